	.target	sm_80

	.elftype	@"ET_EXEC"


//--------------------- .note.nv.tkinfo           --------------------------
	.section	.note.nv.tkinfo,"",@"SHT_NOTE"
	.sectionflags	@"SHF_NOTE_NV_TKINFO"
	.tkinfo
        /*0018*/ 	.word	0x00000002
        /*0030*/ 	.string	""
        /*0030*/ 	.string	"ptxas"
        /*0030*/ 	.string	"Cuda compilation tools, release 13.0, V13.0.88"
        /*0030*/ 	.string	"Build cuda_13.0.r13.0/compiler.36424714_0"
        /*0030*/ 	.string	"-arch sm_80 -m 64 "



//--------------------- .note.nv.cuinfo           --------------------------
	.section	.note.nv.cuinfo,"",@"SHT_NOTE"
	.sectionflags	@"SHF_NOTE_NV_CUINFO"
        /*0018*/ 	.short	0x0002
        /*001a*/ 	.short	0x0050
        /*001c*/ 	.short	0x0082
	.zero		2


//--------------------- .nv.info                  --------------------------
	.section	.nv.info,"",@"SHT_CUDA_INFO"
	.align	4


	//----- nvinfo : EIATTR_REGCOUNT
	.align		4
        /*0000*/ 	.byte	0x04, 0x2f
        /*0002*/ 	.short	(.L_12 - .L_11)
	.align		4
.L_11:
        /*0004*/ 	.word	index@(_ZN5flash16flash_fwd_kernelI23Flash_fwd_kernel_traitsILi256ELi128ELi64ELi8ELb0ELb0EN7cutlass10bfloat16_tE19Flash_kernel_traitsILi256ELi128ELi64ELi8ES3_EELb0ELb0ELb1ELb1ELb0ELb0ELb1ELb0EEEvNS_16Flash_fwd_paramsE)
        /*0008*/ 	.word	0x000000ff


	//----- nvinfo : EIATTR_FRAME_SIZE
	.align		4
.L_12:
        /*000c*/ 	.byte	0x04, 0x11
        /*000e*/ 	.short	(.L_14 - .L_13)
	.align		4
.L_13:
        /*0010*/ 	.word	index@(_ZN5flash16flash_fwd_kernelI23Flash_fwd_kernel_traitsILi256ELi128ELi64ELi8ELb0ELb0EN7cutlass10bfloat16_tE19Flash_kernel_traitsILi256ELi128ELi64ELi8ES3_EELb0ELb0ELb1ELb1ELb0ELb0ELb1ELb0EEEvNS_16Flash_fwd_paramsE)
        /*0014*/ 	.word	0x000000b0


	//----- nvinfo : EIATTR_REGCOUNT
	.align		4
.L_14:
        /*0018*/ 	.byte	0x04, 0x2f
        /*001a*/ 	.short	(.L_16 - .L_15)
	.align		4
.L_15:
        /*001c*/ 	.word	index@(_ZN5flash16flash_fwd_kernelI23Flash_fwd_kernel_traitsILi256ELi128ELi64ELi8ELb0ELb0EN7cutlass10bfloat16_tE19Flash_kernel_traitsILi256ELi128ELi64ELi8ES3_EELb1ELb0ELb1ELb1ELb0ELb0ELb0ELb1EEEvNS_16Flash_fwd_paramsE)
        /*0020*/ 	.word	0x000000ff


	//----- nvinfo : EIATTR_FRAME_SIZE
	.align		4
.L_16:
        /*0024*/ 	.byte	0x04, 0x11
        /*0026*/ 	.short	(.L_18 - .L_17)
	.align		4
.L_17:
        /*0028*/ 	.word	index@($__internal_0_$__cuda_sm70_shflsync_bfly_p)
        /*002c*/ 	.word	0x00000000


	//----- nvinfo : EIATTR_FRAME_SIZE
	.align		4
.L_18:
        /*0030*/ 	.byte	0x04, 0x11
        /*0032*/ 	.short	(.L_20 - .L_19)
	.align		4
.L_19:
        /*0034*/ 	.word	index@($_ZN5flash16flash_fwd_kernelI23Flash_fwd_kernel_traitsILi256ELi128ELi64ELi8ELb0ELb0EN7cutlass10bfloat16_tE19Flash_kernel_traitsILi256ELi128ELi64ELi8ES3_EELb1ELb0ELb1ELb1ELb0ELb0ELb0ELb1EEEvNS_16Flash_fwd_paramsE$_ZN5flash22compute_attn_1rowblockI23Flash_fwd_kernel_traitsILi256ELi128ELi64ELi8ELb0ELb0EN7cutlass10bfloat16_tE19Flash_kernel_traitsILi256ELi128ELi64ELi8ES3_EELb1ELb0ELb1ELb1ELb0ELb0ELb0ELb1ENS_16Flash_fwd_paramsEEEvRKT8_iii)
        /*0038*/ 	.word	0x00000000


	//----- nvinfo : EIATTR_FRAME_SIZE
	.align		4
.L_20:
        /*003c*/ 	.byte	0x04, 0x11
        /*003e*/ 	.short	(.L_22 - .L_21)
	.align		4
.L_21:
        /*0040*/ 	.word	index@(_ZN5flash16flash_fwd_kernelI23Flash_fwd_kernel_traitsILi256ELi128ELi64ELi8ELb0ELb0EN7cutlass10bfloat16_tE19Flash_kernel_traitsILi256ELi128ELi64ELi8ES3_EELb1ELb0ELb1ELb1ELb0ELb0ELb0ELb1EEEvNS_16Flash_fwd_paramsE)
        /*0044*/ 	.word	0x00000208


	//----- nvinfo : EIATTR_REGCOUNT
	.align		4
.L_22:
        /*0048*/ 	.byte	0x04, 0x2f
        /*004a*/ 	.short	(.L_24 - .L_23)
	.align		4
.L_23:
        /*004c*/ 	.word	index@(_ZN5flash16flash_fwd_kernelI23Flash_fwd_kernel_traitsILi256ELi128ELi64ELi8ELb0ELb0EN7cutlass10bfloat16_tE19Flash_kernel_traitsILi256ELi128ELi64ELi8ES3_EELb0ELb0ELb1ELb0ELb0ELb0ELb1ELb0EEEvNS_16Flash_fwd_paramsE)
        /*0050*/ 	.word	0x000000ff


	//----- nvinfo : EIATTR_FRAME_SIZE
	.align		4
.L_24:
        /*0054*/ 	.byte	0x04, 0x11
        /*0056*/ 	.short	(.L_26 - .L_25)
	.align		4
.L_25:
        /*0058*/ 	.word	index@(_ZN5flash16flash_fwd_kernelI23Flash_fwd_kernel_traitsILi256ELi128ELi64ELi8ELb0ELb0EN7cutlass10bfloat16_tE19Flash_kernel_traitsILi256ELi128ELi64ELi8ES3_EELb0ELb0ELb1ELb0ELb0ELb0ELb1ELb0EEEvNS_16Flash_fwd_paramsE)
        /*005c*/ 	.word	0x00000068


	//----- nvinfo : EIATTR_REGCOUNT
	.align		4
.L_26:
        /*0060*/ 	.byte	0x04, 0x2f
        /*0062*/ 	.short	(.L_28 - .L_27)
	.align		4
.L_27:
        /*0064*/ 	.word	index@(_ZN5flash16flash_fwd_kernelI23Flash_fwd_kernel_traitsILi256ELi128ELi64ELi8ELb0ELb0EN7cutlass10bfloat16_tE19Flash_kernel_traitsILi256ELi128ELi64ELi8ES3_EELb1ELb0ELb1ELb0ELb0ELb0ELb0ELb1EEEvNS_16Flash_fwd_paramsE)
        /*0068*/ 	.word	0x000000ff


	//----- nvinfo : EIATTR_FRAME_SIZE
	.align		4
.L_28:
        /*006c*/ 	.byte	0x04, 0x11
        /*006e*/ 	.short	(.L_30 - .L_29)
	.align		4
.L_29:
        /*0070*/ 	.word	index@(_ZN5flash16flash_fwd_kernelI23Flash_fwd_kernel_traitsILi256ELi128ELi64ELi8ELb0ELb0EN7cutlass10bfloat16_tE19Flash_kernel_traitsILi256ELi128ELi64ELi8ES3_EELb1ELb0ELb1ELb0ELb0ELb0ELb0ELb1EEEvNS_16Flash_fwd_paramsE)
        /*0074*/ 	.word	0x000001b0


	//----- nvinfo : EIATTR_REGCOUNT
	.align		4
.L_30:
        /*0078*/ 	.byte	0x04, 0x2f
        /*007a*/ 	.short	(.L_32 - .L_31)
	.align		4
.L_31:
        /*007c*/ 	.word	index@(_ZN5flash16flash_fwd_kernelI23Flash_fwd_kernel_traitsILi256ELi128ELi64ELi8ELb0ELb0EN7cutlass10bfloat16_tE19Flash_kernel_traitsILi256ELi128ELi64ELi8ES3_EELb1ELb0ELb1ELb1ELb0ELb0ELb0ELb0EEEvNS_16Flash_fwd_paramsE)
        /*0080*/ 	.word	0x000000ff


	//----- nvinfo : EIATTR_FRAME_SIZE
	.align		4
.L_32:
        /*0084*/ 	.byte	0x04, 0x11
        /*0086*/ 	.short	(.L_34 - .L_33)
	.align		4
.L_33:
        /*0088*/ 	.word	index@(_ZN5flash16flash_fwd_kernelI23Flash_fwd_kernel_traitsILi256ELi128ELi64ELi8ELb0ELb0EN7cutlass10bfloat16_tE19Flash_kernel_traitsILi256ELi128ELi64ELi8ES3_EELb1ELb0ELb1ELb1ELb0ELb0ELb0ELb0EEEvNS_16Flash_fwd_paramsE)
        /*008c*/ 	.word	0x00000050


	//----- nvinfo : EIATTR_REGCOUNT
	.align		4
.L_34:
        /*0090*/ 	.byte	0x04, 0x2f
        /*0092*/ 	.short	(.L_36 - .L_35)
	.align		4
.L_35:
        /*0094*/ 	.word	index@(_ZN5flash16flash_fwd_kernelI23Flash_fwd_kernel_traitsILi256ELi128ELi64ELi8ELb0ELb0EN7cutlass10bfloat16_tE19Flash_kernel_traitsILi256ELi128ELi64ELi8ES3_EELb0ELb0ELb1ELb0ELb0ELb1ELb1ELb0EEEvNS_16Flash_fwd_paramsE)
        /*0098*/ 	.word	0x000000ff


	//----- nvinfo : EIATTR_FRAME_SIZE
	.align		4
.L_36:
        /*009c*/ 	.byte	0x04, 0x11
        /*009e*/ 	.short	(.L_38 - .L_37)
	.align		4
.L_37:
        /*00a0*/ 	.word	index@(_ZN5flash16flash_fwd_kernelI23Flash_fwd_kernel_traitsILi256ELi128ELi64ELi8ELb0ELb0EN7cutlass10bfloat16_tE19Flash_kernel_traitsILi256ELi128ELi64ELi8ES3_EELb0ELb0ELb1ELb0ELb0ELb1ELb1ELb0EEEvNS_16Flash_fwd_paramsE)
        /*00a4*/ 	.word	0x00000008


	//----- nvinfo : EIATTR_REGCOUNT
	.align		4
.L_38:
        /*00a8*/ 	.byte	0x04, 0x2f
        /*00aa*/ 	.short	(.L_40 - .L_39)
	.align		4
.L_39:
        /*00ac*/ 	.word	index@(_ZN5flash16flash_fwd_kernelI23Flash_fwd_kernel_traitsILi256ELi128ELi64ELi8ELb0ELb0EN7cutlass10bfloat16_tE19Flash_kernel_traitsILi256ELi128ELi64ELi8ES3_EELb1ELb0ELb1ELb0ELb0ELb1ELb0ELb0EEEvNS_16Flash_fwd_paramsE)
        /*00b0*/ 	.word	0x000000ff


	//----- nvinfo : EIATTR_FRAME_SIZE
	.align		4
.L_40:
        /*00b4*/ 	.byte	0x04, 0x11
        /*00b6*/ 	.short	(.L_42 - .L_41)
	.align		4
.L_41:
        /*00b8*/ 	.word	index@(_ZN5flash16flash_fwd_kernelI23Flash_fwd_kernel_traitsILi256ELi128ELi64ELi8ELb0ELb0EN7cutlass10bfloat16_tE19Flash_kernel_traitsILi256ELi128ELi64ELi8ES3_EELb1ELb0ELb1ELb0ELb0ELb1ELb0ELb0EEEvNS_16Flash_fwd_paramsE)
        /*00bc*/ 	.word	0x00000078


	//----- nvinfo : EIATTR_REGCOUNT
	.align		4
.L_42:
        /*00c0*/ 	.byte	0x04, 0x2f
        /*00c2*/ 	.short	(.L_44 - .L_43)
	.align		4
.L_43:
        /*00c4*/ 	.word	index@(_ZN5flash16flash_fwd_kernelI23Flash_fwd_kernel_traitsILi256ELi128ELi64ELi8ELb0ELb0EN7cutlass10bfloat16_tE19Flash_kernel_traitsILi256ELi128ELi64ELi8ES3_EELb0ELb0ELb0ELb1ELb0ELb0ELb1ELb0EEEvNS_16Flash_fwd_paramsE)
        /*00c8*/ 	.word	0x000000ff


	//----- nvinfo : EIATTR_FRAME_SIZE
	.align		4
.L_44:
        /*00cc*/ 	.byte	0x04, 0x11
        /*00ce*/ 	.short	(.L_46 - .L_45)
	.align		4
.L_45:
        /*00d0*/ 	.word	index@(_ZN5flash16flash_fwd_kernelI23Flash_fwd_kernel_traitsILi256ELi128ELi64ELi8ELb0ELb0EN7cutlass10bfloat16_tE19Flash_kernel_traitsILi256ELi128ELi64ELi8ES3_EELb0ELb0ELb0ELb1ELb0ELb0ELb1ELb0EEEvNS_16Flash_fwd_paramsE)
        /*00d4*/ 	.word	0x00000050


	//----- nvinfo : EIATTR_REGCOUNT
	.align		4
.L_46:
        /*00d8*/ 	.byte	0x04, 0x2f
        /*00da*/ 	.short	(.L_48 - .L_47)
	.align		4
.L_47:
        /*00dc*/ 	.word	index@(_ZN5flash16flash_fwd_kernelI23Flash_fwd_kernel_traitsILi256ELi128ELi64ELi8ELb0ELb0EN7cutlass10bfloat16_tE19Flash_kernel_traitsILi256ELi128ELi64ELi8ES3_EELb1ELb0ELb0ELb1ELb0ELb0ELb0ELb1EEEvNS_16Flash_fwd_paramsE)
        /*00e0*/ 	.word	0x000000ff


	//----- nvinfo : EIATTR_FRAME_SIZE
	.align		4
.L_48:
        /*00e4*/ 	.byte	0x04, 0x11
        /*00e6*/ 	.short	(.L_50 - .L_49)
	.align		4
.L_49:
        /*00e8*/ 	.word	index@(_ZN5flash16flash_fwd_kernelI23Flash_fwd_kernel_traitsILi256ELi128ELi64ELi8ELb0ELb0EN7cutlass10bfloat16_tE19Flash_kernel_traitsILi256ELi128ELi64ELi8ES3_EELb1ELb0ELb0ELb1ELb0ELb0ELb0ELb1EEEvNS_16Flash_fwd_paramsE)
        /*00ec*/ 	.word	0x00000070


	//----- nvinfo : EIATTR_REGCOUNT
	.align		4
.L_50:
        /*00f0*/ 	.byte	0x04, 0x2f
        /*00f2*/ 	.short	(.L_52 - .L_51)
	.align		4
.L_51:
        /*00f4*/ 	.word	index@(_ZN5flash16flash_fwd_kernelI23Flash_fwd_kernel_traitsILi256ELi128ELi64ELi8ELb0ELb0EN7cutlass10bfloat16_tE19Flash_kernel_traitsILi256ELi128ELi64ELi8ES3_EELb0ELb0ELb0ELb0ELb0ELb0ELb1ELb0EEEvNS_16Flash_fwd_paramsE)
        /*00f8*/ 	.word	0x000000ff


	//----- nvinfo : EIATTR_FRAME_SIZE
	.align		4
.L_52:
        /*00fc*/ 	.byte	0x04, 0x11
        /*00fe*/ 	.short	(.L_54 - .L_53)
	.align		4
.L_53:
        /*0100*/ 	.word	index@(_ZN5flash16flash_fwd_kernelI23Flash_fwd_kernel_traitsILi256ELi128ELi64ELi8ELb0ELb0EN7cutlass10bfloat16_tE19Flash_kernel_traitsILi256ELi128ELi64ELi8ES3_EELb0ELb0ELb0ELb0ELb0ELb0ELb1ELb0EEEvNS_16Flash_fwd_paramsE)
        /*0104*/ 	.word	0x00000020


	//----- nvinfo : EIATTR_REGCOUNT
	.align		4
.L_54:
        /*0108*/ 	.byte	0x04, 0x2f
        /*010a*/ 	.short	(.L_56 - .L_55)
	.align		4
.L_55:
        /*010c*/ 	.word	index@(_ZN5flash16flash_fwd_kernelI23Flash_fwd_kernel_traitsILi256ELi128ELi64ELi8ELb0ELb0EN7cutlass10bfloat16_tE19Flash_kernel_traitsILi256ELi128ELi64ELi8ES3_EELb1ELb0ELb0ELb0ELb0ELb0ELb0ELb1EEEvNS_16Flash_fwd_paramsE)
        /*0110*/ 	.word	0x000000ff


	//----- nvinfo : EIATTR_FRAME_SIZE
	.align		4
.L_56:
        /*0114*/ 	.byte	0x04, 0x11
        /*0116*/ 	.short	(.L_58 - .L_57)
	.align		4
.L_57:
        /*0118*/ 	.word	index@(_ZN5flash16flash_fwd_kernelI23Flash_fwd_kernel_traitsILi256ELi128ELi64ELi8ELb0ELb0EN7cutlass10bfloat16_tE19Flash_kernel_traitsILi256ELi128ELi64ELi8ES3_EELb1ELb0ELb0ELb0ELb0ELb0ELb0ELb1EEEvNS_16Flash_fwd_paramsE)
        /*011c*/ 	.word	0x00000070


	//----- nvinfo : EIATTR_REGCOUNT
	.align		4
.L_58:
        /*0120*/ 	.byte	0x04, 0x2f
        /*0122*/ 	.short	(.L_60 - .L_59)
	.align		4
.L_59:
        /*0124*/ 	.word	index@(_ZN5flash16flash_fwd_kernelI23Flash_fwd_kernel_traitsILi256ELi128ELi64ELi8ELb0ELb0EN7cutlass10bfloat16_tE19Flash_kernel_traitsILi256ELi128ELi64ELi8ES3_EELb1ELb0ELb0ELb1ELb0ELb0ELb0ELb0EEEvNS_16Flash_fwd_paramsE)
        /*0128*/ 	.word	0x000000ff


	//----- nvinfo : EIATTR_FRAME_SIZE
	.align		4
.L_60:
        /*012c*/ 	.byte	0x04, 0x11
        /*012e*/ 	.short	(.L_62 - .L_61)
	.align		4
.L_61:
        /*0130*/ 	.word	index@(_ZN5flash16flash_fwd_kernelI23Flash_fwd_kernel_traitsILi256ELi128ELi64ELi8ELb0ELb0EN7cutlass10bfloat16_tE19Flash_kernel_traitsILi256ELi128ELi64ELi8ES3_EELb1ELb0ELb0ELb1ELb0ELb0ELb0ELb0EEEvNS_16Flash_fwd_paramsE)
        /*0134*/ 	.word	0x00000030


	//----- nvinfo : EIATTR_REGCOUNT
	.align		4
.L_62:
        /*0138*/ 	.byte	0x04, 0x2f
        /*013a*/ 	.short	(.L_64 - .L_63)
	.align		4
.L_63:
        /*013c*/ 	.word	index@(_ZN5flash16flash_fwd_kernelI23Flash_fwd_kernel_traitsILi256ELi128ELi64ELi8ELb0ELb0EN7cutlass10bfloat16_tE19Flash_kernel_traitsILi256ELi128ELi64ELi8ES3_EELb0ELb0ELb0ELb0ELb0ELb1ELb1ELb0EEEvNS_16Flash_fwd_paramsE)
        /*0140*/ 	.word	0x000000ff


	//----- nvinfo : EIATTR_FRAME_SIZE
	.align		4
.L_64:
        /*0144*/ 	.byte	0x04, 0x11
        /*0146*/ 	.short	(.L_66 - .L_65)
	.align		4
.L_65:
        /*0148*/ 	.word	index@(_ZN5flash16flash_fwd_kernelI23Flash_fwd_kernel_traitsILi256ELi128ELi64ELi8ELb0ELb0EN7cutlass10bfloat16_tE19Flash_kernel_traitsILi256ELi128ELi64ELi8ES3_EELb0ELb0ELb0ELb0ELb0ELb1ELb1ELb0EEEvNS_16Flash_fwd_paramsE)
        /*014c*/ 	.word	0x00000008


	//----- nvinfo : EIATTR_REGCOUNT
	.align		4
.L_66:
        /*0150*/ 	.byte	0x04, 0x2f
        /*0152*/ 	.short	(.L_68 - .L_67)
	.align		4
.L_67:
        /*0154*/ 	.word	index@(_ZN5flash16flash_fwd_kernelI23Flash_fwd_kernel_traitsILi256ELi128ELi64ELi8ELb0ELb0EN7cutlass10bfloat16_tE19Flash_kernel_traitsILi256ELi128ELi64ELi8ES3_EELb1ELb0ELb0ELb0ELb0ELb1ELb0ELb0EEEvNS_16Flash_fwd_paramsE)
        /*0158*/ 	.word	0x000000fe


	//----- nvinfo : EIATTR_FRAME_SIZE
	.align		4
.L_68:
        /*015c*/ 	.byte	0x04, 0x11
        /*015e*/ 	.short	(.L_70 - .L_69)
	.align		4
.L_69:
        /*0160*/ 	.word	index@(_ZN5flash16flash_fwd_kernelI23Flash_fwd_kernel_traitsILi256ELi128ELi64ELi8ELb0ELb0EN7cutlass10bfloat16_tE19Flash_kernel_traitsILi256ELi128ELi64ELi8ES3_EELb1ELb0ELb0ELb0ELb0ELb1ELb0ELb0EEEvNS_16Flash_fwd_paramsE)
        /*0164*/ 	.word	0x00000010


	//----- nvinfo : EIATTR_REGCOUNT
	.align		4
.L_70:
        /*0168*/ 	.byte	0x04, 0x2f
        /*016a*/ 	.short	(.L_72 - .L_71)
	.align		4
.L_71:
        /*016c*/ 	.word	index@(_ZN5flash16flash_fwd_kernelI23Flash_fwd_kernel_traitsILi256ELi128ELi64ELi8ELb0ELb0EN7cutlass10bfloat16_tE19Flash_kernel_traitsILi256ELi128ELi64ELi8ES3_EELb1ELb0ELb1ELb0ELb0ELb0ELb0ELb0EEEvNS_16Flash_fwd_paramsE)
        /*0170*/ 	.word	0x000000ff


	//----- nvinfo : EIATTR_FRAME_SIZE
	.align		4
.L_72:
        /*0174*/ 	.byte	0x04, 0x11
        /*0176*/ 	.short	(.L_74 - .L_73)
	.align		4
.L_73:
        /*0178*/ 	.word	index@(_ZN5flash16flash_fwd_kernelI23Flash_fwd_kernel_traitsILi256ELi128ELi64ELi8ELb0ELb0EN7cutlass10bfloat16_tE19Flash_kernel_traitsILi256ELi128ELi64ELi8ES3_EELb1ELb0ELb1ELb0ELb0ELb0ELb0ELb0EEEvNS_16Flash_fwd_paramsE)
        /*017c*/ 	.word	0x00000040


	//----- nvinfo : EIATTR_REGCOUNT
	.align		4
.L_74:
        /*0180*/ 	.byte	0x04, 0x2f
        /*0182*/ 	.short	(.L_76 - .L_75)
	.align		4
.L_75:
        /*0184*/ 	.word	index@(_ZN5flash16flash_fwd_kernelI23Flash_fwd_kernel_traitsILi256ELi128ELi64ELi8ELb0ELb0EN7cutlass10bfloat16_tE19Flash_kernel_traitsILi256ELi128ELi64ELi8ES3_EELb1ELb0ELb0ELb0ELb0ELb0ELb0ELb0EEEvNS_16Flash_fwd_paramsE)
        /*0188*/ 	.word	0x000000ff


	//----- nvinfo : EIATTR_FRAME_SIZE
	.align		4
.L_76:
        /*018c*/ 	.byte	0x04, 0x11
        /*018e*/ 	.short	(.L_78 - .L_77)
	.align		4
.L_77:
        /*0190*/ 	.word	index@(_ZN5flash16flash_fwd_kernelI23Flash_fwd_kernel_traitsILi256ELi128ELi64ELi8ELb0ELb0EN7cutlass10bfloat16_tE19Flash_kernel_traitsILi256ELi128ELi64ELi8ES3_EELb1ELb0ELb0ELb0ELb0ELb0ELb0ELb0EEEvNS_16Flash_fwd_paramsE)
        /*0194*/ 	.word	0x00000070


	//----- nvinfo : EIATTR_REGCOUNT
	.align		4
.L_78:
        /*0198*/ 	.byte	0x04, 0x2f
        /*019a*/ 	.short	(.L_80 - .L_79)
	.align		4
.L_79:
        /*019c*/ 	.word	index@(_ZN5flash16flash_fwd_kernelI23Flash_fwd_kernel_traitsILi256ELi64ELi64ELi4ELb0ELb0EN7cutlass10bfloat16_tE19Flash_kernel_traitsILi256ELi64ELi64ELi4ES3_EELb0ELb0ELb1ELb1ELb0ELb0ELb1ELb0EEEvNS_16Flash_fwd_paramsE)
        /*01a0*/ 	.word	0x000000ff


	//----- nvinfo : EIATTR_FRAME_SIZE
	.align		4
.L_80:
        /*01a4*/ 	.byte	0x04, 0x11
        /*01a6*/ 	.short	(.L_82 - .L_81)
	.align		4
.L_81:
        /*01a8*/ 	.word	index@(_ZN5flash16flash_fwd_kernelI23Flash_fwd_kernel_traitsILi256ELi64ELi64ELi4ELb0ELb0EN7cutlass10bfloat16_tE19Flash_kernel_traitsILi256ELi64ELi64ELi4ES3_EELb0ELb0ELb1ELb1ELb0ELb0ELb1ELb0EEEvNS_16Flash_fwd_paramsE)
        /*01ac*/ 	.word	0x00000028


	//----- nvinfo : EIATTR_REGCOUNT
	.align		4
.L_82:
        /*01b0*/ 	.byte	0x04, 0x2f
        /*01b2*/ 	.short	(.L_84 - .L_83)
	.align		4
.L_83:
        /*01b4*/ 	.word	index@(_ZN5flash16flash_fwd_kernelI23Flash_fwd_kernel_traitsILi256ELi64ELi64ELi4ELb0ELb0EN7cutlass10bfloat16_tE19Flash_kernel_traitsILi256ELi64ELi64ELi4ES3_EELb1ELb0ELb1ELb1ELb0ELb0ELb0ELb1EEEvNS_16Flash_fwd_paramsE)
        /*01b8*/ 	.word	0x000000ff


	//----- nvinfo : EIATTR_FRAME_SIZE
	.align		4
.L_84:
        /*01bc*/ 	.byte	0x04, 0x11
        /*01be*/ 	.short	(.L_86 - .L_85)
	.align		4
.L_85:
        /*01c0*/ 	.word	index@(_ZN5flash16flash_fwd_kernelI23Flash_fwd_kernel_traitsILi256ELi64ELi64ELi4ELb0ELb0EN7cutlass10bfloat16_tE19Flash_kernel_traitsILi256ELi64ELi64ELi4ES3_EELb1ELb0ELb1ELb1ELb0ELb0ELb0ELb1EEEvNS_16Flash_fwd_paramsE)
        /*01c4*/ 	.word	0x00000178


	//----- nvinfo : EIATTR_REGCOUNT
	.align		4
.L_86:
        /*01c8*/ 	.byte	0x04, 0x2f
        /*01ca*/ 	.short	(.L_88 - .L_87)
	.align		4
.L_87:
        /*01cc*/ 	.word	index@(_ZN5flash16flash_fwd_kernelI23Flash_fwd_kernel_traitsILi256ELi64ELi64ELi4ELb0ELb0EN7cutlass10bfloat16_tE19Flash_kernel_traitsILi256ELi64ELi64ELi4ES3_EELb0ELb0ELb1ELb0ELb0ELb0ELb1ELb0EEEvNS_16Flash_fwd_paramsE)
        /*01d0*/ 	.word	0x000000ff


	//----- nvinfo : EIATTR_FRAME_SIZE
	.align		4
.L_88:
        /*01d4*/ 	.byte	0x04, 0x11
        /*01d6*/ 	.short	(.L_90 - .L_89)
	.align		4
.L_89:
        /*01d8*/ 	.word	index@(_ZN5flash16flash_fwd_kernelI23Flash_fwd_kernel_traitsILi256ELi64ELi64ELi4ELb0ELb0EN7cutlass10bfloat16_tE19Flash_kernel_traitsILi256ELi64ELi64ELi4ES3_EELb0ELb0ELb1ELb0ELb0ELb0ELb1ELb0EEEvNS_16Flash_fwd_paramsE)
        /*01dc*/ 	.word	0x00000038


	//----- nvinfo : EIATTR_REGCOUNT
	.align		4
.L_90:
        /*01e0*/ 	.byte	0x04, 0x2f
        /*01e2*/ 	.short	(.L_92 - .L_91)
	.align		4
.L_91:
        /*01e4*/ 	.word	index@(_ZN5flash16flash_fwd_kernelI23Flash_fwd_kernel_traitsILi256ELi64ELi64ELi4ELb0ELb0EN7cutlass10bfloat16_tE19Flash_kernel_traitsILi256ELi64ELi64ELi4ES3_EELb1ELb0ELb1ELb0ELb0ELb0ELb0ELb1EEEvNS_16Flash_fwd_paramsE)
        /*01e8*/ 	.word	0x000000ff


	//----- nvinfo : EIATTR_FRAME_SIZE
	.align		4
.L_92:
        /*01ec*/ 	.byte	0x04, 0x11
        /*01ee*/ 	.short	(.L_94 - .L_93)
	.align		4
.L_93:
        /*01f0*/ 	.word	index@(_ZN5flash16flash_fwd_kernelI23Flash_fwd_kernel_traitsILi256ELi64ELi64ELi4ELb0ELb0EN7cutlass10bfloat16_tE19Flash_kernel_traitsILi256ELi64ELi64ELi4ES3_EELb1ELb0ELb1ELb0ELb0ELb0ELb0ELb1EEEvNS_16Flash_fwd_paramsE)
        /*01f4*/ 	.word	0x00000190


	//----- nvinfo : EIATTR_REGCOUNT
	.align		4
.L_94:
        /*01f8*/ 	.byte	0x04, 0x2f
        /*01fa*/ 	.short	(.L_96 - .L_95)
	.align		4
.L_95:
        /*01fc*/ 	.word	index@(_ZN5flash16flash_fwd_kernelI23Flash_fwd_kernel_traitsILi256ELi64ELi64ELi4ELb0ELb0EN7cutlass10bfloat16_tE19Flash_kernel_traitsILi256ELi64ELi64ELi4ES3_EELb1ELb0ELb1ELb1ELb0ELb0ELb0ELb0EEEvNS_16Flash_fwd_paramsE)
        /*0200*/ 	.word	0x000000ff


	//----- nvinfo : EIATTR_FRAME_SIZE
	.align		4
.L_96:
        /*0204*/ 	.byte	0x04, 0x11
        /*0206*/ 	.short	(.L_98 - .L_97)
	.align		4
.L_97:
        /*0208*/ 	.word	index@(_ZN5flash16flash_fwd_kernelI23Flash_fwd_kernel_traitsILi256ELi64ELi64ELi4ELb0ELb0EN7cutlass10bfloat16_tE19Flash_kernel_traitsILi256ELi64ELi64ELi4ES3_EELb1ELb0ELb1ELb1ELb0ELb0ELb0ELb0EEEvNS_16Flash_fwd_paramsE)
        /*020c*/ 	.word	0x00000058


	//----- nvinfo : EIATTR_REGCOUNT
	.align		4
.L_98:
        /*0210*/ 	.byte	0x04, 0x2f
        /*0212*/ 	.short	(.L_100 - .L_99)
	.align		4
.L_99:
        /*0214*/ 	.word	index@(_ZN5flash16flash_fwd_kernelI23Flash_fwd_kernel_traitsILi256ELi64ELi64ELi4ELb0ELb0EN7cutlass10bfloat16_tE19Flash_kernel_traitsILi256ELi64ELi64ELi4ES3_EELb0ELb0ELb1ELb0ELb0ELb1ELb1ELb0EEEvNS_16Flash_fwd_paramsE)
        /*0218*/ 	.word	0x000000ff


	//----- nvinfo : EIATTR_FRAME_SIZE
	.align		4
.L_100:
        /*021c*/ 	.byte	0x04, 0x11
        /*021e*/ 	.short	(.L_102 - .L_101)
	.align		4
.L_101:
        /*0220*/ 	.word	index@(_ZN5flash16flash_fwd_kernelI23Flash_fwd_kernel_traitsILi256ELi64ELi64ELi4ELb0ELb0EN7cutlass10bfloat16_tE19Flash_kernel_traitsILi256ELi64ELi64ELi4ES3_EELb0ELb0ELb1ELb0ELb0ELb1ELb1ELb0EEEvNS_16Flash_fwd_paramsE)
        /*0224*/ 	.word	0x00000008


	//----- nvinfo : EIATTR_REGCOUNT
	.align		4
.L_102:
        /*0228*/ 	.byte	0x04, 0x2f
        /*022a*/ 	.short	(.L_104 - .L_103)
	.align		4
.L_103:
        /*022c*/ 	.word	index@(_ZN5flash16flash_fwd_kernelI23Flash_fwd_kernel_traitsILi256ELi64ELi64ELi4ELb0ELb0EN7cutlass10bfloat16_tE19Flash_kernel_traitsILi256ELi64ELi64ELi4ES3_EELb1ELb0ELb1ELb0ELb0ELb1ELb0ELb0EEEvNS_16Flash_fwd_paramsE)
        /*0230*/ 	.word	0x000000ff


	//----- nvinfo : EIATTR_FRAME_SIZE
	.align		4
.L_104:
        /*0234*/ 	.byte	0x04, 0x11
        /*0236*/ 	.short	(.L_106 - .L_105)
	.align		4
.L_105:
        /*0238*/ 	.word	index@(_ZN5flash16flash_fwd_kernelI23Flash_fwd_kernel_traitsILi256ELi64ELi64ELi4ELb0ELb0EN7cutlass10bfloat16_tE19Flash_kernel_traitsILi256ELi64ELi64ELi4ES3_EELb1ELb0ELb1ELb0ELb0ELb1ELb0ELb0EEEvNS_16Flash_fwd_paramsE)
        /*023c*/ 	.word	0x00000080


	//----- nvinfo : EIATTR_REGCOUNT
	.align		4
.L_106:
        /*0240*/ 	.byte	0x04, 0x2f
        /*0242*/ 	.short	(.L_108 - .L_107)
	.align		4
.L_107:
        /*0244*/ 	.word	index@(_ZN5flash16flash_fwd_kernelI23Flash_fwd_kernel_traitsILi256ELi64ELi64ELi4ELb0ELb0EN7cutlass10bfloat16_tE19Flash_kernel_traitsILi256ELi64ELi64ELi4ES3_EELb0ELb0ELb0ELb1ELb0ELb0ELb1ELb0EEEvNS_16Flash_fwd_paramsE)
        /*0248*/ 	.word	0x000000ff


	//----- nvinfo : EIATTR_FRAME_SIZE
	.align		4
.L_108:
        /*024c*/ 	.byte	0x04, 0x11
        /*024e*/ 	.short	(.L_110 - .L_109)
	.align		4
.L_109:
        /*0250*/ 	.word	index@(_ZN5flash16flash_fwd_kernelI23Flash_fwd_kernel_traitsILi256ELi64ELi64ELi4ELb0ELb0EN7cutlass10bfloat16_tE19Flash_kernel_traitsILi256ELi64ELi64ELi4ES3_EELb0ELb0ELb0ELb1ELb0ELb0ELb1ELb0EEEvNS_16Flash_fwd_paramsE)
        /*0254*/ 	.word	0x00000060


	//----- nvinfo : EIATTR_REGCOUNT
	.align		4
.L_110:
        /*0258*/ 	.byte	0x04, 0x2f
        /*025a*/ 	.short	(.L_112 - .L_111)
	.align		4
.L_111:
        /*025c*/ 	.word	index@(_ZN5flash16flash_fwd_kernelI23Flash_fwd_kernel_traitsILi256ELi64ELi64ELi4ELb0ELb0EN7cutlass10bfloat16_tE19Flash_kernel_traitsILi256ELi64ELi64ELi4ES3_EELb1ELb0ELb0ELb1ELb0ELb0ELb0ELb1EEEvNS_16Flash_fwd_paramsE)
        /*0260*/ 	.word	0x000000ff


	//----- nvinfo : EIATTR_FRAME_SIZE
	.align		4
.L_112:
        /*0264*/ 	.byte	0x04, 0x11
        /*0266*/ 	.short	(.L_114 - .L_113)
	.align		4
.L_113:
        /*0268*/ 	.word	index@(_ZN5flash16flash_fwd_kernelI23Flash_fwd_kernel_traitsILi256ELi64ELi64ELi4ELb0ELb0EN7cutlass10bfloat16_tE19Flash_kernel_traitsILi256ELi64ELi64ELi4ES3_EELb1ELb0ELb0ELb1ELb0ELb0ELb0ELb1EEEvNS_16Flash_fwd_paramsE)
        /*026c*/ 	.word	0x00000088


	//----- nvinfo : EIATTR_REGCOUNT
	.align		4
.L_114:
        /*0270*/ 	.byte	0x04, 0x2f
        /*0272*/ 	.short	(.L_116 - .L_115)
	.align		4
.L_115:
        /*0274*/ 	.word	index@(_ZN5flash16flash_fwd_kernelI23Flash_fwd_kernel_traitsILi256ELi64ELi64ELi4ELb0ELb0EN7cutlass10bfloat16_tE19Flash_kernel_traitsILi256ELi64ELi64ELi4ES3_EELb0ELb0ELb0ELb0ELb0ELb0ELb1ELb0EEEvNS_16Flash_fwd_paramsE)
        /*0278*/ 	.word	0x000000ff


	//----- nvinfo : EIATTR_FRAME_SIZE
	.align		4
.L_116:
        /*027c*/ 	.byte	0x04, 0x11
        /*027e*/ 	.short	(.L_118 - .L_117)
	.align		4
.L_117:
        /*0280*/ 	.word	index@(_ZN5flash16flash_fwd_kernelI23Flash_fwd_kernel_traitsILi256ELi64ELi64ELi4ELb0ELb0EN7cutlass10bfloat16_tE19Flash_kernel_traitsILi256ELi64ELi64ELi4ES3_EELb0ELb0ELb0ELb0ELb0ELb0ELb1ELb0EEEvNS_16Flash_fwd_paramsE)
        /*0284*/ 	.word	0x00000060


	//----- nvinfo : EIATTR_REGCOUNT
	.align		4
.L_118:
        /*0288*/ 	.byte	0x04, 0x2f
        /*028a*/ 	.short	(.L_120 - .L_119)
	.align		4
.L_119:
        /*028c*/ 	.word	index@(_ZN5flash16flash_fwd_kernelI23Flash_fwd_kernel_traitsILi256ELi64ELi64ELi4ELb0ELb0EN7cutlass10bfloat16_tE19Flash_kernel_traitsILi256ELi64ELi64ELi4ES3_EELb1ELb0ELb0ELb0ELb0ELb0ELb0ELb1EEEvNS_16Flash_fwd_paramsE)
        /*0290*/ 	.word	0x000000ff


	//----- nvinfo : EIATTR_FRAME_SIZE
	.align		4
.L_120:
        /*0294*/ 	.byte	0x04, 0x11
        /*0296*/ 	.short	(.L_122 - .L_121)
	.align		4
.L_121:
        /*0298*/ 	.word	index@(_ZN5flash16flash_fwd_kernelI23Flash_fwd_kernel_traitsILi256ELi64ELi64ELi4ELb0ELb0EN7cutlass10bfloat16_tE19Flash_kernel_traitsILi256ELi64ELi64ELi4ES3_EELb1ELb0ELb0ELb0ELb0ELb0ELb0ELb1EEEvNS_16Flash_fwd_paramsE)
        /*029c*/ 	.word	0x00000088


	//----- nvinfo : EIATTR_REGCOUNT
	.align		4
.L_122:
        /*02a0*/ 	.byte	0x04, 0x2f
        /*02a2*/ 	.short	(.L_124 - .L_123)
	.align		4
.L_123:
        /*02a4*/ 	.word	index@(_ZN5flash16flash_fwd_kernelI23Flash_fwd_kernel_traitsILi256ELi64ELi64ELi4ELb0ELb0EN7cutlass10bfloat16_tE19Flash_kernel_traitsILi256ELi64ELi64ELi4ES3_EELb1ELb0ELb0ELb1ELb0ELb0ELb0ELb0EEEvNS_16Flash_fwd_paramsE)
        /*02a8*/ 	.word	0x000000ff


	//----- nvinfo : EIATTR_FRAME_SIZE
	.align		4
.L_124:
        /*02ac*/ 	.byte	0x04, 0x11
        /*02ae*/ 	.short	(.L_126 - .L_125)
	.align		4
.L_125:
        /*02b0*/ 	.word	index@(_ZN5flash16flash_fwd_kernelI23Flash_fwd_kernel_traitsILi256ELi64ELi64ELi4ELb0ELb0EN7cutlass10bfloat16_tE19Flash_kernel_traitsILi256ELi64ELi64ELi4ES3_EELb1ELb0ELb0ELb1ELb0ELb0ELb0ELb0EEEvNS_16Flash_fwd_paramsE)
        /*02b4*/ 	.word	0x00000088


	//----- nvinfo : EIATTR_REGCOUNT
	.align		4
.L_126:
        /*02b8*/ 	.byte	0x04, 0x2f
        /*02ba*/ 	.short	(.L_128 - .L_127)
	.align		4
.L_127:
        /*02bc*/ 	.word	index@(_ZN5flash16flash_fwd_kernelI23Flash_fwd_kernel_traitsILi256ELi64ELi64ELi4ELb0ELb0EN7cutlass10bfloat16_tE19Flash_kernel_traitsILi256ELi64ELi64ELi4ES3_EELb0ELb0ELb0ELb0ELb0ELb1ELb1ELb0EEEvNS_16Flash_fwd_paramsE)
        /*02c0*/ 	.word	0x000000ff


	//----- nvinfo : EIATTR_FRAME_SIZE
	.align		4
.L_128:
        /*02c4*/ 	.byte	0x04, 0x11
        /*02c6*/ 	.short	(.L_130 - .L_129)
	.align		4
.L_129:
        /*02c8*/ 	.word	index@(_ZN5flash16flash_fwd_kernelI23Flash_fwd_kernel_traitsILi256ELi64ELi64ELi4ELb0ELb0EN7cutlass10bfloat16_tE19Flash_kernel_traitsILi256ELi64ELi64ELi4ES3_EELb0ELb0ELb0ELb0ELb0ELb1ELb1ELb0EEEvNS_16Flash_fwd_paramsE)
        /*02cc*/ 	.word	0x00000008


	//----- nvinfo : EIATTR_REGCOUNT
	.align		4
.L_130:
        /*02d0*/ 	.byte	0x04, 0x2f
        /*02d2*/ 	.short	(.L_132 - .L_131)
	.align		4
.L_131:
        /*02d4*/ 	.word	index@(_ZN5flash16flash_fwd_kernelI23Flash_fwd_kernel_traitsILi256ELi64ELi64ELi4ELb0ELb0EN7cutlass10bfloat16_tE19Flash_kernel_traitsILi256ELi64ELi64ELi4ES3_EELb1ELb0ELb0ELb0ELb0ELb1ELb0ELb0EEEvNS_16Flash_fwd_paramsE)
        /*02d8*/ 	.word	0x000000ff


	//----- nvinfo : EIATTR_FRAME_SIZE
	.align		4
.L_132:
        /*02dc*/ 	.byte	0x04, 0x11
        /*02de*/ 	.short	(.L_134 - .L_133)
	.align		4
.L_133:
        /*02e0*/ 	.word	index@(_ZN5flash16flash_fwd_kernelI23Flash_fwd_kernel_traitsILi256ELi64ELi64ELi4ELb0ELb0EN7cutlass10bfloat16_tE19Flash_kernel_traitsILi256ELi64ELi64ELi4ES3_EELb1ELb0ELb0ELb0ELb0ELb1ELb0ELb0EEEvNS_16Flash_fwd_paramsE)
        /*02e4*/ 	.word	0x00000038


	//----- nvinfo : EIATTR_REGCOUNT
	.align		4
.L_134:
        /*02e8*/ 	.byte	0x04, 0x2f
        /*02ea*/ 	.short	(.L_136 - .L_135)
	.align		4
.L_135:
        /*02ec*/ 	.word	index@(_ZN5flash16flash_fwd_kernelI23Flash_fwd_kernel_traitsILi256ELi64ELi64ELi4ELb0ELb0EN7cutlass10bfloat16_tE19Flash_kernel_traitsILi256ELi64ELi64ELi4ES3_EELb1ELb0ELb1ELb0ELb0ELb0ELb0ELb0EEEvNS_16Flash_fwd_paramsE)
        /*02f0*/ 	.word	0x000000ff


	//----- nvinfo : EIATTR_FRAME_SIZE
	.align		4
.L_136:
        /*02f4*/ 	.byte	0x04, 0x11
        /*02f6*/ 	.short	(.L_138 - .L_137)
	.align		4
.L_137:
        /*02f8*/ 	.word	index@(_ZN5flash16flash_fwd_kernelI23Flash_fwd_kernel_traitsILi256ELi64ELi64ELi4ELb0ELb0EN7cutlass10bfloat16_tE19Flash_kernel_traitsILi256ELi64ELi64ELi4ES3_EELb1ELb0ELb1ELb0ELb0ELb0ELb0ELb0EEEvNS_16Flash_fwd_paramsE)
        /*02fc*/ 	.word	0x00000040


	//----- nvinfo : EIATTR_REGCOUNT
	.align		4
.L_138:
        /*0300*/ 	.byte	0x04, 0x2f
        /*0302*/ 	.short	(.L_140 - .L_139)
	.align		4
.L_139:
        /*0304*/ 	.word	index@(_ZN5flash16flash_fwd_kernelI23Flash_fwd_kernel_traitsILi256ELi64ELi64ELi4ELb0ELb0EN7cutlass10bfloat16_tE19Flash_kernel_traitsILi256ELi64ELi64ELi4ES3_EELb1ELb0ELb0ELb0ELb0ELb0ELb0ELb0EEEvNS_16Flash_fwd_paramsE)
        /*0308*/ 	.word	0x000000ff


	//----- nvinfo : EIATTR_FRAME_SIZE
	.align		4
.L_140:
        /*030c*/ 	.byte	0x04, 0x11
        /*030e*/ 	.short	(.L_142 - .L_141)
	.align		4
.L_141:
        /*0310*/ 	.word	index@(_ZN5flash16flash_fwd_kernelI23Flash_fwd_kernel_traitsILi256ELi64ELi64ELi4ELb0ELb0EN7cutlass10bfloat16_tE19Flash_kernel_traitsILi256ELi64ELi64ELi4ES3_EELb1ELb0ELb0ELb0ELb0ELb0ELb0ELb0EEEvNS_16Flash_fwd_paramsE)
        /*0314*/ 	.word	0x00000038


	//----- nvinfo : EIATTR_REGCOUNT
	.align		4
.L_142:
        /*0318*/ 	.byte	0x04, 0x2f
        /*031a*/ 	.short	(.L_144 - .L_143)
	.align		4
.L_143:
        /*031c*/ 	.word	index@(_ZN5flash16flash_fwd_kernelI23Flash_fwd_kernel_traitsILi256ELi128ELi64ELi8ELb0ELb0EN7cutlass10bfloat16_tE19Flash_kernel_traitsILi256ELi128ELi64ELi8ES3_EELb0ELb0ELb1ELb1ELb0ELb0ELb0ELb0EEEvNS_16Flash_fwd_paramsE)
        /*0320*/ 	.word	0x000000ff


	//----- nvinfo : EIATTR_FRAME_SIZE
	.align		4
.L_144:
        /*0324*/ 	.byte	0x04, 0x11
        /*0326*/ 	.short	(.L_146 - .L_145)
	.align		4
.L_145:
        /*0328*/ 	.word	index@(_ZN5flash16flash_fwd_kernelI23Flash_fwd_kernel_traitsILi256ELi128ELi64ELi8ELb0ELb0EN7cutlass10bfloat16_tE19Flash_kernel_traitsILi256ELi128ELi64ELi8ES3_EELb0ELb0ELb1ELb1ELb0ELb0ELb0ELb0EEEvNS_16Flash_fwd_paramsE)
        /*032c*/ 	.word	0x000000b8


	//----- nvinfo : EIATTR_REGCOUNT
	.align		4
.L_146:
        /*0330*/ 	.byte	0x04, 0x2f
        /*0332*/ 	.short	(.L_148 - .L_147)
	.align		4
.L_147:
        /*0334*/ 	.word	index@(_ZN5flash16flash_fwd_kernelI23Flash_fwd_kernel_traitsILi256ELi128ELi64ELi8ELb0ELb0EN7cutlass10bfloat16_tE19Flash_kernel_traitsILi256ELi128ELi64ELi8ES3_EELb0ELb0ELb1ELb0ELb0ELb0ELb0ELb0EEEvNS_16Flash_fwd_paramsE)
        /*0338*/ 	.word	0x000000ff


	//----- nvinfo : EIATTR_FRAME_SIZE
	.align		4
.L_148:
        /*033c*/ 	.byte	0x04, 0x11
        /*033e*/ 	.short	(.L_150 - .L_149)
	.align		4
.L_149:
        /*0340*/ 	.word	index@(_ZN5flash16flash_fwd_kernelI23Flash_fwd_kernel_traitsILi256ELi128ELi64ELi8ELb0ELb0EN7cutlass10bfloat16_tE19Flash_kernel_traitsILi256ELi128ELi64ELi8ES3_EELb0ELb0ELb1ELb0ELb0ELb0ELb0ELb0EEEvNS_16Flash_fwd_paramsE)
        /*0344*/ 	.word	0x00000068


	//----- nvinfo : EIATTR_REGCOUNT
	.align		4
.L_150:
        /*0348*/ 	.byte	0x04, 0x2f
        /*034a*/ 	.short	(.L_152 - .L_151)
	.align		4
.L_151:
        /*034c*/ 	.word	index@(_ZN5flash16flash_fwd_kernelI23Flash_fwd_kernel_traitsILi256ELi128ELi64ELi8ELb0ELb0EN7cutlass10bfloat16_tE19Flash_kernel_traitsILi256ELi128ELi64ELi8ES3_EELb0ELb0ELb1ELb0ELb0ELb1ELb0ELb0EEEvNS_16Flash_fwd_paramsE)
        /*0350*/ 	.word	0x000000ff


	//----- nvinfo : EIATTR_FRAME_SIZE
	.align		4
.L_152:
        /*0354*/ 	.byte	0x04, 0x11
        /*0356*/ 	.short	(.L_154 - .L_153)
	.align		4
.L_153:
        /*0358*/ 	.word	index@(_ZN5flash16flash_fwd_kernelI23Flash_fwd_kernel_traitsILi256ELi128ELi64ELi8ELb0ELb0EN7cutlass10bfloat16_tE19Flash_kernel_traitsILi256ELi128ELi64ELi8ES3_EELb0ELb0ELb1ELb0ELb0ELb1ELb0ELb0EEEvNS_16Flash_fwd_paramsE)
        /*035c*/ 	.word	0x00000050


	//----- nvinfo : EIATTR_REGCOUNT
	.align		4
.L_154:
        /*0360*/ 	.byte	0x04, 0x2f
        /*0362*/ 	.short	(.L_156 - .L_155)
	.align		4
.L_155:
        /*0364*/ 	.word	index@(_ZN5flash16flash_fwd_kernelI23Flash_fwd_kernel_traitsILi256ELi128ELi64ELi8ELb0ELb0EN7cutlass10bfloat16_tE19Flash_kernel_traitsILi256ELi128ELi64ELi8ES3_EELb0ELb0ELb0ELb1ELb0ELb0ELb0ELb0EEEvNS_16Flash_fwd_paramsE)
        /*0368*/ 	.word	0x000000ff


	//----- nvinfo : EIATTR_FRAME_SIZE
	.align		4
.L_156:
        /*036c*/ 	.byte	0x04, 0x11
        /*036e*/ 	.short	(.L_158 - .L_157)
	.align		4
.L_157:
        /*0370*/ 	.word	index@(_ZN5flash16flash_fwd_kernelI23Flash_fwd_kernel_traitsILi256ELi128ELi64ELi8ELb0ELb0EN7cutlass10bfloat16_tE19Flash_kernel_traitsILi256ELi128ELi64ELi8ES3_EELb0ELb0ELb0ELb1ELb0ELb0ELb0ELb0EEEvNS_16Flash_fwd_paramsE)
        /*0374*/ 	.word	0x00000048


	//----- nvinfo : EIATTR_REGCOUNT
	.align		4
.L_158:
        /*0378*/ 	.byte	0x04, 0x2f
        /*037a*/ 	.short	(.L_160 - .L_159)
	.align		4
.L_159:
        /*037c*/ 	.word	index@(_ZN5flash16flash_fwd_kernelI23Flash_fwd_kernel_traitsILi256ELi128ELi64ELi8ELb0ELb0EN7cutlass10bfloat16_tE19Flash_kernel_traitsILi256ELi128ELi64ELi8ES3_EELb0ELb0ELb0ELb0ELb0ELb0ELb0ELb0EEEvNS_16Flash_fwd_paramsE)
        /*0380*/ 	.word	0x000000ff


	//----- nvinfo : EIATTR_FRAME_SIZE
	.align		4
.L_160:
        /*0384*/ 	.byte	0x04, 0x11
        /*0386*/ 	.short	(.L_162 - .L_161)
	.align		4
.L_161:
        /*0388*/ 	.word	index@(_ZN5flash16flash_fwd_kernelI23Flash_fwd_kernel_traitsILi256ELi128ELi64ELi8ELb0ELb0EN7cutlass10bfloat16_tE19Flash_kernel_traitsILi256ELi128ELi64ELi8ES3_EELb0ELb0ELb0ELb0ELb0ELb0ELb0ELb0EEEvNS_16Flash_fwd_paramsE)
        /*038c*/ 	.word	0x00000010


	//----- nvinfo : EIATTR_REGCOUNT
	.align		4
.L_162:
        /*0390*/ 	.byte	0x04, 0x2f
        /*0392*/ 	.short	(.L_164 - .L_163)
	.align		4
.L_163:
        /*0394*/ 	.word	index@(_ZN5flash16flash_fwd_kernelI23Flash_fwd_kernel_traitsILi256ELi128ELi64ELi8ELb0ELb0EN7cutlass10bfloat16_tE19Flash_kernel_traitsILi256ELi128ELi64ELi8ES3_EELb0ELb0ELb0ELb0ELb0ELb1ELb0ELb0EEEvNS_16Flash_fwd_paramsE)
        /*0398*/ 	.word	0x000000fe


	//----- nvinfo : EIATTR_FRAME_SIZE
	.align		4
.L_164:
        /*039c*/ 	.byte	0x04, 0x11
        /*039e*/ 	.short	(.L_166 - .L_165)
	.align		4
.L_165:
        /*03a0*/ 	.word	index@(_ZN5flash16flash_fwd_kernelI23Flash_fwd_kernel_traitsILi256ELi128ELi64ELi8ELb0ELb0EN7cutlass10bfloat16_tE19Flash_kernel_traitsILi256ELi128ELi64ELi8ES3_EELb0ELb0ELb0ELb0ELb0ELb1ELb0ELb0EEEvNS_16Flash_fwd_paramsE)
        /*03a4*/ 	.word	0x00000000


	//----- nvinfo : EIATTR_REGCOUNT
	.align		4
.L_166:
        /*03a8*/ 	.byte	0x04, 0x2f
        /*03aa*/ 	.short	(.L_168 - .L_167)
	.align		4
.L_167:
        /*03ac*/ 	.word	index@(_ZN5flash16flash_fwd_kernelI23Flash_fwd_kernel_traitsILi256ELi64ELi64ELi4ELb0ELb0EN7cutlass10bfloat16_tE19Flash_kernel_traitsILi256ELi64ELi64ELi4ES3_EELb0ELb0ELb1ELb1ELb0ELb0ELb0ELb0EEEvNS_16Flash_fwd_paramsE)
        /*03b0*/ 	.word	0x000000ff


	//----- nvinfo : EIATTR_FRAME_SIZE
	.align		4
.L_168:
        /*03b4*/ 	.byte	0x04, 0x11
        /*03b6*/ 	.short	(.L_170 - .L_169)
	.align		4
.L_169:
        /*03b8*/ 	.word	index@(_ZN5flash16flash_fwd_kernelI23Flash_fwd_kernel_traitsILi256ELi64ELi64ELi4ELb0ELb0EN7cutlass10bfloat16_tE19Flash_kernel_traitsILi256ELi64ELi64ELi4ES3_EELb0ELb0ELb1ELb1ELb0ELb0ELb0ELb0EEEvNS_16Flash_fwd_paramsE)
        /*03bc*/ 	.word	0x00000030


	//----- nvinfo : EIATTR_REGCOUNT
	.align		4
.L_170:
        /*03c0*/ 	.byte	0x04, 0x2f
        /*03c2*/ 	.short	(.L_172 - .L_171)
	.align		4
.L_171:
        /*03c4*/ 	.word	index@(_ZN5flash16flash_fwd_kernelI23Flash_fwd_kernel_traitsILi256ELi64ELi64ELi4ELb0ELb0EN7cutlass10bfloat16_tE19Flash_kernel_traitsILi256ELi64ELi64ELi4ES3_EELb0ELb0ELb1ELb0ELb0ELb0ELb0ELb0EEEvNS_16Flash_fwd_paramsE)
        /*03c8*/ 	.word	0x000000ff


	//----- nvinfo : EIATTR_FRAME_SIZE
	.align		4
.L_172:
        /*03cc*/ 	.byte	0x04, 0x11
        /*03ce*/ 	.short	(.L_174 - .L_173)
	.align		4
.L_173:
        /*03d0*/ 	.word	index@(_ZN5flash16flash_fwd_kernelI23Flash_fwd_kernel_traitsILi256ELi64ELi64ELi4ELb0ELb0EN7cutlass10bfloat16_tE19Flash_kernel_traitsILi256ELi64ELi64ELi4ES3_EELb0ELb0ELb1ELb0ELb0ELb0ELb0ELb0EEEvNS_16Flash_fwd_paramsE)
        /*03d4*/ 	.word	0x00000038


	//----- nvinfo : EIATTR_REGCOUNT
	.align		4
.L_174:
        /*03d8*/ 	.byte	0x04, 0x2f
        /*03da*/ 	.short	(.L_176 - .L_175)
	.align		4
.L_175:
        /*03dc*/ 	.word	index@(_ZN5flash16flash_fwd_kernelI23Flash_fwd_kernel_traitsILi256ELi64ELi64ELi4ELb0ELb0EN7cutlass10bfloat16_tE19Flash_kernel_traitsILi256ELi64ELi64ELi4ES3_EELb0ELb0ELb1ELb0ELb0ELb1ELb0ELb0EEEvNS_16Flash_fwd_paramsE)
        /*03e0*/ 	.word	0x000000ff


	//----- nvinfo : EIATTR_FRAME_SIZE
	.align		4
.L_176:
        /*03e4*/ 	.byte	0x04, 0x11
        /*03e6*/ 	.short	(.L_178 - .L_177)
	.align		4
.L_177:
        /*03e8*/ 	.word	index@(_ZN5flash16flash_fwd_kernelI23Flash_fwd_kernel_traitsILi256ELi64ELi64ELi4ELb0ELb0EN7cutlass10bfloat16_tE19Flash_kernel_traitsILi256ELi64ELi64ELi4ES3_EELb0ELb0ELb1ELb0ELb0ELb1ELb0ELb0EEEvNS_16Flash_fwd_paramsE)
        /*03ec*/ 	.word	0x00000000


	//----- nvinfo : EIATTR_REGCOUNT
	.align		4
.L_178:
        /*03f0*/ 	.byte	0x04, 0x2f
        /*03f2*/ 	.short	(.L_180 - .L_179)
	.align		4
.L_179:
        /*03f4*/ 	.word	index@(_ZN5flash16flash_fwd_kernelI23Flash_fwd_kernel_traitsILi256ELi64ELi64ELi4ELb0ELb0EN7cutlass10bfloat16_tE19Flash_kernel_traitsILi256ELi64ELi64ELi4ES3_EELb0ELb0ELb0ELb1ELb0ELb0ELb0ELb0EEEvNS_16Flash_fwd_paramsE)
        /*03f8*/ 	.word	0x000000ff


	//----- nvinfo : EIATTR_FRAME_SIZE
	.align		4
.L_180:
        /*03fc*/ 	.byte	0x04, 0x11
        /*03fe*/ 	.short	(.L_182 - .L_181)
	.align		4
.L_181:
        /*0400*/ 	.word	index@(_ZN5flash16flash_fwd_kernelI23Flash_fwd_kernel_traitsILi256ELi64ELi64ELi4ELb0ELb0EN7cutlass10bfloat16_tE19Flash_kernel_traitsILi256ELi64ELi64ELi4ES3_EELb0ELb0ELb0ELb1ELb0ELb0ELb0ELb0EEEvNS_16Flash_fwd_paramsE)
        /*0404*/ 	.word	0x00000058


	//----- nvinfo : EIATTR_REGCOUNT
	.align		4
.L_182:
        /*0408*/ 	.byte	0x04, 0x2f
        /*040a*/ 	.short	(.L_184 - .L_183)
	.align		4
.L_183:
        /*040c*/ 	.word	index@(_ZN5flash16flash_fwd_kernelI23Flash_fwd_kernel_traitsILi256ELi64ELi64ELi4ELb0ELb0EN7cutlass10bfloat16_tE19Flash_kernel_traitsILi256ELi64ELi64ELi4ES3_EELb0ELb0ELb0ELb0ELb0ELb0ELb0ELb0EEEvNS_16Flash_fwd_paramsE)
        /*0410*/ 	.word	0x000000ff


	//----- nvinfo : EIATTR_FRAME_SIZE
	.align		4
.L_184:
        /*0414*/ 	.byte	0x04, 0x11
        /*0416*/ 	.short	(.L_186 - .L_185)
	.align		4
.L_185:
        /*0418*/ 	.word	index@(_ZN5flash16flash_fwd_kernelI23Flash_fwd_kernel_traitsILi256ELi64ELi64ELi4ELb0ELb0EN7cutlass10bfloat16_tE19Flash_kernel_traitsILi256ELi64ELi64ELi4ES3_EELb0ELb0ELb0ELb0ELb0ELb0ELb0ELb0EEEvNS_16Flash_fwd_paramsE)
        /*041c*/ 	.word	0x00000050


	//----- nvinfo : EIATTR_REGCOUNT
	.align		4
.L_186:
        /*0420*/ 	.byte	0x04, 0x2f
        /*0422*/ 	.short	(.L_188 - .L_187)
	.align		4
.L_187:
        /*0424*/ 	.word	index@(_ZN5flash16flash_fwd_kernelI23Flash_fwd_kernel_traitsILi256ELi64ELi64ELi4ELb0ELb0EN7cutlass10bfloat16_tE19Flash_kernel_traitsILi256ELi64ELi64ELi4ES3_EELb0ELb0ELb0ELb0ELb0ELb1ELb0ELb0EEEvNS_16Flash_fwd_paramsE)
        /*0428*/ 	.word	0x000000fe


	//----- nvinfo : EIATTR_FRAME_SIZE
	.align		4
.L_188:
        /*042c*/ 	.byte	0x04, 0x11
        /*042e*/ 	.short	(.L_190 - .L_189)
	.align		4
.L_189:
        /*0430*/ 	.word	index@(_ZN5flash16flash_fwd_kernelI23Flash_fwd_kernel_traitsILi256ELi64ELi64ELi4ELb0ELb0EN7cutlass10bfloat16_tE19Flash_kernel_traitsILi256ELi64ELi64ELi4ES3_EELb0ELb0ELb0ELb0ELb0ELb1ELb0ELb0EEEvNS_16Flash_fwd_paramsE)
        /*0434*/ 	.word	0x00000000


	//----- nvinfo : EIATTR_MIN_STACK_SIZE
	.align		4
.L_190:
        /*0438*/ 	.byte	0x04, 0x12
        /*043a*/ 	.short	(.L_192 - .L_191)
	.align		4
.L_191:
        /*043c*/ 	.word	index@(_ZN5flash16flash_fwd_kernelI23Flash_fwd_kernel_traitsILi256ELi64ELi64ELi4ELb0ELb0EN7cutlass10bfloat16_tE19Flash_kernel_traitsILi256ELi64ELi64ELi4ES3_EELb0ELb0ELb0ELb0ELb0ELb1ELb0ELb0EEEvNS_16Flash_fwd_paramsE)
        /*0440*/ 	.word	0x00000000


	//----- nvinfo : EIATTR_MIN_STACK_SIZE
	.align		4
.L_192:
        /*0444*/ 	.byte	0x04, 0x12
        /*0446*/ 	.short	(.L_194 - .L_193)
	.align		4
.L_193:
        /*0448*/ 	.word	index@(_ZN5flash16flash_fwd_kernelI23Flash_fwd_kernel_traitsILi256ELi64ELi64ELi4ELb0ELb0EN7cutlass10bfloat16_tE19Flash_kernel_traitsILi256ELi64ELi64ELi4ES3_EELb0ELb0ELb0ELb0ELb0ELb0ELb0ELb0EEEvNS_16Flash_fwd_paramsE)
        /*044c*/ 	.word	0x00000050


	//----- nvinfo : EIATTR_MIN_STACK_SIZE
	.align		4
.L_194:
        /*0450*/ 	.byte	0x04, 0x12
        /*0452*/ 	.short	(.L_196 - .L_195)
	.align		4
.L_195:
        /*0454*/ 	.word	index@(_ZN5flash16flash_fwd_kernelI23Flash_fwd_kernel_traitsILi256ELi64ELi64ELi4ELb0ELb0EN7cutlass10bfloat16_tE19Flash_kernel_traitsILi256ELi64ELi64ELi4ES3_EELb0ELb0ELb0ELb1ELb0ELb0ELb0ELb0EEEvNS_16Flash_fwd_paramsE)
        /*0458*/ 	.word	0x00000058


	//----- nvinfo : EIATTR_MIN_STACK_SIZE
	.align		4
.L_196:
        /*045c*/ 	.byte	0x04, 0x12
        /*045e*/ 	.short	(.L_198 - .L_197)
	.align		4
.L_197:
        /*0460*/ 	.word	index@(_ZN5flash16flash_fwd_kernelI23Flash_fwd_kernel_traitsILi256ELi64ELi64ELi4ELb0ELb0EN7cutlass10bfloat16_tE19Flash_kernel_traitsILi256ELi64ELi64ELi4ES3_EELb0ELb0ELb1ELb0ELb0ELb1ELb0ELb0EEEvNS_16Flash_fwd_paramsE)
        /*0464*/ 	.word	0x00000000


	//----- nvinfo : EIATTR_MIN_STACK_SIZE
	.align		4
.L_198:
        /*0468*/ 	.byte	0x04, 0x12
        /*046a*/ 	.short	(.L_200 - .L_199)
	.align		4
.L_199:
        /*046c*/ 	.word	index@(_ZN5flash16flash_fwd_kernelI23Flash_fwd_kernel_traitsILi256ELi64ELi64ELi4ELb0ELb0EN7cutlass10bfloat16_tE19Flash_kernel_traitsILi256ELi64ELi64ELi4ES3_EELb0ELb0ELb1ELb0ELb0ELb0ELb0ELb0EEEvNS_16Flash_fwd_paramsE)
        /*0470*/ 	.word	0x00000038


	//----- nvinfo : EIATTR_MIN_STACK_SIZE
	.align		4
.L_200:
        /*0474*/ 	.byte	0x04, 0x12
        /*0476*/ 	.short	(.L_202 - .L_201)
	.align		4
.L_201:
        /*0478*/ 	.word	index@(_ZN5flash16flash_fwd_kernelI23Flash_fwd_kernel_traitsILi256ELi64ELi64ELi4ELb0ELb0EN7cutlass10bfloat16_tE19Flash_kernel_traitsILi256ELi64ELi64ELi4ES3_EELb0ELb0ELb1ELb1ELb0ELb0ELb0ELb0EEEvNS_16Flash_fwd_paramsE)
        /*047c*/ 	.word	0x00000030


	//----- nvinfo : EIATTR_MIN_STACK_SIZE
	.align		4
.L_202:
        /*0480*/ 	.byte	0x04, 0x12
        /*0482*/ 	.short	(.L_204 - .L_203)
	.align		4
.L_203:
        /*0484*/ 	.word	index@(_ZN5flash16flash_fwd_kernelI23Flash_fwd_kernel_traitsILi256ELi128ELi64ELi8ELb0ELb0EN7cutlass10bfloat16_tE19Flash_kernel_traitsILi256ELi128ELi64ELi8ES3_EELb0ELb0ELb0ELb0ELb0ELb1ELb0ELb0EEEvNS_16Flash_fwd_paramsE)
        /*0488*/ 	.word	0x00000000


	//----- nvinfo : EIATTR_MIN_STACK_SIZE
	.align		4
.L_204:
        /*048c*/ 	.byte	0x04, 0x12
        /*048e*/ 	.short	(.L_206 - .L_205)
	.align		4
.L_205:
        /*0490*/ 	.word	index@(_ZN5flash16flash_fwd_kernelI23Flash_fwd_kernel_traitsILi256ELi128ELi64ELi8ELb0ELb0EN7cutlass10bfloat16_tE19Flash_kernel_traitsILi256ELi128ELi64ELi8ES3_EELb0ELb0ELb0ELb0ELb0ELb0ELb0ELb0EEEvNS_16Flash_fwd_paramsE)
        /*0494*/ 	.word	0x00000010


	//----- nvinfo : EIATTR_MIN_STACK_SIZE
	.align		4
.L_206:
        /*0498*/ 	.byte	0x04, 0x12
        /*049a*/ 	.short	(.L_208 - .L_207)
	.align		4
.L_207:
        /*049c*/ 	.word	index@(_ZN5flash16flash_fwd_kernelI23Flash_fwd_kernel_traitsILi256ELi128ELi64ELi8ELb0ELb0EN7cutlass10bfloat16_tE19Flash_kernel_traitsILi256ELi128ELi64ELi8ES3_EELb0ELb0ELb0ELb1ELb0ELb0ELb0ELb0EEEvNS_16Flash_fwd_paramsE)
        /*04a0*/ 	.word	0x00000048


	//----- nvinfo : EIATTR_MIN_STACK_SIZE
	.align		4
.L_208:
        /*04a4*/ 	.byte	0x04, 0x12
        /*04a6*/ 	.short	(.L_210 - .L_209)
	.align		4
.L_209:
        /*04a8*/ 	.word	index@(_ZN5flash16flash_fwd_kernelI23Flash_fwd_kernel_traitsILi256ELi128ELi64ELi8ELb0ELb0EN7cutlass10bfloat16_tE19Flash_kernel_traitsILi256ELi128ELi64ELi8ES3_EELb0ELb0ELb1ELb0ELb0ELb1ELb0ELb0EEEvNS_16Flash_fwd_paramsE)
        /*04ac*/ 	.word	0x00000050


	//----- nvinfo : EIATTR_MIN_STACK_SIZE
	.align		4
.L_210:
        /*04b0*/ 	.byte	0x04, 0x12
        /*04b2*/ 	.short	(.L_212 - .L_211)
	.align		4
.L_211:
        /*04b4*/ 	.word	index@(_ZN5flash16flash_fwd_kernelI23Flash_fwd_kernel_traitsILi256ELi128ELi64ELi8ELb0ELb0EN7cutlass10bfloat16_tE19Flash_kernel_traitsILi256ELi128ELi64ELi8ES3_EELb0ELb0ELb1ELb0ELb0ELb0ELb0ELb0EEEvNS_16Flash_fwd_paramsE)
        /*04b8*/ 	.word	0x00000068


	//----- nvinfo : EIATTR_MIN_STACK_SIZE
	.align		4
.L_212:
        /*04bc*/ 	.byte	0x04, 0x12
        /*04be*/ 	.short	(.L_214 - .L_213)
	.align		4
.L_213:
        /*04c0*/ 	.word	index@(_ZN5flash16flash_fwd_kernelI23Flash_fwd_kernel_traitsILi256ELi128ELi64ELi8ELb0ELb0EN7cutlass10bfloat16_tE19Flash_kernel_traitsILi256ELi128ELi64ELi8ES3_EELb0ELb0ELb1ELb1ELb0ELb0ELb0ELb0EEEvNS_16Flash_fwd_paramsE)
        /*04c4*/ 	.word	0x000000b8


	//----- nvinfo : EIATTR_MIN_STACK_SIZE
	.align		4
.L_214:
        /*04c8*/ 	.byte	0x04, 0x12
        /*04ca*/ 	.short	(.L_216 - .L_215)
	.align		4
.L_215:
        /*04cc*/ 	.word	index@(_ZN5flash16flash_fwd_kernelI23Flash_fwd_kernel_traitsILi256ELi64ELi64ELi4ELb0ELb0EN7cutlass10bfloat16_tE19Flash_kernel_traitsILi256ELi64ELi64ELi4ES3_EELb1ELb0ELb0ELb0ELb0ELb0ELb0ELb0EEEvNS_16Flash_fwd_paramsE)
        /*04d0*/ 	.word	0x00000038


	//----- nvinfo : EIATTR_MIN_STACK_SIZE
	.align		4
.L_216:
        /*04d4*/ 	.byte	0x04, 0x12
        /*04d6*/ 	.short	(.L_218 - .L_217)
	.align		4
.L_217:
        /*04d8*/ 	.word	index@(_ZN5flash16flash_fwd_kernelI23Flash_fwd_kernel_traitsILi256ELi64ELi64ELi4ELb0ELb0EN7cutlass10bfloat16_tE19Flash_kernel_traitsILi256ELi64ELi64ELi4ES3_EELb1ELb0ELb1ELb0ELb0ELb0ELb0ELb0EEEvNS_16Flash_fwd_paramsE)
        /*04dc*/ 	.word	0x00000040


	//----- nvinfo : EIATTR_MIN_STACK_SIZE
	.align		4
.L_218:
        /*04e0*/ 	.byte	0x04, 0x12
        /*04e2*/ 	.short	(.L_220 - .L_219)
	.align		4
.L_219:
        /*04e4*/ 	.word	index@(_ZN5flash16flash_fwd_kernelI23Flash_fwd_kernel_traitsILi256ELi64ELi64ELi4ELb0ELb0EN7cutlass10bfloat16_tE19Flash_kernel_traitsILi256ELi64ELi64ELi4ES3_EELb1ELb0ELb0ELb0ELb0ELb1ELb0ELb0EEEvNS_16Flash_fwd_paramsE)
        /*04e8*/ 	.word	0x00000038


	//----- nvinfo : EIATTR_MIN_STACK_SIZE
	.align		4
.L_220:
        /*04ec*/ 	.byte	0x04, 0x12
        /*04ee*/ 	.short	(.L_222 - .L_221)
	.align		4
.L_221:
        /*04f0*/ 	.word	index@(_ZN5flash16flash_fwd_kernelI23Flash_fwd_kernel_traitsILi256ELi64ELi64ELi4ELb0ELb0EN7cutlass10bfloat16_tE19Flash_kernel_traitsILi256ELi64ELi64ELi4ES3_EELb0ELb0ELb0ELb0ELb0ELb1ELb1ELb0EEEvNS_16Flash_fwd_paramsE)
        /*04f4*/ 	.word	0x00000008


	//----- nvinfo : EIATTR_MIN_STACK_SIZE
	.align		4
.L_222:
        /*04f8*/ 	.byte	0x04, 0x12
        /*04fa*/ 	.short	(.L_224 - .L_223)
	.align		4
.L_223:
        /*04fc*/ 	.word	index@(_ZN5flash16flash_fwd_kernelI23Flash_fwd_kernel_traitsILi256ELi64ELi64ELi4ELb0ELb0EN7cutlass10bfloat16_tE19Flash_kernel_traitsILi256ELi64ELi64ELi4ES3_EELb1ELb0ELb0ELb1ELb0ELb0ELb0ELb0EEEvNS_16Flash_fwd_paramsE)
        /*0500*/ 	.word	0x00000088


	//----- nvinfo : EIATTR_MIN_STACK_SIZE
	.align		4
.L_224:
        /*0504*/ 	.byte	0x04, 0x12
        /*0506*/ 	.short	(.L_226 - .L_225)
	.align		4
.L_225:
        /*0508*/ 	.word	index@(_ZN5flash16flash_fwd_kernelI23Flash_fwd_kernel_traitsILi256ELi64ELi64ELi4ELb0ELb0EN7cutlass10bfloat16_tE19Flash_kernel_traitsILi256ELi64ELi64ELi4ES3_EELb1ELb0ELb0ELb0ELb0ELb0ELb0ELb1EEEvNS_16Flash_fwd_paramsE)
        /*050c*/ 	.word	0x00000088


	//----- nvinfo : EIATTR_MIN_STACK_SIZE
	.align		4
.L_226:
        /*0510*/ 	.byte	0x04, 0x12
        /*0512*/ 	.short	(.L_228 - .L_227)
	.align		4
.L_227:
        /*0514*/ 	.word	index@(_ZN5flash16flash_fwd_kernelI23Flash_fwd_kernel_traitsILi256ELi64ELi64ELi4ELb0ELb0EN7cutlass10bfloat16_tE19Flash_kernel_traitsILi256ELi64ELi64ELi4ES3_EELb0ELb0ELb0ELb0ELb0ELb0ELb1ELb0EEEvNS_16Flash_fwd_paramsE)
        /*0518*/ 	.word	0x00000060


	//----- nvinfo : EIATTR_MIN_STACK_SIZE
	.align		4
.L_228:
        /*051c*/ 	.byte	0x04, 0x12
        /*051e*/ 	.short	(.L_230 - .L_229)
	.align		4
.L_229:
        /*0520*/ 	.word	index@(_ZN5flash16flash_fwd_kernelI23Flash_fwd_kernel_traitsILi256ELi64ELi64ELi4ELb0ELb0EN7cutlass10bfloat16_tE19Flash_kernel_traitsILi256ELi64ELi64ELi4ES3_EELb1ELb0ELb0ELb1ELb0ELb0ELb0ELb1EEEvNS_16Flash_fwd_paramsE)
        /*0524*/ 	.word	0x00000088


	//----- nvinfo : EIATTR_MIN_STACK_SIZE
	.align		4
.L_230:
        /*0528*/ 	.byte	0x04, 0x12
        /*052a*/ 	.short	(.L_232 - .L_231)
	.align		4
.L_231:
        /*052c*/ 	.word	index@(_ZN5flash16flash_fwd_kernelI23Flash_fwd_kernel_traitsILi256ELi64ELi64ELi4ELb0ELb0EN7cutlass10bfloat16_tE19Flash_kernel_traitsILi256ELi64ELi64ELi4ES3_EELb0ELb0ELb0ELb1ELb0ELb0ELb1ELb0EEEvNS_16Flash_fwd_paramsE)
        /*0530*/ 	.word	0x00000060


	//----- nvinfo : EIATTR_MIN_STACK_SIZE
	.align		4
.L_232:
        /*0534*/ 	.byte	0x04, 0x12
        /*0536*/ 	.short	(.L_234 - .L_233)
	.align		4
.L_233:
        /*0538*/ 	.word	index@(_ZN5flash16flash_fwd_kernelI23Flash_fwd_kernel_traitsILi256ELi64ELi64ELi4ELb0ELb0EN7cutlass10bfloat16_tE19Flash_kernel_traitsILi256ELi64ELi64ELi4ES3_EELb1ELb0ELb1ELb0ELb0ELb1ELb0ELb0EEEvNS_16Flash_fwd_paramsE)
        /*053c*/ 	.word	0x00000080


	//----- nvinfo : EIATTR_MIN_STACK_SIZE
	.align		4
.L_234:
        /*0540*/ 	.byte	0x04, 0x12
        /*0542*/ 	.short	(.L_236 - .L_235)
	.align		4
.L_235:
        /*0544*/ 	.word	index@(_ZN5flash16flash_fwd_kernelI23Flash_fwd_kernel_traitsILi256ELi64ELi64ELi4ELb0ELb0EN7cutlass10bfloat16_tE19Flash_kernel_traitsILi256ELi64ELi64ELi4ES3_EELb0ELb0ELb1ELb0ELb0ELb1ELb1ELb0EEEvNS_16Flash_fwd_paramsE)
        /*0548*/ 	.word	0x00000008


	//----- nvinfo : EIATTR_MIN_STACK_SIZE
	.align		4
.L_236:
        /*054c*/ 	.byte	0x04, 0x12
        /*054e*/ 	.short	(.L_238 - .L_237)
	.align		4
.L_237:
        /*0550*/ 	.word	index@(_ZN5flash16flash_fwd_kernelI23Flash_fwd_kernel_traitsILi256ELi64ELi64ELi4ELb0ELb0EN7cutlass10bfloat16_tE19Flash_kernel_traitsILi256ELi64ELi64ELi4ES3_EELb1ELb0ELb1ELb1ELb0ELb0ELb0ELb0EEEvNS_16Flash_fwd_paramsE)
        /*0554*/ 	.word	0x00000058


	//----- nvinfo : EIATTR_MIN_STACK_SIZE
	.align		4
.L_238:
        /*0558*/ 	.byte	0x04, 0x12
        /*055a*/ 	.short	(.L_240 - .L_239)
	.align		4
.L_239:
        /*055c*/ 	.word	index@(_ZN5flash16flash_fwd_kernelI23Flash_fwd_kernel_traitsILi256ELi64ELi64ELi4ELb0ELb0EN7cutlass10bfloat16_tE19Flash_kernel_traitsILi256ELi64ELi64ELi4ES3_EELb1ELb0ELb1ELb0ELb0ELb0ELb0ELb1EEEvNS_16Flash_fwd_paramsE)
        /*0560*/ 	.word	0x00000190


	//----- nvinfo : EIATTR_MIN_STACK_SIZE
	.align		4
.L_240:
        /*0564*/ 	.byte	0x04, 0x12
        /*0566*/ 	.short	(.L_242 - .L_241)
	.align		4
.L_241:
        /*0568*/ 	.word	index@(_ZN5flash16flash_fwd_kernelI23Flash_fwd_kernel_traitsILi256ELi64ELi64ELi4ELb0ELb0EN7cutlass10bfloat16_tE19Flash_kernel_traitsILi256ELi64ELi64ELi4ES3_EELb0ELb0ELb1ELb0ELb0ELb0ELb1ELb0EEEvNS_16Flash_fwd_paramsE)
        /*056c*/ 	.word	0x00000038


	//----- nvinfo : EIATTR_MIN_STACK_SIZE
	.align		4
.L_242:
        /*0570*/ 	.byte	0x04, 0x12
        /*0572*/ 	.short	(.L_244 - .L_243)
	.align		4
.L_243:
        /*0574*/ 	.word	index@(_ZN5flash16flash_fwd_kernelI23Flash_fwd_kernel_traitsILi256ELi64ELi64ELi4ELb0ELb0EN7cutlass10bfloat16_tE19Flash_kernel_traitsILi256ELi64ELi64ELi4ES3_EELb1ELb0ELb1ELb1ELb0ELb0ELb0ELb1EEEvNS_16Flash_fwd_paramsE)
        /*0578*/ 	.word	0x00000178


	//----- nvinfo : EIATTR_MIN_STACK_SIZE
	.align		4
.L_244:
        /*057c*/ 	.byte	0x04, 0x12
        /*057e*/ 	.short	(.L_246 - .L_245)
	.align		4
.L_245:
        /*0580*/ 	.word	index@(_ZN5flash16flash_fwd_kernelI23Flash_fwd_kernel_traitsILi256ELi64ELi64ELi4ELb0ELb0EN7cutlass10bfloat16_tE19Flash_kernel_traitsILi256ELi64ELi64ELi4ES3_EELb0ELb0ELb1ELb1ELb0ELb0ELb1ELb0EEEvNS_16Flash_fwd_paramsE)
        /*0584*/ 	.word	0x00000028


	//----- nvinfo : EIATTR_MIN_STACK_SIZE
	.align		4
.L_246:
        /*0588*/ 	.byte	0x04, 0x12
        /*058a*/ 	.short	(.L_248 - .L_247)
	.align		4
.L_247:
        /*058c*/ 	.word	index@(_ZN5flash16flash_fwd_kernelI23Flash_fwd_kernel_traitsILi256ELi128ELi64ELi8ELb0ELb0EN7cutlass10bfloat16_tE19Flash_kernel_traitsILi256ELi128ELi64ELi8ES3_EELb1ELb0ELb0ELb0ELb0ELb0ELb0ELb0EEEvNS_16Flash_fwd_paramsE)
        /*0590*/ 	.word	0x00000070


	//----- nvinfo : EIATTR_MIN_STACK_SIZE
	.align		4
.L_248:
        /*0594*/ 	.byte	0x04, 0x12
        /*0596*/ 	.short	(.L_250 - .L_249)
	.align		4
.L_249:
        /*0598*/ 	.word	index@(_ZN5flash16flash_fwd_kernelI23Flash_fwd_kernel_traitsILi256ELi128ELi64ELi8ELb0ELb0EN7cutlass10bfloat16_tE19Flash_kernel_traitsILi256ELi128ELi64ELi8ES3_EELb1ELb0ELb1ELb0ELb0ELb0ELb0ELb0EEEvNS_16Flash_fwd_paramsE)
        /*059c*/ 	.word	0x00000040


	//----- nvinfo : EIATTR_MIN_STACK_SIZE
	.align		4
.L_250:
        /*05a0*/ 	.byte	0x04, 0x12
        /*05a2*/ 	.short	(.L_252 - .L_251)
	.align		4
.L_251:
        /*05a4*/ 	.word	index@(_ZN5flash16flash_fwd_kernelI23Flash_fwd_kernel_traitsILi256ELi128ELi64ELi8ELb0ELb0EN7cutlass10bfloat16_tE19Flash_kernel_traitsILi256ELi128ELi64ELi8ES3_EELb1ELb0ELb0ELb0ELb0ELb1ELb0ELb0EEEvNS_16Flash_fwd_paramsE)
        /*05a8*/ 	.word	0x00000010


	//----- nvinfo : EIATTR_MIN_STACK_SIZE
	.align		4
.L_252:
        /*05ac*/ 	.byte	0x04, 0x12
        /*05ae*/ 	.short	(.L_254 - .L_253)
	.align		4
.L_253:
        /*05b0*/ 	.word	index@(_ZN5flash16flash_fwd_kernelI23Flash_fwd_kernel_traitsILi256ELi128ELi64ELi8ELb0ELb0EN7cutlass10bfloat16_tE19Flash_kernel_traitsILi256ELi128ELi64ELi8ES3_EELb0ELb0ELb0ELb0ELb0ELb1ELb1ELb0EEEvNS_16Flash_fwd_paramsE)
        /*05b4*/ 	.word	0x00000008


	//----- nvinfo : EIATTR_MIN_STACK_SIZE
	.align		4
.L_254:
        /*05b8*/ 	.byte	0x04, 0x12
        /*05ba*/ 	.short	(.L_256 - .L_255)
	.align		4
.L_255:
        /*05bc*/ 	.word	index@(_ZN5flash16flash_fwd_kernelI23Flash_fwd_kernel_traitsILi256ELi128ELi64ELi8ELb0ELb0EN7cutlass10bfloat16_tE19Flash_kernel_traitsILi256ELi128ELi64ELi8ES3_EELb1ELb0ELb0ELb1ELb0ELb0ELb0ELb0EEEvNS_16Flash_fwd_paramsE)
        /*05c0*/ 	.word	0x00000030


	//----- nvinfo : EIATTR_MIN_STACK_SIZE
	.align		4
.L_256:
        /*05c4*/ 	.byte	0x04, 0x12
        /*05c6*/ 	.short	(.L_258 - .L_257)
	.align		4
.L_257:
        /*05c8*/ 	.word	index@(_ZN5flash16flash_fwd_kernelI23Flash_fwd_kernel_traitsILi256ELi128ELi64ELi8ELb0ELb0EN7cutlass10bfloat16_tE19Flash_kernel_traitsILi256ELi128ELi64ELi8ES3_EELb1ELb0ELb0ELb0ELb0ELb0ELb0ELb1EEEvNS_16Flash_fwd_paramsE)
        /*05cc*/ 	.word	0x00000070


	//----- nvinfo : EIATTR_MIN_STACK_SIZE
	.align		4
.L_258:
        /*05d0*/ 	.byte	0x04, 0x12
        /*05d2*/ 	.short	(.L_260 - .L_259)
	.align		4
.L_259:
        /*05d4*/ 	.word	index@(_ZN5flash16flash_fwd_kernelI23Flash_fwd_kernel_traitsILi256ELi128ELi64ELi8ELb0ELb0EN7cutlass10bfloat16_tE19Flash_kernel_traitsILi256ELi128ELi64ELi8ES3_EELb0ELb0ELb0ELb0ELb0ELb0ELb1ELb0EEEvNS_16Flash_fwd_paramsE)
        /*05d8*/ 	.word	0x00000020


	//----- nvinfo : EIATTR_MIN_STACK_SIZE
	.align		4
.L_260:
        /*05dc*/ 	.byte	0x04, 0x12
        /*05de*/ 	.short	(.L_262 - .L_261)
	.align		4
.L_261:
        /*05e0*/ 	.word	index@(_ZN5flash16flash_fwd_kernelI23Flash_fwd_kernel_traitsILi256ELi128ELi64ELi8ELb0ELb0EN7cutlass10bfloat16_tE19Flash_kernel_traitsILi256ELi128ELi64ELi8ES3_EELb1ELb0ELb0ELb1ELb0ELb0ELb0ELb1EEEvNS_16Flash_fwd_paramsE)
        /*05e4*/ 	.word	0x00000070


	//----- nvinfo : EIATTR_MIN_STACK_SIZE
	.align		4
.L_262:
        /*05e8*/ 	.byte	0x04, 0x12
        /*05ea*/ 	.short	(.L_264 - .L_263)
	.align		4
.L_263:
        /*05ec*/ 	.word	index@(_ZN5flash16flash_fwd_kernelI23Flash_fwd_kernel_traitsILi256ELi128ELi64ELi8ELb0ELb0EN7cutlass10bfloat16_tE19Flash_kernel_traitsILi256ELi128ELi64ELi8ES3_EELb0ELb0ELb0ELb1ELb0ELb0ELb1ELb0EEEvNS_16Flash_fwd_paramsE)
        /*05f0*/ 	.word	0x00000050


	//----- nvinfo : EIATTR_MIN_STACK_SIZE
	.align		4
.L_264:
        /*05f4*/ 	.byte	0x04, 0x12
        /*05f6*/ 	.short	(.L_266 - .L_265)
	.align		4
.L_265:
        /*05f8*/ 	.word	index@(_ZN5flash16flash_fwd_kernelI23Flash_fwd_kernel_traitsILi256ELi128ELi64ELi8ELb0ELb0EN7cutlass10bfloat16_tE19Flash_kernel_traitsILi256ELi128ELi64ELi8ES3_EELb1ELb0ELb1ELb0ELb0ELb1ELb0ELb0EEEvNS_16Flash_fwd_paramsE)
        /*05fc*/ 	.word	0x00000078


	//----- nvinfo : EIATTR_MIN_STACK_SIZE
	.align		4
.L_266:
        /*0600*/ 	.byte	0x04, 0x12
        /*0602*/ 	.short	(.L_268 - .L_267)
	.align		4
.L_267:
        /*0604*/ 	.word	index@(_ZN5flash16flash_fwd_kernelI23Flash_fwd_kernel_traitsILi256ELi128ELi64ELi8ELb0ELb0EN7cutlass10bfloat16_tE19Flash_kernel_traitsILi256ELi128ELi64ELi8ES3_EELb0ELb0ELb1ELb0ELb0ELb1ELb1ELb0EEEvNS_16Flash_fwd_paramsE)
        /*0608*/ 	.word	0x00000008


	//----- nvinfo : EIATTR_MIN_STACK_SIZE
	.align		4
.L_268:
        /*060c*/ 	.byte	0x04, 0x12
        /*060e*/ 	.short	(.L_270 - .L_269)
	.align		4
.L_269:
        /*0610*/ 	.word	index@(_ZN5flash16flash_fwd_kernelI23Flash_fwd_kernel_traitsILi256ELi128ELi64ELi8ELb0ELb0EN7cutlass10bfloat16_tE19Flash_kernel_traitsILi256ELi128ELi64ELi8ES3_EELb1ELb0ELb1ELb1ELb0ELb0ELb0ELb0EEEvNS_16Flash_fwd_paramsE)
        /*0614*/ 	.word	0x00000050


	//----- nvinfo : EIATTR_MIN_STACK_SIZE
	.align		4
.L_270:
        /*0618*/ 	.byte	0x04, 0x12
        /*061a*/ 	.short	(.L_272 - .L_271)
	.align		4
.L_271:
        /*061c*/ 	.word	index@(_ZN5flash16flash_fwd_kernelI23Flash_fwd_kernel_traitsILi256ELi128ELi64ELi8ELb0ELb0EN7cutlass10bfloat16_tE19Flash_kernel_traitsILi256ELi128ELi64ELi8ES3_EELb1ELb0ELb1ELb0ELb0ELb0ELb0ELb1EEEvNS_16Flash_fwd_paramsE)
        /*0620*/ 	.word	0x000001b0


	//----- nvinfo : EIATTR_MIN_STACK_SIZE
	.align		4
.L_272:
        /*0624*/ 	.byte	0x04, 0x12
        /*0626*/ 	.short	(.L_274 - .L_273)
	.align		4
.L_273:
        /*0628*/ 	.word	index@(_ZN5flash16flash_fwd_kernelI23Flash_fwd_kernel_traitsILi256ELi128ELi64ELi8ELb0ELb0EN7cutlass10bfloat16_tE19Flash_kernel_traitsILi256ELi128ELi64ELi8ES3_EELb0ELb0ELb1ELb0ELb0ELb0ELb1ELb0EEEvNS_16Flash_fwd_paramsE)
        /*062c*/ 	.word	0x00000068


	//----- nvinfo : EIATTR_MIN_STACK_SIZE
	.align		4
.L_274:
        /*0630*/ 	.byte	0x04, 0x12
        /*0632*/ 	.short	(.L_276 - .L_275)
	.align		4
.L_275:
        /*0634*/ 	.word	index@(_ZN5flash16flash_fwd_kernelI23Flash_fwd_kernel_traitsILi256ELi128ELi64ELi8ELb0ELb0EN7cutlass10bfloat16_tE19Flash_kernel_traitsILi256ELi128ELi64ELi8ES3_EELb1ELb0ELb1ELb1ELb0ELb0ELb0ELb1EEEvNS_16Flash_fwd_paramsE)
        /*0638*/ 	.word	0x00000208


	//----- nvinfo : EIATTR_MIN_STACK_SIZE
	.align		4
.L_276:
        /*063c*/ 	.byte	0x04, 0x12
        /*063e*/ 	.short	(.L_278 - .L_277)
	.align		4
.L_277:
        /*0640*/ 	.word	index@(_ZN5flash16flash_fwd_kernelI23Flash_fwd_kernel_traitsILi256ELi128ELi64ELi8ELb0ELb0EN7cutlass10bfloat16_tE19Flash_kernel_traitsILi256ELi128ELi64ELi8ES3_EELb0ELb0ELb1ELb1ELb0ELb0ELb1ELb0EEEvNS_16Flash_fwd_paramsE)
        /*0644*/ 	.word	0x000000b0
.L_278:


//--------------------- .nv.info._ZN5flash16flash_fwd_kernelI23Flash_fwd_kernel_traitsILi256ELi64ELi64ELi4ELb0ELb0EN7cutlass10bfloat16_tE19Flash_kernel_traitsILi256ELi64ELi64ELi4ES3_EELb0ELb0ELb0ELb0ELb0ELb1ELb0ELb0EEEvNS_16Flash_fwd_paramsE --------------------------
	.section	.nv.info._ZN5flash16flash_fwd_kernelI23Flash_fwd_kernel_traitsILi256ELi64ELi64ELi4ELb0ELb0EN7cutlass10bfloat16_tE19Flash_kernel_traitsILi256ELi64ELi64ELi4ES3_EELb0ELb0ELb0ELb0ELb0ELb1ELb0ELb0EEEvNS_16Flash_fwd_paramsE,"",@"SHT_CUDA_INFO"
	.sectionflags	@""
	.align	4


	//----- nvinfo : EIATTR_CUDA_API_VERSION
	.align		4
        /*0000*/ 	.byte	0x04, 0x37
        /*0002*/ 	.short	(.L_280 - .L_279)
.L_279:
        /*0004*/ 	.word	0x00000082


	//----- nvinfo : EIATTR_SW2861232_WAR
	.align		4
.L_280:
        /*0008*/ 	.byte	0x01, 0x35
	.zero		2


	//----- nvinfo : EIATTR_PARAM_CBANK
	.align		4
        /*000c*/ 	.byte	0x04, 0x0a
        /*000e*/ 	.short	(.L_282 - .L_281)
	.align		4
.L_281:
        /*0010*/ 	.word	index@(.nv.constant0._ZN5flash16flash_fwd_kernelI23Flash_fwd_kernel_traitsILi256ELi64ELi64ELi4ELb0ELb0EN7cutlass10bfloat16_tE19Flash_kernel_traitsILi256ELi64ELi64ELi4ES3_EELb0ELb0ELb0ELb0ELb0ELb1ELb0ELb0EEEvNS_16Flash_fwd_paramsE)
        /*0014*/ 	.short	0x0160
        /*0016*/ 	.short	0x01d0


	//----- nvinfo : EIATTR_CBANK_PARAM_SIZE
	.align		4
.L_282:
        /*0018*/ 	.byte	0x03, 0x19
        /*001a*/ 	.short	0x01d0


	//----- nvinfo : EIATTR_KPARAM_INFO
	.align		4
        /*001c*/ 	.byte	0x04, 0x17
        /*001e*/ 	.short	(.L_284 - .L_283)
.L_283:
        /*0020*/ 	.word	0x00000000
        /*0024*/ 	.short	0x0000
        /*0026*/ 	.short	0x0000
        /*0028*/ 	.byte	0x00, 0xf0, 0x41, 0x07


	//----- nvinfo : EIATTR_MAXREG_COUNT
	.align		4
.L_284:
        /*002c*/ 	.byte	0x03, 0x1b
        /*002e*/ 	.short	0x00ff


	//----- nvinfo : EIATTR_NUM_BARRIERS
	.align		4
        /*0030*/ 	.byte	0x02, 0x4c
        /*0032*/ 	.byte	0x01
	.zero		1


	//----- nvinfo : EIATTR_MERCURY_ISA_VERSION
	.align		4
        /*0034*/ 	.byte	0x03, 0x5f
        /*0036*/ 	.short	0x0000


	//----- nvinfo : EIATTR_INT_WARP_WIDE_INSTR_OFFSETS
	.align		4
        /*0038*/ 	.byte	0x04, 0x31
        /*003a*/ 	.short	(.L_286 - .L_285)


	//   ....[0]....
.L_285:
        /*003c*/ 	.word	0x000016b0


	//----- nvinfo : EIATTR_COOP_GROUP_MASK_REGIDS
	.align		4
.L_286:
        /*0040*/ 	.byte	0x04, 0x29
        /*0042*/ 	.short	(.L_288 - .L_287)


	//   ....[0]....
.L_287:
        /*0044*/ 	.word	0xffffffff


	//   ....[1]....
        /*0048*/ 	.word	0xffffffff


	//   ....[2]....
        /*004c*/ 	.word	0xffffffff


	//   ....[3]....
        /*0050*/ 	.word	0xffffffff


	//   ....[4]....
        /*0054*/ 	.word	0xffffffff


	//   ....[5]....
        /*0058*/ 	.word	0xffffffff


	//   ....[6]....
        /*005c*/ 	.word	0xffffffff


	//   ....[7]....
        /*0060*/ 	.word	0xffffffff


	//   ....[8]....
        /*0064*/ 	.word	0xffffffff


	//   ....[9]....
        /*0068*/ 	.word	0xffffffff


	//   ....[10]....
        /*006c*/ 	.word	0xffffffff


	//   ....[11]....
        /*0070*/ 	.word	0xffffffff


	//----- nvinfo : EIATTR_COOP_GROUP_INSTR_OFFSETS
	.align		4
.L_288:
        /*0074*/ 	.byte	0x04, 0x28
        /*0076*/ 	.short	(.L_290 - .L_289)


	//   ....[0]....
.L_289:
        /*0078*/ 	.word	0x00003300


	//   ....[1]....
        /*007c*/ 	.word	0x00003320


	//   ....[2]....
        /*0080*/ 	.word	0x000033c0


	//   ....[3]....
        /*0084*/ 	.word	0x000033d0


	//   ....[4]....
        /*0088*/ 	.word	0x00005c30


	//   ....[5]....
        /*008c*/ 	.word	0x00005c50


	//   ....[6]....
        /*0090*/ 	.word	0x00005c80


	//   ....[7]....
        /*0094*/ 	.word	0x00005c90


	//   ....[8]....
        /*0098*/ 	.word	0x00007860


	//   ....[9]....
        /*009c*/ 	.word	0x000078a0


	//   ....[10]....
        /*00a0*/ 	.word	0x00007990


	//   ....[11]....
        /*00a4*/ 	.word	0x000079c0


	//----- nvinfo : EIATTR_EXIT_INSTR_OFFSETS
	.align		4
.L_290:
        /*00a8*/ 	.byte	0x04, 0x1c
        /*00aa*/ 	.short	(.L_292 - .L_291)


	//   ....[0]....
.L_291:
        /*00ac*/ 	.word	0x000004d0


	//   ....[1]....
        /*00b0*/ 	.word	0x000095b0


	//   ....[2]....
        /*00b4*/ 	.word	0x00009690


	//   ....[3]....
        /*00b8*/ 	.word	0x0000a060


	//   ....[4]....
        /*00bc*/ 	.word	0x0000a0e0


	//----- nvinfo : EIATTR_CTAIDZ_USED
	.align		4
.L_292:
        /*00c0*/ 	.byte	0x01, 0x04
	.zero		2


	//----- nvinfo : EIATTR_CRS_STACK_SIZE
	.align		4
        /*00c4*/ 	.byte	0x04, 0x1e
        /*00c6*/ 	.short	(.L_294 - .L_293)
.L_293:
        /*00c8*/ 	.word	0x00000000
.L_294:


//--------------------- .nv.info._ZN5flash16flash_fwd_kernelI23Flash_fwd_kernel_traitsILi256ELi64ELi64ELi4ELb0ELb0EN7cutlass10bfloat16_tE19Flash_kernel_traitsILi256ELi64ELi64ELi4ES3_EELb0ELb0ELb0ELb0ELb0ELb0ELb0ELb0EEEvNS_16Flash_fwd_paramsE --------------------------
	.section	.nv.info._ZN5flash16flash_fwd_kernelI23Flash_fwd_kernel_traitsILi256ELi64ELi64ELi4ELb0ELb0EN7cutlass10bfloat16_tE19Flash_kernel_traitsILi256ELi64ELi64ELi4ES3_EELb0ELb0ELb0ELb0ELb0ELb0ELb0ELb0EEEvNS_16Flash_fwd_paramsE,"",@"SHT_CUDA_INFO"
	.sectionflags	@""
	.align	4


	//----- nvinfo : EIATTR_CUDA_API_VERSION
	.align		4
        /*0000*/ 	.byte	0x04, 0x37
        /*0002*/ 	.short	(.L_296 - .L_295)
.L_295:
        /*0004*/ 	.word	0x00000082


	//----- nvinfo : EIATTR_SW2861232_WAR
	.align		4
.L_296:
        /*0008*/ 	.byte	0x01, 0x35
	.zero		2


	//----- nvinfo : EIATTR_PARAM_CBANK
	.align		4
        /*000c*/ 	.byte	0x04, 0x0a
        /*000e*/ 	.short	(.L_298 - .L_297)
	.align		4
.L_297:
        /*0010*/ 	.word	index@(.nv.constant0._ZN5flash16flash_fwd_kernelI23Flash_fwd_kernel_traitsILi256ELi64ELi64ELi4ELb0ELb0EN7cutlass10bfloat16_tE19Flash_kernel_traitsILi256ELi64ELi64ELi4ES3_EELb0ELb0ELb0ELb0ELb0ELb0ELb0ELb0EEEvNS_16Flash_fwd_paramsE)
        /*0014*/ 	.short	0x0160
        /*0016*/ 	.short	0x01d0


	//----- nvinfo : EIATTR_CBANK_PARAM_SIZE
	.align		4
.L_298:
        /*0018*/ 	.byte	0x03, 0x19
        /*001a*/ 	.short	0x01d0


	//----- nvinfo : EIATTR_KPARAM_INFO
	.align		4
        /*001c*/ 	.byte	0x04, 0x17
        /*001e*/ 	.short	(.L_300 - .L_299)
.L_299:
        /*0020*/ 	.word	0x00000000
        /*0024*/ 	.short	0x0000
        /*0026*/ 	.short	0x0000
        /*0028*/ 	.byte	0x00, 0xf0, 0x41, 0x07


	//----- nvinfo : EIATTR_MAXREG_COUNT
	.align		4
.L_300:
        /*002c*/ 	.byte	0x03, 0x1b
        /*002e*/ 	.short	0x00ff


	//----- nvinfo : EIATTR_NUM_BARRIERS
	.align		4
        /*0030*/ 	.byte	0x02, 0x4c
        /*0032*/ 	.byte	0x01
	.zero		1


	//----- nvinfo : EIATTR_ANNOTATIONS
	.align		4
        /*0034*/ 	.byte	0x04, 0x55
        /*0036*/ 	.short	(.L_302 - .L_301)


	//   ....[0]....
.L_301:
        /*0038*/ 	.word	0x00000001
        /*003c*/ 	.byte	0x10, 0x0f, 0x00, 0x00, 0x01, 0x00, 0x00, 0x00, 0x40, 0x0f, 0x00, 0x00, 0x01, 0x00, 0x00, 0x00
        /* <DEDUP_REMOVED lines=15> */
        /*013c*/ 	.byte	0x60, 0x79, 0x00, 0x00, 0x01, 0x00, 0x00, 0x00, 0x30, 0x80, 0x00, 0x00


	//----- nvinfo : EIATTR_MERCURY_ISA_VERSION
	.align		4
.L_302:
        /*0148*/ 	.byte	0x03, 0x5f
        /*014a*/ 	.short	0x0000


	//----- nvinfo : EIATTR_COOP_GROUP_MASK_REGIDS
	.align		4
        /*014c*/ 	.byte	0x04, 0x29
        /*014e*/ 	.short	(.L_304 - .L_303)


	//   ....[0]....
.L_303:
        /*0150*/ 	.word	0xffffffff


	//   ....[1]....
        /*0154*/ 	.word	0xffffffff


	//   ....[2]....
        /*0158*/ 	.word	0xffffffff


	//   ....[3]....
        /*015c*/ 	.word	0xffffffff


	//   ....[4]....
        /*0160*/ 	.word	0xffffffff


	//   ....[5]....
        /*0164*/ 	.word	0xffffffff


	//   ....[6]....
        /*0168*/ 	.word	0xffffffff


	//   ....[7]....
        /*016c*/ 	.word	0xffffffff


	//   ....[8]....
        /*0170*/ 	.word	0xffffffff


	//   ....[9]....
        /*0174*/ 	.word	0xffffffff


	//   ....[10]....
        /*0178*/ 	.word	0xffffffff


	//   ....[11]....
        /*017c*/ 	.word	0xffffffff


	//----- nvinfo : EIATTR_COOP_GROUP_INSTR_OFFSETS
	.align		4
.L_304:
        /*0180*/ 	.byte	0x04, 0x28
        /*0182*/ 	.short	(.L_306 - .L_305)


	//   ....[0]....
.L_305:
        /*0184*/ 	.word	0x00005170


	//   ....[1]....
        /*0188*/ 	.word	0x00005190


	//   ....[2]....
        /*018c*/ 	.word	0x000051c0


	//   ....[3]....
        /*0190*/ 	.word	0x000051e0


	//   ....[4]....
        /*0194*/ 	.word	0x00009b10


	//   ....[5]....
        /*0198*/ 	.word	0x00009b30


	//   ....[6]....
        /*019c*/ 	.word	0x00009b60


	//   ....[7]....
        /*01a0*/ 	.word	0x00009b70


	//   ....[8]....
        /*01a4*/ 	.word	0x0000b760


	//   ....[9]....
        /*01a8*/ 	.word	0x0000b7a0


	//   ....[10]....
        /*01ac*/ 	.word	0x0000b880


	//   ....[11]....
        /*01b0*/ 	.word	0x0000b8a0


	//----- nvinfo : EIATTR_EXIT_INSTR_OFFSETS
	.align		4
.L_306:
        /*01b4*/ 	.byte	0x04, 0x1c
        /*01b6*/ 	.short	(.L_308 - .L_307)


	//   ....[0]....
.L_307:
        /*01b8*/ 	.word	0x000004e0


	//   ....[1]....
        /*01bc*/ 	.word	0x0000d5f0


	//   ....[2]....
        /*01c0*/ 	.word	0x0000d710


	//   ....[3]....
        /*01c4*/ 	.word	0x0000d730


	//   ....[4]....
        /*01c8*/ 	.word	0x0000e230


	//   ....[5]....
        /*01cc*/ 	.word	0x0000e2b0


	//----- nvinfo : EIATTR_CTAIDZ_USED
	.align		4
.L_308:
        /*01d0*/ 	.byte	0x01, 0x04
	.zero		2


	//----- nvinfo : EIATTR_CRS_STACK_SIZE
	.align		4
        /*01d4*/ 	.byte	0x04, 0x1e
        /*01d6*/ 	.short	(.L_310 - .L_309)
.L_309:
        /*01d8*/ 	.word	0x00000000
.L_310:


//--------------------- .nv.info._ZN5flash16flash_fwd_kernelI23Flash_fwd_kernel_traitsILi256ELi64ELi64ELi4ELb0ELb0EN7cutlass10bfloat16_tE19Flash_kernel_traitsILi256ELi64ELi64ELi4ES3_EELb0ELb0ELb0ELb1ELb0ELb0ELb0ELb0EEEvNS_16Flash_fwd_paramsE --------------------------
	.section	.nv.info._ZN5flash16flash_fwd_kernelI23Flash_fwd_kernel_traitsILi256ELi64ELi64ELi4ELb0ELb0EN7cutlass10bfloat16_tE19Flash_kernel_traitsILi256ELi64ELi64ELi4ES3_EELb0ELb0ELb0ELb1ELb0ELb0ELb0ELb0EEEvNS_16Flash_fwd_paramsE,"",@"SHT_CUDA_INFO"
	.sectionflags	@""
	.align	4


	//----- nvinfo : EIATTR_CUDA_API_VERSION
	.align		4
        /*0000*/ 	.byte	0x04, 0x37
        /*0002*/ 	.short	(.L_312 - .L_311)
.L_311:
        /*0004*/ 	.word	0x00000082


	//----- nvinfo : EIATTR_SW2861232_WAR
	.align		4
.L_312:
        /*0008*/ 	.byte	0x01, 0x35
	.zero		2


	//----- nvinfo : EIATTR_PARAM_CBANK
	.align		4
        /*000c*/ 	.byte	0x04, 0x0a
        /*000e*/ 	.short	(.L_314 - .L_313)
	.align		4
.L_313:
        /*0010*/ 	.word	index@(.nv.constant0._ZN5flash16flash_fwd_kernelI23Flash_fwd_kernel_traitsILi256ELi64ELi64ELi4ELb0ELb0EN7cutlass10bfloat16_tE19Flash_kernel_traitsILi256ELi64ELi64ELi4ES3_EELb0ELb0ELb0ELb1ELb0ELb0ELb0ELb0EEEvNS_16Flash_fwd_paramsE)
        /*0014*/ 	.short	0x0160
        /*0016*/ 	.short	0x01d0


	//----- nvinfo : EIATTR_CBANK_PARAM_SIZE
	.align		4
.L_314:
        /*0018*/ 	.byte	0x03, 0x19
        /*001a*/ 	.short	0x01d0


	//----- nvinfo : EIATTR_KPARAM_INFO
	.align		4
        /*001c*/ 	.byte	0x04, 0x17
        /*001e*/ 	.short	(.L_316 - .L_315)
.L_315:
        /*0020*/ 	.word	0x00000000
        /*0024*/ 	.short	0x0000
        /*0026*/ 	.short	0x0000
        /*0028*/ 	.byte	0x00, 0xf0, 0x41, 0x07


	//----- nvinfo : EIATTR_MAXREG_COUNT
	.align		4
.L_316:
        /*002c*/ 	.byte	0x03, 0x1b
        /*002e*/ 	.short	0x00ff


	//----- nvinfo : EIATTR_NUM_BARRIERS
	.align		4
        /*0030*/ 	.byte	0x02, 0x4c
        /*0032*/ 	.byte	0x01
	.zero		1


	//----- nvinfo : EIATTR_ANNOTATIONS
	.align		4
        /*0034*/ 	.byte	0x04, 0x55
        /*0036*/ 	.short	(.L_318 - .L_317)


	//   ....[0]....
.L_317:
        /* <DEDUP_REMOVED lines=21> */


	//----- nvinfo : EIATTR_MERCURY_ISA_VERSION
	.align		4
.L_318:
        /*0178*/ 	.byte	0x03, 0x5f
        /*017a*/ 	.short	0x0000


	//----- nvinfo : EIATTR_COOP_GROUP_MASK_REGIDS
	.align		4
        /*017c*/ 	.byte	0x04, 0x29
        /*017e*/ 	.short	(.L_320 - .L_319)


	//   ....[0]....
.L_319:
        /*0180*/ 	.word	0xffffffff


	//   ....[1]....
        /*0184*/ 	.word	0xffffffff


	//   ....[2]....
        /*0188*/ 	.word	0xffffffff


	//   ....[3]....
        /*018c*/ 	.word	0xffffffff


	//   ....[4]....
        /*0190*/ 	.word	0xffffffff


	//   ....[5]....
        /*0194*/ 	.word	0xffffffff


	//   ....[6]....
        /*0198*/ 	.word	0xffffffff


	//   ....[7]....
        /*019c*/ 	.word	0xffffffff


	//   ....[8]....
        /*01a0*/ 	.word	0xffffffff


	//   ....[9]....
        /*01a4*/ 	.word	0xffffffff


	//   ....[10]....
        /*01a8*/ 	.word	0xffffffff


	//   ....[11]....
        /*01ac*/ 	.word	0xffffffff


	//----- nvinfo : EIATTR_COOP_GROUP_INSTR_OFFSETS
	.align		4
.L_320:
        /*01b0*/ 	.byte	0x04, 0x28
        /*01b2*/ 	.short	(.L_322 - .L_321)


	//   ....[0]....
.L_321:
        /*01b4*/ 	.word	0x00005d30


	//   ....[1]....
        /*01b8*/ 	.word	0x00005d40


	//   ....[2]....
        /*01bc*/ 	.word	0x00005d70


	//   ....[3]....
        /*01c0*/ 	.word	0x00005d80


	//   ....[4]....
        /*01c4*/ 	.word	0x0000aa30


	//   ....[5]....
        /*01c8*/ 	.word	0x0000aa40


	//   ....[6]....
        /*01cc*/ 	.word	0x0000aa70


	//   ....[7]....
        /*01d0*/ 	.word	0x0000aa80


	//   ....[8]....
        /*01d4*/ 	.word	0x0000c670


	//   ....[9]....
        /*01d8*/ 	.word	0x0000c6b0


	//   ....[10]....
        /*01dc*/ 	.word	0x0000c790


	//   ....[11]....
        /*01e0*/ 	.word	0x0000c7b0


	//----- nvinfo : EIATTR_EXIT_INSTR_OFFSETS
	.align		4
.L_322:
        /*01e4*/ 	.byte	0x04, 0x1c
        /*01e6*/ 	.short	(.L_324 - .L_323)


	//   ....[0]....
.L_323:
        /*01e8*/ 	.word	0x000004e0


	//   ....[1]....
        /*01ec*/ 	.word	0x0000e550


	//   ....[2]....
        /*01f0*/ 	.word	0x0000e670


	//   ....[3]....
        /*01f4*/ 	.word	0x0000e690


	//   ....[4]....
        /*01f8*/ 	.word	0x0000f1a0


	//   ....[5]....
        /*01fc*/ 	.word	0x0000f220


	//----- nvinfo : EIATTR_CTAIDZ_USED
	.align		4
.L_324:
        /*0200*/ 	.byte	0x01, 0x04
	.zero		2


	//----- nvinfo : EIATTR_CRS_STACK_SIZE
	.align		4
        /*0204*/ 	.byte	0x04, 0x1e
        /*0206*/ 	.short	(.L_326 - .L_325)
.L_325:
        /*0208*/ 	.word	0x00000000
.L_326:


//--------------------- .nv.info._ZN5flash16flash_fwd_kernelI23Flash_fwd_kernel_traitsILi256ELi64ELi64ELi4ELb0ELb0EN7cutlass10bfloat16_tE19Flash_kernel_traitsILi256ELi64ELi64ELi4ES3_EELb0ELb0ELb1ELb0ELb0ELb1ELb0ELb0EEEvNS_16Flash_fwd_paramsE --------------------------
	.section	.nv.info._ZN5flash16flash_fwd_kernelI23Flash_fwd_kernel_traitsILi256ELi64ELi64ELi4ELb0ELb0EN7cutlass10bfloat16_tE19Flash_kernel_traitsILi256ELi64ELi64ELi4ES3_EELb0ELb0ELb1ELb0ELb0ELb1ELb0ELb0EEEvNS_16Flash_fwd_paramsE,"",@"SHT_CUDA_INFO"
	.sectionflags	@""
	.align	4


	//----- nvinfo : EIATTR_CUDA_API_VERSION
	.align		4
        /*0000*/ 	.byte	0x04, 0x37
        /*0002*/ 	.short	(.L_328 - .L_327)
.L_327:
        /*0004*/ 	.word	0x00000082


	//----- nvinfo : EIATTR_SW2861232_WAR
	.align		4
.L_328:
        /*0008*/ 	.byte	0x01, 0x35
	.zero		2


	//----- nvinfo : EIATTR_PARAM_CBANK
	.align		4
        /*000c*/ 	.byte	0x04, 0x0a
        /*000e*/ 	.short	(.L_330 - .L_329)
	.align		4
.L_329:
        /*0010*/ 	.word	index@(.nv.constant0._ZN5flash16flash_fwd_kernelI23Flash_fwd_kernel_traitsILi256ELi64ELi64ELi4ELb0ELb0EN7cutlass10bfloat16_tE19Flash_kernel_traitsILi256ELi64ELi64ELi4ES3_EELb0ELb0ELb1ELb0ELb0ELb1ELb0ELb0EEEvNS_16Flash_fwd_paramsE)
        /*0014*/ 	.short	0x0160
        /*0016*/ 	.short	0x01d0


	//----- nvinfo : EIATTR_CBANK_PARAM_SIZE
	.align		4
.L_330:
        /*0018*/ 	.byte	0x03, 0x19
        /*001a*/ 	.short	0x01d0


	//----- nvinfo : EIATTR_KPARAM_INFO
	.align		4
        /*001c*/ 	.byte	0x04, 0x17
        /*001e*/ 	.short	(.L_332 - .L_331)
.L_331:
        /*0020*/ 	.word	0x00000000
        /*0024*/ 	.short	0x0000
        /*0026*/ 	.short	0x0000
        /*0028*/ 	.byte	0x00, 0xf0, 0x41, 0x07


	//----- nvinfo : EIATTR_MAXREG_COUNT
	.align		4
.L_332:
        /*002c*/ 	.byte	0x03, 0x1b
        /*002e*/ 	.short	0x00ff


	//----- nvinfo : EIATTR_NUM_BARRIERS
	.align		4
        /*0030*/ 	.byte	0x02, 0x4c
        /*0032*/ 	.byte	0x01
	.zero		1


	//----- nvinfo : EIATTR_MERCURY_ISA_VERSION
	.align		4
        /*0034*/ 	.byte	0x03, 0x5f
        /*0036*/ 	.short	0x0000


	//----- nvinfo : EIATTR_INT_WARP_WIDE_INSTR_OFFSETS
	.align		4
        /*0038*/ 	.byte	0x04, 0x31
        /*003a*/ 	.short	(.L_334 - .L_333)


	//   ....[0]....
.L_333:
        /*003c*/ 	.word	0x00001ec0


	//   ....[1]....
        /*0040*/ 	.word	0x000021e0


	//----- nvinfo : EIATTR_COOP_GROUP_MASK_REGIDS
	.align		4
.L_334:
        /*0044*/ 	.byte	0x04, 0x29
        /*0046*/ 	.short	(.L_336 - .L_335)


	//   ....[0]....
.L_335:
        /*0048*/ 	.word	0xffffffff


	//   ....[1]....
        /*004c*/ 	.word	0xffffffff


	//   ....[2]....
        /*0050*/ 	.word	0xffffffff


	//   ....[3]....
        /*0054*/ 	.word	0xffffffff


	//   ....[4]....
        /*0058*/ 	.word	0xffffffff


	//   ....[5]....
        /*005c*/ 	.word	0xffffffff


	//   ....[6]....
        /*0060*/ 	.word	0xffffffff


	//   ....[7]....
        /*0064*/ 	.word	0xffffffff


	//   ....[8]....
        /*0068*/ 	.word	0xffffffff


	//   ....[9]....
        /*006c*/ 	.word	0xffffffff


	//   ....[10]....
        /*0070*/ 	.word	0xffffffff


	//   ....[11]....
        /*0074*/ 	.word	0xffffffff


	//   ....[12]....
        /*0078*/ 	.word	0xffffffff


	//   ....[13]....
        /*007c*/ 	.word	0xffffffff


	//   ....[14]....
        /*0080*/ 	.word	0xffffffff


	//   ....[15]....
        /*0084*/ 	.word	0xffffffff


	//----- nvinfo : EIATTR_COOP_GROUP_INSTR_OFFSETS
	.align		4
.L_336:
        /*0088*/ 	.byte	0x04, 0x28
        /*008a*/ 	.short	(.L_338 - .L_337)


	//   ....[0]....
.L_337:
        /*008c*/ 	.word	0x00004300


	//   ....[1]....
        /*0090*/ 	.word	0x00004320


	//   ....[2]....
        /*0094*/ 	.word	0x000043c0


	//   ....[3]....
        /*0098*/ 	.word	0x000043d0


	//   ....[4]....
        /*009c*/ 	.word	0x00007310


	//   ....[5]....
        /*00a0*/ 	.word	0x00007320


	//   ....[6]....
        /*00a4*/ 	.word	0x00007350


	//   ....[7]....
        /*00a8*/ 	.word	0x00007360


	//   ....[8]....
        /*00ac*/ 	.word	0x0000ab90


	//   ....[9]....
        /*00b0*/ 	.word	0x0000abb0


	//   ....[10]....
        /*00b4*/ 	.word	0x0000abe0


	//   ....[11]....
        /*00b8*/ 	.word	0x0000abf0


	//   ....[12]....
        /*00bc*/ 	.word	0x0000c850


	//   ....[13]....
        /*00c0*/ 	.word	0x0000c890


	//   ....[14]....
        /*00c4*/ 	.word	0x0000c9a0


	//   ....[15]....
        /*00c8*/ 	.word	0x0000c9d0


	//----- nvinfo : EIATTR_EXIT_INSTR_OFFSETS
	.align		4
.L_338:
        /*00cc*/ 	.byte	0x04, 0x1c
        /*00ce*/ 	.short	(.L_340 - .L_339)


	//   ....[0]....
.L_339:
        /*00d0*/ 	.word	0x000004d0


	//   ....[1]....
        /*00d4*/ 	.word	0x00001010


	//   ....[2]....
        /*00d8*/ 	.word	0x00001090


	//   ....[3]....
        /*00dc*/ 	.word	0x0000e580


	//   ....[4]....
        /*00e0*/ 	.word	0x0000e660


	//----- nvinfo : EIATTR_CTAIDZ_USED
	.align		4
.L_340:
        /*00e4*/ 	.byte	0x01, 0x04
	.zero		2


	//----- nvinfo : EIATTR_CRS_STACK_SIZE
	.align		4
        /*00e8*/ 	.byte	0x04, 0x1e
        /*00ea*/ 	.short	(.L_342 - .L_341)
.L_341:
        /*00ec*/ 	.word	0x00000000
.L_342:


//--------------------- .nv.info._ZN5flash16flash_fwd_kernelI23Flash_fwd_kernel_traitsILi256ELi64ELi64ELi4ELb0ELb0EN7cutlass10bfloat16_tE19Flash_kernel_traitsILi256ELi64ELi64ELi4ES3_EELb0ELb0ELb1ELb0ELb0ELb0ELb0ELb0EEEvNS_16Flash_fwd_paramsE --------------------------
	.section	.nv.info._ZN5flash16flash_fwd_kernelI23Flash_fwd_kernel_traitsILi256ELi64ELi64ELi4ELb0ELb0EN7cutlass10bfloat16_tE19Flash_kernel_traitsILi256ELi64ELi64ELi4ES3_EELb0ELb0ELb1ELb0ELb0ELb0ELb0ELb0EEEvNS_16Flash_fwd_paramsE,"",@"SHT_CUDA_INFO"
	.sectionflags	@""
	.align	4


	//----- nvinfo : EIATTR_CUDA_API_VERSION
	.align		4
        /*0000*/ 	.byte	0x04, 0x37
        /*0002*/ 	.short	(.L_344 - .L_343)
.L_343:
        /*0004*/ 	.word	0x00000082


	//----- nvinfo : EIATTR_SW2861232_WAR
	.align		4
.L_344:
        /*0008*/ 	.byte	0x01, 0x35
	.zero		2


	//----- nvinfo : EIATTR_PARAM_CBANK
	.align		4
        /*000c*/ 	.byte	0x04, 0x0a
        /*000e*/ 	.short	(.L_346 - .L_345)
	.align		4
.L_345:
        /*0010*/ 	.word	index@(.nv.constant0._ZN5flash16flash_fwd_kernelI23Flash_fwd_kernel_traitsILi256ELi64ELi64ELi4ELb0ELb0EN7cutlass10bfloat16_tE19Flash_kernel_traitsILi256ELi64ELi64ELi4ES3_EELb0ELb0ELb1ELb0ELb0ELb0ELb0ELb0EEEvNS_16Flash_fwd_paramsE)
        /*0014*/ 	.short	0x0160
        /*0016*/ 	.short	0x01d0


	//----- nvinfo : EIATTR_CBANK_PARAM_SIZE
	.align		4
.L_346:
        /*0018*/ 	.byte	0x03, 0x19
        /*001a*/ 	.short	0x01d0


	//----- nvinfo : EIATTR_KPARAM_INFO
	.align		4
        /*001c*/ 	.byte	0x04, 0x17
        /*001e*/ 	.short	(.L_348 - .L_347)
.L_347:
        /*0020*/ 	.word	0x00000000
        /*0024*/ 	.short	0x0000
        /*0026*/ 	.short	0x0000
        /*0028*/ 	.byte	0x00, 0xf0, 0x41, 0x07


	//----- nvinfo : EIATTR_MAXREG_COUNT
	.align		4
.L_348:
        /*002c*/ 	.byte	0x03, 0x1b
        /*002e*/ 	.short	0x00ff


	//----- nvinfo : EIATTR_NUM_BARRIERS
	.align		4
        /*0030*/ 	.byte	0x02, 0x4c
        /*0032*/ 	.byte	0x01
	.zero		1


	//----- nvinfo : EIATTR_ANNOTATIONS
	.align		4
        /*0034*/ 	.byte	0x04, 0x55
        /*0036*/ 	.short	(.L_350 - .L_349)


	//   ....[0]....
.L_349:
        /*0038*/ 	.word	0x00000001
        /*003c*/ 	.byte	0x10, 0xba, 0x00, 0x00, 0x01, 0x00, 0x00, 0x00, 0x70, 0xba, 0x00, 0x00, 0x01, 0x00, 0x00, 0x00
        /*004c*/ 	.byte	0x80, 0xba, 0x00, 0x00, 0x01, 0x00, 0x00, 0x00, 0x90, 0xba, 0x00, 0x00, 0x01, 0x00, 0x00, 0x00
        /*005c*/ 	.byte	0x70, 0xc1, 0x00, 0x00, 0x01, 0x00, 0x00, 0x00, 0xa0, 0xc1, 0x00, 0x00, 0x01, 0x00, 0x00, 0x00
        /*006c*/ 	.byte	0xd0, 0xc2, 0x00, 0x00, 0x01, 0x00, 0x00, 0x00, 0xe0, 0xc2, 0x00, 0x00, 0x01, 0x00, 0x00, 0x00
        /*007c*/ 	.byte	0x40, 0xc3, 0x00, 0x00, 0x01, 0x00, 0x00, 0x00, 0x50, 0xc3, 0x00, 0x00, 0x01, 0x00, 0x00, 0x00
        /*008c*/ 	.byte	0x60, 0xc3, 0x00, 0x00, 0x01, 0x00, 0x00, 0x00, 0x40, 0xd9, 0x00, 0x00, 0x01, 0x00, 0x00, 0x00
        /*009c*/ 	.byte	0x70, 0xd9, 0x00, 0x00, 0x01, 0x00, 0x00, 0x00, 0xb0, 0xd9, 0x00, 0x00


	//----- nvinfo : EIATTR_MERCURY_ISA_VERSION
	.align		4
.L_350:
        /*00a8*/ 	.byte	0x03, 0x5f
        /*00aa*/ 	.short	0x0000


	//----- nvinfo : EIATTR_COOP_GROUP_MASK_REGIDS
	.align		4
        /*00ac*/ 	.byte	0x04, 0x29
        /*00ae*/ 	.short	(.L_352 - .L_351)


	//   ....[0]....
.L_351:
        /*00b0*/ 	.word	0xffffffff


	//   ....[1]....
        /*00b4*/ 	.word	0xffffffff


	//   ....[2]....
        /*00b8*/ 	.word	0xffffffff


	//   ....[3]....
        /*00bc*/ 	.word	0xffffffff


	//   ....[4]....
        /*00c0*/ 	.word	0xffffffff


	//   ....[5]....
        /*00c4*/ 	.word	0xffffffff


	//   ....[6]....
        /*00c8*/ 	.word	0xffffffff


	//   ....[7]....
        /*00cc*/ 	.word	0xffffffff


	//   ....[8]....
        /*00d0*/ 	.word	0xffffffff


	//   ....[9]....
        /*00d4*/ 	.word	0xffffffff


	//   ....[10]....
        /*00d8*/ 	.word	0xffffffff


	//   ....[11]....
        /*00dc*/ 	.word	0xffffffff


	//   ....[12]....
        /*00e0*/ 	.word	0xffffffff


	//   ....[13]....
        /*00e4*/ 	.word	0xffffffff


	//   ....[14]....
        /*00e8*/ 	.word	0xffffffff


	//   ....[15]....
        /*00ec*/ 	.word	0xffffffff


	//----- nvinfo : EIATTR_COOP_GROUP_INSTR_OFFSETS
	.align		4
.L_352:
        /*00f0*/ 	.byte	0x04, 0x28
        /*00f2*/ 	.short	(.L_354 - .L_353)


	//   ....[0]....
.L_353:
        /*00f4*/ 	.word	0x00006070


	//   ....[1]....
        /*00f8*/ 	.word	0x00006090


	//   ....[2]....
        /*00fc*/ 	.word	0x00006130


	//   ....[3]....
        /*0100*/ 	.word	0x00006140


	//   ....[4]....
        /*0104*/ 	.word	0x00009b50


	//   ....[5]....
        /*0108*/ 	.word	0x00009ba0


	//   ....[6]....
        /*010c*/ 	.word	0x00009bc0


	//   ....[7]....
        /*0110*/ 	.word	0x00009be0


	//   ....[8]....
        /*0114*/ 	.word	0x0000e3e0


	//   ....[9]....
        /*0118*/ 	.word	0x0000e400


	//   ....[10]....
        /*011c*/ 	.word	0x0000e430


	//   ....[11]....
        /*0120*/ 	.word	0x0000e440


	//   ....[12]....
        /*0124*/ 	.word	0x00010180


	//   ....[13]....
        /*0128*/ 	.word	0x000101c0


	//   ....[14]....
        /*012c*/ 	.word	0x000102d0


	//   ....[15]....
        /*0130*/ 	.word	0x00010300


	//----- nvinfo : EIATTR_EXIT_INSTR_OFFSETS
	.align		4
.L_354:
        /*0134*/ 	.byte	0x04, 0x1c
        /*0136*/ 	.short	(.L_356 - .L_355)


	//   ....[0]....
.L_355:
        /*0138*/ 	.word	0x000004e0


	//   ....[1]....
        /*013c*/ 	.word	0x00001150


	//   ....[2]....
        /*0140*/ 	.word	0x000011d0


	//   ....[3]....
        /*0144*/ 	.word	0x00012040


	//   ....[4]....
        /*0148*/ 	.word	0x00012160


	//   ....[5]....
        /*014c*/ 	.word	0x00012180


	//----- nvinfo : EIATTR_CTAIDZ_USED
	.align		4
.L_356:
        /*0150*/ 	.byte	0x01, 0x04
	.zero		2


	//----- nvinfo : EIATTR_CRS_STACK_SIZE
	.align		4
        /*0154*/ 	.byte	0x04, 0x1e
        /*0156*/ 	.short	(.L_358 - .L_357)
.L_357:
        /*0158*/ 	.word	0x00000000
.L_358:


//--------------------- .nv.info._ZN5flash16flash_fwd_kernelI23Flash_fwd_kernel_traitsILi256ELi64ELi64ELi4ELb0ELb0EN7cutlass10bfloat16_tE19Flash_kernel_traitsILi256ELi64ELi64ELi4ES3_EELb0ELb0ELb1ELb1ELb0ELb0ELb0ELb0EEEvNS_16Flash_fwd_paramsE --------------------------
	.section	.nv.info._ZN5flash16flash_fwd_kernelI23Flash_fwd_kernel_traitsILi256ELi64ELi64ELi4ELb0ELb0EN7cutlass10bfloat16_tE19Flash_kernel_traitsILi256ELi64ELi64ELi4ES3_EELb0ELb0ELb1ELb1ELb0ELb0ELb0ELb0EEEvNS_16Flash_fwd_paramsE,"",@"SHT_CUDA_INFO"
	.sectionflags	@""
	.align	4


	//----- nvinfo : EIATTR_CUDA_API_VERSION
	.align		4
        /*0000*/ 	.byte	0x04, 0x37
        /*0002*/ 	.short	(.L_360 - .L_359)
.L_359:
        /*0004*/ 	.word	0x00000082


	//----- nvinfo : EIATTR_SW2861232_WAR
	.align		4
.L_360:
        /*0008*/ 	.byte	0x01, 0x35
	.zero		2


	//----- nvinfo : EIATTR_PARAM_CBANK
	.align		4
        /*000c*/ 	.byte	0x04, 0x0a
        /*000e*/ 	.short	(.L_362 - .L_361)
	.align		4
.L_361:
        /*0010*/ 	.word	index@(.nv.constant0._ZN5flash16flash_fwd_kernelI23Flash_fwd_kernel_traitsILi256ELi64ELi64ELi4ELb0ELb0EN7cutlass10bfloat16_tE19Flash_kernel_traitsILi256ELi64ELi64ELi4ES3_EELb0ELb0ELb1ELb1ELb0ELb0ELb0ELb0EEEvNS_16Flash_fwd_paramsE)
        /*0014*/ 	.short	0x0160
        /*0016*/ 	.short	0x01d0


	//----- nvinfo : EIATTR_CBANK_PARAM_SIZE
	.align		4
.L_362:
        /*0018*/ 	.byte	0x03, 0x19
        /*001a*/ 	.short	0x01d0


	//----- nvinfo : EIATTR_KPARAM_INFO
	.align		4
        /*001c*/ 	.byte	0x04, 0x17
        /*001e*/ 	.short	(.L_364 - .L_363)
.L_363:
        /*0020*/ 	.word	0x00000000
        /*0024*/ 	.short	0x0000
        /*0026*/ 	.short	0x0000
        /*0028*/ 	.byte	0x00, 0xf0, 0x41, 0x07


	//----- nvinfo : EIATTR_MAXREG_COUNT
	.align		4
.L_364:
        /*002c*/ 	.byte	0x03, 0x1b
        /*002e*/ 	.short	0x00ff


	//----- nvinfo : EIATTR_NUM_BARRIERS
	.align		4
        /*0030*/ 	.byte	0x02, 0x4c
        /*0032*/ 	.byte	0x01
	.zero		1


	//----- nvinfo : EIATTR_ANNOTATIONS
	.align		4
        /*0034*/ 	.byte	0x04, 0x55
        /*0036*/ 	.short	(.L_366 - .L_365)


	//   ....[0]....
.L_365:
        /* <DEDUP_REMOVED lines=8> */
        /*00ac*/ 	.byte	0xd0, 0x1b, 0x01, 0x00


	//----- nvinfo : EIATTR_MERCURY_ISA_VERSION
	.align		4
.L_366:
        /*00b0*/ 	.byte	0x03, 0x5f
        /*00b2*/ 	.short	0x0000


	//----- nvinfo : EIATTR_COOP_GROUP_MASK_REGIDS
	.align		4
        /*00b4*/ 	.byte	0x04, 0x29
        /*00b6*/ 	.short	(.L_368 - .L_367)


	//   ....[0]....
.L_367:
        /*00b8*/ 	.word	0xffffffff


	//   ....[1]....
        /*00bc*/ 	.word	0xffffffff


	//   ....[2]....
        /*00c0*/ 	.word	0xffffffff


	//   ....[3]....
        /*00c4*/ 	.word	0xffffffff


	//   ....[4]....
        /*00c8*/ 	.word	0xffffffff


	//   ....[5]....
        /*00cc*/ 	.word	0xffffffff


	//   ....[6]....
        /*00d0*/ 	.word	0xffffffff


	//   ....[7]....
        /*00d4*/ 	.word	0xffffffff


	//   ....[8]....
        /*00d8*/ 	.word	0xffffffff


	//   ....[9]....
        /*00dc*/ 	.word	0xffffffff


	//   ....[10]....
        /*00e0*/ 	.word	0xffffffff


	//   ....[11]....
        /*00e4*/ 	.word	0xffffffff


	//   ....[12]....
        /*00e8*/ 	.word	0xffffffff


	//   ....[13]....
        /*00ec*/ 	.word	0xffffffff


	//   ....[14]....
        /*00f0*/ 	.word	0xffffffff


	//   ....[15]....
        /*00f4*/ 	.word	0xffffffff


	//----- nvinfo : EIATTR_COOP_GROUP_INSTR_OFFSETS
	.align		4
.L_368:
        /*00f8*/ 	.byte	0x04, 0x28
        /*00fa*/ 	.short	(.L_370 - .L_369)


	//   ....[0]....
.L_369:
        /*00fc*/ 	.word	0x00006a60


	//   ....[1]....
        /*0100*/ 	.word	0x00006a80


	//   ....[2]....
        /*0104*/ 	.word	0x00006b20


	//   ....[3]....
        /*0108*/ 	.word	0x00006b30


	//   ....[4]....
        /*010c*/ 	.word	0x0000ae20


	//   ....[5]....
        /*0110*/ 	.word	0x0000ae30


	//   ....[6]....
        /*0114*/ 	.word	0x0000ae60


	//   ....[7]....
        /*0118*/ 	.word	0x0000ae70


	//   ....[8]....
        /*011c*/ 	.word	0x0000fde0


	//   ....[9]....
        /*0120*/ 	.word	0x0000ff40


	//   ....[10]....
        /*0124*/ 	.word	0x0000ff50


	//   ....[11]....
        /*0128*/ 	.word	0x0000ffb0


	//   ....[12]....
        /*012c*/ 	.word	0x00011c10


	//   ....[13]....
        /*0130*/ 	.word	0x00011d30


	//   ....[14]....
        /*0134*/ 	.word	0x00012540


	//   ....[15]....
        /*0138*/ 	.word	0x00012570


	//----- nvinfo : EIATTR_EXIT_INSTR_OFFSETS
	.align		4
.L_370:
        /*013c*/ 	.byte	0x04, 0x1c
        /*013e*/ 	.short	(.L_372 - .L_371)


	//   ....[0]....
.L_371:
        /*0140*/ 	.word	0x000004e0


	//   ....[1]....
        /*0144*/ 	.word	0x00001150


	//   ....[2]....
        /*0148*/ 	.word	0x000011d0


	//   ....[3]....
        /*014c*/ 	.word	0x00013aa0


	//   ....[4]....
        /*0150*/ 	.word	0x00013bc0


	//   ....[5]....
        /*0154*/ 	.word	0x00013be0


	//----- nvinfo : EIATTR_CTAIDZ_USED
	.align		4
.L_372:
        /*0158*/ 	.byte	0x01, 0x04
	.zero		2


	//----- nvinfo : EIATTR_CRS_STACK_SIZE
	.align		4
        /*015c*/ 	.byte	0x04, 0x1e
        /*015e*/ 	.short	(.L_374 - .L_373)
.L_373:
        /*0160*/ 	.word	0x00000000
.L_374:


//--------------------- .nv.info._ZN5flash16flash_fwd_kernelI23Flash_fwd_kernel_traitsILi256ELi128ELi64ELi8ELb0ELb0EN7cutlass10bfloat16_tE19Flash_kernel_traitsILi256ELi128ELi64ELi8ES3_EELb0ELb0ELb0ELb0ELb0ELb1ELb0ELb0EEEvNS_16Flash_fwd_paramsE --------------------------
	.section	.nv.info._ZN5flash16flash_fwd_kernelI23Flash_fwd_kernel_traitsILi256ELi128ELi64ELi8ELb0ELb0EN7cutlass10bfloat16_tE19Flash_kernel_traitsILi256ELi128ELi64ELi8ES3_EELb0ELb0ELb0ELb0ELb0ELb1ELb0ELb0EEEvNS_16Flash_fwd_paramsE,"",@"SHT_CUDA_INFO"
	.sectionflags	@""
	.align	4


	//----- nvinfo : EIATTR_CUDA_API_VERSION
	.align		4
        /*0000*/ 	.byte	0x04, 0x37
        /*0002*/ 	.short	(.L_376 - .L_375)
.L_375:
        /*0004*/ 	.word	0x00000082


	//----- nvinfo : EIATTR_SW2861232_WAR
	.align		4
.L_376:
        /*0008*/ 	.byte	0x01, 0x35
	.zero		2


	//----- nvinfo : EIATTR_PARAM_CBANK
	.align		4
        /*000c*/ 	.byte	0x04, 0x0a
        /*000e*/ 	.short	(.L_378 - .L_377)
	.align		4
.L_377:
        /*0010*/ 	.word	index@(.nv.constant0._ZN5flash16flash_fwd_kernelI23Flash_fwd_kernel_traitsILi256ELi128ELi64ELi8ELb0ELb0EN7cutlass10bfloat16_tE19Flash_kernel_traitsILi256ELi128ELi64ELi8ES3_EELb0ELb0ELb0ELb0ELb0ELb1ELb0ELb0EEEvNS_16Flash_fwd_paramsE)
        /*0014*/ 	.short	0x0160
        /*0016*/ 	.short	0x01d0


	//----- nvinfo : EIATTR_CBANK_PARAM_SIZE
	.align		4
.L_378:
        /*0018*/ 	.byte	0x03, 0x19
        /*001a*/ 	.short	0x01d0


	//----- nvinfo : EIATTR_KPARAM_INFO
	.align		4
        /*001c*/ 	.byte	0x04, 0x17
        /*001e*/ 	.short	(.L_380 - .L_379)
.L_379:
        /*0020*/ 	.word	0x00000000
        /*0024*/ 	.short	0x0000
        /*0026*/ 	.short	0x0000
        /*0028*/ 	.byte	0x00, 0xf0, 0x41, 0x07


	//----- nvinfo : EIATTR_MAXREG_COUNT
	.align		4
.L_380:
        /*002c*/ 	.byte	0x03, 0x1b
        /*002e*/ 	.short	0x00ff


	//----- nvinfo : EIATTR_NUM_BARRIERS
	.align		4
        /*0030*/ 	.byte	0x02, 0x4c
        /*0032*/ 	.byte	0x01
	.zero		1


	//----- nvinfo : EIATTR_MERCURY_ISA_VERSION
	.align		4
        /*0034*/ 	.byte	0x03, 0x5f
        /*0036*/ 	.short	0x0000


	//----- nvinfo : EIATTR_COOP_GROUP_MASK_REGIDS
	.align		4
        /*0038*/ 	.byte	0x04, 0x29
        /*003a*/ 	.short	(.L_382 - .L_381)


	//   ....[0]....
.L_381:
        /*003c*/ 	.word	0xffffffff


	//   ....[1]....
        /*0040*/ 	.word	0xffffffff


	//   ....[2]....
        /*0044*/ 	.word	0xffffffff


	//   ....[3]....
        /*0048*/ 	.word	0xffffffff


	//   ....[4]....
        /*004c*/ 	.word	0xffffffff


	//   ....[5]....
        /*0050*/ 	.word	0xffffffff


	//   ....[6]....
        /*0054*/ 	.word	0xffffffff


	//   ....[7]....
        /*0058*/ 	.word	0xffffffff


	//   ....[8]....
        /*005c*/ 	.word	0xffffffff


	//   ....[9]....
        /*0060*/ 	.word	0xffffffff


	//   ....[10]....
        /*0064*/ 	.word	0xffffffff


	//   ....[11]....
        /*0068*/ 	.word	0xffffffff


	//----- nvinfo : EIATTR_COOP_GROUP_INSTR_OFFSETS
	.align		4
.L_382:
        /*006c*/ 	.byte	0x04, 0x28
        /*006e*/ 	.short	(.L_384 - .L_383)


	//   ....[0]....
.L_383:
        /*0070*/ 	.word	0x00002ea0


	//   ....[1]....
        /*0074*/ 	.word	0x00002ec0


	//   ....[2]....
        /*0078*/ 	.word	0x00002f60


	//   ....[3]....
        /*007c*/ 	.word	0x00002f70


	//   ....[4]....
        /*0080*/ 	.word	0x00005640


	//   ....[5]....
        /*0084*/ 	.word	0x00005660


	//   ....[6]....
        /*0088*/ 	.word	0x00005690


	//   ....[7]....
        /*008c*/ 	.word	0x000056a0


	//   ....[8]....
        /*0090*/ 	.word	0x00007270


	//   ....[9]....
        /*0094*/ 	.word	0x000072b0


	//   ....[10]....
        /*0098*/ 	.word	0x000073a0


	//   ....[11]....
        /*009c*/ 	.word	0x000073d0


	//----- nvinfo : EIATTR_EXIT_INSTR_OFFSETS
	.align		4
.L_384:
        /*00a0*/ 	.byte	0x04, 0x1c
        /*00a2*/ 	.short	(.L_386 - .L_385)


	//   ....[0]....
.L_385:
        /*00a4*/ 	.word	0x000004d0


	//   ....[1]....
        /*00a8*/ 	.word	0x00008fc0


	//   ....[2]....
        /*00ac*/ 	.word	0x000090a0


	//   ....[3]....
        /*00b0*/ 	.word	0x00009a70


	//   ....[4]....
        /*00b4*/ 	.word	0x00009af0


	//----- nvinfo : EIATTR_CTAIDZ_USED
	.align		4
.L_386:
        /*00b8*/ 	.byte	0x01, 0x04
	.zero		2


	//----- nvinfo : EIATTR_CRS_STACK_SIZE
	.align		4
        /*00bc*/ 	.byte	0x04, 0x1e
        /*00be*/ 	.short	(.L_388 - .L_387)
.L_387:
        /*00c0*/ 	.word	0x00000000
.L_388:


//--------------------- .nv.info._ZN5flash16flash_fwd_kernelI23Flash_fwd_kernel_traitsILi256ELi128ELi64ELi8ELb0ELb0EN7cutlass10bfloat16_tE19Flash_kernel_traitsILi256ELi128ELi64ELi8ES3_EELb0ELb0ELb0ELb0ELb0ELb0ELb0ELb0EEEvNS_16Flash_fwd_paramsE --------------------------
	.section	.nv.info._ZN5flash16flash_fwd_kernelI23Flash_fwd_kernel_traitsILi256ELi128ELi64ELi8ELb0ELb0EN7cutlass10bfloat16_tE19Flash_kernel_traitsILi256ELi128ELi64ELi8ES3_EELb0ELb0ELb0ELb0ELb0ELb0ELb0ELb0EEEvNS_16Flash_fwd_paramsE,"",@"SHT_CUDA_INFO"
	.sectionflags	@""
	.align	4


	//----- nvinfo : EIATTR_CUDA_API_VERSION
	.align		4
        /*0000*/ 	.byte	0x04, 0x37
        /*0002*/ 	.short	(.L_390 - .L_389)
.L_389:
        /*0004*/ 	.word	0x00000082


	//----- nvinfo : EIATTR_SW2861232_WAR
	.align		4
.L_390:
        /*0008*/ 	.byte	0x01, 0x35
	.zero		2


	//----- nvinfo : EIATTR_PARAM_CBANK
	.align		4
        /*000c*/ 	.byte	0x04, 0x0a
        /*000e*/ 	.short	(.L_392 - .L_391)
	.align		4
.L_391:
        /*0010*/ 	.word	index@(.nv.constant0._ZN5flash16flash_fwd_kernelI23Flash_fwd_kernel_traitsILi256ELi128ELi64ELi8ELb0ELb0EN7cutlass10bfloat16_tE19Flash_kernel_traitsILi256ELi128ELi64ELi8ES3_EELb0ELb0ELb0ELb0ELb0ELb0ELb0ELb0EEEvNS_16Flash_fwd_paramsE)
        /*0014*/ 	.short	0x0160
        /*0016*/ 	.short	0x01d0


	//----- nvinfo : EIATTR_CBANK_PARAM_SIZE
	.align		4
.L_392:
        /*0018*/ 	.byte	0x03, 0x19
        /*001a*/ 	.short	0x01d0


	//----- nvinfo : EIATTR_KPARAM_INFO
	.align		4
        /*001c*/ 	.byte	0x04, 0x17
        /*001e*/ 	.short	(.L_394 - .L_393)
.L_393:
        /*0020*/ 	.word	0x00000000
        /*0024*/ 	.short	0x0000
        /*0026*/ 	.short	0x0000
        /*0028*/ 	.byte	0x00, 0xf0, 0x41, 0x07


	//----- nvinfo : EIATTR_MAXREG_COUNT
	.align		4
.L_394:
        /*002c*/ 	.byte	0x03, 0x1b
        /*002e*/ 	.short	0x00ff


	//----- nvinfo : EIATTR_NUM_BARRIERS
	.align		4
        /*0030*/ 	.byte	0x02, 0x4c
        /*0032*/ 	.byte	0x01
	.zero		1


	//----- nvinfo : EIATTR_ANNOTATIONS
	.align		4
        /*0034*/ 	.byte	0x04, 0x55
        /*0036*/ 	.short	(.L_396 - .L_395)


	//   ....[0]....
.L_395:
        /*0038*/ 	.word	0x00000001
        /*003c*/ 	.byte	0x50, 0x57, 0x00, 0x00, 0x01, 0x00, 0x00, 0x00, 0xd0, 0x5b, 0x00, 0x00, 0x01, 0x00, 0x00, 0x00
        /*004c*/ 	.byte	0x20, 0x5d, 0x00, 0x00, 0x01, 0x00, 0x00, 0x00, 0xa0, 0x6e, 0x00, 0x00


	//----- nvinfo : EIATTR_MERCURY_ISA_VERSION
	.align		4
.L_396:
        /*0058*/ 	.byte	0x03, 0x5f
        /*005a*/ 	.short	0x0000


	//----- nvinfo : EIATTR_INT_WARP_WIDE_INSTR_OFFSETS
	.align		4
        /*005c*/ 	.byte	0x04, 0x31
        /*005e*/ 	.short	(.L_398 - .L_397)


	//   ....[0]....
.L_397:
        /*0060*/ 	.word	0x00005790


	//----- nvinfo : EIATTR_COOP_GROUP_MASK_REGIDS
	.align		4
.L_398:
        /*0064*/ 	.byte	0x04, 0x29
        /*0066*/ 	.short	(.L_400 - .L_399)


	//   ....[0]....
.L_399:
        /*0068*/ 	.word	0xffffffff


	//   ....[1]....
        /*006c*/ 	.word	0xffffffff


	//   ....[2]....
        /*0070*/ 	.word	0xffffffff


	//   ....[3]....
        /*0074*/ 	.word	0xffffffff


	//   ....[4]....
        /*0078*/ 	.word	0xffffffff


	//   ....[5]....
        /*007c*/ 	.word	0xffffffff


	//   ....[6]....
        /*0080*/ 	.word	0xffffffff


	//   ....[7]....
        /*0084*/ 	.word	0xffffffff


	//   ....[8]....
        /*0088*/ 	.word	0xffffffff


	//   ....[9]....
        /*008c*/ 	.word	0xffffffff


	//   ....[10]....
        /*0090*/ 	.word	0xffffffff


	//   ....[11]....
        /*0094*/ 	.word	0xffffffff


	//----- nvinfo : EIATTR_COOP_GROUP_INSTR_OFFSETS
	.align		4
.L_400:
        /*0098*/ 	.byte	0x04, 0x28
        /*009a*/ 	.short	(.L_402 - .L_401)


	//   ....[0]....
.L_401:
        /*009c*/ 	.word	0x000040f0


	//   ....[1]....
        /*00a0*/ 	.word	0x00004110


	//   ....[2]....
        /*00a4*/ 	.word	0x000041b0


	//   ....[3]....
        /*00a8*/ 	.word	0x000041c0


	//   ....[4]....
        /*00ac*/ 	.word	0x000071b0


	//   ....[5]....
        /*00b0*/ 	.word	0x000071c0


	//   ....[6]....
        /*00b4*/ 	.word	0x000071f0


	//   ....[7]....
        /*00b8*/ 	.word	0x00007200


	//   ....[8]....
        /*00bc*/ 	.word	0x00008de0


	//   ....[9]....
        /*00c0*/ 	.word	0x00008e20


	//   ....[10]....
        /*00c4*/ 	.word	0x00008f20


	//   ....[11]....
        /*00c8*/ 	.word	0x00008f50


	//----- nvinfo : EIATTR_EXIT_INSTR_OFFSETS
	.align		4
.L_402:
        /*00cc*/ 	.byte	0x04, 0x1c
        /*00ce*/ 	.short	(.L_404 - .L_403)


	//   ....[0]....
.L_403:
        /*00d0*/ 	.word	0x000004e0


	//   ....[1]....
        /*00d4*/ 	.word	0x0000ac40


	//   ....[2]....
        /*00d8*/ 	.word	0x0000ad60


	//   ....[3]....
        /*00dc*/ 	.word	0x0000ad80


	//   ....[4]....
        /*00e0*/ 	.word	0x0000b880


	//   ....[5]....
        /*00e4*/ 	.word	0x0000b900


	//----- nvinfo : EIATTR_CTAIDZ_USED
	.align		4
.L_404:
        /*00e8*/ 	.byte	0x01, 0x04
	.zero		2


	//----- nvinfo : EIATTR_CRS_STACK_SIZE
	.align		4
        /*00ec*/ 	.byte	0x04, 0x1e
        /*00ee*/ 	.short	(.L_406 - .L_405)
.L_405:
        /*00f0*/ 	.word	0x00000000
.L_406:


//--------------------- .nv.info._ZN5flash16flash_fwd_kernelI23Flash_fwd_kernel_traitsILi256ELi128ELi64ELi8ELb0ELb0EN7cutlass10bfloat16_tE19Flash_kernel_traitsILi256ELi128ELi64ELi8ES3_EELb0ELb0ELb0ELb1ELb0ELb0ELb0ELb0EEEvNS_16Flash_fwd_paramsE --------------------------
	.section	.nv.info._ZN5flash16flash_fwd_kernelI23Flash_fwd_kernel_traitsILi256ELi128ELi64ELi8ELb0ELb0EN7cutlass10bfloat16_tE19Flash_kernel_traitsILi256ELi128ELi64ELi8ES3_EELb0ELb0ELb0ELb1ELb0ELb0ELb0ELb0EEEvNS_16Flash_fwd_paramsE,"",@"SHT_CUDA_INFO"
	.sectionflags	@""
	.align	4


	//----- nvinfo : EIATTR_CUDA_API_VERSION
	.align		4
        /*0000*/ 	.byte	0x04, 0x37
        /*0002*/ 	.short	(.L_408 - .L_407)
.L_407:
        /*0004*/ 	.word	0x00000082


	//----- nvinfo : EIATTR_SW2861232_WAR
	.align		4
.L_408:
        /*0008*/ 	.byte	0x01, 0x35
	.zero		2


	//----- nvinfo : EIATTR_PARAM_CBANK
	.align		4
        /*000c*/ 	.byte	0x04, 0x0a
        /*000e*/ 	.short	(.L_410 - .L_409)
	.align		4
.L_409:
        /*0010*/ 	.word	index@(.nv.constant0._ZN5flash16flash_fwd_kernelI23Flash_fwd_kernel_traitsILi256ELi128ELi64ELi8ELb0ELb0EN7cutlass10bfloat16_tE19Flash_kernel_traitsILi256ELi128ELi64ELi8ES3_EELb0ELb0ELb0ELb1ELb0ELb0ELb0ELb0EEEvNS_16Flash_fwd_paramsE)
        /*0014*/ 	.short	0x0160
        /*0016*/ 	.short	0x01d0


	//----- nvinfo : EIATTR_CBANK_PARAM_SIZE
	.align		4
.L_410:
        /*0018*/ 	.byte	0x03, 0x19
        /*001a*/ 	.short	0x01d0


	//----- nvinfo : EIATTR_KPARAM_INFO
	.align		4
        /*001c*/ 	.byte	0x04, 0x17
        /*001e*/ 	.short	(.L_412 - .L_411)
.L_411:
        /*0020*/ 	.word	0x00000000
        /*0024*/ 	.short	0x0000
        /*0026*/ 	.short	0x0000
        /*0028*/ 	.byte	0x00, 0xf0, 0x41, 0x07


	//----- nvinfo : EIATTR_MAXREG_COUNT
	.align		4
.L_412:
        /*002c*/ 	.byte	0x03, 0x1b
        /*002e*/ 	.short	0x00ff


	//----- nvinfo : EIATTR_NUM_BARRIERS
	.align		4
        /*0030*/ 	.byte	0x02, 0x4c
        /*0032*/ 	.byte	0x01
	.zero		1


	//----- nvinfo : EIATTR_ANNOTATIONS
	.align		4
        /*0034*/ 	.byte	0x04, 0x55
        /*0036*/ 	.short	(.L_414 - .L_413)


	//   ....[0]....
.L_413:
        /* <DEDUP_REMOVED lines=21> */


	//----- nvinfo : EIATTR_MERCURY_ISA_VERSION
	.align		4
.L_414:
        /*0170*/ 	.byte	0x03, 0x5f
        /*0172*/ 	.short	0x0000


	//----- nvinfo : EIATTR_INT_WARP_WIDE_INSTR_OFFSETS
	.align		4
        /*0174*/ 	.byte	0x04, 0x31
        /*0176*/ 	.short	(.L_416 - .L_415)


	//   ....[0]....
.L_415:
        /*0178*/ 	.word	0x000073b0


	//----- nvinfo : EIATTR_COOP_GROUP_MASK_REGIDS
	.align		4
.L_416:
        /*017c*/ 	.byte	0x04, 0x29
        /*017e*/ 	.short	(.L_418 - .L_417)


	//   ....[0]....
.L_417:
        /*0180*/ 	.word	0xffffffff


	//   ....[1]....
        /*0184*/ 	.word	0xffffffff


	//   ....[2]....
        /*0188*/ 	.word	0xffffffff


	//   ....[3]....
        /*018c*/ 	.word	0xffffffff


	//   ....[4]....
        /*0190*/ 	.word	0xffffffff


	//   ....[5]....
        /*0194*/ 	.word	0xffffffff


	//   ....[6]....
        /*0198*/ 	.word	0xffffffff


	//   ....[7]....
        /*019c*/ 	.word	0xffffffff


	//   ....[8]....
        /*01a0*/ 	.word	0xffffffff


	//   ....[9]....
        /*01a4*/ 	.word	0xffffffff


	//   ....[10]....
        /*01a8*/ 	.word	0xffffffff


	//   ....[11]....
        /*01ac*/ 	.word	0xffffffff


	//----- nvinfo : EIATTR_COOP_GROUP_INSTR_OFFSETS
	.align		4
.L_418:
        /*01b0*/ 	.byte	0x04, 0x28
        /*01b2*/ 	.short	(.L_420 - .L_419)


	//   ....[0]....
.L_419:
        /*01b4*/ 	.word	0x00004e20


	//   ....[1]....
        /*01b8*/ 	.word	0x00004e40


	//   ....[2]....
        /*01bc*/ 	.word	0x00004f90


	//   ....[3]....
        /*01c0*/ 	.word	0x00004fc0


	//   ....[4]....
        /*01c4*/ 	.word	0x00009430


	//   ....[5]....
        /*01c8*/ 	.word	0x00009440


	//   ....[6]....
        /*01cc*/ 	.word	0x00009470


	//   ....[7]....
        /*01d0*/ 	.word	0x00009480


	//   ....[8]....
        /*01d4*/ 	.word	0x0000b070


	//   ....[9]....
        /*01d8*/ 	.word	0x0000b0b0


	//   ....[10]....
        /*01dc*/ 	.word	0x0000b1a0


	//   ....[11]....
        /*01e0*/ 	.word	0x0000b1d0


	//----- nvinfo : EIATTR_EXIT_INSTR_OFFSETS
	.align		4
.L_420:
        /*01e4*/ 	.byte	0x04, 0x1c
        /*01e6*/ 	.short	(.L_422 - .L_421)


	//   ....[0]....
.L_421:
        /*01e8*/ 	.word	0x000004e0


	//   ....[1]....
        /*01ec*/ 	.word	0x0000cf30


	//   ....[2]....
        /*01f0*/ 	.word	0x0000d050


	//   ....[3]....
        /*01f4*/ 	.word	0x0000d070


	//   ....[4]....
        /*01f8*/ 	.word	0x0000db80


	//   ....[5]....
        /*01fc*/ 	.word	0x0000dc00


	//----- nvinfo : EIATTR_CTAIDZ_USED
	.align		4
.L_422:
        /*0200*/ 	.byte	0x01, 0x04
	.zero		2


	//----- nvinfo : EIATTR_CRS_STACK_SIZE
	.align		4
        /*0204*/ 	.byte	0x04, 0x1e
        /*0206*/ 	.short	(.L_424 - .L_423)
.L_423:
        /*0208*/ 	.word	0x00000000
.L_424:


//--------------------- .nv.info._ZN5flash16flash_fwd_kernelI23Flash_fwd_kernel_traitsILi256ELi128ELi64ELi8ELb0ELb0EN7cutlass10bfloat16_tE19Flash_kernel_traitsILi256ELi128ELi64ELi8ES3_EELb0ELb0ELb1ELb0ELb0ELb1ELb0ELb0EEEvNS_16Flash_fwd_paramsE --------------------------
	.section	.nv.info._ZN5flash16flash_fwd_kernelI23Flash_fwd_kernel_traitsILi256ELi128ELi64ELi8ELb0ELb0EN7cutlass10bfloat16_tE19Flash_kernel_traitsILi256ELi128ELi64ELi8ES3_EELb0ELb0ELb1ELb0ELb0ELb1ELb0ELb0EEEvNS_16Flash_fwd_paramsE,"",@"SHT_CUDA_INFO"
	.sectionflags	@""
	.align	4


	//----- nvinfo : EIATTR_CUDA_API_VERSION
	.align		4
        /*0000*/ 	.byte	0x04, 0x37
        /*0002*/ 	.short	(.L_426 - .L_425)
.L_425:
        /*0004*/ 	.word	0x00000082


	//----- nvinfo : EIATTR_SW2861232_WAR
	.align		4
.L_426:
        /*0008*/ 	.byte	0x01, 0x35
	.zero		2


	//----- nvinfo : EIATTR_PARAM_CBANK
	.align		4
        /*000c*/ 	.byte	0x04, 0x0a
        /*000e*/ 	.short	(.L_428 - .L_427)
	.align		4
.L_427:
        /*0010*/ 	.word	index@(.nv.constant0._ZN5flash16flash_fwd_kernelI23Flash_fwd_kernel_traitsILi256ELi128ELi64ELi8ELb0ELb0EN7cutlass10bfloat16_tE19Flash_kernel_traitsILi256ELi128ELi64ELi8ES3_EELb0ELb0ELb1ELb0ELb0ELb1ELb0ELb0EEEvNS_16Flash_fwd_paramsE)
        /*0014*/ 	.short	0x0160
        /*0016*/ 	.short	0x01d0


	//----- nvinfo : EIATTR_CBANK_PARAM_SIZE
	.align		4
.L_428:
        /*0018*/ 	.byte	0x03, 0x19
        /*001a*/ 	.short	0x01d0


	//----- nvinfo : EIATTR_KPARAM_INFO
	.align		4
        /*001c*/ 	.byte	0x04, 0x17
        /*001e*/ 	.short	(.L_430 - .L_429)
.L_429:
        /*0020*/ 	.word	0x00000000
        /*0024*/ 	.short	0x0000
        /*0026*/ 	.short	0x0000
        /*0028*/ 	.byte	0x00, 0xf0, 0x41, 0x07


	//----- nvinfo : EIATTR_MAXREG_COUNT
	.align		4
.L_430:
        /*002c*/ 	.byte	0x03, 0x1b
        /*002e*/ 	.short	0x00ff


	//----- nvinfo : EIATTR_NUM_BARRIERS
	.align		4
        /*0030*/ 	.byte	0x02, 0x4c
        /*0032*/ 	.byte	0x01
	.zero		1


	//----- nvinfo : EIATTR_ANNOTATIONS
	.align		4
        /*0034*/ 	.byte	0x04, 0x55
        /*0036*/ 	.short	(.L_432 - .L_431)


	//   ....[0]....
.L_431:
        /* <DEDUP_REMOVED lines=25> */


	//----- nvinfo : EIATTR_MERCURY_ISA_VERSION
	.align		4
.L_432:
        /*01b8*/ 	.byte	0x03, 0x5f
        /*01ba*/ 	.short	0x0000


	//----- nvinfo : EIATTR_COOP_GROUP_MASK_REGIDS
	.align		4
        /*01bc*/ 	.byte	0x04, 0x29
        /*01be*/ 	.short	(.L_434 - .L_433)


	//   ....[0]....
.L_433:
        /*01c0*/ 	.word	0xffffffff


	//   ....[1]....
        /*01c4*/ 	.word	0xffffffff


	//   ....[2]....
        /*01c8*/ 	.word	0xffffffff


	//   ....[3]....
        /*01cc*/ 	.word	0xffffffff


	//   ....[4]....
        /*01d0*/ 	.word	0xffffffff


	//   ....[5]....
        /*01d4*/ 	.word	0xffffffff


	//   ....[6]....
        /*01d8*/ 	.word	0xffffffff


	//   ....[7]....
        /*01dc*/ 	.word	0xffffffff


	//   ....[8]....
        /*01e0*/ 	.word	0xffffffff


	//   ....[9]....
        /*01e4*/ 	.word	0xffffffff


	//   ....[10]....
        /*01e8*/ 	.word	0xffffffff


	//   ....[11]....
        /*01ec*/ 	.word	0xffffffff


	//   ....[12]....
        /*01f0*/ 	.word	0xffffffff


	//   ....[13]....
        /*01f4*/ 	.word	0xffffffff


	//   ....[14]....
        /*01f8*/ 	.word	0xffffffff


	//   ....[15]....
        /*01fc*/ 	.word	0xffffffff


	//   ....[16]....
        /*0200*/ 	.word	0xffffffff


	//   ....[17]....
        /*0204*/ 	.word	0xffffffff


	//   ....[18]....
        /*0208*/ 	.word	0xffffffff


	//   ....[19]....
        /*020c*/ 	.word	0xffffffff


	//----- nvinfo : EIATTR_COOP_GROUP_INSTR_OFFSETS
	.align		4
.L_434:
        /*0210*/ 	.byte	0x04, 0x28
        /*0212*/ 	.short	(.L_436 - .L_435)


	//   ....[0]....
.L_435:
        /*0214*/ 	.word	0x00003f10


	//   ....[1]....
        /*0218*/ 	.word	0x00003f60


	//   ....[2]....
        /*021c*/ 	.word	0x00003f80


	//   ....[3]....
        /*0220*/ 	.word	0x00003fa0


	//   ....[4]....
        /*0224*/ 	.word	0x00007920


	//   ....[5]....
        /*0228*/ 	.word	0x00007970


	//   ....[6]....
        /*022c*/ 	.word	0x00007990


	//   ....[7]....
        /*0230*/ 	.word	0x000079b0


	//   ....[8]....
        /*0234*/ 	.word	0x0000bdb0


	//   ....[9]....
        /*0238*/ 	.word	0x0000be00


	//   ....[10]....
        /*023c*/ 	.word	0x0000be20


	//   ....[11]....
        /*0240*/ 	.word	0x0000be40


	//   ....[12]....
        /*0244*/ 	.word	0x000104d0


	//   ....[13]....
        /*0248*/ 	.word	0x00010610


	//   ....[14]....
        /*024c*/ 	.word	0x00010620


	//   ....[15]....
        /*0250*/ 	.word	0x00010680


	//   ....[16]....
        /*0254*/ 	.word	0x00012460


	//   ....[17]....
        /*0258*/ 	.word	0x00012470


	//   ....[18]....
        /*025c*/ 	.word	0x000124a0


	//   ....[19]....
        /*0260*/ 	.word	0x000124b0


	//----- nvinfo : EIATTR_EXIT_INSTR_OFFSETS
	.align		4
.L_436:
        /*0264*/ 	.byte	0x04, 0x1c
        /*0266*/ 	.short	(.L_438 - .L_437)


	//   ....[0]....
.L_437:
        /*0268*/ 	.word	0x000004e0


	//   ....[1]....
        /*026c*/ 	.word	0x00001020


	//   ....[2]....
        /*0270*/ 	.word	0x000010a0


	//   ....[3]....
        /*0274*/ 	.word	0x00014020


	//   ....[4]....
        /*0278*/ 	.word	0x00014110


	//----- nvinfo : EIATTR_CTAIDZ_USED
	.align		4
.L_438:
        /*027c*/ 	.byte	0x01, 0x04
	.zero		2


	//----- nvinfo : EIATTR_CRS_STACK_SIZE
	.align		4
        /*0280*/ 	.byte	0x04, 0x1e
        /*0282*/ 	.short	(.L_440 - .L_439)
.L_439:
        /*0284*/ 	.word	0x00000000
.L_440:


//--------------------- .nv.info._ZN5flash16flash_fwd_kernelI23Flash_fwd_kernel_traitsILi256ELi128ELi64ELi8ELb0ELb0EN7cutlass10bfloat16_tE19Flash_kernel_traitsILi256ELi128ELi64ELi8ES3_EELb0ELb0ELb1ELb0ELb0ELb0ELb0ELb0EEEvNS_16Flash_fwd_paramsE --------------------------
	.section	.nv.info._ZN5flash16flash_fwd_kernelI23Flash_fwd_kernel_traitsILi256ELi128ELi64ELi8ELb0ELb0EN7cutlass10bfloat16_tE19Flash_kernel_traitsILi256ELi128ELi64ELi8ES3_EELb0ELb0ELb1ELb0ELb0ELb0ELb0ELb0EEEvNS_16Flash_fwd_paramsE,"",@"SHT_CUDA_INFO"
	.sectionflags	@""
	.align	4


	//----- nvinfo : EIATTR_CUDA_API_VERSION
	.align		4
        /*0000*/ 	.byte	0x04, 0x37
        /*0002*/ 	.short	(.L_442 - .L_441)
.L_441:
        /*0004*/ 	.word	0x00000082


	//----- nvinfo : EIATTR_SW2861232_WAR
	.align		4
.L_442:
        /*0008*/ 	.byte	0x01, 0x35
	.zero		2


	//----- nvinfo : EIATTR_PARAM_CBANK
	.align		4
        /*000c*/ 	.byte	0x04, 0x0a
        /*000e*/ 	.short	(.L_444 - .L_443)
	.align		4
.L_443:
        /*0010*/ 	.word	index@(.nv.constant0._ZN5flash16flash_fwd_kernelI23Flash_fwd_kernel_traitsILi256ELi128ELi64ELi8ELb0ELb0EN7cutlass10bfloat16_tE19Flash_kernel_traitsILi256ELi128ELi64ELi8ES3_EELb0ELb0ELb1ELb0ELb0ELb0ELb0ELb0EEEvNS_16Flash_fwd_paramsE)
        /*0014*/ 	.short	0x0160
        /*0016*/ 	.short	0x01d0


	//----- nvinfo : EIATTR_CBANK_PARAM_SIZE
	.align		4
.L_444:
        /*0018*/ 	.byte	0x03, 0x19
        /*001a*/ 	.short	0x01d0


	//----- nvinfo : EIATTR_KPARAM_INFO
	.align		4
        /*001c*/ 	.byte	0x04, 0x17
        /*001e*/ 	.short	(.L_446 - .L_445)
.L_445:
        /*0020*/ 	.word	0x00000000
        /*0024*/ 	.short	0x0000
        /*0026*/ 	.short	0x0000
        /*0028*/ 	.byte	0x00, 0xf0, 0x41, 0x07


	//----- nvinfo : EIATTR_MAXREG_COUNT
	.align		4
.L_446:
        /*002c*/ 	.byte	0x03, 0x1b
        /*002e*/ 	.short	0x00ff


	//----- nvinfo : EIATTR_NUM_BARRIERS
	.align		4
        /*0030*/ 	.byte	0x02, 0x4c
        /*0032*/ 	.byte	0x01
	.zero		1


	//----- nvinfo : EIATTR_ANNOTATIONS
	.align		4
        /*0034*/ 	.byte	0x04, 0x55
        /*0036*/ 	.short	(.L_448 - .L_447)


	//   ....[0]....
.L_447:
        /* <DEDUP_REMOVED lines=31> */


	//----- nvinfo : EIATTR_MERCURY_ISA_VERSION
	.align		4
.L_448:
        /*0218*/ 	.byte	0x03, 0x5f
        /*021a*/ 	.short	0x0000


	//----- nvinfo : EIATTR_COOP_GROUP_MASK_REGIDS
	.align		4
        /*021c*/ 	.byte	0x04, 0x29
        /*021e*/ 	.short	(.L_450 - .L_449)


	//   ....[0]....
.L_449:
        /*0220*/ 	.word	0xffffffff


	//   ....[1]....
        /*0224*/ 	.word	0xffffffff


	//   ....[2]....
        /*0228*/ 	.word	0xffffffff


	//   ....[3]....
        /*022c*/ 	.word	0xffffffff


	//   ....[4]....
        /*0230*/ 	.word	0xffffffff


	//   ....[5]....
        /*0234*/ 	.word	0xffffffff


	//   ....[6]....
        /*0238*/ 	.word	0xffffffff


	//   ....[7]....
        /*023c*/ 	.word	0xffffffff


	//   ....[8]....
        /*0240*/ 	.word	0xffffffff


	//   ....[9]....
        /*0244*/ 	.word	0xffffffff


	//   ....[10]....
        /*0248*/ 	.word	0xffffffff


	//   ....[11]....
        /*024c*/ 	.word	0xffffffff


	//   ....[12]....
        /*0250*/ 	.word	0xffffffff


	//   ....[13]....
        /*0254*/ 	.word	0xffffffff


	//   ....[14]....
        /*0258*/ 	.word	0xffffffff


	//   ....[15]....
        /*025c*/ 	.word	0xffffffff


	//   ....[16]....
        /*0260*/ 	.word	0xffffffff


	//   ....[17]....
        /*0264*/ 	.word	0xffffffff


	//   ....[18]....
        /*0268*/ 	.word	0xffffffff


	//   ....[19]....
        /*026c*/ 	.word	0xffffffff


	//----- nvinfo : EIATTR_COOP_GROUP_INSTR_OFFSETS
	.align		4
.L_450:
        /*0270*/ 	.byte	0x04, 0x28
        /*0272*/ 	.short	(.L_452 - .L_451)


	//   ....[0]....
.L_451:
        /*0274*/ 	.word	0x000052f0


	//   ....[1]....
        /*0278*/ 	.word	0x00005340


	//   ....[2]....
        /*027c*/ 	.word	0x00005360


	//   ....[3]....
        /*0280*/ 	.word	0x00005380


	//   ....[4]....
        /*0284*/ 	.word	0x000092f0


	//   ....[5]....
        /*0288*/ 	.word	0x00009340


	//   ....[6]....
        /*028c*/ 	.word	0x00009360


	//   ....[7]....
        /*0290*/ 	.word	0x00009380


	//   ....[8]....
        /*0294*/ 	.word	0x0000d900


	//   ....[9]....
        /*0298*/ 	.word	0x0000d940


	//   ....[10]....
        /*029c*/ 	.word	0x0000d960


	//   ....[11]....
        /*02a0*/ 	.word	0x0000d980


	//   ....[12]....
        /*02a4*/ 	.word	0x00012570


	//   ....[13]....
        /*02a8*/ 	.word	0x000125b0


	//   ....[14]....
        /*02ac*/ 	.word	0x000125d0


	//   ....[15]....
        /*02b0*/ 	.word	0x000125f0


	//   ....[16]....
        /*02b4*/ 	.word	0x00014540


	//   ....[17]....
        /*02b8*/ 	.word	0x00014550


	//   ....[18]....
        /*02bc*/ 	.word	0x00014580


	//   ....[19]....
        /*02c0*/ 	.word	0x00014590


	//----- nvinfo : EIATTR_EXIT_INSTR_OFFSETS
	.align		4
.L_452:
        /*02c4*/ 	.byte	0x04, 0x1c
        /*02c6*/ 	.short	(.L_454 - .L_453)


	//   ....[0]....
.L_453:
        /*02c8*/ 	.word	0x000004d0


	//   ....[1]....
        /*02cc*/ 	.word	0x00001150


	//   ....[2]....
        /*02d0*/ 	.word	0x000011d0


	//   ....[3]....
        /*02d4*/ 	.word	0x00016170


	//   ....[4]....
        /*02d8*/ 	.word	0x00016290


	//   ....[5]....
        /*02dc*/ 	.word	0x000162b0


	//----- nvinfo : EIATTR_CTAIDZ_USED
	.align		4
.L_454:
        /*02e0*/ 	.byte	0x01, 0x04
	.zero		2


	//----- nvinfo : EIATTR_CRS_STACK_SIZE
	.align		4
        /*02e4*/ 	.byte	0x04, 0x1e
        /*02e6*/ 	.short	(.L_456 - .L_455)
.L_455:
        /*02e8*/ 	.word	0x00000000
.L_456:


//--------------------- .nv.info._ZN5flash16flash_fwd_kernelI23Flash_fwd_kernel_traitsILi256ELi128ELi64ELi8ELb0ELb0EN7cutlass10bfloat16_tE19Flash_kernel_traitsILi256ELi128ELi64ELi8ES3_EELb0ELb0ELb1ELb1ELb0ELb0ELb0ELb0EEEvNS_16Flash_fwd_paramsE --------------------------
	.section	.nv.info._ZN5flash16flash_fwd_kernelI23Flash_fwd_kernel_traitsILi256ELi128ELi64ELi8ELb0ELb0EN7cutlass10bfloat16_tE19Flash_kernel_traitsILi256ELi128ELi64ELi8ES3_EELb0ELb0ELb1ELb1ELb0ELb0ELb0ELb0EEEvNS_16Flash_fwd_paramsE,"",@"SHT_CUDA_INFO"
	.sectionflags	@""
	.align	4


	//----- nvinfo : EIATTR_CUDA_API_VERSION
	.align		4
        /*0000*/ 	.byte	0x04, 0x37
        /*0002*/ 	.short	(.L_458 - .L_457)
.L_457:
        /*0004*/ 	.word	0x00000082


	//----- nvinfo : EIATTR_SW2861232_WAR
	.align		4
.L_458:
        /*0008*/ 	.byte	0x01, 0x35
	.zero		2


	//----- nvinfo : EIATTR_PARAM_CBANK
	.align		4
        /*000c*/ 	.byte	0x04, 0x0a
        /*000e*/ 	.short	(.L_460 - .L_459)
	.align		4
.L_459:
        /*0010*/ 	.word	index@(.nv.constant0._ZN5flash16flash_fwd_kernelI23Flash_fwd_kernel_traitsILi256ELi128ELi64ELi8ELb0ELb0EN7cutlass10bfloat16_tE19Flash_kernel_traitsILi256ELi128ELi64ELi8ES3_EELb0ELb0ELb1ELb1ELb0ELb0ELb0ELb0EEEvNS_16Flash_fwd_paramsE)
        /*0014*/ 	.short	0x0160
        /*0016*/ 	.short	0x01d0


	//----- nvinfo : EIATTR_CBANK_PARAM_SIZE
	.align		4
.L_460:
        /*0018*/ 	.byte	0x03, 0x19
        /*001a*/ 	.short	0x01d0


	//----- nvinfo : EIATTR_KPARAM_INFO
	.align		4
        /*001c*/ 	.byte	0x04, 0x17
        /*001e*/ 	.short	(.L_462 - .L_461)
.L_461:
        /*0020*/ 	.word	0x00000000
        /*0024*/ 	.short	0x0000
        /*0026*/ 	.short	0x0000
        /*0028*/ 	.byte	0x00, 0xf0, 0x41, 0x07


	//----- nvinfo : EIATTR_MAXREG_COUNT
	.align		4
.L_462:
        /*002c*/ 	.byte	0x03, 0x1b
        /*002e*/ 	.short	0x00ff


	//----- nvinfo : EIATTR_NUM_BARRIERS
	.align		4
        /*0030*/ 	.byte	0x02, 0x4c
        /*0032*/ 	.byte	0x01
	.zero		1


	//----- nvinfo : EIATTR_ANNOTATIONS
	.align		4
        /*0034*/ 	.byte	0x04, 0x55
        /*0036*/ 	.short	(.L_464 - .L_463)


	//   ....[0]....
.L_463:
        /* <DEDUP_REMOVED lines=49> */


	//----- nvinfo : EIATTR_MERCURY_ISA_VERSION
	.align		4
.L_464:
        /*0338*/ 	.byte	0x03, 0x5f
        /*033a*/ 	.short	0x0000


	//----- nvinfo : EIATTR_COOP_GROUP_MASK_REGIDS
	.align		4
        /*033c*/ 	.byte	0x04, 0x29
        /*033e*/ 	.short	(.L_466 - .L_465)


	//   ....[0]....
.L_465:
        /*0340*/ 	.word	0xffffffff


	//   ....[1]....
        /*0344*/ 	.word	0xffffffff


	//   ....[2]....
        /*0348*/ 	.word	0xffffffff


	//   ....[3]....
        /*034c*/ 	.word	0xffffffff


	//   ....[4]....
        /*0350*/ 	.word	0xffffffff


	//   ....[5]....
        /*0354*/ 	.word	0xffffffff


	//   ....[6]....
        /*0358*/ 	.word	0xffffffff


	//   ....[7]....
        /*035c*/ 	.word	0xffffffff


	//   ....[8]....
        /*0360*/ 	.word	0xffffffff


	//   ....[9]....
        /*0364*/ 	.word	0xffffffff


	//   ....[10]....
        /*0368*/ 	.word	0xffffffff


	//   ....[11]....
        /*036c*/ 	.word	0xffffffff


	//   ....[12]....
        /*0370*/ 	.word	0xffffffff


	//   ....[13]....
        /*0374*/ 	.word	0xffffffff


	//   ....[14]....
        /*0378*/ 	.word	0xffffffff


	//   ....[15]....
        /*037c*/ 	.word	0xffffffff


	//   ....[16]....
        /*0380*/ 	.word	0xffffffff


	//   ....[17]....
        /*0384*/ 	.word	0xffffffff


	//   ....[18]....
        /*0388*/ 	.word	0xffffffff


	//   ....[19]....
        /*038c*/ 	.word	0xffffffff


	//----- nvinfo : EIATTR_COOP_GROUP_INSTR_OFFSETS
	.align		4
.L_466:
        /*0390*/ 	.byte	0x04, 0x28
        /*0392*/ 	.short	(.L_468 - .L_467)


	//   ....[0]....
.L_467:
        /*0394*/ 	.word	0x00005ef0


	//   ....[1]....
        /*0398*/ 	.word	0x00005f10


	//   ....[2]....
        /*039c*/ 	.word	0x00005fc0


	//   ....[3]....
        /*03a0*/ 	.word	0x00006020


	//   ....[4]....
        /*03a4*/ 	.word	0x0000ada0


	//   ....[5]....
        /*03a8*/ 	.word	0x0000adf0


	//   ....[6]....
        /*03ac*/ 	.word	0x0000ae10


	//   ....[7]....
        /*03b0*/ 	.word	0x0000ae30


	//   ....[8]....
        /*03b4*/ 	.word	0x0000fc90


	//   ....[9]....
        /*03b8*/ 	.word	0x0000fce0


	//   ....[10]....
        /*03bc*/ 	.word	0x0000fd00


	//   ....[11]....
        /*03c0*/ 	.word	0x0000fd20


	//   ....[12]....
        /*03c4*/ 	.word	0x00014e10


	//   ....[13]....
        /*03c8*/ 	.word	0x00014f50


	//   ....[14]....
        /*03cc*/ 	.word	0x00014fa0


	//   ....[15]....
        /*03d0*/ 	.word	0x00015020


	//   ....[16]....
        /*03d4*/ 	.word	0x00016f50


	//   ....[17]....
        /*03d8*/ 	.word	0x00016f60


	//   ....[18]....
        /*03dc*/ 	.word	0x00016f90


	//   ....[19]....
        /*03e0*/ 	.word	0x00016fa0


	//----- nvinfo : EIATTR_EXIT_INSTR_OFFSETS
	.align		4
.L_468:
        /*03e4*/ 	.byte	0x04, 0x1c
        /*03e6*/ 	.short	(.L_470 - .L_469)


	//   ....[0]....
.L_469:
        /*03e8*/ 	.word	0x000004d0


	//   ....[1]....
        /*03ec*/ 	.word	0x00001150


	//   ....[2]....
        /*03f0*/ 	.word	0x000011d0


	//   ....[3]....
        /*03f4*/ 	.word	0x00018b80


	//   ....[4]....
        /*03f8*/ 	.word	0x00018ca0


	//   ....[5]....
        /*03fc*/ 	.word	0x00018cc0


	//----- nvinfo : EIATTR_CTAIDZ_USED
	.align		4
.L_470:
        /*0400*/ 	.byte	0x01, 0x04
	.zero		2


	//----- nvinfo : EIATTR_CRS_STACK_SIZE
	.align		4
        /*0404*/ 	.byte	0x04, 0x1e
        /*0406*/ 	.short	(.L_472 - .L_471)
.L_471:
        /*0408*/ 	.word	0x00000000
.L_472:


//--------------------- .nv.info._ZN5flash16flash_fwd_kernelI23Flash_fwd_kernel_traitsILi256ELi64ELi64ELi4ELb0ELb0EN7cutlass10bfloat16_tE19Flash_kernel_traitsILi256ELi64ELi64ELi4ES3_EELb1ELb0ELb0ELb0ELb0ELb0ELb0ELb0EEEvNS_16Flash_fwd_paramsE --------------------------
	.section	.nv.info._ZN5flash16flash_fwd_kernelI23Flash_fwd_kernel_traitsILi256ELi64ELi64ELi4ELb0ELb0EN7cutlass10bfloat16_tE19Flash_kernel_traitsILi256ELi64ELi64ELi4ES3_EELb1ELb0ELb0ELb0ELb0ELb0ELb0ELb0EEEvNS_16Flash_fwd_paramsE,"",@"SHT_CUDA_INFO"
	.sectionflags	@""
	.align	4


	//----- nvinfo : EIATTR_CUDA_API_VERSION
	.align		4
        /*0000*/ 	.byte	0x04, 0x37
        /*0002*/ 	.short	(.L_474 - .L_473)
.L_473:
        /*0004*/ 	.word	0x00000082


	//----- nvinfo : EIATTR_SW2861232_WAR
	.align		4
.L_474:
        /*0008*/ 	.byte	0x01, 0x35
	.zero		2


	//----- nvinfo : EIATTR_PARAM_CBANK
	.align		4
        /*000c*/ 	.byte	0x04, 0x0a
        /*000e*/ 	.short	(.L_476 - .L_475)
	.align		4
.L_475:
        /*0010*/ 	.word	index@(.nv.constant0._ZN5flash16flash_fwd_kernelI23Flash_fwd_kernel_traitsILi256ELi64ELi64ELi4ELb0ELb0EN7cutlass10bfloat16_tE19Flash_kernel_traitsILi256ELi64ELi64ELi4ES3_EELb1ELb0ELb0ELb0ELb0ELb0ELb0ELb0EEEvNS_16Flash_fwd_paramsE)
        /*0014*/ 	.short	0x0160
        /*0016*/ 	.short	0x01d0


	//----- nvinfo : EIATTR_CBANK_PARAM_SIZE
	.align		4
.L_476:
        /*0018*/ 	.byte	0x03, 0x19
        /*001a*/ 	.short	0x01d0


	//----- nvinfo : EIATTR_KPARAM_INFO
	.align		4
        /*001c*/ 	.byte	0x04, 0x17
        /*001e*/ 	.short	(.L_478 - .L_477)
.L_477:
        /*0020*/ 	.word	0x00000000
        /*0024*/ 	.short	0x0000
        /*0026*/ 	.short	0x0000
        /*0028*/ 	.byte	0x00, 0xf0, 0x41, 0x07


	//----- nvinfo : EIATTR_MAXREG_COUNT
	.align		4
.L_478:
        /*002c*/ 	.byte	0x03, 0x1b
        /*002e*/ 	.short	0x00ff


	//----- nvinfo : EIATTR_NUM_BARRIERS
	.align		4
        /*0030*/ 	.byte	0x02, 0x4c
        /*0032*/ 	.byte	0x01
	.zero		1


	//----- nvinfo : EIATTR_ANNOTATIONS
	.align		4
        /*0034*/ 	.byte	0x04, 0x55
        /*0036*/ 	.short	(.L_480 - .L_479)


	//   ....[0]....
.L_479:
        /* <DEDUP_REMOVED lines=13> */


	//----- nvinfo : EIATTR_MERCURY_ISA_VERSION
	.align		4
.L_480:
        /*00f8*/ 	.byte	0x03, 0x5f
        /*00fa*/ 	.short	0x0000


	//----- nvinfo : EIATTR_COOP_GROUP_MASK_REGIDS
	.align		4
        /*00fc*/ 	.byte	0x04, 0x29
        /*00fe*/ 	.short	(.L_482 - .L_481)


	//   ....[0]....
.L_481:
        /*0100*/ 	.word	0xffffffff


	//   ....[1]....
        /*0104*/ 	.word	0xffffffff


	//   ....[2]....
        /*0108*/ 	.word	0xffffffff


	//   ....[3]....
        /*010c*/ 	.word	0xffffffff


	//   ....[4]....
        /*0110*/ 	.word	0xffffffff


	//   ....[5]....
        /*0114*/ 	.word	0xffffffff


	//   ....[6]....
        /*0118*/ 	.word	0xffffffff


	//   ....[7]....
        /*011c*/ 	.word	0xffffffff


	//   ....[8]....
        /*0120*/ 	.word	0xffffffff


	//   ....[9]....
        /*0124*/ 	.word	0xffffffff


	//   ....[10]....
        /*0128*/ 	.word	0xffffffff


	//   ....[11]....
        /*012c*/ 	.word	0xffffffff


	//----- nvinfo : EIATTR_COOP_GROUP_INSTR_OFFSETS
	.align		4
.L_482:
        /*0130*/ 	.byte	0x04, 0x28
        /*0132*/ 	.short	(.L_484 - .L_483)


	//   ....[0]....
.L_483:
        /*0134*/ 	.word	0x000053e0


	//   ....[1]....
        /*0138*/ 	.word	0x00005460


	//   ....[2]....
        /*013c*/ 	.word	0x00005480


	//   ....[3]....
        /*0140*/ 	.word	0x00005520


	//   ....[4]....
        /*0144*/ 	.word	0x0000a260


	//   ....[5]....
        /*0148*/ 	.word	0x0000a2b0


	//   ....[6]....
        /*014c*/ 	.word	0x0000a2e0


	//   ....[7]....
        /*0150*/ 	.word	0x0000a2f0


	//   ....[8]....
        /*0154*/ 	.word	0x0000c810


	//   ....[9]....
        /*0158*/ 	.word	0x0000c850


	//   ....[10]....
        /*015c*/ 	.word	0x0000c930


	//   ....[11]....
        /*0160*/ 	.word	0x0000c960


	//----- nvinfo : EIATTR_EXIT_INSTR_OFFSETS
	.align		4
.L_484:
        /*0164*/ 	.byte	0x04, 0x1c
        /*0166*/ 	.short	(.L_486 - .L_485)


	//   ....[0]....
.L_485:
        /*0168*/ 	.word	0x00000730


	//   ....[1]....
        /*016c*/ 	.word	0x0000e700


	//   ....[2]....
        /*0170*/ 	.word	0x0000e820


	//   ....[3]....
        /*0174*/ 	.word	0x0000e840


	//   ....[4]....
        /*0178*/ 	.word	0x0000f350


	//   ....[5]....
        /*017c*/ 	.word	0x0000f3d0


	//----- nvinfo : EIATTR_CTAIDZ_USED
	.align		4
.L_486:
        /*0180*/ 	.byte	0x01, 0x04
	.zero		2


	//----- nvinfo : EIATTR_CRS_STACK_SIZE
	.align		4
        /*0184*/ 	.byte	0x04, 0x1e
        /*0186*/ 	.short	(.L_488 - .L_487)
.L_487:
        /*0188*/ 	.word	0x00000000
.L_488:


//--------------------- .nv.info._ZN5flash16flash_fwd_kernelI23Flash_fwd_kernel_traitsILi256ELi64ELi64ELi4ELb0ELb0EN7cutlass10bfloat16_tE19Flash_kernel_traitsILi256ELi64ELi64ELi4ES3_EELb1ELb0ELb1ELb0ELb0ELb0ELb0ELb0EEEvNS_16Flash_fwd_paramsE --------------------------
	.section	.nv.info._ZN5flash16flash_fwd_kernelI23Flash_fwd_kernel_traitsILi256ELi64ELi64ELi4ELb0ELb0EN7cutlass10bfloat16_tE19Flash_kernel_traitsILi256ELi64ELi64ELi4ES3_EELb1ELb0ELb1ELb0ELb0ELb0ELb0ELb0EEEvNS_16Flash_fwd_paramsE,"",@"SHT_CUDA_INFO"
	.sectionflags	@""
	.align	4


	//----- nvinfo : EIATTR_CUDA_API_VERSION
	.align		4
        /*0000*/ 	.byte	0x04, 0x37
        /*0002*/ 	.short	(.L_490 - .L_489)
.L_489:
        /*0004*/ 	.word	0x00000082


	//----- nvinfo : EIATTR_SW2861232_WAR
	.align		4
.L_490:
        /*0008*/ 	.byte	0x01, 0x35
	.zero		2


	//----- nvinfo : EIATTR_PARAM_CBANK
	.align		4
        /*000c*/ 	.byte	0x04, 0x0a
        /*000e*/ 	.short	(.L_492 - .L_491)
	.align		4
.L_491:
        /*0010*/ 	.word	index@(.nv.constant0._ZN5flash16flash_fwd_kernelI23Flash_fwd_kernel_traitsILi256ELi64ELi64ELi4ELb0ELb0EN7cutlass10bfloat16_tE19Flash_kernel_traitsILi256ELi64ELi64ELi4ES3_EELb1ELb0ELb1ELb0ELb0ELb0ELb0ELb0EEEvNS_16Flash_fwd_paramsE)
        /*0014*/ 	.short	0x0160
        /*0016*/ 	.short	0x01d0


	//----- nvinfo : EIATTR_CBANK_PARAM_SIZE
	.align		4
.L_492:
        /*0018*/ 	.byte	0x03, 0x19
        /*001a*/ 	.short	0x01d0


	//----- nvinfo : EIATTR_KPARAM_INFO
	.align		4
        /*001c*/ 	.byte	0x04, 0x17
        /*001e*/ 	.short	(.L_494 - .L_493)
.L_493:
        /*0020*/ 	.word	0x00000000
        /*0024*/ 	.short	0x0000
        /*0026*/ 	.short	0x0000
        /*0028*/ 	.byte	0x00, 0xf0, 0x41, 0x07


	//----- nvinfo : EIATTR_MAXREG_COUNT
	.align		4
.L_494:
        /*002c*/ 	.byte	0x03, 0x1b
        /*002e*/ 	.short	0x00ff


	//----- nvinfo : EIATTR_NUM_BARRIERS
	.align		4
        /*0030*/ 	.byte	0x02, 0x4c
        /*0032*/ 	.byte	0x01
	.zero		1


	//----- nvinfo : EIATTR_ANNOTATIONS
	.align		4
        /*0034*/ 	.byte	0x04, 0x55
        /*0036*/ 	.short	(.L_496 - .L_495)


	//   ....[0]....
.L_495:
        /* <DEDUP_REMOVED lines=9> */


	//----- nvinfo : EIATTR_MERCURY_ISA_VERSION
	.align		4
.L_496:
        /*00b8*/ 	.byte	0x03, 0x5f
        /*00ba*/ 	.short	0x0000


	//----- nvinfo : EIATTR_COOP_GROUP_MASK_REGIDS
	.align		4
        /*00bc*/ 	.byte	0x04, 0x29
        /*00be*/ 	.short	(.L_498 - .L_497)


	//   ....[0]....
.L_497:
        /*00c0*/ 	.word	0xffffffff


	//   ....[1]....
        /*00c4*/ 	.word	0xffffffff


	//   ....[2]....
        /*00c8*/ 	.word	0xffffffff


	//   ....[3]....
        /*00cc*/ 	.word	0xffffffff


	//   ....[4]....
        /*00d0*/ 	.word	0xffffffff


	//   ....[5]....
        /*00d4*/ 	.word	0xffffffff


	//   ....[6]....
        /*00d8*/ 	.word	0xffffffff


	//   ....[7]....
        /*00dc*/ 	.word	0xffffffff


	//   ....[8]....
        /*00e0*/ 	.word	0xffffffff


	//   ....[9]....
        /*00e4*/ 	.word	0xffffffff


	//   ....[10]....
        /*00e8*/ 	.word	0xffffffff


	//   ....[11]....
        /*00ec*/ 	.word	0xffffffff


	//   ....[12]....
        /*00f0*/ 	.word	0xffffffff


	//   ....[13]....
        /*00f4*/ 	.word	0xffffffff


	//   ....[14]....
        /*00f8*/ 	.word	0xffffffff


	//   ....[15]....
        /*00fc*/ 	.word	0xffffffff


	//----- nvinfo : EIATTR_COOP_GROUP_INSTR_OFFSETS
	.align		4
.L_498:
        /*0100*/ 	.byte	0x04, 0x28
        /*0102*/ 	.short	(.L_500 - .L_499)


	//   ....[0]....
.L_499:
        /*0104*/ 	.word	0x00006420


	//   ....[1]....
        /*0108*/ 	.word	0x00006460


	//   ....[2]....
        /*010c*/ 	.word	0x00006590


	//   ....[3]....
        /*0110*/ 	.word	0x000065d0


	//   ....[4]....
        /*0114*/ 	.word	0x0000a6f0


	//   ....[5]....
        /*0118*/ 	.word	0x0000a850


	//   ....[6]....
        /*011c*/ 	.word	0x0000a880


	//   ....[7]....
        /*0120*/ 	.word	0x0000a910


	//   ....[8]....
        /*0124*/ 	.word	0x0000fb80


	//   ....[9]....
        /*0128*/ 	.word	0x0000fbd0


	//   ....[10]....
        /*012c*/ 	.word	0x0000fbf0


	//   ....[11]....
        /*0130*/ 	.word	0x0000fc10


	//   ....[12]....
        /*0134*/ 	.word	0x00012250


	//   ....[13]....
        /*0138*/ 	.word	0x00012290


	//   ....[14]....
        /*013c*/ 	.word	0x000123c0


	//   ....[15]....
        /*0140*/ 	.word	0x000123f0


	//----- nvinfo : EIATTR_EXIT_INSTR_OFFSETS
	.align		4
.L_500:
        /*0144*/ 	.byte	0x04, 0x1c
        /*0146*/ 	.short	(.L_502 - .L_501)


	//   ....[0]....
.L_501:
        /*0148*/ 	.word	0x000006e0


	//   ....[1]....
        /*014c*/ 	.word	0x00001350


	//   ....[2]....
        /*0150*/ 	.word	0x000013d0


	//   ....[3]....
        /*0154*/ 	.word	0x00014140


	//   ....[4]....
        /*0158*/ 	.word	0x00014260


	//   ....[5]....
        /*015c*/ 	.word	0x00014280


	//----- nvinfo : EIATTR_CTAIDZ_USED
	.align		4
.L_502:
        /*0160*/ 	.byte	0x01, 0x04
	.zero		2


	//----- nvinfo : EIATTR_CRS_STACK_SIZE
	.align		4
        /*0164*/ 	.byte	0x04, 0x1e
        /*0166*/ 	.short	(.L_504 - .L_503)
.L_503:
        /*0168*/ 	.word	0x00000000
.L_504:


//--------------------- .nv.info._ZN5flash16flash_fwd_kernelI23Flash_fwd_kernel_traitsILi256ELi64ELi64ELi4ELb0ELb0EN7cutlass10bfloat16_tE19Flash_kernel_traitsILi256ELi64ELi64ELi4ES3_EELb1ELb0ELb0ELb0ELb0ELb1ELb0ELb0EEEvNS_16Flash_fwd_paramsE --------------------------
	.section	.nv.info._ZN5flash16flash_fwd_kernelI23Flash_fwd_kernel_traitsILi256ELi64ELi64ELi4ELb0ELb0EN7cutlass10bfloat16_tE19Flash_kernel_traitsILi256ELi64ELi64ELi4ES3_EELb1ELb0ELb0ELb0ELb0ELb1ELb0ELb0EEEvNS_16Flash_fwd_paramsE,"",@"SHT_CUDA_INFO"
	.sectionflags	@""
	.align	4


	//----- nvinfo : EIATTR_CUDA_API_VERSION
	.align		4
        /*0000*/ 	.byte	0x04, 0x37
        /*0002*/ 	.short	(.L_506 - .L_505)
.L_505:
        /*0004*/ 	.word	0x00000082


	//----- nvinfo : EIATTR_SW2861232_WAR
	.align		4
.L_506:
        /*0008*/ 	.byte	0x01, 0x35
	.zero		2


	//----- nvinfo : EIATTR_PARAM_CBANK
	.align		4
        /*000c*/ 	.byte	0x04, 0x0a
        /*000e*/ 	.short	(.L_508 - .L_507)
	.align		4
.L_507:
        /*0010*/ 	.word	index@(.nv.constant0._ZN5flash16flash_fwd_kernelI23Flash_fwd_kernel_traitsILi256ELi64ELi64ELi4ELb0ELb0EN7cutlass10bfloat16_tE19Flash_kernel_traitsILi256ELi64ELi64ELi4ES3_EELb1ELb0ELb0ELb0ELb0ELb1ELb0ELb0EEEvNS_16Flash_fwd_paramsE)
        /*0014*/ 	.short	0x0160
        /*0016*/ 	.short	0x01d0


	//----- nvinfo : EIATTR_CBANK_PARAM_SIZE
	.align		4
.L_508:
        /*0018*/ 	.byte	0x03, 0x19
        /*001a*/ 	.short	0x01d0


	//----- nvinfo : EIATTR_KPARAM_INFO
	.align		4
        /*001c*/ 	.byte	0x04, 0x17
        /*001e*/ 	.short	(.L_510 - .L_509)
.L_509:
        /*0020*/ 	.word	0x00000000
        /*0024*/ 	.short	0x0000
        /*0026*/ 	.short	0x0000
        /*0028*/ 	.byte	0x00, 0xf0, 0x41, 0x07


	//----- nvinfo : EIATTR_MAXREG_COUNT
	.align		4
.L_510:
        /*002c*/ 	.byte	0x03, 0x1b
        /*002e*/ 	.short	0x00ff


	//----- nvinfo : EIATTR_NUM_BARRIERS
	.align		4
        /*0030*/ 	.byte	0x02, 0x4c
        /*0032*/ 	.byte	0x01
	.zero		1


	//----- nvinfo : EIATTR_ANNOTATIONS
	.align		4
        /*0034*/ 	.byte	0x04, 0x55
        /*0036*/ 	.short	(.L_512 - .L_511)


	//   ....[0]....
.L_511:
        /* <DEDUP_REMOVED lines=11> */


	//----- nvinfo : EIATTR_MERCURY_ISA_VERSION
	.align		4
.L_512:
        /*00d8*/ 	.byte	0x03, 0x5f
        /*00da*/ 	.short	0x0000


	//----- nvinfo : EIATTR_INT_WARP_WIDE_INSTR_OFFSETS
	.align		4
        /*00dc*/ 	.byte	0x04, 0x31
        /*00de*/ 	.short	(.L_514 - .L_513)


	//   ....[0]....
.L_513:
        /*00e0*/ 	.word	0x000018e0


	//----- nvinfo : EIATTR_COOP_GROUP_MASK_REGIDS
	.align		4
.L_514:
        /*00e4*/ 	.byte	0x04, 0x29
        /*00e6*/ 	.short	(.L_516 - .L_515)


	//   ....[0]....
.L_515:
        /*00e8*/ 	.word	0xffffffff


	//   ....[1]....
        /*00ec*/ 	.word	0xffffffff


	//   ....[2]....
        /*00f0*/ 	.word	0xffffffff


	//   ....[3]....
        /*00f4*/ 	.word	0xffffffff


	//   ....[4]....
        /*00f8*/ 	.word	0xffffffff


	//   ....[5]....
        /*00fc*/ 	.word	0xffffffff


	//   ....[6]....
        /*0100*/ 	.word	0xffffffff


	//   ....[7]....
        /*0104*/ 	.word	0xffffffff


	//   ....[8]....
        /*0108*/ 	.word	0xffffffff


	//   ....[9]....
        /*010c*/ 	.word	0xffffffff


	//   ....[10]....
        /*0110*/ 	.word	0xffffffff


	//   ....[11]....
        /*0114*/ 	.word	0xffffffff


	//----- nvinfo : EIATTR_COOP_GROUP_INSTR_OFFSETS
	.align		4
.L_516:
        /*0118*/ 	.byte	0x04, 0x28
        /*011a*/ 	.short	(.L_518 - .L_517)


	//   ....[0]....
.L_517:
        /*011c*/ 	.word	0x00003770


	//   ....[1]....
        /*0120*/ 	.word	0x000037b0


	//   ....[2]....
        /*0124*/ 	.word	0x000037e0


	//   ....[3]....
        /*0128*/ 	.word	0x00003850


	//   ....[4]....
        /*012c*/ 	.word	0x000077d0


	//   ....[5]....
        /*0130*/ 	.word	0x00007820


	//   ....[6]....
        /*0134*/ 	.word	0x00007850


	//   ....[7]....
        /*0138*/ 	.word	0x00007860


	//   ....[8]....
        /*013c*/ 	.word	0x00009d70


	//   ....[9]....
        /*0140*/ 	.word	0x00009db0


	//   ....[10]....
        /*0144*/ 	.word	0x00009e90


	//   ....[11]....
        /*0148*/ 	.word	0x00009ec0


	//----- nvinfo : EIATTR_EXIT_INSTR_OFFSETS
	.align		4
.L_518:
        /*014c*/ 	.byte	0x04, 0x1c
        /*014e*/ 	.short	(.L_520 - .L_519)


	//   ....[0]....
.L_519:
        /*0150*/ 	.word	0x00000730


	//   ....[1]....
        /*0154*/ 	.word	0x0000bb20


	//   ....[2]....
        /*0158*/ 	.word	0x0000bc10


	//   ....[3]....
        /*015c*/ 	.word	0x0000c5f0


	//   ....[4]....
        /*0160*/ 	.word	0x0000c670


	//----- nvinfo : EIATTR_CTAIDZ_USED
	.align		4
.L_520:
        /*0164*/ 	.byte	0x01, 0x04
	.zero		2


	//----- nvinfo : EIATTR_CRS_STACK_SIZE
	.align		4
        /*0168*/ 	.byte	0x04, 0x1e
        /*016a*/ 	.short	(.L_522 - .L_521)
.L_521:
        /*016c*/ 	.word	0x00000000
.L_522:


//--------------------- .nv.info._ZN5flash16flash_fwd_kernelI23Flash_fwd_kernel_traitsILi256ELi64ELi64ELi4ELb0ELb0EN7cutlass10bfloat16_tE19Flash_kernel_traitsILi256ELi64ELi64ELi4ES3_EELb0ELb0ELb0ELb0ELb0ELb1ELb1ELb0EEEvNS_16Flash_fwd_paramsE --------------------------
	.section	.nv.info._ZN5flash16flash_fwd_kernelI23Flash_fwd_kernel_traitsILi256ELi64ELi64ELi4ELb0ELb0EN7cutlass10bfloat16_tE19Flash_kernel_traitsILi256ELi64ELi64ELi4ES3_EELb0ELb0ELb0ELb0ELb0ELb1ELb1ELb0EEEvNS_16Flash_fwd_paramsE,"",@"SHT_CUDA_INFO"
	.sectionflags	@""
	.align	4


	//----- nvinfo : EIATTR_CUDA_API_VERSION
	.align		4
        /*0000*/ 	.byte	0x04, 0x37
        /*0002*/ 	.short	(.L_524 - .L_523)
.L_523:
        /*0004*/ 	.word	0x00000082


	//----- nvinfo : EIATTR_SW2861232_WAR
	.align		4
.L_524:
        /*0008*/ 	.byte	0x01, 0x35
	.zero		2


	//----- nvinfo : EIATTR_PARAM_CBANK
	.align		4
        /*000c*/ 	.byte	0x04, 0x0a
        /*000e*/ 	.short	(.L_526 - .L_525)
	.align		4
.L_525:
        /*0010*/ 	.word	index@(.nv.constant0._ZN5flash16flash_fwd_kernelI23Flash_fwd_kernel_traitsILi256ELi64ELi64ELi4ELb0ELb0EN7cutlass10bfloat16_tE19Flash_kernel_traitsILi256ELi64ELi64ELi4ES3_EELb0ELb0ELb0ELb0ELb0ELb1ELb1ELb0EEEvNS_16Flash_fwd_paramsE)
        /*0014*/ 	.short	0x0160
        /*0016*/ 	.short	0x01d0


	//----- nvinfo : EIATTR_CBANK_PARAM_SIZE
	.align		4
.L_526:
        /*0018*/ 	.byte	0x03, 0x19
        /*001a*/ 	.short	0x01d0


	//----- nvinfo : EIATTR_KPARAM_INFO
	.align		4
        /*001c*/ 	.byte	0x04, 0x17
        /*001e*/ 	.short	(.L_528 - .L_527)
.L_527:
        /*0020*/ 	.word	0x00000000
        /*0024*/ 	.short	0x0000
        /*0026*/ 	.short	0x0000
        /*0028*/ 	.byte	0x00, 0xf0, 0x41, 0x07


	//----- nvinfo : EIATTR_MAXREG_COUNT
	.align		4
.L_528:
        /*002c*/ 	.byte	0x03, 0x1b
        /*002e*/ 	.short	0x00ff


	//----- nvinfo : EIATTR_NUM_BARRIERS
	.align		4
        /*0030*/ 	.byte	0x02, 0x4c
        /*0032*/ 	.byte	0x01
	.zero		1


	//----- nvinfo : EIATTR_ANNOTATIONS
	.align		4
        /*0034*/ 	.byte	0x04, 0x55
        /*0036*/ 	.short	(.L_530 - .L_529)


	//   ....[0]....
.L_529:
        /*0038*/ 	.word	0x00000001
        /*003c*/ 	.byte	0x90, 0x45, 0x00, 0x00, 0x01, 0x00, 0x00, 0x00, 0x10, 0x63, 0x00, 0x00, 0x01, 0x00, 0x00, 0x00
        /*004c*/ 	.byte	0x30, 0x7b, 0x00, 0x00, 0x01, 0x00, 0x00, 0x00, 0xa0, 0x80, 0x00, 0x00


	//----- nvinfo : EIATTR_MERCURY_ISA_VERSION
	.align		4
.L_530:
        /*0058*/ 	.byte	0x03, 0x5f
        /*005a*/ 	.short	0x0000


	//----- nvinfo : EIATTR_INT_WARP_WIDE_INSTR_OFFSETS
	.align		4
        /*005c*/ 	.byte	0x04, 0x31
        /*005e*/ 	.short	(.L_532 - .L_531)


	//   ....[0]....
.L_531:
        /*0060*/ 	.word	0x000016f0


	//----- nvinfo : EIATTR_COOP_GROUP_MASK_REGIDS
	.align		4
.L_532:
        /*0064*/ 	.byte	0x04, 0x29
        /*0066*/ 	.short	(.L_534 - .L_533)


	//   ....[0]....
.L_533:
        /*0068*/ 	.word	0xffffffff


	//   ....[1]....
        /*006c*/ 	.word	0xffffffff


	//   ....[2]....
        /*0070*/ 	.word	0xffffffff


	//   ....[3]....
        /*0074*/ 	.word	0xffffffff


	//   ....[4]....
        /*0078*/ 	.word	0xffffffff


	//   ....[5]....
        /*007c*/ 	.word	0xffffffff


	//   ....[6]....
        /*0080*/ 	.word	0xffffffff


	//   ....[7]....
        /*0084*/ 	.word	0xffffffff


	//   ....[8]....
        /*0088*/ 	.word	0xffffffff


	//   ....[9]....
        /*008c*/ 	.word	0xffffffff


	//   ....[10]....
        /*0090*/ 	.word	0xffffffff


	//   ....[11]....
        /*0094*/ 	.word	0xffffffff


	//----- nvinfo : EIATTR_COOP_GROUP_INSTR_OFFSETS
	.align		4
.L_534:
        /*0098*/ 	.byte	0x04, 0x28
        /*009a*/ 	.short	(.L_536 - .L_535)


	//   ....[0]....
.L_535:
        /*009c*/ 	.word	0x00003710


	//   ....[1]....
        /*00a0*/ 	.word	0x00003730


	//   ....[2]....
        /*00a4*/ 	.word	0x000037d0


	//   ....[3]....
        /*00a8*/ 	.word	0x000037e0


	//   ....[4]....
        /*00ac*/ 	.word	0x00006450


	//   ....[5]....
        /*00b0*/ 	.word	0x00006460


	//   ....[6]....
        /*00b4*/ 	.word	0x00006480


	//   ....[7]....
        /*00b8*/ 	.word	0x000064a0


	//   ....[8]....
        /*00bc*/ 	.word	0x000080e0


	//   ....[9]....
        /*00c0*/ 	.word	0x000081e0


	//   ....[10]....
        /*00c4*/ 	.word	0x00008570


	//   ....[11]....
        /*00c8*/ 	.word	0x000085a0


	//----- nvinfo : EIATTR_EXIT_INSTR_OFFSETS
	.align		4
.L_536:
        /*00cc*/ 	.byte	0x04, 0x1c
        /*00ce*/ 	.short	(.L_538 - .L_537)


	//   ....[0]....
.L_537:
        /*00d0*/ 	.word	0x000004e0


	//   ....[1]....
        /*00d4*/ 	.word	0x00009e00


	//   ....[2]....
        /*00d8*/ 	.word	0x00009ef0


	//   ....[3]....
        /*00dc*/ 	.word	0x0000a8c0


	//   ....[4]....
        /*00e0*/ 	.word	0x0000a940


	//----- nvinfo : EIATTR_CTAIDZ_USED
	.align		4
.L_538:
        /*00e4*/ 	.byte	0x01, 0x04
	.zero		2


	//----- nvinfo : EIATTR_CRS_STACK_SIZE
	.align		4
        /*00e8*/ 	.byte	0x04, 0x1e
        /*00ea*/ 	.short	(.L_540 - .L_539)
.L_539:
        /*00ec*/ 	.word	0x00000000
.L_540:


//--------------------- .nv.info._ZN5flash16flash_fwd_kernelI23Flash_fwd_kernel_traitsILi256ELi64ELi64ELi4ELb0ELb0EN7cutlass10bfloat16_tE19Flash_kernel_traitsILi256ELi64ELi64ELi4ES3_EELb1ELb0ELb0ELb1ELb0ELb0ELb0ELb0EEEvNS_16Flash_fwd_paramsE --------------------------
	.section	.nv.info._ZN5flash16flash_fwd_kernelI23Flash_fwd_kernel_traitsILi256ELi64ELi64ELi4ELb0ELb0EN7cutlass10bfloat16_tE19Flash_kernel_traitsILi256ELi64ELi64ELi4ES3_EELb1ELb0ELb0ELb1ELb0ELb0ELb0ELb0EEEvNS_16Flash_fwd_paramsE,"",@"SHT_CUDA_INFO"
	.sectionflags	@""
	.align	4


	//----- nvinfo : EIATTR_CUDA_API_VERSION
	.align		4
        /*0000*/ 	.byte	0x04, 0x37
        /*0002*/ 	.short	(.L_542 - .L_541)
.L_541:
        /*0004*/ 	.word	0x00000082


	//----- nvinfo : EIATTR_SW2861232_WAR
	.align		4
.L_542:
        /*0008*/ 	.byte	0x01, 0x35
	.zero		2


	//----- nvinfo : EIATTR_PARAM_CBANK
	.align		4
        /*000c*/ 	.byte	0x04, 0x0a
        /*000e*/ 	.short	(.L_544 - .L_543)
	.align		4
.L_543:
        /*0010*/ 	.word	index@(.nv.constant0._ZN5flash16flash_fwd_kernelI23Flash_fwd_kernel_traitsILi256ELi64ELi64ELi4ELb0ELb0EN7cutlass10bfloat16_tE19Flash_kernel_traitsILi256ELi64ELi64ELi4ES3_EELb1ELb0ELb0ELb1ELb0ELb0ELb0ELb0EEEvNS_16Flash_fwd_paramsE)
        /*0014*/ 	.short	0x0160
        /*0016*/ 	.short	0x01d0


	//----- nvinfo : EIATTR_CBANK_PARAM_SIZE
	.align		4
.L_544:
        /*0018*/ 	.byte	0x03, 0x19
        /*001a*/ 	.short	0x01d0


	//----- nvinfo : EIATTR_KPARAM_INFO
	.align		4
        /*001c*/ 	.byte	0x04, 0x17
        /*001e*/ 	.short	(.L_546 - .L_545)
.L_545:
        /*0020*/ 	.word	0x00000000
        /*0024*/ 	.short	0x0000
        /*0026*/ 	.short	0x0000
        /*0028*/ 	.byte	0x00, 0xf0, 0x41, 0x07


	//----- nvinfo : EIATTR_MAXREG_COUNT
	.align		4
.L_546:
        /*002c*/ 	.byte	0x03, 0x1b
        /*002e*/ 	.short	0x00ff


	//----- nvinfo : EIATTR_NUM_BARRIERS
	.align		4
        /*0030*/ 	.byte	0x02, 0x4c
        /*0032*/ 	.byte	0x01
	.zero		1


	//----- nvinfo : EIATTR_ANNOTATIONS
	.align		4
        /*0034*/ 	.byte	0x04, 0x55
        /*0036*/ 	.short	(.L_548 - .L_547)


	//   ....[0]....
.L_547:
        /* <DEDUP_REMOVED lines=34> */


	//----- nvinfo : EIATTR_MERCURY_ISA_VERSION
	.align		4
.L_548:
        /*0240*/ 	.byte	0x03, 0x5f
        /*0242*/ 	.short	0x0000


	//----- nvinfo : EIATTR_COOP_GROUP_MASK_REGIDS
	.align		4
        /*0244*/ 	.byte	0x04, 0x29
        /*0246*/ 	.short	(.L_550 - .L_549)


	//   ....[0]....
.L_549:
        /*0248*/ 	.word	0xffffffff


	//   ....[1]....
        /*024c*/ 	.word	0xffffffff


	//   ....[2]....
        /*0250*/ 	.word	0xffffffff


	//   ....[3]....
        /*0254*/ 	.word	0xffffffff


	//   ....[4]....
        /*0258*/ 	.word	0xffffffff


	//   ....[5]....
        /*025c*/ 	.word	0xffffffff


	//   ....[6]....
        /*0260*/ 	.word	0xffffffff


	//   ....[7]....
        /*0264*/ 	.word	0xffffffff


	//   ....[8]....
        /*0268*/ 	.word	0xffffffff


	//   ....[9]....
        /*026c*/ 	.word	0xffffffff


	//   ....[10]....
        /*0270*/ 	.word	0xffffffff


	//   ....[11]....
        /*0274*/ 	.word	0xffffffff


	//----- nvinfo : EIATTR_COOP_GROUP_INSTR_OFFSETS
	.align		4
.L_550:
        /*0278*/ 	.byte	0x04, 0x28
        /*027a*/ 	.short	(.L_552 - .L_551)


	//   ....[0]....
.L_551:
        /*027c*/ 	.word	0x00006070


	//   ....[1]....
        /*0280*/ 	.word	0x000060f0


	//   ....[2]....
        /*0284*/ 	.word	0x000063f0


	//   ....[3]....
        /*0288*/ 	.word	0x00006410


	//   ....[4]....
        /*028c*/ 	.word	0x0000b9f0


	//   ....[5]....
        /*0290*/ 	.word	0x0000ba80


	//   ....[6]....
        /*0294*/ 	.word	0x0000baa0


	//   ....[7]....
        /*0298*/ 	.word	0x0000bb20


	//   ....[8]....
        /*029c*/ 	.word	0x0000dfa0


	//   ....[9]....
        /*02a0*/ 	.word	0x0000dfe0


	//   ....[10]....
        /*02a4*/ 	.word	0x0000e0c0


	//   ....[11]....
        /*02a8*/ 	.word	0x0000e0f0


	//----- nvinfo : EIATTR_EXIT_INSTR_OFFSETS
	.align		4
.L_552:
        /*02ac*/ 	.byte	0x04, 0x1c
        /*02ae*/ 	.short	(.L_554 - .L_553)


	//   ....[0]....
.L_553:
        /*02b0*/ 	.word	0x00000730


	//   ....[1]....
        /*02b4*/ 	.word	0x0000fed0


	//   ....[2]....
        /*02b8*/ 	.word	0x0000fff0


	//   ....[3]....
        /*02bc*/ 	.word	0x00010010


	//   ....[4]....
        /*02c0*/ 	.word	0x00010b30


	//   ....[5]....
        /*02c4*/ 	.word	0x00010bb0


	//----- nvinfo : EIATTR_CTAIDZ_USED
	.align		4
.L_554:
        /*02c8*/ 	.byte	0x01, 0x04
	.zero		2


	//----- nvinfo : EIATTR_CRS_STACK_SIZE
	.align		4
        /*02cc*/ 	.byte	0x04, 0x1e
        /*02ce*/ 	.short	(.L_556 - .L_555)
.L_555:
        /*02d0*/ 	.word	0x00000000
.L_556:


//--------------------- .nv.info._ZN5flash16flash_fwd_kernelI23Flash_fwd_kernel_traitsILi256ELi64ELi64ELi4ELb0ELb0EN7cutlass10bfloat16_tE19Flash_kernel_traitsILi256ELi64ELi64ELi4ES3_EELb1ELb0ELb0ELb0ELb0ELb0ELb0ELb1EEEvNS_16Flash_fwd_paramsE --------------------------
	.section	.nv.info._ZN5flash16flash_fwd_kernelI23Flash_fwd_kernel_traitsILi256ELi64ELi64ELi4ELb0ELb0EN7cutlass10bfloat16_tE19Flash_kernel_traitsILi256ELi64ELi64ELi4ES3_EELb1ELb0ELb0ELb0ELb0ELb0ELb0ELb1EEEvNS_16Flash_fwd_paramsE,"",@"SHT_CUDA_INFO"
	.sectionflags	@""
	.align	4


	//----- nvinfo : EIATTR_CUDA_API_VERSION
	.align		4
        /*0000*/ 	.byte	0x04, 0x37
        /*0002*/ 	.short	(.L_558 - .L_557)
.L_557:
        /*0004*/ 	.word	0x00000082


	//----- nvinfo : EIATTR_SW2861232_WAR
	.align		4
.L_558:
        /*0008*/ 	.byte	0x01, 0x35
	.zero		2


	//----- nvinfo : EIATTR_PARAM_CBANK
	.align		4
        /*000c*/ 	.byte	0x04, 0x0a
        /*000e*/ 	.short	(.L_560 - .L_559)
	.align		4
.L_559:
        /*0010*/ 	.word	index@(.nv.constant0._ZN5flash16flash_fwd_kernelI23Flash_fwd_kernel_traitsILi256ELi64ELi64ELi4ELb0ELb0EN7cutlass10bfloat16_tE19Flash_kernel_traitsILi256ELi64ELi64ELi4ES3_EELb1ELb0ELb0ELb0ELb0ELb0ELb0ELb1EEEvNS_16Flash_fwd_paramsE)
        /*0014*/ 	.short	0x0160
        /*0016*/ 	.short	0x01d0


	//----- nvinfo : EIATTR_CBANK_PARAM_SIZE
	.align		4
.L_560:
        /*0018*/ 	.byte	0x03, 0x19
        /*001a*/ 	.short	0x01d0


	//----- nvinfo : EIATTR_KPARAM_INFO
	.align		4
        /*001c*/ 	.byte	0x04, 0x17
        /*001e*/ 	.short	(.L_562 - .L_561)
.L_561:
        /*0020*/ 	.word	0x00000000
        /*0024*/ 	.short	0x0000
        /*0026*/ 	.short	0x0000
        /*0028*/ 	.byte	0x00, 0xf0, 0x41, 0x07


	//----- nvinfo : EIATTR_MAXREG_COUNT
	.align		4
.L_562:
        /*002c*/ 	.byte	0x03, 0x1b
        /*002e*/ 	.short	0x00ff


	//----- nvinfo : EIATTR_NUM_BARRIERS
	.align		4
        /*0030*/ 	.byte	0x02, 0x4c
        /*0032*/ 	.byte	0x01
	.zero		1


	//----- nvinfo : EIATTR_ANNOTATIONS
	.align		4
        /*0034*/ 	.byte	0x04, 0x55
        /*0036*/ 	.short	(.L_564 - .L_563)


	//   ....[0]....
.L_563:
        /* <DEDUP_REMOVED lines=25> */


	//----- nvinfo : EIATTR_MERCURY_ISA_VERSION
	.align		4
.L_564:
        /*01b8*/ 	.byte	0x03, 0x5f
        /*01ba*/ 	.short	0x0000


	//----- nvinfo : EIATTR_COOP_GROUP_MASK_REGIDS
	.align		4
        /*01bc*/ 	.byte	0x04, 0x29
        /*01be*/ 	.short	(.L_566 - .L_565)


	//   ....[0]....
.L_565:
        /*01c0*/ 	.word	0xffffffff


	//   ....[1]....
        /*01c4*/ 	.word	0xffffffff


	//   ....[2]....
        /*01c8*/ 	.word	0xffffffff


	//   ....[3]....
        /*01cc*/ 	.word	0xffffffff


	//   ....[4]....
        /*01d0*/ 	.word	0xffffffff


	//   ....[5]....
        /*01d4*/ 	.word	0xffffffff


	//   ....[6]....
        /*01d8*/ 	.word	0xffffffff


	//   ....[7]....
        /*01dc*/ 	.word	0xffffffff


	//   ....[8]....
        /*01e0*/ 	.word	0xffffffff


	//   ....[9]....
        /*01e4*/ 	.word	0xffffffff


	//   ....[10]....
        /*01e8*/ 	.word	0xffffffff


	//   ....[11]....
        /*01ec*/ 	.word	0xffffffff


	//----- nvinfo : EIATTR_COOP_GROUP_INSTR_OFFSETS
	.align		4
.L_566:
        /*01f0*/ 	.byte	0x04, 0x28
        /*01f2*/ 	.short	(.L_568 - .L_567)


	//   ....[0]....
.L_567:
        /*01f4*/ 	.word	0x00005530


	//   ....[1]....
        /*01f8*/ 	.word	0x00005560


	//   ....[2]....
        /*01fc*/ 	.word	0x00005690


	//   ....[3]....
        /*0200*/ 	.word	0x000056c0


	//   ....[4]....
        /*0204*/ 	.word	0x0000a9e0


	//   ....[5]....
        /*0208*/ 	.word	0x0000a9f0


	//   ....[6]....
        /*020c*/ 	.word	0x0000aa10


	//   ....[7]....
        /*0210*/ 	.word	0x0000aa30


	//   ....[8]....
        /*0214*/ 	.word	0x0000e5c0


	//   ....[9]....
        /*0218*/ 	.word	0x0000e5d0


	//   ....[10]....
        /*021c*/ 	.word	0x0000e610


	//   ....[11]....
        /*0220*/ 	.word	0x0000e620


	//----- nvinfo : EIATTR_EXIT_INSTR_OFFSETS
	.align		4
.L_568:
        /*0224*/ 	.byte	0x04, 0x1c
        /*0226*/ 	.short	(.L_570 - .L_569)


	//   ....[0]....
.L_569:
        /*0228*/ 	.word	0x00000660


	//   ....[1]....
        /*022c*/ 	.word	0x000101f0


	//   ....[2]....
        /*0230*/ 	.word	0x00010310


	//   ....[3]....
        /*0234*/ 	.word	0x00010330


	//   ....[4]....
        /*0238*/ 	.word	0x00010e40


	//   ....[5]....
        /*023c*/ 	.word	0x00010ec0


	//----- nvinfo : EIATTR_CTAIDZ_USED
	.align		4
.L_570:
        /*0240*/ 	.byte	0x01, 0x04
	.zero		2


	//----- nvinfo : EIATTR_CRS_STACK_SIZE
	.align		4
        /*0244*/ 	.byte	0x04, 0x1e
        /*0246*/ 	.short	(.L_572 - .L_571)
.L_571:
        /*0248*/ 	.word	0x00000000
.L_572:


//--------------------- .nv.info._ZN5flash16flash_fwd_kernelI23Flash_fwd_kernel_traitsILi256ELi64ELi64ELi4ELb0ELb0EN7cutlass10bfloat16_tE19Flash_kernel_traitsILi256ELi64ELi64ELi4ES3_EELb0ELb0ELb0ELb0ELb0ELb0ELb1ELb0EEEvNS_16Flash_fwd_paramsE --------------------------
	.section	.nv.info._ZN5flash16flash_fwd_kernelI23Flash_fwd_kernel_traitsILi256ELi64ELi64ELi4ELb0ELb0EN7cutlass10bfloat16_tE19Flash_kernel_traitsILi256ELi64ELi64ELi4ES3_EELb0ELb0ELb0ELb0ELb0ELb0ELb1ELb0EEEvNS_16Flash_fwd_paramsE,"",@"SHT_CUDA_INFO"
	.sectionflags	@""
	.align	4


	//----- nvinfo : EIATTR_CUDA_API_VERSION
	.align		4
        /*0000*/ 	.byte	0x04, 0x37
        /*0002*/ 	.short	(.L_574 - .L_573)
.L_573:
        /*0004*/ 	.word	0x00000082


	//----- nvinfo : EIATTR_SW2861232_WAR
	.align		4
.L_574:
        /*0008*/ 	.byte	0x01, 0x35
	.zero		2


	//----- nvinfo : EIATTR_PARAM_CBANK
	.align		4
        /*000c*/ 	.byte	0x04, 0x0a
        /*000e*/ 	.short	(.L_576 - .L_575)
	.align		4
.L_575:
        /*0010*/ 	.word	index@(.nv.constant0._ZN5flash16flash_fwd_kernelI23Flash_fwd_kernel_traitsILi256ELi64ELi64ELi4ELb0ELb0EN7cutlass10bfloat16_tE19Flash_kernel_traitsILi256ELi64ELi64ELi4ES3_EELb0ELb0ELb0ELb0ELb0ELb0ELb1ELb0EEEvNS_16Flash_fwd_paramsE)
        /*0014*/ 	.short	0x0160
        /*0016*/ 	.short	0x01d0


	//----- nvinfo : EIATTR_CBANK_PARAM_SIZE
	.align		4
.L_576:
        /*0018*/ 	.byte	0x03, 0x19
        /*001a*/ 	.short	0x01d0


	//----- nvinfo : EIATTR_KPARAM_INFO
	.align		4
        /*001c*/ 	.byte	0x04, 0x17
        /*001e*/ 	.short	(.L_578 - .L_577)
.L_577:
        /*0020*/ 	.word	0x00000000
        /*0024*/ 	.short	0x0000
        /*0026*/ 	.short	0x0000
        /*0028*/ 	.byte	0x00, 0xf0, 0x41, 0x07


	//----- nvinfo : EIATTR_MAXREG_COUNT
	.align		4
.L_578:
        /*002c*/ 	.byte	0x03, 0x1b
        /*002e*/ 	.short	0x00ff


	//----- nvinfo : EIATTR_NUM_BARRIERS
	.align		4
        /*0030*/ 	.byte	0x02, 0x4c
        /*0032*/ 	.byte	0x01
	.zero		1


	//----- nvinfo : EIATTR_ANNOTATIONS
	.align		4
        /*0034*/ 	.byte	0x04, 0x55
        /*0036*/ 	.short	(.L_580 - .L_579)


	//   ....[0]....
.L_579:
        /* <DEDUP_REMOVED lines=25> */


	//----- nvinfo : EIATTR_MERCURY_ISA_VERSION
	.align		4
.L_580:
        /*01b0*/ 	.byte	0x03, 0x5f
        /*01b2*/ 	.short	0x0000


	//----- nvinfo : EIATTR_COOP_GROUP_MASK_REGIDS
	.align		4
        /*01b4*/ 	.byte	0x04, 0x29
        /*01b6*/ 	.short	(.L_582 - .L_581)


	//   ....[0]....
.L_581:
        /*01b8*/ 	.word	0xffffffff


	//   ....[1]....
        /*01bc*/ 	.word	0xffffffff


	//   ....[2]....
        /*01c0*/ 	.word	0xffffffff


	//   ....[3]....
        /*01c4*/ 	.word	0xffffffff


	//   ....[4]....
        /*01c8*/ 	.word	0xffffffff


	//   ....[5]....
        /*01cc*/ 	.word	0xffffffff


	//   ....[6]....
        /*01d0*/ 	.word	0xffffffff


	//   ....[7]....
        /*01d4*/ 	.word	0xffffffff


	//   ....[8]....
        /*01d8*/ 	.word	0xffffffff


	//   ....[9]....
        /*01dc*/ 	.word	0xffffffff


	//   ....[10]....
        /*01e0*/ 	.word	0xffffffff


	//   ....[11]....
        /*01e4*/ 	.word	0xffffffff


	//----- nvinfo : EIATTR_COOP_GROUP_INSTR_OFFSETS
	.align		4
.L_582:
        /*01e8*/ 	.byte	0x04, 0x28
        /*01ea*/ 	.short	(.L_584 - .L_583)


	//   ....[0]....
.L_583:
        /*01ec*/ 	.word	0x00005550


	//   ....[1]....
        /*01f0*/ 	.word	0x00005580


	//   ....[2]....
        /*01f4*/ 	.word	0x000056d0


	//   ....[3]....
        /*01f8*/ 	.word	0x00005700


	//   ....[4]....
        /*01fc*/ 	.word	0x0000a260


	//   ....[5]....
        /*0200*/ 	.word	0x0000a280


	//   ....[6]....
        /*0204*/ 	.word	0x0000a2b0


	//   ....[7]....
        /*0208*/ 	.word	0x0000a2c0


	//   ....[8]....
        /*020c*/ 	.word	0x0000c240


	//   ....[9]....
        /*0210*/ 	.word	0x0000c250


	//   ....[10]....
        /*0214*/ 	.word	0x0000c280


	//   ....[11]....
        /*0218*/ 	.word	0x0000c290


	//----- nvinfo : EIATTR_EXIT_INSTR_OFFSETS
	.align		4
.L_584:
        /*021c*/ 	.byte	0x04, 0x1c
        /*021e*/ 	.short	(.L_586 - .L_585)


	//   ....[0]....
.L_585:
        /*0220*/ 	.word	0x000004e0


	//   ....[1]....
        /*0224*/ 	.word	0x0000de40


	//   ....[2]....
        /*0228*/ 	.word	0x0000df60


	//   ....[3]....
        /*022c*/ 	.word	0x0000df80


	//   ....[4]....
        /*0230*/ 	.word	0x0000ea80


	//   ....[5]....
        /*0234*/ 	.word	0x0000eb00


	//----- nvinfo : EIATTR_CTAIDZ_USED
	.align		4
.L_586:
        /*0238*/ 	.byte	0x01, 0x04
	.zero		2


	//----- nvinfo : EIATTR_CRS_STACK_SIZE
	.align		4
        /*023c*/ 	.byte	0x04, 0x1e
        /*023e*/ 	.short	(.L_588 - .L_587)
.L_587:
        /*0240*/ 	.word	0x00000000
.L_588:


//--------------------- .nv.info._ZN5flash16flash_fwd_kernelI23Flash_fwd_kernel_traitsILi256ELi64ELi64ELi4ELb0ELb0EN7cutlass10bfloat16_tE19Flash_kernel_traitsILi256ELi64ELi64ELi4ES3_EELb1ELb0ELb0ELb1ELb0ELb0ELb0ELb1EEEvNS_16Flash_fwd_paramsE --------------------------
	.section	.nv.info._ZN5flash16flash_fwd_kernelI23Flash_fwd_kernel_traitsILi256ELi64ELi64ELi4ELb0ELb0EN7cutlass10bfloat16_tE19Flash_kernel_traitsILi256ELi64ELi64ELi4ES3_EELb1ELb0ELb0ELb1ELb0ELb0ELb0ELb1EEEvNS_16Flash_fwd_paramsE,"",@"SHT_CUDA_INFO"
	.sectionflags	@""
	.align	4


	//----- nvinfo : EIATTR_CUDA_API_VERSION
	.align		4
        /*0000*/ 	.byte	0x04, 0x37
        /*0002*/ 	.short	(.L_590 - .L_589)
.L_589:
        /*0004*/ 	.word	0x00000082


	//----- nvinfo : EIATTR_SW2861232_WAR
	.align		4
.L_590:
        /*0008*/ 	.byte	0x01, 0x35
	.zero		2


	//----- nvinfo : EIATTR_PARAM_CBANK
	.align		4
        /*000c*/ 	.byte	0x04, 0x0a
        /*000e*/ 	.short	(.L_592 - .L_591)
	.align		4
.L_591:
        /*0010*/ 	.word	index@(.nv.constant0._ZN5flash16flash_fwd_kernelI23Flash_fwd_kernel_traitsILi256ELi64ELi64ELi4ELb0ELb0EN7cutlass10bfloat16_tE19Flash_kernel_traitsILi256ELi64ELi64ELi4ES3_EELb1ELb0ELb0ELb1ELb0ELb0ELb0ELb1EEEvNS_16Flash_fwd_paramsE)
        /*0014*/ 	.short	0x0160
        /*0016*/ 	.short	0x01d0


	//----- nvinfo : EIATTR_CBANK_PARAM_SIZE
	.align		4
.L_592:
        /*0018*/ 	.byte	0x03, 0x19
        /*001a*/ 	.short	0x01d0


	//----- nvinfo : EIATTR_KPARAM_INFO
	.align		4
        /*001c*/ 	.byte	0x04, 0x17
        /*001e*/ 	.short	(.L_594 - .L_593)
.L_593:
        /*0020*/ 	.word	0x00000000
        /*0024*/ 	.short	0x0000
        /*0026*/ 	.short	0x0000
        /*0028*/ 	.byte	0x00, 0xf0, 0x41, 0x07


	//----- nvinfo : EIATTR_MAXREG_COUNT
	.align		4
.L_594:
        /*002c*/ 	.byte	0x03, 0x1b
        /*002e*/ 	.short	0x00ff


	//----- nvinfo : EIATTR_NUM_BARRIERS
	.align		4
        /*0030*/ 	.byte	0x02, 0x4c
        /*0032*/ 	.byte	0x01
	.zero		1


	//----- nvinfo : EIATTR_ANNOTATIONS
	.align		4
        /*0034*/ 	.byte	0x04, 0x55
        /*0036*/ 	.short	(.L_596 - .L_595)


	//   ....[0]....
.L_595:
        /* <DEDUP_REMOVED lines=26> */


	//----- nvinfo : EIATTR_MERCURY_ISA_VERSION
	.align		4
.L_596:
        /*01c8*/ 	.byte	0x03, 0x5f
        /*01ca*/ 	.short	0x0000


	//----- nvinfo : EIATTR_COOP_GROUP_MASK_REGIDS
	.align		4
        /*01cc*/ 	.byte	0x04, 0x29
        /*01ce*/ 	.short	(.L_598 - .L_597)


	//   ....[0]....
.L_597:
        /*01d0*/ 	.word	0xffffffff


	//   ....[1]....
        /*01d4*/ 	.word	0xffffffff


	//   ....[2]....
        /*01d8*/ 	.word	0xffffffff


	//   ....[3]....
        /*01dc*/ 	.word	0xffffffff


	//   ....[4]....
        /*01e0*/ 	.word	0xffffffff


	//   ....[5]....
        /*01e4*/ 	.word	0xffffffff


	//   ....[6]....
        /*01e8*/ 	.word	0xffffffff


	//   ....[7]....
        /*01ec*/ 	.word	0xffffffff


	//   ....[8]....
        /*01f0*/ 	.word	0xffffffff


	//   ....[9]....
        /*01f4*/ 	.word	0xffffffff


	//   ....[10]....
        /*01f8*/ 	.word	0xffffffff


	//   ....[11]....
        /*01fc*/ 	.word	0xffffffff


	//----- nvinfo : EIATTR_COOP_GROUP_INSTR_OFFSETS
	.align		4
.L_598:
        /*0200*/ 	.byte	0x04, 0x28
        /*0202*/ 	.short	(.L_600 - .L_599)


	//   ....[0]....
.L_599:
        /*0204*/ 	.word	0x00005f90


	//   ....[1]....
        /*0208*/ 	.word	0x00005fd0


	//   ....[2]....
        /*020c*/ 	.word	0x000060e0


	//   ....[3]....
        /*0210*/ 	.word	0x00006110


	//   ....[4]....
        /*0214*/ 	.word	0x0000bb60


	//   ....[5]....
        /*0218*/ 	.word	0x0000bb70


	//   ....[6]....
        /*021c*/ 	.word	0x0000bb90


	//   ....[7]....
        /*0220*/ 	.word	0x0000bbb0


	//   ....[8]....
        /*0224*/ 	.word	0x0000f620


	//   ....[9]....
        /*0228*/ 	.word	0x0000f630


	//   ....[10]....
        /*022c*/ 	.word	0x0000f670


	//   ....[11]....
        /*0230*/ 	.word	0x0000f680


	//----- nvinfo : EIATTR_EXIT_INSTR_OFFSETS
	.align		4
.L_600:
        /*0234*/ 	.byte	0x04, 0x1c
        /*0236*/ 	.short	(.L_602 - .L_601)


	//   ....[0]....
.L_601:
        /*0238*/ 	.word	0x00000660


	//   ....[1]....
        /*023c*/ 	.word	0x00011250


	//   ....[2]....
        /*0240*/ 	.word	0x00011370


	//   ....[3]....
        /*0244*/ 	.word	0x00011390


	//   ....[4]....
        /*0248*/ 	.word	0x00011eb0


	//   ....[5]....
        /*024c*/ 	.word	0x00011f30


	//----- nvinfo : EIATTR_CTAIDZ_USED
	.align		4
.L_602:
        /*0250*/ 	.byte	0x01, 0x04
	.zero		2


	//----- nvinfo : EIATTR_CRS_STACK_SIZE
	.align		4
        /*0254*/ 	.byte	0x04, 0x1e
        /*0256*/ 	.short	(.L_604 - .L_603)
.L_603:
        /*0258*/ 	.word	0x00000000
.L_604:


//--------------------- .nv.info._ZN5flash16flash_fwd_kernelI23Flash_fwd_kernel_traitsILi256ELi64ELi64ELi4ELb0ELb0EN7cutlass10bfloat16_tE19Flash_kernel_traitsILi256ELi64ELi64ELi4ES3_EELb0ELb0ELb0ELb1ELb0ELb0ELb1ELb0EEEvNS_16Flash_fwd_paramsE --------------------------
	.section	.nv.info._ZN5flash16flash_fwd_kernelI23Flash_fwd_kernel_traitsILi256ELi64ELi64ELi4ELb0ELb0EN7cutlass10bfloat16_tE19Flash_kernel_traitsILi256ELi64ELi64ELi4ES3_EELb0ELb0ELb0ELb1ELb0ELb0ELb1ELb0EEEvNS_16Flash_fwd_paramsE,"",@"SHT_CUDA_INFO"
	.sectionflags	@""
	.align	4


	//----- nvinfo : EIATTR_CUDA_API_VERSION
	.align		4
        /*0000*/ 	.byte	0x04, 0x37
        /*0002*/ 	.short	(.L_606 - .L_605)
.L_605:
        /*0004*/ 	.word	0x00000082


	//----- nvinfo : EIATTR_SW2861232_WAR
	.align		4
.L_606:
        /*0008*/ 	.byte	0x01, 0x35
	.zero		2


	//----- nvinfo : EIATTR_PARAM_CBANK
	.align		4
        /*000c*/ 	.byte	0x04, 0x0a
        /*000e*/ 	.short	(.L_608 - .L_607)
	.align		4
.L_607:
        /*0010*/ 	.word	index@(.nv.constant0._ZN5flash16flash_fwd_kernelI23Flash_fwd_kernel_traitsILi256ELi64ELi64ELi4ELb0ELb0EN7cutlass10bfloat16_tE19Flash_kernel_traitsILi256ELi64ELi64ELi4ES3_EELb0ELb0ELb0ELb1ELb0ELb0ELb1ELb0EEEvNS_16Flash_fwd_paramsE)
        /*0014*/ 	.short	0x0160
        /*0016*/ 	.short	0x01d0


	//----- nvinfo : EIATTR_CBANK_PARAM_SIZE
	.align		4
.L_608:
        /*0018*/ 	.byte	0x03, 0x19
        /*001a*/ 	.short	0x01d0


	//----- nvinfo : EIATTR_KPARAM_INFO
	.align		4
        /*001c*/ 	.byte	0x04, 0x17
        /*001e*/ 	.short	(.L_610 - .L_609)
.L_609:
        /*0020*/ 	.word	0x00000000
        /*0024*/ 	.short	0x0000
        /*0026*/ 	.short	0x0000
        /*0028*/ 	.byte	0x00, 0xf0, 0x41, 0x07


	//----- nvinfo : EIATTR_MAXREG_COUNT
	.align		4
.L_610:
        /*002c*/ 	.byte	0x03, 0x1b
        /*002e*/ 	.short	0x00ff


	//----- nvinfo : EIATTR_NUM_BARRIERS
	.align		4
        /*0030*/ 	.byte	0x02, 0x4c
        /*0032*/ 	.byte	0x01
	.zero		1


	//----- nvinfo : EIATTR_ANNOTATIONS
	.align		4
        /*0034*/ 	.byte	0x04, 0x55
        /*0036*/ 	.short	(.L_612 - .L_611)


	//   ....[0]....
.L_611:
        /* <DEDUP_REMOVED lines=25> */


	//----- nvinfo : EIATTR_MERCURY_ISA_VERSION
	.align		4
.L_612:
        /*01b0*/ 	.byte	0x03, 0x5f
        /*01b2*/ 	.short	0x0000


	//----- nvinfo : EIATTR_COOP_GROUP_MASK_REGIDS
	.align		4
        /*01b4*/ 	.byte	0x04, 0x29
        /*01b6*/ 	.short	(.L_614 - .L_613)


	//   ....[0]....
.L_613:
        /*01b8*/ 	.word	0xffffffff


	//   ....[1]....
        /*01bc*/ 	.word	0xffffffff


	//   ....[2]....
        /*01c0*/ 	.word	0xffffffff


	//   ....[3]....
        /*01c4*/ 	.word	0xffffffff


	//   ....[4]....
        /*01c8*/ 	.word	0xffffffff


	//   ....[5]....
        /*01cc*/ 	.word	0xffffffff


	//   ....[6]....
        /*01d0*/ 	.word	0xffffffff


	//   ....[7]....
        /*01d4*/ 	.word	0xffffffff


	//   ....[8]....
        /*01d8*/ 	.word	0xffffffff


	//   ....[9]....
        /*01dc*/ 	.word	0xffffffff


	//   ....[10]....
        /*01e0*/ 	.word	0xffffffff


	//   ....[11]....
        /*01e4*/ 	.word	0xffffffff


	//----- nvinfo : EIATTR_COOP_GROUP_INSTR_OFFSETS
	.align		4
.L_614:
        /*01e8*/ 	.byte	0x04, 0x28
        /*01ea*/ 	.short	(.L_616 - .L_615)


	//   ....[0]....
.L_615:
        /*01ec*/ 	.word	0x00006030


	//   ....[1]....
        /*01f0*/ 	.word	0x00006060


	//   ....[2]....
        /*01f4*/ 	.word	0x00006160


	//   ....[3]....
        /*01f8*/ 	.word	0x00006190


	//   ....[4]....
        /*01fc*/ 	.word	0x0000b3d0


	//   ....[5]....
        /*0200*/ 	.word	0x0000b460


	//   ....[6]....
        /*0204*/ 	.word	0x0000b470


	//   ....[7]....
        /*0208*/ 	.word	0x0000b4d0


	//   ....[8]....
        /*020c*/ 	.word	0x0000d3c0


	//   ....[9]....
        /*0210*/ 	.word	0x0000d3d0


	//   ....[10]....
        /*0214*/ 	.word	0x0000d400


	//   ....[11]....
        /*0218*/ 	.word	0x0000d410


	//----- nvinfo : EIATTR_EXIT_INSTR_OFFSETS
	.align		4
.L_616:
        /*021c*/ 	.byte	0x04, 0x1c
        /*021e*/ 	.short	(.L_618 - .L_617)


	//   ....[0]....
.L_617:
        /*0220*/ 	.word	0x000004e0


	//   ....[1]....
        /*0224*/ 	.word	0x0000eff0


	//   ....[2]....
        /*0228*/ 	.word	0x0000f110


	//   ....[3]....
        /*022c*/ 	.word	0x0000f130


	//   ....[4]....
        /*0230*/ 	.word	0x0000fc40


	//   ....[5]....
        /*0234*/ 	.word	0x0000fcc0


	//----- nvinfo : EIATTR_CTAIDZ_USED
	.align		4
.L_618:
        /*0238*/ 	.byte	0x01, 0x04
	.zero		2


	//----- nvinfo : EIATTR_CRS_STACK_SIZE
	.align		4
        /*023c*/ 	.byte	0x04, 0x1e
        /*023e*/ 	.short	(.L_620 - .L_619)
.L_619:
        /*0240*/ 	.word	0x00000000
.L_620:


//--------------------- .nv.info._ZN5flash16flash_fwd_kernelI23Flash_fwd_kernel_traitsILi256ELi64ELi64ELi4ELb0ELb0EN7cutlass10bfloat16_tE19Flash_kernel_traitsILi256ELi64ELi64ELi4ES3_EELb1ELb0ELb1ELb0ELb0ELb1ELb0ELb0EEEvNS_16Flash_fwd_paramsE --------------------------
	.section	.nv.info._ZN5flash16flash_fwd_kernelI23Flash_fwd_kernel_traitsILi256ELi64ELi64ELi4ELb0ELb0EN7cutlass10bfloat16_tE19Flash_kernel_traitsILi256ELi64ELi64ELi4ES3_EELb1ELb0ELb1ELb0ELb0ELb1ELb0ELb0EEEvNS_16Flash_fwd_paramsE,"",@"SHT_CUDA_INFO"
	.sectionflags	@""
	.align	4


	//----- nvinfo : EIATTR_CUDA_API_VERSION
	.align		4
        /*0000*/ 	.byte	0x04, 0x37
        /*0002*/ 	.short	(.L_622 - .L_621)
.L_621:
        /*0004*/ 	.word	0x00000082


	//----- nvinfo : EIATTR_SW2861232_WAR
	.align		4
.L_622:
        /*0008*/ 	.byte	0x01, 0x35
	.zero		2


	//----- nvinfo : EIATTR_PARAM_CBANK
	.align		4
        /*000c*/ 	.byte	0x04, 0x0a
        /*000e*/ 	.short	(.L_624 - .L_623)
	.align		4
.L_623:
        /*0010*/ 	.word	index@(.nv.constant0._ZN5flash16flash_fwd_kernelI23Flash_fwd_kernel_traitsILi256ELi64ELi64ELi4ELb0ELb0EN7cutlass10bfloat16_tE19Flash_kernel_traitsILi256ELi64ELi64ELi4ES3_EELb1ELb0ELb1ELb0ELb0ELb1ELb0ELb0EEEvNS_16Flash_fwd_paramsE)
        /*0014*/ 	.short	0x0160
        /*0016*/ 	.short	0x01d0


	//----- nvinfo : EIATTR_CBANK_PARAM_SIZE
	.align		4
.L_624:
        /*0018*/ 	.byte	0x03, 0x19
        /*001a*/ 	.short	0x01d0


	//----- nvinfo : EIATTR_KPARAM_INFO
	.align		4
        /*001c*/ 	.byte	0x04, 0x17
        /*001e*/ 	.short	(.L_626 - .L_625)
.L_625:
        /*0020*/ 	.word	0x00000000
        /*0024*/ 	.short	0x0000
        /*0026*/ 	.short	0x0000
        /*0028*/ 	.byte	0x00, 0xf0, 0x41, 0x07


	//----- nvinfo : EIATTR_MAXREG_COUNT
	.align		4
.L_626:
        /*002c*/ 	.byte	0x03, 0x1b
        /*002e*/ 	.short	0x00ff


	//----- nvinfo : EIATTR_NUM_BARRIERS
	.align		4
        /*0030*/ 	.byte	0x02, 0x4c
        /*0032*/ 	.byte	0x01
	.zero		1


	//----- nvinfo : EIATTR_ANNOTATIONS
	.align		4
        /*0034*/ 	.byte	0x04, 0x55
        /*0036*/ 	.short	(.L_628 - .L_627)


	//   ....[0]....
.L_627:
        /* <DEDUP_REMOVED lines=28> */


	//----- nvinfo : EIATTR_MERCURY_ISA_VERSION
	.align		4
.L_628:
        /*01e8*/ 	.byte	0x03, 0x5f
        /*01ea*/ 	.short	0x0000


	//----- nvinfo : EIATTR_COOP_GROUP_MASK_REGIDS
	.align		4
        /*01ec*/ 	.byte	0x04, 0x29
        /*01ee*/ 	.short	(.L_630 - .L_629)


	//   ....[0]....
.L_629:
        /*01f0*/ 	.word	0xffffffff


	//   ....[1]....
        /*01f4*/ 	.word	0xffffffff


	//   ....[2]....
        /*01f8*/ 	.word	0xffffffff


	//   ....[3]....
        /*01fc*/ 	.word	0xffffffff


	//   ....[4]....
        /*0200*/ 	.word	0xffffffff


	//   ....[5]....
        /*0204*/ 	.word	0xffffffff


	//   ....[6]....
        /*0208*/ 	.word	0xffffffff


	//   ....[7]....
        /*020c*/ 	.word	0xffffffff


	//   ....[8]....
        /*0210*/ 	.word	0xffffffff


	//   ....[9]....
        /*0214*/ 	.word	0xffffffff


	//   ....[10]....
        /*0218*/ 	.word	0xffffffff


	//   ....[11]....
        /*021c*/ 	.word	0xffffffff


	//   ....[12]....
        /*0220*/ 	.word	0xffffffff


	//   ....[13]....
        /*0224*/ 	.word	0xffffffff


	//   ....[14]....
        /*0228*/ 	.word	0xffffffff


	//   ....[15]....
        /*022c*/ 	.word	0xffffffff


	//----- nvinfo : EIATTR_COOP_GROUP_INSTR_OFFSETS
	.align		4
.L_630:
        /*0230*/ 	.byte	0x04, 0x28
        /*0232*/ 	.short	(.L_632 - .L_631)


	//   ....[0]....
.L_631:
        /*0234*/ 	.word	0x00004740


	//   ....[1]....
        /*0238*/ 	.word	0x00004810


	//   ....[2]....
        /*023c*/ 	.word	0x00004870


	//   ....[3]....
        /*0240*/ 	.word	0x00004940


	//   ....[4]....
        /*0244*/ 	.word	0x00008ce0


	//   ....[5]....
        /*0248*/ 	.word	0x00008d20


	//   ....[6]....
        /*024c*/ 	.word	0x00008e30


	//   ....[7]....
        /*0250*/ 	.word	0x00008ed0


	//   ....[8]....
        /*0254*/ 	.word	0x0000dde0


	//   ....[9]....
        /*0258*/ 	.word	0x0000def0


	//   ....[10]....
        /*025c*/ 	.word	0x0000df10


	//   ....[11]....
        /*0260*/ 	.word	0x0000df70


	//   ....[12]....
        /*0264*/ 	.word	0x00010880


	//   ....[13]....
        /*0268*/ 	.word	0x00010890


	//   ....[14]....
        /*026c*/ 	.word	0x000108b0


	//   ....[15]....
        /*0270*/ 	.word	0x000108d0


	//----- nvinfo : EIATTR_EXIT_INSTR_OFFSETS
	.align		4
.L_632:
        /*0274*/ 	.byte	0x04, 0x1c
        /*0276*/ 	.short	(.L_634 - .L_633)


	//   ....[0]....
.L_633:
        /*0278*/ 	.word	0x00000730


	//   ....[1]....
        /*027c*/ 	.word	0x00001280


	//   ....[2]....
        /*0280*/ 	.word	0x00001300


	//   ....[3]....
        /*0284*/ 	.word	0x000123b0


	//   ....[4]....
        /*0288*/ 	.word	0x000124a0


	//----- nvinfo : EIATTR_CTAIDZ_USED
	.align		4
.L_634:
        /*028c*/ 	.byte	0x01, 0x04
	.zero		2


	//----- nvinfo : EIATTR_CRS_STACK_SIZE
	.align		4
        /*0290*/ 	.byte	0x04, 0x1e
        /*0292*/ 	.short	(.L_636 - .L_635)
.L_635:
        /*0294*/ 	.word	0x00000000
.L_636:


//--------------------- .nv.info._ZN5flash16flash_fwd_kernelI23Flash_fwd_kernel_traitsILi256ELi64ELi64ELi4ELb0ELb0EN7cutlass10bfloat16_tE19Flash_kernel_traitsILi256ELi64ELi64ELi4ES3_EELb0ELb0ELb1ELb0ELb0ELb1ELb1ELb0EEEvNS_16Flash_fwd_paramsE --------------------------
	.section	.nv.info._ZN5flash16flash_fwd_kernelI23Flash_fwd_kernel_traitsILi256ELi64ELi64ELi4ELb0ELb0EN7cutlass10bfloat16_tE19Flash_kernel_traitsILi256ELi64ELi64ELi4ES3_EELb0ELb0ELb1ELb0ELb0ELb1ELb1ELb0EEEvNS_16Flash_fwd_paramsE,"",@"SHT_CUDA_INFO"
	.sectionflags	@""
	.align	4


	//----- nvinfo : EIATTR_CUDA_API_VERSION
	.align		4
        /*0000*/ 	.byte	0x04, 0x37
        /*0002*/ 	.short	(.L_638 - .L_637)
.L_637:
        /*0004*/ 	.word	0x00000082


	//----- nvinfo : EIATTR_SW2861232_WAR
	.align		4
.L_638:
        /*0008*/ 	.byte	0x01, 0x35
	.zero		2


	//----- nvinfo : EIATTR_PARAM_CBANK
	.align		4
        /*000c*/ 	.byte	0x04, 0x0a
        /*000e*/ 	.short	(.L_640 - .L_639)
	.align		4
.L_639:
        /*0010*/ 	.word	index@(.nv.constant0._ZN5flash16flash_fwd_kernelI23Flash_fwd_kernel_traitsILi256ELi64ELi64ELi4ELb0ELb0EN7cutlass10bfloat16_tE19Flash_kernel_traitsILi256ELi64ELi64ELi4ES3_EELb0ELb0ELb1ELb0ELb0ELb1ELb1ELb0EEEvNS_16Flash_fwd_paramsE)
        /*0014*/ 	.short	0x0160
        /*0016*/ 	.short	0x01d0


	//----- nvinfo : EIATTR_CBANK_PARAM_SIZE
	.align		4
.L_640:
        /*0018*/ 	.byte	0x03, 0x19
        /*001a*/ 	.short	0x01d0


	//----- nvinfo : EIATTR_KPARAM_INFO
	.align		4
        /*001c*/ 	.byte	0x04, 0x17
        /*001e*/ 	.short	(.L_642 - .L_641)
.L_641:
        /*0020*/ 	.word	0x00000000
        /*0024*/ 	.short	0x0000
        /*0026*/ 	.short	0x0000
        /*0028*/ 	.byte	0x00, 0xf0, 0x41, 0x07


	//----- nvinfo : EIATTR_MAXREG_COUNT
	.align		4
.L_642:
        /*002c*/ 	.byte	0x03, 0x1b
        /*002e*/ 	.short	0x00ff


	//----- nvinfo : EIATTR_NUM_BARRIERS
	.align		4
        /*0030*/ 	.byte	0x02, 0x4c
        /*0032*/ 	.byte	0x01
	.zero		1


	//----- nvinfo : EIATTR_ANNOTATIONS
	.align		4
        /*0034*/ 	.byte	0x04, 0x55
        /*0036*/ 	.short	(.L_644 - .L_643)


	//   ....[0]....
.L_643:
        /*0038*/ 	.word	0x00000001
        /*003c*/ 	.byte	0x80, 0x58, 0x00, 0x00, 0x01, 0x00, 0x00, 0x00, 0xd0, 0x94, 0x00, 0x00, 0x01, 0x00, 0x00, 0x00
        /*004c*/ 	.byte	0x20, 0xd1, 0x00, 0x00, 0x01, 0x00, 0x00, 0x00, 0x50, 0xd4, 0x00, 0x00, 0x01, 0x00, 0x00, 0x00
        /*005c*/ 	.byte	0x80, 0xd4, 0x00, 0x00


	//----- nvinfo : EIATTR_MERCURY_ISA_VERSION
	.align		4
.L_644:
        /*0060*/ 	.byte	0x03, 0x5f
        /*0062*/ 	.short	0x0000


	//----- nvinfo : EIATTR_INT_WARP_WIDE_INSTR_OFFSETS
	.align		4
        /*0064*/ 	.byte	0x04, 0x31
        /*0066*/ 	.short	(.L_646 - .L_645)


	//   ....[0]....
.L_645:
        /*0068*/ 	.word	0x00001e00


	//   ....[1]....
        /*006c*/ 	.word	0x00002270


	//----- nvinfo : EIATTR_COOP_GROUP_MASK_REGIDS
	.align		4
.L_646:
        /*0070*/ 	.byte	0x04, 0x29
        /*0072*/ 	.short	(.L_648 - .L_647)


	//   ....[0]....
.L_647:
        /*0074*/ 	.word	0xffffffff


	//   ....[1]....
        /*0078*/ 	.word	0xffffffff


	//   ....[2]....
        /*007c*/ 	.word	0xffffffff


	//   ....[3]....
        /*0080*/ 	.word	0xffffffff


	//   ....[4]....
        /*0084*/ 	.word	0xffffffff


	//   ....[5]....
        /*0088*/ 	.word	0xffffffff


	//   ....[6]....
        /*008c*/ 	.word	0xffffffff


	//   ....[7]....
        /*0090*/ 	.word	0xffffffff


	//   ....[8]....
        /*0094*/ 	.word	0xffffffff


	//   ....[9]....
        /*0098*/ 	.word	0xffffffff


	//   ....[10]....
        /*009c*/ 	.word	0xffffffff


	//   ....[11]....
        /*00a0*/ 	.word	0xffffffff


	//   ....[12]....
        /*00a4*/ 	.word	0xffffffff


	//   ....[13]....
        /*00a8*/ 	.word	0xffffffff


	//   ....[14]....
        /*00ac*/ 	.word	0xffffffff


	//   ....[15]....
        /*00b0*/ 	.word	0xffffffff


	//----- nvinfo : EIATTR_COOP_GROUP_INSTR_OFFSETS
	.align		4
.L_648:
        /*00b4*/ 	.byte	0x04, 0x28
        /*00b6*/ 	.short	(.L_650 - .L_649)


	//   ....[0]....
.L_649:
        /*00b8*/ 	.word	0x00004710


	//   ....[1]....
        /*00bc*/ 	.word	0x00004730


	//   ....[2]....
        /*00c0*/ 	.word	0x000047d0


	//   ....[3]....
        /*00c4*/ 	.word	0x000047e0


	//   ....[4]....
        /*00c8*/ 	.word	0x00007af0


	//   ....[5]....
        /*00cc*/ 	.word	0x00007b00


	//   ....[6]....
        /*00d0*/ 	.word	0x00007b30


	//   ....[7]....
        /*00d4*/ 	.word	0x00007b40


	//   ....[8]....
        /*00d8*/ 	.word	0x0000b7a0


	//   ....[9]....
        /*00dc*/ 	.word	0x0000b7c0


	//   ....[10]....
        /*00e0*/ 	.word	0x0000b7f0


	//   ....[11]....
        /*00e4*/ 	.word	0x0000b810


	//   ....[12]....
        /*00e8*/ 	.word	0x0000d4c0


	//   ....[13]....
        /*00ec*/ 	.word	0x0000d5e0


	//   ....[14]....
        /*00f0*/ 	.word	0x0000ddf0


	//   ....[15]....
        /*00f4*/ 	.word	0x0000de20


	//----- nvinfo : EIATTR_EXIT_INSTR_OFFSETS
	.align		4
.L_650:
        /*00f8*/ 	.byte	0x04, 0x1c
        /*00fa*/ 	.short	(.L_652 - .L_651)


	//   ....[0]....
.L_651:
        /*00fc*/ 	.word	0x000004e0


	//   ....[1]....
        /*0100*/ 	.word	0x00001020


	//   ....[2]....
        /*0104*/ 	.word	0x000010a0


	//   ....[3]....
        /*0108*/ 	.word	0x0000f1c0


	//   ....[4]....
        /*010c*/ 	.word	0x0000f2a0


	//----- nvinfo : EIATTR_CTAIDZ_USED
	.align		4
.L_652:
        /*0110*/ 	.byte	0x01, 0x04
	.zero		2


	//----- nvinfo : EIATTR_CRS_STACK_SIZE
	.align		4
        /*0114*/ 	.byte	0x04, 0x1e
        /*0116*/ 	.short	(.L_654 - .L_653)
.L_653:
        /*0118*/ 	.word	0x00000000
.L_654:


//--------------------- .nv.info._ZN5flash16flash_fwd_kernelI23Flash_fwd_kernel_traitsILi256ELi64ELi64ELi4ELb0ELb0EN7cutlass10bfloat16_tE19Flash_kernel_traitsILi256ELi64ELi64ELi4ES3_EELb1ELb0ELb1ELb1ELb0ELb0ELb0ELb0EEEvNS_16Flash_fwd_paramsE --------------------------
	.section	.nv.info._ZN5flash16flash_fwd_kernelI23Flash_fwd_kernel_traitsILi256ELi64ELi64ELi4ELb0ELb0EN7cutlass10bfloat16_tE19Flash_kernel_traitsILi256ELi64ELi64ELi4ES3_EELb1ELb0ELb1ELb1ELb0ELb0ELb0ELb0EEEvNS_16Flash_fwd_paramsE,"",@"SHT_CUDA_INFO"
	.sectionflags	@""
	.align	4


	//----- nvinfo : EIATTR_CUDA_API_VERSION
	.align		4
        /*0000*/ 	.byte	0x04, 0x37
        /*0002*/ 	.short	(.L_656 - .L_655)
.L_655:
        /*0004*/ 	.word	0x00000082


	//----- nvinfo : EIATTR_SW2861232_WAR
	.align		4
.L_656:
        /*0008*/ 	.byte	0x01, 0x35
	.zero		2


	//----- nvinfo : EIATTR_PARAM_CBANK
	.align		4
        /*000c*/ 	.byte	0x04, 0x0a
        /*000e*/ 	.short	(.L_658 - .L_657)
	.align		4
.L_657:
        /*0010*/ 	.word	index@(.nv.constant0._ZN5flash16flash_fwd_kernelI23Flash_fwd_kernel_traitsILi256ELi64ELi64ELi4ELb0ELb0EN7cutlass10bfloat16_tE19Flash_kernel_traitsILi256ELi64ELi64ELi4ES3_EELb1ELb0ELb1ELb1ELb0ELb0ELb0ELb0EEEvNS_16Flash_fwd_paramsE)
        /*0014*/ 	.short	0x0160
        /*0016*/ 	.short	0x01d0


	//----- nvinfo : EIATTR_CBANK_PARAM_SIZE
	.align		4
.L_658:
        /*0018*/ 	.byte	0x03, 0x19
        /*001a*/ 	.short	0x01d0


	//----- nvinfo : EIATTR_KPARAM_INFO
	.align		4
        /*001c*/ 	.byte	0x04, 0x17
        /*001e*/ 	.short	(.L_660 - .L_659)
.L_659:
        /*0020*/ 	.word	0x00000000
        /*0024*/ 	.short	0x0000
        /*0026*/ 	.short	0x0000
        /*0028*/ 	.byte	0x00, 0xf0, 0x41, 0x07


	//----- nvinfo : EIATTR_MAXREG_COUNT
	.align		4
.L_660:
        /*002c*/ 	.byte	0x03, 0x1b
        /*002e*/ 	.short	0x00ff


	//----- nvinfo : EIATTR_NUM_BARRIERS
	.align		4
        /*0030*/ 	.byte	0x02, 0x4c
        /*0032*/ 	.byte	0x01
	.zero		1


	//----- nvinfo : EIATTR_ANNOTATIONS
	.align		4
        /*0034*/ 	.byte	0x04, 0x55
        /*0036*/ 	.short	(.L_662 - .L_661)


	//   ....[0]....
.L_661:
        /* <DEDUP_REMOVED lines=14> */


	//----- nvinfo : EIATTR_MERCURY_ISA_VERSION
	.align		4
.L_662:
        /*0108*/ 	.byte	0x03, 0x5f
        /*010a*/ 	.short	0x0000


	//----- nvinfo : EIATTR_COOP_GROUP_MASK_REGIDS
	.align		4
        /*010c*/ 	.byte	0x04, 0x29
        /*010e*/ 	.short	(.L_664 - .L_663)


	//   ....[0]....
.L_663:
        /*0110*/ 	.word	0xffffffff


	//   ....[1]....
        /*0114*/ 	.word	0xffffffff


	//   ....[2]....
        /*0118*/ 	.word	0xffffffff


	//   ....[3]....
        /*011c*/ 	.word	0xffffffff


	//   ....[4]....
        /*0120*/ 	.word	0xffffffff


	//   ....[5]....
        /*0124*/ 	.word	0xffffffff


	//   ....[6]....
        /*0128*/ 	.word	0xffffffff


	//   ....[7]....
        /*012c*/ 	.word	0xffffffff


	//   ....[8]....
        /*0130*/ 	.word	0xffffffff


	//   ....[9]....
        /*0134*/ 	.word	0xffffffff


	//   ....[10]....
        /*0138*/ 	.word	0xffffffff


	//   ....[11]....
        /*013c*/ 	.word	0xffffffff


	//   ....[12]....
        /*0140*/ 	.word	0xffffffff


	//   ....[13]....
        /*0144*/ 	.word	0xffffffff


	//   ....[14]....
        /*0148*/ 	.word	0xffffffff


	//   ....[15]....
        /*014c*/ 	.word	0xffffffff


	//----- nvinfo : EIATTR_COOP_GROUP_INSTR_OFFSETS
	.align		4
.L_664:
        /*0150*/ 	.byte	0x04, 0x28
        /*0152*/ 	.short	(.L_666 - .L_665)


	//   ....[0]....
.L_665:
        /*0154*/ 	.word	0x00006e00


	//   ....[1]....
        /*0158*/ 	.word	0x00006e40


	//   ....[2]....
        /*015c*/ 	.word	0x00006f30


	//   ....[3]....
        /*0160*/ 	.word	0x00006f80


	//   ....[4]....
        /*0164*/ 	.word	0x0000bad0


	//   ....[5]....
        /*0168*/ 	.word	0x0000bba0


	//   ....[6]....
        /*016c*/ 	.word	0x0000bbc0


	//   ....[7]....
        /*0170*/ 	.word	0x0000bc30


	//   ....[8]....
        /*0174*/ 	.word	0x00011790


	//   ....[9]....
        /*0178*/ 	.word	0x000117a0


	//   ....[10]....
        /*017c*/ 	.word	0x000117c0


	//   ....[11]....
        /*0180*/ 	.word	0x000117e0


	//   ....[12]....
        /*0184*/ 	.word	0x00013e20


	//   ....[13]....
        /*0188*/ 	.word	0x00013e60


	//   ....[14]....
        /*018c*/ 	.word	0x00013f90


	//   ....[15]....
        /*0190*/ 	.word	0x00013fc0


	//----- nvinfo : EIATTR_EXIT_INSTR_OFFSETS
	.align		4
.L_666:
        /*0194*/ 	.byte	0x04, 0x1c
        /*0196*/ 	.short	(.L_668 - .L_667)


	//   ....[0]....
.L_667:
        /*0198*/ 	.word	0x000006e0


	//   ....[1]....
        /*019c*/ 	.word	0x00001350


	//   ....[2]....
        /*01a0*/ 	.word	0x000013d0


	//   ....[3]....
        /*01a4*/ 	.word	0x00015d10


	//   ....[4]....
        /*01a8*/ 	.word	0x00015e30


	//   ....[5]....
        /*01ac*/ 	.word	0x00015e50


	//----- nvinfo : EIATTR_CTAIDZ_USED
	.align		4
.L_668:
        /*01b0*/ 	.byte	0x01, 0x04
	.zero		2


	//----- nvinfo : EIATTR_CRS_STACK_SIZE
	.align		4
        /*01b4*/ 	.byte	0x04, 0x1e
        /*01b6*/ 	.short	(.L_670 - .L_669)
.L_669:
        /*01b8*/ 	.word	0x00000000
.L_670:


//--------------------- .nv.info._ZN5flash16flash_fwd_kernelI23Flash_fwd_kernel_traitsILi256ELi64ELi64ELi4ELb0ELb0EN7cutlass10bfloat16_tE19Flash_kernel_traitsILi256ELi64ELi64ELi4ES3_EELb1ELb0ELb1ELb0ELb0ELb0ELb0ELb1EEEvNS_16Flash_fwd_paramsE --------------------------
	.section	.nv.info._ZN5flash16flash_fwd_kernelI23Flash_fwd_kernel_traitsILi256ELi64ELi64ELi4ELb0ELb0EN7cutlass10bfloat16_tE19Flash_kernel_traitsILi256ELi64ELi64ELi4ES3_EELb1ELb0ELb1ELb0ELb0ELb0ELb0ELb1EEEvNS_16Flash_fwd_paramsE,"",@"SHT_CUDA_INFO"
	.sectionflags	@""
	.align	4


	//----- nvinfo : EIATTR_CUDA_API_VERSION
	.align		4
        /*0000*/ 	.byte	0x04, 0x37
        /*0002*/ 	.short	(.L_672 - .L_671)
.L_671:
        /*0004*/ 	.word	0x00000082


	//----- nvinfo : EIATTR_SW2861232_WAR
	.align		4
.L_672:
        /*0008*/ 	.byte	0x01, 0x35
	.zero		2


	//----- nvinfo : EIATTR_PARAM_CBANK
	.align		4
        /*000c*/ 	.byte	0x04, 0x0a
        /*000e*/ 	.short	(.L_674 - .L_673)
	.align		4
.L_673:
        /*0010*/ 	.word	index@(.nv.constant0._ZN5flash16flash_fwd_kernelI23Flash_fwd_kernel_traitsILi256ELi64ELi64ELi4ELb0ELb0EN7cutlass10bfloat16_tE19Flash_kernel_traitsILi256ELi64ELi64ELi4ES3_EELb1ELb0ELb1ELb0ELb0ELb0ELb0ELb1EEEvNS_16Flash_fwd_paramsE)
        /*0014*/ 	.short	0x0160
        /*0016*/ 	.short	0x01d0


	//----- nvinfo : EIATTR_CBANK_PARAM_SIZE
	.align		4
.L_674:
        /*0018*/ 	.byte	0x03, 0x19
        /*001a*/ 	.short	0x01d0


	//----- nvinfo : EIATTR_KPARAM_INFO
	.align		4
        /*001c*/ 	.byte	0x04, 0x17
        /*001e*/ 	.short	(.L_676 - .L_675)
.L_675:
        /*0020*/ 	.word	0x00000000
        /*0024*/ 	.short	0x0000
        /*0026*/ 	.short	0x0000
        /*0028*/ 	.byte	0x00, 0xf0, 0x41, 0x07


	//----- nvinfo : EIATTR_MAXREG_COUNT
	.align		4
.L_676:
        /*002c*/ 	.byte	0x03, 0x1b
        /*002e*/ 	.short	0x00ff


	//----- nvinfo : EIATTR_NUM_BARRIERS
	.align		4
        /*0030*/ 	.byte	0x02, 0x4c
        /*0032*/ 	.byte	0x01
	.zero		1


	//----- nvinfo : EIATTR_ANNOTATIONS
	.align		4
        /*0034*/ 	.byte	0x04, 0x55
        /*0036*/ 	.short	(.L_678 - .L_677)


	//   ....[0]....
.L_677:
        /* <DEDUP_REMOVED lines=115> */


	//----- nvinfo : EIATTR_MERCURY_ISA_VERSION
	.align		4
.L_678:
        /*0750*/ 	.byte	0x03, 0x5f
        /*0752*/ 	.short	0x0000


	//----- nvinfo : EIATTR_COOP_GROUP_MASK_REGIDS
	.align		4
        /*0754*/ 	.byte	0x04, 0x29
        /*0756*/ 	.short	(.L_680 - .L_679)


	//   ....[0]....
.L_679:
        /*0758*/ 	.word	0xffffffff


	//   ....[1]....
        /*075c*/ 	.word	0xffffffff


	//   ....[2]....
        /*0760*/ 	.word	0xffffffff


	//   ....[3]....
        /*0764*/ 	.word	0xffffffff


	//   ....[4]....
        /*0768*/ 	.word	0xffffffff


	//   ....[5]....
        /*076c*/ 	.word	0xffffffff


	//   ....[6]....
        /*0770*/ 	.word	0xffffffff


	//   ....[7]....
        /*0774*/ 	.word	0xffffffff


	//   ....[8]....
        /*0778*/ 	.word	0xffffffff


	//   ....[9]....
        /*077c*/ 	.word	0xffffffff


	//   ....[10]....
        /*0780*/ 	.word	0xffffffff


	//   ....[11]....
        /*0784*/ 	.word	0xffffffff


	//   ....[12]....
        /*0788*/ 	.word	0xffffffff


	//   ....[13]....
        /*078c*/ 	.word	0xffffffff


	//   ....[14]....
        /*0790*/ 	.word	0xffffffff


	//   ....[15]....
        /*0794*/ 	.word	0xffffffff


	//----- nvinfo : EIATTR_COOP_GROUP_INSTR_OFFSETS
	.align		4
.L_680:
        /*0798*/ 	.byte	0x04, 0x28
        /*079a*/ 	.short	(.L_682 - .L_681)


	//   ....[0]....
.L_681:
        /*079c*/ 	.word	0x00006710


	//   ....[1]....
        /*07a0*/ 	.word	0x00006730


	//   ....[2]....
        /*07a4*/ 	.word	0x000067c0


	//   ....[3]....
        /*07a8*/ 	.word	0x000067f0


	//   ....[4]....
        /*07ac*/ 	.word	0x0000c930


	//   ....[5]....
        /*07b0*/ 	.word	0x0000c940


	//   ....[6]....
        /*07b4*/ 	.word	0x0000c9d0


	//   ....[7]....
        /*07b8*/ 	.word	0x0000c9e0


	//   ....[8]....
        /*07bc*/ 	.word	0x00014b00


	//   ....[9]....
        /*07c0*/ 	.word	0x00014ba0


	//   ....[10]....
        /*07c4*/ 	.word	0x00014c60


	//   ....[11]....
        /*07c8*/ 	.word	0x00014d50


	//   ....[12]....
        /*07cc*/ 	.word	0x00018990


	//   ....[13]....
        /*07d0*/ 	.word	0x000189a0


	//   ....[14]....
        /*07d4*/ 	.word	0x000189c0


	//   ....[15]....
        /*07d8*/ 	.word	0x000189f0


	//----- nvinfo : EIATTR_EXIT_INSTR_OFFSETS
	.align		4
.L_682:
        /*07dc*/ 	.byte	0x04, 0x1c
        /*07de*/ 	.short	(.L_684 - .L_683)


	//   ....[0]....
.L_683:
        /*07e0*/ 	.word	0x000006a0


	//   ....[1]....
        /*07e4*/ 	.word	0x00001330


	//   ....[2]....
        /*07e8*/ 	.word	0x000013b0


	//   ....[3]....
        /*07ec*/ 	.word	0x0001a5d0


	//   ....[4]....
        /*07f0*/ 	.word	0x0001a6f0


	//   ....[5]....
        /*07f4*/ 	.word	0x0001a710


	//----- nvinfo : EIATTR_CTAIDZ_USED
	.align		4
.L_684:
        /*07f8*/ 	.byte	0x01, 0x04
	.zero		2


	//----- nvinfo : EIATTR_CRS_STACK_SIZE
	.align		4
        /*07fc*/ 	.byte	0x04, 0x1e
        /*07fe*/ 	.short	(.L_686 - .L_685)
.L_685:
        /*0800*/ 	.word	0x00000000
.L_686:


//--------------------- .nv.info._ZN5flash16flash_fwd_kernelI23Flash_fwd_kernel_traitsILi256ELi64ELi64ELi4ELb0ELb0EN7cutlass10bfloat16_tE19Flash_kernel_traitsILi256ELi64ELi64ELi4ES3_EELb0ELb0ELb1ELb0ELb0ELb0ELb1ELb0EEEvNS_16Flash_fwd_paramsE --------------------------
	.section	.nv.info._ZN5flash16flash_fwd_kernelI23Flash_fwd_kernel_traitsILi256ELi64ELi64ELi4ELb0ELb0EN7cutlass10bfloat16_tE19Flash_kernel_traitsILi256ELi64ELi64ELi4ES3_EELb0ELb0ELb1ELb0ELb0ELb0ELb1ELb0EEEvNS_16Flash_fwd_paramsE,"",@"SHT_CUDA_INFO"
	.sectionflags	@""
	.align	4


	//----- nvinfo : EIATTR_CUDA_API_VERSION
	.align		4
        /*0000*/ 	.byte	0x04, 0x37
        /*0002*/ 	.short	(.L_688 - .L_687)
.L_687:
        /*0004*/ 	.word	0x00000082


	//----- nvinfo : EIATTR_SW2861232_WAR
	.align		4
.L_688:
        /*0008*/ 	.byte	0x01, 0x35
	.zero		2


	//----- nvinfo : EIATTR_PARAM_CBANK
	.align		4
        /*000c*/ 	.byte	0x04, 0x0a
        /*000e*/ 	.short	(.L_690 - .L_689)
	.align		4
.L_689:
        /*0010*/ 	.word	index@(.nv.constant0._ZN5flash16flash_fwd_kernelI23Flash_fwd_kernel_traitsILi256ELi64ELi64ELi4ELb0ELb0EN7cutlass10bfloat16_tE19Flash_kernel_traitsILi256ELi64ELi64ELi4ES3_EELb0ELb0ELb1ELb0ELb0ELb0ELb1ELb0EEEvNS_16Flash_fwd_paramsE)
        /*0014*/ 	.short	0x0160
        /*0016*/ 	.short	0x01d0


	//----- nvinfo : EIATTR_CBANK_PARAM_SIZE
	.align		4
.L_690:
        /*0018*/ 	.byte	0x03, 0x19
        /*001a*/ 	.short	0x01d0


	//----- nvinfo : EIATTR_KPARAM_INFO
	.align		4
        /*001c*/ 	.byte	0x04, 0x17
        /*001e*/ 	.short	(.L_692 - .L_691)
.L_691:
        /*0020*/ 	.word	0x00000000
        /*0024*/ 	.short	0x0000
        /*0026*/ 	.short	0x0000
        /*0028*/ 	.byte	0x00, 0xf0, 0x41, 0x07


	//----- nvinfo : EIATTR_MAXREG_COUNT
	.align		4
.L_692:
        /*002c*/ 	.byte	0x03, 0x1b
        /*002e*/ 	.short	0x00ff


	//----- nvinfo : EIATTR_NUM_BARRIERS
	.align		4
        /*0030*/ 	.byte	0x02, 0x4c
        /*0032*/ 	.byte	0x01
	.zero		1


	//----- nvinfo : EIATTR_ANNOTATIONS
	.align		4
        /*0034*/ 	.byte	0x04, 0x55
        /*0036*/ 	.short	(.L_694 - .L_693)


	//   ....[0]....
.L_693:
        /* <DEDUP_REMOVED lines=8> */


	//----- nvinfo : EIATTR_MERCURY_ISA_VERSION
	.align		4
.L_694:
        /*00a8*/ 	.byte	0x03, 0x5f
        /*00aa*/ 	.short	0x0000


	//----- nvinfo : EIATTR_COOP_GROUP_MASK_REGIDS
	.align		4
        /*00ac*/ 	.byte	0x04, 0x29
        /*00ae*/ 	.short	(.L_696 - .L_695)


	//   ....[0]....
.L_695:
        /*00b0*/ 	.word	0xffffffff


	//   ....[1]....
        /*00b4*/ 	.word	0xffffffff


	//   ....[2]....
        /*00b8*/ 	.word	0xffffffff


	//   ....[3]....
        /*00bc*/ 	.word	0xffffffff


	//   ....[4]....
        /*00c0*/ 	.word	0xffffffff


	//   ....[5]....
        /*00c4*/ 	.word	0xffffffff


	//   ....[6]....
        /*00c8*/ 	.word	0xffffffff


	//   ....[7]....
        /*00cc*/ 	.word	0xffffffff


	//   ....[8]....
        /*00d0*/ 	.word	0xffffffff


	//   ....[9]....
        /*00d4*/ 	.word	0xffffffff


	//   ....[10]....
        /*00d8*/ 	.word	0xffffffff


	//   ....[11]....
        /*00dc*/ 	.word	0xffffffff


	//   ....[12]....
        /*00e0*/ 	.word	0xffffffff


	//   ....[13]....
        /*00e4*/ 	.word	0xffffffff


	//   ....[14]....
        /*00e8*/ 	.word	0xffffffff


	//   ....[15]....
        /*00ec*/ 	.word	0xffffffff


	//----- nvinfo : EIATTR_COOP_GROUP_INSTR_OFFSETS
	.align		4
.L_696:
        /*00f0*/ 	.byte	0x04, 0x28
        /*00f2*/ 	.short	(.L_698 - .L_697)


	//   ....[0]....
.L_697:
        /*00f4*/ 	.word	0x00006470


	//   ....[1]....
        /*00f8*/ 	.word	0x00006490


	//   ....[2]....
        /*00fc*/ 	.word	0x00006530


	//   ....[3]....
        /*0100*/ 	.word	0x00006540


	//   ....[4]....
        /*0104*/ 	.word	0x0000a370


	//   ....[5]....
        /*0108*/ 	.word	0x0000a380


	//   ....[6]....
        /*010c*/ 	.word	0x0000a3b0


	//   ....[7]....
        /*0110*/ 	.word	0x0000a3c0


	//   ....[8]....
        /*0114*/ 	.word	0x0000eee0


	//   ....[9]....
        /*0118*/ 	.word	0x0000f010


	//   ....[10]....
        /*011c*/ 	.word	0x0000f020


	//   ....[11]....
        /*0120*/ 	.word	0x0000f040


	//   ....[12]....
        /*0124*/ 	.word	0x00010da0


	//   ....[13]....
        /*0128*/ 	.word	0x00010de0


	//   ....[14]....
        /*012c*/ 	.word	0x00010ef0


	//   ....[15]....
        /*0130*/ 	.word	0x00010f20


	//----- nvinfo : EIATTR_EXIT_INSTR_OFFSETS
	.align		4
.L_698:
        /*0134*/ 	.byte	0x04, 0x1c
        /*0136*/ 	.short	(.L_700 - .L_699)


	//   ....[0]....
.L_699:
        /*0138*/ 	.word	0x000004e0


	//   ....[1]....
        /*013c*/ 	.word	0x00001150


	//   ....[2]....
        /*0140*/ 	.word	0x000011d0


	//   ....[3]....
        /*0144*/ 	.word	0x00012c60


	//   ....[4]....
        /*0148*/ 	.word	0x00012d80


	//   ....[5]....
        /*014c*/ 	.word	0x00012da0


	//----- nvinfo : EIATTR_CTAIDZ_USED
	.align		4
.L_700:
        /*0150*/ 	.byte	0x01, 0x04
	.zero		2


	//----- nvinfo : EIATTR_CRS_STACK_SIZE
	.align		4
        /*0154*/ 	.byte	0x04, 0x1e
        /*0156*/ 	.short	(.L_702 - .L_701)
.L_701:
        /*0158*/ 	.word	0x00000000
.L_702:


//--------------------- .nv.info._ZN5flash16flash_fwd_kernelI23Flash_fwd_kernel_traitsILi256ELi64ELi64ELi4ELb0ELb0EN7cutlass10bfloat16_tE19Flash_kernel_traitsILi256ELi64ELi64ELi4ES3_EELb1ELb0ELb1ELb1ELb0ELb0ELb0ELb1EEEvNS_16Flash_fwd_paramsE --------------------------
	.section	.nv.info._ZN5flash16flash_fwd_kernelI23Flash_fwd_kernel_traitsILi256ELi64ELi64ELi4ELb0ELb0EN7cutlass10bfloat16_tE19Flash_kernel_traitsILi256ELi64ELi64ELi4ES3_EELb1ELb0ELb1ELb1ELb0ELb0ELb0ELb1EEEvNS_16Flash_fwd_paramsE,"",@"SHT_CUDA_INFO"
	.sectionflags	@""
	.align	4


	//----- nvinfo : EIATTR_CUDA_API_VERSION
	.align		4
        /*0000*/ 	.byte	0x04, 0x37
        /*0002*/ 	.short	(.L_704 - .L_703)
.L_703:
        /*0004*/ 	.word	0x00000082


	//----- nvinfo : EIATTR_SW2861232_WAR
	.align		4
.L_704:
        /*0008*/ 	.byte	0x01, 0x35
	.zero		2


	//----- nvinfo : EIATTR_PARAM_CBANK
	.align		4
        /*000c*/ 	.byte	0x04, 0x0a
        /*000e*/ 	.short	(.L_706 - .L_705)
	.align		4
.L_705:
        /*0010*/ 	.word	index@(.nv.constant0._ZN5flash16flash_fwd_kernelI23Flash_fwd_kernel_traitsILi256ELi64ELi64ELi4ELb0ELb0EN7cutlass10bfloat16_tE19Flash_kernel_traitsILi256ELi64ELi64ELi4ES3_EELb1ELb0ELb1ELb1ELb0ELb0ELb0ELb1EEEvNS_16Flash_fwd_paramsE)
        /*0014*/ 	.short	0x0160
        /*0016*/ 	.short	0x01d0


	//----- nvinfo : EIATTR_CBANK_PARAM_SIZE
	.align		4
.L_706:
        /*0018*/ 	.byte	0x03, 0x19
        /*001a*/ 	.short	0x01d0


	//----- nvinfo : EIATTR_KPARAM_INFO
	.align		4
        /*001c*/ 	.byte	0x04, 0x17
        /*001e*/ 	.short	(.L_708 - .L_707)
.L_707:
        /*0020*/ 	.word	0x00000000
        /*0024*/ 	.short	0x0000
        /*0026*/ 	.short	0x0000
        /*0028*/ 	.byte	0x00, 0xf0, 0x41, 0x07


	//----- nvinfo : EIATTR_MAXREG_COUNT
	.align		4
.L_708:
        /*002c*/ 	.byte	0x03, 0x1b
        /*002e*/ 	.short	0x00ff


	//----- nvinfo : EIATTR_NUM_BARRIERS
	.align		4
        /*0030*/ 	.byte	0x02, 0x4c
        /*0032*/ 	.byte	0x01
	.zero		1


	//----- nvinfo : EIATTR_ANNOTATIONS
	.align		4
        /*0034*/ 	.byte	0x04, 0x55
        /*0036*/ 	.short	(.L_710 - .L_709)


	//   ....[0]....
.L_709:
        /* <DEDUP_REMOVED lines=106> */


	//----- nvinfo : EIATTR_MERCURY_ISA_VERSION
	.align		4
.L_710:
        /*06c0*/ 	.byte	0x03, 0x5f
        /*06c2*/ 	.short	0x0000


	//----- nvinfo : EIATTR_COOP_GROUP_MASK_REGIDS
	.align		4
        /*06c4*/ 	.byte	0x04, 0x29
        /*06c6*/ 	.short	(.L_712 - .L_711)


	//   ....[0]....
.L_711:
        /*06c8*/ 	.word	0xffffffff


	//   ....[1]....
        /*06cc*/ 	.word	0xffffffff


	//   ....[2]....
        /*06d0*/ 	.word	0xffffffff


	//   ....[3]....
        /*06d4*/ 	.word	0xffffffff


	//   ....[4]....
        /*06d8*/ 	.word	0xffffffff


	//   ....[5]....
        /*06dc*/ 	.word	0xffffffff


	//   ....[6]....
        /*06e0*/ 	.word	0xffffffff


	//   ....[7]....
        /*06e4*/ 	.word	0xffffffff


	//   ....[8]....
        /*06e8*/ 	.word	0xffffffff


	//   ....[9]....
        /*06ec*/ 	.word	0xffffffff


	//   ....[10]....
        /*06f0*/ 	.word	0xffffffff


	//   ....[11]....
        /*06f4*/ 	.word	0xffffffff


	//   ....[12]....
        /*06f8*/ 	.word	0xffffffff


	//   ....[13]....
        /*06fc*/ 	.word	0xffffffff


	//   ....[14]....
        /*0700*/ 	.word	0xffffffff


	//   ....[15]....
        /*0704*/ 	.word	0xffffffff


	//----- nvinfo : EIATTR_COOP_GROUP_INSTR_OFFSETS
	.align		4
.L_712:
        /*0708*/ 	.byte	0x04, 0x28
        /*070a*/ 	.short	(.L_714 - .L_713)


	//   ....[0]....
.L_713:
        /*070c*/ 	.word	0x00007170


	//   ....[1]....
        /*0710*/ 	.word	0x00007190


	//   ....[2]....
        /*0714*/ 	.word	0x00007200


	//   ....[3]....
        /*0718*/ 	.word	0x00007220


	//   ....[4]....
        /*071c*/ 	.word	0x0000dc90


	//   ....[5]....
        /*0720*/ 	.word	0x0000dca0


	//   ....[6]....
        /*0724*/ 	.word	0x0000dd20


	//   ....[7]....
        /*0728*/ 	.word	0x0000dd30


	//   ....[8]....
        /*072c*/ 	.word	0x00016150


	//   ....[9]....
        /*0730*/ 	.word	0x00016170


	//   ....[10]....
        /*0734*/ 	.word	0x00016190


	//   ....[11]....
        /*0738*/ 	.word	0x000161b0


	//   ....[12]....
        /*073c*/ 	.word	0x00019f00


	//   ....[13]....
        /*0740*/ 	.word	0x00019f10


	//   ....[14]....
        /*0744*/ 	.word	0x00019f30


	//   ....[15]....
        /*0748*/ 	.word	0x00019f60


	//----- nvinfo : EIATTR_EXIT_INSTR_OFFSETS
	.align		4
.L_714:
        /*074c*/ 	.byte	0x04, 0x1c
        /*074e*/ 	.short	(.L_716 - .L_715)


	//   ....[0]....
.L_715:
        /*0750*/ 	.word	0x000006a0


	//   ....[1]....
        /*0754*/ 	.word	0x00001330


	//   ....[2]....
        /*0758*/ 	.word	0x000013b0


	//   ....[3]....
        /*075c*/ 	.word	0x0001ba70


	//   ....[4]....
        /*0760*/ 	.word	0x0001bb90


	//   ....[5]....
        /*0764*/ 	.word	0x0001bbb0


	//----- nvinfo : EIATTR_CTAIDZ_USED
	.align		4
.L_716:
        /*0768*/ 	.byte	0x01, 0x04
	.zero		2


	//----- nvinfo : EIATTR_CRS_STACK_SIZE
	.align		4
        /*076c*/ 	.byte	0x04, 0x1e
        /*076e*/ 	.short	(.L_718 - .L_717)
.L_717:
        /*0770*/ 	.word	0x00000000
.L_718:


//--------------------- .nv.info._ZN5flash16flash_fwd_kernelI23Flash_fwd_kernel_traitsILi256ELi64ELi64ELi4ELb0ELb0EN7cutlass10bfloat16_tE19Flash_kernel_traitsILi256ELi64ELi64ELi4ES3_EELb0ELb0ELb1ELb1ELb0ELb0ELb1ELb0EEEvNS_16Flash_fwd_paramsE --------------------------
	.section	.nv.info._ZN5flash16flash_fwd_kernelI23Flash_fwd_kernel_traitsILi256ELi64ELi64ELi4ELb0ELb0EN7cutlass10bfloat16_tE19Flash_kernel_traitsILi256ELi64ELi64ELi4ES3_EELb0ELb0ELb1ELb1ELb0ELb0ELb1ELb0EEEvNS_16Flash_fwd_paramsE,"",@"SHT_CUDA_INFO"
	.sectionflags	@""
	.align	4


	//----- nvinfo : EIATTR_CUDA_API_VERSION
	.align		4
        /*0000*/ 	.byte	0x04, 0x37
        /*0002*/ 	.short	(.L_720 - .L_719)
.L_719:
        /*0004*/ 	.word	0x00000082


	//----- nvinfo : EIATTR_SW2861232_WAR
	.align		4
.L_720:
        /*0008*/ 	.byte	0x01, 0x35
	.zero		2


	//----- nvinfo : EIATTR_PARAM_CBANK
	.align		4
        /*000c*/ 	.byte	0x04, 0x0a
        /*000e*/ 	.short	(.L_722 - .L_721)
	.align		4
.L_721:
        /*0010*/ 	.word	index@(.nv.constant0._ZN5flash16flash_fwd_kernelI23Flash_fwd_kernel_traitsILi256ELi64ELi64ELi4ELb0ELb0EN7cutlass10bfloat16_tE19Flash_kernel_traitsILi256ELi64ELi64ELi4ES3_EELb0ELb0ELb1ELb1ELb0ELb0ELb1ELb0EEEvNS_16Flash_fwd_paramsE)
        /*0014*/ 	.short	0x0160
        /*0016*/ 	.short	0x01d0


	//----- nvinfo : EIATTR_CBANK_PARAM_SIZE
	.align		4
.L_722:
        /*0018*/ 	.byte	0x03, 0x19
        /*001a*/ 	.short	0x01d0


	//----- nvinfo : EIATTR_KPARAM_INFO
	.align		4
        /*001c*/ 	.byte	0x04, 0x17
        /*001e*/ 	.short	(.L_724 - .L_723)
.L_723:
        /*0020*/ 	.word	0x00000000
        /*0024*/ 	.short	0x0000
        /*0026*/ 	.short	0x0000
        /*0028*/ 	.byte	0x00, 0xf0, 0x41, 0x07


	//----- nvinfo : EIATTR_MAXREG_COUNT
	.align		4
.L_724:
        /*002c*/ 	.byte	0x03, 0x1b
        /*002e*/ 	.short	0x00ff


	//----- nvinfo : EIATTR_NUM_BARRIERS
	.align		4
        /*0030*/ 	.byte	0x02, 0x4c
        /*0032*/ 	.byte	0x01
	.zero		1


	//----- nvinfo : EIATTR_ANNOTATIONS
	.align		4
        /*0034*/ 	.byte	0x04, 0x55
        /*0036*/ 	.short	(.L_726 - .L_725)


	//   ....[0]....
.L_725:
        /*0038*/ 	.word	0x00000001
        /*003c*/ 	.byte	0x00, 0xd6, 0x00, 0x00, 0x01, 0x00, 0x00, 0x00, 0x10, 0xd6, 0x00, 0x00, 0x01, 0x00, 0x00, 0x00
        /*004c*/ 	.byte	0x20, 0xd6, 0x00, 0x00, 0x01, 0x00, 0x00, 0x00, 0x00, 0xdd, 0x00, 0x00, 0x01, 0x00, 0x00, 0x00
        /*005c*/ 	.byte	0x30, 0xdd, 0x00, 0x00, 0x01, 0x00, 0x00, 0x00, 0x80, 0xde, 0x00, 0x00, 0x01, 0x00, 0x00, 0x00
        /*006c*/ 	.byte	0xc0, 0xde, 0x00, 0x00, 0x01, 0x00, 0x00, 0x00, 0x20, 0xe0, 0x00, 0x00, 0x01, 0x00, 0x00, 0x00
        /*007c*/ 	.byte	0x30, 0xf4, 0x00, 0x00, 0x01, 0x00, 0x00, 0x00, 0x60, 0xf5, 0x00, 0x00


	//----- nvinfo : EIATTR_MERCURY_ISA_VERSION
	.align		4
.L_726:
        /*0088*/ 	.byte	0x03, 0x5f
        /*008a*/ 	.short	0x0000


	//----- nvinfo : EIATTR_COOP_GROUP_MASK_REGIDS
	.align		4
        /*008c*/ 	.byte	0x04, 0x29
        /*008e*/ 	.short	(.L_728 - .L_727)


	//   ....[0]....
.L_727:
        /*0090*/ 	.word	0xffffffff


	//   ....[1]....
        /*0094*/ 	.word	0xffffffff


	//   ....[2]....
        /*0098*/ 	.word	0xffffffff


	//   ....[3]....
        /*009c*/ 	.word	0xffffffff


	//   ....[4]....
        /*00a0*/ 	.word	0xffffffff


	//   ....[5]....
        /*00a4*/ 	.word	0xffffffff


	//   ....[6]....
        /*00a8*/ 	.word	0xffffffff


	//   ....[7]....
        /*00ac*/ 	.word	0xffffffff


	//   ....[8]....
        /*00b0*/ 	.word	0xffffffff


	//   ....[9]....
        /*00b4*/ 	.word	0xffffffff


	//   ....[10]....
        /*00b8*/ 	.word	0xffffffff


	//   ....[11]....
        /*00bc*/ 	.word	0xffffffff


	//   ....[12]....
        /*00c0*/ 	.word	0xffffffff


	//   ....[13]....
        /*00c4*/ 	.word	0xffffffff


	//   ....[14]....
        /*00c8*/ 	.word	0xffffffff


	//   ....[15]....
        /*00cc*/ 	.word	0xffffffff


	//----- nvinfo : EIATTR_COOP_GROUP_INSTR_OFFSETS
	.align		4
.L_728:
        /*00d0*/ 	.byte	0x04, 0x28
        /*00d2*/ 	.short	(.L_730 - .L_729)


	//   ....[0]....
.L_729:
        /*00d4*/ 	.word	0x00006f80


	//   ....[1]....
        /*00d8*/ 	.word	0x00006fa0


	//   ....[2]....
        /*00dc*/ 	.word	0x00007040


	//   ....[3]....
        /*00e0*/ 	.word	0x00007050


	//   ....[4]....
        /*00e4*/ 	.word	0x0000b730


	//   ....[5]....
        /*00e8*/ 	.word	0x0000b740


	//   ....[6]....
        /*00ec*/ 	.word	0x0000b770


	//   ....[7]....
        /*00f0*/ 	.word	0x0000b780


	//   ....[8]....
        /*00f4*/ 	.word	0x00010a40


	//   ....[9]....
        /*00f8*/ 	.word	0x00010bd0


	//   ....[10]....
        /*00fc*/ 	.word	0x00010be0


	//   ....[11]....
        /*0100*/ 	.word	0x00010c00


	//   ....[12]....
        /*0104*/ 	.word	0x00012970


	//   ....[13]....
        /*0108*/ 	.word	0x000129b0


	//   ....[14]....
        /*010c*/ 	.word	0x00012ac0


	//   ....[15]....
        /*0110*/ 	.word	0x00012af0


	//----- nvinfo : EIATTR_EXIT_INSTR_OFFSETS
	.align		4
.L_730:
        /*0114*/ 	.byte	0x04, 0x1c
        /*0116*/ 	.short	(.L_732 - .L_731)


	//   ....[0]....
.L_731:
        /*0118*/ 	.word	0x000004e0


	//   ....[1]....
        /*011c*/ 	.word	0x00001150


	//   ....[2]....
        /*0120*/ 	.word	0x000011d0


	//   ....[3]....
        /*0124*/ 	.word	0x00014830


	//   ....[4]....
        /*0128*/ 	.word	0x00014950


	//   ....[5]....
        /*012c*/ 	.word	0x00014970


	//----- nvinfo : EIATTR_CTAIDZ_USED
	.align		4
.L_732:
        /*0130*/ 	.byte	0x01, 0x04
	.zero		2


	//----- nvinfo : EIATTR_CRS_STACK_SIZE
	.align		4
        /*0134*/ 	.byte	0x04, 0x1e
        /*0136*/ 	.short	(.L_734 - .L_733)
.L_733:
        /*0138*/ 	.word	0x00000000
.L_734:


//--------------------- .nv.info._ZN5flash16flash_fwd_kernelI23Flash_fwd_kernel_traitsILi256ELi128ELi64ELi8ELb0ELb0EN7cutlass10bfloat16_tE19Flash_kernel_traitsILi256ELi128ELi64ELi8ES3_EELb1ELb0ELb0ELb0ELb0ELb0ELb0ELb0EEEvNS_16Flash_fwd_paramsE --------------------------
	.section	.nv.info._ZN5flash16flash_fwd_kernelI23Flash_fwd_kernel_traitsILi256ELi128ELi64ELi8ELb0ELb0EN7cutlass10bfloat16_tE19Flash_kernel_traitsILi256ELi128ELi64ELi8ES3_EELb1ELb0ELb0ELb0ELb0ELb0ELb0ELb0EEEvNS_16Flash_fwd_paramsE,"",@"SHT_CUDA_INFO"
	.sectionflags	@""
	.align	4


	//----- nvinfo : EIATTR_CUDA_API_VERSION
	.align		4
        /*0000*/ 	.byte	0x04, 0x37
        /*0002*/ 	.short	(.L_736 - .L_735)
.L_735:
        /*0004*/ 	.word	0x00000082


	//----- nvinfo : EIATTR_SW2861232_WAR
	.align		4
.L_736:
        /*0008*/ 	.byte	0x01, 0x35
	.zero		2


	//----- nvinfo : EIATTR_PARAM_CBANK
	.align		4
        /*000c*/ 	.byte	0x04, 0x0a
        /*000e*/ 	.short	(.L_738 - .L_737)
	.align		4
.L_737:
        /*0010*/ 	.word	index@(.nv.constant0._ZN5flash16flash_fwd_kernelI23Flash_fwd_kernel_traitsILi256ELi128ELi64ELi8ELb0ELb0EN7cutlass10bfloat16_tE19Flash_kernel_traitsILi256ELi128ELi64ELi8ES3_EELb1ELb0ELb0ELb0ELb0ELb0ELb0ELb0EEEvNS_16Flash_fwd_paramsE)
        /*0014*/ 	.short	0x0160
        /*0016*/ 	.short	0x01d0


	//----- nvinfo : EIATTR_CBANK_PARAM_SIZE
	.align		4
.L_738:
        /*0018*/ 	.byte	0x03, 0x19
        /*001a*/ 	.short	0x01d0


	//----- nvinfo : EIATTR_KPARAM_INFO
	.align		4
        /*001c*/ 	.byte	0x04, 0x17
        /*001e*/ 	.short	(.L_740 - .L_739)
.L_739:
        /*0020*/ 	.word	0x00000000
        /*0024*/ 	.short	0x0000
        /*0026*/ 	.short	0x0000
        /*0028*/ 	.byte	0x00, 0xf0, 0x41, 0x07


	//----- nvinfo : EIATTR_MAXREG_COUNT
	.align		4
.L_740:
        /*002c*/ 	.byte	0x03, 0x1b
        /*002e*/ 	.short	0x00ff


	//----- nvinfo : EIATTR_NUM_BARRIERS
	.align		4
        /*0030*/ 	.byte	0x02, 0x4c
        /*0032*/ 	.byte	0x01
	.zero		1


	//----- nvinfo : EIATTR_ANNOTATIONS
	.align		4
        /*0034*/ 	.byte	0x04, 0x55
        /*0036*/ 	.short	(.L_742 - .L_741)


	//   ....[0]....
.L_741:
        /* <DEDUP_REMOVED lines=29> */


	//----- nvinfo : EIATTR_MERCURY_ISA_VERSION
	.align		4
.L_742:
        /*01f8*/ 	.byte	0x03, 0x5f
        /*01fa*/ 	.short	0x0000


	//----- nvinfo : EIATTR_INT_WARP_WIDE_INSTR_OFFSETS
	.align		4
        /*01fc*/ 	.byte	0x04, 0x31
        /*01fe*/ 	.short	(.L_744 - .L_743)


	//   ....[0]....
.L_743:
        /*0200*/ 	.word	0x000079b0


	//----- nvinfo : EIATTR_COOP_GROUP_MASK_REGIDS
	.align		4
.L_744:
        /*0204*/ 	.byte	0x04, 0x29
        /*0206*/ 	.short	(.L_746 - .L_745)


	//   ....[0]....
.L_745:
        /*0208*/ 	.word	0xffffffff


	//   ....[1]....
        /*020c*/ 	.word	0xffffffff


	//   ....[2]....
        /*0210*/ 	.word	0xffffffff


	//   ....[3]....
        /*0214*/ 	.word	0xffffffff


	//   ....[4]....
        /*0218*/ 	.word	0xffffffff


	//   ....[5]....
        /*021c*/ 	.word	0xffffffff


	//   ....[6]....
        /*0220*/ 	.word	0xffffffff


	//   ....[7]....
        /*0224*/ 	.word	0xffffffff


	//   ....[8]....
        /*0228*/ 	.word	0xffffffff


	//   ....[9]....
        /*022c*/ 	.word	0xffffffff


	//   ....[10]....
        /*0230*/ 	.word	0xffffffff


	//   ....[11]....
        /*0234*/ 	.word	0xffffffff


	//----- nvinfo : EIATTR_COOP_GROUP_INSTR_OFFSETS
	.align		4
.L_746:
        /*0238*/ 	.byte	0x04, 0x28
        /*023a*/ 	.short	(.L_748 - .L_747)


	//   ....[0]....
.L_747:
        /*023c*/ 	.word	0x00004660


	//   ....[1]....
        /*0240*/ 	.word	0x00004690


	//   ....[2]....
        /*0244*/ 	.word	0x000046c0


	//   ....[3]....
        /*0248*/ 	.word	0x00004730


	//   ....[4]....
        /*024c*/ 	.word	0x00009380


	//   ....[5]....
        /*0250*/ 	.word	0x000093d0


	//   ....[6]....
        /*0254*/ 	.word	0x00009400


	//   ....[7]....
        /*0258*/ 	.word	0x00009410


	//   ....[8]....
        /*025c*/ 	.word	0x0000b920


	//   ....[9]....
        /*0260*/ 	.word	0x0000b960


	//   ....[10]....
        /*0264*/ 	.word	0x0000ba40


	//   ....[11]....
        /*0268*/ 	.word	0x0000ba70


	//----- nvinfo : EIATTR_EXIT_INSTR_OFFSETS
	.align		4
.L_748:
        /*026c*/ 	.byte	0x04, 0x1c
        /*026e*/ 	.short	(.L_750 - .L_749)


	//   ....[0]....
.L_749:
        /*0270*/ 	.word	0x00000730


	//   ....[1]....
        /*0274*/ 	.word	0x0000d7f0


	//   ....[2]....
        /*0278*/ 	.word	0x0000d910


	//   ....[3]....
        /*027c*/ 	.word	0x0000d930


	//   ....[4]....
        /*0280*/ 	.word	0x0000e440


	//   ....[5]....
        /*0284*/ 	.word	0x0000e4c0


	//----- nvinfo : EIATTR_CTAIDZ_USED
	.align		4
.L_750:
        /*0288*/ 	.byte	0x01, 0x04
	.zero		2


	//----- nvinfo : EIATTR_CRS_STACK_SIZE
	.align		4
        /*028c*/ 	.byte	0x04, 0x1e
        /*028e*/ 	.short	(.L_752 - .L_751)
.L_751:
        /*0290*/ 	.word	0x00000000
.L_752:


//--------------------- .nv.info._ZN5flash16flash_fwd_kernelI23Flash_fwd_kernel_traitsILi256ELi128ELi64ELi8ELb0ELb0EN7cutlass10bfloat16_tE19Flash_kernel_traitsILi256ELi128ELi64ELi8ES3_EELb1ELb0ELb1ELb0ELb0ELb0ELb0ELb0EEEvNS_16Flash_fwd_paramsE --------------------------
	.section	.nv.info._ZN5flash16flash_fwd_kernelI23Flash_fwd_kernel_traitsILi256ELi128ELi64ELi8ELb0ELb0EN7cutlass10bfloat16_tE19Flash_kernel_traitsILi256ELi128ELi64ELi8ES3_EELb1ELb0ELb1ELb0ELb0ELb0ELb0ELb0EEEvNS_16Flash_fwd_paramsE,"",@"SHT_CUDA_INFO"
	.sectionflags	@""
	.align	4


	//----- nvinfo : EIATTR_CUDA_API_VERSION
	.align		4
        /*0000*/ 	.byte	0x04, 0x37
        /*0002*/ 	.short	(.L_754 - .L_753)
.L_753:
        /*0004*/ 	.word	0x00000082


	//----- nvinfo : EIATTR_SW2861232_WAR
	.align		4
.L_754:
        /*0008*/ 	.byte	0x01, 0x35
	.zero		2


	//----- nvinfo : EIATTR_PARAM_CBANK
	.align		4
        /*000c*/ 	.byte	0x04, 0x0a
        /*000e*/ 	.short	(.L_756 - .L_755)
	.align		4
.L_755:
        /*0010*/ 	.word	index@(.nv.constant0._ZN5flash16flash_fwd_kernelI23Flash_fwd_kernel_traitsILi256ELi128ELi64ELi8ELb0ELb0EN7cutlass10bfloat16_tE19Flash_kernel_traitsILi256ELi128ELi64ELi8ES3_EELb1ELb0ELb1ELb0ELb0ELb0ELb0ELb0EEEvNS_16Flash_fwd_paramsE)
        /*0014*/ 	.short	0x0160
        /*0016*/ 	.short	0x01d0


	//----- nvinfo : EIATTR_CBANK_PARAM_SIZE
	.align		4
.L_756:
        /*0018*/ 	.byte	0x03, 0x19
        /*001a*/ 	.short	0x01d0


	//----- nvinfo : EIATTR_KPARAM_INFO
	.align		4
        /*001c*/ 	.byte	0x04, 0x17
        /*001e*/ 	.short	(.L_758 - .L_757)
.L_757:
        /*0020*/ 	.word	0x00000000
        /*0024*/ 	.short	0x0000
        /*0026*/ 	.short	0x0000
        /*0028*/ 	.byte	0x00, 0xf0, 0x41, 0x07


	//----- nvinfo : EIATTR_MAXREG_COUNT
	.align		4
.L_758:
        /*002c*/ 	.byte	0x03, 0x1b
        /*002e*/ 	.short	0x00ff


	//----- nvinfo : EIATTR_NUM_BARRIERS
	.align		4
        /*0030*/ 	.byte	0x02, 0x4c
        /*0032*/ 	.byte	0x01
	.zero		1


	//----- nvinfo : EIATTR_ANNOTATIONS
	.align		4
        /*0034*/ 	.byte	0x04, 0x55
        /*0036*/ 	.short	(.L_760 - .L_759)


	//   ....[0]....
.L_759:
        /* <DEDUP_REMOVED lines=15> */


	//----- nvinfo : EIATTR_MERCURY_ISA_VERSION
	.align		4
.L_760:
        /*0118*/ 	.byte	0x03, 0x5f
        /*011a*/ 	.short	0x0000


	//----- nvinfo : EIATTR_COOP_GROUP_MASK_REGIDS
	.align		4
        /*011c*/ 	.byte	0x04, 0x29
        /*011e*/ 	.short	(.L_762 - .L_761)


	//   ....[0]....
.L_761:
        /*0120*/ 	.word	0xffffffff


	//   ....[1]....
        /*0124*/ 	.word	0xffffffff


	//   ....[2]....
        /*0128*/ 	.word	0xffffffff


	//   ....[3]....
        /*012c*/ 	.word	0xffffffff


	//   ....[4]....
        /*0130*/ 	.word	0xffffffff


	//   ....[5]....
        /*0134*/ 	.word	0xffffffff


	//   ....[6]....
        /*0138*/ 	.word	0xffffffff


	//   ....[7]....
        /*013c*/ 	.word	0xffffffff


	//   ....[8]....
        /*0140*/ 	.word	0xffffffff


	//   ....[9]....
        /*0144*/ 	.word	0xffffffff


	//   ....[10]....
        /*0148*/ 	.word	0xffffffff


	//   ....[11]....
        /*014c*/ 	.word	0xffffffff


	//   ....[12]....
        /*0150*/ 	.word	0xffffffff


	//   ....[13]....
        /*0154*/ 	.word	0xffffffff


	//   ....[14]....
        /*0158*/ 	.word	0xffffffff


	//   ....[15]....
        /*015c*/ 	.word	0xffffffff


	//   ....[16]....
        /*0160*/ 	.word	0xffffffff


	//   ....[17]....
        /*0164*/ 	.word	0xffffffff


	//   ....[18]....
        /*0168*/ 	.word	0xffffffff


	//   ....[19]....
        /*016c*/ 	.word	0xffffffff


	//----- nvinfo : EIATTR_COOP_GROUP_INSTR_OFFSETS
	.align		4
.L_762:
        /*0170*/ 	.byte	0x04, 0x28
        /*0172*/ 	.short	(.L_764 - .L_763)


	//   ....[0]....
.L_763:
        /*0174*/ 	.word	0x00005350


	//   ....[1]....
        /*0178*/ 	.word	0x00005540


	//   ....[2]....
        /*017c*/ 	.word	0x000056a0


	//   ....[3]....
        /*0180*/ 	.word	0x000057d0


	//   ....[4]....
        /*0184*/ 	.word	0x000093d0


	//   ....[5]....
        /*0188*/ 	.word	0x00009490


	//   ....[6]....
        /*018c*/ 	.word	0x000094c0


	//   ....[7]....
        /*0190*/ 	.word	0x00009540


	//   ....[8]....
        /*0194*/ 	.word	0x0000dac0


	//   ....[9]....
        /*0198*/ 	.word	0x0000daf0


	//   ....[10]....
        /*019c*/ 	.word	0x0000dbc0


	//   ....[11]....
        /*01a0*/ 	.word	0x0000dbf0


	//   ....[12]....
        /*01a4*/ 	.word	0x00012400


	//   ....[13]....
        /*01a8*/ 	.word	0x00012460


	//   ....[14]....
        /*01ac*/ 	.word	0x00012480


	//   ....[15]....
        /*01b0*/ 	.word	0x000124a0


	//   ....[16]....
        /*01b4*/ 	.word	0x00014b60


	//   ....[17]....
        /*01b8*/ 	.word	0x00014ba0


	//   ....[18]....
        /*01bc*/ 	.word	0x00014cc0


	//   ....[19]....
        /*01c0*/ 	.word	0x00014d00


	//----- nvinfo : EIATTR_EXIT_INSTR_OFFSETS
	.align		4
.L_764:
        /*01c4*/ 	.byte	0x04, 0x1c
        /*01c6*/ 	.short	(.L_766 - .L_765)


	//   ....[0]....
.L_765:
        /*01c8*/ 	.word	0x000006e0


	//   ....[1]....
        /*01cc*/ 	.word	0x00001350


	//   ....[2]....
        /*01d0*/ 	.word	0x000013d0


	//   ....[3]....
        /*01d4*/ 	.word	0x00016a50


	//   ....[4]....
        /*01d8*/ 	.word	0x00016b70


	//   ....[5]....
        /*01dc*/ 	.word	0x00016b90


	//----- nvinfo : EIATTR_CTAIDZ_USED
	.align		4
.L_766:
        /*01e0*/ 	.byte	0x01, 0x04
	.zero		2


	//----- nvinfo : EIATTR_CRS_STACK_SIZE
	.align		4
        /*01e4*/ 	.byte	0x04, 0x1e
        /*01e6*/ 	.short	(.L_768 - .L_767)
.L_767:
        /*01e8*/ 	.word	0x00000000
.L_768:


//--------------------- .nv.info._ZN5flash16flash_fwd_kernelI23Flash_fwd_kernel_traitsILi256ELi128ELi64ELi8ELb0ELb0EN7cutlass10bfloat16_tE19Flash_kernel_traitsILi256ELi128ELi64ELi8ES3_EELb1ELb0ELb0ELb0ELb0ELb1ELb0ELb0EEEvNS_16Flash_fwd_paramsE --------------------------
	.section	.nv.info._ZN5flash16flash_fwd_kernelI23Flash_fwd_kernel_traitsILi256ELi128ELi64ELi8ELb0ELb0EN7cutlass10bfloat16_tE19Flash_kernel_traitsILi256ELi128ELi64ELi8ES3_EELb1ELb0ELb0ELb0ELb0ELb1ELb0ELb0EEEvNS_16Flash_fwd_paramsE,"",@"SHT_CUDA_INFO"
	.sectionflags	@""
	.align	4


	//----- nvinfo : EIATTR_CUDA_API_VERSION
	.align		4
        /*0000*/ 	.byte	0x04, 0x37
        /*0002*/ 	.short	(.L_770 - .L_769)
.L_769:
        /*0004*/ 	.word	0x00000082


	//----- nvinfo : EIATTR_SW2861232_WAR
	.align		4
.L_770:
        /*0008*/ 	.byte	0x01, 0x35
	.zero		2


	//----- nvinfo : EIATTR_PARAM_CBANK
	.align		4
        /*000c*/ 	.byte	0x04, 0x0a
        /*000e*/ 	.short	(.L_772 - .L_771)
	.align		4
.L_771:
        /*0010*/ 	.word	index@(.nv.constant0._ZN5flash16flash_fwd_kernelI23Flash_fwd_kernel_traitsILi256ELi128ELi64ELi8ELb0ELb0EN7cutlass10bfloat16_tE19Flash_kernel_traitsILi256ELi128ELi64ELi8ES3_EELb1ELb0ELb0ELb0ELb0ELb1ELb0ELb0EEEvNS_16Flash_fwd_paramsE)
        /*0014*/ 	.short	0x0160
        /*0016*/ 	.short	0x01d0


	//----- nvinfo : EIATTR_CBANK_PARAM_SIZE
	.align		4
.L_772:
        /*0018*/ 	.byte	0x03, 0x19
        /*001a*/ 	.short	0x01d0


	//----- nvinfo : EIATTR_KPARAM_INFO
	.align		4
        /*001c*/ 	.byte	0x04, 0x17
        /*001e*/ 	.short	(.L_774 - .L_773)
.L_773:
        /*0020*/ 	.word	0x00000000
        /*0024*/ 	.short	0x0000
        /*0026*/ 	.short	0x0000
        /*0028*/ 	.byte	0x00, 0xf0, 0x41, 0x07


	//----- nvinfo : EIATTR_MAXREG_COUNT
	.align		4
.L_774:
        /*002c*/ 	.byte	0x03, 0x1b
        /*002e*/ 	.short	0x00ff


	//----- nvinfo : EIATTR_NUM_BARRIERS
	.align		4
        /*0030*/ 	.byte	0x02, 0x4c
        /*0032*/ 	.byte	0x01
	.zero		1


	//----- nvinfo : EIATTR_ANNOTATIONS
	.align		4
        /*0034*/ 	.byte	0x04, 0x55
        /*0036*/ 	.short	(.L_776 - .L_775)


	//   ....[0]....
.L_775:
        /*0038*/ 	.word	0x00000001
        /*003c*/ 	.byte	0xa0, 0x4f, 0x00, 0x00, 0x01, 0x00, 0x00, 0x00, 0x00, 0x61, 0x00, 0x00, 0x01, 0x00, 0x00, 0x00
        /*004c*/ 	.byte	0x20, 0x62, 0x00, 0x00, 0x01, 0x00, 0x00, 0x00, 0xe0, 0x7f, 0x00, 0x00


	//----- nvinfo : EIATTR_MERCURY_ISA_VERSION
	.align		4
.L_776:
        /*0058*/ 	.byte	0x03, 0x5f
        /*005a*/ 	.short	0x0000


	//----- nvinfo : EIATTR_COOP_GROUP_MASK_REGIDS
	.align		4
        /*005c*/ 	.byte	0x04, 0x29
        /*005e*/ 	.short	(.L_778 - .L_777)


	//   ....[0]....
.L_777:
        /*0060*/ 	.word	0xffffffff


	//   ....[1]....
        /*0064*/ 	.word	0xffffffff


	//   ....[2]....
        /*0068*/ 	.word	0xffffffff


	//   ....[3]....
        /*006c*/ 	.word	0xffffffff


	//   ....[4]....
        /*0070*/ 	.word	0xffffffff


	//   ....[5]....
        /*0074*/ 	.word	0xffffffff


	//   ....[6]....
        /*0078*/ 	.word	0xffffffff


	//   ....[7]....
        /*007c*/ 	.word	0xffffffff


	//   ....[8]....
        /*0080*/ 	.word	0xffffffff


	//   ....[9]....
        /*0084*/ 	.word	0xffffffff


	//   ....[10]....
        /*0088*/ 	.word	0xffffffff


	//   ....[11]....
        /*008c*/ 	.word	0xffffffff


	//----- nvinfo : EIATTR_COOP_GROUP_INSTR_OFFSETS
	.align		4
.L_778:
        /*0090*/ 	.byte	0x04, 0x28
        /*0092*/ 	.short	(.L_780 - .L_779)


	//   ....[0]....
.L_779:
        /*0094*/ 	.word	0x000032b0


	//   ....[1]....
        /*0098*/ 	.word	0x000033c0


	//   ....[2]....
        /*009c*/ 	.word	0x000033e0


	//   ....[3]....
        /*00a0*/ 	.word	0x00003480


	//   ....[4]....
        /*00a4*/ 	.word	0x00006360


	//   ....[5]....
        /*00a8*/ 	.word	0x00006370


	//   ....[6]....
        /*00ac*/ 	.word	0x000063c0


	//   ....[7]....
        /*00b0*/ 	.word	0x000063d0


	//   ....[8]....
        /*00b4*/ 	.word	0x00008910


	//   ....[9]....
        /*00b8*/ 	.word	0x00008950


	//   ....[10]....
        /*00bc*/ 	.word	0x00008a60


	//   ....[11]....
        /*00c0*/ 	.word	0x00008a80


	//----- nvinfo : EIATTR_EXIT_INSTR_OFFSETS
	.align		4
.L_780:
        /*00c4*/ 	.byte	0x04, 0x1c
        /*00c6*/ 	.short	(.L_782 - .L_781)


	//   ....[0]....
.L_781:
        /*00c8*/ 	.word	0x00000720


	//   ....[1]....
        /*00cc*/ 	.word	0x0000a690


	//   ....[2]....
        /*00d0*/ 	.word	0x0000a780


	//   ....[3]....
        /*00d4*/ 	.word	0x0000b160


	//   ....[4]....
        /*00d8*/ 	.word	0x0000b1e0


	//----- nvinfo : EIATTR_CTAIDZ_USED
	.align		4
.L_782:
        /*00dc*/ 	.byte	0x01, 0x04
	.zero		2


	//----- nvinfo : EIATTR_CRS_STACK_SIZE
	.align		4
        /*00e0*/ 	.byte	0x04, 0x1e
        /*00e2*/ 	.short	(.L_784 - .L_783)
.L_783:
        /*00e4*/ 	.word	0x00000000
.L_784:


//--------------------- .nv.info._ZN5flash16flash_fwd_kernelI23Flash_fwd_kernel_traitsILi256ELi128ELi64ELi8ELb0ELb0EN7cutlass10bfloat16_tE19Flash_kernel_traitsILi256ELi128ELi64ELi8ES3_EELb0ELb0ELb0ELb0ELb0ELb1ELb1ELb0EEEvNS_16Flash_fwd_paramsE --------------------------
	.section	.nv.info._ZN5flash16flash_fwd_kernelI23Flash_fwd_kernel_traitsILi256ELi128ELi64ELi8ELb0ELb0EN7cutlass10bfloat16_tE19Flash_kernel_traitsILi256ELi128ELi64ELi8ES3_EELb0ELb0ELb0ELb0ELb0ELb1ELb1ELb0EEEvNS_16Flash_fwd_paramsE,"",@"SHT_CUDA_INFO"
	.sectionflags	@""
	.align	4


	//----- nvinfo : EIATTR_CUDA_API_VERSION
	.align		4
        /*0000*/ 	.byte	0x04, 0x37
        /*0002*/ 	.short	(.L_786 - .L_785)
.L_785:
        /*0004*/ 	.word	0x00000082


	//----- nvinfo : EIATTR_SW2861232_WAR
	.align		4
.L_786:
        /*0008*/ 	.byte	0x01, 0x35
	.zero		2


	//----- nvinfo : EIATTR_PARAM_CBANK
	.align		4
        /*000c*/ 	.byte	0x04, 0x0a
        /*000e*/ 	.short	(.L_788 - .L_787)
	.align		4
.L_787:
        /*0010*/ 	.word	index@(.nv.constant0._ZN5flash16flash_fwd_kernelI23Flash_fwd_kernel_traitsILi256ELi128ELi64ELi8ELb0ELb0EN7cutlass10bfloat16_tE19Flash_kernel_traitsILi256ELi128ELi64ELi8ES3_EELb0ELb0ELb0ELb0ELb0ELb1ELb1ELb0EEEvNS_16Flash_fwd_paramsE)
        /*0014*/ 	.short	0x0160
        /*0016*/ 	.short	0x01d0


	//----- nvinfo : EIATTR_CBANK_PARAM_SIZE
	.align		4
.L_788:
        /*0018*/ 	.byte	0x03, 0x19
        /*001a*/ 	.short	0x01d0


	//----- nvinfo : EIATTR_KPARAM_INFO
	.align		4
        /*001c*/ 	.byte	0x04, 0x17
        /*001e*/ 	.short	(.L_790 - .L_789)
.L_789:
        /*0020*/ 	.word	0x00000000
        /*0024*/ 	.short	0x0000
        /*0026*/ 	.short	0x0000
        /*0028*/ 	.byte	0x00, 0xf0, 0x41, 0x07


	//----- nvinfo : EIATTR_MAXREG_COUNT
	.align		4
.L_790:
        /*002c*/ 	.byte	0x03, 0x1b
        /*002e*/ 	.short	0x00ff


	//----- nvinfo : EIATTR_NUM_BARRIERS
	.align		4
        /*0030*/ 	.byte	0x02, 0x4c
        /*0032*/ 	.byte	0x01
	.zero		1


	//----- nvinfo : EIATTR_ANNOTATIONS
	.align		4
        /*0034*/ 	.byte	0x04, 0x55
        /*0036*/ 	.short	(.L_792 - .L_791)


	//   ....[0]....
.L_791:
        /*0038*/ 	.word	0x00000001
        /*003c*/ 	.byte	0x40, 0x41, 0x00, 0x00, 0x01, 0x00, 0x00, 0x00, 0x30, 0x5d, 0x00, 0x00, 0x01, 0x00, 0x00, 0x00
        /*004c*/ 	.byte	0x50, 0x75, 0x00, 0x00, 0x01, 0x00, 0x00, 0x00, 0xc0, 0x7a, 0x00, 0x00


	//----- nvinfo : EIATTR_MERCURY_ISA_VERSION
	.align		4
.L_792:
        /*0058*/ 	.byte	0x03, 0x5f
        /*005a*/ 	.short	0x0000


	//----- nvinfo : EIATTR_COOP_GROUP_MASK_REGIDS
	.align		4
        /*005c*/ 	.byte	0x04, 0x29
        /*005e*/ 	.short	(.L_794 - .L_793)


	//   ....[0]....
.L_793:
        /*0060*/ 	.word	0xffffffff


	//   ....[1]....
        /*0064*/ 	.word	0xffffffff


	//   ....[2]....
        /*0068*/ 	.word	0xffffffff


	//   ....[3]....
        /*006c*/ 	.word	0xffffffff


	//   ....[4]....
        /*0070*/ 	.word	0xffffffff


	//   ....[5]....
        /*0074*/ 	.word	0xffffffff


	//   ....[6]....
        /*0078*/ 	.word	0xffffffff


	//   ....[7]....
        /*007c*/ 	.word	0xffffffff


	//   ....[8]....
        /*0080*/ 	.word	0xffffffff


	//   ....[9]....
        /*0084*/ 	.word	0xffffffff


	//   ....[10]....
        /*0088*/ 	.word	0xffffffff


	//   ....[11]....
        /*008c*/ 	.word	0xffffffff


	//----- nvinfo : EIATTR_COOP_GROUP_INSTR_OFFSETS
	.align		4
.L_794:
        /*0090*/ 	.byte	0x04, 0x28
        /*0092*/ 	.short	(.L_796 - .L_795)


	//   ....[0]....
.L_795:
        /*0094*/ 	.word	0x000032c0


	//   ....[1]....
        /*0098*/ 	.word	0x000032e0


	//   ....[2]....
        /*009c*/ 	.word	0x00003380


	//   ....[3]....
        /*00a0*/ 	.word	0x00003390


	//   ....[4]....
        /*00a4*/ 	.word	0x00005e70


	//   ....[5]....
        /*00a8*/ 	.word	0x00005e80


	//   ....[6]....
        /*00ac*/ 	.word	0x00005ea0


	//   ....[7]....
        /*00b0*/ 	.word	0x00005ec0


	//   ....[8]....
        /*00b4*/ 	.word	0x00007b00


	//   ....[9]....
        /*00b8*/ 	.word	0x00007c00


	//   ....[10]....
        /*00bc*/ 	.word	0x00007f90


	//   ....[11]....
        /*00c0*/ 	.word	0x00007fc0


	//----- nvinfo : EIATTR_EXIT_INSTR_OFFSETS
	.align		4
.L_796:
        /*00c4*/ 	.byte	0x04, 0x1c
        /*00c6*/ 	.short	(.L_798 - .L_797)


	//   ....[0]....
.L_797:
        /*00c8*/ 	.word	0x000004e0


	//   ....[1]....
        /*00cc*/ 	.word	0x00009820


	//   ....[2]....
        /*00d0*/ 	.word	0x00009910


	//   ....[3]....
        /*00d4*/ 	.word	0x0000a2e0


	//   ....[4]....
        /*00d8*/ 	.word	0x0000a360


	//----- nvinfo : EIATTR_CTAIDZ_USED
	.align		4
.L_798:
        /*00dc*/ 	.byte	0x01, 0x04
	.zero		2


	//----- nvinfo : EIATTR_CRS_STACK_SIZE
	.align		4
        /*00e0*/ 	.byte	0x04, 0x1e
        /*00e2*/ 	.short	(.L_800 - .L_799)
.L_799:
        /*00e4*/ 	.word	0x00000000
.L_800:


//--------------------- .nv.info._ZN5flash16flash_fwd_kernelI23Flash_fwd_kernel_traitsILi256ELi128ELi64ELi8ELb0ELb0EN7cutlass10bfloat16_tE19Flash_kernel_traitsILi256ELi128ELi64ELi8ES3_EELb1ELb0ELb0ELb1ELb0ELb0ELb0ELb0EEEvNS_16Flash_fwd_paramsE --------------------------
	.section	.nv.info._ZN5flash16flash_fwd_kernelI23Flash_fwd_kernel_traitsILi256ELi128ELi64ELi8ELb0ELb0EN7cutlass10bfloat16_tE19Flash_kernel_traitsILi256ELi128ELi64ELi8ES3_EELb1ELb0ELb0ELb1ELb0ELb0ELb0ELb0EEEvNS_16Flash_fwd_paramsE,"",@"SHT_CUDA_INFO"
	.sectionflags	@""
	.align	4


	//----- nvinfo : EIATTR_CUDA_API_VERSION
	.align		4
        /*0000*/ 	.byte	0x04, 0x37
        /*0002*/ 	.short	(.L_802 - .L_801)
.L_801:
        /*0004*/ 	.word	0x00000082


	//----- nvinfo : EIATTR_SW2861232_WAR
	.align		4
.L_802:
        /*0008*/ 	.byte	0x01, 0x35
	.zero		2


	//----- nvinfo : EIATTR_PARAM_CBANK
	.align		4
        /*000c*/ 	.byte	0x04, 0x0a
        /*000e*/ 	.short	(.L_804 - .L_803)
	.align		4
.L_803:
        /*0010*/ 	.word	index@(.nv.constant0._ZN5flash16flash_fwd_kernelI23Flash_fwd_kernel_traitsILi256ELi128ELi64ELi8ELb0ELb0EN7cutlass10bfloat16_tE19Flash_kernel_traitsILi256ELi128ELi64ELi8ES3_EELb1ELb0ELb0ELb1ELb0ELb0ELb0ELb0EEEvNS_16Flash_fwd_paramsE)
        /*0014*/ 	.short	0x0160
        /*0016*/ 	.short	0x01d0


	//----- nvinfo : EIATTR_CBANK_PARAM_SIZE
	.align		4
.L_804:
        /*0018*/ 	.byte	0x03, 0x19
        /*001a*/ 	.short	0x01d0


	//----- nvinfo : EIATTR_KPARAM_INFO
	.align		4
        /*001c*/ 	.byte	0x04, 0x17
        /*001e*/ 	.short	(.L_806 - .L_805)
.L_805:
        /*0020*/ 	.word	0x00000000
        /*0024*/ 	.short	0x0000
        /*0026*/ 	.short	0x0000
        /*0028*/ 	.byte	0x00, 0xf0, 0x41, 0x07


	//----- nvinfo : EIATTR_MAXREG_COUNT
	.align		4
.L_806:
        /*002c*/ 	.byte	0x03, 0x1b
        /*002e*/ 	.short	0x00ff


	//----- nvinfo : EIATTR_NUM_BARRIERS
	.align		4
        /*0030*/ 	.byte	0x02, 0x4c
        /*0032*/ 	.byte	0x01
	.zero		1


	//----- nvinfo : EIATTR_ANNOTATIONS
	.align		4
        /*0034*/ 	.byte	0x04, 0x55
        /*0036*/ 	.short	(.L_808 - .L_807)


	//   ....[0]....
.L_807:
        /* <DEDUP_REMOVED lines=12> */


	//----- nvinfo : EIATTR_MERCURY_ISA_VERSION
	.align		4
.L_808:
        /*00e8*/ 	.byte	0x03, 0x5f
        /*00ea*/ 	.short	0x0000


	//----- nvinfo : EIATTR_INT_WARP_WIDE_INSTR_OFFSETS
	.align		4
        /*00ec*/ 	.byte	0x04, 0x31
        /*00ee*/ 	.short	(.L_810 - .L_809)


	//   ....[0]....
.L_809:
        /*00f0*/ 	.word	0x00007ec0


	//----- nvinfo : EIATTR_COOP_GROUP_MASK_REGIDS
	.align		4
.L_810:
        /*00f4*/ 	.byte	0x04, 0x29
        /*00f6*/ 	.short	(.L_812 - .L_811)


	//   ....[0]....
.L_811:
        /*00f8*/ 	.word	0xffffffff


	//   ....[1]....
        /*00fc*/ 	.word	0xffffffff


	//   ....[2]....
        /*0100*/ 	.word	0xffffffff


	//   ....[3]....
        /*0104*/ 	.word	0xffffffff


	//   ....[4]....
        /*0108*/ 	.word	0xffffffff


	//   ....[5]....
        /*010c*/ 	.word	0xffffffff


	//   ....[6]....
        /*0110*/ 	.word	0xffffffff


	//   ....[7]....
        /*0114*/ 	.word	0xffffffff


	//   ....[8]....
        /*0118*/ 	.word	0xffffffff


	//   ....[9]....
        /*011c*/ 	.word	0xffffffff


	//   ....[10]....
        /*0120*/ 	.word	0xffffffff


	//   ....[11]....
        /*0124*/ 	.word	0xffffffff


	//----- nvinfo : EIATTR_COOP_GROUP_INSTR_OFFSETS
	.align		4
.L_812:
        /*0128*/ 	.byte	0x04, 0x28
        /*012a*/ 	.short	(.L_814 - .L_813)


	//   ....[0]....
.L_813:
        /*012c*/ 	.word	0x00005050


	//   ....[1]....
        /*0130*/ 	.word	0x00005100


	//   ....[2]....
        /*0134*/ 	.word	0x00005120


	//   ....[3]....
        /*0138*/ 	.word	0x000051c0


	//   ....[4]....
        /*013c*/ 	.word	0x00009ee0


	//   ....[5]....
        /*0140*/ 	.word	0x00009f70


	//   ....[6]....
        /*0144*/ 	.word	0x00009f90


	//   ....[7]....
        /*0148*/ 	.word	0x0000a040


	//   ....[8]....
        /*014c*/ 	.word	0x0000c4c0


	//   ....[9]....
        /*0150*/ 	.word	0x0000c500


	//   ....[10]....
        /*0154*/ 	.word	0x0000c5e0


	//   ....[11]....
        /*0158*/ 	.word	0x0000c610


	//----- nvinfo : EIATTR_EXIT_INSTR_OFFSETS
	.align		4
.L_814:
        /*015c*/ 	.byte	0x04, 0x1c
        /*015e*/ 	.short	(.L_816 - .L_815)


	//   ....[0]....
.L_815:
        /*0160*/ 	.word	0x00000730


	//   ....[1]....
        /*0164*/ 	.word	0x0000e3c0


	//   ....[2]....
        /*0168*/ 	.word	0x0000e4e0


	//   ....[3]....
        /*016c*/ 	.word	0x0000e500


	//   ....[4]....
        /*0170*/ 	.word	0x0000f020


	//   ....[5]....
        /*0174*/ 	.word	0x0000f0a0


	//----- nvinfo : EIATTR_CTAIDZ_USED
	.align		4
.L_816:
        /*0178*/ 	.byte	0x01, 0x04
	.zero		2


	//----- nvinfo : EIATTR_CRS_STACK_SIZE
	.align		4
        /*017c*/ 	.byte	0x04, 0x1e
        /*017e*/ 	.short	(.L_818 - .L_817)
.L_817:
        /*0180*/ 	.word	0x00000000
.L_818:


//--------------------- .nv.info._ZN5flash16flash_fwd_kernelI23Flash_fwd_kernel_traitsILi256ELi128ELi64ELi8ELb0ELb0EN7cutlass10bfloat16_tE19Flash_kernel_traitsILi256ELi128ELi64ELi8ES3_EELb1ELb0ELb0ELb0ELb0ELb0ELb0ELb1EEEvNS_16Flash_fwd_paramsE --------------------------
	.section	.nv.info._ZN5flash16flash_fwd_kernelI23Flash_fwd_kernel_traitsILi256ELi128ELi64ELi8ELb0ELb0EN7cutlass10bfloat16_tE19Flash_kernel_traitsILi256ELi128ELi64ELi8ES3_EELb1ELb0ELb0ELb0ELb0ELb0ELb0ELb1EEEvNS_16Flash_fwd_paramsE,"",@"SHT_CUDA_INFO"
	.sectionflags	@""
	.align	4


	//----- nvinfo : EIATTR_CUDA_API_VERSION
	.align		4
        /*0000*/ 	.byte	0x04, 0x37
        /*0002*/ 	.short	(.L_820 - .L_819)
.L_819:
        /*0004*/ 	.word	0x00000082


	//----- nvinfo : EIATTR_SW2861232_WAR
	.align		4
.L_820:
        /*0008*/ 	.byte	0x01, 0x35
	.zero		2


	//----- nvinfo : EIATTR_PARAM_CBANK
	.align		4
        /*000c*/ 	.byte	0x04, 0x0a
        /*000e*/ 	.short	(.L_822 - .L_821)
	.align		4
.L_821:
        /*0010*/ 	.word	index@(.nv.constant0._ZN5flash16flash_fwd_kernelI23Flash_fwd_kernel_traitsILi256ELi128ELi64ELi8ELb0ELb0EN7cutlass10bfloat16_tE19Flash_kernel_traitsILi256ELi128ELi64ELi8ES3_EELb1ELb0ELb0ELb0ELb0ELb0ELb0ELb1EEEvNS_16Flash_fwd_paramsE)
        /*0014*/ 	.short	0x0160
        /*0016*/ 	.short	0x01d0


	//----- nvinfo : EIATTR_CBANK_PARAM_SIZE
	.align		4
.L_822:
        /*0018*/ 	.byte	0x03, 0x19
        /*001a*/ 	.short	0x01d0


	//----- nvinfo : EIATTR_KPARAM_INFO
	.align		4
        /*001c*/ 	.byte	0x04, 0x17
        /*001e*/ 	.short	(.L_824 - .L_823)
.L_823:
        /*0020*/ 	.word	0x00000000
        /*0024*/ 	.short	0x0000
        /*0026*/ 	.short	0x0000
        /*0028*/ 	.byte	0x00, 0xf0, 0x41, 0x07


	//----- nvinfo : EIATTR_MAXREG_COUNT
	.align		4
.L_824:
        /*002c*/ 	.byte	0x03, 0x1b
        /*002e*/ 	.short	0x00ff


	//----- nvinfo : EIATTR_NUM_BARRIERS
	.align		4
        /*0030*/ 	.byte	0x02, 0x4c
        /*0032*/ 	.byte	0x01
	.zero		1


	//----- nvinfo : EIATTR_ANNOTATIONS
	.align		4
        /*0034*/ 	.byte	0x04, 0x55
        /*0036*/ 	.short	(.L_826 - .L_825)


	//   ....[0]....
.L_825:
        /* <DEDUP_REMOVED lines=23> */


	//----- nvinfo : EIATTR_MERCURY_ISA_VERSION
	.align		4
.L_826:
        /*0190*/ 	.byte	0x03, 0x5f
        /*0192*/ 	.short	0x0000


	//----- nvinfo : EIATTR_COOP_GROUP_MASK_REGIDS
	.align		4
        /*0194*/ 	.byte	0x04, 0x29
        /*0196*/ 	.short	(.L_828 - .L_827)


	//   ....[0]....
.L_827:
        /*0198*/ 	.word	0xffffffff


	//   ....[1]....
        /*019c*/ 	.word	0xffffffff


	//   ....[2]....
        /*01a0*/ 	.word	0xffffffff


	//   ....[3]....
        /*01a4*/ 	.word	0xffffffff


	//   ....[4]....
        /*01a8*/ 	.word	0xffffffff


	//   ....[5]....
        /*01ac*/ 	.word	0xffffffff


	//   ....[6]....
        /*01b0*/ 	.word	0xffffffff


	//   ....[7]....
        /*01b4*/ 	.word	0xffffffff


	//   ....[8]....
        /*01b8*/ 	.word	0xffffffff


	//   ....[9]....
        /*01bc*/ 	.word	0xffffffff


	//   ....[10]....
        /*01c0*/ 	.word	0xffffffff


	//   ....[11]....
        /*01c4*/ 	.word	0xffffffff


	//----- nvinfo : EIATTR_COOP_GROUP_INSTR_OFFSETS
	.align		4
.L_828:
        /*01c8*/ 	.byte	0x04, 0x28
        /*01ca*/ 	.short	(.L_830 - .L_829)


	//   ....[0]....
.L_829:
        /*01cc*/ 	.word	0x000046b0


	//   ....[1]....
        /*01d0*/ 	.word	0x00004700


	//   ....[2]....
        /*01d4*/ 	.word	0x000047e0


	//   ....[3]....
        /*01d8*/ 	.word	0x00004840


	//   ....[4]....
        /*01dc*/ 	.word	0x00009230


	//   ....[5]....
        /*01e0*/ 	.word	0x00009240


	//   ....[6]....
        /*01e4*/ 	.word	0x000092b0


	//   ....[7]....
        /*01e8*/ 	.word	0x000092e0


	//   ....[8]....
        /*01ec*/ 	.word	0x0000cbb0


	//   ....[9]....
        /*01f0*/ 	.word	0x0000cce0


	//   ....[10]....
        /*01f4*/ 	.word	0x0000d510


	//   ....[11]....
        /*01f8*/ 	.word	0x0000d540


	//----- nvinfo : EIATTR_EXIT_INSTR_OFFSETS
	.align		4
.L_830:
        /*01fc*/ 	.byte	0x04, 0x1c
        /*01fe*/ 	.short	(.L_832 - .L_831)


	//   ....[0]....
.L_831:
        /*0200*/ 	.word	0x00000660


	//   ....[1]....
        /*0204*/ 	.word	0x0000e9d0


	//   ....[2]....
        /*0208*/ 	.word	0x0000eae0


	//   ....[3]....
        /*020c*/ 	.word	0x0000eb00


	//   ....[4]....
        /*0210*/ 	.word	0x0000f610


	//   ....[5]....
        /*0214*/ 	.word	0x0000f690


	//----- nvinfo : EIATTR_CTAIDZ_USED
	.align		4
.L_832:
        /*0218*/ 	.byte	0x01, 0x04
	.zero		2


	//----- nvinfo : EIATTR_CRS_STACK_SIZE
	.align		4
        /*021c*/ 	.byte	0x04, 0x1e
        /*021e*/ 	.short	(.L_834 - .L_833)
.L_833:
        /*0220*/ 	.word	0x00000000
.L_834:


//--------------------- .nv.info._ZN5flash16flash_fwd_kernelI23Flash_fwd_kernel_traitsILi256ELi128ELi64ELi8ELb0ELb0EN7cutlass10bfloat16_tE19Flash_kernel_traitsILi256ELi128ELi64ELi8ES3_EELb0ELb0ELb0ELb0ELb0ELb0ELb1ELb0EEEvNS_16Flash_fwd_paramsE --------------------------
	.section	.nv.info._ZN5flash16flash_fwd_kernelI23Flash_fwd_kernel_traitsILi256ELi128ELi64ELi8ELb0ELb0EN7cutlass10bfloat16_tE19Flash_kernel_traitsILi256ELi128ELi64ELi8ES3_EELb0ELb0ELb0ELb0ELb0ELb0ELb1ELb0EEEvNS_16Flash_fwd_paramsE,"",@"SHT_CUDA_INFO"
	.sectionflags	@""
	.align	4


	//----- nvinfo : EIATTR_CUDA_API_VERSION
	.align		4
        /*0000*/ 	.byte	0x04, 0x37
        /*0002*/ 	.short	(.L_836 - .L_835)
.L_835:
        /*0004*/ 	.word	0x00000082


	//----- nvinfo : EIATTR_SW2861232_WAR
	.align		4
.L_836:
        /*0008*/ 	.byte	0x01, 0x35
	.zero		2


	//----- nvinfo : EIATTR_PARAM_CBANK
	.align		4
        /*000c*/ 	.byte	0x04, 0x0a
        /*000e*/ 	.short	(.L_838 - .L_837)
	.align		4
.L_837:
        /*0010*/ 	.word	index@(.nv.constant0._ZN5flash16flash_fwd_kernelI23Flash_fwd_kernel_traitsILi256ELi128ELi64ELi8ELb0ELb0EN7cutlass10bfloat16_tE19Flash_kernel_traitsILi256ELi128ELi64ELi8ES3_EELb0ELb0ELb0ELb0ELb0ELb0ELb1ELb0EEEvNS_16Flash_fwd_paramsE)
        /*0014*/ 	.short	0x0160
        /*0016*/ 	.short	0x01d0


	//----- nvinfo : EIATTR_CBANK_PARAM_SIZE
	.align		4
.L_838:
        /*0018*/ 	.byte	0x03, 0x19
        /*001a*/ 	.short	0x01d0


	//----- nvinfo : EIATTR_KPARAM_INFO
	.align		4
        /*001c*/ 	.byte	0x04, 0x17
        /*001e*/ 	.short	(.L_840 - .L_839)
.L_839:
        /*0020*/ 	.word	0x00000000
        /*0024*/ 	.short	0x0000
        /*0026*/ 	.short	0x0000
        /*0028*/ 	.byte	0x00, 0xf0, 0x41, 0x07


	//----- nvinfo : EIATTR_MAXREG_COUNT
	.align		4
.L_840:
        /*002c*/ 	.byte	0x03, 0x1b
        /*002e*/ 	.short	0x00ff


	//----- nvinfo : EIATTR_NUM_BARRIERS
	.align		4
        /*0030*/ 	.byte	0x02, 0x4c
        /*0032*/ 	.byte	0x01
	.zero		1


	//----- nvinfo : EIATTR_ANNOTATIONS
	.align		4
        /*0034*/ 	.byte	0x04, 0x55
        /*0036*/ 	.short	(.L_842 - .L_841)


	//   ....[0]....
.L_841:
        /* <DEDUP_REMOVED lines=8> */


	//----- nvinfo : EIATTR_MERCURY_ISA_VERSION
	.align		4
.L_842:
        /*00a8*/ 	.byte	0x03, 0x5f
        /*00aa*/ 	.short	0x0000


	//----- nvinfo : EIATTR_INT_WARP_WIDE_INSTR_OFFSETS
	.align		4
        /*00ac*/ 	.byte	0x04, 0x31
        /*00ae*/ 	.short	(.L_844 - .L_843)


	//   ....[0]....
.L_843:
        /*00b0*/ 	.word	0x00005bb0


	//----- nvinfo : EIATTR_COOP_GROUP_MASK_REGIDS
	.align		4
.L_844:
        /*00b4*/ 	.byte	0x04, 0x29
        /*00b6*/ 	.short	(.L_846 - .L_845)


	//   ....[0]....
.L_845:
        /*00b8*/ 	.word	0xffffffff


	//   ....[1]....
        /*00bc*/ 	.word	0xffffffff


	//   ....[2]....
        /*00c0*/ 	.word	0xffffffff


	//   ....[3]....
        /*00c4*/ 	.word	0xffffffff


	//   ....[4]....
        /*00c8*/ 	.word	0xffffffff


	//   ....[5]....
        /*00cc*/ 	.word	0xffffffff


	//   ....[6]....
        /*00d0*/ 	.word	0xffffffff


	//   ....[7]....
        /*00d4*/ 	.word	0xffffffff


	//   ....[8]....
        /*00d8*/ 	.word	0xffffffff


	//   ....[9]....
        /*00dc*/ 	.word	0xffffffff


	//   ....[10]....
        /*00e0*/ 	.word	0xffffffff


	//   ....[11]....
        /*00e4*/ 	.word	0xffffffff


	//----- nvinfo : EIATTR_COOP_GROUP_INSTR_OFFSETS
	.align		4
.L_846:
        /*00e8*/ 	.byte	0x04, 0x28
        /*00ea*/ 	.short	(.L_848 - .L_847)


	//   ....[0]....
.L_847:
        /*00ec*/ 	.word	0x000044f0


	//   ....[1]....
        /*00f0*/ 	.word	0x00004510


	//   ....[2]....
        /*00f4*/ 	.word	0x000045b0


	//   ....[3]....
        /*00f8*/ 	.word	0x000045c0


	//   ....[4]....
        /*00fc*/ 	.word	0x00007a90


	//   ....[5]....
        /*0100*/ 	.word	0x00007ab0


	//   ....[6]....
        /*0104*/ 	.word	0x00007ae0


	//   ....[7]....
        /*0108*/ 	.word	0x00007af0


	//   ....[8]....
        /*010c*/ 	.word	0x00009af0


	//   ....[9]....
        /*0110*/ 	.word	0x00009b00


	//   ....[10]....
        /*0114*/ 	.word	0x00009b30


	//   ....[11]....
        /*0118*/ 	.word	0x00009b50


	//----- nvinfo : EIATTR_EXIT_INSTR_OFFSETS
	.align		4
.L_848:
        /*011c*/ 	.byte	0x04, 0x1c
        /*011e*/ 	.short	(.L_850 - .L_849)


	//   ....[0]....
.L_849:
        /*0120*/ 	.word	0x000004e0


	//   ....[1]....
        /*0124*/ 	.word	0x0000b670


	//   ....[2]....
        /*0128*/ 	.word	0x0000b790


	//   ....[3]....
        /*012c*/ 	.word	0x0000b7b0


	//   ....[4]....
        /*0130*/ 	.word	0x0000c2b0


	//   ....[5]....
        /*0134*/ 	.word	0x0000c330


	//----- nvinfo : EIATTR_CTAIDZ_USED
	.align		4
.L_850:
        /*0138*/ 	.byte	0x01, 0x04
	.zero		2


	//----- nvinfo : EIATTR_CRS_STACK_SIZE
	.align		4
        /*013c*/ 	.byte	0x04, 0x1e
        /*013e*/ 	.short	(.L_852 - .L_851)
.L_851:
        /*0140*/ 	.word	0x00000000
.L_852:


//--------------------- .nv.info._ZN5flash16flash_fwd_kernelI23Flash_fwd_kernel_traitsILi256ELi128ELi64ELi8ELb0ELb0EN7cutlass10bfloat16_tE19Flash_kernel_traitsILi256ELi128ELi64ELi8ES3_EELb1ELb0ELb0ELb1ELb0ELb0ELb0ELb1EEEvNS_16Flash_fwd_paramsE --------------------------
	.section	.nv.info._ZN5flash16flash_fwd_kernelI23Flash_fwd_kernel_traitsILi256ELi128ELi64ELi8ELb0ELb0EN7cutlass10bfloat16_tE19Flash_kernel_traitsILi256ELi128ELi64ELi8ES3_EELb1ELb0ELb0ELb1ELb0ELb0ELb0ELb1EEEvNS_16Flash_fwd_paramsE,"",@"SHT_CUDA_INFO"
	.sectionflags	@""
	.align	4


	//----- nvinfo : EIATTR_CUDA_API_VERSION
	.align		4
        /*0000*/ 	.byte	0x04, 0x37
        /*0002*/ 	.short	(.L_854 - .L_853)
.L_853:
        /*0004*/ 	.word	0x00000082


	//----- nvinfo : EIATTR_SW2861232_WAR
	.align		4
.L_854:
        /*0008*/ 	.byte	0x01, 0x35
	.zero		2


	//----- nvinfo : EIATTR_PARAM_CBANK
	.align		4
        /*000c*/ 	.byte	0x04, 0x0a
        /*000e*/ 	.short	(.L_856 - .L_855)
	.align		4
.L_855:
        /*0010*/ 	.word	index@(.nv.constant0._ZN5flash16flash_fwd_kernelI23Flash_fwd_kernel_traitsILi256ELi128ELi64ELi8ELb0ELb0EN7cutlass10bfloat16_tE19Flash_kernel_traitsILi256ELi128ELi64ELi8ES3_EELb1ELb0ELb0ELb1ELb0ELb0ELb0ELb1EEEvNS_16Flash_fwd_paramsE)
        /*0014*/ 	.short	0x0160
        /*0016*/ 	.short	0x01d0


	//----- nvinfo : EIATTR_CBANK_PARAM_SIZE
	.align		4
.L_856:
        /*0018*/ 	.byte	0x03, 0x19
        /*001a*/ 	.short	0x01d0


	//----- nvinfo : EIATTR_KPARAM_INFO
	.align		4
        /*001c*/ 	.byte	0x04, 0x17
        /*001e*/ 	.short	(.L_858 - .L_857)
.L_857:
        /*0020*/ 	.word	0x00000000
        /*0024*/ 	.short	0x0000
        /*0026*/ 	.short	0x0000
        /*0028*/ 	.byte	0x00, 0xf0, 0x41, 0x07


	//----- nvinfo : EIATTR_MAXREG_COUNT
	.align		4
.L_858:
        /*002c*/ 	.byte	0x03, 0x1b
        /*002e*/ 	.short	0x00ff


	//----- nvinfo : EIATTR_NUM_BARRIERS
	.align		4
        /*0030*/ 	.byte	0x02, 0x4c
        /*0032*/ 	.byte	0x01
	.zero		1


	//----- nvinfo : EIATTR_ANNOTATIONS
	.align		4
        /*0034*/ 	.byte	0x04, 0x55
        /*0036*/ 	.short	(.L_860 - .L_859)


	//   ....[0]....
.L_859:
        /* <DEDUP_REMOVED lines=24> */


	//----- nvinfo : EIATTR_MERCURY_ISA_VERSION
	.align		4
.L_860:
        /*01a0*/ 	.byte	0x03, 0x5f
        /*01a2*/ 	.short	0x0000


	//----- nvinfo : EIATTR_COOP_GROUP_MASK_REGIDS
	.align		4
        /*01a4*/ 	.byte	0x04, 0x29
        /*01a6*/ 	.short	(.L_862 - .L_861)


	//   ....[0]....
.L_861:
        /*01a8*/ 	.word	0xffffffff


	//   ....[1]....
        /*01ac*/ 	.word	0xffffffff


	//   ....[2]....
        /*01b0*/ 	.word	0xffffffff


	//   ....[3]....
        /*01b4*/ 	.word	0xffffffff


	//   ....[4]....
        /*01b8*/ 	.word	0xffffffff


	//   ....[5]....
        /*01bc*/ 	.word	0xffffffff


	//   ....[6]....
        /*01c0*/ 	.word	0xffffffff


	//   ....[7]....
        /*01c4*/ 	.word	0xffffffff


	//   ....[8]....
        /*01c8*/ 	.word	0xffffffff


	//   ....[9]....
        /*01cc*/ 	.word	0xffffffff


	//   ....[10]....
        /*01d0*/ 	.word	0xffffffff


	//   ....[11]....
        /*01d4*/ 	.word	0xffffffff


	//----- nvinfo : EIATTR_COOP_GROUP_INSTR_OFFSETS
	.align		4
.L_862:
        /*01d8*/ 	.byte	0x04, 0x28
        /*01da*/ 	.short	(.L_864 - .L_863)


	//   ....[0]....
.L_863:
        /*01dc*/ 	.word	0x00005100


	//   ....[1]....
        /*01e0*/ 	.word	0x00005260


	//   ....[2]....
        /*01e4*/ 	.word	0x00005280


	//   ....[3]....
        /*01e8*/ 	.word	0x00005300


	//   ....[4]....
        /*01ec*/ 	.word	0x0000a340


	//   ....[5]....
        /*01f0*/ 	.word	0x0000a360


	//   ....[6]....
        /*01f4*/ 	.word	0x0000a3b0


	//   ....[7]....
        /*01f8*/ 	.word	0x0000a400


	//   ....[8]....
        /*01fc*/ 	.word	0x0000e0d0


	//   ....[9]....
        /*0200*/ 	.word	0x0000e0e0


	//   ....[10]....
        /*0204*/ 	.word	0x0000e120


	//   ....[11]....
        /*0208*/ 	.word	0x0000e130


	//----- nvinfo : EIATTR_EXIT_INSTR_OFFSETS
	.align		4
.L_864:
        /*020c*/ 	.byte	0x04, 0x1c
        /*020e*/ 	.short	(.L_866 - .L_865)


	//   ....[0]....
.L_865:
        /*0210*/ 	.word	0x00000660


	//   ....[1]....
        /*0214*/ 	.word	0x0000fc30


	//   ....[2]....
        /*0218*/ 	.word	0x0000fd40


	//   ....[3]....
        /*021c*/ 	.word	0x0000fd60


	//   ....[4]....
        /*0220*/ 	.word	0x00010880


	//   ....[5]....
        /*0224*/ 	.word	0x00010900


	//----- nvinfo : EIATTR_CTAIDZ_USED
	.align		4
.L_866:
        /*0228*/ 	.byte	0x01, 0x04
	.zero		2


	//----- nvinfo : EIATTR_CRS_STACK_SIZE
	.align		4
        /*022c*/ 	.byte	0x04, 0x1e
        /*022e*/ 	.short	(.L_868 - .L_867)
.L_867:
        /*0230*/ 	.word	0x00000000
.L_868:


//--------------------- .nv.info._ZN5flash16flash_fwd_kernelI23Flash_fwd_kernel_traitsILi256ELi128ELi64ELi8ELb0ELb0EN7cutlass10bfloat16_tE19Flash_kernel_traitsILi256ELi128ELi64ELi8ES3_EELb0ELb0ELb0ELb1ELb0ELb0ELb1ELb0EEEvNS_16Flash_fwd_paramsE --------------------------
	.section	.nv.info._ZN5flash16flash_fwd_kernelI23Flash_fwd_kernel_traitsILi256ELi128ELi64ELi8ELb0ELb0EN7cutlass10bfloat16_tE19Flash_kernel_traitsILi256ELi128ELi64ELi8ES3_EELb0ELb0ELb0ELb1ELb0ELb0ELb1ELb0EEEvNS_16Flash_fwd_paramsE,"",@"SHT_CUDA_INFO"
	.sectionflags	@""
	.align	4


	//----- nvinfo : EIATTR_CUDA_API_VERSION
	.align		4
        /*0000*/ 	.byte	0x04, 0x37
        /*0002*/ 	.short	(.L_870 - .L_869)
.L_869:
        /*0004*/ 	.word	0x00000082


	//----- nvinfo : EIATTR_SW2861232_WAR
	.align		4
.L_870:
        /*0008*/ 	.byte	0x01, 0x35
	.zero		2


	//----- nvinfo : EIATTR_PARAM_CBANK
	.align		4
        /*000c*/ 	.byte	0x04, 0x0a
        /*000e*/ 	.short	(.L_872 - .L_871)
	.align		4
.L_871:
        /*0010*/ 	.word	index@(.nv.constant0._ZN5flash16flash_fwd_kernelI23Flash_fwd_kernel_traitsILi256ELi128ELi64ELi8ELb0ELb0EN7cutlass10bfloat16_tE19Flash_kernel_traitsILi256ELi128ELi64ELi8ES3_EELb0ELb0ELb0ELb1ELb0ELb0ELb1ELb0EEEvNS_16Flash_fwd_paramsE)
        /*0014*/ 	.short	0x0160
        /*0016*/ 	.short	0x01d0


	//----- nvinfo : EIATTR_CBANK_PARAM_SIZE
	.align		4
.L_872:
        /*0018*/ 	.byte	0x03, 0x19
        /*001a*/ 	.short	0x01d0


	//----- nvinfo : EIATTR_KPARAM_INFO
	.align		4
        /*001c*/ 	.byte	0x04, 0x17
        /*001e*/ 	.short	(.L_874 - .L_873)
.L_873:
        /*0020*/ 	.word	0x00000000
        /*0024*/ 	.short	0x0000
        /*0026*/ 	.short	0x0000
        /*0028*/ 	.byte	0x00, 0xf0, 0x41, 0x07


	//----- nvinfo : EIATTR_MAXREG_COUNT
	.align		4
.L_874:
        /*002c*/ 	.byte	0x03, 0x1b
        /*002e*/ 	.short	0x00ff


	//----- nvinfo : EIATTR_NUM_BARRIERS
	.align		4
        /*0030*/ 	.byte	0x02, 0x4c
        /*0032*/ 	.byte	0x01
	.zero		1


	//----- nvinfo : EIATTR_ANNOTATIONS
	.align		4
        /*0034*/ 	.byte	0x04, 0x55
        /*0036*/ 	.short	(.L_876 - .L_875)


	//   ....[0]....
.L_875:
        /* <DEDUP_REMOVED lines=20> */


	//----- nvinfo : EIATTR_MERCURY_ISA_VERSION
	.align		4
.L_876:
        /*0160*/ 	.byte	0x03, 0x5f
        /*0162*/ 	.short	0x0000


	//----- nvinfo : EIATTR_INT_WARP_WIDE_INSTR_OFFSETS
	.align		4
        /*0164*/ 	.byte	0x04, 0x31
        /*0166*/ 	.short	(.L_878 - .L_877)


	//   ....[0]....
.L_877:
        /*0168*/ 	.word	0x00007420


	//----- nvinfo : EIATTR_COOP_GROUP_MASK_REGIDS
	.align		4
.L_878:
        /*016c*/ 	.byte	0x04, 0x29
        /*016e*/ 	.short	(.L_880 - .L_879)


	//   ....[0]....
.L_879:
        /*0170*/ 	.word	0xffffffff


	//   ....[1]....
        /*0174*/ 	.word	0xffffffff


	//   ....[2]....
        /*0178*/ 	.word	0xffffffff


	//   ....[3]....
        /*017c*/ 	.word	0xffffffff


	//   ....[4]....
        /*0180*/ 	.word	0xffffffff


	//   ....[5]....
        /*0184*/ 	.word	0xffffffff


	//   ....[6]....
        /*0188*/ 	.word	0xffffffff


	//   ....[7]....
        /*018c*/ 	.word	0xffffffff


	//   ....[8]....
        /*0190*/ 	.word	0xffffffff


	//   ....[9]....
        /*0194*/ 	.word	0xffffffff


	//   ....[10]....
        /*0198*/ 	.word	0xffffffff


	//   ....[11]....
        /*019c*/ 	.word	0xffffffff


	//----- nvinfo : EIATTR_COOP_GROUP_INSTR_OFFSETS
	.align		4
.L_880:
        /*01a0*/ 	.byte	0x04, 0x28
        /*01a2*/ 	.short	(.L_882 - .L_881)


	//   ....[0]....
.L_881:
        /*01a4*/ 	.word	0x00005190


	//   ....[1]....
        /*01a8*/ 	.word	0x000051e0


	//   ....[2]....
        /*01ac*/ 	.word	0x00005200


	//   ....[3]....
        /*01b0*/ 	.word	0x00005220


	//   ....[4]....
        /*01b4*/ 	.word	0x00009890


	//   ....[5]....
        /*01b8*/ 	.word	0x00009920


	//   ....[6]....
        /*01bc*/ 	.word	0x00009930


	//   ....[7]....
        /*01c0*/ 	.word	0x00009990


	//   ....[8]....
        /*01c4*/ 	.word	0x0000b550


	//   ....[9]....
        /*01c8*/ 	.word	0x0000b590


	//   ....[10]....
        /*01cc*/ 	.word	0x0000b680


	//   ....[11]....
        /*01d0*/ 	.word	0x0000b6b0


	//----- nvinfo : EIATTR_EXIT_INSTR_OFFSETS
	.align		4
.L_882:
        /*01d4*/ 	.byte	0x04, 0x1c
        /*01d6*/ 	.short	(.L_884 - .L_883)


	//   ....[0]....
.L_883:
        /*01d8*/ 	.word	0x000004e0


	//   ....[1]....
        /*01dc*/ 	.word	0x0000d420


	//   ....[2]....
        /*01e0*/ 	.word	0x0000d540


	//   ....[3]....
        /*01e4*/ 	.word	0x0000d560


	//   ....[4]....
        /*01e8*/ 	.word	0x0000e070


	//   ....[5]....
        /*01ec*/ 	.word	0x0000e0f0


	//----- nvinfo : EIATTR_CTAIDZ_USED
	.align		4
.L_884:
        /*01f0*/ 	.byte	0x01, 0x04
	.zero		2


	//----- nvinfo : EIATTR_CRS_STACK_SIZE
	.align		4
        /*01f4*/ 	.byte	0x04, 0x1e
        /*01f6*/ 	.short	(.L_886 - .L_885)
.L_885:
        /*01f8*/ 	.word	0x00000000
.L_886:


//--------------------- .nv.info._ZN5flash16flash_fwd_kernelI23Flash_fwd_kernel_traitsILi256ELi128ELi64ELi8ELb0ELb0EN7cutlass10bfloat16_tE19Flash_kernel_traitsILi256ELi128ELi64ELi8ES3_EELb1ELb0ELb1ELb0ELb0ELb1ELb0ELb0EEEvNS_16Flash_fwd_paramsE --------------------------
	.section	.nv.info._ZN5flash16flash_fwd_kernelI23Flash_fwd_kernel_traitsILi256ELi128ELi64ELi8ELb0ELb0EN7cutlass10bfloat16_tE19Flash_kernel_traitsILi256ELi128ELi64ELi8ES3_EELb1ELb0ELb1ELb0ELb0ELb1ELb0ELb0EEEvNS_16Flash_fwd_paramsE,"",@"SHT_CUDA_INFO"
	.sectionflags	@""
	.align	4


	//----- nvinfo : EIATTR_CUDA_API_VERSION
	.align		4
        /*0000*/ 	.byte	0x04, 0x37
        /*0002*/ 	.short	(.L_888 - .L_887)
.L_887:
        /*0004*/ 	.word	0x00000082


	//----- nvinfo : EIATTR_SW2861232_WAR
	.align		4
.L_888:
        /*0008*/ 	.byte	0x01, 0x35
	.zero		2


	//----- nvinfo : EIATTR_PARAM_CBANK
	.align		4
        /*000c*/ 	.byte	0x04, 0x0a
        /*000e*/ 	.short	(.L_890 - .L_889)
	.align		4
.L_889:
        /*0010*/ 	.word	index@(.nv.constant0._ZN5flash16flash_fwd_kernelI23Flash_fwd_kernel_traitsILi256ELi128ELi64ELi8ELb0ELb0EN7cutlass10bfloat16_tE19Flash_kernel_traitsILi256ELi128ELi64ELi8ES3_EELb1ELb0ELb1ELb0ELb0ELb1ELb0ELb0EEEvNS_16Flash_fwd_paramsE)
        /*0014*/ 	.short	0x0160
        /*0016*/ 	.short	0x01d0


	//----- nvinfo : EIATTR_CBANK_PARAM_SIZE
	.align		4
.L_890:
        /*0018*/ 	.byte	0x03, 0x19
        /*001a*/ 	.short	0x01d0


	//----- nvinfo : EIATTR_KPARAM_INFO
	.align		4
        /*001c*/ 	.byte	0x04, 0x17
        /*001e*/ 	.short	(.L_892 - .L_891)
.L_891:
        /*0020*/ 	.word	0x00000000
        /*0024*/ 	.short	0x0000
        /*0026*/ 	.short	0x0000
        /*0028*/ 	.byte	0x00, 0xf0, 0x41, 0x07


	//----- nvinfo : EIATTR_MAXREG_COUNT
	.align		4
.L_892:
        /*002c*/ 	.byte	0x03, 0x1b
        /*002e*/ 	.short	0x00ff


	//----- nvinfo : EIATTR_NUM_BARRIERS
	.align		4
        /*0030*/ 	.byte	0x02, 0x4c
        /*0032*/ 	.byte	0x01
	.zero		1


	//----- nvinfo : EIATTR_ANNOTATIONS
	.align		4
        /*0034*/ 	.byte	0x04, 0x55
        /*0036*/ 	.short	(.L_894 - .L_893)


	//   ....[0]....
.L_893:
        /* <DEDUP_REMOVED lines=30> */


	//----- nvinfo : EIATTR_MERCURY_ISA_VERSION
	.align		4
.L_894:
        /*0208*/ 	.byte	0x03, 0x5f
        /*020a*/ 	.short	0x0000


	//----- nvinfo : EIATTR_COOP_GROUP_MASK_REGIDS
	.align		4
        /*020c*/ 	.byte	0x04, 0x29
        /*020e*/ 	.short	(.L_896 - .L_895)


	//   ....[0]....
.L_895:
        /*0210*/ 	.word	0xffffffff


	//   ....[1]....
        /*0214*/ 	.word	0xffffffff


	//   ....[2]....
        /*0218*/ 	.word	0xffffffff


	//   ....[3]....
        /*021c*/ 	.word	0xffffffff


	//   ....[4]....
        /*0220*/ 	.word	0xffffffff


	//   ....[5]....
        /*0224*/ 	.word	0xffffffff


	//   ....[6]....
        /*0228*/ 	.word	0xffffffff


	//   ....[7]....
        /*022c*/ 	.word	0xffffffff


	//   ....[8]....
        /*0230*/ 	.word	0xffffffff


	//   ....[9]....
        /*0234*/ 	.word	0xffffffff


	//   ....[10]....
        /*0238*/ 	.word	0xffffffff


	//   ....[11]....
        /*023c*/ 	.word	0xffffffff


	//   ....[12]....
        /*0240*/ 	.word	0xffffffff


	//   ....[13]....
        /*0244*/ 	.word	0xffffffff


	//   ....[14]....
        /*0248*/ 	.word	0xffffffff


	//   ....[15]....
        /*024c*/ 	.word	0xffffffff


	//   ....[16]....
        /*0250*/ 	.word	0xffffffff


	//   ....[17]....
        /*0254*/ 	.word	0xffffffff


	//   ....[18]....
        /*0258*/ 	.word	0xffffffff


	//   ....[19]....
        /*025c*/ 	.word	0xffffffff


	//----- nvinfo : EIATTR_COOP_GROUP_INSTR_OFFSETS
	.align		4
.L_896:
        /*0260*/ 	.byte	0x04, 0x28
        /*0262*/ 	.short	(.L_898 - .L_897)


	//   ....[0]....
.L_897:
        /*0264*/ 	.word	0x000042d0


	//   ....[1]....
        /*0268*/ 	.word	0x000043b0


	//   ....[2]....
        /*026c*/ 	.word	0x00004400


	//   ....[3]....
        /*0270*/ 	.word	0x000044d0


	//   ....[4]....
        /*0274*/ 	.word	0x00008680


	//   ....[5]....
        /*0278*/ 	.word	0x000086f0


	//   ....[6]....
        /*027c*/ 	.word	0x00008710


	//   ....[7]....
        /*0280*/ 	.word	0x00008730


	//   ....[8]....
        /*0284*/ 	.word	0x0000d800


	//   ....[9]....
        /*0288*/ 	.word	0x0000d950


	//   ....[10]....
        /*028c*/ 	.word	0x0000d990


	//   ....[11]....
        /*0290*/ 	.word	0x0000da60


	//   ....[12]....
        /*0294*/ 	.word	0x00012360


	//   ....[13]....
        /*0298*/ 	.word	0x00012470


	//   ....[14]....
        /*029c*/ 	.word	0x00012490


	//   ....[15]....
        /*02a0*/ 	.word	0x000124f0


	//   ....[16]....
        /*02a4*/ 	.word	0x00014d80


	//   ....[17]....
        /*02a8*/ 	.word	0x00014d90


	//   ....[18]....
        /*02ac*/ 	.word	0x00014db0


	//   ....[19]....
        /*02b0*/ 	.word	0x00014dd0


	//----- nvinfo : EIATTR_EXIT_INSTR_OFFSETS
	.align		4
.L_898:
        /*02b4*/ 	.byte	0x04, 0x1c
        /*02b6*/ 	.short	(.L_900 - .L_899)


	//   ....[0]....
.L_899:
        /*02b8*/ 	.word	0x00000730


	//   ....[1]....
        /*02bc*/ 	.word	0x00001280


	//   ....[2]....
        /*02c0*/ 	.word	0x00001300


	//   ....[3]....
        /*02c4*/ 	.word	0x000168b0


	//   ....[4]....
        /*02c8*/ 	.word	0x000169a0


	//----- nvinfo : EIATTR_CTAIDZ_USED
	.align		4
.L_900:
        /*02cc*/ 	.byte	0x01, 0x04
	.zero		2


	//----- nvinfo : EIATTR_CRS_STACK_SIZE
	.align		4
        /*02d0*/ 	.byte	0x04, 0x1e
        /*02d2*/ 	.short	(.L_902 - .L_901)
.L_901:
        /*02d4*/ 	.word	0x00000000
.L_902:


//--------------------- .nv.info._ZN5flash16flash_fwd_kernelI23Flash_fwd_kernel_traitsILi256ELi128ELi64ELi8ELb0ELb0EN7cutlass10bfloat16_tE19Flash_kernel_traitsILi256ELi128ELi64ELi8ES3_EELb0ELb0ELb1ELb0ELb0ELb1ELb1ELb0EEEvNS_16Flash_fwd_paramsE --------------------------
	.section	.nv.info._ZN5flash16flash_fwd_kernelI23Flash_fwd_kernel_traitsILi256ELi128ELi64ELi8ELb0ELb0EN7cutlass10bfloat16_tE19Flash_kernel_traitsILi256ELi128ELi64ELi8ES3_EELb0ELb0ELb1ELb0ELb0ELb1ELb1ELb0EEEvNS_16Flash_fwd_paramsE,"",@"SHT_CUDA_INFO"
	.sectionflags	@""
	.align	4


	//----- nvinfo : EIATTR_CUDA_API_VERSION
	.align		4
        /*0000*/ 	.byte	0x04, 0x37
        /*0002*/ 	.short	(.L_904 - .L_903)
.L_903:
        /*0004*/ 	.word	0x00000082


	//----- nvinfo : EIATTR_SW2861232_WAR
	.align		4
.L_904:
        /*0008*/ 	.byte	0x01, 0x35
	.zero		2


	//----- nvinfo : EIATTR_PARAM_CBANK
	.align		4
        /*000c*/ 	.byte	0x04, 0x0a
        /*000e*/ 	.short	(.L_906 - .L_905)
	.align		4
.L_905:
        /*0010*/ 	.word	index@(.nv.constant0._ZN5flash16flash_fwd_kernelI23Flash_fwd_kernel_traitsILi256ELi128ELi64ELi8ELb0ELb0EN7cutlass10bfloat16_tE19Flash_kernel_traitsILi256ELi128ELi64ELi8ES3_EELb0ELb0ELb1ELb0ELb0ELb1ELb1ELb0EEEvNS_16Flash_fwd_paramsE)
        /*0014*/ 	.short	0x0160
        /*0016*/ 	.short	0x01d0


	//----- nvinfo : EIATTR_CBANK_PARAM_SIZE
	.align		4
.L_906:
        /*0018*/ 	.byte	0x03, 0x19
        /*001a*/ 	.short	0x01d0


	//----- nvinfo : EIATTR_KPARAM_INFO
	.align		4
        /*001c*/ 	.byte	0x04, 0x17
        /*001e*/ 	.short	(.L_908 - .L_907)
.L_907:
        /*0020*/ 	.word	0x00000000
        /*0024*/ 	.short	0x0000
        /*0026*/ 	.short	0x0000
        /*0028*/ 	.byte	0x00, 0xf0, 0x41, 0x07


	//----- nvinfo : EIATTR_MAXREG_COUNT
	.align		4
.L_908:
        /*002c*/ 	.byte	0x03, 0x1b
        /*002e*/ 	.short	0x00ff


	//----- nvinfo : EIATTR_NUM_BARRIERS
	.align		4
        /*0030*/ 	.byte	0x02, 0x4c
        /*0032*/ 	.byte	0x01
	.zero		1


	//----- nvinfo : EIATTR_ANNOTATIONS
	.align		4
        /*0034*/ 	.byte	0x04, 0x55
        /*0036*/ 	.short	(.L_910 - .L_909)


	//   ....[0]....
.L_909:
        /*0038*/ 	.word	0x00000001
        /*003c*/ 	.byte	0xc0, 0x53, 0x00, 0x00, 0x01, 0x00, 0x00, 0x00, 0x70, 0x8e, 0x00, 0x00, 0x01, 0x00, 0x00, 0x00
        /*004c*/ 	.byte	0x00, 0xc9, 0x00, 0x00, 0x01, 0x00, 0x00, 0x00, 0xf0, 0x03, 0x01, 0x00, 0x01, 0x00, 0x00, 0x00
        /*005c*/ 	.byte	0x20, 0x07, 0x01, 0x00, 0x01, 0x00, 0x00, 0x00, 0x50, 0x07, 0x01, 0x00


	//----- nvinfo : EIATTR_MERCURY_ISA_VERSION
	.align		4
.L_910:
        /*0068*/ 	.byte	0x03, 0x5f
        /*006a*/ 	.short	0x0000


	//----- nvinfo : EIATTR_COOP_GROUP_MASK_REGIDS
	.align		4
        /*006c*/ 	.byte	0x04, 0x29
        /*006e*/ 	.short	(.L_912 - .L_911)


	//   ....[0]....
.L_911:
        /*0070*/ 	.word	0xffffffff


	//   ....[1]....
        /*0074*/ 	.word	0xffffffff


	//   ....[2]....
        /*0078*/ 	.word	0xffffffff


	//   ....[3]....
        /*007c*/ 	.word	0xffffffff


	//   ....[4]....
        /*0080*/ 	.word	0xffffffff


	//   ....[5]....
        /*0084*/ 	.word	0xffffffff


	//   ....[6]....
        /*0088*/ 	.word	0xffffffff


	//   ....[7]....
        /*008c*/ 	.word	0xffffffff


	//   ....[8]....
        /*0090*/ 	.word	0xffffffff


	//   ....[9]....
        /*0094*/ 	.word	0xffffffff


	//   ....[10]....
        /*0098*/ 	.word	0xffffffff


	//   ....[11]....
        /*009c*/ 	.word	0xffffffff


	//   ....[12]....
        /*00a0*/ 	.word	0xffffffff


	//   ....[13]....
        /*00a4*/ 	.word	0xffffffff


	//   ....[14]....
        /*00a8*/ 	.word	0xffffffff


	//   ....[15]....
        /*00ac*/ 	.word	0xffffffff


	//   ....[16]....
        /*00b0*/ 	.word	0xffffffff


	//   ....[17]....
        /*00b4*/ 	.word	0xffffffff


	//   ....[18]....
        /*00b8*/ 	.word	0xffffffff


	//   ....[19]....
        /*00bc*/ 	.word	0xffffffff


	//----- nvinfo : EIATTR_COOP_GROUP_INSTR_OFFSETS
	.align		4
.L_912:
        /*00c0*/ 	.byte	0x04, 0x28
        /*00c2*/ 	.short	(.L_914 - .L_913)


	//   ....[0]....
.L_913:
        /*00c4*/ 	.word	0x00004250


	//   ....[1]....
        /*00c8*/ 	.word	0x00004270


	//   ....[2]....
        /*00cc*/ 	.word	0x00004310


	//   ....[3]....
        /*00d0*/ 	.word	0x00004320


	//   ....[4]....
        /*00d4*/ 	.word	0x00007490


	//   ....[5]....
        /*00d8*/ 	.word	0x000074a0


	//   ....[6]....
        /*00dc*/ 	.word	0x000074d0


	//   ....[7]....
        /*00e0*/ 	.word	0x000074e0


	//   ....[8]....
        /*00e4*/ 	.word	0x0000aea0


	//   ....[9]....
        /*00e8*/ 	.word	0x0000af60


	//   ....[10]....
        /*00ec*/ 	.word	0x0000af70


	//   ....[11]....
        /*00f0*/ 	.word	0x0000afa0


	//   ....[12]....
        /*00f4*/ 	.word	0x0000ea70


	//   ....[13]....
        /*00f8*/ 	.word	0x0000ea90


	//   ....[14]....
        /*00fc*/ 	.word	0x0000eac0


	//   ....[15]....
        /*0100*/ 	.word	0x0000eae0


	//   ....[16]....
        /*0104*/ 	.word	0x00010790


	//   ....[17]....
        /*0108*/ 	.word	0x000108b0


	//   ....[18]....
        /*010c*/ 	.word	0x000110c0


	//   ....[19]....
        /*0110*/ 	.word	0x000110f0


	//----- nvinfo : EIATTR_EXIT_INSTR_OFFSETS
	.align		4
.L_914:
        /*0114*/ 	.byte	0x04, 0x1c
        /*0116*/ 	.short	(.L_916 - .L_915)


	//   ....[0]....
.L_915:
        /*0118*/ 	.word	0x000004e0


	//   ....[1]....
        /*011c*/ 	.word	0x00001020


	//   ....[2]....
        /*0120*/ 	.word	0x000010a0


	//   ....[3]....
        /*0124*/ 	.word	0x00012490


	//   ....[4]....
        /*0128*/ 	.word	0x00012570


	//----- nvinfo : EIATTR_CTAIDZ_USED
	.align		4
.L_916:
        /*012c*/ 	.byte	0x01, 0x04
	.zero		2


	//----- nvinfo : EIATTR_CRS_STACK_SIZE
	.align		4
        /*0130*/ 	.byte	0x04, 0x1e
        /*0132*/ 	.short	(.L_918 - .L_917)
.L_917:
        /*0134*/ 	.word	0x00000000
.L_918:


//--------------------- .nv.info._ZN5flash16flash_fwd_kernelI23Flash_fwd_kernel_traitsILi256ELi128ELi64ELi8ELb0ELb0EN7cutlass10bfloat16_tE19Flash_kernel_traitsILi256ELi128ELi64ELi8ES3_EELb1ELb0ELb1ELb1ELb0ELb0ELb0ELb0EEEvNS_16Flash_fwd_paramsE --------------------------
	.section	.nv.info._ZN5flash16flash_fwd_kernelI23Flash_fwd_kernel_traitsILi256ELi128ELi64ELi8ELb0ELb0EN7cutlass10bfloat16_tE19Flash_kernel_traitsILi256ELi128ELi64ELi8ES3_EELb1ELb0ELb1ELb1ELb0ELb0ELb0ELb0EEEvNS_16Flash_fwd_paramsE,"",@"SHT_CUDA_INFO"
	.sectionflags	@""
	.align	4


	//----- nvinfo : EIATTR_CUDA_API_VERSION
	.align		4
        /*0000*/ 	.byte	0x04, 0x37
        /*0002*/ 	.short	(.L_920 - .L_919)
.L_919:
        /*0004*/ 	.word	0x00000082


	//----- nvinfo : EIATTR_SW2861232_WAR
	.align		4
.L_920:
        /*0008*/ 	.byte	0x01, 0x35
	.zero		2


	//----- nvinfo : EIATTR_PARAM_CBANK
	.align		4
        /*000c*/ 	.byte	0x04, 0x0a
        /*000e*/ 	.short	(.L_922 - .L_921)
	.align		4
.L_921:
        /*0010*/ 	.word	index@(.nv.constant0._ZN5flash16flash_fwd_kernelI23Flash_fwd_kernel_traitsILi256ELi128ELi64ELi8ELb0ELb0EN7cutlass10bfloat16_tE19Flash_kernel_traitsILi256ELi128ELi64ELi8ES3_EELb1ELb0ELb1ELb1ELb0ELb0ELb0ELb0EEEvNS_16Flash_fwd_paramsE)
        /*0014*/ 	.short	0x0160
        /*0016*/ 	.short	0x01d0


	//----- nvinfo : EIATTR_CBANK_PARAM_SIZE
	.align		4
.L_922:
        /*0018*/ 	.byte	0x03, 0x19
        /*001a*/ 	.short	0x01d0


	//----- nvinfo : EIATTR_KPARAM_INFO
	.align		4
        /*001c*/ 	.byte	0x04, 0x17
        /*001e*/ 	.short	(.L_924 - .L_923)
.L_923:
        /*0020*/ 	.word	0x00000000
        /*0024*/ 	.short	0x0000
        /*0026*/ 	.short	0x0000
        /*0028*/ 	.byte	0x00, 0xf0, 0x41, 0x07


	//----- nvinfo : EIATTR_MAXREG_COUNT
	.align		4
.L_924:
        /*002c*/ 	.byte	0x03, 0x1b
        /*002e*/ 	.short	0x00ff


	//----- nvinfo : EIATTR_NUM_BARRIERS
	.align		4
        /*0030*/ 	.byte	0x02, 0x4c
        /*0032*/ 	.byte	0x01
	.zero		1


	//----- nvinfo : EIATTR_ANNOTATIONS
	.align		4
        /*0034*/ 	.byte	0x04, 0x55
        /*0036*/ 	.short	(.L_926 - .L_925)


	//   ....[0]....
.L_925:
        /* <DEDUP_REMOVED lines=12> */


	//----- nvinfo : EIATTR_MERCURY_ISA_VERSION
	.align		4
.L_926:
        /*00e8*/ 	.byte	0x03, 0x5f
        /*00ea*/ 	.short	0x0000


	//----- nvinfo : EIATTR_COOP_GROUP_MASK_REGIDS
	.align		4
        /*00ec*/ 	.byte	0x04, 0x29
        /*00ee*/ 	.short	(.L_928 - .L_927)


	//   ....[0]....
.L_927:
        /*00f0*/ 	.word	0xffffffff


	//   ....[1]....
        /*00f4*/ 	.word	0xffffffff


	//   ....[2]....
        /*00f8*/ 	.word	0xffffffff


	//   ....[3]....
        /*00fc*/ 	.word	0xffffffff


	//   ....[4]....
        /*0100*/ 	.word	0xffffffff


	//   ....[5]....
        /*0104*/ 	.word	0xffffffff


	//   ....[6]....
        /*0108*/ 	.word	0xffffffff


	//   ....[7]....
        /*010c*/ 	.word	0xffffffff


	//   ....[8]....
        /*0110*/ 	.word	0xffffffff


	//   ....[9]....
        /*0114*/ 	.word	0xffffffff


	//   ....[10]....
        /*0118*/ 	.word	0xffffffff


	//   ....[11]....
        /*011c*/ 	.word	0xffffffff


	//   ....[12]....
        /*0120*/ 	.word	0xffffffff


	//   ....[13]....
        /*0124*/ 	.word	0xffffffff


	//   ....[14]....
        /*0128*/ 	.word	0xffffffff


	//   ....[15]....
        /*012c*/ 	.word	0xffffffff


	//   ....[16]....
        /*0130*/ 	.word	0xffffffff


	//   ....[17]....
        /*0134*/ 	.word	0xffffffff


	//   ....[18]....
        /*0138*/ 	.word	0xffffffff


	//   ....[19]....
        /*013c*/ 	.word	0xffffffff


	//----- nvinfo : EIATTR_COOP_GROUP_INSTR_OFFSETS
	.align		4
.L_928:
        /*0140*/ 	.byte	0x04, 0x28
        /*0142*/ 	.short	(.L_930 - .L_929)


	//   ....[0]....
.L_929:
        /*0144*/ 	.word	0x00005f10


	//   ....[1]....
        /*0148*/ 	.word	0x00006050


	//   ....[2]....
        /*014c*/ 	.word	0x00006080


	//   ....[3]....
        /*0150*/ 	.word	0x00006140


	//   ....[4]....
        /*0154*/ 	.word	0x0000a550


	//   ....[5]....
        /*0158*/ 	.word	0x0000a5b0


	//   ....[6]....
        /*015c*/ 	.word	0x0000a650


	//   ....[7]....
        /*0160*/ 	.word	0x0000a6b0


	//   ....[8]....
        /*0164*/ 	.word	0x0000f460


	//   ....[9]....
        /*0168*/ 	.word	0x0000f480


	//   ....[10]....
        /*016c*/ 	.word	0x0000f540


	//   ....[11]....
        /*0170*/ 	.word	0x0000f560


	//   ....[12]....
        /*0174*/ 	.word	0x00014880


	//   ....[13]....
        /*0178*/ 	.word	0x00014890


	//   ....[14]....
        /*017c*/ 	.word	0x000148b0


	//   ....[15]....
        /*0180*/ 	.word	0x000148d0


	//   ....[16]....
        /*0184*/ 	.word	0x00016f90


	//   ....[17]....
        /*0188*/ 	.word	0x00016fd0


	//   ....[18]....
        /*018c*/ 	.word	0x00017100


	//   ....[19]....
        /*0190*/ 	.word	0x00017130


	//----- nvinfo : EIATTR_EXIT_INSTR_OFFSETS
	.align		4
.L_930:
        /*0194*/ 	.byte	0x04, 0x1c
        /*0196*/ 	.short	(.L_932 - .L_931)


	//   ....[0]....
.L_931:
        /*0198*/ 	.word	0x000006e0


	//   ....[1]....
        /*019c*/ 	.word	0x00001350


	//   ....[2]....
        /*01a0*/ 	.word	0x000013d0


	//   ....[3]....
        /*01a4*/ 	.word	0x00018e80


	//   ....[4]....
        /*01a8*/ 	.word	0x00018fa0


	//   ....[5]....
        /*01ac*/ 	.word	0x00018fc0


	//----- nvinfo : EIATTR_CTAIDZ_USED
	.align		4
.L_932:
        /*01b0*/ 	.byte	0x01, 0x04
	.zero		2


	//----- nvinfo : EIATTR_CRS_STACK_SIZE
	.align		4
        /*01b4*/ 	.byte	0x04, 0x1e
        /*01b6*/ 	.short	(.L_934 - .L_933)
.L_933:
        /*01b8*/ 	.word	0x00000000
.L_934:


//--------------------- .nv.info._ZN5flash16flash_fwd_kernelI23Flash_fwd_kernel_traitsILi256ELi128ELi64ELi8ELb0ELb0EN7cutlass10bfloat16_tE19Flash_kernel_traitsILi256ELi128ELi64ELi8ES3_EELb1ELb0ELb1ELb0ELb0ELb0ELb0ELb1EEEvNS_16Flash_fwd_paramsE --------------------------
	.section	.nv.info._ZN5flash16flash_fwd_kernelI23Flash_fwd_kernel_traitsILi256ELi128ELi64ELi8ELb0ELb0EN7cutlass10bfloat16_tE19Flash_kernel_traitsILi256ELi128ELi64ELi8ES3_EELb1ELb0ELb1ELb0ELb0ELb0ELb0ELb1EEEvNS_16Flash_fwd_paramsE,"",@"SHT_CUDA_INFO"
	.sectionflags	@""
	.align	4


	//----- nvinfo : EIATTR_CUDA_API_VERSION
	.align		4
        /*0000*/ 	.byte	0x04, 0x37
        /*0002*/ 	.short	(.L_936 - .L_935)
.L_935:
        /*0004*/ 	.word	0x00000082


	//----- nvinfo : EIATTR_SW2861232_WAR
	.align		4
.L_936:
        /*0008*/ 	.byte	0x01, 0x35
	.zero		2


	//----- nvinfo : EIATTR_PARAM_CBANK
	.align		4
        /*000c*/ 	.byte	0x04, 0x0a
        /*000e*/ 	.short	(.L_938 - .L_937)
	.align		4
.L_937:
        /*0010*/ 	.word	index@(.nv.constant0._ZN5flash16flash_fwd_kernelI23Flash_fwd_kernel_traitsILi256ELi128ELi64ELi8ELb0ELb0EN7cutlass10bfloat16_tE19Flash_kernel_traitsILi256ELi128ELi64ELi8ES3_EELb1ELb0ELb1ELb0ELb0ELb0ELb0ELb1EEEvNS_16Flash_fwd_paramsE)
        /*0014*/ 	.short	0x0160
        /*0016*/ 	.short	0x01d0


	//----- nvinfo : EIATTR_CBANK_PARAM_SIZE
	.align		4
.L_938:
        /*0018*/ 	.byte	0x03, 0x19
        /*001a*/ 	.short	0x01d0


	//----- nvinfo : EIATTR_KPARAM_INFO
	.align		4
        /*001c*/ 	.byte	0x04, 0x17
        /*001e*/ 	.short	(.L_940 - .L_939)
.L_939:
        /*0020*/ 	.word	0x00000000
        /*0024*/ 	.short	0x0000
        /*0026*/ 	.short	0x0000
        /*0028*/ 	.byte	0x00, 0xf0, 0x41, 0x07


	//----- nvinfo : EIATTR_MAXREG_COUNT
	.align		4
.L_940:
        /*002c*/ 	.byte	0x03, 0x1b
        /*002e*/ 	.short	0x00ff


	//----- nvinfo : EIATTR_NUM_BARRIERS
	.align		4
        /*0030*/ 	.byte	0x02, 0x4c
        /*0032*/ 	.byte	0x01
	.zero		1


	//----- nvinfo : EIATTR_ANNOTATIONS
	.align		4
        /*0034*/ 	.byte	0x04, 0x55
        /*0036*/ 	.short	(.L_942 - .L_941)


	//   ....[0]....
.L_941:
        /* <DEDUP_REMOVED lines=148> */


	//----- nvinfo : EIATTR_MERCURY_ISA_VERSION
	.align		4
.L_942:
        /*0960*/ 	.byte	0x03, 0x5f
        /*0962*/ 	.short	0x0000


	//----- nvinfo : EIATTR_COOP_GROUP_MASK_REGIDS
	.align		4
        /*0964*/ 	.byte	0x04, 0x29
        /*0966*/ 	.short	(.L_944 - .L_943)


	//   ....[0]....
.L_943:
        /*0968*/ 	.word	0xffffffff


	//   ....[1]....
        /*096c*/ 	.word	0xffffffff


	//   ....[2]....
        /*0970*/ 	.word	0xffffffff


	//   ....[3]....
        /*0974*/ 	.word	0xffffffff


	//   ....[4]....
        /*0978*/ 	.word	0xffffffff


	//   ....[5]....
        /*097c*/ 	.word	0xffffffff


	//   ....[6]....
        /*0980*/ 	.word	0xffffffff


	//   ....[7]....
        /*0984*/ 	.word	0xffffffff


	//   ....[8]....
        /*0988*/ 	.word	0xffffffff


	//   ....[9]....
        /*098c*/ 	.word	0xffffffff


	//   ....[10]....
        /*0990*/ 	.word	0xffffffff


	//   ....[11]....
        /*0994*/ 	.word	0xffffffff


	//   ....[12]....
        /*0998*/ 	.word	0xffffffff


	//   ....[13]....
        /*099c*/ 	.word	0xffffffff


	//   ....[14]....
        /*09a0*/ 	.word	0xffffffff


	//   ....[15]....
        /*09a4*/ 	.word	0xffffffff


	//   ....[16]....
        /*09a8*/ 	.word	0xffffffff


	//   ....[17]....
        /*09ac*/ 	.word	0xffffffff


	//   ....[18]....
        /*09b0*/ 	.word	0xffffffff


	//   ....[19]....
        /*09b4*/ 	.word	0xffffffff


	//----- nvinfo : EIATTR_COOP_GROUP_INSTR_OFFSETS
	.align		4
.L_944:
        /*09b8*/ 	.byte	0x04, 0x28
        /*09ba*/ 	.short	(.L_946 - .L_945)


	//   ....[0]....
.L_945:
        /*09bc*/ 	.word	0x000057f0


	//   ....[1]....
        /*09c0*/ 	.word	0x00005800


	//   ....[2]....
        /*09c4*/ 	.word	0x00005850


	//   ....[3]....
        /*09c8*/ 	.word	0x00005870


	//   ....[4]....
        /*09cc*/ 	.word	0x0000aea0


	//   ....[5]....
        /*09d0*/ 	.word	0x0000afb0


	//   ....[6]....
        /*09d4*/ 	.word	0x0000b0a0


	//   ....[7]....
        /*09d8*/ 	.word	0x0000b0e0


	//   ....[8]....
        /*09dc*/ 	.word	0x00012e20


	//   ....[9]....
        /*09e0*/ 	.word	0x00012e80


	//   ....[10]....
        /*09e4*/ 	.word	0x00012ea0


	//   ....[11]....
        /*09e8*/ 	.word	0x00012ec0


	//   ....[12]....
        /*09ec*/ 	.word	0x0001ad70


	//   ....[13]....
        /*09f0*/ 	.word	0x0001ad90


	//   ....[14]....
        /*09f4*/ 	.word	0x0001adb0


	//   ....[15]....
        /*09f8*/ 	.word	0x0001add0


	//   ....[16]....
        /*09fc*/ 	.word	0x0001e700


	//   ....[17]....
        /*0a00*/ 	.word	0x0001e740


	//   ....[18]....
        /*0a04*/ 	.word	0x0001e850


	//   ....[19]....
        /*0a08*/ 	.word	0x0001e890


	//----- nvinfo : EIATTR_EXIT_INSTR_OFFSETS
	.align		4
.L_946:
        /*0a0c*/ 	.byte	0x04, 0x1c
        /*0a0e*/ 	.short	(.L_948 - .L_947)


	//   ....[0]....
.L_947:
        /*0a10*/ 	.word	0x000006a0


	//   ....[1]....
        /*0a14*/ 	.word	0x00001330


	//   ....[2]....
        /*0a18*/ 	.word	0x000013b0


	//   ....[3]....
        /*0a1c*/ 	.word	0x00020650


	//   ....[4]....
        /*0a20*/ 	.word	0x00020770


	//   ....[5]....
        /*0a24*/ 	.word	0x00020790


	//----- nvinfo : EIATTR_CTAIDZ_USED
	.align		4
.L_948:
        /*0a28*/ 	.byte	0x01, 0x04
	.zero		2


	//----- nvinfo : EIATTR_CRS_STACK_SIZE
	.align		4
        /*0a2c*/ 	.byte	0x04, 0x1e
        /*0a2e*/ 	.short	(.L_950 - .L_949)
.L_949:
        /*0a30*/ 	.word	0x00000000
.L_950:


//--------------------- .nv.info._ZN5flash16flash_fwd_kernelI23Flash_fwd_kernel_traitsILi256ELi128ELi64ELi8ELb0ELb0EN7cutlass10bfloat16_tE19Flash_kernel_traitsILi256ELi128ELi64ELi8ES3_EELb0ELb0ELb1ELb0ELb0ELb0ELb1ELb0EEEvNS_16Flash_fwd_paramsE --------------------------
	.section	.nv.info._ZN5flash16flash_fwd_kernelI23Flash_fwd_kernel_traitsILi256ELi128ELi64ELi8ELb0ELb0EN7cutlass10bfloat16_tE19Flash_kernel_traitsILi256ELi128ELi64ELi8ES3_EELb0ELb0ELb1ELb0ELb0ELb0ELb1ELb0EEEvNS_16Flash_fwd_paramsE,"",@"SHT_CUDA_INFO"
	.sectionflags	@""
	.align	4


	//----- nvinfo : EIATTR_CUDA_API_VERSION
	.align		4
        /*0000*/ 	.byte	0x04, 0x37
        /*0002*/ 	.short	(.L_952 - .L_951)
.L_951:
        /*0004*/ 	.word	0x00000082


	//----- nvinfo : EIATTR_SW2861232_WAR
	.align		4
.L_952:
        /*0008*/ 	.byte	0x01, 0x35
	.zero		2


	//----- nvinfo : EIATTR_PARAM_CBANK
	.align		4
        /*000c*/ 	.byte	0x04, 0x0a
        /*000e*/ 	.short	(.L_954 - .L_953)
	.align		4
.L_953:
        /*0010*/ 	.word	index@(.nv.constant0._ZN5flash16flash_fwd_kernelI23Flash_fwd_kernel_traitsILi256ELi128ELi64ELi8ELb0ELb0EN7cutlass10bfloat16_tE19Flash_kernel_traitsILi256ELi128ELi64ELi8ES3_EELb0ELb0ELb1ELb0ELb0ELb0ELb1ELb0EEEvNS_16Flash_fwd_paramsE)
        /*0014*/ 	.short	0x0160
        /*0016*/ 	.short	0x01d0


	//----- nvinfo : EIATTR_CBANK_PARAM_SIZE
	.align		4
.L_954:
        /*0018*/ 	.byte	0x03, 0x19
        /*001a*/ 	.short	0x01d0


	//----- nvinfo : EIATTR_KPARAM_INFO
	.align		4
        /*001c*/ 	.byte	0x04, 0x17
        /*001e*/ 	.short	(.L_956 - .L_955)
.L_955:
        /*0020*/ 	.word	0x00000000
        /*0024*/ 	.short	0x0000
        /*0026*/ 	.short	0x0000
        /*0028*/ 	.byte	0x00, 0xf0, 0x41, 0x07


	//----- nvinfo : EIATTR_MAXREG_COUNT
	.align		4
.L_956:
        /*002c*/ 	.byte	0x03, 0x1b
        /*002e*/ 	.short	0x00ff


	//----- nvinfo : EIATTR_NUM_BARRIERS
	.align		4
        /*0030*/ 	.byte	0x02, 0x4c
        /*0032*/ 	.byte	0x01
	.zero		1


	//----- nvinfo : EIATTR_ANNOTATIONS
	.align		4
        /*0034*/ 	.byte	0x04, 0x55
        /*0036*/ 	.short	(.L_958 - .L_957)


	//   ....[0]....
.L_957:
        /* <DEDUP_REMOVED lines=31> */


	//----- nvinfo : EIATTR_MERCURY_ISA_VERSION
	.align		4
.L_958:
        /*0218*/ 	.byte	0x03, 0x5f
        /*021a*/ 	.short	0x0000


	//----- nvinfo : EIATTR_COOP_GROUP_MASK_REGIDS
	.align		4
        /*021c*/ 	.byte	0x04, 0x29
        /*021e*/ 	.short	(.L_960 - .L_959)


	//   ....[0]....
.L_959:
        /*0220*/ 	.word	0xffffffff


	//   ....[1]....
        /*0224*/ 	.word	0xffffffff


	//   ....[2]....
        /*0228*/ 	.word	0xffffffff


	//   ....[3]....
        /*022c*/ 	.word	0xffffffff


	//   ....[4]....
        /*0230*/ 	.word	0xffffffff


	//   ....[5]....
        /*0234*/ 	.word	0xffffffff


	//   ....[6]....
        /*0238*/ 	.word	0xffffffff


	//   ....[7]....
        /*023c*/ 	.word	0xffffffff


	//   ....[8]....
        /*0240*/ 	.word	0xffffffff


	//   ....[9]....
        /*0244*/ 	.word	0xffffffff


	//   ....[10]....
        /*0248*/ 	.word	0xffffffff


	//   ....[11]....
        /*024c*/ 	.word	0xffffffff


	//   ....[12]....
        /*0250*/ 	.word	0xffffffff


	//   ....[13]....
        /*0254*/ 	.word	0xffffffff


	//   ....[14]....
        /*0258*/ 	.word	0xffffffff


	//   ....[15]....
        /*025c*/ 	.word	0xffffffff


	//   ....[16]....
        /*0260*/ 	.word	0xffffffff


	//   ....[17]....
        /*0264*/ 	.word	0xffffffff


	//   ....[18]....
        /*0268*/ 	.word	0xffffffff


	//   ....[19]....
        /*026c*/ 	.word	0xffffffff


	//----- nvinfo : EIATTR_COOP_GROUP_INSTR_OFFSETS
	.align		4
.L_960:
        /*0270*/ 	.byte	0x04, 0x28
        /*0272*/ 	.short	(.L_962 - .L_961)


	//   ....[0]....
.L_961:
        /*0274*/ 	.word	0x00005700


	//   ....[1]....
        /*0278*/ 	.word	0x00005750


	//   ....[2]....
        /*027c*/ 	.word	0x00005770


	//   ....[3]....
        /*0280*/ 	.word	0x00005790


	//   ....[4]....
        /*0284*/ 	.word	0x00009be0


	//   ....[5]....
        /*0288*/ 	.word	0x00009c30


	//   ....[6]....
        /*028c*/ 	.word	0x00009c50


	//   ....[7]....
        /*0290*/ 	.word	0x00009c70


	//   ....[8]....
        /*0294*/ 	.word	0x0000e4c0


	//   ....[9]....
        /*0298*/ 	.word	0x0000e500


	//   ....[10]....
        /*029c*/ 	.word	0x0000e520


	//   ....[11]....
        /*02a0*/ 	.word	0x0000e540


	//   ....[12]....
        /*02a4*/ 	.word	0x00013650


	//   ....[13]....
        /*02a8*/ 	.word	0x00013660


	//   ....[14]....
        /*02ac*/ 	.word	0x00013680


	//   ....[15]....
        /*02b0*/ 	.word	0x000136a0


	//   ....[16]....
        /*02b4*/ 	.word	0x00015610


	//   ....[17]....
        /*02b8*/ 	.word	0x00015620


	//   ....[18]....
        /*02bc*/ 	.word	0x00015650


	//   ....[19]....
        /*02c0*/ 	.word	0x00015660


	//----- nvinfo : EIATTR_EXIT_INSTR_OFFSETS
	.align		4
.L_962:
        /*02c4*/ 	.byte	0x04, 0x1c
        /*02c6*/ 	.short	(.L_964 - .L_963)


	//   ....[0]....
.L_963:
        /*02c8*/ 	.word	0x000004d0


	//   ....[1]....
        /*02cc*/ 	.word	0x00001150


	//   ....[2]....
        /*02d0*/ 	.word	0x000011d0


	//   ....[3]....
        /*02d4*/ 	.word	0x00017240


	//   ....[4]....
        /*02d8*/ 	.word	0x00017360


	//   ....[5]....
        /*02dc*/ 	.word	0x00017380


	//----- nvinfo : EIATTR_CTAIDZ_USED
	.align		4
.L_964:
        /*02e0*/ 	.byte	0x01, 0x04
	.zero		2


	//----- nvinfo : EIATTR_CRS_STACK_SIZE
	.align		4
        /*02e4*/ 	.byte	0x04, 0x1e
        /*02e6*/ 	.short	(.L_966 - .L_965)
.L_965:
        /*02e8*/ 	.word	0x00000000
.L_966:


//--------------------- .nv.info._ZN5flash16flash_fwd_kernelI23Flash_fwd_kernel_traitsILi256ELi128ELi64ELi8ELb0ELb0EN7cutlass10bfloat16_tE19Flash_kernel_traitsILi256ELi128ELi64ELi8ES3_EELb1ELb0ELb1ELb1ELb0ELb0ELb0ELb1EEEvNS_16Flash_fwd_paramsE --------------------------
	.section	.nv.info._ZN5flash16flash_fwd_kernelI23Flash_fwd_kernel_traitsILi256ELi128ELi64ELi8ELb0ELb0EN7cutlass10bfloat16_tE19Flash_kernel_traitsILi256ELi128ELi64ELi8ES3_EELb1ELb0ELb1ELb1ELb0ELb0ELb0ELb1EEEvNS_16Flash_fwd_paramsE,"",@"SHT_CUDA_INFO"
	.sectionflags	@""
	.align	4


	//----- nvinfo : EIATTR_CUDA_API_VERSION
	.align		4
        /*0000*/ 	.byte	0x04, 0x37
        /*0002*/ 	.short	(.L_968 - .L_967)
.L_967:
        /*0004*/ 	.word	0x00000082


	//----- nvinfo : EIATTR_SW2861232_WAR
	.align		4
.L_968:
        /*0008*/ 	.byte	0x01, 0x35
	.zero		2


	//----- nvinfo : EIATTR_PARAM_CBANK
	.align		4
        /*000c*/ 	.byte	0x04, 0x0a
        /*000e*/ 	.short	(.L_970 - .L_969)
	.align		4
.L_969:
        /*0010*/ 	.word	index@(.nv.constant0._ZN5flash16flash_fwd_kernelI23Flash_fwd_kernel_traitsILi256ELi128ELi64ELi8ELb0ELb0EN7cutlass10bfloat16_tE19Flash_kernel_traitsILi256ELi128ELi64ELi8ES3_EELb1ELb0ELb1ELb1ELb0ELb0ELb0ELb1EEEvNS_16Flash_fwd_paramsE)
        /*0014*/ 	.short	0x0160
        /*0016*/ 	.short	0x01d0


	//----- nvinfo : EIATTR_CBANK_PARAM_SIZE
	.align		4
.L_970:
        /*0018*/ 	.byte	0x03, 0x19
        /*001a*/ 	.short	0x01d0


	//----- nvinfo : EIATTR_KPARAM_INFO
	.align		4
        /*001c*/ 	.byte	0x04, 0x17
        /*001e*/ 	.short	(.L_972 - .L_971)
.L_971:
        /*0020*/ 	.word	0x00000000
        /*0024*/ 	.short	0x0000
        /*0026*/ 	.short	0x0000
        /*0028*/ 	.byte	0x00, 0xf0, 0x41, 0x07


	//----- nvinfo : EIATTR_MAXREG_COUNT
	.align		4
.L_972:
        /*002c*/ 	.byte	0x03, 0x1b
        /*002e*/ 	.short	0x00ff


	//----- nvinfo : EIATTR_NUM_BARRIERS
	.align		4
        /*0030*/ 	.byte	0x02, 0x4c
        /*0032*/ 	.byte	0x01
	.zero		1


	//----- nvinfo : EIATTR_ANNOTATIONS
	.align		4
        /*0034*/ 	.byte	0x04, 0x55
        /*0036*/ 	.short	(.L_974 - .L_973)


	//   ....[0]....
.L_973:
        /* <DEDUP_REMOVED lines=197> */


	//----- nvinfo : EIATTR_MERCURY_ISA_VERSION
	.align		4
.L_974:
        /*0c70*/ 	.byte	0x03, 0x5f
        /*0c72*/ 	.short	0x0000


	//----- nvinfo : EIATTR_COOP_GROUP_MASK_REGIDS
	.align		4
        /*0c74*/ 	.byte	0x04, 0x29
        /*0c76*/ 	.short	(.L_976 - .L_975)


	//   ....[0]....
.L_975:
        /*0c78*/ 	.word	0xffffffff


	//   ....[1]....
        /*0c7c*/ 	.word	0xffffffff


	//   ....[2]....
        /*0c80*/ 	.word	0xffffffff


	//   ....[3]....
        /*0c84*/ 	.word	0xffffffff


	//   ....[4]....
        /*0c88*/ 	.word	0xffffffff


	//   ....[5]....
        /*0c8c*/ 	.word	0xffffffff


	//   ....[6]....
        /*0c90*/ 	.word	0xffffffff


	//   ....[7]....
        /*0c94*/ 	.word	0xffffffff


	//   ....[8]....
        /*0c98*/ 	.word	0xffffffff


	//   ....[9]....
        /*0c9c*/ 	.word	0xffffffff


	//   ....[10]....
        /*0ca0*/ 	.word	0xffffffff


	//   ....[11]....
        /*0ca4*/ 	.word	0xffffffff


	//   ....[12]....
        /*0ca8*/ 	.word	0xffffffff


	//   ....[13]....
        /*0cac*/ 	.word	0xffffffff


	//   ....[14]....
        /*0cb0*/ 	.word	0xffffffff


	//   ....[15]....
        /*0cb4*/ 	.word	0xffffffff


	//   ....[16]....
        /*0cb8*/ 	.word	0xffffffff


	//   ....[17]....
        /*0cbc*/ 	.word	0xffffffff


	//   ....[18]....
        /*0cc0*/ 	.word	0xffffffff


	//   ....[19]....
        /*0cc4*/ 	.word	0xffffffff


	//   ....[20]....
        /*0cc8*/ 	.word	0xffffffff


	//   ....[21]....
        /*0ccc*/ 	.word	0xffffffff


	//   ....[22]....
        /*0cd0*/ 	.word	0xffffffff


	//   ....[23]....
        /*0cd4*/ 	.word	0xffffffff


	//----- nvinfo : EIATTR_COOP_GROUP_INSTR_OFFSETS
	.align		4
.L_976:
        /*0cd8*/ 	.byte	0x04, 0x28
        /*0cda*/ 	.short	(.L_978 - .L_977)


	//   ....[0]....
.L_977:
        /*0cdc*/ 	.word	0x00006170


	//   ....[1]....
        /*0ce0*/ 	.word	0x00006270


	//   ....[2]....
        /*0ce4*/ 	.word	0x00006340


	//   ....[3]....
        /*0ce8*/ 	.word	0x00006480


	//   ....[4]....
        /*0cec*/ 	.word	0x0000bdd0


	//   ....[5]....
        /*0cf0*/ 	.word	0x0000be50


	//   ....[6]....
        /*0cf4*/ 	.word	0x0000be60


	//   ....[7]....
        /*0cf8*/ 	.word	0x0000c1d0


	//   ....[8]....
        /*0cfc*/ 	.word	0x00014040


	//   ....[9]....
        /*0d00*/ 	.word	0x00014060


	//   ....[10]....
        /*0d04*/ 	.word	0x00014080


	//   ....[11]....
        /*0d08*/ 	.word	0x000140a0


	//   ....[12]....
        /*0d0c*/ 	.word	0x0001bd40


	//   ....[13]....
        /*0d10*/ 	.word	0x0001bd70


	//   ....[14]....
        /*0d14*/ 	.word	0x0001c040


	//   ....[15]....
        /*0d18*/ 	.word	0x0001c090


	//   ....[16]....
        /*0d1c*/ 	.word	0x0001fad0


	//   ....[17]....
        /*0d20*/ 	.word	0x0001fb20


	//   ....[18]....
        /*0d24*/ 	.word	0x0001fb40


	//   ....[19]....
        /*0d28*/ 	.word	0x0001fb60


	//   ....[20]....
        /*0d2c*/ 	.word	0x00021d50


	//   ....[21]....
        /*0d30*/ 	.word	0x00021da0


	//   ....[22]....
        /*0d34*/ 	.word	0x00021df0


	//   ....[23]....
        /*0d38*/ 	.word	0x00021e50


	//----- nvinfo : EIATTR_EXIT_INSTR_OFFSETS
	.align		4
.L_978:
        /*0d3c*/ 	.byte	0x04, 0x1c
        /*0d3e*/ 	.short	(.L_980 - .L_979)


	//   ....[0]....
.L_979:
        /*0d40*/ 	.word	0x00000080


	//----- nvinfo : EIATTR_CTAIDZ_USED
	.align		4
.L_980:
        /*0d44*/ 	.byte	0x01, 0x04
	.zero		2


	//----- nvinfo : EIATTR_CRS_STACK_SIZE
	.align		4
        /*0d48*/ 	.byte	0x04, 0x1e
        /*0d4a*/ 	.short	(.L_982 - .L_981)
.L_981:
        /*0d4c*/ 	.word	0x00000000
.L_982:


//--------------------- .nv.info._ZN5flash16flash_fwd_kernelI23Flash_fwd_kernel_traitsILi256ELi128ELi64ELi8ELb0ELb0EN7cutlass10bfloat16_tE19Flash_kernel_traitsILi256ELi128ELi64ELi8ES3_EELb0ELb0ELb1ELb1ELb0ELb0ELb1ELb0EEEvNS_16Flash_fwd_paramsE --------------------------
	.section	.nv.info._ZN5flash16flash_fwd_kernelI23Flash_fwd_kernel_traitsILi256ELi128ELi64ELi8ELb0ELb0EN7cutlass10bfloat16_tE19Flash_kernel_traitsILi256ELi128ELi64ELi8ES3_EELb0ELb0ELb1ELb1ELb0ELb0ELb1ELb0EEEvNS_16Flash_fwd_paramsE,"",@"SHT_CUDA_INFO"
	.sectionflags	@""
	.align	4


	//----- nvinfo : EIATTR_CUDA_API_VERSION
	.align		4
        /*0000*/ 	.byte	0x04, 0x37
        /*0002*/ 	.short	(.L_984 - .L_983)
.L_983:
        /*0004*/ 	.word	0x00000082


	//----- nvinfo : EIATTR_SW2861232_WAR
	.align		4
.L_984:
        /*0008*/ 	.byte	0x01, 0x35
	.zero		2


	//----- nvinfo : EIATTR_PARAM_CBANK
	.align		4
        /*000c*/ 	.byte	0x04, 0x0a
        /*000e*/ 	.short	(.L_986 - .L_985)
	.align		4
.L_985:
        /*0010*/ 	.word	index@(.nv.constant0._ZN5flash16flash_fwd_kernelI23Flash_fwd_kernel_traitsILi256ELi128ELi64ELi8ELb0ELb0EN7cutlass10bfloat16_tE19Flash_kernel_traitsILi256ELi128ELi64ELi8ES3_EELb0ELb0ELb1ELb1ELb0ELb0ELb1ELb0EEEvNS_16Flash_fwd_paramsE)
        /*0014*/ 	.short	0x0160
        /*0016*/ 	.short	0x01d0


	//----- nvinfo : EIATTR_CBANK_PARAM_SIZE
	.align		4
.L_986:
        /*0018*/ 	.byte	0x03, 0x19
        /*001a*/ 	.short	0x01d0


	//----- nvinfo : EIATTR_KPARAM_INFO
	.align		4
        /*001c*/ 	.byte	0x04, 0x17
        /*001e*/ 	.short	(.L_988 - .L_987)
.L_987:
        /*0020*/ 	.word	0x00000000
        /*0024*/ 	.short	0x0000
        /*0026*/ 	.short	0x0000
        /*0028*/ 	.byte	0x00, 0xf0, 0x41, 0x07


	//----- nvinfo : EIATTR_MAXREG_COUNT
	.align		4
.L_988:
        /*002c*/ 	.byte	0x03, 0x1b
        /*002e*/ 	.short	0x00ff


	//----- nvinfo : EIATTR_NUM_BARRIERS
	.align		4
        /*0030*/ 	.byte	0x02, 0x4c
        /*0032*/ 	.byte	0x01
	.zero		1


	//----- nvinfo : EIATTR_ANNOTATIONS
	.align		4
        /*0034*/ 	.byte	0x04, 0x55
        /*0036*/ 	.short	(.L_990 - .L_989)


	//   ....[0]....
.L_989:
        /* <DEDUP_REMOVED lines=51> */


	//----- nvinfo : EIATTR_MERCURY_ISA_VERSION
	.align		4
.L_990:
        /*0358*/ 	.byte	0x03, 0x5f
        /*035a*/ 	.short	0x0000


	//----- nvinfo : EIATTR_COOP_GROUP_MASK_REGIDS
	.align		4
        /*035c*/ 	.byte	0x04, 0x29
        /*035e*/ 	.short	(.L_992 - .L_991)


	//   ....[0]....
.L_991:
        /*0360*/ 	.word	0xffffffff


	//   ....[1]....
        /*0364*/ 	.word	0xffffffff


	//   ....[2]....
        /*0368*/ 	.word	0xffffffff


	//   ....[3]....
        /*036c*/ 	.word	0xffffffff


	//   ....[4]....
        /*0370*/ 	.word	0xffffffff


	//   ....[5]....
        /*0374*/ 	.word	0xffffffff


	//   ....[6]....
        /*0378*/ 	.word	0xffffffff


	//   ....[7]....
        /*037c*/ 	.word	0xffffffff


	//   ....[8]....
        /*0380*/ 	.word	0xffffffff


	//   ....[9]....
        /*0384*/ 	.word	0xffffffff


	//   ....[10]....
        /*0388*/ 	.word	0xffffffff


	//   ....[11]....
        /*038c*/ 	.word	0xffffffff


	//   ....[12]....
        /*0390*/ 	.word	0xffffffff


	//   ....[13]....
        /*0394*/ 	.word	0xffffffff


	//   ....[14]....
        /*0398*/ 	.word	0xffffffff


	//   ....[15]....
        /*039c*/ 	.word	0xffffffff


	//   ....[16]....
        /*03a0*/ 	.word	0xffffffff


	//   ....[17]....
        /*03a4*/ 	.word	0xffffffff


	//   ....[18]....
        /*03a8*/ 	.word	0xffffffff


	//   ....[19]....
        /*03ac*/ 	.word	0xffffffff


	//----- nvinfo : EIATTR_COOP_GROUP_INSTR_OFFSETS
	.align		4
.L_992:
        /*03b0*/ 	.byte	0x04, 0x28
        /*03b2*/ 	.short	(.L_994 - .L_993)


	//   ....[0]....
.L_993:
        /*03b4*/ 	.word	0x00006360


	//   ....[1]....
        /*03b8*/ 	.word	0x00006390


	//   ....[2]....
        /*03bc*/ 	.word	0x000064a0


	//   ....[3]....
        /*03c0*/ 	.word	0x000064f0


	//   ....[4]....
        /*03c4*/ 	.word	0x0000b2f0


	//   ....[5]....
        /*03c8*/ 	.word	0x0000b340


	//   ....[6]....
        /*03cc*/ 	.word	0x0000b360


	//   ....[7]....
        /*03d0*/ 	.word	0x0000b380


	//   ....[8]....
        /*03d4*/ 	.word	0x000106c0


	//   ....[9]....
        /*03d8*/ 	.word	0x00010710


	//   ....[10]....
        /*03dc*/ 	.word	0x00010730


	//   ....[11]....
        /*03e0*/ 	.word	0x00010750


	//   ....[12]....
        /*03e4*/ 	.word	0x00015c70


	//   ....[13]....
        /*03e8*/ 	.word	0x00015da0


	//   ....[14]....
        /*03ec*/ 	.word	0x00015db0


	//   ....[15]....
        /*03f0*/ 	.word	0x00015e10


	//   ....[16]....
        /*03f4*/ 	.word	0x00017d40


	//   ....[17]....
        /*03f8*/ 	.word	0x00017d50


	//   ....[18]....
        /*03fc*/ 	.word	0x00017d80


	//   ....[19]....
        /*0400*/ 	.word	0x00017d90


	//----- nvinfo : EIATTR_EXIT_INSTR_OFFSETS
	.align		4
.L_994:
        /*0404*/ 	.byte	0x04, 0x1c
        /*0406*/ 	.short	(.L_996 - .L_995)


	//   ....[0]....
.L_995:
        /*0408*/ 	.word	0x000004d0


	//   ....[1]....
        /*040c*/ 	.word	0x00001150


	//   ....[2]....
        /*0410*/ 	.word	0x000011d0


	//   ....[3]....
        /*0414*/ 	.word	0x00019970


	//   ....[4]....
        /*0418*/ 	.word	0x00019a90


	//   ....[5]....
        /*041c*/ 	.word	0x00019ab0


	//----- nvinfo : EIATTR_CTAIDZ_USED
	.align		4
.L_996:
        /*0420*/ 	.byte	0x01, 0x04
	.zero		2


	//----- nvinfo : EIATTR_CRS_STACK_SIZE
	.align		4
        /*0424*/ 	.byte	0x04, 0x1e
        /*0426*/ 	.short	(.L_998 - .L_997)
.L_997:
        /*0428*/ 	.word	0x00000000
.L_998:


//--------------------- .nv.callgraph             --------------------------
	.section	.nv.callgraph,"",@"SHT_CUDA_CALLGRAPH"
	.align	4
	.sectionentsize	8
	.align		4
        /*0000*/ 	.word	0x00000000
	.align		4
        /*0004*/ 	.word	0xffffffff
	.align		4
        /*0008*/ 	.word	0x00000000
	.align		4
        /*000c*/ 	.word	0xfffffffe
	.align		4
        /*0010*/ 	.word	0x00000000
	.align		4
        /*0014*/ 	.word	0xfffffffd
	.align		4
        /*0018*/ 	.word	0x00000000
	.align		4
        /*001c*/ 	.word	0xfffffffc


//--------------------- .nv.rel.action            --------------------------
	.section	.nv.rel.action,"",@"SHT_CUDA_RELOCINFO"
	.align	8
	.sectionentsize	8
        /*0000*/ 	.byte	0x73, 0x00, 0x00, 0x00, 0x00, 0x00, 0x00, 0x00, 0x00, 0x00, 0x00, 0x11, 0x25, 0x00, 0x05, 0x36


//--------------------- .nv.constant4             --------------------------
	.section	.nv.constant4,"a",@progbits
	.align	8
	.align		8
.nv.constant4:
        /*0000*/ 	.dword	_ZN66_INTERNAL_e4d567b6_30_flash_fwd_hdim256_bf16_sm80_cu_6987f922_28394cuda3std3__45__cpo5beginE
	.align		8
        /*0008*/ 	.dword	_ZN66_INTERNAL_e4d567b6_30_flash_fwd_hdim256_bf16_sm80_cu_6987f922_28394cuda3std3__45__cpo3endE
	.align		8
        /*0010*/ 	.dword	_ZN66_INTERNAL_e4d567b6_30_flash_fwd_hdim256_bf16_sm80_cu_6987f922_28394cuda3std3__45__cpo6cbeginE
	.align		8
        /*0018*/ 	.dword	_ZN66_INTERNAL_e4d567b6_30_flash_fwd_hdim256_bf16_sm80_cu_6987f922_28394cuda3std3__45__cpo4cendE
	.align		8
        /*0020*/ 	.dword	_ZN66_INTERNAL_e4d567b6_30_flash_fwd_hdim256_bf16_sm80_cu_6987f922_28394cuda3std3__468_GLOBAL__N__e4d567b6_30_flash_fwd_hdim256_bf16_sm80_cu_6987f922_28396ignoreE
	.align		8
        /*0028*/ 	.dword	_ZN66_INTERNAL_e4d567b6_30_flash_fwd_hdim256_bf16_sm80_cu_6987f922_28394cuda3std3__419piecewise_constructE
	.align		8
        /*0030*/ 	.dword	_ZN66_INTERNAL_e4d567b6_30_flash_fwd_hdim256_bf16_sm80_cu_6987f922_28394cuda3std3__48in_placeE
	.align		8
        /*0038*/ 	.dword	_ZN66_INTERNAL_e4d567b6_30_flash_fwd_hdim256_bf16_sm80_cu_6987f922_28394cuda3std6ranges3__45__cpo4swapE
	.align		8
        /*0040*/ 	.dword	_ZN66_INTERNAL_e4d567b6_30_flash_fwd_hdim256_bf16_sm80_cu_6987f922_28394cuda3std6ranges3__45__cpo9iter_moveE
	.align		8
        /*0048*/ 	.dword	_ZN66_INTERNAL_e4d567b6_30_flash_fwd_hdim256_bf16_sm80_cu_6987f922_28394cute7productE
	.align		8
        /*0050*/ 	.dword	_ZN66_INTERNAL_e4d567b6_30_flash_fwd_hdim256_bf16_sm80_cu_6987f922_28394cute1_E


//--------------------- .nv.constant0._ZN5flash16flash_fwd_kernelI23Flash_fwd_kernel_traitsILi256ELi64ELi64ELi4ELb0ELb0EN7cutlass10bfloat16_tE19Flash_kernel_traitsILi256ELi64ELi64ELi4ES3_EELb0ELb0ELb0ELb0ELb0ELb1ELb0ELb0EEEvNS_16Flash_fwd_paramsE --------------------------
	.section	.nv.constant0._ZN5flash16flash_fwd_kernelI23Flash_fwd_kernel_traitsILi256ELi64ELi64ELi4ELb0ELb0EN7cutlass10bfloat16_tE19Flash_kernel_traitsILi256ELi64ELi64ELi4ES3_EELb0ELb0ELb0ELb0ELb0ELb1ELb0ELb0EEEvNS_16Flash_fwd_paramsE,"a",@progbits
	.sectionflags	@""
	.align	4
.nv.constant0._ZN5flash16flash_fwd_kernelI23Flash_fwd_kernel_traitsILi256ELi64ELi64ELi4ELb0ELb0EN7cutlass10bfloat16_tE19Flash_kernel_traitsILi256ELi64ELi64ELi4ES3_EELb0ELb0ELb0ELb0ELb0ELb1ELb0ELb0EEEvNS_16Flash_fwd_paramsE:
	.zero		816


//--------------------- .nv.constant0._ZN5flash16flash_fwd_kernelI23Flash_fwd_kernel_traitsILi256ELi64ELi64ELi4ELb0ELb0EN7cutlass10bfloat16_tE19Flash_kernel_traitsILi256ELi64ELi64ELi4ES3_EELb0ELb0ELb0ELb0ELb0ELb0ELb0ELb0EEEvNS_16Flash_fwd_paramsE --------------------------
	.section	.nv.constant0._ZN5flash16flash_fwd_kernelI23Flash_fwd_kernel_traitsILi256ELi64ELi64ELi4ELb0ELb0EN7cutlass10bfloat16_tE19Flash_kernel_traitsILi256ELi64ELi64ELi4ES3_EELb0ELb0ELb0ELb0ELb0ELb0ELb0ELb0EEEvNS_16Flash_fwd_paramsE,"a",@progbits
	.sectionflags	@""
	.align	4
.nv.constant0._ZN5flash16flash_fwd_kernelI23Flash_fwd_kernel_traitsILi256ELi64ELi64ELi4ELb0ELb0EN7cutlass10bfloat16_tE19Flash_kernel_traitsILi256ELi64ELi64ELi4ES3_EELb0ELb0ELb0ELb0ELb0ELb0ELb0ELb0EEEvNS_16Flash_fwd_paramsE:
	.zero		816


//--------------------- .nv.constant0._ZN5flash16flash_fwd_kernelI23Flash_fwd_kernel_traitsILi256ELi64ELi64ELi4ELb0ELb0EN7cutlass10bfloat16_tE19Flash_kernel_traitsILi256ELi64ELi64ELi4ES3_EELb0ELb0ELb0ELb1ELb0ELb0ELb0ELb0EEEvNS_16Flash_fwd_paramsE --------------------------
	.section	.nv.constant0._ZN5flash16flash_fwd_kernelI23Flash_fwd_kernel_traitsILi256ELi64ELi64ELi4ELb0ELb0EN7cutlass10bfloat16_tE19Flash_kernel_traitsILi256ELi64ELi64ELi4ES3_EELb0ELb0ELb0ELb1ELb0ELb0ELb0ELb0EEEvNS_16Flash_fwd_paramsE,"a",@progbits
	.sectionflags	@""
	.align	4
.nv.constant0._ZN5flash16flash_fwd_kernelI23Flash_fwd_kernel_traitsILi256ELi64ELi64ELi4ELb0ELb0EN7cutlass10bfloat16_tE19Flash_kernel_traitsILi256ELi64ELi64ELi4ES3_EELb0ELb0ELb0ELb1ELb0ELb0ELb0ELb0EEEvNS_16Flash_fwd_paramsE:
	.zero		816


//--------------------- .nv.constant0._ZN5flash16flash_fwd_kernelI23Flash_fwd_kernel_traitsILi256ELi64ELi64ELi4ELb0ELb0EN7cutlass10bfloat16_tE19Flash_kernel_traitsILi256ELi64ELi64ELi4ES3_EELb0ELb0ELb1ELb0ELb0ELb1ELb0ELb0EEEvNS_16Flash_fwd_paramsE --------------------------
	.section	.nv.constant0._ZN5flash16flash_fwd_kernelI23Flash_fwd_kernel_traitsILi256ELi64ELi64ELi4ELb0ELb0EN7cutlass10bfloat16_tE19Flash_kernel_traitsILi256ELi64ELi64ELi4ES3_EELb0ELb0ELb1ELb0ELb0ELb1ELb0ELb0EEEvNS_16Flash_fwd_paramsE,"a",@progbits
	.sectionflags	@""
	.align	4
.nv.constant0._ZN5flash16flash_fwd_kernelI23Flash_fwd_kernel_traitsILi256ELi64ELi64ELi4ELb0ELb0EN7cutlass10bfloat16_tE19Flash_kernel_traitsILi256ELi64ELi64ELi4ES3_EELb0ELb0ELb1ELb0ELb0ELb1ELb0ELb0EEEvNS_16Flash_fwd_paramsE:
	.zero		816


//--------------------- .nv.constant0._ZN5flash16flash_fwd_kernelI23Flash_fwd_kernel_traitsILi256ELi64ELi64ELi4ELb0ELb0EN7cutlass10bfloat16_tE19Flash_kernel_traitsILi256ELi64ELi64ELi4ES3_EELb0ELb0ELb1ELb0ELb0ELb0ELb0ELb0EEEvNS_16Flash_fwd_paramsE --------------------------
	.section	.nv.constant0._ZN5flash16flash_fwd_kernelI23Flash_fwd_kernel_traitsILi256ELi64ELi64ELi4ELb0ELb0EN7cutlass10bfloat16_tE19Flash_kernel_traitsILi256ELi64ELi64ELi4ES3_EELb0ELb0ELb1ELb0ELb0ELb0ELb0ELb0EEEvNS_16Flash_fwd_paramsE,"a",@progbits
	.sectionflags	@""
	.align	4
.nv.constant0._ZN5flash16flash_fwd_kernelI23Flash_fwd_kernel_traitsILi256ELi64ELi64ELi4ELb0ELb0EN7cutlass10bfloat16_tE19Flash_kernel_traitsILi256ELi64ELi64ELi4ES3_EELb0ELb0ELb1ELb0ELb0ELb0ELb0ELb0EEEvNS_16Flash_fwd_paramsE:
	.zero		816


//--------------------- .nv.constant0._ZN5flash16flash_fwd_kernelI23Flash_fwd_kernel_traitsILi256ELi64ELi64ELi4ELb0ELb0EN7cutlass10bfloat16_tE19Flash_kernel_traitsILi256ELi64ELi64ELi4ES3_EELb0ELb0ELb1ELb1ELb0ELb0ELb0ELb0EEEvNS_16Flash_fwd_paramsE --------------------------
	.section	.nv.constant0._ZN5flash16flash_fwd_kernelI23Flash_fwd_kernel_traitsILi256ELi64ELi64ELi4ELb0ELb0EN7cutlass10bfloat16_tE19Flash_kernel_traitsILi256ELi64ELi64ELi4ES3_EELb0ELb0ELb1ELb1ELb0ELb0ELb0ELb0EEEvNS_16Flash_fwd_paramsE,"a",@progbits
	.sectionflags	@""
	.align	4
.nv.constant0._ZN5flash16flash_fwd_kernelI23Flash_fwd_kernel_traitsILi256ELi64ELi64ELi4ELb0ELb0EN7cutlass10bfloat16_tE19Flash_kernel_traitsILi256ELi64ELi64ELi4ES3_EELb0ELb0ELb1ELb1ELb0ELb0ELb0ELb0EEEvNS_16Flash_fwd_paramsE:
	.zero		816


//--------------------- .nv.constant0._ZN5flash16flash_fwd_kernelI23Flash_fwd_kernel_traitsILi256ELi128ELi64ELi8ELb0ELb0EN7cutlass10bfloat16_tE19Flash_kernel_traitsILi256ELi128ELi64ELi8ES3_EELb0ELb0ELb0ELb0ELb0ELb1ELb0ELb0EEEvNS_16Flash_fwd_paramsE --------------------------
	.section	.nv.constant0._ZN5flash16flash_fwd_kernelI23Flash_fwd_kernel_traitsILi256ELi128ELi64ELi8ELb0ELb0EN7cutlass10bfloat16_tE19Flash_kernel_traitsILi256ELi128ELi64ELi8ES3_EELb0ELb0ELb0ELb0ELb0ELb1ELb0ELb0EEEvNS_16Flash_fwd_paramsE,"a",@progbits
	.sectionflags	@""
	.align	4
.nv.constant0._ZN5flash16flash_fwd_kernelI23Flash_fwd_kernel_traitsILi256ELi128ELi64ELi8ELb0ELb0EN7cutlass10bfloat16_tE19Flash_kernel_traitsILi256ELi128ELi64ELi8ES3_EELb0ELb0ELb0ELb0ELb0ELb1ELb0ELb0EEEvNS_16Flash_fwd_paramsE:
	.zero		816


//--------------------- .nv.constant0._ZN5flash16flash_fwd_kernelI23Flash_fwd_kernel_traitsILi256ELi128ELi64ELi8ELb0ELb0EN7cutlass10bfloat16_tE19Flash_kernel_traitsILi256ELi128ELi64ELi8ES3_EELb0ELb0ELb0ELb0ELb0ELb0ELb0ELb0EEEvNS_16Flash_fwd_paramsE --------------------------
	.section	.nv.constant0._ZN5flash16flash_fwd_kernelI23Flash_fwd_kernel_traitsILi256ELi128ELi64ELi8ELb0ELb0EN7cutlass10bfloat16_tE19Flash_kernel_traitsILi256ELi128ELi64ELi8ES3_EELb0ELb0ELb0ELb0ELb0ELb0ELb0ELb0EEEvNS_16Flash_fwd_paramsE,"a",@progbits
	.sectionflags	@""
	.align	4
.nv.constant0._ZN5flash16flash_fwd_kernelI23Flash_fwd_kernel_traitsILi256ELi128ELi64ELi8ELb0ELb0EN7cutlass10bfloat16_tE19Flash_kernel_traitsILi256ELi128ELi64ELi8ES3_EELb0ELb0ELb0ELb0ELb0ELb0ELb0ELb0EEEvNS_16Flash_fwd_paramsE:
	.zero		816


//--------------------- .nv.constant0._ZN5flash16flash_fwd_kernelI23Flash_fwd_kernel_traitsILi256ELi128ELi64ELi8ELb0ELb0EN7cutlass10bfloat16_tE19Flash_kernel_traitsILi256ELi128ELi64ELi8ES3_EELb0ELb0ELb0ELb1ELb0ELb0ELb0ELb0EEEvNS_16Flash_fwd_paramsE --------------------------
	.section	.nv.constant0._ZN5flash16flash_fwd_kernelI23Flash_fwd_kernel_traitsILi256ELi128ELi64ELi8ELb0ELb0EN7cutlass10bfloat16_tE19Flash_kernel_traitsILi256ELi128ELi64ELi8ES3_EELb0ELb0ELb0ELb1ELb0ELb0ELb0ELb0EEEvNS_16Flash_fwd_paramsE,"a",@progbits
	.sectionflags	@""
	.align	4
.nv.constant0._ZN5flash16flash_fwd_kernelI23Flash_fwd_kernel_traitsILi256ELi128ELi64ELi8ELb0ELb0EN7cutlass10bfloat16_tE19Flash_kernel_traitsILi256ELi128ELi64ELi8ES3_EELb0ELb0ELb0ELb1ELb0ELb0ELb0ELb0EEEvNS_16Flash_fwd_paramsE:
	.zero		816


//--------------------- .nv.constant0._ZN5flash16flash_fwd_kernelI23Flash_fwd_kernel_traitsILi256ELi128ELi64ELi8ELb0ELb0EN7cutlass10bfloat16_tE19Flash_kernel_traitsILi256ELi128ELi64ELi8ES3_EELb0ELb0ELb1ELb0ELb0ELb1ELb0ELb0EEEvNS_16Flash_fwd_paramsE --------------------------
	.section	.nv.constant0._ZN5flash16flash_fwd_kernelI23Flash_fwd_kernel_traitsILi256ELi128ELi64ELi8ELb0ELb0EN7cutlass10bfloat16_tE19Flash_kernel_traitsILi256ELi128ELi64ELi8ES3_EELb0ELb0ELb1ELb0ELb0ELb1ELb0ELb0EEEvNS_16Flash_fwd_paramsE,"a",@progbits
	.sectionflags	@""
	.align	4
.nv.constant0._ZN5flash16flash_fwd_kernelI23Flash_fwd_kernel_traitsILi256ELi128ELi64ELi8ELb0ELb0EN7cutlass10bfloat16_tE19Flash_kernel_traitsILi256ELi128ELi64ELi8ES3_EELb0ELb0ELb1ELb0ELb0ELb1ELb0ELb0EEEvNS_16Flash_fwd_paramsE:
	.zero		816


//--------------------- .nv.constant0._ZN5flash16flash_fwd_kernelI23Flash_fwd_kernel_traitsILi256ELi128ELi64ELi8ELb0ELb0EN7cutlass10bfloat16_tE19Flash_kernel_traitsILi256ELi128ELi64ELi8ES3_EELb0ELb0ELb1ELb0ELb0ELb0ELb0ELb0EEEvNS_16Flash_fwd_paramsE --------------------------
	.section	.nv.constant0._ZN5flash16flash_fwd_kernelI23Flash_fwd_kernel_traitsILi256ELi128ELi64ELi8ELb0ELb0EN7cutlass10bfloat16_tE19Flash_kernel_traitsILi256ELi128ELi64ELi8ES3_EELb0ELb0ELb1ELb0ELb0ELb0ELb0ELb0EEEvNS_16Flash_fwd_paramsE,"a",@progbits
	.sectionflags	@""
	.align	4
.nv.constant0._ZN5flash16flash_fwd_kernelI23Flash_fwd_kernel_traitsILi256ELi128ELi64ELi8ELb0ELb0EN7cutlass10bfloat16_tE19Flash_kernel_traitsILi256ELi128ELi64ELi8ES3_EELb0ELb0ELb1ELb0ELb0ELb0ELb0ELb0EEEvNS_16Flash_fwd_paramsE:
	.zero		816


//--------------------- .nv.constant0._ZN5flash16flash_fwd_kernelI23Flash_fwd_kernel_traitsILi256ELi128ELi64ELi8ELb0ELb0EN7cutlass10bfloat16_tE19Flash_kernel_traitsILi256ELi128ELi64ELi8ES3_EELb0ELb0ELb1ELb1ELb0ELb0ELb0ELb0EEEvNS_16Flash_fwd_paramsE --------------------------
	.section	.nv.constant0._ZN5flash16flash_fwd_kernelI23Flash_fwd_kernel_traitsILi256ELi128ELi64ELi8ELb0ELb0EN7cutlass10bfloat16_tE19Flash_kernel_traitsILi256ELi128ELi64ELi8ES3_EELb0ELb0ELb1ELb1ELb0ELb0ELb0ELb0EEEvNS_16Flash_fwd_paramsE,"a",@progbits
	.sectionflags	@""
	.align	4
.nv.constant0._ZN5flash16flash_fwd_kernelI23Flash_fwd_kernel_traitsILi256ELi128ELi64ELi8ELb0ELb0EN7cutlass10bfloat16_tE19Flash_kernel_traitsILi256ELi128ELi64ELi8ES3_EELb0ELb0ELb1ELb1ELb0ELb0ELb0ELb0EEEvNS_16Flash_fwd_paramsE:
	.zero		816


//--------------------- .nv.constant0._ZN5flash16flash_fwd_kernelI23Flash_fwd_kernel_traitsILi256ELi64ELi64ELi4ELb0ELb0EN7cutlass10bfloat16_tE19Flash_kernel_traitsILi256ELi64ELi64ELi4ES3_EELb1ELb0ELb0ELb0ELb0ELb0ELb0ELb0EEEvNS_16Flash_fwd_paramsE --------------------------
	.section	.nv.constant0._ZN5flash16flash_fwd_kernelI23Flash_fwd_kernel_traitsILi256ELi64ELi64ELi4ELb0ELb0EN7cutlass10bfloat16_tE19Flash_kernel_traitsILi256ELi64ELi64ELi4ES3_EELb1ELb0ELb0ELb0ELb0ELb0ELb0ELb0EEEvNS_16Flash_fwd_paramsE,"a",@progbits
	.sectionflags	@""
	.align	4
.nv.constant0._ZN5flash16flash_fwd_kernelI23Flash_fwd_kernel_traitsILi256ELi64ELi64ELi4ELb0ELb0EN7cutlass10bfloat16_tE19Flash_kernel_traitsILi256ELi64ELi64ELi4ES3_EELb1ELb0ELb0ELb0ELb0ELb0ELb0ELb0EEEvNS_16Flash_fwd_paramsE:
	.zero		816


//--------------------- .nv.constant0._ZN5flash16flash_fwd_kernelI23Flash_fwd_kernel_traitsILi256ELi64ELi64ELi4ELb0ELb0EN7cutlass10bfloat16_tE19Flash_kernel_traitsILi256ELi64ELi64ELi4ES3_EELb1ELb0ELb1ELb0ELb0ELb0ELb0ELb0EEEvNS_16Flash_fwd_paramsE --------------------------
	.section	.nv.constant0._ZN5flash16flash_fwd_kernelI23Flash_fwd_kernel_traitsILi256ELi64ELi64ELi4ELb0ELb0EN7cutlass10bfloat16_tE19Flash_kernel_traitsILi256ELi64ELi64ELi4ES3_EELb1ELb0ELb1ELb0ELb0ELb0ELb0ELb0EEEvNS_16Flash_fwd_paramsE,"a",@progbits
	.sectionflags	@""
	.align	4
.nv.constant0._ZN5flash16flash_fwd_kernelI23Flash_fwd_kernel_traitsILi256ELi64ELi64ELi4ELb0ELb0EN7cutlass10bfloat16_tE19Flash_kernel_traitsILi256ELi64ELi64ELi4ES3_EELb1ELb0ELb1ELb0ELb0ELb0ELb0ELb0EEEvNS_16Flash_fwd_paramsE:
	.zero		816


//--------------------- .nv.constant0._ZN5flash16flash_fwd_kernelI23Flash_fwd_kernel_traitsILi256ELi64ELi64ELi4ELb0ELb0EN7cutlass10bfloat16_tE19Flash_kernel_traitsILi256ELi64ELi64ELi4ES3_EELb1ELb0ELb0ELb0ELb0ELb1ELb0ELb0EEEvNS_16Flash_fwd_paramsE --------------------------
	.section	.nv.constant0._ZN5flash16flash_fwd_kernelI23Flash_fwd_kernel_traitsILi256ELi64ELi64ELi4ELb0ELb0EN7cutlass10bfloat16_tE19Flash_kernel_traitsILi256ELi64ELi64ELi4ES3_EELb1ELb0ELb0ELb0ELb0ELb1ELb0ELb0EEEvNS_16Flash_fwd_paramsE,"a",@progbits
	.sectionflags	@""
	.align	4
.nv.constant0._ZN5flash16flash_fwd_kernelI23Flash_fwd_kernel_traitsILi256ELi64ELi64ELi4ELb0ELb0EN7cutlass10bfloat16_tE19Flash_kernel_traitsILi256ELi64ELi64ELi4ES3_EELb1ELb0ELb0ELb0ELb0ELb1ELb0ELb0EEEvNS_16Flash_fwd_paramsE:
	.zero		816


//--------------------- .nv.constant0._ZN5flash16flash_fwd_kernelI23Flash_fwd_kernel_traitsILi256ELi64ELi64ELi4ELb0ELb0EN7cutlass10bfloat16_tE19Flash_kernel_traitsILi256ELi64ELi64ELi4ES3_EELb0ELb0ELb0ELb0ELb0ELb1ELb1ELb0EEEvNS_16Flash_fwd_paramsE --------------------------
	.section	.nv.constant0._ZN5flash16flash_fwd_kernelI23Flash_fwd_kernel_traitsILi256ELi64ELi64ELi4ELb0ELb0EN7cutlass10bfloat16_tE19Flash_kernel_traitsILi256ELi64ELi64ELi4ES3_EELb0ELb0ELb0ELb0ELb0ELb1ELb1ELb0EEEvNS_16Flash_fwd_paramsE,"a",@progbits
	.sectionflags	@""
	.align	4
.nv.constant0._ZN5flash16flash_fwd_kernelI23Flash_fwd_kernel_traitsILi256ELi64ELi64ELi4ELb0ELb0EN7cutlass10bfloat16_tE19Flash_kernel_traitsILi256ELi64ELi64ELi4ES3_EELb0ELb0ELb0ELb0ELb0ELb1ELb1ELb0EEEvNS_16Flash_fwd_paramsE:
	.zero		816


//--------------------- .nv.constant0._ZN5flash16flash_fwd_kernelI23Flash_fwd_kernel_traitsILi256ELi64ELi64ELi4ELb0ELb0EN7cutlass10bfloat16_tE19Flash_kernel_traitsILi256ELi64ELi64ELi4ES3_EELb1ELb0ELb0ELb1ELb0ELb0ELb0ELb0EEEvNS_16Flash_fwd_paramsE --------------------------
	.section	.nv.constant0._ZN5flash16flash_fwd_kernelI23Flash_fwd_kernel_traitsILi256ELi64ELi64ELi4ELb0ELb0EN7cutlass10bfloat16_tE19Flash_kernel_traitsILi256ELi64ELi64ELi4ES3_EELb1ELb0ELb0ELb1ELb0ELb0ELb0ELb0EEEvNS_16Flash_fwd_paramsE,"a",@progbits
	.sectionflags	@""
	.align	4
.nv.constant0._ZN5flash16flash_fwd_kernelI23Flash_fwd_kernel_traitsILi256ELi64ELi64ELi4ELb0ELb0EN7cutlass10bfloat16_tE19Flash_kernel_traitsILi256ELi64ELi64ELi4ES3_EELb1ELb0ELb0ELb1ELb0ELb0ELb0ELb0EEEvNS_16Flash_fwd_paramsE:
	.zero		816


//--------------------- .nv.constant0._ZN5flash16flash_fwd_kernelI23Flash_fwd_kernel_traitsILi256ELi64ELi64ELi4ELb0ELb0EN7cutlass10bfloat16_tE19Flash_kernel_traitsILi256ELi64ELi64ELi4ES3_EELb1ELb0ELb0ELb0ELb0ELb0ELb0ELb1EEEvNS_16Flash_fwd_paramsE --------------------------
	.section	.nv.constant0._ZN5flash16flash_fwd_kernelI23Flash_fwd_kernel_traitsILi256ELi64ELi64ELi4ELb0ELb0EN7cutlass10bfloat16_tE19Flash_kernel_traitsILi256ELi64ELi64ELi4ES3_EELb1ELb0ELb0ELb0ELb0ELb0ELb0ELb1EEEvNS_16Flash_fwd_paramsE,"a",@progbits
	.sectionflags	@""
	.align	4
.nv.constant0._ZN5flash16flash_fwd_kernelI23Flash_fwd_kernel_traitsILi256ELi64ELi64ELi4ELb0ELb0EN7cutlass10bfloat16_tE19Flash_kernel_traitsILi256ELi64ELi64ELi4ES3_EELb1ELb0ELb0ELb0ELb0ELb0ELb0ELb1EEEvNS_16Flash_fwd_paramsE:
	.zero		816


//--------------------- .nv.constant0._ZN5flash16flash_fwd_kernelI23Flash_fwd_kernel_traitsILi256ELi64ELi64ELi4ELb0ELb0EN7cutlass10bfloat16_tE19Flash_kernel_traitsILi256ELi64ELi64ELi4ES3_EELb0ELb0ELb0ELb0ELb0ELb0ELb1ELb0EEEvNS_16Flash_fwd_paramsE --------------------------
	.section	.nv.constant0._ZN5flash16flash_fwd_kernelI23Flash_fwd_kernel_traitsILi256ELi64ELi64ELi4ELb0ELb0EN7cutlass10bfloat16_tE19Flash_kernel_traitsILi256ELi64ELi64ELi4ES3_EELb0ELb0ELb0ELb0ELb0ELb0ELb1ELb0EEEvNS_16Flash_fwd_paramsE,"a",@progbits
	.sectionflags	@""
	.align	4
.nv.constant0._ZN5flash16flash_fwd_kernelI23Flash_fwd_kernel_traitsILi256ELi64ELi64ELi4ELb0ELb0EN7cutlass10bfloat16_tE19Flash_kernel_traitsILi256ELi64ELi64ELi4ES3_EELb0ELb0ELb0ELb0ELb0ELb0ELb1ELb0EEEvNS_16Flash_fwd_paramsE:
	.zero		816


//--------------------- .nv.constant0._ZN5flash16flash_fwd_kernelI23Flash_fwd_kernel_traitsILi256ELi64ELi64ELi4ELb0ELb0EN7cutlass10bfloat16_tE19Flash_kernel_traitsILi256ELi64ELi64ELi4ES3_EELb1ELb0ELb0ELb1ELb0ELb0ELb0ELb1EEEvNS_16Flash_fwd_paramsE --------------------------
	.section	.nv.constant0._ZN5flash16flash_fwd_kernelI23Flash_fwd_kernel_traitsILi256ELi64ELi64ELi4ELb0ELb0EN7cutlass10bfloat16_tE19Flash_kernel_traitsILi256ELi64ELi64ELi4ES3_EELb1ELb0ELb0ELb1ELb0ELb0ELb0ELb1EEEvNS_16Flash_fwd_paramsE,"a",@progbits
	.sectionflags	@""
	.align	4
.nv.constant0._ZN5flash16flash_fwd_kernelI23Flash_fwd_kernel_traitsILi256ELi64ELi64ELi4ELb0ELb0EN7cutlass10bfloat16_tE19Flash_kernel_traitsILi256ELi64ELi64ELi4ES3_EELb1ELb0ELb0ELb1ELb0ELb0ELb0ELb1EEEvNS_16Flash_fwd_paramsE:
	.zero		816


//--------------------- .nv.constant0._ZN5flash16flash_fwd_kernelI23Flash_fwd_kernel_traitsILi256ELi64ELi64ELi4ELb0ELb0EN7cutlass10bfloat16_tE19Flash_kernel_traitsILi256ELi64ELi64ELi4ES3_EELb0ELb0ELb0ELb1ELb0ELb0ELb1ELb0EEEvNS_16Flash_fwd_paramsE --------------------------
	.section	.nv.constant0._ZN5flash16flash_fwd_kernelI23Flash_fwd_kernel_traitsILi256ELi64ELi64ELi4ELb0ELb0EN7cutlass10bfloat16_tE19Flash_kernel_traitsILi256ELi64ELi64ELi4ES3_EELb0ELb0ELb0ELb1ELb0ELb0ELb1ELb0EEEvNS_16Flash_fwd_paramsE,"a",@progbits
	.sectionflags	@""
	.align	4
.nv.constant0._ZN5flash16flash_fwd_kernelI23Flash_fwd_kernel_traitsILi256ELi64ELi64ELi4ELb0ELb0EN7cutlass10bfloat16_tE19Flash_kernel_traitsILi256ELi64ELi64ELi4ES3_EELb0ELb0ELb0ELb1ELb0ELb0ELb1ELb0EEEvNS_16Flash_fwd_paramsE:
	.zero		816


//--------------------- .nv.constant0._ZN5flash16flash_fwd_kernelI23Flash_fwd_kernel_traitsILi256ELi64ELi64ELi4ELb0ELb0EN7cutlass10bfloat16_tE19Flash_kernel_traitsILi256ELi64ELi64ELi4ES3_EELb1ELb0ELb1ELb0ELb0ELb1ELb0ELb0EEEvNS_16Flash_fwd_paramsE --------------------------
	.section	.nv.constant0._ZN5flash16flash_fwd_kernelI23Flash_fwd_kernel_traitsILi256ELi64ELi64ELi4ELb0ELb0EN7cutlass10bfloat16_tE19Flash_kernel_traitsILi256ELi64ELi64ELi4ES3_EELb1ELb0ELb1ELb0ELb0ELb1ELb0ELb0EEEvNS_16Flash_fwd_paramsE,"a",@progbits
	.sectionflags	@""
	.align	4
.nv.constant0._ZN5flash16flash_fwd_kernelI23Flash_fwd_kernel_traitsILi256ELi64ELi64ELi4ELb0ELb0EN7cutlass10bfloat16_tE19Flash_kernel_traitsILi256ELi64ELi64ELi4ES3_EELb1ELb0ELb1ELb0ELb0ELb1ELb0ELb0EEEvNS_16Flash_fwd_paramsE:
	.zero		816


//--------------------- .nv.constant0._ZN5flash16flash_fwd_kernelI23Flash_fwd_kernel_traitsILi256ELi64ELi64ELi4ELb0ELb0EN7cutlass10bfloat16_tE19Flash_kernel_traitsILi256ELi64ELi64ELi4ES3_EELb0ELb0ELb1ELb0ELb0ELb1ELb1ELb0EEEvNS_16Flash_fwd_paramsE --------------------------
	.section	.nv.constant0._ZN5flash16flash_fwd_kernelI23Flash_fwd_kernel_traitsILi256ELi64ELi64ELi4ELb0ELb0EN7cutlass10bfloat16_tE19Flash_kernel_traitsILi256ELi64ELi64ELi4ES3_EELb0ELb0ELb1ELb0ELb0ELb1ELb1ELb0EEEvNS_16Flash_fwd_paramsE,"a",@progbits
	.sectionflags	@""
	.align	4
.nv.constant0._ZN5flash16flash_fwd_kernelI23Flash_fwd_kernel_traitsILi256ELi64ELi64ELi4ELb0ELb0EN7cutlass10bfloat16_tE19Flash_kernel_traitsILi256ELi64ELi64ELi4ES3_EELb0ELb0ELb1ELb0ELb0ELb1ELb1ELb0EEEvNS_16Flash_fwd_paramsE:
	.zero		816


//--------------------- .nv.constant0._ZN5flash16flash_fwd_kernelI23Flash_fwd_kernel_traitsILi256ELi64ELi64ELi4ELb0ELb0EN7cutlass10bfloat16_tE19Flash_kernel_traitsILi256ELi64ELi64ELi4ES3_EELb1ELb0ELb1ELb1ELb0ELb0ELb0ELb0EEEvNS_16Flash_fwd_paramsE --------------------------
	.section	.nv.constant0._ZN5flash16flash_fwd_kernelI23Flash_fwd_kernel_traitsILi256ELi64ELi64ELi4ELb0ELb0EN7cutlass10bfloat16_tE19Flash_kernel_traitsILi256ELi64ELi64ELi4ES3_EELb1ELb0ELb1ELb1ELb0ELb0ELb0ELb0EEEvNS_16Flash_fwd_paramsE,"a",@progbits
	.sectionflags	@""
	.align	4
.nv.constant0._ZN5flash16flash_fwd_kernelI23Flash_fwd_kernel_traitsILi256ELi64ELi64ELi4ELb0ELb0EN7cutlass10bfloat16_tE19Flash_kernel_traitsILi256ELi64ELi64ELi4ES3_EELb1ELb0ELb1ELb1ELb0ELb0ELb0ELb0EEEvNS_16Flash_fwd_paramsE:
	.zero		816


//--------------------- .nv.constant0._ZN5flash16flash_fwd_kernelI23Flash_fwd_kernel_traitsILi256ELi64ELi64ELi4ELb0ELb0EN7cutlass10bfloat16_tE19Flash_kernel_traitsILi256ELi64ELi64ELi4ES3_EELb1ELb0ELb1ELb0ELb0ELb0ELb0ELb1EEEvNS_16Flash_fwd_paramsE --------------------------
	.section	.nv.constant0._ZN5flash16flash_fwd_kernelI23Flash_fwd_kernel_traitsILi256ELi64ELi64ELi4ELb0ELb0EN7cutlass10bfloat16_tE19Flash_kernel_traitsILi256ELi64ELi64ELi4ES3_EELb1ELb0ELb1ELb0ELb0ELb0ELb0ELb1EEEvNS_16Flash_fwd_paramsE,"a",@progbits
	.sectionflags	@""
	.align	4
.nv.constant0._ZN5flash16flash_fwd_kernelI23Flash_fwd_kernel_traitsILi256ELi64ELi64ELi4ELb0ELb0EN7cutlass10bfloat16_tE19Flash_kernel_traitsILi256ELi64ELi64ELi4ES3_EELb1ELb0ELb1ELb0ELb0ELb0ELb0ELb1EEEvNS_16Flash_fwd_paramsE:
	.zero		816


//--------------------- .nv.constant0._ZN5flash16flash_fwd_kernelI23Flash_fwd_kernel_traitsILi256ELi64ELi64ELi4ELb0ELb0EN7cutlass10bfloat16_tE19Flash_kernel_traitsILi256ELi64ELi64ELi4ES3_EELb0ELb0ELb1ELb0ELb0ELb0ELb1ELb0EEEvNS_16Flash_fwd_paramsE --------------------------
	.section	.nv.constant0._ZN5flash16flash_fwd_kernelI23Flash_fwd_kernel_traitsILi256ELi64ELi64ELi4ELb0ELb0EN7cutlass10bfloat16_tE19Flash_kernel_traitsILi256ELi64ELi64ELi4ES3_EELb0ELb0ELb1ELb0ELb0ELb0ELb1ELb0EEEvNS_16Flash_fwd_paramsE,"a",@progbits
	.sectionflags	@""
	.align	4
.nv.constant0._ZN5flash16flash_fwd_kernelI23Flash_fwd_kernel_traitsILi256ELi64ELi64ELi4ELb0ELb0EN7cutlass10bfloat16_tE19Flash_kernel_traitsILi256ELi64ELi64ELi4ES3_EELb0ELb0ELb1ELb0ELb0ELb0ELb1ELb0EEEvNS_16Flash_fwd_paramsE:
	.zero		816


//--------------------- .nv.constant0._ZN5flash16flash_fwd_kernelI23Flash_fwd_kernel_traitsILi256ELi64ELi64ELi4ELb0ELb0EN7cutlass10bfloat16_tE19Flash_kernel_traitsILi256ELi64ELi64ELi4ES3_EELb1ELb0ELb1ELb1ELb0ELb0ELb0ELb1EEEvNS_16Flash_fwd_paramsE --------------------------
	.section	.nv.constant0._ZN5flash16flash_fwd_kernelI23Flash_fwd_kernel_traitsILi256ELi64ELi64ELi4ELb0ELb0EN7cutlass10bfloat16_tE19Flash_kernel_traitsILi256ELi64ELi64ELi4ES3_EELb1ELb0ELb1ELb1ELb0ELb0ELb0ELb1EEEvNS_16Flash_fwd_paramsE,"a",@progbits
	.sectionflags	@""
	.align	4
.nv.constant0._ZN5flash16flash_fwd_kernelI23Flash_fwd_kernel_traitsILi256ELi64ELi64ELi4ELb0ELb0EN7cutlass10bfloat16_tE19Flash_kernel_traitsILi256ELi64ELi64ELi4ES3_EELb1ELb0ELb1ELb1ELb0ELb0ELb0ELb1EEEvNS_16Flash_fwd_paramsE:
	.zero		816


//--------------------- .nv.constant0._ZN5flash16flash_fwd_kernelI23Flash_fwd_kernel_traitsILi256ELi64ELi64ELi4ELb0ELb0EN7cutlass10bfloat16_tE19Flash_kernel_traitsILi256ELi64ELi64ELi4ES3_EELb0ELb0ELb1ELb1ELb0ELb0ELb1ELb0EEEvNS_16Flash_fwd_paramsE --------------------------
	.section	.nv.constant0._ZN5flash16flash_fwd_kernelI23Flash_fwd_kernel_traitsILi256ELi64ELi64ELi4ELb0ELb0EN7cutlass10bfloat16_tE19Flash_kernel_traitsILi256ELi64ELi64ELi4ES3_EELb0ELb0ELb1ELb1ELb0ELb0ELb1ELb0EEEvNS_16Flash_fwd_paramsE,"a",@progbits
	.sectionflags	@""
	.align	4
.nv.constant0._ZN5flash16flash_fwd_kernelI23Flash_fwd_kernel_traitsILi256ELi64ELi64ELi4ELb0ELb0EN7cutlass10bfloat16_tE19Flash_kernel_traitsILi256ELi64ELi64ELi4ES3_EELb0ELb0ELb1ELb1ELb0ELb0ELb1ELb0EEEvNS_16Flash_fwd_paramsE:
	.zero		816


//--------------------- .nv.constant0._ZN5flash16flash_fwd_kernelI23Flash_fwd_kernel_traitsILi256ELi128ELi64ELi8ELb0ELb0EN7cutlass10bfloat16_tE19Flash_kernel_traitsILi256ELi128ELi64ELi8ES3_EELb1ELb0ELb0ELb0ELb0ELb0ELb0ELb0EEEvNS_16Flash_fwd_paramsE --------------------------
	.section	.nv.constant0._ZN5flash16flash_fwd_kernelI23Flash_fwd_kernel_traitsILi256ELi128ELi64ELi8ELb0ELb0EN7cutlass10bfloat16_tE19Flash_kernel_traitsILi256ELi128ELi64ELi8ES3_EELb1ELb0ELb0ELb0ELb0ELb0ELb0ELb0EEEvNS_16Flash_fwd_paramsE,"a",@progbits
	.sectionflags	@""
	.align	4
.nv.constant0._ZN5flash16flash_fwd_kernelI23Flash_fwd_kernel_traitsILi256ELi128ELi64ELi8ELb0ELb0EN7cutlass10bfloat16_tE19Flash_kernel_traitsILi256ELi128ELi64ELi8ES3_EELb1ELb0ELb0ELb0ELb0ELb0ELb0ELb0EEEvNS_16Flash_fwd_paramsE:
	.zero		816


//--------------------- .nv.constant0._ZN5flash16flash_fwd_kernelI23Flash_fwd_kernel_traitsILi256ELi128ELi64ELi8ELb0ELb0EN7cutlass10bfloat16_tE19Flash_kernel_traitsILi256ELi128ELi64ELi8ES3_EELb1ELb0ELb1ELb0ELb0ELb0ELb0ELb0EEEvNS_16Flash_fwd_paramsE --------------------------
	.section	.nv.constant0._ZN5flash16flash_fwd_kernelI23Flash_fwd_kernel_traitsILi256ELi128ELi64ELi8ELb0ELb0EN7cutlass10bfloat16_tE19Flash_kernel_traitsILi256ELi128ELi64ELi8ES3_EELb1ELb0ELb1ELb0ELb0ELb0ELb0ELb0EEEvNS_16Flash_fwd_paramsE,"a",@progbits
	.sectionflags	@""
	.align	4
.nv.constant0._ZN5flash16flash_fwd_kernelI23Flash_fwd_kernel_traitsILi256ELi128ELi64ELi8ELb0ELb0EN7cutlass10bfloat16_tE19Flash_kernel_traitsILi256ELi128ELi64ELi8ES3_EELb1ELb0ELb1ELb0ELb0ELb0ELb0ELb0EEEvNS_16Flash_fwd_paramsE:
	.zero		816


//--------------------- .nv.constant0._ZN5flash16flash_fwd_kernelI23Flash_fwd_kernel_traitsILi256ELi128ELi64ELi8ELb0ELb0EN7cutlass10bfloat16_tE19Flash_kernel_traitsILi256ELi128ELi64ELi8ES3_EELb1ELb0ELb0ELb0ELb0ELb1ELb0ELb0EEEvNS_16Flash_fwd_paramsE --------------------------
	.section	.nv.constant0._ZN5flash16flash_fwd_kernelI23Flash_fwd_kernel_traitsILi256ELi128ELi64ELi8ELb0ELb0EN7cutlass10bfloat16_tE19Flash_kernel_traitsILi256ELi128ELi64ELi8ES3_EELb1ELb0ELb0ELb0ELb0ELb1ELb0ELb0EEEvNS_16Flash_fwd_paramsE,"a",@progbits
	.sectionflags	@""
	.align	4
.nv.constant0._ZN5flash16flash_fwd_kernelI23Flash_fwd_kernel_traitsILi256ELi128ELi64ELi8ELb0ELb0EN7cutlass10bfloat16_tE19Flash_kernel_traitsILi256ELi128ELi64ELi8ES3_EELb1ELb0ELb0ELb0ELb0ELb1ELb0ELb0EEEvNS_16Flash_fwd_paramsE:
	.zero		816


//--------------------- .nv.constant0._ZN5flash16flash_fwd_kernelI23Flash_fwd_kernel_traitsILi256ELi128ELi64ELi8ELb0ELb0EN7cutlass10bfloat16_tE19Flash_kernel_traitsILi256ELi128ELi64ELi8ES3_EELb0ELb0ELb0ELb0ELb0ELb1ELb1ELb0EEEvNS_16Flash_fwd_paramsE --------------------------
	.section	.nv.constant0._ZN5flash16flash_fwd_kernelI23Flash_fwd_kernel_traitsILi256ELi128ELi64ELi8ELb0ELb0EN7cutlass10bfloat16_tE19Flash_kernel_traitsILi256ELi128ELi64ELi8ES3_EELb0ELb0ELb0ELb0ELb0ELb1ELb1ELb0EEEvNS_16Flash_fwd_paramsE,"a",@progbits
	.sectionflags	@""
	.align	4
.nv.constant0._ZN5flash16flash_fwd_kernelI23Flash_fwd_kernel_traitsILi256ELi128ELi64ELi8ELb0ELb0EN7cutlass10bfloat16_tE19Flash_kernel_traitsILi256ELi128ELi64ELi8ES3_EELb0ELb0ELb0ELb0ELb0ELb1ELb1ELb0EEEvNS_16Flash_fwd_paramsE:
	.zero		816


//--------------------- .nv.constant0._ZN5flash16flash_fwd_kernelI23Flash_fwd_kernel_traitsILi256ELi128ELi64ELi8ELb0ELb0EN7cutlass10bfloat16_tE19Flash_kernel_traitsILi256ELi128ELi64ELi8ES3_EELb1ELb0ELb0ELb1ELb0ELb0ELb0ELb0EEEvNS_16Flash_fwd_paramsE --------------------------
	.section	.nv.constant0._ZN5flash16flash_fwd_kernelI23Flash_fwd_kernel_traitsILi256ELi128ELi64ELi8ELb0ELb0EN7cutlass10bfloat16_tE19Flash_kernel_traitsILi256ELi128ELi64ELi8ES3_EELb1ELb0ELb0ELb1ELb0ELb0ELb0ELb0EEEvNS_16Flash_fwd_paramsE,"a",@progbits
	.sectionflags	@""
	.align	4
.nv.constant0._ZN5flash16flash_fwd_kernelI23Flash_fwd_kernel_traitsILi256ELi128ELi64ELi8ELb0ELb0EN7cutlass10bfloat16_tE19Flash_kernel_traitsILi256ELi128ELi64ELi8ES3_EELb1ELb0ELb0ELb1ELb0ELb0ELb0ELb0EEEvNS_16Flash_fwd_paramsE:
	.zero		816


//--------------------- .nv.constant0._ZN5flash16flash_fwd_kernelI23Flash_fwd_kernel_traitsILi256ELi128ELi64ELi8ELb0ELb0EN7cutlass10bfloat16_tE19Flash_kernel_traitsILi256ELi128ELi64ELi8ES3_EELb1ELb0ELb0ELb0ELb0ELb0ELb0ELb1EEEvNS_16Flash_fwd_paramsE --------------------------
	.section	.nv.constant0._ZN5flash16flash_fwd_kernelI23Flash_fwd_kernel_traitsILi256ELi128ELi64ELi8ELb0ELb0EN7cutlass10bfloat16_tE19Flash_kernel_traitsILi256ELi128ELi64ELi8ES3_EELb1ELb0ELb0ELb0ELb0ELb0ELb0ELb1EEEvNS_16Flash_fwd_paramsE,"a",@progbits
	.sectionflags	@""
	.align	4
.nv.constant0._ZN5flash16flash_fwd_kernelI23Flash_fwd_kernel_traitsILi256ELi128ELi64ELi8ELb0ELb0EN7cutlass10bfloat16_tE19Flash_kernel_traitsILi256ELi128ELi64ELi8ES3_EELb1ELb0ELb0ELb0ELb0ELb0ELb0ELb1EEEvNS_16Flash_fwd_paramsE:
	.zero		816


//--------------------- .nv.constant0._ZN5flash16flash_fwd_kernelI23Flash_fwd_kernel_traitsILi256ELi128ELi64ELi8ELb0ELb0EN7cutlass10bfloat16_tE19Flash_kernel_traitsILi256ELi128ELi64ELi8ES3_EELb0ELb0ELb0ELb0ELb0ELb0ELb1ELb0EEEvNS_16Flash_fwd_paramsE --------------------------
	.section	.nv.constant0._ZN5flash16flash_fwd_kernelI23Flash_fwd_kernel_traitsILi256ELi128ELi64ELi8ELb0ELb0EN7cutlass10bfloat16_tE19Flash_kernel_traitsILi256ELi128ELi64ELi8ES3_EELb0ELb0ELb0ELb0ELb0ELb0ELb1ELb0EEEvNS_16Flash_fwd_paramsE,"a",@progbits
	.sectionflags	@""
	.align	4
.nv.constant0._ZN5flash16flash_fwd_kernelI23Flash_fwd_kernel_traitsILi256ELi128ELi64ELi8ELb0ELb0EN7cutlass10bfloat16_tE19Flash_kernel_traitsILi256ELi128ELi64ELi8ES3_EELb0ELb0ELb0ELb0ELb0ELb0ELb1ELb0EEEvNS_16Flash_fwd_paramsE:
	.zero		816


//--------------------- .nv.constant0._ZN5flash16flash_fwd_kernelI23Flash_fwd_kernel_traitsILi256ELi128ELi64ELi8ELb0ELb0EN7cutlass10bfloat16_tE19Flash_kernel_traitsILi256ELi128ELi64ELi8ES3_EELb1ELb0ELb0ELb1ELb0ELb0ELb0ELb1EEEvNS_16Flash_fwd_paramsE --------------------------
	.section	.nv.constant0._ZN5flash16flash_fwd_kernelI23Flash_fwd_kernel_traitsILi256ELi128ELi64ELi8ELb0ELb0EN7cutlass10bfloat16_tE19Flash_kernel_traitsILi256ELi128ELi64ELi8ES3_EELb1ELb0ELb0ELb1ELb0ELb0ELb0ELb1EEEvNS_16Flash_fwd_paramsE,"a",@progbits
	.sectionflags	@""
	.align	4
.nv.constant0._ZN5flash16flash_fwd_kernelI23Flash_fwd_kernel_traitsILi256ELi128ELi64ELi8ELb0ELb0EN7cutlass10bfloat16_tE19Flash_kernel_traitsILi256ELi128ELi64ELi8ES3_EELb1ELb0ELb0ELb1ELb0ELb0ELb0ELb1EEEvNS_16Flash_fwd_paramsE:
	.zero		816


//--------------------- .nv.constant0._ZN5flash16flash_fwd_kernelI23Flash_fwd_kernel_traitsILi256ELi128ELi64ELi8ELb0ELb0EN7cutlass10bfloat16_tE19Flash_kernel_traitsILi256ELi128ELi64ELi8ES3_EELb0ELb0ELb0ELb1ELb0ELb0ELb1ELb0EEEvNS_16Flash_fwd_paramsE --------------------------
	.section	.nv.constant0._ZN5flash16flash_fwd_kernelI23Flash_fwd_kernel_traitsILi256ELi128ELi64ELi8ELb0ELb0EN7cutlass10bfloat16_tE19Flash_kernel_traitsILi256ELi128ELi64ELi8ES3_EELb0ELb0ELb0ELb1ELb0ELb0ELb1ELb0EEEvNS_16Flash_fwd_paramsE,"a",@progbits
	.sectionflags	@""
	.align	4
.nv.constant0._ZN5flash16flash_fwd_kernelI23Flash_fwd_kernel_traitsILi256ELi128ELi64ELi8ELb0ELb0EN7cutlass10bfloat16_tE19Flash_kernel_traitsILi256ELi128ELi64ELi8ES3_EELb0ELb0ELb0ELb1ELb0ELb0ELb1ELb0EEEvNS_16Flash_fwd_paramsE:
	.zero		816


//--------------------- .nv.constant0._ZN5flash16flash_fwd_kernelI23Flash_fwd_kernel_traitsILi256ELi128ELi64ELi8ELb0ELb0EN7cutlass10bfloat16_tE19Flash_kernel_traitsILi256ELi128ELi64ELi8ES3_EELb1ELb0ELb1ELb0ELb0ELb1ELb0ELb0EEEvNS_16Flash_fwd_paramsE --------------------------
	.section	.nv.constant0._ZN5flash16flash_fwd_kernelI23Flash_fwd_kernel_traitsILi256ELi128ELi64ELi8ELb0ELb0EN7cutlass10bfloat16_tE19Flash_kernel_traitsILi256ELi128ELi64ELi8ES3_EELb1ELb0ELb1ELb0ELb0ELb1ELb0ELb0EEEvNS_16Flash_fwd_paramsE,"a",@progbits
	.sectionflags	@""
	.align	4
.nv.constant0._ZN5flash16flash_fwd_kernelI23Flash_fwd_kernel_traitsILi256ELi128ELi64ELi8ELb0ELb0EN7cutlass10bfloat16_tE19Flash_kernel_traitsILi256ELi128ELi64ELi8ES3_EELb1ELb0ELb1ELb0ELb0ELb1ELb0ELb0EEEvNS_16Flash_fwd_paramsE:
	.zero		816


//--------------------- .nv.constant0._ZN5flash16flash_fwd_kernelI23Flash_fwd_kernel_traitsILi256ELi128ELi64ELi8ELb0ELb0EN7cutlass10bfloat16_tE19Flash_kernel_traitsILi256ELi128ELi64ELi8ES3_EELb0ELb0ELb1ELb0ELb0ELb1ELb1ELb0EEEvNS_16Flash_fwd_paramsE --------------------------
	.section	.nv.constant0._ZN5flash16flash_fwd_kernelI23Flash_fwd_kernel_traitsILi256ELi128ELi64ELi8ELb0ELb0EN7cutlass10bfloat16_tE19Flash_kernel_traitsILi256ELi128ELi64ELi8ES3_EELb0ELb0ELb1ELb0ELb0ELb1ELb1ELb0EEEvNS_16Flash_fwd_paramsE,"a",@progbits
	.sectionflags	@""
	.align	4
.nv.constant0._ZN5flash16flash_fwd_kernelI23Flash_fwd_kernel_traitsILi256ELi128ELi64ELi8ELb0ELb0EN7cutlass10bfloat16_tE19Flash_kernel_traitsILi256ELi128ELi64ELi8ES3_EELb0ELb0ELb1ELb0ELb0ELb1ELb1ELb0EEEvNS_16Flash_fwd_paramsE:
	.zero		816


//--------------------- .nv.constant0._ZN5flash16flash_fwd_kernelI23Flash_fwd_kernel_traitsILi256ELi128ELi64ELi8ELb0ELb0EN7cutlass10bfloat16_tE19Flash_kernel_traitsILi256ELi128ELi64ELi8ES3_EELb1ELb0ELb1ELb1ELb0ELb0ELb0ELb0EEEvNS_16Flash_fwd_paramsE --------------------------
	.section	.nv.constant0._ZN5flash16flash_fwd_kernelI23Flash_fwd_kernel_traitsILi256ELi128ELi64ELi8ELb0ELb0EN7cutlass10bfloat16_tE19Flash_kernel_traitsILi256ELi128ELi64ELi8ES3_EELb1ELb0ELb1ELb1ELb0ELb0ELb0ELb0EEEvNS_16Flash_fwd_paramsE,"a",@progbits
	.sectionflags	@""
	.align	4
.nv.constant0._ZN5flash16flash_fwd_kernelI23Flash_fwd_kernel_traitsILi256ELi128ELi64ELi8ELb0ELb0EN7cutlass10bfloat16_tE19Flash_kernel_traitsILi256ELi128ELi64ELi8ES3_EELb1ELb0ELb1ELb1ELb0ELb0ELb0ELb0EEEvNS_16Flash_fwd_paramsE:
	.zero		816


//--------------------- .nv.constant0._ZN5flash16flash_fwd_kernelI23Flash_fwd_kernel_traitsILi256ELi128ELi64ELi8ELb0ELb0EN7cutlass10bfloat16_tE19Flash_kernel_traitsILi256ELi128ELi64ELi8ES3_EELb1ELb0ELb1ELb0ELb0ELb0ELb0ELb1EEEvNS_16Flash_fwd_paramsE --------------------------
	.section	.nv.constant0._ZN5flash16flash_fwd_kernelI23Flash_fwd_kernel_traitsILi256ELi128ELi64ELi8ELb0ELb0EN7cutlass10bfloat16_tE19Flash_kernel_traitsILi256ELi128ELi64ELi8ES3_EELb1ELb0ELb1ELb0ELb0ELb0ELb0ELb1EEEvNS_16Flash_fwd_paramsE,"a",@progbits
	.sectionflags	@""
	.align	4
.nv.constant0._ZN5flash16flash_fwd_kernelI23Flash_fwd_kernel_traitsILi256ELi128ELi64ELi8ELb0ELb0EN7cutlass10bfloat16_tE19Flash_kernel_traitsILi256ELi128ELi64ELi8ES3_EELb1ELb0ELb1ELb0ELb0ELb0ELb0ELb1EEEvNS_16Flash_fwd_paramsE:
	.zero		816


//--------------------- .nv.constant0._ZN5flash16flash_fwd_kernelI23Flash_fwd_kernel_traitsILi256ELi128ELi64ELi8ELb0ELb0EN7cutlass10bfloat16_tE19Flash_kernel_traitsILi256ELi128ELi64ELi8ES3_EELb0ELb0ELb1ELb0ELb0ELb0ELb1ELb0EEEvNS_16Flash_fwd_paramsE --------------------------
	.section	.nv.constant0._ZN5flash16flash_fwd_kernelI23Flash_fwd_kernel_traitsILi256ELi128ELi64ELi8ELb0ELb0EN7cutlass10bfloat16_tE19Flash_kernel_traitsILi256ELi128ELi64ELi8ES3_EELb0ELb0ELb1ELb0ELb0ELb0ELb1ELb0EEEvNS_16Flash_fwd_paramsE,"a",@progbits
	.sectionflags	@""
	.align	4
.nv.constant0._ZN5flash16flash_fwd_kernelI23Flash_fwd_kernel_traitsILi256ELi128ELi64ELi8ELb0ELb0EN7cutlass10bfloat16_tE19Flash_kernel_traitsILi256ELi128ELi64ELi8ES3_EELb0ELb0ELb1ELb0ELb0ELb0ELb1ELb0EEEvNS_16Flash_fwd_paramsE:
	.zero		816


//--------------------- .nv.constant0._ZN5flash16flash_fwd_kernelI23Flash_fwd_kernel_traitsILi256ELi128ELi64ELi8ELb0ELb0EN7cutlass10bfloat16_tE19Flash_kernel_traitsILi256ELi128ELi64ELi8ES3_EELb1ELb0ELb1ELb1ELb0ELb0ELb0ELb1EEEvNS_16Flash_fwd_paramsE --------------------------
	.section	.nv.constant0._ZN5flash16flash_fwd_kernelI23Flash_fwd_kernel_traitsILi256ELi128ELi64ELi8ELb0ELb0EN7cutlass10bfloat16_tE19Flash_kernel_traitsILi256ELi128ELi64ELi8ES3_EELb1ELb0ELb1ELb1ELb0ELb0ELb0ELb1EEEvNS_16Flash_fwd_paramsE,"a",@progbits
	.sectionflags	@""
	.align	4
.nv.constant0._ZN5flash16flash_fwd_kernelI23Flash_fwd_kernel_traitsILi256ELi128ELi64ELi8ELb0ELb0EN7cutlass10bfloat16_tE19Flash_kernel_traitsILi256ELi128ELi64ELi8ES3_EELb1ELb0ELb1ELb1ELb0ELb0ELb0ELb1EEEvNS_16Flash_fwd_paramsE:
	.zero		816


//--------------------- .nv.constant0._ZN5flash16flash_fwd_kernelI23Flash_fwd_kernel_traitsILi256ELi128ELi64ELi8ELb0ELb0EN7cutlass10bfloat16_tE19Flash_kernel_traitsILi256ELi128ELi64ELi8ES3_EELb0ELb0ELb1ELb1ELb0ELb0ELb1ELb0EEEvNS_16Flash_fwd_paramsE --------------------------
	.section	.nv.constant0._ZN5flash16flash_fwd_kernelI23Flash_fwd_kernel_traitsILi256ELi128ELi64ELi8ELb0ELb0EN7cutlass10bfloat16_tE19Flash_kernel_traitsILi256ELi128ELi64ELi8ES3_EELb0ELb0ELb1ELb1ELb0ELb0ELb1ELb0EEEvNS_16Flash_fwd_paramsE,"a",@progbits
	.sectionflags	@""
	.align	4
.nv.constant0._ZN5flash16flash_fwd_kernelI23Flash_fwd_kernel_traitsILi256ELi128ELi64ELi8ELb0ELb0EN7cutlass10bfloat16_tE19Flash_kernel_traitsILi256ELi128ELi64ELi8ES3_EELb0ELb0ELb1ELb1ELb0ELb0ELb1ELb0EEEvNS_16Flash_fwd_paramsE:
	.zero		816


//--------------------- .text._ZN5flash16flash_fwd_kernelI23Flash_fwd_kernel_traitsILi256ELi64ELi64ELi4ELb0ELb0EN7cutlass10bfloat16_tE19Flash_kernel_traitsILi256ELi64ELi64ELi4ES3_EELb0ELb0ELb0ELb0ELb0ELb1ELb0ELb0EEEvNS_16Flash_fwd_paramsE --------------------------
	.section	.text._ZN5flash16flash_fwd_kernelI23Flash_fwd_kernel_traitsILi256ELi64ELi64ELi4ELb0ELb0EN7cutlass10bfloat16_tE19Flash_kernel_traitsILi256ELi64ELi64ELi4ES3_EELb0ELb0ELb0ELb0ELb0ELb1ELb0ELb0EEEvNS_16Flash_fwd_paramsE,"ax",@progbits
	.sectioninfo	@"SHI_REGISTERS=254"
	.align	128
        .global         _ZN5flash16flash_fwd_kernelI23Flash_fwd_kernel_traitsILi256ELi64ELi64ELi4ELb0ELb0EN7cutlass10bfloat16_tE19Flash_kernel_traitsILi256ELi64ELi64ELi4ES3_EELb0ELb0ELb0ELb0ELb0ELb1ELb0ELb0EEEvNS_16Flash_fwd_paramsE
        .type           _ZN5flash16flash_fwd_kernelI23Flash_fwd_kernel_traitsILi256ELi64ELi64ELi4ELb0ELb0EN7cutlass10bfloat16_tE19Flash_kernel_traitsILi256ELi64ELi64ELi4ES3_EELb0ELb0ELb0ELb0ELb0ELb1ELb0ELb0EEEvNS_16Flash_fwd_paramsE,@function
        .size           _ZN5flash16flash_fwd_kernelI23Flash_fwd_kernel_traitsILi256ELi64ELi64ELi4ELb0ELb0EN7cutlass10bfloat16_tE19Flash_kernel_traitsILi256ELi64ELi64ELi4ES3_EELb0ELb0ELb0ELb0ELb0ELb1ELb0ELb0EEEvNS_16Flash_fwd_paramsE,(.L_x_2022 - _ZN5flash16flash_fwd_kernelI23Flash_fwd_kernel_traitsILi256ELi64ELi64ELi4ELb0ELb0EN7cutlass10bfloat16_tE19Flash_kernel_traitsILi256ELi64ELi64ELi4ES3_EELb0ELb0ELb0ELb0ELb0ELb1ELb0ELb0EEEvNS_16Flash_fwd_paramsE)
        .other          _ZN5flash16flash_fwd_kernelI23Flash_fwd_kernel_traitsILi256ELi64ELi64ELi4ELb0ELb0EN7cutlass10bfloat16_tE19Flash_kernel_traitsILi256ELi64ELi64ELi4ES3_EELb0ELb0ELb0ELb0ELb0ELb1ELb0ELb0EEEvNS_16Flash_fwd_paramsE,@"STO_CUDA_ENTRY STV_DEFAULT"
_ZN5flash16flash_fwd_kernelI23Flash_fwd_kernel_traitsILi256ELi64ELi64ELi4ELb0ELb0EN7cutlass10bfloat16_tE19Flash_kernel_traitsILi256ELi64ELi64ELi4ES3_EELb0ELb0ELb0ELb0ELb0ELb1ELb0ELb0EEEvNS_16Flash_fwd_paramsE:
.text._ZN5flash16flash_fwd_kernelI23Flash_fwd_kernel_traitsILi256ELi64ELi64ELi4ELb0ELb0EN7cutlass10bfloat16_tE19Flash_kernel_traitsILi256ELi64ELi64ELi4ES3_EELb0ELb0ELb0ELb0ELb0ELb1ELb0ELb0EEEvNS_16Flash_fwd_paramsE:
[----:B------:R-:W-:Y:S02]  /*0000*/  MOV R1, c[0x0][0x28] ;  /* 0x00000a0000017a02 */ /* 0x000fe40000000f00 */
[----:B------:R-:W1:Y:S01]  /*0010*/  S2UR UR10, SR_CTAID.Y ;  /* 0x00000000000a79c3 */ /* 0x000e620000002600 */
[----:B------:R-:W-:Y:S02]  /*0020*/  ULDC.64 UR4, c[0x0][0x240] ;  /* 0x0000900000047ab9 */ /* 0x000fe40000000a00 */
[----:B------:R-:W-:Y:S02]  /*0030*/  UISETP.NE.U32.AND UP2, UPT, URZ, UR4, UPT ;  /* 0x000000043f00728c */ /* 0x000fe4000bf45070 */
[----:B------:R-:W-:Y:S02]  /*0040*/  UMOV UR7, 0x4 ;  /* 0x0000000400077882 */ /* 0x000fe40000000000 */
[----:B------:R-:W-:Y:S02]  /*0050*/  UISETP.NE.AND.EX UP2, UPT, URZ, UR5, UPT, UP2 ;  /* 0x000000053f00728c */ /* 0x000fe4000bf45320 */
[----:B------:R-:W-:Y:S02]  /*0060*/  ULDC.64 UR12, c[0x0][0x240] ;  /* 0x00009000000c7ab9 */ /* 0x000fe40000000a00 */
[----:B------:R-:W-:-:S02]  /*0070*/  ULDC.64 UR4, c[0x0][0x250] ;  /* 0x0000940000047ab9 */ /* 0x000fc40000000a00 */
[----:B------:R-:W-:Y:S01]  /*0080*/  PLOP3.LUT P2, PT, PT, PT, UP2, 0x80, 0x0 ;  /* 0x000000000000781c */ /* 0x000fe20003f4f028 */
[----:B------:R-:W-:Y:S02]  /*0090*/  UISETP.NE.U32.AND UP0, UPT, URZ, UR4, UPT ;  /* 0x000000043f00728c */ /* 0x000fe4000bf05070 */
[----:B------:R-:W-:Y:S02]  /*00a0*/  ULDC.64 UR16, c[0x0][0x118] ;  /* 0x0000460000107ab9 */ /* 0x000fe40000000a00 */
[----:B------:R-:W-:Y:S02]  /*00b0*/  UISETP.NE.AND.EX UP0, UPT, URZ, UR5, UPT, UP0 ;  /* 0x000000053f00728c */ /* 0x000fe4000bf05300 */
[----:B------:R-:W-:Y:S02]  /*00c0*/  ULDC.U8 UR6, c[0x0][0x312] ;  /* 0x0000c48000067ab9 */ /* 0x000fe40000000000 */
[----:B------:R-:W-:Y:S02]  /*00d0*/  ULDC.64 UR8, c[0x0][0x248] ;  /* 0x0000920000087ab9 */ /* 0x000fe40000000a00 */
[----:B-1----:R-:W-:Y:S01]  /*00e0*/  UIMAD.WIDE UR12, UR10, UR7, UR12 ;  /* 0x000000070a0c72a5 */ /* 0x002fe2000f8e020c */
[----:B------:R-:W-:Y:S01]  /*00f0*/  PLOP3.LUT P0, PT, PT, PT, UP0, 0x80, 0x0 ;  /* 0x000000000000781c */ /* 0x000fe20003f0f008 */
[----:B------:R-:W-:-:S02]  /*0100*/  ULDC.64 UR4, c[0x0][0x250] ;  /* 0x0000940000047ab9 */ /* 0x000fc40000000a00 */
[----:B------:R-:W-:Y:S02]  /*0110*/  UISETP.NE.AND UP3, UPT, UR6, URZ, UPT ;  /* 0x0000003f0600728c */ /* 0x000fe4000bf65270 */
[----:B------:R-:W-:Y:S01]  /*0120*/  IMAD.U32 R10, RZ, RZ, UR12 ;  /* 0x0000000cff0a7e24 */ /* 0x000fe2000f8e00ff */
[----:B------:R-:W-:Y:S01]  /*0130*/  UISETP.EQ.U32.AND UP1, UPT, URZ, UR8, UPT ;  /* 0x000000083f00728c */ /* 0x000fe2000bf22070 */
[----:B------:R-:W-:Y:S01]  /*0140*/  IMAD.U32 R11, RZ, RZ, UR13 ;  /* 0x0000000dff0b7e24 */ /* 0x000fe2000f8e00ff */
[----:B------:R-:W-:Y:S02]  /*0150*/  @UP0 UIMAD.WIDE UR4, UR10, UR7, UR4 ;  /* 0x000000070a0402a5 */ /* 0x000fe4000f8e0204 */
[----:B------:R-:W-:Y:S02]  /*0160*/  UISETP.EQ.OR.EX UP1, UPT, URZ, UR9, !UP3, UP1 ;  /* 0x000000093f00728c */ /* 0x000fe4000df22710 */
[----:B------:R-:W2:Y:S01]  /*0170*/  @P2 LDG.E R6, [R10.64] ;  /* 0x000000100a062981 */ /* 0x000ea2000c1e1900 */
[----:B------:R-:W-:-:S03]  /*0180*/  ULDC.64 UR8, c[0x0][0x248] ;  /* 0x0000920000087ab9 */ /* 0x000fc60000000a00 */
[----:B------:R-:W3:Y:S01]  /*0190*/  @P2 LDG.E R0, [R10.64+0x4] ;  /* 0x000004100a002981 */ /* 0x000ee2000c1e1900 */
[----:B------:R-:W-:Y:S01]  /*01a0*/  IMAD.U32 R8, RZ, RZ, UR4 ;  /* 0x00000004ff087e24 */ /* 0x000fe2000f8e00ff */
[----:B------:R-:W-:-:S05]  /*01b0*/  MOV R9, UR5 ;  /* 0x0000000500097c02 */ /* 0x000fca0008000f00 */
[----:B------:R-:W4:Y:S01]  /*01c0*/  @P0 LDG.E R4, [R8.64] ;  /* 0x0000001008040981 */ /* 0x000f22000c1e1900 */
[----:B------:R-:W-:Y:S01]  /*01d0*/  PLOP3.LUT P1, PT, PT, PT, UP1, 0x80, 0x0 ;  /* 0x000000000000781c */ /* 0x000fe20003f2f018 */
[----:B------:R-:W-:-:S06]  /*01e0*/  UIMAD.WIDE UR8, UR10, UR7, UR8 ;  /* 0x000000070a0872a5 */ /* 0x000fcc000f8e0208 */
[----:B------:R-:W-:Y:S01]  /*01f0*/  IMAD.U32 R2, RZ, RZ, UR8 ;  /* 0x00000008ff027e24 */ /* 0x000fe2000f8e00ff */
[----:B------:R-:W-:-:S05]  /*0200*/  MOV R3, UR9 ;  /* 0x0000000900037c02 */ /* 0x000fca0008000f00 */
[----:B------:R-:W5:Y:S01]  /*0210*/  @!P1 LDG.E R5, [R2.64] ;  /* 0x0000001002059981 */ /* 0x000f62000c1e1900 */
[----:B------:R-:W-:Y:S02]  /*0220*/  UMOV UR9, 0xffffffff ;  /* 0xffffffff00097882 */ /* 0x000fe40000000000 */
[----:B------:R-:W-:Y:S01]  /*0230*/  UMOV UR14, URZ ;  /* 0x0000003f000e7c82 */ /* 0x000fe20008000000 */
[----:B------:R-:W1:Y:S01]  /*0240*/  S2R R84, SR_TID.X ;  /* 0x0000000000547919 */ /* 0x000e620000002100 */
[----:B------:R-:W-:Y:S01]  /*0250*/  UMOV UR19, 0xffffffff ;  /* 0xffffffff00137882 */ /* 0x000fe20000000000 */
[----:B------:R-:W1:Y:S08]  /*0260*/  S2UR UR12, SR_CTAID.X ;  /* 0x00000000000c79c3 */ /* 0x000e700000002500 */
[----:B------:R-:W1:Y:S08]  /*0270*/  S2UR UR11, SR_CTAID.Z ;  /* 0x00000000000b79c3 */ /* 0x000e700000002700 */
[----:B--2---:R-:W2:Y:S08]  /*0280*/  @P2 R2UR UR9, R6 ;  /* 0x00000000060923c2 */ /* 0x004eb000000e0000 */
[----:B---3--:R-:W2:Y:S08]  /*0290*/  @P2 R2UR UR15, R0 ;  /* 0x00000000000f23c2 */ /* 0x008eb000000e0000 */
[----:B----4-:R3:W4:Y:S01]  /*02a0*/  @P0 R2UR UR14, R4 ;  /* 0x00000000040e03c2 */ /* 0x01072200000e0000 */
[----:B------:R-:W-:-:S04]  /*02b0*/  ISETP.NE.U32.AND P0, PT, RZ, c[0x0][0x248], PT ;  /* 0x00009200ff007a0c */ /* 0x000fc80003f05070 */
[----:B------:R-:W-:-:S03]  /*02c0*/  ISETP.NE.AND.EX P0, PT, RZ, c[0x0][0x24c], PT, P0 ;  /* 0x00009300ff007a0c */ /* 0x000fc60003f05300 */
[----:B-----5:R3:W1:Y:S01]  /*02d0*/  @!P1 R2UR UR19, R5 ;  /* 0x00000000051393c2 */ /* 0x02066200000e0000 */
[----:B--2---:R-:W-:-:S07]  /*02e0*/  @UP2 UIADD3 UR15, UR15, -UR9, URZ ;  /* 0x800000090f0f2290 */ /* 0x004fce000fffe03f */
[----:B------:R-:W-:Y:S02]  /*02f0*/  @!UP2 ULDC UR15, c[0x0][0x214] ;  /* 0x00008500000faab9 */ /* 0x000fe40000000800 */
[----:B-1-34-:R-:W-:Y:S05]  /*0300*/  @!P0 BRA `(.L_x_0) ;  /* 0x0000007000008947 */ /* 0x01afea0003800000 */
[----:B------:R-:W-:-:S13]  /*0310*/  PLOP3.LUT P0, PT, PT, PT, UP3, 0x80, 0x0 ;  /* 0x000000000000781c */ /* 0x000fda0003f0f038 */
[----:B------:R-:W2:Y:S04]  /*0320*/  @P0 LDG.E R0, [R2.64+0x4] ;  /* 0x0000041002000981 */ /* 0x000ea8000c1e1900 */
[----:B------:R-:W3:Y:S01]  /*0330*/  @!P0 LDG.E R4, [R2.64] ;  /* 0x0000001002048981 */ /* 0x000ee2000c1e1900 */
[----:B--2---:R-:W1:Y:S02]  /*0340*/  @P0 R2UR UR6, R0 ;  /* 0x00000000000603c2 */ /* 0x004e6400000e0000 */
[----:B-1----:R-:W-:-:S11]  /*0350*/  @UP3 UIADD3 UR6, UR6, -UR19, URZ ;  /* 0x8000001306063290 */ /* 0x002fd6000fffe03f */
[----:B---3--:R1:W2:Y:S02]  /*0360*/  @!P0 R2UR UR6, R4 ;  /* 0x00000000040683c2 */ /* 0x0082a400000e0000 */
[----:B-12---:R-:W-:Y:S05]  /*0370*/  BRA `(.L_x_1) ;  /* 0x0000001000007947 */ /* 0x006fea0003800000 */
.L_x_0:
[----:B------:R-:W-:Y:S02]  /*0380*/  ULDC UR6, c[0x0][0x218] ;  /* 0x0000860000067ab9 */ /* 0x000fe40000000800 */
.L_x_1:
[----:B------:R-:W-:Y:S02]  /*0390*/  ULDC.64 UR4, c[0x0][0x258] ;  /* 0x0000960000047ab9 */ /* 0x000fe40000000a00 */
[----:B------:R-:W-:-:S04]  /*03a0*/  UISETP.NE.U32.AND UP2, UPT, URZ, UR4, UPT ;  /* 0x000000043f00728c */ /* 0x000fc8000bf45070 */
[----:B------:R-:W-:-:S03]  /*03b0*/  UISETP.NE.AND.EX UP2, UPT, URZ, UR5, UPT, UP2 ;  /* 0x000000053f00728c */ /* 0x000fc6000bf45320 */
[----:B------:R-:W-:-:S03]  /*03c0*/  ULDC.64 UR4, c[0x0][0x258] ;  /* 0x0000960000047ab9 */ /* 0x000fc60000000a00 */
[----:B------:R-:W-:-:S05]  /*03d0*/  PLOP3.LUT P0, PT, PT, PT, UP2, 0x80, 0x0 ;  /* 0x000000000000781c */ /* 0x000fca0003f0f028 */
[----:B------:R-:W-:-:S06]  /*03e0*/  @UP2 UIMAD.WIDE UR4, UR10, UR7, UR4 ;  /* 0x000000070a0422a5 */ /* 0x000fcc000f8e0204 */
[----:B------:R-:W-:Y:S02]  /*03f0*/  IMAD.U32 R2, RZ, RZ, UR4 ;  /* 0x00000004ff027e24 */ /* 0x000fe4000f8e00ff */
[----:B------:R-:W-:Y:S01]  /*0400*/  IMAD.U32 R3, RZ, RZ, UR5 ;  /* 0x00000005ff037e24 */ /* 0x000fe2000f8e00ff */
[----:B------:R-:W-:Y:S02]  /*0410*/  USHF.L.U32 UR12, UR12, 0x6, URZ ;  /* 0x000000060c0c7899 */ /* 0x000fe4000800063f */
[----:B------:R-:W-:Y:S02]  /*0420*/  ULDC.64 UR4, c[0x0][0x268] ;  /* 0x00009a0000047ab9 */ /* 0x000fe40000000a00 */
[----:B------:R-:W2:Y:S01]  /*0430*/  @P0 LDG.E R0, [R2.64] ;  /* 0x0000001002000981 */ /* 0x000ea2000c1e1900 */
[----:B------:R-:W-:Y:S02]  /*0440*/  UISETP.GT.AND UP0, UPT, UR15, UR12, UPT ;  /* 0x0000000c0f00728c */ /* 0x000fe4000bf04270 */
[----:B------:R-:W-:-:S03]  /*0450*/  @!UP2 UISETP.NE.U32.AND UP1, UPT, URZ, UR4, UPT ;  /* 0x000000043f00a28c */ /* 0x000fc6000bf25070 */
[----:B------:R-:W-:Y:S02]  /*0460*/  ULDC UR4, c[0x0][0x21c] ;  /* 0x0000870000047ab9 */ /* 0x000fe40000000800 */
[----:B------:R-:W-:-:S04]  /*0470*/  @!UP2 UISETP.NE.AND.EX UP1, UPT, URZ, UR5, UPT, UP1 ;  /* 0x000000053f00a28c */ /* 0x000fc8000bf25310 */
[----:B------:R-:W-:Y:S01]  /*0480*/  @!UP2 USEL UR4, URZ, UR4, !UP1 ;  /* 0x000000043f04a287 */ /* 0x000fe2000c800000 */
[----:B--2---:R-:W1:Y:S01]  /*0490*/  @P0 R2UR UR13, R0 ;  /* 0x00000000000d03c2 */ /* 0x004e6200000e0000 */
[----:B------:R-:W-:Y:S01]  /*04a0*/  PLOP3.LUT P0, PT, PT, PT, UP0, 0x80, 0x0 ;  /* 0x000000000000781c */ /* 0x000fe20003f0f008 */
[----:B-1----:R-:W-:Y:S02]  /*04b0*/  @UP2 UIADD3 UR13, UR13, -UR14, URZ ;  /* 0x8000000e0d0d2290 */ /* 0x002fe4000fffe03f */
[----:B------:R-:W-:-:S10]  /*04c0*/  @!UP2 UIADD3 UR13, UR4, UR6, -UR14 ;  /* 0x00000006040da290 */ /* 0x000fd4000fffe80e */
[----:B------:R-:W-:Y:S05]  /*04d0*/  @!P0 EXIT ;  /* 0x000000000000894d */ /* 0x000fea0003800000 */
[----:B------:R-:W-:Y:S02]  /*04e0*/  UISETP.GE.AND UP0, UPT, UR13, 0x1, UPT ;  /* 0x000000010d00788c */ /* 0x000fe4000bf06270 */
[----:B------:R-:W-:-:S04]  /*04f0*/  UIADD3 UR4, UR13, 0x3f, URZ ;  /* 0x0000003f0d047890 */ /* 0x000fc8000fffe03f */
[----:B------:R-:W-:Y:S01]  /*0500*/  PLOP3.LUT P0, PT, PT, PT, UP0, 0x80, 0x0 ;  /* 0x000000000000781c */ /* 0x000fe20003f0f008 */
[----:B------:R-:W-:-:S04]  /*0510*/  USHF.R.S32.HI UR8, URZ, 0x1f, UR4 ;  /* 0x0000001f3f087899 */ /* 0x000fc80008011404 */
[----:B------:R-:W-:-:S08]  /*0520*/  ULEA.HI UR8, UR8, UR4, URZ, 0x6 ;  /* 0x0000000408087291 */ /* 0x000fd0000f8f303f */
[----:B------:R-:W-:Y:S05]  /*0530*/  @!P0 BRA `(.L_x_2) ;  /* 0x0000916000008947 */ /* 0x000fea0003800000 */
[----:B------:R-:W-:Y:S02]  /*0540*/  UISETP.NE.AND UP1, UPT, UR9, -0x1, UPT ;  /* 0xffffffff0900788c */ /* 0x000fe4000bf25270 */
[----:B------:R-:W-:Y:S02]  /*0550*/  UISETP.NE.AND UP0, UPT, UR19, -0x1, UPT ;  /* 0xffffffff1300788c */ /* 0x000fe4000bf05270 */
[----:B------:R-:W-:Y:S02]  /*0560*/  ULDC.64 UR4, c[0x0][0x190] ;  /* 0x0000640000047ab9 */ /* 0x000fe40000000a00 */
[----:B------:R-:W-:Y:S02]  /*0570*/  ULDC.64 UR6, c[0x0][0x178] ;  /* 0x00005e0000067ab9 */ /* 0x000fe40000000a00 */
[----:B------:R-:W-:-:S03]  /*0580*/  PLOP3.LUT P0, PT, PT, PT, UP0, 0x80, 0x0 ;  /* 0x000000000000781c */ /* 0x000fc60003f0f008 */
[----:B------:R-:W-:Y:S02]  /*0590*/  @UP1 UIMAD.WIDE.U32 UR24, UR9, UR4, URZ ;  /* 0x00000004091812a5 */ /* 0x000fe4000f8e003f */
[----:B------:R-:W-:Y:S02]  /*05a0*/  @!UP1 USHF.R.S32.HI UR22, URZ, 0x1f, UR10 ;  /* 0x0000001f3f169899 */ /* 0x000fe4000801140a */
[----:B------:R-:W-:Y:S02]  /*05b0*/  @UP0 UIADD3 UR23, UR14, UR19, URZ ;  /* 0x000000130e170290 */ /* 0x000fe4000fffe03f */
[----:B------:R-:W-:Y:S02]  /*05c0*/  @UP1 UIMAD UR18, UR9, UR5, UR25 ;  /* 0x00000005091212a4 */ /* 0x000fe4000f8e0219 */
[----:B------:R-:W-:Y:S02]  /*05d0*/  @!UP1 UIMAD.WIDE.U32 UR20, UR10, UR6, URZ ;  /* 0x000000060a1492a5 */ /* 0x000fe4000f8e003f */
[----:B------:R-:W-:-:S02]  /*05e0*/  ULDC.64 UR4, c[0x0][0x198] ;  /* 0x0000660000047ab9 */ /* 0x000fc40000000a00 */
[----:B------:R-:W-:Y:S02]  /*05f0*/  @!UP1 UIMAD UR22, UR22, UR6, URZ ;  /* 0x00000006161692a4 */ /* 0x000fe4000f8e023f */
[----:B------:R-:W-:Y:S02]  /*0600*/  @UP0 UIMAD.WIDE.U32 UR26, UR23, UR4, URZ ;  /* 0x00000004171a02a5 */ /* 0x000fe4000f8e003f */
[----:B------:R-:W-:Y:S02]  /*0610*/  @!UP1 UIMAD UR22, UR10, UR7, UR22 ;  /* 0x000000070a1692a4 */ /* 0x000fe4000f8e0216 */
[----:B------:R-:W-:Y:S02]  /*0620*/  @UP1 UMOV UR6, UR24 ;  /* 0x0000001800061c82 */ /* 0x000fe40008000000 */
[----:B------:R-:W-:Y:S02]  /*0630*/  @!UP1 UMOV UR6, UR20 ;  /* 0x0000001400069c82 */ /* 0x000fe40008000000 */
[----:B------:R-:W-:-:S02]  /*0640*/  @UP0 UIMAD UR7, UR23, UR5, UR27 ;  /* 0x00000005170702a4 */ /* 0x000fc4000f8e021b */
[----:B------:R-:W-:Y:S02]  /*0650*/  @!UP1 UIADD3 UR18, UR21, UR22, URZ ;  /* 0x0000001615129290 */ /* 0x000fe4000fffe03f */
[----:B------:R-:W-:Y:S01]  /*0660*/  @UP0 UMOV UR20, UR26 ;  /* 0x0000001a00140c82 */ /* 0x000fe20008000000 */
[----:B------:R-:W-:Y:S05]  /*0670*/  @P0 BRA `(.L_x_3) ;  /* 0x000000d000000947 */ /* 0x000fea0003800000 */
[----:B------:R-:W-:Y:S02]  /*0680*/  USHF.R.S32.HI UR20, URZ, 0x1f, UR14 ;  /* 0x0000001f3f147899 */ /* 0x000fe4000801140e */
[----:B------:R-:W-:Y:S02]  /*0690*/  ULDC.64 UR4, c[0x0][0x198] ;  /* 0x0000660000047ab9 */ /* 0x000fe40000000a00 */
[----:B------:R-:W-:Y:S02]  /*06a0*/  UIMAD UR20, UR20, UR4, URZ ;  /* 0x00000004141472a4 */ /* 0x000fe4000f8e023f */
[----:B------:R-:W-:Y:S02]  /*06b0*/  UIMAD.WIDE.U32 UR22, UR14, UR4, URZ ;  /* 0x000000040e1672a5 */ /* 0x000fe4000f8e003f */
[----:B------:R-:W-:-:S02]  /*06c0*/  UIMAD UR20, UR14, UR5, UR20 ;  /* 0x000000050e1472a4 */ /* 0x000fc4000f8e0214 */
[----:B------:R-:W-:Y:S02]  /*06d0*/  USHF.R.S32.HI UR7, URZ, 0x1f, UR10 ;  /* 0x0000001f3f077899 */ /* 0x000fe4000801140a */
[----:B------:R-:W-:Y:S02]  /*06e0*/  ULDC.64 UR4, c[0x0][0x180] ;  /* 0x0000600000047ab9 */ /* 0x000fe40000000a00 */
[----:B------:R-:W-:Y:S02]  /*06f0*/  UIADD3 UR21, UR23, UR20, URZ ;  /* 0x0000001417157290 */ /* 0x000fe4000fffe03f */
[----:B------:R-:W-:Y:S02]  /*0700*/  UIMAD UR7, UR7, UR4, URZ ;  /* 0x00000004070772a4 */ /* 0x000fe4000f8e023f */
[----:B------:R-:W-:Y:S02]  /*0710*/  UMOV UR20, UR22 ;  /* 0x0000001600147c82 */ /* 0x000fe40008000000 */
[----:B------:R-:W-:-:S02]  /*0720*/  UIMAD UR7, UR10, UR5, UR7 ;  /* 0x000000050a0772a4 */ /* 0x000fc4000f8e0207 */
[----:B------:R-:W-:-:S04]  /*0730*/  UIMAD.WIDE.U32 UR20, UR10, UR4, UR20 ;  /* 0x000000040a1472a5 */ /* 0x000fc8000f8e0014 */
[----:B------:R-:W-:Y:S02]  /*0740*/  UIADD3 UR7, UR21, UR7, URZ ;  /* 0x0000000715077290 */ /* 0x000fe4000fffe03f */
.L_x_3:
[----:B------:R-:W-:Y:S01]  /*0750*/  IABS R3, c[0x0][0x1c8] ;  /* 0x0000720000037a13 */ /* 0x000fe20000000000 */
[----:B------:R-:W1:Y:S01]  /*0760*/  S2R R0, SR_CTAID.Z ;  /* 0x0000000000007919 */ /* 0x000e620000002700 */
[----:B------:R-:W-:Y:S02]  /*0770*/  ULDC UR4, c[0x0][0x1c8] ;  /* 0x0000720000047ab9 */ /* 0x000fe40000000800 */
[----:B------:R-:W2:Y:S01]  /*0780*/  I2F.RP R6, R3 ;  /* 0x0000000300067306 */ /* 0x000ea20000209400 */
[----:B------:R-:W-:Y:S02]  /*0790*/  ULOP3.LUT UR4, UR11, UR4, URZ, 0x3c, !UPT ;  /* 0x000000040b047292 */ /* 0x000fe4000f8e3c3f */
[----:B------:R-:W-:-:S04]  /*07a0*/  @UP0 UIADD3 UR19, UR14, UR19, URZ ;  /* 0x000000130e130290 */ /* 0x000fc8000fffe03f */
[----:B------:R-:W-:Y:S01]  /*07b0*/  ISETP.LE.AND P1, PT, RZ, UR4, PT ;  /* 0x00000004ff007c0c */ /* 0x000fe2000bf23270 */
[----:B------:R-:W-:Y:S02]  /*07c0*/  ULDC.64 UR4, c[0x0][0x1a0] ;  /* 0x0000680000047ab9 */ /* 0x000fe40000000a00 */
[----:B------:R-:W-:-:S04]  /*07d0*/  @UP0 UIMAD.WIDE.U32 UR22, UR19, UR4, URZ ;  /* 0x00000004131602a5 */ /* 0x000fc8000f8e003f */
[----:B------:R-:W-:Y:S01]  /*07e0*/  @UP0 UIMAD UR21, UR19, UR5, UR23 ;  /* 0x00000005131502a4 */ /* 0x000fe2000f8e0217 */
[----:B--2---:R-:W2:Y:S01]  /*07f0*/  MUFU.RCP R4, R6 ;  /* 0x0000000600047308 */ /* 0x004ea20000001000 */
[----:B------:R-:W-:Y:S01]  /*0800*/  USHF.R.S32.HI UR19, URZ, 0x1f, UR11 ;  /* 0x0000001f3f137899 */ /* 0x000fe2000801140b */
[----:B-1----:R-:W-:Y:S02]  /*0810*/  IABS R0, R0 ;  /* 0x0000000000007213 */ /* 0x002fe40000000000 */
[----:B--2---:R-:W-:-:S04]  /*0820*/  IADD3 R4, R4, 0xffffffe, RZ ;  /* 0x0ffffffe04047810 */ /* 0x004fc80007ffe0ff */
[----:B------:R-:W1:Y:S02]  /*0830*/  F2I.FTZ.U32.TRUNC.NTZ R5, R4 ;  /* 0x0000000400057305 */ /* 0x000e64000021f000 */
[----:B-1----:R-:W-:Y:S02]  /*0840*/  IMAD.MOV R2, RZ, RZ, -R5 ;  /* 0x000000ffff027224 */ /* 0x002fe400078e0a05 */
[----:B------:R-:W-:Y:S02]  /*0850*/  IMAD.MOV.U32 R4, RZ, RZ, RZ ;  /* 0x000000ffff047224 */ /* 0x000fe400078e00ff */
[----:B------:R-:W-:-:S04]  /*0860*/  IMAD R2, R2, R3, RZ ;  /* 0x0000000302027224 */ /* 0x000fc800078e02ff */
[----:B------:R-:W-:-:S04]  /*0870*/  IMAD.HI.U32 R5, R5, R2, R4 ;  /* 0x0000000205057227 */ /* 0x000fc800078e0004 */
[----:B------:R-:W-:-:S04]  /*0880*/  IMAD.MOV.U32 R2, RZ, RZ, R0 ;  /* 0x000000ffff027224 */ /* 0x000fc800078e0000 */
[----:B------:R-:W-:-:S04]  /*0890*/  IMAD.HI.U32 R238, R5, R2, RZ ;  /* 0x0000000205ee7227 */ /* 0x000fc800078e00ff */
[----:B------:R-:W-:-:S04]  /*08a0*/  IMAD.MOV R0, RZ, RZ, -R238 ;  /* 0x000000ffff007224 */ /* 0x000fc800078e0aee */
[----:B------:R-:W-:-:S05]  /*08b0*/  IMAD R0, R3, R0, R2 ;  /* 0x0000000003007224 */ /* 0x000fca00078e0202 */
[----:B------:R-:W-:-:S13]  /*08c0*/  ISETP.GT.U32.AND P2, PT, R3, R0, PT ;  /* 0x000000000300720c */ /* 0x000fda0003f44070 */
[----:B------:R-:W-:Y:S01]  /*08d0*/  @!P2 IMAD.IADD R0, R0, 0x1, -R3 ;  /* 0x000000010000a824 */ /* 0x000fe200078e0a03 */
[----:B------:R-:W-:Y:S02]  /*08e0*/  @!P2 IADD3 R238, R238, 0x1, RZ ;  /* 0x00000001eeeea810 */ /* 0x000fe40007ffe0ff */
[----:B------:R-:W-:Y:S02]  /*08f0*/  ISETP.NE.AND P2, PT, RZ, c[0x0][0x1c8], PT ;  /* 0x00007200ff007a0c */ /* 0x000fe40003f45270 */
[----:B------:R-:W-:-:S13]  /*0900*/  ISETP.GE.U32.AND P3, PT, R0, R3, PT ;  /* 0x000000030000720c */ /* 0x000fda0003f66070 */
[----:B------:R-:W-:-:S05]  /*0910*/  @P3 IADD3 R238, R238, 0x1, RZ ;  /* 0x00000001eeee3810 */ /* 0x000fca0007ffe0ff */
[----:B------:R-:W-:Y:S01]  /*0920*/  @!P1 IMAD.MOV R238, RZ, RZ, -R238 ;  /* 0x000000ffffee9224 */ /* 0x000fe200078e0aee */
[----:B------:R-:W-:Y:S01]  /*0930*/  @!P2 LOP3.LUT R238, RZ, c[0x0][0x1c8], RZ, 0x33, !PT ;  /* 0x00007200ffeeaa12 */ /* 0x000fe200078e33ff */
        /* <DEDUP_REMOVED lines=10> */
[----:B------:R-:W-:Y:S02]  /*09e0*/  UIMAD.WIDE.U32 UR22, UR10, UR4, UR22 ;  /* 0x000000040a1672a5 */ /* 0x000fe4000f8e0016 */
[----:B------:R-:W-:-:S04]  /*09f0*/  UIMAD UR5, UR10, UR5, UR14 ;  /* 0x000000050a0572a4 */ /* 0x000fc8000f8e020e */
[----:B------:R-:W-:Y:S02]  /*0a00*/  UIADD3 UR21, UR23, UR5, URZ ;  /* 0x0000000517157290 */ /* 0x000fe4000fffe03f */
.L_x_4:
[----:B------:R-:W-:Y:S01]  /*0a10*/  SHF.R.S32.HI R9, RZ, 0x1f, R84 ;  /* 0x0000001fff097819 */ /* 0x000fe20000011454 */
[----:B------:R-:W1:Y:S01]  /*0a20*/  S2R R247, SR_CTAID.X ;  /* 0x0000000000f77919 */ /* 0x000e620000002500 */
[----:B------:R-:W-:Y:S01]  /*0a30*/  UIADD3 UR12, -UR12, UR15, URZ ;  /* 0x0000000f0c0c7290 */ /* 0x000fe2000fffe13f */
[----:B------:R-:W-:Y:S01]  /*0a40*/  SHF.R.S32.HI R8, RZ, 0x1f, R238 ;  /* 0x0000001fff087819 */ /* 0x000fe200000114ee */
[----:B------:R-:W-:Y:S01]  /*0a50*/  ULDC.64 UR4, c[0x0][0x1a8] ;  /* 0x00006a0000047ab9 */ /* 0x000fe20000000a00 */
[CC--:B------:R-:W-:Y:S01]  /*0a60*/  LEA.HI R5, R9.reuse, R84.reuse, RZ, 0x3 ;  /* 0x0000005409057211 */ /* 0x0c0fe200078f18ff */
[----:B------:R-:W2:Y:S01]  /*0a70*/  S2R R24, SR_CTAID.Z ;  /* 0x0000000000187919 */ /* 0x000ea20000002700 */
[----:B------:R-:W-:Y:S01]  /*0a80*/  UIMAD UR4, UR19, UR4, URZ ;  /* 0x00000004130472a4 */ /* 0x000fe2000f8e023f */
[----:B------:R-:W-:Y:S01]  /*0a90*/  LEA.HI R4, R9, R84, RZ, 0x6 ;  /* 0x0000005409047211 */ /* 0x000fe200078f30ff */
[----:B------:R-:W-:Y:S01]  /*0aa0*/  ULEA.HI.SX32 UR10, UR8, 0xffffffff, 0x1a ;  /* 0xffffffff080a7891 */ /* 0x000fe2000f8fd23f */
[----:B------:R-:W-:Y:S01]  /*0ab0*/  SHF.R.S32.HI R10, RZ, 0x3, R5 ;  /* 0x00000003ff0a7819 */ /* 0x000fe20000011405 */
[----:B------:R-:W-:Y:S01]  /*0ac0*/  UIMAD UR4, UR11, UR5, UR4 ;  /* 0x000000050b0472a4 */ /* 0x000fe2000f8e0204 */
[----:B------:R-:W-:Y:S01]  /*0ad0*/  LOP3.LUT R5, R5, 0xfffffff8, RZ, 0xc0, !PT ;  /* 0xfffffff805057812 */ /* 0x000fe200078ec0ff */
[----:B------:R-:W-:Y:S01]  /*0ae0*/  IMAD.SHL.U32 R4, R4, 0x8, RZ ;  /* 0x0000000804047824 */ /* 0x000fe200078e00ff */
[C---:B------:R-:W-:Y:S01]  /*0af0*/  IADD3 R16, R10.reuse, 0x10, RZ ;  /* 0x000000100a107810 */ /* 0x040fe20007ffe0ff */
[----:B------:R-:W-:Y:S01]  /*0b00*/  IMAD.SHL.U32 R3, R10, 0x40, RZ ;  /* 0x000000400a037824 */ /* 0x000fe200078e00ff */
[--C-:B------:R-:W-:Y:S01]  /*0b10*/  SHF.R.S32.HI R11, RZ, 0x1f, R10.reuse ;  /* 0x0000001fff0b7819 */ /* 0x100fe2000001140a */
[----:B------:R-:W-:Y:S01]  /*0b20*/  IMAD.IADD R0, R84, 0x1, -R5 ;  /* 0x0000000154007824 */ /* 0x000fe200078e0a05 */
[----:B------:R-:W-:Y:S01]  /*0b30*/  IADD3 R7, R10, 0x20, RZ ;  /* 0x000000200a077810 */ /* 0x000fe20007ffe0ff */
[----:B------:R-:W-:Y:S01]  /*0b40*/  IMAD R243, R8, c[0x0][0x1b0], RZ ;  /* 0x00006c0008f37a24 */ /* 0x000fe200078e02ff */
[----:B------:R-:W-:Y:S01]  /*0b50*/  LOP3.LUT R3, R3, 0x1c0, RZ, 0xc0, !PT ;  /* 0x000001c003037812 */ /* 0x000fe200078ec0ff */
[----:B------:R-:W-:Y:S01]  /*0b60*/  IMAD.SHL.U32 R244, R0, 0x8, RZ ;  /* 0x0000000800f47824 */ /* 0x000fe200078e00ff */
[----:B------:R-:W-:Y:S01]  /*0b70*/  ISETP.GE.AND P3, PT, R16, UR12, PT ;  /* 0x0000000c10007c0c */ /* 0x000fe2000bf66270 */
[----:B------:R-:W-:Y:S01]  /*0b80*/  IMAD R243, R238, c[0x0][0x1b4], R243 ;  /* 0x00006d00eef37a24 */ /* 0x000fe200078e02f3 */
[----:B------:R-:W-:Y:S01]  /*0b90*/  SHF.R.U32.HI R237, RZ, 0x3, R3 ;  /* 0x00000003ffed7819 */ /* 0x000fe20000011603 */
[----:B-1----:R-:W-:Y:S01]  /*0ba0*/  IMAD.WIDE R246, R247, 0x40, R10 ;  /* 0x00000040f7f67825 */ /* 0x002fe200078e020a */
[----:B------:R-:W-:-:S02]  /*0bb0*/  SHF.R.S32.HI R245, RZ, 0x1f, R244 ;  /* 0x0000001ffff57819 */ /* 0x000fc400000114f4 */
[--C-:B------:R-:W-:Y:S01]  /*0bc0*/  LOP3.LUT R2, R3, 0x38, R244.reuse, 0xf8, !PT ;  /* 0x0000003803027812 */ /* 0x100fe200078ef8f4 */
[----:B------:R-:W-:Y:S01]  /*0bd0*/  IMAD R3, R11, c[0x0][0x198], RZ ;  /* 0x000066000b037a24 */ /* 0x000fe200078e02ff */
[----:B------:R-:W-:Y:S01]  /*0be0*/  ISETP.GE.AND P1, PT, R7, UR12, PT ;  /* 0x0000000c07007c0c */ /* 0x000fe2000bf26270 */
[----:B------:R-:W-:Y:S01]  /*0bf0*/  IMAD.WIDE.U32 R12, R10, c[0x0][0x198], R244 ;  /* 0x000066000a0c7a25 */ /* 0x000fe200078e00f4 */
[----:B------:R-:W-:Y:S01]  /*0c00*/  IADD3 R14, P0, R244, UR6, RZ ;  /* 0x00000006f40e7c10 */ /* 0x000fe2000ff1e0ff */
[----:B------:R-:W-:Y:S01]  /*0c10*/  UIMAD UR6, UR10, -0x40, UR13 ;  /* 0xffffffc00a0678a4 */ /* 0x000fe2000f8e020d */
[----:B------:R-:W-:Y:S01]  /*0c20*/  LOP3.LUT R237, R2, R237, RZ, 0x3c, !PT ;  /* 0x000000ed02ed7212 */ /* 0x000fe200078e3cff */
[----:B------:R-:W-:Y:S01]  /*0c30*/  IMAD R2, R10, c[0x0][0x19c], R3 ;  /* 0x000067000a027a24 */ /* 0x000fe200078e0203 */
[----:B------:R-:W-:Y:S01]  /*0c40*/  IADD3.X R15, R245, UR18, RZ, P0, !PT ;  /* 0x00000012f50f7c10 */ /* 0x000fe200087fe4ff */
[----:B------:R-:W-:Y:S01]  /*0c50*/  IMAD R11, R11, c[0x0][0x1a0], RZ ;  /* 0x000068000b0b7a24 */ /* 0x000fe200078e02ff */
[----:B------:R-:W-:Y:S01]  /*0c60*/  IADD3 R240, P4, R12, UR20, RZ ;  /* 0x000000140cf07c10 */ /* 0x000fe2000ff9e0ff */
[----:B------:R-:W-:Y:S01]  /*0c70*/  IMAD R235, R8, c[0x0][0x1b8], RZ ;  /* 0x00006e0008eb7a24 */ /* 0x000fe200078e02ff */
[----:B------:R-:W-:Y:S01]  /*0c80*/  IADD3 R236, R10, 0x30, RZ ;  /* 0x000000300aec7810 */ /* 0x000fe20007ffe0ff */
[----:B--2---:R-:W-:Y:S01]  /*0c90*/  IMAD.WIDE.U32 R24, R24, c[0x0][0x1a8], R14 ;  /* 0x00006a0018187a25 */ /* 0x004fe200078e000e */
[----:B------:R-:W-:-:S02]  /*0ca0*/  ISETP.GE.AND P2, PT, R10, UR12, PT ;  /* 0x0000000c0a007c0c */ /* 0x000fc4000bf46270 */
[----:B------:R-:W-:Y:S01]  /*0cb0*/  IADD3.X R241, R13, UR7, R2, P4, !PT ;  /* 0x000000070df17c10 */ /* 0x000fe2000a7fe402 */
[--C-:B------:R-:W-:Y:S01]  /*0cc0*/  @!P3 IMAD.MOV.U32 R22, RZ, RZ, R24.reuse ;  /* 0x000000ffff16b224 */ /* 0x100fe200078e0018 */
[----:B------:R-:W-:Y:S01]  /*0cd0*/  ISETP.GE.AND P0, PT, R236, UR12, PT ;  /* 0x0000000cec007c0c */ /* 0x000fe2000bf06270 */
[----:B------:R-:W-:Y:S01]  /*0ce0*/  @!P1 IMAD.MOV.U32 R20, RZ, RZ, R24 ;  /* 0x000000ffff149224 */ /* 0x000fe200078e0018 */
[----:B------:R-:W-:Y:S01]  /*0cf0*/  @!P3 IADD3 R18, P4, R246, 0x10, RZ ;  /* 0x00000010f612b810 */ /* 0x000fe20007f9e0ff */
[----:B------:R-:W-:Y:S01]  /*0d00*/  IMAD.WIDE.U32 R240, R238, c[0x0][0x1b0], R240 ;  /* 0x00006c00eef07a25 */ /* 0x000fe200078e00f0 */
[----:B------:R-:W-:Y:S01]  /*0d10*/  @!P1 IADD3 R14, P5, R246, 0x20, RZ ;  /* 0x00000020f60e9810 */ /* 0x000fe20007fbe0ff */
[----:B------:R-:W-:Y:S01]  /*0d20*/  USHF.R.S32.HI UR7, URZ, 0x1f, UR10 ;  /* 0x0000001f3f077899 */ /* 0x000fe2000801140a */
[----:B------:R-:W-:Y:S01]  /*0d30*/  IADD3 R25, R25, UR4, RZ ;  /* 0x0000000419197c10 */ /* 0x000fe2000fffe0ff */
[--C-:B------:R-:W-:Y:S01]  /*0d40*/  @!P3 IMAD.X R15, RZ, RZ, R247.reuse, P4 ;  /* 0x000000ffff0fb224 */ /* 0x100fe200020e06f7 */
[----:B------:R-:W-:Y:S01]  /*0d50*/  LOP3.LUT R237, R237, 0xfffffe00, R4, 0xf8, !PT ;  /* 0xfffffe00eded7812 */ /* 0x000fe200078ef804 */
[----:B------:R-:W-:Y:S01]  /*0d60*/  @!P1 IMAD.X R13, RZ, RZ, R247, P5 ;  /* 0x000000ffff0d9224 */ /* 0x000fe200028e06f7 */
[----:B------:R-:W-:Y:S01]  /*0d70*/  ISETP.GE.AND P6, PT, R10, UR6, PT ;  /* 0x000000060a007c0c */ /* 0x000fe2000bfc6270 */
[----:B------:R-:W-:Y:S01]  /*0d80*/  @!P3 IMAD R15, R15, c[0x0][0x190], RZ ;  /* 0x000064000f0fba24 */ /* 0x000fe200078e02ff */
[----:B------:R-:W-:Y:S01]  /*0d90*/  ULDC.64 UR4, c[0x0][0x1a0] ;  /* 0x0000680000047ab9 */ /* 0x000fe20000000a00 */
[----:B------:R-:W-:Y:S01]  /*0da0*/  @!P2 IMAD R3, R247, c[0x0][0x190], RZ ;  /* 0x00006400f703aa24 */ /* 0x000fe200078e02ff */
[----:B------:R-:W-:Y:S01]  /*0db0*/  @!P0 IADD3 R12, P4, R246, 0x30, RZ ;  /* 0x00000030f60c8810 */ /* 0x000fe20007f9e0ff */
[--C-:B------:R-:W-:Y:S01]  /*0dc0*/  @!P3 IMAD.MOV.U32 R23, RZ, RZ, R25.reuse ;  /* 0x000000ffff17b224 */ /* 0x100fe200078e0019 */
[----:B------:R-:W-:Y:S01]  /*0dd0*/  UIMAD.WIDE.U32 UR18, UR10, UR4, URZ ;  /* 0x000000040a1272a5 */ /* 0x000fe2000f8e003f */
[----:B------:R-:W-:-:S02]  /*0de0*/  @!P1 IMAD.MOV.U32 R21, RZ, RZ, R25 ;  /* 0x000000ffff159224 */ /* 0x000fc400078e0019 */
[--C-:B------:R-:W-:Y:S02]  /*0df0*/  @!P0 IMAD.MOV.U32 R26, RZ, RZ, R24.reuse ;  /* 0x000000ffff1a8224 */ /* 0x100fe400078e0018 */
[----:B------:R-:W-:Y:S02]  /*0e00*/  @!P0 IMAD.MOV.U32 R27, RZ, RZ, R25 ;  /* 0x000000ffff1b8224 */ /* 0x000fe400078e0019 */
[----:B------:R-:W-:Y:S02]  /*0e10*/  @!P1 IMAD R13, R13, c[0x0][0x190], RZ ;  /* 0x000064000d0d9a24 */ /* 0x000fe400078e02ff */
[----:B------:R-:W-:Y:S02]  /*0e20*/  @!P3 IMAD R4, R18, c[0x0][0x194], R15 ;  /* 0x000065001204ba24 */ /* 0x000fe400078e020f */
[C---:B------:R-:W-:Y:S02]  /*0e30*/  @!P2 IMAD R3, R246.reuse, c[0x0][0x194], R3 ;  /* 0x00006500f603aa24 */ /* 0x040fe400078e0203 */
[----:B------:R-:W-:-:S04]  /*0e40*/  @!P2 IMAD.WIDE.U32 R24, R246, c[0x0][0x190], R24 ;  /* 0x00006400f618aa25 */ /* 0x000fc800078e0018 */
[----:B------:R-:W-:Y:S01]  /*0e50*/  @!P3 IMAD.WIDE.U32 R18, R18, c[0x0][0x190], R22 ;  /* 0x000064001212ba25 */ /* 0x000fe200078e0016 */
[----:B------:R-:W-:-:S03]  /*0e60*/  @!P2 LEA R22, P5, R24, c[0x0][0x160], 0x1 ;  /* 0x000058001816aa11 */ /* 0x000fc600078a08ff */
[C---:B------:R-:W-:Y:S02]  /*0e70*/  @!P1 IMAD R2, R14.reuse, c[0x0][0x194], R13 ;  /* 0x000065000e029a24 */ /* 0x040fe400078e020d */
[----:B------:R-:W-:Y:S02]  /*0e80*/  @!P0 IMAD.X R5, RZ, RZ, R247, P4 ;  /* 0x000000ffff058224 */ /* 0x000fe400020e06f7 */
[----:B------:R-:W-:Y:S01]  /*0e90*/  @!P1 IMAD.WIDE.U32 R14, R14, c[0x0][0x190], R20 ;  /* 0x000064000e0e9a25 */ /* 0x000fe200078e0014 */
[----:B------:R-:W-:-:S03]  /*0ea0*/  @!P3 LEA R20, P4, R18, c[0x0][0x160], 0x1 ;  /* 0x000058001214ba11 */ /* 0x000fc600078808ff */
[----:B------:R-:W-:Y:S02]  /*0eb0*/  @!P2 IMAD.IADD R3, R25, 0x1, R3 ;  /* 0x000000011903a824 */ /* 0x000fe400078e0203 */
[----:B------:R-:W-:Y:S02]  /*0ec0*/  @!P3 IMAD.IADD R4, R19, 0x1, R4 ;  /* 0x000000011304b824 */ /* 0x000fe400078e0204 */
[----:B------:R-:W-:Y:S01]  /*0ed0*/  @!P0 IMAD R5, R5, c[0x0][0x190], RZ ;  /* 0x0000640005058a24 */ /* 0x000fe200078e02ff */
[----:B------:R-:W-:Y:S01]  /*0ee0*/  @!P2 LEA.HI.X R23, R24, c[0x0][0x164], R3, 0x1, P5 ;  /* 0x000059001817aa11 */ /* 0x000fe200028f0c03 */
[----:B------:R-:W-:Y:S01]  /*0ef0*/  IMAD.MOV.U32 R3, RZ, RZ, c[0x0][0x198] ;  /* 0x00006600ff037624 */ /* 0x000fe200078e00ff */
[----:B------:R-:W-:Y:S01]  /*0f00*/  @!P3 LEA.HI.X R21, R18, c[0x0][0x164], R4, 0x1, P4 ;  /* 0x000059001215ba11 */ /* 0x000fe200020f0c04 */
[----:B------:R-:W-:Y:S01]  /*0f10*/  IMAD.MOV.U32 R4, RZ, RZ, 0x6 ;  /* 0x00000006ff047424 */ /* 0x000fe200078e00ff */
[----:B------:R-:W-:Y:S01]  /*0f20*/  @!P1 LEA R18, P4, R14, c[0x0][0x160], 0x1 ;  /* 0x000058000e129a11 */ /* 0x000fe200078808ff */
[----:B------:R-:W-:Y:S01]  /*0f30*/  @!P0 IMAD R5, R12, c[0x0][0x194], R5 ;  /* 0x000065000c058a24 */ /* 0x000fe200078e0205 */
[----:B------:R-:W-:Y:S01]  /*0f40*/  ISETP.GE.AND P5, PT, R16, UR6, PT ;  /* 0x0000000610007c0c */ /* 0x000fe2000bfa6270 */
[----:B------:R-:W-:Y:S01]  /*0f50*/  @!P1 IMAD.IADD R2, R15, 0x1, R2 ;  /* 0x000000010f029824 */ /* 0x000fe200078e0202 */
[----:B------:R-:W-:Y:S01]  /*0f60*/  SHF.L.U64.HI R4, R3, R4, c[0x0][0x19c] ;  /* 0x0000670003047619 */ /* 0x000fe20000010204 */
[----:B------:R-:W-:-:S03]  /*0f70*/  @!P0 IMAD.WIDE.U32 R12, R12, c[0x0][0x190], R26 ;  /* 0x000064000c0c8a25 */ /* 0x000fc600078e001a */
[----:B------:R-:W-:Y:S01]  /*0f80*/  @!P1 LEA.HI.X R19, R14, c[0x0][0x164], R2, 0x1, P4 ;  /* 0x000059000e139a11 */ /* 0x000fe200020f0c02 */
[----:B------:R-:W-:Y:S01]  /*0f90*/  @!P0 IMAD.IADD R5, R13, 0x1, R5 ;  /* 0x000000010d058824 */ /* 0x000fe200078e0205 */
[----:B------:R-:W-:Y:S01]  /*0fa0*/  @!P0 LEA R14, P4, R12, c[0x0][0x160], 0x1 ;  /* 0x000058000c0e8a11 */ /* 0x000fe200078808ff */
[----:B------:R-:W-:Y:S02]  /*0fb0*/  IMAD.SHL.U32 R85, R3, 0x40, RZ ;  /* 0x0000004003557824 */ /* 0x000fe400078e00ff */
[----:B------:R-:W-:Y:S01]  /*0fc0*/  IMAD R2, R4, UR10, RZ ;  /* 0x0000000a04027c24 */ /* 0x000fe2000f8e02ff */
[----:B------:R-:W-:Y:S01]  /*0fd0*/  @!P0 LEA.HI.X R15, R12, c[0x0][0x164], R5, 0x1, P4 ;  /* 0x000059000c0f8a11 */ /* 0x000fe200020f0c05 */
[----:B------:R-:W-:Y:S01]  /*0fe0*/  IMAD.IADD R243, R241, 0x1, R243 ;  /* 0x00000001f1f37824 */ /* 0x000fe200078e02f3 */
[----:B------:R-:W-:Y:S01]  /*0ff0*/  ISETP.GE.AND P4, PT, R7, UR6, PT ;  /* 0x0000000607007c0c */ /* 0x000fe2000bf86270 */
[----:B------:R-:W-:Y:S02]  /*1000*/  IMAD.SHL.U32 R237, R237, 0x2, RZ ;  /* 0x00000002eded7824 */ /* 0x000fe400078e00ff */
[----:B------:R-:W-:-:S02]  /*1010*/  IMAD.MOV.U32 R242, RZ, RZ, R240 ;  /* 0x000000fffff27224 */ /* 0x000fc400078e00f0 */
[C---:B------:R-:W-:Y:S01]  /*1020*/  IMAD R5, R85.reuse, UR7, R2 ;  /* 0x0000000755057c24 */ /* 0x040fe2000f8e0202 */
[----:B------:R-:W-:Y:S01]  /*1030*/  @!PT LDS RZ, [RZ] ;  /* 0x00000000fffff984 */ /* 0x000fe20000000800 */
[----:B------:R-:W-:Y:S01]  /*1040*/  @!PT LDS RZ, [RZ] ;  /* 0x00000000fffff984 */ /* 0x000fe20000000800 */
[----:B------:R-:W-:Y:S01]  /*1050*/  @!PT LDS RZ, [RZ] ;  /* 0x00000000fffff984 */ /* 0x000fe20000000800 */
[----:B------:R1:W-:Y:S01]  /*1060*/  @!P2 LDGSTS.E.BYPASS.LTC128B.128 [R237], [R22.64] ;  /* 0x0000000016edafae */ /* 0x0003e2000b901d50 */
[----:B------:R-:W-:Y:S01]  /*1070*/  IMAD.WIDE.U32 R12, R85, UR10, R242 ;  /* 0x0000000a550c7c25 */ /* 0x000fe2000f8e00f2 */
[----:B------:R-:W-:Y:S02]  /*1080*/  UIMAD UR7, UR7, UR4, URZ ;  /* 0x00000004070772a4 */ /* 0x000fe4000f8e023f */
[----:B------:R1:W-:Y:S01]  /*1090*/  @!P2 LDGSTS.E.BYPASS.LTC128B.128 [R237+0x2000], [R22.64+0x80] ;  /* 0x0200008016edafae */ /* 0x0003e2000b901d50 */
[----:B------:R-:W-:Y:S01]  /*10a0*/  IMAD.MOV.U32 R2, RZ, RZ, c[0x0][0x19c] ;  /* 0x00006700ff027624 */ /* 0x000fe200078e00ff */
[----:B------:R-:W-:Y:S01]  /*10b0*/  UIMAD UR7, UR10, UR5, UR7 ;  /* 0x000000050a0772a4 */ /* 0x000fe2000f8e0207 */
[----:B------:R-:W-:Y:S01]  /*10c0*/  IMAD.IADD R13, R13, 0x1, R5 ;  /* 0x000000010d0d7824 */ /* 0x000fe200078e0205 */
[----:B------:R1:W-:Y:S01]  /*10d0*/  @!P2 LDGSTS.E.BYPASS.LTC128B.128 [R237+0x4000], [R22.64+0x100] ;  /* 0x0400010016edafae */ /* 0x0003e2000b901d50 */
[----:B------:R-:W-:Y:S01]  /*10e0*/  IMAD.WIDE.U32 R24, R3, 0x20, RZ ;  /* 0x0000002003187825 */ /* 0x000fe200078e00ff */
[----:B------:R-:W-:-:S02]  /*10f0*/  UIADD3 UR7, UR19, UR7, URZ ;  /* 0x0000000713077290 */ /* 0x000fc4000fffe03f */
[----:B------:R1:W-:Y:S01]  /*1100*/  @!P2 LDGSTS.E.BYPASS.LTC128B.128 [R237+0x6000], [R22.64+0x180] ;  /* 0x0600018016edafae */ /* 0x0003e2000b901d50 */
[C---:B------:R-:W-:Y:S01]  /*1110*/  @!P5 LEA R6, P2, R3.reuse, R12, 0x4 ;  /* 0x0000000c0306d211 */ /* 0x040fe200078420ff */
[----:B------:R-:W-:Y:S02]  /*1120*/  IMAD R11, R10, c[0x0][0x1a4], R11 ;  /* 0x000069000a0b7a24 */ /* 0x000fe400078e020b */
[----:B------:R2:W-:Y:S01]  /*1130*/  @!P3 LDGSTS.E.BYPASS.LTC128B.128 [R237+0x800], [R20.64] ;  /* 0x0080000014edbfae */ /* 0x0005e2000b901d50 */
[----:B------:R-:W-:Y:S01]  /*1140*/  @!P5 LEA.HI.X R5, R3, R13, R2, 0x4, P2 ;  /* 0x0000000d0305d211 */ /* 0x000fe200010f2402 */
[----:B------:R-:W-:Y:S01]  /*1150*/  IMAD R235, R238, c[0x0][0x1bc], R235 ;  /* 0x00006f00eeeb7a24 */ /* 0x000fe200078e02eb */
[----:B------:R-:W-:Y:S01]  /*1160*/  ISETP.GE.AND P2, PT, R16, UR6, PT ;  /* 0x0000000610007c0c */ /* 0x000fe2000bf46270 */
[----:B------:R2:W-:Y:S01]  /*1170*/  @!P3 LDGSTS.E.BYPASS.LTC128B.128 [R237+0x2800], [R20.64+0x80] ;  /* 0x0280008014edbfae */ /* 0x0005e2000b901d50 */
[----:B------:R-:W-:-:S03]  /*1180*/  IMAD.WIDE.U32 R16, R10, c[0x0][0x1a0], R244 ;  /* 0x000068000a107a25 */ /* 0x000fc600078e00f4 */
[----:B------:R2:W-:Y:S01]  /*1190*/  @!P3 LDGSTS.E.BYPASS.LTC128B.128 [R237+0x4800], [R20.64+0x100] ;  /* 0x0480010014edbfae */ /* 0x0005e2000b901d50 */
[----:B------:R-:W-:Y:S02]  /*11a0*/  IMAD.U32 R26, RZ, RZ, UR18 ;  /* 0x00000012ff1a7e24 */ /* 0x000fe4000f8e00ff */
[----:B------:R-:W-:Y:S01]  /*11b0*/  IMAD.U32 R8, RZ, RZ, UR7 ;  /* 0x00000007ff087e24 */ /* 0x000fe2000f8e00ff */
[----:B------:R2:W-:Y:S01]  /*11c0*/  @!P3 LDGSTS.E.BYPASS.LTC128B.128 [R237+0x6800], [R20.64+0x180] ;  /* 0x0680018014edbfae */ /* 0x0005e2000b901d50 */
[----:B------:R-:W-:Y:S01]  /*11d0*/  IMAD.U32 R27, RZ, RZ, UR19 ;  /* 0x00000013ff1b7e24 */ /* 0x000fe2000f8e00ff */
[----:B------:R-:W-:Y:S02]  /*11e0*/  UIMAD.WIDE.U32 UR18, UR4, 0x20, URZ ;  /* 0x00000020041278a5 */ /* 0x000fe4000f8e003f */
[----:B------:R3:W-:Y:S04]  /*11f0*/  @!P1 LDGSTS.E.BYPASS.LTC128B.128 [R237+0x1000], [R18.64] ;  /* 0x0100000012ed9fae */ /* 0x0007e8000b901d50 */
[----:B------:R3:W-:Y:S01]  /*1200*/  @!P1 LDGSTS.E.BYPASS.LTC128B.128 [R237+0x3000], [R18.64+0x80] ;  /* 0x0300008012ed9fae */ /* 0x0007e2000b901d50 */
[----:B-1----:R-:W-:-:S03]  /*1210*/  @!P5 LEA R22, P3, R6, c[0x0][0x168], 0x1 ;  /* 0x00005a000616da11 */ /* 0x002fc600078608ff */
[----:B------:R3:W-:Y:S01]  /*1220*/  @!P1 LDGSTS.E.BYPASS.LTC128B.128 [R237+0x5000], [R18.64+0x100] ;  /* 0x0500010012ed9fae */ /* 0x0007e2000b901d50 */
[----:B------:R-:W-:-:S03]  /*1230*/  @!P5 LEA.HI.X R23, R6, c[0x0][0x16c], R5, 0x1, P3 ;  /* 0x00005b000617da11 */ /* 0x000fc600018f0c05 */
[----:B------:R3:W-:Y:S01]  /*1240*/  @!P1 LDGSTS.E.BYPASS.LTC128B.128 [R237+0x7000], [R18.64+0x180] ;  /* 0x0700018012ed9fae */ /* 0x0007e2000b901d50 */
[----:B------:R-:W-:Y:S01]  /*1250*/  IMAD.SHL.U32 R5, R2, 0x20, RZ ;  /* 0x0000002002057824 */ /* 0x000fe200078e00ff */
[C---:B------:R-:W-:Y:S02]  /*1260*/  @!P4 IADD3 R6, P1, R12.reuse, R24, RZ ;  /* 0x000000180c06c210 */ /* 0x040fe40007f3e0ff */
[C---:B------:R-:W-:Y:S01]  /*1270*/  @!P6 LEA R24, P3, R12.reuse, c[0x0][0x168], 0x1 ;  /* 0x00005a000c18ea11 */ /* 0x040fe200078608ff */
[----:B------:R1:W-:Y:S01]  /*1280*/  @!P0 LDGSTS.E.BYPASS.LTC128B.128 [R237+0x1800], [R14.64] ;  /* 0x018000000eed8fae */ /* 0x0003e2000b901d50 */
[----:B------:R-:W-:Y:S02]  /*1290*/  @!P4 IADD3.X R5, R13, R25, R5, P1, !PT ;  /* 0x000000190d05c210 */ /* 0x000fe40000ffe405 */
[----:B------:R-:W-:Y:S01]  /*12a0*/  @!P6 LEA.HI.X R25, R12, c[0x0][0x16c], R13, 0x1, P3 ;  /* 0x00005b000c19ea11 */ /* 0x000fe200018f0c0d */
[----:B------:R1:W-:Y:S01]  /*12b0*/  @!P0 LDGSTS.E.BYPASS.LTC128B.128 [R237+0x3800], [R14.64+0x80] ;  /* 0x038000800eed8fae */ /* 0x0003e2000b901d50 */
[----:B------:R-:W-:-:S02]  /*12c0*/  ISETP.GE.AND P3, PT, R236, UR6, PT ;  /* 0x00000006ec007c0c */ /* 0x000fc4000bf66270 */
[----:B------:R-:W-:Y:S01]  /*12d0*/  IADD3 R16, P1, R16, UR22, RZ ;  /* 0x0000001610107c10 */ /* 0x000fe2000ff3e0ff */
[----:B------:R1:W-:Y:S03]  /*12e0*/  @!P0 LDGSTS.E.BYPASS.LTC128B.128 [R237+0x5800], [R14.64+0x100] ;  /* 0x058001000eed8fae */ /* 0x0003e6000b901d50 */
[----:B------:R-:W-:Y:S01]  /*12f0*/  IADD3.X R17, R17, UR21, R11, P1, !PT ;  /* 0x0000001511117c10 */ /* 0x000fe20008ffe40b */
[----:B------:R1:W-:Y:S01]  /*1300*/  @!P0 LDGSTS.E.BYPASS.LTC128B.128 [R237+0x7800], [R14.64+0x180] ;  /* 0x078001800eed8fae */ /* 0x0003e2000b901d50 */
[C---:B--2---:R-:W-:Y:S01]  /*1310*/  @!P4 LEA R20, P1, R6.reuse, c[0x0][0x168], 0x1 ;  /* 0x00005a000614ca11 */ /* 0x044fe200078208ff */
[----:B------:R-:W-:Y:S02]  /*1320*/  IMAD.U32 R11, RZ, RZ, UR4 ;  /* 0x00000004ff0b7e24 */ /* 0x000fe4000f8e00ff */
[----:B------:R2:W-:Y:S01]  /*1330*/  @!P6 LDGSTS.E.BYPASS.LTC128B.128 [R237+0x8000], [R24.64] ;  /* 0x0800000018edefae */ /* 0x0005e2000b901d50 */
[----:B------:R-:W-:Y:S01]  /*1340*/  @!P4 LEA.HI.X R21, R6, c[0x0][0x16c], R5, 0x1, P1 ;  /* 0x00005b000615ca11 */ /* 0x000fe200008f0c05 */
[----:B------:R-:W-:Y:S01]  /*1350*/  @!P3 IMAD R5, R2, 0x30, RZ ;  /* 0x000000300205b824 */ /* 0x000fe200078e02ff */
[-C--:B------:R-:W-:Y:S01]  /*1360*/  LEA.HI R6, R9, R84.reuse, RZ, 0x4 ;  /* 0x0000005409067211 */ /* 0x080fe200078f20ff */
[----:B------:R-:W-:Y:S01]  /*1370*/  @!P3 IMAD.WIDE.U32 R12, R3, 0x30, R12 ;  /* 0x00000030030cb825 */ /* 0x000fe200078e000c */
[----:B------:R2:W-:Y:S01]  /*1380*/  @!P6 LDGSTS.E.BYPASS.LTC128B.128 [R237+0xa000], [R24.64+0x80] ;  /* 0x0a00008018edefae */ /* 0x0005e2000b901d50 */
[----:B------:R-:W-:-:S02]  /*1390*/  LEA.HI R9, R9, R84, RZ, 0x5 ;  /* 0x0000005409097211 */ /* 0x000fc400078f28ff */
[----:B------:R-:W-:Y:S01]  /*13a0*/  @!P3 IMAD.IADD R5, R13, 0x1, R5 ;  /* 0x000000010d05b824 */ /* 0x000fe200078e0205 */
[----:B------:R2:W-:Y:S01]  /*13b0*/  @!P6 LDGSTS.E.BYPASS.LTC128B.128 [R237+0xc000], [R24.64+0x100] ;  /* 0x0c00010018edefae */ /* 0x0005e2000b901d50 */
[----:B---3--:R-:W-:Y:S01]  /*13c0*/  @!P3 LEA R18, P1, R12, c[0x0][0x168], 0x1 ;  /* 0x00005a000c12ba11 */ /* 0x008fe200078208ff */
[----:B------:R-:W-:Y:S02]  /*13d0*/  IMAD.WIDE.U32 R238, R238, c[0x0][0x1b8], R16 ;  /* 0x00006e00eeee7a25 */ /* 0x000fe400078e0010 */
[----:B------:R2:W-:Y:S01]  /*13e0*/  @!P6 LDGSTS.E.BYPASS.LTC128B.128 [R237+0xe000], [R24.64+0x180] ;  /* 0x0e00018018edefae */ /* 0x0005e2000b901d50 */
[----:B------:R-:W-:Y:S01]  /*13f0*/  @!P3 LEA.HI.X R19, R12, c[0x0][0x16c], R5, 0x1, P1 ;  /* 0x00005b000c13ba11 */ /* 0x000fe200008f0c05 */
[----:B------:R-:W-:Y:S01]  /*1400*/  IMAD.IADD R235, R239, 0x1, R235 ;  /* 0x00000001efeb7824 */ /* 0x000fe200078e02eb */
[----:B------:R-:W-:Y:S01]  /*1410*/  LOP3.LUT R5, R6, 0xfffffff0, RZ, 0xc0, !PT ;  /* 0xfffffff006057812 */ /* 0x000fe200078ec0ff */
[----:B------:R3:W-:Y:S01]  /*1420*/  @!P5 LDGSTS.E.BYPASS.LTC128B.128 [R237+0x8800], [R22.64] ;  /* 0x0880000016eddfae */ /* 0x0007e2000b901d50 */
[----:B------:R-:W-:Y:S01]  /*1430*/  ISETP.GE.AND P1, PT, R7, UR6, PT ;  /* 0x0000000607007c0c */ /* 0x000fe2000bf26270 */
[----:B------:R-:W-:Y:S01]  /*1440*/  IMAD.U32 R7, RZ, RZ, UR4 ;  /* 0x00000004ff077e24 */ /* 0x000fe2000f8e00ff */
[----:B------:R-:W-:Y:S01]  /*1450*/  LEA R16, P0, R26, R238, 0x6 ;  /* 0x000000ee1a107211 */ /* 0x000fe200078030ff */
[----:B------:R3:W-:Y:S01]  /*1460*/  @!P5 LDGSTS.E.BYPASS.LTC128B.128 [R237+0xa800], [R22.64+0x80] ;  /* 0x0a80008016eddfae */ /* 0x0007e2000b901d50 */
[----:B------:R-:W-:Y:S01]  /*1470*/  ISETP.GE.AND P6, PT, R10, UR6, PT ;  /* 0x000000060a007c0c */ /* 0x000fe2000bfc6270 */
[----:B-1----:R-:W-:Y:S01]  /*1480*/  IMAD.IADD R14, R84, 0x1, -R5 ;  /* 0x00000001540e7824 */ /* 0x002fe200078e0a05 */
[----:B------:R-:W-:Y:S01]  /*1490*/  LEA.HI.X R17, R26, R235, R8, 0x6, P0 ;  /* 0x000000eb1a117211 */ /* 0x000fe200000f3408 */
[----:B------:R3:W-:Y:S01]  /*14a0*/  @!P5 LDGSTS.E.BYPASS.LTC128B.128 [R237+0xc800], [R22.64+0x100] ;  /* 0x0c80010016eddfae */ /* 0x0007e2000b901d50 */
[----:B------:R-:W-:Y:S01]  /*14b0*/  IMAD.SHL.U32 R12, R0, 0x40, RZ ;  /* 0x00000040000c7824 */ /* 0x000fe200078e00ff */
[----:B------:R-:W-:Y:S01]  /*14c0*/  SHF.R.S32.HI R15, RZ, 0x4, R6 ;  /* 0x00000004ff0f7819 */ /* 0x000fe20000011406 */
[----:B------:R-:W-:Y:S01]  /*14d0*/  IMAD.SHL.U32 R13, R10, 0x8, RZ ;  /* 0x000000080a0d7824 */ /* 0x000fe200078e00ff */
[----:B------:R3:W-:Y:S01]  /*14e0*/  @!P5 LDGSTS.E.BYPASS.LTC128B.128 [R237+0xe800], [R22.64+0x180] ;  /* 0x0e80018016eddfae */ /* 0x0007e2000b901d50 */
[----:B------:R-:W-:Y:S01]  /*14f0*/  SHF.R.S32.HI R5, RZ, 0x1f, R14 ;  /* 0x0000001fff057819 */ /* 0x000fe2000001140e */
[----:B------:R-:W-:Y:S01]  /*1500*/  IMAD.U32 R10, RZ, RZ, UR5 ;  /* 0x00000005ff0a7e24 */ /* 0x000fe2000f8e00ff */
[----:B------:R-:W-:Y:S01]  /*1510*/  @!P2 LEA R7, P0, R7, R16, 0x4 ;  /* 0x000000100707a211 */ /* 0x000fe200078020ff */
[----:B------:R1:W-:Y:S01]  /*1520*/  @!P4 LDGSTS.E.BYPASS.LTC128B.128 [R237+0x9000], [R20.64] ;  /* 0x0900000014edcfae */ /* 0x0003e2000b901d50 */
[----:B------:R-:W-:Y:S01]  /*1530*/  LEA.HI R8, R5, R14, RZ, 0x3 ;  /* 0x0000000e05087211 */ /* 0x000fe200078f18ff */
[----:B------:R-:W-:Y:S01]  /*1540*/  IMAD.SHL.U32 R84, R84, 0x2, RZ ;  /* 0x0000000254547824 */ /* 0x000fe200078e00ff */
[----:B------:R-:W-:Y:S01]  /*1550*/  LOP3.LUT R12, R12, 0x1c0, RZ, 0xc0, !PT ;  /* 0x000001c00c0c7812 */ /* 0x000fe200078ec0ff */
[----:B------:R1:W-:Y:S01]  /*1560*/  @!P4 LDGSTS.E.BYPASS.LTC128B.128 [R237+0xb000], [R20.64+0x80] ;  /* 0x0b00008014edcfae */ /* 0x0003e2000b901d50 */
[----:B------:R-:W-:Y:S01]  /*1570*/  LEA.HI R6, R6, R15, RZ, 0x1 ;  /* 0x0000000f06067211 */ /* 0x000fe200078f08ff */
[C---:B------:R-:W-:Y:S01]  /*1580*/  IMAD.SHL.U32 R87, R8.reuse, 0x40, RZ ;  /* 0x0000004008577824 */ /* 0x040fe200078e00ff */
[----:B------:R-:W-:Y:S01]  /*1590*/  @!P2 LEA.HI.X R10, R11, R17, R10, 0x4, P0 ;  /* 0x000000110b0aa211 */ /* 0x000fe200000f240a */
[----:B------:R1:W-:Y:S01]  /*15a0*/  @!P4 LDGSTS.E.BYPASS.LTC128B.128 [R237+0xd000], [R20.64+0x100] ;  /* 0x0d00010014edcfae */ /* 0x0003e2000b901d50 */
[----:B------:R-:W-:-:S02]  /*15b0*/  LOP3.LUT R5, R8, 0xfffffff8, RZ, 0xc0, !PT ;  /* 0xfffffff808057812 */ /* 0x000fc400078ec0ff */
[----:B------:R-:W-:Y:S01]  /*15c0*/  ISETP.GE.AND P0, PT, R236, UR6, PT ;  /* 0x00000006ec007c0c */ /* 0x000fe2000bf06270 */
[----:B------:R1:W-:Y:S01]  /*15d0*/  @!P4 LDGSTS.E.BYPASS.LTC128B.128 [R237+0xf000], [R20.64+0x180] ;  /* 0x0f00018014edcfae */ /* 0x0003e2000b901d50 */
[----:B------:R-:W-:Y:S01]  /*15e0*/  LOP3.LUT R13, R12, 0x8, R13, 0xf8, !PT ;  /* 0x000000080c0d7812 */ /* 0x000fe200078ef80d */
[----:B------:R-:W-:Y:S01]  /*15f0*/  IMAD.IADD R5, R14, 0x1, -R5 ;  /* 0x000000010e057824 */ /* 0x000fe200078e0a05 */
[----:B------:R-:W-:Y:S01]  /*1600*/  LOP3.LUT R6, R6, 0xfffffffe, RZ, 0xc0, !PT ;  /* 0xfffffffe06067812 */ /* 0x000fe200078ec0ff */
[----:B------:R4:W-:Y:S01]  /*1610*/  @!P3 LDGSTS.E.BYPASS.LTC128B.128 [R237+0x9800], [R18.64] ;  /* 0x0980000012edbfae */ /* 0x0009e2000b901d50 */
[----:B------:R-:W-:Y:S01]  /*1620*/  SHF.R.U32.HI R12, RZ, 0x3, R12 ;  /* 0x00000003ff0c7819 */ /* 0x000fe2000001160c */
[----:B------:R-:W-:Y:S01]  /*1630*/  USHF.L.U32 UR6, UR5, 0x5, URZ ;  /* 0x0000000505067899 */ /* 0x000fe2000800063f */
[----:B------:R-:W-:Y:S01]  /*1640*/  SHF.R.S32.HI R8, RZ, 0x5, R9 ;  /* 0x00000005ff087819 */ /* 0x000fe20000011409 */
[----:B------:R4:W-:Y:S01]  /*1650*/  @!P3 LDGSTS.E.BYPASS.LTC128B.128 [R237+0xb800], [R18.64+0x80] ;  /* 0x0b80008012edbfae */ /* 0x0009e2000b901d50 */
[----:B------:R-:W-:Y:S01]  /*1660*/  LOP3.LUT R13, R13, R12, RZ, 0x3c, !PT ;  /* 0x0000000c0d0d7212 */ /* 0x000fe200078e3cff */
[----:B------:R-:W-:Y:S01]  /*1670*/  IMAD.IADD R6, R15, 0x1, -R6 ;  /* 0x000000010f067824 */ /* 0x000fe200078e0a06 */
[----:B------:R-:W-:Y:S01]  /*1680*/  LOP3.LUT R87, R87, 0xfffffe00, RZ, 0xc0, !PT ;  /* 0xfffffe0057577812 */ /* 0x000fe200078ec0ff */
[----:B------:R4:W-:Y:S01]  /*1690*/  @!P3 LDGSTS.E.BYPASS.LTC128B.128 [R237+0xd800], [R18.64+0x100] ;  /* 0x0d80010012edbfae */ /* 0x0009e2000b901d50 */
[----:B------:R-:W-:Y:S01]  /*16a0*/  IMAD.SHL.U32 R12, R5, 0x40, RZ ;  /* 0x00000040050c7824 */ /* 0x000fe200078e00ff */
[----:B------:R-:W-:Y:S01]  /*16b0*/  VOTEU.ALL UP0, P0 ;  /* 0x00000000003f7886 */ /* 0x000fe20000000000 */
[C---:B------:R-:W-:Y:S01]  /*16c0*/  IMAD R233, R6.reuse, 0x200, R13 ;  /* 0x0000020006e97824 */ /* 0x040fe200078e020d */
[----:B------:R4:W-:Y:S01]  /*16d0*/  @!P3 LDGSTS.E.BYPASS.LTC128B.128 [R237+0xf800], [R18.64+0x180] ;  /* 0x0f80018012edbfae */ /* 0x0009e2000b901d50 */
[----:B------:R-:W-:Y:S01]  /*16e0*/  IMAD.SHL.U32 R13, R6, 0x8, RZ ;  /* 0x00000008060d7824 */ /* 0x000fe200078e00ff */
[----:B------:R-:W-:Y:S01]  /*16f0*/  LOP3.LUT R12, R12, 0x1c0, RZ, 0xc0, !PT ;  /* 0x000001c00c0c7812 */ /* 0x000fe200078ec0ff */
[----:B------:R-:W-:Y:S01]  /*1700*/  IMAD.U32 R15, RZ, RZ, UR4 ;  /* 0x00000004ff0f7e24 */ /* 0x000fe2000f8e00ff */
[----:B------:R-:W0:Y:S01]  /*1710*/  LDGDEPBAR ;  /* 0x00000000000079af */ /* 0x000e220000000000 */
[----:B------:R-:W-:Y:S01]  /*1720*/  IMAD.U32 R11, RZ, RZ, UR6 ;  /* 0x00000006ff0b7e24 */ /* 0x000fe2000f8e00ff */
[----:B------:R-:W-:Y:S01]  /*1730*/  @!UP0 UIMAD UR6, UR5, 0x30, URZ ;  /* 0x00000030050688a4 */ /* 0x000fe2000f8e023f */
[----:B------:R-:W-:Y:S01]  /*1740*/  LOP3.LUT R13, R12, 0x8, R13, 0xf8, !PT ;  /* 0x000000080c0d7812 */ /* 0x000fe200078ef80d */
[----:B------:R-:W-:Y:S01]  /*1750*/  IMAD.SHL.U32 R233, R233, 0x2, RZ ;  /* 0x00000002e9e97824 */ /* 0x000fe200078e00ff */
[----:B------:R-:W-:Y:S01]  /*1760*/  SHF.R.U32.HI R6, RZ, 0x3, R12 ;  /* 0x00000003ff067819 */ /* 0x000fe2000001160c */
[----:B------:R-:W-:Y:S01]  /*1770*/  UISETP.GE.AND UP0, UPT, UR13, 0x41, UPT ;  /* 0x000000410d00788c */ /* 0x000fe2000bf06270 */
[----:B-1----:R-:W-:-:S02]  /*1780*/  @!P6 LEA R20, P4, R16, c[0x0][0x170], 0x1 ;  /* 0x00005c001014ea11 */ /* 0x002fc400078808ff */
[C---:B------:R-:W-:Y:S02]  /*1790*/  @!P1 IADD3 R12, P3, R16.reuse, UR18, RZ ;  /* 0x00000012100c9c10 */ /* 0x040fe4000ff7e0ff */
[----:B------:R-:W-:Y:S02]  /*17a0*/  @!P6 LEA.HI.X R21, R16, c[0x0][0x174], R17, 0x1, P4 ;  /* 0x00005d001015ea11 */ /* 0x000fe400020f0c11 */
[----:B------:R-:W-:Y:S02]  /*17b0*/  @!P2 LEA R14, P4, R7, c[0x0][0x170], 0x1 ;  /* 0x00005c00070eaa11 */ /* 0x000fe400078808ff */
[----:B------:R-:W-:Y:S02]  /*17c0*/  @!P1 IADD3.X R11, R17, UR19, R11, P3, !PT ;  /* 0x00000013110b9c10 */ /* 0x000fe40009ffe40b */
[----:B------:R-:W-:Y:S02]  /*17d0*/  LOP3.LUT R6, R13, R6, RZ, 0x3c, !PT ;  /* 0x000000060d067212 */ /* 0x000fe400078e3cff */
[----:B------:R-:W-:Y:S01]  /*17e0*/  IADD3 R231, R233, 0x8020, RZ ;  /* 0x00008020e9e77810 */ /* 0x000fe20007ffe0ff */
[----:B----4-:R-:W-:Y:S01]  /*17f0*/  @!P0 IMAD.WIDE.U32 R18, R15, 0x30, R16 ;  /* 0x000000300f128825 */ /* 0x010fe200078e0010 */
[----:B------:R-:W-:-:S04]  /*1800*/  DEPBAR.LE SB0, 0x0 ;  /* 0x000080000000791a */ /* 0x000fc80000000000 */
[----:B------:R-:W-:Y:S01]  /*1810*/  BAR.SYNC.DEFER_BLOCKING 0x0 ;  /* 0x0000000000007b1d */ /* 0x000fe20000010000 */
[----:B------:R-:W-:Y:S02]  /*1820*/  @!P2 LEA.HI.X R15, R7, c[0x0][0x174], R10, 0x1, P4 ;  /* 0x00005d00070faa11 */ /* 0x000fe400020f0c0a */
[----:B------:R-:W-:Y:S02]  /*1830*/  @!P1 LEA R16, P4, R12, c[0x0][0x170], 0x1 ;  /* 0x00005c000c109a11 */ /* 0x000fe400078808ff */
[----:B------:R-:W-:Y:S02]  /*1840*/  @!P0 IADD3 R7, R19, UR6, RZ ;  /* 0x0000000613078c10 */ /* 0x000fe4000fffe0ff */
[----:B------:R-:W-:Y:S02]  /*1850*/  @!P0 LEA R10, P3, R18, c[0x0][0x170], 0x1 ;  /* 0x00005c00120a8a11 */ /* 0x000fe400078608ff */
[----:B------:R-:W-:Y:S02]  /*1860*/  @!P1 LEA.HI.X R17, R12, c[0x0][0x174], R11, 0x1, P4 ;  /* 0x00005d000c119a11 */ /* 0x000fe400020f0c0b */
[----:B------:R-:W-:Y:S01]  /*1870*/  @!P0 LEA.HI.X R11, R18, c[0x0][0x174], R7, 0x1, P3 ;  /* 0x00005d00120b8a11 */ /* 0x000fe200018f0c07 */
[----:B------:R-:W-:-:S04]  /*1880*/  IMAD R7, R8, 0x400, R87 ;  /* 0x0000040008077824 */ /* 0x000fc800078e0257 */
[----:B------:R-:W-:Y:S02]  /*1890*/  IMAD.IADD R234, R6, 0x1, R7 ;  /* 0x0000000106ea7824 */ /* 0x000fe400078e0207 */
[----:B------:R-:W-:Y:S02]  /*18a0*/  IMAD.MOV.U32 R7, RZ, RZ, 0x10 ;  /* 0x00000010ff077424 */ /* 0x000fe400078e00ff */
[----:B------:R-:W-:Y:S01]  /*18b0*/  IMAD.SHL.U32 R234, R234, 0x2, RZ ;  /* 0x00000002eaea7824 */ /* 0x000fe200078e00ff */
[----:B------:R-:W-:Y:S04]  /*18c0*/  @P6 STS.128 [R237+0x10000], RZ ;  /* 0x010000ffed006388 */ /* 0x000fe80000000c00 */
[----:B------:R-:W-:Y:S04]  /*18d0*/  @P6 STS.128 [R237+0x12000], RZ ;  /* 0x012000ffed006388 */ /* 0x000fe80000000c00 */
[----:B------:R-:W-:Y:S04]  /*18e0*/  @P6 STS.128 [R237+0x14000], RZ ;  /* 0x014000ffed006388 */ /* 0x000fe80000000c00 */
[----:B------:R-:W-:Y:S04]  /*18f0*/  @P6 STS.128 [R237+0x16000], RZ ;  /* 0x016000ffed006388 */ /* 0x000fe80000000c00 */
[----:B------:R-:W-:Y:S01]  /*1900*/  @!PT LDS RZ, [RZ] ;  /* 0x00000000fffff984 */ /* 0x000fe20000000800 */
[----:B------:R-:W-:Y:S01]  /*1910*/  @!PT LDS RZ, [RZ] ;  /* 0x00000000fffff984 */ /* 0x000fe20000000800 */
[----:B------:R-:W-:Y:S01]  /*1920*/  @!PT LDS RZ, [RZ] ;  /* 0x00000000fffff984 */ /* 0x000fe20000000800 */
[----:B------:R3:W-:Y:S04]  /*1930*/  @!P6 LDGSTS.E.BYPASS.LTC128B.128 [R237+0x10000], [R20.64] ;  /* 0x1000000014edefae */ /* 0x0007e8000b901d50 */
[----:B------:R3:W-:Y:S04]  /*1940*/  @!P6 LDGSTS.E.BYPASS.LTC128B.128 [R237+0x12000], [R20.64+0x80] ;  /* 0x1200008014edefae */ /* 0x0007e8000b901d50 */
[----:B------:R3:W-:Y:S04]  /*1950*/  @!P6 LDGSTS.E.BYPASS.LTC128B.128 [R237+0x14000], [R20.64+0x100] ;  /* 0x1400010014edefae */ /* 0x0007e8000b901d50 */
[----:B------:R3:W-:Y:S04]  /*1960*/  @!P6 LDGSTS.E.BYPASS.LTC128B.128 [R237+0x16000], [R20.64+0x180] ;  /* 0x1600018014edefae */ /* 0x0007e8000b901d50 */
        /* <DEDUP_REMOVED lines=21> */
[----:B------:R4:W-:Y:S01]  /*1ac0*/  @!P1 LDGSTS.E.BYPASS.LTC128B.128 [R237+0x17000], [R16.64+0x180] ;  /* 0x1700018010ed9fae */ /* 0x0009e2000b901d50 */
[----:B------:R-:W-:Y:S01]  /*1ad0*/  R2P PR, R5, 0x6 ;  /* 0x0000000605007804 */ /* 0x000fe20000000000 */
[----:B------:R-:W-:-:S02]  /*1ae0*/  IMAD.MOV.U32 R5, RZ, RZ, 0x20 ;  /* 0x00000020ff057424 */ /* 0x000fc400078e00ff */
[----:B------:R-:W-:Y:S02]  /*1af0*/  @P0 STS.128 [R237+0x11800], RZ ;  /* 0x011800ffed000388 */ /* 0x000fe40000000c00 */
[----:B------:R-:W-:Y:S02]  /*1b00*/  SEL R7, R7, 0xfffffff0, !P1 ;  /* 0xfffffff007077807 */ /* 0x000fe40004800000 */
[----:B------:R-:W-:Y:S01]  /*1b10*/  @P0 STS.128 [R237+0x13800], RZ ;  /* 0x013800ffed000388 */ /* 0x000fe20000000c00 */
[----:B------:R-:W-:Y:S02]  /*1b20*/  SEL R5, R5, 0xffffffe0, !P2 ;  /* 0xffffffe005057807 */ /* 0x000fe40005000000 */
[----:B------:R-:W-:Y:S01]  /*1b30*/  R2P PR, R0, 0x6 ;  /* 0x0000000600007804 */ /* 0x000fe20000000000 */
[----:B------:R-:W-:Y:S01]  /*1b40*/  @P0 STS.128 [R237+0x15800], RZ ;  /* 0x015800ffed000388 */ /* 0x000fe20000000c00 */
[----:B------:R-:W-:Y:S01]  /*1b50*/  IADD3 R0, R233, 0x8000, RZ ;  /* 0x00008000e9007810 */ /* 0x000fe20007ffe0ff */
[----:B------:R-:W-:-:S02]  /*1b60*/  IMAD R232, R7, 0x2, R234 ;  /* 0x0000000207e87824 */ /* 0x000fc400078e02ea */
[----:B------:R-:W-:Y:S01]  /*1b70*/  @P0 STS.128 [R237+0x17800], RZ ;  /* 0x017800ffed000388 */ /* 0x000fe20000000c00 */
[C---:B------:R-:W-:Y:S02]  /*1b80*/  IMAD R230, R5.reuse, 0x2, R234 ;  /* 0x0000000205e67824 */ /* 0x040fe400078e02ea */
[----:B------:R-:W-:Y:S01]  /*1b90*/  IMAD R229, R5, 0x2, R232 ;  /* 0x0000000205e57824 */ /* 0x000fe200078e02e8 */
[----:B------:R-:W-:Y:S01]  /*1ba0*/  @!PT LDS RZ, [RZ] ;  /* 0x00000000fffff984 */ /* 0x000fe20000000800 */
[----:B------:R-:W-:Y:S01]  /*1bb0*/  @!PT LDS RZ, [RZ] ;  /* 0x00000000fffff984 */ /* 0x000fe20000000800 */
[----:B------:R-:W-:Y:S01]  /*1bc0*/  @!PT LDS RZ, [RZ] ;  /* 0x00000000fffff984 */ /* 0x000fe20000000800 */
[----:B------:R5:W-:Y:S04]  /*1bd0*/  @!P0 LDGSTS.E.BYPASS.LTC128B.128 [R237+0x11800], [R10.64] ;  /* 0x118000000aed8fae */ /* 0x000be8000b901d50 */
[----:B------:R5:W-:Y:S01]  /*1be0*/  @!P0 LDGSTS.E.BYPASS.LTC128B.128 [R237+0x13800], [R10.64+0x80] ;  /* 0x138000800aed8fae */ /* 0x000be2000b901d50 */
[----:B------:R-:W-:Y:S01]  /*1bf0*/  @P1 IADD3 R231, R0, -0x20, RZ ;  /* 0xffffffe000e71810 */ /* 0x000fe20007ffe0ff */
[----:B------:R-:W-:-:S02]  /*1c00*/  IMAD.MOV.U32 R0, RZ, RZ, 0x40 ;  /* 0x00000040ff007424 */ /* 0x000fc400078e00ff */
[----:B------:R5:W-:Y:S01]  /*1c10*/  @!P0 LDGSTS.E.BYPASS.LTC128B.128 [R237+0x15800], [R10.64+0x100] ;  /* 0x158001000aed8fae */ /* 0x000be2000b901d50 */
[C---:B------:R-:W-:Y:S02]  /*1c20*/  IADD3 R223, R231.reuse, 0x800, RZ ;  /* 0x00000800e7df7810 */ /* 0x040fe40007ffe0ff */
[----:B------:R-:W-:Y:S01]  /*1c30*/  SEL R0, R0, 0xffffffc0, !P2 ;  /* 0xffffffc000007807 */ /* 0x000fe20005000000 */
[----:B------:R5:W-:Y:S01]  /*1c40*/  @!P0 LDGSTS.E.BYPASS.LTC128B.128 [R237+0x17800], [R10.64+0x180] ;  /* 0x178001800aed8fae */ /* 0x000be2000b901d50 */
[C---:B------:R-:W-:Y:S02]  /*1c50*/  IADD3 R222, R231.reuse, 0x1000, RZ ;  /* 0x00001000e7de7810 */ /* 0x040fe40007ffe0ff */
[----:B------:R-:W-:Y:S01]  /*1c60*/  IADD3 R221, R231, 0x1800, RZ ;  /* 0x00001800e7dd7810 */ /* 0x000fe20007ffe0ff */
[----:B--2---:R-:W-:Y:S01]  /*1c70*/  LDSM.16.M88.4 R24, [R234] ;  /* 0x00000000ea18783b */ /* 0x004fe20000000200 */
[----:B------:R-:W-:Y:S01]  /*1c80*/  IMAD.IADD R227, R233, 0x1, R0 ;  /* 0x00000001e9e37824 */ /* 0x000fe200078e0200 */
[C---:B------:R-:W-:Y:S01]  /*1c90*/  IADD3 R219, R231.reuse, 0x2000, RZ ;  /* 0x00002000e7db7810 */ /* 0x040fe20007ffe0ff */
[----:B------:R-:W-:Y:S01]  /*1ca0*/  IMAD.IADD R220, R0, 0x1, R231 ;  /* 0x0000000100dc7824 */ /* 0x000fe200078e02e7 */
[----:B------:R-:W5:Y:S01]  /*1cb0*/  LDSM.16.M88.4 R72, [R233+0x8000] ;  /* 0x00800000e948783b */ /* 0x000f620000000200 */
[----:B------:R-:W-:Y:S01]  /*1cc0*/  IMAD.U32 R0, RZ, RZ, UR10 ;  /* 0x0000000aff007e24 */ /* 0x000fe2000f8e00ff */
[----:B------:R-:W-:-:S02]  /*1cd0*/  IADD3 R218, R231, 0x2800, RZ ;  /* 0x00002800e7da7810 */ /* 0x000fc40007ffe0ff */
[----:B------:R-:W2:Y:S01]  /*1ce0*/  LDSM.16.M88.4 R32, [R233+0x9000] ;  /* 0x00900000e920783b */ /* 0x000ea20000000200 */
[C---:B------:R-:W-:Y:S02]  /*1cf0*/  IADD3 R217, R231.reuse, 0x3000, RZ ;  /* 0x00003000e7d97810 */ /* 0x040fe40007ffe0ff */
[C---:B------:R-:W-:Y:S01]  /*1d00*/  IADD3 R216, R231.reuse, 0x3800, RZ ;  /* 0x00003800e7d87810 */ /* 0x040fe20007ffe0ff */
[----:B------:R-:W2:Y:S01]  /*1d10*/  LDSM.16.M88.4 R40, [R233+0x8800] ;  /* 0x00880000e928783b */ /* 0x000ea20000000200 */
[C---:B------:R-:W-:Y:S02]  /*1d20*/  IADD3 R215, R231.reuse, 0x4000, RZ ;  /* 0x00004000e7d77810 */ /* 0x040fe40007ffe0ff */
[C---:B------:R-:W-:Y:S01]  /*1d30*/  IADD3 R214, R231.reuse, 0x4800, RZ ;  /* 0x00004800e7d67810 */ /* 0x040fe20007ffe0ff */
[----:B-1----:R-:W1:Y:S01]  /*1d40*/  LDSM.16.M88.4 R12, [R233+0x9800] ;  /* 0x00980000e90c783b */ /* 0x002e620000000200 */
[C---:B------:R-:W-:Y:S02]  /*1d50*/  IADD3 R213, R231.reuse, 0x5000, RZ ;  /* 0x00005000e7d57810 */ /* 0x040fe40007ffe0ff */
[C---:B------:R-:W-:Y:S01]  /*1d60*/  IADD3 R212, R231.reuse, 0x5800, RZ ;  /* 0x00005800e7d47810 */ /* 0x040fe20007ffe0ff */
[----:B------:R-:W-:Y:S01]  /*1d70*/  LDSM.16.M88.4 R60, [R232] ;  /* 0x00000000e83c783b */ /* 0x000fe20000000200 */
[----:B------:R-:W-:-:S02]  /*1d80*/  IADD3 R211, R231, 0x6000, RZ ;  /* 0x00006000e7d37810 */ /* 0x000fc40007ffe0ff */
[C---:B------:R-:W-:Y:S01]  /*1d90*/  IADD3 R210, R231.reuse, 0x6800, RZ ;  /* 0x00006800e7d27810 */ /* 0x040fe20007ffe0ff */
[----:B------:R-:W1:Y:S01]  /*1da0*/  LDSM.16.M88.4 R64, [R231] ;  /* 0x00000000e740783b */ /* 0x000e620000000200 */
[C---:B------:R-:W-:Y:S02]  /*1db0*/  IADD3 R209, R231.reuse, 0x7000, RZ ;  /* 0x00007000e7d17810 */ /* 0x040fe40007ffe0ff */
[----:B------:R-:W-:Y:S01]  /*1dc0*/  IADD3 R208, R231, 0x7800, RZ ;  /* 0x00007800e7d07810 */ /* 0x000fe20007ffe0ff */
[----:B------:R-:W1:Y:S04]  /*1dd0*/  LDSM.16.M88.4 R52, [R231+0x1000] ;  /* 0x00100000e734783b */ /* 0x000e680000000200 */
[----:B------:R-:W1:Y:S04]  /*1de0*/  LDSM.16.M88.4 R56, [R231+0x800] ;  /* 0x00080000e738783b */ /* 0x000e680000000200 */
[----:B------:R-:W1:Y:S04]  /*1df0*/  LDSM.16.M88.4 R48, [R231+0x1800] ;  /* 0x00180000e730783b */ /* 0x000e680000000200 */
[----:B---3--:R-:W-:Y:S01]  /*1e00*/  LDSM.16.M88.4 R20, [R230] ;  /* 0x00000000e614783b */ /* 0x008fe20000000200 */
[C---:B-----5:R-:W-:Y:S03]  /*1e10*/  HMMA.16816.F32.BF16 R8, R24.reuse, R72, RZ ;  /* 0x000000481808723c */ /* 0x060fe600000418ff */
[----:B----4-:R-:W3:Y:S04]  /*1e20*/  LDSM.16.M88.4 R16, [R227+0x8000] ;  /* 0x00800000e310783b */ /* 0x010ee80000000200 */
[----:B------:R-:W4:Y:S01]  /*1e30*/  LDSM.16.M88.4 R80, [R227+0x9000] ;  /* 0x00900000e350783b */ /* 0x000f220000000200 */
[C---:B------:R-:W-:Y:S03]  /*1e40*/  HMMA.16816.F32.BF16 R72, R24.reuse, R74, RZ ;  /* 0x0000004a1848723c */ /* 0x040fe600000418ff */
[----:B------:R-:W-:Y:S04]  /*1e50*/  LDSM.16.M88.4 R76, [R227+0x9800] ;  /* 0x00980000e34c783b */ /* 0x000fe80000000200 */
[----:B------:R-:W-:Y:S01]  /*1e60*/  LDSM.16.M88.4 R68, [R229] ;  /* 0x00000000e544783b */ /* 0x000fe20000000200 */
[C---:B--2---:R-:W-:Y:S03]  /*1e70*/  HMMA.16816.F32.BF16 R36, R24.reuse, R32, RZ ;  /* 0x000000201824723c */ /* 0x044fe600000418ff */
[----:B------:R-:W0:Y:S05]  /*1e80*/  LDGDEPBAR ;  /* 0x00000000000079af */ /* 0x000e2a0000000000 */
[C---:B------:R-:W-:Y:S08]  /*1e90*/  HMMA.16816.F32.BF16 R44, R24.reuse, R40, RZ ;  /* 0x00000028182c723c */ /* 0x040ff000000418ff */
[C---:B------:R-:W-:Y:S08]  /*1ea0*/  HMMA.16816.F32.BF16 R32, R24.reuse, R34, RZ ;  /* 0x000000221820723c */ /* 0x040ff000000418ff */
[C---:B------:R-:W-:Y:S08]  /*1eb0*/  HMMA.16816.F32.BF16 R40, R24.reuse, R42, RZ ;  /* 0x0000002a1828723c */ /* 0x040ff000000418ff */
[C---:B-1----:R-:W-:Y:S08]  /*1ec0*/  HMMA.16816.F32.BF16 R28, R24.reuse, R12, RZ ;  /* 0x0000000c181c723c */ /* 0x042ff000000418ff */
[----:B------:R-:W-:Y:S01]  /*1ed0*/  HMMA.16816.F32.BF16 R24, R24, R14, RZ ;  /* 0x0000000e1818723c */ /* 0x000fe200000418ff */
[----:B------:R-:W1:Y:S07]  /*1ee0*/  LDSM.16.M88.4 R12, [R227+0x8800] ;  /* 0x00880000e30c783b */ /* 0x000e6e0000000200 */
[C---:B------:R-:W-:Y:S08]  /*1ef0*/  HMMA.16816.F32.BF16 R8, R60.reuse, R64, R8 ;  /* 0x000000403c08723c */ /* 0x040ff00000041808 */
[C---:B------:R-:W-:Y:S01]  /*1f00*/  HMMA.16816.F32.BF16 R72, R60.reuse, R66, R72 ;  /* 0x000000423c48723c */ /* 0x040fe20000041848 */
[----:B------:R-:W2:Y:S07]  /*1f10*/  LDSM.16.M88.4 R64, [R220] ;  /* 0x00000000dc40783b */ /* 0x000eae0000000200 */
[C---:B------:R-:W-:Y:S08]  /*1f20*/  HMMA.16816.F32.BF16 R36, R60.reuse, R52, R36 ;  /* 0x000000343c24723c */ /* 0x040ff00000041824 */
[C---:B------:R-:W-:Y:S01]  /*1f30*/  HMMA.16816.F32.BF16 R32, R60.reuse, R54, R32 ;  /* 0x000000363c20723c */ /* 0x040fe20000041820 */
[----:B------:R-:W-:Y:S07]  /*1f40*/  LDSM.16.M88.4 R52, [R220+0x800] ;  /* 0x00080000dc34783b */ /* 0x000fee0000000200 */
[C---:B------:R-:W-:Y:S08]  /*1f50*/  HMMA.16816.F32.BF16 R44, R60.reuse, R56, R44 ;  /* 0x000000383c2c723c */ /* 0x040ff0000004182c */
[C---:B------:R-:W-:Y:S01]  /*1f60*/  HMMA.16816.F32.BF16 R40, R60.reuse, R58, R40 ;  /* 0x0000003a3c28723c */ /* 0x040fe20000041828 */
[----:B------:R-:W-:Y:S07]  /*1f70*/  LDSM.16.M88.4 R56, [R234+0x2000] ;  /* 0x00200000ea38783b */ /* 0x000fee0000000200 */
[C---:B------:R-:W-:Y:S08]  /*1f80*/  HMMA.16816.F32.BF16 R28, R60.reuse, R48, R28 ;  /* 0x000000303c1c723c */ /* 0x040ff0000004181c */
[----:B------:R-:W-:Y:S01]  /*1f90*/  HMMA.16816.F32.BF16 R24, R60, R50, R24 ;  /* 0x000000323c18723c */ /* 0x000fe20000041818 */
[----:B------:R-:W5:Y:S04]  /*1fa0*/  LDSM.16.M88.4 R48, [R220+0x1000] ;  /* 0x00100000dc30783b */ /* 0x000f680000000200 */
[----:B------:R-:W2:Y:S03]  /*1fb0*/  LDSM.16.M88.4 R60, [R220+0x1800] ;  /* 0x00180000dc3c783b */ /* 0x000ea60000000200 */
[C---:B---3--:R-:W-:Y:S08]  /*1fc0*/  HMMA.16816.F32.BF16 R8, R20.reuse, R16, R8 ;  /* 0x000000101408723c */ /* 0x048ff00000041808 */
[C---:B------:R-:W-:Y:S01]  /*1fd0*/  HMMA.16816.F32.BF16 R72, R20.reuse, R18, R72 ;  /* 0x000000121448723c */ /* 0x040fe20000041848 */
[----:B------:R-:W3:Y:S07]  /*1fe0*/  LDSM.16.M88.4 R16, [R233+0xa000] ;  /* 0x00a00000e910783b */ /* 0x000eee0000000200 */
[C---:B----4-:R-:W-:Y:S08]  /*1ff0*/  HMMA.16816.F32.BF16 R36, R20.reuse, R80, R36 ;  /* 0x000000501424723c */ /* 0x050ff00000041824 */
[C---:B------:R-:W-:Y:S01]  /*2000*/  HMMA.16816.F32.BF16 R32, R20.reuse, R82, R32 ;  /* 0x000000521420723c */ /* 0x040fe20000041820 */
[----:B------:R-:W-:Y:S07]  /*2010*/  LDSM.16.M88.4 R80, [R233+0xb800] ;  /* 0x00b80000e950783b */ /* 0x000fee0000000200 */
[C---:B-1----:R-:W-:Y:S08]  /*2020*/  HMMA.16816.F32.BF16 R44, R20.reuse, R12, R44 ;  /* 0x0000000c142c723c */ /* 0x042ff0000004182c */
[C---:B------:R-:W-:Y:S01]  /*2030*/  HMMA.16816.F32.BF16 R40, R20.reuse, R14, R40 ;  /* 0x0000000e1428723c */ /* 0x040fe20000041828 */
[----:B------:R-:W1:Y:S07]  /*2040*/  LDSM.16.M88.4 R12, [R233+0xb000] ;  /* 0x00b00000e90c783b */ /* 0x000e6e0000000200 */
[C---:B------:R-:W-:Y:S08]  /*2050*/  HMMA.16816.F32.BF16 R28, R20.reuse, R76, R28 ;  /* 0x0000004c141c723c */ /* 0x040ff0000004181c */
[----:B------:R-:W-:Y:S01]  /*2060*/  HMMA.16816.F32.BF16 R24, R20, R78, R24 ;  /* 0x0000004e1418723c */ /* 0x000fe20000041818 */
[----:B------:R-:W4:Y:S07]  /*2070*/  LDSM.16.M88.4 R20, [R233+0xa800] ;  /* 0x00a80000e914783b */ /* 0x000f2e0000000200 */
[C---:B--2---:R-:W-:Y:S08]  /*2080*/  HMMA.16816.F32.BF16 R8, R68.reuse, R64, R8 ;  /* 0x000000404408723c */ /* 0x044ff00000041808 */
[C---:B------:R-:W-:Y:S01]  /*2090*/  HMMA.16816.F32.BF16 R76, R68.reuse, R66, R72 ;  /* 0x00000042444c723c */ /* 0x040fe20000041848 */
[----:B------:R-:W-:Y:S04]  /*20a0*/  LDSM.16.M88.4 R72, [R232+0x2000] ;  /* 0x00200000e848783b */ /* 0x000fe80000000200 */
[----:B------:R-:W2:Y:S03]  /*20b0*/  LDSM.16.M88.4 R64, [R231+0x2000] ;  /* 0x00200000e740783b */ /* 0x000ea60000000200 */
[C---:B-----5:R-:W-:Y:S08]  /*20c0*/  HMMA.16816.F32.BF16 R36, R68.reuse, R48, R36 ;  /* 0x000000304424723c */ /* 0x060ff00000041824 */
[C---:B------:R-:W-:Y:S01]  /*20d0*/  HMMA.16816.F32.BF16 R32, R68.reuse, R50, R32 ;  /* 0x000000324420723c */ /* 0x040fe20000041820 */
[----:B------:R-:W5:Y:S07]  /*20e0*/  LDSM.16.M88.4 R48, [R231+0x3000] ;  /* 0x00300000e730783b */ /* 0x000f6e0000000200 */
[C---:B------:R-:W-:Y:S08]  /*20f0*/  HMMA.16816.F32.BF16 R44, R68.reuse, R52, R44 ;  /* 0x00000034442c723c */ /* 0x040ff0000004182c */
[C---:B------:R-:W-:Y:S01]  /*2100*/  HMMA.16816.F32.BF16 R40, R68.reuse, R54, R40 ;  /* 0x000000364428723c */ /* 0x040fe20000041828 */
[----:B------:R-:W2:Y:S07]  /*2110*/  LDSM.16.M88.4 R52, [R231+0x2800] ;  /* 0x00280000e734783b */ /* 0x000eae0000000200 */
[C---:B------:R-:W-:Y:S08]  /*2120*/  HMMA.16816.F32.BF16 R28, R68.reuse, R60, R28 ;  /* 0x0000003c441c723c */ /* 0x040ff0000004181c */
[----:B------:R-:W-:Y:S01]  /*2130*/  HMMA.16816.F32.BF16 R24, R68, R62, R24 ;  /* 0x0000003e4418723c */ /* 0x000fe20000041818 */
[----:B------:R-:W2:Y:S04]  /*2140*/  LDSM.16.M88.4 R68, [R231+0x3800] ;  /* 0x00380000e744783b */ /* 0x000ea80000000200 */
[----:B------:R-:W-:Y:S03]  /*2150*/  LDSM.16.M88.4 R60, [R230+0x2000] ;  /* 0x00200000e63c783b */ /* 0x000fe60000000200 */
[C---:B---3--:R-:W-:Y:S08]  /*2160*/  HMMA.16816.F32.BF16 R8, R56.reuse, R16, R8 ;  /* 0x000000103808723c */ /* 0x048ff00000041808 */
[C---:B------:R-:W-:Y:S01]  /*2170*/  HMMA.16816.F32.BF16 R76, R56.reuse, R18, R76 ;  /* 0x00000012384c723c */ /* 0x040fe2000004184c */
[----:B------:R-:W3:Y:S07]  /*2180*/  LDSM.16.M88.4 R16, [R227+0xa000] ;  /* 0x00a00000e310783b */ /* 0x000eee0000000200 */
[C---:B-1----:R-:W-:Y:S08]  /*2190*/  HMMA.16816.F32.BF16 R36, R56.reuse, R12, R36 ;  /* 0x0000000c3824723c */ /* 0x042ff00000041824 */
[C---:B------:R-:W-:Y:S01]  /*21a0*/  HMMA.16816.F32.BF16 R32, R56.reuse, R14, R32 ;  /* 0x0000000e3820723c */ /* 0x040fe20000041820 */
[----:B------:R-:W1:Y:S07]  /*21b0*/  LDSM.16.M88.4 R12, [R227+0xb000] ;  /* 0x00b00000e30c783b */ /* 0x000e6e0000000200 */
[C---:B----4-:R-:W-:Y:S08]  /*21c0*/  HMMA.16816.F32.BF16 R44, R56.reuse, R20, R44 ;  /* 0x00000014382c723c */ /* 0x050ff0000004182c */
[C---:B------:R-:W-:Y:S01]  /*21d0*/  HMMA.16816.F32.BF16 R40, R56.reuse, R22, R40 ;  /* 0x000000163828723c */ /* 0x040fe20000041828 */
[----:B------:R-:W4:Y:S07]  /*21e0*/  LDSM.16.M88.4 R20, [R227+0xa800] ;  /* 0x00a80000e314783b */ /* 0x000f2e0000000200 */
[C---:B------:R-:W-:Y:S08]  /*21f0*/  HMMA.16816.F32.BF16 R28, R56.reuse, R80, R28 ;  /* 0x00000050381c723c */ /* 0x040ff0000004181c */
[----:B------:R-:W-:Y:S01]  /*2200*/  HMMA.16816.F32.BF16 R24, R56, R82, R24 ;  /* 0x000000523818723c */ /* 0x000fe20000041818 */
[----:B------:R-:W1:Y:S04]  /*2210*/  LDSM.16.M88.4 R80, [R227+0xb800] ;  /* 0x00b80000e350783b */ /* 0x000e680000000200 */
[----:B------:R-:W-:Y:S03]  /*2220*/  LDSM.16.M88.4 R56, [R220+0x2000] ;  /* 0x00200000dc38783b */ /* 0x000fe60000000200 */
[C---:B--2---:R-:W-:Y:S08]  /*2230*/  HMMA.16816.F32.BF16 R8, R72.reuse, R64, R8 ;  /* 0x000000404808723c */ /* 0x044ff00000041808 */
[C---:B------:R-:W-:Y:S01]  /*2240*/  HMMA.16816.F32.BF16 R76, R72.reuse, R66, R76 ;  /* 0x00000042484c723c */ /* 0x040fe2000004184c */
[----:B------:R-:W2:Y:S07]  /*2250*/  LDSM.16.M88.4 R64, [R229+0x2000] ;  /* 0x00200000e540783b */ /* 0x000eae0000000200 */
        /* <DEDUP_REMOVED lines=46> */
[----:B------:R-:W-:Y:S08]  /*2540*/  HMMA.16816.F32.BF16 R24, R68, R82, R24 ;  /* 0x000000524418723c */ /* 0x000ff00000041818 */
[C---:B--2---:R-:W-:Y:S08]  /*2550*/  HMMA.16816.F32.BF16 R8, R60.reuse, R56, R8 ;  /* 0x000000383c08723c */ /* 0x044ff00000041808 */
[C---:B------:R-:W-:Y:S01]  /*2560*/  HMMA.16816.F32.BF16 R76, R60.reuse, R58, R76 ;  /* 0x0000003a3c4c723c */ /* 0x040fe2000004184c */
[----:B------:R-:W-:Y:S07]  /*2570*/  LDSM.16.M88.4 R56, [R229+0x4000] ;  /* 0x00400000e538783b */ /* 0x000fee0000000200 */
[C---:B-----5:R-:W-:Y:S08]  /*2580*/  HMMA.16816.F32.BF16 R36, R60.reuse, R48, R36 ;  /* 0x000000303c24723c */ /* 0x060ff00000041824 */
[C---:B------:R-:W-:Y:S01]  /*2590*/  HMMA.16816.F32.BF16 R32, R60.reuse, R50, R32 ;  /* 0x000000323c20723c */ /* 0x040fe20000041820 */
[----:B------:R-:W2:Y:S07]  /*25a0*/  LDSM.16.M88.4 R48, [R227+0xd800] ;  /* 0x00d80000e330783b */ /* 0x000eae0000000200 */
[C---:B------:R-:W-:Y:S08]  /*25b0*/  HMMA.16816.F32.BF16 R44, R60.reuse, R52, R44 ;  /* 0x000000343c2c723c */ /* 0x040ff0000004182c */
[C---:B------:R-:W-:Y:S01]  /*25c0*/  HMMA.16816.F32.BF16 R40, R60.reuse, R54, R40 ;  /* 0x000000363c28723c */ /* 0x040fe20000041828 */
[----:B------:R-:W-:Y:S07]  /*25d0*/  LDSM.16.M88.4 R52, [R220+0x4000] ;  /* 0x00400000dc34783b */ /* 0x000fee0000000200 */
[C---:B------:R-:W-:Y:S08]  /*25e0*/  HMMA.16816.F32.BF16 R28, R60.reuse, R72, R28 ;  /* 0x000000483c1c723c */ /* 0x040ff0000004181c */
[----:B------:R-:W-:Y:S01]  /*25f0*/  HMMA.16816.F32.BF16 R24, R60, R74, R24 ;  /* 0x0000004a3c18723c */ /* 0x000fe20000041818 */
[----:B------:R-:W-:Y:S07]  /*2600*/  LDSM.16.M88.4 R60, [R220+0x5000] ;  /* 0x00500000dc3c783b */ /* 0x000fee0000000200 */
        /* <DEDUP_REMOVED lines=8> */
[----:B------:R-:W-:Y:S04]  /*2690*/  LDSM.16.M88.4 R32, [R234+0x6000] ;  /* 0x00600000ea20783b */ /* 0x000fe80000000200 */
[----:B------:R-:W-:Y:S03]  /*26a0*/  LDSM.16.M88.4 R20, [R233+0xe000] ;  /* 0x00e00000e914783b */ /* 0x000fe60000000200 */
[C---:B--2---:R-:W-:Y:S08]  /*26b0*/  HMMA.16816.F32.BF16 R28, R64.reuse, R48, R28 ;  /* 0x00000030401c723c */ /* 0x044ff0000004181c */
[----:B------:R-:W-:Y:S01]  /*26c0*/  HMMA.16816.F32.BF16 R64, R64, R50, R24 ;  /* 0x000000324040723c */ /* 0x000fe20000041818 */
[----:B------:R-:W2:Y:S04]  /*26d0*/  LDSM.16.M88.4 R48, [R233+0xe800] ;  /* 0x00e80000e930783b */ /* 0x000ea80000000200 */
[----:B------:R-:W4:Y:S03]  /*26e0*/  LDSM.16.M88.4 R24, [R233+0xf000] ;  /* 0x00f00000e918783b */ /* 0x000f260000000200 */
[C---:B---3--:R-:W-:Y:S08]  /*26f0*/  HMMA.16816.F32.BF16 R44, R56.reuse, R16, R44 ;  /* 0x00000010382c723c */ /* 0x048ff0000004182c */
[C---:B------:R-:W-:Y:S01]  /*2700*/  HMMA.16816.F32.BF16 R40, R56.reuse, R18, R40 ;  /* 0x000000123828723c */ /* 0x040fe20000041828 */
[----:B------:R-:W3:Y:S07]  /*2710*/  LDSM.16.M88.4 R16, [R233+0xf800] ;  /* 0x00f80000e910783b */ /* 0x000eee0000000200 */
[C---:B------:R-:W-:Y:S08]  /*2720*/  HMMA.16816.F32.BF16 R8, R56.reuse, R52, R8 ;  /* 0x000000343808723c */ /* 0x040ff00000041808 */
[C---:B------:R-:W-:Y:S01]  /*2730*/  HMMA.16816.F32.BF16 R76, R56.reuse, R54, R76 ;  /* 0x00000036384c723c */ /* 0x040fe2000004184c */
[----:B------:R-:W-:Y:S07]  /*2740*/  LDSM.16.M88.4 R52, [R231+0x6000] ;  /* 0x00600000e734783b */ /* 0x000fee0000000200 */
[C---:B------:R-:W-:Y:S08]  /*2750*/  HMMA.16816.F32.BF16 R36, R56.reuse, R60, R36 ;  /* 0x0000003c3824723c */ /* 0x040ff00000041824 */
[C---:B------:R-:W-:Y:S01]  /*2760*/  HMMA.16816.F32.BF16 R68, R56.reuse, R62, R68 ;  /* 0x0000003e3844723c */ /* 0x040fe20000041844 */
[----:B------:R-:W-:Y:S07]  /*2770*/  LDSM.16.M88.4 R60, [R231+0x7000] ;  /* 0x00700000e73c783b */ /* 0x000fee0000000200 */
[C---:B-1----:R-:W-:Y:S08]  /*2780*/  HMMA.16816.F32.BF16 R28, R56.reuse, R12, R28 ;  /* 0x0000000c381c723c */ /* 0x042ff0000004181c */
[----:B------:R-:W-:Y:S01]  /*2790*/  HMMA.16816.F32.BF16 R64, R56, R14, R64 ;  /* 0x0000000e3840723c */ /* 0x000fe20000041840 */
[----:B------:R-:W-:Y:S04]  /*27a0*/  LDSM.16.M88.4 R56, [R232+0x6000] ;  /* 0x00600000e838783b */ /* 0x000fe80000000200 */
[----:B------:R-:W1:Y:S03]  /*27b0*/  LDSM.16.M88.4 R12, [R231+0x6800] ;  /* 0x00680000e70c783b */ /* 0x000e660000000200 */
[C---:B--2---:R-:W-:Y:S08]  /*27c0*/  HMMA.16816.F32.BF16 R44, R32.reuse, R48, R44 ;  /* 0x00000030202c723c */ /* 0x044ff0000004182c */
[C---:B------:R-:W-:Y:S08]  /*27d0*/  HMMA.16816.F32.BF16 R40, R32.reuse, R50, R40 ;  /* 0x000000322028723c */ /* 0x040ff00000041828 */
[C---:B------:R-:W-:Y:S08]  /*27e0*/  HMMA.16816.F32.BF16 R8, R32.reuse, R20, R8 ;  /* 0x000000142008723c */ /* 0x040ff00000041808 */
[C---:B------:R-:W-:Y:S01]  /*27f0*/  HMMA.16816.F32.BF16 R76, R32.reuse, R22, R76 ;  /* 0x00000016204c723c */ /* 0x040fe2000004184c */
[----:B------:R-:W2:Y:S07]  /*2800*/  LDSM.16.M88.4 R20, [R231+0x7800] ;  /* 0x00780000e714783b */ /* 0x000eae0000000200 */
[C---:B----4-:R-:W-:Y:S08]  /*2810*/  HMMA.16816.F32.BF16 R36, R32.reuse, R24, R36 ;  /* 0x000000182024723c */ /* 0x050ff00000041824 */
[C---:B------:R-:W-:Y:S01]  /*2820*/  HMMA.16816.F32.BF16 R68, R32.reuse, R26, R68 ;  /* 0x0000001a2044723c */ /* 0x040fe20000041844 */
[----:B------:R-:W-:Y:S07]  /*2830*/  LDSM.16.M88.4 R24, [R227+0xe000] ;  /* 0x00e00000e318783b */ /* 0x000fee0000000200 */
[C---:B---3--:R-:W-:Y:S01]  /*2840*/  HMMA.16816.F32.BF16 R48, R32.reuse, R16, R28 ;  /* 0x000000102030723c */ /* 0x048fe2000004181c */
[----:B------:R-:W-:Y:S07]  /*2850*/  LDSM.16.M88.4 R28, [R230+0x6000] ;  /* 0x00600000e61c783b */ /* 0x000fee0000000200 */
[----:B------:R-:W-:Y:S01]  /*2860*/  HMMA.16816.F32.BF16 R64, R32, R18, R64 ;  /* 0x000000122040723c */ /* 0x000fe20000041840 */
[----:B------:R-:W3:Y:S04]  /*2870*/  LDSM.16.M88.4 R16, [R227+0xe800] ;  /* 0x00e80000e310783b */ /* 0x000ee80000000200 */
[----:B------:R-:W-:Y:S03]  /*2880*/  LDSM.16.M88.4 R32, [R227+0xf800] ;  /* 0x00f80000e320783b */ /* 0x000fe60000000200 */
[C---:B-1----:R-:W-:Y:S08]  /*2890*/  HMMA.16816.F32.BF16 R44, R56.reuse, R12, R44 ;  /* 0x0000000c382c723c */ /* 0x042ff0000004182c */
[C---:B------:R-:W-:Y:S01]  /*28a0*/  HMMA.16816.F32.BF16 R40, R56.reuse, R14, R40 ;  /* 0x0000000e3828723c */ /* 0x040fe20000041828 */
[----:B------:R-:W1:Y:S07]  /*28b0*/  LDSM.16.M88.4 R12, [R227+0xf000] ;  /* 0x00f00000e30c783b */ /* 0x000e6e0000000200 */
[C---:B------:R-:W-:Y:S08]  /*28c0*/  HMMA.16816.F32.BF16 R36, R56.reuse, R60, R36 ;  /* 0x0000003c3824723c */ /* 0x040ff00000041824 */
[C---:B------:R-:W-:Y:S08]  /*28d0*/  HMMA.16816.F32.BF16 R68, R56.reuse, R62, R68 ;  /* 0x0000003e3844723c */ /* 0x040ff00000041844 */
[C---:B------:R-:W-:Y:S08]  /*28e0*/  HMMA.16816.F32.BF16 R8, R56.reuse, R52, R8 ;  /* 0x000000343808723c */ /* 0x040ff00000041808 */
[C---:B------:R-:W-:Y:S01]  /*28f0*/  HMMA.16816.F32.BF16 R76, R56.reuse, R54, R76 ;  /* 0x00000036384c723c */ /* 0x040fe2000004184c */
[----:B------:R-:W-:Y:S07]  /*2900*/  LDSM.16.M88.4 R52, [R229+0x6000] ;  /* 0x00600000e534783b */ /* 0x000fee0000000200 */
[C---:B--2---:R-:W-:Y:S01]  /*2910*/  HMMA.16816.F32.BF16 R60, R56.reuse, R20, R48 ;  /* 0x00000014383c723c */ /* 0x044fe20000041830 */
[----:B------:R-:W2:Y:S07]  /*2920*/  LDSM.16.M88.4 R48, [R220+0x6000] ;  /* 0x00600000dc30783b */ /* 0x000eae0000000200 */
[----:B------:R-:W-:Y:S01]  /*2930*/  HMMA.16816.F32.BF16 R64, R56, R22, R64 ;  /* 0x000000163840723c */ /* 0x000fe20000041840 */
[----:B------:R-:W4:Y:S07]  /*2940*/  LDSM.16.M88.4 R20, [R220+0x6800] ;  /* 0x00680000dc14783b */ /* 0x000f2e0000000200 */
[C---:B---3--:R-:W-:Y:S07]  /*2950*/  HMMA.16816.F32.BF16 R44, R28.reuse, R16, R44 ;  /* 0x000000101c2c723c */ /* 0x048fee000004182c */
[----:B------:R-:W-:Y:S01]  /*2960*/  LOP3.LUT R17, R84, 0x6, RZ, 0xc0, !PT ;  /* 0x0000000654117812 */ /* 0x000fe200078ec0ff */
[----:B-1----:R-:W-:Y:S04]  /*2970*/  HMMA.16816.F32.BF16 R36, R28, R12, R36 ;  /* 0x0000000c1c24723c */ /* 0x002fe80000041824 */
[----:B------:R-:W-:-:S04]  /*2980*/  IMAD R0, R0, 0x40, R17 ;  /* 0x0000004000007824 */ /* 0x000fc800078e0211 */
[----:B------:R-:W-:Y:S01]  /*2990*/  HMMA.16816.F32.BF16 R68, R28, R14, R68 ;  /* 0x0000000e1c44723c */ /* 0x000fe20000041844 */
[----:B------:R-:W1:Y:S01]  /*29a0*/  LDSM.16.M88.4 R12, [R220+0x7000] ;  /* 0x00700000dc0c783b */ /* 0x000e620000000200 */
[----:B------:R-:W-:-:S06]  /*29b0*/  ISETP.GE.AND P1, PT, R0, UR13, PT ;  /* 0x0000000d00007c0c */ /* 0x000fcc000bf26270 */
[C---:B------:R-:W-:Y:S07]  /*29c0*/  HMMA.16816.F32.BF16 R8, R28.reuse, R24, R8 ;  /* 0x000000181c08723c */ /* 0x040fee0000041808 */
[C---:B------:R-:W-:Y:S01]  /*29d0*/  IADD3 R24, R0.reuse, 0x8, RZ ;  /* 0x0000000800187810 */ /* 0x040fe20007ffe0ff */
[----:B------:R-:W-:Y:S01]  /*29e0*/  HMMA.16816.F32.BF16 R40, R28, R18, R40 ;  /* 0x000000121c28723c */ /* 0x000fe20000041828 */
[----:B------:R-:W3:Y:S01]  /*29f0*/  LDSM.16.M88.4 R16, [R220+0x7800] ;  /* 0x00780000dc10783b */ /* 0x000ee20000000200 */
[----:B------:R-:W-:Y:S01]  /*2a00*/  IADD3 R25, R0, 0x1, RZ ;  /* 0x0000000100197810 */ /* 0x000fe20007ffe0ff */
[----:B------:R-:W-:-:S04]  /*2a10*/  DEPBAR.LE SB0, 0x0 ;  /* 0x000080000000791a */ /* 0x000fc80000000000 */
[----:B------:R-:W-:Y:S01]  /*2a20*/  ISETP.GE.AND P6, PT, R24, UR13, PT ;  /* 0x0000000d18007c0c */ /* 0x000fe2000bfc6270 */
[----:B------:R-:W-:Y:S01]  /*2a30*/  HMMA.16816.F32.BF16 R76, R28, R26, R76 ;  /* 0x0000001a1c4c723c */ /* 0x000fe2000004184c */
[----:B------:R-:W-:-:S07]  /*2a40*/  ISETP.GE.AND P0, PT, R25, UR13, PT ;  /* 0x0000000d19007c0c */ /* 0x000fce000bf06270 */
[----:B------:R-:W-:Y:S08]  /*2a50*/  HMMA.16816.F32.BF16 R64, R28, R34, R64 ;  /* 0x000000221c40723c */ /* 0x000ff00000041840 */
[C---:B--2---:R-:W-:Y:S08]  /*2a60*/  HMMA.16816.F32.BF16 R8, R52.reuse, R48, R8 ;  /* 0x000000303408723c */ /* 0x044ff00000041808 */
[C---:B------:R-:W-:Y:S08]  /*2a70*/  HMMA.16816.F32.BF16 R76, R52.reuse, R50, R76 ;  /* 0x00000032344c723c */ /* 0x040ff0000004184c */
[----:B----4-:R-:W-:Y:S07]  /*2a80*/  HMMA.16816.F32.BF16 R44, R52, R20, R44 ;  /* 0x00000014342c723c */ /* 0x010fee000004182c */
[C---:B------:R-:W-:Y:S01]  /*2a90*/  IADD3 R20, R0.reuse, 0x10, RZ ;  /* 0x0000001000147810 */ /* 0x040fe20007ffe0ff */
[----:B------:R-:W-:Y:S01]  /*2aa0*/  HMMA.16816.F32.BF16 R60, R28, R32, R60 ;  /* 0x000000201c3c723c */ /* 0x000fe2000004183c */
[----:B------:R-:W-:-:S02]  /*2ab0*/  IADD3 R21, R0, 0x9, RZ ;  /* 0x0000000900157810 */ /* 0x000fc40007ffe0ff */
[----:B------:R-:W-:Y:S02]  /*2ac0*/  ISETP.GE.AND P4, PT, R20, UR13, PT ;  /* 0x0000000d14007c0c */ /* 0x000fe4000bf86270 */
[C---:B------:R-:W-:Y:S02]  /*2ad0*/  IADD3 R20, R0.reuse, 0x11, RZ ;  /* 0x0000001100147810 */ /* 0x040fe40007ffe0ff */
[----:B------:R-:W-:Y:S01]  /*2ae0*/  ISETP.GE.AND P5, PT, R21, UR13, PT ;  /* 0x0000000d15007c0c */ /* 0x000fe2000bfa6270 */
[----:B-1----:R-:W-:Y:S01]  /*2af0*/  HMMA.16816.F32.BF16 R36, R52, R12, R36 ;  /* 0x0000000c3424723c */ /* 0x002fe20000041824 */
[----:B------:R-:W-:Y:S02]  /*2b00*/  IADD3 R21, R0, 0x19, RZ ;  /* 0x0000001900157810 */ /* 0x000fe40007ffe0ff */
[----:B------:R-:W-:Y:S02]  /*2b10*/  ISETP.GE.AND P3, PT, R20, UR13, PT ;  /* 0x0000000d14007c0c */ /* 0x000fe4000bf66270 */
[----:B------:R-:W-:-:S02]  /*2b20*/  FSEL R78, R78, -INF , !P6 ;  /* 0xff8000004e4e7808 */ /* 0x000fc40007000000 */
[----:B------:R-:W-:Y:S01]  /*2b30*/  FSEL R25, R76, -INF , !P6 ;  /* 0xff8000004c197808 */ /* 0x000fe20007000000 */
[C---:B---3--:R-:W-:Y:S01]  /*2b40*/  HMMA.16816.F32.BF16 R64, R52.reuse, R18, R64 ;  /* 0x000000123440723c */ /* 0x048fe20000041840 */
[----:B------:R-:W-:Y:S02]  /*2b50*/  FSEL R20, R10, -INF , !P1 ;  /* 0xff8000000a147808 */ /* 0x000fe40004800000 */
[----:B------:R-:W-:Y:S02]  /*2b60*/  IADD3 R10, R0, 0x20, RZ ;  /* 0x00000020000a7810 */ /* 0x000fe40007ffe0ff */
[----:B------:R-:W-:Y:S02]  /*2b70*/  FSEL R12, R46, -INF , !P4 ;  /* 0xff8000002e0c7808 */ /* 0x000fe40006000000 */
[----:B------:R-:W-:Y:S01]  /*2b80*/  FSEL R77, R77, -INF , !P5 ;  /* 0xff8000004d4d7808 */ /* 0x000fe20006800000 */
[C---:B------:R-:W-:Y:S07]  /*2b90*/  HMMA.16816.F32.BF16 R40, R52.reuse, R22, R40 ;  /* 0x000000163428723c */ /* 0x040fee0000041828 */
[----:B------:R-:W-:Y:S01]  /*2ba0*/  FSEL R23, R8, -INF , !P1 ;  /* 0xff80000008177808 */ /* 0x000fe20004800000 */
[----:B------:R-:W-:Y:S01]  /*2bb0*/  HMMA.16816.F32.BF16 R60, R52, R16, R60 ;  /* 0x00000010343c723c */ /* 0x000fe2000004183c */
[----:B------:R-:W-:-:S02]  /*2bc0*/  IADD3 R8, R0, 0x21, RZ ;  /* 0x0000002100087810 */ /* 0x000fc40007ffe0ff */
[----:B------:R-:W-:Y:S01]  /*2bd0*/  IADD3 R22, R0, 0x18, RZ ;  /* 0x0000001800167810 */ /* 0x000fe20007ffe0ff */
[----:B------:R-:W-:Y:S01]  /*2be0*/  BAR.SYNC.DEFER_BLOCKING 0x0 ;  /* 0x0000000000007b1d */ /* 0x000fe20000010000 */
[----:B------:R-:W-:Y:S02]  /*2bf0*/  ISETP.GE.AND P6, PT, R8, UR13, PT ;  /* 0x0000000d08007c0c */ /* 0x000fe4000bfc6270 */
[----:B------:R-:W-:Y:S01]  /*2c00*/  IADD3 R8, R0, 0x29, RZ ;  /* 0x0000002900087810 */ /* 0x000fe20007ffe0ff */
[----:B------:R-:W-:Y:S01]  /*2c10*/  HMMA.16816.F32.BF16 R68, R52, R14, R68 ;  /* 0x0000000e3444723c */ /* 0x000fe20000041844 */
[----:B------:R-:W-:Y:S02]  /*2c20*/  ISETP.GE.AND P1, PT, R21, UR13, PT ;  /* 0x0000000d15007c0c */ /* 0x000fe4000bf26270 */
[----:B------:R-:W-:Y:S02]  /*2c30*/  ISETP.GE.AND P2, PT, R22, UR13, PT ;  /* 0x0000000d16007c0c */ /* 0x000fe4000bf46270 */
[----:B------:R-:W-:-:S02]  /*2c40*/  FSEL R21, R11, -INF , !P0 ;  /* 0xff8000000b157808 */ /* 0x000fc40004000000 */
[----:B------:R-:W-:Y:S02]  /*2c50*/  FSEL R22, R9, -INF , !P0 ;  /* 0xff80000009167808 */ /* 0x000fe40004000000 */
[----:B------:R-:W-:Y:S02]  /*2c60*/  FSEL R11, R44, -INF , !P4 ;  /* 0xff8000002c0b7808 */ /* 0x000fe40006000000 */
[----:B------:R-:W-:Y:S02]  /*2c70*/  ISETP.GE.AND P0, PT, R10, UR13, PT ;  /* 0x0000000d0a007c0c */ /* 0x000fe4000bf06270 */
[----:B------:R-:W-:Y:S02]  /*2c80*/  ISETP.GE.AND P4, PT, R8, UR13, PT ;  /* 0x0000000d08007c0c */ /* 0x000fe4000bf86270 */
[C---:B------:R-:W-:Y:S02]  /*2c90*/  IADD3 R9, R0.reuse, 0x28, RZ ;  /* 0x0000002800097810 */ /* 0x040fe40007ffe0ff */
[----:B------:R-:W-:-:S02]  /*2ca0*/  IADD3 R8, R0, 0x30, RZ ;  /* 0x0000003000087810 */ /* 0x000fc40007ffe0ff */
[C---:B------:R-:W-:Y:S02]  /*2cb0*/  IADD3 R10, R0.reuse, 0x31, RZ ;  /* 0x00000031000a7810 */ /* 0x040fe40007ffe0ff */
[C---:B------:R-:W-:Y:S02]  /*2cc0*/  IADD3 R17, R0.reuse, 0x38, RZ ;  /* 0x0000003800117810 */ /* 0x040fe40007ffe0ff */
[----:B------:R-:W-:Y:S02]  /*2cd0*/  IADD3 R0, R0, 0x39, RZ ;  /* 0x0000003900007810 */ /* 0x000fe40007ffe0ff */
[----:B------:R-:W-:Y:S02]  /*2ce0*/  FSEL R186, R38, -INF , !P0 ;  /* 0xff80000026ba7808 */ /* 0x000fe40004000000 */
[----:B------:R-:W-:Y:S02]  /*2cf0*/  FSEL R191, R36, -INF , !P0 ;  /* 0xff80000024bf7808 */ /* 0x000fe40004000000 */
[----:B------:R-:W-:Y:S01]  /*2d00*/  ISETP.GE.AND P0, PT, R0, UR13, PT ;  /* 0x0000000d00007c0c */ /* 0x000fe2000bf06270 */
[----:B------:R-:W-:Y:S01]  /*2d10*/  IMAD.IADD R0, R87, 0x1, R6 ;  /* 0x0000000157007824 */ /* 0x000fe200078e0206 */
[----:B------:R-:W-:-:S02]  /*2d20*/  FSEL R14, R79, -INF , !P5 ;  /* 0xff8000004f0e7808 */ /* 0x000fc40006800000 */
[----:B------:R-:W-:Y:S02]  /*2d30*/  FSEL R168, R67, -INF , !P0 ;  /* 0xff80000043a87808 */ /* 0x000fe40004000000 */
[----:B------:R-:W-:Y:S02]  /*2d40*/  FSEL R171, R65, -INF , !P0 ;  /* 0xff80000041ab7808 */ /* 0x000fe40004000000 */
[----:B------:R-:W-:Y:S02]  /*2d50*/  PLOP3.LUT P0, PT, PT, PT, UP0, 0x80, 0x0 ;  /* 0x000000000000781c */ /* 0x000fe40003f0f008 */
[----:B------:R-:W-:Y:S02]  /*2d60*/  FSEL R16, R47, -INF , !P3 ;  /* 0xff8000002f107808 */ /* 0x000fe40005800000 */
[----:B------:R-:W-:Y:S02]  /*2d70*/  FSEL R15, R45, -INF , !P3 ;  /* 0xff8000002d0f7808 */ /* 0x000fe40005800000 */
[----:B------:R-:W-:-:S02]  /*2d80*/  ISETP.GE.AND P5, PT, R9, UR13, PT ;  /* 0x0000000d09007c0c */ /* 0x000fc4000bfa6270 */
[----:B------:R-:W-:Y:S02]  /*2d90*/  ISETP.GE.AND P3, PT, R8, UR13, PT ;  /* 0x0000000d08007c0c */ /* 0x000fe4000bf66270 */
[----:B------:R-:W-:Y:S02]  /*2da0*/  FSEL R8, R42, -INF , !P2 ;  /* 0xff8000002a087808 */ /* 0x000fe40005000000 */
[----:B------:R-:W-:Y:S02]  /*2db0*/  FSEL R9, R40, -INF , !P2 ;  /* 0xff80000028097808 */ /* 0x000fe40005000000 */
[----:B------:R-:W-:Y:S02]  /*2dc0*/  ISETP.GE.AND P2, PT, R10, UR13, PT ;  /* 0x0000000d0a007c0c */ /* 0x000fe4000bf46270 */
[----:B------:R-:W-:Y:S02]  /*2dd0*/  FSEL R10, R43, -INF , !P1 ;  /* 0xff8000002b0a7808 */ /* 0x000fe40004800000 */
[----:B------:R-:W-:-:S02]  /*2de0*/  FSEL R13, R41, -INF , !P1 ;  /* 0xff800000290d7808 */ /* 0x000fc40004800000 */
[----:B------:R-:W-:Y:S02]  /*2df0*/  ISETP.GE.AND P1, PT, R17, UR13, PT ;  /* 0x0000000d11007c0c */ /* 0x000fe4000bf26270 */
[----:B------:R-:W-:Y:S02]  /*2e00*/  FSEL R198, R39, -INF , !P6 ;  /* 0xff80000027c67808 */ /* 0x000fe40007000000 */
[----:B------:R-:W-:Y:S02]  /*2e10*/  FSEL R185, R37, -INF , !P6 ;  /* 0xff80000025b97808 */ /* 0x000fe40007000000 */
[----:B------:R-:W-:Y:S02]  /*2e20*/  FSEL R190, R70, -INF , !P5 ;  /* 0xff80000046be7808 */ /* 0x000fe40006800000 */
[----:B------:R-:W-:Y:S02]  /*2e30*/  FSEL R189, R68, -INF , !P5 ;  /* 0xff80000044bd7808 */ /* 0x000fe40006800000 */
[----:B------:R-:W-:-:S02]  /*2e40*/  FSEL R196, R71, -INF , !P4 ;  /* 0xff80000047c47808 */ /* 0x000fc40006000000 */
[----:B------:R-:W-:Y:S02]  /*2e50*/  FSEL R187, R69, -INF , !P4 ;  /* 0xff80000045bb7808 */ /* 0x000fe40006000000 */
[----:B------:R-:W-:Y:S02]  /*2e60*/  FSEL R192, R62, -INF , !P3 ;  /* 0xff8000003ec07808 */ /* 0x000fe40005800000 */
[----:B------:R-:W-:Y:S02]  /*2e70*/  FSEL R197, R60, -INF , !P3 ;  /* 0xff8000003cc57808 */ /* 0x000fe40005800000 */
[----:B------:R-:W-:Y:S02]  /*2e80*/  FSEL R188, R63, -INF , !P2 ;  /* 0xff8000003fbc7808 */ /* 0x000fe40005000000 */
[----:B------:R-:W-:Y:S02]  /*2e90*/  FSEL R195, R61, -INF , !P2 ;  /* 0xff8000003dc37808 */ /* 0x000fe40005000000 */
[----:B------:R-:W-:-:S02]  /*2ea0*/  FSEL R170, R66, -INF , !P1 ;  /* 0xff80000042aa7808 */ /* 0x000fc40004800000 */
[----:B------:R-:W-:Y:S01]  /*2eb0*/  FSEL R193, R64, -INF , !P1 ;  /* 0xff80000040c17808 */ /* 0x000fe20004800000 */
[----:B------:R-:W-:Y:S05]  /*2ec0*/  @!P0 BRA `(.L_x_5) ;  /* 0x0000024000008947 */ /* 0x000fea0003800000 */
[----:B------:R-:W-:Y:S01]  /*2ed0*/  ULEA.HI.SX32 UR7, UR8, 0xfffffffe, 0x1a ;  /* 0xfffffffe08077891 */ /* 0x000fe2000f8fd23f */
[C---:B------:R-:W-:Y:S01]  /*2ee0*/  IMAD.SHL.U32 R6, R3.reuse, 0x20, RZ ;  /* 0x0000002003067824 */ /* 0x040fe200078e00ff */
[----:B------:R-:W-:Y:S02]  /*2ef0*/  SHF.L.U64.HI R2, R3, 0x5, R2 ;  /* 0x0000000503027819 */ /* 0x000fe40000010202 */
[----:B------:R-:W-:Y:S02]  /*2f00*/  USHF.R.S32.HI UR6, URZ, 0x1f, UR7 ;  /* 0x0000001f3f067899 */ /* 0x000fe40008011407 */
[----:B------:R-:W-:Y:S02]  /*2f10*/  IMAD R4, R4, UR7, RZ ;  /* 0x0000000704047c24 */ /* 0x000fe4000f8e02ff */
[----:B------:R-:W-:-:S04]  /*2f20*/  IMAD.WIDE.U32 R18, R85, UR7, R242 ;  /* 0x0000000755127c25 */ /* 0x000fc8000f8e00f2 */
[----:B------:R-:W-:Y:S01]  /*2f30*/  IMAD R4, R85, UR6, R4 ;  /* 0x0000000655047c24 */ /* 0x000fe2000f8e0204 */
[----:B------:R-:W-:-:S03]  /*2f40*/  LEA R26, P2, R18, c[0x0][0x168], 0x1 ;  /* 0x00005a00121a7a11 */ /* 0x000fc600078408ff */
[----:B------:R-:W-:Y:S01]  /*2f50*/  IMAD.IADD R4, R19, 0x1, R4 ;  /* 0x0000000113047824 */ /* 0x000fe200078e0204 */
[----:B------:R-:W-:-:S04]  /*2f60*/  IADD3 R28, P1, R6, R26, RZ ;  /* 0x0000001a061c7210 */ /* 0x000fc80007f3e0ff */
[----:B------:R-:W-:Y:S02]  /*2f70*/  LEA.HI.X R27, R18, c[0x0][0x16c], R4, 0x1, P2 ;  /* 0x00005b00121b7a11 */ /* 0x000fe400010f0c04 */
[----:B------:R-:W-:Y:S02]  /*2f80*/  IADD3 R18, P2, R6, R28, RZ ;  /* 0x0000001c06127210 */ /* 0x000fe40007f5e0ff */
[----:B------:R-:W-:Y:S01]  /*2f90*/  IADD3.X R29, R2, R27, RZ, P1, !PT ;  /* 0x0000001b021d7210 */ /* 0x000fe20000ffe4ff */
[----:B------:R-:W-:Y:S01]  /*2fa0*/  @!PT LDS RZ, [RZ] ;  /* 0x00000000fffff984 */ /* 0x000fe20000000800 */
[----:B------:R-:W-:Y:S01]  /*2fb0*/  @!PT LDS RZ, [RZ] ;  /* 0x00000000fffff984 */ /* 0x000fe20000000800 */
[----:B------:R-:W-:Y:S01]  /*2fc0*/  @!PT LDS RZ, [RZ] ;  /* 0x00000000fffff984 */ /* 0x000fe20000000800 */
[----:B------:R1:W-:Y:S01]  /*2fd0*/  LDGSTS.E.BYPASS.LTC128B.128 [R237+0x8000], [R26.64] ;  /* 0x080000001aed7fae */ /* 0x0003e2000b901d50 */
[----:B------:R-:W-:-:S03]  /*2fe0*/  IADD3 R30, P1, R6, R18, RZ ;  /* 0x00000012061e7210 */ /* 0x000fc60007f3e0ff */
[----:B------:R1:W-:Y:S01]  /*2ff0*/  LDGSTS.E.BYPASS.LTC128B.128 [R237+0xa000], [R26.64+0x80] ;  /* 0x0a0000801aed7fae */ /* 0x0003e2000b901d50 */
[----:B------:R-:W-:-:S03]  /*3000*/  IMAD.X R19, R2, 0x1, R29, P2 ;  /* 0x0000000102137824 */ /* 0x000fc600010e061d */
[----:B------:R1:W-:Y:S02]  /*3010*/  LDGSTS.E.BYPASS.LTC128B.128 [R237+0xc000], [R26.64+0x100] ;  /* 0x0c0001001aed7fae */ /* 0x0003e4000b901d50 */
[----:B------:R-:W-:Y:S02]  /*3020*/  IADD3.X R31, R2, R19, RZ, P1, !PT ;  /* 0x00000013021f7210 */ /* 0x000fe40000ffe4ff */
[----:B------:R1:W-:Y:S04]  /*3030*/  LDGSTS.E.BYPASS.LTC128B.128 [R237+0xe000], [R26.64+0x180] ;  /* 0x0e0001801aed7fae */ /* 0x0003e8000b901d50 */
[----:B------:R1:W-:Y:S04]  /*3040*/  LDGSTS.E.BYPASS.LTC128B.128 [R237+0x8800], [R28.64] ;  /* 0x088000001ced7fae */ /* 0x0003e8000b901d50 */
[----:B------:R1:W-:Y:S04]  /*3050*/  LDGSTS.E.BYPASS.LTC128B.128 [R237+0xa800], [R28.64+0x80] ;  /* 0x0a8000801ced7fae */ /* 0x0003e8000b901d50 */
[----:B------:R1:W-:Y:S04]  /*3060*/  LDGSTS.E.BYPASS.LTC128B.128 [R237+0xc800], [R28.64+0x100] ;  /* 0x0c8001001ced7fae */ /* 0x0003e8000b901d50 */
        /* <DEDUP_REMOVED lines=9> */
[----:B------:R-:W0:Y:S02]  /*3100*/  LDGDEPBAR ;  /* 0x00000000000079af */ /* 0x000e240000000000 */
.L_x_5:
[----:B------:R-:W-:Y:S02]  /*3110*/  FMNMX.FTZ R4, R23, R22, !PT ;  /* 0x0000001617047209 */ /* 0x000fe40007810000 */
[----:B-1----:R-:W-:-:S02]  /*3120*/  FMNMX.FTZ R19, R20, R21, !PT ;  /* 0x0000001514137209 */ /* 0x002fc40007810000 */
[----:B------:R-:W-:Y:S02]  /*3130*/  FMNMX.FTZ R4, R25, R4, !PT ;  /* 0x0000000419047209 */ /* 0x000fe40007810000 */
[----:B------:R-:W-:Y:S02]  /*3140*/  FMNMX.FTZ R19, R78, R19, !PT ;  /* 0x000000134e137209 */ /* 0x000fe40007810000 */
[----:B------:R-:W-:Y:S02]  /*3150*/  FMNMX.FTZ R4, R77, R4, !PT ;  /* 0x000000044d047209 */ /* 0x000fe40007810000 */
[----:B------:R-:W-:Y:S02]  /*3160*/  FMNMX.FTZ R19, R14, R19, !PT ;  /* 0x000000130e137209 */ /* 0x000fe40007810000 */
[----:B------:R-:W-:Y:S02]  /*3170*/  FMNMX.FTZ R4, R11, R4, !PT ;  /* 0x000000040b047209 */ /* 0x000fe40007810000 */
[----:B------:R-:W-:-:S02]  /*3180*/  FMNMX.FTZ R19, R12, R19, !PT ;  /* 0x000000130c137209 */ /* 0x000fc40007810000 */
        /* <DEDUP_REMOVED lines=22> */
[----:B------:R-:W-:Y:S01]  /*32f0*/  SHF.L.U32 R228, R0, 0x1, RZ ;  /* 0x0000000100e47819 */ /* 0x000fe200000006ff */
[----:B------:R-:W1:Y:S03]  /*3300*/  SHFL.BFLY PT, R17, R4, 0x2, 0x1f ;  /* 0x0c401f0004117f89 */ /* 0x000e6600000e0000 */
[-C--:B------:R-:W-:Y:S01]  /*3310*/  LEA R226, R7, R228.reuse, 0x1 ;  /* 0x000000e407e27211 */ /* 0x080fe200078e08ff */
[----:B------:R-:W2:Y:S01]  /*3320*/  SHFL.BFLY PT, R2, R19, 0x2, 0x1f ;  /* 0x0c401f0013027f89 */ /* 0x000ea200000e0000 */
[----:B------:R-:W-:-:S02]  /*3330*/  LEA R225, R5, R228, 0x1 ;  /* 0x000000e405e17211 */ /* 0x000fc400078e08ff */
[----:B------:R-:W-:Y:S01]  /*3340*/  LEA R224, R5, R226, 0x1 ;  /* 0x000000e205e07211 */ /* 0x000fe200078e08ff */
[----:B------:R-:W-:Y:S04]  /*3350*/  LDSM.16.MT88.4 R36, [R228+0x10000] ;  /* 0x01000000e424783b */ /* 0x000fe80000004200 */
[----:B------:R-:W-:Y:S04]  /*3360*/  LDSM.16.MT88.4 R60, [R224+0x10000] ;  /* 0x01000000e03c783b */ /* 0x000fe80000004200 */
[----:B------:R-:W-:Y:S04]  /*3370*/  LDSM.16.MT88.4 R44, [R226+0x10000] ;  /* 0x01000000e22c783b */ /* 0x000fe80000004200 */
[----:B------:R-:W-:Y:S01]  /*3380*/  LDSM.16.MT88.4 R52, [R225+0x10000] ;  /* 0x01000000e134783b */ /* 0x000fe20000004200 */
[----:B-1----:R-:W-:-:S03]  /*3390*/  FMNMX.FTZ R17, R4, R17, !PT ;  /* 0x0000001104117209 */ /* 0x002fc60007810000 */
[----:B------:R-:W-:Y:S01]  /*33a0*/  LDSM.16.MT88.4 R68, [R228+0x12000] ;  /* 0x01200000e444783b */ /* 0x000fe20000004200 */
[----:B--2---:R-:W-:-:S03]  /*33b0*/  FMNMX.FTZ R2, R19, R2, !PT ;  /* 0x0000000213027209 */ /* 0x004fc60007810000 */
[----:B------:R-:W1:Y:S04]  /*33c0*/  SHFL.BFLY PT, R164, R17, 0x1, 0x1f ;  /* 0x0c201f0011a47f89 */ /* 0x000e6800000e0000 */
[----:B------:R-:W2:Y:S04]  /*33d0*/  SHFL.BFLY PT, R3, R2, 0x1, 0x1f ;  /* 0x0c201f0002037f89 */ /* 0x000ea800000e0000 */
[----:B------:R-:W-:Y:S04]  /*33e0*/  LDSM.16.MT88.4 R84, [R225+0x12000] ;  /* 0x01200000e154783b */ /* 0x000fe80000004200 */
[----:B------:R-:W-:Y:S04]  /*33f0*/  LDSM.16.MT88.4 R92, [R224+0x12000] ;  /* 0x01200000e05c783b */ /* 0x000fe80000004200 */
[----:B------:R-:W-:Y:S04]  /*3400*/  LDSM.16.MT88.4 R100, [R228+0x14000] ;  /* 0x01400000e464783b */ /* 0x000fe80000004200 */
[----:B------:R-:W-:Y:S01]  /*3410*/  LDSM.16.MT88.4 R108, [R226+0x14000] ;  /* 0x01400000e26c783b */ /* 0x000fe20000004200 */
[----:B-1----:R-:W-:-:S03]  /*3420*/  FMNMX.FTZ R164, R17, R164, !PT ;  /* 0x000000a411a47209 */ /* 0x002fc60007810000 */
[----:B------:R-:W-:Y:S01]  /*3430*/  LDSM.16.MT88.4 R116, [R225+0x14000] ;  /* 0x01400000e174783b */ /* 0x000fe20000004200 */
[----:B--2---:R-:W-:Y:S01]  /*3440*/  FMNMX.FTZ R3, R2, R3, !PT ;  /* 0x0000000302037209 */ /* 0x004fe20007810000 */
[C---:B------:R-:W-:Y:S01]  /*3450*/  FMUL.FTZ R194, R164.reuse, c[0x0][0x23c] ;  /* 0x00008f00a4c27a20 */ /* 0x040fe20000410000 */
[----:B------:R-:W-:Y:S01]  /*3460*/  FSETP.NEU.FTZ.AND P1, PT, R164, -INF , PT ;  /* 0xff800000a400780b */ /* 0x000fe20003f3d000 */
[----:B------:R-:W-:Y:S02]  /*3470*/  LDSM.16.MT88.4 R124, [R224+0x14000] ;  /* 0x01400000e07c783b */ /* 0x000fe40000004200 */
[C---:B------:R-:W-:Y:S01]  /*3480*/  FMUL.FTZ R169, R3.reuse, c[0x0][0x23c] ;  /* 0x00008f0003a97a20 */ /* 0x040fe20000410000 */
[----:B------:R-:W-:Y:S01]  /*3490*/  FSEL R194, R194, RZ, P1 ;  /* 0x000000ffc2c27208 */ /* 0x000fe20000800000 */
[----:B------:R-:W-:Y:S01]  /*34a0*/  LDSM.16.MT88.4 R132, [R228+0x16000] ;  /* 0x01600000e484783b */ /* 0x000fe20000004200 */
[----:B------:R-:W-:-:S03]  /*34b0*/  FSETP.NEU.FTZ.AND P1, PT, R3, -INF , PT ;  /* 0xff8000000300780b */ /* 0x000fc60003f3d000 */
[--C-:B------:R-:W-:Y:S01]  /*34c0*/  FFMA.FTZ R179, R23, c[0x0][0x23c], -R194.reuse ;  /* 0x00008f0017b37a23 */ /* 0x100fe200000108c2 */
[----:B------:R-:W-:Y:S01]  /*34d0*/  FSEL R169, R169, RZ, P1 ;  /* 0x000000ffa9a97208 */ /* 0x000fe20000800000 */
[--C-:B------:R-:W-:Y:S01]  /*34e0*/  FFMA.FTZ R178, R22, c[0x0][0x23c], -R194.reuse ;  /* 0x00008f0016b27a23 */ /* 0x100fe200000108c2 */
[----:B------:R-:W-:Y:S01]  /*34f0*/  LDSM.16.MT88.4 R156, [R226+0x16000] ;  /* 0x01600000e29c783b */ /* 0x000fe20000004200 */
[--C-:B------:R-:W-:Y:S02]  /*3500*/  FFMA.FTZ R176, R25, c[0x0][0x23c], -R194.reuse ;  /* 0x00008f0019b07a23 */ /* 0x100fe400000108c2 */
[----:B------:R-:W-:Y:S01]  /*3510*/  FFMA.FTZ R173, R77, c[0x0][0x23c], -R194 ;  /* 0x00008f004dad7a23 */ /* 0x000fe200000108c2 */
[----:B------:R-:W-:Y:S01]  /*3520*/  LDSM.16.MT88.4 R144, [R225+0x16000] ;  /* 0x01600000e190783b */ /* 0x000fe20000004200 */
[--C-:B------:R-:W-:Y:S01]  /*3530*/  FFMA.FTZ R181, R20, c[0x0][0x23c], -R169.reuse ;  /* 0x00008f0014b57a23 */ /* 0x100fe200000108a9 */
[----:B------:R-:W-:Y:S01]  /*3540*/  MUFU.EX2 R179, R179 ;  /* 0x000000b300b37308 */ /* 0x000fe20000000800 */
[--C-:B------:R-:W-:Y:S01]  /*3550*/  FFMA.FTZ R180, R21, c[0x0][0x23c], -R169.reuse ;  /* 0x00008f0015b47a23 */ /* 0x100fe200000108a9 */
[----:B------:R-:W-:Y:S01]  /*3560*/  LDSM.16.MT88.4 R4, [R224+0x16000] ;  /* 0x01600000e004783b */ /* 0x000fe20000004200 */
[----:B------:R-:W-:-:S02]  /*3570*/  FFMA.FTZ R183, R78, c[0x0][0x23c], -R169 ;  /* 0x00008f004eb77a23 */ /* 0x000fc400000108a9 */
[--C-:B------:R-:W-:Y:S01]  /*3580*/  FFMA.FTZ R174, R14, c[0x0][0x23c], -R169.reuse ;  /* 0x00008f000eae7a23 */ /* 0x100fe200000108a9 */
[----:B------:R-:W1:Y:S01]  /*3590*/  LDSM.16.MT88.4 R76, [R226+0x12000] ;  /* 0x01200000e24c783b */ /* 0x000e620000004200 */
[--C-:B------:R-:W-:Y:S01]  /*35a0*/  FFMA.FTZ R177, R11, c[0x0][0x23c], -R194.reuse ;  /* 0x00008f000bb17a23 */ /* 0x100fe200000108c2 */
[----:B------:R-:W2:Y:S01]  /*35b0*/  MUFU.EX2 R178, R178 ;  /* 0x000000b200b27308 */ /* 0x000ea20000000800 */
        /* <DEDUP_REMOVED lines=8> */
[----:B------:R-:W3:Y:S01]  /*3640*/  LDSM.16.MT88.4 R12, [R228+0x10800] ;  /* 0x01080000e40c783b */ /* 0x000ee20000004200 */
[----:B------:R-:W-:-:S02]  /*3650*/  FFMA.FTZ R0, R10, c[0x0][0x23c], -R169 ;  /* 0x00008f000a007a23 */ /* 0x000fc400000108a9 */
[--C-:B------:R-:W-:Y:S01]  /*3660*/  FFMA.FTZ R166, R16, c[0x0][0x23c], -R169.reuse ;  /* 0x00008f0010a67a23 */ /* 0x100fe200000108a9 */
[----:B------:R-:W4:Y:S01]  /*3670*/  LDSM.16.MT88.4 R8, [R224+0x10800] ;  /* 0x01080000e008783b */ /* 0x000f220000004200 */
[--C-:B------:R-:W-:Y:S01]  /*3680*/  FFMA.FTZ R182, R191, c[0x0][0x23c], -R194.reuse ;  /* 0x00008f00bfb67a23 */ /* 0x100fe200000108c2 */
[----:B------:R-:W5:Y:S01]  /*3690*/  MUFU.EX2 R173, R173 ;  /* 0x000000ad00ad7308 */ /* 0x000f620000000800 */
[----:B--2---:R-:W-:Y:S01]  /*36a0*/  F2FP.BF16.PACK_AB R148, R178, R179 ;  /* 0x000000b3b294723e */ /* 0x004fe200000010ff */
[----:B------:R-:W-:Y:S01]  /*36b0*/  LDSM.16.MT88.4 R24, [R225+0x10800] ;  /* 0x01080000e118783b */ /* 0x000fe20000004200 */
[--C-:B------:R-:W-:Y:S02]  /*36c0*/  FFMA.FTZ R184, R189, c[0x0][0x23c], -R194.reuse ;  /* 0x00008f00bdb87a23 */ /* 0x100fe400000108c2 */
[--C-:B------:R-:W-:Y:S01]  /*36d0*/  FFMA.FTZ R185, R185, c[0x0][0x23c], -R194.reuse ;  /* 0x00008f00b9b97a23 */ /* 0x100fe200000108c2 */
[----:B------:R-:W-:Y:S01]  /*36e0*/  LDSM.16.MT88.4 R16, [R226+0x12800] ;  /* 0x01280000e210783b */ /* 0x000fe20000004200 */
[----:B------:R-:W-:Y:S01]  /*36f0*/  FFMA.FTZ R187, R187, c[0x0][0x23c], -R194 ;  /* 0x00008f00bbbb7a23 */ /* 0x000fe200000108c2 */
[----:B------:R-:W-:Y:S01]  /*3700*/  MUFU.EX2 R181, R181 ;  /* 0x000000b500b57308 */ /* 0x000fe20000000800 */
[--C-:B------:R-:W-:Y:S01]  /*3710*/  FFMA.FTZ R186, R186, c[0x0][0x23c], -R169.reuse ;  /* 0x00008f00baba7a23 */ /* 0x100fe200000108a9 */
[----:B------:R-:W-:Y:S01]  /*3720*/  LDSM.16.MT88.4 R32, [R224+0x12800] ;  /* 0x01280000e020783b */ /* 0x000fe20000004200 */
[----:B------:R-:W-:-:S02]  /*3730*/  FFMA.FTZ R189, R198, c[0x0][0x23c], -R169 ;  /* 0x00008f00c6bd7a23 */ /* 0x000fc400000108a9 */
[--C-:B------:R-:W-:Y:S02]  /*3740*/  FFMA.FTZ R190, R190, c[0x0][0x23c], -R169.reuse ;  /* 0x00008f00bebe7a23 */ /* 0x100fe400000108a9 */
[--C-:B------:R-:W-:Y:S01]  /*3750*/  FFMA.FTZ R191, R196, c[0x0][0x23c], -R169.reuse ;  /* 0x00008f00c4bf7a23 */ /* 0x100fe200000108a9 */
[----:B------:R-:W2:Y:S01]  /*3760*/  MUFU.EX2 R180, R180 ;  /* 0x000000b400b47308 */ /* 0x000ea20000000800 */
[----:B-----5:R-:W-:Y:S01]  /*3770*/  F2FP.BF16.PACK_AB R150, R173, R176 ;  /* 0x000000b0ad96723e */ /* 0x020fe200000010ff */
[--C-:B------:R-:W-:Y:S02]  /*3780*/  FFMA.FTZ R196, R197, c[0x0][0x23c], -R194.reuse ;  /* 0x00008f00c5c47a23 */ /* 0x100fe400000108c2 */
[--C-:B------:R-:W-:Y:S02]  /*3790*/  FFMA.FTZ R195, R195, c[0x0][0x23c], -R194.reuse ;  /* 0x00008f00c3c37a23 */ /* 0x100fe400000108c2 */
[----:B------:R-:W-:Y:S02]  /*37a0*/  FFMA.FTZ R193, R193, c[0x0][0x23c], -R194 ;  /* 0x00008f00c1c17a23 */ /* 0x000fe400000108c2 */
[----:B------:R-:W-:Y:S01]  /*37b0*/  MUFU.EX2 R183, R183 ;  /* 0x000000b700b77308 */ /* 0x000fe20000000800 */
[----:B------:R-:W-:-:S02]  /*37c0*/  FFMA.FTZ R197, R188, c[0x0][0x23c], -R169 ;  /* 0x00008f00bcc57a23 */ /* 0x000fc400000108a9 */
[----:B------:R-:W-:Y:S02]  /*37d0*/  FFMA.FTZ R194, R171, c[0x0][0x23c], -R194 ;  /* 0x00008f00abc27a23 */ /* 0x000fe400000108c2 */
[--C-:B------:R-:W-:Y:S02]  /*37e0*/  FFMA.FTZ R192, R192, c[0x0][0x23c], -R169.reuse ;  /* 0x00008f00c0c07a23 */ /* 0x100fe400000108a9 */
[--C-:B------:R-:W-:Y:S01]  /*37f0*/  FFMA.FTZ R188, R170, c[0x0][0x23c], -R169.reuse ;  /* 0x00008f00aabc7a23 */ /* 0x100fe200000108a9 */
[----:B------:R-:W5:Y:S01]  /*3800*/  MUFU.EX2 R174, R174 ;  /* 0x000000ae00ae7308 */ /* 0x000f620000000800 */
[----:B--2---:R-:W-:Y:S01]  /*3810*/  F2FP.BF16.PACK_AB R149, R180, R181 ;  /* 0x000000b5b495723e */ /* 0x004fe200000010ff */
[----:B------:R-:W-:Y:S02]  /*3820*/  FFMA.FTZ R249, R168, c[0x0][0x23c], -R169 ;  /* 0x00008f00a8f97a23 */ /* 0x000fe400000108a9 */
[----:B------:R-:W-:Y:S01]  /*3830*/  FADD.FTZ R179, R179, R178 ;  /* 0x000000b2b3b37221 */ /* 0x000fe20000010000 */
[----:B------:R-:W-:Y:S01]  /*3840*/  LDSM.16.MT88.4 R168, [R225+0x13800] ;  /* 0x01380000e1a8783b */ /* 0x000fe20000004200 */
[----:B------:R-:W-:-:S02]  /*3850*/  FADD.FTZ R180, R181, R180 ;  /* 0x000000b4b5b47221 */ /* 0x000fc40000010000 */
[----:B------:R-:W-:Y:S01]  /*3860*/  MUFU.EX2 R177, R177 ;  /* 0x000000b100b17308 */ /* 0x000fe20000000800 */
[----:B------:R-:W-:-:S04]  /*3870*/  FADD.FTZ R176, R176, R179 ;  /* 0x000000b3b0b07221 */ /* 0x000fc80000010000 */
[----:B------:R-:W-:Y:S01]  /*3880*/  FADD.FTZ R176, R173, R176 ;  /* 0x000000b0adb07221 */ /* 0x000fe20000010000 */
[----:B-----5:R-:W-:Y:S02]  /*3890*/  F2FP.BF16.PACK_AB R151, R174, R183 ;  /* 0x000000b7ae97723e */ /* 0x020fe400000010ff */
[----:B------:R-:W2:Y:S01]  /*38a0*/  MUFU.EX2 R172, R172 ;  /* 0x000000ac00ac7308 */ /* 0x000ea20000000800 */
[----:B------:R-:W-:-:S04]  /*38b0*/  FADD.FTZ R183, R183, R180 ;  /* 0x000000b4b7b77221 */ /* 0x000fc80000010000 */
[----:B------:R-:W-:Y:S01]  /*38c0*/  FADD.FTZ R174, R174, R183 ;  /* 0x000000b7aeae7221 */ /* 0x000fe20000010000 */
[C---:B------:R-:W-:Y:S02]  /*38d0*/  HMMA.16816.F32.BF16 R160, R148.reuse, R36, RZ ;  /* 0x0000002494a0723c */ /* 0x040fe400000418ff */
[----:B------:R-:W-:Y:S06]  /*38e0*/  MUFU.EX2 R167, R167 ;  /* 0x000000a700a77308 */ /* 0x000fec0000000800 */
[C---:B------:R-:W-:Y:S02]  /*38f0*/  HMMA.16816.F32.BF16 R56, R148.reuse, R60, RZ ;  /* 0x0000003c9438723c */ /* 0x040fe400000418ff */
[----:B------:R-:W-:Y:S06]  /*3900*/  MUFU.EX2 R2, R2 ;  /* 0x0000000200027308 */ /* 0x000fec0000000800 */
[C---:B------:R-:W-:Y:S02]  /*3910*/  HMMA.16816.F32.BF16 R36, R148.reuse, R38, RZ ;  /* 0x000000269424723c */ /* 0x040fe400000418ff */
[----:B------:R-:W-:Y:S06]  /*3920*/  MUFU.EX2 R175, R175 ;  /* 0x000000af00af7308 */ /* 0x000fec0000000800 */
[C---:B------:R-:W-:Y:S02]  /*3930*/  HMMA.16816.F32.BF16 R60, R148.reuse, R62, RZ ;  /* 0x0000003e943c723c */ /* 0x040fe400000418ff */
[----:B------:R-:W5:Y:S06]  /*3940*/  MUFU.EX2 R166, R166 ;  /* 0x000000a600a67308 */ /* 0x000f6c0000000800 */
[C---:B------:R-:W-:Y:S02]  /*3950*/  HMMA.16816.F32.BF16 R40, R148.reuse, R44, RZ ;  /* 0x0000002c9428723c */ /* 0x040fe400000418ff */
[----:B------:R-:W-:Y:S06]  /*3960*/  MUFU.EX2 R165, R165 ;  /* 0x000000a500a57308 */ /* 0x000fec0000000800 */
[C---:B------:R-:W-:Y:S02]  /*3970*/  HMMA.16816.F32.BF16 R48, R148.reuse, R52, RZ ;  /* 0x000000349430723c */ /* 0x040fe400000418ff */
[----:B------:R-:W2:Y:S06]  /*3980*/  MUFU.EX2 R0, R0 ;  /* 0x0000000000007308 */ /* 0x000eac0000000800 */
[C---:B------:R-:W-:Y:S02]  /*3990*/  HMMA.16816.F32.BF16 R64, R148.reuse, R68, RZ ;  /* 0x000000449440723c */ /* 0x040fe400000418ff */
[----:B------:R-:W-:Y:S06]  /*39a0*/  MUFU.EX2 R182, R182 ;  /* 0x000000b600b67308 */ /* 0x000fec0000000800 */
[C---:B-1----:R-:W-:Y:S02]  /*39b0*/  HMMA.16816.F32.BF16 R72, R148.reuse, R76, RZ ;  /* 0x0000004c9448723c */ /* 0x042fe400000418ff */
[----:B------:R-:W1:Y:S06]  /*39c0*/  MUFU.EX2 R185, R185 ;  /* 0x000000b900b97308 */ /* 0x000e6c0000000800 */
[C---:B------:R-:W-:Y:S02]  /*39d0*/  HMMA.16816.F32.BF16 R80, R148.reuse, R84, RZ ;  /* 0x000000549450723c */ /* 0x040fe400000418ff */
[----:B------:R-:W-:Y:S06]  /*39e0*/  MUFU.EX2 R184, R184 ;  /* 0x000000b800b87308 */ /* 0x000fec0000000800 */
[C---:B------:R-:W-:Y:S02]  /*39f0*/  HMMA.16816.F32.BF16 R88, R148.reuse, R92, RZ ;  /* 0x0000005c9458723c */ /* 0x040fe400000418ff */
[----:B------:R-:W-:Y:S06]  /*3a00*/  MUFU.EX2 R187, R187 ;  /* 0x000000bb00bb7308 */ /* 0x000fec0000000800 */
[C---:B------:R-:W-:Y:S02]  /*3a10*/  HMMA.16816.F32.BF16 R96, R148.reuse, R100, RZ ;  /* 0x000000649460723c */ /* 0x040fe400000418ff */
[----:B------:R-:W-:Y:S06]  /*3a20*/  MUFU.EX2 R186, R186 ;  /* 0x000000ba00ba7308 */ /* 0x000fec0000000800 */
[C---:B------:R-:W-:Y:S02]  /*3a30*/  HMMA.16816.F32.BF16 R104, R148.reuse, R108, RZ ;  /* 0x0000006c9468723c */ /* 0x040fe400000418ff */
[----:B------:R-:W1:Y:S06]  /*3a40*/  MUFU.EX2 R189, R189 ;  /* 0x000000bd00bd7308 */ /* 0x000e6c0000000800 */
        /* <DEDUP_REMOVED lines=20> */
[C---:B------:R-:W-:Y:S08]  /*3b90*/  HMMA.16816.F32.BF16 R92, R148.reuse, R94, RZ ;  /* 0x0000005e945c723c */ /* 0x040ff000000418ff */
[C---:B------:R-:W-:Y:S08]  /*3ba0*/  HMMA.16816.F32.BF16 R100, R148.reuse, R102, RZ ;  /* 0x000000669464723c */ /* 0x040ff000000418ff */
[C---:B------:R-:W-:Y:S08]  /*3bb0*/  HMMA.16816.F32.BF16 R108, R148.reuse, R110, RZ ;  /* 0x0000006e946c723c */ /* 0x040ff000000418ff */
[C---:B------:R-:W-:Y:S08]  /*3bc0*/  HMMA.16816.F32.BF16 R116, R148.reuse, R118, RZ ;  /* 0x000000769474723c */ /* 0x040ff000000418ff */
[C---:B------:R-:W-:Y:S08]  /*3bd0*/  HMMA.16816.F32.BF16 R124, R148.reuse, R126, RZ ;  /* 0x0000007e947c723c */ /* 0x040ff000000418ff */
[C---:B------:R-:W-:Y:S08]  /*3be0*/  HMMA.16816.F32.BF16 R132, R148.reuse, R134, RZ ;  /* 0x000000869484723c */ /* 0x040ff000000418ff */
[C---:B------:R-:W-:Y:S08]  /*3bf0*/  HMMA.16816.F32.BF16 R156, R148.reuse, R158, RZ ;  /* 0x0000009e949c723c */ /* 0x040ff000000418ff */
[C---:B------:R-:W-:Y:S08]  /*3c00*/  HMMA.16816.F32.BF16 R144, R148.reuse, R146, RZ ;  /* 0x000000929490723c */ /* 0x040ff000000418ff */
[C---:B------:R-:W-:Y:S07]  /*3c10*/  HMMA.16816.F32.BF16 R152, R148.reuse, R4, RZ ;  /* 0x000000049498723c */ /* 0x040fee00000418ff */
[----:B--2---:R-:W-:Y:S01]  /*3c20*/  F2FP.BF16.PACK_AB R4, R172, R177 ;  /* 0x000000b1ac04723e */ /* 0x004fe200000010ff */
[----:B------:R-:W-:Y:S01]  /*3c30*/  HMMA.16816.F32.BF16 R148, R148, R6, RZ ;  /* 0x000000069494723c */ /* 0x000fe200000418ff */
[----:B-----5:R-:W-:Y:S01]  /*3c40*/  F2FP.BF16.PACK_AB R5, R166, R175 ;  /* 0x000000afa605723e */ /* 0x020fe200000010ff */
[----:B------:R-:W-:-:S02]  /*3c50*/  FADD.FTZ R177, R177, R176 ;  /* 0x000000b0b1b17221 */ /* 0x000fc40000010000 */
[----:B------:R-:W-:Y:S02]  /*3c60*/  FADD.FTZ R175, R175, R174 ;  /* 0x000000aeafaf7221 */ /* 0x000fe40000010000 */
[----:B------:R-:W-:Y:S01]  /*3c70*/  FADD.FTZ R172, R172, R177 ;  /* 0x000000b1acac7221 */ /* 0x000fe20000010000 */
[----:B------:R-:W-:Y:S01]  /*3c80*/  F2FP.BF16.PACK_AB R6, R2, R167 ;  /* 0x000000a70206723e */ /* 0x000fe200000010ff */
[----:B------:R-:W-:Y:S01]  /*3c90*/  FADD.FTZ R166, R166, R175 ;  /* 0x000000afa6a67221 */ /* 0x000fe20000010000 */
[----:B------:R-:W-:Y:S01]  /*3ca0*/  F2FP.BF16.PACK_AB R7, R0, R165 ;  /* 0x000000a50007723e */ /* 0x000fe200000010ff */
[----:B------:R-:W-:Y:S02]  /*3cb0*/  FADD.FTZ R167, R167, R172 ;  /* 0x000000aca7a77221 */ /* 0x000fe40000010000 */
[----:B------:R-:W-:Y:S02]  /*3cc0*/  FADD.FTZ R165, R165, R166 ;  /* 0x000000a6a5a57221 */ /* 0x000fe40000010000 */
[----:B------:R-:W-:-:S02]  /*3cd0*/  FADD.FTZ R167, R2, R167 ;  /* 0x000000a702a77221 */ /* 0x000fc40000010000 */
[----:B---3--:R-:W-:Y:S01]  /*3ce0*/  HMMA.16816.F32.BF16 R160, R4, R12, R160 ;  /* 0x0000000c04a0723c */ /* 0x008fe200000418a0 */
[----:B------:R-:W-:-:S07]  /*3cf0*/  FADD.FTZ R165, R0, R165 ;  /* 0x000000a500a57221 */ /* 0x000fce0000010000 */
[C---:B------:R-:W-:Y:S01]  /*3d00*/  HMMA.16816.F32.BF16 R36, R4.reuse, R14, R36 ;  /* 0x0000000e0424723c */ /* 0x040fe20000041824 */
[----:B------:R-:W2:Y:S07]  /*3d10*/  LDSM.16.MT88.4 R12, [R225+0x12800] ;  /* 0x01280000e10c783b */ /* 0x000eae0000004200 */
[C---:B----4-:R-:W-:Y:S08]  /*3d20*/  HMMA.16816.F32.BF16 R56, R4.reuse, R8, R56 ;  /* 0x000000080438723c */ /* 0x050ff00000041838 */
[C---:B------:R-:W-:Y:S01]  /*3d30*/  HMMA.16816.F32.BF16 R60, R4.reuse, R10, R60 ;  /* 0x0000000a043c723c */ /* 0x040fe2000004183c */
[----:B------:R-:W3:Y:S07]  /*3d40*/  LDSM.16.MT88.4 R8, [R225+0x14800] ;  /* 0x01480000e108783b */ /* 0x000eee0000004200 */
[C---:B------:R-:W-:Y:S08]  /*3d50*/  HMMA.16816.F32.BF16 R64, R4.reuse, R20, R64 ;  /* 0x000000140440723c */ /* 0x040ff00000041840 */
[C---:B------:R-:W-:Y:S01]  /*3d60*/  HMMA.16816.F32.BF16 R68, R4.reuse, R22, R68 ;  /* 0x000000160444723c */ /* 0x040fe20000041844 */
[----:B------:R-:W4:Y:S07]  /*3d70*/  LDSM.16.MT88.4 R20, [R224+0x14800] ;  /* 0x01480000e014783b */ /* 0x000f2e0000004200 */
[C---:B------:R-:W-:Y:S08]  /*3d80*/  HMMA.16816.F32.BF16 R40, R4.reuse, R28, R40 ;  /* 0x0000001c0428723c */ /* 0x040ff00000041828 */
[C---:B--2---:R-:W-:Y:S08]  /*3d90*/  HMMA.16816.F32.BF16 R80, R4.reuse, R12, R80 ;  /* 0x0000000c0450723c */ /* 0x044ff00000041850 */
[C---:B------:R-:W-:Y:S01]  /*3da0*/  HMMA.16816.F32.BF16 R84, R4.reuse, R14, R84 ;  /* 0x0000000e0454723c */ /* 0x040fe20000041854 */
[----:B------:R-:W2:Y:S07]  /*3db0*/  LDSM.16.MT88.4 R12, [R226+0x16800] ;  /* 0x01680000e20c783b */ /* 0x000eae0000004200 */
[C---:B---3--:R-:W-:Y:S08]  /*3dc0*/  HMMA.16816.F32.BF16 R112, R4.reuse, R8, R112 ;  /* 0x000000080470723c */ /* 0x048ff00000041870 */
[C---:B------:R-:W-:Y:S01]  /*3dd0*/  HMMA.16816.F32.BF16 R116, R4.reuse, R10, R116 ;  /* 0x0000000a0474723c */ /* 0x040fe20000041874 */
[----:B------:R-:W3:Y:S07]  /*3de0*/  LDSM.16.MT88.4 R8, [R225+0x16800] ;  /* 0x01680000e108783b */ /* 0x000eee0000004200 */
[C---:B------:R-:W-:Y:S01]  /*3df0*/  HMMA.16816.F32.BF16 R44, R4.reuse, R30, R44 ;  /* 0x0000001e042c723c */ /* 0x040fe2000004182c */
[----:B------:R-:W5:Y:S07]  /*3e00*/  LDSM.16.MT88.4 R28, [R228+0x14800] ;  /* 0x01480000e41c783b */ /* 0x000f6e0000004200 */
[C---:B------:R-:W-:Y:S08]  /*3e10*/  HMMA.16816.F32.BF16 R48, R4.reuse, R24, R48 ;  /* 0x000000180430723c */ /* 0x040ff00000041830 */
[C---:B------:R-:W-:Y:S01]  /*3e20*/  HMMA.16816.F32.BF16 R52, R4.reuse, R26, R52 ;  /* 0x0000001a0434723c */ /* 0x040fe20000041834 */
[----:B------:R-:W1:Y:S07]  /*3e30*/  LDSM.16.MT88.4 R24, [R226+0x14800] ;  /* 0x01480000e218783b */ /* 0x000e6e0000004200 */
[C---:B------:R-:W-:Y:S08]  /*3e40*/  HMMA.16816.F32.BF16 R72, R4.reuse, R16, R72 ;  /* 0x000000100448723c */ /* 0x040ff00000041848 */
[C---:B------:R-:W-:Y:S01]  /*3e50*/  HMMA.16816.F32.BF16 R76, R4.reuse, R18, R76 ;  /* 0x00000012044c723c */ /* 0x040fe2000004184c */
[----:B------:R-:W1:Y:S07]  /*3e60*/  LDSM.16.MT88.4 R16, [R228+0x16800] ;  /* 0x01680000e410783b */ /* 0x000e6e0000004200 */
[C---:B----4-:R-:W-:Y:S08]  /*3e70*/  HMMA.16816.F32.BF16 R120, R4.reuse, R20, R120 ;  /* 0x000000140478723c */ /* 0x050ff00000041878 */
[C---:B------:R-:W-:Y:S01]  /*3e80*/  HMMA.16816.F32.BF16 R124, R4.reuse, R22, R124 ;  /* 0x00000016047c723c */ /* 0x040fe2000004187c */
[----:B------:R-:W4:Y:S07]  /*3e90*/  LDSM.16.MT88.4 R20, [R224+0x16800] ;  /* 0x01680000e014783b */ /* 0x000f2e0000004200 */
[C---:B--2---:R-:W-:Y:S08]  /*3ea0*/  HMMA.16816.F32.BF16 R136, R4.reuse, R12, R136 ;  /* 0x0000000c0488723c */ /* 0x044ff00000041888 */
[C---:B------:R-:W-:Y:S01]  /*3eb0*/  HMMA.16816.F32.BF16 R156, R4.reuse, R14, R156 ;  /* 0x0000000e049c723c */ /* 0x040fe2000004189c */
[----:B------:R-:W2:Y:S07]  /*3ec0*/  LDSM.16.MT88.4 R12, [R225+0x11000] ;  /* 0x01100000e10c783b */ /* 0x000eae0000004200 */
[C---:B---3--:R-:W-:Y:S08]  /*3ed0*/  HMMA.16816.F32.BF16 R140, R4.reuse, R8, R140 ;  /* 0x00000008048c723c */ /* 0x048ff0000004188c */
[C---:B------:R-:W-:Y:S01]  /*3ee0*/  HMMA.16816.F32.BF16 R144, R4.reuse, R10, R144 ;  /* 0x0000000a0490723c */ /* 0x040fe20000041890 */
[----:B------:R-:W3:Y:S07]  /*3ef0*/  LDSM.16.MT88.4 R8, [R224+0x11000] ;  /* 0x01100000e008783b */ /* 0x000eee0000004200 */
[C---:B------:R-:W-:Y:S08]  /*3f00*/  HMMA.16816.F32.BF16 R88, R4.reuse, R32, R88 ;  /* 0x000000200458723c */ /* 0x040ff00000041858 */
[C---:B------:R-:W-:Y:S01]  /*3f10*/  HMMA.16816.F32.BF16 R92, R4.reuse, R34, R92 ;  /* 0x00000022045c723c */ /* 0x040fe2000004185c */
[----:B------:R-:W-:Y:S07]  /*3f20*/  LDSM.16.MT88.4 R32, [R226+0x13000] ;  /* 0x01300000e220783b */ /* 0x000fee0000004200 */
[C---:B-----5:R-:W-:Y:S08]  /*3f30*/  HMMA.16816.F32.BF16 R96, R4.reuse, R28, R96 ;  /* 0x0000001c0460723c */ /* 0x060ff00000041860 */
[C---:B------:R-:W-:Y:S01]  /*3f40*/  HMMA.16816.F32.BF16 R100, R4.reuse, R30, R100 ;  /* 0x0000001e0464723c */ /* 0x040fe20000041864 */
[----:B------:R-:W-:Y:S07]  /*3f50*/  LDSM.16.MT88.4 R28, [R224+0x13000] ;  /* 0x01300000e01c783b */ /* 0x000fee0000004200 */
[C---:B-1----:R-:W-:Y:S08]  /*3f60*/  HMMA.16816.F32.BF16 R104, R4.reuse, R24, R104 ;  /* 0x000000180468723c */ /* 0x042ff00000041868 */
[C---:B------:R-:W-:Y:S01]  /*3f70*/  HMMA.16816.F32.BF16 R108, R4.reuse, R26, R108 ;  /* 0x0000001a046c723c */ /* 0x040fe2000004186c */
[----:B------:R-:W-:Y:S07]  /*3f80*/  LDSM.16.MT88.4 R24, [R228+0x11000] ;  /* 0x01100000e418783b */ /* 0x000fee0000004200 */
[C---:B------:R-:W-:Y:S08]  /*3f90*/  HMMA.16816.F32.BF16 R128, R4.reuse, R16, R128 ;  /* 0x000000100480723c */ /* 0x040ff00000041880 */
[C---:B------:R-:W-:Y:S01]  /*3fa0*/  HMMA.16816.F32.BF16 R132, R4.reuse, R18, R132 ;  /* 0x000000120484723c */ /* 0x040fe20000041884 */
[----:B------:R-:W1:Y:S07]  /*3fb0*/  LDSM.16.MT88.4 R16, [R226+0x11000] ;  /* 0x01100000e210783b */ /* 0x000e6e0000004200 */
[C---:B----4-:R-:W-:Y:S08]  /*3fc0*/  HMMA.16816.F32.BF16 R152, R4.reuse, R20, R152 ;  /* 0x000000140498723c */ /* 0x050ff00000041898 */
[----:B------:R-:W-:Y:S01]  /*3fd0*/  HMMA.16816.F32.BF16 R148, R4, R22, R148 ;  /* 0x000000160494723c */ /* 0x000fe20000041894 */
[----:B------:R-:W-:Y:S06]  /*3fe0*/  LDSM.16.MT88.4 R20, [R228+0x13000] ;  /* 0x01300000e414783b */ /* 0x000fec0000004200 */
[----:B------:R-:W-:Y:S01]  /*3ff0*/  F2FP.BF16.PACK_AB R4, R185, R182 ;  /* 0x000000b6b904723e */ /* 0x000fe200000010ff */
[----:B------:R-:W-:Y:S01]  /*4000*/  FADD.FTZ R182, R182, R167 ;  /* 0x000000a7b6b67221 */ /* 0x000fe20000010000 */
[----:B------:R-:W-:Y:S01]  /*4010*/  F2FP.BF16.PACK_AB R5, R189, R186 ;  /* 0x000000babd05723e */ /* 0x000fe200000010ff */
[----:B------:R-:W-:Y:S01]  /*4020*/  FADD.FTZ R186, R186, R165 ;  /* 0x000000a5baba7221 */ /* 0x000fe20000010000 */
[----:B------:R-:W-:Y:S01]  /*4030*/  F2FP.BF16.PACK_AB R6, R187, R184 ;  /* 0x000000b8bb06723e */ /* 0x000fe200000010ff */
[----:B------:R-:W-:Y:S01]  /*4040*/  FADD.FTZ R185, R185, R182 ;  /* 0x000000b6b9b97221 */ /* 0x000fe20000010000 */
[----:B------:R-:W-:Y:S01]  /*4050*/  F2FP.BF16.PACK_AB R7, R191, R190 ;  /* 0x000000bebf07723e */ /* 0x000fe200000010ff */
[----:B------:R-:W-:-:S02]  /*4060*/  FADD.FTZ R189, R189, R186 ;  /* 0x000000babdbd7221 */ /* 0x000fc40000010000 */
[----:B------:R-:W-:Y:S02]  /*4070*/  FADD.FTZ R184, R184, R185 ;  /* 0x000000b9b8b87221 */ /* 0x000fe40000010000 */
[----:B------:R-:W-:Y:S02]  /*4080*/  FADD.FTZ R190, R190, R189 ;  /* 0x000000bdbebe7221 */ /* 0x000fe40000010000 */
[----:B--2---:R-:W-:Y:S01]  /*4090*/  HMMA.16816.F32.BF16 R48, R4, R12, R48 ;  /* 0x0000000c0430723c */ /* 0x004fe20000041830 */
[----:B------:R-:W-:Y:S02]  /*40a0*/  FADD.FTZ R187, R187, R184 ;  /* 0x000000b8bbbb7221 */ /* 0x000fe40000010000 */
[----:B------:R-:W-:-:S05]  /*40b0*/  FADD.FTZ R191, R191, R190 ;  /* 0x000000bebfbf7221 */ /* 0x000fca0000010000 */
[C---:B------:R-:W-:Y:S01]  /*40c0*/  HMMA.16816.F32.BF16 R52, R4.reuse, R14, R52 ;  /* 0x0000000e0434723c */ /* 0x040fe20000041834 */
[----:B------:R-:W2:Y:S07]  /*40d0*/  LDSM.16.MT88.4 R12, [R226+0x15000] ;  /* 0x01500000e20c783b */ /* 0x000eae0000004200 */
[C---:B---3--:R-:W-:Y:S08]  /*40e0*/  HMMA.16816.F32.BF16 R56, R4.reuse, R8, R56 ;  /* 0x000000080438723c */ /* 0x048ff00000041838 */
[C---:B------:R-:W-:Y:S01]  /*40f0*/  HMMA.16816.F32.BF16 R60, R4.reuse, R10, R60 ;  /* 0x0000000a043c723c */ /* 0x040fe2000004183c */
[----:B------:R-:W3:Y:S07]  /*4100*/  LDSM.16.MT88.4 R8, [R225+0x15000] ;  /* 0x01500000e108783b */ /* 0x000eee0000004200 */
[C---:B-1----:R-:W-:Y:S08]  /*4110*/  HMMA.16816.F32.BF16 R40, R4.reuse, R16, R40 ;  /* 0x000000100428723c */ /* 0x042ff00000041828 */
[C---:B------:R-:W-:Y:S01]  /*4120*/  HMMA.16816.F32.BF16 R44, R4.reuse, R18, R44 ;  /* 0x00000012042c723c */ /* 0x040fe2000004182c */
[----:B------:R-:W1:Y:S07]  /*4130*/  LDSM.16.MT88.4 R16, [R225+0x13000] ;  /* 0x01300000e110783b */ /* 0x000e6e0000004200 */
        /* <DEDUP_REMOVED lines=8> */
[----:B------:R-:W4:Y:S07]  /*41c0*/  LDSM.16.MT88.4 R24, [R228+0x15000] ;  /* 0x01500000e418783b */ /* 0x000f2e0000004200 */
[C---:B------:R-:W-:Y:S08]  /*41d0*/  HMMA.16816.F32.BF16 R64, R4.reuse, R20, R64 ;  /* 0x000000140440723c */ /* 0x040ff00000041840 */
[C---:B------:R-:W-:Y:S01]  /*41e0*/  HMMA.16816.F32.BF16 R68, R4.reuse, R22, R68 ;  /* 0x000000160444723c */ /* 0x040fe20000041844 */
[----:B------:R-:W5:Y:S07]  /*41f0*/  LDSM.16.MT88.4 R20, [R224+0x15000] ;  /* 0x01500000e014783b */ /* 0x000f6e0000004200 */
[C---:B------:R-:W-:Y:S08]  /*4200*/  HMMA.16816.F32.BF16 R72, R4.reuse, R32, R72 ;  /* 0x000000200448723c */ /* 0x040ff00000041848 */
[C---:B------:R-:W-:Y:S01]  /*4210*/  HMMA.16816.F32.BF16 R76, R4.reuse, R34, R76 ;  /* 0x00000022044c723c */ /* 0x040fe2000004184c */
[----:B------:R-:W-:Y:S07]  /*4220*/  LDSM.16.MT88.4 R32, [R224+0x17000] ;  /* 0x01700000e020783b */ /* 0x000fee0000004200 */
[C---:B-1----:R-:W-:Y:S08]  /*4230*/  HMMA.16816.F32.BF16 R80, R4.reuse, R16, R80 ;  /* 0x000000100450723c */ /* 0x042ff00000041850 */
[C---:B------:R-:W-:Y:S01]  /*4240*/  HMMA.16816.F32.BF16 R84, R4.reuse, R18, R84 ;  /* 0x000000120454723c */ /* 0x040fe20000041854 */
[----:B------:R-:W1:Y:S07]  /*4250*/  LDSM.16.MT88.4 R16, [R228+0x17000] ;  /* 0x01700000e410783b */ /* 0x000e6e0000004200 */
        /* <DEDUP_REMOVED lines=8> */
[----:B------:R-:W2:Y:S07]  /*42e0*/  LDSM.16.MT88.4 R28, [R228+0x11800] ;  /* 0x01180000e41c783b */ /* 0x000eae0000004200 */
[C---:B----4-:R-:W-:Y:S08]  /*42f0*/  HMMA.16816.F32.BF16 R96, R4.reuse, R24, R96 ;  /* 0x000000180460723c */ /* 0x050ff00000041860 */
[C---:B------:R-:W-:Y:S01]  /*4300*/  HMMA.16816.F32.BF16 R100, R4.reuse, R26, R100 ;  /* 0x0000001a0464723c */ /* 0x040fe20000041864 */
[----:B------:R-:W4:Y:S07]  /*4310*/  LDSM.16.MT88.4 R24, [R226+0x11800] ;  /* 0x01180000e218783b */ /* 0x000f2e0000004200 */
[C---:B-----5:R-:W-:Y:S08]  /*4320*/  HMMA.16816.F32.BF16 R120, R4.reuse, R20, R120 ;  /* 0x000000140478723c */ /* 0x060ff00000041878 */
[C---:B------:R-:W-:Y:S01]  /*4330*/  HMMA.16816.F32.BF16 R124, R4.reuse, R22, R124 ;  /* 0x00000016047c723c */ /* 0x040fe2000004187c */
[----:B------:R-:W5:Y:S07]  /*4340*/  LDSM.16.MT88.4 R20, [R225+0x11800] ;  /* 0x01180000e114783b */ /* 0x000f6e0000004200 */
[C---:B-1----:R-:W-:Y:S08]  /*4350*/  HMMA.16816.F32.BF16 R128, R4.reuse, R16, R128 ;  /* 0x000000100480723c */ /* 0x042ff00000041880 */
[C---:B------:R-:W-:Y:S01]  /*4360*/  HMMA.16816.F32.BF16 R132, R4.reuse, R18, R132 ;  /* 0x000000120484723c */ /* 0x040fe20000041884 */
[----:B------:R-:W1:Y:S07]  /*4370*/  LDSM.16.MT88.4 R16, [R228+0x13800] ;  /* 0x01380000e410783b */ /* 0x000e6e0000004200 */
[C---:B------:R-:W-:Y:S08]  /*4380*/  HMMA.16816.F32.BF16 R152, R4.reuse, R32, R152 ;  /* 0x000000200498723c */ /* 0x040ff00000041898 */
        /* <DEDUP_REMOVED lines=39> */
[C---:B------:R-:W-:Y:S08]  /*4600*/  HMMA.16816.F32.BF16 R84, R4.reuse, R170, R84 ;  /* 0x000000aa0454723c */ /* 0x040ff00000041854 */
[C---:B------:R-:W-:Y:S08]  /*4610*/  HMMA.16816.F32.BF16 R88, R4.reuse, R32, R88 ;  /* 0x000000200458723c */ /* 0x040ff00000041858 */
[C---:B------:R-:W-:Y:S08]  /*4620*/  HMMA.16816.F32.BF16 R92, R4.reuse, R34, R92 ;  /* 0x00000022045c723c */ /* 0x040ff0000004185c */
[C---:B------:R-:W-:Y:S08]  /*4630*/  HMMA.16816.F32.BF16 R104, R4.reuse, R28, R104 ;  /* 0x0000001c0468723c */ /* 0x040ff00000041868 */
[C---:B------:R-:W-:Y:S08]  /*4640*/  HMMA.16816.F32.BF16 R108, R4.reuse, R30, R108 ;  /* 0x0000001e046c723c */ /* 0x040ff0000004186c */
[C---:B----4-:R-:W-:Y:S08]  /*4650*/  HMMA.16816.F32.BF16 R112, R4.reuse, R24, R112 ;  /* 0x000000180470723c */ /* 0x050ff00000041870 */
[C---:B------:R-:W-:Y:S08]  /*4660*/  HMMA.16816.F32.BF16 R116, R4.reuse, R26, R116 ;  /* 0x0000001a0474723c */ /* 0x040ff00000041874 */
[C---:B-----5:R-:W-:Y:S08]  /*4670*/  HMMA.16816.F32.BF16 R120, R4.reuse, R20, R120 ;  /* 0x000000140478723c */ /* 0x060ff00000041878 */
[C---:B------:R-:W-:Y:S08]  /*4680*/  HMMA.16816.F32.BF16 R124, R4.reuse, R22, R124 ;  /* 0x00000016047c723c */ /* 0x040ff0000004187c */
[C---:B-1----:R-:W-:Y:S08]  /*4690*/  HMMA.16816.F32.BF16 R136, R4.reuse, R16, R136 ;  /* 0x000000100488723c */ /* 0x042ff00000041888 */
[C---:B------:R-:W-:Y:S08]  /*46a0*/  HMMA.16816.F32.BF16 R156, R4.reuse, R18, R156 ;  /* 0x00000012049c723c */ /* 0x040ff0000004189c */
[C---:B--2---:R-:W-:Y:S08]  /*46b0*/  HMMA.16816.F32.BF16 R140, R4.reuse, R12, R140 ;  /* 0x0000000c048c723c */ /* 0x044ff0000004188c */
[C---:B------:R-:W-:Y:S08]  /*46c0*/  HMMA.16816.F32.BF16 R144, R4.reuse, R14, R144 ;  /* 0x0000000e0490723c */ /* 0x040ff00000041890 */
[C---:B---3--:R-:W-:Y:S08]  /*46d0*/  HMMA.16816.F32.BF16 R152, R4.reuse, R8, R152 ;  /* 0x000000080498723c */ /* 0x048ff00000041898 */
[----:B------:R-:W-:Y:S01]  /*46e0*/  HMMA.16816.F32.BF16 R148, R4, R10, R148 ;  /* 0x0000000a0494723c */ /* 0x000fe20000041894 */
[----:B------:R-:W-:Y:S07]  /*46f0*/  @!P0 BRA `(.L_x_6) ;  /* 0x0000316000008947 */ /* 0x000fee0003800000 */
[----:B------:R-:W-:Y:S01]  /*4700*/  MOV R0, R3 ;  /* 0x0000000300007202 */ /* 0x000fe20000000f00 */
[----:B------:R-:W-:Y:S01]  /*4710*/  USHF.L.U64.HI UR10, UR4, 0x5, UR5 ;  /* 0x00000005040a7899 */ /* 0x000fe20008010205 */
[----:B------:R-:W-:Y:S01]  /*4720*/  MOV R165, R164 ;  /* 0x000000a400a57202 */ /* 0x000fe20000000f00 */
[----:B------:R-:W-:-:S02]  /*4730*/  USHF.L.U32 UR11, UR4, 0x5, URZ ;  /* 0x00000005040b7899 */ /* 0x000fc4000800063f */
[----:B------:R-:W-:Y:S02]  /*4740*/  ULEA.HI.SX32 UR14, UR8, 0xfffffffe, 0x1a ;  /* 0xfffffffe080e7891 */ /* 0x000fe4000f8fd23f */
[----:B------:R-:W-:Y:S01]  /*4750*/  ULDC.64 UR6, c[0x0][0x1a0] ;  /* 0x0000680000067ab9 */ /* 0x000fe20000000a00 */
[----:B------:R-:W-:Y:S08]  /*4760*/  BRA `(.L_x_7) ;  /* 0x000002b000007947 */ /* 0x000ff00003800000 */
.L_x_9:
[----:B------:R-:W-:Y:S02]  /*4770*/  UIADD3 UR13, UR14, -0x1, URZ ;  /* 0xffffffff0e0d7890 */ /* 0x000fe4000fffe03f */
[----:B------:R-:W-:Y:S02]  /*4780*/  ULDC.64 UR4, c[0x0][0x198] ;  /* 0x0000660000047ab9 */ /* 0x000fe40000000a00 */
[----:B------:R-:W-:Y:S02]  /*4790*/  USHF.R.S32.HI UR8, URZ, 0x1f, UR13 ;  /* 0x0000001f3f087899 */ /* 0x000fe4000801140d */
[----:B------:R-:W-:Y:S02]  /*47a0*/  UIMAD.WIDE.U32 UR18, UR13, UR4, URZ ;  /* 0x000000040d1272a5 */ /* 0x000fe4000f8e003f */
[----:B------:R-:W-:Y:S04]  /*47b0*/  UIMAD UR8, UR8, UR4, URZ ;  /* 0x00000004080872a4 */ /* 0x000fe8000f8e023f */
[----:B------:R-:W-:Y:S01]  /*47c0*/  UIMAD UR8, UR13, UR5, UR8 ;  /* 0x000000050d0872a4 */ /* 0x000fe2000f8e0208 */
[----:B------:R-:W-:Y:S02]  /*47d0*/  IMAD.U32 R168, RZ, RZ, UR18 ;  /* 0x00000012ffa87e24 */ /* 0x000fe4000f8e00ff */
[----:B------:R-:W-:Y:S01]  /*47e0*/  IMAD.U32 R169, RZ, RZ, UR19 ;  /* 0x00000013ffa97e24 */ /* 0x000fe2000f8e00ff */
[----:B------:R-:W-:Y:S02]  /*47f0*/  UIADD3 UR8, UR19, UR8, URZ ;  /* 0x0000000813087290 */ /* 0x000fe4000fffe03f */
[----:B------:R-:W-:Y:S04]  /*4800*/  LEA R2, P1, R168, R240, 0x6 ;  /* 0x000000f0a8027211 */ /* 0x000fe800078230ff */
[----:B------:R-:W-:Y:S01]  /*4810*/  IMAD.U32 R3, RZ, RZ, UR8 ;  /* 0x00000008ff037e24 */ /* 0x000fe2000f8e00ff */
[----:B------:R-:W-:Y:S01]  /*4820*/  LEA R166, P2, R2, c[0x0][0x168], 0x1 ;  /* 0x00005a0002a67a11 */ /* 0x000fe200078408ff */
[----:B------:R-:W-:Y:S02]  /*4830*/  USHF.L.U32 UR8, UR4, 0x5, URZ ;  /* 0x0000000504087899 */ /* 0x000fe4000800063f */
[----:B------:R-:W-:Y:S01]  /*4840*/  USHF.L.U64.HI UR4, UR4, 0x5, UR5 ;  /* 0x0000000504047899 */ /* 0x000fe20008010205 */
[----:B------:R-:W-:Y:S03]  /*4850*/  LEA.HI.X R3, R168, R243, R3, 0x6, P1 ;  /* 0x000000f3a8037211 */ /* 0x000fe600008f3403 */
[----:B------:R-:W-:Y:S02]  /*4860*/  IADD3 R168, P1, R166, UR8, RZ ;  /* 0x00000008a6a87c10 */ /* 0x000fe4000ff3e0ff */
[----:B------:R-:W-:Y:S02]  /*4870*/  LEA.HI.X R167, R2, c[0x0][0x16c], R3, 0x1, P2 ;  /* 0x00005b0002a77a11 */ /* 0x000fe400010f0c03 */
[----:B------:R-:W-:Y:S02]  /*4880*/  IADD3 R170, P2, R168, UR8, RZ ;  /* 0x00000008a8aa7c10 */ /* 0x000fe4000ff5e0ff */
[----:B------:R-:W-:Y:S01]  /*4890*/  IADD3.X R169, R167, UR4, RZ, P1, !PT ;  /* 0x00000004a7a97c10 */ /* 0x000fe20008ffe4ff */
[----:B------:R-:W-:Y:S01]  /*48a0*/  @!PT LDS RZ, [RZ] ;  /* 0x00000000fffff984 */ /* 0x000fe20000000800 */
[----:B------:R-:W-:Y:S01]  /*48b0*/  @!PT LDS RZ, [RZ] ;  /* 0x00000000fffff984 */ /* 0x000fe20000000800 */
[----:B------:R-:W-:Y:S01]  /*48c0*/  @!PT LDS RZ, [RZ] ;  /* 0x00000000fffff984 */ /* 0x000fe20000000800 */
[----:B------:R1:W-:Y:S01]  /*48d0*/  LDGSTS.E.BYPASS.LTC128B.128 [R237+0x8000], [R166.64] ;  /* 0x08000000a6ed7fae */ /* 0x0003e2000b901d50 */
[----:B------:R-:W-:Y:S02]  /*48e0*/  IADD3 R2, P1, R170, UR8, RZ ;  /* 0x00000008aa027c10 */ /* 0x000fe4000ff3e0ff */
[----:B------:R-:W-:Y:S01]  /*48f0*/  IADD3.X R171, R169, UR4, RZ, P2, !PT ;  /* 0x00000004a9ab7c10 */ /* 0x000fe200097fe4ff */
[----:B------:R1:W-:Y:S03]  /*4900*/  LDGSTS.E.BYPASS.LTC128B.128 [R237+0xa000], [R166.64+0x80] ;  /* 0x0a000080a6ed7fae */ /* 0x0003e6000b901d50 */
[----:B------:R-:W-:Y:S01]  /*4910*/  IADD3.X R3, R171, UR4, RZ, P1, !PT ;  /* 0x00000004ab037c10 */ /* 0x000fe20008ffe4ff */
        /* <DEDUP_REMOVED lines=14> */
[----:B------:R-:W0:Y:S01]  /*4a00*/  LDGDEPBAR ;  /* 0x00000000000079af */ /* 0x000e220000000000 */
[----:B------:R-:W-:-:S05]  /*4a10*/  BRA `(.L_x_8) ;  /* 0x00000fc000007947 */ /* 0x000fca0003800000 */
.L_x_7:
[----:B------:R-:W-:Y:S01]  /*4a20*/  USHF.R.S32.HI UR4, URZ, 0x1f, UR14 ;  /* 0x0000001f3f047899 */ /* 0x000fe2000801140e */
[----:B------:R-:W-:Y:S04]  /*4a30*/  DEPBAR.LE SB0, 0x0 ;  /* 0x000080000000791a */ /* 0x000fe80000000000 */
[----:B------:R-:W-:Y:S01]  /*4a40*/  UIMAD UR4, UR4, UR6, URZ ;  /* 0x00000006040472a4 */ /* 0x000fe2000f8e023f */
[----:B------:R-:W-:Y:S01]  /*4a50*/  BAR.SYNC.DEFER_BLOCKING 0x0 ;  /* 0x0000000000007b1d */ /* 0x000fe20000010000 */
[----:B------:R-:W-:Y:S02]  /*4a60*/  UIMAD.WIDE.U32 UR18, UR14, UR6, URZ ;  /* 0x000000060e1272a5 */ /* 0x000fe4000f8e003f */
[----:B------:R-:W-:Y:S04]  /*4a70*/  UIMAD UR4, UR14, UR7, UR4 ;  /* 0x000000070e0472a4 */ /* 0x000fe8000f8e0204 */
[----:B------:R-:W-:Y:S01]  /*4a80*/  UIADD3 UR4, UR19, UR4, URZ ;  /* 0x0000000413047290 */ /* 0x000fe2000fffe03f */
[----:B------:R-:W-:Y:S02]  /*4a90*/  IMAD.U32 R22, RZ, RZ, UR18 ;  /* 0x00000012ff167e24 */ /* 0x000fe4000f8e00ff */
[----:B------:R-:W-:Y:S03]  /*4aa0*/  IMAD.U32 R23, RZ, RZ, UR19 ;  /* 0x00000013ff177e24 */ /* 0x000fe6000f8e00ff */
[----:B------:R-:W-:Y:S01]  /*4ab0*/  IMAD.U32 R2, RZ, RZ, UR4 ;  /* 0x00000004ff027e24 */ /* 0x000fe2000f8e00ff */
[C---:B------:R-:W-:Y:S04]  /*4ac0*/  LEA R3, P0, R22.reuse, R238, 0x6 ;  /* 0x000000ee16037211 */ /* 0x040fe800078030ff */
[C---:B------:R-:W-:Y:S02]  /*4ad0*/  LEA R166, P1, R3.reuse, c[0x0][0x170], 0x1 ;  /* 0x00005c0003a67a11 */ /* 0x040fe400078208ff */
[----:B------:R-:W-:Y:S02]  /*4ae0*/  LEA.HI.X R2, R22, R235, R2, 0x6, P0 ;  /* 0x000000eb16027211 */ /* 0x000fe400000f3402 */
        /* <DEDUP_REMOVED lines=12> */
[----:B------:R1:W-:Y:S01]  /*4bb0*/  LDGSTS.E.BYPASS.LTC128B.128 [R237+0x14000], [R166.64+0x100] ;  /* 0x14000100a6ed7fae */ /* 0x0003e2000b901d50 */
[----:B------:R-:W-:Y:S03]  /*4bc0*/  ISETP.LT.AND P0, PT, RZ, UR14, PT ;  /* 0x0000000eff007c0c */ /* 0x000fe6000bf01270 */
        /* <DEDUP_REMOVED lines=13> */
[----:B------:R-:W-:Y:S04]  /*4ca0*/  LDSM.16.M88.4 R168, [R234] ;  /* 0x00000000eaa8783b */ /* 0x000fe80000000200 */
[----:B------:R-:W4:Y:S04]  /*4cb0*/  LDSM.16.M88.4 R172, [R233+0x8000] ;  /* 0x00800000e9ac783b */ /* 0x000f280000000200 */
[----:B------:R-:W5:Y:S04]  /*4cc0*/  LDSM.16.M88.4 R176, [R233+0x8800] ;  /* 0x00880000e9b0783b */ /* 0x000f680000000200 */
[----:B------:R-:W2:Y:S04]  /*4cd0*/  LDSM.16.M88.4 R180, [R233+0x9000] ;  /* 0x00900000e9b4783b */ /* 0x000ea80000000200 */
[----:B------:R-:W0:Y:S04]  /*4ce0*/  LDGDEPBAR ;  /* 0x00000000000079af */ /* 0x000e280000000000 */
[----:B------:R-:W1:Y:S04]  /*4cf0*/  LDSM.16.M88.4 R184, [R233+0x9800] ;  /* 0x00980000e9b8783b */ /* 0x000e680000000200 */
[----:B------:R-:W-:Y:S04]  /*4d00*/  LDSM.16.M88.4 R188, [R232] ;  /* 0x00000000e8bc783b */ /* 0x000fe80000000200 */
[----:B------:R-:W1:Y:S04]  /*4d10*/  LDSM.16.M88.4 R192, [R231] ;  /* 0x00000000e7c0783b */ /* 0x000e680000000200 */
[----:B------:R-:W1:Y:S04]  /*4d20*/  LDSM.16.M88.4 R196, [R223] ;  /* 0x00000000dfc4783b */ /* 0x000e680000000200 */
[----:B------:R-:W1:Y:S04]  /*4d30*/  LDSM.16.M88.4 R200, [R222] ;  /* 0x00000000dec8783b */ /* 0x000e680000000200 */
[----:B------:R-:W1:Y:S01]  /*4d40*/  LDSM.16.M88.4 R204, [R221] ;  /* 0x00000000ddcc783b */ /* 0x000e620000000200 */
[C---:B----4-:R-:W-:Y:S08]  /*4d50*/  HMMA.16816.F32.BF16 R4, R168.reuse, R172, RZ ;  /* 0x000000aca804723c */ /* 0x050ff000000418ff */
[C---:B------:R-:W-:Y:S01]  /*4d60*/  HMMA.16816.F32.BF16 R8, R168.reuse, R174, RZ ;  /* 0x000000aea808723c */ /* 0x040fe200000418ff */
[----:B------:R-:W-:Y:S07]  /*4d70*/  LDSM.16.M88.4 R172, [R230] ;  /* 0x00000000e6ac783b */ /* 0x000fee0000000200 */
[C---:B-----5:R-:W-:Y:S08]  /*4d80*/  HMMA.16816.F32.BF16 R12, R168.reuse, R176, RZ ;  /* 0x000000b0a80c723c */ /* 0x060ff000000418ff */
[C---:B------:R-:W-:Y:S01]  /*4d90*/  HMMA.16816.F32.BF16 R16, R168.reuse, R178, RZ ;  /* 0x000000b2a810723c */ /* 0x040fe200000418ff */
[----:B------:R-:W4:Y:S07]  /*4da0*/  LDSM.16.M88.4 R176, [R227+0x8000] ;  /* 0x00800000e3b0783b */ /* 0x000f2e0000000200 */
[C---:B--2---:R-:W-:Y:S08]  /*4db0*/  HMMA.16816.F32.BF16 R20, R168.reuse, R180, RZ ;  /* 0x000000b4a814723c */ /* 0x044ff000000418ff */
[C---:B---3--:R-:W-:Y:S01]  /*4dc0*/  HMMA.16816.F32.BF16 R24, R168.reuse, R182, RZ ;  /* 0x000000b6a818723c */ /* 0x048fe200000418ff */
[----:B------:R-:W2:Y:S07]  /*4dd0*/  LDSM.16.M88.4 R180, [R227+0x8800] ;  /* 0x00880000e3b4783b */ /* 0x000eae0000000200 */
[C---:B-1----:R-:W-:Y:S08]  /*4de0*/  HMMA.16816.F32.BF16 R28, R168.reuse, R184, RZ ;  /* 0x000000b8a81c723c */ /* 0x042ff000000418ff */
[----:B------:R-:W-:Y:S01]  /*4df0*/  HMMA.16816.F32.BF16 R32, R168, R186, RZ ;  /* 0x000000baa820723c */ /* 0x000fe200000418ff */
[----:B------:R-:W1:Y:S04]  /*4e00*/  LDSM.16.M88.4 R168, [R227+0x9000] ;  /* 0x00900000e3a8783b */ /* 0x000e680000000200 */
[----:B------:R-:W3:Y:S03]  /*4e10*/  LDSM.16.M88.4 R184, [R227+0x9800] ;  /* 0x00980000e3b8783b */ /* 0x000ee60000000200 */
[C---:B------:R-:W-:Y:S08]  /*4e20*/  HMMA.16816.F32.BF16 R4, R188.reuse, R192, R4 ;  /* 0x000000c0bc04723c */ /* 0x040ff00000041804 */
[C---:B------:R-:W-:Y:S01]  /*4e30*/  HMMA.16816.F32.BF16 R8, R188.reuse, R194, R8 ;  /* 0x000000c2bc08723c */ /* 0x040fe20000041808 */
[----:B------:R-:W-:Y:S07]  /*4e40*/  LDSM.16.M88.4 R192, [R229] ;  /* 0x00000000e5c0783b */ /* 0x000fee0000000200 */
[C---:B------:R-:W-:Y:S08]  /*4e50*/  HMMA.16816.F32.BF16 R12, R188.reuse, R196, R12 ;  /* 0x000000c4bc0c723c */ /* 0x040ff0000004180c */
[C---:B------:R-:W-:Y:S01]  /*4e60*/  HMMA.16816.F32.BF16 R16, R188.reuse, R198, R16 ;  /* 0x000000c6bc10723c */ /* 0x040fe20000041810 */
[----:B------:R-:W5:Y:S07]  /*4e70*/  LDSM.16.M88.4 R196, [R220] ;  /* 0x00000000dcc4783b */ /* 0x000f6e0000000200 */
[C---:B------:R-:W-:Y:S08]  /*4e80*/  HMMA.16816.F32.BF16 R20, R188.reuse, R200, R20 ;  /* 0x000000c8bc14723c */ /* 0x040ff00000041814 */
[C---:B------:R-:W-:Y:S01]  /*4e90*/  HMMA.16816.F32.BF16 R24, R188.reuse, R202, R24 ;  /* 0x000000cabc18723c */ /* 0x040fe20000041818 */
[----:B------:R-:W1:Y:S07]  /*4ea0*/  LDSM.16.M88.4 R200, [R220+0x800] ;  /* 0x00080000dcc8783b */ /* 0x000e6e0000000200 */
[C---:B------:R-:W-:Y:S08]  /*4eb0*/  HMMA.16816.F32.BF16 R28, R188.reuse, R204, R28 ;  /* 0x000000ccbc1c723c */ /* 0x040ff0000004181c */
[----:B------:R-:W-:Y:S01]  /*4ec0*/  HMMA.16816.F32.BF16 R32, R188, R206, R32 ;  /* 0x000000cebc20723c */ /* 0x000fe20000041820 */
[----:B------:R-:W3:Y:S04]  /*4ed0*/  LDSM.16.M88.4 R188, [R220+0x1000] ;  /* 0x00100000dcbc783b */ /* 0x000ee80000000200 */
[----:B------:R-:W3:Y:S03]  /*4ee0*/  LDSM.16.M88.4 R204, [R220+0x1800] ;  /* 0x00180000dccc783b */ /* 0x000ee60000000200 */
[C---:B----4-:R-:W-:Y:S08]  /*4ef0*/  HMMA.16816.F32.BF16 R4, R172.reuse, R176, R4 ;  /* 0x000000b0ac04723c */ /* 0x050ff00000041804 */
[C---:B------:R-:W-:Y:S01]  /*4f00*/  HMMA.16816.F32.BF16 R8, R172.reuse, R178, R8 ;  /* 0x000000b2ac08723c */ /* 0x040fe20000041808 */
[----:B------:R-:W-:Y:S07]  /*4f10*/  LDSM.16.M88.4 R176, [R233+0xa000] ;  /* 0x00a00000e9b0783b */ /* 0x000fee0000000200 */
[C---:B--2---:R-:W-:Y:S08]  /*4f20*/  HMMA.16816.F32.BF16 R12, R172.reuse, R180, R12 ;  /* 0x000000b4ac0c723c */ /* 0x044ff0000004180c */
[C---:B------:R-:W-:Y:S01]  /*4f30*/  HMMA.16816.F32.BF16 R16, R172.reuse, R182, R16 ;  /* 0x000000b6ac10723c */ /* 0x040fe20000041810 */
[----:B------:R-:W-:Y:S07]  /*4f40*/  LDSM.16.M88.4 R180, [R233+0xa800] ;  /* 0x00a80000e9b4783b */ /* 0x000fee0000000200 */
[C---:B-1----:R-:W-:Y:S08]  /*4f50*/  HMMA.16816.F32.BF16 R20, R172.reuse, R168, R20 ;  /* 0x000000a8ac14723c */ /* 0x042ff00000041814 */
[C---:B------:R-:W-:Y:S01]  /*4f60*/  HMMA.16816.F32.BF16 R24, R172.reuse, R170, R24 ;  /* 0x000000aaac18723c */ /* 0x040fe20000041818 */
[----:B------:R-:W1:Y:S07]  /*4f70*/  LDSM.16.M88.4 R168, [R234+0x2000] ;  /* 0x00200000eaa8783b */ /* 0x000e6e0000000200 */
[C---:B---3--:R-:W-:Y:S08]  /*4f80*/  HMMA.16816.F32.BF16 R28, R172.reuse, R184, R28 ;  /* 0x000000b8ac1c723c */ /* 0x048ff0000004181c */
[----:B------:R-:W-:Y:S01]  /*4f90*/  HMMA.16816.F32.BF16 R32, R172, R186, R32 ;  /* 0x000000baac20723c */ /* 0x000fe20000041820 */
[----:B------:R-:W2:Y:S04]  /*4fa0*/  LDSM.16.M88.4 R172, [R233+0xb000] ;  /* 0x00b00000e9ac783b */ /* 0x000ea80000000200 */
[----:B------:R-:W3:Y:S03]  /*4fb0*/  LDSM.16.M88.4 R184, [R233+0xb800] ;  /* 0x00b80000e9b8783b */ /* 0x000ee60000000200 */
[C---:B-----5:R-:W-:Y:S08]  /*4fc0*/  HMMA.16816.F32.BF16 R4, R192.reuse, R196, R4 ;  /* 0x000000c4c004723c */ /* 0x060ff00000041804 */
[C---:B------:R-:W-:Y:S01]  /*4fd0*/  HMMA.16816.F32.BF16 R8, R192.reuse, R198, R8 ;  /* 0x000000c6c008723c */ /* 0x040fe20000041808 */
[----:B------:R-:W-:Y:S07]  /*4fe0*/  LDSM.16.M88.4 R196, [R219] ;  /* 0x00000000dbc4783b */ /* 0x000fee0000000200 */
[C---:B------:R-:W-:Y:S08]  /*4ff0*/  HMMA.16816.F32.BF16 R12, R192.reuse, R200, R12 ;  /* 0x000000c8c00c723c */ /* 0x040ff0000004180c */
[C---:B------:R-:W-:Y:S01]  /*5000*/  HMMA.16816.F32.BF16 R16, R192.reuse, R202, R16 ;  /* 0x000000cac010723c */ /* 0x040fe20000041810 */
[----:B------:R-:W-:Y:S07]  /*5010*/  LDSM.16.M88.4 R200, [R218] ;  /* 0x00000000dac8783b */ /* 0x000fee0000000200 */
[C---:B------:R-:W-:Y:S08]  /*5020*/  HMMA.16816.F32.BF16 R20, R192.reuse, R188, R20 ;  /* 0x000000bcc014723c */ /* 0x040ff00000041814 */
[C---:B------:R-:W-:Y:S01]  /*5030*/  HMMA.16816.F32.BF16 R24, R192.reuse, R190, R24 ;  /* 0x000000bec018723c */ /* 0x040fe20000041818 */
[----:B------:R-:W4:Y:S07]  /*5040*/  LDSM.16.M88.4 R188, [R232+0x2000] ;  /* 0x00200000e8bc783b */ /* 0x000f2e0000000200 */
[C---:B------:R-:W-:Y:S08]  /*5050*/  HMMA.16816.F32.BF16 R28, R192.reuse, R204, R28 ;  /* 0x000000ccc01c723c */ /* 0x040ff0000004181c */
[----:B------:R-:W-:Y:S01]  /*5060*/  HMMA.16816.F32.BF16 R32, R192, R206, R32 ;  /* 0x000000cec020723c */ /* 0x000fe20000041820 */
[----:B------:R-:W5:Y:S04]  /*5070*/  LDSM.16.M88.4 R192, [R217] ;  /* 0x00000000d9c0783b */ /* 0x000f680000000200 */
[----:B------:R-:W3:Y:S03]  /*5080*/  LDSM.16.M88.4 R204, [R216] ;  /* 0x00000000d8cc783b */ /* 0x000ee60000000200 */
[C---:B-1----:R-:W-:Y:S08]  /*5090*/  HMMA.16816.F32.BF16 R4, R168.reuse, R176, R4 ;  /* 0x000000b0a804723c */ /* 0x042ff00000041804 */
[C---:B------:R-:W-:Y:S01]  /*50a0*/  HMMA.16816.F32.BF16 R8, R168.reuse, R178, R8 ;  /* 0x000000b2a808723c */ /* 0x040fe20000041808 */
[----:B------:R-:W-:Y:S07]  /*50b0*/  LDSM.16.M88.4 R176, [R227+0xa000] ;  /* 0x00a00000e3b0783b */ /* 0x000fee0000000200 */
[C---:B------:R-:W-:Y:S08]  /*50c0*/  HMMA.16816.F32.BF16 R12, R168.reuse, R180, R12 ;  /* 0x000000b4a80c723c */ /* 0x040ff0000004180c */
[C---:B------:R-:W-:Y:S01]  /*50d0*/  HMMA.16816.F32.BF16 R16, R168.reuse, R182, R16 ;  /* 0x000000b6a810723c */ /* 0x040fe20000041810 */
[----:B------:R-:W-:Y:S07]  /*50e0*/  LDSM.16.M88.4 R180, [R227+0xa800] ;  /* 0x00a80000e3b4783b */ /* 0x000fee0000000200 */
[C---:B--2---:R-:W-:Y:S08]  /*50f0*/  HMMA.16816.F32.BF16 R20, R168.reuse, R172, R20 ;  /* 0x000000aca814723c */ /* 0x044ff00000041814 */
[C---:B------:R-:W-:Y:S01]  /*5100*/  HMMA.16816.F32.BF16 R24, R168.reuse, R174, R24 ;  /* 0x000000aea818723c */ /* 0x040fe20000041818 */
[----:B------:R-:W1:Y:S07]  /*5110*/  LDSM.16.M88.4 R172, [R230+0x2000] ;  /* 0x00200000e6ac783b */ /* 0x000e6e0000000200 */
[C---:B---3--:R-:W-:Y:S08]  /*5120*/  HMMA.16816.F32.BF16 R28, R168.reuse, R184, R28 ;  /* 0x000000b8a81c723c */ /* 0x048ff0000004181c */
[----:B------:R-:W-:Y:S01]  /*5130*/  HMMA.16816.F32.BF16 R32, R168, R186, R32 ;  /* 0x000000baa820723c */ /* 0x000fe20000041820 */
[----:B------:R-:W2:Y:S04]  /*5140*/  LDSM.16.M88.4 R168, [R227+0xb000] ;  /* 0x00b00000e3a8783b */ /* 0x000ea80000000200 */
[----:B------:R-:W3:Y:S03]  /*5150*/  LDSM.16.M88.4 R184, [R227+0xb800] ;  /* 0x00b80000e3b8783b */ /* 0x000ee60000000200 */
[C---:B----4-:R-:W-:Y:S08]  /*5160*/  HMMA.16816.F32.BF16 R4, R188.reuse, R196, R4 ;  /* 0x000000c4bc04723c */ /* 0x050ff00000041804 */
[C---:B------:R-:W-:Y:S01]  /*5170*/  HMMA.16816.F32.BF16 R8, R188.reuse, R198, R8 ;  /* 0x000000c6bc08723c */ /* 0x040fe20000041808 */
[----:B------:R-:W-:Y:S07]  /*5180*/  LDSM.16.M88.4 R196, [R220+0x2000] ;  /* 0x00200000dcc4783b */ /* 0x000fee0000000200 */
[C---:B------:R-:W-:Y:S08]  /*5190*/  HMMA.16816.F32.BF16 R12, R188.reuse, R200, R12 ;  /* 0x000000c8bc0c723c */ /* 0x040ff0000004180c */
[C---:B------:R-:W-:Y:S01]  /*51a0*/  HMMA.16816.F32.BF16 R16, R188.reuse, R202, R16 ;  /* 0x000000cabc10723c */ /* 0x040fe20000041810 */
[----:B------:R-:W-:Y:S07]  /*51b0*/  LDSM.16.M88.4 R200, [R220+0x2800] ;  /* 0x00280000dcc8783b */ /* 0x000fee0000000200 */
[C---:B-----5:R-:W-:Y:S08]  /*51c0*/  HMMA.16816.F32.BF16 R20, R188.reuse, R192, R20 ;  /* 0x000000c0bc14723c */ /* 0x060ff00000041814 */
[C---:B------:R-:W-:Y:S01]  /*51d0*/  HMMA.16816.F32.BF16 R24, R188.reuse, R194, R24 ;  /* 0x000000c2bc18723c */ /* 0x040fe20000041818 */
[----:B------:R-:W4:Y:S07]  /*51e0*/  LDSM.16.M88.4 R192, [R229+0x2000] ;  /* 0x00200000e5c0783b */ /* 0x000f2e0000000200 */
[C---:B------:R-:W-:Y:S08]  /*51f0*/  HMMA.16816.F32.BF16 R28, R188.reuse, R204, R28 ;  /* 0x000000ccbc1c723c */ /* 0x040ff0000004181c */
[----:B------:R-:W-:Y:S01]  /*5200*/  HMMA.16816.F32.BF16 R32, R188, R206, R32 ;  /* 0x000000cebc20723c */ /* 0x000fe20000041820 */
[----:B------:R-:W5:Y:S04]  /*5210*/  LDSM.16.M88.4 R188, [R220+0x3000] ;  /* 0x00300000dcbc783b */ /* 0x000f680000000200 */
[----:B------:R-:W3:Y:S03]  /*5220*/  LDSM.16.M88.4 R204, [R220+0x3800] ;  /* 0x00380000dccc783b */ /* 0x000ee60000000200 */
        /* <DEDUP_REMOVED lines=15> */
[----:B------:R-:W-:Y:S07]  /*5320*/  LDSM.16.M88.4 R196, [R215] ;  /* 0x00000000d7c4783b */ /* 0x000fee0000000200 */
[C---:B------:R-:W-:Y:S08]  /*5330*/  HMMA.16816.F32.BF16 R12, R192.reuse, R200, R12 ;  /* 0x000000c8c00c723c */ /* 0x040ff0000004180c */
[C---:B------:R-:W-:Y:S01]  /*5340*/  HMMA.16816.F32.BF16 R16, R192.reuse, R202, R16 ;  /* 0x000000cac010723c */ /* 0x040fe20000041810 */
[----:B------:R-:W-:Y:S07]  /*5350*/  LDSM.16.M88.4 R200, [R214] ;  /* 0x00000000d6c8783b */ /* 0x000fee0000000200 */
[C---:B-----5:R-:W-:Y:S08]  /*5360*/  HMMA.16816.F32.BF16 R20, R192.reuse, R188, R20 ;  /* 0x000000bcc014723c */ /* 0x060ff00000041814 */
        /* <DEDUP_REMOVED lines=84> */
[C---:B-1----:R-:W-:Y:S01]  /*58b0*/  HMMA.16816.F32.BF16 R4, R172.reuse, R176, R4 ;  /* 0x000000b0ac04723c */ /* 0x042fe20000041804 */
[----:B------:R-:W-:Y:S04]  /*58c0*/  DEPBAR.LE SB0, 0x0 ;  /* 0x000080000000791a */ /* 0x000fe80000000000 */
[----:B------:R-:W-:Y:S03]  /*58d0*/  BAR.SYNC.DEFER_BLOCKING 0x0 ;  /* 0x0000000000007b1d */ /* 0x000fe60000010000 */
[C---:B------:R-:W-:Y:S08]  /*58e0*/  HMMA.16816.F32.BF16 R8, R172.reuse, R178, R8 ;  /* 0x000000b2ac08723c */ /* 0x040ff00000041808 */
[C---:B------:R-:W-:Y:S08]  /*58f0*/  HMMA.16816.F32.BF16 R12, R172.reuse, R180, R12 ;  /* 0x000000b4ac0c723c */ /* 0x040ff0000004180c */
[C---:B------:R-:W-:Y:S08]  /*5900*/  HMMA.16816.F32.BF16 R16, R172.reuse, R182, R16 ;  /* 0x000000b6ac10723c */ /* 0x040ff00000041810 */
[C---:B--2---:R-:W-:Y:S08]  /*5910*/  HMMA.16816.F32.BF16 R20, R172.reuse, R168, R20 ;  /* 0x000000a8ac14723c */ /* 0x044ff00000041814 */
[C---:B------:R-:W-:Y:S08]  /*5920*/  HMMA.16816.F32.BF16 R24, R172.reuse, R170, R24 ;  /* 0x000000aaac18723c */ /* 0x040ff00000041818 */
[C---:B---3--:R-:W-:Y:S08]  /*5930*/  HMMA.16816.F32.BF16 R28, R172.reuse, R184, R28 ;  /* 0x000000b8ac1c723c */ /* 0x048ff0000004181c */
[----:B------:R-:W-:Y:S08]  /*5940*/  HMMA.16816.F32.BF16 R32, R172, R186, R32 ;  /* 0x000000baac20723c */ /* 0x000ff00000041820 */
[C---:B----4-:R-:W-:Y:S08]  /*5950*/  HMMA.16816.F32.BF16 R4, R192.reuse, R196, R4 ;  /* 0x000000c4c004723c */ /* 0x050ff00000041804 */
[C---:B------:R-:W-:Y:S08]  /*5960*/  HMMA.16816.F32.BF16 R8, R192.reuse, R198, R8 ;  /* 0x000000c6c008723c */ /* 0x040ff00000041808 */
[C---:B------:R-:W-:Y:S08]  /*5970*/  HMMA.16816.F32.BF16 R12, R192.reuse, R200, R12 ;  /* 0x000000c8c00c723c */ /* 0x040ff0000004180c */
[C---:B------:R-:W-:Y:S08]  /*5980*/  HMMA.16816.F32.BF16 R16, R192.reuse, R202, R16 ;  /* 0x000000cac010723c */ /* 0x040ff00000041810 */
[C---:B-----5:R-:W-:Y:S08]  /*5990*/  HMMA.16816.F32.BF16 R20, R192.reuse, R188, R20 ;  /* 0x000000bcc014723c */ /* 0x060ff00000041814 */
[C---:B------:R-:W-:Y:S08]  /*59a0*/  HMMA.16816.F32.BF16 R24, R192.reuse, R190, R24 ;  /* 0x000000bec018723c */ /* 0x040ff00000041818 */
[C---:B------:R-:W-:Y:S08]  /*59b0*/  HMMA.16816.F32.BF16 R28, R192.reuse, R204, R28 ;  /* 0x000000ccc01c723c */ /* 0x040ff0000004181c */
[----:B------:R-:W-:Y:S01]  /*59c0*/  HMMA.16816.F32.BF16 R32, R192, R206, R32 ;  /* 0x000000cec020723c */ /* 0x000fe20000041820 */
[----:B------:R-:W-:-:S07]  /*59d0*/  @P0 BRA `(.L_x_9) ;  /* 0xffffed9000000947 */ /* 0x000fce000383ffff */
.L_x_8:
[----:B-1----:R-:W-:Y:S01]  /*59e0*/  FMNMX.FTZ R2, R4, R165, !PT ;  /* 0x000000a504027209 */ /* 0x002fe20007810000 */
[----:B------:R-:W-:Y:S01]  /*59f0*/  LDSM.16.MT88.4 R172, [R226+0x10000] ;  /* 0x01000000e2ac783b */ /* 0x000fe20000004200 */
[----:B------:R-:W-:Y:S01]  /*5a00*/  FMNMX.FTZ R164, R6, R0, !PT ;  /* 0x0000000006a47209 */ /* 0x000fe20007810000 */
[----:B------:R-:W-:Y:S01]  /*5a10*/  UIADD3 UR14, UR14, -0x1, URZ ;  /* 0xffffffff0e0e7890 */ /* 0x000fe2000fffe03f */
[----:B------:R-:W-:Y:S02]  /*5a20*/  FMNMX.FTZ R3, R5, R2, !PT ;  /* 0x0000000205037209 */ /* 0x000fe40007810000 */
[----:B------:R-:W-:Y:S02]  /*5a30*/  FMNMX.FTZ R167, R7, R164, !PT ;  /* 0x000000a407a77209 */ /* 0x000fe40007810000 */
[----:B------:R-:W-:Y:S01]  /*5a40*/  FMNMX.FTZ R2, R8, R3, !PT ;  /* 0x0000000308027209 */ /* 0x000fe20007810000 */
[----:B------:R-:W-:Y:S01]  /*5a50*/  LDSM.16.MT88.4 R176, [R225+0x10000] ;  /* 0x01000000e1b0783b */ /* 0x000fe20000004200 */
[----:B------:R-:W-:Y:S02]  /*5a60*/  FMNMX.FTZ R164, R10, R167, !PT ;  /* 0x000000a70aa47209 */ /* 0x000fe40007810000 */
        /* <DEDUP_REMOVED lines=23> */
[----:B------:R-:W-:Y:S04]  /*5be0*/  FMNMX.FTZ R3, R29, R2, !PT ;  /* 0x000000021d037209 */ /* 0x000fe80007810000 */
[----:B------:R-:W-:Y:S02]  /*5bf0*/  FMNMX.FTZ R2, R32, R3, !PT ;  /* 0x0000000320027209 */ /* 0x000fe40007810000 */
[----:B------:R-:W-:Y:S02]  /*5c00*/  FMNMX.FTZ R3, R31, R164, !PT ;  /* 0x000000a41f037209 */ /* 0x000fe40007810000 */
[----:B------:R-:W-:Y:S02]  /*5c10*/  FMNMX.FTZ R168, R33, R2, !PT ;  /* 0x0000000221a87209 */ /* 0x000fe40007810000 */
[----:B------:R-:W-:Y:S03]  /*5c20*/  FMNMX.FTZ R2, R34, R3, !PT ;  /* 0x0000000322027209 */ /* 0x000fe60007810000 */
[----:B------:R-:W-:Y:S01]  /*5c30*/  SHFL.BFLY PT, R3, R168, 0x2, 0x1f ;  /* 0x0c401f00a8037f89 */ /* 0x000fe200000e0000 */
[----:B------:R-:W-:Y:S07]  /*5c40*/  FMNMX.FTZ R169, R35, R2, !PT ;  /* 0x0000000223a97209 */ /* 0x000fee0007810000 */
[----:B------:R-:W1:Y:S02]  /*5c50*/  SHFL.BFLY PT, R2, R169, 0x2, 0x1f ;  /* 0x0c401f00a9027f89 */ /* 0x000e6400000e0000 */
[----:B-1----:R-:W-:Y:S02]  /*5c60*/  FMNMX.FTZ R166, R169, R2, !PT ;  /* 0x00000002a9a67209 */ /* 0x002fe40007810000 */
[----:B------:R-:W-:Y:S04]  /*5c70*/  FMNMX.FTZ R171, R168, R3, !PT ;  /* 0x00000003a8ab7209 */ /* 0x000fe80007810000 */
[----:B------:R-:W1:Y:S08]  /*5c80*/  SHFL.BFLY PT, R3, R166, 0x1, 0x1f ;  /* 0x0c201f00a6037f89 */ /* 0x000e7000000e0000 */
[----:B------:R-:W2:Y:S01]  /*5c90*/  SHFL.BFLY PT, R164, R171, 0x1, 0x1f ;  /* 0x0c201f00aba47f89 */ /* 0x000ea200000e0000 */
[----:B-1----:R-:W-:Y:S05]  /*5ca0*/  FMNMX.FTZ R3, R166, R3, !PT ;  /* 0x00000003a6037209 */ /* 0x002fea0007810000 */
[----:B------:R-:W-:Y:S01]  /*5cb0*/  FMUL.FTZ R195, R3, c[0x0][0x23c] ;  /* 0x00008f0003c37a20 */ /* 0x000fe20000410000 */
[----:B--2---:R-:W-:Y:S02]  /*5cc0*/  FMNMX.FTZ R164, R171, R164, !PT ;  /* 0x000000a4aba47209 */ /* 0x004fe40007810000 */
[----:B------:R-:W1:Y:S02]  /*5cd0*/  LDSM.16.MT88.4 R168, [R228+0x10000] ;  /* 0x01000000e4a8783b */ /* 0x000e640000004200 */
[C---:B------:R-:W-:Y:S01]  /*5ce0*/  FSETP.NEU.FTZ.AND P1, PT, R164.reuse, -INF , PT ;  /* 0xff800000a400780b */ /* 0x040fe20003f3d000 */
[C---:B------:R-:W-:Y:S02]  /*5cf0*/  FADD.FTZ R2, -R164.reuse, R165 ;  /* 0x000000a5a4027221 */ /* 0x040fe40000010100 */
[----:B------:R-:W-:Y:S02]  /*5d00*/  FMUL.FTZ R196, R164, c[0x0][0x23c] ;  /* 0x00008f00a4c47a20 */ /* 0x000fe40000410000 */
[----:B------:R-:W-:Y:S02]  /*5d10*/  FMUL.FTZ R167, R2, c[0x0][0x23c] ;  /* 0x00008f0002a77a20 */ /* 0x000fe40000410000 */
[C---:B------:R-:W-:Y:S01]  /*5d20*/  FADD.FTZ R165, -R3.reuse, R0 ;  /* 0x0000000003a57221 */ /* 0x040fe20000010100 */
[----:B------:R-:W-:Y:S01]  /*5d30*/  FSEL R196, R196, RZ, P1 ;  /* 0x000000ffc4c47208 */ /* 0x000fe20000800000 */
[----:B------:R2:W3:Y:S01]  /*5d40*/  MUFU.EX2 R2, R167 ;  /* 0x000000a700027308 */ /* 0x0004e20000000800 */
[----:B------:R-:W-:Y:S01]  /*5d50*/  FSETP.NEU.FTZ.AND P1, PT, R3, -INF , PT ;  /* 0xff8000000300780b */ /* 0x000fe20003f3d000 */
[----:B------:R-:W-:Y:S01]  /*5d60*/  FMUL.FTZ R0, R165, c[0x0][0x23c] ;  /* 0x00008f00a5007a20 */ /* 0x000fe20000410000 */
[----:B------:R-:W-:Y:S01]  /*5d70*/  MOV R165, R164 ;  /* 0x000000a400a57202 */ /* 0x000fe20000000f00 */
[--C-:B------:R-:W-:Y:S01]  /*5d80*/  FFMA.FTZ R166, R4, c[0x0][0x23c], -R196.reuse ;  /* 0x00008f0004a67a23 */ /* 0x100fe200000108c4 */
[----:B------:R-:W-:Y:S01]  /*5d90*/  FSEL R195, R195, RZ, P1 ;  /* 0x000000ffc3c37208 */ /* 0x000fe20000800000 */
[--C-:B------:R-:W-:Y:S02]  /*5da0*/  FFMA.FTZ R5, R5, c[0x0][0x23c], -R196.reuse ;  /* 0x00008f0005057a23 */ /* 0x100fe400000108c4 */
[--C-:B------:R-:W-:Y:S02]  /*5db0*/  FFMA.FTZ R192, R9, c[0x0][0x23c], -R196.reuse ;  /* 0x00008f0009c07a23 */ /* 0x100fe400000108c4 */
[--C-:B------:R-:W-:Y:S01]  /*5dc0*/  FFMA.FTZ R6, R6, c[0x0][0x23c], -R195.reuse ;  /* 0x00008f0006067a23 */ /* 0x100fe200000108c3 */
[----:B------:R-:W4:Y:S01]  /*5dd0*/  MUFU.EX2 R0, R0 ;  /* 0x0000000000007308 */ /* 0x000f220000000800 */
[--C-:B------:R-:W-:Y:S02]  /*5de0*/  FFMA.FTZ R7, R7, c[0x0][0x23c], -R195.reuse ;  /* 0x00008f0007077a23 */ /* 0x100fe400000108c3 */
[--C-:B------:R-:W-:Y:S02]  /*5df0*/  FFMA.FTZ R193, R10, c[0x0][0x23c], -R195.reuse ;  /* 0x00008f000ac17a23 */ /* 0x100fe400000108c3 */
[--C-:B------:R-:W-:Y:S02]  /*5e00*/  FFMA.FTZ R194, R11, c[0x0][0x23c], -R195.reuse ;  /* 0x00008f000bc27a23 */ /* 0x100fe400000108c3 */
[--C-:B------:R-:W-:Y:S02]  /*5e10*/  FFMA.FTZ R205, R32, c[0x0][0x23c], -R196.reuse ;  /* 0x00008f0020cd7a23 */ /* 0x100fe400000108c4 */
[--C-:B------:R-:W-:Y:S01]  /*5e20*/  FFMA.FTZ R206, R34, c[0x0][0x23c], -R195.reuse ;  /* 0x00008f0022ce7a23 */ /* 0x100fe200000108c3 */
[----:B------:R-:W-:Y:S01]  /*5e30*/  MUFU.EX2 R166, R166 ;  /* 0x000000a600a67308 */ /* 0x000fe20000000800 */
[--C-:B------:R-:W-:Y:S02]  /*5e40*/  FFMA.FTZ R197, R12, c[0x0][0x23c], -R196.reuse ;  /* 0x00008f000cc57a23 */ /* 0x100fe400000108c4 */
[--C-:B--2---:R-:W-:Y:S02]  /*5e50*/  FFMA.FTZ R167, R8, c[0x0][0x23c], -R196.reuse ;  /* 0x00008f0008a77a23 */ /* 0x104fe400000108c4 */
[C---:B---3--:R-:W-:Y:S02]  /*5e60*/  FMUL.FTZ R8, R2.reuse, R160 ;  /* 0x000000a002087220 */ /* 0x048fe40000410000 */
[C---:B------:R-:W-:Y:S02]  /*5e70*/  FMUL.FTZ R9, R2.reuse, R161 ;  /* 0x000000a102097220 */ /* 0x040fe40000410000 */
[C---:B------:R-:W-:Y:S01]  /*5e80*/  FMUL.FTZ R36, R2.reuse, R36 ;  /* 0x0000002402247220 */ /* 0x040fe20000410000 */
[----:B------:R-:W2:Y:S01]  /*5e90*/  MUFU.EX2 R5, R5 ;  /* 0x0000000500057308 */ /* 0x000ea20000000800 */
[C---:B------:R-:W-:Y:S02]  /*5ea0*/  FMUL.FTZ R37, R2.reuse, R37 ;  /* 0x0000002502257220 */ /* 0x040fe40000410000 */
[----:B------:R-:W-:Y:S02]  /*5eb0*/  FMUL.FTZ R40, R2, R40 ;  /* 0x0000002802287220 */ /* 0x000fe40000410000 */
[C---:B----4-:R-:W-:Y:S02]  /*5ec0*/  FMUL.FTZ R10, R0.reuse, R162 ;  /* 0x000000a2000a7220 */ /* 0x050fe40000410000 */
[C---:B------:R-:W-:Y:S02]  /*5ed0*/  FMUL.FTZ R11, R0.reuse, R163 ;  /* 0x000000a3000b7220 */ /* 0x040fe40000410000 */
[C---:B------:R-:W-:Y:S01]  /*5ee0*/  FMUL.FTZ R38, R0.reuse, R38 ;  /* 0x0000002600267220 */ /* 0x040fe20000410000 */
[----:B------:R-:W-:Y:S01]  /*5ef0*/  MUFU.EX2 R6, R6 ;  /* 0x0000000600067308 */ /* 0x000fe20000000800 */
[----:B------:R-:W-:Y:S02]  /*5f00*/  FMUL.FTZ R39, R0, R39 ;  /* 0x0000002700277220 */ /* 0x000fe40000410000 */
[----:B------:R-:W-:Y:S02]  /*5f10*/  FMUL.FTZ R41, R2, R41 ;  /* 0x0000002902297220 */ /* 0x000fe40000410000 */
[C---:B------:R-:W-:Y:S02]  /*5f20*/  FMUL.FTZ R42, R0.reuse, R42 ;  /* 0x0000002a002a7220 */ /* 0x040fe40000410000 */
[----:B------:R-:W-:Y:S02]  /*5f30*/  FMUL.FTZ R43, R0, R43 ;  /* 0x0000002b002b7220 */ /* 0x000fe40000410000 */
[C---:B------:R-:W-:Y:S01]  /*5f40*/  FMUL.FTZ R44, R2.reuse, R44 ;  /* 0x0000002c022c7220 */ /* 0x040fe20000410000 */
[----:B------:R-:W3:Y:S01]  /*5f50*/  MUFU.EX2 R7, R7 ;  /* 0x0000000700077308 */ /* 0x000ee20000000800 */
[----:B------:R-:W-:Y:S02]  /*5f60*/  FMUL.FTZ R45, R2, R45 ;  /* 0x0000002d022d7220 */ /* 0x000fe40000410000 */
[C---:B------:R-:W-:Y:S01]  /*5f70*/  FMUL.FTZ R46, R0.reuse, R46 ;  /* 0x0000002e002e7220 */ /* 0x040fe20000410000 */
[----:B--2---:R-:W-:Y:S01]  /*5f80*/  F2FP.BF16.PACK_AB R160, R5, R166 ;  /* 0x000000a605a0723e */ /* 0x004fe200000010ff */
[----:B------:R-:W-:Y:S02]  /*5f90*/  FMUL.FTZ R47, R0, R47 ;  /* 0x0000002f002f7220 */ /* 0x000fe40000410000 */
[C---:B------:R-:W-:Y:S02]  /*5fa0*/  FMUL.FTZ R12, R2.reuse, R156 ;  /* 0x0000009c020c7220 */ /* 0x040fe40000410000 */
[C---:B------:R-:W-:Y:S01]  /*5fb0*/  FMUL.FTZ R48, R2.reuse, R48 ;  /* 0x0000003002307220 */ /* 0x040fe20000410000 */
[----:B------:R-:W-:Y:S01]  /*5fc0*/  MUFU.EX2 R167, R167 ;  /* 0x000000a700a77308 */ /* 0x000fe20000000800 */
[----:B------:R-:W-:Y:S02]  /*5fd0*/  FMUL.FTZ R49, R2, R49 ;  /* 0x0000003102317220 */ /* 0x000fe40000410000 */
[C---:B------:R-:W-:Y:S02]  /*5fe0*/  FMUL.FTZ R50, R0.reuse, R50 ;  /* 0x0000003200327220 */ /* 0x040fe40000410000 */
[----:B------:R-:W-:Y:S02]  /*5ff0*/  FMUL.FTZ R51, R0, R51 ;  /* 0x0000003300337220 */ /* 0x000fe40000410000 */
[C---:B------:R-:W-:Y:S02]  /*6000*/  FMUL.FTZ R52, R2.reuse, R52 ;  /* 0x0000003402347220 */ /* 0x040fe40000410000 */
[----:B------:R-:W-:Y:S01]  /*6010*/  FMUL.FTZ R53, R2, R53 ;  /* 0x0000003502357220 */ /* 0x000fe20000410000 */
[----:B------:R-:W2:Y:S01]  /*6020*/  MUFU.EX2 R192, R192 ;  /* 0x000000c000c07308 */ /* 0x000ea20000000800 */
[C---:B------:R-:W-:Y:S02]  /*6030*/  FMUL.FTZ R54, R0.reuse, R54 ;  /* 0x0000003600367220 */ /* 0x040fe40000410000 */
[----:B------:R-:W-:Y:S01]  /*6040*/  FMUL.FTZ R55, R0, R55 ;  /* 0x0000003700377220 */ /* 0x000fe20000410000 */
[----:B---3--:R-:W-:Y:S01]  /*6050*/  F2FP.BF16.PACK_AB R161, R7, R6 ;  /* 0x0000000607a1723e */ /* 0x008fe200000010ff */
[C---:B------:R-:W-:Y:S02]  /*6060*/  FMUL.FTZ R56, R2.reuse, R56 ;  /* 0x0000003802387220 */ /* 0x040fe40000410000 */
[----:B------:R-:W-:Y:S02]  /*6070*/  FMUL.FTZ R57, R2, R57 ;  /* 0x0000003902397220 */ /* 0x000fe40000410000 */
[C---:B------:R-:W-:Y:S01]  /*6080*/  FMUL.FTZ R58, R0.reuse, R58 ;  /* 0x0000003a003a7220 */ /* 0x040fe20000410000 */
[----:B------:R-:W-:Y:S01]  /*6090*/  MUFU.EX2 R193, R193 ;  /* 0x000000c100c17308 */ /* 0x000fe20000000800 */
[----:B------:R-:W-:Y:S02]  /*60a0*/  FMUL.FTZ R59, R0, R59 ;  /* 0x0000003b003b7220 */ /* 0x000fe40000410000 */
[C---:B------:R-:W-:Y:S02]  /*60b0*/  FMUL.FTZ R60, R2.reuse, R60 ;  /* 0x0000003c023c7220 */ /* 0x040fe40000410000 */
[----:B------:R-:W-:Y:S02]  /*60c0*/  FMUL.FTZ R61, R2, R61 ;  /* 0x0000003d023d7220 */ /* 0x000fe40000410000 */
[C---:B------:R-:W-:Y:S02]  /*60d0*/  FMUL.FTZ R62, R0.reuse, R62 ;  /* 0x0000003e003e7220 */ /* 0x040fe40000410000 */
[----:B------:R-:W-:Y:S01]  /*60e0*/  FMUL.FTZ R63, R0, R63 ;  /* 0x0000003f003f7220 */ /* 0x000fe20000410000 */
[----:B------:R-:W3:Y:S01]  /*60f0*/  MUFU.EX2 R194, R194 ;  /* 0x000000c200c27308 */ /* 0x000ee20000000800 */
[C---:B------:R-:W-:Y:S02]  /*6100*/  FMUL.FTZ R64, R2.reuse, R64 ;  /* 0x0000004002407220 */ /* 0x040fe40000410000 */
[----:B------:R-:W-:Y:S01]  /*6110*/  FMUL.FTZ R65, R2, R65 ;  /* 0x0000004102417220 */ /* 0x000fe20000410000 */
[----:B--2---:R-:W-:Y:S01]  /*6120*/  F2FP.BF16.PACK_AB R162, R192, R167 ;  /* 0x000000a7c0a2723e */ /* 0x004fe200000010ff */
        /* <DEDUP_REMOVED lines=9> */
[----:B------:R-:W-:Y:S01]  /*61c0*/  MUFU.EX2 R205, R205 ;  /* 0x000000cd00cd7308 */ /* 0x000fe20000000800 */
[C---:B------:R-:W-:Y:S02]  /*61d0*/  FMUL.FTZ R74, R0.reuse, R74 ;  /* 0x0000004a004a7220 */ /* 0x040fe40000410000 */
[----:B------:R-:W-:Y:S01]  /*61e0*/  FMUL.FTZ R75, R0, R75 ;  /* 0x0000004b004b7220 */ /* 0x000fe20000410000 */
[----:B---3--:R-:W-:Y:S01]  /*61f0*/  F2FP.BF16.PACK_AB R163, R194, R193 ;  /* 0x000000c1c2a3723e */ /* 0x008fe200000010ff */
[C---:B------:R-:W-:Y:S02]  /*6200*/  FMUL.FTZ R76, R2.reuse, R76 ;  /* 0x0000004c024c7220 */ /* 0x040fe40000410000 */
[----:B------:R-:W-:Y:S02]  /*6210*/  FMUL.FTZ R77, R2, R77 ;  /* 0x0000004d024d7220 */ /* 0x000fe40000410000 */
[C---:B------:R-:W-:Y:S01]  /*6220*/  FMUL.FTZ R78, R0.reuse, R78 ;  /* 0x0000004e004e7220 */ /* 0x040fe20000410000 */
[----:B------:R-:W-:Y:S01]  /*6230*/  MUFU.EX2 R206, R206 ;  /* 0x000000ce00ce7308 */ /* 0x000fe20000000800 */
[C---:B-1----:R-:W-:Y:S05]  /*6240*/  HMMA.16816.F32.BF16 R8, R160.reuse, R168, R8 ;  /* 0x000000a8a008723c */ /* 0x042fea0000041808 */
[----:B------:R-:W-:Y:S02]  /*6250*/  FMUL.FTZ R79, R0, R79 ;  /* 0x0000004f004f7220 */ /* 0x000fe40000410000 */
[C---:B------:R-:W-:Y:S01]  /*6260*/  FMUL.FTZ R80, R2.reuse, R80 ;  /* 0x0000005002507220 */ /* 0x040fe20000410000 */
[C---:B------:R-:W-:Y:S01]  /*6270*/  HMMA.16816.F32.BF16 R36, R160.reuse, R170, R36 ;  /* 0x000000aaa024723c */ /* 0x040fe20000041824 */
[----:B------:R-:W1:Y:S03]  /*6280*/  LDSM.16.MT88.4 R168, [R224+0x10000] ;  /* 0x01000000e0a8783b */ /* 0x000e660000004200 */
[----:B------:R-:W-:Y:S02]  /*6290*/  FMUL.FTZ R81, R2, R81 ;  /* 0x0000005102517220 */ /* 0x000fe40000410000 */
[C---:B------:R-:W-:Y:S02]  /*62a0*/  FMUL.FTZ R82, R0.reuse, R82 ;  /* 0x0000005200527220 */ /* 0x040fe40000410000 */
[C---:B------:R-:W-:Y:S04]  /*62b0*/  HMMA.16816.F32.BF16 R40, R160.reuse, R172, R40 ;  /* 0x000000aca028723c */ /* 0x040fe80000041828 */
[----:B------:R-:W-:Y:S02]  /*62c0*/  FMUL.FTZ R83, R0, R83 ;  /* 0x0000005300537220 */ /* 0x000fe40000410000 */
[C---:B------:R-:W-:Y:S02]  /*62d0*/  FMUL.FTZ R84, R2.reuse, R84 ;  /* 0x0000005402547220 */ /* 0x040fe40000410000 */
[C---:B------:R-:W-:Y:S01]  /*62e0*/  HMMA.16816.F32.BF16 R44, R160.reuse, R174, R44 ;  /* 0x000000aea02c723c */ /* 0x040fe2000004182c */
[----:B------:R-:W2:Y:S03]  /*62f0*/  LDSM.16.MT88.4 R172, [R228+0x12000] ;  /* 0x01200000e4ac783b */ /* 0x000ea60000004200 */
[----:B------:R-:W-:Y:S02]  /*6300*/  FMUL.FTZ R85, R2, R85 ;  /* 0x0000005502557220 */ /* 0x000fe40000410000 */
[C---:B------:R-:W-:Y:S02]  /*6310*/  FMUL.FTZ R86, R0.reuse, R86 ;  /* 0x0000005600567220 */ /* 0x040fe40000410000 */
[C---:B------:R-:W-:Y:S04]  /*6320*/  HMMA.16816.F32.BF16 R48, R160.reuse, R176, R48 ;  /* 0x000000b0a030723c */ /* 0x040fe80000041830 */
[----:B------:R-:W-:Y:S02]  /*6330*/  FMUL.FTZ R87, R0, R87 ;  /* 0x0000005700577220 */ /* 0x000fe40000410000 */
[C---:B------:R-:W-:Y:S02]  /*6340*/  FMUL.FTZ R88, R2.reuse, R88 ;  /* 0x0000005802587220 */ /* 0x040fe40000410000 */
[C---:B------:R-:W-:Y:S01]  /*6350*/  HMMA.16816.F32.BF16 R52, R160.reuse, R178, R52 ;  /* 0x000000b2a034723c */ /* 0x040fe20000041834 */
[----:B------:R-:W3:Y:S03]  /*6360*/  LDSM.16.MT88.4 R176, [R226+0x12000] ;  /* 0x01200000e2b0783b */ /* 0x000ee60000004200 */
[----:B------:R-:W-:Y:S02]  /*6370*/  FMUL.FTZ R89, R2, R89 ;  /* 0x0000005902597220 */ /* 0x000fe40000410000 */
[C---:B------:R-:W-:Y:S02]  /*6380*/  FMUL.FTZ R90, R0.reuse, R90 ;  /* 0x0000005a005a7220 */ /* 0x040fe40000410000 */
[----:B------:R-:W-:Y:S01]  /*6390*/  FMUL.FTZ R91, R0, R91 ;  /* 0x0000005b005b7220 */ /* 0x000fe20000410000 */
[C---:B-1----:R-:W-:Y:S03]  /*63a0*/  HMMA.16816.F32.BF16 R56, R160.reuse, R168, R56 ;  /* 0x000000a8a038723c */ /* 0x042fe60000041838 */
[C---:B------:R-:W-:Y:S02]  /*63b0*/  FMUL.FTZ R92, R2.reuse, R92 ;  /* 0x0000005c025c7220 */ /* 0x040fe40000410000 */
[----:B------:R-:W-:Y:S02]  /*63c0*/  FMUL.FTZ R93, R2, R93 ;  /* 0x0000005d025d7220 */ /* 0x000fe40000410000 */
[C---:B------:R-:W-:Y:S01]  /*63d0*/  FMUL.FTZ R94, R0.reuse, R94 ;  /* 0x0000005e005e7220 */ /* 0x040fe20000410000 */
[C---:B------:R-:W-:Y:S01]  /*63e0*/  HMMA.16816.F32.BF16 R60, R160.reuse, R170, R60 ;  /* 0x000000aaa03c723c */ /* 0x040fe2000004183c */
[----:B------:R-:W1:Y:S03]  /*63f0*/  LDSM.16.MT88.4 R168, [R225+0x12000] ;  /* 0x01200000e1a8783b */ /* 0x000e660000004200 */
[----:B------:R-:W-:Y:S02]  /*6400*/  FMUL.FTZ R95, R0, R95 ;  /* 0x0000005f005f7220 */ /* 0x000fe40000410000 */
[C---:B------:R-:W-:Y:S02]  /*6410*/  FMUL.FTZ R96, R2.reuse, R96 ;  /* 0x0000006002607220 */ /* 0x040fe40000410000 */
[C---:B--2---:R-:W-:Y:S04]  /*6420*/  HMMA.16816.F32.BF16 R64, R160.reuse, R172, R64 ;  /* 0x000000aca040723c */ /* 0x044fe80000041840 */
[----:B------:R-:W-:Y:S02]  /*6430*/  FMUL.FTZ R97, R2, R97 ;  /* 0x0000006102617220 */ /* 0x000fe40000410000 */
[C---:B------:R-:W-:Y:S02]  /*6440*/  FMUL.FTZ R98, R0.reuse, R98 ;  /* 0x0000006200627220 */ /* 0x040fe40000410000 */
[C---:B------:R-:W-:Y:S01]  /*6450*/  HMMA.16816.F32.BF16 R68, R160.reuse, R174, R68 ;  /* 0x000000aea044723c */ /* 0x040fe20000041844 */
[----:B------:R-:W2:Y:S03]  /*6460*/  LDSM.16.MT88.4 R172, [R224+0x12000] ;  /* 0x01200000e0ac783b */ /* 0x000ea60000004200 */
[----:B------:R-:W-:Y:S02]  /*6470*/  FMUL.FTZ R99, R0, R99 ;  /* 0x0000006300637220 */ /* 0x000fe40000410000 */
[C---:B------:R-:W-:Y:S02]  /*6480*/  FMUL.FTZ R100, R2.reuse, R100 ;  /* 0x0000006402647220 */ /* 0x040fe40000410000 */
[C---:B---3--:R-:W-:Y:S04]  /*6490*/  HMMA.16816.F32.BF16 R72, R160.reuse, R176, R72 ;  /* 0x000000b0a048723c */ /* 0x048fe80000041848 */
        /* <DEDUP_REMOVED lines=52> */
[----:B------:R-:W-:Y:S03]  /*67e0*/  FMUL.FTZ R133, R2, R133 ;  /* 0x0000008502857220 */ /* 0x000fe60000410000 */
[C---:B-1----:R-:W-:Y:S03]  /*67f0*/  HMMA.16816.F32.BF16 R128, R160.reuse, R168, R128 ;  /* 0x000000a8a080723c */ /* 0x042fe60000041880 */
[C---:B------:R-:W-:Y:S02]  /*6800*/  FMUL.FTZ R134, R0.reuse, R134 ;  /* 0x0000008600867220 */ /* 0x040fe40000410000 */
[----:B------:R-:W-:Y:S02]  /*6810*/  FMUL.FTZ R135, R0, R135 ;  /* 0x0000008700877220 */ /* 0x000fe40000410000 */
[--C-:B------:R-:W-:Y:S02]  /*6820*/  FFMA.FTZ R198, R13, c[0x0][0x23c], -R196.reuse ;  /* 0x00008f000dc67a23 */ /* 0x100fe400000108c4 */
[----:B------:R-:W-:Y:S03]  /*6830*/  FMUL.FTZ R13, R2, R157 ;  /* 0x0000009d020d7220 */ /* 0x000fe60000410000 */
[C---:B------:R-:W-:Y:S01]  /*6840*/  HMMA.16816.F32.BF16 R132, R160.reuse, R170, R132 ;  /* 0x000000aaa084723c */ /* 0x040fe20000041884 */
[----:B------:R-:W-:Y:S01]  /*6850*/  LDSM.16.MT88.4 R168, [R228+0x10800] ;  /* 0x01080000e4a8783b */ /* 0x000fe20000004200 */
[----:B------:R-:W1:Y:S01]  /*6860*/  MUFU.EX2 R198, R198 ;  /* 0x000000c600c67308 */ /* 0x000e620000000800 */
[--C-:B------:R-:W-:Y:S02]  /*6870*/  FFMA.FTZ R199, R14, c[0x0][0x23c], -R195.reuse ;  /* 0x00008f000ec77a23 */ /* 0x100fe400000108c3 */
[C---:B------:R-:W-:Y:S02]  /*6880*/  FMUL.FTZ R14, R0.reuse, R158 ;  /* 0x0000009e000e7220 */ /* 0x040fe40000410000 */
[--C-:B------:R-:W-:Y:S02]  /*6890*/  FFMA.FTZ R200, R15, c[0x0][0x23c], -R195.reuse ;  /* 0x00008f000fc87a23 */ /* 0x100fe400000108c3 */
[----:B------:R-:W-:Y:S02]  /*68a0*/  FMUL.FTZ R15, R0, R159 ;  /* 0x0000009f000f7220 */ /* 0x000fe40000410000 */
[----:B------:R-:W4:Y:S01]  /*68b0*/  LDSM.16.MT88.4 R156, [R224+0x16000] ;  /* 0x01600000e09c783b */ /* 0x000f220000004200 */
[C---:B------:R-:W-:Y:S01]  /*68c0*/  FMUL.FTZ R136, R2.reuse, R136 ;  /* 0x0000008802887220 */ /* 0x040fe20000410000 */
[----:B------:R-:W-:Y:S01]  /*68d0*/  MUFU.EX2 R199, R199 ;  /* 0x000000c700c77308 */ /* 0x000fe20000000800 */
[----:B------:R-:W-:Y:S02]  /*68e0*/  FMUL.FTZ R137, R2, R137 ;  /* 0x0000008902897220 */ /* 0x000fe40000410000 */
[C---:B------:R-:W-:Y:S02]  /*68f0*/  FMUL.FTZ R138, R0.reuse, R138 ;  /* 0x0000008a008a7220 */ /* 0x040fe40000410000 */
[----:B------:R-:W-:Y:S02]  /*6900*/  FMUL.FTZ R139, R0, R139 ;  /* 0x0000008b008b7220 */ /* 0x000fe40000410000 */
[C---:B------:R-:W-:Y:S02]  /*6910*/  FMUL.FTZ R140, R2.reuse, R140 ;  /* 0x0000008c028c7220 */ /* 0x040fe40000410000 */
[----:B------:R-:W-:Y:S01]  /*6920*/  FMUL.FTZ R141, R2, R141 ;  /* 0x0000008d028d7220 */ /* 0x000fe20000410000 */
[----:B------:R-:W5:Y:S01]  /*6930*/  MUFU.EX2 R200, R200 ;  /* 0x000000c800c87308 */ /* 0x000f620000000800 */
[C---:B------:R-:W-:Y:S01]  /*6940*/  FMUL.FTZ R142, R0.reuse, R142 ;  /* 0x0000008e008e7220 */ /* 0x040fe20000410000 */
[C---:B--2---:R-:W-:Y:S03]  /*6950*/  HMMA.16816.F32.BF16 R136, R160.reuse, R172, R136 ;  /* 0x000000aca088723c */ /* 0x044fe60000041888 */
[----:B------:R-:W-:Y:S02]  /*6960*/  FMUL.FTZ R143, R0, R143 ;  /* 0x0000008f008f7220 */ /* 0x000fe40000410000 */
[--C-:B------:R-:W-:Y:S02]  /*6970*/  FFMA.FTZ R201, R16, c[0x0][0x23c], -R196.reuse ;  /* 0x00008f0010c97a23 */ /* 0x100fe400000108c4 */
[----:B------:R-:W-:Y:S01]  /*6980*/  FFMA.FTZ R202, R17, c[0x0][0x23c], -R196 ;  /* 0x00008f0011ca7a23 */ /* 0x000fe200000108c4 */
[C---:B------:R-:W-:Y:S01]  /*6990*/  HMMA.16816.F32.BF16 R12, R160.reuse, R174, R12 ;  /* 0x000000aea00c723c */ /* 0x040fe2000004180c */
[----:B------:R-:W2:Y:S02]  /*69a0*/  LDSM.16.MT88.4 R172, [R226+0x10800] ;  /* 0x01080000e2ac783b */ /* 0x000ea40000004200 */
[----:B------:R-:W-:Y:S01]  /*69b0*/  MUFU.EX2 R201, R201 ;  /* 0x000000c900c97308 */ /* 0x000fe20000000800 */
[--C-:B------:R-:W-:Y:S02]  /*69c0*/  FFMA.FTZ R203, R18, c[0x0][0x23c], -R195.reuse ;  /* 0x00008f0012cb7a23 */ /* 0x100fe400000108c3 */
[----:B------:R-:W-:Y:S02]  /*69d0*/  FFMA.FTZ R204, R19, c[0x0][0x23c], -R195 ;  /* 0x00008f0013cc7a23 */ /* 0x000fe400000108c3 */
[C---:B---3--:R-:W-:Y:S04]  /*69e0*/  HMMA.16816.F32.BF16 R140, R160.reuse, R176, R140 ;  /* 0x000000b0a08c723c */ /* 0x048fe8000004188c */
[C---:B------:R-:W-:Y:S01]  /*69f0*/  FMUL.FTZ R144, R2.reuse, R144 ;  /* 0x0000009002907220 */ /* 0x040fe20000410000 */
[----:B------:R-:W3:Y:S01]  /*6a00*/  MUFU.EX2 R202, R202 ;  /* 0x000000ca00ca7308 */ /* 0x000ee20000000800 */
[----:B------:R-:W-:Y:S02]  /*6a10*/  FMUL.FTZ R145, R2, R145 ;  /* 0x0000009102917220 */ /* 0x000fe40000410000 */
[C---:B------:R-:W-:Y:S04]  /*6a20*/  FMUL.FTZ R146, R0.reuse, R146 ;  /* 0x0000009200927220 */ /* 0x040fe80000410000 */
[----:B------:R-:W-:Y:S02]  /*6a30*/  FMUL.FTZ R147, R0, R147 ;  /* 0x0000009300937220 */ /* 0x000fe40000410000 */
[----:B------:R-:W-:Y:S01]  /*6a40*/  FMUL.FTZ R16, R2, R152 ;  /* 0x0000009802107220 */ /* 0x000fe20000410000 */
[----:B------:R-:W-:Y:S01]  /*6a50*/  MUFU.EX2 R203, R203 ;  /* 0x000000cb00cb7308 */ /* 0x000fe20000000800 */
[----:B-1----:R-:W-:Y:S01]  /*6a60*/  F2FP.BF16.PACK_AB R152, R198, R197 ;  /* 0x000000c5c698723e */ /* 0x002fe200000010ff */
[----:B------:R-:W-:Y:S01]  /*6a70*/  FMUL.FTZ R17, R2, R153 ;  /* 0x0000009902117220 */ /* 0x000fe20000410000 */
[----:B-----5:R-:W-:Y:S01]  /*6a80*/  F2FP.BF16.PACK_AB R153, R200, R199 ;  /* 0x000000c7c899723e */ /* 0x020fe200000010ff */
[C---:B------:R-:W-:Y:S01]  /*6a90*/  HMMA.16816.F32.BF16 R144, R160.reuse, R178, R144 ;  /* 0x000000b2a090723c */ /* 0x040fe20000041890 */
[----:B------:R-:W1:Y:S02]  /*6aa0*/  LDSM.16.MT88.4 R176, [R225+0x10800] ;  /* 0x01080000e1b0783b */ /* 0x000e640000004200 */
[C---:B------:R-:W-:Y:S02]  /*6ab0*/  FMUL.FTZ R18, R0.reuse, R154 ;  /* 0x0000009a00127220 */ /* 0x040fe40000410000 */
[----:B------:R-:W-:Y:S01]  /*6ac0*/  FMUL.FTZ R19, R0, R155 ;  /* 0x0000009b00137220 */ /* 0x000fe20000410000 */
[----:B------:R-:W5:Y:S01]  /*6ad0*/  MUFU.EX2 R204, R204 ;  /* 0x000000cc00cc7308 */ /* 0x000f620000000800 */
[C---:B------:R-:W-:Y:S02]  /*6ae0*/  FMUL.FTZ R148, R2.reuse, R148 ;  /* 0x0000009402947220 */ /* 0x040fe40000410000 */
[----:B------:R-:W-:Y:S03]  /*6af0*/  FMUL.FTZ R149, R2, R149 ;  /* 0x0000009502957220 */ /* 0x000fe60000410000 */
[C---:B----4-:R-:W-:Y:S03]  /*6b00*/  HMMA.16816.F32.BF16 R16, R160.reuse, R156, R16 ;  /* 0x0000009ca010723c */ /* 0x050fe60000041810 */
[----:B------:R-:W-:Y:S01]  /*6b10*/  FMUL.FTZ R150, R0, R150 ;  /* 0x0000009600967220 */ /* 0x000fe20000410000 */
[----:B---3--:R-:W-:Y:S01]  /*6b20*/  F2FP.BF16.PACK_AB R154, R202, R201 ;  /* 0x000000c9ca9a723e */ /* 0x008fe200000010ff */
[----:B------:R-:W-:Y:S02]  /*6b30*/  FMUL.FTZ R151, R0, R151 ;  /* 0x0000009700977220 */ /* 0x000fe40000410000 */
[----:B------:R-:W-:Y:S02]  /*6b40*/  FFMA.FTZ R166, R2, R251, R166 ;  /* 0x000000fb02a67223 */ /* 0x000fe400000100a6 */
[----:B------:R-:W-:Y:S03]  /*6b50*/  FFMA.FTZ R6, R0, R249, R6 ;  /* 0x000000f900067223 */ /* 0x000fe60000010006 */
[----:B------:R-:W-:Y:S01]  /*6b60*/  HMMA.16816.F32.BF16 R148, R160, R158, R148 ;  /* 0x0000009ea094723c */ /* 0x000fe20000041894 */
[----:B------:R-:W3:Y:S02]  /*6b70*/  LDSM.16.MT88.4 R156, [R224+0x10800] ;  /* 0x01080000e09c783b */ /* 0x000ee40000004200 */
[----:B------:R-:W-:Y:S01]  /*6b80*/  MOV R0, R3 ;  /* 0x0000000300007202 */ /* 0x000fe20000000f00 */
[----:B------:R-:W-:Y:S01]  /*6b90*/  FADD.FTZ R166, R5, R166 ;  /* 0x000000a605a67221 */ /* 0x000fe20000010000 */
[----:B-----5:R-:W-:Y:S01]  /*6ba0*/  F2FP.BF16.PACK_AB R155, R204, R203 ;  /* 0x000000cbcc9b723e */ /* 0x020fe200000010ff */
[----:B------:R-:W-:Y:S03]  /*6bb0*/  FADD.FTZ R6, R7, R6 ;  /* 0x0000000607067221 */ /* 0x000fe60000010000 */
[----:B------:R-:W4:Y:S03]  /*6bc0*/  LDSM.16.MT88.4 R160, [R228+0x12800] ;  /* 0x01280000e4a0783b */ /* 0x000f260000004200 */
[----:B------:R-:W-:Y:S01]  /*6bd0*/  FADD.FTZ R167, R167, R166 ;  /* 0x000000a6a7a77221 */ /* 0x000fe20000010000 */
[C---:B------:R-:W-:Y:S05]  /*6be0*/  HMMA.16816.F32.BF16 R8, R152.reuse, R168, R8 ;  /* 0x000000a89808723c */ /* 0x040fea0000041808 */
[----:B------:R-:W-:Y:S02]  /*6bf0*/  FADD.FTZ R193, R193, R6 ;  /* 0x00000006c1c17221 */ /* 0x000fe40000010000 */
[----:B------:R-:W-:Y:S01]  /*6c00*/  FADD.FTZ R192, R192, R167 ;  /* 0x000000a7c0c07221 */ /* 0x000fe20000010000 */
[C---:B------:R-:W-:Y:S01]  /*6c10*/  HMMA.16816.F32.BF16 R36, R152.reuse, R170, R36 ;  /* 0x000000aa9824723c */ /* 0x040fe20000041824 */
[----:B------:R-:W5:Y:S03]  /*6c20*/  LDSM.16.MT88.4 R168, [R224+0x12800] ;  /* 0x01280000e0a8783b */ /* 0x000f660000004200 */
[----:B------:R-:W-:Y:S02]  /*6c30*/  FADD.FTZ R194, R194, R193 ;  /* 0x000000c1c2c27221 */ /* 0x000fe40000010000 */
[----:B------:R-:W-:Y:S02]  /*6c40*/  FADD.FTZ R197, R197, R192 ;  /* 0x000000c0c5c57221 */ /* 0x000fe40000010000 */
[C---:B--2---:R-:W-:Y:S04]  /*6c50*/  HMMA.16816.F32.BF16 R40, R152.reuse, R172, R40 ;  /* 0x000000ac9828723c */ /* 0x044fe80000041828 */
[----:B------:R-:W-:Y:S02]  /*6c60*/  FADD.FTZ R199, R199, R194 ;  /* 0x000000c2c7c77221 */ /* 0x000fe40000010000 */
[----:B------:R-:W-:Y:S02]  /*6c70*/  FADD.FTZ R198, R198, R197 ;  /* 0x000000c5c6c67221 */ /* 0x000fe40000010000 */
[C---:B------:R-:W-:Y:S01]  /*6c80*/  HMMA.16816.F32.BF16 R44, R152.reuse, R174, R44 ;  /* 0x000000ae982c723c */ /* 0x040fe2000004182c */
[----:B------:R-:W2:Y:S03]  /*6c90*/  LDSM.16.MT88.4 R172, [R228+0x14800] ;  /* 0x01480000e4ac783b */ /* 0x000ea60000004200 */
[----:B------:R-:W-:Y:S02]  /*6ca0*/  FADD.FTZ R200, R200, R199 ;  /* 0x000000c7c8c87221 */ /* 0x000fe40000010000 */
[----:B------:R-:W-:Y:S02]  /*6cb0*/  FADD.FTZ R5, R201, R198 ;  /* 0x000000c6c9057221 */ /* 0x000fe40000010000 */
[C---:B-1----:R-:W-:Y:S04]  /*6cc0*/  HMMA.16816.F32.BF16 R48, R152.reuse, R176, R48 ;  /* 0x000000b09830723c */ /* 0x042fe80000041830 */
[----:B------:R-:W-:Y:S02]  /*6cd0*/  FADD.FTZ R7, R203, R200 ;  /* 0x000000c8cb077221 */ /* 0x000fe40000010000 */
[----:B------:R-:W-:Y:S02]  /*6ce0*/  FADD.FTZ R5, R202, R5 ;  /* 0x00000005ca057221 */ /* 0x000fe40000010000 */
[C---:B------:R-:W-:Y:S01]  /*6cf0*/  HMMA.16816.F32.BF16 R52, R152.reuse, R178, R52 ;  /* 0x000000b29834723c */ /* 0x040fe20000041834 */
[----:B------:R-:W-:Y:S03]  /*6d00*/  LDSM.16.MT88.4 R176, [R224+0x15800] ;  /* 0x01580000e0b0783b */ /* 0x000fe60000004200 */
[----:B------:R-:W-:Y:S04]  /*6d10*/  FADD.FTZ R7, R204, R7 ;  /* 0x00000007cc077221 */ /* 0x000fe80000010000 */
[C---:B---3--:R-:W-:Y:S08]  /*6d20*/  HMMA.16816.F32.BF16 R56, R152.reuse, R156, R56 ;  /* 0x0000009c9838723c */ /* 0x048ff00000041838 */
[C---:B------:R-:W-:Y:S01]  /*6d30*/  HMMA.16816.F32.BF16 R60, R152.reuse, R158, R60 ;  /* 0x0000009e983c723c */ /* 0x040fe2000004183c */
[----:B------:R-:W1:Y:S07]  /*6d40*/  LDSM.16.MT88.4 R156, [R225+0x14800] ;  /* 0x01480000e19c783b */ /* 0x000e6e0000004200 */
[C---:B----4-:R-:W-:Y:S08]  /*6d50*/  HMMA.16816.F32.BF16 R64, R152.reuse, R160, R64 ;  /* 0x000000a09840723c */ /* 0x050ff00000041840 */
[C---:B------:R-:W-:Y:S01]  /*6d60*/  HMMA.16816.F32.BF16 R68, R152.reuse, R162, R68 ;  /* 0x000000a29844723c */ /* 0x040fe20000041844 */
[----:B------:R-:W3:Y:S07]  /*6d70*/  LDSM.16.MT88.4 R160, [R224+0x14800] ;  /* 0x01480000e0a0783b */ /* 0x000eee0000004200 */
[C---:B------:R-:W-:Y:S07]  /*6d80*/  HMMA.16816.F32.BF16 R72, R152.reuse, R180, R72 ;  /* 0x000000b49848723c */ /* 0x040fee0000041848 */
[--C-:B------:R-:W-:Y:S01]  /*6d90*/  FFMA.FTZ R180, R20, c[0x0][0x23c], -R196.reuse ;  /* 0x00008f0014b47a23 */ /* 0x100fe200000108c4 */
[C---:B------:R-:W-:Y:S04]  /*6da0*/  HMMA.16816.F32.BF16 R76, R152.reuse, R182, R76 ;  /* 0x000000b6984c723c */ /* 0x040fe8000004184c */
[--C-:B------:R-:W-:Y:S01]  /*6db0*/  FFMA.FTZ R181, R21, c[0x0][0x23c], -R196.reuse ;  /* 0x00008f0015b57a23 */ /* 0x100fe200000108c4 */
[----:B------:R-:W-:Y:S02]  /*6dc0*/  MUFU.EX2 R180, R180 ;  /* 0x000000b400b47308 */ /* 0x000fe40000000800 */
[--C-:B------:R-:W-:Y:S01]  /*6dd0*/  FFMA.FTZ R182, R22, c[0x0][0x23c], -R195.reuse ;  /* 0x00008f0016b67a23 */ /* 0x100fe200000108c3 */
[C---:B------:R-:W-:Y:S04]  /*6de0*/  HMMA.16816.F32.BF16 R80, R152.reuse, R184, R80 ;  /* 0x000000b89850723c */ /* 0x040fe80000041850 */
[--C-:B------:R-:W-:Y:S02]  /*6df0*/  FFMA.FTZ R183, R23, c[0x0][0x23c], -R195.reuse ;  /* 0x00008f0017b77a23 */ /* 0x100fe400000108c3 */
[----:B------:R-:W-:Y:S01]  /*6e00*/  LDSM.16.MT88.4 R20, [R225+0x16800] ;  /* 0x01680000e114783b */ /* 0x000fe20000004200 */
[--C-:B------:R-:W-:Y:S01]  /*6e10*/  FFMA.FTZ R184, R24, c[0x0][0x23c], -R196.reuse ;  /* 0x00008f0018b87a23 */ /* 0x100fe200000108c4 */
[C---:B------:R-:W-:Y:S01]  /*6e20*/  HMMA.16816.F32.BF16 R84, R152.reuse, R186, R84 ;  /* 0x000000ba9854723c */ /* 0x040fe20000041854 */
[----:B------:R-:W4:Y:S03]  /*6e30*/  MUFU.EX2 R181, R181 ;  /* 0x000000b500b57308 */ /* 0x000f260000000800 */
[--C-:B------:R-:W-:Y:S03]  /*6e40*/  FFMA.FTZ R185, R25, c[0x0][0x23c], -R196.reuse ;  /* 0x00008f0019b97a23 */ /* 0x100fe600000108c4 */
[--C-:B------:R-:W-:Y:S01]  /*6e50*/  FFMA.FTZ R186, R26, c[0x0][0x23c], -R195.reuse ;  /* 0x00008f001aba7a23 */ /* 0x100fe200000108c3 */
[C---:B-----5:R-:W-:Y:S03]  /*6e60*/  HMMA.16816.F32.BF16 R88, R152.reuse, R168, R88 ;  /* 0x000000a89858723c */ /* 0x060fe60000041858 */
[----:B------:R-:W-:Y:S01]  /*6e70*/  MUFU.EX2 R182, R182 ;  /* 0x000000b600b67308 */ /* 0x000fe20000000800 */
[--C-:B------:R-:W-:Y:S02]  /*6e80*/  FFMA.FTZ R187, R27, c[0x0][0x23c], -R195.reuse ;  /* 0x00008f001bbb7a23 */ /* 0x100fe400000108c3 */
[----:B------:R-:W-:Y:S02]  /*6e90*/  LDSM.16.MT88.4 R24, [R226+0x11000] ;  /* 0x01100000e218783b */ /* 0x000fe40000004200 */
[C---:B------:R-:W-:Y:S05]  /*6ea0*/  HMMA.16816.F32.BF16 R92, R152.reuse, R170, R92 ;  /* 0x000000aa985c723c */ /* 0x040fea000004185c */
[----:B------:R-:W5:Y:S01]  /*6eb0*/  MUFU.EX2 R183, R183 ;  /* 0x000000b700b77308 */ /* 0x000f620000000800 */
[----:B------:R-:W3:Y:S02]  /*6ec0*/  LDSM.16.MT88.4 R168, [R228+0x16800] ;  /* 0x01680000e4a8783b */ /* 0x000ee40000004200 */
[C---:B--2---:R-:W-:Y:S07]  /*6ed0*/  HMMA.16816.F32.BF16 R96, R152.reuse, R172, R96 ;  /* 0x000000ac9860723c */ /* 0x044fee0000041860 */
[----:B------:R-:W-:Y:S01]  /*6ee0*/  MUFU.EX2 R184, R184 ;  /* 0x000000b800b87308 */ /* 0x000fe20000000800 */
[C---:B------:R-:W-:Y:S01]  /*6ef0*/  HMMA.16816.F32.BF16 R100, R152.reuse, R174, R100 ;  /* 0x000000ae9864723c */ /* 0x040fe20000041864 */
[----:B------:R-:W2:Y:S07]  /*6f00*/  LDSM.16.MT88.4 R172, [R226+0x16800] ;  /* 0x01680000e2ac783b */ /* 0x000eae0000004200 */
[C---:B------:R-:W-:Y:S01]  /*6f10*/  HMMA.16816.F32.BF16 R104, R152.reuse, R188, R104 ;  /* 0x000000bc9868723c */ /* 0x040fe20000041868 */
[----:B------:R-:W2:Y:S06]  /*6f20*/  MUFU.EX2 R185, R185 ;  /* 0x000000b900b97308 */ /* 0x000eac0000000800 */
[--C-:B------:R-:W-:Y:S01]  /*6f30*/  FFMA.FTZ R188, R28, c[0x0][0x23c], -R196.reuse ;  /* 0x00008f001cbc7a23 */ /* 0x100fe200000108c4 */
[C---:B------:R-:W-:Y:S03]  /*6f40*/  HMMA.16816.F32.BF16 R108, R152.reuse, R190, R108 ;  /* 0x000000be986c723c */ /* 0x040fe6000004186c */
[----:B------:R-:W-:Y:S01]  /*6f50*/  MUFU.EX2 R186, R186 ;  /* 0x000000ba00ba7308 */ /* 0x000fe20000000800 */
[--C-:B------:R-:W-:Y:S02]  /*6f60*/  FFMA.FTZ R189, R29, c[0x0][0x23c], -R196.reuse ;  /* 0x00008f001dbd7a23 */ /* 0x100fe400000108c4 */
[----:B------:R-:W-:Y:S02]  /*6f70*/  FFMA.FTZ R196, R33, c[0x0][0x23c], -R196 ;  /* 0x00008f0021c47a23 */ /* 0x000fe400000108c4 */
[C---:B-1----:R-:W-:Y:S04]  /*6f80*/  HMMA.16816.F32.BF16 R112, R152.reuse, R156, R112 ;  /* 0x0000009c9870723c */ /* 0x042fe80000041870 */
[--C-:B------:R-:W-:Y:S01]  /*6f90*/  FFMA.FTZ R190, R30, c[0x0][0x23c], -R195.reuse ;  /* 0x00008f001ebe7a23 */ /* 0x100fe200000108c3 */
[----:B------:R-:W1:Y:S01]  /*6fa0*/  MUFU.EX2 R187, R187 ;  /* 0x000000bb00bb7308 */ /* 0x000e620000000800 */
[--C-:B------:R-:W-:Y:S02]  /*6fb0*/  FFMA.FTZ R191, R31, c[0x0][0x23c], -R195.reuse ;  /* 0x00008f001fbf7a23 */ /* 0x100fe400000108c3 */
[C---:B------:R-:W-:Y:S01]  /*6fc0*/  HMMA.16816.F32.BF16 R116, R152.reuse, R158, R116 ;  /* 0x0000009e9874723c */ /* 0x040fe20000041874 */
[----:B------:R-:W1:Y:S03]  /*6fd0*/  LDSM.16.MT88.4 R156, [R224+0x16800] ;  /* 0x01680000e09c783b */ /* 0x000e660000004200 */
[----:B------:R-:W-:Y:S03]  /*6fe0*/  FFMA.FTZ R195, R35, c[0x0][0x23c], -R195 ;  /* 0x00008f0023c37a23 */ /* 0x000fe600000108c3 */
[----:B------:R-:W-:Y:S01]  /*6ff0*/  MUFU.EX2 R188, R188 ;  /* 0x000000bc00bc7308 */ /* 0x000fe20000000800 */
[C---:B---3--:R-:W-:Y:S01]  /*7000*/  HMMA.16816.F32.BF16 R120, R152.reuse, R160, R120 ;  /* 0x000000a09878723c */ /* 0x048fe20000041878 */
[----:B------:R-:W-:Y:S07]  /*7010*/  LDSM.16.MT88.4 R28, [R225+0x17000] ;  /* 0x01700000e11c783b */ /* 0x000fee0000004200 */
[C---:B------:R-:W-:Y:S01]  /*7020*/  HMMA.16816.F32.BF16 R124, R152.reuse, R162, R124 ;  /* 0x000000a2987c723c */ /* 0x040fe2000004187c */
[----:B------:R-:W3:Y:S01]  /*7030*/  LDSM.16.MT88.4 R160, [R228+0x11000] ;  /* 0x01100000e4a0783b */ /* 0x000ee20000004200 */
[----:B------:R-:W1:Y:S06]  /*7040*/  MUFU.EX2 R189, R189 ;  /* 0x000000bd00bd7308 */ /* 0x000e6c0000000800 */
[C---:B------:R-:W-:Y:S01]  /*7050*/  HMMA.16816.F32.BF16 R128, R152.reuse, R168, R128 ;  /* 0x000000a89880723c */ /* 0x040fe20000041880 */
[----:B------:R-:W-:Y:S03]  /*7060*/  LDSM.16.MT88.4 R32, [R226+0x11800] ;  /* 0x01180000e220783b */ /* 0x000fe60000004200 */
[----:B------:R-:W-:Y:S04]  /*7070*/  MUFU.EX2 R190, R190 ;  /* 0x000000be00be7308 */ /* 0x000fe80000000800 */
[C---:B------:R-:W-:Y:S01]  /*7080*/  HMMA.16816.F32.BF16 R132, R152.reuse, R170, R132 ;  /* 0x000000aa9884723c */ /* 0x040fe20000041884 */
[----:B------:R-:W3:Y:S05]  /*7090*/  LDSM.16.MT88.4 R168, [R225+0x11000] ;  /* 0x01100000e1a8783b */ /* 0x000eea0000004200 */
[----:B------:R-:W1:Y:S02]  /*70a0*/  MUFU.EX2 R191, R191 ;  /* 0x000000bf00bf7308 */ /* 0x000e640000000800 */
[C---:B--2---:R-:W-:Y:S08]  /*70b0*/  HMMA.16816.F32.BF16 R136, R152.reuse, R172, R136 ;  /* 0x000000ac9888723c */ /* 0x044ff00000041888 */
[C---:B------:R-:W-:Y:S01]  /*70c0*/  HMMA.16816.F32.BF16 R12, R152.reuse, R174, R12 ;  /* 0x000000ae980c723c */ /* 0x040fe2000004180c */
[----:B------:R-:W2:Y:S01]  /*70d0*/  LDSM.16.MT88.4 R172, [R224+0x11000] ;  /* 0x01100000e0ac783b */ /* 0x000ea20000004200 */
[----:B------:R-:W2:Y:S06]  /*70e0*/  MUFU.EX2 R196, R196 ;  /* 0x000000c400c47308 */ /* 0x000eac0000000800 */
[C---:B------:R-:W-:Y:S04]  /*70f0*/  HMMA.16816.F32.BF16 R140, R152.reuse, R20, R140 ;  /* 0x00000014988c723c */ /* 0x040fe8000004188c */
[----:B------:R-:W2:Y:S03]  /*7100*/  MUFU.EX2 R195, R195 ;  /* 0x000000c300c37308 */ /* 0x000ea60000000800 */
[----:B----4-:R-:W-:Y:S01]  /*7110*/  F2FP.BF16.PACK_AB R20, R181, R180 ;  /* 0x000000b4b514723e */ /* 0x010fe200000010ff */
[C---:B------:R-:W-:Y:S04]  /*7120*/  HMMA.16816.F32.BF16 R144, R152.reuse, R22, R144 ;  /* 0x000000169890723c */ /* 0x040fe80000041890 */
[----:B-----5:R-:W-:Y:S01]  /*7130*/  F2FP.BF16.PACK_AB R21, R183, R182 ;  /* 0x000000b6b715723e */ /* 0x020fe200000010ff */
[----:B------:R-:W-:Y:S02]  /*7140*/  FADD.FTZ R180, R180, R5 ;  /* 0x00000005b4b47221 */ /* 0x000fe40000010000 */
[----:B------:R-:W-:Y:S01]  /*7150*/  F2FP.BF16.PACK_AB R22, R185, R184 ;  /* 0x000000b8b916723e */ /* 0x000fe200000010ff */
[C---:B-1----:R-:W-:Y:S04]  /*7160*/  HMMA.16816.F32.BF16 R16, R152.reuse, R156, R16 ;  /* 0x0000009c9810723c */ /* 0x042fe80000041810 */
[----:B------:R-:W-:Y:S01]  /*7170*/  F2FP.BF16.PACK_AB R23, R187, R186 ;  /* 0x000000babb17723e */ /* 0x000fe200000010ff */
[----:B------:R-:W-:Y:S02]  /*7180*/  FADD.FTZ R182, R182, R7 ;  /* 0x00000007b6b67221 */ /* 0x000fe40000010000 */
[----:B------:R-:W-:Y:S01]  /*7190*/  FADD.FTZ R181, R181, R180 ;  /* 0x000000b4b5b57221 */ /* 0x000fe20000010000 */
[----:B------:R-:W-:Y:S01]  /*71a0*/  HMMA.16816.F32.BF16 R148, R152, R158, R148 ;  /* 0x0000009e9894723c */ /* 0x000fe20000041894 */
[----:B------:R-:W1:Y:S03]  /*71b0*/  LDSM.16.MT88.4 R152, [R228+0x13000] ;  /* 0x01300000e498783b */ /* 0x000e660000004200 */
[----:B------:R-:W-:Y:S02]  /*71c0*/  FADD.FTZ R183, R183, R182 ;  /* 0x000000b6b7b77221 */ /* 0x000fe40000010000 */
[----:B------:R-:W-:Y:S02]  /*71d0*/  FADD.FTZ R184, R184, R181 ;  /* 0x000000b5b8b87221 */ /* 0x000fe40000010000 */
[C---:B---3--:R-:W-:Y:S01]  /*71e0*/  HMMA.16816.F32.BF16 R8, R20.reuse, R160, R8 ;  /* 0x000000a01408723c */ /* 0x048fe20000041808 */
[----:B------:R-:W3:Y:S04]  /*71f0*/  LDSM.16.MT88.4 R156, [R226+0x13000] ;  /* 0x01300000e29c783b */ /* 0x000ee80000004200 */
[----:B------:R-:W-:Y:S02]  /*7200*/  FADD.FTZ R186, R186, R183 ;  /* 0x000000b7baba7221 */ /* 0x000fe40000010000 */
[----:B------:R-:W-:Y:S01]  /*7210*/  FADD.FTZ R185, R185, R184 ;  /* 0x000000b8b9b97221 */ /* 0x000fe20000010000 */
[C---:B------:R-:W-:Y:S01]  /*7220*/  HMMA.16816.F32.BF16 R36, R20.reuse, R162, R36 ;  /* 0x000000a21424723c */ /* 0x040fe20000041824 */
[----:B------:R-:W4:Y:S03]  /*7230*/  LDSM.16.MT88.4 R160, [R225+0x13000] ;  /* 0x01300000e1a0783b */ /* 0x000f260000004200 */
[----:B------:R-:W-:Y:S04]  /*7240*/  FADD.FTZ R187, R187, R186 ;  /* 0x000000babbbb7221 */ /* 0x000fe80000010000 */
[C---:B------:R-:W-:Y:S08]  /*7250*/  HMMA.16816.F32.BF16 R40, R20.reuse, R24, R40 ;  /* 0x000000181428723c */ /* 0x040ff00000041828 */
[C---:B------:R-:W-:Y:S01]  /*7260*/  HMMA.16816.F32.BF16 R44, R20.reuse, R26, R44 ;  /* 0x0000001a142c723c */ /* 0x040fe2000004182c */
[----:B------:R-:W5:Y:S07]  /*7270*/  LDSM.16.MT88.4 R24, [R224+0x13000] ;  /* 0x01300000e018783b */ /* 0x000f6e0000004200 */
[C---:B------:R-:W-:Y:S08]  /*7280*/  HMMA.16816.F32.BF16 R48, R20.reuse, R168, R48 ;  /* 0x000000a81430723c */ /* 0x040ff00000041830 */
[C---:B------:R-:W-:Y:S01]  /*7290*/  HMMA.16816.F32.BF16 R52, R20.reuse, R170, R52 ;  /* 0x000000aa1434723c */ /* 0x040fe20000041834 */
[----:B------:R-:W4:Y:S07]  /*72a0*/  LDSM.16.MT88.4 R168, [R228+0x15000] ;  /* 0x01500000e4a8783b */ /* 0x000f2e0000004200 */
[C---:B--2---:R-:W-:Y:S08]  /*72b0*/  HMMA.16816.F32.BF16 R56, R20.reuse, R172, R56 ;  /* 0x000000ac1438723c */ /* 0x044ff00000041838 */
[C---:B------:R-:W-:Y:S01]  /*72c0*/  HMMA.16816.F32.BF16 R60, R20.reuse, R174, R60 ;  /* 0x000000ae143c723c */ /* 0x040fe2000004183c */
[----:B------:R-:W2:Y:S07]  /*72d0*/  LDSM.16.MT88.4 R172, [R226+0x15000] ;  /* 0x01500000e2ac783b */ /* 0x000eae0000004200 */
[C---:B-1----:R-:W-:Y:S08]  /*72e0*/  HMMA.16816.F32.BF16 R64, R20.reuse, R152, R64 ;  /* 0x000000981440723c */ /* 0x042ff00000041840 */
[C---:B------:R-:W-:Y:S01]  /*72f0*/  HMMA.16816.F32.BF16 R68, R20.reuse, R154, R68 ;  /* 0x0000009a1444723c */ /* 0x040fe20000041844 */
[----:B------:R-:W1:Y:S07]  /*7300*/  LDSM.16.MT88.4 R152, [R225+0x15000] ;  /* 0x01500000e198783b */ /* 0x000e6e0000004200 */
[C---:B---3--:R-:W-:Y:S08]  /*7310*/  HMMA.16816.F32.BF16 R72, R20.reuse, R156, R72 ;  /* 0x0000009c1448723c */ /* 0x048ff00000041848 */
[C---:B------:R-:W-:Y:S01]  /*7320*/  HMMA.16816.F32.BF16 R76, R20.reuse, R158, R76 ;  /* 0x0000009e144c723c */ /* 0x040fe2000004184c */
[----:B------:R-:W3:Y:S07]  /*7330*/  LDSM.16.MT88.4 R156, [R224+0x15000] ;  /* 0x01500000e09c783b */ /* 0x000eee0000004200 */
[C---:B----4-:R-:W-:Y:S08]  /*7340*/  HMMA.16816.F32.BF16 R80, R20.reuse, R160, R80 ;  /* 0x000000a01450723c */ /* 0x050ff00000041850 */
[C---:B------:R-:W-:Y:S01]  /*7350*/  HMMA.16816.F32.BF16 R84, R20.reuse, R162, R84 ;  /* 0x000000a21454723c */ /* 0x040fe20000041854 */
[----:B------:R-:W-:Y:S07]  /*7360*/  LDSM.16.MT88.4 R160, [R226+0x17000] ;  /* 0x01700000e2a0783b */ /* 0x000fee0000004200 */
[C---:B-----5:R-:W-:Y:S08]  /*7370*/  HMMA.16816.F32.BF16 R88, R20.reuse, R24, R88 ;  /* 0x000000181458723c */ /* 0x060ff00000041858 */
[C---:B------:R-:W-:Y:S01]  /*7380*/  HMMA.16816.F32.BF16 R92, R20.reuse, R26, R92 ;  /* 0x0000001a145c723c */ /* 0x040fe2000004185c */
[----:B------:R-:W4:Y:S07]  /*7390*/  LDSM.16.MT88.4 R24, [R228+0x17000] ;  /* 0x01700000e418783b */ /* 0x000f2e0000004200 */
[C---:B------:R-:W-:Y:S08]  /*73a0*/  HMMA.16816.F32.BF16 R96, R20.reuse, R168, R96 ;  /* 0x000000a81460723c */ /* 0x040ff00000041860 */
[C---:B------:R-:W-:Y:S01]  /*73b0*/  HMMA.16816.F32.BF16 R100, R20.reuse, R170, R100 ;  /* 0x000000aa1464723c */ /* 0x040fe20000041864 */
[----:B------:R-:W-:Y:S07]  /*73c0*/  LDSM.16.MT88.4 R168, [R228+0x15800] ;  /* 0x01580000e4a8783b */ /* 0x000fee0000004200 */
[C---:B--2---:R-:W-:Y:S08]  /*73d0*/  HMMA.16816.F32.BF16 R104, R20.reuse, R172, R104 ;  /* 0x000000ac1468723c */ /* 0x044ff00000041868 */
[C---:B------:R-:W-:Y:S01]  /*73e0*/  HMMA.16816.F32.BF16 R108, R20.reuse, R174, R108 ;  /* 0x000000ae146c723c */ /* 0x040fe2000004186c */
[----:B------:R-:W-:Y:S07]  /*73f0*/  LDSM.16.MT88.4 R172, [R225+0x15800] ;  /* 0x01580000e1ac783b */ /* 0x000fee0000004200 */
[C---:B-1----:R-:W-:Y:S08]  /*7400*/  HMMA.16816.F32.BF16 R112, R20.reuse, R152, R112 ;  /* 0x000000981470723c */ /* 0x042ff00000041870 */
[C---:B------:R-:W-:Y:S01]  /*7410*/  HMMA.16816.F32.BF16 R116, R20.reuse, R154, R116 ;  /* 0x0000009a1474723c */ /* 0x040fe20000041874 */
[----:B------:R-:W1:Y:S07]  /*7420*/  LDSM.16.MT88.4 R152, [R224+0x17000] ;  /* 0x01700000e098783b */ /* 0x000e6e0000004200 */
[C---:B---3--:R-:W-:Y:S08]  /*7430*/  HMMA.16816.F32.BF16 R120, R20.reuse, R156, R120 ;  /* 0x0000009c1478723c */ /* 0x048ff00000041878 */
[C---:B------:R-:W-:Y:S01]  /*7440*/  HMMA.16816.F32.BF16 R124, R20.reuse, R158, R124 ;  /* 0x0000009e147c723c */ /* 0x040fe2000004187c */
[----:B------:R-:W-:Y:S07]  /*7450*/  LDSM.16.MT88.4 R156, [R225+0x11800] ;  /* 0x01180000e19c783b */ /* 0x000fee0000004200 */
[C---:B----4-:R-:W-:Y:S08]  /*7460*/  HMMA.16816.F32.BF16 R128, R20.reuse, R24, R128 ;  /* 0x000000181480723c */ /* 0x050ff00000041880 */
[C---:B------:R-:W-:Y:S01]  /*7470*/  HMMA.16816.F32.BF16 R132, R20.reuse, R26, R132 ;  /* 0x0000001a1484723c */ /* 0x040fe20000041884 */
[----:B------:R-:W2:Y:S07]  /*7480*/  LDSM.16.MT88.4 R24, [R228+0x11800] ;  /* 0x01180000e418783b */ /* 0x000eae0000004200 */
[C---:B------:R-:W-:Y:S08]  /*7490*/  HMMA.16816.F32.BF16 R136, R20.reuse, R160, R136 ;  /* 0x000000a01488723c */ /* 0x040ff00000041888 */
[C---:B------:R-:W-:Y:S08]  /*74a0*/  HMMA.16816.F32.BF16 R12, R20.reuse, R162, R12 ;  /* 0x000000a2140c723c */ /* 0x040ff0000004180c */
[C---:B------:R-:W-:Y:S08]  /*74b0*/  HMMA.16816.F32.BF16 R140, R20.reuse, R28, R140 ;  /* 0x0000001c148c723c */ /* 0x040ff0000004188c */
[C---:B------:R-:W-:Y:S01]  /*74c0*/  HMMA.16816.F32.BF16 R144, R20.reuse, R30, R144 ;  /* 0x0000001e1490723c */ /* 0x040fe20000041890 */
[----:B------:R-:W3:Y:S07]  /*74d0*/  LDSM.16.MT88.4 R28, [R224+0x11800] ;  /* 0x01180000e01c783b */ /* 0x000eee0000004200 */
[C---:B-1----:R-:W-:Y:S08]  /*74e0*/  HMMA.16816.F32.BF16 R16, R20.reuse, R152, R16 ;  /* 0x000000981410723c */ /* 0x042ff00000041810 */
[----:B------:R-:W-:Y:S01]  /*74f0*/  HMMA.16816.F32.BF16 R148, R20, R154, R148 ;  /* 0x0000009a1494723c */ /* 0x000fe20000041894 */
[----:B------:R-:W-:Y:S06]  /*7500*/  LDSM.16.MT88.4 R152, [R224+0x13800] ;  /* 0x01380000e098783b */ /* 0x000fec0000004200 */
[----:B------:R-:W-:Y:S01]  /*7510*/  F2FP.BF16.PACK_AB R20, R189, R188 ;  /* 0x000000bcbd14723e */ /* 0x000fe200000010ff */
[----:B------:R-:W-:Y:S01]  /*7520*/  FADD.FTZ R188, R188, R185 ;  /* 0x000000b9bcbc7221 */ /* 0x000fe20000010000 */
[----:B------:R-:W-:Y:S03]  /*7530*/  F2FP.BF16.PACK_AB R21, R191, R190 ;  /* 0x000000bebf15723e */ /* 0x000fe600000010ff */
[----:B------:R-:W-:Y:S01]  /*7540*/  F2FP.BF16.PACK_AB R22, R196, R205 ;  /* 0x000000cdc416723e */ /* 0x000fe200000010ff */
[----:B------:R-:W-:Y:S01]  /*7550*/  FADD.FTZ R190, R190, R187 ;  /* 0x000000bbbebe7221 */ /* 0x000fe20000010000 */
[----:B------:R-:W-:Y:S01]  /*7560*/  F2FP.BF16.PACK_AB R23, R195, R206 ;  /* 0x000000cec317723e */ /* 0x000fe200000010ff */
[----:B------:R-:W-:Y:S02]  /*7570*/  FADD.FTZ R188, R189, R188 ;  /* 0x000000bcbdbc7221 */ /* 0x000fe40000010000 */
[----:B------:R-:W-:Y:S02]  /*7580*/  FADD.FTZ R191, R191, R190 ;  /* 0x000000bebfbf7221 */ /* 0x000fe40000010000 */
[----:B------:R-:W-:Y:S02]  /*7590*/  FADD.FTZ R205, R205, R188 ;  /* 0x000000bccdcd7221 */ /* 0x000fe40000010000 */
[C---:B--2---:R-:W-:Y:S01]  /*75a0*/  HMMA.16816.F32.BF16 R160, R20.reuse, R24, R8 ;  /* 0x0000001814a0723c */ /* 0x044fe20000041808 */
[----:B------:R-:W1:Y:S02]  /*75b0*/  LDSM.16.MT88.4 R8, [R228+0x13800] ;  /* 0x01380000e408783b */ /* 0x000e640000004200 */
[----:B------:R-:W-:Y:S02]  /*75c0*/  FADD.FTZ R206, R206, R191 ;  /* 0x000000bfcece7221 */ /* 0x000fe40000010000 */
[----:B------:R-:W-:Y:S02]  /*75d0*/  FADD.FTZ R251, R196, R205 ;  /* 0x000000cdc4fb7221 */ /* 0x000fe40000010000 */
[----:B------:R-:W-:Y:S01]  /*75e0*/  FADD.FTZ R249, R195, R206 ;  /* 0x000000cec3f97221 */ /* 0x000fe20000010000 */
[C---:B------:R-:W-:Y:S01]  /*75f0*/  HMMA.16816.F32.BF16 R36, R20.reuse, R26, R36 ;  /* 0x0000001a1424723c */ /* 0x040fe20000041824 */
[----:B------:R-:W2:Y:S07]  /*7600*/  LDSM.16.MT88.4 R24, [R226+0x13800] ;  /* 0x01380000e218783b */ /* 0x000eae0000004200 */
[C---:B------:R-:W-:Y:S08]  /*7610*/  HMMA.16816.F32.BF16 R40, R20.reuse, R32, R40 ;  /* 0x000000201428723c */ /* 0x040ff00000041828 */
[C---:B------:R-:W-:Y:S01]  /*7620*/  HMMA.16816.F32.BF16 R44, R20.reuse, R34, R44 ;  /* 0x00000022142c723c */ /* 0x040fe2000004182c */
[----:B------:R-:W4:Y:S07]  /*7630*/  LDSM.16.MT88.4 R32, [R225+0x13800] ;  /* 0x01380000e120783b */ /* 0x000f2e0000004200 */
[C---:B------:R-:W-:Y:S08]  /*7640*/  HMMA.16816.F32.BF16 R48, R20.reuse, R156, R48 ;  /* 0x0000009c1430723c */ /* 0x040ff00000041830 */
[C---:B------:R-:W-:Y:S01]  /*7650*/  HMMA.16816.F32.BF16 R52, R20.reuse, R158, R52 ;  /* 0x0000009e1434723c */ /* 0x040fe20000041834 */
[----:B------:R-:W5:Y:S07]  /*7660*/  LDSM.16.MT88.4 R156, [R226+0x15800] ;  /* 0x01580000e29c783b */ /* 0x000f6e0000004200 */
[C---:B---3--:R-:W-:Y:S08]  /*7670*/  HMMA.16816.F32.BF16 R56, R20.reuse, R28, R56 ;  /* 0x0000001c1438723c */ /* 0x048ff00000041838 */
[C---:B------:R-:W-:Y:S01]  /*7680*/  HMMA.16816.F32.BF16 R60, R20.reuse, R30, R60 ;  /* 0x0000001e143c723c */ /* 0x040fe2000004183c */
[----:B------:R-:W3:Y:S07]  /*7690*/  LDSM.16.MT88.4 R28, [R228+0x17800] ;  /* 0x01780000e41c783b */ /* 0x000eee0000004200 */
[C---:B-1----:R-:W-:Y:S08]  /*76a0*/  HMMA.16816.F32.BF16 R64, R20.reuse, R8, R64 ;  /* 0x000000081440723c */ /* 0x042ff00000041840 */
[C---:B------:R-:W-:Y:S01]  /*76b0*/  HMMA.16816.F32.BF16 R68, R20.reuse, R10, R68 ;  /* 0x0000000a1444723c */ /* 0x040fe20000041844 */
[----:B------:R-:W1:Y:S07]  /*76c0*/  LDSM.16.MT88.4 R8, [R226+0x17800] ;  /* 0x01780000e208783b */ /* 0x000e6e0000004200 */
[C---:B--2---:R-:W-:Y:S08]  /*76d0*/  HMMA.16816.F32.BF16 R72, R20.reuse, R24, R72 ;  /* 0x000000181448723c */ /* 0x044ff00000041848 */
[C---:B------:R-:W-:Y:S01]  /*76e0*/  HMMA.16816.F32.BF16 R76, R20.reuse, R26, R76 ;  /* 0x0000001a144c723c */ /* 0x040fe2000004184c */
[----:B------:R-:W2:Y:S07]  /*76f0*/  LDSM.16.MT88.4 R24, [R225+0x17800] ;  /* 0x01780000e118783b */ /* 0x000eae0000004200 */
[C---:B----4-:R-:W-:Y:S08]  /*7700*/  HMMA.16816.F32.BF16 R80, R20.reuse, R32, R80 ;  /* 0x000000201450723c */ /* 0x050ff00000041850 */
[C---:B------:R-:W-:Y:S08]  /*7710*/  HMMA.16816.F32.BF16 R84, R20.reuse, R34, R84 ;  /* 0x000000221454723c */ /* 0x040ff00000041854 */
[C---:B------:R-:W-:Y:S08]  /*7720*/  HMMA.16816.F32.BF16 R88, R20.reuse, R152, R88 ;  /* 0x000000981458723c */ /* 0x040ff00000041858 */
[C---:B------:R-:W-:Y:S08]  /*7730*/  HMMA.16816.F32.BF16 R92, R20.reuse, R154, R92 ;  /* 0x0000009a145c723c */ /* 0x040ff0000004185c */
[C---:B------:R-:W-:Y:S08]  /*7740*/  HMMA.16816.F32.BF16 R96, R20.reuse, R168, R96 ;  /* 0x000000a81460723c */ /* 0x040ff00000041860 */
[C---:B------:R-:W-:Y:S08]  /*7750*/  HMMA.16816.F32.BF16 R100, R20.reuse, R170, R100 ;  /* 0x000000aa1464723c */ /* 0x040ff00000041864 */
[C---:B-----5:R-:W-:Y:S08]  /*7760*/  HMMA.16816.F32.BF16 R104, R20.reuse, R156, R104 ;  /* 0x0000009c1468723c */ /* 0x060ff00000041868 */
[C---:B------:R-:W-:Y:S08]  /*7770*/  HMMA.16816.F32.BF16 R108, R20.reuse, R158, R108 ;  /* 0x0000009e146c723c */ /* 0x040ff0000004186c */
[C---:B------:R-:W-:Y:S08]  /*7780*/  HMMA.16816.F32.BF16 R112, R20.reuse, R172, R112 ;  /* 0x000000ac1470723c */ /* 0x040ff00000041870 */
[C---:B------:R-:W-:Y:S08]  /*7790*/  HMMA.16816.F32.BF16 R116, R20.reuse, R174, R116 ;  /* 0x000000ae1474723c */ /* 0x040ff00000041874 */
[C---:B------:R-:W-:Y:S08]  /*77a0*/  HMMA.16816.F32.BF16 R120, R20.reuse, R176, R120 ;  /* 0x000000b01478723c */ /* 0x040ff00000041878 */
[C---:B------:R-:W-:Y:S08]  /*77b0*/  HMMA.16816.F32.BF16 R124, R20.reuse, R178, R124 ;  /* 0x000000b2147c723c */ /* 0x040ff0000004187c */
[C---:B---3--:R-:W-:Y:S08]  /*77c0*/  HMMA.16816.F32.BF16 R128, R20.reuse, R28, R128 ;  /* 0x0000001c1480723c */ /* 0x048ff00000041880 */
[C---:B------:R-:W-:Y:S01]  /*77d0*/  HMMA.16816.F32.BF16 R132, R20.reuse, R30, R132 ;  /* 0x0000001e1484723c */ /* 0x040fe20000041884 */
[----:B------:R-:W3:Y:S07]  /*77e0*/  LDSM.16.MT88.4 R28, [R224+0x17800] ;  /* 0x01780000e01c783b */ /* 0x000eee0000004200 */
[C---:B-1----:R-:W-:Y:S08]  /*77f0*/  HMMA.16816.F32.BF16 R136, R20.reuse, R8, R136 ;  /* 0x000000081488723c */ /* 0x042ff00000041888 */
[C---:B------:R-:W-:Y:S08]  /*7800*/  HMMA.16816.F32.BF16 R156, R20.reuse, R10, R12 ;  /* 0x0000000a149c723c */ /* 0x040ff0000004180c */
[C---:B--2---:R-:W-:Y:S08]  /*7810*/  HMMA.16816.F32.BF16 R140, R20.reuse, R24, R140 ;  /* 0x00000018148c723c */ /* 0x044ff0000004188c */
[C---:B------:R-:W-:Y:S08]  /*7820*/  HMMA.16816.F32.BF16 R144, R20.reuse, R26, R144 ;  /* 0x0000001a1490723c */ /* 0x040ff00000041890 */
[C---:B---3--:R-:W-:Y:S08]  /*7830*/  HMMA.16816.F32.BF16 R152, R20.reuse, R28, R16 ;  /* 0x0000001c1498723c */ /* 0x048ff00000041810 */
[----:B------:R-:W-:Y:S01]  /*7840*/  HMMA.16816.F32.BF16 R148, R20, R30, R148 ;  /* 0x0000001e1494723c */ /* 0x000fe20000041894 */
[----:B------:R-:W-:-:S07]  /*7850*/  @P0 BRA `(.L_x_7) ;  /* 0xffffd1c000000947 */ /* 0x000fce000383ffff */
.L_x_6:
[----:B------:R-:W1:Y:S01]  /*7860*/  SHFL.BFLY PT, R2, R251, 0x2, 0x1f ;  /* 0x0c401f00fb027f89 */ /* 0x000e6200000e0000 */
[----:B------:R-:W-:Y:S01]  /*7870*/  MOV R4, 0x3f800000 ;  /* 0x3f80000000047802 */ /* 0x000fe20000000f00 */
[----:B------:R-:W2:Y:S01]  /*7880*/  S2UR UR6, SR_CTAID.Y ;  /* 0x00000000000679c3 */ /* 0x000ea20000002600 */
[----:B------:R-:W-:Y:S01]  /*7890*/  MOV R5, 0x3f800000 ;  /* 0x3f80000000057802 */ /* 0x000fe20000000f00 */
[----:B------:R-:W3:Y:S01]  /*78a0*/  SHFL.BFLY PT, R0, R249, 0x2, 0x1f ;  /* 0x0c401f00f9007f89 */ /* 0x000ee200000e0000 */
[----:B------:R-:W-:Y:S01]  /*78b0*/  UISETP.NE.AND UP0, UPT, UR9, -0x1, UPT ;  /* 0xffffffff0900788c */ /* 0x000fe2000bf05270 */
[----:B------:R-:W-:Y:S01]  /*78c0*/  BSSY B0, `(.L_x_10) ;  /* 0x000018b000007945 */ /* 0x000fe20003800000 */
[----:B------:R-:W-:-:S02]  /*78d0*/  ULDC.64 UR4, c[0x0][0x1e8] ;  /* 0x00007a0000047ab9 */ /* 0x000fc40000000a00 */
[----:B------:R-:W-:Y:S01]  /*78e0*/  ULDC UR8, c[0x0][0x214] ;  /* 0x0000850000087ab9 */ /* 0x000fe20000000800 */
[----:B------:R-:W4:Y:S01]  /*78f0*/  S2UR UR10, SR_CTAID.X ;  /* 0x00000000000a79c3 */ /* 0x000f220000002500 */
[----:B------:R-:W-:Y:S02]  /*7900*/  UMOV UR24, URZ ;  /* 0x0000003f00187c82 */ /* 0x000fe40008000000 */
[----:B------:R-:W-:-:S03]  /*7910*/  UMOV UR25, URZ ;  /* 0x0000003f00197c82 */ /* 0x000fc60008000000 */
[----:B------:R-:W-:Y:S02]  /*7920*/  @UP0 UIMAD.WIDE.U32 UR18, UR9, UR4, URZ ;  /* 0x00000004091202a5 */ /* 0x000fe4000f8e003f */
[----:B------:R-:W5:Y:S02]  /*7930*/  S2UR UR11, SR_CTAID.Z ;  /* 0x00000000000b79c3 */ /* 0x000f640000002700 */
[----:B------:R-:W-:-:S03]  /*7940*/  @UP0 UIMAD UR7, UR9, UR5, UR19 ;  /* 0x00000005090702a4 */ /* 0x000fc6000f8e0213 */
[----:B------:R-:W-:Y:S01]  /*7950*/  ULDC.64 UR4, c[0x0][0x1e0] ;  /* 0x0000780000047ab9 */ /* 0x000fe20000000a00 */
[----:B-1----:R-:W-:Y:S01]  /*7960*/  FADD.FTZ R9, R2, R251 ;  /* 0x000000fb02097221 */ /* 0x002fe20000010000 */
[----:B--2---:R-:W-:Y:S01]  /*7970*/  @!UP0 USHF.R.S32.HI UR13, URZ, 0x1f, UR6 ;  /* 0x0000001f3f0d8899 */ /* 0x004fe20008011406 */
[----:B---3--:R-:W-:-:S03]  /*7980*/  FADD.FTZ R7, R0, R249 ;  /* 0x000000f900077221 */ /* 0x008fc60000010000 */
[----:B------:R-:W1:Y:S01]  /*7990*/  SHFL.BFLY PT, R2, R9, 0x1, 0x1f ;  /* 0x0c201f0009027f89 */ /* 0x000e6200000e0000 */
[----:B------:R-:W-:Y:S02]  /*79a0*/  @!UP0 UIMAD UR13, UR13, UR4, URZ ;  /* 0x000000040d0d82a4 */ /* 0x000fe4000f8e023f */
[----:B------:R-:W-:Y:S01]  /*79b0*/  @!UP0 UIMAD.WIDE.U32 UR22, UR6, UR4, URZ ;  /* 0x00000004061682a5 */ /* 0x000fe2000f8e003f */
[----:B------:R-:W2:Y:S01]  /*79c0*/  SHFL.BFLY PT, R0, R7, 0x1, 0x1f ;  /* 0x0c201f0007007f89 */ /* 0x000ea200000e0000 */
[----:B------:R-:W-:Y:S02]  /*79d0*/  @!UP0 UIMAD UR13, UR6, UR5, UR13 ;  /* 0x00000005060d82a4 */ /* 0x000fe4000f8e020d */
[----:B------:R-:W-:Y:S02]  /*79e0*/  ULDC.U8 UR4, c[0x0][0x329] ;  /* 0x0000ca4000047ab9 */ /* 0x000fe40000000000 */
[----:B------:R-:W-:Y:S02]  /*79f0*/  UISETP.NE.AND UP1, UPT, UR4, URZ, UPT ;  /* 0x0000003f0400728c */ /* 0x000fe4000bf25270 */
[----:B------:R-:W-:-:S02]  /*7a00*/  ULDC.U8 UR5, c[0x0][0x328] ;  /* 0x0000ca0000057ab9 */ /* 0x000fc40000000000 */
[----:B------:R-:W-:Y:S02]  /*7a10*/  UISETP.NE.AND UP2, UPT, UR5, URZ, UPT ;  /* 0x0000003f0500728c */ /* 0x000fe4000bf45270 */
[----:B------:R-:W-:Y:S02]  /*7a20*/  @!UP0 UIADD3 UR7, UR23, UR13, URZ ;  /* 0x0000000d17078290 */ /* 0x000fe4000fffe03f */
[----:B------:R-:W-:Y:S02]  /*7a30*/  UISETP.NE.OR UP3, UPT, UR4, URZ, !UP2 ;  /* 0x0000003f0400728c */ /* 0x000fe4000d765670 */
[----:B------:R-:W-:Y:S02]  /*7a40*/  ULDC UR5, c[0x0][0x234] ;  /* 0x00008d0000057ab9 */ /* 0x000fe40000000800 */
[----:B------:R-:W-:Y:S02]  /*7a50*/  @UP1 ULDC UR14, c[0x0][0x210] ;  /* 0x00008400000e1ab9 */ /* 0x000fe40000000800 */
[----:B------:R-:W-:Y:S01]  /*7a60*/  @UP1 UIMAD UR14, UR14, UR8, URZ ;  /* 0x000000080e0e12a4 */ /* 0x000fe2000f8e023f */
[----:B-1----:R-:W-:Y:S01]  /*7a70*/  FADD.FTZ R2, R9, R2 ;  /* 0x0000000209027221 */ /* 0x002fe20000010000 */
[----:B------:R-:W-:-:S02]  /*7a80*/  @!UP1 USEL UR14, UR8, UR5, !UP2 ;  /* 0x00000005080e9287 */ /* 0x000fc4000d000000 */
[----:B------:R-:W-:Y:S01]  /*7a90*/  ULDC UR4, c[0x0][0x1c0] ;  /* 0x0000700000047ab9 */ /* 0x000fe20000000800 */
[----:B--2---:R-:W-:Y:S01]  /*7aa0*/  FADD.FTZ R0, R7, R0 ;  /* 0x0000000007007221 */ /* 0x004fe20000010000 */
[----:B------:R-:W-:Y:S01]  /*7ab0*/  FSETP.NE.FTZ.AND P4, PT, R2, RZ, PT ;  /* 0x000000ff0200720b */ /* 0x000fe20003f95000 */
[----:B------:R-:W-:Y:S02]  /*7ac0*/  @UP1 UMOV UR19, 0x1 ;  /* 0x0000000100131882 */ /* 0x000fe40000000000 */
[----:B------:R-:W-:Y:S01]  /*7ad0*/  @!UP1 UIMAD UR19, UR14, UR4, URZ ;  /* 0x000000040e1392a4 */ /* 0x000fe2000f8e023f */
[----:B------:R-:W-:Y:S01]  /*7ae0*/  FSETP.NE.FTZ.AND P3, PT, R0, RZ, PT ;  /* 0x000000ff0000720b */ /* 0x000fe20003f75000 */
[----:B------:R-:W-:Y:S02]  /*7af0*/  @!UP3 UIMAD UR21, UR6, UR8, URZ ;  /* 0x000000080615b2a4 */ /* 0x000fe4000f8e023f */
[----:B------:R-:W-:Y:S02]  /*7b00*/  @UP1 ULDC UR20, c[0x0][0x210] ;  /* 0x0000840000141ab9 */ /* 0x000fe40000000800 */
[----:B------:R-:W-:-:S02]  /*7b10*/  UIMAD UR4, UR6, UR19, URZ ;  /* 0x00000013060472a4 */ /* 0x000fc4000f8e023f */
[----:B------:R-:W-:Y:S02]  /*7b20*/  @!UP1 UMOV UR20, 0x1 ;  /* 0x0000000100149882 */ /* 0x000fe40000000000 */
[----:B------:R-:W1:Y:S01]  /*7b30*/  @P4 MUFU.RCP R4, R2 ;  /* 0x0000000200044308 */ /* 0x000e620000001000 */
[----:B------:R-:W-:Y:S02]  /*7b40*/  @!UP3 USEL UR21, UR21, UR9, !UP0 ;  /* 0x000000091515b287 */ /* 0x000fe4000c000000 */
[----:B----4-:R-:W-:Y:S02]  /*7b50*/  UIMAD UR5, UR10, UR20, URZ ;  /* 0x000000140a0572a4 */ /* 0x010fe4000f8e023f */
[----:B------:R-:W-:Y:S02]  /*7b60*/  USEL UR4, UR4, URZ, UP3 ;  /* 0x0000003f04047287 */ /* 0x000fe40009800000 */
[----:B------:R-:W-:Y:S01]  /*7b70*/  USHF.L.U32 UR5, UR5, 0x6, URZ ;  /* 0x0000000605057899 */ /* 0x000fe2000800063f */
[----:B------:R-:W2:Y:S01]  /*7b80*/  @P3 MUFU.RCP R5, R0 ;  /* 0x0000000000053308 */ /* 0x000ea20000001000 */
[----:B-----5:R-:W-:-:S02]  /*7b90*/  UIMAD UR14, UR11, UR14, UR4 ;  /* 0x0000000e0b0e72a4 */ /* 0x020fc4000f8e0204 */
[----:B------:R-:W-:Y:S02]  /*7ba0*/  @!UP3 UMOV UR24, UR21 ;  /* 0x000000150018bc82 */ /* 0x000fe40008000000 */
[----:B------:R-:W-:Y:S02]  /*7bb0*/  USHF.R.S32.HI UR4, URZ, 0x1f, UR5 ;  /* 0x0000001f3f047899 */ /* 0x000fe40008011405 */
[----:B------:R-:W-:Y:S01]  /*7bc0*/  @!UP3 USHF.R.S32.HI UR25, URZ, 0x1f, UR21 ;  /* 0x0000001f3f19b899 */ /* 0x000fe20008011415 */
[C---:B-1----:R-:W-:Y:S01]  /*7bd0*/  FMUL.FTZ R160, R4.reuse, R160 ;  /* 0x000000a004a07220 */ /* 0x042fe20000410000 */
[----:B------:R-:W1:Y:S01]  /*7be0*/  @P4 MUFU.LG2 R2, R2 ;  /* 0x0000000200024308 */ /* 0x000e620000000c00 */
[C---:B------:R-:W-:Y:S01]  /*7bf0*/  FMUL.FTZ R161, R4.reuse, R161 ;  /* 0x000000a104a17220 */ /* 0x040fe20000410000 */
[----:B------:R-:W-:Y:S01]  /*7c00*/  USHF.R.S32.HI UR6, URZ, 0x1f, UR14 ;  /* 0x0000001f3f067899 */ /* 0x000fe2000801140e */
[C---:B------:R-:W-:Y:S01]  /*7c10*/  FMUL.FTZ R36, R4.reuse, R36 ;  /* 0x0000002404247220 */ /* 0x040fe20000410000 */
[----:B------:R-:W-:Y:S01]  /*7c20*/  UIADD3 UR5, UP2, UP1, UR5, UR24, UR14 ;  /* 0x0000001805057290 */ /* 0x000fe2000f95e00e */
[C---:B------:R-:W-:Y:S01]  /*7c30*/  FMUL.FTZ R37, R4.reuse, R37 ;  /* 0x0000002504257220 */ /* 0x040fe20000410000 */
[----:B------:R-:W-:Y:S01]  /*7c40*/  F2FP.BF16.PACK_AB R160, R161, R160 ;  /* 0x000000a0a1a0723e */ /* 0x000fe200000010ff */
[C---:B------:R-:W-:Y:S01]  /*7c50*/  FMUL.FTZ R40, R4.reuse, R40 ;  /* 0x0000002804287220 */ /* 0x040fe20000410000 */
[----:B------:R-:W3:Y:S01]  /*7c60*/  @P3 MUFU.LG2 R0, R0 ;  /* 0x0000000000003308 */ /* 0x000ee20000000c00 */
[C---:B------:R-:W-:Y:S01]  /*7c70*/  FMUL.FTZ R41, R4.reuse, R41 ;  /* 0x0000002904297220 */ /* 0x040fe20000410000 */
[----:B------:R-:W-:Y:S01]  /*7c80*/  F2FP.BF16.PACK_AB R36, R37, R36 ;  /* 0x000000242524723e */ /* 0x000fe200000010ff */
[C---:B------:R-:W-:Y:S01]  /*7c90*/  FMUL.FTZ R44, R4.reuse, R44 ;  /* 0x0000002c042c7220 */ /* 0x040fe20000410000 */
[----:B------:R-:W-:Y:S01]  /*7ca0*/  UIADD3.X UR4, UR4, UR25, UR6, UP2, UP1 ;  /* 0x0000001904047290 */ /* 0x000fe200097e2406 */
[C---:B------:R-:W-:Y:S01]  /*7cb0*/  FMUL.FTZ R45, R4.reuse, R45 ;  /* 0x0000002d042d7220 */ /* 0x040fe20000410000 */
[----:B------:R-:W-:Y:S01]  /*7cc0*/  F2FP.BF16.PACK_AB R40, R41, R40 ;  /* 0x000000282928723e */ /* 0x000fe200000010ff */
[C---:B------:R-:W-:Y:S01]  /*7cd0*/  FMUL.FTZ R48, R4.reuse, R48 ;  /* 0x0000003004307220 */ /* 0x040fe20000410000 */
[----:B------:R-:W-:Y:S01]  /*7ce0*/  @!UP0 UMOV UR18, UR22 ;  /* 0x0000001600128c82 */ /* 0x000fe20008000000 */
[C---:B------:R-:W-:Y:S01]  /*7cf0*/  FMUL.FTZ R49, R4.reuse, R49 ;  /* 0x0000003104317220 */ /* 0x040fe20000410000 */
[----:B------:R-:W-:Y:S01]  /*7d00*/  F2FP.BF16.PACK_AB R44, R45, R44 ;  /* 0x0000002c2d2c723e */ /* 0x000fe200000010ff */
[----:B------:R-:W-:-:S02]  /*7d10*/  FMUL.FTZ R52, R4, R52 ;  /* 0x0000003404347220 */ /* 0x000fc40000410000 */
[C---:B------:R-:W-:Y:S01]  /*7d20*/  FMUL.FTZ R53, R4.reuse, R53 ;  /* 0x0000003504357220 */ /* 0x040fe20000410000 */
[----:B------:R-:W-:Y:S01]  /*7d30*/  F2FP.BF16.PACK_AB R48, R49, R48 ;  /* 0x000000303130723e */ /* 0x000fe200000010ff */
[C---:B------:R-:W-:Y:S02]  /*7d40*/  FMUL.FTZ R56, R4.reuse, R56 ;  /* 0x0000003804387220 */ /* 0x040fe40000410000 */
[C---:B------:R-:W-:Y:S01]  /*7d50*/  FMUL.FTZ R57, R4.reuse, R57 ;  /* 0x0000003904397220 */ /* 0x040fe20000410000 */
[----:B------:R-:W-:Y:S01]  /*7d60*/  F2FP.BF16.PACK_AB R52, R53, R52 ;  /* 0x000000343534723e */ /* 0x000fe200000010ff */
[C---:B------:R-:W-:Y:S02]  /*7d70*/  FMUL.FTZ R60, R4.reuse, R60 ;  /* 0x0000003c043c7220 */ /* 0x040fe40000410000 */
        /* <DEDUP_REMOVED lines=72> */
[----:B------:R-:W-:Y:S01]  /*8200*/  FMUL.FTZ R149, R4, R149 ;  /* 0x0000009504957220 */ /* 0x000fe20000410000 */
[----:B------:R-:W-:Y:S01]  /*8210*/  F2FP.BF16.PACK_AB R152, R153, R152 ;  /* 0x000000989998723e */ /* 0x000fe200000010ff */
[----:B------:R-:W4:Y:S01]  /*8220*/  S2R R4, SR_TID.X ;  /* 0x0000000000047919 */ /* 0x000f220000002100 */
[----:B--2---:R-:W-:-:S02]  /*8230*/  FMUL.FTZ R163, R5, R163 ;  /* 0x000000a305a37220 */ /* 0x004fc40000410000 */
[----:B------:R-:W-:Y:S01]  /*8240*/  FMUL.FTZ R162, R5, R162 ;  /* 0x000000a205a27220 */ /* 0x000fe20000410000 */
[----:B------:R-:W-:Y:S01]  /*8250*/  F2FP.BF16.PACK_AB R148, R149, R148 ;  /* 0x000000949594723e */ /* 0x000fe200000010ff */
[C---:B------:R-:W-:Y:S02]  /*8260*/  FMUL.FTZ R39, R5.reuse, R39 ;  /* 0x0000002705277220 */ /* 0x040fe40000410000 */
[----:B------:R-:W-:Y:S01]  /*8270*/  FMUL.FTZ R38, R5, R38 ;  /* 0x0000002605267220 */ /* 0x000fe20000410000 */
[----:B------:R-:W-:Y:S01]  /*8280*/  F2FP.BF16.PACK_AB R162, R163, R162 ;  /* 0x000000a2a3a2723e */ /* 0x000fe200000010ff */
[C---:B------:R-:W-:Y:S02]  /*8290*/  FMUL.FTZ R43, R5.reuse, R43 ;  /* 0x0000002b052b7220 */ /* 0x040fe40000410000 */
[----:B------:R-:W-:Y:S01]  /*82a0*/  FMUL.FTZ R42, R5, R42 ;  /* 0x0000002a052a7220 */ /* 0x000fe20000410000 */
[----:B------:R-:W-:Y:S01]  /*82b0*/  F2FP.BF16.PACK_AB R38, R39, R38 ;  /* 0x000000262726723e */ /* 0x000fe200000010ff */
[----:B------:R-:W-:-:S02]  /*82c0*/  FMUL.FTZ R47, R5, R47 ;  /* 0x0000002f052f7220 */ /* 0x000fc40000410000 */
[----:B------:R-:W-:Y:S01]  /*82d0*/  FMUL.FTZ R46, R5, R46 ;  /* 0x0000002e052e7220 */ /* 0x000fe20000410000 */
[----:B------:R-:W-:Y:S01]  /*82e0*/  F2FP.BF16.PACK_AB R42, R43, R42 ;  /* 0x0000002a2b2a723e */ /* 0x000fe200000010ff */
[C---:B------:R-:W-:Y:S02]  /*82f0*/  FMUL.FTZ R51, R5.reuse, R51 ;  /* 0x0000003305337220 */ /* 0x040fe40000410000 */
[----:B------:R-:W-:Y:S01]  /*8300*/  FMUL.FTZ R50, R5, R50 ;  /* 0x0000003205327220 */ /* 0x000fe20000410000 */
[----:B------:R-:W-:Y:S01]  /*8310*/  F2FP.BF16.PACK_AB R46, R47, R46 ;  /* 0x0000002e2f2e723e */ /* 0x000fe200000010ff */
[C---:B------:R-:W-:Y:S02]  /*8320*/  FMUL.FTZ R55, R5.reuse, R55 ;  /* 0x0000003705377220 */ /* 0x040fe40000410000 */
[C---:B------:R-:W-:Y:S01]  /*8330*/  FMUL.FTZ R54, R5.reuse, R54 ;  /* 0x0000003605367220 */ /* 0x040fe20000410000 */
[----:B----4-:R-:W-:Y:S01]  /*8340*/  SHF.R.S32.HI R7, RZ, 0x1f, R4 ;  /* 0x0000001fff077819 */ /* 0x010fe20000011404 */
[----:B------:R-:W-:Y:S01]  /*8350*/  FMUL.FTZ R59, R5, R59 ;  /* 0x0000003b053b7220 */ /* 0x000fe20000410000 */
[----:B------:R-:W-:Y:S01]  /*8360*/  F2FP.BF16.PACK_AB R50, R51, R50 ;  /* 0x000000323332723e */ /* 0x000fe200000010ff */
[----:B------:R-:W-:Y:S01]  /*8370*/  FMUL.FTZ R58, R5, R58 ;  /* 0x0000003a053a7220 */ /* 0x000fe20000410000 */
[-C--:B------:R-:W-:Y:S01]  /*8380*/  LEA.HI R6, R7, R4.reuse, RZ, 0x2 ;  /* 0x0000000407067211 */ /* 0x080fe200078f10ff */
[----:B------:R-:W-:Y:S01]  /*8390*/  FMUL.FTZ R63, R5, R63 ;  /* 0x0000003f053f7220 */ /* 0x000fe20000410000 */
[----:B------:R-:W-:Y:S01]  /*83a0*/  LEA.HI R7, R7, R4, RZ, 0x5 ;  /* 0x0000000407077211 */ /* 0x000fe200078f28ff */
[C---:B------:R-:W-:Y:S01]  /*83b0*/  FMUL.FTZ R62, R5.reuse, R62 ;  /* 0x0000003e053e7220 */ /* 0x040fe20000410000 */
[--C-:B------:R-:W-:Y:S01]  /*83c0*/  SHF.R.S32.HI R9, RZ, 0x2, R6.reuse ;  /* 0x00000002ff097819 */ /* 0x100fe20000011406 */
[C---:B------:R-:W-:Y:S01]  /*83d0*/  FMUL.FTZ R67, R5.reuse, R67 ;  /* 0x0000004305437220 */ /* 0x040fe20000410000 */
[----:B------:R-:W-:Y:S01]  /*83e0*/  SHF.R.S32.HI R8, RZ, 0x1f, R6 ;  /* 0x0000001fff087819 */ /* 0x000fe20000011406 */
[----:B------:R-:W-:Y:S01]  /*83f0*/  FMUL.FTZ R66, R5, R66 ;  /* 0x0000004205427220 */ /* 0x000fe20000410000 */
[----:B------:R-:W-:Y:S01]  /*8400*/  F2FP.BF16.PACK_AB R54, R55, R54 ;  /* 0x000000363736723e */ /* 0x000fe200000010ff */
[C---:B------:R-:W-:Y:S01]  /*8410*/  FMUL.FTZ R71, R5.reuse, R71 ;  /* 0x0000004705477220 */ /* 0x040fe20000410000 */
[----:B------:R-:W-:Y:S01]  /*8420*/  LEA.HI R8, R8, R9, RZ, 0x3 ;  /* 0x0000000908087211 */ /* 0x000fe200078f18ff */
[----:B------:R-:W-:Y:S01]  /*8430*/  FMUL.FTZ R70, R5, R70 ;  /* 0x0000004605467220 */ /* 0x000fe20000410000 */
[----:B------:R-:W-:Y:S01]  /*8440*/  F2FP.BF16.PACK_AB R58, R59, R58 ;  /* 0x0000003a3b3a723e */ /* 0x000fe200000010ff */
[C---:B------:R-:W-:Y:S01]  /*8450*/  FMUL.FTZ R75, R5.reuse, R75 ;  /* 0x0000004b054b7220 */ /* 0x040fe20000410000 */
[----:B------:R-:W-:Y:S01]  /*8460*/  LOP3.LUT R8, R8, 0xfffffff8, RZ, 0xc0, !PT ;  /* 0xfffffff808087812 */ /* 0x000fe200078ec0ff */
[----:B------:R-:W-:Y:S01]  /*8470*/  FMUL.FTZ R74, R5, R74 ;  /* 0x0000004a054a7220 */ /* 0x000fe20000410000 */
[----:B------:R-:W-:Y:S01]  /*8480*/  F2FP.BF16.PACK_AB R62, R63, R62 ;  /* 0x0000003e3f3e723e */ /* 0x000fe200000010ff */
[----:B------:R-:W-:Y:S01]  /*8490*/  FMUL.FTZ R79, R5, R79 ;  /* 0x0000004f054f7220 */ /* 0x000fe20000410000 */
[----:B------:R-:W-:Y:S01]  /*84a0*/  IADD3 R8, R9, -R8, RZ ;  /* 0x8000000809087210 */ /* 0x000fe20007ffe0ff */
[----:B------:R-:W-:Y:S01]  /*84b0*/  FMUL.FTZ R78, R5, R78 ;  /* 0x0000004e054e7220 */ /* 0x000fe20000410000 */
[----:B------:R-:W-:Y:S01]  /*84c0*/  F2FP.BF16.PACK_AB R66, R67, R66 ;  /* 0x000000424342723e */ /* 0x000fe200000010ff */
[C---:B------:R-:W-:Y:S01]  /*84d0*/  FMUL.FTZ R83, R5.reuse, R83 ;  /* 0x0000005305537220 */ /* 0x040fe20000410000 */
[C---:B------:R-:W-:Y:S01]  /*84e0*/  SHF.L.U32 R9, R8.reuse, 0x6, RZ ;  /* 0x0000000608097819 */ /* 0x040fe200000006ff */
[C---:B------:R-:W-:Y:S01]  /*84f0*/  FMUL.FTZ R82, R5.reuse, R82 ;  /* 0x0000005205527220 */ /* 0x040fe20000410000 */
[----:B------:R-:W-:Y:S01]  /*8500*/  LOP3.LUT R10, R8, 0x1, RZ, 0xc0, !PT ;  /* 0x00000001080a7812 */ /* 0x000fe200078ec0ff */
[----:B------:R-:W-:Y:S01]  /*8510*/  FMUL.FTZ R87, R5, R87 ;  /* 0x0000005705577220 */ /* 0x000fe20000410000 */
[----:B------:R-:W-:Y:S01]  /*8520*/  LOP3.LUT R9, R9, 0x1c0, RZ, 0xc0, !PT ;  /* 0x000001c009097812 */ /* 0x000fe200078ec0ff */
[C---:B------:R-:W-:Y:S01]  /*8530*/  FMUL.FTZ R86, R5.reuse, R86 ;  /* 0x0000005605567220 */ /* 0x040fe20000410000 */
[----:B------:R-:W-:Y:S01]  /*8540*/  ISETP.NE.U32.AND P0, PT, R10, 0x1, PT ;  /* 0x000000010a00780c */ /* 0x000fe20003f05070 */
[----:B------:R-:W-:Y:S01]  /*8550*/  FMUL.FTZ R91, R5, R91 ;  /* 0x0000005b055b7220 */ /* 0x000fe20000410000 */
[----:B------:R-:W-:Y:S01]  /*8560*/  LEA.HI R12, R9, R9, RZ, 0x1d ;  /* 0x00000009090c7211 */ /* 0x000fe200078fe8ff */
[C---:B------:R-:W-:Y:S01]  /*8570*/  FMUL.FTZ R90, R5.reuse, R90 ;  /* 0x0000005a055a7220 */ /* 0x040fe20000410000 */
[----:B------:R-:W-:Y:S01]  /*8580*/  R2P PR, R8, 0x6 ;  /* 0x0000000608007804 */ /* 0x000fe20000000000 */
[C---:B------:R-:W-:Y:S01]  /*8590*/  FMUL.FTZ R95, R5.reuse, R95 ;  /* 0x0000005f055f7220 */ /* 0x040fe20000410000 */
[----:B------:R-:W-:Y:S01]  /*85a0*/  MOV R8, 0x20 ;  /* 0x0000002000087802 */ /* 0x000fe20000000f00 */
[C---:B------:R-:W-:Y:S01]  /*85b0*/  FMUL.FTZ R94, R5.reuse, R94 ;  /* 0x0000005e055e7220 */ /* 0x040fe20000410000 */
[----:B------:R-:W-:Y:S01]  /*85c0*/  MOV R10, 0x40 ;  /* 0x00000040000a7802 */ /* 0x000fe20000000f00 */
[C---:B------:R-:W-:Y:S01]  /*85d0*/  FMUL.FTZ R99, R5.reuse, R99 ;  /* 0x0000006305637220 */ /* 0x040fe20000410000 */
[----:B------:R-:W-:Y:S01]  /*85e0*/  SEL R8, R8, 0xffffffe0, !P1 ;  /* 0xffffffe008087807 */ /* 0x000fe20004800000 */
[C---:B------:R-:W-:Y:S01]  /*85f0*/  FMUL.FTZ R98, R5.reuse, R98 ;  /* 0x0000006205627220 */ /* 0x040fe20000410000 */
[----:B------:R-:W-:Y:S01]  /*8600*/  SEL R10, R10, 0xffffffc0, !P2 ;  /* 0xffffffc00a0a7807 */ /* 0x000fe20005000000 */
[----:B------:R-:W-:Y:S01]  /*8610*/  FMUL.FTZ R103, R5, R103 ;  /* 0x0000006705677220 */ /* 0x000fe20000410000 */
[----:B------:R-:W-:Y:S01]  /*8620*/  F2FP.BF16.PACK_AB R70, R71, R70 ;  /* 0x000000464746723e */ /* 0x000fe200000010ff */
        /* <DEDUP_REMOVED lines=49> */
[----:B------:R-:W-:Y:S01]  /*8940*/  LOP3.LUT R5, R6, 0x3ffffffc, RZ, 0xc0, !PT ;  /* 0x3ffffffc06057812 */ /* 0x000fe200078ec0ff */
[----:B-1----:R-:W-:Y:S01]  /*8950*/  @P4 FMUL.FTZ R73, R2, 0.69314718246459960938 ;  /* 0x3f31721802494820 */ /* 0x002fe20000410000 */
[----:B------:R-:W-:Y:S01]  /*8960*/  SHF.R.S32.HI R6, RZ, 0x5, R7 ;  /* 0x00000005ff067819 */ /* 0x000fe20000011407 */
[----:B---3--:R-:W-:Y:S01]  /*8970*/  @P3 FMUL.FTZ R0, R0, 0.69314718246459960938 ;  /* 0x3f31721800003820 */ /* 0x008fe20000410000 */
[----:B------:R-:W-:Y:S02]  /*8980*/  IADD3 R5, -R5, R4, RZ ;  /* 0x0000000405057210 */ /* 0x000fe40007ffe1ff */
[----:B------:R-:W-:-:S02]  /*8990*/  F2FP.BF16.PACK_AB R154, R155, R154 ;  /* 0x0000009a9b9a723e */ /* 0x000fc400000010ff */
[----:B------:R-:W-:Y:S02]  /*89a0*/  LEA R5, R6, R5, 0x9 ;  /* 0x0000000506057211 */ /* 0x000fe400078e48ff */
[----:B------:R-:W-:Y:S02]  /*89b0*/  F2FP.BF16.PACK_AB R150, R151, R150 ;  /* 0x000000969796723e */ /* 0x000fe400000010ff */
[----:B------:R-:W-:Y:S02]  /*89c0*/  LEA R5, R5, R12, 0x1 ;  /* 0x0000000c05057211 */ /* 0x000fe400078e08ff */
[----:B------:R-:W-:Y:S02]  /*89d0*/  LOP3.LUT R7, R7, 0xffffffe0, RZ, 0xc0, !PT ;  /* 0xffffffe007077812 */ /* 0x000fe400078ec0ff */
[----:B------:R-:W-:Y:S02]  /*89e0*/  SHF.L.U32 R5, R5, 0x1, RZ ;  /* 0x0000000105057819 */ /* 0x000fe400000006ff */
[----:B------:R-:W-:-:S02]  /*89f0*/  IADD3 R4, -R7, R4, RZ ;  /* 0x0000000407047210 */ /* 0x000fc40007ffe1ff */
[C---:B------:R-:W-:Y:S01]  /*8a00*/  IADD3 R9, R5.reuse, -0x10, RZ ;  /* 0xfffffff005097810 */ /* 0x040fe20007ffe0ff */
[----:B------:R-:W-:Y:S01]  /*8a10*/  STS [R5], R160 ;  /* 0x000000a005007388 */ /* 0x000fe20000000800 */
[C---:B------:R-:W-:Y:S02]  /*8a20*/  @P0 IADD3 R9, R5.reuse, 0x10, RZ ;  /* 0x0000001005090810 */ /* 0x040fe40007ffe0ff */
[C---:B------:R-:W-:Y:S01]  /*8a30*/  IADD3 R11, R5.reuse, R8, RZ ;  /* 0x00000008050b7210 */ /* 0x040fe20007ffe0ff */
[----:B------:R-:W-:Y:S01]  /*8a40*/  STS [R5+0x400], R162 ;  /* 0x000400a205007388 */ /* 0x000fe20000000800 */
[-C--:B------:R-:W-:Y:S02]  /*8a50*/  IADD3 R13, R8, R9.reuse, RZ ;  /* 0x00000009080d7210 */ /* 0x080fe40007ffe0ff */
[----:B------:R-:W-:Y:S01]  /*8a60*/  IADD3 R15, R5, R10, RZ ;  /* 0x0000000a050f7210 */ /* 0x000fe20007ffe0ff */
[----:B------:R-:W-:Y:S01]  /*8a70*/  STS [R9], R36 ;  /* 0x0000002409007388 */ /* 0x000fe20000000800 */
[----:B------:R-:W-:-:S02]  /*8a80*/  IADD3 R17, R10, R9, RZ ;  /* 0x000000090a117210 */ /* 0x000fc40007ffe0ff */
[-C--:B------:R-:W-:Y:S01]  /*8a90*/  IADD3 R19, R11, R10.reuse, RZ ;  /* 0x0000000a0b137210 */ /* 0x080fe20007ffe0ff */
[----:B------:R-:W-:Y:S01]  /*8aa0*/  STS [R9+0x400], R38 ;  /* 0x0004002609007388 */ /* 0x000fe20000000800 */
[----:B------:R-:W-:Y:S02]  /*8ab0*/  IADD3 R21, R13, R10, RZ ;  /* 0x0000000a0d157210 */ /* 0x000fe40007ffe0ff */
[----:B------:R-:W-:Y:S01]  /*8ac0*/  LOP3.LUT P0, RZ, R4, 0x3, RZ, 0xc0, !PT ;  /* 0x0000000304ff7812 */ /* 0x000fe2000780c0ff */
[----:B------:R-:W-:Y:S01]  /*8ad0*/  STS [R11], R40 ;  /* 0x000000280b007388 */ /* 0x000fe20000000800 */
[----:B------:R-:W-:-:S03]  /*8ae0*/  SHF.R.S32.HI R7, RZ, 0x1f, R4 ;  /* 0x0000001fff077819 */ /* 0x000fc60000011404 */
[----:B------:R-:W-:Y:S01]  /*8af0*/  STS [R11+0x400], R42 ;  /* 0x0004002a0b007388 */ /* 0x000fe20000000800 */
[----:B------:R-:W-:Y:S02]  /*8b00*/  LEA.HI R4, R7, R4, RZ, 0x2 ;  /* 0x0000000407047211 */ /* 0x000fe400078f10ff */
[----:B------:R-:W-:Y:S01]  /*8b10*/  MOV R7, 0x7f800000 ;  /* 0x7f80000000077802 */ /* 0x000fe20000000f00 */
[----:B------:R-:W-:Y:S01]  /*8b20*/  STS [R13], R44 ;  /* 0x0000002c0d007388 */ /* 0x000fe20000000800 */
[----:B------:R-:W-:Y:S01]  /*8b30*/  SHF.R.S32.HI R75, RZ, 0x2, R4 ;  /* 0x00000002ff4b7819 */ /* 0x000fe20000011404 */
[----:B------:R-:W-:Y:S02]  /*8b40*/  @P3 FFMA.FTZ R7, R3, c[0x0][0x238], R0 ;  /* 0x00008e0003073a23 */ /* 0x000fe40000010000 */
[----:B------:R-:W-:Y:S04]  /*8b50*/  STS [R13+0x400], R46 ;  /* 0x0004002e0d007388 */ /* 0x000fe80000000800 */
[----:B------:R-:W-:Y:S04]  /*8b60*/  STS [R15], R48 ;  /* 0x000000300f007388 */ /* 0x000fe80000000800 */
[----:B------:R-:W-:Y:S04]  /*8b70*/  STS [R15+0x400], R50 ;  /* 0x000400320f007388 */ /* 0x000fe80000000800 */
[----:B------:R-:W-:Y:S04]  /*8b80*/  STS [R17], R52 ;  /* 0x0000003411007388 */ /* 0x000fe80000000800 */
[----:B------:R-:W-:Y:S04]  /*8b90*/  STS [R17+0x400], R54 ;  /* 0x0004003611007388 */ /* 0x000fe80000000800 */
[----:B------:R-:W-:Y:S04]  /*8ba0*/  STS [R19], R56 ;  /* 0x0000003813007388 */ /* 0x000fe80000000800 */
[----:B------:R-:W-:Y:S04]  /*8bb0*/  STS [R19+0x400], R58 ;  /* 0x0004003a13007388 */ /* 0x000fe80000000800 */
[----:B------:R-:W-:Y:S04]  /*8bc0*/  STS [R21], R60 ;  /* 0x0000003c15007388 */ /* 0x000fe80000000800 */
[----:B------:R-:W-:Y:S04]  /*8bd0*/  STS [R21+0x400], R62 ;  /* 0x0004003e15007388 */ /* 0x000fe80000000800 */
        /* <DEDUP_REMOVED lines=33> */
[----:B------:R1:W-:Y:S04]  /*8df0*/  STS [R5+0x6400], R130 ;  /* 0x0064008205007388 */ /* 0x0003e80000000800 */
[----:B------:R2:W-:Y:S04]  /*8e00*/  STS [R9+0x6000], R132 ;  /* 0x0060008409007388 */ /* 0x0005e80000000800 */
[----:B------:R2:W-:Y:S04]  /*8e10*/  STS [R9+0x6400], R134 ;  /* 0x0064008609007388 */ /* 0x0005e80000000800 */
[----:B------:R2:W-:Y:S04]  /*8e20*/  STS [R11+0x6000], R136 ;  /* 0x006000880b007388 */ /* 0x0005e80000000800 */
[----:B------:R2:W-:Y:S04]  /*8e30*/  STS [R11+0x6400], R138 ;  /* 0x0064008a0b007388 */ /* 0x0005e80000000800 */
[----:B------:R2:W-:Y:S04]  /*8e40*/  STS [R13+0x6000], R156 ;  /* 0x0060009c0d007388 */ /* 0x0005e80000000800 */
[----:B------:R2:W-:Y:S01]  /*8e50*/  STS [R13+0x6400], R158 ;  /* 0x0064009e0d007388 */ /* 0x0005e20000000800 */
[----:B-1----:R-:W-:-:S03]  /*8e60*/  SHF.R.S32.HI R5, RZ, 0x1f, R6 ;  /* 0x0000001fff057819 */ /* 0x002fc60000011406 */
[----:B------:R2:W-:Y:S01]  /*8e70*/  STS [R15+0x6000], R140 ;  /* 0x0060008c0f007388 */ /* 0x0005e20000000800 */
[----:B------:R-:W-:-:S03]  /*8e80*/  LEA.HI R5, R5, R6, RZ, 0x2 ;  /* 0x0000000605057211 */ /* 0x000fc600078f10ff */
[----:B------:R2:W-:Y:S01]  /*8e90*/  STS [R15+0x6400], R142 ;  /* 0x0064008e0f007388 */ /* 0x0005e20000000800 */
[----:B------:R-:W-:-:S03]  /*8ea0*/  LOP3.LUT R5, R5, 0xffffffc, RZ, 0xc0, !PT ;  /* 0x0ffffffc05057812 */ /* 0x000fc600078ec0ff */
[----:B------:R2:W-:Y:S01]  /*8eb0*/  STS [R17+0x6000], R144 ;  /* 0x0060009011007388 */ /* 0x0005e20000000800 */
[----:B------:R-:W-:Y:S02]  /*8ec0*/  IADD3 R6, -R5, R6, RZ ;  /* 0x0000000605067210 */ /* 0x000fe40007ffe1ff */
[----:B------:R-:W-:Y:S01]  /*8ed0*/  MOV R5, 0x7f800000 ;  /* 0x7f80000000057802 */ /* 0x000fe20000000f00 */
[----:B------:R2:W-:Y:S01]  /*8ee0*/  STS [R17+0x6400], R146 ;  /* 0x0064009211007388 */ /* 0x0005e20000000800 */
[----:B------:R-:W-:Y:S01]  /*8ef0*/  @P4 FFMA.FTZ R5, R164, c[0x0][0x238], R73 ;  /* 0x00008e00a4054a23 */ /* 0x000fe20000010049 */
[----:B------:R-:W-:Y:S02]  /*8f00*/  LEA R6, R6, R75, 0x4 ;  /* 0x0000004b06067211 */ /* 0x000fe400078e20ff */
[----:B------:R2:W-:Y:S04]  /*8f10*/  STS [R19+0x6000], R152 ;  /* 0x0060009813007388 */ /* 0x0005e80000000800 */
[----:B------:R2:W-:Y:S04]  /*8f20*/  STS [R19+0x6400], R154 ;  /* 0x0064009a13007388 */ /* 0x0005e80000000800 */
[----:B------:R2:W-:Y:S04]  /*8f30*/  STS [R21+0x6000], R148 ;  /* 0x0060009415007388 */ /* 0x0005e80000000800 */
[----:B------:R2:W-:Y:S04]  /*8f40*/  STS [R21+0x6400], R150 ;  /* 0x0064009615007388 */ /* 0x0005e80000000800 */
[----:B------:R-:W-:Y:S06]  /*8f50*/  BAR.SYNC.DEFER_BLOCKING 0x0 ;  /* 0x0000000000007b1d */ /* 0x000fec0000010000 */
[----:B------:R2:W1:Y:S04]  /*8f60*/  LDS.128 R64, [R237] ;  /* 0x00000000ed407984 */ /* 0x0004680000000c00 */
[----:B------:R2:W3:Y:S04]  /*8f70*/  LDS.128 R60, [R237+0x800] ;  /* 0x00080000ed3c7984 */ /* 0x0004e80000000c00 */
[----:B------:R2:W4:Y:S04]  /*8f80*/  LDS.128 R56, [R237+0x1000] ;  /* 0x00100000ed387984 */ /* 0x0005280000000c00 */
[----:B------:R2:W1:Y:S04]  /*8f90*/  LDS.128 R52, [R237+0x1800] ;  /* 0x00180000ed347984 */ /* 0x0004680000000c00 */
        /* <DEDUP_REMOVED lines=11> */
[----:B------:R2:W1:Y:S01]  /*9050*/  LDS.128 R68, [R237+0x7800] ;  /* 0x00780000ed447984 */ /* 0x0004620000000c00 */
[----:B------:R-:W-:Y:S05]  /*9060*/  @P0 BRA `(.L_x_11) ;  /* 0x0000010000000947 */ /* 0x000fea0003800000 */
[----:B---34-:R-:W-:Y:S01]  /*9070*/  UIMAD UR6, UR10, -0x40, UR15 ;  /* 0xffffffc00a0678a4 */ /* 0x018fe2000f8e020f */
[----:B------:R-:W-:-:S05]  /*9080*/  IADD3 R2, R6, 0x8, RZ ;  /* 0x0000000806027810 */ /* 0x000fca0007ffe0ff */
[----:B------:R-:W-:Y:S02]  /*9090*/  ISETP.GE.AND P3, PT, R6, UR6, PT ;  /* 0x0000000606007c0c */ /* 0x000fe4000bf66270 */
[----:B------:R-:W-:-:S11]  /*90a0*/  ISETP.GE.AND P2, PT, R2, UR6, PT ;  /* 0x0000000602007c0c */ /* 0x000fd6000bf46270 */
[----:B------:R-:W-:Y:S02]  /*90b0*/  @!P3 IMAD R0, R6, UR20, RZ ;  /* 0x000000140600bc24 */ /* 0x000fe4000f8e02ff */
[----:B------:R-:W-:-:S03]  /*90c0*/  @!P2 IMAD R2, R2, UR20, RZ ;  /* 0x000000140202ac24 */ /* 0x000fc6000f8e02ff */
[----:B------:R-:W-:Y:S02]  /*90d0*/  @!P3 IADD3 R3, P1, R0, UR5, RZ ;  /* 0x000000050003bc10 */ /* 0x000fe4000ff3e0ff */
[----:B------:R-:W-:Y:S02]  /*90e0*/  @!P2 IADD3 R73, P0, R2, UR5, RZ ;  /* 0x000000050249ac10 */ /* 0x000fe4000ff1e0ff */
[----:B------:R-:W-:Y:S02]  /*90f0*/  @!P3 LEA.HI.X.SX32 R0, R0, UR4, 0x1, P1 ;  /* 0x000000040000bc11 */ /* 0x000fe400088f0eff */
[----:B------:R-:W-:Y:S02]  /*9100*/  @!P2 LEA.HI.X.SX32 R2, R2, UR4, 0x1, P0 ;  /* 0x000000040202ac11 */ /* 0x000fe400080f0eff */
[----:B------:R-:W-:Y:S02]  /*9110*/  @!P3 LEA R74, P1, R3, c[0x0][0x200], 0x2 ;  /* 0x00008000034aba11 */ /* 0x000fe400078210ff */
[----:B------:R-:W-:-:S02]  /*9120*/  @!P2 LEA R72, P0, R73, c[0x0][0x200], 0x2 ;  /* 0x000080004948aa11 */ /* 0x000fc400078010ff */
[----:B------:R-:W-:Y:S02]  /*9130*/  @!P3 LEA.HI.X R75, R3, c[0x0][0x204], R0, 0x2, P1 ;  /* 0x00008100034bba11 */ /* 0x000fe400008f1400 */
[----:B------:R-:W-:-:S03]  /*9140*/  @!P2 LEA.HI.X R73, R73, c[0x0][0x204], R2, 0x2, P0 ;  /* 0x000081004949aa11 */ /* 0x000fc600000f1402 */
[----:B------:R3:W-:Y:S04]  /*9150*/  @!P3 STG.E [R74.64], R5 ;  /* 0x000000054a00b986 */ /* 0x0007e8000c101910 */
[----:B------:R3:W-:Y:S02]  /*9160*/  @!P2 STG.E [R72.64], R7 ;  /* 0x000000074800a986 */ /* 0x0007e4000c101910 */
.L_x_11:
[----:B---34-:R-:W-:Y:S05]  /*9170*/  BSYNC B0 ;  /* 0x0000000000007941 */ /* 0x018fea0003800000 */
.L_x_10:
[----:B------:R-:W3:Y:S01]  /*9180*/  S2R R3, SR_TID.X ;  /* 0x0000000000037919 */ /* 0x000ee20000002100 */
[----:B------:R-:W-:Y:S01]  /*9190*/  IADD3 R4, P0, R244, UR18, RZ ;  /* 0x00000012f4047c10 */ /* 0x000fe2000ff1e0ff */
[----:B------:R-:W-:Y:S01]  /*91a0*/  USHF.R.S32.HI UR6, URZ, 0x1f, UR11 ;  /* 0x0000001f3f067899 */ /* 0x000fe2000801140b */
[----:B------:R-:W-:Y:S01]  /*91b0*/  BSSY B0, `(.L_x_12) ;  /* 0x0000018000007945 */ /* 0x000fe20003800000 */
[----:B------:R-:W4:Y:S01]  /*91c0*/  S2R R0, SR_CTAID.Z ;  /* 0x0000000000007919 */ /* 0x000f220000002700 */
[----:B------:R-:W-:Y:S01]  /*91d0*/  IADD3.X R5, R245, UR7, RZ, P0, !PT ;  /* 0x00000007f5057c10 */ /* 0x000fe200087fe4ff */
[----:B------:R-:W-:-:S02]  /*91e0*/  ULDC.64 UR4, c[0x0][0x1f0] ;  /* 0x00007c0000047ab9 */ /* 0x000fc40000000a00 */
[----:B------:R-:W-:-:S04]  /*91f0*/  UIMAD UR4, UR6, UR4, URZ ;  /* 0x00000004060472a4 */ /* 0x000fc8000f8e023f */
[----:B------:R-:W-:Y:S01]  /*9200*/  UIMAD UR4, UR11, UR5, UR4 ;  /* 0x000000050b0472a4 */ /* 0x000fe2000f8e0204 */
[----:B---3--:R-:W-:-:S04]  /*9210*/  SHF.R.S32.HI R2, RZ, 0x1f, R3 ;  /* 0x0000001fff027819 */ /* 0x008fc80000011403 */
[----:B------:R-:W-:Y:S01]  /*9220*/  LEA.HI R2, R2, R3, RZ, 0x3 ;  /* 0x0000000302027211 */ /* 0x000fe200078f18ff */
[----:B----4-:R-:W-:-:S03]  /*9230*/  IMAD.WIDE.U32 R4, R0, c[0x0][0x1f0], R4 ;  /* 0x00007c0000047a25 */ /* 0x010fc600078e0004 */
[----:B------:R-:W-:Y:S02]  /*9240*/  SHF.R.S32.HI R2, RZ, 0x3, R2 ;  /* 0x00000003ff027819 */ /* 0x000fe40000011402 */
[----:B------:R-:W-:Y:S02]  /*9250*/  IADD3 R7, R5, UR4, RZ ;  /* 0x0000000405077c10 */ /* 0x000fe4000fffe0ff */
[----:B------:R-:W-:-:S13]  /*9260*/  ISETP.GE.AND P0, PT, R2, UR12, PT ;  /* 0x0000000c02007c0c */ /* 0x000fda000bf06270 */
[----:B------:R-:W-:Y:S05]  /*9270*/  @P0 BRA `(.L_x_13) ;  /* 0x000000b000000947 */ /* 0x000fea0003800000 */
[----:B------:R-:W-:Y:S01]  /*9280*/  MOV R6, R4 ;  /* 0x0000000400067202 */ /* 0x000fe20000000f00 */
[----:B------:R-:W-:-:S04]  /*9290*/  IMAD R3, R247, c[0x0][0x1e8], RZ ;  /* 0x00007a00f7037a24 */ /* 0x000fc800078e02ff */
[----:B------:R-:W-:-:S04]  /*92a0*/  IMAD.WIDE.U32 R72, R246, c[0x0][0x1e8], R6 ;  /* 0x00007a00f6487a25 */ /* 0x000fc800078e0006 */
[----:B------:R-:W-:Y:S01]  /*92b0*/  IMAD R0, R246, c[0x0][0x1ec], R3 ;  /* 0x00007b00f6007a24 */ /* 0x000fe200078e0203 */
[----:B------:R-:W-:-:S04]  /*92c0*/  LEA R74, P0, R72, c[0x0][0x1d0], 0x1 ;  /* 0x00007400484a7a11 */ /* 0x000fc800078008ff */
[----:B------:R-:W-:-:S04]  /*92d0*/  IADD3 R0, R73, R0, RZ ;  /* 0x0000000049007210 */ /* 0x000fc80007ffe0ff */
[----:B------:R-:W-:-:S05]  /*92e0*/  LEA.HI.X R75, R72, c[0x0][0x1d4], R0, 0x1, P0 ;  /* 0x00007500484b7a11 */ /* 0x000fca00000f0c00 */
[----:B-1----:R1:W-:Y:S04]  /*92f0*/  STG.E.128 [R74.64], R64 ;  /* 0x000000404a007986 */ /* 0x0023e8000c101d10 */
[----:B------:R1:W-:Y:S04]  /*9300*/  STG.E.128 [R74.64+0x80], R48 ;  /* 0x000080304a007986 */ /* 0x0003e8000c101d10 */
[----:B------:R1:W-:Y:S04]  /*9310*/  STG.E.128 [R74.64+0x100], R32 ;  /* 0x000100204a007986 */ /* 0x0003e8000c101d10 */
[----:B------:R1:W-:Y:S02]  /*9320*/  STG.E.128 [R74.64+0x180], R16 ;  /* 0x000180104a007986 */ /* 0x0003e4000c101d10 */
.L_x_13:
[----:B------:R-:W-:Y:S05]  /*9330*/  BSYNC B0 ;  /* 0x0000000000007941 */ /* 0x000fea0003800000 */
.L_x_12:
[----:B------:R-:W-:Y:S01]  /*9340*/  IADD3 R0, R2, 0x10, RZ ;  /* 0x0000001002007810 */ /* 0x000fe20007ffe0ff */
[----:B------:R-:W-:Y:S03]  /*9350*/  BSSY B0, `(.L_x_14) ;  /* 0x0000011000007945 */ /* 0x000fe60003800000 */
[----:B------:R-:W-:-:S13]  /*9360*/  ISETP.GE.AND P0, PT, R0, UR12, PT ;  /* 0x0000000c00007c0c */ /* 0x000fda000bf06270 */
[----:B------:R-:W-:Y:S05]  /*9370*/  @P0 BRA `(.L_x_15) ;  /* 0x000000e000000947 */ /* 0x000fea0003800000 */
[----:B------:R-:W-:Y:S01]  /*9380*/  IADD3 R3, P0, R246, 0x10, RZ ;  /* 0x00000010f6037810 */ /* 0x000fe20007f1e0ff */
[----:B-1----:R-:W-:Y:S01]  /*9390*/  IMAD.MOV.U32 R16, RZ, RZ, R4 ;  /* 0x000000ffff107224 */ /* 0x002fe200078e0004 */
[----:B--2---:R-:W-:-:S03]  /*93a0*/  MOV R17, R7 ;  /* 0x0000000700117202 */ /* 0x004fc60000000f00 */
[----:B------:R-:W-:Y:S02]  /*93b0*/  IMAD.X R0, RZ, RZ, R247, P0 ;  /* 0x000000ffff007224 */ /* 0x000fe400000e06f7 */
[----:B------:R-:W-:-:S04]  /*93c0*/  IMAD.WIDE.U32 R16, R3, c[0x0][0x1e8], R16 ;  /* 0x00007a0003107a25 */ /* 0x000fc800078e0010 */
[----:B------:R-:W-:Y:S01]  /*93d0*/  IMAD R0, R0, c[0x0][0x1e8], RZ ;  /* 0x00007a0000007a24 */ /* 0x000fe200078e02ff */
[----:B------:R-:W-:-:S03]  /*93e0*/  LEA R18, P0, R16, c[0x0][0x1d0], 0x1 ;  /* 0x0000740010127a11 */ /* 0x000fc600078008ff */
[----:B------:R-:W-:-:S05]  /*93f0*/  IMAD R0, R3, c[0x0][0x1ec], R0 ;  /* 0x00007b0003007a24 */ /* 0x000fca00078e0200 */
[----:B------:R-:W-:-:S04]  /*9400*/  IADD3 R0, R17, R0, RZ ;  /* 0x0000000011007210 */ /* 0x000fc80007ffe0ff */
[----:B------:R-:W-:-:S05]  /*9410*/  LEA.HI.X R19, R16, c[0x0][0x1d4], R0, 0x1, P0 ;  /* 0x0000750010137a11 */ /* 0x000fca00000f0c00 */
[----:B------:R1:W-:Y:S04]  /*9420*/  STG.E.128 [R18.64], R60 ;  /* 0x0000003c12007986 */ /* 0x0003e8000c101d10 */
[----:B------:R1:W-:Y:S04]  /*9430*/  STG.E.128 [R18.64+0x80], R44 ;  /* 0x0000802c12007986 */ /* 0x0003e8000c101d10 */
[----:B------:R1:W-:Y:S04]  /*9440*/  STG.E.128 [R18.64+0x100], R28 ;  /* 0x0001001c12007986 */ /* 0x0003e8000c101d10 */
[----:B------:R1:W-:Y:S02]  /*9450*/  STG.E.128 [R18.64+0x180], R12 ;  /* 0x0001800c12007986 */ /* 0x0003e4000c101d10 */
.L_x_15:
[----:B------:R-:W-:Y:S05]  /*9460*/  BSYNC B0 ;  /* 0x0000000000007941 */ /* 0x000fea0003800000 */
.L_x_14:
        /* <DEDUP_REMOVED lines=9> */
[----:B------:R-:W-:-:S04]  /*9500*/  IMAD R3, R0, c[0x0][0x1e8], RZ ;  /* 0x00007a0000037a24 */ /* 0x000fc800078e02ff */
[----:B------:R-:W-:Y:S01]  /*9510*/  IMAD R3, R2, c[0x0][0x1ec], R3 ;  /* 0x00007b0002037a24 */ /* 0x000fe200078e0203 */
[----:B------:R-:W-:-:S04]  /*9520*/  LEA R2, P0, R12, c[0x0][0x1d0], 0x1 ;  /* 0x000074000c027a11 */ /* 0x000fc800078008ff */
[----:B------:R-:W-:-:S04]  /*9530*/  IADD3 R3, R13, R3, RZ ;  /* 0x000000030d037210 */ /* 0x000fc80007ffe0ff */
[----:B------:R-:W-:-:S05]  /*9540*/  LEA.HI.X R3, R12, c[0x0][0x1d4], R3, 0x1, P0 ;  /* 0x000075000c037a11 */ /* 0x000fca00000f0c03 */
[----:B------:R1:W-:Y:S04]  /*9550*/  STG.E.128 [R2.64], R56 ;  /* 0x0000003802007986 */ /* 0x0003e8000c101d10 */
[----:B------:R1:W-:Y:S04]  /*9560*/  STG.E.128 [R2.64+0x80], R40 ;  /* 0x0000802802007986 */ /* 0x0003e8000c101d10 */
[----:B------:R1:W-:Y:S04]  /*9570*/  STG.E.128 [R2.64+0x100], R24 ;  /* 0x0001001802007986 */ /* 0x0003e8000c101d10 */
[----:B------:R1:W-:Y:S02]  /*9580*/  STG.E.128 [R2.64+0x180], R8 ;  /* 0x0001800802007986 */ /* 0x0003e4000c101d10 */
.L_x_17:
[----:B------:R-:W-:Y:S05]  /*9590*/  BSYNC B0 ;  /* 0x0000000000007941 */ /* 0x000fea0003800000 */
.L_x_16:
[----:B------:R-:W-:-:S13]  /*95a0*/  ISETP.GE.AND P0, PT, R236, UR12, PT ;  /* 0x0000000cec007c0c */ /* 0x000fda000bf06270 */
[----:B------:R-:W-:Y:S05]  /*95b0*/  @P0 EXIT ;  /* 0x000000000000094d */ /* 0x000fea0003800000 */
[----:B------:R-:W-:Y:S02]  /*95c0*/  IADD3 R0, P0, R246, 0x30, RZ ;  /* 0x00000030f6007810 */ /* 0x000fe40007f1e0ff */
[----:B------:R-:W-:Y:S02]  /*95d0*/  MOV R5, R7 ;  /* 0x0000000700057202 */ /* 0x000fe40000000f00 */
[----:B------:R-:W-:-:S03]  /*95e0*/  IADD3.X R246, RZ, R247, RZ, P0, !PT ;  /* 0x000000f7fff67210 */ /* 0x000fc600007fe4ff */
[----:B------:R-:W-:-:S04]  /*95f0*/  IMAD.WIDE.U32 R4, R0, c[0x0][0x1e8], R4 ;  /* 0x00007a0000047a25 */ /* 0x000fc800078e0004 */
[----:B-1----:R-:W-:Y:S01]  /*9600*/  IMAD R3, R246, c[0x0][0x1e8], RZ ;  /* 0x00007a00f6037a24 */ /* 0x002fe200078e02ff */
[----:B------:R-:W-:-:S03]  /*9610*/  LEA R2, P0, R4, c[0x0][0x1d0], 0x1 ;  /* 0x0000740004027a11 */ /* 0x000fc600078008ff */
[----:B------:R-:W-:-:S05]  /*9620*/  IMAD R3, R0, c[0x0][0x1ec], R3 ;  /* 0x00007b0000037a24 */ /* 0x000fca00078e0203 */
[----:B------:R-:W-:-:S04]  /*9630*/  IADD3 R3, R5, R3, RZ ;  /* 0x0000000305037210 */ /* 0x000fc80007ffe0ff */
[----:B------:R-:W-:-:S05]  /*9640*/  LEA.HI.X R3, R4, c[0x0][0x1d4], R3, 0x1, P0 ;  /* 0x0000750004037a11 */ /* 0x000fca00000f0c03 */
[----:B------:R-:W-:Y:S04]  /*9650*/  STG.E.128 [R2.64], R52 ;  /* 0x0000003402007986 */ /* 0x000fe8000c101d10 */
[----:B------:R-:W-:Y:S04]  /*9660*/  STG.E.128 [R2.64+0x80], R36 ;  /* 0x0000802402007986 */ /* 0x000fe8000c101d10 */
[----:B------:R-:W-:Y:S04]  /*9670*/  STG.E.128 [R2.64+0x100], R20 ;  /* 0x0001001402007986 */ /* 0x000fe8000c101d10 */
[----:B------:R-:W-:Y:S01]  /*9680*/  STG.E.128 [R2.64+0x180], R68 ;  /* 0x0001804402007986 */ /* 0x000fe2000c101d10 */
[----:B------:R-:W-:Y:S05]  /*9690*/  EXIT ;  /* 0x000000000000794d */ /* 0x000fea0003800000 */
.L_x_2:
[----:B------:R-:W-:Y:S01]  /*96a0*/  UISETP.NE.AND UP4, UPT, UR9, -0x1, UPT ;  /* 0xffffffff0900788c */ /* 0x000fe2000bf85270 */
[----:B------:R-:W-:Y:S01]  /*96b0*/  SHF.R.S32.HI R3, RZ, 0x1f, R84 ;  /* 0x0000001fff037819 */ /* 0x000fe20000011454 */
[----:B------:R-:W-:Y:S01]  /*96c0*/  ULDC.64 UR6, c[0x0][0x1e8] ;  /* 0x00007a0000067ab9 */ /* 0x000fe20000000a00 */
[----:B------:R-:W1:Y:S01]  /*96d0*/  S2R R8, SR_CTAID.Z ;  /* 0x0000000000087919 */ /* 0x000e620000002700 */
[----:B------:R-:W-:Y:S01]  /*96e0*/  ULDC.64 UR4, c[0x0][0x1e0] ;  /* 0x0000780000047ab9 */ /* 0x000fe20000000a00 */
[----:B------:R-:W-:Y:S01]  /*96f0*/  LEA.HI R6, R3, R84, RZ, 0x3 ;  /* 0x0000005403067211 */ /* 0x000fe200078f18ff */
[----:B------:R-:W-:Y:S01]  /*9700*/  ULDC.U8 UR20, c[0x0][0x328] ;  /* 0x0000ca0000147ab9 */ /* 0x000fe20000000000 */
[----:B------:R-:W2:Y:S01]  /*9710*/  S2R R13, SR_CTAID.X ;  /* 0x00000000000d7919 */ /* 0x000ea20000002500 */
[----:B------:R-:W-:Y:S01]  /*9720*/  USHF.R.S32.HI UR14, URZ, 0x1f, UR11 ;  /* 0x0000001f3f0e7899 */ /* 0x000fe2000801140b */
[----:B------:R-:W-:Y:S01]  /*9730*/  LOP3.LUT R3, R6, 0x1ffffff8, RZ, 0xc0, !PT ;  /* 0x1ffffff806037812 */ /* 0x000fe200078ec0ff */
[----:B------:R-:W-:Y:S01]  /*9740*/  UISETP.NE.AND UP3, UPT, UR20, URZ, UPT ;  /* 0x0000003f1400728c */ /* 0x000fe2000bf65270 */
[----:B------:R-:W-:Y:S01]  /*9750*/  SHF.R.S32.HI R6, RZ, 0x3, R6 ;  /* 0x00000003ff067819 */ /* 0x000fe20000011406 */
[----:B------:R-:W-:Y:S01]  /*9760*/  @UP4 UIMAD.WIDE.U32 UR18, UR9, UR6, URZ ;  /* 0x00000006091242a5 */ /* 0x000fe2000f8e003f */
[----:B------:R-:W-:Y:S01]  /*9770*/  BSSY B0, `(.L_x_18) ;  /* 0x000003c000007945 */ /* 0x000fe20003800000 */
[----:B------:R-:W-:Y:S01]  /*9780*/  @!UP4 USHF.R.S32.HI UR21, URZ, 0x1f, UR10 ;  /* 0x0000001f3f15c899 */ /* 0x000fe2000801140a */
[----:B------:R-:W-:Y:S01]  /*9790*/  IMAD.IADD R0, R84, 0x1, -R3 ;  /* 0x0000000154007824 */ /* 0x000fe200078e0a03 */
[----:B------:R-:W-:Y:S01]  /*97a0*/  @UP4 UIMAD UR7, UR9, UR7, UR19 ;  /* 0x00000007090742a4 */ /* 0x000fe2000f8e0213 */
[----:B------:R-:W-:Y:S01]  /*97b0*/  SHF.R.S32.HI R7, RZ, 0x1f, R6 ;  /* 0x0000001fff077819 */ /* 0x000fe20000011406 */
[----:B------:R-:W-:Y:S01]  /*97c0*/  @!UP4 UIMAD UR21, UR21, UR4, URZ ;  /* 0x000000041515c2a4 */ /* 0x000fe2000f8e023f */
[----:B------:R-:W-:Y:S01]  /*97d0*/  IMAD.SHL.U32 R0, R0, 0x8, RZ ;  /* 0x0000000800007824 */ /* 0x000fe200078e00ff */
[----:B------:R-:W-:-:S02]  /*97e0*/  ULDC.U8 UR19, c[0x0][0x329] ;  /* 0x0000ca4000137ab9 */ /* 0x000fc40000000000 */
[----:B------:R-:W-:Y:S02]  /*97f0*/  UISETP.NE.AND UP1, UPT, UR19, URZ, UPT ;  /* 0x0000003f1300728c */ /* 0x000fe4000bf25270 */
[----:B------:R-:W-:Y:S02]  /*9800*/  @!UP4 UIMAD.WIDE.U32 UR22, UR10, UR4, URZ ;  /* 0x000000040a16c2a5 */ /* 0x000fe4000f8e003f */
[----:B------:R-:W-:Y:S02]  /*9810*/  @!UP4 UIMAD UR21, UR10, UR5, UR21 ;  /* 0x000000050a15c2a4 */ /* 0x000fe4000f8e0215 */
[----:B------:R-:W-:Y:S02]  /*9820*/  UISETP.NE.OR UP2, UPT, UR19, URZ, !UP3 ;  /* 0x0000003f1300728c */ /* 0x000fe4000df45670 */
[----:B------:R-:W-:Y:S01]  /*9830*/  ULDC.64 UR4, c[0x0][0x1f0] ;  /* 0x00007c0000047ab9 */ /* 0x000fe20000000a00 */
[----:B--2---:R-:W-:Y:S01]  /*9840*/  IMAD.WIDE R12, R13, 0x40, R6 ;  /* 0x000000400d0c7825 */ /* 0x004fe200078e0206 */
[----:B------:R-:W-:-:S02]  /*9850*/  UIMAD UR4, UR14, UR4, URZ ;  /* 0x000000040e0472a4 */ /* 0x000fc4000f8e023f */
[----:B------:R-:W-:Y:S02]  /*9860*/  ULDC UR13, c[0x0][0x214] ;  /* 0x00008500000d7ab9 */ /* 0x000fe40000000800 */
[----:B------:R-:W-:Y:S02]  /*9870*/  @UP1 ULDC UR14, c[0x0][0x210] ;  /* 0x00008400000e1ab9 */ /* 0x000fe40000000800 */
[----:B------:R-:W-:Y:S02]  /*9880*/  ULDC UR8, c[0x0][0x234] ;  /* 0x00008d0000087ab9 */ /* 0x000fe40000000800 */
[----:B------:R-:W-:Y:S02]  /*9890*/  @UP1 UIMAD UR14, UR14, UR13, URZ ;  /* 0x0000000d0e0e12a4 */ /* 0x000fe4000f8e023f */
[----:B------:R-:W-:Y:S02]  /*98a0*/  UISETP.NE.OR UP0, UPT, UR9, -0x1, UP2 ;  /* 0xffffffff0900788c */ /* 0x000fe40009705670 */
[----:B------:R-:W-:-:S02]  /*98b0*/  @!UP1 USEL UR14, UR13, UR8, !UP3 ;  /* 0x000000080d0e9287 */ /* 0x000fc4000d800000 */
[----:B------:R-:W-:Y:S02]  /*98c0*/  ULDC UR6, c[0x0][0x1c0] ;  /* 0x0000700000067ab9 */ /* 0x000fe40000000800 */
[----:B------:R-:W-:Y:S02]  /*98d0*/  @UP1 UMOV UR19, 0x1 ;  /* 0x0000000100131882 */ /* 0x000fe40000000000 */
[----:B------:R-:W-:Y:S02]  /*98e0*/  @!UP1 UIMAD UR19, UR14, UR6, URZ ;  /* 0x000000060e1392a4 */ /* 0x000fe4000f8e023f */
[----:B------:R-:W-:Y:S02]  /*98f0*/  @!UP4 UMOV UR18, UR22 ;  /* 0x000000160012cc82 */ /* 0x000fe40008000000 */
[----:B------:R-:W-:Y:S01]  /*9900*/  @!UP4 UIADD3 UR7, UR23, UR21, URZ ;  /* 0x000000151707c290 */ /* 0x000fe2000fffe03f */
[----:B------:R-:W-:Y:S01]  /*9910*/  IADD3 R2, P0, R0, UR18, RZ ;  /* 0x0000001200027c10 */ /* 0x000fe2000ff1e0ff */
[----:B------:R-:W-:-:S02]  /*9920*/  UIADD3 UR15, -UR12, UR15, URZ ;  /* 0x0000000f0c0f7290 */ /* 0x000fc4000fffe13f */
[----:B------:R-:W-:Y:S02]  /*9930*/  UIMAD UR19, UR10, UR19, URZ ;  /* 0x000000130a1372a4 */ /* 0x000fe4000f8e023f */
[----:B------:R-:W-:Y:S01]  /*9940*/  @!UP0 UIMAD UR9, UR10, UR13, URZ ;  /* 0x0000000d0a0982a4 */ /* 0x000fe2000f8e023f */
[----:B------:R-:W-:Y:S01]  /*9950*/  LEA.HI.X.SX32 R3, R0, UR7, 0x1, P0 ;  /* 0x0000000700037c11 */ /* 0x000fe200080f0eff */
[----:B------:R-:W-:Y:S01]  /*9960*/  @UP1 ULDC UR20, c[0x0][0x210] ;  /* 0x0000840000141ab9 */ /* 0x000fe20000000800 */
[----:B------:R-:W-:Y:S01]  /*9970*/  ISETP.GE.AND P0, PT, R6, UR15, PT ;  /* 0x0000000f06007c0c */ /* 0x000fe2000bf06270 */
[----:B------:R-:W-:Y:S02]  /*9980*/  USEL UR19, UR19, URZ, UP2 ;  /* 0x0000003f13137287 */ /* 0x000fe40009000000 */
[----:B------:R-:W-:Y:S01]  /*9990*/  @!UP1 UMOV UR20, 0x1 ;  /* 0x0000000100149882 */ /* 0x000fe20000000000 */
[----:B-1----:R-:W-:Y:S01]  /*99a0*/  IMAD.WIDE.U32 R8, R8, c[0x0][0x1f0], R2 ;  /* 0x00007c0008087a25 */ /* 0x002fe200078e0002 */
[----:B------:R-:W-:-:S02]  /*99b0*/  UIMAD UR12, UR12, UR20, URZ ;  /* 0x000000140c0c72a4 */ /* 0x000fc4000f8e023f */
[----:B------:R-:W-:Y:S02]  /*99c0*/  UIMAD UR19, UR11, UR14, UR19 ;  /* 0x0000000e0b1372a4 */ /* 0x000fe4000f8e0213 */
[----:B------:R-:W-:Y:S02]  /*99d0*/  UMOV UR24, URZ ;  /* 0x0000003f00187c82 */ /* 0x000fe40008000000 */
[----:B------:R-:W-:Y:S02]  /*99e0*/  @!UP2 UMOV UR24, UR9 ;  /* 0x000000090018ac82 */ /* 0x000fe40008000000 */
[----:B------:R-:W-:Y:S02]  /*99f0*/  UIMAD UR4, UR11, UR5, UR4 ;  /* 0x000000050b0472a4 */ /* 0x000fe4000f8e0204 */
[----:B------:R-:W-:Y:S02]  /*9a00*/  UMOV UR25, URZ ;  /* 0x0000003f00197c82 */ /* 0x000fe40008000000 */
[----:B------:R-:W-:-:S02]  /*9a10*/  USHF.R.S32.HI UR6, URZ, 0x1f, UR12 ;  /* 0x0000001f3f067899 */ /* 0x000fc4000801140c */
[----:B------:R-:W-:Y:S01]  /*9a20*/  @!UP2 USHF.R.S32.HI UR25, URZ, 0x1f, UR9 ;  /* 0x0000001f3f19a899 */ /* 0x000fe20008011409 */
[----:B------:R-:W-:Y:S01]  /*9a30*/  IADD3 R11, R9, UR4, RZ ;  /* 0x00000004090b7c10 */ /* 0x000fe2000fffe0ff */
[----:B------:R-:W-:Y:S02]  /*9a40*/  USHF.R.S32.HI UR7, URZ, 0x1f, UR19 ;  /* 0x0000001f3f077899 */ /* 0x000fe40008011413 */
[----:B------:R-:W-:-:S04]  /*9a50*/  UIADD3 UR12, UP1, UP0, UR12, UR24, UR19 ;  /* 0x000000180c0c7290 */ /* 0x000fc8000f83e013 */
[----:B------:R-:W-:Y:S01]  /*9a60*/  UIADD3.X UR6, UR6, UR25, UR7, UP1, UP0 ;  /* 0x0000001906067290 */ /* 0x000fe20008fe0407 */
[----:B------:R-:W-:Y:S06]  /*9a70*/  @P0 BRA `(.L_x_19) ;  /* 0x000000b000000947 */ /* 0x000fec0003800000 */
[----:B------:R-:W-:Y:S01]  /*9a80*/  MOV R10, R8 ;  /* 0x00000008000a7202 */ /* 0x000fe20000000f00 */
[----:B------:R-:W-:-:S04]  /*9a90*/  IMAD R3, R13, c[0x0][0x1e8], RZ ;  /* 0x00007a000d037a24 */ /* 0x000fc800078e02ff */
[----:B------:R-:W-:-:S04]  /*9aa0*/  IMAD.WIDE.U32 R4, R12, c[0x0][0x1e8], R10 ;  /* 0x00007a000c047a25 */ /* 0x000fc800078e000a */
[----:B------:R-:W-:Y:S01]  /*9ab0*/  IMAD R0, R12, c[0x0][0x1ec], R3 ;  /* 0x00007b000c007a24 */ /* 0x000fe200078e0203 */
[----:B------:R-:W-:-:S04]  /*9ac0*/  LEA R2, P0, R4, c[0x0][0x1d0], 0x1 ;  /* 0x0000740004027a11 */ /* 0x000fc800078008ff */
[----:B------:R-:W-:-:S04]  /*9ad0*/  IADD3 R0, R0, R5, RZ ;  /* 0x0000000500007210 */ /* 0x000fc80007ffe0ff */
[----:B------:R-:W-:-:S05]  /*9ae0*/  LEA.HI.X R3, R4, c[0x0][0x1d4], R0, 0x1, P0 ;  /* 0x0000750004037a11 */ /* 0x000fca00000f0c00 */
[----:B------:R1:W-:Y:S04]  /*9af0*/  STG.E.128 [R2.64], RZ ;  /* 0x000000ff02007986 */ /* 0x0003e8000c101d10 */
[----:B------:R1:W-:Y:S04]  /*9b00*/  STG.E.128 [R2.64+0x80], RZ ;  /* 0x000080ff02007986 */ /* 0x0003e8000c101d10 */
[----:B------:R1:W-:Y:S04]  /*9b10*/  STG.E.128 [R2.64+0x100], RZ ;  /* 0x000100ff02007986 */ /* 0x0003e8000c101d10 */
[----:B------:R1:W-:Y:S02]  /*9b20*/  STG.E.128 [R2.64+0x180], RZ ;  /* 0x000180ff02007986 */ /* 0x0003e4000c101d10 */
.L_x_19:
[----:B------:R-:W-:Y:S05]  /*9b30*/  BSYNC B0 ;  /* 0x0000000000007941 */ /* 0x000fea0003800000 */
.L_x_18:
[----:B------:R-:W-:Y:S01]  /*9b40*/  IADD3 R5, R6, 0x10, RZ ;  /* 0x0000001006057810 */ /* 0x000fe20007ffe0ff */
[----:B------:R-:W-:Y:S03]  /*9b50*/  BSSY B0, `(.L_x_20) ;  /* 0x0000011000007945 */ /* 0x000fe60003800000 */
[----:B------:R-:W-:-:S13]  /*9b60*/  ISETP.GE.AND P0, PT, R5, UR15, PT ;  /* 0x0000000f05007c0c */ /* 0x000fda000bf06270 */
[----:B------:R-:W-:Y:S05]  /*9b70*/  @P0 BRA `(.L_x_21) ;  /* 0x000000e000000947 */ /* 0x000fea0003800000 */
[----:B-1----:R-:W-:Y:S01]  /*9b80*/  IADD3 R3, P0, R12, 0x10, RZ ;  /* 0x000000100c037810 */ /* 0x002fe20007f1e0ff */
[----:B------:R-:W-:Y:S01]  /*9b90*/  IMAD.MOV.U32 R14, RZ, RZ, R8 ;  /* 0x000000ffff0e7224 */ /* 0x000fe200078e0008 */
[----:B------:R-:W-:-:S03]  /*9ba0*/  MOV R15, R11 ;  /* 0x0000000b000f7202 */ /* 0x000fc60000000f00 */
[----:B------:R-:W-:Y:S02]  /*9bb0*/  IMAD.X R0, RZ, RZ, R13, P0 ;  /* 0x000000ffff007224 */ /* 0x000fe400000e060d */
[----:B------:R-:W-:-:S04]  /*9bc0*/  IMAD.WIDE.U32 R14, R3, c[0x0][0x1e8], R14 ;  /* 0x00007a00030e7a25 */ /* 0x000fc800078e000e */
[----:B------:R-:W-:Y:S01]  /*9bd0*/  IMAD R0, R0, c[0x0][0x1e8], RZ ;  /* 0x00007a0000007a24 */ /* 0x000fe200078e02ff */
[----:B------:R-:W-:-:S03]  /*9be0*/  LEA R2, P0, R14, c[0x0][0x1d0], 0x1 ;  /* 0x000074000e027a11 */ /* 0x000fc600078008ff */
[----:B------:R-:W-:-:S05]  /*9bf0*/  IMAD R0, R3, c[0x0][0x1ec], R0 ;  /* 0x00007b0003007a24 */ /* 0x000fca00078e0200 */
[----:B------:R-:W-:-:S04]  /*9c00*/  IADD3 R0, R0, R15, RZ ;  /* 0x0000000f00007210 */ /* 0x000fc80007ffe0ff */
[----:B------:R-:W-:-:S05]  /*9c10*/  LEA.HI.X R3, R14, c[0x0][0x1d4], R0, 0x1, P0 ;  /* 0x000075000e037a11 */ /* 0x000fca00000f0c00 */
[----:B------:R1:W-:Y:S04]  /*9c20*/  STG.E.128 [R2.64], RZ ;  /* 0x000000ff02007986 */ /* 0x0003e8000c101d10 */
[----:B------:R1:W-:Y:S04]  /*9c30*/  STG.E.128 [R2.64+0x80], RZ ;  /* 0x000080ff02007986 */ /* 0x0003e8000c101d10 */
[----:B------:R1:W-:Y:S04]  /*9c40*/  STG.E.128 [R2.64+0x100], RZ ;  /* 0x000100ff02007986 */ /* 0x0003e8000c101d10 */
[----:B------:R1:W-:Y:S02]  /*9c50*/  STG.E.128 [R2.64+0x180], RZ ;  /* 0x000180ff02007986 */ /* 0x0003e4000c101d10 */
.L_x_21:
[----:B------:R-:W-:Y:S05]  /*9c60*/  BSYNC B0 ;  /* 0x0000000000007941 */ /* 0x000fea0003800000 */
.L_x_20:
        /* <DEDUP_REMOVED lines=18> */
.L_x_23:
[----:B------:R-:W-:Y:S05]  /*9d90*/  BSYNC B0 ;  /* 0x0000000000007941 */ /* 0x000fea0003800000 */
.L_x_22:
[----:B-1----:R-:W-:Y:S01]  /*9da0*/  IADD3 R2, R6, 0x30, RZ ;  /* 0x0000003006027810 */ /* 0x002fe20007ffe0ff */
[----:B------:R-:W-:Y:S03]  /*9db0*/  BSSY B0, `(.L_x_24) ;  /* 0x0000010000007945 */ /* 0x000fe60003800000 */
[----:B------:R-:W-:-:S13]  /*9dc0*/  ISETP.GE.AND P0, PT, R2, UR15, PT ;  /* 0x0000000f02007c0c */ /* 0x000fda000bf06270 */
[----:B------:R-:W-:Y:S05]  /*9dd0*/  @P0 BRA `(.L_x_25) ;  /* 0x000000d000000947 */ /* 0x000fea0003800000 */
[----:B------:R-:W-:Y:S02]  /*9de0*/  IADD3 R3, P0, R12, 0x30, RZ ;  /* 0x000000300c037810 */ /* 0x000fe40007f1e0ff */
[----:B------:R-:W-:Y:S02]  /*9df0*/  MOV R9, R11 ;  /* 0x0000000b00097202 */ /* 0x000fe40000000f00 */
[----:B------:R-:W-:-:S03]  /*9e00*/  IADD3.X R0, RZ, R13, RZ, P0, !PT ;  /* 0x0000000dff007210 */ /* 0x000fc600007fe4ff */
        /* <DEDUP_REMOVED lines=10> */
.L_x_25:
[----:B------:R-:W-:Y:S05]  /*9eb0*/  BSYNC B0 ;  /* 0x0000000000007941 */ /* 0x000fea0003800000 */
.L_x_24:
[----:B------:R-:W-:-:S04]  /*9ec0*/  LOP3.LUT P6, RZ, R84, 0x7, RZ, 0xc0, !PT ;  /* 0x0000000754ff7812 */ /* 0x000fc800078cc0ff */
[----:B------:R-:W-:Y:S02]  /*9ed0*/  ISETP.GE.OR P5, PT, R6, UR15, P6 ;  /* 0x0000000f06007c0c */ /* 0x000fe4000b7a6670 */
[----:B------:R-:W-:Y:S02]  /*9ee0*/  ISETP.GE.OR P4, PT, R5, UR15, P6 ;  /* 0x0000000f05007c0c */ /* 0x000fe4000b786670 */
[----:B------:R-:W-:Y:S02]  /*9ef0*/  ISETP.GE.OR P3, PT, R4, UR15, P6 ;  /* 0x0000000f04007c0c */ /* 0x000fe4000b766670 */
[----:B------:R-:W-:-:S07]  /*9f00*/  ISETP.GE.OR P6, PT, R2, UR15, P6 ;  /* 0x0000000f02007c0c */ /* 0x000fce000b7c6670 */
[----:B------:R-:W-:Y:S02]  /*9f10*/  @!P5 IMAD R7, R6, UR20, RZ ;  /* 0x000000140607dc24 */ /* 0x000fe4000f8e02ff */
[----:B------:R-:W-:Y:S02]  /*9f20*/  @!P4 IMAD R0, R5, UR20, RZ ;  /* 0x000000140500cc24 */ /* 0x000fe4000f8e02ff */
[----:B------:R-:W-:Y:S01]  /*9f30*/  @!P3 IMAD R4, R4, UR20, RZ ;  /* 0x000000140404bc24 */ /* 0x000fe2000f8e02ff */
[C---:B------:R-:W-:Y:S02]  /*9f40*/  @!P5 IADD3 R6, P0, R7.reuse, UR12, RZ ;  /* 0x0000000c0706dc10 */ /* 0x040fe4000ff1e0ff */
[----:B------:R-:W-:Y:S02]  /*9f50*/  @!P4 IADD3 R3, P1, R0, UR12, RZ ;  /* 0x0000000c0003cc10 */ /* 0x000fe4000ff3e0ff */
[----:B------:R-:W-:Y:S02]  /*9f60*/  @!P5 LEA.HI.X.SX32 R7, R7, UR6, 0x1, P0 ;  /* 0x000000060707dc11 */ /* 0x000fe400080f0eff */
[----:B-1----:R-:W-:-:S02]  /*9f70*/  @!P5 LEA R10, P2, R6, c[0x0][0x200], 0x2 ;  /* 0x00008000060ada11 */ /* 0x002fc400078410ff */
[----:B------:R-:W-:Y:S02]  /*9f80*/  @!P3 IADD3 R5, P0, R4, UR12, RZ ;  /* 0x0000000c0405bc10 */ /* 0x000fe4000ff1e0ff */
[----:B------:R-:W-:Y:S02]  /*9f90*/  @!P4 LEA.HI.X.SX32 R0, R0, UR6, 0x1, P1 ;  /* 0x000000060000cc11 */ /* 0x000fe400088f0eff */
[----:B------:R-:W-:Y:S02]  /*9fa0*/  @!P5 LEA.HI.X R11, R6, c[0x0][0x204], R7, 0x2, P2 ;  /* 0x00008100060bda11 */ /* 0x000fe400010f1407 */
[----:B------:R-:W-:Y:S02]  /*9fb0*/  @!P4 LEA R8, P1, R3, c[0x0][0x200], 0x2 ;  /* 0x000080000308ca11 */ /* 0x000fe400078210ff */
[----:B------:R-:W-:Y:S02]  /*9fc0*/  @!P3 LEA.HI.X.SX32 R4, R4, UR6, 0x1, P0 ;  /* 0x000000060404bc11 */ /* 0x000fe400080f0eff */
[----:B------:R-:W-:-:S02]  /*9fd0*/  @!P3 LEA R6, P0, R5, c[0x0][0x200], 0x2 ;  /* 0x000080000506ba11 */ /* 0x000fc400078010ff */
[----:B------:R-:W-:Y:S01]  /*9fe0*/  @!P4 LEA.HI.X R9, R3, c[0x0][0x204], R0, 0x2, P1 ;  /* 0x000081000309ca11 */ /* 0x000fe200008f1400 */
[----:B------:R-:W-:Y:S01]  /*9ff0*/  @!P5 IMAD.MOV.U32 R0, RZ, RZ, 0x7f800000 ;  /* 0x7f800000ff00d424 */ /* 0x000fe200078e00ff */
[----:B------:R-:W-:Y:S01]  /*a000*/  @!P3 LEA.HI.X R7, R5, c[0x0][0x204], R4, 0x2, P0 ;  /* 0x000081000507ba11 */ /* 0x000fe200000f1404 */
[----:B------:R-:W-:Y:S02]  /*a010*/  @!P4 IMAD.MOV.U32 R5, RZ, RZ, 0x7f800000 ;  /* 0x7f800000ff05c424 */ /* 0x000fe400078e00ff */
[----:B------:R-:W-:Y:S01]  /*a020*/  @!P3 IMAD.MOV.U32 R3, RZ, RZ, 0x7f800000 ;  /* 0x7f800000ff03b424 */ /* 0x000fe200078e00ff */
[----:B------:R1:W-:Y:S04]  /*a030*/  @!P5 STG.E [R10.64], R0 ;  /* 0x000000000a00d986 */ /* 0x0003e8000c101910 */
[----:B------:R1:W-:Y:S04]  /*a040*/  @!P4 STG.E [R8.64], R5 ;  /* 0x000000050800c986 */ /* 0x0003e8000c101910 */
[----:B------:R1:W-:Y:S01]  /*a050*/  @!P3 STG.E [R6.64], R3 ;  /* 0x000000030600b986 */ /* 0x0003e2000c101910 */
[----:B------:R-:W-:Y:S05]  /*a060*/  @P6 EXIT ;  /* 0x000000000000694d */ /* 0x000fea0003800000 */
[----:B-1----:R-:W-:Y:S02]  /*a070*/  IMAD R0, R2, UR20, RZ ;  /* 0x0000001402007c24 */ /* 0x002fe4000f8e02ff */
[----:B------:R-:W-:-:S03]  /*a080*/  IMAD.MOV.U32 R5, RZ, RZ, 0x7f800000 ;  /* 0x7f800000ff057424 */ /* 0x000fc600078e00ff */
[----:B------:R-:W-:-:S04]  /*a090*/  IADD3 R3, P0, R0, UR12, RZ ;  /* 0x0000000c00037c10 */ /* 0x000fc8000ff1e0ff */
[----:B------:R-:W-:Y:S02]  /*a0a0*/  LEA.HI.X.SX32 R0, R0, UR6, 0x1, P0 ;  /* 0x0000000600007c11 */ /* 0x000fe400080f0eff */
[----:B------:R-:W-:-:S04]  /*a0b0*/  LEA R2, P0, R3, c[0x0][0x200], 0x2 ;  /* 0x0000800003027a11 */ /* 0x000fc800078010ff */
[----:B------:R-:W-:-:S05]  /*a0c0*/  LEA.HI.X R3, R3, c[0x0][0x204], R0, 0x2, P0 ;  /* 0x0000810003037a11 */ /* 0x000fca00000f1400 */
[----:B------:R-:W-:Y:S01]  /*a0d0*/  STG.E [R2.64], R5 ;  /* 0x0000000502007986 */ /* 0x000fe2000c101910 */
[----:B------:R-:W-:Y:S05]  /*a0e0*/  EXIT ;  /* 0x000000000000794d */ /* 0x000fea0003800000 */
.L_x_26:
[----:B------:R-:W-:-:S00]  /*a0f0*/  BRA `(.L_x_26) ;  /* 0xfffffff000007947 */ /* 0x000fc0000383ffff */
[----:B------:R-:W-:-:S00]  /*a100*/  NOP ;  /* 0x0000000000007918 */ /* 0x000fc00000000000 */
[----:B------:R-:W-:-:S00]  /*a110*/  NOP ;  /* 0x0000000000007918 */ /* 0x000fc00000000000 */
[----:B------:R-:W-:-:S00]  /*a120*/  NOP ;  /* 0x0000000000007918 */ /* 0x000fc00000000000 */
[----:B------:R-:W-:-:S00]  /*a130*/  NOP ;  /* 0x0000000000007918 */ /* 0x000fc00000000000 */
[----:B------:R-:W-:-:S00]  /*a140*/  NOP ;  /* 0x0000000000007918 */ /* 0x000fc00000000000 */
[----:B------:R-:W-:-:S00]  /*a150*/  NOP ;  /* 0x0000000000007918 */ /* 0x000fc00000000000 */
[----:B------:R-:W-:-:S00]  /*a160*/  NOP ;  /* 0x0000000000007918 */ /* 0x000fc00000000000 */
[----:B------:R-:W-:-:S00]  /*a170*/  NOP ;  /* 0x0000000000007918 */ /* 0x000fc00000000000 */
.L_x_2022:


//--------------------- .text._ZN5flash16flash_fwd_kernelI23Flash_fwd_kernel_traitsILi256ELi64ELi64ELi4ELb0ELb0EN7cutlass10bfloat16_tE19Flash_kernel_traitsILi256ELi64ELi64ELi4ES3_EELb0ELb0ELb0ELb0ELb0ELb0ELb0ELb0EEEvNS_16Flash_fwd_paramsE --------------------------
	.section	.text._ZN5flash16flash_fwd_kernelI23Flash_fwd_kernel_traitsILi256ELi64ELi64ELi4ELb0ELb0EN7cutlass10bfloat16_tE19Flash_kernel_traitsILi256ELi64ELi64ELi4ES3_EELb0ELb0ELb0ELb0ELb0ELb0ELb0ELb0EEEvNS_16Flash_fwd_paramsE,"ax",@progbits
	.sectioninfo	@"SHI_REGISTERS=255"
	.align	128
        .global         _ZN5flash16flash_fwd_kernelI23Flash_fwd_kernel_traitsILi256ELi64ELi64ELi4ELb0ELb0EN7cutlass10bfloat16_tE19Flash_kernel_traitsILi256ELi64ELi64ELi4ES3_EELb0ELb0ELb0ELb0ELb0ELb0ELb0ELb0EEEvNS_16Flash_fwd_paramsE
        .type           _ZN5flash16flash_fwd_kernelI23Flash_fwd_kernel_traitsILi256ELi64ELi64ELi4ELb0ELb0EN7cutlass10bfloat16_tE19Flash_kernel_traitsILi256ELi64ELi64ELi4ES3_EELb0ELb0ELb0ELb0ELb0ELb0ELb0ELb0EEEvNS_16Flash_fwd_paramsE,@function
        .size           _ZN5flash16flash_fwd_kernelI23Flash_fwd_kernel_traitsILi256ELi64ELi64ELi4ELb0ELb0EN7cutlass10bfloat16_tE19Flash_kernel_traitsILi256ELi64ELi64ELi4ES3_EELb0ELb0ELb0ELb0ELb0ELb0ELb0ELb0EEEvNS_16Flash_fwd_paramsE,(.L_x_2023 - _ZN5flash16flash_fwd_kernelI23Flash_fwd_kernel_traitsILi256ELi64ELi64ELi4ELb0ELb0EN7cutlass10bfloat16_tE19Flash_kernel_traitsILi256ELi64ELi64ELi4ES3_EELb0ELb0ELb0ELb0ELb0ELb0ELb0ELb0EEEvNS_16Flash_fwd_paramsE)
        .other          _ZN5flash16flash_fwd_kernelI23Flash_fwd_kernel_traitsILi256ELi64ELi64ELi4ELb0ELb0EN7cutlass10bfloat16_tE19Flash_kernel_traitsILi256ELi64ELi64ELi4ES3_EELb0ELb0ELb0ELb0ELb0ELb0ELb0ELb0EEEvNS_16Flash_fwd_paramsE,@"STO_CUDA_ENTRY STV_DEFAULT"
_ZN5flash16flash_fwd_kernelI23Flash_fwd_kernel_traitsILi256ELi64ELi64ELi4ELb0ELb0EN7cutlass10bfloat16_tE19Flash_kernel_traitsILi256ELi64ELi64ELi4ES3_EELb0ELb0ELb0ELb0ELb0ELb0ELb0ELb0EEEvNS_16Flash_fwd_paramsE:
.text._ZN5flash16flash_fwd_kernelI23Flash_fwd_kernel_traitsILi256ELi64ELi64ELi4ELb0ELb0EN7cutlass10bfloat16_tE19Flash_kernel_traitsILi256ELi64ELi64ELi4ES3_EELb0ELb0ELb0ELb0ELb0ELb0ELb0ELb0EEEvNS_16Flash_fwd_paramsE:
[----:B------:R-:W-:Y:S02]  /*0000*/  MOV R1, c[0x0][0x28] ;  /* 0x00000a0000017a02 */ /* 0x000fe40000000f00 */
[----:B------:R-:W1:Y:S01]  /*0010*/  S2UR UR11, SR_CTAID.Y ;  /* 0x00000000000b79c3 */ /* 0x000e620000002600 */
[----:B------:R-:W-:Y:S01]  /*0020*/  ULDC.64 UR4, c[0x0][0x240] ;  /* 0x0000900000047ab9 */ /* 0x000fe20000000a00 */
[----:B------:R-:W-:Y:S01]  /*0030*/  IADD3 R1, R1, -0x50, RZ ;  /* 0xffffffb001017810 */ /* 0x000fe20007ffe0ff */
        /* <DEDUP_REMOVED lines=20> */
[----:B------:R1:W2:Y:S01]  /*0180*/  @P2 LDG.E R7, [R2.64] ;  /* 0x0000001202072981 */ /* 0x0002a2000c1e1900 */
[----:B------:R-:W-:-:S03]  /*0190*/  ULDC.64 UR6, c[0x0][0x248] ;  /* 0x0000920000067ab9 */ /* 0x000fc60000000a00 */
[----:B------:R1:W3:Y:S01]  /*01a0*/  @P2 LDG.E R6, [R2.64+0x4] ;  /* 0x0000041202062981 */ /* 0x0002e2000c1e1900 */
[----:B------:R-:W-:Y:S02]  /*01b0*/  IMAD.U32 R4, RZ, RZ, UR4 ;  /* 0x00000004ff047e24 */ /* 0x000fe4000f8e00ff */
[----:B------:R-:W-:Y:S01]  /*01c0*/  IMAD.U32 R5, RZ, RZ, UR5 ;  /* 0x00000005ff057e24 */ /* 0x000fe2000f8e00ff */
[----:B------:R-:W-:-:S04]  /*01d0*/  PLOP3.LUT P1, PT, PT, PT, UP1, 0x80, 0x0 ;  /* 0x000000000000781c */ /* 0x000fc80003f2f018 */
[----:B------:R-:W4:Y:S01]  /*01e0*/  @P0 LDG.E R4, [R4.64] ;  /* 0x0000001204040981 */ /* 0x000f22000c1e1900 */
[----:B------:R-:W-:-:S06]  /*01f0*/  UIMAD.WIDE UR6, UR11, UR9, UR6 ;  /* 0x000000090b0672a5 */ /* 0x000fcc000f8e0206 */
[----:B-1----:R-:W-:Y:S02]  /*0200*/  IMAD.U32 R2, RZ, RZ, UR6 ;  /* 0x00000006ff027e24 */ /* 0x002fe4000f8e00ff */
[----:B------:R-:W-:-:S05]  /*0210*/  IMAD.U32 R3, RZ, RZ, UR7 ;  /* 0x00000007ff037e24 */ /* 0x000fca000f8e00ff */
        /* <DEDUP_REMOVED lines=11> */
[----:B------:R-:W-:Y:S01]  /*02d0*/  ISETP.NE.AND.EX P0, PT, RZ, c[0x0][0x24c], PT, P0 ;  /* 0x00009300ff007a0c */ /* 0x000fe20003f05300 */
[----:B--2---:R-:W-:Y:S02]  /*02e0*/  @UP2 UIADD3 UR16, UR16, -UR10, URZ ;  /* 0x8000000a10102290 */ /* 0x004fe4000fffe03f */
[----:B-----5:R3:W2:Y:S05]  /*02f0*/  @!P1 R2UR UR21, R0 ;  /* 0x00000000001593c2 */ /* 0x0206aa00000e0000 */
[----:B------:R-:W-:-:S05]  /*0300*/  @!UP2 ULDC UR16, c[0x0][0x214] ;  /* 0x000085000010aab9 */ /* 0x000fca0000000800 */
[----:B-1234-:R-:W-:Y:S05]  /*0310*/  @!P0 BRA `(.L_x_27) ;  /* 0x0000007000008947 */ /* 0x01efea0003800000 */
[----:B------:R-:W-:-:S13]  /*0320*/  PLOP3.LUT P0, PT, PT, PT, UP3, 0x80, 0x0 ;  /* 0x000000000000781c */ /* 0x000fda0003f0f038 */
[----:B------:R-:W2:Y:S04]  /*0330*/  @P0 LDG.E R0, [R2.64+0x4] ;  /* 0x0000041202000981 */ /* 0x000ea8000c1e1900 */
[----:B------:R-:W3:Y:S01]  /*0340*/  @!P0 LDG.E R2, [R2.64] ;  /* 0x0000001202028981 */ /* 0x000ee2000c1e1900 */
[----:B--2---:R-:W1:Y:S02]  /*0350*/  @P0 R2UR UR6, R0 ;  /* 0x00000000000603c2 */ /* 0x004e6400000e0000 */
[----:B-1----:R-:W-:-:S11]  /*0360*/  @UP3 UIADD3 UR6, UR6, -UR21, URZ ;  /* 0x8000001506063290 */ /* 0x002fd6000fffe03f */
[----:B---3--:R1:W2:Y:S02]  /*0370*/  @!P0 R2UR UR6, R2 ;  /* 0x00000000020683c2 */ /* 0x0082a400000e0000 */
[----:B-12---:R-:W-:Y:S05]  /*0380*/  BRA `(.L_x_28) ;  /* 0x0000001000007947 */ /* 0x006fea0003800000 */
.L_x_27:
[----:B------:R-:W-:Y:S02]  /*0390*/  ULDC UR6, c[0x0][0x218] ;  /* 0x0000860000067ab9 */ /* 0x000fe40000000800 */
.L_x_28:
        /* <DEDUP_REMOVED lines=60> */
.L_x_30:
[----:B------:R-:W-:Y:S01]  /*0760*/  IABS R0, c[0x0][0x1c8] ;  /* 0x0000720000007a13 */ /* 0x000fe20000000000 */
[----:B------:R-:W1:Y:S01]  /*0770*/  S2R R2, SR_CTAID.Z ;  /* 0x0000000000027919 */ /* 0x000e620000002700 */
[----:B------:R-:W-:Y:S02]  /*0780*/  UMOV UR26, URZ ;  /* 0x0000003f001a7c82 */ /* 0x000fe40008000000 */
[----:B------:R-:W2:Y:S02]  /*0790*/  R2UR UR7, R0 ;  /* 0x00000000000773c2 */ /* 0x000ea400000e0000 */
[----:B--2---:R-:W2:Y:S08]  /*07a0*/  I2F.RP R0, UR7 ;  /* 0x0000000700007d06 */ /* 0x004eb00008209400 */
[----:B--2---:R-:W2:Y:S02]  /*07b0*/  MUFU.RCP R0, R0 ;  /* 0x0000000000007308 */ /* 0x004ea40000001000 */
[----:B--2---:R-:W-:-:S06]  /*07c0*/  IADD3 R0, R0, 0xffffffe, RZ ;  /* 0x0ffffffe00007810 */ /* 0x004fcc0007ffe0ff */
[----:B------:R-:W2:Y:S02]  /*07d0*/  F2I.FTZ.U32.TRUNC.NTZ R0, R0 ;  /* 0x0000000000007305 */ /* 0x000ea4000021f000 */
[----:B--2---:R1:W2:Y:S02]  /*07e0*/  R2UR UR27, R0 ;  /* 0x00000000001b73c2 */ /* 0x0042a400000e0000 */
[----:B-1----:R-:W-:Y:S01]  /*07f0*/  IABS R0, R2 ;  /* 0x0000000200007213 */ /* 0x002fe20000000000 */
[----:B--2---:R-:W-:-:S05]  /*0800*/  UIADD3 UR4, URZ, -UR27, URZ ;  /* 0x8000001b3f047290 */ /* 0x004fca000fffe03f */
[----:B------:R-:W1:Y:S01]  /*0810*/  R2UR UR5, R0 ;  /* 0x00000000000573c2 */ /* 0x000e6200000e0000 */
[----:B------:R-:W-:-:S04]  /*0820*/  UIMAD UR4, UR4, UR7, URZ ;  /* 0x00000007040472a4 */ /* 0x000fc8000f8e023f */
[----:B------:R-:W-:-:S07]  /*0830*/  UIMAD.WIDE.U32 UR26, UR27, UR4, UR26 ;  /* 0x000000041b1a72a5 */ /* 0x000fce000f8e001a */
[----:B------:R-:W-:Y:S02]  /*0840*/  UMOV UR23, UR27 ;  /* 0x0000001b00177c82 */ /* 0x000fe40008000000 */
[----:B-1----:R-:W-:Y:S02]  /*0850*/  UIMAD.WIDE.U32 UR26, UR23, UR5, URZ ;  /* 0x00000005171a72a5 */ /* 0x002fe4000f8e003f */
[----:B------:R-:W-:-:S05]  /*0860*/  @UP0 UIADD3 UR26, UR20, UR21, URZ ;  /* 0x00000015141a0290 */ /* 0x000fca000fffe03f */
[----:B------:R-:W-:Y:S02]  /*0870*/  UMOV UR23, UR27 ;  /* 0x0000001b00177c82 */ /* 0x000fe40008000000 */
[----:B------:R-:W-:-:S04]  /*0880*/  UIADD3 UR4, -UR23, URZ, URZ ;  /* 0x0000003f17047290 */ /* 0x000fc8000fffe13f */
[----:B------:R-:W-:-:S04]  /*0890*/  UIMAD UR4, UR7, UR4, UR5 ;  /* 0x00000004070472a4 */ /* 0x000fc8000f8e0205 */
[----:B------:R-:W-:-:S11]  /*08a0*/  UISETP.GT.U32.AND UP1, UPT, UR7, UR4, UPT ;  /* 0x000000040700728c */ /* 0x000fd6000bf24070 */
[----:B------:R-:W-:Y:S02]  /*08b0*/  @!UP1 UIADD3 UR4, UR4, -UR7, URZ ;  /* 0x8000000704049290 */ /* 0x000fe4000fffe03f */
[----:B------:R-:W-:Y:S02]  /*08c0*/  @!UP1 UIADD3 UR23, UR23, 0x1, URZ ;  /* 0x0000000117179890 */ /* 0x000fe4000fffe03f */
[----:B------:R-:W-:-:S03]  /*08d0*/  UISETP.GE.U32.AND UP2, UPT, UR4, UR7, UPT ;  /* 0x000000070400728c */ /* 0x000fc6000bf46070 */
[----:B------:R-:W-:Y:S02]  /*08e0*/  ULDC UR7, c[0x0][0x1c8] ;  /* 0x0000720000077ab9 */ /* 0x000fe40000000800 */
[----:B------:R-:W-:-:S04]  /*08f0*/  ULOP3.LUT UR4, UR12, UR7, URZ, 0x3c, !UPT ;  /* 0x000000070c047292 */ /* 0x000fc8000f8e3c3f */
[----:B------:R-:W-:Y:S02]  /*0900*/  UISETP.GE.AND UP1, UPT, UR4, URZ, UPT ;  /* 0x0000003f0400728c */ /* 0x000fe4000bf26270 */
[----:B------:R-:W-:Y:S02]  /*0910*/  @UP2 UIADD3 UR23, UR23, 0x1, URZ ;  /* 0x0000000117172890 */ /* 0x000fe4000fffe03f */
[----:B------:R-:W-:Y:S02]  /*0920*/  UISETP.NE.AND UP2, UPT, URZ, UR7, UPT ;  /* 0x000000073f00728c */ /* 0x000fe4000bf45270 */
[----:B------:R-:W-:Y:S02]  /*0930*/  ULDC.64 UR4, c[0x0][0x1a0] ;  /* 0x0000680000047ab9 */ /* 0x000fe40000000a00 */
[----:B------:R-:W-:Y:S02]  /*0940*/  @UP0 UIMAD.WIDE.U32 UR28, UR26, UR4, URZ ;  /* 0x000000041a1c02a5 */ /* 0x000fe4000f8e003f */
[----:B------:R-:W-:-:S02]  /*0950*/  UMOV UR21, UR23 ;  /* 0x0000001700157c82 */ /* 0x000fc40008000000 */
[----:B------:R-:W-:Y:S02]  /*0960*/  @!UP1 UIADD3 UR21, -UR21, URZ, URZ ;  /* 0x0000003f15159290 */ /* 0x000fe4000fffe13f */
[----:B------:R-:W-:Y:S02]  /*0970*/  USHF.R.S32.HI UR23, URZ, 0x1f, UR12 ;  /* 0x0000001f3f177899 */ /* 0x000fe4000801140c */
[----:B------:R-:W-:Y:S02]  /*0980*/  @!UP2 ULOP3.LUT UR21, URZ, UR7, URZ, 0x33, !UPT ;  /* 0x000000073f15a292 */ /* 0x000fe4000f8e333f */
[----:B------:R-:W-:Y:S02]  /*0990*/  @UP0 UIMAD UR26, UR26, UR5, UR29 ;  /* 0x000000051a1a02a4 */ /* 0x000fe4000f8e021d */
[----:B------:R-:W-:Y:S01]  /*09a0*/  USHF.R.S32.HI UR25, URZ, 0x1f, UR21 ;  /* 0x0000001f3f197899 */ /* 0x000fe20008011415 */
[----:B------:R-:W-:Y:S05]  /*09b0*/  @P0 BRA `(.L_x_31) ;  /* 0x000000c000000947 */ /* 0x000fea0003800000 */
[----:B------:R-:W-:Y:S02]  /*09c0*/  USHF.R.S32.HI UR7, URZ, 0x1f, UR20 ;  /* 0x0000001f3f077899 */ /* 0x000fe40008011414 */
[----:B------:R-:W-:-:S02]  /*09d0*/  ULDC.64 UR4, c[0x0][0x1a0] ;  /* 0x0000680000047ab9 */ /* 0x000fc40000000a00 */
[----:B------:R-:W-:Y:S02]  /*09e0*/  UIMAD UR7, UR7, UR4, URZ ;  /* 0x00000004070772a4 */ /* 0x000fe4000f8e023f */
[----:B------:R-:W-:Y:S02]  /*09f0*/  UIMAD.WIDE.U32 UR26, UR20, UR4, URZ ;  /* 0x00000004141a72a5 */ /* 0x000fe4000f8e003f */
[----:B------:R-:W-:Y:S02]  /*0a00*/  UIMAD UR20, UR20, UR5, UR7 ;  /* 0x00000005141472a4 */ /* 0x000fe4000f8e0207 */
[----:B------:R-:W-:Y:S02]  /*0a10*/  USHF.R.S32.HI UR7, URZ, 0x1f, UR11 ;  /* 0x0000001f3f077899 */ /* 0x000fe4000801140b */
[----:B------:R-:W-:Y:S02]  /*0a20*/  ULDC.64 UR4, c[0x0][0x188] ;  /* 0x0000620000047ab9 */ /* 0x000fe40000000a00 */
[----:B------:R-:W-:-:S02]  /*0a30*/  UIADD3 UR27, UR27, UR20, URZ ;  /* 0x000000141b1b7290 */ /* 0x000fc4000fffe03f */
[----:B------:R-:W-:Y:S02]  /*0a40*/  UIMAD UR7, UR7, UR4, URZ ;  /* 0x00000004070772a4 */ /* 0x000fe4000f8e023f */
[----:B------:R-:W-:Y:S02]  /*0a50*/  UIMAD.WIDE.U32 UR28, UR11, UR4, UR26 ;  /* 0x000000040b1c72a5 */ /* 0x000fe4000f8e001a */
[----:B------:R-:W-:-:S04]  /*0a60*/  UIMAD UR5, UR11, UR5, UR7 ;  /* 0x000000050b0572a4 */ /* 0x000fc8000f8e0207 */
[----:B------:R-:W-:Y:S02]  /*0a70*/  UIADD3 UR26, UR29, UR5, URZ ;  /* 0x000000051d1a7290 */ /* 0x000fe4000fffe03f */
.L_x_31:
[----:B------:R-:W-:Y:S01]  /*0a80*/  SHF.R.S32.HI R23, RZ, 0x1f, R96 ;  /* 0x0000001fff177819 */ /* 0x000fe20000011460 */
[----:B------:R-:W1:Y:S01]  /*0a90*/  S2R R18, SR_CTAID.Z ;  /* 0x0000000000127919 */ /* 0x000e620000002700 */
[----:B------:R-:W-:Y:S01]  /*0aa0*/  ULDC.64 UR4, c[0x0][0x1b0] ;  /* 0x00006c0000047ab9 */ /* 0x000fe20000000a00 */
[----:B------:R-:W-:Y:S01]  /*0ab0*/  IMAD.MOV.U32 R24, RZ, RZ, 0x10 ;  /* 0x00000010ff187424 */ /* 0x000fe200078e00ff */
[CC--:B------:R-:W-:Y:S01]  /*0ac0*/  LEA.HI R4, R23.reuse, R96.reuse, RZ, 0x4 ;  /* 0x0000006017047211 */ /* 0x0c0fe200078f20ff */
[----:B------:R-:W-:Y:S01]  /*0ad0*/  UIMAD UR4, UR25, UR4, URZ ;  /* 0x00000004190472a4 */ /* 0x000fe2000f8e023f */
[-C--:B------:R-:W-:Y:S01]  /*0ae0*/  LEA.HI R0, R23, R96.reuse, RZ, 0x3 ;  /* 0x0000006017007211 */ /* 0x080fe200078f18ff */
[----:B------:R-:W-:Y:S01]  /*0af0*/  UIADD3 UR14, -UR14, UR16, URZ ;  /* 0x000000100e0e7290 */ /* 0x000fe2000fffe13f */
[----:B------:R-:W-:Y:S01]  /*0b00*/  SHF.R.S32.HI R5, RZ, 0x4, R4 ;  /* 0x00000004ff057819 */ /* 0x000fe20000011404 */
[----:B------:R-:W-:Y:S01]  /*0b10*/  UIMAD UR11, UR21, UR5, UR4 ;  /* 0x00000005150b72a4 */ /* 0x000fe2000f8e0204 */
[----:B------:R-:W-:Y:S01]  /*0b20*/  LOP3.LUT R2, R0, 0xfffffff8, RZ, 0xc0, !PT ;  /* 0xfffffff800027812 */ /* 0x000fe200078ec0ff */
[----:B------:R-:W-:Y:S01]  /*0b30*/  IMAD.U32 R8, RZ, RZ, UR13 ;  /* 0x0000000dff087e24 */ /* 0x000fe2000f8e00ff */
[----:B------:R-:W-:Y:S01]  /*0b40*/  LEA.HI R3, R4, R5, RZ, 0x1 ;  /* 0x0000000504037211 */ /* 0x000fe200078f08ff */
[----:B------:R-:W-:Y:S01]  /*0b50*/  ULDC.64 UR4, c[0x0][0x1a8] ;  /* 0x00006a0000047ab9 */ /* 0x000fe20000000a00 */
[----:B------:R-:W-:Y:S01]  /*0b60*/  SHF.R.S32.HI R168, RZ, 0x3, R0 ;  /* 0x00000003ffa87819 */ /* 0x000fe20000011400 */
[----:B------:R-:W-:Y:S01]  /*0b70*/  IMAD.IADD R21, R96, 0x1, -R2 ;  /* 0x0000000160157824 */ /* 0x000fe200078e0a02 */
[----:B------:R-:W-:Y:S01]  /*0b80*/  LOP3.LUT R2, R4, 0xfffffff0, RZ, 0xc0, !PT ;  /* 0xfffffff004027812 */ /* 0x000fe200078ec0ff */
[----:B------:R-:W-:Y:S01]  /*0b90*/  UIMAD UR4, UR23, UR4, URZ ;  /* 0x00000004170472a4 */ /* 0x000fe2000f8e023f */
[----:B------:R-:W-:Y:S01]  /*0ba0*/  LOP3.LUT R0, R3, 0xfffffffe, RZ, 0xc0, !PT ;  /* 0xfffffffe03007812 */ /* 0x000fe200078ec0ff */
[----:B------:R-:W-:Y:S01]  /*0bb0*/  IMAD.SHL.U32 R3, R168, 0x40, RZ ;  /* 0x00000040a8037824 */ /* 0x000fe200078e00ff */
[----:B------:R-:W-:Y:S01]  /*0bc0*/  SHF.R.S32.HI R169, RZ, 0x1f, R168 ;  /* 0x0000001fffa97819 */ /* 0x000fe200000114a8 */
[----:B------:R-:W-:Y:S01]  /*0bd0*/  IMAD.IADD R6, R96, 0x1, -R2 ;  /* 0x0000000160067824 */ /* 0x000fe200078e0a02 */
[----:B------:R-:W-:Y:S01]  /*0be0*/  LEA.HI R10, R23, R96, RZ, 0x6 ;  /* 0x00000060170a7211 */ /* 0x000fe200078f30ff */
[----:B------:R-:W-:Y:S01]  /*0bf0*/  IMAD.IADD R22, R5, 0x1, -R0 ;  /* 0x0000000105167824 */ /* 0x000fe200078e0a00 */
[----:B------:R-:W-:Y:S01]  /*0c00*/  LOP3.LUT R0, R3, 0x1c0, RZ, 0xc0, !PT ;  /* 0x000001c003007812 */ /* 0x000fe200078ec0ff */
[----:B------:R-:W-:Y:S01]  /*0c10*/  IMAD.SHL.U32 R246, R21, 0x8, RZ ;  /* 0x0000000815f67824 */ /* 0x000fe200078e00ff */
[----:B------:R-:W-:Y:S01]  /*0c20*/  SHF.R.S32.HI R3, RZ, 0x1f, R6 ;  /* 0x0000001fff037819 */ /* 0x000fe20000011406 */
[----:B------:R-:W-:Y:S01]  /*0c30*/  IMAD R7, R169, c[0x0][0x198], RZ ;  /* 0x00006600a9077a24 */ /* 0x000fe200078e02ff */
[----:B------:R-:W-:Y:S01]  /*0c40*/  UIMAD UR4, UR12, UR5, UR4 ;  /* 0x000000050c0472a4 */ /* 0x000fe2000f8e0204 */
[----:B------:R-:W-:Y:S01]  /*0c50*/  IMAD.SHL.U32 R10, R10, 0x8, RZ ;  /* 0x000000080a0a7824 */ /* 0x000fe200078e00ff */
[----:B------:R-:W-:Y:S01]  /*0c60*/  LOP3.LUT R2, R0, 0x38, R246, 0xf8, !PT ;  /* 0x0000003800027812 */ /* 0x000fe200078ef8f6 */
[----:B------:R-:W-:Y:S01]  /*0c70*/  BSSY B0, `(.L_x_32) ;  /* 0x000005a000007945 */ /* 0x000fe20003800000 */
[----:B------:R-:W-:Y:S01]  /*0c80*/  SHF.R.U32.HI R0, RZ, 0x3, R0 ;  /* 0x00000003ff007819 */ /* 0x000fe20000011600 */
[----:B------:R-:W-:Y:S01]  /*0c90*/  IMAD.WIDE R8, R8, 0x40, R168 ;  /* 0x0000004008087825 */ /* 0x000fe200078e02a8 */
[----:B------:R-:W-:-:S02]  /*0ca0*/  LEA.HI R12, R3, R6, RZ, 0x3 ;  /* 0x00000006030c7211 */ /* 0x000fc400078f18ff */
[--C-:B------:R-:W-:Y:S02]  /*0cb0*/  SHF.R.S32.HI R247, RZ, 0x1f, R246.reuse ;  /* 0x0000001ffff77819 */ /* 0x100fe400000114f6 */
[----:B------:R-:W-:Y:S02]  /*0cc0*/  LOP3.LUT R11, R2, R0, RZ, 0x3c, !PT ;  /* 0x00000000020b7212 */ /* 0x000fe400078e3cff */
[----:B------:R-:W-:Y:S01]  /*0cd0*/  LOP3.LUT R0, R12, 0xfffffff8, RZ, 0xc0, !PT ;  /* 0xfffffff80c007812 */ /* 0x000fe200078ec0ff */
[----:B------:R-:W-:Y:S01]  /*0ce0*/  IMAD.WIDE.U32 R4, R168, c[0x0][0x198], R246 ;  /* 0x00006600a8047a25 */ /* 0x000fe200078e00f6 */
[----:B------:R-:W-:Y:S01]  /*0cf0*/  IADD3 R2, P0, R246, UR6, RZ ;  /* 0x00000006f6027c10 */ /* 0x000fe2000ff1e0ff */
[----:B------:R-:W-:Y:S01]  /*0d00*/  ULDC.64 UR6, c[0x0][0x1b8] ;  /* 0x00006e0000067ab9 */ /* 0x000fe20000000a00 */
[----:B------:R-:W-:Y:S01]  /*0d10*/  LOP3.LUT R10, R11, 0xfffffe00, R10, 0xf8, !PT ;  /* 0xfffffe000b0a7812 */ /* 0x000fe200078ef80a */
[----:B------:R-:W-:Y:S01]  /*0d20*/  IMAD.IADD R6, R6, 0x1, -R0 ;  /* 0x0000000106067824 */ /* 0x000fe200078e0a00 */
[----:B------:R-:W-:Y:S01]  /*0d30*/  IADD3.X R3, R247, UR17, RZ, P0, !PT ;  /* 0x00000011f7037c10 */ /* 0x000fe200087fe4ff */
[----:B------:R-:W-:Y:S01]  /*0d40*/  IMAD R0, R168, c[0x0][0x19c], R7 ;  /* 0x00006700a8007a24 */ /* 0x000fe200078e0207 */
[----:B------:R-:W-:Y:S01]  /*0d50*/  IADD3 R4, P0, R4, UR24, RZ ;  /* 0x0000001804047c10 */ /* 0x000fe2000ff1e0ff */
[----:B------:R-:W-:Y:S01]  /*0d60*/  IMAD.SHL.U32 R7, R22, 0x8, RZ ;  /* 0x0000000816077824 */ /* 0x000fe200078e00ff */
[----:B------:R-:W-:Y:S01]  /*0d70*/  LOP3.LUT P2, RZ, R6, 0x4, RZ, 0xc0, !PT ;  /* 0x0000000406ff7812 */ /* 0x000fe2000784c0ff */
[----:B-1----:R-:W-:Y:S01]  /*0d80*/  IMAD.WIDE.U32 R18, R18, c[0x0][0x1a8], R2 ;  /* 0x00006a0012127a25 */ /* 0x002fe200078e0002 */
[----:B------:R-:W-:Y:S01]  /*0d90*/  IADD3.X R5, R5, UR22, R0, P0, !PT ;  /* 0x0000001605057c10 */ /* 0x000fe200087fe400 */
[----:B------:R-:W-:Y:S01]  /*0da0*/  UIMAD UR6, UR25, UR6, URZ ;  /* 0x00000006190672a4 */ /* 0x000fe2000f8e023f */
[C---:B------:R-:W-:Y:S01]  /*0db0*/  LOP3.LUT P1, RZ, R6.reuse, 0x2, RZ, 0xc0, !PT ;  /* 0x0000000206ff7812 */ /* 0x040fe2000782c0ff */
[----:B------:R-:W-:Y:S01]  /*0dc0*/  IMAD.SHL.U32 R0, R6, 0x40, RZ ;  /* 0x0000004006007824 */ /* 0x000fe200078e00ff */
[----:B------:R-:W-:Y:S01]  /*0dd0*/  IADD3 R250, R246, 0x40, RZ ;  /* 0x00000040f6fa7810 */ /* 0x000fe20007ffe0ff */
[----:B------:R-:W-:Y:S01]  /*0de0*/  IMAD R6, R169, c[0x0][0x1a0], RZ ;  /* 0x00006800a9067a24 */ /* 0x000fe200078e02ff */
[----:B------:R-:W-:Y:S01]  /*0df0*/  UIMAD UR7, UR21, UR7, UR6 ;  /* 0x00000007150772a4 */ /* 0x000fe2000f8e0206 */
[----:B------:R-:W-:Y:S01]  /*0e00*/  IMAD.WIDE.U32 R2, R168, c[0x0][0x1a0], R246 ;  /* 0x00006800a8027a25 */ /* 0x000fe200078e00f6 */
[----:B------:R-:W-:-:S02]  /*0e10*/  LOP3.LUT R0, R0, 0x1c0, RZ, 0xc0, !PT ;  /* 0x000001c000007812 */ /* 0x000fc400078ec0ff */
[----:B------:R-:W-:Y:S01]  /*0e20*/  IADD3 R245, R246, 0x80, RZ ;  /* 0x00000080f6f57810 */ /* 0x000fe20007ffe0ff */
[----:B------:R-:W-:Y:S01]  /*0e30*/  IMAD R6, R168, c[0x0][0x1a4], R6 ;  /* 0x00006900a8067a24 */ /* 0x000fe200078e0206 */
[----:B------:R-:W-:Y:S01]  /*0e40*/  LOP3.LUT R7, R0, 0x8, R7, 0xf8, !PT ;  /* 0x0000000800077812 */ /* 0x000fe200078ef807 */
[----:B------:R-:W-:Y:S01]  /*0e50*/  IMAD.SHL.U32 R230, R10, 0x2, RZ ;  /* 0x000000020ae67824 */ /* 0x000fe200078e00ff */
[----:B------:R-:W-:Y:S02]  /*0e60*/  SHF.R.U32.HI R0, RZ, 0x3, R0 ;  /* 0x00000003ff007819 */ /* 0x000fe40000011600 */
[----:B------:R-:W-:Y:S02]  /*0e70*/  IADD3 R2, P0, R2, UR28, RZ ;  /* 0x0000001c02027c10 */ /* 0x000fe4000ff1e0ff */
[----:B------:R-:W-:Y:S01]  /*0e80*/  LOP3.LUT R7, R7, R0, RZ, 0x3c, !PT ;  /* 0x0000000007077212 */ /* 0x000fe200078e3cff */
[----:B------:R-:W-:Y:S01]  /*0e90*/  IMAD.U32 R0, RZ, RZ, UR21 ;  /* 0x00000015ff007e24 */ /* 0x000fe2000f8e00ff */
[----:B------:R-:W-:Y:S01]  /*0ea0*/  IADD3.X R3, R3, UR26, R6, P0, !PT ;  /* 0x0000001a03037c10 */ /* 0x000fe200087fe406 */
[----:B------:R-:W-:Y:S01]  /*0eb0*/  IMAD.U32 R6, RZ, RZ, UR21 ;  /* 0x00000015ff067e24 */ /* 0x000fe2000f8e00ff */
[----:B------:R-:W-:Y:S01]  /*0ec0*/  ISETP.GE.AND P0, PT, R168, UR14, PT ;  /* 0x0000000ea8007c0c */ /* 0x000fe2000bf06270 */
[----:B------:R-:W-:Y:S01]  /*0ed0*/  IMAD.WIDE.U32 R28, R0, c[0x0][0x1b0], R4 ;  /* 0x00006c00001c7a25 */ /* 0x000fe200078e0004 */
[----:B------:R-:W-:-:S02]  /*0ee0*/  IADD3 R251, R246, 0xc0, RZ ;  /* 0x000000c0f6fb7810 */ /* 0x000fc40007ffe0ff */
[----:B------:R-:W-:Y:S01]  /*0ef0*/  SEL R4, R24, 0xfffffff0, !P1 ;  /* 0xfffffff018047807 */ /* 0x000fe20004800000 */
[----:B------:R-:W-:Y:S01]  /*0f00*/  IMAD.WIDE.U32 R26, R6, c[0x0][0x1b8], R2 ;  /* 0x00006e00061a7a25 */ /* 0x000fe200078e0002 */
[----:B------:R1:W-:Y:S01]  /*0f10*/  STL.64 [R1+0x8], R28 ;  /* 0x0000081c01007387 */ /* 0x0003e20000100a00 */
[----:B------:R-:W-:Y:S02]  /*0f20*/  IADD3 R249, R29, UR11, RZ ;  /* 0x0000000b1df97c10 */ /* 0x000fe4000fffe0ff */
[----:B------:R-:W-:Y:S01]  /*0f30*/  IMAD.SHL.U32 R5, R12, 0x40, RZ ;  /* 0x000000400c057824 */ /* 0x000fe200078e00ff */
[----:B------:R1:W-:Y:S01]  /*0f40*/  STL.64 [R1], R26 ;  /* 0x0000001a01007387 */ /* 0x0003e20000100a00 */
[----:B------:R-:W-:Y:S01]  /*0f50*/  IMAD.MOV.U32 R0, RZ, RZ, 0x20 ;  /* 0x00000020ff007424 */ /* 0x000fe200078e00ff */
[----:B------:R-:W-:Y:S02]  /*0f60*/  IADD3 R252, R27, UR7, RZ ;  /* 0x000000071bfc7c10 */ /* 0x000fe4000fffe0ff */
[----:B------:R-:W-:-:S02]  /*0f70*/  LOP3.LUT R5, R7, 0xfffffe00, R5, 0xf8, !PT ;  /* 0xfffffe0007057812 */ /* 0x000fc400078ef805 */
[----:B------:R-:W-:Y:S02]  /*0f80*/  IADD3 R7, R19, UR4, RZ ;  /* 0x0000000413077c10 */ /* 0x000fe4000fffe0ff */
[----:B------:R-:W-:Y:S01]  /*0f90*/  SEL R0, R0, 0xffffffe0, !P2 ;  /* 0xffffffe000007807 */ /* 0x000fe20005000000 */
[----:B------:R-:W-:Y:S05]  /*0fa0*/  @P0 BRA `(.L_x_33) ;  /* 0x0000026000000947 */ /* 0x000fea0003800000 */
[----:B------:R-:W-:Y:S01]  /*0fb0*/  ISETP.GE.AND P6, PT, R246, c[0x0][0x220], PT ;  /* 0x00008800f6007a0c */ /* 0x000fe20003fc6270 */
[----:B------:R-:W-:Y:S01]  /*0fc0*/  IMAD R2, R9, c[0x0][0x190], RZ ;  /* 0x0000640009027a24 */ /* 0x000fe200078e02ff */
[----:B------:R-:W-:Y:S01]  /*0fd0*/  ISETP.GE.AND P5, PT, R250, c[0x0][0x220], PT ;  /* 0x00008800fa007a0c */ /* 0x000fe20003fa6270 */
[----:B------:R-:W-:Y:S01]  /*0fe0*/  IMAD.MOV.U32 R6, RZ, RZ, R18 ;  /* 0x000000ffff067224 */ /* 0x000fe200078e0012 */
[----:B------:R-:W-:Y:S01]  /*0ff0*/  ISETP.GE.AND P4, PT, R245, c[0x0][0x220], PT ;  /* 0x00008800f5007a0c */ /* 0x000fe20003f86270 */
[C---:B------:R-:W-:Y:S01]  /*1000*/  IMAD R2, R8.reuse, c[0x0][0x194], R2 ;  /* 0x0000650008027a24 */ /* 0x040fe200078e0202 */
[----:B------:R-:W-:Y:S01]  /*1010*/  ISETP.GE.AND P3, PT, R251, c[0x0][0x220], PT ;  /* 0x00008800fb007a0c */ /* 0x000fe20003f66270 */
[----:B------:R-:W-:-:S04]  /*1020*/  IMAD.WIDE.U32 R14, R8, c[0x0][0x190], R6 ;  /* 0x00006400080e7a25 */ /* 0x000fc800078e0006 */
[----:B------:R-:W-:Y:S02]  /*1030*/  IMAD.IADD R16, R15, 0x1, R2 ;  /* 0x000000010f107824 */ /* 0x000fe400078e0202 */
[C---:B------:R-:W-:Y:S01]  /*1040*/  @!P6 LEA R12, P2, R14.reuse, c[0x0][0x160], 0x1 ;  /* 0x000058000e0cea11 */ /* 0x040fe200078408ff */
[----:B------:R2:W-:Y:S01]  /*1050*/  @P6 STS.128 [R230], RZ ;  /* 0x000000ffe6006388 */ /* 0x0005e20000000c00 */
[C---:B------:R-:W-:Y:S02]  /*1060*/  @!P5 LEA R10, P1, R14.reuse, c[0x0][0x160], 0x1 ;  /* 0x000058000e0ada11 */ /* 0x040fe400078208ff */
[C---:B------:R-:W-:Y:S02]  /*1070*/  @!P4 LEA R2, P0, R14.reuse, c[0x0][0x160], 0x1 ;  /* 0x000058000e02ca11 */ /* 0x040fe400078008ff */
[C-C-:B------:R-:W-:Y:S02]  /*1080*/  @!P6 LEA.HI.X R13, R14.reuse, c[0x0][0x164], R16.reuse, 0x1, P2 ;  /* 0x000059000e0dea11 */ /* 0x140fe400010f0c10 */
[----:B------:R-:W-:-:S02]  /*1090*/  @!P5 LEA.HI.X R11, R14, c[0x0][0x164], R16, 0x1, P1 ;  /* 0x000059000e0bda11 */ /* 0x000fc400008f0c10 */
[----:B------:R-:W-:Y:S01]  /*10a0*/  @!P4 LEA.HI.X R3, R14, c[0x0][0x164], R16, 0x1, P0 ;  /* 0x000059000e03ca11 */ /* 0x000fe200000f0c10 */
[----:B------:R-:W-:Y:S01]  /*10b0*/  @!PT LDS RZ, [RZ] ;  /* 0x00000000fffff984 */ /* 0x000fe20000000800 */
[----:B------:R-:W-:Y:S01]  /*10c0*/  @!PT LDS RZ, [RZ] ;  /* 0x00000000fffff984 */ /* 0x000fe20000000800 */
[----:B------:R-:W-:Y:S01]  /*10d0*/  @!PT LDS RZ, [RZ] ;  /* 0x00000000fffff984 */ /* 0x000fe20000000800 */
[----:B------:R2:W-:Y:S04]  /*10e0*/  @!P6 LDGSTS.E.BYPASS.LTC128B.128 [R230], [R12.64] ;  /* 0x000000000ce6efae */ /* 0x0005e8000b901d52 */
[----:B------:R2:W-:Y:S04]  /*10f0*/  @P5 STS.128 [R230+0x2000], RZ ;  /* 0x002000ffe6005388 */ /* 0x0005e80000000c00 */
[----:B------:R-:W-:Y:S01]  /*1100*/  @!PT LDS RZ, [RZ] ;  /* 0x00000000fffff984 */ /* 0x000fe20000000800 */
[----:B------:R-:W-:Y:S01]  /*1110*/  @!PT LDS RZ, [RZ] ;  /* 0x00000000fffff984 */ /* 0x000fe20000000800 */
[----:B------:R-:W-:Y:S01]  /*1120*/  @!PT LDS RZ, [RZ] ;  /* 0x00000000fffff984 */ /* 0x000fe20000000800 */
[----:B------:R2:W-:Y:S04]  /*1130*/  @!P5 LDGSTS.E.BYPASS.LTC128B.128 [R230+0x2000], [R10.64+0x80] ;  /* 0x020000800ae6dfae */ /* 0x0005e8000b901d52 */
[----:B------:R2:W-:Y:S04]  /*1140*/  @P4 STS.128 [R230+0x4000], RZ ;  /* 0x004000ffe6004388 */ /* 0x0005e80000000c00 */
[----:B------:R-:W-:Y:S01]  /*1150*/  @!PT LDS RZ, [RZ] ;  /* 0x00000000fffff984 */ /* 0x000fe20000000800 */
[----:B------:R-:W-:Y:S01]  /*1160*/  @!PT LDS RZ, [RZ] ;  /* 0x00000000fffff984 */ /* 0x000fe20000000800 */
[----:B------:R-:W-:Y:S01]  /*1170*/  @!PT LDS RZ, [RZ] ;  /* 0x00000000fffff984 */ /* 0x000fe20000000800 */
[----:B------:R2:W-:Y:S04]  /*1180*/  @!P4 LDGSTS.E.BYPASS.LTC128B.128 [R230+0x4000], [R2.64+0x100] ;  /* 0x0400010002e6cfae */ /* 0x0005e8000b901d52 */
[----:B------:R2:W-:Y:S01]  /*1190*/  @P3 STS.128 [R230+0x6000], RZ ;  /* 0x006000ffe6003388 */ /* 0x0005e20000000c00 */
[----:B------:R-:W-:Y:S05]  /*11a0*/  @P3 BRA `(.L_x_33) ;  /* 0x0000006000003947 */ /* 0x000fea0003800000 */
[----:B--2---:R-:W-:-:S04]  /*11b0*/  LEA R2, P0, R14, c[0x0][0x160], 0x1 ;  /* 0x000058000e027a11 */ /* 0x004fc800078008ff */
[----:B------:R-:W-:-:S05]  /*11c0*/  LEA.HI.X R3, R14, c[0x0][0x164], R16, 0x1, P0 ;  /* 0x000059000e037a11 */ /* 0x000fca00000f0c10 */
[----:B------:R-:W-:Y:S01]  /*11d0*/  @!PT LDS RZ, [RZ] ;  /* 0x00000000fffff984 */ /* 0x000fe20000000800 */
[----:B------:R-:W-:Y:S01]  /*11e0*/  @!PT LDS RZ, [RZ] ;  /* 0x00000000fffff984 */ /* 0x000fe20000000800 */
[----:B------:R-:W-:Y:S01]  /*11f0*/  @!PT LDS RZ, [RZ] ;  /* 0x00000000fffff984 */ /* 0x000fe20000000800 */
[----:B------:R2:W-:Y:S04]  /*1200*/  LDGSTS.E.BYPASS.LTC128B.128 [R230+0x6000], [R2.64+0x180] ;  /* 0x0600018002e67fae */ /* 0x0005e8000b901d52 */
.L_x_33:
[----:B------:R-:W-:Y:S05]  /*1210*/  BSYNC B0 ;  /* 0x0000000000007941 */ /* 0x000fea0003800000 */
.L_x_32:
[----:B------:R-:W-:Y:S01]  /*1220*/  IADD3 R20, R168, 0x10, RZ ;  /* 0x00000010a8147810 */ /* 0x000fe20007ffe0ff */
[----:B------:R-:W-:Y:S03]  /*1230*/  BSSY B0, `(.L_x_34) ;  /* 0x000002c000007945 */ /* 0x000fe60003800000 */
[----:B------:R-:W-:-:S13]  /*1240*/  ISETP.GE.AND P0, PT, R20, UR14, PT ;  /* 0x0000000e14007c0c */ /* 0x000fda000bf06270 */
[----:B------:R-:W-:Y:S05]  /*1250*/  @P0 BRA `(.L_x_35) ;  /* 0x0000029000000947 */ /* 0x000fea0003800000 */
[----:B--2---:R-:W-:Y:S01]  /*1260*/  IADD3 R10, P0, R8, 0x10, RZ ;  /* 0x00000010080a7810 */ /* 0x004fe20007f1e0ff */
[----:B------:R-:W-:Y:S01]  /*1270*/  IMAD.MOV.U32 R3, RZ, RZ, R7 ;  /* 0x000000ffff037224 */ /* 0x000fe200078e0007 */
[----:B------:R-:W-:Y:S02]  /*1280*/  ISETP.GE.AND P5, PT, R246, c[0x0][0x220], PT ;  /* 0x00008800f6007a0c */ /* 0x000fe40003fa6270 */
[----:B------:R-:W-:Y:S01]  /*1290*/  ISETP.GE.AND P4, PT, R250, c[0x0][0x220], PT ;  /* 0x00008800fa007a0c */ /* 0x000fe20003f86270 */
[----:B------:R-:W-:Y:S01]  /*12a0*/  IMAD.X R2, RZ, RZ, R9, P0 ;  /* 0x000000ffff027224 */ /* 0x000fe200000e0609 */
[----:B------:R-:W-:Y:S02]  /*12b0*/  ISETP.GE.AND P2, PT, R245, c[0x0][0x220], PT ;  /* 0x00008800f5007a0c */ /* 0x000fe40003f46270 */
[----:B------:R-:W-:Y:S01]  /*12c0*/  ISETP.GE.AND P0, PT, R251, c[0x0][0x220], PT ;  /* 0x00008800fb007a0c */ /* 0x000fe20003f06270 */
[----:B------:R-:W-:Y:S02]  /*12d0*/  IMAD R16, R2, c[0x0][0x190], RZ ;  /* 0x0000640002107a24 */ /* 0x000fe400078e02ff */
[----:B------:R-:W-:-:S02]  /*12e0*/  IMAD.MOV.U32 R2, RZ, RZ, R18 ;  /* 0x000000ffff027224 */ /* 0x000fc400078e0012 */
[C---:B------:R-:W-:Y:S02]  /*12f0*/  IMAD R16, R10.reuse, c[0x0][0x194], R16 ;  /* 0x000065000a107a24 */ /* 0x040fe400078e0210 */
[----:B------:R-:W-:Y:S01]  /*1300*/  IMAD.WIDE.U32 R2, R10, c[0x0][0x190], R2 ;  /* 0x000064000a027a25 */ /* 0x000fe200078e0002 */
[----:B------:R2:W-:Y:S03]  /*1310*/  @P5 STS.128 [R230+0x800], RZ ;  /* 0x000800ffe6005388 */ /* 0x0005e60000000c00 */
[----:B------:R-:W-:Y:S01]  /*1320*/  IMAD.IADD R16, R3, 0x1, R16 ;  /* 0x0000000103107824 */ /* 0x000fe200078e0210 */
[C---:B------:R-:W-:Y:S02]  /*1330*/  @!P5 LEA R14, P6, R2.reuse, c[0x0][0x160], 0x1 ;  /* 0x00005800020eda11 */ /* 0x040fe400078c08ff */
[C---:B------:R-:W-:Y:S02]  /*1340*/  @!P4 LEA R12, P3, R2.reuse, c[0x0][0x160], 0x1 ;  /* 0x00005800020cca11 */ /* 0x040fe400078608ff */
[----:B------:R-:W-:-:S02]  /*1350*/  @!P2 LEA R10, P1, R2, c[0x0][0x160], 0x1 ;  /* 0x00005800020aaa11 */ /* 0x000fc400078208ff */
[C-C-:B------:R-:W-:Y:S02]  /*1360*/  @!P5 LEA.HI.X R15, R2.reuse, c[0x0][0x164], R16.reuse, 0x1, P6 ;  /* 0x00005900020fda11 */ /* 0x140fe400030f0c10 */
[C-C-:B------:R-:W-:Y:S02]  /*1370*/  @!P4 LEA.HI.X R13, R2.reuse, c[0x0][0x164], R16.reuse, 0x1, P3 ;  /* 0x00005900020dca11 */ /* 0x140fe400018f0c10 */
[----:B------:R-:W-:Y:S01]  /*1380*/  @!P2 LEA.HI.X R11, R2, c[0x0][0x164], R16, 0x1, P1 ;  /* 0x00005900020baa11 */ /* 0x000fe200008f0c10 */
[----:B------:R-:W-:Y:S01]  /*1390*/  @!PT LDS RZ, [RZ] ;  /* 0x00000000fffff984 */ /* 0x000fe20000000800 */
[----:B------:R-:W-:Y:S01]  /*13a0*/  @!PT LDS RZ, [RZ] ;  /* 0x00000000fffff984 */ /* 0x000fe20000000800 */
[----:B------:R-:W-:Y:S01]  /*13b0*/  @!PT LDS RZ, [RZ] ;  /* 0x00000000fffff984 */ /* 0x000fe20000000800 */
[----:B------:R2:W-:Y:S04]  /*13c0*/  @!P5 LDGSTS.E.BYPASS.LTC128B.128 [R230+0x800], [R14.64] ;  /* 0x008000000ee6dfae */ /* 0x0005e8000b901d52 */
        /* <DEDUP_REMOVED lines=18> */
.L_x_35:
[----:B------:R-:W-:Y:S05]  /*14f0*/  BSYNC B0 ;  /* 0x0000000000007941 */ /* 0x000fea0003800000 */
.L_x_34:
        /* <DEDUP_REMOVED lines=45> */
.L_x_37:
[----:B------:R-:W-:Y:S05]  /*17d0*/  BSYNC B0 ;  /* 0x0000000000007941 */ /* 0x000fea0003800000 */
.L_x_36:
[----:B------:R-:W-:Y:S01]  /*17e0*/  IADD3 R16, R168, 0x30, RZ ;  /* 0x00000030a8107810 */ /* 0x000fe20007ffe0ff */
[----:B------:R-:W-:Y:S01]  /*17f0*/  UMOV UR6, 0x6 ;  /* 0x0000000600067882 */ /* 0x000fe20000000000 */
[----:B------:R-:W-:Y:S01]  /*1800*/  BSSY B0, `(.L_x_38) ;  /* 0x000002e000007945 */ /* 0x000fe20003800000 */
[----:B------:R-:W-:Y:S01]  /*1810*/  ULDC.64 UR4, c[0x0][0x198] ;  /* 0x0000660000047ab9 */ /* 0x000fe20000000a00 */
[----:B------:R-:W-:Y:S01]  /*1820*/  ISETP.GE.AND P0, PT, R16, UR14, PT ;  /* 0x0000000e10007c0c */ /* 0x000fe2000bf06270 */
[----:B------:R-:W-:Y:S02]  /*1830*/  USHF.L.U64.HI UR6, UR4, UR6, UR5 ;  /* 0x0000000604067299 */ /* 0x000fe40008010205 */
[----:B------:R-:W-:-:S10]  /*1840*/  USHF.L.U32 UR20, UR4, 0x6, URZ ;  /* 0x0000000604147899 */ /* 0x000fd4000800063f */
[----:B------:R-:W-:Y:S05]  /*1850*/  @P0 BRA `(.L_x_39) ;  /* 0x0000028000000947 */ /* 0x000fea0003800000 */
[----:B--2---:R-:W-:Y:S01]  /*1860*/  IADD3 R2, P0, R8, 0x30, RZ ;  /* 0x0000003008027810 */ /* 0x004fe20007f1e0ff */
[----:B------:R-:W-:Y:S01]  /*1870*/  IMAD.MOV.U32 R6, RZ, RZ, R18 ;  /* 0x000000ffff067224 */ /* 0x000fe200078e0012 */
[----:B------:R-:W-:Y:S02]  /*1880*/  ISETP.GE.AND P5, PT, R246, c[0x0][0x220], PT ;  /* 0x00008800f6007a0c */ /* 0x000fe40003fa6270 */
[----:B------:R-:W-:Y:S01]  /*1890*/  ISETP.GE.AND P4, PT, R250, c[0x0][0x220], PT ;  /* 0x00008800fa007a0c */ /* 0x000fe20003f86270 */
[----:B------:R-:W-:Y:S01]  /*18a0*/  IMAD.X R8, RZ, RZ, R9, P0 ;  /* 0x000000ffff087224 */ /* 0x000fe200000e0609 */
[----:B------:R-:W-:Y:S01]  /*18b0*/  ISETP.GE.AND P2, PT, R245, c[0x0][0x220], PT ;  /* 0x00008800f5007a0c */ /* 0x000fe20003f46270 */
[----:B------:R-:W-:Y:S01]  /*18c0*/  IMAD.WIDE.U32 R10, R2, c[0x0][0x190], R6 ;  /* 0x00006400020a7a25 */ /* 0x000fe200078e0006 */
[----:B------:R-:W-:-:S03]  /*18d0*/  ISETP.GE.AND P0, PT, R251, c[0x0][0x220], PT ;  /* 0x00008800fb007a0c */ /* 0x000fc60003f06270 */
[----:B------:R-:W-:-:S04]  /*18e0*/  IMAD R8, R8, c[0x0][0x190], RZ ;  /* 0x0000640008087a24 */ /* 0x000fc800078e02ff */
[----:B------:R-:W-:Y:S01]  /*18f0*/  IMAD R12, R2, c[0x0][0x194], R8 ;  /* 0x00006500020c7a24 */ /* 0x000fe200078e0208 */
[C---:B------:R-:W-:Y:S01]  /*1900*/  @!P5 LEA R8, P6, R10.reuse, c[0x0][0x160], 0x1 ;  /* 0x000058000a08da11 */ /* 0x040fe200078c08ff */
[----:B------:R2:W-:Y:S01]  /*1910*/  @P5 STS.128 [R230+0x1800], RZ ;  /* 0x001800ffe6005388 */ /* 0x0005e20000000c00 */
[C---:B------:R-:W-:Y:S01]  /*1920*/  @!P4 LEA R6, P3, R10.reuse, c[0x0][0x160], 0x1 ;  /* 0x000058000a06ca11 */ /* 0x040fe200078608ff */
[----:B------:R-:W-:Y:S01]  /*1930*/  IMAD.IADD R12, R11, 0x1, R12 ;  /* 0x000000010b0c7824 */ /* 0x000fe200078e020c */
[----:B------:R-:W-:-:S04]  /*1940*/  @!P2 LEA R2, P1, R10, c[0x0][0x160], 0x1 ;  /* 0x000058000a02aa11 */ /* 0x000fc800078208ff */
        /* <DEDUP_REMOVED lines=25> */
.L_x_39:
[----:B------:R-:W-:Y:S05]  /*1ae0*/  BSYNC B0 ;  /* 0x0000000000007941 */ /* 0x000fea0003800000 */
.L_x_38:
[----:B------:R-:W-:Y:S01]  /*1af0*/  ULEA.HI.SX32 UR17, UR8, 0xffffffff, 0x1a ;  /* 0xffffffff08117891 */ /* 0x000fe2000f8fd23f */
[----:B------:R-:W-:Y:S01]  /*1b00*/  MOV R248, R28 ;  /* 0x0000001c00f87202 */ /* 0x000fe20000000f00 */
[----:B------:R-:W-:Y:S01]  /*1b10*/  IMAD.U32 R97, RZ, RZ, UR20 ;  /* 0x00000014ff617e24 */ /* 0x000fe2000f8e00ff */
[----:B------:R-:W-:Y:S01]  /*1b20*/  BSSY B0, `(.L_x_40) ;  /* 0x000002a000007945 */ /* 0x000fe20003800000 */
[----:B------:R-:W-:Y:S02]  /*1b30*/  UIMAD UR12, UR17, -0x40, UR15 ;  /* 0xffffffc0110c78a4 */ /* 0x000fe4000f8e020f */
[----:B------:R-:W-:Y:S01]  /*1b40*/  USHF.R.S32.HI UR14, URZ, 0x1f, UR17 ;  /* 0x0000001f3f0e7899 */ /* 0x000fe20008011411 */
[----:B--2---:R-:W-:Y:S01]  /*1b50*/  IMAD.WIDE.U32 R2, R97, UR17, R248 ;  /* 0x0000001161027c25 */ /* 0x004fe2000f8e00f8 */
[----:B------:R-:W-:Y:S02]  /*1b60*/  UIMAD UR5, UR6, UR17, URZ ;  /* 0x00000011060572a4 */ /* 0x000fe4000f8e023f */
[----:B------:R-:W-:-:S02]  /*1b70*/  ISETP.GE.AND P0, PT, R168, UR12, PT ;  /* 0x0000000ca8007c0c */ /* 0x000fc4000bf06270 */
[----:B------:R-:W-:-:S06]  /*1b80*/  UIMAD UR5, UR14, UR20, UR5 ;  /* 0x000000140e0572a4 */ /* 0x000fcc000f8e0205 */
[----:B------:R-:W-:-:S05]  /*1b90*/  IADD3 R7, R3, UR5, RZ ;  /* 0x0000000503077c10 */ /* 0x000fca000fffe0ff */
[----:B------:R-:W-:Y:S05]  /*1ba0*/  @P0 BRA `(.L_x_41) ;  /* 0x0000021000000947 */ /* 0x000fea0003800000 */
[----:B------:R-:W-:Y:S02]  /*1bb0*/  ISETP.GE.AND P5, PT, R246, c[0x0][0x220], PT ;  /* 0x00008800f6007a0c */ /* 0x000fe40003fa6270 */
[----:B------:R-:W-:Y:S02]  /*1bc0*/  ISETP.GE.AND P4, PT, R250, c[0x0][0x220], PT ;  /* 0x00008800fa007a0c */ /* 0x000fe40003f86270 */
[----:B------:R-:W-:Y:S02]  /*1bd0*/  ISETP.GE.AND P2, PT, R245, c[0x0][0x220], PT ;  /* 0x00008800f5007a0c */ /* 0x000fe40003f46270 */
[----:B------:R-:W-:-:S07]  /*1be0*/  ISETP.GE.AND P0, PT, R251, c[0x0][0x220], PT ;  /* 0x00008800fb007a0c */ /* 0x000fce0003f06270 */
[C---:B------:R-:W-:Y:S01]  /*1bf0*/  @!P5 LEA R12, P6, R2.reuse, c[0x0][0x168], 0x1 ;  /* 0x00005a00020cda11 */ /* 0x040fe200078c08ff */
[----:B------:R2:W-:Y:S01]  /*1c00*/  @P5 STS.128 [R230+0x8000], RZ ;  /* 0x008000ffe6005388 */ /* 0x0005e20000000c00 */
[C---:B------:R-:W-:Y:S02]  /*1c10*/  @!P4 LEA R10, P3, R2.reuse, c[0x0][0x168], 0x1 ;  /* 0x00005a00020aca11 */ /* 0x040fe400078608ff */
[C---:B------:R-:W-:Y:S02]  /*1c20*/  @!P2 LEA R8, P1, R2.reuse, c[0x0][0x168], 0x1 ;  /* 0x00005a000208aa11 */ /* 0x040fe400078208ff */
        /* <DEDUP_REMOVED lines=25> */
.L_x_41:
[----:B------:R-:W-:Y:S05]  /*1dc0*/  BSYNC B0 ;  /* 0x0000000000007941 */ /* 0x000fea0003800000 */
.L_x_40:
[----:B------:R-:W-:Y:S01]  /*1dd0*/  ISETP.GE.AND P0, PT, R20, UR12, PT ;  /* 0x0000000c14007c0c */ /* 0x000fe2000bf06270 */
[----:B------:R-:W-:Y:S01]  /*1de0*/  ULDC UR5, c[0x0][0x19c] ;  /* 0x0000670000057ab9 */ /* 0x000fe20000000800 */
[----:B------:R-:W-:Y:S01]  /*1df0*/  BSSY B0, `(.L_x_42) ;  /* 0x0000027000007945 */ /* 0x000fe20003800000 */
[----:B------:R-:W-:Y:S02]  /*1e00*/  USHF.L.U32 UR23, UR4, 0x4, URZ ;  /* 0x0000000404177899 */ /* 0x000fe4000800063f */
[----:B------:R-:W-:-:S08]  /*1e10*/  USHF.L.U64.HI UR9, UR4, UR9, UR5 ;  /* 0x0000000904097299 */ /* 0x000fd00008010205 */
[----:B------:R-:W-:Y:S05]  /*1e20*/  @P0 BRA `(.L_x_43) ;  /* 0x0000023000000947 */ /* 0x000fea0003800000 */
[----:B------:R-:W-:Y:S02]  /*1e30*/  ISETP.GE.AND P5, PT, R246, c[0x0][0x220], PT ;  /* 0x00008800f6007a0c */ /* 0x000fe40003fa6270 */
[----:B------:R-:W-:Y:S02]  /*1e40*/  ISETP.GE.AND P4, PT, R250, c[0x0][0x220], PT ;  /* 0x00008800fa007a0c */ /* 0x000fe40003f86270 */
[----:B------:R-:W-:Y:S02]  /*1e50*/  ISETP.GE.AND P2, PT, R245, c[0x0][0x220], PT ;  /* 0x00008800f5007a0c */ /* 0x000fe40003f46270 */
[----:B--2---:R-:W-:-:S04]  /*1e60*/  IADD3 R8, P0, R2, UR23, RZ ;  /* 0x0000001702087c10 */ /* 0x004fc8000ff1e0ff */
[----:B------:R-:W-:Y:S02]  /*1e70*/  IADD3.X R9, R7, UR9, RZ, P0, !PT ;  /* 0x0000000907097c10 */ /* 0x000fe400087fe4ff */
[----:B------:R-:W-:Y:S01]  /*1e80*/  ISETP.GE.AND P0, PT, R251, c[0x0][0x220], PT ;  /* 0x00008800fb007a0c */ /* 0x000fe20003f06270 */
[----:B------:R2:W-:Y:S01]  /*1e90*/  @P5 STS.128 [R230+0x8800], RZ ;  /* 0x008800ffe6005388 */ /* 0x0005e20000000c00 */
[C---:B------:R-:W-:Y:S02]  /*1ea0*/  @!P5 LEA R14, P6, R8.reuse, c[0x0][0x168], 0x1 ;  /* 0x00005a00080eda11 */ /* 0x040fe400078c08ff */
[C---:B------:R-:W-:Y:S02]  /*1eb0*/  @!P4 LEA R12, P3, R8.reuse, c[0x0][0x168], 0x1 ;  /* 0x00005a00080cca11 */ /* 0x040fe400078608ff */
[C---:B------:R-:W-:Y:S02]  /*1ec0*/  @!P2 LEA R10, P1, R8.reuse, c[0x0][0x168], 0x1 ;  /* 0x00005a00080aaa11 */ /* 0x040fe400078208ff */
[----:B------:R-:W-:-:S02]  /*1ed0*/  @!P5 LEA.HI.X R15, R8, c[0x0][0x16c], R9, 0x1, P6 ;  /* 0x00005b00080fda11 */ /* 0x000fc400030f0c09 */
        /* <DEDUP_REMOVED lines=24> */
.L_x_43:
[----:B------:R-:W-:Y:S05]  /*2060*/  BSYNC B0 ;  /* 0x0000000000007941 */ /* 0x000fea0003800000 */
.L_x_42:
[----:B------:R-:W-:Y:S01]  /*2070*/  ISETP.GE.AND P0, PT, R17, UR12, PT ;  /* 0x0000000c11007c0c */ /* 0x000fe2000bf06270 */
[----:B------:R-:W-:-:S12]  /*2080*/  BSSY B0, `(.L_x_44) ;  /* 0x0000027000007945 */ /* 0x000fd80003800000 */
[----:B------:R-:W-:Y:S05]  /*2090*/  @P0 BRA `(.L_x_45) ;  /* 0x0000025000000947 */ /* 0x000fea0003800000 */
[----:B------:R-:W-:Y:S01]  /*20a0*/  ISETP.GE.AND P5, PT, R246, c[0x0][0x220], PT ;  /* 0x00008800f6007a0c */ /* 0x000fe20003fa6270 */
[----:B--2---:R-:W-:Y:S01]  /*20b0*/  IMAD.MOV.U32 R9, RZ, RZ, c[0x0][0x198] ;  /* 0x00006600ff097624 */ /* 0x004fe200078e00ff */
[----:B------:R-:W-:Y:S01]  /*20c0*/  ISETP.GE.AND P4, PT, R250, c[0x0][0x220], PT ;  /* 0x00008800fa007a0c */ /* 0x000fe20003f86270 */
[----:B------:R-:W-:Y:S01]  /*20d0*/  IMAD.MOV.U32 R10, RZ, RZ, c[0x0][0x19c] ;  /* 0x00006700ff0a7624 */ /* 0x000fe200078e00ff */
[----:B------:R-:W-:Y:S02]  /*20e0*/  ISETP.GE.AND P2, PT, R245, c[0x0][0x220], PT ;  /* 0x00008800f5007a0c */ /* 0x000fe40003f46270 */
[----:B------:R-:W-:-:S04]  /*20f0*/  LEA R8, P0, R9, R2, 0x5 ;  /* 0x0000000209087211 */ /* 0x000fc800078028ff */
[----:B------:R-:W-:Y:S02]  /*2100*/  LEA.HI.X R9, R9, R7, R10, 0x5, P0 ;  /* 0x0000000709097211 */ /* 0x000fe400000f2c0a */
        /* <DEDUP_REMOVED lines=30> */
.L_x_45:
[----:B------:R-:W-:Y:S05]  /*22f0*/  BSYNC B0 ;  /* 0x0000000000007941 */ /* 0x000fea0003800000 */
.L_x_44:
[----:B------:R-:W-:Y:S01]  /*2300*/  ISETP.GE.AND P0, PT, R16, UR12, PT ;  /* 0x0000000c10007c0c */ /* 0x000fe2000bf06270 */
[----:B------:R-:W-:-:S12]  /*2310*/  BSSY B0, `(.L_x_46) ;  /* 0x0000029000007945 */ /* 0x000fd80003800000 */
[----:B------:R-:W-:Y:S05]  /*2320*/  @P0 BRA `(.L_x_47) ;  /* 0x0000027000000947 */ /* 0x000fea0003800000 */
[----:B------:R-:W-:Y:S01]  /*2330*/  ISETP.GE.AND P5, PT, R246, c[0x0][0x220], PT ;  /* 0x00008800f6007a0c */ /* 0x000fe20003fa6270 */
[----:B--2---:R-:W-:Y:S01]  /*2340*/  IMAD.MOV.U32 R10, RZ, RZ, c[0x0][0x198] ;  /* 0x00006600ff0a7624 */ /* 0x004fe200078e00ff */
[----:B------:R-:W-:Y:S01]  /*2350*/  ISETP.GE.AND P4, PT, R250, c[0x0][0x220], PT ;  /* 0x00008800fa007a0c */ /* 0x000fe20003f86270 */
[----:B------:R-:W-:Y:S01]  /*2360*/  IMAD.MOV.U32 R6, RZ, RZ, R2 ;  /* 0x000000ffff067224 */ /* 0x000fe200078e0002 */
[----:B------:R-:W-:Y:S01]  /*2370*/  ISETP.GE.AND P2, PT, R245, c[0x0][0x220], PT ;  /* 0x00008800f5007a0c */ /* 0x000fe20003f46270 */
[----:B------:R-:W-:Y:S01]  /*2380*/  ULDC UR4, c[0x0][0x19c] ;  /* 0x0000670000047ab9 */ /* 0x000fe20000000800 */
[----:B------:R-:W-:Y:S01]  /*2390*/  ISETP.GE.AND P0, PT, R251, c[0x0][0x220], PT ;  /* 0x00008800fb007a0c */ /* 0x000fe20003f06270 */
[----:B------:R-:W-:Y:S01]  /*23a0*/  UIMAD UR4, UR4, 0x30, URZ ;  /* 0x00000030040478a4 */ /* 0x000fe2000f8e023f */
[----:B------:R-:W-:-:S05]  /*23b0*/  IMAD.WIDE.U32 R10, R10, 0x30, R6 ;  /* 0x000000300a0a7825 */ /* 0x000fca00078e0006 */
[----:B------:R-:W-:Y:S01]  /*23c0*/  IADD3 R12, R11, UR4, RZ ;  /* 0x000000040b0c7c10 */ /* 0x000fe2000fffe0ff */
[----:B------:R2:W-:Y:S01]  /*23d0*/  @P5 STS.128 [R230+0x9800], RZ ;  /* 0x009800ffe6005388 */ /* 0x0005e20000000c00 */
[C---:B------:R-:W-:Y:S02]  /*23e0*/  @!P5 LEA R8, P6, R10.reuse, c[0x0][0x168], 0x1 ;  /* 0x00005a000a08da11 */ /* 0x040fe400078c08ff */
        /* <DEDUP_REMOVED lines=27> */
.L_x_47:
[----:B------:R-:W-:Y:S05]  /*25a0*/  BSYNC B0 ;  /* 0x0000000000007941 */ /* 0x000fea0003800000 */
.L_x_46:
[----:B------:R-:W0:Y:S01]  /*25b0*/  LDGDEPBAR ;  /* 0x00000000000079af */ /* 0x000e220000000000 */
[----:B------:R-:W-:Y:S01]  /*25c0*/  ISETP.GE.AND P1, PT, R168, UR12, PT ;  /* 0x0000000ca8007c0c */ /* 0x000fe2000bf26270 */
[----:B------:R-:W-:Y:S01]  /*25d0*/  ULDC.64 UR4, c[0x0][0x1a0] ;  /* 0x0000680000047ab9 */ /* 0x000fe20000000a00 */
[----:B------:R-:W-:Y:S01]  /*25e0*/  BSSY B0, `(.L_x_48) ;  /* 0x0000032000007945 */ /* 0x000fe20003800000 */
[----:B------:R-:W-:Y:S02]  /*25f0*/  UIMAD.WIDE.U32 UR30, UR17, UR4, URZ ;  /* 0x00000004111e72a5 */ /* 0x000fe4000f8e003f */
[----:B------:R-:W-:-:S04]  /*2600*/  UIMAD UR4, UR14, UR4, URZ ;  /* 0x000000040e0472a4 */ /* 0x000fc8000f8e023f */
[----:B------:R-:W-:Y:S01]  /*2610*/  UIMAD UR4, UR17, UR5, UR4 ;  /* 0x00000005110472a4 */ /* 0x000fe2000f8e0204 */
[----:B--2---:R-:W-:Y:S02]  /*2620*/  IMAD.U32 R6, RZ, RZ, UR30 ;  /* 0x0000001eff067e24 */ /* 0x004fe4000f8e00ff */
[----:B------:R-:W-:Y:S01]  /*2630*/  IMAD.U32 R7, RZ, RZ, UR31 ;  /* 0x0000001fff077e24 */ /* 0x000fe2000f8e00ff */
[----:B------:R-:W-:Y:S02]  /*2640*/  UIADD3 UR4, UR31, UR4, URZ ;  /* 0x000000041f047290 */ /* 0x000fe4000fffe03f */
[----:B------:R-:W-:-:S04]  /*2650*/  LEA R2, P0, R6, R26, 0x6 ;  /* 0x0000001a06027211 */ /* 0x000fc800078030ff */
[----:B------:R-:W-:Y:S01]  /*2660*/  IMAD.U32 R3, RZ, RZ, UR4 ;  /* 0x00000004ff037e24 */ /* 0x000fe2000f8e00ff */
[----:B------:R-:W-:-:S04]  /*2670*/  DEPBAR.LE SB0, 0x0 ;  /* 0x000080000000791a */ /* 0x000fc80000000000 */
[----:B------:R-:W-:Y:S01]  /*2680*/  BAR.SYNC.DEFER_BLOCKING 0x0 ;  /* 0x0000000000007b1d */ /* 0x000fe20000010000 */
[----:B------:R-:W-:-:S05]  /*2690*/  LEA.HI.X R3, R6, R252, R3, 0x6, P0 ;  /* 0x000000fc06037211 */ /* 0x000fca00000f3403 */
[----:B------:R2:W-:Y:S04]  /*26a0*/  @P1 STS.128 [R230+0x10000], RZ ;  /* 0x010000ffe6001388 */ /* 0x0005e80000000c00 */
[----:B------:R2:W-:Y:S04]  /*26b0*/  @P1 STS.128 [R230+0x12000], RZ ;  /* 0x012000ffe6001388 */ /* 0x0005e80000000c00 */
[----:B------:R2:W-:Y:S04]  /*26c0*/  @P1 STS.128 [R230+0x14000], RZ ;  /* 0x014000ffe6001388 */ /* 0x0005e80000000c00 */
[----:B------:R2:W-:Y:S01]  /*26d0*/  @P1 STS.128 [R230+0x16000], RZ ;  /* 0x016000ffe6001388 */ /* 0x0005e20000000c00 */
[----:B------:R-:W-:Y:S05]  /*26e0*/  @P1 BRA `(.L_x_49) ;  /* 0x0000021000001947 */ /* 0x000fea0003800000 */
[----:B------:R-:W-:Y:S02]  /*26f0*/  ISETP.GE.AND P5, PT, R246, c[0x0][0x220], PT ;  /* 0x00008800f6007a0c */ /* 0x000fe40003fa6270 */
[----:B------:R-:W-:-:S02]  /*2700*/  ISETP.GE.AND P4, PT, R250, c[0x0][0x220], PT ;  /* 0x00008800fa007a0c */ /* 0x000fc40003f86270 */
        /* <DEDUP_REMOVED lines=25> */
[----:B---3--:R-:W-:-:S04]  /*28a0*/  LEA R6, P0, R2, c[0x0][0x170], 0x1 ;  /* 0x00005c0002067a11 */ /* 0x008fc800078008ff */
[----:B------:R-:W-:-:S05]  /*28b0*/  LEA.HI.X R7, R2, c[0x0][0x174], R3, 0x1, P0 ;  /* 0x00005d0002077a11 */ /* 0x000fca00000f0c03 */
[----:B------:R-:W-:Y:S01]  /*28c0*/  @!PT LDS RZ, [RZ] ;  /* 0x00000000fffff984 */ /* 0x000fe20000000800 */
[----:B------:R-:W-:Y:S01]  /*28d0*/  @!PT LDS RZ, [RZ] ;  /* 0x00000000fffff984 */ /* 0x000fe20000000800 */
[----:B------:R-:W-:Y:S01]  /*28e0*/  @!PT LDS RZ, [RZ] ;  /* 0x00000000fffff984 */ /* 0x000fe20000000800 */
[----:B------:R3:W-:Y:S04]  /*28f0*/  LDGSTS.E.BYPASS.LTC128B.128 [R230+0x16000], [R6.64+0x180] ;  /* 0x1600018006e67fae */ /* 0x0007e8000b901d52 */
.L_x_49:
[----:B------:R-:W-:Y:S05]  /*2900*/  BSYNC B0 ;  /* 0x0000000000007941 */ /* 0x000fea0003800000 */
.L_x_48:
[----:B------:R-:W-:Y:S01]  /*2910*/  ISETP.GE.AND P0, PT, R20, UR12, PT ;  /* 0x0000000c14007c0c */ /* 0x000fe2000bf06270 */
[----:B------:R-:W-:-:S12]  /*2920*/  BSSY B0, `(.L_x_50) ;  /* 0x000002b000007945 */ /* 0x000fd80003800000 */
[----:B------:R4:W-:Y:S04]  /*2930*/  @P0 STS.128 [R230+0x10800], RZ ;  /* 0x010800ffe6000388 */ /* 0x0009e80000000c00 */
[----:B------:R4:W-:Y:S04]  /*2940*/  @P0 STS.128 [R230+0x12800], RZ ;  /* 0x012800ffe6000388 */ /* 0x0009e80000000c00 */
[----:B------:R4:W-:Y:S04]  /*2950*/  @P0 STS.128 [R230+0x14800], RZ ;  /* 0x014800ffe6000388 */ /* 0x0009e80000000c00 */
[----:B------:R4:W-:Y:S01]  /*2960*/  @P0 STS.128 [R230+0x16800], RZ ;  /* 0x016800ffe6000388 */ /* 0x0009e20000000c00 */
[----:B------:R-:W-:Y:S05]  /*2970*/  @P0 BRA `(.L_x_51) ;  /* 0x0000025000000947 */ /* 0x000fea0003800000 */
[----:B------:R-:W-:Y:S01]  /*2980*/  ISETP.GE.AND P5, PT, R246, c[0x0][0x220], PT ;  /* 0x00008800f6007a0c */ /* 0x000fe20003fa6270 */
[----:B---3--:R-:W-:Y:S01]  /*2990*/  IMAD.WIDE.U32 R6, R24, c[0x0][0x1a0], RZ ;  /* 0x0000680018067a25 */ /* 0x008fe200078e00ff */
[----:B------:R-:W-:-:S02]  /*29a0*/  ISETP.GE.AND P4, PT, R250, c[0x0][0x220], PT ;  /* 0x00008800fa007a0c */ /* 0x000fc40003f86270 */
[----:B------:R-:W-:Y:S01]  /*29b0*/  ISETP.GE.AND P2, PT, R245, c[0x0][0x220], PT ;  /* 0x00008800f5007a0c */ /* 0x000fe20003f46270 */
[----:B------:R-:W-:Y:S01]  /*29c0*/  IMAD R8, R24, c[0x0][0x1a4], RZ ;  /* 0x0000690018087a24 */ /* 0x000fe200078e02ff */
[----:B------:R-:W-:-:S04]  /*29d0*/  IADD3 R6, P0, R2, R6, RZ ;  /* 0x0000000602067210 */ /* 0x000fc80007f1e0ff */
[----:B------:R-:W-:Y:S02]  /*29e0*/  IADD3.X R7, R3, R7, R8, P0, !PT ;  /* 0x0000000703077210 */ /* 0x000fe400007fe408 */
        /* <DEDUP_REMOVED lines=30> */
.L_x_51:
[----:B------:R-:W-:Y:S05]  /*2bd0*/  BSYNC B0 ;  /* 0x0000000000007941 */ /* 0x000fea0003800000 */
.L_x_50:
        /* <DEDUP_REMOVED lines=8> */
[----:B---3--:R-:W-:Y:S01]  /*2c60*/  IMAD.MOV.U32 R7, RZ, RZ, c[0x0][0x1a0] ;  /* 0x00006800ff077624 */ /* 0x008fe200078e00ff */
[----:B------:R-:W-:Y:S01]  /*2c70*/  ISETP.GE.AND P4, PT, R250, c[0x0][0x220], PT ;  /* 0x00008800fa007a0c */ /* 0x000fe20003f86270 */
[----:B------:R-:W-:Y:S01]  /*2c80*/  IMAD.MOV.U32 R8, RZ, RZ, c[0x0][0x1a4] ;  /* 0x00006900ff087624 */ /* 0x000fe200078e00ff */
[----:B------:R-:W-:-:S02]  /*2c90*/  ISETP.GE.AND P2, PT, R245, c[0x0][0x220], PT ;  /* 0x00008800f5007a0c */ /* 0x000fc40003f46270 */
        /* <DEDUP_REMOVED lines=32> */
.L_x_53:
[----:B------:R-:W-:Y:S05]  /*2ea0*/  BSYNC B0 ;  /* 0x0000000000007941 */ /* 0x000fea0003800000 */
.L_x_52:
[----:B------:R-:W-:Y:S01]  /*2eb0*/  ISETP.GE.AND P0, PT, R16, UR12, PT ;  /* 0x0000000c10007c0c */ /* 0x000fe2000bf06270 */
[----:B------:R-:W-:Y:S01]  /*2ec0*/  BSSY B0, `(.L_x_54) ;  /* 0x000002e000007945 */ /* 0x000fe20003800000 */
[----:B---3--:R-:W-:-:S04]  /*2ed0*/  LEA.HI R6, R23, R96, RZ, 0x5 ;  /* 0x0000006017067211 */ /* 0x008fc800078f28ff */
[----:B------:R-:W-:-:S07]  /*2ee0*/  SHF.R.S32.HI R13, RZ, 0x5, R6 ;  /* 0x00000005ff0d7819 */ /* 0x000fce0000011406 */
[----:B------:R3:W-:Y:S04]  /*2ef0*/  @P0 STS.128 [R230+0x11800], RZ ;  /* 0x011800ffe6000388 */ /* 0x0007e80000000c00 */
[----:B------:R3:W-:Y:S04]  /*2f00*/  @P0 STS.128 [R230+0x13800], RZ ;  /* 0x013800ffe6000388 */ /* 0x0007e80000000c00 */
[----:B------:R3:W-:Y:S04]  /*2f10*/  @P0 STS.128 [R230+0x15800], RZ ;  /* 0x015800ffe6000388 */ /* 0x0007e80000000c00 */
[----:B------:R3:W-:Y:S01]  /*2f20*/  @P0 STS.128 [R230+0x17800], RZ ;  /* 0x017800ffe6000388 */ /* 0x0007e20000000c00 */
[----:B------:R-:W-:Y:S05]  /*2f30*/  @P0 BRA `(.L_x_55) ;  /* 0x0000026000000947 */ /* 0x000fea0003800000 */
[----:B------:R-:W-:Y:S01]  /*2f40*/  ISETP.GE.AND P5, PT, R246, c[0x0][0x220], PT ;  /* 0x00008800f6007a0c */ /* 0x000fe20003fa6270 */
[----:B------:R-:W-:Y:S01]  /*2f50*/  IMAD.MOV.U32 R10, RZ, RZ, c[0x0][0x1a0] ;  /* 0x00006800ff0a7624 */ /* 0x000fe200078e00ff */
[----:B------:R-:W-:Y:S01]  /*2f60*/  ISETP.GE.AND P4, PT, R250, c[0x0][0x220], PT ;  /* 0x00008800fa007a0c */ /* 0x000fe20003f86270 */
[----:B------:R-:W-:Y:S01]  /*2f70*/  ULDC UR4, c[0x0][0x1a4] ;  /* 0x0000690000047ab9 */ /* 0x000fe20000000800 */
[----:B------:R-:W-:Y:S01]  /*2f80*/  ISETP.GE.AND P2, PT, R245, c[0x0][0x220], PT ;  /* 0x00008800f5007a0c */ /* 0x000fe20003f46270 */
[----:B------:R-:W-:Y:S01]  /*2f90*/  UIMAD UR4, UR4, 0x30, URZ ;  /* 0x00000030040478a4 */ /* 0x000fe2000f8e023f */
[----:B------:R-:W-:Y:S01]  /*2fa0*/  IMAD.WIDE.U32 R10, R10, 0x30, R2 ;  /* 0x000000300a0a7825 */ /* 0x000fe200078e0002 */
[----:B------:R-:W-:-:S04]  /*2fb0*/  ISETP.GE.AND P0, PT, R251, c[0x0][0x220], PT ;  /* 0x00008800fb007a0c */ /* 0x000fc80003f06270 */
[----:B------:R-:W-:Y:S02]  /*2fc0*/  IADD3 R12, R11, UR4, RZ ;  /* 0x000000040b0c7c10 */ /* 0x000fe4000fffe0ff */
[C---:B------:R-:W-:Y:S01]  /*2fd0*/  @!P5 LEA R8, P6, R10.reuse, c[0x0][0x170], 0x1 ;  /* 0x00005c000a08da11 */ /* 0x040fe200078c08ff */
[----:B------:R1:W-:Y:S01]  /*2fe0*/  @P5 STS.128 [R230+0x11800], RZ ;  /* 0x011800ffe6005388 */ /* 0x0003e20000000c00 */
        /* <DEDUP_REMOVED lines=21> */
[----:B-1----:R-:W-:-:S04]  /*3140*/  LEA R2, P0, R10, c[0x0][0x170], 0x1 ;  /* 0x00005c000a027a11 */ /* 0x002fc800078008ff */
[----:B------:R-:W-:-:S05]  /*3150*/  LEA.HI.X R3, R10, c[0x0][0x174], R12, 0x1, P0 ;  /* 0x00005d000a037a11 */ /* 0x000fca00000f0c0c */
[----:B------:R-:W-:Y:S01]  /*3160*/  @!PT LDS RZ, [RZ] ;  /* 0x00000000fffff984 */ /* 0x000fe20000000800 */
[----:B------:R-:W-:Y:S01]  /*3170*/  @!PT LDS RZ, [RZ] ;  /* 0x00000000fffff984 */ /* 0x000fe20000000800 */
[----:B------:R-:W-:Y:S01]  /*3180*/  @!PT LDS RZ, [RZ] ;  /* 0x00000000fffff984 */ /* 0x000fe20000000800 */
[----:B------:R1:W-:Y:S04]  /*3190*/  LDGSTS.E.BYPASS.LTC128B.128 [R230+0x17800], [R2.64+0x180] ;  /* 0x1780018002e67fae */ /* 0x0003e8000b901d52 */
.L_x_55:
[----:B------:R-:W-:Y:S05]  /*31a0*/  BSYNC B0 ;  /* 0x0000000000007941 */ /* 0x000fea0003800000 */
.L_x_54:
[C---:B-1----:R-:W-:Y:S01]  /*31b0*/  IMAD.SHL.U32 R2, R21.reuse, 0x40, RZ ;  /* 0x0000004015027824 */ /* 0x042fe200078e00ff */
[----:B------:R-:W-:Y:S01]  /*31c0*/  R2P PR, R21, 0x6 ;  /* 0x0000000615007804 */ /* 0x000fe20000000000 */
[----:B------:R-:W-:Y:S01]  /*31d0*/  IMAD.SHL.U32 R3, R168, 0x8, RZ ;  /* 0x00000008a8037824 */ /* 0x000fe200078e00ff */
[----:B------:R-:W0:Y:S01]  /*31e0*/  LDGDEPBAR ;  /* 0x00000000000079af */ /* 0x000e220000000000 */
[----:B------:R-:W-:Y:S01]  /*31f0*/  UISETP.GE.AND UP0, UPT, UR15, 0x41, UPT ;  /* 0x000000410f00788c */ /* 0x000fe2000bf06270 */
[----:B------:R-:W-:-:S04]  /*3200*/  LOP3.LUT R2, R2, 0x1c0, RZ, 0xc0, !PT ;  /* 0x000001c002027812 */ /* 0x000fc800078ec0ff */
[----:B------:R-:W-:Y:S02]  /*3210*/  LOP3.LUT R3, R2, 0x8, R3, 0xf8, !PT ;  /* 0x0000000802037812 */ /* 0x000fe400078ef803 */
[----:B------:R-:W-:-:S04]  /*3220*/  SHF.R.U32.HI R2, RZ, 0x3, R2 ;  /* 0x00000003ff027819 */ /* 0x000fc80000011602 */
[----:B------:R-:W-:Y:S01]  /*3230*/  LOP3.LUT R2, R3, R2, RZ, 0x3c, !PT ;  /* 0x0000000203027212 */ /* 0x000fe200078e3cff */
[----:B------:R-:W-:-:S04]  /*3240*/  IMAD R3, R13, 0x400, R5 ;  /* 0x000004000d037824 */ /* 0x000fc800078e0205 */
[----:B------:R-:W-:Y:S02]  /*3250*/  IMAD R2, R22, 0x200, R2 ;  /* 0x0000020016027824 */ /* 0x000fe400078e0202 */
[----:B------:R-:W-:Y:S02]  /*3260*/  IMAD.SHL.U32 R210, R3, 0x2, RZ ;  /* 0x0000000203d27824 */ /* 0x000fe400078e00ff */
[----:B------:R-:W-:Y:S02]  /*3270*/  IMAD.SHL.U32 R151, R2, 0x2, RZ ;  /* 0x0000000202977824 */ /* 0x000fe400078e00ff */
[--C-:B------:R-:W-:Y:S01]  /*3280*/  IMAD R211, R4, 0x2, R210.reuse ;  /* 0x0000000204d37824 */ /* 0x100fe200078e02d2 */
[----:B------:R-:W-:Y:S01]  /*3290*/  LDSM.16.M88.4 R8, [R210] ;  /* 0x00000000d208783b */ /* 0x000fe20000000200 */
[C---:B------:R-:W-:Y:S01]  /*32a0*/  IMAD R213, R0.reuse, 0x2, R210 ;  /* 0x0000000200d57824 */ /* 0x040fe200078e02d2 */
[C---:B------:R-:W-:Y:S01]  /*32b0*/  IADD3 R2, R151.reuse, 0x8000, RZ ;  /* 0x0000800097027810 */ /* 0x040fe20007ffe0ff */
[----:B------:R-:W-:Y:S01]  /*32c0*/  IMAD R212, R0, 0x2, R211 ;  /* 0x0000000200d47824 */ /* 0x000fe200078e02d3 */
[----:B------:R-:W1:Y:S01]  /*32d0*/  LDSM.16.M88.4 R12, [R151+0x8000] ;  /* 0x00800000970c783b */ /* 0x000e620000000200 */
[----:B------:R-:W-:Y:S01]  /*32e0*/  IADD3 R214, R151, 0x8020, RZ ;  /* 0x0000802097d67810 */ /* 0x000fe20007ffe0ff */
[----:B------:R-:W-:Y:S01]  /*32f0*/  IMAD.SHL.U32 R3, R96, 0x2, RZ ;  /* 0x0000000260037824 */ /* 0x000fe200078e00ff */
[----:B------:R-:W-:Y:S01]  /*3300*/  @P1 IADD3 R214, R2, -0x20, RZ ;  /* 0xffffffe002d61810 */ /* 0x000fe20007ffe0ff */
[----:B------:R-:W5:Y:S01]  /*3310*/  LDSM.16.M88.4 R20, [R151+0x8800] ;  /* 0x008800009714783b */ /* 0x000f620000000200 */
[----:B------:R-:W-:-:S02]  /*3320*/  IMAD.MOV.U32 R2, RZ, RZ, 0x40 ;  /* 0x00000040ff027424 */ /* 0x000fc400078e00ff */
[----:B------:R-:W-:Y:S01]  /*3330*/  LOP3.LUT R3, R3, 0x6, RZ, 0xc0, !PT ;  /* 0x0000000603037812 */ /* 0x000fe200078ec0ff */
[----:B------:R-:W2:Y:S01]  /*3340*/  LDSM.16.M88.4 R32, [R151+0x9000] ;  /* 0x009000009720783b */ /* 0x000ea20000000200 */
[----:B------:R-:W-:Y:S02]  /*3350*/  IADD3 R229, R214, 0x800, RZ ;  /* 0x00000800d6e57810 */ /* 0x000fe40007ffe0ff */
[----:B------:R-:W-:Y:S01]  /*3360*/  SEL R2, R2, 0xffffffc0, !P2 ;  /* 0xffffffc002027807 */ /* 0x000fe20005000000 */
[----:B------:R-:W3:Y:S01]  /*3370*/  LDSM.16.M88.4 R28, [R151+0x9800] ;  /* 0x00980000971c783b */ /* 0x000ee20000000200 */
[C---:B------:R-:W-:Y:S02]  /*3380*/  IADD3 R228, R214.reuse, 0x1000, RZ ;  /* 0x00001000d6e47810 */ /* 0x040fe40007ffe0ff */
[C---:B------:R-:W-:Y:S01]  /*3390*/  IADD3 R227, R214.reuse, 0x1800, RZ ;  /* 0x00001800d6e37810 */ /* 0x040fe20007ffe0ff */
[----:B------:R-:W-:Y:S01]  /*33a0*/  LDSM.16.M88.4 R16, [R211] ;  /* 0x00000000d310783b */ /* 0x000fe20000000200 */
[----:B------:R-:W-:Y:S01]  /*33b0*/  IMAD.IADD R209, R151, 0x1, R2 ;  /* 0x0000000197d17824 */ /* 0x000fe200078e0202 */
[----:B------:R-:W-:Y:S01]  /*33c0*/  IADD3 R226, R214, 0x2000, RZ ;  /* 0x00002000d6e27810 */ /* 0x000fe20007ffe0ff */
[----:B------:R-:W-:Y:S01]  /*33d0*/  IMAD.IADD R208, R2, 0x1, R214 ;  /* 0x0000000102d07824 */ /* 0x000fe200078e02d6 */
[----:B------:R-:W4:Y:S01]  /*33e0*/  LDSM.16.M88.4 R40, [R214] ;  /* 0x00000000d628783b */ /* 0x000f220000000200 */
[----:B------:R-:W-:Y:S01]  /*33f0*/  IMAD.U32 R2, RZ, RZ, UR17 ;  /* 0x00000011ff027e24 */ /* 0x000fe2000f8e00ff */
[----:B------:R-:W-:-:S02]  /*3400*/  IADD3 R225, R214, 0x2800, RZ ;  /* 0x00002800d6e17810 */ /* 0x000fc40007ffe0ff */
[----:B------:R-:W2:Y:S01]  /*3410*/  LDSM.16.M88.4 R48, [R214+0x800] ;  /* 0x00080000d630783b */ /* 0x000ea20000000200 */
[----:B------:R-:W-:Y:S01]  /*3420*/  IMAD R2, R2, 0x40, R3 ;  /* 0x0000004002027824 */ /* 0x000fe200078e0203 */
[C---:B------:R-:W-:Y:S02]  /*3430*/  IADD3 R224, R214.reuse, 0x3000, RZ ;  /* 0x00003000d6e07810 */ /* 0x040fe40007ffe0ff */
[----:B------:R-:W-:Y:S01]  /*3440*/  LDSM.16.M88.4 R44, [R209+0x8000] ;  /* 0x00800000d12c783b */ /* 0x000fe20000000200 */
[----:B------:R-:W-:Y:S02]  /*3450*/  IADD3 R223, R214, 0x3800, RZ ;  /* 0x00003800d6df7810 */ /* 0x000fe40007ffe0ff */
[C---:B------:R-:W-:Y:S01]  /*3460*/  IADD3 R3, R2.reuse, 0x10, RZ ;  /* 0x0000001002037810 */ /* 0x040fe20007ffe0ff */
[----:B------:R-:W-:Y:S01]  /*3470*/  LDSM.16.M88.4 R84, [R208] ;  /* 0x00000000d054783b */ /* 0x000fe20000000200 */
[C---:B------:R-:W-:Y:S02]  /*3480*/  IADD3 R7, R2.reuse, 0x8, RZ ;  /* 0x0000000802077810 */ /* 0x040fe40007ffe0ff */
[----:B------:R-:W-:Y:S01]  /*3490*/  IADD3 R6, R2, 0x9, RZ ;  /* 0x0000000902067810 */ /* 0x000fe20007ffe0ff */
[----:B------:R-:W-:Y:S01]  /*34a0*/  LDSM.16.M88.4 R88, [R151+0xa000] ;  /* 0x00a000009758783b */ /* 0x000fe20000000200 */
[----:B------:R-:W-:-:S02]  /*34b0*/  ISETP.GE.AND P4, PT, R3, UR15, PT ;  /* 0x0000000f03007c0c */ /* 0x000fc4000bf86270 */
[C---:B------:R-:W-:Y:S01]  /*34c0*/  IADD3 R3, R2.reuse, 0x11, RZ ;  /* 0x0000001102037810 */ /* 0x040fe20007ffe0ff */
[C---:B-1----:R-:W-:Y:S01]  /*34d0*/  HMMA.16816.F32.BF16 R36, R8.reuse, R12, RZ ;  /* 0x0000000c0824723c */ /* 0x042fe200000418ff */
[----:B------:R-:W-:Y:S01]  /*34e0*/  LDSM.16.M88.4 R92, [R151+0xa800] ;  /* 0x00a80000975c783b */ /* 0x000fe20000000200 */
[----:B------:R-:W-:Y:S02]  /*34f0*/  ISETP.GE.AND P1, PT, R2, UR15, PT ;  /* 0x0000000f02007c0c */ /* 0x000fe4000bf26270 */
[----:B------:R-:W-:Y:S02]  /*3500*/  ISETP.GE.AND P6, PT, R7, UR15, PT ;  /* 0x0000000f07007c0c */ /* 0x000fe4000bfc6270 */
[----:B------:R-:W-:Y:S02]  /*3510*/  ISETP.GE.AND P5, PT, R6, UR15, PT ;  /* 0x0000000f06007c0c */ /* 0x000fe4000bfa6270 */
[----:B------:R-:W-:Y:S01]  /*3520*/  HMMA.16816.F32.BF16 R12, R8, R14, RZ ;  /* 0x0000000e080c723c */ /* 0x000fe200000418ff */
[----:B------:R-:W-:-:S02]  /*3530*/  ISETP.GE.AND P3, PT, R3, UR15, PT ;  /* 0x0000000f03007c0c */ /* 0x000fc4000bf66270 */
[C---:B------:R-:W-:Y:S02]  /*3540*/  IADD3 R3, R2.reuse, 0x19, RZ ;  /* 0x0000001902037810 */ /* 0x040fe40007ffe0ff */
[----:B------:R-:W-:Y:S02]  /*3550*/  IADD3 R6, R2, 0x18, RZ ;  /* 0x0000001802067810 */ /* 0x000fe40007ffe0ff */
[----:B------:R-:W-:Y:S01]  /*3560*/  IADD3 R222, R214, 0x4000, RZ ;  /* 0x00004000d6de7810 */ /* 0x000fe20007ffe0ff */
[----:B-----5:R-:W-:Y:S01]  /*3570*/  HMMA.16816.F32.BF16 R24, R8, R20, RZ ;  /* 0x000000140818723c */ /* 0x020fe200000418ff */
[----:B------:R-:W-:Y:S02]  /*3580*/  ISETP.GE.AND P2, PT, R6, UR15, PT ;  /* 0x0000000f06007c0c */ /* 0x000fe4000bf46270 */
[----:B------:R-:W-:Y:S02]  /*3590*/  IADD3 R6, R2, 0x20, RZ ;  /* 0x0000002002067810 */ /* 0x000fe40007ffe0ff */
[----:B------:R-:W-:-:S02]  /*35a0*/  IADD3 R221, R214, 0x4800, RZ ;  /* 0x00004800d6dd7810 */ /* 0x000fc40007ffe0ff */
[C---:B------:R-:W-:Y:S01]  /*35b0*/  IADD3 R220, R214.reuse, 0x5000, RZ ;  /* 0x00005000d6dc7810 */ /* 0x040fe20007ffe0ff */
[C---:B------:R-:W-:Y:S01]  /*35c0*/  HMMA.16816.F32.BF16 R20, R8.reuse, R22, RZ ;  /* 0x000000160814723c */ /* 0x040fe200000418ff */
[C---:B------:R-:W-:Y:S02]  /*35d0*/  IADD3 R219, R214.reuse, 0x5800, RZ ;  /* 0x00005800d6db7810 */ /* 0x040fe40007ffe0ff */
[C---:B------:R-:W-:Y:S02]  /*35e0*/  IADD3 R218, R214.reuse, 0x6000, RZ ;  /* 0x00006000d6da7810 */ /* 0x040fe40007ffe0ff */
[C---:B------:R-:W-:Y:S02]  /*35f0*/  IADD3 R217, R214.reuse, 0x6800, RZ ;  /* 0x00006800d6d97810 */ /* 0x040fe40007ffe0ff */
[C---:B------:R-:W-:Y:S01]  /*3600*/  IADD3 R216, R214.reuse, 0x7000, RZ ;  /* 0x00007000d6d87810 */ /* 0x040fe20007ffe0ff */
[----:B--2---:R-:W-:Y:S01]  /*3610*/  HMMA.16816.F32.BF16 R56, R8, R32, RZ ;  /* 0x000000200838723c */ /* 0x004fe200000418ff */
[----:B------:R-:W-:-:S07]  /*3620*/  IADD3 R215, R214, 0x7800, RZ ;  /* 0x00007800d6d77810 */ /* 0x000fce0007ffe0ff */
[C---:B------:R-:W-:Y:S01]  /*3630*/  HMMA.16816.F32.BF16 R52, R8.reuse, R34, RZ ;  /* 0x000000220834723c */ /* 0x040fe200000418ff */
[----:B------:R-:W-:Y:S07]  /*3640*/  LDSM.16.M88.4 R32, [R209+0x8800] ;  /* 0x00880000d120783b */ /* 0x000fee0000000200 */
[C---:B---3--:R-:W-:Y:S08]  /*3650*/  HMMA.16816.F32.BF16 R60, R8.reuse, R28, RZ ;  /* 0x0000001c083c723c */ /* 0x048ff000000418ff */
[----:B------:R-:W-:Y:S01]  /*3660*/  HMMA.16816.F32.BF16 R80, R8, R30, RZ ;  /* 0x0000001e0850723c */ /* 0x000fe200000418ff */
[----:B------:R-:W1:Y:S04]  /*3670*/  LDSM.16.M88.4 R8, [R214+0x1000] ;  /* 0x00100000d608783b */ /* 0x000e680000000200 */
[----:B------:R-:W-:Y:S03]  /*3680*/  LDSM.16.M88.4 R28, [R209+0x9000] ;  /* 0x00900000d11c783b */ /* 0x000fe60000000200 */
[C---:B----4-:R-:W-:Y:S01]  /*3690*/  HMMA.16816.F32.BF16 R76, R16.reuse, R40, R36 ;  /* 0x00000028104c723c */ /* 0x050fe20000041824 */
[----:B------:R-:W2:Y:S07]  /*36a0*/  LDSM.16.M88.4 R36, [R214+0x1800] ;  /* 0x00180000d624783b */ /* 0x000eae0000000200 */
[C---:B------:R-:W-:Y:S01]  /*36b0*/  HMMA.16816.F32.BF16 R72, R16.reuse, R42, R12 ;  /* 0x0000002a1048723c */ /* 0x040fe2000004180c */
[----:B------:R-:W3:Y:S07]  /*36c0*/  LDSM.16.M88.4 R12, [R213] ;  /* 0x00000000d50c783b */ /* 0x000eee0000000200 */
[C---:B------:R-:W-:Y:S08]  /*36d0*/  HMMA.16816.F32.BF16 R64, R16.reuse, R48, R24 ;  /* 0x000000301040723c */ /* 0x040ff00000041818 */
[C---:B------:R-:W-:Y:S08]  /*36e0*/  HMMA.16816.F32.BF16 R24, R16.reuse, R50, R20 ;  /* 0x000000321018723c */ /* 0x040ff00000041814 */
[C---:B-1----:R-:W-:Y:S01]  /*36f0*/  HMMA.16816.F32.BF16 R68, R16.reuse, R8, R56 ;  /* 0x000000081044723c */ /* 0x042fe20000041838 */
[----:B------:R-:W1:Y:S07]  /*3700*/  LDSM.16.M88.4 R56, [R209+0x9800] ;  /* 0x00980000d138783b */ /* 0x000e6e0000000200 */
[C---:B------:R-:W-:Y:S01]  /*3710*/  HMMA.16816.F32.BF16 R20, R16.reuse, R10, R52 ;  /* 0x0000000a1014723c */ /* 0x040fe20000041834 */
[----:B------:R-:W4:Y:S07]  /*3720*/  LDSM.16.M88.4 R8, [R212] ;  /* 0x00000000d408783b */ /* 0x000f2e0000000200 */
[C---:B--2---:R-:W-:Y:S08]  /*3730*/  HMMA.16816.F32.BF16 R40, R16.reuse, R36, R60 ;  /* 0x000000241028723c */ /* 0x044ff0000004183c */
[----:B------:R-:W-:Y:S01]  /*3740*/  HMMA.16816.F32.BF16 R36, R16, R38, R80 ;  /* 0x000000261024723c */ /* 0x000fe20000041850 */
[----:B------:R-:W2:Y:S04]  /*3750*/  LDSM.16.M88.4 R80, [R208+0x800] ;  /* 0x00080000d050783b */ /* 0x000ea80000000200 */
[----:B------:R-:W-:Y:S03]  /*3760*/  LDSM.16.M88.4 R16, [R210+0x2000] ;  /* 0x00200000d210783b */ /* 0x000fe60000000200 */
[C---:B---3--:R-:W-:Y:S01]  /*3770*/  HMMA.16816.F32.BF16 R48, R12.reuse, R44, R76 ;  /* 0x0000002c0c30723c */ /* 0x048fe2000004184c */
[----:B------:R-:W3:Y:S07]  /*3780*/  LDSM.16.M88.4 R76, [R208+0x1000] ;  /* 0x00100000d04c783b */ /* 0x000eee0000000200 */
[C---:B------:R-:W-:Y:S08]  /*3790*/  HMMA.16816.F32.BF16 R64, R12.reuse, R32, R64 ;  /* 0x000000200c40723c */ /* 0x040ff00000041840 */
[C---:B------:R-:W-:Y:S01]  /*37a0*/  HMMA.16816.F32.BF16 R52, R12.reuse, R46, R72 ;  /* 0x0000002e0c34723c */ /* 0x040fe20000041848 */
[----:B------:R-:W5:Y:S07]  /*37b0*/  LDSM.16.M88.4 R72, [R208+0x1800] ;  /* 0x00180000d048783b */ /* 0x000f6e0000000200 */
[C---:B------:R-:W-:Y:S08]  /*37c0*/  HMMA.16816.F32.BF16 R44, R12.reuse, R34, R24 ;  /* 0x000000220c2c723c */ /* 0x040ff00000041818 */
[C---:B------:R-:W-:Y:S01]  /*37d0*/  HMMA.16816.F32.BF16 R60, R12.reuse, R28, R68 ;  /* 0x0000001c0c3c723c */ /* 0x040fe20000041844 */
[----:B------:R-:W3:Y:S07]  /*37e0*/  LDSM.16.M88.4 R68, [R151+0xb000] ;  /* 0x00b000009744783b */ /* 0x000eee0000000200 */
[C---:B------:R-:W-:Y:S08]  /*37f0*/  HMMA.16816.F32.BF16 R32, R12.reuse, R30, R20 ;  /* 0x0000001e0c20723c */ /* 0x040ff00000041814 */
[C---:B-1----:R-:W-:Y:S08]  /*3800*/  HMMA.16816.F32.BF16 R28, R12.reuse, R56, R40 ;  /* 0x000000380c1c723c */ /* 0x042ff00000041828 */
[----:B------:R-:W-:Y:S08]  /*3810*/  HMMA.16816.F32.BF16 R24, R12, R58, R36 ;  /* 0x0000003a0c18723c */ /* 0x000ff00000041824 */
[C---:B----4-:R-:W-:Y:S08]  /*3820*/  HMMA.16816.F32.BF16 R20, R8.reuse, R84, R48 ;  /* 0x000000540814723c */ /* 0x050ff00000041830 */
[C---:B--2---:R-:W-:Y:S01]  /*3830*/  HMMA.16816.F32.BF16 R36, R8.reuse, R80, R64 ;  /* 0x000000500824723c */ /* 0x044fe20000041840 */
[----:B------:R-:W-:Y:S07]  /*3840*/  LDSM.16.M88.4 R64, [R214+0x3800] ;  /* 0x00380000d640783b */ /* 0x000fee0000000200 */
[C---:B------:R-:W-:Y:S01]  /*3850*/  HMMA.16816.F32.BF16 R44, R8.reuse, R82, R44 ;  /* 0x00000052082c723c */ /* 0x040fe2000004182c */
[----:B------:R-:W1:Y:S07]  /*3860*/  LDSM.16.M88.4 R80, [R151+0xb800] ;  /* 0x00b800009750783b */ /* 0x000e6e0000000200 */
[C---:B------:R-:W-:Y:S01]  /*3870*/  HMMA.16816.F32.BF16 R12, R8.reuse, R86, R52 ;  /* 0x00000056080c723c */ /* 0x040fe20000041834 */
[----:B------:R-:W-:Y:S07]  /*3880*/  LDSM.16.M88.4 R84, [R209+0xa800] ;  /* 0x00a80000d154783b */ /* 0x000fee0000000200 */
[C---:B---3--:R-:W-:Y:S01]  /*3890*/  HMMA.16816.F32.BF16 R56, R8.reuse, R76, R60 ;  /* 0x0000004c0838723c */ /* 0x048fe2000004183c */
[----:B------:R-:W-:Y:S07]  /*38a0*/  LDSM.16.M88.4 R60, [R214+0x3000] ;  /* 0x00300000d63c783b */ /* 0x000fee0000000200 */
[C---:B------:R-:W-:Y:S01]  /*38b0*/  HMMA.16816.F32.BF16 R52, R8.reuse, R78, R32 ;  /* 0x0000004e0834723c */ /* 0x040fe20000041820 */
[----:B------:R-:W-:Y:S07]  /*38c0*/  LDSM.16.M88.4 R76, [R208+0x3000] ;  /* 0x00300000d04c783b */ /* 0x000fee0000000200 */
[C---:B-----5:R-:W-:Y:S01]  /*38d0*/  HMMA.16816.F32.BF16 R48, R8.reuse, R72, R28 ;  /* 0x000000480830723c */ /* 0x060fe2000004181c */
[----:B------:R-:W-:Y:S07]  /*38e0*/  LDSM.16.M88.4 R28, [R214+0x2000] ;  /* 0x00200000d61c783b */ /* 0x000fee0000000200 */
[----:B------:R-:W-:Y:S01]  /*38f0*/  HMMA.16816.F32.BF16 R40, R8, R74, R24 ;  /* 0x0000004a0828723c */ /* 0x000fe20000041818 */
[----:B------:R-:W2:Y:S04]  /*3900*/  LDSM.16.M88.4 R8, [R211+0x2000] ;  /* 0x00200000d308783b */ /* 0x000ea80000000200 */
[----:B------:R-:W-:Y:S03]  /*3910*/  LDSM.16.M88.4 R72, [R209+0xb000] ;  /* 0x00b00000d148783b */ /* 0x000fe60000000200 */
[C---:B------:R-:W-:Y:S08]  /*3920*/  HMMA.16816.F32.BF16 R32, R16.reuse, R88, R20 ;  /* 0x000000581020723c */ /* 0x040ff00000041814 */
[C---:B------:R-:W-:Y:S01]  /*3930*/  HMMA.16816.F32.BF16 R20, R16.reuse, R92, R36 ;  /* 0x0000005c1014723c */ /* 0x040fe20000041824 */
[----:B------:R-:W3:Y:S07]  /*3940*/  LDSM.16.M88.4 R36, [R214+0x2800] ;  /* 0x00280000d624783b */ /* 0x000eee0000000200 */
[C---:B------:R-:W-:Y:S01]  /*3950*/  HMMA.16816.F32.BF16 R24, R16.reuse, R90, R12 ;  /* 0x0000005a1018723c */ /* 0x040fe2000004180c */
[----:B------:R-:W-:Y:S04]  /*3960*/  LDSM.16.M88.4 R12, [R213+0x2000] ;  /* 0x00200000d50c783b */ /* 0x000fe80000000200 */
[----:B------:R-:W-:Y:S03]  /*3970*/  LDSM.16.M88.4 R88, [R209+0xb800] ;  /* 0x00b80000d158783b */ /* 0x000fe60000000200 */
[C---:B------:R-:W-:Y:S01]  /*3980*/  HMMA.16816.F32.BF16 R44, R16.reuse, R94, R44 ;  /* 0x0000005e102c723c */ /* 0x040fe2000004182c */
[----:B------:R-:W-:Y:S07]  /*3990*/  LDSM.16.M88.4 R92, [R151+0xe800] ;  /* 0x00e80000975c783b */ /* 0x000fee0000000200 */
[C---:B------:R-:W-:Y:S08]  /*39a0*/  HMMA.16816.F32.BF16 R56, R16.reuse, R68, R56 ;  /* 0x000000441038723c */ /* 0x040ff00000041838 */
[C---:B------:R-:W-:Y:S01]  /*39b0*/  HMMA.16816.F32.BF16 R52, R16.reuse, R70, R52 ;  /* 0x000000461034723c */ /* 0x040fe20000041834 */
[----:B------:R-:W4:Y:S07]  /*39c0*/  LDSM.16.M88.4 R68, [R209+0xa000] ;  /* 0x00a00000d144783b */ /* 0x000f2e0000000200 */
[C---:B-1----:R-:W-:Y:S08]  /*39d0*/  HMMA.16816.F32.BF16 R48, R16.reuse, R80, R48 ;  /* 0x000000501030723c */ /* 0x042ff00000041830 */
[----:B------:R-:W-:Y:S01]  /*39e0*/  HMMA.16816.F32.BF16 R40, R16, R82, R40 ;  /* 0x000000521028723c */ /* 0x000fe20000041828 */
[----:B------:R-:W-:Y:S07]  /*39f0*/  LDSM.16.M88.4 R80, [R208+0x3800] ;  /* 0x00380000d050783b */ /* 0x000fee0000000200 */
[C---:B--2---:R-:W-:Y:S08]  /*3a00*/  HMMA.16816.F32.BF16 R32, R8.reuse, R28, R32 ;  /* 0x0000001c0820723c */ /* 0x044ff00000041820 */
[C---:B------:R-:W-:Y:S08]  /*3a10*/  HMMA.16816.F32.BF16 R28, R8.reuse, R30, R24 ;  /* 0x0000001e081c723c */ /* 0x040ff00000041818 */
[C---:B---3--:R-:W-:Y:S08]  /*3a20*/  HMMA.16816.F32.BF16 R24, R8.reuse, R36, R20 ;  /* 0x000000240818723c */ /* 0x048ff00000041814 */
[C---:B------:R-:W-:Y:S01]  /*3a30*/  HMMA.16816.F32.BF16 R20, R8.reuse, R38, R44 ;  /* 0x000000260814723c */ /* 0x040fe2000004182c */
[----:B------:R-:W-:Y:S07]  /*3a40*/  LDSM.16.M88.4 R44, [R208+0x2800] ;  /* 0x00280000d02c783b */ /* 0x000fee0000000200 */
[C---:B------:R-:W-:Y:S08]  /*3a50*/  HMMA.16816.F32.BF16 R16, R8.reuse, R60, R56 ;  /* 0x0000003c0810723c */ /* 0x040ff00000041838 */
[C---:B------:R-:W-:Y:S08]  /*3a60*/  HMMA.16816.F32.BF16 R60, R8.reuse, R62, R52 ;  /* 0x0000003e083c723c */ /* 0x040ff00000041834 */
[C---:B------:R-:W-:Y:S08]  /*3a70*/  HMMA.16816.F32.BF16 R56, R8.reuse, R64, R48 ;  /* 0x000000400838723c */ /* 0x040ff00000041830 */
[----:B------:R-:W-:Y:S01]  /*3a80*/  HMMA.16816.F32.BF16 R52, R8, R66, R40 ;  /* 0x000000420834723c */ /* 0x000fe20000041828 */
[----:B------:R-:W-:Y:S04]  /*3a90*/  LDSM.16.M88.4 R8, [R212+0x2000] ;  /* 0x00200000d408783b */ /* 0x000fe80000000200 */
[----:B------:R-:W1:Y:S03]  /*3aa0*/  LDSM.16.M88.4 R64, [R208+0x2000] ;  /* 0x00200000d040783b */ /* 0x000e660000000200 */
[C---:B----4-:R-:W-:Y:S08]  /*3ab0*/  HMMA.16816.F32.BF16 R48, R12.reuse, R68, R32 ;  /* 0x000000440c30723c */ /* 0x050ff00000041820 */
[C---:B------:R-:W-:Y:S08]  /*3ac0*/  HMMA.16816.F32.BF16 R40, R12.reuse, R70, R28 ;  /* 0x000000460c28723c */ /* 0x040ff0000004181c */
[C---:B------:R-:W-:Y:S08]  /*3ad0*/  HMMA.16816.F32.BF16 R36, R12.reuse, R84, R24 ;  /* 0x000000540c24723c */ /* 0x040ff00000041818 */
[C---:B------:R-:W-:Y:S01]  /*3ae0*/  HMMA.16816.F32.BF16 R32, R12.reuse, R86, R20 ;  /* 0x000000560c20723c */ /* 0x040fe20000041814 */
[----:B------:R-:W-:Y:S07]  /*3af0*/  LDSM.16.M88.4 R84, [R151+0xc000] ;  /* 0x00c000009754783b */ /* 0x000fee0000000200 */
[C---:B------:R-:W-:Y:S01]  /*3b00*/  HMMA.16816.F32.BF16 R28, R12.reuse, R72, R16 ;  /* 0x000000480c1c723c */ /* 0x040fe20000041810 */
[----:B------:R-:W2:Y:S07]  /*3b10*/  LDSM.16.M88.4 R16, [R210+0x4000] ;  /* 0x00400000d210783b */ /* 0x000eae0000000200 */
[C---:B------:R-:W-:Y:S01]  /*3b20*/  HMMA.16816.F32.BF16 R24, R12.reuse, R74, R60 ;  /* 0x0000004a0c18723c */ /* 0x040fe2000004183c */
[----:B------:R-:W3:Y:S07]  /*3b30*/  LDSM.16.M88.4 R72, [R151+0xc800] ;  /* 0x00c800009748783b */ /* 0x000eee0000000200 */
[C---:B------:R-:W-:Y:S08]  /*3b40*/  HMMA.16816.F32.BF16 R20, R12.reuse, R88, R56 ;  /* 0x000000580c14723c */ /* 0x040ff00000041838 */
[----:B------:R-:W-:Y:S01]  /*3b50*/  HMMA.16816.F32.BF16 R12, R12, R90, R52 ;  /* 0x0000005a0c0c723c */ /* 0x000fe20000041834 */
[----:B------:R-:W-:Y:S07]  /*3b60*/  LDSM.16.M88.4 R88, [R209+0xd800] ;  /* 0x00d80000d158783b */ /* 0x000fee0000000200 */
[C---:B-1----:R-:W-:Y:S08]  /*3b70*/  HMMA.16816.F32.BF16 R68, R8.reuse, R64, R48 ;  /* 0x000000400844723c */ /* 0x042ff00000041830 */
[C---:B------:R-:W-:Y:S08]  /*3b80*/  HMMA.16816.F32.BF16 R64, R8.reuse, R66, R40 ;  /* 0x000000420840723c */ /* 0x040ff00000041828 */
[C---:B------:R-:W-:Y:S08]  /*3b90*/  HMMA.16816.F32.BF16 R60, R8.reuse, R44, R36 ;  /* 0x0000002c083c723c */ /* 0x040ff00000041824 */
[C---:B------:R-:W-:Y:S01]  /*3ba0*/  HMMA.16816.F32.BF16 R56, R8.reuse, R46, R32 ;  /* 0x0000002e0838723c */ /* 0x040fe20000041820 */
[----:B------:R-:W1:Y:S04]  /*3bb0*/  LDSM.16.M88.4 R44, [R151+0xd000] ;  /* 0x00d00000972c783b */ /* 0x000e680000000200 */
[----:B------:R-:W-:Y:S03]  /*3bc0*/  LDSM.16.M88.4 R32, [R214+0x4000] ;  /* 0x00400000d620783b */ /* 0x000fe60000000200 */
[C---:B------:R-:W-:Y:S01]  /*3bd0*/  HMMA.16816.F32.BF16 R48, R8.reuse, R78, R24 ;  /* 0x0000004e0830723c */ /* 0x040fe20000041818 */
[----:B------:R-:W4:Y:S07]  /*3be0*/  LDSM.16.M88.4 R24, [R151+0xd800] ;  /* 0x00d800009718783b */ /* 0x000f2e0000000200 */
[C---:B------:R-:W-:Y:S08]  /*3bf0*/  HMMA.16816.F32.BF16 R40, R8.reuse, R80, R20 ;  /* 0x000000500828723c */ /* 0x040ff00000041814 */
[C---:B------:R-:W-:Y:S01]  /*3c00*/  HMMA.16816.F32.BF16 R52, R8.reuse, R76, R28 ;  /* 0x0000004c0834723c */ /* 0x040fe2000004181c */
[----:B------:R-:W-:Y:S07]  /*3c10*/  LDSM.16.M88.4 R76, [R214+0x5800] ;  /* 0x00580000d64c783b */ /* 0x000fee0000000200 */
[----:B------:R-:W-:Y:S01]  /*3c20*/  HMMA.16816.F32.BF16 R20, R8, R82, R12 ;  /* 0x000000520814723c */ /* 0x000fe2000004180c */
[----:B------:R-:W5:Y:S04]  /*3c30*/  LDSM.16.M88.4 R8, [R211+0x4000] ;  /* 0x00400000d308783b */ /* 0x000f680000000200 */
[----:B------:R-:W-:Y:S03]  /*3c40*/  LDSM.16.M88.4 R12, [R213+0x4000] ;  /* 0x00400000d50c783b */ /* 0x000fe60000000200 */
[C---:B--2---:R-:W-:Y:S01]  /*3c50*/  HMMA.16816.F32.BF16 R28, R16.reuse, R84, R68 ;  /* 0x00000054101c723c */ /* 0x044fe20000041844 */
[----:B------:R-:W2:Y:S04]  /*3c60*/  LDSM.16.M88.4 R68, [R214+0x4800] ;  /* 0x00480000d644783b */ /* 0x000ea80000000200 */
[----:B------:R-:W-:Y:S03]  /*3c70*/  LDSM.16.M88.4 R80, [R209+0xc000] ;  /* 0x00c00000d150783b */ /* 0x000fe60000000200 */
[C---:B------:R-:W-:Y:S01]  /*3c80*/  HMMA.16816.F32.BF16 R36, R16.reuse, R86, R64 ;  /* 0x000000561024723c */ /* 0x040fe20000041840 */
[----:B------:R-:W2:Y:S04]  /*3c90*/  LDSM.16.M88.4 R64, [R214+0x5000] ;  /* 0x00500000d640783b */ /* 0x000ea80000000200 */
[----:B------:R-:W-:Y:S03]  /*3ca0*/  LDSM.16.M88.4 R84, [R208+0x5800] ;  /* 0x00580000d054783b */ /* 0x000fe60000000200 */
[C---:B---3--:R-:W-:Y:S08]  /*3cb0*/  HMMA.16816.F32.BF16 R60, R16.reuse, R72, R60 ;  /* 0x00000048103c723c */ /* 0x048ff0000004183c */
[C---:B------:R-:W-:Y:S01]  /*3cc0*/  HMMA.16816.F32.BF16 R56, R16.reuse, R74, R56 ;  /* 0x0000004a1038723c */ /* 0x040fe20000041838 */
[----:B------:R-:W-:Y:S07]  /*3cd0*/  LDSM.16.M88.4 R72, [R209+0xd000] ;  /* 0x00d00000d148783b */ /* 0x000fee0000000200 */
[C---:B-1----:R-:W-:Y:S08]  /*3ce0*/  HMMA.16816.F32.BF16 R52, R16.reuse, R44, R52 ;  /* 0x0000002c1034723c */ /* 0x042ff00000041834 */
[C---:B------:R-:W-:Y:S08]  /*3cf0*/  HMMA.16816.F32.BF16 R48, R16.reuse, R46, R48 ;  /* 0x0000002e1030723c */ /* 0x040ff00000041830 */
[C---:B----4-:R-:W-:Y:S08]  /*3d00*/  HMMA.16816.F32.BF16 R44, R16.reuse, R24, R40 ;  /* 0x00000018102c723c */ /* 0x050ff00000041828 */
[----:B------:R-:W-:Y:S08]  /*3d10*/  HMMA.16816.F32.BF16 R20, R16, R26, R20 ;  /* 0x0000001a1014723c */ /* 0x000ff00000041814 */
[C---:B-----5:R-:W-:Y:S08]  /*3d20*/  HMMA.16816.F32.BF16 R16, R8.reuse, R32, R28 ;  /* 0x000000200810723c */ /* 0x060ff0000004181c */
[C---:B------:R-:W-:Y:S01]  /*3d30*/  HMMA.16816.F32.BF16 R28, R8.reuse, R34, R36 ;  /* 0x00000022081c723c */ /* 0x040fe20000041824 */
[----:B------:R-:W1:Y:S07]  /*3d40*/  LDSM.16.M88.4 R36, [R209+0xc800] ;  /* 0x00c80000d124783b */ /* 0x000e6e0000000200 */
[C---:B--2---:R-:W-:Y:S08]  /*3d50*/  HMMA.16816.F32.BF16 R32, R8.reuse, R68, R60 ;  /* 0x000000440820723c */ /* 0x044ff0000004183c */
[C---:B------:R-:W-:Y:S01]  /*3d60*/  HMMA.16816.F32.BF16 R40, R8.reuse, R70, R56 ;  /* 0x000000460828723c */ /* 0x040fe20000041838 */
[----:B------:R-:W-:Y:S07]  /*3d70*/  LDSM.16.M88.4 R68, [R208+0x4800] ;  /* 0x00480000d044783b */ /* 0x000fee0000000200 */
[C---:B------:R-:W-:Y:S08]  /*3d80*/  HMMA.16816.F32.BF16 R60, R8.reuse, R64, R52 ;  /* 0x00000040083c723c */ /* 0x040ff00000041834 */
[C---:B------:R-:W-:Y:S01]  /*3d90*/  HMMA.16816.F32.BF16 R56, R8.reuse, R66, R48 ;  /* 0x000000420838723c */ /* 0x040fe20000041830 */
[----:B------:R-:W-:Y:S07]  /*3da0*/  LDSM.16.M88.4 R64, [R208+0x4000] ;  /* 0x00400000d040783b */ /* 0x000fee0000000200 */
[C---:B------:R-:W-:Y:S08]  /*3db0*/  HMMA.16816.F32.BF16 R52, R8.reuse, R76, R44 ;  /* 0x0000004c0834723c */ /* 0x040ff0000004182c */
[----:B------:R-:W-:Y:S01]  /*3dc0*/  HMMA.16816.F32.BF16 R48, R8, R78, R20 ;  /* 0x0000004e0830723c */ /* 0x000fe20000041814 */
[----:B------:R-:W2:Y:S04]  /*3dd0*/  LDSM.16.M88.4 R8, [R212+0x4000] ;  /* 0x00400000d408783b */ /* 0x000ea80000000200 */
[----:B------:R-:W3:Y:S03]  /*3de0*/  LDSM.16.M88.4 R76, [R208+0x5000] ;  /* 0x00500000d04c783b */ /* 0x000ee60000000200 */
[C---:B------:R-:W-:Y:S01]  /*3df0*/  HMMA.16816.F32.BF16 R24, R12.reuse, R80, R16 ;  /* 0x000000500c18723c */ /* 0x040fe20000041810 */
[----:B------:R-:W-:Y:S07]  /*3e00*/  LDSM.16.M88.4 R20, [R210+0x6000] ;  /* 0x00600000d214783b */ /* 0x000fee0000000200 */
[C---:B-1----:R-:W-:Y:S08]  /*3e10*/  HMMA.16816.F32.BF16 R32, R12.reuse, R36, R32 ;  /* 0x000000240c20723c */ /* 0x042ff00000041820 */
[C---:B------:R-:W-:Y:S01]  /*3e20*/  HMMA.16816.F32.BF16 R16, R12.reuse, R82, R28 ;  /* 0x000000520c10723c */ /* 0x040fe2000004181c */
[----:B------:R-:W1:Y:S07]  /*3e30*/  LDSM.16.M88.4 R80, [R151+0xe000] ;  /* 0x00e000009750783b */ /* 0x000e6e0000000200 */
[C---:B------:R-:W-:Y:S08]  /*3e40*/  HMMA.16816.F32.BF16 R36, R12.reuse, R38, R40 ;  /* 0x000000260c24723c */ /* 0x040ff00000041828 */
[C---:B------:R-:W-:Y:S01]  /*3e50*/  HMMA.16816.F32.BF16 R44, R12.reuse, R72, R60 ;  /* 0x000000480c2c723c */ /* 0x040fe2000004183c */
[----:B------:R-:W-:Y:S07]  /*3e60*/  LDSM.16.M88.4 R60, [R151+0xf800] ;  /* 0x00f80000973c783b */ /* 0x000fee0000000200 */
[C---:B------:R-:W-:Y:S01]  /*3e70*/  HMMA.16816.F32.BF16 R56, R12.reuse, R74, R56 ;  /* 0x0000004a0c38723c */ /* 0x040fe20000041838 */
[----:B------:R-:W-:Y:S07]  /*3e80*/  LDSM.16.M88.4 R72, [R214+0x6800] ;  /* 0x00680000d648783b */ /* 0x000fee0000000200 */
[C---:B------:R-:W-:Y:S08]  /*3e90*/  HMMA.16816.F32.BF16 R52, R12.reuse, R88, R52 ;  /* 0x000000580c34723c */ /* 0x040ff00000041834 */
[----:B------:R-:W-:Y:S01]  /*3ea0*/  HMMA.16816.F32.BF16 R48, R12, R90, R48 ;  /* 0x0000005a0c30723c */ /* 0x000fe20000041830 */
[----:B------:R-:W4:Y:S07]  /*3eb0*/  LDSM.16.M88.4 R88, [R151+0xf000] ;  /* 0x00f000009758783b */ /* 0x000f2e0000000200 */
[C---:B--2---:R-:W-:Y:S08]  /*3ec0*/  HMMA.16816.F32.BF16 R40, R8.reuse, R64, R24 ;  /* 0x000000400828723c */ /* 0x044ff00000041818 */
[C---:B------:R-:W-:Y:S08]  /*3ed0*/  HMMA.16816.F32.BF16 R24, R8.reuse, R68, R32 ;  /* 0x000000440818723c */ /* 0x040ff00000041820 */
[C---:B------:R-:W-:Y:S01]  /*3ee0*/  HMMA.16816.F32.BF16 R28, R8.reuse, R66, R16 ;  /* 0x00000042081c723c */ /* 0x040fe20000041810 */
[----:B------:R-:W-:Y:S07]  /*3ef0*/  LDSM.16.M88.4 R16, [R211+0x6000] ;  /* 0x00600000d310783b */ /* 0x000fee0000000200 */
[C---:B------:R-:W-:Y:S01]  /*3f00*/  HMMA.16816.F32.BF16 R12, R8.reuse, R70, R36 ;  /* 0x00000046080c723c */ /* 0x040fe20000041824 */
[----:B------:R-:W2:Y:S07]  /*3f10*/  LDSM.16.M88.4 R68, [R214+0x6000] ;  /* 0x00600000d644783b */ /* 0x000eae0000000200 */
[C---:B---3--:R-:W-:Y:S08]  /*3f20*/  HMMA.16816.F32.BF16 R36, R8.reuse, R76, R44 ;  /* 0x0000004c0824723c */ /* 0x048ff0000004182c */
[C---:B------:R-:W-:Y:S01]  /*3f30*/  HMMA.16816.F32.BF16 R56, R8.reuse, R78, R56 ;  /* 0x0000004e0838723c */ /* 0x040fe20000041838 */
[----:B------:R-:W-:Y:S07]  /*3f40*/  LDSM.16.M88.4 R76, [R214+0x7800] ;  /* 0x00780000d64c783b */ /* 0x000fee0000000200 */
[C---:B------:R-:W-:Y:S08]  /*3f50*/  HMMA.16816.F32.BF16 R52, R8.reuse, R84, R52 ;  /* 0x000000540834723c */ /* 0x040ff00000041834 */
[----:B------:R-:W-:Y:S01]  /*3f60*/  HMMA.16816.F32.BF16 R48, R8, R86, R48 ;  /* 0x000000560830723c */ /* 0x000fe20000041830 */
[----:B------:R-:W3:Y:S07]  /*3f70*/  LDSM.16.M88.4 R84, [R214+0x7000] ;  /* 0x00700000d654783b */ /* 0x000eee0000000200 */
[C---:B-1----:R-:W-:Y:S08]  /*3f80*/  HMMA.16816.F32.BF16 R44, R20.reuse, R80, R40 ;  /* 0x00000050142c723c */ /* 0x042ff00000041828 */
[C---:B------:R-:W-:Y:S08]  /*3f90*/  HMMA.16816.F32.BF16 R32, R20.reuse, R92, R24 ;  /* 0x0000005c1420723c */ /* 0x040ff00000041818 */
[C---:B------:R-:W-:Y:S01]  /*3fa0*/  HMMA.16816.F32.BF16 R40, R20.reuse, R82, R28 ;  /* 0x000000521428723c */ /* 0x040fe2000004181c */
[----:B------:R-:W-:Y:S07]  /*3fb0*/  LDSM.16.M88.4 R80, [R209+0xe000] ;  /* 0x00e00000d150783b */ /* 0x000fee0000000200 */
[C---:B------:R-:W-:Y:S01]  /*3fc0*/  HMMA.16816.F32.BF16 R28, R20.reuse, R94, R12 ;  /* 0x0000005e141c723c */ /* 0x040fe2000004180c */
[----:B------:R-:W1:Y:S07]  /*3fd0*/  LDSM.16.M88.4 R12, [R213+0x6000] ;  /* 0x00600000d50c783b */ /* 0x000e6e0000000200 */
[C---:B----4-:R-:W-:Y:S08]  /*3fe0*/  HMMA.16816.F32.BF16 R24, R20.reuse, R88, R36 ;  /* 0x000000581418723c */ /* 0x050ff00000041824 */
[C---:B------:R-:W-:Y:S08]  /*3ff0*/  HMMA.16816.F32.BF16 R8, R20.reuse, R90, R56 ;  /* 0x0000005a1408723c */ /* 0x040ff00000041838 */
[C---:B------:R-:W-:Y:S08]  /*4000*/  HMMA.16816.F32.BF16 R64, R20.reuse, R60, R52 ;  /* 0x0000003c1440723c */ /* 0x040ff00000041834 */
[----:B------:R-:W-:Y:S01]  /*4010*/  HMMA.16816.F32.BF16 R20, R20, R62, R48 ;  /* 0x0000003e1414723c */ /* 0x000fe20000041830 */
[----:B------:R-:W4:Y:S07]  /*4020*/  LDSM.16.M88.4 R48, [R209+0xe800] ;  /* 0x00e80000d130783b */ /* 0x000f2e0000000200 */
[C---:B--2---:R-:W-:Y:S01]  /*4030*/  HMMA.16816.F32.BF16 R60, R16.reuse, R68, R44 ;  /* 0x00000044103c723c */ /* 0x044fe2000004182c */
[----:B------:R-:W2:Y:S07]  /*4040*/  LDSM.16.M88.4 R44, [R209+0xf000] ;  /* 0x00f00000d12c783b */ /* 0x000eae0000000200 */
[C---:B------:R-:W-:Y:S01]  /*4050*/  HMMA.16816.F32.BF16 R56, R16.reuse, R72, R32 ;  /* 0x000000481038723c */ /* 0x040fe20000041820 */
[----:B------:R-:W5:Y:S07]  /*4060*/  LDSM.16.M88.4 R32, [R209+0xf800] ;  /* 0x00f80000d120783b */ /* 0x000f6e0000000200 */
[C---:B------:R-:W-:Y:S01]  /*4070*/  HMMA.16816.F32.BF16 R36, R16.reuse, R70, R40 ;  /* 0x000000461024723c */ /* 0x040fe20000041828 */
[----:B------:R-:W-:Y:S07]  /*4080*/  LDSM.16.M88.4 R68, [R208+0x6800] ;  /* 0x00680000d044783b */ /* 0x000fee0000000200 */
[C---:B------:R-:W-:Y:S08]  /*4090*/  HMMA.16816.F32.BF16 R52, R16.reuse, R74, R28 ;  /* 0x0000004a1034723c */ /* 0x040ff0000004181c */
[C---:B---3--:R-:W-:Y:S08]  /*40a0*/  HMMA.16816.F32.BF16 R40, R16.reuse, R84, R24 ;  /* 0x000000541028723c */ /* 0x048ff00000041818 */
[C---:B------:R-:W-:Y:S08]  /*40b0*/  HMMA.16816.F32.BF16 R20, R16.reuse, R78, R20 ;  /* 0x0000004e1014723c */ /* 0x040ff00000041814 */
[C---:B------:R-:W-:Y:S01]  /*40c0*/  HMMA.16816.F32.BF16 R28, R16.reuse, R86, R8 ;  /* 0x00000056101c723c */ /* 0x040fe20000041808 */
[----:B------:R-:W-:Y:S07]  /*40d0*/  LDSM.16.M88.4 R8, [R212+0x6000] ;  /* 0x00600000d408783b */ /* 0x000fee0000000200 */
[----:B------:R-:W-:Y:S01]  /*40e0*/  HMMA.16816.F32.BF16 R24, R16, R76, R64 ;  /* 0x0000004c1018723c */ /* 0x000fe20000041840 */
[----:B------:R-:W3:Y:S07]  /*40f0*/  LDSM.16.M88.4 R64, [R208+0x6000] ;  /* 0x00600000d040783b */ /* 0x000eee0000000200 */
[C---:B-1----:R-:W-:Y:S08]  /*4100*/  HMMA.16816.F32.BF16 R16, R12.reuse, R80, R60 ;  /* 0x000000500c10723c */ /* 0x042ff0000004183c */
[C---:B------:R-:W-:Y:S08]  /*4110*/  HMMA.16816.F32.BF16 R36, R12.reuse, R82, R36 ;  /* 0x000000520c24723c */ /* 0x040ff00000041824 */
[C---:B----4-:R-:W-:Y:S08]  /*4120*/  HMMA.16816.F32.BF16 R60, R12.reuse, R50, R52 ;  /* 0x000000320c3c723c */ /* 0x050ff00000041834 */
[C---:B--2---:R-:W-:Y:S08]  /*4130*/  HMMA.16816.F32.BF16 R52, R12.reuse, R44, R40 ;  /* 0x0000002c0c34723c */ /* 0x044ff00000041828 */
[C---:B-----5:R-:W-:Y:S01]  /*4140*/  HMMA.16816.F32.BF16 R40, R12.reuse, R34, R20 ;  /* 0x000000220c28723c */ /* 0x060fe20000041814 */
[----:B------:R-:W1:Y:S07]  /*4150*/  LDSM.16.M88.4 R20, [R208+0x7000] ;  /* 0x00700000d014783b */ /* 0x000e6e0000000200 */
[C---:B------:R-:W-:Y:S08]  /*4160*/  HMMA.16816.F32.BF16 R56, R12.reuse, R48, R56 ;  /* 0x000000300c38723c */ /* 0x040ff00000041838 */
[C---:B------:R-:W-:Y:S08]  /*4170*/  HMMA.16816.F32.BF16 R48, R12.reuse, R46, R28 ;  /* 0x0000002e0c30723c */ /* 0x040ff0000004181c */
[----:B------:R-:W-:Y:S01]  /*4180*/  HMMA.16816.F32.BF16 R44, R12, R32, R24 ;  /* 0x000000200c2c723c */ /* 0x000fe20000041818 */
[----:B------:R-:W2:Y:S01]  /*4190*/  LDSM.16.M88.4 R32, [R208+0x7800] ;  /* 0x00780000d020783b */ /* 0x000ea20000000200 */
[----:B------:R-:W-:-:S05]  /*41a0*/  DEPBAR.LE SB0, 0x0 ;  /* 0x000080000000791a */ /* 0x000fca0000000000 */
[----:B------:R-:W-:Y:S01]  /*41b0*/  IADD3 R24, R2, 0x1, RZ ;  /* 0x0000000102187810 */ /* 0x000fe20007ffe0ff */
[----:B---3--:R-:W-:Y:S01]  /*41c0*/  HMMA.16816.F32.BF16 R16, R8, R64, R16 ;  /* 0x000000400810723c */ /* 0x008fe20000041810 */
[----:B------:R-:W-:Y:S02]  /*41d0*/  BAR.SYNC.DEFER_BLOCKING 0x0 ;  /* 0x0000000000007b1d */ /* 0x000fe40000010000 */
[----:B------:R-:W-:-:S05]  /*41e0*/  ISETP.GE.AND P0, PT, R24, UR15, PT ;  /* 0x0000000f18007c0c */ /* 0x000fca000bf06270 */
[C---:B------:R-:W-:Y:S08]  /*41f0*/  HMMA.16816.F32.BF16 R12, R8.reuse, R66, R36 ;  /* 0x00000042080c723c */ /* 0x040ff00000041824 */
[C---:B------:R-:W-:Y:S08]  /*4200*/  HMMA.16816.F32.BF16 R28, R8.reuse, R68, R56 ;  /* 0x00000044081c723c */ /* 0x040ff00000041838 */
[----:B------:R-:W-:Y:S01]  /*4210*/  HMMA.16816.F32.BF16 R36, R8, R70, R60 ;  /* 0x000000460824723c */ /* 0x000fe2000004183c */
[----:B------:R-:W-:-:S02]  /*4220*/  FSEL R57, R18, -INF , !P1 ;  /* 0xff80000012397808 */ /* 0x000fc40004800000 */
[----:B------:R-:W-:Y:S02]  /*4230*/  FSEL R56, R16, -INF , !P1 ;  /* 0xff80000010387808 */ /* 0x000fe40004800000 */
[----:B------:R-:W-:Y:S02]  /*4240*/  ISETP.GE.AND P1, PT, R3, UR15, PT ;  /* 0x0000000f03007c0c */ /* 0x000fe4000bf26270 */
[----:B------:R-:W-:Y:S01]  /*4250*/  IADD3 R3, R2, 0x21, RZ ;  /* 0x0000002102037810 */ /* 0x000fe20007ffe0ff */
[----:B-1----:R-:W-:Y:S07]  /*4260*/  HMMA.16816.F32.BF16 R24, R8, R20, R52 ;  /* 0x000000140818723c */ /* 0x002fee0000041834 */
[----:B------:R-:W-:-:S02]  /*4270*/  FSEL R53, R19, -INF , !P0 ;  /* 0xff80000013357808 */ /* 0x000fc40004000000 */
[----:B------:R-:W-:Y:S02]  /*4280*/  FSEL R21, R17, -INF , !P0 ;  /* 0xff80000011157808 */ /* 0x000fe40004000000 */
[C---:B------:R-:W-:Y:S01]  /*4290*/  HMMA.16816.F32.BF16 R16, R8.reuse, R22, R48 ;  /* 0x000000160810723c */ /* 0x040fe20000041830 */
[----:B------:R-:W-:Y:S02]  /*42a0*/  FSEL R54, R14, -INF , !P6 ;  /* 0xff8000000e367808 */ /* 0x000fe40007000000 */
[----:B------:R-:W-:Y:S02]  /*42b0*/  FSEL R52, R12, -INF , !P6 ;  /* 0xff8000000c347808 */ /* 0x000fe40007000000 */
[----:B------:R-:W-:Y:S02]  /*42c0*/  FSEL R20, R13, -INF , !P5 ;  /* 0xff8000000d147808 */ /* 0x000fe40006800000 */
[----:B------:R-:W-:Y:S02]  /*42d0*/  FSEL R48, R15, -INF , !P5 ;  /* 0xff8000000f307808 */ /* 0x000fe40006800000 */
[----:B--2---:R-:W-:Y:S01]  /*42e0*/  HMMA.16816.F32.BF16 R12, R8, R32, R44 ;  /* 0x00000020080c723c */ /* 0x004fe2000004182c */
[----:B------:R-:W-:-:S02]  /*42f0*/  ISETP.GE.AND P6, PT, R3, UR15, PT ;  /* 0x0000000f03007c0c */ /* 0x000fc4000bfc6270 */
[----:B------:R-:W-:Y:S02]  /*4300*/  IADD3 R3, R2, 0x29, RZ ;  /* 0x0000002902037810 */ /* 0x000fe40007ffe0ff */
[----:B------:R-:W-:Y:S02]  /*4310*/  FSEL R119, R30, -INF , !P4 ;  /* 0xff8000001e777808 */ /* 0x000fe40006000000 */
[----:B------:R-:W-:Y:S01]  /*4320*/  FSEL R116, R28, -INF , !P4 ;  /* 0xff8000001c747808 */ /* 0x000fe20006000000 */
[----:B------:R-:W-:Y:S01]  /*4330*/  HMMA.16816.F32.BF16 R8, R8, R34, R40 ;  /* 0x000000220808723c */ /* 0x000fe20000041828 */
[----:B------:R-:W-:Y:S02]  /*4340*/  ISETP.GE.AND P0, PT, R6, UR15, PT ;  /* 0x0000000f06007c0c */ /* 0x000fe4000bf06270 */
[----:B------:R-:W-:Y:S02]  /*4350*/  ISETP.GE.AND P4, PT, R3, UR15, PT ;  /* 0x0000000f03007c0c */ /* 0x000fe4000bf86270 */
[----:B------:R-:W-:-:S02]  /*4360*/  IADD3 R6, R2, 0x28, RZ ;  /* 0x0000002802067810 */ /* 0x000fc40007ffe0ff */
[----:B------:R-:W-:Y:S02]  /*4370*/  IADD3 R3, R2, 0x31, RZ ;  /* 0x0000003102037810 */ /* 0x000fe40007ffe0ff */
[----:B------:R-:W-:Y:S02]  /*4380*/  FSEL R117, R38, -INF , !P2 ;  /* 0xff80000026757808 */ /* 0x000fe40005000000 */
[----:B------:R-:W-:Y:S02]  /*4390*/  FSEL R90, R36, -INF , !P2 ;  /* 0xff800000245a7808 */ /* 0x000fe40005000000 */
[----:B------:R-:W-:Y:S02]  /*43a0*/  ISETP.GE.AND P5, PT, R6, UR15, PT ;  /* 0x0000000f06007c0c */ /* 0x000fe4000bfa6270 */
[----:B------:R-:W-:Y:S02]  /*43b0*/  ISETP.GE.AND P2, PT, R3, UR15, PT ;  /* 0x0000000f03007c0c */ /* 0x000fe4000bf46270 */
[----:B------:R-:W-:-:S02]  /*43c0*/  IADD3 R6, R2, 0x30, RZ ;  /* 0x0000003002067810 */ /* 0x000fc40007ffe0ff */
[C---:B------:R-:W-:Y:S02]  /*43d0*/  IADD3 R3, R2.reuse, 0x38, RZ ;  /* 0x0000003802037810 */ /* 0x040fe40007ffe0ff */
[----:B------:R-:W-:Y:S02]  /*43e0*/  IADD3 R2, R2, 0x39, RZ ;  /* 0x0000003902027810 */ /* 0x000fe40007ffe0ff */
[----:B------:R-:W-:Y:S02]  /*43f0*/  FSEL R91, R39, -INF , !P1 ;  /* 0xff800000275b7808 */ /* 0x000fe40004800000 */
[----:B------:R-:W-:Y:S02]  /*4400*/  FSEL R88, R37, -INF , !P1 ;  /* 0xff80000025587808 */ /* 0x000fe40004800000 */
[----:B------:R-:W-:Y:S02]  /*4410*/  ISETP.GE.AND P1, PT, R3, UR15, PT ;  /* 0x0000000f03007c0c */ /* 0x000fe4000bf26270 */
[----:B------:R-:W-:-:S02]  /*4420*/  FSEL R180, R26, -INF , !P0 ;  /* 0xff8000001ab47808 */ /* 0x000fc40004000000 */
[----:B------:R-:W-:Y:S02]  /*4430*/  FSEL R149, R24, -INF , !P0 ;  /* 0xff80000018957808 */ /* 0x000fe40004000000 */
[----:B------:R-:W-:Y:S02]  /*4440*/  ISETP.GE.AND P0, PT, R2, UR15, PT ;  /* 0x0000000f02007c0c */ /* 0x000fe4000bf06270 */
[----:B------:R-:W-:Y:S02]  /*4450*/  FSEL R3, R8, -INF , !P1 ;  /* 0xff80000008037808 */ /* 0x000fe40004800000 */
[----:B------:R-:W-:Y:S02]  /*4460*/  FSEL R2, R9, -INF , !P0 ;  /* 0xff80000009027808 */ /* 0x000fe40004000000 */
[----:B------:R-:W-:Y:S01]  /*4470*/  FSEL R7, R11, -INF , !P0 ;  /* 0xff8000000b077808 */ /* 0x000fe20004000000 */
[----:B------:R1:W-:Y:S01]  /*4480*/  STL [R1+0x10], R3 ;  /* 0x0000100301007387 */ /* 0x0003e20000100800 */
[----:B------:R-:W-:-:S02]  /*4490*/  PLOP3.LUT P0, PT, PT, PT, UP0, 0x80, 0x0 ;  /* 0x000000000000781c */ /* 0x000fc40003f0f008 */
[----:B------:R-:W-:Y:S01]  /*44a0*/  FSEL R118, R31, -INF , !P3 ;  /* 0xff8000001f767808 */ /* 0x000fe20005800000 */
[----:B------:R1:W-:Y:S01]  /*44b0*/  STL [R1+0x14], R2 ;  /* 0x0000140201007387 */ /* 0x0003e20000100800 */
[----:B------:R-:W-:Y:S02]  /*44c0*/  FSEL R89, R29, -INF , !P3 ;  /* 0xff8000001d597808 */ /* 0x000fe40005800000 */
[----:B------:R-:W-:Y:S02]  /*44d0*/  ISETP.GE.AND P3, PT, R6, UR15, PT ;  /* 0x0000000f06007c0c */ /* 0x000fe4000bf66270 */
        /* <DEDUP_REMOVED lines=9> */
[----:B------:R-:W-:Y:S02]  /*4570*/  FSEL R244, R13, -INF , !P2 ;  /* 0xff8000000df47808 */ /* 0x000fe40005000000 */
[----:B------:R-:W-:Y:S01]  /*4580*/  FSEL R98, R10, -INF , !P1 ;  /* 0xff8000000a627808 */ /* 0x000fe20004800000 */
[----:B------:R-:W-:Y:S05]  /*4590*/  @!P0 BRA `(.L_x_56) ;  /* 0x0000084000008947 */ /* 0x000fea0003800000 */
[----:B-1----:R-:W-:Y:S01]  /*45a0*/  ULEA.HI.SX32 UR5, UR8, 0xfffffffe, 0x1a ;  /* 0xfffffffe08057891 */ /* 0x002fe2000f8fd23f */
[----:B------:R-:W-:Y:S01]  /*45b0*/  ISETP.GE.AND P6, PT, R246, c[0x0][0x220], PT ;  /* 0x00008800f6007a0c */ /* 0x000fe20003fc6270 */
[----:B------:R-:W-:Y:S01]  /*45c0*/  BSSY B0, `(.L_x_57) ;  /* 0x0000080000007945 */ /* 0x000fe20003800000 */
[----:B------:R-:W-:Y:S01]  /*45d0*/  ISETP.GE.AND P5, PT, R250, c[0x0][0x220], PT ;  /* 0x00008800fa007a0c */ /* 0x000fe20003fa6270 */
[----:B------:R-:W-:Y:S01]  /*45e0*/  USHF.R.S32.HI UR4, URZ, 0x1f, UR5 ;  /* 0x0000001f3f047899 */ /* 0x000fe20008011405 */
[----:B------:R-:W-:Y:S01]  /*45f0*/  ISETP.GE.AND P4, PT, R245, c[0x0][0x220], PT ;  /* 0x00008800f5007a0c */ /* 0x000fe20003f86270 */
[----:B------:R-:W-:Y:S01]  /*4600*/  UIMAD UR6, UR6, UR5, URZ ;  /* 0x00000005060672a4 */ /* 0x000fe2000f8e023f */
[----:B------:R-:W-:Y:S01]  /*4610*/  IMAD.WIDE.U32 R2, R97, UR5, R248 ;  /* 0x0000000561027c25 */ /* 0x000fe2000f8e00f8 */
[----:B------:R-:W-:-:S02]  /*4620*/  ISETP.GE.AND P3, PT, R251, c[0x0][0x220], PT ;  /* 0x00008800fb007a0c */ /* 0x000fc40003f66270 */
[----:B------:R-:W-:-:S04]  /*4630*/  UIMAD UR4, UR4, UR20, UR6 ;  /* 0x00000014040472a4 */ /* 0x000fc8000f8e0206 */
[C---:B------:R-:W-:Y:S01]  /*4640*/  @!P6 LEA R10, P2, R2.reuse, c[0x0][0x168], 0x1 ;  /* 0x00005a00020aea11 */ /* 0x040fe200078408ff */
[----:B------:R1:W-:Y:S01]  /*4650*/  @P6 STS.128 [R230+0x8000], RZ ;  /* 0x008000ffe6006388 */ /* 0x0003e20000000c00 */
[----:B------:R-:W-:Y:S02]  /*4660*/  IADD3 R6, R3, UR4, RZ ;  /* 0x0000000403067c10 */ /* 0x000fe4000fffe0ff */
[C---:B------:R-:W-:Y:S02]  /*4670*/  @!P5 LEA R8, P1, R2.reuse, c[0x0][0x168], 0x1 ;  /* 0x00005a000208da11 */ /* 0x040fe400078208ff */
[C-C-:B------:R-:W-:Y:S02]  /*4680*/  @!P6 LEA.HI.X R11, R2.reuse, c[0x0][0x16c], R6.reuse, 0x1, P2 ;  /* 0x00005b00020bea11 */ /* 0x140fe400010f0c06 */
[C---:B------:R-:W-:Y:S02]  /*4690*/  @!P4 LEA R12, P2, R2.reuse, c[0x0][0x168], 0x1 ;  /* 0x00005a00020cca11 */ /* 0x040fe400078408ff */
[C---:B------:R-:W-:Y:S01]  /*46a0*/  @!P5 LEA.HI.X R9, R2.reuse, c[0x0][0x16c], R6, 0x1, P1 ;  /* 0x00005b000209da11 */ /* 0x040fe200008f0c06 */
[----:B------:R-:W-:Y:S01]  /*46b0*/  @!PT LDS RZ, [RZ] ;  /* 0x00000000fffff984 */ /* 0x000fe20000000800 */
[----:B------:R-:W-:Y:S01]  /*46c0*/  @!PT LDS RZ, [RZ] ;  /* 0x00000000fffff984 */ /* 0x000fe20000000800 */
[----:B------:R-:W-:Y:S01]  /*46d0*/  @!PT LDS RZ, [RZ] ;  /* 0x00000000fffff984 */ /* 0x000fe20000000800 */
[----:B------:R2:W-:Y:S01]  /*46e0*/  @!P6 LDGSTS.E.BYPASS.LTC128B.128 [R230+0x8000], [R10.64] ;  /* 0x080000000ae6efae */ /* 0x0005e2000b901d52 */
[----:B------:R-:W-:-:S02]  /*46f0*/  @!P3 LEA R14, P1, R2, c[0x0][0x168], 0x1 ;  /* 0x00005a00020eba11 */ /* 0x000fc400078208ff */
[C-C-:B------:R-:W-:Y:S01]  /*4700*/  @!P4 LEA.HI.X R13, R2.reuse, c[0x0][0x16c], R6.reuse, 0x1, P2 ;  /* 0x00005b00020dca11 */ /* 0x140fe200010f0c06 */
[----:B------:R1:W-:Y:S01]  /*4710*/  @P5 STS.128 [R230+0xa000], RZ ;  /* 0x00a000ffe6005388 */ /* 0x0003e20000000c00 */
[C---:B------:R-:W-:Y:S02]  /*4720*/  IADD3 R3, P2, R2.reuse, UR23, RZ ;  /* 0x0000001702037c10 */ /* 0x040fe4000ff5e0ff */
[----:B------:R-:W-:Y:S01]  /*4730*/  @!P3 LEA.HI.X R15, R2, c[0x0][0x16c], R6, 0x1, P1 ;  /* 0x00005b00020fba11 */ /* 0x000fe200008f0c06 */
[----:B------:R-:W-:Y:S01]  /*4740*/  @!PT LDS RZ, [RZ] ;  /* 0x00000000fffff984 */ /* 0x000fe20000000800 */
[----:B------:R-:W-:Y:S01]  /*4750*/  @!PT LDS RZ, [RZ] ;  /* 0x00000000fffff984 */ /* 0x000fe20000000800 */
[----:B------:R-:W-:Y:S01]  /*4760*/  @!PT LDS RZ, [RZ] ;  /* 0x00000000fffff984 */ /* 0x000fe20000000800 */
[----:B------:R3:W-:Y:S01]  /*4770*/  @!P5 LDGSTS.E.BYPASS.LTC128B.128 [R230+0xa000], [R8.64+0x80] ;  /* 0x0a00008008e6dfae */ /* 0x0007e2000b901d52 */
[----:B------:R-:W-:-:S03]  /*4780*/  IADD3.X R6, R6, UR9, RZ, P2, !PT ;  /* 0x0000000906067c10 */ /* 0x000fc600097fe4ff */
        /* <DEDUP_REMOVED lines=9> */
[----:B------:R5:W-:Y:S01]  /*4820*/  @!P3 LDGSTS.E.BYPASS.LTC128B.128 [R230+0xe000], [R14.64+0x180] ;  /* 0x0e0001800ee6bfae */ /* 0x000be2000b901d52 */
[----:B--2---:R-:W-:-:S03]  /*4830*/  @!P6 LEA R10, P1, R3, c[0x0][0x168], 0x1 ;  /* 0x00005a00030aea11 */ /* 0x004fc600078208ff */
[----:B------:R1:W-:Y:S01]  /*4840*/  @P6 STS.128 [R230+0x8800], RZ ;  /* 0x008800ffe6006388 */ /* 0x0003e20000000c00 */
[C---:B------:R-:W-:Y:S02]  /*4850*/  @!P6 LEA.HI.X R11, R3.reuse, c[0x0][0x16c], R6, 0x1, P1 ;  /* 0x00005b00030bea11 */ /* 0x040fe400008f0c06 */
[----:B---3--:R-:W-:-:S03]  /*4860*/  @!P5 LEA R8, P2, R3, c[0x0][0x168], 0x1 ;  /* 0x00005a000308da11 */ /* 0x008fc600078408ff */
[----:B------:R-:W-:Y:S01]  /*4870*/  @!PT LDS RZ, [RZ] ;  /* 0x00000000fffff984 */ /* 0x000fe20000000800 */
[----:B------:R-:W-:Y:S01]  /*4880*/  @!PT LDS RZ, [RZ] ;  /* 0x00000000fffff984 */ /* 0x000fe20000000800 */
[----:B------:R-:W-:Y:S01]  /*4890*/  @!PT LDS RZ, [RZ] ;  /* 0x00000000fffff984 */ /* 0x000fe20000000800 */
[----:B------:R2:W-:Y:S01]  /*48a0*/  @!P6 LDGSTS.E.BYPASS.LTC128B.128 [R230+0x8800], [R10.64] ;  /* 0x088000000ae6efae */ /* 0x0005e2000b901d52 */
[----:B------:R-:W-:-:S03]  /*48b0*/  @!P5 LEA.HI.X R9, R3, c[0x0][0x16c], R6, 0x1, P2 ;  /* 0x00005b000309da11 */ /* 0x000fc600010f0c06 */
[----:B------:R1:W-:Y:S01]  /*48c0*/  @P5 STS.128 [R230+0xa800], RZ ;  /* 0x00a800ffe6005388 */ /* 0x0003e20000000c00 */
[----:B----4-:R-:W-:-:S03]  /*48d0*/  @!P3 LEA R12, P2, R3, c[0x0][0x168], 0x1 ;  /* 0x00005a00030cba11 */ /* 0x010fc600078408ff */
[----:B------:R-:W-:Y:S01]  /*48e0*/  @!PT LDS RZ, [RZ] ;  /* 0x00000000fffff984 */ /* 0x000fe20000000800 */
[----:B------:R-:W-:Y:S01]  /*48f0*/  @!PT LDS RZ, [RZ] ;  /* 0x00000000fffff984 */ /* 0x000fe20000000800 */
[----:B------:R-:W-:Y:S01]  /*4900*/  @!PT LDS RZ, [RZ] ;  /* 0x00000000fffff984 */ /* 0x000fe20000000800 */
[----:B------:R3:W-:Y:S01]  /*4910*/  @!P5 LDGSTS.E.BYPASS.LTC128B.128 [R230+0xa800], [R8.64+0x80] ;  /* 0x0a80008008e6dfae */ /* 0x0007e2000b901d52 */
[----:B------:R-:W-:-:S03]  /*4920*/  @!P3 LEA.HI.X R13, R3, c[0x0][0x16c], R6, 0x1, P2 ;  /* 0x00005b00030dba11 */ /* 0x000fc600010f0c06 */
[----:B------:R1:W-:Y:S01]  /*4930*/  @P4 STS.128 [R230+0xc800], RZ ;  /* 0x00c800ffe6004388 */ /* 0x0003e20000000c00 */
[----:B-----5:R-:W-:-:S04]  /*4940*/  @!P4 LEA R14, P1, R3, c[0x0][0x168], 0x1 ;  /* 0x00005a00030eca11 */ /* 0x020fc800078208ff */
[C---:B------:R-:W-:Y:S02]  /*4950*/  @!P4 LEA.HI.X R15, R3.reuse, c[0x0][0x16c], R6, 0x1, P1 ;  /* 0x00005b00030fca11 */ /* 0x040fe400008f0c06 */
[----:B------:R-:W-:-:S03]  /*4960*/  IADD3 R2, P1, R3, UR23, RZ ;  /* 0x0000001703027c10 */ /* 0x000fc6000ff3e0ff */
[----:B------:R-:W-:Y:S01]  /*4970*/  @!PT LDS RZ, [RZ] ;  /* 0x00000000fffff984 */ /* 0x000fe20000000800 */
[----:B------:R-:W-:Y:S01]  /*4980*/  @!PT LDS RZ, [RZ] ;  /* 0x00000000fffff984 */ /* 0x000fe20000000800 */
[----:B------:R-:W-:Y:S01]  /*4990*/  @!PT LDS RZ, [RZ] ;  /* 0x00000000fffff984 */ /* 0x000fe20000000800 */
[----:B------:R4:W-:Y:S01]  /*49a0*/  @!P4 LDGSTS.E.BYPASS.LTC128B.128 [R230+0xc800], [R14.64+0x100] ;  /* 0x0c8001000ee6cfae */ /* 0x0009e2000b901d52 */
[----:B------:R-:W-:Y:S02]  /*49b0*/  IADD3.X R6, R6, UR9, RZ, P1, !PT ;  /* 0x0000000906067c10 */ /* 0x000fe40008ffe4ff */
[C---:B--2---:R-:W-:Y:S01]  /*49c0*/  @!P6 LEA R10, P2, R2.reuse, c[0x0][0x168], 0x1 ;  /* 0x00005a00020aea11 */ /* 0x044fe200078408ff */
[----:B------:R1:W-:Y:S03]  /*49d0*/  @P3 STS.128 [R230+0xe800], RZ ;  /* 0x00e800ffe6003388 */ /* 0x0003e60000000c00 */
[C-C-:B------:R-:W-:Y:S01]  /*49e0*/  @!P6 LEA.HI.X R11, R2.reuse, c[0x0][0x16c], R6.reuse, 0x1, P2 ;  /* 0x00005b00020bea11 */ /* 0x140fe200010f0c06 */
[----:B------:R-:W-:Y:S01]  /*49f0*/  @!PT LDS RZ, [RZ] ;  /* 0x00000000fffff984 */ /* 0x000fe20000000800 */
[----:B------:R-:W-:Y:S01]  /*4a00*/  @!PT LDS RZ, [RZ] ;  /* 0x00000000fffff984 */ /* 0x000fe20000000800 */
[----:B------:R-:W-:Y:S01]  /*4a10*/  @!PT LDS RZ, [RZ] ;  /* 0x00000000fffff984 */ /* 0x000fe20000000800 */
[----:B------:R2:W-:Y:S01]  /*4a20*/  @!P3 LDGSTS.E.BYPASS.LTC128B.128 [R230+0xe800], [R12.64+0x180] ;  /* 0x0e8001800ce6bfae */ /* 0x0005e2000b901d52 */
[C---:B------:R-:W-:Y:S02]  /*4a30*/  @!P4 LEA R16, P2, R2.reuse, c[0x0][0x168], 0x1 ;  /* 0x00005a000210ca11 */ /* 0x040fe400078408ff */
[C---:B---3--:R-:W-:Y:S01]  /*4a40*/  @!P5 LEA R8, P1, R2.reuse, c[0x0][0x168], 0x1 ;  /* 0x00005a000208da11 */ /* 0x048fe200078208ff */
[----:B------:R1:W-:Y:S01]  /*4a50*/  @P6 STS.128 [R230+0x9000], RZ ;  /* 0x009000ffe6006388 */ /* 0x0003e20000000c00 */
[----:B------:R-:W-:-:S02]  /*4a60*/  @!P4 LEA.HI.X R17, R2, c[0x0][0x16c], R6, 0x1, P2 ;  /* 0x00005b000211ca11 */ /* 0x000fc400010f0c06 */
[C---:B------:R-:W-:Y:S01]  /*4a70*/  @!P5 LEA.HI.X R9, R2.reuse, c[0x0][0x16c], R6, 0x1, P1 ;  /* 0x00005b000209da11 */ /* 0x040fe200008f0c06 */
[----:B------:R-:W-:Y:S01]  /*4a80*/  @!PT LDS RZ, [RZ] ;  /* 0x00000000fffff984 */ /* 0x000fe20000000800 */
[----:B------:R-:W-:Y:S01]  /*4a90*/  @!PT LDS RZ, [RZ] ;  /* 0x00000000fffff984 */ /* 0x000fe20000000800 */
[----:B------:R-:W-:Y:S01]  /*4aa0*/  @!PT LDS RZ, [RZ] ;  /* 0x00000000fffff984 */ /* 0x000fe20000000800 */
[----:B------:R3:W-:Y:S01]  /*4ab0*/  @!P6 LDGSTS.E.BYPASS.LTC128B.128 [R230+0x9000], [R10.64] ;  /* 0x090000000ae6efae */ /* 0x0007e2000b901d52 */
[----:B------:R-:W-:-:S03]  /*4ac0*/  IADD3 R3, P2, R2, UR23, RZ ;  /* 0x0000001702037c10 */ /* 0x000fc6000ff5e0ff */
[----:B------:R1:W-:Y:S04]  /*4ad0*/  @P5 STS.128 [R230+0xb000], RZ ;  /* 0x00b000ffe6005388 */ /* 0x0003e80000000c00 */
[----:B------:R-:W-:Y:S01]  /*4ae0*/  @!PT LDS RZ, [RZ] ;  /* 0x00000000fffff984 */ /* 0x000fe20000000800 */
[----:B------:R-:W-:Y:S01]  /*4af0*/  @!PT LDS RZ, [RZ] ;  /* 0x00000000fffff984 */ /* 0x000fe20000000800 */
[----:B------:R-:W-:Y:S01]  /*4b00*/  @!PT LDS RZ, [RZ] ;  /* 0x00000000fffff984 */ /* 0x000fe20000000800 */
[----:B------:R5:W-:Y:S01]  /*4b10*/  @!P5 LDGSTS.E.BYPASS.LTC128B.128 [R230+0xb000], [R8.64+0x80] ;  /* 0x0b00008008e6dfae */ /* 0x000be2000b901d52 */
[----:B----4-:R-:W-:-:S03]  /*4b20*/  @!P3 LEA R14, P1, R2, c[0x0][0x168], 0x1 ;  /* 0x00005a00020eba11 */ /* 0x010fc600078208ff */
[----:B------:R1:W-:Y:S01]  /*4b30*/  @P4 STS.128 [R230+0xd000], RZ ;  /* 0x00d000ffe6004388 */ /* 0x0003e20000000c00 */
[----:B------:R-:W-:-:S03]  /*4b40*/  @!P3 LEA.HI.X R15, R2, c[0x0][0x16c], R6, 0x1, P1 ;  /* 0x00005b00020fba11 */ /* 0x000fc600008f0c06 */
[----:B------:R-:W-:Y:S01]  /*4b50*/  @!PT LDS RZ, [RZ] ;  /* 0x00000000fffff984 */ /* 0x000fe20000000800 */
[----:B------:R-:W-:Y:S01]  /*4b60*/  @!PT LDS RZ, [RZ] ;  /* 0x00000000fffff984 */ /* 0x000fe20000000800 */
[----:B------:R-:W-:Y:S01]  /*4b70*/  @!PT LDS RZ, [RZ] ;  /* 0x00000000fffff984 */ /* 0x000fe20000000800 */
[----:B------:R1:W-:Y:S01]  /*4b80*/  @!P4 LDGSTS.E.BYPASS.LTC128B.128 [R230+0xd000], [R16.64+0x100] ;  /* 0x0d00010010e6cfae */ /* 0x0003e2000b901d52 */
[----:B------:R-:W-:Y:S02]  /*4b90*/  IADD3.X R6, R6, UR9, RZ, P2, !PT ;  /* 0x0000000906067c10 */ /* 0x000fe400097fe4ff */
[C---:B--2---:R-:W-:Y:S01]  /*4ba0*/  @!P6 LEA R12, P1, R3.reuse, c[0x0][0x168], 0x1 ;  /* 0x00005a00030cea11 */ /* 0x044fe200078208ff */
[----:B------:R1:W-:Y:S03]  /*4bb0*/  @P3 STS.128 [R230+0xf000], RZ ;  /* 0x00f000ffe6003388 */ /* 0x0003e60000000c00 */
[C---:B------:R-:W-:Y:S01]  /*4bc0*/  @!P6 LEA.HI.X R13, R3.reuse, c[0x0][0x16c], R6, 0x1, P1 ;  /* 0x00005b00030dea11 */ /* 0x040fe200008f0c06 */
[----:B------:R-:W-:Y:S01]  /*4bd0*/  @!PT LDS RZ, [RZ] ;  /* 0x00000000fffff984 */ /* 0x000fe20000000800 */
[----:B------:R-:W-:Y:S01]  /*4be0*/  @!PT LDS RZ, [RZ] ;  /* 0x00000000fffff984 */ /* 0x000fe20000000800 */
[----:B------:R-:W-:Y:S01]  /*4bf0*/  @!PT LDS RZ, [RZ] ;  /* 0x00000000fffff984 */ /* 0x000fe20000000800 */
[----:B------:R1:W-:Y:S01]  /*4c00*/  @!P3 LDGSTS.E.BYPASS.LTC128B.128 [R230+0xf000], [R14.64+0x180] ;  /* 0x0f0001800ee6bfae */ /* 0x0003e2000b901d52 */
[----:B---3--:R-:W-:-:S03]  /*4c10*/  @!P5 LEA R10, P2, R3, c[0x0][0x168], 0x1 ;  /* 0x00005a00030ada11 */ /* 0x008fc600078408ff */
[----:B------:R1:W-:Y:S01]  /*4c20*/  @P6 STS.128 [R230+0x9800], RZ ;  /* 0x009800ffe6006388 */ /* 0x0003e20000000c00 */
[----:B------:R-:W-:-:S03]  /*4c30*/  @!P5 LEA.HI.X R11, R3, c[0x0][0x16c], R6, 0x1, P2 ;  /* 0x00005b00030bda11 */ /* 0x000fc600010f0c06 */
[----:B------:R-:W-:Y:S01]  /*4c40*/  @!PT LDS RZ, [RZ] ;  /* 0x00000000fffff984 */ /* 0x000fe20000000800 */
[----:B------:R-:W-:Y:S01]  /*4c50*/  @!PT LDS RZ, [RZ] ;  /* 0x00000000fffff984 */ /* 0x000fe20000000800 */
[----:B------:R-:W-:Y:S01]  /*4c60*/  @!PT LDS RZ, [RZ] ;  /* 0x00000000fffff984 */ /* 0x000fe20000000800 */
[----:B------:R1:W-:Y:S01]  /*4c70*/  @!P6 LDGSTS.E.BYPASS.LTC128B.128 [R230+0x9800], [R12.64] ;  /* 0x098000000ce6efae */ /* 0x0003e2000b901d52 */
[----:B-----5:R-:W-:-:S03]  /*4c80*/  @!P4 LEA R8, P1, R3, c[0x0][0x168], 0x1 ;  /* 0x00005a000308ca11 */ /* 0x020fc600078208ff */
[----:B------:R1:W-:Y:S01]  /*4c90*/  @P5 STS.128 [R230+0xb800], RZ ;  /* 0x00b800ffe6005388 */ /* 0x0003e20000000c00 */
[----:B------:R-:W-:-:S03]  /*4ca0*/  @!P4 LEA.HI.X R9, R3, c[0x0][0x16c], R6, 0x1, P1 ;  /* 0x00005b000309ca11 */ /* 0x000fc600008f0c06 */
        /* <DEDUP_REMOVED lines=11> */
[----:B------:R-:W-:-:S04]  /*4d60*/  LEA R2, P1, R3, c[0x0][0x168], 0x1 ;  /* 0x00005a0003027a11 */ /* 0x000fc800078208ff */
[----:B------:R-:W-:-:S05]  /*4d70*/  LEA.HI.X R3, R3, c[0x0][0x16c], R6, 0x1, P1 ;  /* 0x00005b0003037a11 */ /* 0x000fca00008f0c06 */
[----:B------:R-:W-:Y:S01]  /*4d80*/  @!PT LDS RZ, [RZ] ;  /* 0x00000000fffff984 */ /* 0x000fe20000000800 */
[----:B------:R-:W-:Y:S01]  /*4d90*/  @!PT LDS RZ, [RZ] ;  /* 0x00000000fffff984 */ /* 0x000fe20000000800 */
[----:B------:R-:W-:Y:S01]  /*4da0*/  @!PT LDS RZ, [RZ] ;  /* 0x00000000fffff984 */ /* 0x000fe20000000800 */
[----:B------:R2:W-:Y:S04]  /*4db0*/  LDGSTS.E.BYPASS.LTC128B.128 [R230+0xf800], [R2.64+0x180] ;  /* 0x0f80018002e67fae */ /* 0x0005e8000b901d52 */
.L_x_58:
[----:B------:R-:W-:Y:S05]  /*4dc0*/  BSYNC B0 ;  /* 0x0000000000007941 */ /* 0x000fea0003800000 */
.L_x_57:
[----:B------:R-:W0:Y:S02]  /*4dd0*/  LDGDEPBAR ;  /* 0x00000000000079af */ /* 0x000e240000000000 */
.L_x_56:
[----:B-1----:R1:W-:Y:S04]  /*4de0*/  STL [R1+0x48], R217 ;  /* 0x000048d901007387 */ /* 0x0023e80000100800 */
[----:B-1----:R-:W3:Y:S04]  /*4df0*/  LDL.LU R217, [R1+0x14] ;  /* 0x0000140001d97983 */ /* 0x002ee80000300800 */
[----:B------:R1:W-:Y:S04]  /*4e00*/  STL [R1+0x44], R216 ;  /* 0x000044d801007387 */ /* 0x0003e80000100800 */
[----:B-1----:R-:W4:Y:S01]  /*4e10*/  LDL.LU R216, [R1+0x10] ;  /* 0x0000100001d87983 */ /* 0x002f220000300800 */
[----:B--2---:R-:W-:Y:S01]  /*4e20*/  FMNMX.FTZ R2, R56, R21, !PT ;  /* 0x0000001538027209 */ /* 0x004fe20007810000 */
[----:B------:R-:W-:Y:S01]  /*4e30*/  IMAD.MOV.U32 R9, RZ, RZ, R98 ;  /* 0x000000ffff097224 */ /* 0x000fe200078e0062 */
[----:B------:R-:W-:Y:S01]  /*4e40*/  MOV R11, R99 ;  /* 0x00000063000b7202 */ /* 0x000fe20000000f00 */
[----:B------:R-:W-:Y:S01]  /*4e50*/  STL [R1+0x40], R215 ;  /* 0x000040d701007387 */ /* 0x000fe20000100800 */
[----:B------:R-:W-:Y:S01]  /*4e60*/  FMNMX.FTZ R2, R52, R2, !PT ;  /* 0x0000000234027209 */ /* 0x000fe20007810000 */
[----:B------:R-:W-:Y:S01]  /*4e70*/  IMAD.SHL.U32 R204, R5, 0x2, RZ ;  /* 0x0000000205cc7824 */ /* 0x000fe200078e00ff */
[----:B------:R-:W-:Y:S01]  /*4e80*/  MOV R10, R7 ;  /* 0x00000007000a7202 */ /* 0x000fe20000000f00 */
[----:B------:R-:W-:Y:S01]  /*4e90*/  STL [R1+0x3c], R214 ;  /* 0x00003cd601007387 */ /* 0x000fe20000100800 */
[----:B------:R-:W-:Y:S01]  /*4ea0*/  FMNMX.FTZ R2, R20, R2, !PT ;  /* 0x0000000214027209 */ /* 0x000fe20007810000 */
[----:B------:R-:W-:Y:S01]  /*4eb0*/  IMAD R207, R0, 0x2, R204 ;  /* 0x0000000200cf7824 */ /* 0x000fe200078e02cc */
[----:B------:R-:W-:Y:S01]  /*4ec0*/  LEA R205, R4, R204, 0x1 ;  /* 0x000000cc04cd7211 */ /* 0x000fe200078e08ff */
[----:B------:R-:W-:Y:S01]  /*4ed0*/  STL [R1+0x38], R213 ;  /* 0x000038d501007387 */ /* 0x000fe20000100800 */
[----:B------:R-:W-:-:S02]  /*4ee0*/  FMNMX.FTZ R2, R116, R2, !PT ;  /* 0x0000000274027209 */ /* 0x000fc40007810000 */
[----:B------:R-:W-:Y:S01]  /*4ef0*/  LEA R206, R0, R205, 0x1 ;  /* 0x000000cd00ce7211 */ /* 0x000fe200078e08ff */
[----:B------:R-:W-:Y:S01]  /*4f00*/  STL [R1+0x34], R212 ;  /* 0x000034d401007387 */ /* 0x000fe20000100800 */
[----:B------:R-:W-:Y:S02]  /*4f10*/  FMNMX.FTZ R3, R89, R2, !PT ;  /* 0x0000000259037209 */ /* 0x000fe40007810000 */
[----:B------:R-:W-:Y:S01]  /*4f20*/  FMNMX.FTZ R2, R57, R53, !PT ;  /* 0x0000003539027209 */ /* 0x000fe20007810000 */
[----:B------:R-:W-:Y:S01]  /*4f30*/  STL [R1+0x30], R211 ;  /* 0x000030d301007387 */ /* 0x000fe20000100800 */
[----:B------:R-:W-:Y:S02]  /*4f40*/  FMNMX.FTZ R3, R90, R3, !PT ;  /* 0x000000035a037209 */ /* 0x000fe40007810000 */
[----:B------:R-:W-:Y:S01]  /*4f50*/  FMNMX.FTZ R2, R54, R2, !PT ;  /* 0x0000000236027209 */ /* 0x000fe20007810000 */
[----:B------:R-:W-:Y:S01]  /*4f60*/  STL [R1+0x2c], R210 ;  /* 0x00002cd201007387 */ /* 0x000fe20000100800 */
[----:B------:R-:W-:-:S02]  /*4f70*/  FMNMX.FTZ R148, R88, R3, !PT ;  /* 0x0000000358947209 */ /* 0x000fc40007810000 */
[----:B------:R-:W-:Y:S01]  /*4f80*/  FMNMX.FTZ R2, R48, R2, !PT ;  /* 0x0000000230027209 */ /* 0x000fe20007810000 */
        /* <DEDUP_REMOVED lines=15> */
[----:B------:R-:W-:Y:S01]  /*5080*/  LDSM.16.MT88.4 R28, [R206+0x10000] ;  /* 0x01000000ce1c783b */ /* 0x000fe20000004200 */
[----:B------:R-:W-:-:S02]  /*5090*/  FMNMX.FTZ R148, R244, R148, !PT ;  /* 0x00000094f4947209 */ /* 0x000fc40007810000 */
[----:B------:R-:W-:Y:S01]  /*50a0*/  FMNMX.FTZ R2, R181, R2, !PT ;  /* 0x00000002b5027209 */ /* 0x000fe20007810000 */
[----:B------:R-:W-:Y:S03]  /*50b0*/  LDSM.16.MT88.4 R16, [R205+0x10000] ;  /* 0x01000000cd10783b */ /* 0x000fe60000004200 */
        /* <DEDUP_REMOVED lines=10> */
[----:B------:R-:W-:-:S05]  /*5160*/  FMNMX.FTZ R2, R10, R2, !PT ;  /* 0x000000020a027209 */ /* 0x000fca0007810000 */
[----:B------:R-:W1:Y:S02]  /*5170*/  SHFL.BFLY PT, R3, R2, 0x2, 0x1f ;  /* 0x0c401f0002037f89 */ /* 0x000e6400000e0000 */
[----:B-1----:R-:W-:-:S05]  /*5180*/  FMNMX.FTZ R2, R2, R3, !PT ;  /* 0x0000000302027209 */ /* 0x002fca0007810000 */
[----:B------:R-:W-:Y:S01]  /*5190*/  SHFL.BFLY PT, R7, R2, 0x1, 0x1f ;  /* 0x0c201f0002077f89 */ /* 0x000fe200000e0000 */
[----:B----4-:R-:W-:-:S04]  /*51a0*/  FMNMX.FTZ R148, R216, R148, !PT ;  /* 0x00000094d8947209 */ /* 0x010fc80007810000 */
[----:B---3--:R-:W-:-:S05]  /*51b0*/  FMNMX.FTZ R148, R217, R148, !PT ;  /* 0x00000094d9947209 */ /* 0x008fca0007810000 */
[----:B------:R-:W1:Y:S02]  /*51c0*/  SHFL.BFLY PT, R6, R148, 0x2, 0x1f ;  /* 0x0c401f0094067f89 */ /* 0x000e6400000e0000 */
[----:B-1----:R-:W-:-:S05]  /*51d0*/  FMNMX.FTZ R148, R148, R6, !PT ;  /* 0x0000000694947209 */ /* 0x002fca0007810000 */
[----:B------:R-:W1:Y:S02]  /*51e0*/  SHFL.BFLY PT, R6, R148, 0x1, 0x1f ;  /* 0x0c201f0094067f89 */ /* 0x000e6400000e0000 */
[----:B-1----:R-:W-:-:S04]  /*51f0*/  FMNMX.FTZ R148, R148, R6, !PT ;  /* 0x0000000694947209 */ /* 0x002fc80007810000 */
[C---:B------:R-:W-:Y:S01]  /*5200*/  FSETP.NEU.FTZ.AND P1, PT, R148.reuse, -INF , PT ;  /* 0xff8000009400780b */ /* 0x040fe20003f3d000 */
[----:B------:R-:W-:-:S05]  /*5210*/  FMUL.FTZ R8, R148, c[0x0][0x23c] ;  /* 0x00008f0094087a20 */ /* 0x000fca0000410000 */
[----:B------:R-:W-:-:S05]  /*5220*/  FSEL R8, R8, RZ, P1 ;  /* 0x000000ff08087208 */ /* 0x000fca0000800000 */
[--C-:B------:R-:W-:Y:S02]  /*5230*/  FFMA.FTZ R3, R56, c[0x0][0x23c], -R8.reuse ;  /* 0x00008f0038037a23 */ /* 0x100fe40000010808 */
[--C-:B------:R-:W-:Y:S02]  /*5240*/  FFMA.FTZ R6, R52, c[0x0][0x23c], -R8.reuse ;  /* 0x00008f0034067a23 */ /* 0x100fe40000010808 */
[----:B------:R1:W-:Y:S01]  /*5250*/  MUFU.EX2 R174, R3 ;  /* 0x0000000300ae7308 */ /* 0x0003e20000000800 */
[----:B------:R-:W-:-:S07]  /*5260*/  FFMA.FTZ R0, R116, c[0x0][0x23c], -R8 ;  /* 0x00008f0074007a23 */ /* 0x000fce0000010808 */
[----:B------:R2:W-:Y:S01]  /*5270*/  MUFU.EX2 R151, R6 ;  /* 0x0000000600977308 */ /* 0x0005e20000000800 */
[----:B-1----:R-:W-:Y:S01]  /*5280*/  FMNMX.FTZ R3, R2, R7, !PT ;  /* 0x0000000702037209 */ /* 0x002fe20007810000 */
[----:B------:R-:W-:-:S06]  /*5290*/  FFMA.FTZ R2, R21, c[0x0][0x23c], -R8 ;  /* 0x00008f0015027a23 */ /* 0x000fcc0000010808 */
[----:B------:R1:W-:Y:S01]  /*52a0*/  MUFU.EX2 R215, R0 ;  /* 0x0000000000d77308 */ /* 0x0003e20000000800 */
[----:B------:R-:W-:Y:S01]  /*52b0*/  FSETP.NEU.FTZ.AND P1, PT, R3, -INF , PT ;  /* 0xff8000000300780b */ /* 0x000fe20003f3d000 */
[----:B--2---:R-:W-:-:S06]  /*52c0*/  FFMA.FTZ R6, R20, c[0x0][0x23c], -R8 ;  /* 0x00008f0014067a23 */ /* 0x004fcc0000010808 */
[----:B------:R2:W-:Y:S01]  /*52d0*/  MUFU.EX2 R172, R2 ;  /* 0x0000000200ac7308 */ /* 0x0005e20000000800 */
[----:B------:R-:W3:Y:S07]  /*52e0*/  LDSM.16.MT88.4 R20, [R204+0x10000] ;  /* 0x01000000cc14783b */ /* 0x000eee0000004200 */
[----:B------:R4:W3:Y:S01]  /*52f0*/  MUFU.EX2 R173, R6 ;  /* 0x0000000600ad7308 */ /* 0x0008e20000000800 */
[----:B-1----:R-:W-:Y:S02]  /*5300*/  FFMA.FTZ R0, R89, c[0x0][0x23c], -R8 ;  /* 0x00008f0059007a23 */ /* 0x002fe40000010808 */
[----:B--2---:R-:W-:-:S05]  /*5310*/  FMUL.FTZ R2, R3, c[0x0][0x23c] ;  /* 0x00008f0003027a20 */ /* 0x004fca0000410000 */
[----:B------:R1:W-:Y:S01]  /*5320*/  MUFU.EX2 R209, R0 ;  /* 0x0000000000d17308 */ /* 0x0003e20000000800 */
[----:B------:R-:W-:-:S05]  /*5330*/  FSEL R2, R2, RZ, P1 ;  /* 0x000000ff02027208 */ /* 0x000fca0000800000 */
[--C-:B------:R-:W-:Y:S02]  /*5340*/  FFMA.FTZ R4, R53, c[0x0][0x23c], -R2.reuse ;  /* 0x00008f0035047a23 */ /* 0x100fe40000010802 */
[----:B----4-:R-:W-:Y:S02]  /*5350*/  FFMA.FTZ R6, R57, c[0x0][0x23c], -R2 ;  /* 0x00008f0039067a23 */ /* 0x010fe40000010802 */
[----:B------:R2:W-:Y:S01]  /*5360*/  MUFU.EX2 R177, R4 ;  /* 0x0000000400b17308 */ /* 0x0005e20000000800 */
[----:B-1----:R-:W-:-:S07]  /*5370*/  FFMA.FTZ R0, R90, c[0x0][0x23c], -R8 ;  /* 0x00008f005a007a23 */ /* 0x002fce0000010808 */
[----:B------:R3:W1:Y:S01]  /*5380*/  MUFU.EX2 R168, R6 ;  /* 0x0000000600a87308 */ /* 0x0006620000000800 */
[----:B--2---:R-:W-:-:S07]  /*5390*/  FFMA.FTZ R4, R54, c[0x0][0x23c], -R2 ;  /* 0x00008f0036047a23 */ /* 0x004fce0000010802 */
[----:B------:R2:W-:Y:S01]  /*53a0*/  MUFU.EX2 R166, R0 ;  /* 0x0000000000a67308 */ /* 0x0005e20000000800 */
[----:B---3--:R-:W-:-:S07]  /*53b0*/  F2FP.BF16.PACK_AB R6, R173, R151 ;  /* 0x00000097ad06723e */ /* 0x008fce00000010ff */
[----:B------:R3:W-:Y:S01]  /*53c0*/  MUFU.EX2 R208, R4 ;  /* 0x0000000400d07308 */ /* 0x0007e20000000800 */
[----:B-1----:R-:W-:Y:S01]  /*53d0*/  F2FP.BF16.PACK_AB R5, R177, R168 ;  /* 0x000000a8b105723e */ /* 0x002fe200000010ff */
[----:B--2---:R-:W-:-:S06]  /*53e0*/  FFMA.FTZ R0, R88, c[0x0][0x23c], -R8 ;  /* 0x00008f0058007a23 */ /* 0x004fcc0000010808 */
[----:B------:R1:W-:Y:S01]  /*53f0*/  MUFU.EX2 R164, R0 ;  /* 0x0000000000a47308 */ /* 0x0003e20000000800 */
[----:B---3--:R-:W-:-:S07]  /*5400*/  FFMA.FTZ R4, R48, c[0x0][0x23c], -R2 ;  /* 0x00008f0030047a23 */ /* 0x008fce0000010802 */
[----:B------:R2:W3:Y:S01]  /*5410*/  MUFU.EX2 R169, R4 ;  /* 0x0000000400a97308 */ /* 0x0004e20000000800 */
[----:B-1----:R-:W-:-:S07]  /*5420*/  FFMA.FTZ R0, R119, c[0x0][0x23c], -R2 ;  /* 0x00008f0077007a23 */ /* 0x002fce0000010802 */
[----:B------:R1:W-:Y:S01]  /*5430*/  MUFU.EX2 R214, R0 ;  /* 0x0000000000d67308 */ /* 0x0003e20000000800 */
[----:B--2---:R-:W-:Y:S02]  /*5440*/  F2FP.BF16.PACK_AB R4, R172, R174 ;  /* 0x000000aeac04723e */ /* 0x004fe400000010ff */
[----:B---3--:R-:W-:-:S07]  /*5450*/  F2FP.BF16.PACK_AB R7, R169, R208 ;  /* 0x000000d0a907723e */ /* 0x008fce00000010ff */
[----:B------:R-:W-:Y:S01]  /*5460*/  HMMA.16816.F32.BF16 R96, R4, R20, RZ ;  /* 0x000000140460723c */ /* 0x000fe200000418ff */
[----:B-1----:R-:W-:-:S04]  /*5470*/  FFMA.FTZ R0, R118, c[0x0][0x23c], -R2 ;  /* 0x00008f0076007a23 */ /* 0x002fc80000010802 */
[----:B------:R1:W2:Y:S03]  /*5480*/  MUFU.EX2 R167, R0 ;  /* 0x0000000000a77308 */ /* 0x0002a60000000800 */
[C---:B------:R-:W-:Y:S01]  /*5490*/  HMMA.16816.F32.BF16 R112, R4.reuse, R22, RZ ;  /* 0x000000160470723c */ /* 0x040fe200000418ff */
[----:B------:R-:W3:Y:S07]  /*54a0*/  LDSM.16.MT88.4 R20, [R204+0x14000] ;  /* 0x01400000cc14783b */ /* 0x000eee0000004200 */
[----:B------:R-:W-:Y:S01]  /*54b0*/  HMMA.16816.F32.BF16 R84, R4, R28, RZ ;  /* 0x0000001c0454723c */ /* 0x000fe200000418ff */
[----:B-1----:R-:W-:-:S07]  /*54c0*/  FFMA.FTZ R0, R117, c[0x0][0x23c], -R2 ;  /* 0x00008f0075007a23 */ /* 0x002fce0000010802 */
[C---:B------:R-:W-:Y:S01]  /*54d0*/  HMMA.16816.F32.BF16 R64, R4.reuse, R30, RZ ;  /* 0x0000001e0440723c */ /* 0x040fe200000418ff */
[----:B------:R-:W1:Y:S01]  /*54e0*/  LDSM.16.MT88.4 R28, [R204+0x16000] ;  /* 0x01600000cc1c783b */ /* 0x000e620000004200 */
[----:B------:R4:W-:Y:S06]  /*54f0*/  MUFU.EX2 R165, R0 ;  /* 0x0000000000a57308 */ /* 0x0009ec0000000800 */
[C---:B------:R-:W-:Y:S08]  /*5500*/  HMMA.16816.F32.BF16 R92, R4.reuse, R16, RZ ;  /* 0x00000010045c723c */ /* 0x040ff000000418ff */
[----:B------:R-:W-:Y:S01]  /*5510*/  HMMA.16816.F32.BF16 R72, R4, R18, RZ ;  /* 0x000000120448723c */ /* 0x000fe200000418ff */
[----:B------:R-:W1:Y:S01]  /*5520*/  LDSM.16.MT88.4 R16, [R205+0x14000] ;  /* 0x01400000cd10783b */ /* 0x000e620000004200 */
[----:B----4-:R-:W-:-:S04]  /*5530*/  FFMA.FTZ R0, R91, c[0x0][0x23c], -R2 ;  /* 0x00008f005b007a23 */ /* 0x010fc80000010802 */
[----:B------:R-:W4:Y:S02]  /*5540*/  MUFU.EX2 R176, R0 ;  /* 0x0000000000b07308 */ /* 0x000f240000000800 */
[C---:B------:R-:W-:Y:S08]  /*5550*/  HMMA.16816.F32.BF16 R128, R4.reuse, R40, RZ ;  /* 0x000000280480723c */ /* 0x040ff000000418ff */
[C---:B------:R-:W-:Y:S01]  /*5560*/  HMMA.16816.F32.BF16 R136, R4.reuse, R42, RZ ;  /* 0x0000002a0488723c */ /* 0x040fe200000418ff */
[----:B------:R-:W1:Y:S07]  /*5570*/  LDSM.16.MT88.4 R40, [R206+0x14000] ;  /* 0x01400000ce28783b */ /* 0x000e6e0000004200 */
[C---:B------:R-:W-:Y:S08]  /*5580*/  HMMA.16816.F32.BF16 R56, R4.reuse, R12, RZ ;  /* 0x0000000c0438723c */ /* 0x040ff000000418ff */
[C---:B------:R-:W-:Y:S01]  /*5590*/  HMMA.16816.F32.BF16 R68, R4.reuse, R14, RZ ;  /* 0x0000000e0444723c */ /* 0x040fe200000418ff */
[----:B------:R-:W1:Y:S07]  /*55a0*/  LDSM.16.MT88.4 R12, [R207+0x14000] ;  /* 0x01400000cf0c783b */ /* 0x000e6e0000004200 */
[C---:B------:R-:W-:Y:S08]  /*55b0*/  HMMA.16816.F32.BF16 R120, R4.reuse, R32, RZ ;  /* 0x000000200478723c */ /* 0x040ff000000418ff */
[C---:B------:R-:W-:Y:S01]  /*55c0*/  HMMA.16816.F32.BF16 R104, R4.reuse, R34, RZ ;  /* 0x000000220468723c */ /* 0x040fe200000418ff */
[----:B------:R-:W-:Y:S07]  /*55d0*/  LDSM.16.MT88.4 R32, [R206+0x16000] ;  /* 0x01600000ce20783b */ /* 0x000fee0000004200 */
[C---:B------:R-:W-:Y:S08]  /*55e0*/  HMMA.16816.F32.BF16 R80, R4.reuse, R24, RZ ;  /* 0x000000180450723c */ /* 0x040ff000000418ff */
[C---:B------:R-:W-:Y:S01]  /*55f0*/  HMMA.16816.F32.BF16 R100, R4.reuse, R26, RZ ;  /* 0x0000001a0464723c */ /* 0x040fe200000418ff */
[----:B------:R-:W2:Y:S07]  /*5600*/  LDSM.16.MT88.4 R24, [R205+0x16000] ;  /* 0x01600000cd18783b */ /* 0x000eae0000004200 */
[C---:B---3--:R-:W-:Y:S08]  /*5610*/  HMMA.16816.F32.BF16 R76, R4.reuse, R20, RZ ;  /* 0x00000014044c723c */ /* 0x048ff000000418ff */
[C---:B------:R-:W-:Y:S01]  /*5620*/  HMMA.16816.F32.BF16 R60, R4.reuse, R22, RZ ;  /* 0x00000016043c723c */ /* 0x040fe200000418ff */
[----:B------:R-:W3:Y:S07]  /*5630*/  LDSM.16.MT88.4 R20, [R207+0x16000] ;  /* 0x01600000cf14783b */ /* 0x000eee0000004200 */
[C---:B-1----:R-:W-:Y:S08]  /*5640*/  HMMA.16816.F32.BF16 R144, R4.reuse, R28, RZ ;  /* 0x0000001c0490723c */ /* 0x042ff000000418ff */
[C---:B------:R-:W-:Y:S01]  /*5650*/  HMMA.16816.F32.BF16 R152, R4.reuse, R30, RZ ;  /* 0x0000001e0498723c */ /* 0x040fe200000418ff */
[----:B------:R-:W1:Y:S07]  /*5660*/  LDSM.16.MT88.4 R28, [R204+0x10800] ;  /* 0x01080000cc1c783b */ /* 0x000e6e0000004200 */
[C---:B------:R-:W-:Y:S08]  /*5670*/  HMMA.16816.F32.BF16 R52, R4.reuse, R16, RZ ;  /* 0x000000100434723c */ /* 0x040ff000000418ff */
[C---:B------:R-:W-:Y:S01]  /*5680*/  HMMA.16816.F32.BF16 R48, R4.reuse, R18, RZ ;  /* 0x000000120430723c */ /* 0x040fe200000418ff */
[----:B------:R-:W-:Y:S07]  /*5690*/  LDSM.16.MT88.4 R16, [R205+0x10800] ;  /* 0x01080000cd10783b */ /* 0x000fee0000004200 */
[C---:B------:R-:W-:Y:S08]  /*56a0*/  HMMA.16816.F32.BF16 R140, R4.reuse, R40, RZ ;  /* 0x00000028048c723c */ /* 0x040ff000000418ff */
[C---:B------:R-:W-:Y:S08]  /*56b0*/  HMMA.16816.F32.BF16 R124, R4.reuse, R36, RZ ;  /* 0x00000024047c723c */ /* 0x040ff000000418ff */
[C---:B------:R-:W-:Y:S01]  /*56c0*/  HMMA.16816.F32.BF16 R108, R4.reuse, R38, RZ ;  /* 0x00000026046c723c */ /* 0x040fe200000418ff */
[----:B------:R-:W-:Y:S07]  /*56d0*/  LDSM.16.MT88.4 R36, [R204+0x12800] ;  /* 0x01280000cc24783b */ /* 0x000fee0000004200 */
[C---:B------:R-:W-:Y:S08]  /*56e0*/  HMMA.16816.F32.BF16 R44, R4.reuse, R12, RZ ;  /* 0x0000000c042c723c */ /* 0x040ff000000418ff */
[C---:B------:R-:W-:Y:S01]  /*56f0*/  HMMA.16816.F32.BF16 R132, R4.reuse, R14, RZ ;  /* 0x0000000e0484723c */ /* 0x040fe200000418ff */
[----:B------:R-:W1:Y:S07]  /*5700*/  LDSM.16.MT88.4 R12, [R207+0x10800] ;  /* 0x01080000cf0c783b */ /* 0x000e6e0000004200 */
[C---:B------:R-:W-:Y:S08]  /*5710*/  HMMA.16816.F32.BF16 R40, R4.reuse, R42, RZ ;  /* 0x0000002a0428723c */ /* 0x040ff000000418ff */
[C---:B--2---:R-:W-:Y:S08]  /*5720*/  HMMA.16816.F32.BF16 R156, R4.reuse, R24, RZ ;  /* 0x00000018049c723c */ /* 0x044ff000000418ff */
[C---:B------:R-:W-:Y:S01]  /*5730*/  HMMA.16816.F32.BF16 R160, R4.reuse, R26, RZ ;  /* 0x0000001a04a0723c */ /* 0x040fe200000418ff */
[----:B------:R-:W2:Y:S07]  /*5740*/  LDSM.16.MT88.4 R24, [R206+0x10800] ;  /* 0x01080000ce18783b */ /* 0x000eae0000004200 */
[C---:B---3--:R-:W-:Y:S08]  /*5750*/  HMMA.16816.F32.BF16 R116, R4.reuse, R20, RZ ;  /* 0x000000140474723c */ /* 0x048ff000000418ff */
[C---:B------:R-:W-:Y:S08]  /*5760*/  HMMA.16816.F32.BF16 R188, R4.reuse, R22, RZ ;  /* 0x0000001604bc723c */ /* 0x040ff000000418ff */
[C---:B------:R-:W-:Y:S08]  /*5770*/  HMMA.16816.F32.BF16 R200, R4.reuse, R32, RZ ;  /* 0x0000002004c8723c */ /* 0x040ff000000418ff */
[----:B------:R-:W-:Y:S01]  /*5780*/  HMMA.16816.F32.BF16 R184, R4, R34, RZ ;  /* 0x0000002204b8723c */ /* 0x000fe200000418ff */
[----:B------:R-:W-:Y:S06]  /*5790*/  LDSM.16.MT88.4 R32, [R205+0x12800] ;  /* 0x01280000cd20783b */ /* 0x000fec0000004200 */
[----:B------:R-:W-:-:S02]  /*57a0*/  F2FP.BF16.PACK_AB R4, R209, R215 ;  /* 0x000000d7d104723e */ /* 0x000fc400000010ff */
[----:B------:R-:W-:Y:S02]  /*57b0*/  F2FP.BF16.PACK_AB R5, R167, R214 ;  /* 0x000000d6a705723e */ /* 0x000fe400000010ff */
[----:B------:R-:W-:Y:S02]  /*57c0*/  F2FP.BF16.PACK_AB R6, R164, R166 ;  /* 0x000000a6a406723e */ /* 0x000fe400000010ff */
[----:B----4-:R-:W-:-:S07]  /*57d0*/  F2FP.BF16.PACK_AB R7, R176, R165 ;  /* 0x000000a5b007723e */ /* 0x010fce00000010ff */
[C---:B-1----:R-:W-:Y:S08]  /*57e0*/  HMMA.16816.F32.BF16 R192, R4.reuse, R28, R96 ;  /* 0x0000001c04c0723c */ /* 0x042ff00000041860 */
[C---:B------:R-:W-:Y:S01]  /*57f0*/  HMMA.16816.F32.BF16 R20, R4.reuse, R30, R112 ;  /* 0x0000001e0414723c */ /* 0x040fe20000041870 */
[----:B------:R-:W1:Y:S07]  /*5800*/  LDSM.16.MT88.4 R28, [R207+0x12800] ;  /* 0x01280000cf1c783b */ /* 0x000e6e0000004200 */
[C---:B------:R-:W-:Y:S08]  /*5810*/  HMMA.16816.F32.BF16 R112, R4.reuse, R14, R68 ;  /* 0x0000000e0470723c */ /* 0x040ff00000041844 */
[----:B------:R-:W-:Y:S01]  /*5820*/  MOV R88, R192 ;  /* 0x000000c000587202 */ /* 0x000fe20000000f00 */
[----:B--2---:R-:W-:Y:S01]  /*5830*/  HMMA.16816.F32.BF16 R196, R4, R24, R84 ;  /* 0x0000001804c4723c */ /* 0x004fe20000041854 */
[----:B------:R-:W-:Y:S01]  /*5840*/  IMAD.MOV.U32 R91, RZ, RZ, R195 ;  /* 0x000000ffff5b7224 */ /* 0x000fe200078e00c3 */
[----:B------:R-:W-:Y:S01]  /*5850*/  MOV R90, R193 ;  /* 0x000000c1005a7202 */ /* 0x000fe20000000f00 */
[----:B------:R-:W-:-:S04]  /*5860*/  IMAD.MOV.U32 R89, RZ, RZ, R194 ;  /* 0x000000ffff597224 */ /* 0x000fc800078e00c2 */
[----:B------:R-:W-:Y:S01]  /*5870*/  IMAD.MOV.U32 R192, RZ, RZ, R22 ;  /* 0x000000ffffc07224 */ /* 0x000fe200078e0016 */
[----:B------:R-:W-:Y:S01]  /*5880*/  MOV R179, R23 ;  /* 0x0000001700b37202 */ /* 0x000fe20000000f00 */
[----:B------:R-:W-:Y:S01]  /*5890*/  IMAD.MOV.U32 R178, RZ, RZ, R20 ;  /* 0x000000ffffb27224 */ /* 0x000fe200078e0014 */
[----:B------:R-:W-:Y:S01]  /*58a0*/  MOV R99, R21 ;  /* 0x0000001500637202 */ /* 0x000fe20000000f00 */
[C---:B------:R-:W-:Y:S01]  /*58b0*/  HMMA.16816.F32.BF16 R236, R4.reuse, R26, R64 ;  /* 0x0000001a04ec723c */ /* 0x040fe20000041840 */
[----:B------:R-:W-:Y:S07]  /*58c0*/  LDSM.16.MT88.4 R24, [R207+0x14800] ;  /* 0x01480000cf18783b */ /* 0x000fee0000004200 */
[C---:B------:R-:W-:Y:S07]  /*58d0*/  HMMA.16816.F32.BF16 R20, R4.reuse, R16, R92 ;  /* 0x000000100414723c */ /* 0x040fee000004185c */
[----:B------:R-:W-:Y:S01]  /*58e0*/  MOV R93, R99 ;  /* 0x00000063005d7202 */ /* 0x000fe20000000f00 */
[----:B------:R-:W-:Y:S01]  /*58f0*/  HMMA.16816.F32.BF16 R16, R4, R18, R72 ;  /* 0x000000120410723c */ /* 0x000fe20000041848 */
[----:B------:R-:W-:Y:S01]  /*5900*/  IMAD.MOV.U32 R94, RZ, RZ, R192 ;  /* 0x000000ffff5e7224 */ /* 0x000fe200078e00c0 */
[----:B------:R-:W-:Y:S01]  /*5910*/  MOV R95, R179 ;  /* 0x000000b3005f7202 */ /* 0x000fe20000000f00 */
[----:B------:R-:W-:-:S05]  /*5920*/  IMAD.MOV.U32 R92, RZ, RZ, R178 ;  /* 0x000000ffff5c7224 */ /* 0x000fca00078e00b2 */
[C---:B-1----:R-:W-:Y:S07]  /*5930*/  HMMA.16816.F32.BF16 R240, R4.reuse, R28, R120 ;  /* 0x0000001c04f0723c */ /* 0x042fee0000041878 */
[----:B------:R-:W-:Y:S01]  /*5940*/  MOV R123, R91 ;  /* 0x0000005b007b7202 */ /* 0x000fe20000000f00 */
[----:B------:R-:W-:Y:S01]  /*5950*/  IMAD.MOV.U32 R98, RZ, RZ, R22 ;  /* 0x000000ffff627224 */ /* 0x000fe200078e0016 */
[----:B------:R-:W-:Y:S01]  /*5960*/  MOV R97, R23 ;  /* 0x0000001700617202 */ /* 0x000fe20000000f00 */
[----:B------:R-:W-:Y:S01]  /*5970*/  IMAD.MOV.U32 R96, RZ, RZ, R20 ;  /* 0x000000ffff607224 */ /* 0x000fe200078e0014 */
[----:B------:R-:W-:Y:S01]  /*5980*/  MOV R0, R21 ;  /* 0x0000001500007202 */ /* 0x000fe20000000f00 */
[C---:B------:R-:W-:Y:S01]  /*5990*/  HMMA.16816.F32.BF16 R232, R4.reuse, R30, R104 ;  /* 0x0000001e04e8723c */ /* 0x040fe20000041868 */
[----:B------:R-:W-:Y:S03]  /*59a0*/  LDSM.16.MT88.4 R20, [R206+0x12800] ;  /* 0x01280000ce14783b */ /* 0x000fe60000004200 */
[----:B------:R-:W-:Y:S01]  /*59b0*/  IMAD.MOV.U32 R75, RZ, RZ, R16 ;  /* 0x000000ffff4b7224 */ /* 0x000fe200078e0010 */
[----:B------:R-:W-:Y:S01]  /*59c0*/  MOV R74, R17 ;  /* 0x00000011004a7202 */ /* 0x000fe20000000f00 */
[----:B------:R-:W-:Y:S01]  /*59d0*/  IMAD.MOV.U32 R73, RZ, RZ, R18 ;  /* 0x000000ffff497224 */ /* 0x000fe200078e0012 */
[----:B------:R-:W-:Y:S01]  /*59e0*/  MOV R72, R19 ;  /* 0x0000001300487202 */ /* 0x000fe20000000f00 */
[----:B------:R-:W-:Y:S01]  /*59f0*/  IMAD.MOV.U32 R105, RZ, RZ, R90 ;  /* 0x000000ffff697224 */ /* 0x000fe200078e005a */
[----:B------:R-:W-:Y:S01]  /*5a00*/  HMMA.16816.F32.BF16 R16, R4, R12, R56 ;  /* 0x0000000c0410723c */ /* 0x000fe20000041838 */
[----:B------:R-:W1:Y:S01]  /*5a10*/  LDSM.16.MT88.4 R12, [R205+0x14800] ;  /* 0x01480000cd0c783b */ /* 0x000e620000004200 */
[----:B------:R-:W-:Y:S01]  /*5a20*/  MOV R106, R89 ;  /* 0x00000059006a7202 */ /* 0x000fe20000000f00 */
[----:B------:R-:W-:-:S02]  /*5a30*/  IMAD.MOV.U32 R104, RZ, RZ, R88 ;  /* 0x000000ffff687224 */ /* 0x000fc400078e0058 */
[----:B------:R-:W-:Y:S01]  /*5a40*/  LDSM.16.MT88.4 R28, [R204+0x16800] ;  /* 0x01680000cc1c783b */ /* 0x000fe20000004200 */
[----:B------:R-:W-:Y:S02]  /*5a50*/  IMAD.MOV.U32 R107, RZ, RZ, R167 ;  /* 0x000000ffff6b7224 */ /* 0x000fe400078e00a7 */
[C---:B------:R-:W-:Y:S07]  /*5a60*/  HMMA.16816.F32.BF16 R56, R4.reuse, R36, R128 ;  /* 0x000000240438723c */ /* 0x040fee0000041880 */
[----:B------:R-:W-:Y:S01]  /*5a70*/  IMAD.MOV.U32 R36, RZ, RZ, R98 ;  /* 0x000000ffff247224 */ /* 0x000fe200078e0062 */
[----:B------:R-:W-:Y:S01]  /*5a80*/  HMMA.16816.F32.BF16 R128, R4, R38, R136 ;  /* 0x000000260480723c */ /* 0x000fe20000041888 */
[----:B------:R-:W-:-:S06]  /*5a90*/  MOV R37, R97 ;  /* 0x0000006100257202 */ /* 0x000fcc0000000f00 */
[----:B------:R-:W-:Y:S01]  /*5aa0*/  IMAD.MOV.U32 R38, RZ, RZ, R96 ;  /* 0x000000ffff267224 */ /* 0x000fe200078e0060 */
[----:B------:R-:W-:Y:S01]  /*5ab0*/  MOV R212, R17 ;  /* 0x0000001100d47202 */ /* 0x000fe20000000f00 */
[----:B------:R-:W-:Y:S01]  /*5ac0*/  IMAD.MOV.U32 R213, RZ, RZ, R16 ;  /* 0x000000ffffd57224 */ /* 0x000fe200078e0010 */
[----:B------:R-:W-:Y:S01]  /*5ad0*/  MOV R210, R19 ;  /* 0x0000001300d27202 */ /* 0x000fe20000000f00 */
[----:B------:R-:W-:Y:S01]  /*5ae0*/  IMAD.MOV.U32 R211, RZ, RZ, R18 ;  /* 0x000000ffffd37224 */ /* 0x000fe200078e0012 */
[C---:B------:R-:W-:Y:S01]  /*5af0*/  HMMA.16816.F32.BF16 R136, R4.reuse, R32, R124 ;  /* 0x000000200488723c */ /* 0x040fe2000004187c */
[----:B------:R-:W2:Y:S01]  /*5b00*/  LDSM.16.MT88.4 R16, [R204+0x14800] ;  /* 0x01480000cc10783b */ /* 0x000ea20000004200 */
[----:B------:R-:W-:Y:S02]  /*5b10*/  MOV R39, R0 ;  /* 0x0000000000277202 */ /* 0x000fe40000000f00 */
[----:B------:R-:W-:Y:S01]  /*5b20*/  IMAD.MOV.U32 R87, RZ, RZ, R56 ;  /* 0x000000ffff577224 */ /* 0x000fe200078e0038 */
[----:B------:R-:W-:Y:S01]  /*5b30*/  MOV R86, R57 ;  /* 0x0000003900567202 */ /* 0x000fe20000000f00 */
[----:B------:R-:W-:Y:S01]  /*5b40*/  IMAD.MOV.U32 R85, RZ, RZ, R58 ;  /* 0x000000ffff557224 */ /* 0x000fe200078e003a */
[----:B------:R-:W-:Y:S01]  /*5b50*/  MOV R127, R174 ;  /* 0x000000ae007f7202 */ /* 0x000fe20000000f00 */
[----:B------:R-:W-:Y:S01]  /*5b60*/  HMMA.16816.F32.BF16 R32, R4, R34, R108 ;  /* 0x000000220420723c */ /* 0x000fe2000004186c */
[----:B------:R-:W-:Y:S01]  /*5b70*/  IMAD.MOV.U32 R126, RZ, RZ, R173 ;  /* 0x000000ffff7e7224 */ /* 0x000fe200078e00ad */
[----:B------:R-:W-:Y:S01]  /*5b80*/  MOV R125, R172 ;  /* 0x000000ac007d7202 */ /* 0x000fe20000000f00 */
[----:B------:R-:W-:Y:S01]  /*5b90*/  IMAD.MOV.U32 R124, RZ, RZ, R177 ;  /* 0x000000ffff7c7224 */ /* 0x000fe200078e00b1 */
[----:B------:R-:W-:-:S03]  /*5ba0*/  MOV R84, R59 ;  /* 0x0000003b00547202 */ /* 0x000fc60000000f00 */
[----:B------:R-:W-:Y:S01]  /*5bb0*/  IMAD.MOV.U32 R108, RZ, RZ, R175 ;  /* 0x000000ffff6c7224 */ /* 0x000fe200078e00af */
[----:B-1----:R-:W-:Y:S01]  /*5bc0*/  HMMA.16816.F32.BF16 R96, R4, R12, R52 ;  /* 0x0000000c0460723c */ /* 0x002fe20000041834 */
[----:B------:R-:W-:Y:S01]  /*5bd0*/  MOV R109, R164 ;  /* 0x000000a4006d7202 */ /* 0x000fe20000000f00 */
[----:B------:R-:W-:Y:S01]  /*5be0*/  IMAD.MOV.U32 R110, RZ, RZ, R165 ;  /* 0x000000ffff6e7224 */ /* 0x000fe200078e00a5 */
[----:B------:R-:W-:-:S05]  /*5bf0*/  MOV R111, R166 ;  /* 0x000000a6006f7202 */ /* 0x000fca0000000f00 */
[C---:B------:R-:W-:Y:S01]  /*5c00*/  HMMA.16816.F32.BF16 R88, R4.reuse, R14, R48 ;  /* 0x0000000e0458723c */ /* 0x040fe20000041830 */
[----:B------:R-:W1:Y:S07]  /*5c10*/  LDSM.16.MT88.4 R12, [R205+0x16800] ;  /* 0x01680000cd0c783b */ /* 0x000e6e0000004200 */
[----:B------:R-:W-:Y:S01]  /*5c20*/  MOV R58, R33 ;  /* 0x00000021003a7202 */ /* 0x000fe20000000f00 */
[----:B------:R-:W-:Y:S01]  /*5c30*/  IMAD.MOV.U32 R57, RZ, RZ, R34 ;  /* 0x000000ffff397224 */ /* 0x000fe200078e0022 */
[----:B------:R-:W-:Y:S01]  /*5c40*/  MOV R56, R35 ;  /* 0x0000002300387202 */ /* 0x000fe20000000f00 */
[----:B------:R-:W-:Y:S01]  /*5c50*/  IMAD.MOV.U32 R0, RZ, RZ, R32 ;  /* 0x000000ffff007224 */ /* 0x000fe200078e0020 */
[----:B------:R-:W-:Y:S01]  /*5c60*/  HMMA.16816.F32.BF16 R192, R4, R20, R80 ;  /* 0x0000001404c0723c */ /* 0x000fe20000041850 */
[----:B------:R-:W3:Y:S01]  /*5c70*/  LDSM.16.MT88.4 R32, [R206+0x14800] ;  /* 0x01480000ce20783b */ /* 0x000ee20000004200 */
[----:B------:R-:W-:Y:S01]  /*5c80*/  IMAD.MOV.U32 R120, RZ, RZ, R58 ;  /* 0x000000ffff787224 */ /* 0x000fe200078e003a */
[----:B------:R-:W-:Y:S01]  /*5c90*/  MOV R121, R57 ;  /* 0x0000003900797202 */ /* 0x000fe20000000f00 */
[----:B------:R-:W-:-:S03]  /*5ca0*/  IMAD.MOV.U32 R122, RZ, RZ, R56 ;  /* 0x000000ffff7a7224 */ /* 0x000fc600078e0038 */
[----:B------:R-:W-:Y:S01]  /*5cb0*/  MOV R20, R0 ;  /* 0x0000000000147202 */ /* 0x000fe20000000f00 */
[----:B--2---:R-:W-:Y:S01]  /*5cc0*/  HMMA.16816.F32.BF16 R172, R4, R16, R76 ;  /* 0x0000001004ac723c */ /* 0x004fe2000004184c */
[----:B------:R-:W-:Y:S01]  /*5cd0*/  FFMA.FTZ R0, R149, c[0x0][0x23c], -R8 ;  /* 0x00008f0095007a23 */ /* 0x000fe20000010808 */
[----:B------:R-:W-:Y:S01]  /*5ce0*/  MOV R21, R176 ;  /* 0x000000b000157202 */ /* 0x000fe20000000f00 */
[----:B------:R-:W-:-:S05]  /*5cf0*/  IMAD.MOV.U32 R149, RZ, RZ, R94 ;  /* 0x000000ffff957224 */ /* 0x000fca00078e005e */
[C---:B------:R-:W-:Y:S08]  /*5d00*/  HMMA.16816.F32.BF16 R76, R4.reuse, R24, R44 ;  /* 0x00000018044c723c */ /* 0x040ff0000004182c */
[C---:B------:R-:W-:Y:S01]  /*5d10*/  HMMA.16816.F32.BF16 R80, R4.reuse, R26, R132 ;  /* 0x0000001a0450723c */ /* 0x040fe20000041884 */
[----:B------:R-:W2:Y:S01]  /*5d20*/  LDSM.16.MT88.4 R24, [R207+0x16800] ;  /* 0x01680000cf18783b */ /* 0x000ea20000004200 */
[----:B------:R4:W-:Y:S05]  /*5d30*/  MUFU.EX2 R133, R0 ;  /* 0x0000000000857308 */ /* 0x0009ea0000000800 */
[----:B------:R-:W-:Y:S01]  /*5d40*/  MOV R132, R95 ;  /* 0x0000005f00847202 */ /* 0x000fe20000000f00 */
[C---:B------:R-:W-:Y:S07]  /*5d50*/  HMMA.16816.F32.BF16 R176, R4.reuse, R22, R100 ;  /* 0x0000001604b0723c */ /* 0x040fee0000041864 */
[----:B------:R-:W-:Y:S01]  /*5d60*/  IMAD.MOV.U32 R100, RZ, RZ, R20 ;  /* 0x000000ffff647224 */ /* 0x000fe200078e0014 */
[C---:B-1----:R-:W-:Y:S01]  /*5d70*/  HMMA.16816.F32.BF16 R52, R4.reuse, R12, R156 ;  /* 0x0000000c0434723c */ /* 0x042fe2000004189c */
[----:B------:R-:W-:Y:S01]  /*5d80*/  MOV R101, R21 ;  /* 0x0000001500657202 */ /* 0x000fe20000000f00 */
[----:B----4-:R-:W-:Y:S01]  /*5d90*/  FFMA.FTZ R0, R150, c[0x0][0x23c], -R8 ;  /* 0x00008f0096007a23 */ /* 0x010fe20000010808 */
[----:B------:R-:W-:Y:S01]  /*5da0*/  MOV R21, R123 ;  /* 0x0000007b00157202 */ /* 0x000fe20000000f00 */
[----:B------:R-:W-:Y:S01]  /*5db0*/  IMAD.MOV.U32 R150, RZ, RZ, R92 ;  /* 0x000000ffff967224 */ /* 0x000fe200078e005c */
[----:B------:R-:W-:Y:S01]  /*5dc0*/  MOV R134, R100 ;  /* 0x0000006400867202 */ /* 0x000fe20000000f00 */
[----:B------:R1:W4:Y:S01]  /*5dd0*/  MUFU.EX2 R103, R0 ;  /* 0x0000000000677308 */ /* 0x0003220000000800 */
[----:B------:R-:W-:Y:S01]  /*5de0*/  MOV R158, R120 ;  /* 0x00000078009e7202 */ /* 0x000fe20000000f00 */
[----:B---3--:R-:W-:Y:S01]  /*5df0*/  HMMA.16816.F32.BF16 R68, R4, R32, R140 ;  /* 0x000000200444723c */ /* 0x008fe2000004188c */
[----:B------:R-:W-:-:S02]  /*5e00*/  IMAD.MOV.U32 R159, RZ, RZ, R121 ;  /* 0x000000ffff9f7224 */ /* 0x000fc400078e0079 */
[----:B------:R-:W-:Y:S02]  /*5e10*/  IMAD.MOV.U32 R102, RZ, RZ, R104 ;  /* 0x000000ffff667224 */ /* 0x000fe400078e0068 */
[----:B------:R-:W-:Y:S02]  /*5e20*/  IMAD.MOV.U32 R20, RZ, RZ, R106 ;  /* 0x000000ffff147224 */ /* 0x000fe400078e006a */
[----:B------:R-:W-:Y:S01]  /*5e30*/  MOV R140, R93 ;  /* 0x0000005d008c7202 */ /* 0x000fe20000000f00 */
[----:B------:R-:W-:Y:S01]  /*5e40*/  HMMA.16816.F32.BF16 R48, R4, R14, R160 ;  /* 0x0000000e0430723c */ /* 0x000fe200000418a0 */
[----:B------:R-:W-:Y:S02]  /*5e50*/  IMAD.MOV.U32 R123, RZ, RZ, R124 ;  /* 0x000000ffff7b7224 */ /* 0x000fe400078e007c */
[----:B------:R-:W-:Y:S02]  /*5e60*/  IMAD.MOV.U32 R135, RZ, RZ, R101 ;  /* 0x000000ffff877224 */ /* 0x000fe400078e0065 */
[----:B-1----:R-:W-:-:S03]  /*5e70*/  FFMA.FTZ R0, R170, c[0x0][0x23c], -R8 ;  /* 0x00008f00aa007a23 */ /* 0x002fc60000010808 */
[C---:B------:R-:W-:Y:S08]  /*5e80*/  HMMA.16816.F32.BF16 R56, R4.reuse, R28, R144 ;  /* 0x0000001c0438723c */ /* 0x040ff00000041890 */
[C---:B--2---:R-:W-:Y:S01]  /*5e90*/  HMMA.16816.F32.BF16 R44, R4.reuse, R24, R116 ;  /* 0x00000018042c723c */ /* 0x044fe20000041874 */
[----:B------:R1:W2:Y:S01]  /*5ea0*/  MUFU.EX2 R23, R0 ;  /* 0x0000000000177308 */ /* 0x0002a20000000800 */
[----:B------:R-:W-:Y:S01]  /*5eb0*/  MOV R170, R216 ;  /* 0x000000d800aa7202 */ /* 0x000fe20000000f00 */
[----:B------:R-:W-:Y:S01]  /*5ec0*/  IMAD.MOV.U32 R145, RZ, RZ, R110 ;  /* 0x000000ffff917224 */ /* 0x000fe200078e006e */
        /* <DEDUP_REMOVED lines=8> */
[----:B------:R3:W5:Y:S01]  /*5f50*/  LDL.LU R217, [R1+0x48] ;  /* 0x0000480001d97983 */ /* 0x0007620000300800 */
[----:B------:R-:W-:Y:S01]  /*5f60*/  MOV R121, R168 ;  /* 0x000000a800797202 */ /* 0x000fe20000000f00 */
[C---:B------:R-:W-:Y:S01]  /*5f70*/  HMMA.16816.F32.BF16 R64, R4.reuse, R34, R40 ;  /* 0x000000220440723c */ /* 0x040fe20000041828 */
[----:B----4-:R-:W-:Y:S01]  /*5f80*/  IMAD.MOV.U32 R147, RZ, RZ, R103 ;  /* 0x000000ffff937224 */ /* 0x010fe200078e0067 */
[----:B------:R3:W5:Y:S01]  /*5f90*/  LDL.LU R216, [R1+0x44] ;  /* 0x0000440001d87983 */ /* 0x0007620000300800 */
[----:B-1----:R-:W-:Y:S01]  /*5fa0*/  FFMA.FTZ R0, R171, c[0x0][0x23c], -R8 ;  /* 0x00008f00ab007a23 */ /* 0x002fe20000010808 */
[----:B------:R-:W-:Y:S01]  /*5fb0*/  MOV R140, R214 ;  /* 0x000000d6008c7202 */ /* 0x000fe20000000f00 */
[----:B------:R-:W-:Y:S01]  /*5fc0*/  IMAD.MOV.U32 R150, RZ, RZ, R215 ;  /* 0x000000ffff967224 */ /* 0x000fe200078e00d7 */
[----:B------:R-:W-:Y:S01]  /*5fd0*/  MOV R109, R212 ;  /* 0x000000d4006d7202 */ /* 0x000fe20000000f00 */
[----:B------:R1:W4:Y:S01]  /*5fe0*/  MUFU.EX2 R17, R0 ;  /* 0x0000000000117308 */ /* 0x0003220000000800 */
[----:B------:R-:W-:Y:S01]  /*5ff0*/  IMAD.MOV.U32 R171, RZ, RZ, R108 ;  /* 0x000000ffffab7224 */ /* 0x000fe200078e006c */
[----:B------:R3:W5:Y:S01]  /*6000*/  LDL.LU R215, [R1+0x40] ;  /* 0x0000400001d77983 */ /* 0x0007620000300800 */
[----:B------:R-:W-:Y:S01]  /*6010*/  IMAD.MOV.U32 R110, RZ, RZ, R211 ;  /* 0x000000ffff6e7224 */ /* 0x000fe200078e00d3 */
[----:B------:R-:W-:Y:S01]  /*6020*/  MOV R111, R210 ;  /* 0x000000d2006f7202 */ /* 0x000fe20000000f00 */
[----:B------:R-:W-:Y:S01]  /*6030*/  IMAD.MOV.U32 R132, RZ, RZ, R209 ;  /* 0x000000ffff847224 */ /* 0x000fe200078e00d1 */
[----:B------:R3:W5:Y:S01]  /*6040*/  LDL.LU R214, [R1+0x3c] ;  /* 0x00003c0001d67983 */ /* 0x0007620000300800 */
[----:B------:R-:W-:Y:S01]  /*6050*/  HMMA.16816.F32.BF16 R164, R4, R18, R60 ;  /* 0x0000001204a4723c */ /* 0x000fe2000004183c */
[----:B------:R-:W-:Y:S01]  /*6060*/  MOV R103, R105 ;  /* 0x0000006900677202 */ /* 0x000fe20000000f00 */
[----:B------:R-:W-:Y:S01]  /*6070*/  IMAD.MOV.U32 R124, RZ, RZ, R38 ;  /* 0x000000ffff7c7224 */ /* 0x000fe200078e0026 */
[----:B------:R-:W3:Y:S01]  /*6080*/  LDSM.16.MT88.4 R32, [R206+0x16800] ;  /* 0x01680000ce20783b */ /* 0x000ee20000004200 */
[----:B------:R-:W-:Y:S01]  /*6090*/  MOV R104, R125 ;  /* 0x0000007d00687202 */ /* 0x000fe20000000f00 */
[----:B--2---:R-:W-:Y:S01]  /*60a0*/  IMAD.MOV.U32 R160, RZ, RZ, R23 ;  /* 0x000000ffffa07224 */ /* 0x004fe200078e0017 */
[----:B------:R-:W-:-:S02]  /*60b0*/  MOV R106, R127 ;  /* 0x0000007f006a7202 */ /* 0x000fc40000000f00 */
[----:B------:R-:W-:Y:S01]  /*60c0*/  MOV R100, R102 ;  /* 0x0000006600647202 */ /* 0x000fe20000000f00 */
[----:B-1----:R-:W-:Y:S01]  /*60d0*/  FFMA.FTZ R0, R180, c[0x0][0x23c], -R2 ;  /* 0x00008f00b4007a23 */ /* 0x002fe20000010802 */
[----:B------:R-:W-:Y:S01]  /*60e0*/  MOV R180, R122 ;  /* 0x0000007a00b47202 */ /* 0x000fe20000000f00 */
[----:B------:R-:W-:Y:S01]  /*60f0*/  IMAD.MOV.U32 R108, RZ, RZ, R213 ;  /* 0x000000ffff6c7224 */ /* 0x000fe200078e00d5 */
[C---:B------:R-:W-:Y:S01]  /*6100*/  HMMA.16816.F32.BF16 R60, R4.reuse, R30, R152 ;  /* 0x0000001e043c723c */ /* 0x040fe20000041898 */
[----:B------:R1:W-:Y:S01]  /*6110*/  MUFU.EX2 R16, R0 ;  /* 0x0000000000107308 */ /* 0x0003e20000000800 */
[----:B------:R2:W5:Y:S01]  /*6120*/  LDL.LU R213, [R1+0x38] ;  /* 0x0000380001d57983 */ /* 0x0005620000300800 */
[----:B------:R-:W-:Y:S01]  /*6130*/  IMAD.MOV.U32 R105, RZ, RZ, R126 ;  /* 0x000000ffff697224 */ /* 0x000fe200078e007e */
[----:B------:R-:W-:Y:S01]  /*6140*/  MOV R125, R39 ;  /* 0x00000027007d7202 */ /* 0x000fe20000000f00 */
[----:B------:R-:W-:Y:S01]  /*6150*/  IMAD.MOV.U32 R122, RZ, RZ, R151 ;  /* 0x000000ffff7a7224 */ /* 0x000fe200078e0097 */
[----:B------:R2:W5:Y:S01]  /*6160*/  LDL.LU R212, [R1+0x34] ;  /* 0x0000340001d47983 */ /* 0x0005620000300800 */
[----:B------:R-:W-:Y:S01]  /*6170*/  IMAD.MOV.U32 R126, RZ, RZ, R36 ;  /* 0x000000ffff7e7224 */ /* 0x000fe200078e0024 */
[----:B------:R-:W-:Y:S01]  /*6180*/  MOV R127, R37 ;  /* 0x00000025007f7202 */ /* 0x000fe20000000f00 */
[----:B------:R-:W-:Y:S01]  /*6190*/  IMAD.MOV.U32 R101, RZ, RZ, R103 ;  /* 0x000000ffff657224 */ /* 0x000fe200078e0067 */
[----:B------:R2:W5:Y:S01]  /*61a0*/  LDL.LU R211, [R1+0x30] ;  /* 0x0000300001d37983 */ /* 0x0005620000300800 */
[----:B------:R-:W-:Y:S01]  /*61b0*/  MOV R102, R20 ;  /* 0x0000001400667202 */ /* 0x000fe20000000f00 */
[----:B------:R-:W-:Y:S01]  /*61c0*/  IMAD.MOV.U32 R103, RZ, RZ, R21 ;  /* 0x000000ffff677224 */ /* 0x000fe200078e0015 */
[----:B----4-:R-:W-:Y:S01]  /*61d0*/  MOV R157, R17 ;  /* 0x00000011009d7202 */ /* 0x010fe20000000f00 */
[----:B------:R2:W5:Y:S01]  /*61e0*/  LDL.LU R210, [R1+0x2c] ;  /* 0x00002c0001d27983 */ /* 0x0005620000300800 */
[----:B------:R-:W-:Y:S01]  /*61f0*/  IMAD.MOV.U32 R40, RZ, RZ, R100 ;  /* 0x000000ffff287224 */ /* 0x000fe200078e0064 */
[----:B------:R-:W-:Y:S01]  /*6200*/  MOV R41, R101 ;  /* 0x0000006500297202 */ /* 0x000fe20000000f00 */
[----:B-1----:R-:W-:Y:S01]  /*6210*/  FFMA.FTZ R0, R181, c[0x0][0x23c], -R2 ;  /* 0x00008f00b5007a23 */ /* 0x002fe20000010802 */
[----:B------:R2:W5:Y:S01]  /*6220*/  LDL.LU R209, [R1+0x28] ;  /* 0x0000280001d17983 */ /* 0x0005620000300800 */
[----:B------:R-:W-:Y:S01]  /*6230*/  IMAD.MOV.U32 R42, RZ, RZ, R102 ;  /* 0x000000ffff2a7224 */ /* 0x000fe200078e0066 */
[----:B------:R-:W-:Y:S01]  /*6240*/  MOV R43, R103 ;  /* 0x00000067002b7202 */ /* 0x000fe20000000f00 */
[----:B------:R-:W1:Y:S01]  /*6250*/  MUFU.EX2 R12, R0 ;  /* 0x00000000000c7308 */ /* 0x000e620000000800 */
[----:B------:R-:W4:Y:S01]  /*6260*/  LDSM.16.MT88.4 R28, [R205+0x11000] ;  /* 0x01100000cd1c783b */ /* 0x000f220000004200 */
[----:B------:R-:W-:Y:S01]  /*6270*/  IMAD.MOV.U32 R143, RZ, RZ, R104 ;  /* 0x000000ffff8f7224 */ /* 0x000fe200078e0068 */
[----:B------:R-:W-:Y:S01]  /*6280*/  MOV R142, R105 ;  /* 0x00000069008e7202 */ /* 0x000fe20000000f00 */
[----:B------:R-:W-:Y:S01]  /*6290*/  IMAD.MOV.U32 R141, RZ, RZ, R106 ;  /* 0x000000ffff8d7224 */ /* 0x000fe200078e006a */
[----:B------:R-:W2:Y:S01]  /*62a0*/  LDSM.16.MT88.4 R36, [R204+0x11000] ;  /* 0x01100000cc24783b */ /* 0x000ea20000004200 */
[----:B------:R-:W-:Y:S01]  /*62b0*/  IMAD.MOV.U32 R100, RZ, RZ, R124 ;  /* 0x000000ffff647224 */ /* 0x000fe200078e007c */
[----:B------:R-:W-:Y:S01]  /*62c0*/  MOV R101, R125 ;  /* 0x0000007d00657202 */ /* 0x000fe20000000f00 */
[----:B------:R-:W-:Y:S01]  /*62d0*/  IMAD.MOV.U32 R102, RZ, RZ, R126 ;  /* 0x000000ffff667224 */ /* 0x000fe200078e007e */
[----:B------:R-:W2:Y:S01]  /*62e0*/  LDSM.16.MT88.4 R20, [R207+0x11000] ;  /* 0x01100000cf14783b */ /* 0x000ea20000004200 */
[----:B------:R-:W-:Y:S01]  /*62f0*/  MOV R103, R127 ;  /* 0x0000007f00677202 */ /* 0x000fe20000000f00 */
[----:B------:R-:W-:Y:S01]  /*6300*/  IMAD.MOV.U32 R124, RZ, RZ, R87 ;  /* 0x000000ffff7c7224 */ /* 0x000fe200078e0057 */
[----:B------:R-:W-:Y:S01]  /*6310*/  MOV R125, R86 ;  /* 0x00000056007d7202 */ /* 0x000fe20000000f00 */
[----:B------:R-:W-:Y:S01]  /*6320*/  IMAD.MOV.U32 R126, RZ, RZ, R85 ;  /* 0x000000ffff7e7224 */ /* 0x000fe200078e0055 */
[----:B------:R-:W-:Y:S01]  /*6330*/  MOV R127, R84 ;  /* 0x00000054007f7202 */ /* 0x000fe20000000f00 */
[----:B------:R-:W-:Y:S01]  /*6340*/  IMAD.MOV.U32 R104, RZ, RZ, R75 ;  /* 0x000000ffff687224 */ /* 0x000fe200078e004b */
[----:B-1----:R-:W-:Y:S01]  /*6350*/  MOV R161, R12 ;  /* 0x0000000c00a17202 */ /* 0x002fe20000000f00 */
[--C-:B------:R-:W-:Y:S01]  /*6360*/  FFMA.FTZ R0, R182, c[0x0][0x23c], -R2.reuse ;  /* 0x00008f00b6007a23 */ /* 0x100fe20000010802 */
[----:B------:R-:W1:Y:S01]  /*6370*/  LDSM.16.MT88.4 R12, [R204+0x13000] ;  /* 0x01300000cc0c783b */ /* 0x000e620000004200 */
[----:B------:R-:W-:Y:S01]  /*6380*/  MOV R105, R74 ;  /* 0x0000004a00697202 */ /* 0x000fe20000000f00 */
[----:B------:R-:W-:Y:S01]  /*6390*/  IMAD.MOV.U32 R106, RZ, RZ, R73 ;  /* 0x000000ffff6a7224 */ /* 0x000fe200078e0049 */
[----:B------:R4:W-:Y:S01]  /*63a0*/  MUFU.EX2 R156, R0 ;  /* 0x00000000009c7308 */ /* 0x0009e20000000800 */
[C---:B---3--:R-:W-:Y:S08]  /*63b0*/  HMMA.16816.F32.BF16 R92, R4.reuse, R32, R200 ;  /* 0x00000020045c723c */ /* 0x048ff000000418c8 */
[----:B------:R-:W-:Y:S01]  /*63c0*/  HMMA.16816.F32.BF16 R84, R4, R34, R184 ;  /* 0x000000220454723c */ /* 0x000fe200000418b8 */
[----:B------:R-:W-:Y:S01]  /*63d0*/  LDSM.16.MT88.4 R32, [R205+0x13000] ;  /* 0x01300000cd20783b */ /* 0x000fe20000004200 */
[----:B----4-:R-:W-:-:S02]  /*63e0*/  FFMA.FTZ R0, R183, c[0x0][0x23c], -R2 ;  /* 0x00008f00b7007a23 */ /* 0x010fc40000010802 */
[----:B------:R-:W-:Y:S02]  /*63f0*/  IMAD.MOV.U32 R183, RZ, RZ, R16 ;  /* 0x000000ffffb77224 */ /* 0x000fe400078e0010 */
[----:B------:R3:W4:Y:S01]  /*6400*/  MUFU.EX2 R162, R0 ;  /* 0x0000000000a27308 */ /* 0x0007220000000800 */
[----:B------:R-:W1:Y:S01]  /*6410*/  LDSM.16.MT88.4 R16, [R206+0x11000] ;  /* 0x01100000ce10783b */ /* 0x000e620000004200 */
[----:B---3--:R-:W-:Y:S01]  /*6420*/  MOV R0, R133 ;  /* 0x0000008500007202 */ /* 0x008fe20000000f00 */
[----:B------:R-:W-:Y:S01]  /*6430*/  IMAD.MOV.U32 R133, RZ, RZ, R134 ;  /* 0x000000ffff857224 */ /* 0x000fe200078e0086 */
[----:B------:R-:W-:Y:S02]  /*6440*/  MOV R134, R135 ;  /* 0x0000008700867202 */ /* 0x000fe40000000f00 */
[----:B------:R-:W-:Y:S01]  /*6450*/  MOV R135, R107 ;  /* 0x0000006b00877202 */ /* 0x000fe20000000f00 */
[----:B------:R-:W-:Y:S01]  /*6460*/  IMAD.MOV.U32 R181, RZ, RZ, R133 ;  /* 0x000000ffffb57224 */ /* 0x000fe200078e0085 */
[----:B------:R-:W-:-:S02]  /*6470*/  MOV R133, R208 ;  /* 0x000000d000857202 */ /* 0x000fc40000000f00 */
[----:B------:R3:W5:Y:S01]  /*6480*/  LDL.LU R208, [R1+0x24] ;  /* 0x0000240001d07983 */ /* 0x0007620000300800 */
[----:B------:R-:W-:Y:S02]  /*6490*/  MOV R107, R72 ;  /* 0x00000048006b7202 */ /* 0x000fe40000000f00 */
[----:B------:R-:W-:Y:S01]  /*64a0*/  HMMA.16816.F32.BF16 R72, R4, R26, R188 ;  /* 0x0000001a0448723c */ /* 0x000fe200000418bc */
[----:B------:R3:W5:Y:S04]  /*64b0*/  LDL.LU R169, [R1+0x20] ;  /* 0x0000200001a97983 */ /* 0x0007680000300800 */
[----:B------:R3:W5:Y:S02]  /*64c0*/  LDL.LU R168, [R1+0x1c] ;  /* 0x00001c0001a87983 */ /* 0x0007640000300800 */
[----:B------:R-:W-:-:S02]  /*64d0*/  F2FP.BF16.PACK_AB R4, R147, R0 ;  /* 0x000000009304723e */ /* 0x000fc400000010ff */
[----:B------:R3:W5:Y:S01]  /*64e0*/  LDL.LU R151, [R1+0x18] ;  /* 0x0000180001977983 */ /* 0x0007620000300800 */
[----:B------:R-:W-:Y:S02]  /*64f0*/  F2FP.BF16.PACK_AB R5, R161, R183 ;  /* 0x000000b7a105723e */ /* 0x000fe400000010ff */
[----:B------:R-:W-:Y:S01]  /*6500*/  F2FP.BF16.PACK_AB R6, R157, R160 ;  /* 0x000000a09d06723e */ /* 0x000fe200000010ff */
[----:B------:R-:W-:Y:S01]  /*6510*/  LDSM.16.MT88.4 R24, [R204+0x15000] ;  /* 0x01500000cc18783b */ /* 0x000fe20000004200 */
[----:B----4-:R-:W-:-:S07]  /*6520*/  F2FP.BF16.PACK_AB R7, R162, R156 ;  /* 0x0000009ca207723e */ /* 0x010fce00000010ff */
[C---:B------:R-:W-:Y:S08]  /*6530*/  HMMA.16816.F32.BF16 R100, R4.reuse, R28, R100 ;  /* 0x0000001c0464723c */ /* 0x040ff00000041864 */
[C---:B------:R-:W-:Y:S01]  /*6540*/  HMMA.16816.F32.BF16 R104, R4.reuse, R30, R104 ;  /* 0x0000001e0468723c */ /* 0x040fe20000041868 */
[----:B------:R-:W4:Y:S07]  /*6550*/  LDSM.16.MT88.4 R28, [R206+0x13000] ;  /* 0x01300000ce1c783b */ /* 0x000f2e0000004200 */
[C---:B--2---:R-:W-:Y:S01]  /*6560*/  HMMA.16816.F32.BF16 R152, R4.reuse, R36, R40 ;  /* 0x000000240498723c */ /* 0x044fe20000041828 */
[----:B------:R-:W2:Y:S07]  /*6570*/  LDSM.16.MT88.4 R40, [R207+0x13000] ;  /* 0x01300000cf28783b */ /* 0x000eae0000004200 */
[C---:B------:R-:W-:Y:S08]  /*6580*/  HMMA.16816.F32.BF16 R108, R4.reuse, R20, R108 ;  /* 0x00000014046c723c */ /* 0x040ff0000004186c */
[C---:B------:R-:W-:Y:S01]  /*6590*/  HMMA.16816.F32.BF16 R112, R4.reuse, R22, R112 ;  /* 0x000000160470723c */ /* 0x040fe20000041870 */
[----:B------:R-:W2:Y:S07]  /*65a0*/  LDSM.16.MT88.4 R20, [R205+0x15000] ;  /* 0x01500000cd14783b */ /* 0x000eae0000004200 */
[----:B-1----:R-:W-:Y:S01]  /*65b0*/  HMMA.16816.F32.BF16 R124, R4, R12, R124 ;  /* 0x0000000c047c723c */ /* 0x002fe2000004187c */
[----:B------:R-:W-:-:S07]  /*65c0*/  MOV R200, R181 ;  /* 0x000000b500c87202 */ /* 0x000fce0000000f00 */
[C---:B------:R-:W-:Y:S01]  /*65d0*/  HMMA.16816.F32.BF16 R128, R4.reuse, R14, R128 ;  /* 0x0000000e0480723c */ /* 0x040fe20000041880 */
[----:B------:R-:W1:Y:S01]  /*65e0*/  LDSM.16.MT88.4 R12, [R206+0x15000] ;  /* 0x01500000ce0c783b */ /* 0x000e620000004200 */
        /* <DEDUP_REMOVED lines=13> */
[C---:B------:R-:W-:Y:S01]  /*66c0*/  HMMA.16816.F32.BF16 R36, R4.reuse, R38, R116 ;  /* 0x000000260424723c */ /* 0x040fe20000041874 */
        /* <DEDUP_REMOVED lines=8> */
[C---:B------:R-:W-:Y:S08]  /*6750*/  HMMA.16816.F32.BF16 R116, R4.reuse, R16, R196 ;  /* 0x000000100474723c */ /* 0x040ff000000418c4 */
[C---:B------:R-:W-:Y:S01]  /*6760*/  HMMA.16816.F32.BF16 R120, R4.reuse, R18, R236 ;  /* 0x000000120478723c */ /* 0x040fe200000418ec */
[----:B------:R-:W1:Y:S07]  /*6770*/  LDSM.16.MT88.4 R16, [R207+0x15000] ;  /* 0x01500000cf10783b */ /* 0x000e6e0000004200 */
[C---:B------:R-:W-:Y:S08]  /*6780*/  HMMA.16816.F32.BF16 R132, R4.reuse, R32, R136 ;  /* 0x000000200484723c */ /* 0x040ff00000041888 */
[C---:B------:R-:W-:Y:S01]  /*6790*/  HMMA.16816.F32.BF16 R136, R4.reuse, R34, R200 ;  /* 0x000000220488723c */ /* 0x040fe200000418c8 */
[----:B------:R-:W-:Y:S07]  /*67a0*/  LDSM.16.MT88.4 R32, [R204+0x17000] ;  /* 0x01700000cc20783b */ /* 0x000fee0000004200 */
[C---:B----4-:R-:W-:Y:S08]  /*67b0*/  HMMA.16816.F32.BF16 R236, R4.reuse, R28, R192 ;  /* 0x0000001c04ec723c */ /* 0x050ff000000418c0 */
[C---:B------:R-:W-:Y:S01]  /*67c0*/  HMMA.16816.F32.BF16 R200, R4.reuse, R30, R176 ;  /* 0x0000001e04c8723c */ /* 0x040fe200000418b0 */
[----:B------:R-:W4:Y:S07]  /*67d0*/  LDSM.16.MT88.4 R28, [R205+0x17000] ;  /* 0x01700000cd1c783b */ /* 0x000f2e0000004200 */
[C---:B--2---:R-:W-:Y:S07]  /*67e0*/  HMMA.16816.F32.BF16 R240, R4.reuse, R40, R240 ;  /* 0x0000002804f0723c */ /* 0x044fee00000418f0 */
[----:B------:R-:W-:Y:S01]  /*67f0*/  MOV R41, R146 ;  /* 0x0000009200297202 */ /* 0x000fe20000000f00 */
[----:B------:R-:W-:Y:S01]  /*6800*/  IMAD.MOV.U32 R40, RZ, RZ, R150 ;  /* 0x000000ffff287224 */ /* 0x000fe200078e0096 */
[----:B------:R-:W-:Y:S01]  /*6810*/  HMMA.16816.F32.BF16 R232, R4, R42, R232 ;  /* 0x0000002a04e8723c */ /* 0x000fe200000418e8 */
[----:B------:R-:W-:Y:S01]  /*6820*/  MOV R150, R142 ;  /* 0x0000008e00967202 */ /* 0x000fe20000000f00 */
[----:B------:R-:W-:-:S05]  /*6830*/  IMAD.MOV.U32 R146, RZ, RZ, R143 ;  /* 0x000000ffff927224 */ /* 0x000fca00078e008f */
[----:B------:R-:W-:Y:S01]  /*6840*/  MOV R43, R140 ;  /* 0x0000008c002b7202 */ /* 0x000fe20000000f00 */
[----:B------:R-:W-:Y:S02]  /*6850*/  IMAD.MOV.U32 R42, RZ, RZ, R141 ;  /* 0x000000ffff2a7224 */ /* 0x000fe400078e008d */
[C---:B------:R-:W-:Y:S07]  /*6860*/  HMMA.16816.F32.BF16 R140, R4.reuse, R26, R164 ;  /* 0x0000001a048c723c */ /* 0x040fee00000418a4 */
[----:B------:R-:W-:Y:S01]  /*6870*/  MOV R166, R0 ;  /* 0x0000000000a67202 */ /* 0x000fe20000000f00 */
[----:B------:R-:W-:Y:S01]  /*6880*/  FFMA.FTZ R0, R231, c[0x0][0x23c], -R8 ;  /* 0x00008f00e7007a23 */ /* 0x000fe20000010808 */
[----:B------:R-:W-:Y:S01]  /*6890*/  HMMA.16816.F32.BF16 R192, R4, R20, R96 ;  /* 0x0000001404c0723c */ /* 0x000fe20000041860 */
[----:B------:R-:W-:Y:S01]  /*68a0*/  MOV R164, R190 ;  /* 0x000000be00a47202 */ /* 0x000fe20000000f00 */
[----:B------:R-:W-:-:S05]  /*68b0*/  IMAD.MOV.U32 R165, RZ, RZ, R191 ;  /* 0x000000ffffa57224 */ /* 0x000fca00078e00bf */
[----:B------:R-:W-:Y:S01]  /*68c0*/  IMAD.MOV.U32 R99, RZ, RZ, R144 ;  /* 0x000000ffff637224 */ /* 0x000fe200078e0090 */
[C---:B------:R-:W-:Y:S01]  /*68d0*/  HMMA.16816.F32.BF16 R188, R4.reuse, R22, R88 ;  /* 0x0000001604bc723c */ /* 0x040fe20000041858 */
[----:B------:R2:W-:Y:S01]  /*68e0*/  MUFU.EX2 R144, R0 ;  /* 0x0000000000907308 */ /* 0x0005e20000000800 */
[----:B------:R-:W-:Y:S05]  /*68f0*/  LDSM.16.MT88.4 R20, [R207+0x17000] ;  /* 0x01700000cf14783b */ /* 0x000fea0000004200 */
[----:B------:R-:W-:Y:S01]  /*6900*/  MOV R91, R145 ;  /* 0x00000091005b7202 */ /* 0x000fe20000000f00 */
[C---:B------:R-:W-:Y:S08]  /*6910*/  HMMA.16816.F32.BF16 R196, R4.reuse, R24, R172 ;  /* 0x0000001804c4723c */ /* 0x040ff000000418ac */
[----:B-1----:R-:W-:Y:S01]  /*6920*/  HMMA.16816.F32.BF16 R176, R4, R12, R68 ;  /* 0x0000000c04b0723c */ /* 0x002fe20000041844 */
[----:B--2---:R-:W-:-:S04]  /*6930*/  FFMA.FTZ R0, R244, c[0x0][0x23c], -R8 ;  /* 0x00008f00f4007a23 */ /* 0x004fc80000010808 */
[----:B------:R1:W-:Y:S03]  /*6940*/  MUFU.EX2 R145, R0 ;  /* 0x0000000000917308 */ /* 0x0003e60000000800 */
[C---:B------:R-:W-:Y:S01]  /*6950*/  HMMA.16816.F32.BF16 R172, R4.reuse, R14, R64 ;  /* 0x0000000e04ac723c */ /* 0x040fe20000041840 */
[----:B------:R-:W2:Y:S01]  /*6960*/  LDSM.16.MT88.4 R12, [R206+0x17000] ;  /* 0x01700000ce0c783b */ /* 0x000ea20000004200 */
[----:B------:R-:W-:Y:S01]  /*6970*/  MOV R96, R182 ;  /* 0x000000b600607202 */ /* 0x000fe20000000f00 */
[----:B------:R-:W-:Y:S01]  /*6980*/  IMAD.MOV.U32 R97, RZ, RZ, R181 ;  /* 0x000000ffff617224 */ /* 0x000fe200078e00b5 */
[----:B------:R-:W-:Y:S01]  /*6990*/  MOV R98, R180 ;  /* 0x000000b400627202 */ /* 0x000fe20000000f00 */
[----:B------:R-:W-:Y:S01]  /*69a0*/  IMAD.MOV.U32 R167, RZ, RZ, R183 ;  /* 0x000000ffffa77224 */ /* 0x000fe200078e00b7 */
[----:B------:R-:W-:Y:S01]  /*69b0*/  MOV R88, R99 ;  /* 0x0000006300587202 */ /* 0x000fe20000000f00 */
[----:B-1----:R-:W-:Y:S01]  /*69c0*/  FFMA.FTZ R0, R91, c[0x0][0x23c], -R8 ;  /* 0x00008f005b007a23 */ /* 0x002fe20000010808 */
[C---:B------:R-:W-:Y:S01]  /*69d0*/  HMMA.16816.F32.BF16 R184, R4.reuse, R16, R76 ;  /* 0x0000001004b8723c */ /* 0x040fe2000004184c */
[----:B------:R-:W-:Y:S01]  /*69e0*/  IMAD.MOV.U32 R89, RZ, RZ, R164 ;  /* 0x000000ffff597224 */ /* 0x000fe200078e00a4 */
[----:B------:R-:W-:Y:S01]  /*69f0*/  MOV R90, R165 ;  /* 0x000000a5005a7202 */ /* 0x000fe20000000f00 */
[----:B------:R1:W-:Y:S01]  /*6a00*/  MUFU.EX2 R231, R0 ;  /* 0x0000000000e77308 */ /* 0x0003e20000000800 */
[----:B------:R-:W-:Y:S01]  /*6a10*/  IMAD.MOV.U32 R99, RZ, RZ, R40 ;  /* 0x000000ffff637224 */ /* 0x000fe200078e0028 */
[----:B------:R-:W-:Y:S01]  /*6a20*/  MOV R40, R171 ;  /* 0x000000ab00287202 */ /* 0x000fe20000000f00 */
[----:B------:R-:W-:Y:S01]  /*6a30*/  IMAD.MOV.U32 R91, RZ, RZ, R166 ;  /* 0x000000ffff5b7224 */ /* 0x000fe200078e00a6 */
[----:B------:R-:W-:Y:S01]  /*6a40*/  MOV R78, R97 ;  /* 0x00000061004e7202 */ /* 0x000fe20000000f00 */
[C---:B------:R-:W-:Y:S01]  /*6a50*/  HMMA.16816.F32.BF16 R180, R4.reuse, R18, R80 ;  /* 0x0000001204b4723c */ /* 0x040fe20000041850 */
[----:B------:R-:W-:Y:S01]  /*6a60*/  IMAD.MOV.U32 R77, RZ, RZ, R96 ;  /* 0x000000ffff4d7224 */ /* 0x000fe200078e0060 */
[----:B------:R-:W-:Y:S01]  /*6a70*/  MOV R96, R167 ;  /* 0x000000a700607202 */ /* 0x000fe20000000f00 */
[----:B------:R-:W-:Y:S01]  /*6a80*/  IMAD.MOV.U32 R79, RZ, RZ, R98 ;  /* 0x000000ffff4f7224 */ /* 0x000fe200078e0062 */
[----:B------:R-:W-:Y:S01]  /*6a90*/  MOV R98, R43 ;  /* 0x0000002b00627202 */ /* 0x000fe20000000f00 */
[----:B------:R-:W-:Y:S01]  /*6aa0*/  IMAD.MOV.U32 R97, RZ, RZ, R42 ;  /* 0x000000ffff617224 */ /* 0x000fe200078e002a */
[----:B------:R-:W-:Y:S01]  /*6ab0*/  LDSM.16.MT88.4 R64, [R204+0x13800] ;  /* 0x01380000cc40783b */ /* 0x000fe20000004200 */
[----:B-1----:R-:W-:Y:S01]  /*6ac0*/  FFMA.FTZ R0, R149, c[0x0][0x23c], -R8 ;  /* 0x00008f0095007a23 */ /* 0x002fe20000010808 */
[----:B------:R-:W-:Y:S01]  /*6ad0*/  MOV R164, R41 ;  /* 0x0000002900a47202 */ /* 0x000fe20000000f00 */
[C---:B----4-:R-:W-:Y:S02]  /*6ae0*/  HMMA.16816.F32.BF16 R16, R4.reuse, R28, R52 ;  /* 0x0000001c0410723c */ /* 0x050fe40000041834 */
[----:B------:R1:W4:Y:S01]  /*6af0*/  MUFU.EX2 R171, R0 ;  /* 0x0000000000ab7308 */ /* 0x0003220000000800 */
[----:B------:R-:W-:Y:S01]  /*6b00*/  MOV R166, R162 ;  /* 0x000000a200a67202 */ /* 0x000fe20000000f00 */
[----:B------:R-:W-:Y:S01]  /*6b10*/  IMAD.MOV.U32 R42, RZ, RZ, R157 ;  /* 0x000000ffff2a7224 */ /* 0x000fe200078e009d */
[----:B------:R-:W-:Y:S01]  /*6b20*/  MOV R43, R158 ;  /* 0x0000009e002b7202 */ /* 0x000fe20000000f00 */
[----:B------:R-:W-:Y:S01]  /*6b30*/  IMAD.MOV.U32 R41, RZ, RZ, R156 ;  /* 0x000000ffff297224 */ /* 0x000fe200078e009c */
[----:B------:R-:W-:Y:S01]  /*6b40*/  MOV R162, R170 ;  /* 0x000000aa00a27202 */ /* 0x000fe20000000f00 */
[----:B------:R-:W-:Y:S01]  /*6b50*/  HMMA.16816.F32.BF16 R28, R4, R30, R48 ;  /* 0x0000001e041c723c */ /* 0x000fe20000041830 */
[----:B------:R-:W2:Y:S01]  /*6b60*/  LDSM.16.MT88.4 R48, [R207+0x11800] ;  /* 0x01180000cf30783b */ /* 0x000ea20000004200 */
[----:B------:R-:W-:Y:S01]  /*6b70*/  IMAD.MOV.U32 R165, RZ, RZ, R163 ;  /* 0x000000ffffa57224 */ /* 0x000fe200078e00a3 */
[----:B------:R-:W-:Y:S01]  /*6b80*/  MOV R83, R91 ;  /* 0x0000005b00537202 */ /* 0x000fe20000000f00 */
[----:B------:R-:W-:-:S02]  /*6b90*/  IMAD.MOV.U32 R163, RZ, RZ, R159 ;  /* 0x000000ffffa37224 */ /* 0x000fc400078e009f */
[----:B-1----:R-:W-:Y:S02]  /*6ba0*/  FFMA.FTZ R0, R11, c[0x0][0x23c], -R2 ;  /* 0x00008f000b007a23 */ /* 0x002fe40000010802 */
[----:B------:R-:W-:Y:S01]  /*6bb0*/  HMMA.16816.F32.BF16 R24, R4, R32, R56 ;  /* 0x000000200418723c */ /* 0x000fe20000041838 */
[----:B------:R-:W-:Y:S01]  /*6bc0*/  IMAD.MOV.U32 R70, RZ, RZ, R78 ;  /* 0x000000ffff467224 */ /* 0x000fe200078e004e */
[----:B------:R-:W1:Y:S01]  /*6bd0*/  LDSM.16.MT88.4 R156, [R204+0x11800] ;  /* 0x01180000cc9c783b */ /* 0x000e620000004200 */
[----:B------:R3:W-:Y:S01]  /*6be0*/  MUFU.EX2 R170, R0 ;  /* 0x0000000000aa7308 */ /* 0x0007e20000000800 */
[----:B------:R-:W-:Y:S01]  /*6bf0*/  IMAD.MOV.U32 R76, RZ, RZ, R96 ;  /* 0x000000ffff4c7224 */ /* 0x000fe200078e0060 */
[----:B------:R-:W-:Y:S01]  /*6c00*/  MOV R91, R42 ;  /* 0x0000002a005b7202 */ /* 0x000fe20000000f00 */
[----:B------:R-:W-:Y:S01]  /*6c10*/  IMAD.MOV.U32 R78, RZ, RZ, R98 ;  /* 0x000000ffff4e7224 */ /* 0x000fe200078e0062 */
[----:B------:R-:W1:Y:S01]  /*6c20*/  LDSM.16.MT88.4 R56, [R206+0x11800] ;  /* 0x01180000ce38783b */ /* 0x000e620000004200 */
[----:B------:R-:W-:Y:S01]  /*6c30*/  IMAD.MOV.U32 R98, RZ, RZ, R43 ;  /* 0x000000ffff627224 */ /* 0x000fe200078e002b */
[----:B------:R-:W-:-:S02]  /*6c40*/  MOV R96, R40 ;  /* 0x0000002800607202 */ /* 0x000fc40000000f00 */
[----:B------:R-:W-:Y:S02]  /*6c50*/  MOV R71, R79 ;  /* 0x0000004f00477202 */ /* 0x000fe40000000f00 */
[----:B------:R-:W-:Y:S01]  /*6c60*/  MOV R149, R9 ;  /* 0x0000000900957202 */ /* 0x000fe20000000f00 */
[----:B---3--:R-:W-:Y:S01]  /*6c70*/  FFMA.FTZ R0, R77, c[0x0][0x23c], -R2 ;  /* 0x00008f004d007a23 */ /* 0x008fe20000010802 */
[----:B------:R-:W-:Y:S01]  /*6c80*/  MOV R77, R97 ;  /* 0x00000061004d7202 */ /* 0x000fe20000000f00 */
[----:B------:R-:W-:Y:S02]  /*6c90*/  IMAD.MOV.U32 R97, RZ, RZ, R41 ;  /* 0x000000ffff617224 */ /* 0x000fe400078e0029 */
[----:B------:R-:W3:Y:S01]  /*6ca0*/  LDSM.16.MT88.4 R40, [R205+0x11800] ;  /* 0x01180000cd28783b */ /* 0x000ee20000004200 */
[----:B------:R-:W-:Y:S01]  /*6cb0*/  MOV R79, R99 ;  /* 0x00000063004f7202 */ /* 0x000fe20000000f00 */
[----:B------:R-:W-:Y:S01]  /*6cc0*/  IMAD.MOV.U32 R167, RZ, RZ, R10 ;  /* 0x000000ffffa77224 */ /* 0x000fe200078e000a */
[----:B------:R-:W-:Y:S01]  /*6cd0*/  MOV R99, R162 ;  /* 0x000000a200637202 */ /* 0x000fe20000000f00 */
[----:B------:R-:W-:Y:S01]  /*6ce0*/  IMAD.MOV.U32 R162, RZ, RZ, R146 ;  /* 0x000000ffffa27224 */ /* 0x000fe200078e0092 */
[----:B------:R-:W-:-:S02]  /*6cf0*/  MOV R146, R150 ;  /* 0x0000009600927202 */ /* 0x000fc40000000f00 */
[----:B------:R2:W-:Y:S01]  /*6d00*/  MUFU.EX2 R150, R0 ;  /* 0x0000000000967308 */ /* 0x0005e20000000800 */
[----:B------:R-:W-:Y:S01]  /*6d10*/  IMAD.MOV.U32 R80, RZ, RZ, R88 ;  /* 0x000000ffff507224 */ /* 0x000fe200078e0058 */
[----:B------:R-:W-:Y:S01]  /*6d20*/  MOV R81, R89 ;  /* 0x0000005900517202 */ /* 0x000fe20000000f00 */
[----:B------:R-:W-:Y:S01]  /*6d30*/  IMAD.MOV.U32 R82, RZ, RZ, R90 ;  /* 0x000000ffff527224 */ /* 0x000fe200078e005a */
[----:B------:R-:W-:Y:S01]  /*6d40*/  MOV R89, R165 ;  /* 0x000000a500597202 */ /* 0x000fe20000000f00 */
[----:B------:R-:W-:Y:S02]  /*6d50*/  IMAD.MOV.U32 R88, RZ, RZ, R164 ;  /* 0x000000ffff587224 */ /* 0x000fe400078e00a4 */
[--C-:B--2---:R-:W-:Y:S02]  /*6d60*/  FFMA.FTZ R0, R149, c[0x0][0x23c], -R2.reuse ;  /* 0x00008f0095007a23 */ /* 0x104fe40000010802 */
[----:B------:R-:W-:Y:S02]  /*6d70*/  FFMA.FTZ R2, R167, c[0x0][0x23c], -R2 ;  /* 0x00008f00a7027a23 */ /* 0x000fe40000010802 */
[----:B------:R-:W-:Y:S01]  /*6d80*/  MUFU.EX2 R149, R0 ;  /* 0x0000000000957308 */ /* 0x000fe20000000800 */
[----:B------:R-:W-:-:S07]  /*6d90*/  IMAD.MOV.U32 R90, RZ, RZ, R166 ;  /* 0x000000ffff5a7224 */ /* 0x000fce00078e00a6 */
[----:B------:R-:W2:Y:S01]  /*6da0*/  MUFU.EX2 R244, R2 ;  /* 0x0000000200f47308 */ /* 0x000ea20000000800 */
[C---:B------:R-:W-:Y:S07]  /*6db0*/  HMMA.16816.F32.BF16 R164, R4.reuse, R12, R92 ;  /* 0x0000000c04a4723c */ /* 0x040fee000004185c */
        /* <DEDUP_REMOVED lines=8> */
[----:B------:R-:W-:Y:S01]  /*6e40*/  MOV R79, R89 ;  /* 0x00000059004f7202 */ /* 0x000fe20000000f00 */
[----:B------:R-:W-:Y:S01]  /*6e50*/  IMAD.MOV.U32 R88, RZ, RZ, R90 ;  /* 0x000000ffff587224 */ /* 0x000fe200078e005a */
[----:B------:R-:W-:-:S02]  /*6e60*/  MOV R89, R91 ;  /* 0x0000005b00597202 */ /* 0x000fc40000000f00 */
[----:B------:R-:W-:Y:S01]  /*6e70*/  HMMA.16816.F32.BF16 R32, R4, R34, R60 ;  /* 0x000000220420723c */ /* 0x000fe2000004183c */
[----:B------:R-:W-:Y:S01]  /*6e80*/  IMAD.MOV.U32 R90, RZ, RZ, R96 ;  /* 0x000000ffff5a7224 */ /* 0x000fe200078e0060 */
[----:B------:R-:W-:Y:S01]  /*6e90*/  MOV R91, R97 ;  /* 0x00000061005b7202 */ /* 0x000fe20000000f00 */
[----:B------:R-:W-:Y:S01]  /*6ea0*/  IMAD.MOV.U32 R96, RZ, RZ, R99 ;  /* 0x000000ffff607224 */ /* 0x000fe200078e0063 */
[----:B------:R-:W-:-:S04]  /*6eb0*/  MOV R97, R162 ;  /* 0x000000a200617202 */ /* 0x000fc80000000f00 */
[----:B------:R-:W-:Y:S01]  /*6ec0*/  HMMA.16816.F32.BF16 R20, R4, R22, R72 ;  /* 0x000000160414723c */ /* 0x000fe20000041848 */
[----:B------:R-:W-:Y:S01]  /*6ed0*/  IMAD.MOV.U32 R162, RZ, RZ, R146 ;  /* 0x000000ffffa27224 */ /* 0x000fe200078e0092 */
[----:B----4-:R-:W-:Y:S01]  /*6ee0*/  F2FP.BF16.PACK_AB R146, R171, R231 ;  /* 0x000000e7ab92723e */ /* 0x010fe200000010ff */
[----:B------:R-:W-:-:S05]  /*6ef0*/  IMAD.MOV.U32 R99, RZ, RZ, R147 ;  /* 0x000000ffff637224 */ /* 0x000fca00078e0093 */
[----:B------:R-:W-:Y:S01]  /*6f00*/  HMMA.16816.F32.BF16 R12, R4, R14, R84 ;  /* 0x0000000e040c723c */ /* 0x000fe20000041854 */
[----:B--2---:R-:W-:Y:S01]  /*6f10*/  F2FP.BF16.PACK_AB R147, R244, R149 ;  /* 0x00000095f493723e */ /* 0x004fe200000010ff */
[----:B------:R-:W-:Y:S01]  /*6f20*/  IMAD.MOV.U32 R93, RZ, RZ, R80 ;  /* 0x000000ffff5d7224 */ /* 0x000fe200078e0050 */
[----:B------:R-:W-:Y:S01]  /*6f30*/  MOV R92, R81 ;  /* 0x00000051005c7202 */ /* 0x000fe20000000f00 */
[----:B------:R-:W-:Y:S01]  /*6f40*/  IMAD.MOV.U32 R68, RZ, RZ, R82 ;  /* 0x000000ffff447224 */ /* 0x000fe200078e0052 */
[----:B------:R-:W-:Y:S01]  /*6f50*/  MOV R69, R83 ;  /* 0x0000005300457202 */ /* 0x000fe20000000f00 */
[----:B------:R-:W-:Y:S01]  /*6f60*/  LDSM.16.MT88.4 R72, [R205+0x13800] ;  /* 0x01380000cd48783b */ /* 0x000fe20000004200 */
[----:B------:R-:W-:Y:S02]  /*6f70*/  MOV R4, R145 ;  /* 0x0000009100047202 */ /* 0x000fe40000000f00 */
[----:B------:R-:W-:Y:S01]  /*6f80*/  MOV R85, R144 ;  /* 0x0000009000557202 */ /* 0x000fe20000000f00 */
[----:B------:R-:W2:Y:S01]  /*6f90*/  LDSM.16.MT88.4 R80, [R207+0x13800] ;  /* 0x01380000cf50783b */ /* 0x000ea20000004200 */
[----:B------:R-:W-:-:S02]  /*6fa0*/  F2FP.BF16.PACK_AB R145, R150, R170 ;  /* 0x000000aa9691723e */ /* 0x000fc400000010ff */
[----:B------:R-:W-:Y:S01]  /*6fb0*/  F2FP.BF16.PACK_AB R144, R4, R85 ;  /* 0x000000550490723e */ /* 0x000fe200000010ff */
[----:B------:R-:W-:Y:S01]  /*6fc0*/  IMAD.MOV.U32 R86, RZ, RZ, R88 ;  /* 0x000000ffff567224 */ /* 0x000fe200078e0058 */
[----:B------:R-:W-:Y:S02]  /*6fd0*/  MOV R87, R89 ;  /* 0x0000005900577202 */ /* 0x000fe40000000f00 */
[----:B------:R-:W-:-:S03]  /*6fe0*/  MOV R0, R91 ;  /* 0x0000005b00007202 */ /* 0x000fc60000000f00 */
[C---:B------:R-:W-:Y:S07]  /*6ff0*/  HMMA.16816.F32.BF16 R44, R144.reuse, R48, R108 ;  /* 0x00000030902c723c */ /* 0x040fee000004186c */
[----:B------:R-:W-:Y:S01]  /*7000*/  IMAD.MOV.U32 R111, RZ, RZ, R90 ;  /* 0x000000ffff6f7224 */ /* 0x000fe200078e005a */
[----:B-1----:R-:W-:Y:S01]  /*7010*/  HMMA.16816.F32.BF16 R152, R144, R156, R152 ;  /* 0x0000009c9098723c */ /* 0x002fe20000041898 */
[----:B------:R-:W1:Y:S01]  /*7020*/  LDSM.16.MT88.4 R88, [R206+0x13800] ;  /* 0x01380000ce58783b */ /* 0x000e620000004200 */
[----:B------:R-:W-:Y:S01]  /*7030*/  IMAD.MOV.U32 R110, RZ, RZ, R96 ;  /* 0x000000ffff6e7224 */ /* 0x000fe200078e0060 */
[----:B------:R-:W-:Y:S01]  /*7040*/  MOV R109, R97 ;  /* 0x00000061006d7202 */ /* 0x000fe20000000f00 */
[----:B------:R-:W-:-:S04]  /*7050*/  IMAD.MOV.U32 R108, RZ, RZ, R98 ;  /* 0x000000ffff6c7224 */ /* 0x000fc800078e0062 */
[C---:B------:R-:W-:Y:S07]  /*7060*/  HMMA.16816.F32.BF16 R52, R144.reuse, R56, R116 ;  /* 0x000000389034723c */ /* 0x040fee0000041874 */
[----:B------:R-:W-:Y:S01]  /*7070*/  MOV R119, R99 ;  /* 0x0000006300777202 */ /* 0x000fe20000000f00 */
[C---:B------:R-:W-:Y:S01]  /*7080*/  HMMA.16816.F32.BF16 R156, R144.reuse, R158, R36 ;  /* 0x0000009e909c723c */ /* 0x040fe20000041824 */
[----:B------:R-:W4:Y:S07]  /*7090*/  LDSM.16.MT88.4 R96, [R204+0x15800] ;  /* 0x01580000cc60783b */ /* 0x000f2e0000004200 */
[C---:B---3--:R-:W-:Y:S08]  /*70a0*/  HMMA.16816.F32.BF16 R36, R144.reuse, R40, R100 ;  /* 0x000000289024723c */ /* 0x048ff00000041864 */
[----:B------:R-:W-:Y:S01]  /*70b0*/  HMMA.16816.F32.BF16 R40, R144, R42, R104 ;  /* 0x0000002a9028723c */ /* 0x000fe20000041868 */
[----:B------:R-:W3:Y:S01]  /*70c0*/  LDSM.16.MT88.4 R104, [R205+0x15800] ;  /* 0x01580000cd68783b */ /* 0x000ee20000004200 */
[----:B------:R-:W-:Y:S01]  /*70d0*/  IMAD.MOV.U32 R6, RZ, RZ, R76 ;  /* 0x000000ffff067224 */ /* 0x000fe200078e004c */
[----:B------:R-:W-:Y:S01]  /*70e0*/  MOV R7, R77 ;  /* 0x0000004d00077202 */ /* 0x000fe20000000f00 */
[----:B------:R-:W-:Y:S01]  /*70f0*/  IMAD.MOV.U32 R84, RZ, RZ, R78 ;  /* 0x000000ffff547224 */ /* 0x000fe200078e004e */
[----:B------:R-:W-:-:S02]  /*7100*/  MOV R2, R79 ;  /* 0x0000004f00027202 */ /* 0x000fc40000000f00 */
[----:B------:R-:W-:Y:S01]  /*7110*/  MOV R5, R71 ;  /* 0x0000004700057202 */ /* 0x000fe20000000f00 */
[----:B--2---:R-:W-:Y:S01]  /*7120*/  HMMA.16816.F32.BF16 R76, R144, R80, R240 ;  /* 0x00000050904c723c */ /* 0x004fe200000418f0 */
[----:B------:R-:W-:Y:S01]  /*7130*/  IMAD.MOV.U32 R102, RZ, RZ, R68 ;  /* 0x000000ffff667224 */ /* 0x000fe200078e0044 */
[----:B------:R-:W-:Y:S01]  /*7140*/  MOV R101, R69 ;  /* 0x0000004500657202 */ /* 0x000fe20000000f00 */
[----:B------:R-:W-:Y:S01]  /*7150*/  IMAD.MOV.U32 R100, RZ, RZ, R70 ;  /* 0x000000ffff647224 */ /* 0x000fe200078e0046 */
[----:B------:R-:W-:-:S03]  /*7160*/  MOV R103, R5 ;  /* 0x0000000500677202 */ /* 0x000fc60000000f00 */
[----:B------:R-:W-:Y:S01]  /*7170*/  IMAD.MOV.U32 R243, RZ, RZ, R4 ;  /* 0x000000fffff37224 */ /* 0x000fe200078e0004 */
[----:B------:R-:W-:Y:S01]  /*7180*/  MOV R242, R85 ;  /* 0x0000005500f27202 */ /* 0x000fe20000000f00 */
[----:B------:R-:W-:Y:S01]  /*7190*/  IMAD.MOV.U32 R4, RZ, RZ, R6 ;  /* 0x000000ffff047224 */ /* 0x000fe200078e0006 */
[----:B------:R-:W-:Y:S01]  /*71a0*/  MOV R241, R86 ;  /* 0x0000005600f17202 */ /* 0x000fe20000000f00 */
[----:B------:R-:W-:Y:S02]  /*71b0*/  IMAD.MOV.U32 R6, RZ, RZ, R84 ;  /* 0x000000ffff067224 */ /* 0x000fe400078e0054 */
[----:B------:R-:W-:Y:S01]  /*71c0*/  IMAD.MOV.U32 R240, RZ, RZ, R87 ;  /* 0x000000fffff07224 */ /* 0x000fe200078e0057 */
[----:B------:R-:W-:Y:S01]  /*71d0*/  MOV R5, R7 ;  /* 0x0000000700057202 */ /* 0x000fe20000000f00 */
[----:B-1----:R-:W-:Y:S01]  /*71e0*/  HMMA.16816.F32.BF16 R84, R144, R88, R236 ;  /* 0x000000589054723c */ /* 0x002fe200000418ec */
[----:B------:R-:W-:Y:S01]  /*71f0*/  MOV R7, R2 ;  /* 0x0000000200077202 */ /* 0x000fe20000000f00 */
[----:B------:R-:W-:-:S06]  /*7200*/  IMAD.MOV.U32 R2, RZ, RZ, R163 ;  /* 0x000000ffff027224 */ /* 0x000fcc00078e00a3 */
[----:B------:R-:W-:Y:S01]  /*7210*/  HMMA.16816.F32.BF16 R88, R144, R90, R200 ;  /* 0x0000005a9058723c */ /* 0x000fe200000418c8 */
[----:B------:R-:W-:Y:S01]  /*7220*/  IMAD.MOV.U32 R238, RZ, RZ, R100 ;  /* 0x000000ffffee7224 */ /* 0x000fe200078e0064 */
[----:B------:R-:W-:Y:S02]  /*7230*/  MOV R237, R101 ;  /* 0x0000006500ed7202 */ /* 0x000fe40000000f00 */
[----:B------:R-:W-:-:S03]  /*7240*/  MOV R236, R102 ;  /* 0x0000006600ec7202 */ /* 0x000fc60000000f00 */
[----:B------:R-:W-:Y:S01]  /*7250*/  IMAD.MOV.U32 R200, RZ, RZ, R92 ;  /* 0x000000ffffc87224 */ /* 0x000fe200078e005c */
[----:B------:R-:W-:Y:S01]  /*7260*/  MOV R201, R93 ;  /* 0x0000005d00c97202 */ /* 0x000fe20000000f00 */
[----:B------:R-:W-:Y:S01]  /*7270*/  IMAD.MOV.U32 R203, RZ, RZ, R95 ;  /* 0x000000ffffcb7224 */ /* 0x000fe200078e005f */
[----:B------:R-:W-:Y:S01]  /*7280*/  MOV R202, R94 ;  /* 0x0000005e00ca7202 */ /* 0x000fe20000000f00 */
[C---:B------:R-:W-:Y:S08]  /*7290*/  HMMA.16816.F32.BF16 R80, R144.reuse, R82, R232 ;  /* 0x000000529050723c */ /* 0x040ff000000418e8 */
[----:B----4-:R-:W-:Y:S01]  /*72a0*/  HMMA.16816.F32.BF16 R92, R144, R96, R196 ;  /* 0x00000060905c723c */ /* 0x010fe200000418c4 */
[----:B------:R-:W-:-:S02]  /*72b0*/  MOV R235, R0 ;  /* 0x0000000000eb7202 */ /* 0x000fc40000000f00 */
[----:B------:R-:W-:-:S04]  /*72c0*/  MOV R0, R162 ;  /* 0x000000a200007202 */ /* 0x000fc80000000f00 */
[----:B------:R-:W-:Y:S02]  /*72d0*/  MOV R196, R103 ;  /* 0x0000006700c47202 */ /* 0x000fe40000000f00 */
[----:B---3--:R-:W-:Y:S01]  /*72e0*/  HMMA.16816.F32.BF16 R100, R144, R104, R192 ;  /* 0x000000689064723c */ /* 0x008fe200000418c0 */
[----:B------:R-:W-:Y:S01]  /*72f0*/  MOV R197, R4 ;  /* 0x0000000400c57202 */ /* 0x000fe20000000f00 */
[----:B------:R-:W-:-:S05]  /*7300*/  IMAD.MOV.U32 R198, RZ, RZ, R5 ;  /* 0x000000ffffc67224 */ /* 0x000fca00078e0005 */
[----:B------:R-:W-:Y:S01]  /*7310*/  MOV R195, R7 ;  /* 0x0000000700c37202 */ /* 0x000fe20000000f00 */
[----:B------:R-:W-:Y:S01]  /*7320*/  FADD.FTZ R0, R0, R196 ;  /* 0x000000c400007221 */ /* 0x000fe20000010000 */
[----:B------:R-:W-:Y:S03]  /*7330*/  HMMA.16816.F32.BF16 R68, R144, R72, R132 ;  /* 0x000000489044723c */ /* 0x000fe60000041884 */
[----:B------:R-:W-:Y:S02]  /*7340*/  FADD.FTZ R2, R2, R195 ;  /* 0x000000c302027221 */ /* 0x000fe40000010000 */
[----:B------:R-:W-:-:S03]  /*7350*/  FADD.FTZ R0, R198, R0 ;  /* 0x00000000c6007221 */ /* 0x000fc60000010000 */
[----:B------:R-:W-:Y:S01]  /*7360*/  HMMA.16816.F32.BF16 R72, R144, R74, R136 ;  /* 0x0000004a9048723c */ /* 0x000fe20000041888 */
[----:B------:R-:W-:-:S06]  /*7370*/  FADD.FTZ R2, R197, R2 ;  /* 0x00000002c5027221 */ /* 0x000fcc0000010000 */
[----:B------:R-:W-:Y:S01]  /*7380*/  MOV R136, R108 ;  /* 0x0000006c00887202 */ /* 0x000fe20000000f00 */
[----:B------:R-:W-:Y:S01]  /*7390*/  IMAD.MOV.U32 R137, RZ, RZ, R109 ;  /* 0x000000ffff897224 */ /* 0x000fe200078e006d */
[----:B------:R-:W-:Y:S02]  /*73a0*/  MOV R138, R110 ;  /* 0x0000006e008a7202 */ /* 0x000fe40000000f00 */
[----:B------:R-:W-:Y:S01]  /*73b0*/  MOV R139, R111 ;  /* 0x0000006f008b7202 */ /* 0x000fe20000000f00 */
[----:B------:R-:W-:Y:S01]  /*73c0*/  FADD.FTZ R2, R136, R2 ;  /* 0x0000000288027221 */ /* 0x000fe20000010000 */
[----:B------:R-:W-:Y:S01]  /*73d0*/  HMMA.16816.F32.BF16 R60, R144, R64, R124 ;  /* 0x00000040903c723c */ /* 0x000fe2000004187c */
[----:B------:R-:W-:Y:S01]  /*73e0*/  FADD.FTZ R0, R137, R0 ;  /* 0x0000000089007221 */ /* 0x000fe20000010000 */
[----:B------:R-:W-:Y:S01]  /*73f0*/  MOV R233, R161 ;  /* 0x000000a100e97202 */ /* 0x000fe20000000f00 */
[----:B------:R-:W-:Y:S01]  /*7400*/  IMAD.MOV.U32 R234, RZ, RZ, R160 ;  /* 0x000000ffffea7224 */ /* 0x000fe200078e00a0 */
[----:B------:R-:W-:Y:S01]  /*7410*/  MOV R199, R6 ;  /* 0x0000000600c77202 */ /* 0x000fe20000000f00 */
[----:B------:R-:W-:Y:S01]  /*7420*/  LDSM.16.MT88.4 R160, [R205+0x17800] ;  /* 0x01780000cda0783b */ /* 0x000fe20000004200 */
[----:B------:R-:W-:-:S02]  /*7430*/  FADD.FTZ R2, R138, R2 ;  /* 0x000000028a027221 */ /* 0x000fc40000010000 */
[----:B------:R-:W-:Y:S01]  /*7440*/  HMMA.16816.F32.BF16 R48, R144, R50, R112 ;  /* 0x000000329030723c */ /* 0x000fe20000041870 */
[----:B------:R-:W1:Y:S01]  /*7450*/  LDSM.16.MT88.4 R112, [R207+0x15800] ;  /* 0x01580000cf70783b */ /* 0x000e620000004200 */
[----:B------:R-:W-:-:S03]  /*7460*/  FADD.FTZ R0, R139, R0 ;  /* 0x000000008b007221 */ /* 0x000fc60000010000 */
[----:B------:R-:W-:Y:S03]  /*7470*/  LDSM.16.MT88.4 R4, [R206+0x17800] ;  /* 0x01780000ce04783b */ /* 0x000fe60000004200 */
[----:B------:R-:W-:Y:S01]  /*7480*/  HMMA.16816.F32.BF16 R56, R144, R58, R120 ;  /* 0x0000003a9038723c */ /* 0x000fe20000041878 */
[----:B------:R-:W2:Y:S01]  /*7490*/  LDSM.16.MT88.4 R120, [R206+0x15800] ;  /* 0x01580000ce78783b */ /* 0x000ea20000004200 */
[----:B------:R-:W-:-:S06]  /*74a0*/  FADD.FTZ R2, R199, R2 ;  /* 0x00000002c7027221 */ /* 0x000fcc0000010000 */
[----:B------:R-:W-:Y:S01]  /*74b0*/  HMMA.16816.F32.BF16 R64, R144, R66, R128 ;  /* 0x000000429040723c */ /* 0x000fe20000041880 */
[----:B------:R-:W3:Y:S01]  /*74c0*/  LDSM.16.MT88.4 R128, [R204+0x17800] ;  /* 0x01780000cc80783b */ /* 0x000ee20000004200 */
[----:B------:R-:W-:-:S06]  /*74d0*/  FADD.FTZ R0, R200, R0 ;  /* 0x00000000c8007221 */ /* 0x000fcc0000010000 */
[----:B------:R-:W-:Y:S01]  /*74e0*/  HMMA.16816.F32.BF16 R96, R144, R98, R140 ;  /* 0x000000629060723c */ /* 0x000fe2000004188c */
[----:B------:R-:W4:Y:S01]  /*74f0*/  LDSM.16.MT88.4 R140, [R207+0x17800] ;  /* 0x01780000cf8c783b */ /* 0x000f220000004200 */
[----:B------:R-:W-:Y:S02]  /*7500*/  FADD.FTZ R2, R201, R2 ;  /* 0x00000002c9027221 */ /* 0x000fe40000010000 */
[----:B------:R-:W-:Y:S02]  /*7510*/  FADD.FTZ R0, R202, R0 ;  /* 0x00000000ca007221 */ /* 0x000fe40000010000 */
[----:B------:R-:W-:Y:S02]  /*7520*/  FADD.FTZ R2, R203, R2 ;  /* 0x00000002cb027221 */ /* 0x000fe40000010000 */
[----:B------:R-:W-:Y:S01]  /*7530*/  FADD.FTZ R0, R236, R0 ;  /* 0x00000000ec007221 */ /* 0x000fe20000010000 */
[----:B------:R-:W-:Y:S01]  /*7540*/  MOV R239, R119 ;  /* 0x0000007700ef7202 */ /* 0x000fe20000000f00 */
[----:B------:R-:W-:-:S02]  /*7550*/  FADD.FTZ R2, R237, R2 ;  /* 0x00000002ed027221 */ /* 0x000fc40000010000 */
[----:B------:R-:W-:Y:S02]  /*7560*/  FADD.FTZ R0, R238, R0 ;  /* 0x00000000ee007221 */ /* 0x000fe40000010000 */
[----:B------:R-:W-:Y:S02]  /*7570*/  FADD.FTZ R2, R239, R2 ;  /* 0x00000002ef027221 */ /* 0x000fe40000010000 */
[----:B------:R-:W-:Y:S02]  /*7580*/  FADD.FTZ R0, R233, R0 ;  /* 0x00000000e9007221 */ /* 0x000fe40000010000 */
[----:B------:R-:W-:Y:S02]  /*7590*/  FADD.FTZ R2, R234, R2 ;  /* 0x00000002ea027221 */ /* 0x000fe40000010000 */
[----:B------:R-:W-:Y:S02]  /*75a0*/  FADD.FTZ R0, R235, R0 ;  /* 0x00000000eb007221 */ /* 0x000fe40000010000 */
[----:B------:R-:W-:-:S02]  /*75b0*/  FADD.FTZ R2, R240, R2 ;  /* 0x00000002f0027221 */ /* 0x000fc40000010000 */
[----:B------:R-:W-:Y:S02]  /*75c0*/  FADD.FTZ R0, R241, R0 ;  /* 0x00000000f1007221 */ /* 0x000fe40000010000 */
[----:B------:R-:W-:Y:S02]  /*75d0*/  FADD.FTZ R2, R242, R2 ;  /* 0x00000002f2027221 */ /* 0x000fe40000010000 */
[----:B------:R-:W-:Y:S02]  /*75e0*/  FADD.FTZ R0, R170, R0 ;  /* 0x00000000aa007221 */ /* 0x000fe40000010000 */
[----:B------:R-:W-:Y:S02]  /*75f0*/  FADD.FTZ R243, R243, R2 ;  /* 0x00000002f3f37221 */ /* 0x000fe40000010000 */
[----:B------:R-:W-:Y:S01]  /*7600*/  FADD.FTZ R0, R150, R0 ;  /* 0x0000000096007221 */ /* 0x000fe20000010000 */
[----:B-1----:R-:W-:Y:S01]  /*7610*/  HMMA.16816.F32.BF16 R108, R144, R112, R184 ;  /* 0x00000070906c723c */ /* 0x002fe200000418b8 */
[----:B------:R-:W-:-:S02]  /*7620*/  FADD.FTZ R243, R231, R243 ;  /* 0x000000f3e7f37221 */ /* 0x000fc40000010000 */
[----:B------:R-:W-:-:S05]  /*7630*/  FADD.FTZ R0, R149, R0 ;  /* 0x0000000095007221 */ /* 0x000fca0000010000 */
[----:B--2---:R-:W-:Y:S01]  /*7640*/  HMMA.16816.F32.BF16 R116, R144, R120, R176 ;  /* 0x000000789074723c */ /* 0x004fe200000418b0 */
[----:B------:R-:W-:Y:S02]  /*7650*/  FADD.FTZ R243, R171, R243 ;  /* 0x000000f3abf37221 */ /* 0x000fe40000010000 */
[----:B------:R-:W-:-:S05]  /*7660*/  FADD.FTZ R244, R244, R0 ;  /* 0x00000000f4f47221 */ /* 0x000fca0000010000 */
[C---:B---3--:R-:W-:Y:S08]  /*7670*/  HMMA.16816.F32.BF16 R124, R144.reuse, R128, R24 ;  /* 0x00000080907c723c */ /* 0x048ff00000041818 */
[C---:B------:R-:W-:Y:S08]  /*7680*/  HMMA.16816.F32.BF16 R132, R144.reuse, R160, R16 ;  /* 0x000000a09084723c */ /* 0x040ff00000041810 */
[C---:B----4-:R-:W-:Y:S08]  /*7690*/  HMMA.16816.F32.BF16 R136, R144.reuse, R140, R8 ;  /* 0x0000008c9088723c */ /* 0x050ff00000041808 */
[C---:B------:R-:W-:Y:S08]  /*76a0*/  HMMA.16816.F32.BF16 R104, R144.reuse, R106, R188 ;  /* 0x0000006a9068723c */ /* 0x040ff000000418bc */
[C---:B------:R-:W-:Y:S08]  /*76b0*/  HMMA.16816.F32.BF16 R112, R144.reuse, R114, R180 ;  /* 0x000000729070723c */ /* 0x040ff000000418b4 */
[C---:B------:R-:W-:Y:S08]  /*76c0*/  HMMA.16816.F32.BF16 R120, R144.reuse, R122, R172 ;  /* 0x0000007a9078723c */ /* 0x040ff000000418ac */
[C---:B------:R-:W-:Y:S08]  /*76d0*/  HMMA.16816.F32.BF16 R128, R144.reuse, R130, R32 ;  /* 0x000000829080723c */ /* 0x040ff00000041820 */
[C---:B------:R-:W-:Y:S08]  /*76e0*/  HMMA.16816.F32.BF16 R160, R144.reuse, R162, R28 ;  /* 0x000000a290a0723c */ /* 0x040ff0000004181c */
[C---:B------:R-:W-:Y:S08]  /*76f0*/  HMMA.16816.F32.BF16 R140, R144.reuse, R142, R20 ;  /* 0x0000008e908c723c */ /* 0x040ff00000041814 */
[C---:B------:R-:W-:Y:S08]  /*7700*/  HMMA.16816.F32.BF16 R164, R144.reuse, R4, R164 ;  /* 0x0000000490a4723c */ /* 0x040ff000000418a4 */
[----:B------:R-:W-:Y:S01]  /*7710*/  HMMA.16816.F32.BF16 R144, R144, R6, R12 ;  /* 0x000000069090723c */ /* 0x000fe2000004180c */
[----:B------:R-:W-:Y:S07]  /*7720*/  @!P0 BRA `(.L_x_59) ;  /* 0x0000403000008947 */ /* 0x000fee0003800000 */
[----:B------:R-:W-:Y:S01]  /*7730*/  IMAD.U32 R6, RZ, RZ, UR21 ;  /* 0x00000015ff067e24 */ /* 0x000fe2000f8e00ff */
[----:B-----5:R-:W-:Y:S01]  /*7740*/  SHF.R.S32.HI R233, RZ, 0x1f, R168 ;  /* 0x0000001fffe97819 */ /* 0x020fe200000114a8 */
[----:B------:R-:W-:Y:S01]  /*7750*/  IMAD.U32 R4, RZ, RZ, UR21 ;  /* 0x00000015ff047e24 */ /* 0x000fe2000f8e00ff */
[----:B------:R-:W-:Y:S01]  /*7760*/  IADD3 R238, P2, R168, 0x10, RZ ;  /* 0x00000010a8ee7810 */ /* 0x000fe20007f5e0ff */
[--C-:B------:R-:W-:Y:S01]  /*7770*/  IMAD.WIDE.U32 R6, R6, c[0x0][0x1b0], R246.reuse ;  /* 0x00006c0006067a25 */ /* 0x100fe200078e00f6 */
[----:B------:R-:W-:Y:S01]  /*7780*/  ISETP.GE.AND P6, PT, R246, c[0x0][0x220], PT ;  /* 0x00008800f6007a0c */ /* 0x000fe20003fc6270 */
[----:B------:R-:W-:Y:S01]  /*7790*/  ULDC.64 UR4, c[0x0][0x1a0] ;  /* 0x0000680000047ab9 */ /* 0x000fe20000000a00 */
[----:B------:R-:W-:Y:S01]  /*77a0*/  ISETP.GE.AND P5, PT, R250, c[0x0][0x220], PT ;  /* 0x00008800fa007a0c */ /* 0x000fe20003fa6270 */
[----:B------:R-:W-:Y:S01]  /*77b0*/  IMAD.WIDE.U32 R4, R4, c[0x0][0x1b8], R246 ;  /* 0x00006e0004047a25 */ /* 0x000fe200078e00f6 */
[----:B------:R-:W-:Y:S01]  /*77c0*/  IADD3 R241, P1, R6, UR24, RZ ;  /* 0x0000001806f17c10 */ /* 0x000fe2000ff3e0ff */
[----:B------:R-:W-:Y:S01]  /*77d0*/  ULEA.HI.SX32 UR12, UR8, 0xfffffffe, 0x1a ;  /* 0xfffffffe080c7891 */ /* 0x000fe2000f8fd23f */
[----:B------:R-:W-:Y:S01]  /*77e0*/  ISETP.GE.AND P4, PT, R245, c[0x0][0x220], PT ;  /* 0x00008800f5007a0c */ /* 0x000fe20003f86270 */
[----:B------:R-:W-:Y:S01]  /*77f0*/  IMAD.U32 R2, RZ, RZ, UR22 ;  /* 0x00000016ff027e24 */ /* 0x000fe2000f8e00ff */
[----:B------:R-:W-:Y:S01]  /*7800*/  IADD3 R231, P0, R4, UR28, RZ ;  /* 0x0000001c04e77c10 */ /* 0x000fe2000ff1e0ff */
[----:B------:R-:W-:Y:S01]  /*7810*/  IMAD.U32 R0, RZ, RZ, UR26 ;  /* 0x0000001aff007e24 */ /* 0x000fe2000f8e00ff */
[----:B------:R-:W-:Y:S01]  /*7820*/  ISETP.GE.AND P3, PT, R251, c[0x0][0x220], PT ;  /* 0x00008800fb007a0c */ /* 0x000fe20003f66270 */
[----:B------:R-:W-:Y:S01]  /*7830*/  IMAD.MOV.U32 R150, RZ, RZ, R3 ;  /* 0x000000ffff967224 */ /* 0x000fe200078e0003 */
[----:B------:R-:W-:Y:S01]  /*7840*/  IADD3.X R2, R2, UR11, R7, P1, !PT ;  /* 0x0000000b02027c10 */ /* 0x000fe20008ffe407 */
[----:B------:R-:W-:Y:S01]  /*7850*/  IMAD.MOV.U32 R149, RZ, RZ, R148 ;  /* 0x000000ffff957224 */ /* 0x000fe200078e0094 */
[----:B------:R-:W-:Y:S01]  /*7860*/  IADD3.X R4, R0, UR7, R5, P0, !PT ;  /* 0x0000000700047c10 */ /* 0x000fe200087fe405 */
[----:B------:R-:W-:Y:S01]  /*7870*/  IMAD.X R239, RZ, RZ, R233, P2 ;  /* 0x000000ffffef7224 */ /* 0x000fe200010e06e9 */
[----:B------:R-:W-:Y:S01]  /*7880*/  LEA R242, P1, R241, c[0x0][0x168], 0x1 ;  /* 0x00005a00f1f27a11 */ /* 0x000fe200078208ff */
[----:B------:R-:W-:Y:S01]  /*7890*/  IMAD.MOV.U32 R232, RZ, RZ, R168 ;  /* 0x000000ffffe87224 */ /* 0x000fe200078e00a8 */
[----:B------:R-:W-:Y:S01]  /*78a0*/  LEA R240, P0, R231, c[0x0][0x170], 0x1 ;  /* 0x00005c00e7f07a11 */ /* 0x000fe200078008ff */
[----:B------:R-:W-:Y:S01]  /*78b0*/  ULEA.HI.SX32 UR8, UR8, 0xfffffffd, 0x1a ;  /* 0xfffffffd08087891 */ /* 0x000fe2000f8fd23f */
[----:B------:R-:W-:Y:S01]  /*78c0*/  LEA.HI.X R241, R241, c[0x0][0x16c], R2, 0x1, P1 ;  /* 0x00005b00f1f17a11 */ /* 0x000fe200008f0c02 */
[----:B------:R-:W-:Y:S01]  /*78d0*/  USHF.L.U64.HI UR11, UR4, 0x4, UR5 ;  /* 0x00000004040b7899 */ /* 0x000fe20008010205 */
[----:B------:R-:W-:Y:S01]  /*78e0*/  LEA.HI.X R231, R231, c[0x0][0x174], R4, 0x1, P0 ;  /* 0x00005d00e7e77a11 */ /* 0x000fe200000f0c04 */
[----:B------:R-:W-:Y:S01]  /*78f0*/  USHF.L.U32 UR14, UR4, 0x4, URZ ;  /* 0x00000004040e7899 */ /* 0x000fe2000800063f */
[C---:B------:R-:W-:Y:S01]  /*7900*/  IADD3 R236, P1, R168.reuse, 0x20, RZ ;  /* 0x00000020a8ec7810 */ /* 0x040fe20007f3e0ff */
[----:B------:R-:W-:Y:S01]  /*7910*/  UMOV UR15, URZ ;  /* 0x0000003f000f7c82 */ /* 0x000fe20008000000 */
[----:B------:R-:W-:-:S03]  /*7920*/  IADD3 R234, P0, R168, 0x30, RZ ;  /* 0x00000030a8ea7810 */ /* 0x000fc60007f1e0ff */
[--C-:B------:R-:W-:Y:S02]  /*7930*/  IMAD.X R237, RZ, RZ, R233.reuse, P1 ;  /* 0x000000ffffed7224 */ /* 0x100fe400008e06e9 */
[----:B------:R-:W-:Y:S01]  /*7940*/  IMAD.X R235, RZ, RZ, R233, P0 ;  /* 0x000000ffffeb7224 */ /* 0x000fe200000e06e9 */
[----:B------:R-:W-:Y:S05]  /*7950*/  BRA `(.L_x_60) ;  /* 0x000006d000007947 */ /* 0x000fea0003800000 */
.L_x_62:
[----:B------:R-:W2:Y:S01]  /*7960*/  LDL.64 R188, [R1+0x8] ;  /* 0x0000080001bc7983 */ /* 0x000ea20000100a00 */
[----:B------:R-:W-:Y:S02]  /*7970*/  UIADD3 UR20, UR12, -0x1, -UR15 ;  /* 0xffffffff0c147890 */ /* 0x000fe4000fffe80f */
[----:B------:R-:W-:Y:S01]  /*7980*/  ULDC.64 UR6, c[0x0][0x198] ;  /* 0x0000660000067ab9 */ /* 0x000fe20000000a00 */
[----:B------:R1:W-:Y:S01]  /*7990*/  @P6 STS.128 [R230+0x8000], RZ ;  /* 0x008000ffe6006388 */ /* 0x0003e20000000c00 */
[----:B------:R-:W-:Y:S02]  /*79a0*/  USHF.R.S32.HI UR17, URZ, 0x1f, UR20 ;  /* 0x0000001f3f117899 */ /* 0x000fe40008011414 */
[----:B------:R-:W-:Y:S02]  /*79b0*/  UIMAD.WIDE.U32 UR24, UR20, UR6, URZ ;  /* 0x00000006141872a5 */ /* 0x000fe4000f8e003f */
[----:B------:R-:W-:Y:S04]  /*79c0*/  UIMAD UR17, UR17, UR6, URZ ;  /* 0x00000006111172a4 */ /* 0x000fe8000f8e023f */
[----:B------:R-:W-:Y:S01]  /*79d0*/  UIMAD UR17, UR20, UR7, UR17 ;  /* 0x00000007141172a4 */ /* 0x000fe2000f8e0211 */
[----:B------:R-:W-:Y:S02]  /*79e0*/  IMAD.U32 R176, RZ, RZ, UR24 ;  /* 0x00000018ffb07e24 */ /* 0x000fe4000f8e00ff */
[----:B------:R-:W-:Y:S01]  /*79f0*/  IMAD.U32 R177, RZ, RZ, UR25 ;  /* 0x00000019ffb17e24 */ /* 0x000fe2000f8e00ff */
[----:B------:R-:W-:Y:S06]  /*7a00*/  UIADD3 UR17, UR25, UR17, URZ ;  /* 0x0000001119117290 */ /* 0x000fec000fffe03f */
[----:B------:R-:W-:Y:S01]  /*7a10*/  IMAD.U32 R0, RZ, RZ, UR17 ;  /* 0x00000011ff007e24 */ /* 0x000fe2000f8e00ff */
[C---:B--2---:R-:W-:Y:S04]  /*7a20*/  LEA R174, P2, R176.reuse, R188, 0x6 ;  /* 0x000000bcb0ae7211 */ /* 0x044fe800078430ff */
[----:B------:R-:W-:Y:S02]  /*7a30*/  LEA.HI.X R176, R176, R249, R0, 0x6, P2 ;  /* 0x000000f9b0b07211 */ /* 0x000fe400010f3400 */
[C---:B------:R-:W-:Y:S02]  /*7a40*/  @!P6 LEA R180, P2, R174.reuse, c[0x0][0x168], 0x1 ;  /* 0x00005a00aeb4ea11 */ /* 0x040fe400078408ff */
[C---:B------:R-:W-:Y:S02]  /*7a50*/  IADD3 R148, P1, R174.reuse, UR23, RZ ;  /* 0x00000017ae947c10 */ /* 0x040fe4000ff3e0ff */
[----:B------:R-:W-:Y:S02]  /*7a60*/  @!P6 LEA.HI.X R181, R174, c[0x0][0x16c], R176, 0x1, P2 ;  /* 0x00005b00aeb5ea11 */ /* 0x000fe400010f0cb0 */
[----:B------:R-:W-:Y:S02]  /*7a70*/  @!P6 LEA R178, P2, R148, c[0x0][0x168], 0x1 ;  /* 0x00005a0094b2ea11 */ /* 0x000fe400078408ff */
[----:B------:R-:W-:Y:S01]  /*7a80*/  IADD3.X R175, R176, UR9, RZ, P1, !PT ;  /* 0x00000009b0af7c10 */ /* 0x000fe20008ffe4ff */
[----:B------:R-:W-:Y:S01]  /*7a90*/  @!PT LDS RZ, [RZ] ;  /* 0x00000000fffff984 */ /* 0x000fe20000000800 */
[----:B------:R-:W-:Y:S01]  /*7aa0*/  @!PT LDS RZ, [RZ] ;  /* 0x00000000fffff984 */ /* 0x000fe20000000800 */
[----:B------:R-:W-:Y:S01]  /*7ab0*/  @!PT LDS RZ, [RZ] ;  /* 0x00000000fffff984 */ /* 0x000fe20000000800 */
[----:B------:R1:W-:Y:S01]  /*7ac0*/  @!P6 LDGSTS.E.BYPASS.LTC128B.128 [R230+0x8000], [R180.64] ;  /* 0x08000000b4e6efae */ /* 0x0003e2000b901d52 */
[C---:B------:R-:W-:Y:S02]  /*7ad0*/  IADD3 R0, P1, R148.reuse, UR23, RZ ;  /* 0x0000001794007c10 */ /* 0x040fe4000ff3e0ff */
[----:B------:R-:W-:Y:S01]  /*7ae0*/  @!P6 LEA.HI.X R179, R148, c[0x0][0x16c], R175, 0x1, P2 ;  /* 0x00005b0094b3ea11 */ /* 0x000fe200010f0caf */
[----:B------:R1:W-:Y:S01]  /*7af0*/  @P5 STS.128 [R230+0xa000], RZ ;  /* 0x00a000ffe6005388 */ /* 0x0003e20000000c00 */
[C---:B------:R-:W-:Y:S02]  /*7b00*/  @!P6 LEA R176, P2, R0.reuse, c[0x0][0x168], 0x1 ;  /* 0x00005a0000b0ea11 */ /* 0x040fe400078408ff */
[----:B------:R-:W-:Y:S01]  /*7b10*/  IADD3.X R177, R175, UR9, RZ, P1, !PT ;  /* 0x00000009afb17c10 */ /* 0x000fe20008ffe4ff */
[----:B------:R-:W-:Y:S01]  /*7b20*/  @!PT LDS RZ, [RZ] ;  /* 0x00000000fffff984 */ /* 0x000fe20000000800 */
[----:B------:R-:W-:Y:S01]  /*7b30*/  @!PT LDS RZ, [RZ] ;  /* 0x00000000fffff984 */ /* 0x000fe20000000800 */
[----:B------:R-:W-:Y:S01]  /*7b40*/  @!PT LDS RZ, [RZ] ;  /* 0x00000000fffff984 */ /* 0x000fe20000000800 */
[----:B------:R1:W-:Y:S01]  /*7b50*/  @!P5 LDGSTS.E.BYPASS.LTC128B.128 [R230+0xa000], [R172.64+0x80] ;  /* 0x0a000080ace6dfae */ /* 0x0003e2000b901d52 */
[C---:B------:R-:W-:Y:S03]  /*7b60*/  IADD3 R182, P1, R0.reuse, UR23, RZ ;  /* 0x0000001700b67c10 */ /* 0x040fe6000ff3e0ff */
[----:B------:R1:W-:Y:S01]  /*7b70*/  @P4 STS.128 [R230+0xc000], RZ ;  /* 0x00c000ffe6004388 */ /* 0x0003e20000000c00 */
[----:B------:R-:W-:Y:S02]  /*7b80*/  IADD3.X R148, R177, UR9, RZ, P1, !PT ;  /* 0x00000009b1947c10 */ /* 0x000fe40008ffe4ff */
[----:B------:R-:W-:Y:S01]  /*7b90*/  @!P6 LEA.HI.X R177, R0, c[0x0][0x16c], R177, 0x1, P2 ;  /* 0x00005b0000b1ea11 */ /* 0x000fe200010f0cb1 */
[----:B------:R-:W-:Y:S01]  /*7ba0*/  @!PT LDS RZ, [RZ] ;  /* 0x00000000fffff984 */ /* 0x000fe20000000800 */
[----:B------:R-:W-:Y:S01]  /*7bb0*/  @!PT LDS RZ, [RZ] ;  /* 0x00000000fffff984 */ /* 0x000fe20000000800 */
[----:B------:R-:W-:Y:S01]  /*7bc0*/  @!PT LDS RZ, [RZ] ;  /* 0x00000000fffff984 */ /* 0x000fe20000000800 */
[----:B------:R1:W-:Y:S01]  /*7bd0*/  @!P4 LDGSTS.E.BYPASS.LTC128B.128 [R230+0xc000], [R172.64+0x100] ;  /* 0x0c000100ace6cfae */ /* 0x0003e2000b901d52 */
[C---:B------:R-:W-:Y:S03]  /*7be0*/  @!P6 LEA R174, P1, R182.reuse, c[0x0][0x168], 0x1 ;  /* 0x00005a00b6aeea11 */ /* 0x040fe600078208ff */
[----:B------:R1:W-:Y:S01]  /*7bf0*/  @P3 STS.128 [R230+0xe000], RZ ;  /* 0x00e000ffe6003388 */ /* 0x0003e20000000c00 */
[----:B------:R-:W-:Y:S03]  /*7c00*/  @!P6 LEA.HI.X R175, R182, c[0x0][0x16c], R148, 0x1, P1 ;  /* 0x00005b00b6afea11 */ /* 0x000fe600008f0c94 */
        /* <DEDUP_REMOVED lines=64> */
[----:B------:R-:W0:Y:S01]  /*8010*/  LDGDEPBAR ;  /* 0x00000000000079af */ /* 0x000e220000000000 */
[----:B------:R-:W-:-:S05]  /*8020*/  BRA `(.L_x_61) ;  /* 0x000018b000007947 */ /* 0x000fca0003800000 */
.L_x_60:
[----:B------:R-:W2:Y:S01]  /*8030*/  LDL.64 R14, [R1] ;  /* 0x00000000010e7983 */ /* 0x000ea20000100a00 */
[----:B------:R-:W-:Y:S01]  /*8040*/  UIADD3 UR7, UR12, -UR15, URZ ;  /* 0x8000000f0c077290 */ /* 0x000fe2000fffe03f */
[----:B------:R-:W-:Y:S04]  /*8050*/  DEPBAR.LE SB0, 0x0 ;  /* 0x000080000000791a */ /* 0x000fe80000000000 */
[----:B------:R-:W-:Y:S01]  /*8060*/  USHF.R.S32.HI UR6, URZ, 0x1f, UR7 ;  /* 0x0000001f3f067899 */ /* 0x000fe20008011407 */
[----:B------:R-:W-:Y:S01]  /*8070*/  IMAD.U32 R8, RZ, RZ, UR7 ;  /* 0x00000007ff087e24 */ /* 0x000fe2000f8e00ff */
[----:B------:R-:W-:Y:S01]  /*8080*/  BAR.SYNC.DEFER_BLOCKING 0x0 ;  /* 0x0000000000007b1d */ /* 0x000fe20000010000 */
[----:B------:R-:W-:Y:S01]  /*8090*/  IMAD.U32 R6, RZ, RZ, UR7 ;  /* 0x00000007ff067e24 */ /* 0x000fe2000f8e00ff */
[----:B------:R-:W-:Y:S01]  /*80a0*/  UIMAD UR6, UR6, UR4, URZ ;  /* 0x00000004060672a4 */ /* 0x000fe2000f8e023f */
[----:B------:R-:W-:Y:S01]  /*80b0*/  IMAD.U32 R2, RZ, RZ, UR7 ;  /* 0x00000007ff027e24 */ /* 0x000fe2000f8e00ff */
[----:B------:R-:W-:Y:S01]  /*80c0*/  LEA R8, P2, R8, R232, 0x6 ;  /* 0x000000e808087211 */ /* 0x000fe200078430ff */
[----:B------:R-:W-:Y:S01]  /*80d0*/  IMAD.U32 R0, RZ, RZ, UR7 ;  /* 0x00000007ff007e24 */ /* 0x000fe2000f8e00ff */
[----:B------:R-:W-:Y:S01]  /*80e0*/  LEA R6, P1, R6, R238, 0x6 ;  /* 0x000000ee06067211 */ /* 0x000fe200078230ff */
[----:B------:R-:W-:Y:S01]  /*80f0*/  UIMAD.WIDE.U32 UR20, UR7, UR4, URZ ;  /* 0x00000004071472a5 */ /* 0x000fe2000f8e003f */
[----:B------:R-:W-:Y:S01]  /*8100*/  LEA.HI.X.SX32 R9, R2, R233, 0x6, P2 ;  /* 0x000000e902097211 */ /* 0x000fe200010f36ff */
[----:B------:R-:W-:Y:S01]  /*8110*/  UIMAD UR6, UR7, UR5, UR6 ;  /* 0x00000005070672a4 */ /* 0x000fe2000f8e0206 */
[----:B------:R-:W-:Y:S01]  /*8120*/  LEA.HI.X.SX32 R7, R0, R239, 0x6, P1 ;  /* 0x000000ef00077211 */ /* 0x000fe200008f36ff */
[----:B------:R-:W-:Y:S02]  /*8130*/  IMAD.U32 R3, RZ, RZ, UR7 ;  /* 0x00000007ff037e24 */ /* 0x000fe4000f8e00ff */
[----:B------:R-:W-:Y:S01]  /*8140*/  UIADD3 UR6, UR21, UR6, URZ ;  /* 0x0000000615067290 */ /* 0x000fe2000fffe03f */
[----:B------:R-:W-:Y:S02]  /*8150*/  IMAD R0, R9, c[0x0][0x1a0], RZ ;  /* 0x0000680009007a24 */ /* 0x000fe400078e02ff */
[----:B------:R-:W-:Y:S01]  /*8160*/  IMAD.U32 R10, RZ, RZ, UR20 ;  /* 0x00000014ff0a7e24 */ /* 0x000fe2000f8e00ff */
[----:B------:R-:W-:Y:S01]  /*8170*/  LEA R2, P1, R3, R234, 0x6 ;  /* 0x000000ea03027211 */ /* 0x000fe200078230ff */
[----:B------:R-:W-:Y:S02]  /*8180*/  IMAD R7, R7, c[0x0][0x1a0], RZ ;  /* 0x0000680007077a24 */ /* 0x000fe400078e02ff */
[----:B------:R-:W-:Y:S02]  /*8190*/  IMAD.U32 R13, RZ, RZ, UR7 ;  /* 0x00000007ff0d7e24 */ /* 0x000fe4000f8e00ff */
[C---:B------:R-:W-:Y:S02]  /*81a0*/  IMAD R0, R8.reuse, c[0x0][0x1a4], R0 ;  /* 0x0000690008007a24 */ /* 0x040fe400078e0200 */
[----:B------:R-:W-:Y:S01]  /*81b0*/  IMAD.WIDE.U32 R18, R8, c[0x0][0x1a0], RZ ;  /* 0x0000680008127a25 */ /* 0x000fe200078e00ff */
[----:B------:R-:W-:Y:S01]  /*81c0*/  LEA.HI.X.SX32 R3, R13, R235, 0x6, P1 ;  /* 0x000000eb0d037211 */ /* 0x000fe200008f36ff */
[----:B------:R-:W-:Y:S02]  /*81d0*/  @P6 STS.128 [R230+0x10000], RZ ;  /* 0x010000ffe6006388 */ /* 0x000fe40000000c00 */
[C---:B------:R-:W-:Y:S02]  /*81e0*/  IMAD R7, R6.reuse, c[0x0][0x1a4], R7 ;  /* 0x0000690006077a24 */ /* 0x040fe400078e0207 */
[----:B------:R-:W-:Y:S04]  /*81f0*/  IMAD.WIDE.U32 R16, R6, c[0x0][0x1a0], RZ ;  /* 0x0000680006107a25 */ /* 0x000fe800078e00ff */
[----:B------:R-:W-:Y:S01]  /*8200*/  IMAD.U32 R11, RZ, RZ, UR21 ;  /* 0x00000015ff0b7e24 */ /* 0x000fe2000f8e00ff */
[C---:B------:R-:W-:Y:S01]  /*8210*/  LEA R6, P1, R16.reuse, R240, 0x1 ;  /* 0x000000f010067211 */ /* 0x040fe200078208ff */
[----:B------:R-:W-:Y:S01]  /*8220*/  IMAD.U32 R12, RZ, RZ, UR6 ;  /* 0x00000006ff0c7e24 */ /* 0x000fe2000f8e00ff */
[----:B------:R-:W-:Y:S01]  /*8230*/  UIADD3 UR6, UR8, -UR15, URZ ;  /* 0x8000000f08067290 */ /* 0x000fe2000fffe03f */
[----:B------:R-:W-:Y:S02]  /*8240*/  IMAD.IADD R0, R19, 0x1, R0 ;  /* 0x0000000113007824 */ /* 0x000fe400078e0200 */
[----:B------:R-:W-:Y:S02]  /*8250*/  IMAD.IADD R7, R17, 0x1, R7 ;  /* 0x0000000111077824 */ /* 0x000fe400078e0207 */
[----:B------:R-:W-:Y:S02]  /*8260*/  IMAD.U32 R4, RZ, RZ, UR7 ;  /* 0x00000007ff047e24 */ /* 0x000fe4000f8e00ff */
[----:B------:R-:W-:Y:S01]  /*8270*/  IMAD.U32 R5, RZ, RZ, UR7 ;  /* 0x00000007ff057e24 */ /* 0x000fe2000f8e00ff */
[----:B------:R-:W-:Y:S01]  /*8280*/  LEA.HI.X R7, R16, R231, R7, 0x1, P1 ;  /* 0x000000e710077211 */ /* 0x000fe200008f0c07 */
[----:B------:R-:W-:Y:S01]  /*8290*/  IMAD R3, R3, c[0x0][0x1a0], RZ ;  /* 0x0000680003037a24 */ /* 0x000fe200078e02ff */
[----:B------:R-:W-:Y:S01]  /*82a0*/  LEA R4, P0, R4, R236, 0x6 ;  /* 0x000000ec04047211 */ /* 0x000fe200078030ff */
[C---:B------:R-:W-:Y:S03]  /*82b0*/  IMAD.WIDE.U32 R20, R2.reuse, c[0x0][0x1a0], RZ ;  /* 0x0000680002147a25 */ /* 0x040fe600078e00ff */
[----:B------:R-:W-:Y:S01]  /*82c0*/  LEA.HI.X.SX32 R5, R5, R237, 0x6, P0 ;  /* 0x000000ed05057211 */ /* 0x000fe200000f36ff */
[----:B------:R-:W-:Y:S04]  /*82d0*/  IMAD R3, R2, c[0x0][0x1a4], R3 ;  /* 0x0000690002037a24 */ /* 0x000fe800078e0203 */
[----:B------:R-:W-:Y:S02]  /*82e0*/  IMAD R5, R5, c[0x0][0x1a0], RZ ;  /* 0x0000680005057a24 */ /* 0x000fe400078e02ff */
[----:B------:R-:W-:Y:S02]  /*82f0*/  IMAD.IADD R3, R21, 0x1, R3 ;  /* 0x0000000115037824 */ /* 0x000fe400078e0203 */
[----:B------:R-:W-:Y:S01]  /*8300*/  IMAD R5, R4, c[0x0][0x1a4], R5 ;  /* 0x0000690004057a24 */ /* 0x000fe200078e0205 */
[----:B--2---:R-:W-:Y:S01]  /*8310*/  LEA R11, P2, R10, R14, 0x6 ;  /* 0x0000000e0a0b7211 */ /* 0x004fe200078430ff */
[----:B------:R-:W-:Y:S03]  /*8320*/  IMAD.WIDE.U32 R14, R4, c[0x0][0x1a0], RZ ;  /* 0x00006800040e7a25 */ /* 0x000fe600078e00ff */
[----:B------:R-:W-:Y:S01]  /*8330*/  LEA.HI.X R12, R10, R252, R12, 0x6, P2 ;  /* 0x000000fc0a0c7211 */ /* 0x000fe200010f340c */
[----:B------:R-:W-:Y:S01]  /*8340*/  IMAD.IADD R5, R15, 0x1, R5 ;  /* 0x000000010f057824 */ /* 0x000fe200078e0205 */
[-C--:B------:R-:W-:Y:S02]  /*8350*/  LEA R8, P2, R18, R240.reuse, 0x1 ;  /* 0x000000f012087211 */ /* 0x080fe400078408ff */
[-C--:B------:R-:W-:Y:S02]  /*8360*/  LEA R4, P0, R14, R240.reuse, 0x1 ;  /* 0x000000f00e047211 */ /* 0x080fe400078008ff */
[-C--:B------:R-:W-:Y:S02]  /*8370*/  LEA.HI.X R9, R18, R231.reuse, R0, 0x1, P2 ;  /* 0x000000e712097211 */ /* 0x080fe400010f0c00 */
[C---:B------:R-:W-:Y:S02]  /*8380*/  @!P6 LEA R16, P2, R11.reuse, c[0x0][0x170], 0x1 ;  /* 0x00005c000b10ea11 */ /* 0x040fe400078408ff */
[C---:B------:R-:W-:Y:S02]  /*8390*/  IADD3 R10, P1, R11.reuse, UR14, RZ ;  /* 0x0000000e0b0a7c10 */ /* 0x040fe4000ff3e0ff */
[----:B------:R-:W-:Y:S02]  /*83a0*/  @!P6 LEA.HI.X R17, R11, c[0x0][0x174], R12, 0x1, P2 ;  /* 0x00005d000b11ea11 */ /* 0x000fe400010f0c0c */
[-C--:B------:R-:W-:Y:S02]  /*83b0*/  LEA.HI.X R5, R14, R231.reuse, R5, 0x1, P0 ;  /* 0x000000e70e057211 */ /* 0x080fe400000f0c05 */
[----:B------:R-:W-:Y:S01]  /*83c0*/  @!P6 LEA R14, P2, R10, c[0x0][0x170], 0x1 ;  /* 0x00005c000a0eea11 */ /* 0x000fe200078408ff */
[----:B------:R-:W-:Y:S01]  /*83d0*/  @!PT LDS RZ, [RZ] ;  /* 0x00000000fffff984 */ /* 0x000fe20000000800 */
[----:B------:R-:W-:Y:S01]  /*83e0*/  @!PT LDS RZ, [RZ] ;  /* 0x00000000fffff984 */ /* 0x000fe20000000800 */
[----:B------:R-:W-:Y:S01]  /*83f0*/  @!PT LDS RZ, [RZ] ;  /* 0x00000000fffff984 */ /* 0x000fe20000000800 */
[----:B------:R1:W-:Y:S01]  /*8400*/  @!P6 LDGSTS.E.BYPASS.LTC128B.128 [R230+0x10000], [R16.64] ;  /* 0x1000000010e6efae */ /* 0x0003e2000b901d52 */
[----:B------:R-:W-:Y:S02]  /*8410*/  IADD3.X R11, R12, UR11, RZ, P1, !PT ;  /* 0x0000000b0c0b7c10 */ /* 0x000fe40008ffe4ff */
[----:B------:R-:W-:Y:S01]  /*8420*/  LEA R2, P0, R20, R240, 0x1 ;  /* 0x000000f014027211 */ /* 0x000fe200078008ff */
[----:B------:R-:W-:Y:S01]  /*8430*/  @P5 STS.128 [R230+0x12000], RZ ;  /* 0x012000ffe6005388 */ /* 0x000fe20000000c00 */
[----:B------:R-:W-:Y:S02]  /*8440*/  @!P6 LEA.HI.X R15, R10, c[0x0][0x174], R11, 0x1, P2 ;  /* 0x00005d000a0fea11 */ /* 0x000fe400010f0c0b */
[----:B------:R-:W-:Y:S01]  /*8450*/  LEA.HI.X R3, R20, R231, R3, 0x1, P0 ;  /* 0x000000e714037211 */ /* 0x000fe200000f0c03 */
[----:B------:R-:W-:Y:S01]  /*8460*/  @!PT LDS RZ, [RZ] ;  /* 0x00000000fffff984 */ /* 0x000fe20000000800 */
[----:B------:R-:W-:Y:S01]  /*8470*/  @!PT LDS RZ, [RZ] ;  /* 0x00000000fffff984 */ /* 0x000fe20000000800 */
[----:B------:R-:W-:Y:S01]  /*8480*/  @!PT LDS RZ, [RZ] ;  /* 0x00000000fffff984 */ /* 0x000fe20000000800 */
[----:B------:R2:W-:Y:S01]  /*8490*/  @!P5 LDGSTS.E.BYPASS.LTC128B.128 [R230+0x12000], [R8.64+0x80] ;  /* 0x1200008008e6dfae */ /* 0x0005e2000b901d52 */
[----:B------:R-:W-:Y:S03]  /*84a0*/  IADD3 R0, P0, R10, UR14, RZ ;  /* 0x0000000e0a007c10 */ /* 0x000fe6000ff1e0ff */
[----:B------:R-:W-:Y:S01]  /*84b0*/  @P4 STS.128 [R230+0x14000], RZ ;  /* 0x014000ffe6004388 */ /* 0x000fe20000000c00 */
[C---:B------:R-:W-:Y:S02]  /*84c0*/  @!P6 LEA R12, P2, R0.reuse, c[0x0][0x170], 0x1 ;  /* 0x00005c00000cea11 */ /* 0x040fe400078408ff */
[----:B------:R-:W-:Y:S01]  /*84d0*/  IADD3.X R11, R11, UR11, RZ, P0, !PT ;  /* 0x0000000b0b0b7c10 */ /* 0x000fe200087fe4ff */
[----:B------:R-:W-:Y:S01]  /*84e0*/  @!PT LDS RZ, [RZ] ;  /* 0x00000000fffff984 */ /* 0x000fe20000000800 */
[----:B------:R-:W-:Y:S01]  /*84f0*/  @!PT LDS RZ, [RZ] ;  /* 0x00000000fffff984 */ /* 0x000fe20000000800 */
[----:B------:R-:W-:Y:S01]  /*8500*/  @!PT LDS RZ, [RZ] ;  /* 0x00000000fffff984 */ /* 0x000fe20000000800 */
[----:B------:R2:W-:Y:S01]  /*8510*/  @!P4 LDGSTS.E.BYPASS.LTC128B.128 [R230+0x14000], [R8.64+0x100] ;  /* 0x1400010008e6cfae */ /* 0x0005e2000b901d52 */
[C---:B------:R-:W-:Y:S02]  /*8520*/  IADD3 R18, P1, R0.reuse, UR14, RZ ;  /* 0x0000000e00127c10 */ /* 0x040fe4000ff3e0ff */
[----:B------:R-:W-:Y:S01]  /*8530*/  @!P6 LEA.HI.X R13, R0, c[0x0][0x174], R11, 0x1, P2 ;  /* 0x00005d00000dea11 */ /* 0x000fe200010f0c0b */
[----:B------:R-:W-:Y:S01]  /*8540*/  @P3 STS.128 [R230+0x16000], RZ ;  /* 0x016000ffe6003388 */ /* 0x000fe20000000c00 */
[----:B------:R-:W-:Y:S01]  /*8550*/  IADD3.X R19, R11, UR11, RZ, P1, !PT ;  /* 0x0000000b0b137c10 */ /* 0x000fe20008ffe4ff */
[----:B------:R-:W-:Y:S01]  /*8560*/  IMAD.U32 R0, RZ, RZ, UR6 ;  /* 0x00000006ff007e24 */ /* 0x000fe2000f8e00ff */
[C---:B------:R-:W-:Y:S01]  /*8570*/  @!P6 LEA R10, P0, R18.reuse, c[0x0][0x170], 0x1 ;  /* 0x00005c00120aea11 */ /* 0x040fe200078008ff */
[----:B------:R-:W-:Y:S01]  /*8580*/  @!PT LDS RZ, [RZ] ;  /* 0x00000000fffff984 */ /* 0x000fe20000000800 */
[----:B------:R-:W-:Y:S01]  /*8590*/  @!PT LDS RZ, [RZ] ;  /* 0x00000000fffff984 */ /* 0x000fe20000000800 */
[----:B------:R-:W-:Y:S01]  /*85a0*/  @!PT LDS RZ, [RZ] ;  /* 0x00000000fffff984 */ /* 0x000fe20000000800 */
[----:B------:R2:W-:Y:S03]  /*85b0*/  @!P3 LDGSTS.E.BYPASS.LTC128B.128 [R230+0x16000], [R8.64+0x180] ;  /* 0x1600018008e6bfae */ /* 0x0005e6000b901d52 */
[----:B------:R-:W-:Y:S01]  /*85c0*/  @!P6 LEA.HI.X R11, R18, c[0x0][0x174], R19, 0x1, P0 ;  /* 0x00005d00120bea11 */ /* 0x000fe200000f0c13 */
[----:B------:R-:W-:Y:S04]  /*85d0*/  @P6 STS.128 [R230+0x10800], RZ ;  /* 0x010800ffe6006388 */ /* 0x000fe80000000c00 */
[----:B------:R-:W-:Y:S01]  /*85e0*/  @!PT LDS RZ, [RZ] ;  /* 0x00000000fffff984 */ /* 0x000fe20000000800 */
[----:B------:R-:W-:Y:S01]  /*85f0*/  @!PT LDS RZ, [RZ] ;  /* 0x00000000fffff984 */ /* 0x000fe20000000800 */
[----:B------:R-:W-:Y:S01]  /*8600*/  @!PT LDS RZ, [RZ] ;  /* 0x00000000fffff984 */ /* 0x000fe20000000800 */
[----:B------:R3:W-:Y:S04]  /*8610*/  @!P6 LDGSTS.E.BYPASS.LTC128B.128 [R230+0x10800], [R14.64] ;  /* 0x108000000ee6efae */ /* 0x0007e8000b901d52 */
[----:B------:R-:W-:Y:S04]  /*8620*/  @P5 STS.128 [R230+0x12800], RZ ;  /* 0x012800ffe6005388 */ /* 0x000fe80000000c00 */
[----:B------:R-:W-:Y:S01]  /*8630*/  @!PT LDS RZ, [RZ] ;  /* 0x00000000fffff984 */ /* 0x000fe20000000800 */
[----:B------:R-:W-:Y:S01]  /*8640*/  @!PT LDS RZ, [RZ] ;  /* 0x00000000fffff984 */ /* 0x000fe20000000800 */
[----:B------:R-:W-:Y:S01]  /*8650*/  @!PT LDS RZ, [RZ] ;  /* 0x00000000fffff984 */ /* 0x000fe20000000800 */
[----:B------:R4:W-:Y:S04]  /*8660*/  @!P5 LDGSTS.E.BYPASS.LTC128B.128 [R230+0x12800], [R6.64+0x80] ;  /* 0x1280008006e6dfae */ /* 0x0009e8000b901d52 */
        /* <DEDUP_REMOVED lines=50> */
[----:B------:R-:W-:Y:S04]  /*8990*/  LDSM.16.M88.4 R32, [R210] ;  /* 0x00000000d220783b */ /* 0x000fe80000000200 */
[----:B--2---:R-:W4:Y:S04]  /*89a0*/  LDSM.16.M88.4 R8, [R151+0x8000] ;  /* 0x008000009708783b */ /* 0x004f280000000200 */
[----:B-1----:R-:W3:Y:S04]  /*89b0*/  LDSM.16.M88.4 R16, [R151+0x8800] ;  /* 0x008800009710783b */ /* 0x002ee80000000200 */
[----:B------:R-:W1:Y:S04]  /*89c0*/  LDSM.16.M88.4 R24, [R151+0x9000] ;  /* 0x009000009718783b */ /* 0x000e680000000200 */
[----:B------:R-:W0:Y:S04]  /*89d0*/  LDGDEPBAR ;  /* 0x00000000000079af */ /* 0x000e280000000000 */
[----:B------:R-:W2:Y:S01]  /*89e0*/  LDSM.16.M88.4 R168, [R151+0x9800] ;  /* 0x0098000097a8783b */ /* 0x000ea20000000200 */
[C---:B-----5:R-:W-:Y:S03]  /*89f0*/  LEA R2, P1, R0.reuse, R236, 0x6 ;  /* 0x000000ec00027211 */ /* 0x060fe600078230ff */
[----:B------:R-:W-:Y:S01]  /*8a00*/  LDSM.16.M88.4 R172, [R211] ;  /* 0x00000000d3ac783b */ /* 0x000fe20000000200 */
[----:B------:R-:W-:Y:S03]  /*8a10*/  LEA.HI.X.SX32 R3, R0, R237, 0x6, P1 ;  /* 0x000000ed00037211 */ /* 0x000fe600008f36ff */
[----:B------:R-:W5:Y:S04]  /*8a20*/  LDSM.16.M88.4 R176, [R214] ;  /* 0x00000000d6b0783b */ /* 0x000f680000000200 */
[----:B------:R-:W1:Y:S01]  /*8a30*/  LDSM.16.M88.4 R180, [R229] ;  /* 0x00000000e5b4783b */ /* 0x000e620000000200 */
[----:B------:R-:W-:Y:S03]  /*8a40*/  IMAD R3, R3, c[0x0][0x198], RZ ;  /* 0x0000660003037a24 */ /* 0x000fe600078e02ff */
[----:B------:R-:W1:Y:S01]  /*8a50*/  LDSM.16.M88.4 R184, [R228] ;  /* 0x00000000e4b8783b */ /* 0x000e620000000200 */
[----:B------:R-:W-:Y:S03]  /*8a60*/  IMAD R3, R2, c[0x0][0x19c], R3 ;  /* 0x0000670002037a24 */ /* 0x000fe600078e0203 */
[----:B------:R-:W2:Y:S01]  /*8a70*/  LDSM.16.M88.4 R188, [R227] ;  /* 0x00000000e3bc783b */ /* 0x000ea20000000200 */
[C---:B----4-:R-:W-:Y:S03]  /*8a80*/  HMMA.16816.F32.BF16 R4, R32.reuse, R8, RZ ;  /* 0x000000082004723c */ /* 0x050fe600000418ff */
[----:B------:R-:W-:Y:S04]  /*8a90*/  LDSM.16.M88.4 R192, [R213] ;  /* 0x00000000d5c0783b */ /* 0x000fe80000000200 */
[----:B------:R-:W4:Y:S01]  /*8aa0*/  LDSM.16.M88.4 R196, [R209+0x8000] ;  /* 0x00800000d1c4783b */ /* 0x000f220000000200 */
[C---:B------:R-:W-:Y:S03]  /*8ab0*/  HMMA.16816.F32.BF16 R8, R32.reuse, R10, RZ ;  /* 0x0000000a2008723c */ /* 0x040fe600000418ff */
[----:B------:R-:W-:Y:S05]  /*8ac0*/  LDSM.16.M88.4 R200, [R209+0x9800] ;  /* 0x00980000d1c8783b */ /* 0x000fea0000000200 */
[C---:B---3--:R-:W-:Y:S08]  /*8ad0*/  HMMA.16816.F32.BF16 R12, R32.reuse, R16, RZ ;  /* 0x00000010200c723c */ /* 0x048ff000000418ff */
[C---:B------:R-:W-:Y:S08]  /*8ae0*/  HMMA.16816.F32.BF16 R16, R32.reuse, R18, RZ ;  /* 0x000000122010723c */ /* 0x040ff000000418ff */
[C---:B-1----:R-:W-:Y:S08]  /*8af0*/  HMMA.16816.F32.BF16 R20, R32.reuse, R24, RZ ;  /* 0x000000182014723c */ /* 0x042ff000000418ff */
[C---:B------:R-:W-:Y:S08]  /*8b00*/  HMMA.16816.F32.BF16 R24, R32.reuse, R26, RZ ;  /* 0x0000001a2018723c */ /* 0x040ff000000418ff */
[C---:B--2---:R-:W-:Y:S08]  /*8b10*/  HMMA.16816.F32.BF16 R28, R32.reuse, R168, RZ ;  /* 0x000000a8201c723c */ /* 0x044ff000000418ff */
[----:B------:R-:W-:Y:S01]  /*8b20*/  HMMA.16816.F32.BF16 R32, R32, R170, RZ ;  /* 0x000000aa2020723c */ /* 0x000fe200000418ff */
[----:B------:R-:W1:Y:S07]  /*8b30*/  LDSM.16.M88.4 R168, [R209+0x8800] ;  /* 0x00880000d1a8783b */ /* 0x000e6e0000000200 */
[C---:B-----5:R-:W-:Y:S08]  /*8b40*/  HMMA.16816.F32.BF16 R4, R172.reuse, R176, R4 ;  /* 0x000000b0ac04723c */ /* 0x060ff00000041804 */
[C---:B------:R-:W-:Y:S01]  /*8b50*/  HMMA.16816.F32.BF16 R8, R172.reuse, R178, R8 ;  /* 0x000000b2ac08723c */ /* 0x040fe20000041808 */
[----:B------:R-:W2:Y:S07]  /*8b60*/  LDSM.16.M88.4 R176, [R209+0x9000] ;  /* 0x00900000d1b0783b */ /* 0x000eae0000000200 */
[C---:B------:R-:W-:Y:S08]  /*8b70*/  HMMA.16816.F32.BF16 R12, R172.reuse, R180, R12 ;  /* 0x000000b4ac0c723c */ /* 0x040ff0000004180c */
[C---:B------:R-:W-:Y:S01]  /*8b80*/  HMMA.16816.F32.BF16 R16, R172.reuse, R182, R16 ;  /* 0x000000b6ac10723c */ /* 0x040fe20000041810 */
[----:B------:R-:W-:Y:S07]  /*8b90*/  LDSM.16.M88.4 R180, [R208] ;  /* 0x00000000d0b4783b */ /* 0x000fee0000000200 */
[C---:B------:R-:W-:Y:S08]  /*8ba0*/  HMMA.16816.F32.BF16 R20, R172.reuse, R184, R20 ;  /* 0x000000b8ac14723c */ /* 0x040ff00000041814 */
[C---:B------:R-:W-:Y:S01]  /*8bb0*/  HMMA.16816.F32.BF16 R24, R172.reuse, R186, R24 ;  /* 0x000000baac18723c */ /* 0x040fe20000041818 */
[----:B------:R-:W-:Y:S07]  /*8bc0*/  LDSM.16.M88.4 R184, [R208+0x800] ;  /* 0x00080000d0b8783b */ /* 0x000fee0000000200 */
[C---:B------:R-:W-:Y:S08]  /*8bd0*/  HMMA.16816.F32.BF16 R28, R172.reuse, R188, R28 ;  /* 0x000000bcac1c723c */ /* 0x040ff0000004181c */
[----:B------:R-:W-:Y:S01]  /*8be0*/  HMMA.16816.F32.BF16 R32, R172, R190, R32 ;  /* 0x000000beac20723c */ /* 0x000fe20000041820 */
[----:B------:R-:W3:Y:S04]  /*8bf0*/  LDSM.16.M88.4 R172, [R212] ;  /* 0x00000000d4ac783b */ /* 0x000ee80000000200 */
[----:B------:R-:W5:Y:S03]  /*8c00*/  LDSM.16.M88.4 R188, [R208+0x1000] ;  /* 0x00100000d0bc783b */ /* 0x000f660000000200 */
[C---:B----4-:R-:W-:Y:S08]  /*8c10*/  HMMA.16816.F32.BF16 R4, R192.reuse, R196, R4 ;  /* 0x000000c4c004723c */ /* 0x050ff00000041804 */
[C---:B------:R-:W-:Y:S01]  /*8c20*/  HMMA.16816.F32.BF16 R8, R192.reuse, R198, R8 ;  /* 0x000000c6c008723c */ /* 0x040fe20000041808 */
[----:B------:R-:W4:Y:S07]  /*8c30*/  LDSM.16.M88.4 R196, [R208+0x1800] ;  /* 0x00180000d0c4783b */ /* 0x000f2e0000000200 */
[C---:B-1----:R-:W-:Y:S08]  /*8c40*/  HMMA.16816.F32.BF16 R12, R192.reuse, R168, R12 ;  /* 0x000000a8c00c723c */ /* 0x042ff0000004180c */
[C---:B------:R-:W-:Y:S01]  /*8c50*/  HMMA.16816.F32.BF16 R16, R192.reuse, R170, R16 ;  /* 0x000000aac010723c */ /* 0x040fe20000041810 */
[----:B------:R-:W-:Y:S07]  /*8c60*/  LDSM.16.M88.4 R168, [R210+0x2000] ;  /* 0x00200000d2a8783b */ /* 0x000fee0000000200 */
[C---:B--2---:R-:W-:Y:S08]  /*8c70*/  HMMA.16816.F32.BF16 R20, R192.reuse, R176, R20 ;  /* 0x000000b0c014723c */ /* 0x044ff00000041814 */
[C---:B------:R-:W-:Y:S01]  /*8c80*/  HMMA.16816.F32.BF16 R24, R192.reuse, R178, R24 ;  /* 0x000000b2c018723c */ /* 0x040fe20000041818 */
[----:B------:R-:W1:Y:S07]  /*8c90*/  LDSM.16.M88.4 R176, [R151+0xa000] ;  /* 0x00a0000097b0783b */ /* 0x000e6e0000000200 */
[C---:B------:R-:W-:Y:S08]  /*8ca0*/  HMMA.16816.F32.BF16 R28, R192.reuse, R200, R28 ;  /* 0x000000c8c01c723c */ /* 0x040ff0000004181c */
[----:B------:R-:W-:Y:S01]  /*8cb0*/  HMMA.16816.F32.BF16 R32, R192, R202, R32 ;  /* 0x000000cac020723c */ /* 0x000fe20000041820 */
[----:B------:R-:W-:Y:S04]  /*8cc0*/  LDSM.16.M88.4 R192, [R226] ;  /* 0x00000000e2c0783b */ /* 0x000fe80000000200 */
[----:B------:R-:W-:Y:S03]  /*8cd0*/  LDSM.16.M88.4 R200, [R223] ;  /* 0x00000000dfc8783b */ /* 0x000fe60000000200 */
[C---:B---3--:R-:W-:Y:S08]  /*8ce0*/  HMMA.16816.F32.BF16 R4, R172.reuse, R180, R4 ;  /* 0x000000b4ac04723c */ /* 0x048ff00000041804 */
[C---:B------:R-:W-:Y:S01]  /*8cf0*/  HMMA.16816.F32.BF16 R8, R172.reuse, R182, R8 ;  /* 0x000000b6ac08723c */ /* 0x040fe20000041808 */
[----:B------:R-:W2:Y:S07]  /*8d00*/  LDSM.16.M88.4 R180, [R151+0xa800] ;  /* 0x00a8000097b4783b */ /* 0x000eae0000000200 */
[C---:B------:R-:W-:Y:S08]  /*8d10*/  HMMA.16816.F32.BF16 R12, R172.reuse, R184, R12 ;  /* 0x000000b8ac0c723c */ /* 0x040ff0000004180c */
[C---:B------:R-:W-:Y:S01]  /*8d20*/  HMMA.16816.F32.BF16 R16, R172.reuse, R186, R16 ;  /* 0x000000baac10723c */ /* 0x040fe20000041810 */
[----:B------:R-:W3:Y:S07]  /*8d30*/  LDSM.16.M88.4 R184, [R151+0xb000] ;  /* 0x00b0000097b8783b */ /* 0x000eee0000000200 */
[C---:B-----5:R-:W-:Y:S08]  /*8d40*/  HMMA.16816.F32.BF16 R20, R172.reuse, R188, R20 ;  /* 0x000000bcac14723c */ /* 0x060ff00000041814 */
[C---:B------:R-:W-:Y:S01]  /*8d50*/  HMMA.16816.F32.BF16 R24, R172.reuse, R190, R24 ;  /* 0x000000beac18723c */ /* 0x040fe20000041818 */
[----:B------:R-:W-:Y:S07]  /*8d60*/  LDSM.16.M88.4 R188, [R211+0x2000] ;  /* 0x00200000d3bc783b */ /* 0x000fee0000000200 */
[C---:B----4-:R-:W-:Y:S08]  /*8d70*/  HMMA.16816.F32.BF16 R28, R172.reuse, R196, R28 ;  /* 0x000000c4ac1c723c */ /* 0x050ff0000004181c */
[----:B------:R-:W-:Y:S01]  /*8d80*/  HMMA.16816.F32.BF16 R32, R172, R198, R32 ;  /* 0x000000c6ac20723c */ /* 0x000fe20000041820 */
[----:B------:R-:W4:Y:S04]  /*8d90*/  LDSM.16.M88.4 R172, [R151+0xb800] ;  /* 0x00b8000097ac783b */ /* 0x000f280000000200 */
[----:B------:R-:W5:Y:S03]  /*8da0*/  LDSM.16.M88.4 R196, [R225] ;  /* 0x00000000e1c4783b */ /* 0x000f660000000200 */
[C---:B-1----:R-:W-:Y:S08]  /*8db0*/  HMMA.16816.F32.BF16 R4, R168.reuse, R176, R4 ;  /* 0x000000b0a804723c */ /* 0x042ff00000041804 */
[C---:B------:R-:W-:Y:S01]  /*8dc0*/  HMMA.16816.F32.BF16 R8, R168.reuse, R178, R8 ;  /* 0x000000b2a808723c */ /* 0x040fe20000041808 */
[----:B------:R-:W1:Y:S07]  /*8dd0*/  LDSM.16.M88.4 R176, [R224] ;  /* 0x00000000e0b0783b */ /* 0x000e6e0000000200 */
[C---:B--2---:R-:W-:Y:S08]  /*8de0*/  HMMA.16816.F32.BF16 R12, R168.reuse, R180, R12 ;  /* 0x000000b4a80c723c */ /* 0x044ff0000004180c */
[C---:B------:R-:W-:Y:S01]  /*8df0*/  HMMA.16816.F32.BF16 R16, R168.reuse, R182, R16 ;  /* 0x000000b6a810723c */ /* 0x040fe20000041810 */
[----:B------:R-:W-:Y:S07]  /*8e00*/  LDSM.16.M88.4 R180, [R209+0xa800] ;  /* 0x00a80000d1b4783b */ /* 0x000fee0000000200 */
[C---:B---3--:R-:W-:Y:S08]  /*8e10*/  HMMA.16816.F32.BF16 R20, R168.reuse, R184, R20 ;  /* 0x000000b8a814723c */ /* 0x048ff00000041814 */
[C---:B------:R-:W-:Y:S01]  /*8e20*/  HMMA.16816.F32.BF16 R24, R168.reuse, R186, R24 ;  /* 0x000000baa818723c */ /* 0x040fe20000041818 */
[----:B------:R-:W-:Y:S07]  /*8e30*/  LDSM.16.M88.4 R184, [R209+0xb800] ;  /* 0x00b80000d1b8783b */ /* 0x000fee0000000200 */
[C---:B----4-:R-:W-:Y:S08]  /*8e40*/  HMMA.16816.F32.BF16 R28, R168.reuse, R172, R28 ;  /* 0x000000aca81c723c */ /* 0x050ff0000004181c */
[----:B------:R-:W-:Y:S01]  /*8e50*/  HMMA.16816.F32.BF16 R32, R168, R174, R32 ;  /* 0x000000aea820723c */ /* 0x000fe20000041820 */
[----:B------:R-:W-:Y:S04]  /*8e60*/  LDSM.16.M88.4 R168, [R213+0x2000] ;  /* 0x00200000d5a8783b */ /* 0x000fe80000000200 */
[----:B------:R-:W2:Y:S03]  /*8e70*/  LDSM.16.M88.4 R172, [R209+0xa000] ;  /* 0x00a00000d1ac783b */ /* 0x000ea60000000200 */
[C---:B------:R-:W-:Y:S08]  /*8e80*/  HMMA.16816.F32.BF16 R4, R188.reuse, R192, R4 ;  /* 0x000000c0bc04723c */ /* 0x040ff00000041804 */
[C---:B------:R-:W-:Y:S01]  /*8e90*/  HMMA.16816.F32.BF16 R8, R188.reuse, R194, R8 ;  /* 0x000000c2bc08723c */ /* 0x040fe20000041808 */
[----:B------:R-:W-:Y:S07]  /*8ea0*/  LDSM.16.M88.4 R192, [R212+0x2000] ;  /* 0x00200000d4c0783b */ /* 0x000fee0000000200 */
[C---:B-----5:R-:W-:Y:S08]  /*8eb0*/  HMMA.16816.F32.BF16 R12, R188.reuse, R196, R12 ;  /* 0x000000c4bc0c723c */ /* 0x060ff0000004180c */
[C---:B------:R-:W-:Y:S01]  /*8ec0*/  HMMA.16816.F32.BF16 R16, R188.reuse, R198, R16 ;  /* 0x000000c6bc10723c */ /* 0x040fe20000041810 */
[----:B------:R-:W-:Y:S07]  /*8ed0*/  LDSM.16.M88.4 R196, [R208+0x2000] ;  /* 0x00200000d0c4783b */ /* 0x000fee0000000200 */
[C---:B-1----:R-:W-:Y:S08]  /*8ee0*/  HMMA.16816.F32.BF16 R20, R188.reuse, R176, R20 ;  /* 0x000000b0bc14723c */ /* 0x042ff00000041814 */
[C---:B------:R-:W-:Y:S01]  /*8ef0*/  HMMA.16816.F32.BF16 R24, R188.reuse, R178, R24 ;  /* 0x000000b2bc18723c */ /* 0x040fe20000041818 */
[----:B------:R-:W1:Y:S07]  /*8f00*/  LDSM.16.M88.4 R176, [R209+0xb000] ;  /* 0x00b00000d1b0783b */ /* 0x000e6e0000000200 */
[C---:B------:R-:W-:Y:S08]  /*8f10*/  HMMA.16816.F32.BF16 R28, R188.reuse, R200, R28 ;  /* 0x000000c8bc1c723c */ /* 0x040ff0000004181c */
[----:B------:R-:W-:Y:S01]  /*8f20*/  HMMA.16816.F32.BF16 R32, R188, R202, R32 ;  /* 0x000000cabc20723c */ /* 0x000fe20000041820 */
[----:B------:R-:W3:Y:S04]  /*8f30*/  LDSM.16.M88.4 R188, [R208+0x2800] ;  /* 0x00280000d0bc783b */ /* 0x000ee80000000200 */
[----:B------:R-:W-:Y:S03]  /*8f40*/  LDSM.16.M88.4 R200, [R208+0x3800] ;  /* 0x00380000d0c8783b */ /* 0x000fe60000000200 */
[C---:B--2---:R-:W-:Y:S08]  /*8f50*/  HMMA.16816.F32.BF16 R4, R168.reuse, R172, R4 ;  /* 0x000000aca804723c */ /* 0x044ff00000041804 */
[C---:B------:R-:W-:Y:S01]  /*8f60*/  HMMA.16816.F32.BF16 R8, R168.reuse, R174, R8 ;  /* 0x000000aea808723c */ /* 0x040fe20000041808 */
[----:B------:R-:W2:Y:S07]  /*8f70*/  LDSM.16.M88.4 R172, [R208+0x3000] ;  /* 0x00300000d0ac783b */ /* 0x000eae0000000200 */
[C---:B------:R-:W-:Y:S08]  /*8f80*/  HMMA.16816.F32.BF16 R12, R168.reuse, R180, R12 ;  /* 0x000000b4a80c723c */ /* 0x040ff0000004180c */
[C---:B------:R-:W-:Y:S01]  /*8f90*/  HMMA.16816.F32.BF16 R16, R168.reuse, R182, R16 ;  /* 0x000000b6a810723c */ /* 0x040fe20000041810 */
[----:B------:R-:W-:Y:S07]  /*8fa0*/  LDSM.16.M88.4 R180, [R151+0xc800] ;  /* 0x00c8000097b4783b */ /* 0x000fee0000000200 */
[C---:B-1----:R-:W-:Y:S08]  /*8fb0*/  HMMA.16816.F32.BF16 R20, R168.reuse, R176, R20 ;  /* 0x000000b0a814723c */ /* 0x042ff00000041814 */
[C---:B------:R-:W-:Y:S01]  /*8fc0*/  HMMA.16816.F32.BF16 R24, R168.reuse, R178, R24 ;  /* 0x000000b2a818723c */ /* 0x040fe20000041818 */
[----:B------:R-:W-:Y:S07]  /*8fd0*/  LDSM.16.M88.4 R176, [R151+0xc000] ;  /* 0x00c0000097b0783b */ /* 0x000fee0000000200 */
[C---:B------:R-:W-:Y:S08]  /*8fe0*/  HMMA.16816.F32.BF16 R28, R168.reuse, R184, R28 ;  /* 0x000000b8a81c723c */ /* 0x040ff0000004181c */
[----:B------:R-:W-:Y:S01]  /*8ff0*/  HMMA.16816.F32.BF16 R32, R168, R186, R32 ;  /* 0x000000baa820723c */ /* 0x000fe20000041820 */
[----:B------:R-:W1:Y:S04]  /*9000*/  LDSM.16.M88.4 R168, [R210+0x4000] ;  /* 0x00400000d2a8783b */ /* 0x000e680000000200 */
[----:B------:R-:W4:Y:S03]  /*9010*/  LDSM.16.M88.4 R184, [R151+0xd000] ;  /* 0x00d0000097b8783b */ /* 0x000f260000000200 */
[C---:B------:R-:W-:Y:S08]  /*9020*/  HMMA.16816.F32.BF16 R4, R192.reuse, R196, R4 ;  /* 0x000000c4c004723c */ /* 0x040ff00000041804 */
[C---:B------:R-:W-:Y:S01]  /*9030*/  HMMA.16816.F32.BF16 R8, R192.reuse, R198, R8 ;  /* 0x000000c6c008723c */ /* 0x040fe20000041808 */
[----:B------:R-:W5:Y:S07]  /*9040*/  LDSM.16.M88.4 R196, [R151+0xd800] ;  /* 0x00d8000097c4783b */ /* 0x000f6e0000000200 */
[C---:B---3--:R-:W-:Y:S08]  /*9050*/  HMMA.16816.F32.BF16 R12, R192.reuse, R188, R12 ;  /* 0x000000bcc00c723c */ /* 0x048ff0000004180c */
[C---:B------:R-:W-:Y:S01]  /*9060*/  HMMA.16816.F32.BF16 R16, R192.reuse, R190, R16 ;  /* 0x000000bec010723c */ /* 0x040fe20000041810 */
[----:B------:R-:W-:Y:S07]  /*9070*/  LDSM.16.M88.4 R188, [R222] ;  /* 0x00000000debc783b */ /* 0x000fee0000000200 */
[C---:B--2---:R-:W-:Y:S08]  /*9080*/  HMMA.16816.F32.BF16 R20, R192.reuse, R172, R20 ;  /* 0x000000acc014723c */ /* 0x044ff00000041814 */
[C---:B------:R-:W-:Y:S01]  /*9090*/  HMMA.16816.F32.BF16 R24, R192.reuse, R174, R24 ;  /* 0x000000aec018723c */ /* 0x040fe20000041818 */
[----:B------:R-:W2:Y:S07]  /*90a0*/  LDSM.16.M88.4 R172, [R211+0x4000] ;  /* 0x00400000d3ac783b */ /* 0x000eae0000000200 */
[C---:B------:R-:W-:Y:S08]  /*90b0*/  HMMA.16816.F32.BF16 R28, R192.reuse, R200, R28 ;  /* 0x000000c8c01c723c */ /* 0x040ff0000004181c */
[----:B------:R-:W-:Y:S01]  /*90c0*/  HMMA.16816.F32.BF16 R32, R192, R202, R32 ;  /* 0x000000cac020723c */ /* 0x000fe20000041820 */
[----:B------:R-:W-:Y:S04]  /*90d0*/  LDSM.16.M88.4 R192, [R209+0xc000] ;  /* 0x00c00000d1c0783b */ /* 0x000fe80000000200 */
[----:B------:R-:W-:Y:S03]  /*90e0*/  LDSM.16.M88.4 R200, [R209+0xd800] ;  /* 0x00d80000d1c8783b */ /* 0x000fe60000000200 */
[C---:B-1----:R-:W-:Y:S08]  /*90f0*/  HMMA.16816.F32.BF16 R4, R168.reuse, R176, R4 ;  /* 0x000000b0a804723c */ /* 0x042ff00000041804 */
[C---:B------:R-:W-:Y:S01]  /*9100*/  HMMA.16816.F32.BF16 R8, R168.reuse, R178, R8 ;  /* 0x000000b2a808723c */ /* 0x040fe20000041808 */
[----:B------:R-:W1:Y:S07]  /*9110*/  LDSM.16.M88.4 R176, [R221] ;  /* 0x00000000ddb0783b */ /* 0x000e6e0000000200 */
[C---:B------:R-:W-:Y:S08]  /*9120*/  HMMA.16816.F32.BF16 R12, R168.reuse, R180, R12 ;  /* 0x000000b4a80c723c */ /* 0x040ff0000004180c */
[C---:B------:R-:W-:Y:S01]  /*9130*/  HMMA.16816.F32.BF16 R16, R168.reuse, R182, R16 ;  /* 0x000000b6a810723c */ /* 0x040fe20000041810 */
[----:B------:R-:W3:Y:S07]  /*9140*/  LDSM.16.M88.4 R180, [R220] ;  /* 0x00000000dcb4783b */ /* 0x000eee0000000200 */
[C---:B----4-:R-:W-:Y:S08]  /*9150*/  HMMA.16816.F32.BF16 R20, R168.reuse, R184, R20 ;  /* 0x000000b8a814723c */ /* 0x050ff00000041814 */
[C---:B------:R-:W-:Y:S01]  /*9160*/  HMMA.16816.F32.BF16 R24, R168.reuse, R186, R24 ;  /* 0x000000baa818723c */ /* 0x040fe20000041818 */
[----:B------:R-:W-:Y:S07]  /*9170*/  LDSM.16.M88.4 R184, [R213+0x4000] ;  /* 0x00400000d5b8783b */ /* 0x000fee0000000200 */
[C---:B-----5:R-:W-:Y:S08]  /*9180*/  HMMA.16816.F32.BF16 R28, R168.reuse, R196, R28 ;  /* 0x000000c4a81c723c */ /* 0x060ff0000004181c */
[----:B------:R-:W-:Y:S01]  /*9190*/  HMMA.16816.F32.BF16 R32, R168, R198, R32 ;  /* 0x000000c6a820723c */ /* 0x000fe20000041820 */
[----:B------:R-:W4:Y:S04]  /*91a0*/  LDSM.16.M88.4 R168, [R219] ;  /* 0x00000000dba8783b */ /* 0x000f280000000200 */
[----:B------:R-:W5:Y:S03]  /*91b0*/  LDSM.16.M88.4 R196, [R209+0xc800] ;  /* 0x00c80000d1c4783b */ /* 0x000f660000000200 */
[C---:B--2---:R-:W-:Y:S08]  /*91c0*/  HMMA.16816.F32.BF16 R4, R172.reuse, R188, R4 ;  /* 0x000000bcac04723c */ /* 0x044ff00000041804 */
[C---:B------:R-:W-:Y:S01]  /*91d0*/  HMMA.16816.F32.BF16 R8, R172.reuse, R190, R8 ;  /* 0x000000beac08723c */ /* 0x040fe20000041808 */
[----:B------:R-:W2:Y:S07]  /*91e0*/  LDSM.16.M88.4 R188, [R209+0xd000] ;  /* 0x00d00000d1bc783b */ /* 0x000eae0000000200 */
[C---:B-1----:R-:W-:Y:S08]  /*91f0*/  HMMA.16816.F32.BF16 R12, R172.reuse, R176, R12 ;  /* 0x000000b0ac0c723c */ /* 0x042ff0000004180c */
        /* <DEDUP_REMOVED lines=8> */
[----:B------:R-:W1:Y:S03]  /*9280*/  LDSM.16.M88.4 R172, [R208+0x4000] ;  /* 0x00400000d0ac783b */ /* 0x000e660000000200 */
[C---:B------:R-:W-:Y:S08]  /*9290*/  HMMA.16816.F32.BF16 R4, R184.reuse, R192, R4 ;  /* 0x000000c0b804723c */ /* 0x040ff00000041804 */
[C---:B------:R-:W-:Y:S01]  /*92a0*/  HMMA.16816.F32.BF16 R8, R184.reuse, R194, R8 ;  /* 0x000000c2b808723c */ /* 0x040fe20000041808 */
[----:B------:R-:W3:Y:S07]  /*92b0*/  LDSM.16.M88.4 R192, [R208+0x5800] ;  /* 0x00580000d0c0783b */ /* 0x000eee0000000200 */
[C---:B-----5:R-:W-:Y:S08]  /*92c0*/  HMMA.16816.F32.BF16 R12, R184.reuse, R196, R12 ;  /* 0x000000c4b80c723c */ /* 0x060ff0000004180c */
[C---:B------:R-:W-:Y:S01]  /*92d0*/  HMMA.16816.F32.BF16 R16, R184.reuse, R198, R16 ;  /* 0x000000c6b810723c */ /* 0x040fe20000041810 */
[----:B------:R-:W-:Y:S07]  /*92e0*/  LDSM.16.M88.4 R196, [R151+0xe000] ;  /* 0x00e0000097c4783b */ /* 0x000fee0000000200 */
[C---:B--2---:R-:W-:Y:S08]  /*92f0*/  HMMA.16816.F32.BF16 R20, R184.reuse, R188, R20 ;  /* 0x000000bcb814723c */ /* 0x044ff00000041814 */
[C---:B------:R-:W-:Y:S01]  /*9300*/  HMMA.16816.F32.BF16 R24, R184.reuse, R190, R24 ;  /* 0x000000beb818723c */ /* 0x040fe20000041818 */
[----:B------:R-:W2:Y:S07]  /*9310*/  LDSM.16.M88.4 R188, [R210+0x6000] ;  /* 0x00600000d2bc783b */ /* 0x000eae0000000200 */
[C---:B------:R-:W-:Y:S08]  /*9320*/  HMMA.16816.F32.BF16 R28, R184.reuse, R200, R28 ;  /* 0x000000c8b81c723c */ /* 0x040ff0000004181c */
[----:B------:R-:W-:Y:S01]  /*9330*/  HMMA.16816.F32.BF16 R32, R184, R202, R32 ;  /* 0x000000cab820723c */ /* 0x000fe20000041820 */
[----:B------:R-:W4:Y:S04]  /*9340*/  LDSM.16.M88.4 R184, [R151+0xe800] ;  /* 0x00e8000097b8783b */ /* 0x000f280000000200 */
[----:B------:R-:W-:Y:S03]  /*9350*/  LDSM.16.M88.4 R200, [R218] ;  /* 0x00000000dac8783b */ /* 0x000fe60000000200 */
[C---:B-1----:R-:W-:Y:S08]  /*9360*/  HMMA.16816.F32.BF16 R4, R168.reuse, R172, R4 ;  /* 0x000000aca804723c */ /* 0x042ff00000041804 */
[C---:B------:R-:W-:Y:S01]  /*9370*/  HMMA.16816.F32.BF16 R8, R168.reuse, R174, R8 ;  /* 0x000000aea808723c */ /* 0x040fe20000041808 */
[----:B------:R-:W1:Y:S07]  /*9380*/  LDSM.16.M88.4 R172, [R151+0xf000] ;  /* 0x00f0000097ac783b */ /* 0x000e6e0000000200 */
[C---:B------:R-:W-:Y:S08]  /*9390*/  HMMA.16816.F32.BF16 R12, R168.reuse, R176, R12 ;  /* 0x000000b0a80c723c */ /* 0x040ff0000004180c */
[C---:B------:R-:W-:Y:S01]  /*93a0*/  HMMA.16816.F32.BF16 R16, R168.reuse, R178, R16 ;  /* 0x000000b2a810723c */ /* 0x040fe20000041810 */
[----:B------:R-:W5:Y:S07]  /*93b0*/  LDSM.16.M88.4 R176, [R151+0xf800] ;  /* 0x00f8000097b0783b */ /* 0x000f6e0000000200 */
[C---:B------:R-:W-:Y:S08]  /*93c0*/  HMMA.16816.F32.BF16 R20, R168.reuse, R180, R20 ;  /* 0x000000b4a814723c */ /* 0x040ff00000041814 */
[C---:B------:R-:W-:Y:S01]  /*93d0*/  HMMA.16816.F32.BF16 R24, R168.reuse, R182, R24 ;  /* 0x000000b6a818723c */ /* 0x040fe20000041818 */
[----:B------:R-:W1:Y:S07]  /*93e0*/  LDSM.16.M88.4 R180, [R211+0x6000] ;  /* 0x00600000d3b4783b */ /* 0x000e6e0000000200 */
[C---:B---3--:R-:W-:Y:S08]  /*93f0*/  HMMA.16816.F32.BF16 R28, R168.reuse, R192, R28 ;  /* 0x000000c0a81c723c */ /* 0x048ff0000004181c */
[----:B------:R-:W-:Y:S01]  /*9400*/  HMMA.16816.F32.BF16 R32, R168, R194, R32 ;  /* 0x000000c2a820723c */ /* 0x000fe20000041820 */
[----:B------:R-:W3:Y:S04]  /*9410*/  LDSM.16.M88.4 R168, [R217] ;  /* 0x00000000d9a8783b */ /* 0x000ee80000000200 */
[----:B------:R-:W3:Y:S03]  /*9420*/  LDSM.16.M88.4 R192, [R216] ;  /* 0x00000000d8c0783b */ /* 0x000ee60000000200 */
[C---:B--2---:R-:W-:Y:S08]  /*9430*/  HMMA.16816.F32.BF16 R4, R188.reuse, R196, R4 ;  /* 0x000000c4bc04723c */ /* 0x044ff00000041804 */
[C---:B------:R-:W-:Y:S01]  /*9440*/  HMMA.16816.F32.BF16 R8, R188.reuse, R198, R8 ;  /* 0x000000c6bc08723c */ /* 0x040fe20000041808 */
[----:B------:R-:W-:Y:S07]  /*9450*/  LDSM.16.M88.4 R196, [R209+0xf000] ;  /* 0x00f00000d1c4783b */ /* 0x000fee0000000200 */
[C---:B----4-:R-:W-:Y:S08]  /*9460*/  HMMA.16816.F32.BF16 R12, R188.reuse, R184, R12 ;  /* 0x000000b8bc0c723c */ /* 0x050ff0000004180c */
[C---:B------:R-:W-:Y:S01]  /*9470*/  HMMA.16816.F32.BF16 R16, R188.reuse, R186, R16 ;  /* 0x000000babc10723c */ /* 0x040fe20000041810 */
[----:B------:R-:W2:Y:S07]  /*9480*/  LDSM.16.M88.4 R184, [R215] ;  /* 0x00000000d7b8783b */ /* 0x000eae0000000200 */
[C---:B-1----:R-:W-:Y:S08]  /*9490*/  HMMA.16816.F32.BF16 R20, R188.reuse, R172, R20 ;  /* 0x000000acbc14723c */ /* 0x042ff00000041814 */
[C---:B------:R-:W-:Y:S01]  /*94a0*/  HMMA.16816.F32.BF16 R24, R188.reuse, R174, R24 ;  /* 0x000000aebc18723c */ /* 0x040fe20000041818 */
[----:B------:R-:W-:Y:S07]  /*94b0*/  LDSM.16.M88.4 R172, [R213+0x6000] ;  /* 0x00600000d5ac783b */ /* 0x000fee0000000200 */
[C---:B-----5:R-:W-:Y:S08]  /*94c0*/  HMMA.16816.F32.BF16 R28, R188.reuse, R176, R28 ;  /* 0x000000b0bc1c723c */ /* 0x060ff0000004181c */
[----:B------:R-:W-:Y:S01]  /*94d0*/  HMMA.16816.F32.BF16 R32, R188, R178, R32 ;  /* 0x000000b2bc20723c */ /* 0x000fe20000041820 */
[----:B------:R-:W1:Y:S04]  /*94e0*/  LDSM.16.M88.4 R176, [R209+0xe000] ;  /* 0x00e00000d1b0783b */ /* 0x000e680000000200 */
[----:B------:R-:W4:Y:S03]  /*94f0*/  LDSM.16.M88.4 R188, [R209+0xe800] ;  /* 0x00e80000d1bc783b */ /* 0x000f260000000200 */
[C---:B------:R-:W-:Y:S08]  /*9500*/  HMMA.16816.F32.BF16 R4, R180.reuse, R200, R4 ;  /* 0x000000c8b404723c */ /* 0x040ff00000041804 */
[C---:B------:R-:W-:Y:S01]  /*9510*/  HMMA.16816.F32.BF16 R8, R180.reuse, R202, R8 ;  /* 0x000000cab408723c */ /* 0x040fe20000041808 */
[----:B------:R-:W-:Y:S07]  /*9520*/  LDSM.16.M88.4 R200, [R208+0x6000] ;  /* 0x00600000d0c8783b */ /* 0x000fee0000000200 */
[C---:B---3--:R-:W-:Y:S08]  /*9530*/  HMMA.16816.F32.BF16 R12, R180.reuse, R168, R12 ;  /* 0x000000a8b40c723c */ /* 0x048ff0000004180c */
[C---:B------:R-:W-:Y:S01]  /*9540*/  HMMA.16816.F32.BF16 R16, R180.reuse, R170, R16 ;  /* 0x000000aab410723c */ /* 0x040fe20000041810 */
[----:B------:R-:W3:Y:S07]  /*9550*/  LDSM.16.M88.4 R168, [R209+0xf800] ;  /* 0x00f80000d1a8783b */ /* 0x000eee0000000200 */
[C---:B------:R-:W-:Y:S08]  /*9560*/  HMMA.16816.F32.BF16 R20, R180.reuse, R192, R20 ;  /* 0x000000c0b414723c */ /* 0x040ff00000041814 */
[C---:B------:R-:W-:Y:S01]  /*9570*/  HMMA.16816.F32.BF16 R24, R180.reuse, R194, R24 ;  /* 0x000000c2b418723c */ /* 0x040fe20000041818 */
[----:B------:R-:W5:Y:S07]  /*9580*/  LDSM.16.M88.4 R192, [R212+0x6000] ;  /* 0x00600000d4c0783b */ /* 0x000f6e0000000200 */
[C---:B--2---:R-:W-:Y:S08]  /*9590*/  HMMA.16816.F32.BF16 R28, R180.reuse, R184, R28 ;  /* 0x000000b8b41c723c */ /* 0x044ff0000004181c */
[----:B------:R-:W-:Y:S01]  /*95a0*/  HMMA.16816.F32.BF16 R32, R180, R186, R32 ;  /* 0x000000bab420723c */ /* 0x000fe20000041820 */
[----:B------:R-:W2:Y:S04]  /*95b0*/  LDSM.16.M88.4 R180, [R208+0x6800] ;  /* 0x00680000d0b4783b */ /* 0x000ea80000000200 */
[----:B------:R-:W2:Y:S03]  /*95c0*/  LDSM.16.M88.4 R184, [R208+0x7000] ;  /* 0x00700000d0b8783b */ /* 0x000ea60000000200 */
[C---:B-1----:R-:W-:Y:S08]  /*95d0*/  HMMA.16816.F32.BF16 R4, R172.reuse, R176, R4 ;  /* 0x000000b0ac04723c */ /* 0x042ff00000041804 */
[C---:B------:R-:W-:Y:S01]  /*95e0*/  HMMA.16816.F32.BF16 R8, R172.reuse, R178, R8 ;  /* 0x000000b2ac08723c */ /* 0x040fe20000041808 */
[----:B------:R-:W1:Y:S01]  /*95f0*/  LDSM.16.M88.4 R176, [R208+0x7800] ;  /* 0x00780000d0b0783b */ /* 0x000e620000000200 */
[----:B------:R-:W-:Y:S04]  /*9600*/  DEPBAR.LE SB0, 0x0 ;  /* 0x000080000000791a */ /* 0x000fe80000000000 */
[----:B------:R-:W-:Y:S02]  /*9610*/  BAR.SYNC.DEFER_BLOCKING 0x0 ;  /* 0x0000000000007b1d */ /* 0x000fe40000010000 */
[C---:B----4-:R-:W-:Y:S08]  /*9620*/  HMMA.16816.F32.BF16 R12, R172.reuse, R188, R12 ;  /* 0x000000bcac0c723c */ /* 0x050ff0000004180c */
[C---:B------:R-:W-:Y:S08]  /*9630*/  HMMA.16816.F32.BF16 R16, R172.reuse, R190, R16 ;  /* 0x000000beac10723c */ /* 0x040ff00000041810 */
[C---:B------:R-:W-:Y:S08]  /*9640*/  HMMA.16816.F32.BF16 R20, R172.reuse, R196, R20 ;  /* 0x000000c4ac14723c */ /* 0x040ff00000041814 */
[C---:B------:R-:W-:Y:S08]  /*9650*/  HMMA.16816.F32.BF16 R24, R172.reuse, R198, R24 ;  /* 0x000000c6ac18723c */ /* 0x040ff00000041818 */
[C---:B---3--:R-:W-:Y:S07]  /*9660*/  HMMA.16816.F32.BF16 R28, R172.reuse, R168, R28 ;  /* 0x000000a8ac1c723c */ /* 0x048fee000004181c */
[C---:B------:R-:W-:Y:S01]  /*9670*/  LEA R168, P2, R0.reuse, R238, 0x6 ;  /* 0x000000ee00a87211 */ /* 0x040fe200078430ff */
[----:B------:R-:W-:Y:S04]  /*9680*/  HMMA.16816.F32.BF16 R32, R172, R170, R32 ;  /* 0x000000aaac20723c */ /* 0x000fe80000041820 */
[C---:B------:R-:W-:Y:S03]  /*9690*/  LEA.HI.X.SX32 R169, R0.reuse, R239, 0x6, P2 ;  /* 0x000000ef00a97211 */ /* 0x040fe600010f36ff */
[C---:B------:R-:W-:Y:S01]  /*96a0*/  LEA R170, P0, R0.reuse, R232, 0x6 ;  /* 0x000000e800aa7211 */ /* 0x040fe200078030ff */
[C---:B-----5:R-:W-:Y:S05]  /*96b0*/  HMMA.16816.F32.BF16 R4, R192.reuse, R200, R4 ;  /* 0x000000c8c004723c */ /* 0x060fea0000041804 */
[C---:B------:R-:W-:Y:S01]  /*96c0*/  LEA.HI.X.SX32 R171, R0.reuse, R233, 0x6, P0 ;  /* 0x000000e900ab7211 */ /* 0x040fe200000f36ff */
[----:B------:R-:W-:Y:S01]  /*96d0*/  IMAD R148, R169, c[0x0][0x198], RZ ;  /* 0x00006600a9947a24 */ /* 0x000fe200078e02ff */
[----:B------:R-:W-:Y:S01]  /*96e0*/  LEA R174, P0, R0, R234, 0x6 ;  /* 0x000000ea00ae7211 */ /* 0x000fe200078030ff */
[C---:B------:R-:W-:Y:S04]  /*96f0*/  HMMA.16816.F32.BF16 R8, R192.reuse, R202, R8 ;  /* 0x000000cac008723c */ /* 0x040fe80000041808 */
[----:B------:R-:W-:Y:S01]  /*9700*/  IMAD R148, R168, c[0x0][0x19c], R148 ;  /* 0x00006700a8947a24 */ /* 0x000fe200078e0294 */
[----:B------:R-:W-:Y:S01]  /*9710*/  LEA.HI.X.SX32 R175, R0, R235, 0x6, P0 ;  /* 0x000000eb00af7211 */ /* 0x000fe200000f36ff */
[----:B------:R-:W-:Y:S02]  /*9720*/  IMAD.WIDE.U32 R168, R168, c[0x0][0x198], RZ ;  /* 0x00006600a8a87a25 */ /* 0x000fe400078e00ff */
[C---:B--2---:R-:W-:Y:S04]  /*9730*/  HMMA.16816.F32.BF16 R12, R192.reuse, R180, R12 ;  /* 0x000000b4c00c723c */ /* 0x044fe8000004180c */
[----:B------:R-:W-:Y:S02]  /*9740*/  IMAD R0, R171, c[0x0][0x198], RZ ;  /* 0x00006600ab007a24 */ /* 0x000fe400078e02ff */
[----:B------:R-:W-:Y:S02]  /*9750*/  IMAD.IADD R148, R169, 0x1, R148 ;  /* 0x00000001a9947824 */ /* 0x000fe400078e0294 */
[C---:B------:R-:W-:Y:S04]  /*9760*/  HMMA.16816.F32.BF16 R16, R192.reuse, R182, R16 ;  /* 0x000000b6c010723c */ /* 0x040fe80000041810 */
[C---:B------:R-:W-:Y:S02]  /*9770*/  IMAD R0, R170.reuse, c[0x0][0x19c], R0 ;  /* 0x00006700aa007a24 */ /* 0x040fe400078e0200 */
[----:B------:R-:W-:Y:S01]  /*9780*/  IMAD.WIDE.U32 R180, R170, c[0x0][0x198], RZ ;  /* 0x00006600aab47a25 */ /* 0x000fe200078e00ff */
[CC--:B------:R-:W-:Y:S01]  /*9790*/  LEA R170, P0, R168.reuse, R242.reuse, 0x1 ;  /* 0x000000f2a8aa7211 */ /* 0x0c0fe200078008ff */
[C---:B------:R-:W-:Y:S04]  /*97a0*/  HMMA.16816.F32.BF16 R20, R192.reuse, R184, R20 ;  /* 0x000000b8c014723c */ /* 0x040fe80000041814 */
[-C--:B------:R-:W-:Y:S01]  /*97b0*/  LEA.HI.X R171, R168, R241.reuse, R148, 0x1, P0 ;  /* 0x000000f1a8ab7211 */ /* 0x080fe200000f0c94 */
[----:B------:R-:W-:Y:S01]  /*97c0*/  IMAD.IADD R0, R181, 0x1, R0 ;  /* 0x00000001b5007824 */ /* 0x000fe200078e0200 */
[----:B------:R-:W-:Y:S02]  /*97d0*/  ISETP.LT.AND P0, PT, RZ, UR7, PT ;  /* 0x00000007ff007c0c */ /* 0x000fe4000bf01270 */
[C---:B------:R-:W-:Y:S04]  /*97e0*/  HMMA.16816.F32.BF16 R24, R192.reuse, R186, R24 ;  /* 0x000000bac018723c */ /* 0x040fe80000041818 */
[CC--:B------:R-:W-:Y:S04]  /*97f0*/  LEA R172, P1, R180.reuse, R242.reuse, 0x1 ;  /* 0x000000f2b4ac7211 */ /* 0x0c0fe800078208ff */
[C---:B-1----:R-:W-:Y:S04]  /*9800*/  HMMA.16816.F32.BF16 R28, R192.reuse, R176, R28 ;  /* 0x000000b0c01c723c */ /* 0x042fe8000004181c */
[-C--:B------:R-:W-:Y:S03]  /*9810*/  LEA.HI.X R173, R180, R241.reuse, R0, 0x1, P1 ;  /* 0x000000f1b4ad7211 */ /* 0x080fe600008f0c00 */
[----:B------:R-:W-:Y:S01]  /*9820*/  IMAD.WIDE.U32 R176, R174, c[0x0][0x198], RZ ;  /* 0x00006600aeb07a25 */ /* 0x000fe200078e00ff */
[----:B------:R-:W-:Y:S07]  /*9830*/  HMMA.16816.F32.BF16 R32, R192, R178, R32 ;  /* 0x000000b2c020723c */ /* 0x000fee0000041820 */
[----:B------:R-:W-:Y:S05]  /*9840*/  IMAD.WIDE.U32 R178, R2, c[0x0][0x198], RZ ;  /* 0x0000660002b27a25 */ /* 0x000fea00078e00ff */
[-C--:B------:R-:W-:Y:S01]  /*9850*/  LEA R168, P2, R178, R242.reuse, 0x1 ;  /* 0x000000f2b2a87211 */ /* 0x080fe200078408ff */
[----:B------:R-:W-:Y:S02]  /*9860*/  IMAD R2, R175, c[0x0][0x198], RZ ;  /* 0x00006600af027a24 */ /* 0x000fe400078e02ff */
[----:B------:R-:W-:Y:S02]  /*9870*/  IMAD.IADD R3, R179, 0x1, R3 ;  /* 0x00000001b3037824 */ /* 0x000fe400078e0203 */
[----:B------:R-:W-:Y:S01]  /*9880*/  IMAD R174, R174, c[0x0][0x19c], R2 ;  /* 0x00006700aeae7a24 */ /* 0x000fe200078e0202 */
[----:B------:R-:W-:Y:S02]  /*9890*/  LEA R2, P1, R176, R242, 0x1 ;  /* 0x000000f2b0027211 */ /* 0x000fe400078208ff */
[-C--:B------:R-:W-:Y:S01]  /*98a0*/  LEA.HI.X R169, R178, R241.reuse, R3, 0x1, P2 ;  /* 0x000000f1b2a97211 */ /* 0x080fe200010f0c03 */
[----:B------:R-:W-:Y:S05]  /*98b0*/  IMAD.IADD R174, R177, 0x1, R174 ;  /* 0x00000001b1ae7824 */ /* 0x000fea00078e02ae */
[----:B------:R-:W-:Y:S01]  /*98c0*/  LEA.HI.X R3, R176, R241, R174, 0x1, P1 ;  /* 0x000000f1b0037211 */ /* 0x000fe200008f0cae */
[----:B------:R-:W-:-:S05]  /*98d0*/  @P0 BRA `(.L_x_62) ;  /* 0xffffe08000000947 */ /* 0x000fca000383ffff */
.L_x_61:
[----:B------:R-:W-:Y:S01]  /*98e0*/  FMNMX.FTZ R0, R4, R149, !PT ;  /* 0x0000009504007209 */ /* 0x000fe20007810000 */
[----:B-1----:R-:W-:Y:S01]  /*98f0*/  LDSM.16.MT88.4 R172, [R205+0x10000] ;  /* 0x01000000cdac783b */ /* 0x002fe20000004200 */
[----:B------:R-:W-:Y:S02]  /*9900*/  UIADD3 UR15, UR15, 0x1, URZ ;  /* 0x000000010f0f7890 */ /* 0x000fe4000fffe03f */
        /* <DEDUP_REMOVED lines=39> */
[----:B-1----:R-:W-:Y:S02]  /*9b80*/  FMNMX.FTZ R3, R0, R3, !PT ;  /* 0x0000000300037209 */ /* 0x002fe40007810000 */
[----:B--2---:R-:W-:Y:S05]  /*9b90*/  FMNMX.FTZ R148, R148, R168, !PT ;  /* 0x000000a894947209 */ /* 0x004fea0007810000 */
[----:B------:R-:W1:Y:S01]  /*9ba0*/  LDSM.16.MT88.4 R168, [R204+0x10000] ;  /* 0x01000000cca8783b */ /* 0x000e620000004200 */
[C---:B------:R-:W-:Y:S01]  /*9bb0*/  FSETP.NEU.FTZ.AND P1, PT, R148.reuse, -INF , PT ;  /* 0xff8000009400780b */ /* 0x040fe20003f3d000 */
[C---:B------:R-:W-:Y:S02]  /*9bc0*/  FADD.FTZ R2, -R148.reuse, R149 ;  /* 0x0000009594027221 */ /* 0x040fe40000010100 */
[----:B------:R-:W-:Y:S02]  /*9bd0*/  FMUL.FTZ R149, R148, c[0x0][0x23c] ;  /* 0x00008f0094957a20 */ /* 0x000fe40000410000 */
[----:B------:R-:W-:Y:S03]  /*9be0*/  FMUL.FTZ R0, R2, c[0x0][0x23c] ;  /* 0x00008f0002007a20 */ /* 0x000fe60000410000 */
[----:B------:R-:W-:Y:S01]  /*9bf0*/  FSEL R149, R149, RZ, P1 ;  /* 0x000000ff95957208 */ /* 0x000fe20000800000 */
[----:B------:R2:W3:Y:S01]  /*9c00*/  MUFU.EX2 R2, R0 ;  /* 0x0000000000027308 */ /* 0x0004e20000000800 */
[----:B------:R-:W-:Y:S03]  /*9c10*/  FSETP.NEU.FTZ.AND P1, PT, R3, -INF , PT ;  /* 0xff8000000300780b */ /* 0x000fe60003f3d000 */
[--C-:B------:R-:W-:Y:S02]  /*9c20*/  FFMA.FTZ R4, R4, c[0x0][0x23c], -R149.reuse ;  /* 0x00008f0004047a23 */ /* 0x100fe40000010895 */
[--C-:B------:R-:W-:Y:S02]  /*9c30*/  FFMA.FTZ R5, R5, c[0x0][0x23c], -R149.reuse ;  /* 0x00008f0005057a23 */ /* 0x100fe40000010895 */
[--C-:B------:R-:W-:Y:S02]  /*9c40*/  FFMA.FTZ R8, R8, c[0x0][0x23c], -R149.reuse ;  /* 0x00008f0008087a23 */ /* 0x100fe40000010895 */
[--C-:B------:R-:W-:Y:S01]  /*9c50*/  FFMA.FTZ R9, R9, c[0x0][0x23c], -R149.reuse ;  /* 0x00008f0009097a23 */ /* 0x100fe20000010895 */
[----:B------:R4:W-:Y:S01]  /*9c60*/  MUFU.EX2 R199, R4 ;  /* 0x0000000400c77308 */ /* 0x0009e20000000800 */
[--C-:B------:R-:W-:Y:S02]  /*9c70*/  FFMA.FTZ R20, R20, c[0x0][0x23c], -R149.reuse ;  /* 0x00008f0014147a23 */ /* 0x100fe40000010895 */
[--C-:B------:R-:W-:Y:S02]  /*9c80*/  FFMA.FTZ R21, R21, c[0x0][0x23c], -R149.reuse ;  /* 0x00008f0015157a23 */ /* 0x100fe40000010895 */
[--C-:B------:R-:W-:Y:S02]  /*9c90*/  FFMA.FTZ R24, R24, c[0x0][0x23c], -R149.reuse ;  /* 0x00008f0018187a23 */ /* 0x100fe40000010895 */
[--C-:B------:R-:W-:Y:S02]  /*9ca0*/  FFMA.FTZ R25, R25, c[0x0][0x23c], -R149.reuse ;  /* 0x00008f0019197a23 */ /* 0x100fe40000010895 */
[--C-:B------:R-:W-:Y:S01]  /*9cb0*/  FFMA.FTZ R28, R28, c[0x0][0x23c], -R149.reuse ;  /* 0x00008f001c1c7a23 */ /* 0x100fe20000010895 */
[----:B------:R5:W-:Y:S01]  /*9cc0*/  MUFU.EX2 R195, R8 ;  /* 0x0000000800c37308 */ /* 0x000be20000000800 */
[--C-:B------:R-:W-:Y:S02]  /*9cd0*/  FFMA.FTZ R29, R29, c[0x0][0x23c], -R149.reuse ;  /* 0x00008f001d1d7a23 */ /* 0x100fe40000010895 */
[C---:B--2---:R-:W-:Y:S02]  /*9ce0*/  FADD.FTZ R0, -R3.reuse, R150 ;  /* 0x0000009603007221 */ /* 0x044fe40000010100 */
[----:B------:R-:W-:Y:S02]  /*9cf0*/  FMUL.FTZ R150, R3, c[0x0][0x23c] ;  /* 0x00008f0003967a20 */ /* 0x000fe40000410000 */
[----:B------:R-:W-:Y:S02]  /*9d00*/  FMUL.FTZ R0, R0, c[0x0][0x23c] ;  /* 0x00008f0000007a20 */ /* 0x000fe40000410000 */
[----:B---3--:R-:W-:Y:S01]  /*9d10*/  FMUL.FTZ R36, R2, R36 ;  /* 0x0000002402247220 */ /* 0x008fe20000410000 */
[----:B------:R-:W-:Y:S01]  /*9d20*/  FSEL R150, R150, RZ, P1 ;  /* 0x000000ff96967208 */ /* 0x000fe20000800000 */
[----:B------:R2:W-:Y:S01]  /*9d30*/  MUFU.EX2 R194, R9 ;  /* 0x0000000900c27308 */ /* 0x0005e20000000800 */
[C---:B------:R-:W-:Y:S02]  /*9d40*/  FMUL.FTZ R37, R2.reuse, R37 ;  /* 0x0000002502257220 */ /* 0x040fe40000410000 */
[----:B----4-:R-:W-:Y:S02]  /*9d50*/  FMUL.FTZ R4, R2, R152 ;  /* 0x0000009802047220 */ /* 0x010fe40000410000 */
[--C-:B------:R-:W-:Y:S02]  /*9d60*/  FFMA.FTZ R6, R6, c[0x0][0x23c], -R150.reuse ;  /* 0x00008f0006067a23 */ /* 0x100fe40000010896 */
[--C-:B------:R-:W-:Y:S02]  /*9d70*/  FFMA.FTZ R7, R7, c[0x0][0x23c], -R150.reuse ;  /* 0x00008f0007077a23 */ /* 0x100fe40000010896 */
[--C-:B------:R-:W-:Y:S01]  /*9d80*/  FFMA.FTZ R10, R10, c[0x0][0x23c], -R150.reuse ;  /* 0x00008f000a0a7a23 */ /* 0x100fe20000010896 */
[----:B------:R-:W3:Y:S01]  /*9d90*/  MUFU.EX2 R0, R0 ;  /* 0x0000000000007308 */ /* 0x000ee20000000800 */
[--C-:B------:R-:W-:Y:S02]  /*9da0*/  FFMA.FTZ R11, R11, c[0x0][0x23c], -R150.reuse ;  /* 0x00008f000b0b7a23 */ /* 0x100fe40000010896 */
[C---:B-----5:R-:W-:Y:S02]  /*9db0*/  FMUL.FTZ R8, R2.reuse, R156 ;  /* 0x0000009c02087220 */ /* 0x060fe40000410000 */
[C---:B------:R-:W-:Y:S02]  /*9dc0*/  FMUL.FTZ R40, R2.reuse, R40 ;  /* 0x0000002802287220 */ /* 0x040fe40000410000 */
[C---:B------:R-:W-:Y:S02]  /*9dd0*/  FMUL.FTZ R41, R2.reuse, R41 ;  /* 0x0000002902297220 */ /* 0x040fe40000410000 */
[C---:B------:R-:W-:Y:S01]  /*9de0*/  FMUL.FTZ R44, R2.reuse, R44 ;  /* 0x0000002c022c7220 */ /* 0x040fe20000410000 */
[----:B------:R4:W-:Y:S01]  /*9df0*/  MUFU.EX2 R193, R10 ;  /* 0x0000000a00c17308 */ /* 0x0009e20000000800 */
[----:B------:R-:W-:Y:S02]  /*9e00*/  FMUL.FTZ R45, R2, R45 ;  /* 0x0000002d022d7220 */ /* 0x000fe40000410000 */
[--C-:B------:R-:W-:Y:S02]  /*9e10*/  FFMA.FTZ R22, R22, c[0x0][0x23c], -R150.reuse ;  /* 0x00008f0016167a23 */ /* 0x100fe40000010896 */
[----:B--2---:R-:W-:Y:S02]  /*9e20*/  FMUL.FTZ R9, R2, R157 ;  /* 0x0000009d02097220 */ /* 0x004fe40000410000 */
[--C-:B------:R-:W-:Y:S02]  /*9e30*/  FFMA.FTZ R23, R23, c[0x0][0x23c], -R150.reuse ;  /* 0x00008f0017177a23 */ /* 0x100fe40000010896 */
[--C-:B------:R-:W-:Y:S01]  /*9e40*/  FFMA.FTZ R26, R26, c[0x0][0x23c], -R150.reuse ;  /* 0x00008f001a1a7a23 */ /* 0x100fe20000010896 */
[----:B------:R2:W-:Y:S01]  /*9e50*/  MUFU.EX2 R192, R11 ;  /* 0x0000000b00c07308 */ /* 0x0005e20000000800 */
[--C-:B------:R-:W-:Y:S02]  /*9e60*/  FFMA.FTZ R30, R30, c[0x0][0x23c], -R150.reuse ;  /* 0x00008f001e1e7a23 */ /* 0x100fe40000010896 */
[--C-:B------:R-:W-:Y:S02]  /*9e70*/  FFMA.FTZ R31, R31, c[0x0][0x23c], -R150.reuse ;  /* 0x00008f001f1f7a23 */ /* 0x100fe40000010896 */
[C---:B---3--:R-:W-:Y:S02]  /*9e80*/  FMUL.FTZ R38, R0.reuse, R38 ;  /* 0x0000002600267220 */ /* 0x048fe40000410000 */
[C---:B------:R-:W-:Y:S02]  /*9e90*/  FMUL.FTZ R39, R0.reuse, R39 ;  /* 0x0000002700277220 */ /* 0x040fe40000410000 */
[C---:B------:R-:W-:Y:S01]  /*9ea0*/  FMUL.FTZ R42, R0.reuse, R42 ;  /* 0x0000002a002a7220 */ /* 0x040fe20000410000 */
[----:B------:R-:W3:Y:S01]  /*9eb0*/  MUFU.EX2 R198, R5 ;  /* 0x0000000500c67308 */ /* 0x000ee20000000800 */
[C---:B------:R-:W-:Y:S02]  /*9ec0*/  FMUL.FTZ R43, R0.reuse, R43 ;  /* 0x0000002b002b7220 */ /* 0x040fe40000410000 */
[C---:B------:R-:W-:Y:S02]  /*9ed0*/  FMUL.FTZ R46, R0.reuse, R46 ;  /* 0x0000002e002e7220 */ /* 0x040fe40000410000 */
[C---:B----4-:R-:W-:Y:S02]  /*9ee0*/  FMUL.FTZ R10, R0.reuse, R158 ;  /* 0x0000009e000a7220 */ /* 0x050fe40000410000 */
[----:B------:R-:W-:Y:S02]  /*9ef0*/  FMUL.FTZ R47, R0, R47 ;  /* 0x0000002f002f7220 */ /* 0x000fe40000410000 */
[--C-:B------:R-:W-:Y:S01]  /*9f00*/  FFMA.FTZ R32, R32, c[0x0][0x23c], -R149.reuse ;  /* 0x00008f0020207a23 */ /* 0x100fe20000010895 */
[----:B------:R4:W-:Y:S01]  /*9f10*/  MUFU.EX2 R197, R6 ;  /* 0x0000000600c57308 */ /* 0x0009e20000000800 */
[--C-:B------:R-:W-:Y:S02]  /*9f20*/  FFMA.FTZ R34, R34, c[0x0][0x23c], -R150.reuse ;  /* 0x00008f0022227a23 */ /* 0x100fe40000010896 */
[----:B------:R-:W-:Y:S02]  /*9f30*/  FMUL.FTZ R48, R2, R48 ;  /* 0x0000003002307220 */ /* 0x000fe40000410000 */
[----:B--2---:R-:W-:Y:S02]  /*9f40*/  FMUL.FTZ R11, R0, R159 ;  /* 0x0000009f000b7220 */ /* 0x004fe40000410000 */
[----:B------:R-:W2:Y:S01]  /*9f50*/  LDSM.16.MT88.4 R156, [R206+0x10000] ;  /* 0x01000000ce9c783b */ /* 0x000ea20000004200 */
[----:B------:R-:W-:Y:S02]  /*9f60*/  FMUL.FTZ R49, R2, R49 ;  /* 0x0000003102317220 */ /* 0x000fe40000410000 */
[----:B------:R-:W5:Y:S01]  /*9f70*/  MUFU.EX2 R196, R7 ;  /* 0x0000000700c47308 */ /* 0x000f620000000800 */
[C---:B------:R-:W-:Y:S02]  /*9f80*/  FMUL.FTZ R50, R0.reuse, R50 ;  /* 0x0000003200327220 */ /* 0x040fe40000410000 */
[----:B------:R-:W-:Y:S01]  /*9f90*/  FMUL.FTZ R51, R0, R51 ;  /* 0x0000003300337220 */ /* 0x000fe20000410000 */
[----:B---3--:R-:W-:Y:S01]  /*9fa0*/  F2FP.BF16.PACK_AB R152, R198, R199 ;  /* 0x000000c7c698723e */ /* 0x008fe200000010ff */
[C---:B------:R-:W-:Y:S02]  /*9fb0*/  FMUL.FTZ R5, R2.reuse, R153 ;  /* 0x0000009902057220 */ /* 0x040fe40000410000 */
[C---:B------:R-:W-:Y:S02]  /*9fc0*/  FMUL.FTZ R52, R2.reuse, R52 ;  /* 0x0000003402347220 */ /* 0x040fe40000410000 */
[----:B------:R-:W-:Y:S02]  /*9fd0*/  FMUL.FTZ R53, R2, R53 ;  /* 0x0000003502357220 */ /* 0x000fe40000410000 */
[C---:B------:R-:W-:Y:S02]  /*9fe0*/  FMUL.FTZ R54, R0.reuse, R54 ;  /* 0x0000003600367220 */ /* 0x040fe40000410000 */
[C---:B------:R-:W-:Y:S02]  /*9ff0*/  FMUL.FTZ R55, R0.reuse, R55 ;  /* 0x0000003700377220 */ /* 0x040fe40000410000 */
[----:B----4-:R-:W-:Y:S01]  /*a000*/  FMUL.FTZ R6, R0, R154 ;  /* 0x0000009a00067220 */ /* 0x010fe20000410000 */
[----:B------:R-:W-:Y:S01]  /*a010*/  F2FP.BF16.PACK_AB R154, R194, R195 ;  /* 0x000000c3c29a723e */ /* 0x000fe200000010ff */
[C---:B------:R-:W-:Y:S02]  /*a020*/  FMUL.FTZ R56, R2.reuse, R56 ;  /* 0x0000003802387220 */ /* 0x040fe40000410000 */
[----:B------:R-:W-:Y:S02]  /*a030*/  FMUL.FTZ R57, R2, R57 ;  /* 0x0000003902397220 */ /* 0x000fe40000410000 */
[C---:B------:R-:W-:Y:S02]  /*a040*/  FMUL.FTZ R58, R0.reuse, R58 ;  /* 0x0000003a003a7220 */ /* 0x040fe40000410000 */
[----:B------:R-:W-:Y:S01]  /*a050*/  FMUL.FTZ R59, R0, R59 ;  /* 0x0000003b003b7220 */ /* 0x000fe20000410000 */
[----:B-----5:R-:W-:Y:S01]  /*a060*/  F2FP.BF16.PACK_AB R153, R196, R197 ;  /* 0x000000c5c499723e */ /* 0x020fe200000010ff */
[----:B------:R-:W-:Y:S01]  /*a070*/  FMUL.FTZ R7, R0, R155 ;  /* 0x0000009b00077220 */ /* 0x000fe20000410000 */
[----:B------:R-:W-:Y:S01]  /*a080*/  F2FP.BF16.PACK_AB R155, R192, R193 ;  /* 0x000000c1c09b723e */ /* 0x000fe200000010ff */
[C---:B------:R-:W-:Y:S02]  /*a090*/  FMUL.FTZ R60, R2.reuse, R60 ;  /* 0x0000003c023c7220 */ /* 0x040fe40000410000 */
[----:B------:R-:W-:Y:S02]  /*a0a0*/  FMUL.FTZ R61, R2, R61 ;  /* 0x0000003d023d7220 */ /* 0x000fe40000410000 */
[C---:B------:R-:W-:Y:S02]  /*a0b0*/  FMUL.FTZ R62, R0.reuse, R62 ;  /* 0x0000003e003e7220 */ /* 0x040fe40000410000 */
        /* <DEDUP_REMOVED lines=14> */
[C---:B------:R-:W-:Y:S04]  /*a1a0*/  HMMA.16816.F32.BF16 R44, R152.reuse, R176, R44 ;  /* 0x000000b0982c723c */ /* 0x040fe8000004182c */
[----:B------:R-:W-:Y:S02]  /*a1b0*/  FMUL.FTZ R71, R0, R71 ;  /* 0x0000004700477220 */ /* 0x000fe40000410000 */
[C---:B------:R-:W-:Y:S02]  /*a1c0*/  FMUL.FTZ R72, R2.reuse, R72 ;  /* 0x0000004802487220 */ /* 0x040fe40000410000 */
[C---:B------:R-:W-:Y:S01]  /*a1d0*/  HMMA.16816.F32.BF16 R48, R152.reuse, R178, R48 ;  /* 0x000000b29830723c */ /* 0x040fe20000041830 */
[----:B------:R-:W-:Y:S03]  /*a1e0*/  LDSM.16.MT88.4 R176, [R205+0x12800] ;  /* 0x01280000cdb0783b */ /* 0x000fe60000004200 */
        /* <DEDUP_REMOVED lines=9> */
[C---:B-1----:R-:W-:Y:S04]  /*a280*/  HMMA.16816.F32.BF16 R60, R152.reuse, R168, R60 ;  /* 0x000000a8983c723c */ /* 0x042fe8000004183c */
[----:B------:R-:W-:Y:S02]  /*a290*/  FMUL.FTZ R79, R0, R79 ;  /* 0x0000004f004f7220 */ /* 0x000fe40000410000 */
[C---:B------:R-:W-:Y:S02]  /*a2a0*/  FMUL.FTZ R80, R2.reuse, R80 ;  /* 0x0000005002507220 */ /* 0x040fe40000410000 */
[C---:B------:R-:W-:Y:S01]  /*a2b0*/  HMMA.16816.F32.BF16 R64, R152.reuse, R170, R64 ;  /* 0x000000aa9840723c */ /* 0x040fe20000041840 */
[----:B------:R-:W1:Y:S03]  /*a2c0*/  LDSM.16.MT88.4 R168, [R206+0x12000] ;  /* 0x01200000cea8783b */ /* 0x000e660000004200 */
        /* <DEDUP_REMOVED lines=10> */
[C---:B--2---:R-:W-:Y:S03]  /*a370*/  HMMA.16816.F32.BF16 R76, R152.reuse, R156, R76 ;  /* 0x0000009c984c723c */ /* 0x044fe6000004184c */
[C---:B------:R-:W-:Y:S02]  /*a380*/  FMUL.FTZ R88, R2.reuse, R88 ;  /* 0x0000005802587220 */ /* 0x040fe40000410000 */
[----:B------:R-:W-:Y:S02]  /*a390*/  FMUL.FTZ R89, R2, R89 ;  /* 0x0000005902597220 */ /* 0x000fe40000410000 */
[C---:B------:R-:W-:Y:S01]  /*a3a0*/  FMUL.FTZ R90, R0.reuse, R90 ;  /* 0x0000005a005a7220 */ /* 0x040fe20000410000 */
        /* <DEDUP_REMOVED lines=11> */
[----:B------:R-:W-:Y:S03]  /*a460*/  FMUL.FTZ R97, R2, R97 ;  /* 0x0000006102617220 */ /* 0x000fe60000410000 */
[C---:B---3--:R-:W-:Y:S03]  /*a470*/  HMMA.16816.F32.BF16 R92, R152.reuse, R172, R92 ;  /* 0x000000ac985c723c */ /* 0x048fe6000004185c */
[C---:B------:R-:W-:Y:S02]  /*a480*/  FMUL.FTZ R98, R0.reuse, R98 ;  /* 0x0000006200627220 */ /* 0x040fe40000410000 */
[----:B------:R-:W-:Y:S02]  /*a490*/  FMUL.FTZ R99, R0, R99 ;  /* 0x0000006300637220 */ /* 0x000fe40000410000 */
[C---:B------:R-:W-:Y:S02]  /*a4a0*/  FMUL.FTZ R100, R2.reuse, R100 ;  /* 0x0000006402647220 */ /* 0x040fe40000410000 */
[----:B------:R-:W-:Y:S03]  /*a4b0*/  FMUL.FTZ R101, R2, R101 ;  /* 0x0000006502657220 */ /* 0x000fe60000410000 */
[C---:B------:R-:W-:Y:S01]  /*a4c0*/  HMMA.16816.F32.BF16 R96, R152.reuse, R174, R96 ;  /* 0x000000ae9860723c */ /* 0x040fe20000041860 */
[----:B------:R-:W3:Y:S02]  /*a4d0*/  LDSM.16.MT88.4 R172, [R206+0x14000] ;  /* 0x01400000ceac783b */ /* 0x000ee40000004200 */
[C---:B------:R-:W-:Y:S02]  /*a4e0*/  FMUL.FTZ R102, R0.reuse, R102 ;  /* 0x0000006600667220 */ /* 0x040fe40000410000 */
[----:B------:R-:W-:Y:S02]  /*a4f0*/  FMUL.FTZ R103, R0, R103 ;  /* 0x0000006700677220 */ /* 0x000fe40000410000 */
[C---:B------:R-:W-:Y:S02]  /*a500*/  FMUL.FTZ R104, R2.reuse, R104 ;  /* 0x0000006802687220 */ /* 0x040fe40000410000 */
[----:B------:R-:W-:Y:S03]  /*a510*/  FMUL.FTZ R105, R2, R105 ;  /* 0x0000006902697220 */ /* 0x000fe60000410000 */
[C---:B--2---:R-:W-:Y:S03]  /*a520*/  HMMA.16816.F32.BF16 R100, R152.reuse, R156, R100 ;  /* 0x0000009c9864723c */ /* 0x044fe60000041864 */
[C---:B------:R-:W-:Y:S02]  /*a530*/  FMUL.FTZ R106, R0.reuse, R106 ;  /* 0x0000006a006a7220 */ /* 0x040fe40000410000 */
[----:B------:R-:W-:Y:S02]  /*a540*/  FMUL.FTZ R107, R0, R107 ;  /* 0x0000006b006b7220 */ /* 0x000fe40000410000 */
[C---:B------:R-:W-:Y:S02]  /*a550*/  FMUL.FTZ R108, R2.reuse, R108 ;  /* 0x0000006c026c7220 */ /* 0x040fe40000410000 */
[----:B------:R-:W-:Y:S03]  /*a560*/  FMUL.FTZ R109, R2, R109 ;  /* 0x0000006d026d7220 */ /* 0x000fe60000410000 */
[C---:B------:R-:W-:Y:S01]  /*a570*/  HMMA.16816.F32.BF16 R104, R152.reuse, R158, R104 ;  /* 0x0000009e9868723c */ /* 0x040fe20000041868 */
[----:B------:R-:W2:Y:S02]  /*a580*/  LDSM.16.MT88.4 R156, [R204+0x16000] ;  /* 0x01600000cc9c783b */ /* 0x000ea40000004200 */
[C---:B------:R-:W-:Y:S02]  /*a590*/  FMUL.FTZ R110, R0.reuse, R110 ;  /* 0x0000006e006e7220 */ /* 0x040fe40000410000 */
[----:B------:R-:W-:Y:S02]  /*a5a0*/  FMUL.FTZ R111, R0, R111 ;  /* 0x0000006f006f7220 */ /* 0x000fe40000410000 */
[C---:B------:R-:W-:Y:S02]  /*a5b0*/  FMUL.FTZ R112, R2.reuse, R112 ;  /* 0x0000007002707220 */ /* 0x040fe40000410000 */
[----:B------:R-:W-:Y:S03]  /*a5c0*/  FMUL.FTZ R113, R2, R113 ;  /* 0x0000007102717220 */ /* 0x000fe60000410000 */
[C---:B-1----:R-:W-:Y:S03]  /*a5d0*/  HMMA.16816.F32.BF16 R108, R152.reuse, R168, R108 ;  /* 0x000000a8986c723c */ /* 0x042fe6000004186c */
[C---:B------:R-:W-:Y:S02]  /*a5e0*/  FMUL.FTZ R114, R0.reuse, R114 ;  /* 0x0000007200727220 */ /* 0x040fe40000410000 */
[----:B------:R-:W-:Y:S02]  /*a5f0*/  FMUL.FTZ R115, R0, R115 ;  /* 0x0000007300737220 */ /* 0x000fe40000410000 */
[C---:B------:R-:W-:Y:S02]  /*a600*/  FMUL.FTZ R116, R2.reuse, R116 ;  /* 0x0000007402747220 */ /* 0x040fe40000410000 */
[----:B------:R-:W-:Y:S03]  /*a610*/  FMUL.FTZ R117, R2, R117 ;  /* 0x0000007502757220 */ /* 0x000fe60000410000 */
[C---:B------:R-:W-:Y:S01]  /*a620*/  HMMA.16816.F32.BF16 R112, R152.reuse, R170, R112 ;  /* 0x000000aa9870723c */ /* 0x040fe20000041870 */
[----:B------:R-:W1:Y:S02]  /*a630*/  LDSM.16.MT88.4 R168, [R205+0x16000] ;  /* 0x01600000cda8783b */ /* 0x000e640000004200 */
[C---:B------:R-:W-:Y:S02]  /*a640*/  FMUL.FTZ R118, R0.reuse, R118 ;  /* 0x0000007600767220 */ /* 0x040fe40000410000 */
[----:B------:R-:W-:Y:S02]  /*a650*/  FMUL.FTZ R119, R0, R119 ;  /* 0x0000007700777220 */ /* 0x000fe40000410000 */
[C---:B------:R-:W-:Y:S02]  /*a660*/  FMUL.FTZ R120, R2.reuse, R120 ;  /* 0x0000007802787220 */ /* 0x040fe40000410000 */
[----:B------:R-:W-:Y:S03]  /*a670*/  FMUL.FTZ R121, R2, R121 ;  /* 0x0000007902797220 */ /* 0x000fe60000410000 */
[C---:B---3--:R-:W-:Y:S03]  /*a680*/  HMMA.16816.F32.BF16 R116, R152.reuse, R172, R116 ;  /* 0x000000ac9874723c */ /* 0x048fe60000041874 */
[C---:B------:R-:W-:Y:S02]  /*a690*/  FMUL.FTZ R122, R0.reuse, R122 ;  /* 0x0000007a007a7220 */ /* 0x040fe40000410000 */
[----:B------:R-:W-:Y:S02]  /*a6a0*/  FMUL.FTZ R123, R0, R123 ;  /* 0x0000007b007b7220 */ /* 0x000fe40000410000 */
[--C-:B------:R-:W-:Y:S02]  /*a6b0*/  FFMA.FTZ R12, R12, c[0x0][0x23c], -R149.reuse ;  /* 0x00008f000c0c7a23 */ /* 0x100fe40000010895 */
[--C-:B------:R-:W-:Y:S02]  /*a6c0*/  FFMA.FTZ R13, R13, c[0x0][0x23c], -R149.reuse ;  /* 0x00008f000d0d7a23 */ /* 0x100fe40000010895 */
[----:B------:R3:W-:Y:S01]  /*a6d0*/  MUFU.EX2 R191, R12 ;  /* 0x0000000c00bf7308 */ /* 0x0007e20000000800 */
[C---:B------:R-:W-:Y:S01]  /*a6e0*/  HMMA.16816.F32.BF16 R120, R152.reuse, R174, R120 ;  /* 0x000000ae9878723c */ /* 0x040fe20000041878 */
[----:B------:R-:W4:Y:S02]  /*a6f0*/  LDSM.16.MT88.4 R172, [R207+0x16000] ;  /* 0x01600000cfac783b */ /* 0x000f240000004200 */
[--C-:B------:R-:W-:Y:S02]  /*a700*/  FFMA.FTZ R14, R14, c[0x0][0x23c], -R150.reuse ;  /* 0x00008f000e0e7a23 */ /* 0x100fe40000010896 */
[--C-:B------:R-:W-:Y:S02]  /*a710*/  FFMA.FTZ R15, R15, c[0x0][0x23c], -R150.reuse ;  /* 0x00008f000f0f7a23 */ /* 0x100fe40000010896 */
[C---:B------:R-:W-:Y:S02]  /*a720*/  FMUL.FTZ R124, R2.reuse, R124 ;  /* 0x0000007c027c7220 */ /* 0x040fe40000410000 */
[----:B------:R-:W-:Y:S01]  /*a730*/  FMUL.FTZ R125, R2, R125 ;  /* 0x0000007d027d7220 */ /* 0x000fe20000410000 */
[----:B------:R5:W1:Y:S02]  /*a740*/  MUFU.EX2 R190, R13 ;  /* 0x0000000d00be7308 */ /* 0x000a640000000800 */
[C---:B------:R-:W-:Y:S02]  /*a750*/  FMUL.FTZ R126, R0.reuse, R126 ;  /* 0x0000007e007e7220 */ /* 0x040fe40000410000 */
[----:B------:R-:W-:Y:S02]  /*a760*/  FMUL.FTZ R127, R0, R127 ;  /* 0x0000007f007f7220 */ /* 0x000fe40000410000 */
[C---:B------:R-:W-:Y:S02]  /*a770*/  FMUL.FTZ R128, R2.reuse, R128 ;  /* 0x0000008002807220 */ /* 0x040fe40000410000 */
[----:B------:R-:W-:Y:S02]  /*a780*/  FMUL.FTZ R129, R2, R129 ;  /* 0x0000008102817220 */ /* 0x000fe40000410000 */
[----:B------:R1:W-:Y:S01]  /*a790*/  MUFU.EX2 R189, R14 ;  /* 0x0000000e00bd7308 */ /* 0x0003e20000000800 */
[C---:B--2---:R-:W-:Y:S03]  /*a7a0*/  HMMA.16816.F32.BF16 R124, R152.reuse, R156, R124 ;  /* 0x0000009c987c723c */ /* 0x044fe6000004187c */
[C---:B------:R-:W-:Y:S02]  /*a7b0*/  FMUL.FTZ R130, R0.reuse, R130 ;  /* 0x0000008200827220 */ /* 0x040fe40000410000 */
[----:B------:R-:W-:Y:S02]  /*a7c0*/  FMUL.FTZ R131, R0, R131 ;  /* 0x0000008300837220 */ /* 0x000fe40000410000 */
[C---:B---3--:R-:W-:Y:S02]  /*a7d0*/  FMUL.FTZ R12, R2.reuse, R160 ;  /* 0x000000a0020c7220 */ /* 0x048fe40000410000 */
[----:B------:R2:W3:Y:S03]  /*a7e0*/  MUFU.EX2 R188, R15 ;  /* 0x0000000f00bc7308 */ /* 0x0004e60000000800 */
[C---:B------:R-:W-:Y:S01]  /*a7f0*/  HMMA.16816.F32.BF16 R128, R152.reuse, R158, R128 ;  /* 0x0000009e9880723c */ /* 0x040fe20000041880 */
[----:B------:R-:W3:Y:S02]  /*a800*/  LDSM.16.MT88.4 R156, [R206+0x16000] ;  /* 0x01600000ce9c783b */ /* 0x000ee40000004200 */
[C---:B------:R-:W-:Y:S02]  /*a810*/  FMUL.FTZ R132, R2.reuse, R132 ;  /* 0x0000008402847220 */ /* 0x040fe40000410000 */
[----:B------:R-:W-:Y:S02]  /*a820*/  FMUL.FTZ R133, R2, R133 ;  /* 0x0000008502857220 */ /* 0x000fe40000410000 */
[C---:B------:R-:W-:Y:S02]  /*a830*/  FMUL.FTZ R134, R0.reuse, R134 ;  /* 0x0000008600867220 */ /* 0x040fe40000410000 */
[----:B------:R-:W-:Y:S03]  /*a840*/  FMUL.FTZ R135, R0, R135 ;  /* 0x0000008700877220 */ /* 0x000fe60000410000 */
[--C-:B------:R-:W-:Y:S02]  /*a850*/  FFMA.FTZ R16, R16, c[0x0][0x23c], -R149.reuse ;  /* 0x00008f0010107a23 */ /* 0x100fe40000010895 */
[--C-:B------:R-:W-:Y:S02]  /*a860*/  FFMA.FTZ R17, R17, c[0x0][0x23c], -R149.reuse ;  /* 0x00008f0011117a23 */ /* 0x100fe40000010895 */
[C---:B-1----:R-:W-:Y:S01]  /*a870*/  HMMA.16816.F32.BF16 R132, R152.reuse, R168, R132 ;  /* 0x000000a89884723c */ /* 0x042fe20000041884 */
[----:B------:R1:W-:Y:S02]  /*a880*/  MUFU.EX2 R187, R16 ;  /* 0x0000001000bb7308 */ /* 0x0003e40000000800 */
[--C-:B------:R-:W-:Y:S02]  /*a890*/  FFMA.FTZ R18, R18, c[0x0][0x23c], -R150.reuse ;  /* 0x00008f0012127a23 */ /* 0x100fe40000010896 */
[----:B------:R-:W-:Y:S02]  /*a8a0*/  FFMA.FTZ R19, R19, c[0x0][0x23c], -R150 ;  /* 0x00008f0013137a23 */ /* 0x000fe40000010896 */
[----:B-----5:R-:W-:Y:S02]  /*a8b0*/  FMUL.FTZ R13, R2, R161 ;  /* 0x000000a1020d7220 */ /* 0x020fe40000410000 */
[C---:B------:R-:W-:Y:S02]  /*a8c0*/  FMUL.FTZ R14, R0.reuse, R162 ;  /* 0x000000a2000e7220 */ /* 0x040fe40000410000 */
[----:B------:R5:W3:Y:S01]  /*a8d0*/  MUFU.EX2 R186, R17 ;  /* 0x0000001100ba7308 */ /* 0x000ae20000000800 */
[----:B--2---:R-:W-:Y:S02]  /*a8e0*/  FMUL.FTZ R15, R0, R163 ;  /* 0x000000a3000f7220 */ /* 0x004fe40000410000 */
[----:B------:R-:W2:Y:S01]  /*a8f0*/  LDSM.16.MT88.4 R160, [R204+0x10800] ;  /* 0x01080000cca0783b */ /* 0x000ea20000004200 */
[----:B------:R-:W-:Y:S02]  /*a900*/  FFMA.FTZ R149, R33, c[0x0][0x23c], -R149 ;  /* 0x00008f0021957a23 */ /* 0x000fe40000010895 */
[C---:B------:R-:W-:Y:S02]  /*a910*/  FMUL.FTZ R136, R2.reuse, R136 ;  /* 0x0000008802887220 */ /* 0x040fe40000410000 */
[C---:B------:R-:W-:Y:S02]  /*a920*/  HMMA.16816.F32.BF16 R12, R152.reuse, R170, R12 ;  /* 0x000000aa980c723c */ /* 0x040fe4000004180c */
[----:B------:R3:W-:Y:S01]  /*a930*/  MUFU.EX2 R185, R18 ;  /* 0x0000001200b97308 */ /* 0x0007e20000000800 */
[----:B------:R-:W-:Y:S01]  /*a940*/  FMUL.FTZ R137, R2, R137 ;  /* 0x0000008902897220 */ /* 0x000fe20000410000 */
[----:B------:R-:W-:Y:S01]  /*a950*/  LDSM.16.MT88.4 R168, [R207+0x10800] ;  /* 0x01080000cfa8783b */ /* 0x000fe20000004200 */
[C---:B------:R-:W-:Y:S02]  /*a960*/  FMUL.FTZ R138, R0.reuse, R138 ;  /* 0x0000008a008a7220 */ /* 0x040fe40000410000 */
[----:B------:R-:W-:Y:S02]  /*a970*/  FMUL.FTZ R139, R0, R139 ;  /* 0x0000008b008b7220 */ /* 0x000fe40000410000 */
[C---:B-1----:R-:W-:Y:S03]  /*a980*/  FMUL.FTZ R16, R2.reuse, R164 ;  /* 0x000000a402107220 */ /* 0x042fe60000410000 */
[----:B------:R1:W1:Y:S01]  /*a990*/  MUFU.EX2 R184, R19 ;  /* 0x0000001300b87308 */ /* 0x0002620000000800 */
[C---:B------:R-:W-:Y:S01]  /*a9a0*/  FMUL.FTZ R140, R2.reuse, R140 ;  /* 0x0000008c028c7220 */ /* 0x040fe20000410000 */
[C---:B----4-:R-:W-:Y:S03]  /*a9b0*/  HMMA.16816.F32.BF16 R136, R152.reuse, R172, R136 ;  /* 0x000000ac9888723c */ /* 0x050fe60000041888 */
[----:B------:R-:W-:Y:S02]  /*a9c0*/  FMUL.FTZ R141, R2, R141 ;  /* 0x0000008d028d7220 */ /* 0x000fe40000410000 */
[C---:B------:R-:W-:Y:S02]  /*a9d0*/  FMUL.FTZ R142, R0.reuse, R142 ;  /* 0x0000008e008e7220 */ /* 0x040fe40000410000 */
[----:B------:R-:W-:Y:S02]  /*a9e0*/  FMUL.FTZ R143, R0, R143 ;  /* 0x0000008f008f7220 */ /* 0x000fe40000410000 */
[----:B-----5:R-:W-:Y:S03]  /*a9f0*/  FMUL.FTZ R17, R2, R165 ;  /* 0x000000a502117220 */ /* 0x020fe60000410000 */
[----:B---3--:R-:W-:Y:S02]  /*aa00*/  FMUL.FTZ R18, R0, R166 ;  /* 0x000000a600127220 */ /* 0x008fe40000410000 */
[C---:B------:R-:W-:Y:S01]  /*aa10*/  HMMA.16816.F32.BF16 R140, R152.reuse, R174, R140 ;  /* 0x000000ae988c723c */ /* 0x040fe2000004188c */
[----:B------:R-:W-:Y:S02]  /*aa20*/  LDSM.16.MT88.4 R172, [R204+0x12800] ;  /* 0x01280000ccac783b */ /* 0x000fe40000004200 */
[C---:B------:R-:W-:Y:S02]  /*aa30*/  FMUL.FTZ R144, R2.reuse, R144 ;  /* 0x0000009002907220 */ /* 0x040fe40000410000 */
[----:B------:R-:W-:Y:S02]  /*aa40*/  FMUL.FTZ R145, R2, R145 ;  /* 0x0000009102917220 */ /* 0x000fe40000410000 */
[C---:B------:R-:W-:Y:S02]  /*aa50*/  FMUL.FTZ R146, R0.reuse, R146 ;  /* 0x0000009200927220 */ /* 0x040fe40000410000 */
[C---:B-1----:R-:W-:Y:S02]  /*aa60*/  FMUL.FTZ R19, R0.reuse, R167 ;  /* 0x000000a700137220 */ /* 0x042fe40000410000 */
[----:B------:R-:W1:Y:S01]  /*aa70*/  LDSM.16.MT88.4 R164, [R205+0x10800] ;  /* 0x01080000cda4783b */ /* 0x000e620000004200 */
[----:B------:R-:W-:Y:S02]  /*aa80*/  FMUL.FTZ R147, R0, R147 ;  /* 0x0000009300937220 */ /* 0x000fe40000410000 */
[----:B------:R-:W-:Y:S02]  /*aa90*/  FFMA.FTZ R2, R2, R243, R199 ;  /* 0x000000f302027223 */ /* 0x000fe400000100c7 */
[C---:B------:R-:W-:Y:S03]  /*aaa0*/  HMMA.16816.F32.BF16 R16, R152.reuse, R156, R16 ;  /* 0x0000009c9810723c */ /* 0x040fe60000041810 */
[----:B------:R-:W-:Y:S02]  /*aab0*/  FFMA.FTZ R0, R0, R244, R197 ;  /* 0x000000f400007223 */ /* 0x000fe400000100c5 */
[----:B------:R-:W-:Y:S02]  /*aac0*/  FADD.FTZ R2, R198, R2 ;  /* 0x00000002c6027221 */ /* 0x000fe40000010000 */
[----:B------:R-:W-:Y:S01]  /*aad0*/  FADD.FTZ R0, R196, R0 ;  /* 0x00000000c4007221 */ /* 0x000fe20000010000 */
[----:B------:R-:W-:Y:S01]  /*aae0*/  HMMA.16816.F32.BF16 R144, R152, R158, R144 ;  /* 0x0000009e9890723c */ /* 0x000fe20000041890 */
[----:B------:R-:W3:Y:S03]  /*aaf0*/  LDSM.16.MT88.4 R156, [R206+0x10800] ;  /* 0x01080000ce9c783b */ /* 0x000ee60000004200 */
[----:B------:R-:W-:Y:S02]  /*ab00*/  FADD.FTZ R2, R195, R2 ;  /* 0x00000002c3027221 */ /* 0x000fe40000010000 */
[----:B------:R-:W-:Y:S01]  /*ab10*/  FADD.FTZ R0, R193, R0 ;  /* 0x00000000c1007221 */ /* 0x000fe20000010000 */
        /* <DEDUP_REMOVED lines=9> */
[C---:B--2---:R-:W-:Y:S03]  /*abb0*/  HMMA.16816.F32.BF16 R4, R152.reuse, R160, R4 ;  /* 0x000000a09804723c */ /* 0x044fe60000041804 */
[----:B------:R-:W-:Y:S02]  /*abc0*/  FADD.FTZ R0, R188, R0 ;  /* 0x00000000bc007221 */ /* 0x000fe40000010000 */
[----:B------:R-:W-:Y:S02]  /*abd0*/  FADD.FTZ R2, R187, R2 ;  /* 0x00000002bb027221 */ /* 0x000fe40000010000 */
[----:B------:R-:W-:Y:S01]  /*abe0*/  FADD.FTZ R0, R185, R0 ;  /* 0x00000000b9007221 */ /* 0x000fe20000010000 */
[C---:B------:R-:W-:Y:S01]  /*abf0*/  HMMA.16816.F32.BF16 R8, R152.reuse, R162, R8 ;  /* 0x000000a29808723c */ /* 0x040fe20000041808 */
[----:B------:R-:W2:Y:S03]  /*ac00*/  LDSM.16.MT88.4 R160, [R207+0x12800] ;  /* 0x01280000cfa0783b */ /* 0x000ea60000004200 */
[----:B------:R-:W-:Y:S02]  /*ac10*/  FADD.FTZ R2, R186, R2 ;  /* 0x00000002ba027221 */ /* 0x000fe40000010000 */
[----:B------:R-:W-:Y:S02]  /*ac20*/  FADD.FTZ R0, R184, R0 ;  /* 0x00000000b8007221 */ /* 0x000fe40000010000 */
[C---:B-1----:R-:W-:Y:S08]  /*ac30*/  HMMA.16816.F32.BF16 R36, R152.reuse, R164, R36 ;  /* 0x000000a49824723c */ /* 0x042ff00000041824 */
[C---:B------:R-:W-:Y:S01]  /*ac40*/  HMMA.16816.F32.BF16 R40, R152.reuse, R166, R40 ;  /* 0x000000a69828723c */ /* 0x040fe20000041828 */
[----:B------:R-:W1:Y:S07]  /*ac50*/  LDSM.16.MT88.4 R164, [R206+0x12800] ;  /* 0x01280000cea4783b */ /* 0x000e6e0000004200 */
[C---:B------:R-:W-:Y:S08]  /*ac60*/  HMMA.16816.F32.BF16 R44, R152.reuse, R168, R44 ;  /* 0x000000a8982c723c */ /* 0x040ff0000004182c */
[C---:B------:R-:W-:Y:S01]  /*ac70*/  HMMA.16816.F32.BF16 R48, R152.reuse, R170, R48 ;  /* 0x000000aa9830723c */ /* 0x040fe20000041830 */
[----:B------:R-:W4:Y:S07]  /*ac80*/  LDSM.16.MT88.4 R168, [R204+0x14800] ;  /* 0x01480000cca8783b */ /* 0x000f2e0000004200 */
[C---:B---3--:R-:W-:Y:S08]  /*ac90*/  HMMA.16816.F32.BF16 R52, R152.reuse, R156, R52 ;  /* 0x0000009c9834723c */ /* 0x048ff00000041834 */
[C---:B------:R-:W-:Y:S01]  /*aca0*/  HMMA.16816.F32.BF16 R56, R152.reuse, R158, R56 ;  /* 0x0000009e9838723c */ /* 0x040fe20000041838 */
[----:B------:R-:W3:Y:S07]  /*acb0*/  LDSM.16.MT88.4 R156, [R207+0x14800] ;  /* 0x01480000cf9c783b */ /* 0x000eee0000004200 */
[C---:B------:R-:W-:Y:S01]  /*acc0*/  HMMA.16816.F32.BF16 R60, R152.reuse, R172, R60 ;  /* 0x000000ac983c723c */ /* 0x040fe2000004183c */
[----:B------:R-:W-:Y:S07]  /*acd0*/  MUFU.EX2 R173, R28 ;  /* 0x0000001c00ad7308 */ /* 0x000fee0000000800 */
[C---:B------:R-:W-:Y:S03]  /*ace0*/  HMMA.16816.F32.BF16 R64, R152.reuse, R174, R64 ;  /* 0x000000ae9840723c */ /* 0x040fe60000041840 */
[----:B------:R-:W-:Y:S05]  /*acf0*/  MUFU.EX2 R175, R26 ;  /* 0x0000001a00af7308 */ /* 0x000fea0000000800 */
[C---:B------:R-:W-:Y:S05]  /*ad00*/  HMMA.16816.F32.BF16 R68, R152.reuse, R176, R68 ;  /* 0x000000b09844723c */ /* 0x040fea0000041844 */
[----:B------:R-:W-:Y:S03]  /*ad10*/  MUFU.EX2 R177, R24 ;  /* 0x0000001800b17308 */ /* 0x000fe60000000800 */
[C---:B------:R-:W-:Y:S07]  /*ad20*/  HMMA.16816.F32.BF16 R72, R152.reuse, R178, R72 ;  /* 0x000000b29848723c */ /* 0x040fee0000041848 */
[----:B------:R-:W5:Y:S01]  /*ad30*/  MUFU.EX2 R179, R22 ;  /* 0x0000001600b37308 */ /* 0x000f620000000800 */
[C---:B--2---:R-:W-:Y:S08]  /*ad40*/  HMMA.16816.F32.BF16 R76, R152.reuse, R160, R76 ;  /* 0x000000a0984c723c */ /* 0x044ff0000004184c */
[C---:B------:R-:W-:Y:S01]  /*ad50*/  HMMA.16816.F32.BF16 R80, R152.reuse, R162, R80 ;  /* 0x000000a29850723c */ /* 0x040fe20000041850 */
[----:B------:R-:W2:Y:S01]  /*ad60*/  LDSM.16.MT88.4 R160, [R206+0x14800] ;  /* 0x01480000cea0783b */ /* 0x000ea20000004200 */
[----:B------:R-:W3:Y:S06]  /*ad70*/  MUFU.EX2 R178, R23 ;  /* 0x0000001700b27308 */ /* 0x000eec0000000800 */
[C---:B-1----:R-:W-:Y:S04]  /*ad80*/  HMMA.16816.F32.BF16 R84, R152.reuse, R164, R84 ;  /* 0x000000a49854723c */ /* 0x042fe80000041854 */
[----:B------:R-:W-:Y:S01]  /*ad90*/  MUFU.EX2 R176, R25 ;  /* 0x0000001900b07308 */ /* 0x000fe20000000800 */
[----:B-----5:R-:W-:Y:S03]  /*ada0*/  FADD.FTZ R0, R179, R0 ;  /* 0x00000000b3007221 */ /* 0x020fe60000010000 */
[C---:B------:R-:W-:Y:S01]  /*adb0*/  HMMA.16816.F32.BF16 R88, R152.reuse, R166, R88 ;  /* 0x000000a69858723c */ /* 0x040fe20000041858 */
[----:B------:R-:W1:Y:S05]  /*adc0*/  LDSM.16.MT88.4 R164, [R204+0x16800] ;  /* 0x01680000cca4783b */ /* 0x000e6a0000004200 */
[----:B------:R-:W-:Y:S02]  /*add0*/  MUFU.EX2 R172, R29 ;  /* 0x0000001d00ac7308 */ /* 0x000fe40000000800 */
[C---:B----4-:R-:W-:Y:S04]  /*ade0*/  HMMA.16816.F32.BF16 R92, R152.reuse, R168, R92 ;  /* 0x000000a8985c723c */ /* 0x050fe8000004185c */
[----:B---3--:R-:W-:Y:S04]  /*adf0*/  FADD.FTZ R0, R178, R0 ;  /* 0x00000000b2007221 */ /* 0x008fe80000010000 */
[C---:B------:R-:W-:Y:S01]  /*ae00*/  HMMA.16816.F32.BF16 R96, R152.reuse, R170, R96 ;  /* 0x000000aa9860723c */ /* 0x040fe20000041860 */
[----:B------:R-:W3:Y:S03]  /*ae10*/  LDSM.16.MT88.4 R168, [R205+0x16800] ;  /* 0x01680000cda8783b */ /* 0x000ee60000004200 */
[----:B------:R-:W-:Y:S04]  /*ae20*/  FADD.FTZ R0, R175, R0 ;  /* 0x00000000af007221 */ /* 0x000fe80000010000 */
[C---:B------:R-:W-:Y:S01]  /*ae30*/  HMMA.16816.F32.BF16 R100, R152.reuse, R180, R100 ;  /* 0x000000b49864723c */ /* 0x040fe20000041864 */
[----:B------:R-:W4:Y:S07]  /*ae40*/  MUFU.EX2 R181, R20 ;  /* 0x0000001400b57308 */ /* 0x000f2e0000000800 */
[C---:B------:R-:W-:Y:S03]  /*ae50*/  HMMA.16816.F32.BF16 R104, R152.reuse, R182, R104 ;  /* 0x000000b69868723c */ /* 0x040fe60000041868 */
[----:B------:R5:W1:Y:S05]  /*ae60*/  MUFU.EX2 R180, R21 ;  /* 0x0000001500b47308 */ /* 0x000a6a0000000800 */
[C---:B------:R-:W-:Y:S08]  /*ae70*/  HMMA.16816.F32.BF16 R108, R152.reuse, R156, R108 ;  /* 0x0000009c986c723c */ /* 0x040ff0000004186c */
[C---:B------:R-:W-:Y:S01]  /*ae80*/  HMMA.16816.F32.BF16 R112, R152.reuse, R158, R112 ;  /* 0x0000009e9870723c */ /* 0x040fe20000041870 */
[----:B------:R-:W-:Y:S03]  /*ae90*/  LDSM.16.MT88.4 R156, [R206+0x16800] ;  /* 0x01680000ce9c783b */ /* 0x000fe60000004200 */
[----:B----4-:R-:W-:Y:S04]  /*aea0*/  FADD.FTZ R2, R181, R2 ;  /* 0x00000002b5027221 */ /* 0x010fe80000010000 */
[C---:B--2---:R-:W-:Y:S01]  /*aeb0*/  HMMA.16816.F32.BF16 R116, R152.reuse, R160, R116 ;  /* 0x000000a09874723c */ /* 0x044fe20000041874 */
[----:B-----5:R-:W2:Y:S03]  /*aec0*/  LDSM.16.MT88.4 R20, [R207+0x16800] ;  /* 0x01680000cf14783b */ /* 0x020ea60000004200 */
[----:B-1----:R-:W-:Y:S04]  /*aed0*/  FADD.FTZ R2, R180, R2 ;  /* 0x00000002b4027221 */ /* 0x002fe80000010000 */
[C---:B------:R-:W-:Y:S01]  /*aee0*/  HMMA.16816.F32.BF16 R120, R152.reuse, R162, R120 ;  /* 0x000000a29878723c */ /* 0x040fe20000041878 */
[----:B------:R-:W1:Y:S03]  /*aef0*/  LDSM.16.MT88.4 R160, [R204+0x11000] ;  /* 0x01100000cca0783b */ /* 0x000e660000004200 */
[----:B------:R-:W-:Y:S04]  /*af00*/  FADD.FTZ R2, R177, R2 ;  /* 0x00000002b1027221 */ /* 0x000fe80000010000 */
[C---:B------:R-:W-:Y:S04]  /*af10*/  HMMA.16816.F32.BF16 R124, R152.reuse, R164, R124 ;  /* 0x000000a4987c723c */ /* 0x040fe8000004187c */
[----:B------:R-:W-:Y:S03]  /*af20*/  FADD.FTZ R2, R176, R2 ;  /* 0x00000002b0027221 */ /* 0x000fe60000010000 */
[--C-:B------:R-:W-:Y:S01]  /*af30*/  FFMA.FTZ R164, R27, c[0x0][0x23c], -R150.reuse ;  /* 0x00008f001ba47a23 */ /* 0x100fe20000010896 */
[C---:B------:R-:W-:Y:S01]  /*af40*/  HMMA.16816.F32.BF16 R128, R152.reuse, R166, R128 ;  /* 0x000000a69880723c */ /* 0x040fe20000041880 */
[----:B------:R-:W4:Y:S02]  /*af50*/  LDSM.16.MT88.4 R24, [R205+0x11000] ;  /* 0x01100000cd18783b */ /* 0x000f240000004200 */
[----:B------:R5:W1:Y:S01]  /*af60*/  MUFU.EX2 R174, R164 ;  /* 0x000000a400ae7308 */ /* 0x000a620000000800 */
[----:B------:R-:W-:Y:S02]  /*af70*/  FFMA.FTZ R150, R35, c[0x0][0x23c], -R150 ;  /* 0x00008f0023967a23 */ /* 0x000fe40000010896 */
[----:B------:R-:W-:Y:S02]  /*af80*/  FADD.FTZ R2, R173, R2 ;  /* 0x00000002ad027221 */ /* 0x000fe40000010000 */
[C---:B---3--:R-:W-:Y:S04]  /*af90*/  HMMA.16816.F32.BF16 R132, R152.reuse, R168, R132 ;  /* 0x000000a89884723c */ /* 0x048fe80000041884 */
[----:B------:R-:W-:Y:S01]  /*afa0*/  FADD.FTZ R2, R172, R2 ;  /* 0x00000002ac027221 */ /* 0x000fe20000010000 */
[----:B------:R-:W-:Y:S03]  /*afb0*/  MUFU.EX2 R150, R150 ;  /* 0x0000009600967308 */ /* 0x000fe60000000800 */
[C---:B------:R-:W-:Y:S01]  /*afc0*/  HMMA.16816.F32.BF16 R12, R152.reuse, R170, R12 ;  /* 0x000000aa980c723c */ /* 0x040fe2000004180c */
[----:B------:R-:W-:Y:S07]  /*afd0*/  LDSM.16.MT88.4 R168, [R206+0x11000] ;  /* 0x01100000cea8783b */ /* 0x000fee0000004200 */
[C---:B--2---:R-:W-:Y:S01]  /*afe0*/  HMMA.16816.F32.BF16 R136, R152.reuse, R20, R136 ;  /* 0x000000149888723c */ /* 0x044fe20000041888 */
[----:B-----5:R-:W2:Y:S03]  /*aff0*/  LDSM.16.MT88.4 R164, [R207+0x11000] ;  /* 0x01100000cfa4783b */ /* 0x020ea60000004200 */
[----:B-1----:R-:W-:Y:S03]  /*b000*/  FADD.FTZ R0, R174, R0 ;  /* 0x00000000ae007221 */ /* 0x002fe60000010000 */
[----:B------:R-:W-:Y:S01]  /*b010*/  F2FP.BF16.PACK_AB R20, R180, R181 ;  /* 0x000000b5b414723e */ /* 0x000fe200000010ff */
[C---:B------:R-:W-:Y:S04]  /*b020*/  HMMA.16816.F32.BF16 R140, R152.reuse, R22, R140 ;  /* 0x00000016988c723c */ /* 0x040fe8000004188c */
[----:B------:R-:W-:Y:S03]  /*b030*/  F2FP.BF16.PACK_AB R21, R178, R179 ;  /* 0x000000b3b215723e */ /* 0x000fe600000010ff */
[----:B------:R-:W-:Y:S01]  /*b040*/  F2FP.BF16.PACK_AB R22, R176, R177 ;  /* 0x000000b1b016723e */ /* 0x000fe200000010ff */
[C---:B------:R-:W-:Y:S04]  /*b050*/  HMMA.16816.F32.BF16 R16, R152.reuse, R156, R16 ;  /* 0x0000009c9810723c */ /* 0x040fe80000041810 */
[----:B------:R-:W-:Y:S04]  /*b060*/  F2FP.BF16.PACK_AB R23, R174, R175 ;  /* 0x000000afae17723e */ /* 0x000fe800000010ff */
[----:B------:R-:W-:Y:S01]  /*b070*/  HMMA.16816.F32.BF16 R144, R152, R158, R144 ;  /* 0x0000009e9890723c */ /* 0x000fe20000041890 */
[----:B------:R-:W1:Y:S07]  /*b080*/  LDSM.16.MT88.4 R152, [R204+0x13000] ;  /* 0x01300000cc98783b */ /* 0x000e6e0000004200 */
[C---:B------:R-:W-:Y:S01]  /*b090*/  HMMA.16816.F32.BF16 R4, R20.reuse, R160, R4 ;  /* 0x000000a01404723c */ /* 0x040fe20000041804 */
[----:B------:R-:W3:Y:S07]  /*b0a0*/  LDSM.16.MT88.4 R156, [R205+0x13000] ;  /* 0x01300000cd9c783b */ /* 0x000eee0000004200 */
[C---:B------:R-:W-:Y:S01]  /*b0b0*/  HMMA.16816.F32.BF16 R8, R20.reuse, R162, R8 ;  /* 0x000000a21408723c */ /* 0x040fe20000041808 */
[----:B------:R-:W5:Y:S07]  /*b0c0*/  LDSM.16.MT88.4 R160, [R207+0x13000] ;  /* 0x01300000cfa0783b */ /* 0x000f6e0000004200 */
[C---:B----4-:R-:W-:Y:S08]  /*b0d0*/  HMMA.16816.F32.BF16 R36, R20.reuse, R24, R36 ;  /* 0x000000181424723c */ /* 0x050ff00000041824 */
[C---:B------:R-:W-:Y:S01]  /*b0e0*/  HMMA.16816.F32.BF16 R40, R20.reuse, R26, R40 ;  /* 0x0000001a1428723c */ /* 0x040fe20000041828 */
[----:B------:R-:W4:Y:S07]  /*b0f0*/  LDSM.16.MT88.4 R24, [R206+0x13000] ;  /* 0x01300000ce18783b */ /* 0x000f2e0000004200 */
[C---:B--2---:R-:W-:Y:S08]  /*b100*/  HMMA.16816.F32.BF16 R44, R20.reuse, R164, R44 ;  /* 0x000000a4142c723c */ /* 0x044ff0000004182c */
[C---:B------:R-:W-:Y:S01]  /*b110*/  HMMA.16816.F32.BF16 R48, R20.reuse, R166, R48 ;  /* 0x000000a61430723c */ /* 0x040fe20000041830 */
[----:B------:R-:W2:Y:S07]  /*b120*/  LDSM.16.MT88.4 R164, [R204+0x15000] ;  /* 0x01500000cca4783b */ /* 0x000eae0000004200 */
[C---:B------:R-:W-:Y:S08]  /*b130*/  HMMA.16816.F32.BF16 R52, R20.reuse, R168, R52 ;  /* 0x000000a81434723c */ /* 0x040ff00000041834 */
        /* <DEDUP_REMOVED lines=8> */
[C---:B-----5:R-:W-:Y:S08]  /*b1c0*/  HMMA.16816.F32.BF16 R76, R20.reuse, R160, R76 ;  /* 0x000000a0144c723c */ /* 0x060ff0000004184c */
[C---:B------:R-:W-:Y:S01]  /*b1d0*/  HMMA.16816.F32.BF16 R80, R20.reuse, R162, R80 ;  /* 0x000000a21450723c */ /* 0x040fe20000041850 */
[----:B------:R-:W-:Y:S07]  /*b1e0*/  LDSM.16.MT88.4 R160, [R205+0x17000] ;  /* 0x01700000cda0783b */ /* 0x000fee0000004200 */
[C---:B----4-:R-:W-:Y:S08]  /*b1f0*/  HMMA.16816.F32.BF16 R84, R20.reuse, R24, R84 ;  /* 0x000000181454723c */ /* 0x050ff00000041854 */
[C---:B------:R-:W-:Y:S01]  /*b200*/  HMMA.16816.F32.BF16 R88, R20.reuse, R26, R88 ;  /* 0x0000001a1458723c */ /* 0x040fe20000041858 */
[----:B------:R-:W4:Y:S07]  /*b210*/  LDSM.16.MT88.4 R24, [R204+0x17000] ;  /* 0x01700000cc18783b */ /* 0x000f2e0000004200 */
[C---:B--2---:R-:W-:Y:S08]  /*b220*/  HMMA.16816.F32.BF16 R92, R20.reuse, R164, R92 ;  /* 0x000000a4145c723c */ /* 0x044ff0000004185c */
[C---:B------:R-:W-:Y:S01]  /*b230*/  HMMA.16816.F32.BF16 R96, R20.reuse, R166, R96 ;  /* 0x000000a61460723c */ /* 0x040fe20000041860 */
[----:B------:R-:W-:Y:S07]  /*b240*/  LDSM.16.MT88.4 R164, [R204+0x13800] ;  /* 0x01380000cca4783b */ /* 0x000fee0000004200 */
[C---:B------:R-:W-:Y:S01]  /*b250*/  HMMA.16816.F32.BF16 R100, R20.reuse, R168, R100 ;  /* 0x000000a81464723c */ /* 0x040fe20000041864 */
[----:B------:R-:W2:Y:S07]  /*b260*/  MUFU.EX2 R169, R32 ;  /* 0x0000002000a97308 */ /* 0x000eae0000000800 */
[C---:B------:R-:W-:Y:S03]  /*b270*/  HMMA.16816.F32.BF16 R104, R20.reuse, R170, R104 ;  /* 0x000000aa1468723c */ /* 0x040fe60000041868 */
[----:B------:R-:W5:Y:S05]  /*b280*/  MUFU.EX2 R171, R30 ;  /* 0x0000001e00ab7308 */ /* 0x000f6a0000000800 */
[C---:B-1----:R-:W-:Y:S05]  /*b290*/  HMMA.16816.F32.BF16 R108, R20.reuse, R152, R108 ;  /* 0x00000098146c723c */ /* 0x042fea000004186c */
[----:B------:R-:W1:Y:S03]  /*b2a0*/  MUFU.EX2 R170, R31 ;  /* 0x0000001f00aa7308 */ /* 0x000e660000000800 */
[C---:B------:R-:W-:Y:S01]  /*b2b0*/  HMMA.16816.F32.BF16 R112, R20.reuse, R154, R112 ;  /* 0x0000009a1470723c */ /* 0x040fe20000041870 */
[----:B------:R-:W-:Y:S03]  /*b2c0*/  LDSM.16.MT88.4 R152, [R206+0x17000] ;  /* 0x01700000ce98783b */ /* 0x000fe60000004200 */
[----:B--2---:R-:W-:Y:S03]  /*b2d0*/  FADD.FTZ R2, R169, R2 ;  /* 0x00000002a9027221 */ /* 0x004fe60000010000 */
[----:B------:R-:W2:Y:S01]  /*b2e0*/  MUFU.EX2 R168, R149 ;  /* 0x0000009500a87308 */ /* 0x000ea20000000800 */
[C---:B---3--:R-:W-:Y:S04]  /*b2f0*/  HMMA.16816.F32.BF16 R116, R20.reuse, R156, R116 ;  /* 0x0000009c1474723c */ /* 0x048fe80000041874 */
[----:B-----5:R-:W-:Y:S04]  /*b300*/  FADD.FTZ R0, R171, R0 ;  /* 0x00000000ab007221 */ /* 0x020fe80000010000 */
[C---:B------:R-:W-:Y:S01]  /*b310*/  HMMA.16816.F32.BF16 R120, R20.reuse, R158, R120 ;  /* 0x0000009e1478723c */ /* 0x040fe20000041878 */
[----:B------:R-:W-:Y:S01]  /*b320*/  LDSM.16.MT88.4 R156, [R204+0x11800] ;  /* 0x01180000cc9c783b */ /* 0x000fe20000004200 */
[----:B------:R3:W5:Y:S02]  /*b330*/  MUFU.EX2 R149, R34 ;  /* 0x0000002200957308 */ /* 0x0007640000000800 */
[----:B-1----:R-:W-:Y:S04]  /*b340*/  FADD.FTZ R0, R170, R0 ;  /* 0x00000000aa007221 */ /* 0x002fe80000010000 */
[C---:B----4-:R-:W-:Y:S01]  /*b350*/  HMMA.16816.F32.BF16 R124, R20.reuse, R24, R124 ;  /* 0x00000018147c723c */ /* 0x050fe2000004187c */
[----:B------:R-:W1:Y:S03]  /*b360*/  LDSM.16.MT88.4 R28, [R207+0x17000] ;  /* 0x01700000cf1c783b */ /* 0x000e660000004200 */
[----:B--2---:R-:W-:Y:S04]  /*b370*/  FADD.FTZ R243, R168, R2 ;  /* 0x00000002a8f37221 */ /* 0x004fe80000010000 */
[C---:B------:R-:W-:Y:S01]  /*b380*/  HMMA.16816.F32.BF16 R128, R20.reuse, R26, R128 ;  /* 0x0000001a1480723c */ /* 0x040fe20000041880 */
[----:B------:R-:W2:Y:S07]  /*b390*/  LDSM.16.MT88.4 R24, [R205+0x11800] ;  /* 0x01180000cd18783b */ /* 0x000eae0000004200 */
[C---:B------:R-:W-:Y:S01]  /*b3a0*/  HMMA.16816.F32.BF16 R132, R20.reuse, R160, R132 ;  /* 0x000000a01484723c */ /* 0x040fe20000041884 */
[----:B---3--:R-:W3:Y:S03]  /*b3b0*/  LDSM.16.MT88.4 R32, [R207+0x11800] ;  /* 0x01180000cf20783b */ /* 0x008ee60000004200 */
[----:B-----5:R-:W-:Y:S04]  /*b3c0*/  FADD.FTZ R0, R149, R0 ;  /* 0x0000000095007221 */ /* 0x020fe80000010000 */
[C---:B------:R-:W-:Y:S01]  /*b3d0*/  HMMA.16816.F32.BF16 R12, R20.reuse, R162, R12 ;  /* 0x000000a2140c723c */ /* 0x040fe2000004180c */
[----:B------:R-:W4:Y:S03]  /*b3e0*/  LDSM.16.MT88.4 R160, [R206+0x11800] ;  /* 0x01180000cea0783b */ /* 0x000f260000004200 */
[----:B------:R-:W-:Y:S04]  /*b3f0*/  FADD.FTZ R244, R150, R0 ;  /* 0x0000000096f47221 */ /* 0x000fe80000010000 */
[C---:B-1----:R-:W-:Y:S08]  /*b400*/  HMMA.16816.F32.BF16 R136, R20.reuse, R28, R136 ;  /* 0x0000001c1488723c */ /* 0x042ff00000041888 */
[C---:B------:R-:W-:Y:S01]  /*b410*/  HMMA.16816.F32.BF16 R140, R20.reuse, R30, R140 ;  /* 0x0000001e148c723c */ /* 0x040fe2000004188c */
[----:B------:R-:W1:Y:S07]  /*b420*/  LDSM.16.MT88.4 R28, [R205+0x13800] ;  /* 0x01380000cd1c783b */ /* 0x000e6e0000004200 */
[C---:B------:R-:W-:Y:S08]  /*b430*/  HMMA.16816.F32.BF16 R16, R20.reuse, R152, R16 ;  /* 0x000000981410723c */ /* 0x040ff00000041810 */
[----:B------:R-:W-:Y:S07]  /*b440*/  HMMA.16816.F32.BF16 R144, R20, R154, R144 ;  /* 0x0000009a1490723c */ /* 0x000fee0000041890 */
[----:B------:R-:W-:Y:S02]  /*b450*/  F2FP.BF16.PACK_AB R20, R172, R173 ;  /* 0x000000adac14723e */ /* 0x000fe400000010ff */
[----:B------:R-:W-:Y:S03]  /*b460*/  F2FP.BF16.PACK_AB R21, R170, R171 ;  /* 0x000000abaa15723e */ /* 0x000fe600000010ff */
[----:B------:R-:W-:Y:S02]  /*b470*/  F2FP.BF16.PACK_AB R22, R168, R169 ;  /* 0x000000a9a816723e */ /* 0x000fe400000010ff */
[----:B------:R-:W-:Y:S02]  /*b480*/  F2FP.BF16.PACK_AB R23, R150, R149 ;  /* 0x000000959617723e */ /* 0x000fe400000010ff */
[----:B------:R-:W-:Y:S02]  /*b490*/  MOV R150, R3 ;  /* 0x0000000300967202 */ /* 0x000fe40000000f00 */
[----:B------:R-:W-:Y:S03]  /*b4a0*/  MOV R149, R148 ;  /* 0x0000009400957202 */ /* 0x000fe60000000f00 */
[C---:B------:R-:W-:Y:S01]  /*b4b0*/  HMMA.16816.F32.BF16 R152, R20.reuse, R156, R4 ;  /* 0x0000009c1498723c */ /* 0x040fe20000041804 */
[----:B------:R-:W5:Y:S07]  /*b4c0*/  LDSM.16.MT88.4 R4, [R207+0x13800] ;  /* 0x01380000cf04783b */ /* 0x000f6e0000004200 */
        /* <DEDUP_REMOVED lines=8> */
[C---:B----4-:R-:W-:Y:S08]  /*b550*/  HMMA.16816.F32.BF16 R52, R20.reuse, R160, R52 ;  /* 0x000000a01434723c */ /* 0x050ff00000041834 */
[C---:B------:R-:W-:Y:S01]  /*b560*/  HMMA.16816.F32.BF16 R56, R20.reuse, R162, R56 ;  /* 0x000000a21438723c */ /* 0x040fe20000041838 */
[----:B------:R-:W4:Y:S07]  /*b570*/  LDSM.16.MT88.4 R160, [R207+0x15800] ;  /* 0x01580000cfa0783b */ /* 0x000f2e0000004200 */
[C---:B------:R-:W-:Y:S08]  /*b580*/  HMMA.16816.F32.BF16 R60, R20.reuse, R164, R60 ;  /* 0x000000a4143c723c */ /* 0x040ff0000004183c */
[C---:B------:R-:W-:Y:S01]  /*b590*/  HMMA.16816.F32.BF16 R64, R20.reuse, R166, R64 ;  /* 0x000000a61440723c */ /* 0x040fe20000041840 */
[----:B------:R-:W2:Y:S07]  /*b5a0*/  LDSM.16.MT88.4 R164, [R206+0x15800] ;  /* 0x01580000cea4783b */ /* 0x000eae0000004200 */
[C---:B-1----:R-:W-:Y:S08]  /*b5b0*/  HMMA.16816.F32.BF16 R68, R20.reuse, R28, R68 ;  /* 0x0000001c1444723c */ /* 0x042ff00000041844 */
[C---:B------:R-:W-:Y:S01]  /*b5c0*/  HMMA.16816.F32.BF16 R72, R20.reuse, R30, R72 ;  /* 0x0000001e1448723c */ /* 0x040fe20000041848 */
[----:B------:R-:W1:Y:S07]  /*b5d0*/  LDSM.16.MT88.4 R28, [R204+0x17800] ;  /* 0x01780000cc1c783b */ /* 0x000e6e0000004200 */
[C---:B-----5:R-:W-:Y:S08]  /*b5e0*/  HMMA.16816.F32.BF16 R76, R20.reuse, R4, R76 ;  /* 0x00000004144c723c */ /* 0x060ff0000004184c */
[C---:B------:R-:W-:Y:S01]  /*b5f0*/  HMMA.16816.F32.BF16 R80, R20.reuse, R6, R80 ;  /* 0x000000061450723c */ /* 0x040fe20000041850 */
[----:B------:R-:W5:Y:S07]  /*b600*/  LDSM.16.MT88.4 R4, [R205+0x17800] ;  /* 0x01780000cd04783b */ /* 0x000f6e0000004200 */
[C---:B------:R-:W-:Y:S08]  /*b610*/  HMMA.16816.F32.BF16 R84, R20.reuse, R8, R84 ;  /* 0x000000081454723c */ /* 0x040ff00000041854 */
[C---:B------:R-:W-:Y:S01]  /*b620*/  HMMA.16816.F32.BF16 R88, R20.reuse, R10, R88 ;  /* 0x0000000a1458723c */ /* 0x040fe20000041858 */
[----:B------:R-:W1:Y:S07]  /*b630*/  LDSM.16.MT88.4 R8, [R207+0x17800] ;  /* 0x01780000cf08783b */ /* 0x000e6e0000004200 */
[C---:B--2---:R-:W-:Y:S08]  /*b640*/  HMMA.16816.F32.BF16 R92, R20.reuse, R24, R92 ;  /* 0x00000018145c723c */ /* 0x044ff0000004185c */
[C---:B------:R-:W-:Y:S01]  /*b650*/  HMMA.16816.F32.BF16 R96, R20.reuse, R26, R96 ;  /* 0x0000001a1460723c */ /* 0x040fe20000041860 */
[----:B------:R-:W2:Y:S07]  /*b660*/  LDSM.16.MT88.4 R24, [R206+0x17800] ;  /* 0x01780000ce18783b */ /* 0x000eae0000004200 */
[C---:B---3--:R-:W-:Y:S08]  /*b670*/  HMMA.16816.F32.BF16 R100, R20.reuse, R32, R100 ;  /* 0x000000201464723c */ /* 0x048ff00000041864 */
[C---:B------:R-:W-:Y:S08]  /*b680*/  HMMA.16816.F32.BF16 R104, R20.reuse, R34, R104 ;  /* 0x000000221468723c */ /* 0x040ff00000041868 */
[C---:B----4-:R-:W-:Y:S08]  /*b690*/  HMMA.16816.F32.BF16 R108, R20.reuse, R160, R108 ;  /* 0x000000a0146c723c */ /* 0x050ff0000004186c */
[C---:B------:R-:W-:Y:S08]  /*b6a0*/  HMMA.16816.F32.BF16 R112, R20.reuse, R162, R112 ;  /* 0x000000a21470723c */ /* 0x040ff00000041870 */
[C---:B------:R-:W-:Y:S08]  /*b6b0*/  HMMA.16816.F32.BF16 R116, R20.reuse, R164, R116 ;  /* 0x000000a41474723c */ /* 0x040ff00000041874 */
[C---:B------:R-:W-:Y:S08]  /*b6c0*/  HMMA.16816.F32.BF16 R120, R20.reuse, R166, R120 ;  /* 0x000000a61478723c */ /* 0x040ff00000041878 */
[C---:B-1----:R-:W-:Y:S08]  /*b6d0*/  HMMA.16816.F32.BF16 R124, R20.reuse, R28, R124 ;  /* 0x0000001c147c723c */ /* 0x042ff0000004187c */
[C---:B------:R-:W-:Y:S08]  /*b6e0*/  HMMA.16816.F32.BF16 R128, R20.reuse, R30, R128 ;  /* 0x0000001e1480723c */ /* 0x040ff00000041880 */
[C---:B-----5:R-:W-:Y:S08]  /*b6f0*/  HMMA.16816.F32.BF16 R132, R20.reuse, R4, R132 ;  /* 0x000000041484723c */ /* 0x060ff00000041884 */
[C---:B------:R-:W-:Y:S08]  /*b700*/  HMMA.16816.F32.BF16 R160, R20.reuse, R6, R12 ;  /* 0x0000000614a0723c */ /* 0x040ff0000004180c */
[C---:B------:R-:W-:Y:S08]  /*b710*/  HMMA.16816.F32.BF16 R136, R20.reuse, R8, R136 ;  /* 0x000000081488723c */ /* 0x040ff00000041888 */
[C---:B------:R-:W-:Y:S08]  /*b720*/  HMMA.16816.F32.BF16 R140, R20.reuse, R10, R140 ;  /* 0x0000000a148c723c */ /* 0x040ff0000004188c */
[C---:B--2---:R-:W-:Y:S08]  /*b730*/  HMMA.16816.F32.BF16 R164, R20.reuse, R24, R16 ;  /* 0x0000001814a4723c */ /* 0x044ff00000041810 */
[----:B------:R-:W-:Y:S01]  /*b740*/  HMMA.16816.F32.BF16 R144, R20, R26, R144 ;  /* 0x0000001a1490723c */ /* 0x000fe20000041890 */
[----:B------:R-:W-:-:S07]  /*b750*/  @P0 BRA `(.L_x_60) ;  /* 0xffffc8d000000947 */ /* 0x000fce000383ffff */
.L_x_59:
[----:B------:R-:W1:Y:S01]  /*b760*/  SHFL.BFLY PT, R0, R243, 0x2, 0x1f ;  /* 0x0c401f00f3007f89 */ /* 0x000e6200000e0000 */
[----:B------:R-:W2:Y:S01]  /*b770*/  S2UR UR6, SR_CTAID.Y ;  /* 0x00000000000679c3 */ /* 0x000ea20000002600 */
[----:B------:R-:W-:Y:S01]  /*b780*/  UISETP.NE.AND UP0, UPT, UR10, -0x1, UPT ;  /* 0xffffffff0a00788c */ /* 0x000fe2000bf05270 */
[----:B------:R-:W-:Y:S01]  /*b790*/  BSSY B0, `(.L_x_63) ;  /* 0x000018e000007945 */ /* 0x000fe20003800000 */
[----:B------:R-:W3:Y:S01]  /*b7a0*/  SHFL.BFLY PT, R2, R244, 0x2, 0x1f ;  /* 0x0c401f00f4027f89 */ /* 0x000ee200000e0000 */
[----:B------:R-:W-:-:S02]  /*b7b0*/  ULDC.64 UR4, c[0x0][0x1e8] ;  /* 0x00007a0000047ab9 */ /* 0x000fc40000000a00 */
[----:B------:R-:W-:Y:S02]  /*b7c0*/  ULDC UR8, c[0x0][0x214] ;  /* 0x0000850000087ab9 */ /* 0x000fe40000000800 */
[----:B------:R-:W4:Y:S01]  /*b7d0*/  S2UR UR9, SR_CTAID.X ;  /* 0x00000000000979c3 */ /* 0x000f220000002500 */
[----:B------:R-:W-:Y:S02]  /*b7e0*/  UMOV UR24, URZ ;  /* 0x0000003f00187c82 */ /* 0x000fe40008000000 */
[----:B------:R-:W-:Y:S02]  /*b7f0*/  UMOV UR25, URZ ;  /* 0x0000003f00197c82 */ /* 0x000fe40008000000 */
[----:B------:R-:W-:-:S03]  /*b800*/  @UP0 UIMAD.WIDE.U32 UR14, UR10, UR4, URZ ;  /* 0x000000040a0e02a5 */ /* 0x000fc6000f8e003f */
[----:B------:R-:W4:Y:S01]  /*b810*/  S2UR UR11, SR_CTAID.Z ;  /* 0x00000000000b79c3 */ /* 0x000f220000002700 */
[----:B------:R-:W-:-:S03]  /*b820*/  @UP0 UIMAD UR7, UR10, UR5, UR15 ;  /* 0x000000050a0702a4 */ /* 0x000fc6000f8e020f */
[----:B------:R-:W-:Y:S01]  /*b830*/  ULDC.64 UR4, c[0x0][0x1e0] ;  /* 0x0000780000047ab9 */ /* 0x000fe20000000a00 */
[----:B-1----:R-:W-:Y:S01]  /*b840*/  FADD.FTZ R0, R0, R243 ;  /* 0x000000f300007221 */ /* 0x002fe20000010000 */
[----:B--2---:R-:W-:Y:S02]  /*b850*/  @!UP0 USHF.R.S32.HI UR12, URZ, 0x1f, UR6 ;  /* 0x0000001f3f0c8899 */ /* 0x004fe40008011406 */
[----:B------:R-:W-:Y:S01]  /*b860*/  @!UP0 UIMAD.WIDE.U32 UR22, UR6, UR4, URZ ;  /* 0x00000004061682a5 */ /* 0x000fe2000f8e003f */
[----:B---3--:R-:W-:Y:S01]  /*b870*/  FADD.FTZ R2, R2, R244 ;  /* 0x000000f402027221 */ /* 0x008fe20000010000 */
[----:B------:R-:W1:Y:S01]  /*b880*/  SHFL.BFLY PT, R5, R0, 0x1, 0x1f ;  /* 0x0c201f0000057f89 */ /* 0x000e6200000e0000 */
[----:B------:R-:W-:-:S03]  /*b890*/  @!UP0 UIMAD UR12, UR12, UR4, URZ ;  /* 0x000000040c0c82a4 */ /* 0x000fc6000f8e023f */
[----:B------:R-:W2:Y:S01]  /*b8a0*/  SHFL.BFLY PT, R4, R2, 0x1, 0x1f ;  /* 0x0c201f0002047f89 */ /* 0x000ea200000e0000 */
[----:B------:R-:W-:Y:S02]  /*b8b0*/  ULDC.U8 UR4, c[0x0][0x329] ;  /* 0x0000ca4000047ab9 */ /* 0x000fe40000000000 */
[----:B------:R-:W-:Y:S02]  /*b8c0*/  UISETP.NE.AND UP1, UPT, UR4, URZ, UPT ;  /* 0x0000003f0400728c */ /* 0x000fe4000bf25270 */
[----:B------:R-:W-:Y:S02]  /*b8d0*/  @!UP0 UIMAD UR12, UR6, UR5, UR12 ;  /* 0x00000005060c82a4 */ /* 0x000fe4000f8e020c */
[----:B------:R-:W-:Y:S02]  /*b8e0*/  @!UP0 UMOV UR14, UR22 ;  /* 0x00000016000e8c82 */ /* 0x000fe40008000000 */
[----:B------:R-:W-:Y:S02]  /*b8f0*/  ULDC.U8 UR5, c[0x0][0x328] ;  /* 0x0000ca0000057ab9 */ /* 0x000fe40000000000 */
[----:B------:R-:W-:-:S02]  /*b900*/  UISETP.NE.AND UP2, UPT, UR5, URZ, UPT ;  /* 0x0000003f0500728c */ /* 0x000fc4000bf45270 */
[----:B------:R-:W-:Y:S02]  /*b910*/  @!UP0 UIADD3 UR7, UR23, UR12, URZ ;  /* 0x0000000c17078290 */ /* 0x000fe4000fffe03f */
[----:B------:R-:W-:Y:S02]  /*b920*/  UISETP.NE.OR UP3, UPT, UR4, URZ, !UP2 ;  /* 0x0000003f0400728c */ /* 0x000fe4000d765670 */
[----:B------:R-:W-:Y:S02]  /*b930*/  @UP1 ULDC UR15, c[0x0][0x210] ;  /* 0x00008400000f1ab9 */ /* 0x000fe40000000800 */
[----:B------:R-:W-:Y:S01]  /*b940*/  ULDC UR5, c[0x0][0x234] ;  /* 0x00008d0000057ab9 */ /* 0x000fe20000000800 */
[----:B-1----:R-:W-:Y:S01]  /*b950*/  FADD.FTZ R149, R0, R5 ;  /* 0x0000000500957221 */ /* 0x002fe20000010000 */
[----:B------:R-:W-:Y:S01]  /*b960*/  MOV R0, 0x3f800000 ;  /* 0x3f80000000007802 */ /* 0x000fe20000000f00 */
[----:B------:R-:W-:Y:S01]  /*b970*/  @UP1 UIMAD UR15, UR15, UR8, URZ ;  /* 0x000000080f0f12a4 */ /* 0x000fe2000f8e023f */
[----:B--2---:R-:W-:-:S02]  /*b980*/  FADD.FTZ R150, R2, R4 ;  /* 0x0000000402967221 */ /* 0x004fc40000010000 */
[----:B------:R-:W-:Y:S01]  /*b990*/  FSETP.NE.FTZ.AND P4, PT, R149, RZ, PT ;  /* 0x000000ff9500720b */ /* 0x000fe20003f95000 */
[----:B------:R-:W-:Y:S01]  /*b9a0*/  @!UP1 USEL UR15, UR8, UR5, !UP2 ;  /* 0x00000005080f9287 */ /* 0x000fe2000d000000 */
[----:B------:R-:W-:Y:S01]  /*b9b0*/  MOV R2, 0x3f800000 ;  /* 0x3f80000000027802 */ /* 0x000fe20000000f00 */
[----:B------:R-:W-:Y:S01]  /*b9c0*/  ULDC UR4, c[0x0][0x1c0] ;  /* 0x0000700000047ab9 */ /* 0x000fe20000000800 */
[----:B------:R-:W-:Y:S01]  /*b9d0*/  FSETP.NE.FTZ.AND P3, PT, R150, RZ, PT ;  /* 0x000000ff9600720b */ /* 0x000fe20003f75000 */
[----:B------:R-:W-:Y:S02]  /*b9e0*/  @UP1 UMOV UR17, 0x1 ;  /* 0x0000000100111882 */ /* 0x000fe40000000000 */
[----:B------:R-:W-:Y:S02]  /*b9f0*/  @!UP1 UIMAD UR17, UR15, UR4, URZ ;  /* 0x000000040f1192a4 */ /* 0x000fe4000f8e023f */
[----:B------:R-:W-:Y:S02]  /*ba00*/  @!UP3 UIMAD UR21, UR6, UR8, URZ ;  /* 0x000000080615b2a4 */ /* 0x000fe4000f8e023f */
[----:B------:R-:W-:-:S02]  /*ba10*/  @UP1 ULDC UR20, c[0x0][0x210] ;  /* 0x0000840000141ab9 */ /* 0x000fc40000000800 */
[----:B------:R-:W1:Y:S01]  /*ba20*/  @P4 MUFU.RCP R0, R149 ;  /* 0x0000009500004308 */ /* 0x000e620000001000 */
[----:B------:R-:W-:Y:S02]  /*ba30*/  UIMAD UR4, UR6, UR17, URZ ;  /* 0x00000011060472a4 */ /* 0x000fe4000f8e023f */
[----:B------:R-:W-:Y:S02]  /*ba40*/  @!UP1 UMOV UR20, 0x1 ;  /* 0x0000000100149882 */ /* 0x000fe40000000000 */
[----:B------:R-:W-:Y:S02]  /*ba50*/  @!UP3 USEL UR21, UR21, UR10, !UP0 ;  /* 0x0000000a1515b287 */ /* 0x000fe4000c000000 */
[----:B----4-:R-:W-:Y:S01]  /*ba60*/  UIMAD UR5, UR9, UR20, URZ ;  /* 0x00000014090572a4 */ /* 0x010fe2000f8e023f */
[----:B------:R-:W2:Y:S01]  /*ba70*/  @P3 MUFU.RCP R2, R150 ;  /* 0x0000009600023308 */ /* 0x000ea20000001000 */
[----:B------:R-:W-:Y:S02]  /*ba80*/  USEL UR4, UR4, URZ, UP3 ;  /* 0x0000003f04047287 */ /* 0x000fe40009800000 */
[----:B------:R-:W-:-:S02]  /*ba90*/  USHF.L.U32 UR5, UR5, 0x6, URZ ;  /* 0x0000000605057899 */ /* 0x000fc4000800063f */
[----:B------:R-:W-:Y:S02]  /*baa0*/  UIMAD UR15, UR11, UR15, UR4 ;  /* 0x0000000f0b0f72a4 */ /* 0x000fe4000f8e0204 */
[----:B------:R-:W-:Y:S01]  /*bab0*/  @!UP3 UMOV UR24, UR21 ;  /* 0x000000150018bc82 */ /* 0x000fe20008000000 */
[C---:B-1----:R-:W-:Y:S01]  /*bac0*/  FMUL.FTZ R25, R0.reuse, R53 ;  /* 0x0000003500197220 */ /* 0x042fe20000410000 */
[----:B------:R-:W-:Y:S01]  /*bad0*/  USHF.R.S32.HI UR4, URZ, 0x1f, UR5 ;  /* 0x0000001f3f047899 */ /* 0x000fe20008011405 */
[C---:B------:R-:W-:Y:S01]  /*bae0*/  FMUL.FTZ R53, R0.reuse, R81 ;  /* 0x0000005100357220 */ /* 0x040fe20000410000 */
[----:B------:R-:W-:Y:S01]  /*baf0*/  @!UP3 USHF.R.S32.HI UR25, URZ, 0x1f, UR21 ;  /* 0x0000001f3f19b899 */ /* 0x000fe20008011415 */
[----:B------:R-:W1:Y:S01]  /*bb00*/  S2R R81, SR_TID.X ;  /* 0x0000000000517919 */ /* 0x000e620000002100 */
[C---:B-----5:R-:W-:Y:S01]  /*bb10*/  FMUL.FTZ R168, R0.reuse, R52 ;  /* 0x0000003400a87220 */ /* 0x060fe20000410000 */
[----:B------:R-:W-:Y:S01]  /*bb20*/  USHF.R.S32.HI UR6, URZ, 0x1f, UR15 ;  /* 0x0000001f3f067899 */ /* 0x000fe2000801140f */
[----:B------:R-:W-:Y:S01]  /*bb30*/  FMUL.FTZ R174, R0, R152 ;  /* 0x0000009800ae7220 */ /* 0x000fe20000410000 */
[----:B------:R-:W-:Y:S01]  /*bb40*/  UIADD3 UR5, UP2, UP1, UR5, UR24, UR15 ;  /* 0x0000001805057290 */ /* 0x000fe2000f95e00f */
[----:B--2---:R-:W-:-:S02]  /*bb50*/  FMUL.FTZ R52, R2, R82 ;  /* 0x0000005202347220 */ /* 0x004fc40000410000 */
[C---:B------:R-:W-:Y:S01]  /*bb60*/  FMUL.FTZ R6, R0.reuse, R153 ;  /* 0x0000009900067220 */ /* 0x040fe20000410000 */
[----:B------:R-:W-:Y:S01]  /*bb70*/  UIADD3.X UR4, UR4, UR25, UR6, UP2, UP1 ;  /* 0x0000001904047290 */ /* 0x000fe200097e2406 */
[C---:B------:R-:W-:Y:S02]  /*bb80*/  FMUL.FTZ R173, R0.reuse, R156 ;  /* 0x0000009c00ad7220 */ /* 0x040fe40000410000 */
[----:B------:R-:W-:Y:S01]  /*bb90*/  FMUL.FTZ R7, R0, R157 ;  /* 0x0000009d00077220 */ /* 0x000fe20000410000 */
[----:B------:R-:W-:Y:S01]  /*bba0*/  F2FP.BF16.PACK_AB R6, R6, R174 ;  /* 0x000000ae0606723e */ /* 0x000fe200000010ff */
[C---:B------:R-:W-:Y:S02]  /*bbb0*/  FMUL.FTZ R8, R0.reuse, R37 ;  /* 0x0000002500087220 */ /* 0x040fe40000410000 */
[C---:B------:R-:W-:Y:S01]  /*bbc0*/  FMUL.FTZ R11, R0.reuse, R41 ;  /* 0x00000029000b7220 */ /* 0x040fe20000410000 */
[----:B------:R-:W-:Y:S01]  /*bbd0*/  F2FP.BF16.PACK_AB R7, R7, R173 ;  /* 0x000000ad0707723e */ /* 0x000fe200000010ff */
[----:B------:R-:W-:-:S02]  /*bbe0*/  FMUL.FTZ R13, R0, R45 ;  /* 0x0000002d000d7220 */ /* 0x000fc40000410000 */
[C---:B------:R-:W-:Y:S02]  /*bbf0*/  FMUL.FTZ R151, R0.reuse, R49 ;  /* 0x0000003100977220 */ /* 0x040fe40000410000 */
[C---:B------:R-:W-:Y:S02]  /*bc00*/  FMUL.FTZ R23, R0.reuse, R57 ;  /* 0x0000003900177220 */ /* 0x040fe40000410000 */
[C---:B------:R-:W-:Y:S01]  /*bc10*/  FMUL.FTZ R21, R0.reuse, R61 ;  /* 0x0000003d00157220 */ /* 0x040fe20000410000 */
[----:B-1----:R-:W-:Y:S01]  /*bc20*/  SHF.R.S32.HI R82, RZ, 0x1f, R81 ;  /* 0x0000001fff527819 */ /* 0x002fe20000011451 */
[C---:B------:R-:W-:Y:S02]  /*bc30*/  FMUL.FTZ R172, R0.reuse, R36 ;  /* 0x0000002400ac7220 */ /* 0x040fe40000410000 */
[----:B------:R-:W-:Y:S01]  /*bc40*/  FMUL.FTZ R171, R0, R40 ;  /* 0x0000002800ab7220 */ /* 0x000fe20000410000 */
[----:B------:R-:W-:Y:S01]  /*bc50*/  LEA.HI R16, R82, R81, RZ, 0x2 ;  /* 0x0000005152107211 */ /* 0x000fe200078f10ff */
[----:B------:R-:W-:Y:S01]  /*bc60*/  FMUL.FTZ R170, R0, R44 ;  /* 0x0000002c00aa7220 */ /* 0x000fe20000410000 */
[----:B------:R-:W-:Y:S01]  /*bc70*/  F2FP.BF16.PACK_AB R8, R8, R172 ;  /* 0x000000ac0808723e */ /* 0x000fe200000010ff */
[C---:B------:R-:W-:Y:S01]  /*bc80*/  FMUL.FTZ R169, R0.reuse, R48 ;  /* 0x0000003000a97220 */ /* 0x040fe20000410000 */
[----:B------:R-:W-:Y:S01]  /*bc90*/  F2FP.BF16.PACK_AB R11, R11, R171 ;  /* 0x000000ab0b0b723e */ /* 0x000fe200000010ff */
[C---:B------:R-:W-:Y:S01]  /*bca0*/  FMUL.FTZ R157, R0.reuse, R56 ;  /* 0x00000038009d7220 */ /* 0x040fe20000410000 */
[----:B------:R-:W-:Y:S01]  /*bcb0*/  F2FP.BF16.PACK_AB R13, R13, R170 ;  /* 0x000000aa0d0d723e */ /* 0x000fe200000010ff */
[----:B------:R-:W-:-:S02]  /*bcc0*/  FMUL.FTZ R156, R0, R60 ;  /* 0x0000003c009c7220 */ /* 0x000fc40000410000 */
[C---:B------:R-:W-:Y:S02]  /*bcd0*/  FMUL.FTZ R153, R0.reuse, R64 ;  /* 0x0000004000997220 */ /* 0x040fe40000410000 */
[C---:B------:R-:W-:Y:S01]  /*bce0*/  FMUL.FTZ R61, R0.reuse, R65 ;  /* 0x00000041003d7220 */ /* 0x040fe20000410000 */
[----:B------:R-:W-:Y:S01]  /*bcf0*/  F2FP.BF16.PACK_AB R65, R23, R157 ;  /* 0x0000009d1741723e */ /* 0x000fe200000010ff */
[C---:B------:R-:W-:Y:S02]  /*bd00*/  FMUL.FTZ R152, R0.reuse, R68 ;  /* 0x0000004400987220 */ /* 0x040fe40000410000 */
        /* <DEDUP_REMOVED lines=9> */
[C---:B------:R-:W-:Y:S02]  /*bda0*/  FMUL.FTZ R84, R0.reuse, R84 ;  /* 0x0000005400547220 */ /* 0x040fe40000410000 */
[C---:B------:R-:W-:Y:S01]  /*bdb0*/  FMUL.FTZ R85, R0.reuse, R85 ;  /* 0x0000005500557220 */ /* 0x040fe20000410000 */
[----:B------:R-:W-:Y:S01]  /*bdc0*/  F2FP.BF16.PACK_AB R53, R53, R80 ;  /* 0x000000503535723e */ /* 0x000fe200000010ff */
[----:B------:R-:W-:-:S02]  /*bdd0*/  FMUL.FTZ R88, R0, R88 ;  /* 0x0000005800587220 */ /* 0x000fc40000410000 */
[C---:B------:R-:W-:Y:S02]  /*bde0*/  FMUL.FTZ R49, R0.reuse, R89 ;  /* 0x0000005900317220 */ /* 0x040fe40000410000 */
[C---:B------:R-:W-:Y:S02]  /*bdf0*/  FMUL.FTZ R92, R0.reuse, R92 ;  /* 0x0000005c005c7220 */ /* 0x040fe40000410000 */
[C---:B------:R-:W-:Y:S01]  /*be00*/  FMUL.FTZ R93, R0.reuse, R93 ;  /* 0x0000005d005d7220 */ /* 0x040fe20000410000 */
[----:B------:R-:W-:Y:S01]  /*be10*/  F2FP.BF16.PACK_AB R49, R49, R88 ;  /* 0x000000583131723e */ /* 0x000fe200000010ff */
[C---:B------:R-:W-:Y:S02]  /*be20*/  FMUL.FTZ R96, R0.reuse, R96 ;  /* 0x0000006000607220 */ /* 0x040fe40000410000 */
[C---:B------:R-:W-:Y:S02]  /*be30*/  FMUL.FTZ R45, R0.reuse, R97 ;  /* 0x00000061002d7220 */ /* 0x040fe40000410000 */
[----:B------:R-:W-:-:S02]  /*be40*/  FMUL.FTZ R100, R0, R100 ;  /* 0x0000006400647220 */ /* 0x000fc40000410000 */
[C---:B------:R-:W-:Y:S01]  /*be50*/  FMUL.FTZ R101, R0.reuse, R101 ;  /* 0x0000006500657220 */ /* 0x040fe20000410000 */
[----:B------:R-:W-:Y:S01]  /*be60*/  F2FP.BF16.PACK_AB R45, R45, R96 ;  /* 0x000000602d2d723e */ /* 0x000fe200000010ff */
[C---:B------:R-:W-:Y:S02]  /*be70*/  FMUL.FTZ R104, R0.reuse, R104 ;  /* 0x0000006800687220 */ /* 0x040fe40000410000 */
        /* <DEDUP_REMOVED lines=32> */
[----:B------:R-:W-:Y:S01]  /*c080*/  FMUL.FTZ R145, R0, R145 ;  /* 0x0000009100917220 */ /* 0x000fe20000410000 */
[--C-:B------:R-:W-:Y:S01]  /*c090*/  SHF.R.S32.HI R0, RZ, 0x1f, R16.reuse ;  /* 0x0000001fff007819 */ /* 0x100fe20000011410 */
[C---:B------:R-:W-:Y:S01]  /*c0a0*/  FMUL.FTZ R15, R2.reuse, R63 ;  /* 0x0000003f020f7220 */ /* 0x040fe20000410000 */
[----:B------:R-:W-:Y:S01]  /*c0b0*/  SHF.R.S32.HI R63, RZ, 0x2, R16 ;  /* 0x00000002ff3f7819 */ /* 0x000fe20000011410 */
[C---:B------:R-:W-:Y:S02]  /*c0c0*/  FMUL.FTZ R12, R2.reuse, R38 ;  /* 0x00000026020c7220 */ /* 0x040fe40000410000 */
[----:B------:R-:W-:Y:S01]  /*c0d0*/  FMUL.FTZ R10, R2, R42 ;  /* 0x0000002a020a7220 */ /* 0x000fe20000410000 */
[----:B------:R-:W-:Y:S01]  /*c0e0*/  LEA.HI R0, R0, R63, RZ, 0x3 ;  /* 0x0000003f00007211 */ /* 0x000fe200078f18ff */
[----:B------:R-:W-:-:S02]  /*c0f0*/  FMUL.FTZ R17, R2, R46 ;  /* 0x0000002e02117220 */ /* 0x000fc40000410000 */
[----:B------:R-:W-:Y:S01]  /*c100*/  FMUL.FTZ R68, R2, R50 ;  /* 0x0000003202447220 */ /* 0x000fe20000410000 */
[----:B------:R-:W-:Y:S01]  /*c110*/  LOP3.LUT R0, R0, 0xfffffff8, RZ, 0xc0, !PT ;  /* 0xfffffff800007812 */ /* 0x000fe200078ec0ff */
[C---:B------:R-:W-:Y:S02]  /*c120*/  FMUL.FTZ R55, R2.reuse, R55 ;  /* 0x0000003702377220 */ /* 0x040fe40000410000 */
[C---:B------:R-:W-:Y:S02]  /*c130*/  FMUL.FTZ R4, R2.reuse, R54 ;  /* 0x0000003602047220 */ /* 0x040fe40000410000 */
[C---:B------:R-:W-:Y:S02]  /*c140*/  FMUL.FTZ R64, R2.reuse, R58 ;  /* 0x0000003a02407220 */ /* 0x040fe40000410000 */
[C---:B------:R-:W-:Y:S02]  /*c150*/  FMUL.FTZ R155, R2.reuse, R155 ;  /* 0x0000009b029b7220 */ /* 0x040fe40000410000 */
        /* <DEDUP_REMOVED lines=21> */
[----:B------:R-:W-:Y:S01]  /*c2b0*/  FMUL.FTZ R58, R2, R70 ;  /* 0x00000046023a7220 */ /* 0x000fe20000410000 */
[----:B------:R-:W-:Y:S01]  /*c2c0*/  LEA.HI R70, R82, R81, RZ, 0x5 ;  /* 0x0000005152467211 */ /* 0x000fe200078f28ff */
[----:B------:R-:W-:Y:S01]  /*c2d0*/  FMUL.FTZ R75, R2, R75 ;  /* 0x0000004b024b7220 */ /* 0x000fe20000410000 */
[----:B------:R-:W-:Y:S01]  /*c2e0*/  F2FP.BF16.PACK_AB R60, R14, R60 ;  /* 0x0000003c0e3c723e */ /* 0x000fe200000010ff */
[C---:B------:R-:W-:Y:S01]  /*c2f0*/  FMUL.FTZ R56, R2.reuse, R74 ;  /* 0x0000004a02387220 */ /* 0x040fe20000410000 */
[----:B------:R-:W-:Y:S01]  /*c300*/  SHF.R.S32.HI R14, RZ, 0x5, R70 ;  /* 0x00000005ff0e7819 */ /* 0x000fe20000011446 */
        /* <DEDUP_REMOVED lines=68> */
[----:B------:R-:W-:Y:S02]  /*c750*/  IADD3 R2, R63, -R0, RZ ;  /* 0x800000003f027210 */ /* 0x000fe40007ffe0ff */
[----:B------:R-:W-:-:S02]  /*c760*/  LOP3.LUT R0, R16, 0x3ffffffc, RZ, 0xc0, !PT ;  /* 0x3ffffffc10007812 */ /* 0x000fc400078ec0ff */
[----:B------:R-:W-:Y:S02]  /*c770*/  SHF.L.U32 R4, R2, 0x6, RZ ;  /* 0x0000000602047819 */ /* 0x000fe400000006ff */
[----:B------:R-:W-:Y:S02]  /*c780*/  IADD3 R15, -R0, R81, RZ ;  /* 0x00000051000f7210 */ /* 0x000fe40007ffe1ff */
[----:B------:R-:W-:Y:S02]  /*c790*/  LOP3.LUT R0, R4, 0x1c0, RZ, 0xc0, !PT ;  /* 0x000001c004007812 */ /* 0x000fe400078ec0ff */
[----:B------:R-:W-:Y:S02]  /*c7a0*/  LOP3.LUT R4, R2, 0x1, RZ, 0xc0, !PT ;  /* 0x0000000102047812 */ /* 0x000fe400078ec0ff */
[----:B------:R-:W-:Y:S02]  /*c7b0*/  LEA R15, R14, R15, 0x9 ;  /* 0x0000000f0e0f7211 */ /* 0x000fe400078e48ff */
[----:B------:R-:W-:-:S02]  /*c7c0*/  LEA.HI R0, R0, R0, RZ, 0x1d ;  /* 0x0000000000007211 */ /* 0x000fc400078fe8ff */
[----:B------:R-:W-:Y:S02]  /*c7d0*/  ISETP.NE.U32.AND P0, PT, R4, 0x1, PT ;  /* 0x000000010400780c */ /* 0x000fe40003f05070 */
[----:B------:R-:W-:Y:S02]  /*c7e0*/  LEA R0, R15, R0, 0x1 ;  /* 0x000000000f007211 */ /* 0x000fe400078e08ff */
[----:B------:R-:W-:Y:S02]  /*c7f0*/  R2P PR, R2, 0x6 ;  /* 0x0000000602007804 */ /* 0x000fe40000000000 */
[----:B------:R-:W-:Y:S02]  /*c800*/  SHF.L.U32 R0, R0, 0x1, RZ ;  /* 0x0000000100007819 */ /* 0x000fe400000006ff */
[----:B------:R-:W-:Y:S02]  /*c810*/  MOV R4, 0x20 ;  /* 0x0000002000047802 */ /* 0x000fe40000000f00 */
[----:B------:R-:W-:Y:S01]  /*c820*/  IADD3 R2, R0, -0x10, RZ ;  /* 0xfffffff000027810 */ /* 0x000fe20007ffe0ff */
[----:B------:R1:W-:Y:S01]  /*c830*/  STS [R0], R6 ;  /* 0x0000000600007388 */ /* 0x0003e20000000800 */
[----:B------:R-:W-:-:S02]  /*c840*/  SEL R4, R4, 0xffffffe0, !P1 ;  /* 0xffffffe004047807 */ /* 0x000fc40004800000 */
[----:B------:R-:W-:Y:S01]  /*c850*/  @P0 IADD3 R2, R0, 0x10, RZ ;  /* 0x0000001000020810 */ /* 0x000fe20007ffe0ff */
[----:B------:R2:W-:Y:S01]  /*c860*/  STS [R0+0x400], R5 ;  /* 0x0004000500007388 */ /* 0x0005e20000000800 */
[----:B------:R-:W-:Y:S02]  /*c870*/  F2FP.BF16.PACK_AB R63, R21, R156 ;  /* 0x0000009c153f723e */ /* 0x000fe400000010ff */
[----:B------:R-:W-:Y:S01]  /*c880*/  F2FP.BF16.PACK_AB R21, R141, R140 ;  /* 0x0000008c8d15723e */ /* 0x000fe200000010ff */
[----:B------:R3:W-:Y:S01]  /*c890*/  STS [R2], R7 ;  /* 0x0000000702007388 */ /* 0x0007e20000000800 */
[----:B------:R-:W-:Y:S02]  /*c8a0*/  F2FP.BF16.PACK_AB R18, R167, R18 ;  /* 0x00000012a712723e */ /* 0x000fe400000010ff */
[----:B------:R-:W-:Y:S01]  /*c8b0*/  F2FP.BF16.PACK_AB R16, R145, R144 ;  /* 0x000000909110723e */ /* 0x000fe200000010ff */
[----:B------:R4:W-:Y:S01]  /*c8c0*/  STS [R2+0x400], R9 ;  /* 0x0004000902007388 */ /* 0x0009e20000000800 */
[----:B------:R-:W-:-:S02]  /*c8d0*/  F2FP.BF16.PACK_AB R15, R147, R146 ;  /* 0x00000092930f723e */ /* 0x000fc400000010ff */
[----:B-1----:R-:W-:Y:S02]  /*c8e0*/  MOV R6, 0x40 ;  /* 0x0000004000067802 */ /* 0x002fe40000000f00 */
[----:B--2---:R-:W-:Y:S02]  /*c8f0*/  IADD3 R5, R0, R4, RZ ;  /* 0x0000000400057210 */ /* 0x004fe40007ffe0ff */
[----:B------:R-:W-:Y:S02]  /*c900*/  SEL R6, R6, 0xffffffc0, !P2 ;  /* 0xffffffc006067807 */ /* 0x000fe40005000000 */
[----:B------:R-:W-:Y:S01]  /*c910*/  IADD3 R4, R4, R2, RZ ;  /* 0x0000000204047210 */ /* 0x000fe20007ffe0ff */
[----:B------:R1:W-:Y:S01]  /*c920*/  STS [R5], R8 ;  /* 0x0000000805007388 */ /* 0x0003e20000000800 */
[----:B---3--:R-:W-:Y:S02]  /*c930*/  IADD3 R7, R5, R6, RZ ;  /* 0x0000000605077210 */ /* 0x008fe40007ffe0ff */
[----:B----4-:R-:W-:Y:S01]  /*c940*/  IADD3 R9, R6, R2, RZ ;  /* 0x0000000206097210 */ /* 0x010fe20007ffe0ff */
[----:B------:R-:W-:Y:S04]  /*c950*/  STS [R5+0x400], R12 ;  /* 0x0004000c05007388 */ /* 0x000fe80000000800 */
[----:B------:R-:W-:Y:S04]  /*c960*/  STS [R4], R11 ;  /* 0x0000000b04007388 */ /* 0x000fe80000000800 */
[----:B------:R-:W-:Y:S01]  /*c970*/  STS [R4+0x400], R10 ;  /* 0x0004000a04007388 */ /* 0x000fe20000000800 */
[----:B-1----:R-:W-:-:S02]  /*c980*/  IADD3 R8, R0, R6, RZ ;  /* 0x0000000600087210 */ /* 0x002fc40007ffe0ff */
[----:B------:R-:W-:-:S03]  /*c990*/  IADD3 R6, R4, R6, RZ ;  /* 0x0000000604067210 */ /* 0x000fc60007ffe0ff */
        /* <DEDUP_REMOVED lines=42> */
[----:B------:R-:W-:Y:S04]  /*cc40*/  STS [R2+0x6000], R29 ;  /* 0x0060001d02007388 */ /* 0x000fe80000000800 */
[----:B------:R2:W-:Y:S04]  /*cc50*/  STS [R2+0x6400], R28 ;  /* 0x0064001c02007388 */ /* 0x0005e80000000800 */
[----:B------:R-:W-:Y:S04]  /*cc60*/  STS [R5+0x6000], R27 ;  /* 0x0060001b05007388 */ /* 0x000fe80000000800 */
[----:B------:R3:W-:Y:S04]  /*cc70*/  STS [R5+0x6400], R26 ;  /* 0x0064001a05007388 */ /* 0x0007e80000000800 */
[----:B------:R-:W-:Y:S04]  /*cc80*/  STS [R4+0x6000], R25 ;  /* 0x0060001904007388 */ /* 0x000fe80000000800 */
[----:B------:R4:W-:Y:S01]  /*cc90*/  STS [R4+0x6400], R24 ;  /* 0x0064001804007388 */ /* 0x0009e20000000800 */
[----:B-1----:R-:W-:-:S03]  /*cca0*/  LOP3.LUT R0, R70, 0xffffffe0, RZ, 0xc0, !PT ;  /* 0xffffffe046007812 */ /* 0x002fc600078ec0ff */
[----:B------:R-:W-:Y:S01]  /*ccb0*/  STS [R8+0x6000], R23 ;  /* 0x0060001708007388 */ /* 0x000fe20000000800 */
[----:B------:R-:W-:-:S03]  /*ccc0*/  IADD3 R0, -R0, R81, RZ ;  /* 0x0000005100007210 */ /* 0x000fc60007ffe1ff */
[----:B------:R1:W-:Y:S01]  /*ccd0*/  STS [R8+0x6400], R22 ;  /* 0x0064001608007388 */ /* 0x0003e20000000800 */
[----:B--2---:R-:W-:Y:S02]  /*cce0*/  SHF.R.S32.HI R2, RZ, 0x1f, R14 ;  /* 0x0000001fff027819 */ /* 0x004fe4000001140e */
[----:B------:R-:W-:Y:S01]  /*ccf0*/  LOP3.LUT P0, RZ, R0, 0x3, RZ, 0xc0, !PT ;  /* 0x0000000300ff7812 */ /* 0x000fe2000780c0ff */
[----:B------:R-:W-:Y:S01]  /*cd00*/  STS [R9+0x6000], R21 ;  /* 0x0060001509007388 */ /* 0x000fe20000000800 */
[----:B------:R-:W-:-:S03]  /*cd10*/  LEA.HI R2, R2, R14, RZ, 0x2 ;  /* 0x0000000e02027211 */ /* 0x000fc600078f10ff */
[----:B------:R-:W-:Y:S01]  /*cd20*/  STS [R9+0x6400], R20 ;  /* 0x0064001409007388 */ /* 0x000fe20000000800 */
[----:B---3--:R-:W2:Y:S01]  /*cd30*/  @P4 MUFU.LG2 R5, R149 ;  /* 0x0000009500054308 */ /* 0x008ea20000000c00 */
[----:B------:R-:W-:Y:S02]  /*cd40*/  LOP3.LUT R2, R2, 0xffffffc, RZ, 0xc0, !PT ;  /* 0x0ffffffc02027812 */ /* 0x000fe400078ec0ff */
[----:B------:R-:W-:Y:S02]  /*cd50*/  STS [R7+0x6000], R19 ;  /* 0x0060001307007388 */ /* 0x000fe40000000800 */
[----:B------:R-:W-:Y:S02]  /*cd60*/  IADD3 R2, -R2, R14, RZ ;  /* 0x0000000e02027210 */ /* 0x000fe40007ffe1ff */
[----:B------:R3:W-:Y:S01]  /*cd70*/  STS [R7+0x6400], R18 ;  /* 0x0064001207007388 */ /* 0x0007e20000000800 */
[----:B----4-:R-:W4:Y:S03]  /*cd80*/  @P3 MUFU.LG2 R4, R150 ;  /* 0x0000009600043308 */ /* 0x010f260000000c00 */
[----:B------:R-:W-:Y:S04]  /*cd90*/  STS [R6+0x6000], R16 ;  /* 0x0060001006007388 */ /* 0x000fe80000000800 */
[----:B------:R3:W-:Y:S01]  /*cda0*/  STS [R6+0x6400], R15 ;  /* 0x0064000f06007388 */ /* 0x0007e20000000800 */
[----:B--2---:R-:W-:Y:S01]  /*cdb0*/  @P4 FMUL.FTZ R5, R5, 0.69314718246459960938 ;  /* 0x3f31721805054820 */ /* 0x004fe20000410000 */
[----:B-1----:R-:W-:-:S02]  /*cdc0*/  MOV R8, 0x7f800000 ;  /* 0x7f80000000087802 */ /* 0x002fc40000000f00 */
[----:B------:R-:W-:Y:S01]  /*cdd0*/  BAR.SYNC.DEFER_BLOCKING 0x0 ;  /* 0x0000000000007b1d */ /* 0x000fe20000010000 */
[----:B----4-:R-:W-:-:S04]  /*cde0*/  @P3 FMUL.FTZ R4, R4, 0.69314718246459960938 ;  /* 0x3f31721804043820 */ /* 0x010fc80000410000 */
[----:B------:R-:W-:Y:S01]  /*cdf0*/  @P3 FFMA.FTZ R8, R3, c[0x0][0x238], R4 ;  /* 0x00008e0003083a23 */ /* 0x000fe20000010004 */
[----:B---3--:R-:W-:Y:S01]  /*ce00*/  MOV R7, 0x7f800000 ;  /* 0x7f80000000077802 */ /* 0x008fe20000000f00 */
[----:B------:R-:W-:Y:S01]  /*ce10*/  @P4 FFMA.FTZ R7, R148, c[0x0][0x238], R5 ;  /* 0x00008e0094074a23 */ /* 0x000fe20000010005 */
[----:B------:R-:W-:Y:S01]  /*ce20*/  SHF.R.S32.HI R6, RZ, 0x1f, R0 ;  /* 0x0000001fff067819 */ /* 0x000fe20000011400 */
[----:B------:R1:W2:Y:S03]  /*ce30*/  LDS.128 R28, [R230] ;  /* 0x00000000e61c7984 */ /* 0x0002a60000000c00 */
[----:B------:R-:W-:Y:S01]  /*ce40*/  LEA.HI R0, R6, R0, RZ, 0x2 ;  /* 0x0000000006007211 */ /* 0x000fe200078f10ff */
[----:B------:R1:W3:Y:S03]  /*ce50*/  LDS.128 R44, [R230+0x800] ;  /* 0x00080000e62c7984 */ /* 0x0002e60000000c00 */
[----:B------:R-:W-:Y:S01]  /*ce60*/  SHF.R.S32.HI R0, RZ, 0x2, R0 ;  /* 0x00000002ff007819 */ /* 0x000fe20000011400 */
[----:B------:R1:W4:Y:S03]  /*ce70*/  LDS.128 R60, [R230+0x1000] ;  /* 0x00100000e63c7984 */ /* 0x0003260000000c00 */
[----:B------:R-:W-:Y:S01]  /*ce80*/  LEA R0, R2, R0, 0x4 ;  /* 0x0000000002007211 */ /* 0x000fe200078e20ff */
        /* <DEDUP_REMOVED lines=14> */
[----:B--234-:R-:W-:Y:S01]  /*cf70*/  UIMAD UR6, UR9, -0x40, UR16 ;  /* 0xffffffc0090678a4 */ /* 0x01cfe2000f8e0210 */
[----:B------:R-:W-:-:S05]  /*cf80*/  IADD3 R2, R0, 0x8, RZ ;  /* 0x0000000800027810 */ /* 0x000fca0007ffe0ff */
[----:B------:R-:W-:Y:S02]  /*cf90*/  ISETP.GE.AND P3, PT, R0, UR6, PT ;  /* 0x0000000600007c0c */ /* 0x000fe4000bf66270 */
[----:B------:R-:W-:-:S11]  /*cfa0*/  ISETP.GE.AND P2, PT, R2, UR6, PT ;  /* 0x0000000602007c0c */ /* 0x000fd6000bf46270 */
[----:B------:R-:W-:Y:S02]  /*cfb0*/  @!P3 IMAD R3, R0, UR20, RZ ;  /* 0x000000140003bc24 */ /* 0x000fe4000f8e02ff */
[----:B------:R-:W-:-:S03]  /*cfc0*/  @!P2 IMAD R0, R2, UR20, RZ ;  /* 0x000000140200ac24 */ /* 0x000fc6000f8e02ff */
[C---:B------:R-:W-:Y:S02]  /*cfd0*/  @!P3 IADD3 R5, P1, R3.reuse, UR5, RZ ;  /* 0x000000050305bc10 */ /* 0x040fe4000ff3e0ff */
[C---:B------:R-:W-:Y:S02]  /*cfe0*/  @!P2 IADD3 R6, P0, R0.reuse, UR5, RZ ;  /* 0x000000050006ac10 */ /* 0x040fe4000ff1e0ff */
        /* <DEDUP_REMOVED lines=8> */
.L_x_64:
[----:B--234-:R-:W-:Y:S05]  /*d070*/  BSYNC B0 ;  /* 0x0000000000007941 */ /* 0x01cfea0003800000 */
.L_x_63:
[----:B------:R-:W2:Y:S01]  /*d080*/  S2R R0, SR_TID.X ;  /* 0x0000000000007919 */ /* 0x000ea20000002100 */
[----:B------:R-:W-:Y:S01]  /*d090*/  LEA.HI R13, R82, R81, RZ, 0x3 ;  /* 0x00000051520d7211 */ /* 0x000fe200078f18ff */
[----:B------:R-:W-:Y:S01]  /*d0a0*/  UIMAD UR9, UR9, -0x40, UR16 ;  /* 0xffffffc0090978a4 */ /* 0x000fe2000f8e0210 */
[----:B------:R-:W-:Y:S01]  /*d0b0*/  IADD3 R4, P0, R246, UR14, RZ ;  /* 0x0000000ef6047c10 */ /* 0x000fe2000ff1e0ff */
[----:B------:R-:W3:Y:S01]  /*d0c0*/  S2R R10, SR_CTAID.Z ;  /* 0x00000000000a7919 */ /* 0x000ee20000002700 */
[----:B------:R-:W-:Y:S01]  /*d0d0*/  SHF.R.S32.HI R3, RZ, 0x3, R13 ;  /* 0x00000003ff037819 */ /* 0x000fe2000001140d */
[----:B------:R-:W-:Y:S01]  /*d0e0*/  USHF.R.S32.HI UR6, URZ, 0x1f, UR11 ;  /* 0x0000001f3f067899 */ /* 0x000fe2000801140b */
[----:B------:R-:W-:Y:S01]  /*d0f0*/  BSSY B0, `(.L_x_65) ;  /* 0x000001f000007945 */ /* 0x000fe20003800000 */
[----:B------:R-:W-:-:S02]  /*d100*/  ULDC.64 UR4, c[0x0][0x1f0] ;  /* 0x00007c0000047ab9 */ /* 0x000fc40000000a00 */
[----:B------:R-:W-:-:S04]  /*d110*/  UIMAD UR4, UR6, UR4, URZ ;  /* 0x00000004060472a4 */ /* 0x000fc8000f8e023f */
[----:B------:R-:W-:Y:S01]  /*d120*/  UIMAD UR4, UR11, UR5, UR4 ;  /* 0x000000050b0472a4 */ /* 0x000fe2000f8e0204 */
[----:B--2---:R-:W-:-:S04]  /*d130*/  SHF.R.S32.HI R2, RZ, 0x1f, R0 ;  /* 0x0000001fff027819 */ /* 0x004fc80000011400 */
[----:B------:R-:W-:Y:S02]  /*d140*/  LEA.HI R2, R2, R0, RZ, 0x3 ;  /* 0x0000000002027211 */ /* 0x000fe400078f18ff */
[----:B------:R-:W-:Y:S02]  /*d150*/  SHF.R.S32.HI R0, RZ, 0x1f, R246 ;  /* 0x0000001fff007819 */ /* 0x000fe400000114f6 */
[----:B------:R-:W-:Y:S02]  /*d160*/  SHF.R.S32.HI R2, RZ, 0x3, R2 ;  /* 0x00000003ff027819 */ /* 0x000fe40000011402 */
[----:B------:R-:W-:Y:S02]  /*d170*/  IADD3.X R5, R0, UR7, RZ, P0, !PT ;  /* 0x0000000700057c10 */ /* 0x000fe400087fe4ff */
[----:B------:R-:W-:Y:S02]  /*d180*/  ISETP.GE.AND P0, PT, R3, UR9, PT ;  /* 0x0000000903007c0c */ /* 0x000fe4000bf06270 */
[----:B------:R-:W-:Y:S01]  /*d190*/  SHF.R.S32.HI R3, RZ, 0x1f, R2 ;  /* 0x0000001fff037819 */ /* 0x000fe20000011402 */
[----:B---3--:R-:W-:-:S04]  /*d1a0*/  IMAD.WIDE.U32 R10, R10, c[0x0][0x1f0], R4 ;  /* 0x00007c000a0a7a25 */ /* 0x008fc800078e0004 */
[----:B------:R-:W-:Y:S01]  /*d1b0*/  IMAD.U32 R4, RZ, RZ, UR13 ;  /* 0x0000000dff047e24 */ /* 0x000fe2000f8e00ff */
[----:B------:R-:W-:-:S03]  /*d1c0*/  IADD3 R9, R11, UR4, RZ ;  /* 0x000000040b097c10 */ /* 0x000fc6000fffe0ff */
[----:B------:R-:W-:Y:S02]  /*d1d0*/  IMAD.WIDE R4, R4, 0x40, R2 ;  /* 0x0000004004047825 */ /* 0x000fe400078e0202 */
[----:B------:R-:W-:Y:S05]  /*d1e0*/  @P0 BRA `(.L_x_66) ;  /* 0x000000f000000947 */ /* 0x000fea0003800000 */
[----:B------:R-:W-:Y:S01]  /*d1f0*/  IMAD R0, R5, c[0x0][0x1e8], RZ ;  /* 0x00007a0005007a24 */ /* 0x000fe200078e02ff */
[----:B------:R-:W-:Y:S01]  /*d200*/  ISETP.GE.AND P4, PT, R246, c[0x0][0x220], PT ;  /* 0x00008800f6007a0c */ /* 0x000fe20003f86270 */
[----:B------:R-:W-:Y:S01]  /*d210*/  IMAD.MOV.U32 R8, RZ, RZ, R10 ;  /* 0x000000ffff087224 */ /* 0x000fe200078e000a */
[----:B------:R-:W-:Y:S01]  /*d220*/  ISETP.GE.AND P3, PT, R250, c[0x0][0x220], PT ;  /* 0x00008800fa007a0c */ /* 0x000fe20003f66270 */
[C---:B------:R-:W-:Y:S01]  /*d230*/  IMAD R0, R4.reuse, c[0x0][0x1ec], R0 ;  /* 0x00007b0004007a24 */ /* 0x040fe200078e0200 */
[----:B------:R-:W-:Y:S01]  /*d240*/  ISETP.GE.AND P2, PT, R245, c[0x0][0x220], PT ;  /* 0x00008800f5007a0c */ /* 0x000fe20003f46270 */
[----:B------:R-:W-:Y:S01]  /*d250*/  IMAD.WIDE.U32 R6, R4, c[0x0][0x1e8], R8 ;  /* 0x00007a0004067a25 */ /* 0x000fe200078e0008 */
[----:B------:R-:W-:-:S03]  /*d260*/  ISETP.GE.AND P1, PT, R251, c[0x0][0x220], PT ;  /* 0x00008800fb007a0c */ /* 0x000fc60003f26270 */
[----:B------:R-:W-:Y:S01]  /*d270*/  IMAD.IADD R0, R7, 0x1, R0 ;  /* 0x0000000107007824 */ /* 0x000fe200078e0200 */
[----:B------:R-:W-:-:S04]  /*d280*/  LEA R2, P0, R6, c[0x0][0x1d0], 0x1 ;  /* 0x0000740006027a11 */ /* 0x000fc800078008ff */
[----:B------:R-:W-:-:S05]  /*d290*/  LEA.HI.X R3, R6, c[0x0][0x1d4], R0, 0x1, P0 ;  /* 0x0000750006037a11 */ /* 0x000fca00000f0c00 */
[----:B------:R2:W-:Y:S04]  /*d2a0*/  @!P4 STG.E.128 [R2.64], R28 ;  /* 0x0000001c0200c986 */ /* 0x0005e8000c101d12 */
[----:B-1----:R2:W-:Y:S04]  /*d2b0*/  @!P3 STG.E.128 [R2.64+0x80], R24 ;  /* 0x000080180200b986 */ /* 0x0025e8000c101d12 */
[----:B------:R2:W-:Y:S04]  /*d2c0*/  @!P2 STG.E.128 [R2.64+0x100], R20 ;  /* 0x000100140200a986 */ /* 0x0005e8000c101d12 */
[----:B------:R2:W-:Y:S02]  /*d2d0*/  @!P1 STG.E.128 [R2.64+0x180], R16 ;  /* 0x0001801002009986 */ /* 0x0005e4000c101d12 */
.L_x_66:
[----:B------:R-:W-:Y:S05]  /*d2e0*/  BSYNC B0 ;  /* 0x0000000000007941 */ /* 0x000fea0003800000 */
.L_x_65:
[----:B------:R-:W-:Y:S01]  /*d2f0*/  LEA.HI.SX32 R0, R13, 0x10, 0x1d ;  /* 0x000000100d007811 */ /* 0x000fe200078feaff */
[----:B------:R-:W-:Y:S03]  /*d300*/  BSSY B0, `(.L_x_67) ;  /* 0x0000015000007945 */ /* 0x000fe60003800000 */
[----:B------:R-:W-:-:S13]  /*d310*/  ISETP.GE.AND P0, PT, R0, UR9, PT ;  /* 0x0000000900007c0c */ /* 0x000fda000bf06270 */
[----:B------:R-:W-:Y:S05]  /*d320*/  @P0 BRA `(.L_x_68) ;  /* 0x0000012000000947 */ /* 0x000fea0003800000 */
[----:B------:R-:W-:Y:S01]  /*d330*/  IADD3 R12, P0, R4, 0x10, RZ ;  /* 0x00000010040c7810 */ /* 0x000fe20007f1e0ff */
[----:B--2---:R-:W-:Y:S01]  /*d340*/  IMAD.MOV.U32 R2, RZ, RZ, R10 ;  /* 0x000000ffff027224 */ /* 0x004fe200078e000a */
[----:B------:R-:W-:Y:S01]  /*d350*/  ISETP.GE.AND P3, PT, R246, c[0x0][0x220], PT ;  /* 0x00008800f6007a0c */ /* 0x000fe20003f66270 */
[----:B------:R-:W-:Y:S01]  /*d360*/  IMAD.MOV.U32 R3, RZ, RZ, R9 ;  /* 0x000000ffff037224 */ /* 0x000fe200078e0009 */
[----:B------:R-:W-:Y:S01]  /*d370*/  ISETP.GE.AND P2, PT, R250, c[0x0][0x220], PT ;  /* 0x00008800fa007a0c */ /* 0x000fe20003f46270 */
[----:B------:R-:W-:Y:S01]  /*d380*/  IMAD.X R0, RZ, RZ, R5, P0 ;  /* 0x000000ffff007224 */ /* 0x000fe200000e0605 */
[----:B------:R-:W-:Y:S01]  /*d390*/  ISETP.GE.AND P1, PT, R245, c[0x0][0x220], PT ;  /* 0x00008800f5007a0c */ /* 0x000fe20003f26270 */
[----:B------:R-:W-:Y:S01]  /*d3a0*/  IMAD.WIDE.U32 R6, R12, c[0x0][0x1e8], R2 ;  /* 0x00007a000c067a25 */ /* 0x000fe200078e0002 */
[----:B------:R-:W-:-:S03]  /*d3b0*/  ISETP.GE.AND P0, PT, R251, c[0x0][0x220], PT ;  /* 0x00008800fb007a0c */ /* 0x000fc60003f06270 */
[----:B------:R-:W-:Y:S01]  /*d3c0*/  IMAD R0, R0, c[0x0][0x1e8], RZ ;  /* 0x00007a0000007a24 */ /* 0x000fe200078e02ff */
[----:B------:R-:W-:-:S03]  /*d3d0*/  LEA R2, P4, R6, c[0x0][0x1d0], 0x1 ;  /* 0x0000740006027a11 */ /* 0x000fc600078808ff */
[----:B------:R-:W-:-:S04]  /*d3e0*/  IMAD R0, R12, c[0x0][0x1ec], R0 ;  /* 0x00007b000c007a24 */ /* 0x000fc800078e0200 */
[----:B------:R-:W-:-:S05]  /*d3f0*/  IMAD.IADD R0, R7, 0x1, R0 ;  /* 0x0000000107007824 */ /* 0x000fca00078e0200 */
[----:B------:R-:W-:-:S05]  /*d400*/  LEA.HI.X R3, R6, c[0x0][0x1d4], R0, 0x1, P4 ;  /* 0x0000750006037a11 */ /* 0x000fca00020f0c00 */
[----:B------:R2:W-:Y:S04]  /*d410*/  @!P3 STG.E.128 [R2.64], R44 ;  /* 0x0000002c0200b986 */ /* 0x0005e8000c101d12 */
[----:B-1----:R2:W-:Y:S04]  /*d420*/  @!P2 STG.E.128 [R2.64+0x80], R40 ;  /* 0x000080280200a986 */ /* 0x0025e8000c101d12 */
[----:B------:R2:W-:Y:S04]  /*d430*/  @!P1 STG.E.128 [R2.64+0x100], R36 ;  /* 0x0001002402009986 */ /* 0x0005e8000c101d12 */
[----:B------:R2:W-:Y:S02]  /*d440*/  @!P0 STG.E.128 [R2.64+0x180], R32 ;  /* 0x0001802002008986 */ /* 0x0005e4000c101d12 */
.L_x_68:
[----:B------:R-:W-:Y:S05]  /*d450*/  BSYNC B0 ;  /* 0x0000000000007941 */ /* 0x000fea0003800000 */
.L_x_67:
        /* <DEDUP_REMOVED lines=22> */
.L_x_70:
[----:B------:R-:W-:Y:S05]  /*d5c0*/  BSYNC B0 ;  /* 0x0000000000007941 */ /* 0x000fea0003800000 */
.L_x_69:
[----:B------:R-:W-:-:S04]  /*d5d0*/  LEA.HI.SX32 R0, R13, 0x30, 0x1d ;  /* 0x000000300d007811 */ /* 0x000fc800078feaff */
[----:B------:R-:W-:-:S13]  /*d5e0*/  ISETP.GE.AND P0, PT, R0, UR9, PT ;  /* 0x0000000900007c0c */ /* 0x000fda000bf06270 */
[----:B------:R-:W-:Y:S05]  /*d5f0*/  @P0 EXIT ;  /* 0x000000000000094d */ /* 0x000fea0003800000 */
[----:B------:R-:W-:Y:S01]  /*d600*/  IADD3 R6, P0, R4, 0x30, RZ ;  /* 0x0000003004067810 */ /* 0x000fe20007f1e0ff */
[----:B--2---:R-:W-:Y:S01]  /*d610*/  IMAD.MOV.U32 R2, RZ, RZ, R10 ;  /* 0x000000ffff027224 */ /* 0x004fe200078e000a */
[----:B------:R-:W-:Y:S01]  /*d620*/  ISETP.GE.AND P2, PT, R246, c[0x0][0x220], PT ;  /* 0x00008800f6007a0c */ /* 0x000fe20003f46270 */
[----:B------:R-:W-:Y:S01]  /*d630*/  IMAD.MOV.U32 R3, RZ, RZ, R9 ;  /* 0x000000ffff037224 */ /* 0x000fe200078e0009 */
[----:B------:R-:W-:Y:S01]  /*d640*/  ISETP.GE.AND P1, PT, R250, c[0x0][0x220], PT ;  /* 0x00008800fa007a0c */ /* 0x000fe20003f26270 */
[----:B------:R-:W-:Y:S01]  /*d650*/  IMAD.X R0, RZ, RZ, R5, P0 ;  /* 0x000000ffff007224 */ /* 0x000fe200000e0605 */
[----:B------:R-:W-:Y:S01]  /*d660*/  ISETP.GE.AND P0, PT, R245, c[0x0][0x220], PT ;  /* 0x00008800f5007a0c */ /* 0x000fe20003f06270 */
[----:B------:R-:W-:-:S04]  /*d670*/  IMAD.WIDE.U32 R4, R6, c[0x0][0x1e8], R2 ;  /* 0x00007a0006047a25 */ /* 0x000fc800078e0002 */
[----:B------:R-:W-:Y:S01]  /*d680*/  IMAD R0, R0, c[0x0][0x1e8], RZ ;  /* 0x00007a0000007a24 */ /* 0x000fe200078e02ff */
[----:B------:R-:W-:-:S03]  /*d690*/  LEA R2, P3, R4, c[0x0][0x1d0], 0x1 ;  /* 0x0000740004027a11 */ /* 0x000fc600078608ff */
[----:B------:R-:W-:-:S04]  /*d6a0*/  IMAD R0, R6, c[0x0][0x1ec], R0 ;  /* 0x00007b0006007a24 */ /* 0x000fc800078e0200 */
[----:B------:R-:W-:-:S05]  /*d6b0*/  IMAD.IADD R0, R5, 0x1, R0 ;  /* 0x0000000105007824 */ /* 0x000fca00078e0200 */
[----:B------:R-:W-:-:S05]  /*d6c0*/  LEA.HI.X R3, R4, c[0x0][0x1d4], R0, 0x1, P3 ;  /* 0x0000750004037a11 */ /* 0x000fca00018f0c00 */
[----:B-1----:R1:W-:Y:S01]  /*d6d0*/  @!P0 STG.E.128 [R2.64+0x100], R68 ;  /* 0x0001004402008986 */ /* 0x0023e2000c101d12 */
[----:B------:R-:W-:-:S03]  /*d6e0*/  ISETP.GE.AND P0, PT, R251, c[0x0][0x220], PT ;  /* 0x00008800fb007a0c */ /* 0x000fc60003f06270 */
[----:B------:R1:W-:Y:S04]  /*d6f0*/  @!P2 STG.E.128 [R2.64], R76 ;  /* 0x0000004c0200a986 */ /* 0x0003e8000c101d12 */
[----:B------:R1:W-:Y:S06]  /*d700*/  @!P1 STG.E.128 [R2.64+0x80], R72 ;  /* 0x0000804802009986 */ /* 0x0003ec000c101d12 */
[----:B------:R-:W-:Y:S05]  /*d710*/  @P0 EXIT ;  /* 0x000000000000094d */ /* 0x000fea0003800000 */
[----:B------:R-:W-:Y:S01]  /*d720*/  STG.E.128 [R2.64+0x180], R64 ;  /* 0x0001804002007986 */ /* 0x000fe2000c101d12 */
[----:B------:R-:W-:Y:S05]  /*d730*/  EXIT ;  /* 0x000000000000794d */ /* 0x000fea0003800000 */
.L_x_29:
[----:B------:R-:W-:Y:S01]  /*d740*/  UISETP.NE.AND UP4, UPT, UR10, -0x1, UPT ;  /* 0xffffffff0a00788c */ /* 0x000fe2000bf85270 */
[----:B------:R-:W-:Y:S01]  /*d750*/  SHF.R.S32.HI R6, RZ, 0x1f, R96 ;  /* 0x0000001fff067819 */ /* 0x000fe20000011460 */
[----:B------:R-:W-:Y:S01]  /*d760*/  ULDC.U8 UR20, c[0x0][0x329] ;  /* 0x0000ca4000147ab9 */ /* 0x000fe20000000000 */
[----:B------:R-:W1:Y:S01]  /*d770*/  S2R R12, SR_CTAID.Z ;  /* 0x00000000000c7919 */ /* 0x000e620000002700 */
[----:B------:R-:W-:Y:S01]  /*d780*/  UISETP.NE.AND UP1, UPT, UR20, URZ, UPT ;  /* 0x0000003f1400728c */ /* 0x000fe2000bf25270 */
[----:B------:R-:W-:Y:S01]  /*d790*/  LEA.HI R6, R6, R96, RZ, 0x3 ;  /* 0x0000006006067211 */ /* 0x000fe200078f18ff */
[----:B------:R-:W-:Y:S01]  /*d7a0*/  ULDC.64 UR4, c[0x0][0x1e0] ;  /* 0x0000780000047ab9 */ /* 0x000fe20000000a00 */
[----:B------:R-:W-:Y:S01]  /*d7b0*/  IMAD.U32 R4, RZ, RZ, UR13 ;  /* 0x0000000dff047e24 */ /* 0x000fe2000f8e00ff */
[----:B------:R-:W-:Y:S01]  /*d7c0*/  ULDC.64 UR6, c[0x0][0x1e8] ;  /* 0x00007a0000067ab9 */ /* 0x000fe20000000a00 */
[----:B------:R-:W-:Y:S01]  /*d7d0*/  LOP3.LUT R0, R6, 0xfffffff8, RZ, 0xc0, !PT ;  /* 0xfffffff806007812 */ /* 0x000fe200078ec0ff */
[----:B------:R-:W-:Y:S01]  /*d7e0*/  ULDC.U8 UR21, c[0x0][0x328] ;  /* 0x0000ca0000157ab9 */ /* 0x000fe20000000000 */
[----:B------:R-:W-:Y:S01]  /*d7f0*/  SHF.R.S32.HI R6, RZ, 0x3, R6 ;  /* 0x00000003ff067819 */ /* 0x000fe20000011406 */
[----:B------:R-:W-:Y:S01]  /*d800*/  @!UP4 USHF.R.S32.HI UR22, URZ, 0x1f, UR11 ;  /* 0x0000001f3f16c899 */ /* 0x000fe2000801140b */
[----:B------:R-:W-:Y:S01]  /*d810*/  BSSY B0, `(.L_x_71) ;  /* 0x0000043000007945 */ /* 0x000fe20003800000 */
[----:B------:R-:W-:Y:S01]  /*d820*/  USHF.R.S32.HI UR17, URZ, 0x1f, UR12 ;  /* 0x0000001f3f117899 */ /* 0x000fe2000801140c */
[----:B------:R-:W-:Y:S01]  /*d830*/  IMAD.IADD R15, R96, 0x1, -R0 ;  /* 0x00000001600f7824 */ /* 0x000fe200078e0a00 */
[----:B------:R-:W-:Y:S01]  /*d840*/  @!UP4 UIMAD UR22, UR22, UR4, URZ ;  /* 0x000000041616c2a4 */ /* 0x000fe2000f8e023f */
[----:B------:R-:W-:Y:S01]  /*d850*/  SHF.R.S32.HI R7, RZ, 0x1f, R6 ;  /* 0x0000001fff077819 */ /* 0x000fe20000011406 */
[----:B------:R-:W-:Y:S01]  /*d860*/  @UP4 UIMAD.WIDE.U32 UR8, UR10, UR6, URZ ;  /* 0x000000060a0842a5 */ /* 0x000fe2000f8e003f */
[----:B------:R-:W-:Y:S01]  /*d870*/  IMAD.SHL.U32 R0, R15, 0x8, RZ ;  /* 0x000000080f007824 */ /* 0x000fe200078e00ff */
[----:B------:R-:W-:-:S02]  /*d880*/  UISETP.NE.AND UP3, UPT, UR21, URZ, UPT ;  /* 0x0000003f1500728c */ /* 0x000fc4000bf65270 */
[----:B------:R-:W-:Y:S01]  /*d890*/  @!UP4 UIMAD.WIDE.U32 UR24, UR11, UR4, URZ ;  /* 0x000000040b18c2a5 */ /* 0x000fe2000f8e003f */
[----:B------:R-:W-:Y:S01]  /*d8a0*/  IMAD.WIDE R4, R4, 0x40, R6 ;  /* 0x0000004004047825 */ /* 0x000fe200078e0206 */
[----:B------:R-:W-:Y:S01]  /*d8b0*/  @!UP4 UIMAD UR22, UR11, UR5, UR22 ;  /* 0x000000050b16c2a4 */ /* 0x000fe2000f8e0216 */
[C---:B------:R-:W-:Y:S01]  /*d8c0*/  IADD3 R19, R0.reuse, 0x40, RZ ;  /* 0x0000004000137810 */ /* 0x040fe20007ffe0ff */
[----:B------:R-:W-:Y:S01]  /*d8d0*/  UISETP.NE.OR UP2, UPT, UR20, URZ, !UP3 ;  /* 0x0000003f1400728c */ /* 0x000fe2000df45670 */
[C---:B------:R-:W-:Y:S01]  /*d8e0*/  IADD3 R18, R0.reuse, 0x80, RZ ;  /* 0x0000008000127810 */ /* 0x040fe20007ffe0ff */
[----:B------:R-:W-:Y:S01]  /*d8f0*/  ULDC.64 UR4, c[0x0][0x1f0] ;  /* 0x00007c0000047ab9 */ /* 0x000fe20000000a00 */
[----:B------:R-:W-:Y:S01]  /*d900*/  IADD3 R17, R0, 0xc0, RZ ;  /* 0x000000c000117810 */ /* 0x000fe20007ffe0ff */
[----:B------:R-:W-:Y:S02]  /*d910*/  UIMAD UR4, UR17, UR4, URZ ;  /* 0x00000004110472a4 */ /* 0x000fe4000f8e023f */
[----:B------:R-:W-:-:S02]  /*d920*/  @UP4 UIMAD UR7, UR10, UR7, UR9 ;  /* 0x000000070a0742a4 */ /* 0x000fc4000f8e0209 */
        /* <DEDUP_REMOVED lines=34> */
[----:B------:R-:W-:Y:S01]  /*db50*/  IMAD R2, R5, c[0x0][0x1e8], RZ ;  /* 0x00007a0005027a24 */ /* 0x000fe200078e02ff */
[----:B------:R-:W-:Y:S01]  /*db60*/  ISETP.GE.AND P3, PT, R0, c[0x0][0x220], PT ;  /* 0x0000880000007a0c */ /* 0x000fe20003f66270 */
[----:B------:R-:W-:Y:S01]  /*db70*/  IMAD.MOV.U32 R8, RZ, RZ, R12 ;  /* 0x000000ffff087224 */ /* 0x000fe200078e000c */
[----:B------:R-:W-:Y:S01]  /*db80*/  ISETP.GE.AND P2, PT, R19, c[0x0][0x220], PT ;  /* 0x0000880013007a0c */ /* 0x000fe20003f46270 */
[----:B------:R-:W-:Y:S01]  /*db90*/  IMAD R2, R4, c[0x0][0x1ec], R2 ;  /* 0x00007b0004027a24 */ /* 0x000fe200078e0202 */
[----:B------:R-:W-:Y:S01]  /*dba0*/  ISETP.GE.AND P1, PT, R18, c[0x0][0x220], PT ;  /* 0x0000880012007a0c */ /* 0x000fe20003f26270 */
[----:B------:R-:W-:Y:S01]  /*dbb0*/  IMAD.WIDE.U32 R10, R4, c[0x0][0x1e8], R8 ;  /* 0x00007a00040a7a25 */ /* 0x000fe200078e0008 */
[----:B------:R-:W-:-:S03]  /*dbc0*/  ISETP.GE.AND P0, PT, R17, c[0x0][0x220], PT ;  /* 0x0000880011007a0c */ /* 0x000fc60003f06270 */
[----:B------:R-:W-:Y:S01]  /*dbd0*/  IMAD.IADD R3, R11, 0x1, R2 ;  /* 0x000000010b037824 */ /* 0x000fe200078e0202 */
[----:B------:R-:W-:-:S04]  /*dbe0*/  LEA R2, P4, R10, c[0x0][0x1d0], 0x1 ;  /* 0x000074000a027a11 */ /* 0x000fc800078808ff */
[----:B------:R-:W-:-:S05]  /*dbf0*/  LEA.HI.X R3, R10, c[0x0][0x1d4], R3, 0x1, P4 ;  /* 0x000075000a037a11 */ /* 0x000fca00020f0c03 */
[----:B------:R1:W-:Y:S04]  /*dc00*/  @!P3 STG.E.128 [R2.64], RZ ;  /* 0x000000ff0200b986 */ /* 0x0003e8000c101d12 */
[----:B------:R1:W-:Y:S04]  /*dc10*/  @!P2 STG.E.128 [R2.64+0x80], RZ ;  /* 0x000080ff0200a986 */ /* 0x0003e8000c101d12 */
[----:B------:R1:W-:Y:S04]  /*dc20*/  @!P1 STG.E.128 [R2.64+0x100], RZ ;  /* 0x000100ff02009986 */ /* 0x0003e8000c101d12 */
[----:B------:R1:W-:Y:S02]  /*dc30*/  @!P0 STG.E.128 [R2.64+0x180], RZ ;  /* 0x000180ff02008986 */ /* 0x0003e4000c101d12 */
.L_x_72:
[----:B------:R-:W-:Y:S05]  /*dc40*/  BSYNC B0 ;  /* 0x0000000000007941 */ /* 0x000fea0003800000 */
.L_x_71:
[----:B------:R-:W-:Y:S01]  /*dc50*/  IADD3 R16, R6, 0x10, RZ ;  /* 0x0000001006107810 */ /* 0x000fe20007ffe0ff */
[----:B------:R-:W-:Y:S03]  /*dc60*/  BSSY B0, `(.L_x_73) ;  /* 0x0000015000007945 */ /* 0x000fe60003800000 */
[----:B------:R-:W-:-:S13]  /*dc70*/  ISETP.GE.AND P0, PT, R16, UR16, PT ;  /* 0x0000001010007c0c */ /* 0x000fda000bf06270 */
[----:B------:R-:W-:Y:S05]  /*dc80*/  @P0 BRA `(.L_x_74) ;  /* 0x0000012000000947 */ /* 0x000fea0003800000 */
[----:B-1----:R-:W-:Y:S01]  /*dc90*/  IADD3 R2, P0, R4, 0x10, RZ ;  /* 0x0000001004027810 */ /* 0x002fe20007f1e0ff */
[----:B------:R-:W-:Y:S01]  /*dca0*/  IMAD.MOV.U32 R10, RZ, RZ, R12 ;  /* 0x000000ffff0a7224 */ /* 0x000fe200078e000c */
[----:B------:R-:W-:Y:S01]  /*dcb0*/  ISETP.GE.AND P3, PT, R0, c[0x0][0x220], PT ;  /* 0x0000880000007a0c */ /* 0x000fe20003f66270 */
[----:B------:R-:W-:Y:S01]  /*dcc0*/  IMAD.MOV.U32 R11, RZ, RZ, R9 ;  /* 0x000000ffff0b7224 */ /* 0x000fe200078e0009 */
[----:B------:R-:W-:Y:S01]  /*dcd0*/  ISETP.GE.AND P2, PT, R19, c[0x0][0x220], PT ;  /* 0x0000880013007a0c */ /* 0x000fe20003f46270 */
[----:B------:R-:W-:Y:S01]  /*dce0*/  IMAD.X R3, RZ, RZ, R5, P0 ;  /* 0x000000ffff037224 */ /* 0x000fe200000e0605 */
[----:B------:R-:W-:Y:S01]  /*dcf0*/  ISETP.GE.AND P1, PT, R18, c[0x0][0x220], PT ;  /* 0x0000880012007a0c */ /* 0x000fe20003f26270 */
[----:B------:R-:W-:Y:S01]  /*dd00*/  IMAD.WIDE.U32 R10, R2, c[0x0][0x1e8], R10 ;  /* 0x00007a00020a7a25 */ /* 0x000fe200078e000a */
[----:B------:R-:W-:-:S03]  /*dd10*/  ISETP.GE.AND P0, PT, R17, c[0x0][0x220], PT ;  /* 0x0000880011007a0c */ /* 0x000fc60003f06270 */
[----:B------:R-:W-:-:S04]  /*dd20*/  IMAD R3, R3, c[0x0][0x1e8], RZ ;  /* 0x00007a0003037a24 */ /* 0x000fc800078e02ff */
[----:B------:R-:W-:Y:S01]  /*dd30*/  IMAD R3, R2, c[0x0][0x1ec], R3 ;  /* 0x00007b0002037a24 */ /* 0x000fe200078e0203 */
[----:B------:R-:W-:-:S03]  /*dd40*/  LEA R2, P4, R10, c[0x0][0x1d0], 0x1 ;  /* 0x000074000a027a11 */ /* 0x000fc600078808ff */
[----:B------:R-:W-:-:S05]  /*dd50*/  IMAD.IADD R3, R11, 0x1, R3 ;  /* 0x000000010b037824 */ /* 0x000fca00078e0203 */
[----:B------:R-:W-:-:S05]  /*dd60*/  LEA.HI.X R3, R10, c[0x0][0x1d4], R3, 0x1, P4 ;  /* 0x000075000a037a11 */ /* 0x000fca00020f0c03 */
[----:B------:R1:W-:Y:S04]  /*dd70*/  @!P3 STG.E.128 [R2.64], RZ ;  /* 0x000000ff0200b986 */ /* 0x0003e8000c101d12 */
[----:B------:R1:W-:Y:S04]  /*dd80*/  @!P2 STG.E.128 [R2.64+0x80], RZ ;  /* 0x000080ff0200a986 */ /* 0x0003e8000c101d12 */
[----:B------:R1:W-:Y:S04]  /*dd90*/  @!P1 STG.E.128 [R2.64+0x100], RZ ;  /* 0x000100ff02009986 */ /* 0x0003e8000c101d12 */
[----:B------:R1:W-:Y:S02]  /*dda0*/  @!P0 STG.E.128 [R2.64+0x180], RZ ;  /* 0x000180ff02008986 */ /* 0x0003e4000c101d12 */
.L_x_74:
[----:B------:R-:W-:Y:S05]  /*ddb0*/  BSYNC B0 ;  /* 0x0000000000007941 */ /* 0x000fea0003800000 */
.L_x_73:
        /* <DEDUP_REMOVED lines=22> */
.L_x_76:
[----:B------:R-:W-:Y:S05]  /*df20*/  BSYNC B0 ;  /* 0x0000000000007941 */ /* 0x000fea0003800000 */
.L_x_75:
[----:B------:R-:W-:Y:S01]  /*df30*/  IADD3 R10, R6, 0x30, RZ ;  /* 0x00000030060a7810 */ /* 0x000fe20007ffe0ff */
[----:B------:R-:W-:Y:S03]  /*df40*/  BSSY B0, `(.L_x_77) ;  /* 0x0000014000007945 */ /* 0x000fe60003800000 */
[----:B------:R-:W-:-:S13]  /*df50*/  ISETP.GE.AND P0, PT, R10, UR16, PT ;  /* 0x000000100a007c0c */ /* 0x000fda000bf06270 */
[----:B------:R-:W-:Y:S05]  /*df60*/  @P0 BRA `(.L_x_78) ;  /* 0x0000011000000947 */ /* 0x000fea0003800000 */
[----:B-1----:R-:W-:Y:S01]  /*df70*/  IADD3 R2, P0, R4, 0x30, RZ ;  /* 0x0000003004027810 */ /* 0x002fe20007f1e0ff */
        /* <DEDUP_REMOVED lines=16> */
.L_x_78:
[----:B------:R-:W-:Y:S05]  /*e080*/  BSYNC B0 ;  /* 0x0000000000007941 */ /* 0x000fea0003800000 */
.L_x_77:
[----:B------:R-:W-:-:S04]  /*e090*/  ISETP.NE.AND P6, PT, R15, RZ, PT ;  /* 0x000000ff0f00720c */ /* 0x000fc80003fc5270 */
[----:B------:R-:W-:Y:S02]  /*e0a0*/  ISETP.GE.OR P5, PT, R6, UR16, P6 ;  /* 0x0000001006007c0c */ /* 0x000fe4000b7a6670 */
[----:B------:R-:W-:Y:S02]  /*e0b0*/  ISETP.GE.OR P4, PT, R16, UR16, P6 ;  /* 0x0000001010007c0c */ /* 0x000fe4000b786670 */
[----:B------:R-:W-:Y:S02]  /*e0c0*/  ISETP.GE.OR P3, PT, R14, UR16, P6 ;  /* 0x000000100e007c0c */ /* 0x000fe4000b766670 */
[----:B------:R-:W-:-:S07]  /*e0d0*/  ISETP.GE.OR P6, PT, R10, UR16, P6 ;  /* 0x000000100a007c0c */ /* 0x000fce000b7c6670 */
[----:B------:R-:W-:Y:S02]  /*e0e0*/  @!P5 IMAD R0, R6, UR21, RZ ;  /* 0x000000150600dc24 */ /* 0x000fe4000f8e02ff */
[----:B-1----:R-:W-:Y:S02]  /*e0f0*/  @!P4 IMAD R3, R16, UR21, RZ ;  /* 0x000000151003cc24 */ /* 0x002fe4000f8e02ff */
[----:B------:R-:W-:Y:S01]  /*e100*/  @!P3 IMAD R5, R14, UR21, RZ ;  /* 0x000000150e05bc24 */ /* 0x000fe2000f8e02ff */
[C---:B------:R-:W-:Y:S02]  /*e110*/  @!P5 IADD3 R2, P0, R0.reuse, UR14, RZ ;  /* 0x0000000e0002dc10 */ /* 0x040fe4000ff1e0ff */
[----:B------:R-:W-:Y:S02]  /*e120*/  @!P4 IADD3 R9, P1, R3, UR14, RZ ;  /* 0x0000000e0309cc10 */ /* 0x000fe4000ff3e0ff */
[----:B------:R-:W-:Y:S02]  /*e130*/  @!P5 LEA.HI.X.SX32 R0, R0, UR6, 0x1, P0 ;  /* 0x000000060000dc11 */ /* 0x000fe400080f0eff */
[----:B------:R-:W-:-:S02]  /*e140*/  @!P5 LEA R6, P2, R2, c[0x0][0x200], 0x2 ;  /* 0x000080000206da11 */ /* 0x000fc400078410ff */
        /* <DEDUP_REMOVED lines=15> */
[----:B-1----:R-:W-:-:S05]  /*e240*/  IMAD R0, R10, UR21, RZ ;  /* 0x000000150a007c24 */ /* 0x002fca000f8e02ff */
[----:B------:R-:W-:-:S04]  /*e250*/  IADD3 R3, P0, R0, UR14, RZ ;  /* 0x0000000e00037c10 */ /* 0x000fc8000ff1e0ff */
[----:B------:R-:W-:Y:S02]  /*e260*/  LEA.HI.X.SX32 R0, R0, UR6, 0x1, P0 ;  /* 0x0000000600007c11 */ /* 0x000fe400080f0eff */
[----:B------:R-:W-:-:S04]  /*e270*/  LEA R2, P0, R3, c[0x0][0x200], 0x2 ;  /* 0x0000800003027a11 */ /* 0x000fc800078010ff */
[----:B------:R-:W-:Y:S01]  /*e280*/  LEA.HI.X R3, R3, c[0x0][0x204], R0, 0x2, P0 ;  /* 0x0000810003037a11 */ /* 0x000fe200000f1400 */
[----:B------:R-:W-:-:S05]  /*e290*/  IMAD.MOV.U32 R0, RZ, RZ, 0x7f800000 ;  /* 0x7f800000ff007424 */ /* 0x000fca00078e00ff */
[----:B------:R-:W-:Y:S01]  /*e2a0*/  STG.E [R2.64], R0 ;  /* 0x0000000002007986 */ /* 0x000fe2000c101912 */
[----:B------:R-:W-:Y:S05]  /*e2b0*/  EXIT ;  /* 0x000000000000794d */ /* 0x000fea0003800000 */
.L_x_79:
        /* <DEDUP_REMOVED lines=12> */
.L_x_2023:


//--------------------- .text._ZN5flash16flash_fwd_kernelI23Flash_fwd_kernel_traitsILi256ELi64ELi64ELi4ELb0ELb0EN7cutlass10bfloat16_tE19Flash_kernel_traitsILi256ELi64ELi64ELi4ES3_EELb0ELb0ELb0ELb1ELb0ELb0ELb0ELb0EEEvNS_16Flash_fwd_paramsE --------------------------
	.section	.text._ZN5flash16flash_fwd_kernelI23Flash_fwd_kernel_traitsILi256ELi64ELi64ELi4ELb0ELb0EN7cutlass10bfloat16_tE19Flash_kernel_traitsILi256ELi64ELi64ELi4ES3_EELb0ELb0ELb0ELb1ELb0ELb0ELb0ELb0EEEvNS_16Flash_fwd_paramsE,"ax",@progbits
	.sectioninfo	@"SHI_REGISTERS=255"
	.align	128
        .global         _ZN5flash16flash_fwd_kernelI23Flash_fwd_kernel_traitsILi256ELi64ELi64ELi4ELb0ELb0EN7cutlass10bfloat16_tE19Flash_kernel_traitsILi256ELi64ELi64ELi4ES3_EELb0ELb0ELb0ELb1ELb0ELb0ELb0ELb0EEEvNS_16Flash_fwd_paramsE
        .type           _ZN5flash16flash_fwd_kernelI23Flash_fwd_kernel_traitsILi256ELi64ELi64ELi4ELb0ELb0EN7cutlass10bfloat16_tE19Flash_kernel_traitsILi256ELi64ELi64ELi4ES3_EELb0ELb0ELb0ELb1ELb0ELb0ELb0ELb0EEEvNS_16Flash_fwd_paramsE,@function
        .size           _ZN5flash16flash_fwd_kernelI23Flash_fwd_kernel_traitsILi256ELi64ELi64ELi4ELb0ELb0EN7cutlass10bfloat16_tE19Flash_kernel_traitsILi256ELi64ELi64ELi4ES3_EELb0ELb0ELb0ELb1ELb0ELb0ELb0ELb0EEEvNS_16Flash_fwd_paramsE,(.L_x_2024 - _ZN5flash16flash_fwd_kernelI23Flash_fwd_kernel_traitsILi256ELi64ELi64ELi4ELb0ELb0EN7cutlass10bfloat16_tE19Flash_kernel_traitsILi256ELi64ELi64ELi4ES3_EELb0ELb0ELb0ELb1ELb0ELb0ELb0ELb0EEEvNS_16Flash_fwd_paramsE)
        .other          _ZN5flash16flash_fwd_kernelI23Flash_fwd_kernel_traitsILi256ELi64ELi64ELi4ELb0ELb0EN7cutlass10bfloat16_tE19Flash_kernel_traitsILi256ELi64ELi64ELi4ES3_EELb0ELb0ELb0ELb1ELb0ELb0ELb0ELb0EEEvNS_16Flash_fwd_paramsE,@"STO_CUDA_ENTRY STV_DEFAULT"
_ZN5flash16flash_fwd_kernelI23Flash_fwd_kernel_traitsILi256ELi64ELi64ELi4ELb0ELb0EN7cutlass10bfloat16_tE19Flash_kernel_traitsILi256ELi64ELi64ELi4ES3_EELb0ELb0ELb0ELb1ELb0ELb0ELb0ELb0EEEvNS_16Flash_fwd_paramsE:
.text._ZN5flash16flash_fwd_kernelI23Flash_fwd_kernel_traitsILi256ELi64ELi64ELi4ELb0ELb0EN7cutlass10bfloat16_tE19Flash_kernel_traitsILi256ELi64ELi64ELi4ES3_EELb0ELb0ELb0ELb1ELb0ELb0ELb0ELb0EEEvNS_16Flash_fwd_paramsE:
        /* <DEDUP_REMOVED lines=49> */
[----:B--234-:R-:W-:Y:S05]  /*0310*/  @!P0 BRA `(.L_x_80) ;  /* 0x0000007000008947 */ /* 0x01cfea0003800000 */
[----:B-1----:R-:W-:-:S13]  /*0320*/  PLOP3.LUT P0, PT, PT, PT, UP3, 0x80, 0x0 ;  /* 0x000000000000781c */ /* 0x002fda0003f0f038 */
[----:B------:R-:W2:Y:S04]  /*0330*/  @P0 LDG.E R0, [R2.64+0x4] ;  /* 0x0000041602000981 */ /* 0x000ea8000c1e1900 */
[----:B------:R-:W3:Y:S01]  /*0340*/  @!P0 LDG.E R2, [R2.64] ;  /* 0x0000001602028981 */ /* 0x000ee2000c1e1900 */
[----:B--2---:R-:W1:Y:S02]  /*0350*/  @P0 R2UR UR6, R0 ;  /* 0x00000000000603c2 */ /* 0x004e6400000e0000 */
[----:B-1----:R-:W-:-:S11]  /*0360*/  @UP3 UIADD3 UR6, UR6, -UR8, URZ ;  /* 0x8000000806063290 */ /* 0x002fd6000fffe03f */
[----:B---3--:R1:W2:Y:S02]  /*0370*/  @!P0 R2UR UR6, R2 ;  /* 0x00000000020683c2 */ /* 0x0082a400000e0000 */
[----:B-12---:R-:W-:Y:S05]  /*0380*/  BRA `(.L_x_81) ;  /* 0x0000001000007947 */ /* 0x006fea0003800000 */
.L_x_80:
[----:B-1----:R-:W-:Y:S02]  /*0390*/  ULDC UR6, c[0x0][0x218] ;  /* 0x0000860000067ab9 */ /* 0x002fe40000000800 */
.L_x_81:
        /* <DEDUP_REMOVED lines=31> */
[----:B------:R-:W-:Y:S01]  /*0590*/  PLOP3.LUT P0, PT, PT, PT, UP0, 0x80, 0x0 ;  /* 0x000000000000781c */ /* 0x000fe20003f0f008 */
[----:B------:R-:W-:Y:S02]  /*05a0*/  ULDC.64 UR4, c[0x0][0x198] ;  /* 0x0000660000047ab9 */ /* 0x000fe40000000a00 */
[----:B------:R-:W-:-:S02]  /*05b0*/  @!UP1 USHF.R.S32.HI UR10, URZ, 0x1f, UR18 ;  /* 0x0000001f3f0a9899 */ /* 0x000fc40008011412 */
[----:B------:R-:W-:Y:S02]  /*05c0*/  @UP0 UIADD3 UR12, UR26, UR8, URZ ;  /* 0x000000081a0c0290 */ /* 0x000fe4000fffe03f */
[----:B------:R-:W-:Y:S02]  /*05d0*/  @UP1 UIMAD.WIDE.U32 UR28, UR11, UR24, URZ ;  /* 0x000000180b1c12a5 */ /* 0x000fe4000f8e003f */
[----:B------:R-:W-:Y:S02]  /*05e0*/  @!UP1 UIMAD UR10, UR10, UR6, URZ ;  /* 0x000000060a0a92a4 */ /* 0x000fe4000f8e023f */
[----:B------:R-:W-:Y:S02]  /*05f0*/  @UP0 UIMAD.WIDE.U32 UR30, UR12, UR4, URZ ;  /* 0x000000040c1e02a5 */ /* 0x000fe4000f8e003f */
[----:B------:R-:W-:Y:S02]  /*0600*/  @!UP1 UIMAD.WIDE.U32 UR32, UR18, UR6, URZ ;  /* 0x00000006122092a5 */ /* 0x000fe4000f8e003f */
[----:B------:R-:W-:-:S02]  /*0610*/  @!UP1 UIMAD UR7, UR18, UR7, UR10 ;  /* 0x00000007120792a4 */ /* 0x000fc4000f8e020a */
[----:B------:R-:W-:Y:S02]  /*0620*/  @UP1 UIMAD UR25, UR11, UR25, UR29 ;  /* 0x000000190b1912a4 */ /* 0x000fe4000f8e021d */
[----:B------:R-:W-:Y:S02]  /*0630*/  @UP0 UIMAD UR10, UR12, UR5, UR31 ;  /* 0x000000050c0a02a4 */ /* 0x000fe4000f8e021f */
[----:B------:R-:W-:Y:S02]  /*0640*/  @UP1 UMOV UR6, UR28 ;  /* 0x0000001c00061c82 */ /* 0x000fe40008000000 */
[----:B------:R-:W-:Y:S02]  /*0650*/  USHF.R.S32.HI UR17, URZ, 0x1f, UR20 ;  /* 0x0000001f3f117899 */ /* 0x000fe40008011414 */
[----:B------:R-:W-:Y:S02]  /*0660*/  @!UP1 UIADD3 UR25, UR33, UR7, URZ ;  /* 0x0000000721199290 */ /* 0x000fe4000fffe03f */
[----:B------:R-:W-:-:S02]  /*0670*/  @!UP1 UMOV UR6, UR32 ;  /* 0x0000002000069c82 */ /* 0x000fc40008000000 */
[----:B------:R-:W-:Y:S01]  /*0680*/  @UP0 UMOV UR12, UR30 ;  /* 0x0000001e000c0c82 */ /* 0x000fe20008000000 */
[----:B------:R-:W-:Y:S05]  /*0690*/  @P0 BRA `(.L_x_83) ;  /* 0x000000d000000947 */ /* 0x000fea0003800000 */
[----:B------:R-:W-:Y:S02]  /*06a0*/  USHF.R.S32.HI UR10, URZ, 0x1f, UR26 ;  /* 0x0000001f3f0a7899 */ /* 0x000fe4000801141a */
[----:B------:R-:W-:Y:S02]  /*06b0*/  ULDC.64 UR4, c[0x0][0x198] ;  /* 0x0000660000047ab9 */ /* 0x000fe40000000a00 */
[----:B------:R-:W-:Y:S02]  /*06c0*/  UIMAD UR10, UR10, UR4, URZ ;  /* 0x000000040a0a72a4 */ /* 0x000fe4000f8e023f */
[----:B------:R-:W-:Y:S02]  /*06d0*/  UIMAD.WIDE.U32 UR28, UR26, UR4, URZ ;  /* 0x000000041a1c72a5 */ /* 0x000fe4000f8e003f */
[----:B------:R-:W-:Y:S02]  /*06e0*/  UIMAD UR10, UR26, UR5, UR10 ;  /* 0x000000051a0a72a4 */ /* 0x000fe4000f8e020a */
[----:B------:R-:W-:-:S02]  /*06f0*/  USHF.R.S32.HI UR7, URZ, 0x1f, UR18 ;  /* 0x0000001f3f077899 */ /* 0x000fc40008011412 */
[----:B------:R-:W-:Y:S02]  /*0700*/  UIADD3 UR29, UR29, UR10, URZ ;  /* 0x0000000a1d1d7290 */ /* 0x000fe4000fffe03f */
[----:B------:R-:W-:Y:S02]  /*0710*/  ULDC.64 UR4, c[0x0][0x180] ;  /* 0x0000600000047ab9 */ /* 0x000fe40000000a00 */
[----:B------:R-:W-:Y:S02]  /*0720*/  UIMAD UR7, UR7, UR4, URZ ;  /* 0x00000004070772a4 */ /* 0x000fe4000f8e023f */
[----:B------:R-:W-:Y:S02]  /*0730*/  UIMAD.WIDE.U32 UR28, UR18, UR4, UR28 ;  /* 0x00000004121c72a5 */ /* 0x000fe4000f8e001c */
[----:B------:R-:W-:-:S04]  /*0740*/  UIMAD UR5, UR18, UR5, UR7 ;  /* 0x00000005120572a4 */ /* 0x000fc8000f8e0207 */
[----:B------:R-:W-:Y:S02]  /*0750*/  UIADD3 UR10, UR29, UR5, URZ ;  /* 0x000000051d0a7290 */ /* 0x000fe4000fffe03f */
[----:B------:R-:W-:Y:S02]  /*0760*/  UMOV UR12, UR28 ;  /* 0x0000001c000c7c82 */ /* 0x000fe40008000000 */
.L_x_83:
        /* <DEDUP_REMOVED lines=33> */
[----:B------:R-:W-:Y:S02]  /*0980*/  @UP0 UIMAD UR21, UR21, UR5, UR29 ;  /* 0x00000005151502a4 */ /* 0x000fe4000f8e021d */
[----:B------:R-:W-:Y:S02]  /*0990*/  @!UP2 ULOP3.LUT UR8, URZ, UR7, URZ, 0x33, !UPT ;  /* 0x000000073f08a292 */ /* 0x000fe4000f8e333f */
[----:B------:R-:W-:Y:S02]  /*09a0*/  @UP0 UMOV UR24, UR28 ;  /* 0x0000001c00180c82 */ /* 0x000fe40008000000 */
        /* <DEDUP_REMOVED lines=8> */
[----:B------:R-:W-:Y:S02]  /*0a30*/  UIADD3 UR29, UR29, UR26, URZ ;  /* 0x0000001a1d1d7290 */ /* 0x000fe4000fffe03f */
[----:B------:R-:W-:-:S02]  /*0a40*/  ULDC.64 UR4, c[0x0][0x188] ;  /* 0x0000620000047ab9 */ /* 0x000fc40000000a00 */
[----:B------:R-:W-:Y:S02]  /*0a50*/  UIMAD UR7, UR7, UR4, URZ ;  /* 0x00000004070772a4 */ /* 0x000fe4000f8e023f */
[----:B------:R-:W-:Y:S02]  /*0a60*/  UIMAD.WIDE.U32 UR28, UR18, UR4, UR28 ;  /* 0x00000004121c72a5 */ /* 0x000fe4000f8e001c */
[----:B------:R-:W-:-:S04]  /*0a70*/  UIMAD UR5, UR18, UR5, UR7 ;  /* 0x00000005120572a4 */ /* 0x000fc8000f8e0207 */
[----:B------:R-:W-:Y:S02]  /*0a80*/  UIADD3 UR21, UR29, UR5, URZ ;  /* 0x000000051d157290 */ /* 0x000fe4000fffe03f */
[----:B------:R-:W-:Y:S02]  /*0a90*/  UMOV UR24, UR28 ;  /* 0x0000001c00187c82 */ /* 0x000fe40008000000 */
.L_x_84:
[----:B------:R-:W-:Y:S01]  /*0aa0*/  SHF.R.S32.HI R13, RZ, 0x1f, R98 ;  /* 0x0000001fff0d7819 */ /* 0x000fe20000011462 */
[----:B------:R-:W1:Y:S01]  /*0ab0*/  S2R R18, SR_CTAID.Z ;  /* 0x0000000000127919 */ /* 0x000e620000002700 */
[----:B------:R-:W-:Y:S01]  /*0ac0*/  ULDC.64 UR4, c[0x0][0x1b8] ;  /* 0x00006e0000047ab9 */ /* 0x000fe20000000a00 */
[----:B------:R-:W-:Y:S01]  /*0ad0*/  IMAD.MOV.U32 R23, RZ, RZ, 0x10 ;  /* 0x00000010ff177424 */ /* 0x000fe200078e00ff */
[CC--:B------:R-:W-:Y:S01]  /*0ae0*/  LEA.HI R2, R13.reuse, R98.reuse, RZ, 0x4 ;  /* 0x000000620d027211 */ /* 0x0c0fe200078f20ff */
[----:B------:R-:W-:Y:S01]  /*0af0*/  UIMAD UR4, UR27, UR4, URZ ;  /* 0x000000041b0472a4 */ /* 0x000fe2000f8e023f */
[----:B------:R-:W-:Y:S01]  /*0b00*/  LEA.HI R3, R13, R98, RZ, 0x3 ;  /* 0x000000620d037211 */ /* 0x000fe200078f18ff */
[----:B------:R-:W-:Y:S01]  /*0b10*/  IMAD.U32 R8, RZ, RZ, UR13 ;  /* 0x0000000dff087e24 */ /* 0x000fe2000f8e00ff */
[----:B------:R-:W-:Y:S01]  /*0b20*/  SHF.R.S32.HI R4, RZ, 0x4, R2 ;  /* 0x00000004ff047819 */ /* 0x000fe20000011402 */
[----:B------:R-:W-:Y:S01]  /*0b30*/  UIMAD UR26, UR8, UR5, UR4 ;  /* 0x00000005081a72a4 */ /* 0x000fe2000f8e0204 */
[----:B------:R-:W-:Y:S01]  /*0b40*/  SHF.R.S32.HI R168, RZ, 0x3, R3 ;  /* 0x00000003ffa87819 */ /* 0x000fe20000011403 */
[----:B------:R-:W-:Y:S01]  /*0b50*/  BSSY B0, `(.L_x_85) ;  /* 0x0000073000007945 */ /* 0x000fe20003800000 */
[----:B------:R-:W-:Y:S01]  /*0b60*/  LEA.HI R0, R2, R4, RZ, 0x1 ;  /* 0x0000000402007211 */ /* 0x000fe200078f08ff */
[----:B------:R-:W-:Y:S01]  /*0b70*/  ULDC.64 UR4, c[0x0][0x1a8] ;  /* 0x00006a0000047ab9 */ /* 0x000fe20000000a00 */
[----:B------:R-:W-:Y:S01]  /*0b80*/  LOP3.LUT R3, R3, 0xfffffff8, RZ, 0xc0, !PT ;  /* 0xfffffff803037812 */ /* 0x000fe200078ec0ff */
[----:B------:R-:W-:Y:S01]  /*0b90*/  UIMAD UR4, UR17, UR4, URZ ;  /* 0x00000004110472a4 */ /* 0x000fe2000f8e023f */
[----:B------:R-:W-:-:S02]  /*0ba0*/  LOP3.LUT R0, R0, 0xfffffffe, RZ, 0xc0, !PT ;  /* 0xfffffffe00007812 */ /* 0x000fc400078ec0ff */
[----:B------:R-:W-:Y:S01]  /*0bb0*/  SHF.R.S32.HI R169, RZ, 0x1f, R168 ;  /* 0x0000001fffa97819 */ /* 0x000fe200000114a8 */
[----:B------:R-:W-:Y:S01]  /*0bc0*/  IMAD.IADD R24, R98, 0x1, -R3 ;  /* 0x0000000162187824 */ /* 0x000fe200078e0a03 */
[CC--:B------:R-:W-:Y:S01]  /*0bd0*/  LEA.HI R11, R13.reuse, R98.reuse, RZ, 0x6 ;  /* 0x000000620d0b7211 */ /* 0x0c0fe200078f30ff */
[----:B------:R-:W-:Y:S01]  /*0be0*/  IMAD.IADD R21, R4, 0x1, -R0 ;  /* 0x0000000104157824 */ /* 0x000fe200078e0a00 */
[----:B------:R-:W-:Y:S01]  /*0bf0*/  LOP3.LUT R0, R2, 0xfffffff0, RZ, 0xc0, !PT ;  /* 0xfffffff002007812 */ /* 0x000fe200078ec0ff */
[----:B------:R-:W-:Y:S01]  /*0c00*/  IMAD.SHL.U32 R2, R168, 0x40, RZ ;  /* 0x00000040a8027824 */ /* 0x000fe200078e00ff */
[----:B------:R-:W-:Y:S01]  /*0c10*/  UIMAD UR4, UR20, UR5, UR4 ;  /* 0x00000005140472a4 */ /* 0x000fe2000f8e0204 */
[----:B------:R-:W-:Y:S01]  /*0c20*/  IMAD.SHL.U32 R248, R24, 0x8, RZ ;  /* 0x0000000818f87824 */ /* 0x000fe200078e00ff */
[----:B------:R-:W-:Y:S01]  /*0c30*/  LEA.HI R22, R13, R98, RZ, 0x5 ;  /* 0x000000620d167211 */ /* 0x000fe200078f28ff */
[----:B------:R-:W-:Y:S01]  /*0c40*/  IMAD.IADD R6, R98, 0x1, -R0 ;  /* 0x0000000162067824 */ /* 0x000fe200078e0a00 */
[----:B------:R-:W-:Y:S01]  /*0c50*/  LOP3.LUT R0, R2, 0x1c0, RZ, 0xc0, !PT ;  /* 0x000001c002007812 */ /* 0x000fe200078ec0ff */
[----:B------:R-:W-:Y:S01]  /*0c60*/  IMAD R7, R169, c[0x0][0x198], RZ ;  /* 0x00006600a9077a24 */ /* 0x000fe200078e02ff */
[----:B------:R-:W-:Y:S01]  /*0c70*/  SHF.R.S32.HI R249, RZ, 0x1f, R248 ;  /* 0x0000001ffff97819 */ /* 0x000fe200000114f8 */
[----:B------:R-:W-:Y:S01]  /*0c80*/  IMAD.SHL.U32 R11, R11, 0x8, RZ ;  /* 0x000000080b0b7824 */ /* 0x000fe200078e00ff */
[----:B------:R-:W-:Y:S01]  /*0c90*/  SHF.R.S32.HI R3, RZ, 0x1f, R6 ;  /* 0x0000001fff037819 */ /* 0x000fe20000011406 */
[----:B------:R-:W-:Y:S01]  /*0ca0*/  IMAD.WIDE R8, R8, 0x40, R168 ;  /* 0x0000004008087825 */ /* 0x000fe200078e02a8 */
[----:B------:R-:W-:-:S02]  /*0cb0*/  LOP3.LUT R2, R0, 0x38, R248, 0xf8, !PT ;  /* 0x0000003800027812 */ /* 0x000fc400078ef8f8 */
[----:B------:R-:W-:Y:S01]  /*0cc0*/  SHF.R.U32.HI R0, RZ, 0x3, R0 ;  /* 0x00000003ff007819 */ /* 0x000fe20000011600 */
[----:B------:R-:W-:Y:S01]  /*0cd0*/  IMAD.WIDE.U32 R4, R168, c[0x0][0x198], R248 ;  /* 0x00006600a8047a25 */ /* 0x000fe200078e00f8 */
[----:B------:R-:W-:Y:S02]  /*0ce0*/  LEA.HI R12, R3, R6, RZ, 0x3 ;  /* 0x00000006030c7211 */ /* 0x000fe400078f18ff */
[----:B------:R-:W-:Y:S02]  /*0cf0*/  LOP3.LUT R10, R2, R0, RZ, 0x3c, !PT ;  /* 0x00000000020a7212 */ /* 0x000fe400078e3cff */
[----:B------:R-:W-:Y:S02]  /*0d00*/  LOP3.LUT R0, R12, 0xfffffff8, RZ, 0xc0, !PT ;  /* 0xfffffff80c007812 */ /* 0x000fe400078ec0ff */
        /* <DEDUP_REMOVED lines=12> */
[----:B------:R-:W-:Y:S01]  /*0dd0*/  LOP3.LUT P1, RZ, R0, 0x2, RZ, 0xc0, !PT ;  /* 0x0000000200ff7812 */ /* 0x000fe2000782c0ff */
[----:B------:R-:W-:Y:S01]  /*0de0*/  IMAD R6, R169, c[0x0][0x1a0], RZ ;  /* 0x00006800a9067a24 */ /* 0x000fe200078e02ff */
[----:B------:R-:W-:Y:S01]  /*0df0*/  IADD3 R101, R248, 0x40, RZ ;  /* 0x00000040f8657810 */ /* 0x000fe20007ffe0ff */
[----:B------:R-:W-:Y:S01]  /*0e00*/  IMAD.WIDE.U32 R2, R168, c[0x0][0x1a0], R248 ;  /* 0x00006800a8027a25 */ /* 0x000fe200078e00f8 */
[----:B------:R-:W-:Y:S01]  /*0e10*/  IADD3 R100, R248, 0xc0, RZ ;  /* 0x000000c0f8647810 */ /* 0x000fe20007ffe0ff */
[----:B------:R-:W-:Y:S01]  /*0e20*/  UIMAD UR25, UR8, UR7, UR6 ;  /* 0x00000007081972a4 */ /* 0x000fe2000f8e0206 */
[----:B------:R-:W-:Y:S01]  /*0e30*/  SHF.R.S32.HI R97, RZ, 0x5, R22 ;  /* 0x00000005ff617819 */ /* 0x000fe20000011416 */
[----:B------:R-:W-:Y:S01]  /*0e40*/  IMAD.SHL.U32 R0, R0, 0x40, RZ ;  /* 0x0000004000007824 */ /* 0x000fe200078e00ff */
[----:B------:R-:W-:Y:S01]  /*0e50*/  IADD3 R2, P0, R2, UR24, RZ ;  /* 0x0000001802027c10 */ /* 0x000fe2000ff1e0ff */
[----:B------:R-:W-:Y:S01]  /*0e60*/  IMAD R6, R168, c[0x0][0x1a4], R6 ;  /* 0x00006900a8067a24 */ /* 0x000fe200078e0206 */
[----:B------:R-:W-:Y:S01]  /*0e70*/  UIADD3 UR6, -UR14, UR16, URZ ;  /* 0x000000100e067290 */ /* 0x000fe2000fffe13f */
[----:B------:R-:W-:Y:S01]  /*0e80*/  IADD3 R252, R248, 0x80, RZ ;  /* 0x00000080f8fc7810 */ /* 0x000fe20007ffe0ff */
[----:B------:R-:W-:Y:S01]  /*0e90*/  IMAD.SHL.U32 R230, R11, 0x2, RZ ;  /* 0x000000020be67824 */ /* 0x000fe200078e00ff */
[----:B------:R-:W-:-:S02]  /*0ea0*/  LOP3.LUT R0, R0, 0x1c0, RZ, 0xc0, !PT ;  /* 0x000001c000007812 */ /* 0x000fc400078ec0ff */
[----:B------:R-:W-:Y:S01]  /*0eb0*/  IADD3.X R3, R3, UR21, R6, P0, !PT ;  /* 0x0000001503037c10 */ /* 0x000fe200087fe406 */
[----:B------:R-:W-:Y:S01]  /*0ec0*/  IMAD.U32 R6, RZ, RZ, UR8 ;  /* 0x00000008ff067e24 */ /* 0x000fe2000f8e00ff */
[----:B------:R-:W-:Y:S02]  /*0ed0*/  LOP3.LUT R10, R0, 0x8, R10, 0xf8, !PT ;  /* 0x00000008000a7812 */ /* 0x000fe400078ef80a */
[----:B------:R-:W-:Y:S01]  /*0ee0*/  SHF.R.U32.HI R7, RZ, 0x3, R0 ;  /* 0x00000003ff077819 */ /* 0x000fe20000011600 */
[----:B------:R-:W-:Y:S01]  /*0ef0*/  IMAD.U32 R0, RZ, RZ, UR8 ;  /* 0x00000008ff007e24 */ /* 0x000fe2000f8e00ff */
[----:B------:R-:W-:Y:S01]  /*0f00*/  ISETP.GE.AND P0, PT, R168, UR6, PT ;  /* 0x00000006a8007c0c */ /* 0x000fe2000bf06270 */
[----:B------:R-:W-:Y:S01]  /*0f10*/  IMAD.WIDE.U32 R26, R6, c[0x0][0x1b8], R2 ;  /* 0x00006e00061a7a25 */ /* 0x000fe200078e0002 */
[----:B------:R-:W-:-:S03]  /*0f20*/  LOP3.LUT R7, R10, R7, RZ, 0x3c, !PT ;  /* 0x000000070a077212 */ /* 0x000fc600078e3cff */
[----:B------:R-:W-:Y:S01]  /*0f30*/  IMAD.WIDE.U32 R28, R0, c[0x0][0x1b0], R4 ;  /* 0x00006c00001c7a25 */ /* 0x000fe200078e0004 */
[----:B------:R-:W-:Y:S02]  /*0f40*/  IADD3 R25, R27, UR26, RZ ;  /* 0x0000001a1b197c10 */ /* 0x000fe4000fffe0ff */
[----:B------:R-:W-:Y:S01]  /*0f50*/  SEL R4, R23, 0xfffffff0, !P1 ;  /* 0xfffffff017047807 */ /* 0x000fe20004800000 */
[----:B------:R-:W-:Y:S01]  /*0f60*/  IMAD.SHL.U32 R5, R12, 0x40, RZ ;  /* 0x000000400c057824 */ /* 0x000fe200078e00ff */
[----:B------:R1:W-:Y:S01]  /*0f70*/  STL.64 [R1+0x10], R28 ;  /* 0x0000101c01007387 */ /* 0x0003e20000100a00 */
[----:B------:R-:W-:Y:S01]  /*0f80*/  IMAD.MOV.U32 R0, RZ, RZ, 0x20 ;  /* 0x00000020ff007424 */ /* 0x000fe200078e00ff */
[----:B------:R-:W-:Y:S02]  /*0f90*/  IADD3 R251, R29, UR25, RZ ;  /* 0x000000191dfb7c10 */ /* 0x000fe4000fffe0ff */
[----:B------:R1:W-:Y:S01]  /*0fa0*/  STL.64 [R1+0x8], R26 ;  /* 0x0000081a01007387 */ /* 0x0003e20000100a00 */
[----:B------:R-:W-:-:S02]  /*0fb0*/  LOP3.LUT R5, R7, 0xfffffe00, R5, 0xf8, !PT ;  /* 0xfffffe0007057812 */ /* 0x000fc400078ef805 */
[----:B------:R-:W-:Y:S01]  /*0fc0*/  IADD3 R7, R19, UR4, RZ ;  /* 0x0000000413077c10 */ /* 0x000fe2000fffe0ff */
[----:B------:R1:W-:Y:S01]  /*0fd0*/  STL [R1], R101 ;  /* 0x0000006501007387 */ /* 0x0003e20000100800 */
[----:B------:R-:W-:-:S03]  /*0fe0*/  SEL R0, R0, 0xffffffe0, !P2 ;  /* 0xffffffe000007807 */ /* 0x000fc60005000000 */
[----:B------:R1:W-:Y:S04]  /*0ff0*/  STL [R1+0x4], R100 ;  /* 0x0000046401007387 */ /* 0x0003e80000100800 */
[----:B------:R1:W-:Y:S01]  /*1000*/  STL [R1+0x18], R25 ;  /* 0x0000181901007387 */ /* 0x0003e20000100800 */
[----:B------:R-:W-:Y:S05]  /*1010*/  @P0 BRA `(.L_x_86) ;  /* 0x0000026000000947 */ /* 0x000fea0003800000 */
[----:B------:R-:W-:Y:S01]  /*1020*/  ISETP.GE.AND P6, PT, R248, c[0x0][0x220], PT ;  /* 0x00008800f8007a0c */ /* 0x000fe20003fc6270 */
[----:B------:R-:W-:Y:S01]  /*1030*/  IMAD R2, R9, c[0x0][0x190], RZ ;  /* 0x0000640009027a24 */ /* 0x000fe200078e02ff */
[----:B------:R-:W-:Y:S01]  /*1040*/  ISETP.GE.AND P5, PT, R101, c[0x0][0x220], PT ;  /* 0x0000880065007a0c */ /* 0x000fe20003fa6270 */
[----:B------:R-:W-:Y:S01]  /*1050*/  IMAD.MOV.U32 R6, RZ, RZ, R18 ;  /* 0x000000ffff067224 */ /* 0x000fe200078e0012 */
[----:B------:R-:W-:Y:S01]  /*1060*/  ISETP.GE.AND P4, PT, R252, c[0x0][0x220], PT ;  /* 0x00008800fc007a0c */ /* 0x000fe20003f86270 */
[----:B------:R-:W-:Y:S01]  /*1070*/  IMAD R2, R8, c[0x0][0x194], R2 ;  /* 0x0000650008027a24 */ /* 0x000fe200078e0202 */
        /* <DEDUP_REMOVED lines=32> */
.L_x_86:
[----:B------:R-:W-:Y:S05]  /*1280*/  BSYNC B0 ;  /* 0x0000000000007941 */ /* 0x000fea0003800000 */
.L_x_85:
        /* <DEDUP_REMOVED lines=45> */
.L_x_88:
[----:B------:R-:W-:Y:S05]  /*1560*/  BSYNC B0 ;  /* 0x0000000000007941 */ /* 0x000fea0003800000 */
.L_x_87:
        /* <DEDUP_REMOVED lines=45> */
.L_x_90:
[----:B------:R-:W-:Y:S05]  /*1840*/  BSYNC B0 ;  /* 0x0000000000007941 */ /* 0x000fea0003800000 */
.L_x_89:
        /* <DEDUP_REMOVED lines=48> */
.L_x_92:
[----:B------:R-:W-:Y:S05]  /*1b50*/  BSYNC B0 ;  /* 0x0000000000007941 */ /* 0x000fea0003800000 */
.L_x_91:
        /* <DEDUP_REMOVED lines=45> */
.L_x_94:
[----:B------:R-:W-:Y:S05]  /*1e30*/  BSYNC B0 ;  /* 0x0000000000007941 */ /* 0x000fea0003800000 */
.L_x_93:
        /* <DEDUP_REMOVED lines=41> */
.L_x_96:
[----:B------:R-:W-:Y:S05]  /*20d0*/  BSYNC B0 ;  /* 0x0000000000007941 */ /* 0x000fea0003800000 */
.L_x_95:
        /* <DEDUP_REMOVED lines=40> */
.L_x_98:
[----:B------:R-:W-:Y:S05]  /*2360*/  BSYNC B0 ;  /* 0x0000000000007941 */ /* 0x000fea0003800000 */
.L_x_97:
        /* <DEDUP_REMOVED lines=42> */
.L_x_100:
[----:B------:R-:W-:Y:S05]  /*2610*/  BSYNC B0 ;  /* 0x0000000000007941 */ /* 0x000fea0003800000 */
.L_x_99:
[----:B------:R-:W-:Y:S01]  /*2620*/  ULDC.64 UR6, c[0x0][0x318] ;  /* 0x0000c60000067ab9 */ /* 0x000fe20000000a00 */
[----:B------:R-:W0:Y:S01]  /*2630*/  LDGDEPBAR ;  /* 0x00000000000079af */ /* 0x000e220000000000 */
[----:B------:R-:W-:Y:S02]  /*2640*/  UISETP.NE.U32.AND UP1, UPT, URZ, UR6, UPT ;  /* 0x000000063f00728c */ /* 0x000fe4000bf25070 */
[----:B------:R-:W-:Y:S02]  /*2650*/  ULDC.64 UR4, c[0x0][0x320] ;  /* 0x0000c80000047ab9 */ /* 0x000fe40000000a00 */
[----:B------:R-:W-:-:S06]  /*2660*/  UISETP.NE.AND.EX UP1, UPT, URZ, UR7, UPT, UP1 ;  /* 0x000000073f00728c */ /* 0x000fcc000bf25310 */
[----:B------:R-:W-:-:S05]  /*2670*/  PLOP3.LUT P0, PT, PT, PT, UP1, 0x80, 0x0 ;  /* 0x000000000000781c */ /* 0x000fca0003f0f018 */
[----:B------:R-:W-:Y:S02]  /*2680*/  @UP1 USHF.R.S32.HI UR33, URZ, 0x1f, UR18 ;  /* 0x0000001f3f211899 */ /* 0x000fe40008011412 */
[----:B------:R-:W-:Y:S02]  /*2690*/  @UP1 UMOV UR34, UR20 ;  /* 0x0000001400221c82 */ /* 0x000fe40008000000 */
[----:B------:R-:W-:Y:S02]  /*26a0*/  @UP1 UIMAD UR33, UR33, UR4, URZ ;  /* 0x00000004212112a4 */ /* 0x000fe4000f8e023f */
[----:B------:R-:W-:Y:S02]  /*26b0*/  @UP1 UMOV UR35, UR17 ;  /* 0x0000001100231c82 */ /* 0x000fe40008000000 */
[----:B------:R-:W-:Y:S01]  /*26c0*/  @UP1 UIMAD.WIDE.U32 UR34, UR18, UR4, UR34 ;  /* 0x00000004122212a5 */ /* 0x000fe2000f8e0022 */
[----:B------:R-:W-:-:S04]  /*26d0*/  DEPBAR.LE SB0, 0x0 ;  /* 0x000080000000791a */ /* 0x000fc80000000000 */
[----:B------:R-:W-:Y:S02]  /*26e0*/  @UP1 UIMAD UR5, UR18, UR5, UR33 ;  /* 0x00000005120512a4 */ /* 0x000fe4000f8e0221 */
[----:B------:R-:W-:Y:S02]  /*26f0*/  @UP1 ULEA UR6, UP0, UR34, UR6, 0x2 ;  /* 0x0000000622061291 */ /* 0x000fe4000f80103f */
[----:B------:R-:W-:-:S04]  /*2700*/  @UP1 UIADD3 UR5, UR35, UR5, URZ ;  /* 0x0000000523051290 */ /* 0x000fc8000fffe03f */
[----:B------:R-:W-:Y:S01]  /*2710*/  @UP1 ULEA.HI.X UR7, UR34, UR7, UR5, 0x2, UP0 ;  /* 0x0000000722071291 */ /* 0x000fe200080f1405 */
[----:B--2---:R-:W-:Y:S01]  /*2720*/  IMAD.U32 R2, RZ, RZ, UR6 ;  /* 0x00000006ff027e24 */ /* 0x004fe2000f8e00ff */
[----:B------:R-:W-:Y:S01]  /*2730*/  ISETP.GE.AND P1, PT, R168, UR27, PT ;  /* 0x0000001ba8007c0c */ /* 0x000fe2000bf26270 */
[----:B------:R-:W-:-:S03]  /*2740*/  ULDC.64 UR4, c[0x0][0x1a0] ;  /* 0x0000680000047ab9 */ /* 0x000fc60000000a00 */
[----:B------:R-:W-:-:S05]  /*2750*/  IMAD.U32 R3, RZ, RZ, UR7 ;  /* 0x00000007ff037e24 */ /* 0x000fca000f8e00ff */
[----:B------:R2:W3:Y:S01]  /*2760*/  @P0 LDG.E R2, [R2.64] ;  /* 0x0000001602020981 */ /* 0x0004e2000c1e1900 */
[----:B------:R-:W-:Y:S01]  /*2770*/  UIMAD.WIDE.U32 UR34, UR28, UR4, URZ ;  /* 0x000000041c2272a5 */ /* 0x000fe2000f8e003f */
[----:B------:R-:W-:Y:S01]  /*2780*/  BSSY B0, `(.L_x_101) ;  /* 0x0000035000007945 */ /* 0x000fe20003800000 */
[----:B------:R-:W-:Y:S01]  /*2790*/  UIMAD UR4, UR32, UR4, URZ ;  /* 0x00000004200472a4 */ /* 0x000fe2000f8e023f */
[----:B------:R-:W-:Y:S03]  /*27a0*/  BAR.SYNC.DEFER_BLOCKING 0x0 ;  /* 0x0000000000007b1d */ /* 0x000fe60000010000 */
[----:B------:R-:W-:Y:S01]  /*27b0*/  UIMAD UR4, UR28, UR5, UR4 ;  /* 0x000000051c0472a4 */ /* 0x000fe2000f8e0204 */
[----:B------:R-:W-:Y:S01]  /*27c0*/  MOV R6, UR34 ;  /* 0x0000002200067c02 */ /* 0x000fe20008000f00 */
[----:B------:R-:W-:Y:S02]  /*27d0*/  IMAD.U32 R7, RZ, RZ, UR35 ;  /* 0x00000023ff077e24 */ /* 0x000fe4000f8e00ff */
[----:B------:R-:W-:Y:S01]  /*27e0*/  UIADD3 UR4, UR35, UR4, URZ ;  /* 0x0000000423047290 */ /* 0x000fe2000fffe03f */
[----:B--2---:R-:W3:Y:S01]  /*27f0*/  @P0 MUFU.RCP R3, c[0x0][0x238] ;  /* 0x00008e0000030b08 */ /* 0x004ee20000001000 */
[----:B------:R2:W-:Y:S04]  /*2800*/  @P1 STS.128 [R230+0x10000], RZ ;  /* 0x010000ffe6001388 */ /* 0x0005e80000000c00 */
[----:B------:R2:W-:Y:S04]  /*2810*/  @P1 STS.128 [R230+0x12000], RZ ;  /* 0x012000ffe6001388 */ /* 0x0005e80000000c00 */
[----:B------:R2:W-:Y:S04]  /*2820*/  @P1 STS.128 [R230+0x14000], RZ ;  /* 0x014000ffe6001388 */ /* 0x0005e80000000c00 */
[----:B------:R2:W-:Y:S01]  /*2830*/  @P1 STS.128 [R230+0x16000], RZ ;  /* 0x016000ffe6001388 */ /* 0x0005e20000000c00 */
[----:B---3--:R-:W-:Y:S01]  /*2840*/  @P0 FMUL.FTZ R2, R2, R3 ;  /* 0x0000000302020220 */ /* 0x008fe20000410000 */
[----:B------:R-:W-:Y:S01]  /*2850*/  MOV R3, UR4 ;  /* 0x0000000400037c02 */ /* 0x000fe20008000f00 */
[----:B------:R-:W-:-:S02]  /*2860*/  UMOV UR4, URZ ;  /* 0x0000003f00047c82 */ /* 0x000fc40008000000 */
[----:B------:R3:W4:Y:S02]  /*2870*/  @P0 R2UR UR6, R2 ;  /* 0x00000000020603c2 */ /* 0x00072400000e0000 */
[----:B---3--:R-:W-:Y:S01]  /*2880*/  LEA R2, P0, R6, R26, 0x6 ;  /* 0x0000001a06027211 */ /* 0x008fe200078030ff */
[----:B----4-:R-:W-:-:S03]  /*2890*/  @UP1 UMOV UR4, UR6 ;  /* 0x0000000600041c82 */ /* 0x010fc60008000000 */
[----:B------:R-:W-:Y:S01]  /*28a0*/  LEA.HI.X R3, R6, R25, R3, 0x6, P0 ;  /* 0x0000001906037211 */ /* 0x000fe200000f3403 */
[----:B------:R-:W-:Y:S05]  /*28b0*/  @P1 BRA `(.L_x_102) ;  /* 0x0000021000001947 */ /* 0x000fea0003800000 */
[----:B--2---:R-:W-:Y:S02]  /*28c0*/  ISETP.GE.AND P5, PT, R248, c[0x0][0x220], PT ;  /* 0x00008800f8007a0c */ /* 0x004fe40003fa6270 */
        /* <DEDUP_REMOVED lines=32> */
.L_x_102:
[----:B--2---:R-:W-:Y:S05]  /*2ad0*/  BSYNC B0 ;  /* 0x0000000000007941 */ /* 0x004fea0003800000 */
.L_x_101:
        /* <DEDUP_REMOVED lines=8> */
[----:B------:R-:W-:Y:S01]  /*2b60*/  IMAD.WIDE.U32 R6, R23, c[0x0][0x1a0], RZ ;  /* 0x0000680017067a25 */ /* 0x000fe200078e00ff */
        /* <DEDUP_REMOVED lines=35> */
.L_x_104:
[----:B------:R-:W-:Y:S05]  /*2da0*/  BSYNC B0 ;  /* 0x0000000000007941 */ /* 0x000fea0003800000 */
.L_x_103:
        /* <DEDUP_REMOVED lines=10> */
[----:B---3--:R-:W-:Y:S01]  /*2e50*/  IMAD.MOV.U32 R8, RZ, RZ, c[0x0][0x1a4] ;  /* 0x00006900ff087624 */ /* 0x008fe200078e00ff */
        /* <DEDUP_REMOVED lines=33> */
.L_x_106:
[----:B------:R-:W-:Y:S05]  /*3070*/  BSYNC B0 ;  /* 0x0000000000007941 */ /* 0x000fea0003800000 */
.L_x_105:
[----:B------:R-:W-:Y:S01]  /*3080*/  ISETP.GE.AND P0, PT, R16, UR27, PT ;  /* 0x0000001b10007c0c */ /* 0x000fe2000bf06270 */
[----:B------:R-:W-:Y:S01]  /*3090*/  BSSY B0, `(.L_x_107) ;  /* 0x000002e000007945 */ /* 0x000fe20003800000 */
[----:B------:R-:W-:-:S05]  /*30a0*/  LOP3.LUT R6, R22, 0xffffffe0, RZ, 0xc0, !PT ;  /* 0xffffffe016067812 */ /* 0x000fca00078ec0ff */
[----:B------:R-:W-:-:S06]  /*30b0*/  IMAD.IADD R96, R98, 0x1, -R6 ;  /* 0x0000000162607824 */ /* 0x000fcc00078e0a06 */
        /* <DEDUP_REMOVED lines=43> */
.L_x_108:
[----:B------:R-:W-:Y:S05]  /*3370*/  BSYNC B0 ;  /* 0x0000000000007941 */ /* 0x000fea0003800000 */
.L_x_107:
[C---:B---3--:R-:W-:Y:S01]  /*3380*/  IMAD.SHL.U32 R2, R24.reuse, 0x40, RZ ;  /* 0x0000004018027824 */ /* 0x048fe200078e00ff */
[----:B------:R-:W-:Y:S01]  /*3390*/  R2P PR, R24, 0x6 ;  /* 0x0000000618007804 */ /* 0x000fe20000000000 */
[----:B------:R-:W-:Y:S01]  /*33a0*/  IMAD.SHL.U32 R3, R168, 0x8, RZ ;  /* 0x00000008a8037824 */ /* 0x000fe200078e00ff */
[----:B------:R-:W0:Y:S01]  /*33b0*/  LDGDEPBAR ;  /* 0x00000000000079af */ /* 0x000e220000000000 */
[----:B------:R-:W-:Y:S01]  /*33c0*/  IMAD.SHL.U32 R7, R98, 0x2, RZ ;  /* 0x0000000262077824 */ /* 0x000fe200078e00ff */
[----:B------:R-:W-:Y:S01]  /*33d0*/  LOP3.LUT R2, R2, 0x1c0, RZ, 0xc0, !PT ;  /* 0x000001c002027812 */ /* 0x000fe200078ec0ff */
[----:B------:R-:W-:-:S03]  /*33e0*/  UISETP.GE.AND UP0, UPT, UR15, 0x41, UPT ;  /* 0x000000410f00788c */ /* 0x000fc6000bf06270 */
[----:B------:R-:W-:Y:S02]  /*33f0*/  LOP3.LUT R3, R2, 0x8, R3, 0xf8, !PT ;  /* 0x0000000802037812 */ /* 0x000fe400078ef803 */
[----:B------:R-:W-:Y:S02]  /*3400*/  SHF.R.U32.HI R2, RZ, 0x3, R2 ;  /* 0x00000003ff027819 */ /* 0x000fe40000011602 */
[----:B------:R-:W-:Y:S02]  /*3410*/  LOP3.LUT R7, R7, 0x6, RZ, 0xc0, !PT ;  /* 0x0000000607077812 */ /* 0x000fe400078ec0ff */
        /* <DEDUP_REMOVED lines=10> */
[----:B------:R-:W3:Y:S01]  /*34c0*/  LDSM.16.M88.4 R20, [R151+0x8000] ;  /* 0x008000009714783b */ /* 0x000ee20000000200 */
[----:B------:R-:W-:Y:S01]  /*34d0*/  IADD3 R214, R151, 0x8020, RZ ;  /* 0x0000802097d67810 */ /* 0x000fe20007ffe0ff */
[----:B------:R-:W-:Y:S01]  /*34e0*/  IMAD.U32 R3, RZ, RZ, UR28 ;  /* 0x0000001cff037e24 */ /* 0x000fe2000f8e00ff */
[----:B------:R-:W-:Y:S01]  /*34f0*/  @P1 IADD3 R214, R2, -0x20, RZ ;  /* 0xffffffe002d61810 */ /* 0x000fe20007ffe0ff */
[----:B------:R-:W5:Y:S01]  /*3500*/  LDSM.16.M88.4 R40, [R151+0x9800] ;  /* 0x009800009728783b */ /* 0x000f620000000200 */
[----:B------:R-:W-:-:S02]  /*3510*/  IMAD.MOV.U32 R2, RZ, RZ, 0x40 ;  /* 0x00000040ff027424 */ /* 0x000fc400078e00ff */
[----:B------:R-:W-:Y:S01]  /*3520*/  IMAD R3, R3, 0x40, R7 ;  /* 0x0000004003037824 */ /* 0x000fe200078e0207 */
[----:B------:R-:W1:Y:S01]  /*3530*/  LDSM.16.M88.4 R16, [R151+0x8800] ;  /* 0x008800009710783b */ /* 0x000e620000000200 */
[----:B------:R-:W-:Y:S02]  /*3540*/  IADD3 R229, R214, 0x800, RZ ;  /* 0x00000800d6e57810 */ /* 0x000fe40007ffe0ff */
[----:B------:R-:W-:Y:S01]  /*3550*/  SEL R2, R2, 0xffffffc0, !P2 ;  /* 0xffffffc002027807 */ /* 0x000fe20005000000 */
[----:B-1----:R-:W1:Y:S01]  /*3560*/  LDSM.16.M88.4 R28, [R151+0x9000] ;  /* 0x00900000971c783b */ /* 0x002e620000000200 */
[----:B------:R-:W-:Y:S02]  /*3570*/  ISETP.GE.AND P2, PT, R3, UR15, PT ;  /* 0x0000000f03007c0c */ /* 0x000fe4000bf46270 */
[C---:B------:R-:W-:Y:S01]  /*3580*/  IADD3 R228, R214.reuse, 0x1000, RZ ;  /* 0x00001000d6e47810 */ /* 0x040fe20007ffe0ff */
[----:B------:R-:W-:Y:S01]  /*3590*/  LDSM.16.M88.4 R12, [R211] ;  /* 0x00000000d30c783b */ /* 0x000fe20000000200 */
[----:B------:R-:W-:Y:S01]  /*35a0*/  IMAD.IADD R209, R151, 0x1, R2 ;  /* 0x0000000197d17824 */ /* 0x000fe200078e0202 */
[----:B------:R-:W-:Y:S01]  /*35b0*/  IADD3 R227, R214, 0x1800, RZ ;  /* 0x00001800d6e37810 */ /* 0x000fe20007ffe0ff */
[----:B------:R-:W-:Y:S01]  /*35c0*/  IMAD.IADD R208, R2, 0x1, R214 ;  /* 0x0000000102d07824 */ /* 0x000fe200078e02d6 */
[----:B------:R-:W2:Y:S01]  /*35d0*/  LDSM.16.M88.4 R48, [R214] ;  /* 0x00000000d630783b */ /* 0x000ea20000000200 */
[----:B------:R-:W-:-:S02]  /*35e0*/  SHF.R.S32.HI R2, RZ, 0x1f, R96 ;  /* 0x0000001fff027819 */ /* 0x000fc40000011460 */
[----:B------:R-:W-:Y:S01]  /*35f0*/  IADD3 R226, R214, 0x2000, RZ ;  /* 0x00002000d6e27810 */ /* 0x000fe20007ffe0ff */
[----:B------:R-:W4:Y:S01]  /*3600*/  LDSM.16.M88.4 R24, [R214+0x800] ;  /* 0x00080000d618783b */ /* 0x000f220000000200 */
[----:B------:R-:W-:Y:S02]  /*3610*/  LEA.HI R2, R2, R96, RZ, 0x2 ;  /* 0x0000006002027211 */ /* 0x000fe400078f10ff */
[C---:B------:R-:W-:Y:S01]  /*3620*/  IADD3 R225, R214.reuse, 0x2800, RZ ;  /* 0x00002800d6e17810 */ /* 0x040fe20007ffe0ff */
[----:B------:R-:W1:Y:S01]  /*3630*/  LDSM.16.M88.4 R52, [R214+0x1000] ;  /* 0x00100000d634783b */ /* 0x000e620000000200 */
[----:B------:R-:W-:Y:S02]  /*3640*/  SHF.R.S32.HI R2, RZ, 0x2, R2 ;  /* 0x00000002ff027819 */ /* 0x000fe40000011402 */
[C---:B------:R-:W-:Y:S01]  /*3650*/  IADD3 R224, R214.reuse, 0x3000, RZ ;  /* 0x00003000d6e07810 */ /* 0x040fe20007ffe0ff */
[----:B------:R-:W-:Y:S01]  /*3660*/  LDSM.16.M88.4 R72, [R209+0x8000] ;  /* 0x00800000d148783b */ /* 0x000fe20000000200 */
[C---:B------:R-:W-:Y:S01]  /*3670*/  IADD3 R223, R214.reuse, 0x3800, RZ ;  /* 0x00003800d6df7810 */ /* 0x040fe20007ffe0ff */
[----:B------:R-:W-:Y:S01]  /*3680*/  IMAD R6, R97, 0x10, R2 ;  /* 0x0000001061067824 */ /* 0x000fe200078e0202 */
[C---:B------:R-:W-:Y:S01]  /*3690*/  IADD3 R222, R214.reuse, 0x4000, RZ ;  /* 0x00004000d6de7810 */ /* 0x040fe20007ffe0ff */
[----:B------:R-:W-:Y:S01]  /*36a0*/  LDSM.16.M88.4 R56, [R209+0x8800] ;  /* 0x00880000d138783b */ /* 0x000fe20000000200 */
[----:B------:R-:W-:Y:S01]  /*36b0*/  IMAD.U32 R2, RZ, RZ, UR15 ;  /* 0x0000000fff027e24 */ /* 0x000fe2000f8e00ff */
[----:B------:R-:W-:Y:S01]  /*36c0*/  IADD3 R221, R214, 0x4800, RZ ;  /* 0x00004800d6dd7810 */ /* 0x000fe20007ffe0ff */
[----:B---3--:R-:W-:Y:S01]  /*36d0*/  HMMA.16816.F32.BF16 R44, R8, R22, RZ ;  /* 0x00000016082c723c */ /* 0x008fe200000418ff */
[----:B------:R-:W-:Y:S01]  /*36e0*/  LDSM.16.M88.4 R84, [R208] ;  /* 0x00000000d054783b */ /* 0x000fe20000000200 */
[----:B------:R-:W-:-:S02]  /*36f0*/  IADD3 R6, R6, UR14, RZ ;  /* 0x0000000e06067c10 */ /* 0x000fc4000fffe0ff */
[----:B------:R-:W-:Y:S01]  /*3700*/  IADD3 R220, R214, 0x5000, RZ ;  /* 0x00005000d6dc7810 */ /* 0x000fe20007ffe0ff */
[----:B------:R-:W-:Y:S01]  /*3710*/  LDSM.16.M88.4 R88, [R208+0x3800] ;  /* 0x00380000d058783b */ /* 0x000fe20000000200 */
[----:B------:R-:W-:Y:S02]  /*3720*/  IADD3 R2, R2, -UR16, R6 ;  /* 0x8000001002027c10 */ /* 0x000fe4000fffe006 */
[----:B------:R-:W-:Y:S01]  /*3730*/  HMMA.16816.F32.BF16 R36, R8, R20, RZ ;  /* 0x000000140824723c */ /* 0x000fe200000418ff */
[----:B------:R-:W-:Y:S01]  /*3740*/  LDSM.16.M88.4 R92, [R151+0xc000] ;  /* 0x00c00000975c783b */ /* 0x000fe20000000200 */
[C---:B------:R-:W-:Y:S02]  /*3750*/  IADD3 R219, R214.reuse, 0x5800, RZ ;  /* 0x00005800d6db7810 */ /* 0x040fe40007ffe0ff */
[C---:B------:R-:W-:Y:S01]  /*3760*/  IADD3 R218, R214.reuse, 0x6000, RZ ;  /* 0x00006000d6da7810 */ /* 0x040fe20007ffe0ff */
[----:B------:R3:W-:Y:S01]  /*3770*/  STL [R1+0x28], R6 ;  /* 0x0000280601007387 */ /* 0x0007e20000100800 */
[----:B------:R-:W-:-:S02]  /*3780*/  IADD3 R217, R214, 0x6800, RZ ;  /* 0x00006800d6d97810 */ /* 0x000fc40007ffe0ff */
[----:B-----5:R-:W-:Y:S01]  /*3790*/  HMMA.16816.F32.BF16 R80, R8, R40, RZ ;  /* 0x000000280850723c */ /* 0x020fe200000418ff */
[C---:B------:R-:W-:Y:S02]  /*37a0*/  IADD3 R216, R214.reuse, 0x7000, RZ ;  /* 0x00007000d6d87810 */ /* 0x040fe40007ffe0ff */
[----:B------:R-:W-:-:S05]  /*37b0*/  IADD3 R215, R214, 0x7800, RZ ;  /* 0x00007800d6d77810 */ /* 0x000fca0007ffe0ff */
[C---:B------:R-:W-:Y:S01]  /*37c0*/  HMMA.16816.F32.BF16 R76, R8.reuse, R42, RZ ;  /* 0x0000002a084c723c */ /* 0x040fe200000418ff */
[----:B------:R-:W5:Y:S07]  /*37d0*/  LDSM.16.M88.4 R40, [R214+0x1800] ;  /* 0x00180000d628783b */ /* 0x000f6e0000000200 */
[----:B------:R-:W-:Y:S01]  /*37e0*/  HMMA.16816.F32.BF16 R32, R8, R16, RZ ;  /* 0x000000100820723c */ /* 0x000fe200000418ff */
[----:B---3--:R-:W-:-:S07]  /*37f0*/  IMAD.IADD R6, R2, 0x1, -R3 ;  /* 0x0000000102067824 */ /* 0x008fce00078e0a03 */
[----:B------:R-:W-:Y:S01]  /*3800*/  HMMA.16816.F32.BF16 R20, R8, R18, RZ ;  /* 0x000000120814723c */ /* 0x000fe200000418ff */
[----:B------:R-:W-:-:S07]  /*3810*/  IABS R6, R6 ;  /* 0x0000000600067213 */ /* 0x000fce0000000000 */
[C---:B-1----:R-:W-:Y:S08]  /*3820*/  HMMA.16816.F32.BF16 R16, R8.reuse, R28, RZ ;  /* 0x0000001c0810723c */ /* 0x042ff000000418ff */
[----:B------:R-:W-:Y:S01]  /*3830*/  HMMA.16816.F32.BF16 R64, R8, R30, RZ ;  /* 0x0000001e0840723c */ /* 0x000fe200000418ff */
[----:B------:R-:W1:Y:S07]  /*3840*/  LDSM.16.M88.4 R8, [R213] ;  /* 0x00000000d508783b */ /* 0x000e6e0000000200 */
[C---:B--2---:R-:W-:Y:S08]  /*3850*/  HMMA.16816.F32.BF16 R60, R12.reuse, R50, R44 ;  /* 0x000000320c3c723c */ /* 0x044ff0000004182c */
[C---:B------:R-:W-:Y:S01]  /*3860*/  HMMA.16816.F32.BF16 R68, R12.reuse, R48, R36 ;  /* 0x000000300c44723c */ /* 0x040fe20000041824 */
[----:B------:R-:W2:Y:S07]  /*3870*/  LDSM.16.M88.4 R36, [R209+0x9000] ;  /* 0x00900000d124783b */ /* 0x000eae0000000200 */
[C---:B----4-:R-:W-:Y:S01]  /*3880*/  HMMA.16816.F32.BF16 R48, R12.reuse, R24, R32 ;  /* 0x000000180c30723c */ /* 0x050fe20000041820 */
[----:B------:R-:W3:Y:S07]  /*3890*/  LDSM.16.M88.4 R32, [R209+0x9800] ;  /* 0x00980000d120783b */ /* 0x000eee0000000200 */
[C---:B------:R-:W-:Y:S01]  /*38a0*/  HMMA.16816.F32.BF16 R44, R12.reuse, R26, R20 ;  /* 0x0000001a0c2c723c */ /* 0x040fe20000041814 */
[----:B------:R-:W4:Y:S07]  /*38b0*/  LDSM.16.M88.4 R20, [R212] ;  /* 0x00000000d414783b */ /* 0x000f2e0000000200 */
[C---:B------:R-:W-:Y:S08]  /*38c0*/  HMMA.16816.F32.BF16 R28, R12.reuse, R52, R16 ;  /* 0x000000340c1c723c */ /* 0x040ff00000041810 */
[C---:B------:R-:W-:Y:S08]  /*38d0*/  HMMA.16816.F32.BF16 R24, R12.reuse, R54, R64 ;  /* 0x000000360c18723c */ /* 0x040ff00000041840 */
[C---:B-----5:R-:W-:Y:S01]  /*38e0*/  HMMA.16816.F32.BF16 R16, R12.reuse, R40, R80 ;  /* 0x000000280c10723c */ /* 0x060fe20000041850 */
[----:B------:R-:W-:Y:S07]  /*38f0*/  LDSM.16.M88.4 R80, [R214+0x2000] ;  /* 0x00200000d650783b */ /* 0x000fee0000000200 */
[----:B------:R-:W-:Y:S01]  /*3900*/  HMMA.16816.F32.BF16 R12, R12, R42, R76 ;  /* 0x0000002a0c0c723c */ /* 0x000fe2000004184c */
[----:B------:R-:W5:Y:S07]  /*3910*/  LDSM.16.M88.4 R76, [R208+0x800] ;  /* 0x00080000d04c783b */ /* 0x000f6e0000000200 */
[C---:B-1----:R-:W-:Y:S08]  /*3920*/  HMMA.16816.F32.BF16 R60, R8.reuse, R74, R60 ;  /* 0x0000004a083c723c */ /* 0x042ff0000004183c */
[C---:B------:R-:W-:Y:S01]  /*3930*/  HMMA.16816.F32.BF16 R40, R8.reuse, R72, R68 ;  /* 0x000000480828723c */ /* 0x040fe20000041844 */
[----:B------:R-:W1:Y:S04]  /*3940*/  LDSM.16.M88.4 R72, [R208+0x1000] ;  /* 0x00100000d048783b */ /* 0x000e680000000200 */
[----:B------:R-:W-:Y:S03]  /*3950*/  LDSM.16.M88.4 R68, [R151+0xb000] ;  /* 0x00b000009744783b */ /* 0x000fe60000000200 */
[C---:B------:R-:W-:Y:S08]  /*3960*/  HMMA.16816.F32.BF16 R64, R8.reuse, R56, R48 ;  /* 0x000000380840723c */ /* 0x040ff00000041830 */
[C---:B------:R-:W-:Y:S08]  /*3970*/  HMMA.16816.F32.BF16 R56, R8.reuse, R58, R44 ;  /* 0x0000003a0838723c */ /* 0x040ff0000004182c */
[C---:B--2---:R-:W-:Y:S08]  /*3980*/  HMMA.16816.F32.BF16 R52, R8.reuse, R36, R28 ;  /* 0x000000240834723c */ /* 0x044ff0000004181c */
[C---:B------:R-:W-:Y:S01]  /*3990*/  HMMA.16816.F32.BF16 R48, R8.reuse, R38, R24 ;  /* 0x000000260830723c */ /* 0x040fe20000041818 */
[----:B------:R-:W2:Y:S07]  /*39a0*/  LDSM.16.M88.4 R24, [R208+0x1800] ;  /* 0x00180000d018783b */ /* 0x000eae0000000200 */
[C---:B---3--:R-:W-:Y:S01]  /*39b0*/  HMMA.16816.F32.BF16 R44, R8.reuse, R32, R16 ;  /* 0x00000020082c723c */ /* 0x048fe20000041810 */
[----:B------:R-:W-:Y:S07]  /*39c0*/  LDSM.16.M88.4 R16, [R211+0x2000] ;  /* 0x00200000d310783b */ /* 0x000fee0000000200 */
[----:B------:R-:W-:Y:S01]  /*39d0*/  HMMA.16816.F32.BF16 R12, R8, R34, R12 ;  /* 0x00000022080c723c */ /* 0x000fe2000004180c */
[----:B------:R-:W-:Y:S04]  /*39e0*/  LDSM.16.M88.4 R8, [R210+0x2000] ;  /* 0x00200000d208783b */ /* 0x000fe80000000200 */
[----:B------:R-:W3:Y:S03]  /*39f0*/  LDSM.16.M88.4 R32, [R151+0xa000] ;  /* 0x00a000009720783b */ /* 0x000ee60000000200 */
[C---:B----4-:R-:W-:Y:S01]  /*3a00*/  HMMA.16816.F32.BF16 R36, R20.reuse, R86, R60 ;  /* 0x000000561424723c */ /* 0x050fe2000004183c */
[----:B------:R-:W4:Y:S07]  /*3a10*/  LDSM.16.M88.4 R60, [R151+0xa800] ;  /* 0x00a80000973c783b */ /* 0x000f2e0000000200 */
[C---:B------:R-:W-:Y:S01]  /*3a20*/  HMMA.16816.F32.BF16 R28, R20.reuse, R84, R40 ;  /* 0x00000054141c723c */ /* 0x040fe20000041828 */
[----:B------:R-:W-:Y:S07]  /*3a30*/  LDSM.16.M88.4 R84, [R214+0x3000] ;  /* 0x00300000d654783b */ /* 0x000fee0000000200 */
[C---:B-----5:R-:W-:Y:S01]  /*3a40*/  HMMA.16816.F32.BF16 R40, R20.reuse, R76, R64 ;  /* 0x0000004c1428723c */ /* 0x060fe20000041840 */
[----:B------:R-:W5:Y:S07]  /*3a50*/  LDSM.16.M88.4 R64, [R151+0xb800] ;  /* 0x00b800009740783b */ /* 0x000f6e0000000200 */
[C---:B------:R-:W-:Y:S01]  /*3a60*/  HMMA.16816.F32.BF16 R56, R20.reuse, R78, R56 ;  /* 0x0000004e1438723c */ /* 0x040fe20000041838 */
[----:B------:R-:W-:Y:S07]  /*3a70*/  LDSM.16.M88.4 R76, [R209+0xa800] ;  /* 0x00a80000d14c783b */ /* 0x000fee0000000200 */
[C---:B-1----:R-:W-:Y:S08]  /*3a80*/  HMMA.16816.F32.BF16 R52, R20.reuse, R72, R52 ;  /* 0x000000481434723c */ /* 0x042ff00000041834 */
[C---:B------:R-:W-:Y:S01]  /*3a90*/  HMMA.16816.F32.BF16 R48, R20.reuse, R74, R48 ;  /* 0x0000004a1430723c */ /* 0x040fe20000041830 */
[----:B------:R-:W1:Y:S07]  /*3aa0*/  LDSM.16.M88.4 R72, [R214+0x2800] ;  /* 0x00280000d648783b */ /* 0x000e6e0000000200 */
[C---:B--2---:R-:W-:Y:S08]  /*3ab0*/  HMMA.16816.F32.BF16 R44, R20.reuse, R24, R44 ;  /* 0x00000018142c723c */ /* 0x044ff0000004182c */
[----:B------:R-:W-:Y:S01]  /*3ac0*/  HMMA.16816.F32.BF16 R20, R20, R26, R12 ;  /* 0x0000001a1414723c */ /* 0x000fe2000004180c */
[----:B------:R-:W-:Y:S07]  /*3ad0*/  LDSM.16.M88.4 R12, [R213+0x2000] ;  /* 0x00200000d50c783b */ /* 0x000fee0000000200 */
[C---:B---3--:R-:W-:Y:S08]  /*3ae0*/  HMMA.16816.F32.BF16 R28, R8.reuse, R32, R28 ;  /* 0x00000020081c723c */ /* 0x048ff0000004181c */
[C---:B------:R-:W-:Y:S08]  /*3af0*/  HMMA.16816.F32.BF16 R24, R8.reuse, R34, R36 ;  /* 0x000000220818723c */ /* 0x040ff00000041824 */
[C---:B----4-:R-:W-:Y:S08]  /*3b00*/  HMMA.16816.F32.BF16 R32, R8.reuse, R60, R40 ;  /* 0x0000003c0820723c */ /* 0x050ff00000041828 */
[C---:B------:R-:W-:Y:S01]  /*3b10*/  HMMA.16816.F32.BF16 R36, R8.reuse, R62, R56 ;  /* 0x0000003e0824723c */ /* 0x040fe20000041838 */
[----:B------:R-:W2:Y:S07]  /*3b20*/  LDSM.16.M88.4 R60, [R214+0x3800] ;  /* 0x00380000d63c783b */ /* 0x000eae0000000200 */
[C---:B------:R-:W-:Y:S08]  /*3b30*/  HMMA.16816.F32.BF16 R40, R8.reuse, R68, R52 ;  /* 0x000000440828723c */ /* 0x040ff00000041834 */
[C---:B------:R-:W-:Y:S01]  /*3b40*/  HMMA.16816.F32.BF16 R48, R8.reuse, R70, R48 ;  /* 0x000000460830723c */ /* 0x040fe20000041830 */
[----:B------:R-:W3:Y:S07]  /*3b50*/  LDSM.16.M88.4 R68, [R209+0xa000] ;  /* 0x00a00000d144783b */ /* 0x000eee0000000200 */
[C---:B-----5:R-:W-:Y:S08]  /*3b60*/  HMMA.16816.F32.BF16 R56, R8.reuse, R64, R44 ;  /* 0x000000400838723c */ /* 0x060ff0000004182c */
[----:B------:R-:W-:Y:S01]  /*3b70*/  HMMA.16816.F32.BF16 R52, R8, R66, R20 ;  /* 0x000000420834723c */ /* 0x000fe20000041814 */
[----:B------:R-:W-:Y:S07]  /*3b80*/  LDSM.16.M88.4 R20, [R212+0x2000] ;  /* 0x00200000d414783b */ /* 0x000fee0000000200 */
[C---:B------:R-:W-:Y:S08]  /*3b90*/  HMMA.16816.F32.BF16 R44, R16.reuse, R80, R28 ;  /* 0x00000050102c723c */ /* 0x040ff0000004181c */
[C---:B-1----:R-:W-:Y:S08]  /*3ba0*/  HMMA.16816.F32.BF16 R8, R16.reuse, R74, R36 ;  /* 0x0000004a1008723c */ /* 0x042ff00000041824 */
[C---:B------:R-:W-:Y:S01]  /*3bb0*/  HMMA.16816.F32.BF16 R28, R16.reuse, R82, R24 ;  /* 0x00000052101c723c */ /* 0x040fe20000041818 */
[----:B------:R-:W-:Y:S07]  /*3bc0*/  LDSM.16.M88.4 R80, [R208+0x2800] ;  /* 0x00280000d050783b */ /* 0x000fee0000000200 */
[C---:B------:R-:W-:Y:S01]  /*3bd0*/  HMMA.16816.F32.BF16 R36, R16.reuse, R84, R40 ;  /* 0x000000541024723c */ /* 0x040fe20000041828 */
[----:B------:R-:W1:Y:S07]  /*3be0*/  LDSM.16.M88.4 R40, [R209+0xb000] ;  /* 0x00b00000d128783b */ /* 0x000e6e0000000200 */
[C---:B------:R-:W-:Y:S01]  /*3bf0*/  HMMA.16816.F32.BF16 R24, R16.reuse, R72, R32 ;  /* 0x000000481018723c */ /* 0x040fe20000041820 */
[----:B------:R-:W4:Y:S07]  /*3c00*/  LDSM.16.M88.4 R72, [R209+0xb800] ;  /* 0x00b80000d148783b */ /* 0x000f2e0000000200 */
[C---:B------:R-:W-:Y:S01]  /*3c10*/  HMMA.16816.F32.BF16 R48, R16.reuse, R86, R48 ;  /* 0x000000561030723c */ /* 0x040fe20000041830 */
[----:B------:R-:W5:Y:S07]  /*3c20*/  LDSM.16.M88.4 R84, [R208+0x2000] ;  /* 0x00200000d054783b */ /* 0x000f6e0000000200 */
[C---:B--2---:R-:W-:Y:S08]  /*3c30*/  HMMA.16816.F32.BF16 R64, R16.reuse, R60, R56 ;  /* 0x0000003c1040723c */ /* 0x044ff00000041838 */
[----:B------:R-:W-:Y:S08]  /*3c40*/  HMMA.16816.F32.BF16 R60, R16, R62, R52 ;  /* 0x0000003e103c723c */ /* 0x000ff00000041834 */
[C---:B---3--:R-:W-:Y:S08]  /*3c50*/  HMMA.16816.F32.BF16 R56, R12.reuse, R68, R44 ;  /* 0x000000440c38723c */ /* 0x048ff0000004182c */
[C---:B------:R-:W-:Y:S01]  /*3c60*/  HMMA.16816.F32.BF16 R52, R12.reuse, R70, R28 ;  /* 0x000000460c34723c */ /* 0x040fe2000004181c */
[----:B------:R-:W2:Y:S07]  /*3c70*/  LDSM.16.M88.4 R68, [R208+0x3000] ;  /* 0x00300000d044783b */ /* 0x000eae0000000200 */
[C---:B------:R-:W-:Y:S08]  /*3c80*/  HMMA.16816.F32.BF16 R44, R12.reuse, R76, R24 ;  /* 0x0000004c0c2c723c */ /* 0x040ff00000041818 */
[C---:B------:R-:W-:Y:S01]  /*3c90*/  HMMA.16816.F32.BF16 R32, R12.reuse, R78, R8 ;  /* 0x0000004e0c20723c */ /* 0x040fe20000041808 */
[----:B------:R-:W3:Y:S04]  /*3ca0*/  LDSM.16.M88.4 R8, [R210+0x4000] ;  /* 0x00400000d208783b */ /* 0x000ee80000000200 */
[----:B------:R-:W-:Y:S03]  /*3cb0*/  LDSM.16.M88.4 R76, [R151+0xd000] ;  /* 0x00d00000974c783b */ /* 0x000fe60000000200 */
[C---:B-1----:R-:W-:Y:S08]  /*3cc0*/  HMMA.16816.F32.BF16 R28, R12.reuse, R40, R36 ;  /* 0x000000280c1c723c */ /* 0x042ff00000041824 */
[C---:B----4-:R-:W-:Y:S08]  /*3cd0*/  HMMA.16816.F32.BF16 R16, R12.reuse, R72, R64 ;  /* 0x000000480c10723c */ /* 0x050ff00000041840 */
[C---:B------:R-:W-:Y:S08]  /*3ce0*/  HMMA.16816.F32.BF16 R24, R12.reuse, R42, R48 ;  /* 0x0000002a0c18723c */ /* 0x040ff00000041830 */
[----:B------:R-:W-:Y:S01]  /*3cf0*/  HMMA.16816.F32.BF16 R60, R12, R74, R60 ;  /* 0x0000004a0c3c723c */ /* 0x000fe2000004183c */
[----:B------:R-:W-:Y:S07]  /*3d00*/  LDSM.16.M88.4 R72, [R214+0x5000] ;  /* 0x00500000d648783b */ /* 0x000fee0000000200 */
[C---:B-----5:R-:W-:Y:S01]  /*3d10*/  HMMA.16816.F32.BF16 R12, R20.reuse, R86, R52 ;  /* 0x00000056140c723c */ /* 0x060fe20000041834 */
[----:B------:R-:W1:Y:S07]  /*3d20*/  LDSM.16.M88.4 R52, [R151+0xc800] ;  /* 0x00c800009734783b */ /* 0x000e6e0000000200 */
[C---:B------:R-:W-:Y:S08]  /*3d30*/  HMMA.16816.F32.BF16 R48, R20.reuse, R80, R44 ;  /* 0x000000501430723c */ /* 0x040ff0000004182c */
[C---:B------:R-:W-:Y:S01]  /*3d40*/  HMMA.16816.F32.BF16 R44, R20.reuse, R82, R32 ;  /* 0x00000052142c723c */ /* 0x040fe20000041820 */
[----:B------:R-:W4:Y:S04]  /*3d50*/  LDSM.16.M88.4 R32, [R151+0xd800] ;  /* 0x00d800009720783b */ /* 0x000f280000000200 */
[----:B------:R-:W-:Y:S03]  /*3d60*/  LDSM.16.M88.4 R80, [R214+0x4000] ;  /* 0x00400000d650783b */ /* 0x000fe60000000200 */
[C---:B--2---:R-:W-:Y:S08]  /*3d70*/  HMMA.16816.F32.BF16 R40, R20.reuse, R68, R28 ;  /* 0x000000441428723c */ /* 0x044ff0000004181c */
[C---:B------:R-:W-:Y:S01]  /*3d80*/  HMMA.16816.F32.BF16 R28, R20.reuse, R88, R16 ;  /* 0x00000058141c723c */ /* 0x040fe20000041810 */
[----:B------:R-:W2:Y:S07]  /*3d90*/  LDSM.16.M88.4 R16, [R211+0x4000] ;  /* 0x00400000d310783b */ /* 0x000eae0000000200 */
[C---:B------:R-:W-:Y:S01]  /*3da0*/  HMMA.16816.F32.BF16 R56, R20.reuse, R84, R56 ;  /* 0x000000541438723c */ /* 0x040fe20000041838 */
[----:B------:R-:W-:Y:S07]  /*3db0*/  LDSM.16.M88.4 R84, [R214+0x5800] ;  /* 0x00580000d654783b */ /* 0x000fee0000000200 */
[C---:B------:R-:W-:Y:S08]  /*3dc0*/  HMMA.16816.F32.BF16 R36, R20.reuse, R70, R24 ;  /* 0x000000461424723c */ /* 0x040ff00000041818 */
[----:B------:R-:W-:Y:S01]  /*3dd0*/  HMMA.16816.F32.BF16 R24, R20, R90, R60 ;  /* 0x0000005a1418723c */ /* 0x000fe2000004183c */
[----:B------:R-:W5:Y:S07]  /*3de0*/  LDSM.16.M88.4 R88, [R214+0x4800] ;  /* 0x00480000d658783b */ /* 0x000f6e0000000200 */
[C---:B---3--:R-:W-:Y:S08]  /*3df0*/  HMMA.16816.F32.BF16 R12, R8.reuse, R94, R12 ;  /* 0x0000005e080c723c */ /* 0x048ff0000004180c */
[C---:B------:R-:W-:Y:S08]  /*3e00*/  HMMA.16816.F32.BF16 R20, R8.reuse, R92, R56 ;  /* 0x0000005c0814723c */ /* 0x040ff00000041838 */
[C---:B-1----:R-:W-:Y:S08]  /*3e10*/  HMMA.16816.F32.BF16 R56, R8.reuse, R52, R48 ;  /* 0x000000340838723c */ /* 0x042ff00000041830 */
[C---:B------:R-:W-:Y:S08]  /*3e20*/  HMMA.16816.F32.BF16 R68, R8.reuse, R54, R44 ;  /* 0x000000360844723c */ /* 0x040ff0000004182c */
[C---:B----4-:R-:W-:Y:S08]  /*3e30*/  HMMA.16816.F32.BF16 R52, R8.reuse, R32, R28 ;  /* 0x000000200834723c */ /* 0x050ff0000004181c */
[C---:B------:R-:W-:Y:S08]  /*3e40*/  HMMA.16816.F32.BF16 R48, R8.reuse, R34, R24 ;  /* 0x000000220830723c */ /* 0x040ff00000041818 */
[----:B------:R-:W-:Y:S01]  /*3e50*/  HMMA.16816.F32.BF16 R64, R8, R76, R40 ;  /* 0x0000004c0840723c */ /* 0x000fe20000041828 */
[----:B------:R-:W-:Y:S07]  /*3e60*/  LDSM.16.M88.4 R40, [R209+0xc000] ;  /* 0x00c00000d128783b */ /* 0x000fee0000000200 */
[----:B--2---:R-:W-:Y:S01]  /*3e70*/  HMMA.16816.F32.BF16 R32, R16, R82, R12 ;  /* 0x000000521020723c */ /* 0x004fe2000004180c */
[----:B------:R-:W1:Y:S07]  /*3e80*/  LDSM.16.M88.4 R12, [R213+0x4000] ;  /* 0x00400000d50c783b */ /* 0x000e6e0000000200 */
[----:B------:R-:W-:Y:S01]  /*3e90*/  HMMA.16816.F32.BF16 R60, R8, R78, R36 ;  /* 0x0000004e083c723c */ /* 0x000fe20000041824 */
[----:B------:R-:W2:Y:S04]  /*3ea0*/  LDSM.16.M88.4 R36, [R209+0xc800] ;  /* 0x00c80000d124783b */ /* 0x000ea80000000200 */
[----:B------:R-:W3:Y:S03]  /*3eb0*/  LDSM.16.M88.4 R76, [R209+0xd000] ;  /* 0x00d00000d14c783b */ /* 0x000ee60000000200 */
[C---:B------:R-:W-:Y:S01]  /*3ec0*/  HMMA.16816.F32.BF16 R44, R16.reuse, R80, R20 ;  /* 0x00000050102c723c */ /* 0x040fe20000041814 */
[----:B------:R-:W-:Y:S04]  /*3ed0*/  LDSM.16.M88.4 R8, [R212+0x4000] ;  /* 0x00400000d408783b */ /* 0x000fe80000000200 */
[----:B------:R-:W-:Y:S03]  /*3ee0*/  LDSM.16.M88.4 R80, [R208+0x5000] ;  /* 0x00500000d050783b */ /* 0x000fe60000000200 */
[C---:B-----5:R-:W-:Y:S08]  /*3ef0*/  HMMA.16816.F32.BF16 R28, R16.reuse, R88, R56 ;  /* 0x00000058101c723c */ /* 0x060ff00000041838 */
[C---:B------:R-:W-:Y:S01]  /*3f00*/  HMMA.16816.F32.BF16 R24, R16.reuse, R90, R68 ;  /* 0x0000005a1018723c */ /* 0x040fe20000041844 */
[----:B------:R-:W4:Y:S04]  /*3f10*/  LDSM.16.M88.4 R88, [R209+0xd800] ;  /* 0x00d80000d158783b */ /* 0x000f280000000200 */
[----:B------:R-:W5:Y:S03]  /*3f20*/  LDSM.16.M88.4 R68, [R208+0x4000] ;  /* 0x00400000d044783b */ /* 0x000f660000000200 */
[C---:B------:R-:W-:Y:S08]  /*3f30*/  HMMA.16816.F32.BF16 R20, R16.reuse, R72, R64 ;  /* 0x000000481014723c */ /* 0x040ff00000041840 */
[C---:B------:R-:W-:Y:S01]  /*3f40*/  HMMA.16816.F32.BF16 R56, R16.reuse, R74, R60 ;  /* 0x0000004a1038723c */ /* 0x040fe2000004183c */
[----:B------:R-:W-:Y:S07]  /*3f50*/  LDSM.16.M88.4 R72, [R151+0xe800] ;  /* 0x00e800009748783b */ /* 0x000fee0000000200 */
[C---:B------:R-:W-:Y:S08]  /*3f60*/  HMMA.16816.F32.BF16 R52, R16.reuse, R84, R52 ;  /* 0x000000541034723c */ /* 0x040ff00000041834 */
[----:B------:R-:W-:Y:S01]  /*3f70*/  HMMA.16816.F32.BF16 R64, R16, R86, R48 ;  /* 0x000000561040723c */ /* 0x000fe20000041830 */
[----:B------:R-:W4:Y:S04]  /*3f80*/  LDSM.16.M88.4 R84, [R208+0x4800] ;  /* 0x00480000d054783b */ /* 0x000f280000000200 */
[----:B------:R-:W-:Y:S03]  /*3f90*/  LDSM.16.M88.4 R16, [R210+0x6000] ;  /* 0x00600000d210783b */ /* 0x000fe60000000200 */
[C---:B-1----:R-:W-:Y:S08]  /*3fa0*/  HMMA.16816.F32.BF16 R60, R12.reuse, R40, R44 ;  /* 0x000000280c3c723c */ /* 0x042ff0000004182c */
[C---:B------:R-:W-:Y:S08]  /*3fb0*/  HMMA.16816.F32.BF16 R48, R12.reuse, R42, R32 ;  /* 0x0000002a0c30723c */ /* 0x040ff00000041820 */
[C---:B--2---:R-:W-:Y:S08]  /*3fc0*/  HMMA.16816.F32.BF16 R44, R12.reuse, R36, R28 ;  /* 0x000000240c2c723c */ /* 0x044ff0000004181c */
[C---:B---3--:R-:W-:Y:S08]  /*3fd0*/  HMMA.16816.F32.BF16 R32, R12.reuse, R76, R20 ;  /* 0x0000004c0c20723c */ /* 0x048ff00000041814 */
[C---:B------:R-:W-:Y:S01]  /*3fe0*/  HMMA.16816.F32.BF16 R28, R12.reuse, R78, R56 ;  /* 0x0000004e0c1c723c */ /* 0x040fe20000041838 */
[----:B------:R-:W1:Y:S07]  /*3ff0*/  LDSM.16.M88.4 R76, [R151+0xe000] ;  /* 0x00e00000974c783b */ /* 0x000e6e0000000200 */
[C---:B------:R-:W-:Y:S01]  /*4000*/  HMMA.16816.F32.BF16 R40, R12.reuse, R38, R24 ;  /* 0x000000260c28723c */ /* 0x040fe20000041818 */
[----:B------:R-:W-:Y:S07]  /*4010*/  LDSM.16.M88.4 R36, [R208+0x5800] ;  /* 0x00580000d024783b */ /* 0x000fee0000000200 */
[C---:B----4-:R-:W-:Y:S08]  /*4020*/  HMMA.16816.F32.BF16 R24, R12.reuse, R88, R52 ;  /* 0x000000580c18723c */ /* 0x050ff00000041834 */
[----:B------:R-:W-:Y:S01]  /*4030*/  HMMA.16816.F32.BF16 R20, R12, R90, R64 ;  /* 0x0000005a0c14723c */ /* 0x000fe20000041840 */
[----:B------:R-:W-:Y:S01]  /*4040*/  LDSM.16.M88.4 R64, [R151+0xf800] ;  /* 0x00f800009740783b */ /* 0x000fe20000000200 */
[----:B------:R2:W3:Y:S06]  /*4050*/  I2F R90, R6 ;  /* 0x00000006005a7306 */ /* 0x0004ec0000201400 */
[C---:B-----5:R-:W-:Y:S08]  /*4060*/  HMMA.16816.F32.BF16 R12, R8.reuse, R68, R60 ;  /* 0x00000044080c723c */ /* 0x060ff0000004183c */
[C---:B------:R-:W-:Y:S01]  /*4070*/  HMMA.16816.F32.BF16 R60, R8.reuse, R70, R48 ;  /* 0x00000046083c723c */ /* 0x040fe20000041830 */
[----:B------:R-:W4:Y:S07]  /*4080*/  LDSM.16.M88.4 R68, [R151+0xf000] ;  /* 0x00f000009744783b */ /* 0x000f2e0000000200 */
[C---:B------:R-:W-:Y:S07]  /*4090*/  HMMA.16816.F32.BF16 R56, R8.reuse, R84, R44 ;  /* 0x000000540838723c */ /* 0x040fee000004182c */
[----:B------:R-:W-:Y:S01]  /*40a0*/  IADD3 R84, R3, 0x1, RZ ;  /* 0x0000000103547810 */ /* 0x000fe20007ffe0ff */
[----:B------:R-:W-:Y:S03]  /*40b0*/  HMMA.16816.F32.BF16 R48, R8, R80, R32 ;  /* 0x000000500830723c */ /* 0x000fe60000041820 */
[----:B------:R-:W-:Y:S01]  /*40c0*/  ISETP.GE.AND P1, PT, R84, UR15, PT ;  /* 0x0000000f54007c0c */ /* 0x000fe2000bf26270 */
[----:B------:R-:W-:-:S03]  /*40d0*/  IMAD.IADD R7, R2, 0x1, -R84 ;  /* 0x0000000102077824 */ /* 0x000fc600078e0a54 */
[C---:B------:R-:W-:Y:S01]  /*40e0*/  IADD3 R81, R3.reuse, 0x9, RZ ;  /* 0x0000000903517810 */ /* 0x040fe20007ffe0ff */
[C---:B------:R-:W-:Y:S01]  /*40f0*/  HMMA.16816.F32.BF16 R44, R8.reuse, R82, R28 ;  /* 0x00000052082c723c */ /* 0x040fe2000004181c */
[----:B------:R-:W-:Y:S02]  /*4100*/  IABS R7, R7 ;  /* 0x0000000700077213 */ /* 0x000fe40000000000 */
[----:B------:R-:W-:Y:S02]  /*4110*/  IADD3 R80, R3, 0x29, RZ ;  /* 0x0000002903507810 */ /* 0x000fe40007ffe0ff */
[----:B------:R5:W-:Y:S01]  /*4120*/  I2F R88, R7 ;  /* 0x0000000700587306 */ /* 0x000be20000201400 */
[----:B------:R-:W-:Y:S02]  /*4130*/  ISETP.GE.AND P6, PT, R81, UR15, PT ;  /* 0x0000000f51007c0c */ /* 0x000fe4000bfc6270 */
[----:B------:R-:W-:Y:S01]  /*4140*/  HMMA.16816.F32.BF16 R52, R8, R86, R40 ;  /* 0x000000560834723c */ /* 0x000fe20000041828 */
[----:B------:R-:W-:-:S02]  /*4150*/  IADD3 R83, R3, 0x8, RZ ;  /* 0x0000000803537810 */ /* 0x000fc40007ffe0ff */
[----:B------:R-:W-:Y:S02]  /*4160*/  IADD3 R82, R3, 0x31, RZ ;  /* 0x0000003103527810 */ /* 0x000fe40007ffe0ff */
[----:B------:R-:W-:Y:S01]  /*4170*/  ISETP.GE.AND P0, PT, R83, UR15, PT ;  /* 0x0000000f53007c0c */ /* 0x000fe2000bf06270 */
[----:B--2---:R-:W-:Y:S02]  /*4180*/  IMAD.IADD R6, R2, 0x1, -R83 ;  /* 0x0000000102067824 */ /* 0x004fe400078e0a53 */
[----:B-1----:R-:W-:Y:S03]  /*4190*/  HMMA.16816.F32.BF16 R12, R16, R76, R12 ;  /* 0x0000004c100c723c */ /* 0x002fe6000004180c */
[----:B------:R-:W-:-:S05]  /*41a0*/  IABS R6, R6 ;  /* 0x0000000600067213 */ /* 0x000fca0000000000 */
[----:B------:R-:W-:Y:S01]  /*41b0*/  HMMA.16816.F32.BF16 R28, R16, R78, R60 ;  /* 0x0000004e101c723c */ /* 0x000fe2000004183c */
[----:B-----5:R-:W-:-:S04]  /*41c0*/  IMAD.MOV.U32 R7, RZ, RZ, R6 ;  /* 0x000000ffff077224 */ /* 0x020fc800078e0006 */
[----:B------:R1:W2:Y:S03]  /*41d0*/  I2F R87, R7 ;  /* 0x0000000700577306 */ /* 0x0002a60000201400 */
[----:B----4-:R-:W-:Y:S08]  /*41e0*/  HMMA.16816.F32.BF16 R76, R16, R68, R48 ;  /* 0x00000044104c723c */ /* 0x010ff00000041830 */
[C---:B------:R-:W-:Y:S01]  /*41f0*/  HMMA.16816.F32.BF16 R40, R8.reuse, R36, R24 ;  /* 0x000000240828723c */ /* 0x040fe20000041818 */
[----:B------:R-:W-:Y:S07]  /*4200*/  LDSM.16.M88.4 R24, [R214+0x6000] ;  /* 0x00600000d618783b */ /* 0x000fee0000000200 */
[----:B------:R-:W-:Y:S01]  /*4210*/  HMMA.16816.F32.BF16 R20, R8, R38, R20 ;  /* 0x000000260814723c */ /* 0x000fe20000041814 */
[----:B------:R-:W4:Y:S04]  /*4220*/  LDSM.16.M88.4 R8, [R211+0x6000] ;  /* 0x00600000d308783b */ /* 0x000f280000000200 */
[----:B------:R-:W-:Y:S03]  /*4230*/  LDSM.16.M88.4 R36, [R214+0x7800] ;  /* 0x00780000d624783b */ /* 0x000fe60000000200 */
[C---:B------:R-:W-:Y:S01]  /*4240*/  HMMA.16816.F32.BF16 R68, R16.reuse, R70, R44 ;  /* 0x000000461044723c */ /* 0x040fe2000004182c */
[----:B------:R-:W5:Y:S07]  /*4250*/  LDSM.16.M88.4 R44, [R214+0x6800] ;  /* 0x00680000d62c783b */ /* 0x000f6e0000000200 */
[C---:B------:R-:W-:Y:S08]  /*4260*/  HMMA.16816.F32.BF16 R32, R16.reuse, R72, R56 ;  /* 0x000000481020723c */ /* 0x040ff00000041838 */
[C---:B------:R-:W-:Y:S08]  /*4270*/  HMMA.16816.F32.BF16 R72, R16.reuse, R74, R52 ;  /* 0x0000004a1048723c */ /* 0x040ff00000041834 */
[C---:B------:R-:W-:Y:S01]  /*4280*/  HMMA.16816.F32.BF16 R60, R16.reuse, R64, R40 ;  /* 0x00000040103c723c */ /* 0x040fe20000041828 */
[----:B------:R-:W2:Y:S06]  /*4290*/  LDSM.16.M88.4 R40, [R214+0x7000] ;  /* 0x00700000d628783b */ /* 0x000eac0000000200 */
[C---:B------:R-:W-:Y:S01]  /*42a0*/  IADD3 R64, R3.reuse, 0x20, RZ ;  /* 0x0000002003407810 */ /* 0x040fe20007ffe0ff */
[----:B------:R-:W-:Y:S01]  /*42b0*/  HMMA.16816.F32.BF16 R56, R16, R66, R20 ;  /* 0x000000421038723c */ /* 0x000fe20000041814 */
[----:B------:R-:W-:Y:S01]  /*42c0*/  LDSM.16.M88.4 R20, [R209+0xe000] ;  /* 0x00e00000d114783b */ /* 0x000fe20000000200 */
[----:B------:R-:W-:-:S05]  /*42d0*/  IADD3 R65, R3, 0x21, RZ ;  /* 0x0000002103417810 */ /* 0x000fca0007ffe0ff */
[----:B------:R-:W-:Y:S01]  /*42e0*/  IMAD.IADD R16, R2, 0x1, -R81 ;  /* 0x0000000102107824 */ /* 0x000fe200078e0a51 */
[C---:B----4-:R-:W-:Y:S01]  /*42f0*/  HMMA.16816.F32.BF16 R52, R8.reuse, R24, R12 ;  /* 0x000000180834723c */ /* 0x050fe2000004180c */
[----:B------:R-:W4:Y:S01]  /*4300*/  LDSM.16.M88.4 R12, [R213+0x6000] ;  /* 0x00600000d50c783b */ /* 0x000f220000000200 */
[C---:B------:R-:W-:Y:S02]  /*4310*/  IADD3 R67, R3.reuse, 0x18, RZ ;  /* 0x0000001803437810 */ /* 0x040fe40007ffe0ff */
[----:B------:R-:W-:Y:S02]  /*4320*/  IABS R6, R16 ;  /* 0x0000001000067213 */ /* 0x000fe40000000000 */
[----:B------:R-:W-:Y:S02]  /*4330*/  IADD3 R66, R3, 0x19, RZ ;  /* 0x0000001903427810 */ /* 0x000fe40007ffe0ff */
[----:B-----5:R-:W-:Y:S01]  /*4340*/  HMMA.16816.F32.BF16 R32, R8, R44, R32 ;  /* 0x0000002c0820723c */ /* 0x020fe20000041820 */
[----:B-1----:R-:W-:Y:S01]  /*4350*/  IMAD.MOV.U32 R7, RZ, RZ, R6 ;  /* 0x000000ffff077224 */ /* 0x002fe200078e0006 */
[----:B------:R-:W-:-:S03]  /*4360*/  ISETP.GE.AND P3, PT, R67, UR15, PT ;  /* 0x0000000f43007c0c */ /* 0x000fc6000bf66270 */
[----:B------:R1:W5:Y:S03]  /*4370*/  I2F R92, R7 ;  /* 0x00000007005c7306 */ /* 0x0003660000201400 */
[C---:B------:R-:W-:Y:S07]  /*4380*/  HMMA.16816.F32.BF16 R44, R8.reuse, R46, R72 ;  /* 0x0000002e082c723c */ /* 0x040fee0000041848 */
[C---:B------:R-:W-:Y:S01]  /*4390*/  IADD3 R75, R3.reuse, 0x10, RZ ;  /* 0x00000010034b7810 */ /* 0x040fe20007ffe0ff */
[C---:B------:R-:W-:Y:S01]  /*43a0*/  HMMA.16816.F32.BF16 R48, R8.reuse, R26, R28 ;  /* 0x0000001a0830723c */ /* 0x040fe2000004181c */
[C---:B------:R-:W-:Y:S01]  /*43b0*/  IADD3 R74, R3.reuse, 0x11, RZ ;  /* 0x00000011034a7810 */ /* 0x040fe20007ffe0ff */
[----:B------:R-:W3:Y:S01]  /*43c0*/  LDSM.16.M88.4 R24, [R209+0xe800] ;  /* 0x00e80000d118783b */ /* 0x000ee20000000200 */
[C---:B------:R-:W-:Y:S01]  /*43d0*/  IADD3 R73, R3.reuse, 0x28, RZ ;  /* 0x0000002803497810 */ /* 0x040fe20007ffe0ff */
[C---:B------:R-:W-:Y:S01]  /*43e0*/  IMAD.IADD R16, R2.reuse, 0x1, -R75 ;  /* 0x0000000102107824 */ /* 0x040fe200078e0a4b */
[----:B------:R-:W-:Y:S01]  /*43f0*/  IADD3 R72, R3, 0x30, RZ ;  /* 0x0000003003487810 */ /* 0x000fe20007ffe0ff */
[----:B------:R-:W3:Y:S01]  /*4400*/  LDSM.16.M88.4 R28, [R209+0xf000] ;  /* 0x00f00000d11c783b */ /* 0x000ee20000000200 */
[----:B------:R-:W-:Y:S01]  /*4410*/  ISETP.GE.AND P5, PT, R75, UR15, PT ;  /* 0x0000000f4b007c0c */ /* 0x000fe2000bfa6270 */
[----:B--2---:R-:W-:Y:S01]  /*4420*/  HMMA.16816.F32.BF16 R76, R8, R40, R76 ;  /* 0x00000028084c723c */ /* 0x004fe2000004184c */
[----:B------:R-:W-:Y:S01]  /*4430*/  IABS R6, R16 ;  /* 0x0000001000067213 */ /* 0x000fe20000000000 */
[----:B------:R-:W-:Y:S01]  /*4440*/  IMAD.IADD R16, R2, 0x1, -R74 ;  /* 0x0000000102107824 */ /* 0x000fe200078e0a4a */
[----:B------:R-:W-:-:S03]  /*4450*/  ISETP.GE.AND P4, PT, R74, UR15, PT ;  /* 0x0000000f4a007c0c */ /* 0x000fc6000bf86270 */
[----:B-1----:R-:W-:Y:S01]  /*4460*/  IMAD.MOV.U32 R7, RZ, RZ, R6 ;  /* 0x000000ffff077224 */ /* 0x002fe200078e0006 */
[----:B------:R-:W-:Y:S01]  /*4470*/  IABS R6, R16 ;  /* 0x0000001000067213 */ /* 0x000fe20000000000 */
[C---:B------:R-:W-:Y:S01]  /*4480*/  HMMA.16816.F32.BF16 R68, R8.reuse, R42, R68 ;  /* 0x0000002a0844723c */ /* 0x040fe20000041844 */
[C---:B------:R-:W-:Y:S01]  /*4490*/  IMAD.IADD R16, R2.reuse, 0x1, -R82 ;  /* 0x0000000102107824 */ /* 0x040fe200078e0a52 */
[----:B------:R1:W-:Y:S06]  /*44a0*/  I2F R97, R7 ;  /* 0x0000000700617306 */ /* 0x0003ec0000201400 */
[C---:B------:R-:W-:Y:S02]  /*44b0*/  HMMA.16816.F32.BF16 R60, R8.reuse, R36, R60 ;  /* 0x00000024083c723c */ /* 0x040fe4000004183c */
[----:B------:R2:W-:Y:S06]  /*44c0*/  I2F R93, R6 ;  /* 0x00000006005d7306 */ /* 0x0005ec0000201400 */
[----:B------:R-:W-:Y:S01]  /*44d0*/  HMMA.16816.F32.BF16 R56, R8, R38, R56 ;  /* 0x000000260838723c */ /* 0x000fe20000041838 */
[----:B-1----:R-:W-:-:S05]  /*44e0*/  IMAD.IADD R7, R2, 0x1, -R67 ;  /* 0x0000000102077824 */ /* 0x002fca00078e0a43 */
[----:B------:R-:W-:Y:S01]  /*44f0*/  IABS R7, R7 ;  /* 0x0000000700077213 */ /* 0x000fe20000000000 */
[C---:B------:R-:W-:Y:S01]  /*4500*/  IMAD.IADD R8, R2.reuse, 0x1, -R64 ;  /* 0x0000000102087824 */ /* 0x040fe200078e0a40 */
[C---:B----4-:R-:W-:Y:S01]  /*4510*/  HMMA.16816.F32.BF16 R52, R12.reuse, R20, R52 ;  /* 0x000000140c34723c */ /* 0x050fe20000041834 */
[C---:B--2---:R-:W-:Y:S01]  /*4520*/  IMAD.IADD R6, R2.reuse, 0x1, -R66 ;  /* 0x0000000102067824 */ /* 0x044fe200078e0a42 */
[----:B------:R1:W-:Y:S04]  /*4530*/  I2F R96, R7 ;  /* 0x0000000700607306 */ /* 0x0003e80000201400 */
[----:B------:R-:W-:Y:S02]  /*4540*/  IABS R6, R6 ;  /* 0x0000000600067213 */ /* 0x000fe40000000000 */
[C---:B------:R-:W-:Y:S01]  /*4550*/  HMMA.16816.F32.BF16 R48, R12.reuse, R22, R48 ;  /* 0x000000160c30723c */ /* 0x040fe20000041830 */
[----:B------:R-:W2:Y:S07]  /*4560*/  LDSM.16.M88.4 R20, [R209+0xf800] ;  /* 0x00f80000d114783b */ /* 0x000eae0000000200 */
[----:B---3--:R-:W-:Y:S01]  /*4570*/  HMMA.16816.F32.BF16 R40, R12, R24, R32 ;  /* 0x000000180c28723c */ /* 0x008fe20000041820 */
[----:B------:R-:W-:Y:S01]  /*4580*/  LDSM.16.M88.4 R32, [R208+0x6800] ;  /* 0x00680000d020783b */ /* 0x000fe20000000200 */
[----:B-1----:R-:W-:Y:S01]  /*4590*/  IMAD.MOV.U32 R7, RZ, RZ, R6 ;  /* 0x000000ffff077224 */ /* 0x002fe200078e0006 */
[----:B------:R-:W-:Y:S01]  /*45a0*/  IABS R6, R8 ;  /* 0x0000000800067213 */ /* 0x000fe20000000000 */
[----:B------:R-:W-:-:S02]  /*45b0*/  IMAD.IADD R8, R2, 0x1, -R65 ;  /* 0x0000000102087824 */ /* 0x000fc400078e0a41 */
[----:B------:R1:W-:Y:S02]  /*45c0*/  I2F R98, R7 ;  /* 0x0000000700627306 */ /* 0x0003e40000201400 */
[C---:B------:R-:W-:Y:S01]  /*45d0*/  HMMA.16816.F32.BF16 R44, R12.reuse, R26, R44 ;  /* 0x0000001a0c2c723c */ /* 0x040fe2000004182c */
[----:B------:R-:W-:Y:S07]  /*45e0*/  LDSM.16.M88.4 R24, [R208+0x6000] ;  /* 0x00600000d018783b */ /* 0x000fee0000000200 */
[----:B------:R-:W-:Y:S01]  /*45f0*/  HMMA.16816.F32.BF16 R36, R12, R28, R76 ;  /* 0x0000001c0c24723c */ /* 0x000fe2000004184c */
[----:B-1----:R-:W-:Y:S01]  /*4600*/  IMAD.MOV.U32 R7, RZ, RZ, R6 ;  /* 0x000000ffff077224 */ /* 0x002fe200078e0006 */
[----:B------:R-:W-:Y:S01]  /*4610*/  IABS R6, R8 ;  /* 0x0000000800067213 */ /* 0x000fe20000000000 */
[----:B------:R-:W-:-:S04]  /*4620*/  IMAD.IADD R8, R2, 0x1, -R73 ;  /* 0x0000000102087824 */ /* 0x000fc800078e0a49 */
[C---:B------:R-:W-:Y:S01]  /*4630*/  IADD3 R77, R3.reuse, 0x38, RZ ;  /* 0x00000038034d7810 */ /* 0x040fe20007ffe0ff */
[----:B------:R1:W-:Y:S01]  /*4640*/  I2F R94, R7 ;  /* 0x00000007005e7306 */ /* 0x0003e20000201400 */
[----:B------:R-:W-:Y:S01]  /*4650*/  IADD3 R76, R3, 0x39, RZ ;  /* 0x00000039034c7810 */ /* 0x000fe20007ffe0ff */
[C---:B------:R-:W-:Y:S01]  /*4660*/  HMMA.16816.F32.BF16 R68, R12.reuse, R30, R68 ;  /* 0x0000001e0c44723c */ /* 0x040fe20000041844 */
[----:B------:R-:W-:Y:S07]  /*4670*/  LDSM.16.M88.4 R28, [R208+0x7000] ;  /* 0x00700000d01c783b */ /* 0x000fee0000000200 */
[----:B--2---:R-:W-:Y:S01]  /*4680*/  HMMA.16816.F32.BF16 R60, R12, R20, R60 ;  /* 0x000000140c3c723c */ /* 0x004fe2000004183c */
[----:B-1----:R-:W-:Y:S01]  /*4690*/  IMAD.MOV.U32 R7, RZ, RZ, R6 ;  /* 0x000000ffff077224 */ /* 0x002fe200078e0006 */
[----:B------:R-:W-:-:S06]  /*46a0*/  IABS R6, R8 ;  /* 0x0000000800067213 */ /* 0x000fcc0000000000 */
[----:B------:R-:W-:Y:S01]  /*46b0*/  HMMA.16816.F32.BF16 R56, R12, R22, R56 ;  /* 0x000000160c38723c */ /* 0x000fe20000041838 */
[----:B------:R-:W1:Y:S01]  /*46c0*/  LDSM.16.M88.4 R8, [R212+0x6000] ;  /* 0x00600000d408783b */ /* 0x000e620000000200 */
[----:B------:R2:W-:Y:S08]  /*46d0*/  I2F R95, R7 ;  /* 0x00000007005f7306 */ /* 0x0005f00000201400 */
[----:B------:R3:W-:Y:S01]  /*46e0*/  I2F R91, R6 ;  /* 0x00000006005b7306 */ /* 0x0007e20000201400 */
[----:B--2---:R-:W-:-:S05]  /*46f0*/  IMAD.IADD R7, R2, 0x1, -R80 ;  /* 0x0000000102077824 */ /* 0x004fca00078e0a50 */
[----:B------:R-:W-:Y:S01]  /*4700*/  IABS R7, R7 ;  /* 0x0000000700077213 */ /* 0x000fe20000000000 */
[----:B---3--:R-:W-:-:S03]  /*4710*/  IMAD.IADD R6, R2, 0x1, -R72 ;  /* 0x0000000102067824 */ /* 0x008fc600078e0a48 */
[----:B------:R2:W-:Y:S02]  /*4720*/  I2F R89, R7 ;  /* 0x0000000700597306 */ /* 0x0005e40000201400 */
[----:B------:R-:W-:Y:S01]  /*4730*/  IABS R6, R6 ;  /* 0x0000000600067213 */ /* 0x000fe20000000000 */
[C---:B-1----:R-:W-:Y:S04]  /*4740*/  HMMA.16816.F32.BF16 R40, R8.reuse, R32, R40 ;  /* 0x000000200828723c */ /* 0x042fe80000041828 */
[----:B--2---:R-:W-:Y:S01]  /*4750*/  IMAD.MOV.U32 R7, RZ, RZ, R6 ;  /* 0x000000ffff077224 */ /* 0x004fe200078e0006 */
[----:B------:R-:W-:Y:S01]  /*4760*/  IABS R6, R16 ;  /* 0x0000001000067213 */ /* 0x000fe20000000000 */
[C---:B------:R-:W-:Y:S02]  /*4770*/  IMAD.IADD R16, R2.reuse, 0x1, -R77 ;  /* 0x0000000102107824 */ /* 0x040fe400078e0a4d */
[----:B------:R1:W-:Y:S01]  /*4780*/  I2F R86, R7 ;  /* 0x0000000700567306 */ /* 0x0003e20000201400 */
[C---:B------:R-:W-:Y:S08]  /*4790*/  HMMA.16816.F32.BF16 R44, R8.reuse, R34, R44 ;  /* 0x00000022082c723c */ /* 0x040ff0000004182c */
[C---:B------:R-:W-:Y:S01]  /*47a0*/  HMMA.16816.F32.BF16 R36, R8.reuse, R28, R36 ;  /* 0x0000001c0824723c */ /* 0x040fe20000041824 */
[----:B-1----:R-:W-:Y:S01]  /*47b0*/  IMAD.MOV.U32 R7, RZ, RZ, R6 ;  /* 0x000000ffff077224 */ /* 0x002fe200078e0006 */
[----:B------:R-:W-:Y:S01]  /*47c0*/  IABS R6, R16 ;  /* 0x0000001000067213 */ /* 0x000fe20000000000 */
[C---:B------:R-:W-:Y:S01]  /*47d0*/  IMAD.IADD R16, R2.reuse, 0x1, -R76 ;  /* 0x0000000102107824 */ /* 0x040fe200078e0a4c */
[----:B------:R-:W-:Y:S01]  /*47e0*/  IADD3 R2, R2, 0x8, RZ ;  /* 0x0000000802027810 */ /* 0x000fe20007ffe0ff */
[----:B------:R1:W-:Y:S03]  /*47f0*/  I2F R85, R7 ;  /* 0x0000000700557306 */ /* 0x0003e60000201400 */
[----:B------:R-:W-:Y:S01]  /*4800*/  HMMA.16816.F32.BF16 R28, R8, R30, R68 ;  /* 0x0000001e081c723c */ /* 0x000fe20000041844 */
[----:B------:R-:W-:-:S02]  /*4810*/  IMAD.IADD R12, R2, 0x1, -R83 ;  /* 0x00000001020c7824 */ /* 0x000fc400078e0a53 */
[----:B-1----:R-:W-:Y:S01]  /*4820*/  IMAD.MOV.U32 R7, RZ, RZ, R6 ;  /* 0x000000ffff077224 */ /* 0x002fe200078e0006 */
[----:B------:R-:W-:-:S04]  /*4830*/  IABS R6, R16 ;  /* 0x0000001000067213 */ /* 0x000fc80000000000 */
[C---:B------:R-:W-:Y:S01]  /*4840*/  HMMA.16816.F32.BF16 R16, R8.reuse, R24, R52 ;  /* 0x000000180810723c */ /* 0x040fe20000041834 */
[----:B------:R1:W-:Y:S07]  /*4850*/  I2F R79, R7 ;  /* 0x00000007004f7306 */ /* 0x0003ee0000201400 */
[----:B------:R-:W-:Y:S01]  /*4860*/  HMMA.16816.F32.BF16 R24, R8, R26, R48 ;  /* 0x0000001a0818723c */ /* 0x000fe20000041830 */
[----:B------:R2:W-:Y:S01]  /*4870*/  I2F R78, R6 ;  /* 0x00000006004e7306 */ /* 0x0005e20000201400 */
[----:B-1----:R-:W-:-:S05]  /*4880*/  IMAD.IADD R7, R2, 0x1, -R3 ;  /* 0x0000000102077824 */ /* 0x002fca00078e0a03 */
[----:B------:R-:W-:-:S09]  /*4890*/  IABS R7, R7 ;  /* 0x0000000700077213 */ /* 0x000fd20000000000 */
[----:B------:R-:W-:Y:S02]  /*48a0*/  FFMA.FTZ R13, R90, -UR4, R16 ;  /* 0x800000045a0d7c23 */ /* 0x000fe40008010010 */
[----:B--2---:R-:W-:Y:S01]  /*48b0*/  IMAD.IADD R6, R2, 0x1, -R84 ;  /* 0x0000000102067824 */ /* 0x004fe200078e0a54 */
[----:B------:R1:W2:Y:S02]  /*48c0*/  I2F R14, R7 ;  /* 0x00000007000e7306 */ /* 0x0002a40000201400 */
[----:B------:R-:W-:Y:S02]  /*48d0*/  FSEL R52, R13, -INF , !P2 ;  /* 0xff8000000d347808 */ /* 0x000fe40005000000 */
[----:B------:R-:W-:Y:S01]  /*48e0*/  IABS R6, R6 ;  /* 0x0000000600067213 */ /* 0x000fe20000000000 */
[----:B------:R-:W-:-:S05]  /*48f0*/  FFMA.FTZ R13, R87, -UR4, R24 ;  /* 0x80000004570d7c23 */ /* 0x000fca0008010018 */
[----:B------:R-:W-:Y:S01]  /*4900*/  FSEL R49, R13, -INF , !P0 ;  /* 0xff8000000d317808 */ /* 0x000fe20004000000 */
[----:B-----5:R-:W-:Y:S02]  /*4910*/  FFMA.FTZ R13, R92, -UR4, R25 ;  /* 0x800000045c0d7c23 */ /* 0x020fe40008010019 */
[----:B-1----:R-:W-:Y:S01]  /*4920*/  IMAD.MOV.U32 R7, RZ, RZ, R6 ;  /* 0x000000ffff077224 */ /* 0x002fe200078e0006 */
[----:B------:R-:W-:Y:S01]  /*4930*/  IABS R6, R12 ;  /* 0x0000000c00067213 */ /* 0x000fe20000000000 */
[----:B--2---:R-:W-:Y:S01]  /*4940*/  FFMA.FTZ R12, R14, -UR4, R18 ;  /* 0x800000040e0c7c23 */ /* 0x004fe20008010012 */
[----:B------:R-:W-:Y:S01]  /*4950*/  FSEL R48, R13, -INF , !P6 ;  /* 0xff8000000d307808 */ /* 0x000fe20007000000 */
[----:B------:R1:W2:Y:S01]  /*4960*/  I2F R15, R7 ;  /* 0x00000007000f7306 */ /* 0x0002a20000201400 */
[----:B------:R-:W-:Y:S02]  /*4970*/  FFMA.FTZ R14, R88, -UR4, R17 ;  /* 0x80000004580e7c23 */ /* 0x000fe40008010011 */
[----:B------:R-:W-:-:S02]  /*4980*/  FSEL R54, R12, -INF , !P2 ;  /* 0xff8000000c367808 */ /* 0x000fc40005000000 */
[----:B------:R-:W-:Y:S02]  /*4990*/  ISETP.GE.AND P2, PT, R66, UR15, PT ;  /* 0x0000000f42007c0c */ /* 0x000fe4000bf46270 */
[----:B------:R-:W-:Y:S01]  /*49a0*/  FSEL R50, R14, -INF , !P1 ;  /* 0xff8000000e327808 */ /* 0x000fe20004800000 */
[----:B------:R-:W3:Y:S01]  /*49b0*/  I2F R20, R6 ;  /* 0x0000000600147306 */ /* 0x000ee20000201400 */
[----:B------:R-:W-:-:S05]  /*49c0*/  FFMA.FTZ R14, R93, -UR4, R41 ;  /* 0x800000045d0e7c23 */ /* 0x000fca0008010029 */
[----:B------:R-:W-:Y:S01]  /*49d0*/  FSEL R127, R14, -INF , !P4 ;  /* 0xff8000000e7f7808 */ /* 0x000fe20006000000 */
[C---:B-1----:R-:W-:Y:S02]  /*49e0*/  IMAD.IADD R7, R2.reuse, 0x1, -R81 ;  /* 0x0000000102077824 */ /* 0x042fe400078e0a51 */
[----:B--2---:R-:W-:Y:S02]  /*49f0*/  FFMA.FTZ R12, R15, -UR4, R19 ;  /* 0x800000040f0c7c23 */ /* 0x004fe40008010013 */
[----:B------:R-:W1:Y:S01]  /*4a00*/  LDSM.16.M88.4 R16, [R208+0x7800] ;  /* 0x00780000d010783b */ /* 0x000e620000000200 */
[----:B------:R-:W-:Y:S01]  /*4a10*/  IABS R3, R7 ;  /* 0x0000000700037213 */ /* 0x000fe20000000000 */
[----:B------:R-:W-:Y:S01]  /*4a20*/  IMAD.IADD R7, R2, 0x1, -R75 ;  /* 0x0000000102077824 */ /* 0x000fe200078e0a4b */
[----:B------:R-:W-:Y:S01]  /*4a30*/  FSEL R53, R12, -INF , !P1 ;  /* 0xff8000000c357808 */ /* 0x000fe20004800000 */
[----:B---3--:R-:W-:Y:S01]  /*4a40*/  FFMA.FTZ R12, R20, -UR4, R26 ;  /* 0x80000004140c7c23 */ /* 0x008fe2000801001a */
[----:B------:R-:W-:Y:S01]  /*4a50*/  ISETP.GE.AND P1, PT, R64, UR15, PT ;  /* 0x0000000f40007c0c */ /* 0x000fe2000bf26270 */
[----:B------:R-:W-:Y:S01]  /*4a60*/  IMAD.MOV.U32 R6, RZ, RZ, R3 ;  /* 0x000000ffff067224 */ /* 0x000fe200078e0003 */
[----:B------:R-:W-:Y:S01]  /*4a70*/  IABS R3, R7 ;  /* 0x0000000700037213 */ /* 0x000fe20000000000 */
[----:B------:R-:W-:Y:S01]  /*4a80*/  IMAD.IADD R7, R2, 0x1, -R74 ;  /* 0x0000000102077824 */ /* 0x000fe200078e0a4a */
[----:B------:R-:W-:Y:S01]  /*4a90*/  FSEL R55, R12, -INF , !P0 ;  /* 0xff8000000c377808 */ /* 0x000fe20004000000 */
[----:B------:R2:W3:Y:S01]  /*4aa0*/  I2F R21, R6 ;  /* 0x0000000600157306 */ /* 0x0004e20000201400 */
[----:B------:R-:W-:Y:S01]  /*4ab0*/  FFMA.FTZ R15, R97, -UR4, R40 ;  /* 0x80000004610f7c23 */ /* 0x000fe20008010028 */
[----:B------:R-:W-:Y:S01]  /*4ac0*/  ISETP.GE.AND P0, PT, R65, UR15, PT ;  /* 0x0000000f41007c0c */ /* 0x000fe2000bf06270 */
[----:B------:R-:W-:-:S04]  /*4ad0*/  DEPBAR.LE SB0, 0x0 ;  /* 0x000080000000791a */ /* 0x000fc80000000000 */
[----:B------:R-:W-:Y:S01]  /*4ae0*/  FSEL R136, R15, -INF , !P5 ;  /* 0xff8000000f887808 */ /* 0x000fe20006800000 */
[----:B--2---:R-:W-:Y:S01]  /*4af0*/  IMAD.MOV.U32 R6, RZ, RZ, R3 ;  /* 0x000000ffff067224 */ /* 0x004fe200078e0003 */
[----:B------:R-:W-:Y:S01]  /*4b00*/  IABS R3, R7 ;  /* 0x0000000700037213 */ /* 0x000fe20000000000 */
[----:B------:R-:W-:Y:S02]  /*4b10*/  IMAD.IADD R7, R2, 0x1, -R67 ;  /* 0x0000000102077824 */ /* 0x000fe400078e0a43 */
[----:B------:R2:W4:Y:S01]  /*4b20*/  I2F R23, R6 ;  /* 0x0000000600177306 */ /* 0x0005220000201400 */
[----:B---3--:R-:W-:-:S05]  /*4b30*/  FFMA.FTZ R12, R21, -UR4, R27 ;  /* 0x80000004150c7c23 */ /* 0x008fca000801001b */
[----:B------:R-:W-:Y:S01]  /*4b40*/  FSEL R51, R12, -INF , !P6 ;  /* 0xff8000000c337808 */ /* 0x000fe20007000000 */
[----:B------:R-:W-:Y:S01]  /*4b50*/  BAR.SYNC.DEFER_BLOCKING 0x0 ;  /* 0x0000000000007b1d */ /* 0x000fe20000010000 */
[----:B------:R-:W-:Y:S01]  /*4b60*/  ISETP.GE.AND P6, PT, R73, UR15, PT ;  /* 0x0000000f49007c0c */ /* 0x000fe2000bfc6270 */
[----:B-1----:R-:W-:Y:S01]  /*4b70*/  HMMA.16816.F32.BF16 R24, R8, R16, R60 ;  /* 0x000000100818723c */ /* 0x002fe2000004183c */
[----:B--2---:R-:W-:Y:S01]  /*4b80*/  IMAD.MOV.U32 R6, RZ, RZ, R3 ;  /* 0x000000ffff067224 */ /* 0x004fe200078e0003 */
[----:B------:R-:W-:Y:S01]  /*4b90*/  IABS R3, R7 ;  /* 0x0000000700037213 */ /* 0x000fe20000000000 */
[----:B------:R-:W-:Y:S02]  /*4ba0*/  IMAD.IADD R7, R2, 0x1, -R66 ;  /* 0x0000000102077824 */ /* 0x000fe400078e0a42 */
[----:B------:R1:W2:Y:S01]  /*4bb0*/  I2F R22, R6 ;  /* 0x0000000600167306 */ /* 0x0002a20000201400 */
[----:B----4-:R-:W-:-:S05]  /*4bc0*/  FFMA.FTZ R13, R23, -UR4, R42 ;  /* 0x80000004170d7c23 */ /* 0x010fca000801002a */
[----:B------:R-:W-:Y:S01]  /*4bd0*/  FSEL R145, R13, -INF , !P5 ;  /* 0xff8000000d917808 */ /* 0x000fe20006800000 */
[----:B------:R-:W-:Y:S01]  /*4be0*/  FFMA.FTZ R13, R96, -UR4, R44 ;  /* 0x80000004600d7c23 */ /* 0x000fe2000801002c */
[----:B------:R-:W-:-:S04]  /*4bf0*/  ISETP.GE.AND P5, PT, R80, UR15, PT ;  /* 0x0000000f50007c0c */ /* 0x000fc8000bfa6270 */
[----:B------:R-:W-:-:S07]  /*4c00*/  FSEL R126, R13, -INF , !P3 ;  /* 0xff8000000d7e7808 */ /* 0x000fce0005800000 */
[----:B------:R-:W-:Y:S02]  /*4c10*/  FFMA.FTZ R16, R85, -UR4, R25 ;  /* 0x8000000455107c23 */ /* 0x000fe40008010019 */
[----:B-1----:R-:W-:Y:S01]  /*4c20*/  IMAD.MOV.U32 R6, RZ, RZ, R3 ;  /* 0x000000ffff067224 */ /* 0x002fe200078e0003 */
[----:B------:R-:W-:Y:S01]  /*4c30*/  IABS R3, R7 ;  /* 0x0000000700037213 */ /* 0x000fe20000000000 */
[----:B------:R-:W-:Y:S02]  /*4c40*/  IMAD.IADD R7, R2, 0x1, -R64 ;  /* 0x0000000102077824 */ /* 0x000fe400078e0a40 */
[----:B------:R1:W3:Y:S01]  /*4c50*/  I2F R33, R6 ;  /* 0x0000000600217306 */ /* 0x0002e20000201400 */
[----:B--2---:R-:W-:Y:S02]  /*4c60*/  FFMA.FTZ R12, R22, -UR4, R43 ;  /* 0x80000004160c7c23 */ /* 0x004fe4000801002b */
[----:B------:R-:W-:-:S03]  /*4c70*/  FFMA.FTZ R17, R86, -UR4, R24 ;  /* 0x8000000456117c23 */ /* 0x000fc60008010018 */
[----:B------:R-:W-:Y:S02]  /*4c80*/  FSEL R146, R12, -INF , !P4 ;  /* 0xff8000000c927808 */ /* 0x000fe40006000000 */
[----:B------:R-:W-:-:S04]  /*4c90*/  ISETP.GE.AND P4, PT, R72, UR15, PT ;  /* 0x0000000f48007c0c */ /* 0x000fc8000bf86270 */
[----:B------:R-:W-:Y:S01]  /*4ca0*/  FSEL R231, R17, -INF , !P4 ;  /* 0xff80000011e77808 */ /* 0x000fe20006000000 */
[----:B-1----:R-:W-:Y:S01]  /*4cb0*/  IMAD.MOV.U32 R6, RZ, RZ, R3 ;  /* 0x000000ffff067224 */ /* 0x002fe200078e0003 */
[----:B------:R-:W-:Y:S01]  /*4cc0*/  IABS R3, R7 ;  /* 0x0000000700037213 */ /* 0x000fe20000000000 */
[----:B------:R-:W-:Y:S02]  /*4cd0*/  IMAD.IADD R7, R2, 0x1, -R65 ;  /* 0x0000000102077824 */ /* 0x000fe400078e0a41 */
[----:B------:R1:W-:Y:S01]  /*4ce0*/  I2F R35, R6 ;  /* 0x0000000600237306 */ /* 0x0003e20000201400 */
[----:B---3--:R-:W-:-:S05]  /*4cf0*/  FFMA.FTZ R12, R33, -UR4, R46 ;  /* 0x80000004210c7c23 */ /* 0x008fca000801002e */
[----:B------:R-:W-:Y:S02]  /*4d00*/  FSEL R144, R12, -INF , !P3 ;  /* 0xff8000000c907808 */ /* 0x000fe40005800000 */
[----:B------:R-:W-:Y:S01]  /*4d10*/  HMMA.16816.F32.BF16 R12, R8, R18, R56 ;  /* 0x00000012080c723c */ /* 0x000fe20000041838 */
[----:B------:R-:W-:-:S06]  /*4d20*/  ISETP.GE.AND P3, PT, R82, UR15, PT ;  /* 0x0000000f52007c0c */ /* 0x000fcc000bf66270 */
[----:B------:R-:W-:Y:S02]  /*4d30*/  FFMA.FTZ R9, R98, -UR4, R45 ;  /* 0x8000000462097c23 */ /* 0x000fe4000801002d */
[----:B-1----:R-:W-:Y:S01]  /*4d40*/  IMAD.MOV.U32 R6, RZ, RZ, R3 ;  /* 0x000000ffff067224 */ /* 0x002fe200078e0003 */
[----:B------:R-:W-:Y:S01]  /*4d50*/  IABS R3, R7 ;  /* 0x0000000700037213 */ /* 0x000fe20000000000 */
[----:B------:R-:W-:Y:S01]  /*4d60*/  IMAD.IADD R7, R2, 0x1, -R73 ;  /* 0x0000000102077824 */ /* 0x000fe200078e0a49 */
[----:B------:R-:W-:Y:S01]  /*4d70*/  FSEL R124, R9, -INF , !P2 ;  /* 0xff800000097c7808 */ /* 0x000fe20005000000 */
[----:B------:R1:W-:Y:S01]  /*4d80*/  I2F R32, R6 ;  /* 0x0000000600207306 */ /* 0x0003e20000201400 */
[----:B------:R-:W-:Y:S02]  /*4d90*/  FFMA.FTZ R10, R94, -UR4, R36 ;  /* 0x800000045e0a7c23 */ /* 0x000fe40008010024 */
[----:B------:R-:W-:Y:S02]  /*4da0*/  FFMA.FTZ R18, R89, -UR4, R29 ;  /* 0x8000000459127c23 */ /* 0x000fe4000801001d */
[----:B------:R-:W-:Y:S01]  /*4db0*/  FFMA.FTZ R19, R91, -UR4, R28 ;  /* 0x800000045b137c23 */ /* 0x000fe2000801001c */
[----:B------:R-:W-:-:S02]  /*4dc0*/  FSEL R171, R10, -INF , !P1 ;  /* 0xff8000000aab7808 */ /* 0x000fc40004800000 */
[----:B------:R-:W-:Y:S02]  /*4dd0*/  FSEL R170, R18, -INF , !P5 ;  /* 0xff80000012aa7808 */ /* 0x000fe40006800000 */
[----:B------:R-:W-:Y:S01]  /*4de0*/  FSEL R150, R19, -INF , !P6 ;  /* 0xff80000013967808 */ /* 0x000fe20007000000 */
[----:B------:R-:W-:Y:S02]  /*4df0*/  FFMA.FTZ R12, R79, -UR4, R12 ;  /* 0x800000044f0c7c23 */ /* 0x000fe4000801000c */
[----:B------:R-:W-:Y:S02]  /*4e00*/  FFMA.FTZ R13, R78, -UR4, R13 ;  /* 0x800000044e0d7c23 */ /* 0x000fe4000801000d */
[----:B-1----:R-:W-:Y:S01]  /*4e10*/  IMAD.MOV.U32 R6, RZ, RZ, R3 ;  /* 0x000000ffff067224 */ /* 0x002fe200078e0003 */
[----:B------:R-:W-:Y:S01]  /*4e20*/  IABS R3, R7 ;  /* 0x0000000700037213 */ /* 0x000fe20000000000 */
[C---:B------:R-:W-:Y:S02]  /*4e30*/  IMAD.IADD R7, R2.reuse, 0x1, -R80 ;  /* 0x0000000102077824 */ /* 0x040fe400078e0a50 */
[----:B------:R1:W-:Y:S02]  /*4e40*/  I2F R34, R6 ;  /* 0x0000000600227306 */ /* 0x0003e40000201400 */
[----:B-1----:R-:W-:Y:S01]  /*4e50*/  IMAD.MOV.U32 R6, RZ, RZ, R3 ;  /* 0x000000ffff067224 */ /* 0x002fe200078e0003 */
[----:B------:R-:W-:Y:S01]  /*4e60*/  IABS R3, R7 ;  /* 0x0000000700037213 */ /* 0x000fe20000000000 */
[----:B------:R-:W-:-:S04]  /*4e70*/  IMAD.IADD R7, R2, 0x1, -R72 ;  /* 0x0000000102077824 */ /* 0x000fc800078e0a48 */
[----:B------:R1:W2:Y:S02]  /*4e80*/  I2F R23, R6 ;  /* 0x0000000600177306 */ /* 0x0002a40000201400 */
[----:B-1----:R-:W-:Y:S01]  /*4e90*/  IMAD.MOV.U32 R6, RZ, RZ, R3 ;  /* 0x000000ffff067224 */ /* 0x002fe200078e0003 */
[----:B------:R-:W-:Y:S01]  /*4ea0*/  IABS R3, R7 ;  /* 0x0000000700037213 */ /* 0x000fe20000000000 */
[----:B------:R-:W-:-:S04]  /*4eb0*/  IMAD.IADD R7, R2, 0x1, -R82 ;  /* 0x0000000102077824 */ /* 0x000fc800078e0a52 */
[----:B------:R1:W3:Y:S01]  /*4ec0*/  I2F R21, R6 ;  /* 0x0000000600157306 */ /* 0x0002e20000201400 */
[----:B--2---:R-:W-:-:S05]  /*4ed0*/  FFMA.FTZ R10, R23, -UR4, R30 ;  /* 0x80000004170a7c23 */ /* 0x004fca000801001e */
[----:B------:R-:W-:Y:S01]  /*4ee0*/  FSEL R185, R10, -INF , !P6 ;  /* 0xff8000000ab97808 */ /* 0x000fe20007000000 */
[----:B-1----:R-:W-:Y:S01]  /*4ef0*/  IMAD.MOV.U32 R6, RZ, RZ, R3 ;  /* 0x000000ffff067224 */ /* 0x002fe200078e0003 */
[----:B------:R-:W-:Y:S01]  /*4f00*/  IABS R3, R7 ;  /* 0x0000000700037213 */ /* 0x000fe20000000000 */
[C---:B------:R-:W-:Y:S02]  /*4f10*/  IMAD.IADD R7, R2.reuse, 0x1, -R77 ;  /* 0x0000000102077824 */ /* 0x040fe400078e0a4d */
[----:B------:R-:W-:Y:S01]  /*4f20*/  IMAD.IADD R2, R2, 0x1, -R76 ;  /* 0x0000000102027824 */ /* 0x000fe200078e0a4c */
[----:B------:R1:W2:Y:S01]  /*4f30*/  I2F R20, R6 ;  /* 0x0000000600147306 */ /* 0x0002a20000201400 */
[----:B---3--:R-:W-:-:S03]  /*4f40*/  FFMA.FTZ R9, R21, -UR4, R31 ;  /* 0x8000000415097c23 */ /* 0x008fc6000801001f */
[----:B------:R-:W-:Y:S02]  /*4f50*/  IABS R2, R2 ;  /* 0x0000000200027213 */ /* 0x000fe40000000000 */
[----:B------:R-:W-:-:S04]  /*4f60*/  FSEL R186, R9, -INF , !P5 ;  /* 0xff80000009ba7808 */ /* 0x000fc80006800000 */
[----:B------:R-:W3:Y:S01]  /*4f70*/  I2F R2, R2 ;  /* 0x0000000200027306 */ /* 0x000ee20000201400 */
[----:B-1----:R-:W-:Y:S01]  /*4f80*/  IMAD.MOV.U32 R6, RZ, RZ, R3 ;  /* 0x000000ffff067224 */ /* 0x002fe200078e0003 */
[----:B------:R-:W-:Y:S01]  /*4f90*/  IABS R3, R7 ;  /* 0x0000000700037213 */ /* 0x000fe20000000000 */
[----:B------:R-:W-:-:S05]  /*4fa0*/  FFMA.FTZ R7, R32, -UR4, R38 ;  /* 0x8000000420077c23 */ /* 0x000fca0008010026 */
[----:B------:R1:W4:Y:S01]  /*4fb0*/  I2F R11, R6 ;  /* 0x00000006000b7306 */ /* 0x0003220000201400 */
[----:B------:R-:W-:Y:S01]  /*4fc0*/  FSEL R187, R7, -INF , !P1 ;  /* 0xff80000007bb7808 */ /* 0x000fe20004800000 */
[----:B--2---:R-:W-:Y:S01]  /*4fd0*/  FFMA.FTZ R7, R20, -UR4, R26 ;  /* 0x8000000414077c23 */ /* 0x004fe2000801001a */
[----:B------:R-:W-:Y:S01]  /*4fe0*/  ISETP.GE.AND P1, PT, R76, UR15, PT ;  /* 0x0000000f4c007c0c */ /* 0x000fe2000bf26270 */
[----:B---3--:R-:W-:-:S04]  /*4ff0*/  FFMA.FTZ R2, R2, -UR4, R15 ;  /* 0x8000000402027c23 */ /* 0x008fc8000801000f */
[----:B------:R2:W3:Y:S01]  /*5000*/  I2F R8, R3 ;  /* 0x0000000300087306 */ /* 0x0004e20000201400 */
[----:B------:R-:W-:Y:S02]  /*5010*/  FSEL R178, R7, -INF , !P4 ;  /* 0xff80000007b27808 */ /* 0x000fe40006000000 */
[----:B------:R-:W-:Y:S02]  /*5020*/  FSEL R2, R2, -INF , !P1 ;  /* 0xff80000002027808 */ /* 0x000fe40004800000 */
[----:B------:R-:W-:Y:S01]  /*5030*/  FSEL R18, R13, -INF , !P1 ;  /* 0xff8000000d127808 */ /* 0x000fe20004800000 */
[----:B-1----:R-:W-:Y:S02]  /*5040*/  FFMA.FTZ R6, R35, -UR4, R47 ;  /* 0x8000000423067c23 */ /* 0x002fe4000801002f */
[----:B----4-:R-:W-:-:S03]  /*5050*/  FFMA.FTZ R11, R11, -UR4, R27 ;  /* 0x800000040b0b7c23 */ /* 0x010fc6000801001b */
[----:B------:R-:W-:Y:S01]  /*5060*/  FSEL R125, R6, -INF , !P2 ;  /* 0xff800000067d7808 */ /* 0x000fe20005000000 */
[----:B------:R-:W-:Y:S01]  /*5070*/  FFMA.FTZ R6, R95, -UR4, R37 ;  /* 0x800000045f067c23 */ /* 0x000fe20008010025 */
[----:B------:R-:W-:Y:S01]  /*5080*/  ISETP.GE.AND P2, PT, R77, UR15, PT ;  /* 0x0000000f4d007c0c */ /* 0x000fe2000bf46270 */
[----:B--2---:R-:W-:Y:S01]  /*5090*/  FFMA.FTZ R3, R34, -UR4, R39 ;  /* 0x8000000422037c23 */ /* 0x004fe20008010027 */
[----:B------:R-:W-:Y:S01]  /*50a0*/  FSEL R164, R11, -INF , !P3 ;  /* 0xff8000000ba47808 */ /* 0x000fe20005800000 */
[----:B---3--:R-:W-:Y:S01]  /*50b0*/  FFMA.FTZ R8, R8, -UR4, R14 ;  /* 0x8000000408087c23 */ /* 0x008fe2000801000e */
[----:B------:R-:W-:Y:S02]  /*50c0*/  FSEL R149, R6, -INF , !P0 ;  /* 0xff80000006957808 */ /* 0x000fe40004000000 */
[----:B------:R-:W-:Y:S02]  /*50d0*/  FSEL R184, R3, -INF , !P0 ;  /* 0xff80000003b87808 */ /* 0x000fe40004000000 */
[----:B------:R-:W-:-:S02]  /*50e0*/  FSEL R6, R16, -INF , !P3 ;  /* 0xff80000010067808 */ /* 0x000fc40005800000 */
[----:B------:R-:W-:Y:S02]  /*50f0*/  FSEL R3, R12, -INF , !P2 ;  /* 0xff8000000c037808 */ /* 0x000fe40005000000 */
[----:B------:R-:W-:Y:S01]  /*5100*/  PLOP3.LUT P0, PT, PT, PT, UP0, 0x80, 0x0 ;  /* 0x000000000000781c */ /* 0x000fe20003f0f008 */
[----:B------:R1:W-:Y:S01]  /*5110*/  STL [R1+0x1c], R6 ;  /* 0x00001c0601007387 */ /* 0x0003e20000100800 */
[----:B------:R-:W-:-:S03]  /*5120*/  FSEL R7, R8, -INF , !P2 ;  /* 0xff80000008077808 */ /* 0x000fc60005000000 */
[----:B------:R1:W-:Y:S04]  /*5130*/  STL [R1+0x20], R3 ;  /* 0x0000200301007387 */ /* 0x0003e80000100800 */
[----:B------:R1:W-:Y:S04]  /*5140*/  STL [R1+0x24], R2 ;  /* 0x0000240201007387 */ /* 0x0003e80000100800 */
[----:B------:R-:W-:Y:S05]  /*5150*/  @!P0 BRA `(.L_x_109) ;  /* 0x0000084000008947 */ /* 0x000fea0003800000 */
[----:B------:R-:W-:Y:S01]  /*5160*/  ULEA.HI.SX32 UR9, UR9, 0xfffffffe, 0x1a ;  /* 0xfffffffe09097891 */ /* 0x000fe2000f8fd23f */
[----:B------:R-:W-:Y:S01]  /*5170*/  ISETP.GE.AND P6, PT, R248, c[0x0][0x220], PT ;  /* 0x00008800f8007a0c */ /* 0x000fe20003fc6270 */
[----:B------:R-:W-:Y:S01]  /*5180*/  BSSY B0, `(.L_x_110) ;  /* 0x0000080000007945 */ /* 0x000fe20003800000 */
[----:B------:R-:W-:Y:S01]  /*5190*/  ISETP.GE.AND P5, PT, R101, c[0x0][0x220], PT ;  /* 0x0000880065007a0c */ /* 0x000fe20003fa6270 */
[----:B------:R-:W-:Y:S01]  /*51a0*/  USHF.R.S32.HI UR5, URZ, 0x1f, UR9 ;  /* 0x0000001f3f057899 */ /* 0x000fe20008011409 */
[----:B------:R-:W-:Y:S01]  /*51b0*/  ISETP.GE.AND P4, PT, R252, c[0x0][0x220], PT ;  /* 0x00008800fc007a0c */ /* 0x000fe20003f86270 */
[----:B------:R-:W-:Y:S01]  /*51c0*/  UIMAD UR29, UR29, UR9, URZ ;  /* 0x000000091d1d72a4 */ /* 0x000fe2000f8e023f */
[----:B-1----:R-:W-:Y:S01]  /*51d0*/  IMAD.WIDE.U32 R2, R99, UR9, R250 ;  /* 0x0000000963027c25 */ /* 0x002fe2000f8e00fa */
        /* <DEDUP_REMOVED lines=122> */
.L_x_111:
[----:B------:R-:W-:Y:S05]  /*5980*/  BSYNC B0 ;  /* 0x0000000000007941 */ /* 0x000fea0003800000 */
.L_x_110:
[----:B------:R-:W0:Y:S02]  /*5990*/  LDGDEPBAR ;  /* 0x00000000000079af */ /* 0x000e240000000000 */
.L_x_109:
[----:B------:R-:W-:Y:S04]  /*59a0*/  STL [R1+0x50], R214 ;  /* 0x000050d601007387 */ /* 0x000fe80000100800 */
[----:B------:R-:W-:Y:S04]  /*59b0*/  STL [R1+0x4c], R213 ;  /* 0x00004cd501007387 */ /* 0x000fe80000100800 */
[----:B------:R-:W-:Y:S04]  /*59c0*/  STL [R1+0x48], R212 ;  /* 0x000048d401007387 */ /* 0x000fe80000100800 */
[----:B------:R-:W-:Y:S04]  /*59d0*/  STL [R1+0x44], R211 ;  /* 0x000044d301007387 */ /* 0x000fe80000100800 */
[----:B------:R3:W-:Y:S04]  /*59e0*/  STL [R1+0x40], R210 ;  /* 0x000040d201007387 */ /* 0x0007e80000100800 */
[----:B---3--:R-:W3:Y:S04]  /*59f0*/  LDL.LU R210, [R1+0x20] ;  /* 0x0000200001d27983 */ /* 0x008ee80000300800 */
[----:B------:R-:W-:Y:S04]  /*5a00*/  STL [R1+0x3c], R209 ;  /* 0x00003cd101007387 */ /* 0x000fe80000100800 */
[----:B------:R-:W-:Y:S04]  /*5a10*/  STL [R1+0x38], R208 ;  /* 0x000038d001007387 */ /* 0x000fe80000100800 */
[----:B------:R-:W-:Y:S04]  /*5a20*/  STL [R1+0x34], R169 ;  /* 0x000034a901007387 */ /* 0x000fe80000100800 */
[----:B------:R4:W-:Y:S04]  /*5a30*/  STL [R1+0x30], R168 ;  /* 0x000030a801007387 */ /* 0x0009e80000100800 */
[----:B----4-:R-:W4:Y:S01]  /*5a40*/  LDL.LU R168, [R1+0x1c] ;  /* 0x00001c0001a87983 */ /* 0x010f220000300800 */
[----:B-1----:R-:W-:Y:S01]  /*5a50*/  MOV R11, R18 ;  /* 0x00000012000b7202 */ /* 0x002fe20000000f00 */
[----:B------:R-:W-:-:S02]  /*5a60*/  IMAD.MOV.U32 R10, RZ, RZ, R7 ;  /* 0x000000ffff0a7224 */ /* 0x000fc400078e0007 */
[----:B------:R-:W-:Y:S04]  /*5a70*/  STL [R1+0x2c], R151 ;  /* 0x00002c9701007387 */ /* 0x000fe80000100800 */
[----:B--2---:R-:W2:Y:S01]  /*5a80*/  LDL.LU R214, [R1+0x24] ;  /* 0x0000240001d67983 */ /* 0x004ea20000300800 */
[----:B------:R-:W-:Y:S02]  /*5a90*/  FMNMX.FTZ R2, R52, R50, !PT ;  /* 0x0000003234027209 */ /* 0x000fe40007810000 */
[----:B------:R-:W-:Y:S02]  /*5aa0*/  SHF.L.U32 R204, R5, 0x1, RZ ;  /* 0x0000000105cc7819 */ /* 0x000fe400000006ff */
[----:B------:R-:W-:Y:S02]  /*5ab0*/  FMNMX.FTZ R2, R49, R2, !PT ;  /* 0x0000000231027209 */ /* 0x000fe40007810000 */
[----:B------:R-:W-:Y:S01]  /*5ac0*/  LEA R207, R0, R204, 0x1 ;  /* 0x000000cc00cf7211 */ /* 0x000fe200078e08ff */
[----:B------:R-:W-:Y:S01]  /*5ad0*/  IMAD R205, R4, 0x2, R204 ;  /* 0x0000000204cd7824 */ /* 0x000fe200078e02cc */
[----:B------:R-:W-:Y:S01]  /*5ae0*/  FMNMX.FTZ R2, R48, R2, !PT ;  /* 0x0000000230027209 */ /* 0x000fe20007810000 */
[----:B------:R-:W-:Y:S02]  /*5af0*/  LDSM.16.MT88.4 R20, [R204+0x10000] ;  /* 0x01000000cc14783b */ /* 0x000fe40000004200 */
[----:B------:R-:W-:Y:S01]  /*5b00*/  IMAD R206, R0, 0x2, R205 ;  /* 0x0000000200ce7824 */ /* 0x000fe200078e02cd */
[----:B------:R-:W-:Y:S01]  /*5b10*/  FMNMX.FTZ R2, R136, R2, !PT ;  /* 0x0000000288027209 */ /* 0x000fe20007810000 */
[----:B------:R-:W-:Y:S03]  /*5b20*/  LDSM.16.MT88.4 R16, [R205+0x10000] ;  /* 0x01000000cd10783b */ /* 0x000fe60000004200 */
[----:B------:R-:W-:Y:S01]  /*5b30*/  FMNMX.FTZ R3, R127, R2, !PT ;  /* 0x000000027f037209 */ /* 0x000fe20007810000 */
[----:B------:R-:W-:Y:S01]  /*5b40*/  LDSM.16.MT88.4 R28, [R206+0x10000] ;  /* 0x01000000ce1c783b */ /* 0x000fe20000004200 */
[----:B------:R-:W-:-:S02]  /*5b50*/  FMNMX.FTZ R2, R54, R53, !PT ;  /* 0x0000003536027209 */ /* 0x000fc40007810000 */
[----:B------:R-:W-:Y:S01]  /*5b60*/  FMNMX.FTZ R3, R126, R3, !PT ;  /* 0x000000037e037209 */ /* 0x000fe20007810000 */
[----:B------:R-:W-:Y:S01]  /*5b70*/  LDSM.16.MT88.4 R40, [R204+0x12000] ;  /* 0x01200000cc28783b */ /* 0x000fe20000004200 */
[----:B------:R-:W-:Y:S02]  /*5b80*/  FMNMX.FTZ R2, R55, R2, !PT ;  /* 0x0000000237027209 */ /* 0x000fe40007810000 */
[----:B------:R-:W-:Y:S01]  /*5b90*/  FMNMX.FTZ R148, R124, R3, !PT ;  /* 0x000000037c947209 */ /* 0x000fe20007810000 */
[----:B------:R-:W-:Y:S01]  /*5ba0*/  LDSM.16.MT88.4 R12, [R207+0x10000] ;  /* 0x01000000cf0c783b */ /* 0x000fe20000004200 */
[----:B------:R-:W-:Y:S02]  /*5bb0*/  FMNMX.FTZ R2, R51, R2, !PT ;  /* 0x0000000233027209 */ /* 0x000fe40007810000 */
        /* <DEDUP_REMOVED lines=9> */
[----:B------:R-:W-:Y:S02]  /*5c50*/  FMNMX.FTZ R148, R170, R148, !PT ;  /* 0x00000094aa947209 */ /* 0x000fe40007810000 */
[----:B------:R-:W-:-:S02]  /*5c60*/  FMNMX.FTZ R2, R125, R2, !PT ;  /* 0x000000027d027209 */ /* 0x000fc40007810000 */
[----:B------:R-:W-:Y:S02]  /*5c70*/  FMNMX.FTZ R148, R231, R148, !PT ;  /* 0x00000094e7947209 */ /* 0x000fe40007810000 */
[----:B------:R-:W-:-:S04]  /*5c80*/  FMNMX.FTZ R2, R187, R2, !PT ;  /* 0x00000002bb027209 */ /* 0x000fc80007810000 */
[----:B------:R-:W-:-:S04]  /*5c90*/  FMNMX.FTZ R2, R184, R2, !PT ;  /* 0x00000002b8027209 */ /* 0x000fc80007810000 */
[----:B------:R-:W-:-:S04]  /*5ca0*/  FMNMX.FTZ R2, R185, R2, !PT ;  /* 0x00000002b9027209 */ /* 0x000fc80007810000 */
[----:B------:R-:W-:-:S04]  /*5cb0*/  FMNMX.FTZ R2, R186, R2, !PT ;  /* 0x00000002ba027209 */ /* 0x000fc80007810000 */
[----:B------:R-:W-:-:S04]  /*5cc0*/  FMNMX.FTZ R2, R178, R2, !PT ;  /* 0x00000002b2027209 */ /* 0x000fc80007810000 */
[----:B------:R-:W-:-:S04]  /*5cd0*/  FMNMX.FTZ R2, R164, R2, !PT ;  /* 0x00000002a4027209 */ /* 0x000fc80007810000 */
[----:B------:R-:W-:Y:S02]  /*5ce0*/  FMNMX.FTZ R2, R10, R2, !PT ;  /* 0x000000020a027209 */ /* 0x000fe40007810000 */
[----:B----4-:R-:W-:-:S04]  /*5cf0*/  FMNMX.FTZ R148, R168, R148, !PT ;  /* 0x00000094a8947209 */ /* 0x010fc80007810000 */
[----:B---3--:R-:W-:-:S04]  /*5d00*/  FMNMX.FTZ R148, R210, R148, !PT ;  /* 0x00000094d2947209 */ /* 0x008fc80007810000 */
[----:B------:R-:W-:Y:S02]  /*5d10*/  FMNMX.FTZ R148, R11, R148, !PT ;  /* 0x000000940b947209 */ /* 0x000fe40007810000 */
[----:B--2---:R-:W-:-:S03]  /*5d20*/  FMNMX.FTZ R2, R214, R2, !PT ;  /* 0x00000002d6027209 */ /* 0x004fc60007810000 */
[----:B------:R-:W1:Y:S04]  /*5d30*/  SHFL.BFLY PT, R6, R148, 0x2, 0x1f ;  /* 0x0c401f0094067f89 */ /* 0x000e6800000e0000 */
[----:B------:R-:W2:Y:S01]  /*5d40*/  SHFL.BFLY PT, R3, R2, 0x2, 0x1f ;  /* 0x0c401f0002037f89 */ /* 0x000ea200000e0000 */
[----:B-1----:R-:W-:Y:S02]  /*5d50*/  FMNMX.FTZ R148, R148, R6, !PT ;  /* 0x0000000694947209 */ /* 0x002fe40007810000 */
[----:B--2---:R-:W-:-:S03]  /*5d60*/  FMNMX.FTZ R2, R2, R3, !PT ;  /* 0x0000000302027209 */ /* 0x004fc60007810000 */
[----:B------:R-:W1:Y:S04]  /*5d70*/  SHFL.BFLY PT, R6, R148, 0x1, 0x1f ;  /* 0x0c201f0094067f89 */ /* 0x000e6800000e0000 */
[----:B------:R-:W2:Y:S01]  /*5d80*/  SHFL.BFLY PT, R7, R2, 0x1, 0x1f ;  /* 0x0c201f0002077f89 */ /* 0x000ea200000e0000 */
        /* <DEDUP_REMOVED lines=9> */
[----:B--2---:R-:W-:Y:S01]  /*5e20*/  FMNMX.FTZ R3, R2, R7, !PT ;  /* 0x0000000702037209 */ /* 0x004fe20007810000 */
[----:B------:R-:W-:-:S06]  /*5e30*/  FFMA.FTZ R2, R50, c[0x0][0x23c], -R8 ;  /* 0x00008f0032027a23 */ /* 0x000fcc0000010808 */
[----:B------:R2:W-:Y:S01]  /*5e40*/  MUFU.EX2 R176, R0 ;  /* 0x0000000000b07308 */ /* 0x0005e20000000800 */
[----:B------:R-:W-:Y:S01]  /*5e50*/  FSETP.NEU.FTZ.AND P1, PT, R3, -INF , PT ;  /* 0xff8000000300780b */ /* 0x000fe20003f3d000 */
[----:B-1----:R-:W-:-:S06]  /*5e60*/  FFMA.FTZ R6, R48, c[0x0][0x23c], -R8 ;  /* 0x00008f0030067a23 */ /* 0x002fcc0000010808 */
[----:B------:R1:W-:Y:S08]  /*5e70*/  MUFU.EX2 R209, R2 ;  /* 0x0000000200d17308 */ /* 0x0003f00000000800 */
[----:B------:R3:W4:Y:S01]  /*5e80*/  MUFU.EX2 R213, R6 ;  /* 0x0000000600d57308 */ /* 0x0007220000000800 */
[----:B--2---:R-:W-:Y:S02]  /*5e90*/  FFMA.FTZ R0, R127, c[0x0][0x23c], -R8 ;  /* 0x00008f007f007a23 */ /* 0x004fe40000010808 */
[----:B-1----:R-:W-:-:S05]  /*5ea0*/  FMUL.FTZ R2, R3, c[0x0][0x23c] ;  /* 0x00008f0003027a20 */ /* 0x002fca0000410000 */
[----:B------:R1:W-:Y:S01]  /*5eb0*/  MUFU.EX2 R200, R0 ;  /* 0x0000000000c87308 */ /* 0x0003e20000000800 */
[----:B------:R-:W-:-:S05]  /*5ec0*/  FSEL R2, R2, RZ, P1 ;  /* 0x000000ff02027208 */ /* 0x000fca0000800000 */
[--C-:B------:R-:W-:Y:S02]  /*5ed0*/  FFMA.FTZ R4, R53, c[0x0][0x23c], -R2.reuse ;  /* 0x00008f0035047a23 */ /* 0x100fe40000010802 */
[----:B---3--:R-:W-:Y:S02]  /*5ee0*/  FFMA.FTZ R6, R54, c[0x0][0x23c], -R2 ;  /* 0x00008f0036067a23 */ /* 0x008fe40000010802 */
[----:B------:R2:W-:Y:S01]  /*5ef0*/  MUFU.EX2 R208, R4 ;  /* 0x0000000400d07308 */ /* 0x0005e20000000800 */
[----:B-1----:R-:W-:-:S07]  /*5f00*/  FFMA.FTZ R0, R126, c[0x0][0x23c], -R8 ;  /* 0x00008f007e007a23 */ /* 0x002fce0000010808 */
[----:B------:R4:W1:Y:S01]  /*5f10*/  MUFU.EX2 R151, R6 ;  /* 0x0000000600977308 */ /* 0x0008620000000800 */
[----:B--2---:R-:W-:-:S07]  /*5f20*/  FFMA.FTZ R4, R55, c[0x0][0x23c], -R2 ;  /* 0x00008f0037047a23 */ /* 0x004fce0000010802 */
[----:B------:R2:W-:Y:S01]  /*5f30*/  MUFU.EX2 R169, R0 ;  /* 0x0000000000a97308 */ /* 0x0005e20000000800 */
[----:B----4-:R-:W-:-:S07]  /*5f40*/  F2FP.BF16.PACK_AB R6, R213, R166 ;  /* 0x000000a6d506723e */ /* 0x010fce00000010ff */
        /* <DEDUP_REMOVED lines=61> */
[----:B------:R-:W3:Y:S06]  /*6320*/  LDSM.16.MT88.4 R32, [R205+0x12800] ;  /* 0x01280000cd20783b */ /* 0x000eec0000004200 */
[----:B------:R-:W-:-:S02]  /*6330*/  F2FP.BF16.PACK_AB R4, R200, R176 ;  /* 0x000000b0c804723e */ /* 0x000fc400000010ff */
[----:B------:R-:W-:Y:S02]  /*6340*/  F2FP.BF16.PACK_AB R5, R177, R167 ;  /* 0x000000a7b105723e */ /* 0x000fe400000010ff */
[----:B------:R-:W-:Y:S02]  /*6350*/  F2FP.BF16.PACK_AB R6, R147, R169 ;  /* 0x000000a99306723e */ /* 0x000fe400000010ff */
[----:B----4-:R-:W-:-:S07]  /*6360*/  F2FP.BF16.PACK_AB R7, R179, R9 ;  /* 0x00000009b307723e */ /* 0x010fce00000010ff */
[C---:B-1----:R-:W-:Y:S07]  /*6370*/  HMMA.16816.F32.BF16 R188, R4.reuse, R28, R92 ;  /* 0x0000001c04bc723c */ /* 0x042fee000004185c */
[----:B------:R-:W-:Y:S01]  /*6380*/  MOV R94, R200 ;  /* 0x000000c8005e7202 */ /* 0x000fe20000000f00 */
[C---:B------:R-:W-:Y:S01]  /*6390*/  HMMA.16816.F32.BF16 R20, R4.reuse, R30, R108 ;  /* 0x0000001e0414723c */ /* 0x040fe2000004186c */
[----:B------:R-:W1:Y:S07]  /*63a0*/  LDSM.16.MT88.4 R28, [R207+0x12800] ;  /* 0x01280000cf1c783b */ /* 0x000e6e0000004200 */
[C---:B------:R-:W-:Y:S08]  /*63b0*/  HMMA.16816.F32.BF16 R108, R4.reuse, R12, R56 ;  /* 0x0000000c046c723c */ /* 0x040ff00000041838 */
[----:B------:R-:W-:Y:S01]  /*63c0*/  MOV R145, R190 ;  /* 0x000000be00917202 */ /* 0x000fe20000000f00 */
[----:B------:R-:W-:Y:S01]  /*63d0*/  IMAD.MOV.U32 R0, RZ, RZ, R188 ;  /* 0x000000ffff007224 */ /* 0x000fe200078e00bc */
[----:B------:R-:W-:Y:S01]  /*63e0*/  MOV R95, R189 ;  /* 0x000000bd005f7202 */ /* 0x000fe20000000f00 */
[----:B------:R-:W-:Y:S01]  /*63f0*/  IMAD.MOV.U32 R144, RZ, RZ, R191 ;  /* 0x000000ffff907224 */ /* 0x000fe200078e00bf */
[C---:B------:R-:W-:Y:S01]  /*6400*/  HMMA.16816.F32.BF16 R236, R4.reuse, R14, R68 ;  /* 0x0000000e04ec723c */ /* 0x040fe20000041844 */
[----:B------:R-:W-:Y:S03]  /*6410*/  LDSM.16.MT88.4 R12, [R205+0x14800] ;  /* 0x01480000cd0c783b */ /* 0x000fe60000004200 */
[----:B------:R-:W-:Y:S01]  /*6420*/  MOV R190, R21 ;  /* 0x0000001500be7202 */ /* 0x000fe20000000f00 */
[----:B------:R-:W-:Y:S01]  /*6430*/  IMAD.MOV.U32 R189, RZ, RZ, R22 ;  /* 0x000000ffffbd7224 */ /* 0x000fe200078e0016 */
[----:B------:R-:W-:Y:S01]  /*6440*/  MOV R188, R23 ;  /* 0x0000001700bc7202 */ /* 0x000fe20000000f00 */
[----:B------:R-:W-:Y:S01]  /*6450*/  IMAD.MOV.U32 R146, RZ, RZ, R20 ;  /* 0x000000ffff927224 */ /* 0x000fe200078e0014 */
[C---:B--2---:R-:W-:Y:S08]  /*6460*/  HMMA.16816.F32.BF16 R192, R4.reuse, R24, R84 ;  /* 0x0000001804c0723c */ /* 0x044ff00000041854 */
[C---:B------:R-:W-:Y:S08]  /*6470*/  HMMA.16816.F32.BF16 R20, R4.reuse, R16, R88 ;  /* 0x000000100414723c */ /* 0x040ff00000041858 */
[C---:B------:R-:W-:Y:S08]  /*6480*/  HMMA.16816.F32.BF16 R16, R4.reuse, R18, R72 ;  /* 0x000000120410723c */ /* 0x040ff00000041848 */
[C---:B------:R-:W-:Y:S01]  /*6490*/  HMMA.16816.F32.BF16 R232, R4.reuse, R26, R64 ;  /* 0x0000001a04e8723c */ /* 0x040fe20000041840 */
[----:B------:R-:W-:Y:S07]  /*64a0*/  LDSM.16.MT88.4 R24, [R207+0x14800] ;  /* 0x01480000cf18783b */ /* 0x000fee0000004200 */
[----:B------:R-:W-:Y:S01]  /*64b0*/  MOV R91, R22 ;  /* 0x00000016005b7202 */ /* 0x000fe20000000f00 */
[----:B------:R-:W-:Y:S01]  /*64c0*/  IMAD.MOV.U32 R90, RZ, RZ, R23 ;  /* 0x000000ffff5a7224 */ /* 0x000fe200078e0017 */
[----:B------:R-:W-:Y:S01]  /*64d0*/  MOV R89, R21 ;  /* 0x0000001500597202 */ /* 0x000fe20000000f00 */
[----:B------:R-:W-:Y:S01]  /*64e0*/  IMAD.MOV.U32 R88, RZ, RZ, R20 ;  /* 0x000000ffff587224 */ /* 0x000fe200078e0014 */
[C---:B---3--:R-:W-:Y:S01]  /*64f0*/  HMMA.16816.F32.BF16 R244, R4.reuse, R32, R116 ;  /* 0x0000002004f4723c */ /* 0x048fe20000041874 */
[----:B------:R-:W2:Y:S03]  /*6500*/  LDSM.16.MT88.4 R20, [R206+0x12800] ;  /* 0x01280000ce14783b */ /* 0x000ea60000004200 */
[----:B------:R-:W-:Y:S01]  /*6510*/  MOV R191, R16 ;  /* 0x0000001000bf7202 */ /* 0x000fe20000000f00 */
[----:B------:R-:W-:Y:S01]  /*6520*/  IMAD.MOV.U32 R75, RZ, RZ, R17 ;  /* 0x000000ffff4b7224 */ /* 0x000fe200078e0011 */
[----:B------:R-:W-:Y:S01]  /*6530*/  MOV R74, R18 ;  /* 0x00000012004a7202 */ /* 0x000fe20000000f00 */
[----:B------:R-:W-:Y:S01]  /*6540*/  IMAD.MOV.U32 R73, RZ, RZ, R19 ;  /* 0x000000ffff497224 */ /* 0x000fe200078e0013 */
[C---:B------:R-:W-:Y:S01]  /*6550*/  HMMA.16816.F32.BF16 R56, R4.reuse, R34, R104 ;  /* 0x000000220438723c */ /* 0x040fe20000041868 */
[----:B------:R-:W3:Y:S01]  /*6560*/  LDSM.16.MT88.4 R16, [R204+0x14800] ;  /* 0x01480000cc10783b */ /* 0x000ee20000004200 */
[----:B------:R-:W-:Y:S01]  /*6570*/  MOV R119, R167 ;  /* 0x000000a700777202 */ /* 0x000fe20000000f00 */
[----:B------:R-:W-:Y:S01]  /*6580*/  IMAD.MOV.U32 R118, RZ, RZ, R176 ;  /* 0x000000ffff767224 */ /* 0x000fe200078e00b0 */
[----:B------:R-:W-:Y:S01]  /*6590*/  MOV R117, R177 ;  /* 0x000000b100757202 */ /* 0x000fe20000000f00 */
[----:B------:R-:W4:Y:S02]  /*65a0*/  LDSM.16.MT88.4 R32, [R206+0x14800] ;  /* 0x01480000ce20783b */ /* 0x000f240000004200 */
[----:B------:R-:W-:Y:S01]  /*65b0*/  IMAD.MOV.U32 R107, RZ, RZ, R191 ;  /* 0x000000ffff6b7224 */ /* 0x000fe200078e00bf */
[----:B------:R-:W-:Y:S01]  /*65c0*/  HMMA.16816.F32.BF16 R120, R4, R36, R120 ;  /* 0x000000240478723c */ /* 0x000fe20000041878 */
[----:B------:R-:W-:Y:S01]  /*65d0*/  MOV R104, R190 ;  /* 0x000000be00687202 */ /* 0x000fe20000000f00 */
[----:B------:R-:W-:Y:S01]  /*65e0*/  IMAD.MOV.U32 R105, RZ, RZ, R189 ;  /* 0x000000ffff697224 */ /* 0x000fe200078e00bd */
[----:B------:R-:W-:-:S05]  /*65f0*/  MOV R106, R188 ;  /* 0x000000bc006a7202 */ /* 0x000fca0000000f00 */
[C---:B-1----:R-:W-:Y:S07]  /*6600*/  HMMA.16816.F32.BF16 R240, R4.reuse, R28, R112 ;  /* 0x0000001c04f0723c */ /* 0x042fee0000041870 */
[----:B------:R-:W-:Y:S01]  /*6610*/  IMAD.MOV.U32 R112, RZ, RZ, R178 ;  /* 0x000000ffff707224 */ /* 0x000fe200078e00b2 */
[C---:B------:R-:W-:Y:S01]  /*6620*/  HMMA.16816.F32.BF16 R200, R4.reuse, R30, R100 ;  /* 0x0000001e04c8723c */ /* 0x040fe20000041864 */
[----:B------:R-:W-:Y:S01]  /*6630*/  MOV R113, R91 ;  /* 0x0000005b00717202 */ /* 0x000fe20000000f00 */
[----:B------:R-:W-:Y:S01]  /*6640*/  IMAD.MOV.U32 R114, RZ, RZ, R90 ;  /* 0x000000ffff727224 */ /* 0x000fe200078e005a */
[----:B------:R-:W-:Y:S01]  /*6650*/  LDSM.16.MT88.4 R28, [R204+0x16800] ;  /* 0x01680000cc1c783b */ /* 0x000fe20000004200 */
[----:B------:R-:W-:Y:S01]  /*6660*/  IMAD.MOV.U32 R115, RZ, RZ, R146 ;  /* 0x000000ffff737224 */ /* 0x000fe200078e0092 */
[----:B------:R-:W-:Y:S01]  /*6670*/  MOV R86, R56 ;  /* 0x0000003800567202 */ /* 0x000fe20000000f00 */
[----:B------:R-:W-:Y:S01]  /*6680*/  IMAD.MOV.U32 R85, RZ, RZ, R57 ;  /* 0x000000ffff557224 */ /* 0x000fe200078e0039 */
[----:B------:R-:W-:Y:S01]  /*6690*/  MOV R103, R89 ;  /* 0x0000005900677202 */ /* 0x000fe20000000f00 */
[----:B------:R-:W-:Y:S01]  /*66a0*/  IMAD.MOV.U32 R93, RZ, RZ, R121 ;  /* 0x000000ffff5d7224 */ /* 0x000fe200078e0079 */
[C---:B--2---:R-:W-:Y:S01]  /*66b0*/  HMMA.16816.F32.BF16 R188, R4.reuse, R20, R80 ;  /* 0x0000001404bc723c */ /* 0x044fe20000041850 */
[----:B------:R-:W-:Y:S01]  /*66c0*/  MOV R72, R120 ;  /* 0x0000007800487202 */ /* 0x000fe20000000f00 */
[----:B------:R-:W-:Y:S01]  /*66d0*/  IMAD.MOV.U32 R120, RZ, RZ, R166 ;  /* 0x000000ffff787224 */ /* 0x000fe200078e00a6 */
[----:B------:R-:W-:Y:S01]  /*66e0*/  MOV R92, R122 ;  /* 0x0000007a005c7202 */ /* 0x000fe20000000f00 */
[----:B------:R-:W-:Y:S01]  /*66f0*/  IMAD.MOV.U32 R122, RZ, RZ, R164 ;  /* 0x000000ffff7a7224 */ /* 0x000fe200078e00a4 */
[----:B------:R-:W-:Y:S01]  /*6700*/  MOV R121, R165 ;  /* 0x000000a500797202 */ /* 0x000fe20000000f00 */
[----:B------:R-:W-:Y:S01]  /*6710*/  IMAD.MOV.U32 R87, RZ, RZ, R123 ;  /* 0x000000ffff577224 */ /* 0x000fe200078e007b */
[----:B------:R-:W-:Y:S01]  /*6720*/  MOV R20, R0 ;  /* 0x0000000000147202 */ /* 0x000fe20000000f00 */
[----:B------:R-:W-:Y:S01]  /*6730*/  FFMA.FTZ R0, R171, c[0x0][0x23c], -R8 ;  /* 0x00008f00ab007a23 */ /* 0x000fe20000010808 */
[C---:B---3--:R-:W-:Y:S01]  /*6740*/  HMMA.16816.F32.BF16 R164, R4.reuse, R16, R76 ;  /* 0x0000001004a4723c */ /* 0x048fe2000004184c */
[----:B------:R-:W-:Y:S01]  /*6750*/  MOV R123, R179 ;  /* 0x000000b3007b7202 */ /* 0x000fe20000000f00 */
[----:B------:R-:W-:Y:S01]  /*6760*/  IMAD.MOV.U32 R102, RZ, RZ, R88 ;  /* 0x000000ffff667224 */ /* 0x000fe200078e0058 */
[----:B------:R1:W2:Y:S01]  /*6770*/  MUFU.EX2 R17, R0 ;  /* 0x0000000000117308 */ /* 0x0002a20000000800 */
[----:B------:R-:W-:Y:S01]  /*6780*/  IMAD.MOV.U32 R100, RZ, RZ, R145 ;  /* 0x000000ffff647224 */ /* 0x000fe200078e0091 */
[----:B------:R-:W-:Y:S01]  /*6790*/  MOV R101, R144 ;  /* 0x0000009000657202 */ /* 0x000fe20000000f00 */
[----:B------:R-:W-:Y:S01]  /*67a0*/  IMAD.MOV.U32 R21, RZ, RZ, R95 ;  /* 0x000000ffff157224 */ /* 0x000fe200078e005f */
[----:B------:R-:W-:Y:S01]  /*67b0*/  MOV R84, R58 ;  /* 0x0000003a00547202 */ /* 0x000fe20000000f00 */
[----:B------:R-:W-:Y:S01]  /*67c0*/  HMMA.16816.F32.BF16 R176, R4, R22, R96 ;  /* 0x0000001604b0723c */ /* 0x000fe20000041860 */
[----:B------:R-:W-:Y:S01]  /*67d0*/  IMAD.MOV.U32 R116, RZ, RZ, R59 ;  /* 0x000000ffff747224 */ /* 0x000fe200078e003b */
[----:B------:R-:W-:-:S06]  /*67e0*/  MOV R95, R147 ;  /* 0x00000093005f7202 */ /* 0x000fcc0000000f00 */
[----:B------:R-:W-:Y:S01]  /*67f0*/  HMMA.16816.F32.BF16 R96, R4, R12, R52 ;  /* 0x0000000c0460723c */ /* 0x000fe20000041834 */
[----:B-1----:R-:W-:-:S07]  /*6800*/  FFMA.FTZ R0, R149, c[0x0][0x23c], -R8 ;  /* 0x00008f0095007a23 */ /* 0x002fce0000010808 */
[C---:B------:R-:W-:Y:S01]  /*6810*/  HMMA.16816.F32.BF16 R88, R4.reuse, R14, R48 ;  /* 0x0000000e0458723c */ /* 0x040fe20000041830 */
[----:B------:R-:W1:Y:S07]  /*6820*/  LDSM.16.MT88.4 R12, [R205+0x16800] ;  /* 0x01680000cd0c783b */ /* 0x000e6e0000004200 */
[C---:B------:R-:W-:Y:S08]  /*6830*/  HMMA.16816.F32.BF16 R76, R4.reuse, R24, R44 ;  /* 0x00000018044c723c */ /* 0x040ff0000004182c */
[C---:B------:R-:W-:Y:S01]  /*6840*/  HMMA.16816.F32.BF16 R80, R4.reuse, R26, R128 ;  /* 0x0000001a0450723c */ /* 0x040fe20000041880 */
[----:B------:R-:W3:Y:S06]  /*6850*/  LDSM.16.MT88.4 R24, [R207+0x16800] ;  /* 0x01680000cf18783b */ /* 0x000eec0000004200 */
[----:B------:R-:W-:Y:S01]  /*6860*/  IMAD.MOV.U32 R128, RZ, RZ, R100 ;  /* 0x000000ffff807224 */ /* 0x000fe200078e0064 */
[C---:B----4-:R-:W-:Y:S01]  /*6870*/  HMMA.16816.F32.BF16 R68, R4.reuse, R32, R136 ;  /* 0x000000200444723c */ /* 0x050fe20000041888 */
[----:B------:R4:W-:Y:S01]  /*6880*/  MUFU.EX2 R137, R0 ;  /* 0x0000000000897308 */ /* 0x0009e20000000800 */
[----:B------:R-:W-:Y:S01]  /*6890*/  MOV R129, R101 ;  /* 0x0000006500817202 */ /* 0x000fe20000000f00 */
[----:B------:R-:W-:Y:S01]  /*68a0*/  IMAD.MOV.U32 R100, RZ, RZ, R102 ;  /* 0x000000ffff647224 */ /* 0x000fe200078e0066 */
[----:B------:R-:W-:Y:S01]  /*68b0*/  MOV R101, R103 ;  /* 0x0000006700657202 */ /* 0x000fe20000000f00 */
[----:B------:R-:W-:Y:S01]  /*68c0*/  IMAD.MOV.U32 R102, RZ, RZ, R113 ;  /* 0x000000ffff667224 */ /* 0x000fe200078e0071 */
[----:B------:R-:W-:Y:S01]  /*68d0*/  MOV R103, R114 ;  /* 0x0000007200677202 */ /* 0x000fe20000000f00 */
[----:B------:R-:W-:Y:S01]  /*68e0*/  IMAD.MOV.U32 R138, RZ, RZ, R20 ;  /* 0x000000ffff8a7224 */ /* 0x000fe200078e0014 */
[C---:B------:R-:W-:Y:S01]  /*68f0*/  HMMA.16816.F32.BF16 R64, R4.reuse, R34, R40 ;  /* 0x000000220440723c */ /* 0x040fe20000041828 */
[----:B------:R-:W3:Y:S01]  /*6900*/  LDSM.16.MT88.4 R32, [R206+0x16800] ;  /* 0x01680000ce20783b */ /* 0x000ee20000004200 */
[----:B------:R-:W-:Y:S01]  /*6910*/  IMAD.MOV.U32 R130, RZ, RZ, R115 ;  /* 0x000000ffff827224 */ /* 0x000fe200078e0073 */
[----:B------:R-:W-:Y:S01]  /*6920*/  MOV R131, R104 ;  /* 0x0000006800837202 */ /* 0x000fe20000000f00 */
[----:B------:R-:W-:Y:S01]  /*6930*/  IMAD.MOV.U32 R113, RZ, RZ, R105 ;  /* 0x000000ffff717224 */ /* 0x000fe200078e0069 */
[----:B------:R-:W-:Y:S01]  /*6940*/  MOV R139, R21 ;  /* 0x00000015008b7202 */ /* 0x000fe20000000f00 */
[----:B------:R-:W-:Y:S01]  /*6950*/  IMAD.MOV.U32 R104, RZ, RZ, R107 ;  /* 0x000000ffff687224 */ /* 0x000fe200078e006b */
[----:B------:R-:W-:Y:S01]  /*6960*/  MOV R114, R106 ;  /* 0x0000006a00727202 */ /* 0x000fe20000000f00 */
[C---:B------:R-:W-:Y:S01]  /*6970*/  HMMA.16816.F32.BF16 R132, R4.reuse, R38, R132 ;  /* 0x000000260484723c */ /* 0x040fe20000041884 */
[----:B----4-:R-:W-:Y:S01]  /*6980*/  FFMA.FTZ R0, R150, c[0x0][0x23c], -R8 ;  /* 0x00008f0096007a23 */ /* 0x010fe20000010808 */
[----:B------:R-:W4:Y:S01]  /*6990*/  LDSM.16.MT88.4 R36, [R204+0x11000] ;  /* 0x01100000cc24783b */ /* 0x000f220000004200 */
[----:B------:R-:W-:Y:S01]  /*69a0*/  IMAD.MOV.U32 R115, RZ, RZ, R72 ;  /* 0x000000ffff737224 */ /* 0x000fe200078e0048 */
[----:B------:R-:W-:Y:S01]  /*69b0*/  MOV R105, R75 ;  /* 0x0000004b00697202 */ /* 0x000fe20000000f00 */
[----:B------:R3:W3:Y:S01]  /*69c0*/  MUFU.EX2 R22, R0 ;  /* 0x0000000000167308 */ /* 0x0006e20000000800 */
[----:B------:R-:W-:Y:S01]  /*69d0*/  IMAD.MOV.U32 R106, RZ, RZ, R74 ;  /* 0x000000ffff6a7224 */ /* 0x000fe200078e004a */
[----:B------:R-:W-:Y:S01]  /*69e0*/  MOV R107, R73 ;  /* 0x00000049006b7202 */ /* 0x000fe20000000f00 */
[----:B-1----:R-:W-:Y:S01]  /*69f0*/  HMMA.16816.F32.BF16 R48, R4, R14, R160 ;  /* 0x0000000e0430723c */ /* 0x002fe200000418a0 */
[----:B------:R-:W-:Y:S01]  /*6a00*/  IMAD.MOV.U32 R43, RZ, RZ, R130 ;  /* 0x000000ffff2b7224 */ /* 0x000fe200078e0082 */
[----:B------:R-:W-:Y:S01]  /*6a10*/  MOV R149, R131 ;  /* 0x0000008300957202 */ /* 0x000fe20000000f00 */
[----:B------:R-:W-:Y:S01]  /*6a20*/  IMAD.MOV.U32 R136, RZ, RZ, R113 ;  /* 0x000000ffff887224 */ /* 0x000fe200078e0071 */
[----:B------:R-:W-:Y:S01]  /*6a30*/  MOV R131, R95 ;  /* 0x0000005f00837202 */ /* 0x000fe20000000f00 */
[----:B------:R-:W-:-:S02]  /*6a40*/  IMAD.MOV.U32 R130, RZ, RZ, R94 ;  /* 0x000000ffff827224 */ /* 0x000fc400078e005e */
[----:B--2---:R-:W-:Y:S01]  /*6a50*/  MOV R161, R17 ;  /* 0x0000001100a17202 */ /* 0x004fe20000000f00 */
[C---:B------:R-:W-:Y:S01]  /*6a60*/  HMMA.16816.F32.BF16 R56, R4.reuse, R28, R140 ;  /* 0x0000001c0438723c */ /* 0x040fe2000004188c */
[----:B------:R-:W-:Y:S02]  /*6a70*/  IMAD.MOV.U32 R113, RZ, RZ, R86 ;  /* 0x000000ffff717224 */ /* 0x000fe400078e0056 */
[----:B------:R-:W-:Y:S02]  /*6a80*/  IMAD.MOV.U32 R150, RZ, RZ, R119 ;  /* 0x000000ffff967224 */ /* 0x000fe400078e0077 */
[----:B---3--:R-:W-:Y:S02]  /*6a90*/  FFMA.FTZ R0, R170, c[0x0][0x23c], -R8 ;  /* 0x00008f00aa007a23 */ /* 0x008fe40000010808 */
[----:B------:R-:W-:Y:S01]  /*6aa0*/  IMAD.MOV.U32 R140, RZ, RZ, R138 ;  /* 0x000000ffff8c7224 */ /* 0x000fe200078e008a */
[C---:B------:R-:W-:Y:S01]  /*6ab0*/  HMMA.16816.F32.BF16 R44, R4.reuse, R24, R172 ;  /* 0x00000018042c723c */ /* 0x040fe200000418ac */
[----:B------:R1:W2:Y:S01]  /*6ac0*/  MUFU.EX2 R23, R0 ;  /* 0x0000000000177308 */ /* 0x0002a20000000800 */
[----:B------:R-:W-:Y:S01]  /*6ad0*/  MOV R141, R139 ;  /* 0x0000008b008d7202 */ /* 0x000fe20000000f00 */
[----:B------:R-:W-:Y:S01]  /*6ae0*/  IMAD.MOV.U32 R142, RZ, RZ, R128 ;  /* 0x000000ffff8e7224 */ /* 0x000fe200078e0080 */
[----:B------:R-:W-:Y:S01]  /*6af0*/  MOV R143, R129 ;  /* 0x00000081008f7202 */ /* 0x000fe20000000f00 */
[----:B------:R-:W-:Y:S01]  /*6b00*/  IMAD.MOV.U32 R138, RZ, RZ, R115 ;  /* 0x000000ffff8a7224 */ /* 0x000fe200078e0073 */
[----:B------:R-:W-:Y:S01]  /*6b10*/  MOV R139, R93 ;  /* 0x0000005d008b7202 */ /* 0x000fe20000000f00 */
[----:B------:R-:W-:Y:S01]  /*6b20*/  IMAD.MOV.U32 R172, RZ, RZ, R22 ;  /* 0x000000ffffac7224 */ /* 0x000fe200078e0016 */
[C---:B------:R-:W-:Y:S01]  /*6b30*/  HMMA.16816.F32.BF16 R72, R4.reuse, R26, R180 ;  /* 0x0000001a0448723c */ /* 0x040fe200000418b4 */
[----:B------:R-:W-:Y:S01]  /*6b40*/  IMAD.MOV.U32 R128, RZ, RZ, R92 ;  /* 0x000000ffff807224 */ /* 0x000fe200078e005c */
[----:B------:R-:W-:Y:S01]  /*6b50*/  MOV R129, R87 ;  /* 0x0000005700817202 */ /* 0x000fe20000000f00 */
[----:B------:R-:W-:Y:S01]  /*6b60*/  IMAD.MOV.U32 R115, RZ, RZ, R84 ;  /* 0x000000ffff737224 */ /* 0x000fe200078e0054 */
[----:B------:R-:W-:Y:S01]  /*6b70*/  MOV R24, R43 ;  /* 0x0000002b00187202 */ /* 0x000fe20000000f00 */
[----:B------:R-:W-:Y:S01]  /*6b80*/  IMAD.MOV.U32 R25, RZ, RZ, R149 ;  /* 0x000000ffff197224 */ /* 0x000fe200078e0095 */
[----:B------:R-:W-:Y:S01]  /*6b90*/  LDSM.16.MT88.4 R40, [R207+0x13000] ;  /* 0x01300000cf28783b */ /* 0x000fe20000004200 */
[----:B------:R-:W-:Y:S01]  /*6ba0*/  MOV R183, R137 ;  /* 0x0000008900b77202 */ /* 0x000fe20000000f00 */
[C---:B------:R-:W-:Y:S01]  /*6bb0*/  HMMA.16816.F32.BF16 R144, R4.reuse, R18, R60 ;  /* 0x000000120490723c */ /* 0x040fe2000004183c */
[----:B-1----:R-:W-:Y:S01]  /*6bc0*/  FFMA.FTZ R0, R187, c[0x0][0x23c], -R2 ;  /* 0x00008f00bb007a23 */ /* 0x002fe20000010802 */
[----:B--2---:R-:W-:Y:S01]  /*6bd0*/  MOV R173, R23 ;  /* 0x0000001700ad7202 */ /* 0x004fe20000000f00 */
[----:B------:R-:W-:Y:S01]  /*6be0*/  IMAD.MOV.U32 R187, RZ, RZ, R139 ;  /* 0x000000ffffbb7224 */ /* 0x000fe200078e008b */
[----:B------:R-:W-:Y:S01]  /*6bf0*/  MOV R137, R114 ;  /* 0x0000007200897202 */ /* 0x000fe20000000f00 */
[----:B------:R1:W2:Y:S01]  /*6c00*/  MUFU.EX2 R16, R0 ;  /* 0x0000000000107308 */ /* 0x0002a20000000800 */
        /* <DEDUP_REMOVED lines=9> */
[----:B------:R-:W-:Y:S01]  /*6ca0*/  LDSM.16.MT88.4 R20, [R207+0x11000] ;  /* 0x01100000cf14783b */ /* 0x000fe20000004200 */
[----:B------:R-:W-:Y:S01]  /*6cb0*/  HMMA.16816.F32.BF16 R52, R4, R12, R156 ;  /* 0x0000000c0434723c */ /* 0x000fe2000004189c */
[----:B-1----:R-:W-:-:S02]  /*6cc0*/  FFMA.FTZ R0, R184, c[0x0][0x23c], -R2 ;  /* 0x00008f00b8007a23 */ /* 0x002fc40000010802 */
[----:B------:R1:W5:Y:S01]  /*6cd0*/  LDL.LU R214, [R1+0x50] ;  /* 0x0000500001d67983 */ /* 0x0003620000300800 */
[----:B--2---:R-:W-:-:S04]  /*6ce0*/  IMAD.MOV.U32 R160, RZ, RZ, R16 ;  /* 0x000000ffffa07224 */ /* 0x004fc800078e0010 */
[----:B------:R-:W-:Y:S01]  /*6cf0*/  HMMA.16816.F32.BF16 R92, R4, R32, R196 ;  /* 0x00000020045c723c */ /* 0x000fe200000418c4 */
[----:B------:R-:W2:Y:S01]  /*6d00*/  MUFU.EX2 R184, R0 ;  /* 0x0000000000b87308 */ /* 0x000ea20000000800 */
[----:B------:R-:W-:Y:S01]  /*6d10*/  MOV R159, R138 ;  /* 0x0000008a009f7202 */ /* 0x000fe20000000f00 */
[----:B------:R-:W-:-:S05]  /*6d20*/  IMAD.MOV.U32 R138, RZ, RZ, R115 ;  /* 0x000000ffff8a7224 */ /* 0x000fca00078e0073 */
[----:B------:R-:W-:Y:S01]  /*6d30*/  HMMA.16816.F32.BF16 R84, R4, R34, R124 ;  /* 0x000000220454723c */ /* 0x000fe2000004187c */
[----:B------:R-:W-:Y:S01]  /*6d40*/  MOV R114, R213 ;  /* 0x000000d500727202 */ /* 0x000fe20000000f00 */
[----:B------:R-:W-:Y:S01]  /*6d50*/  IMAD.MOV.U32 R117, RZ, RZ, R210 ;  /* 0x000000ffff757224 */ /* 0x000fe200078e00d2 */
[----:B------:R1:W5:Y:S04]  /*6d60*/  LDL.LU R213, [R1+0x4c] ;  /* 0x00004c0001d57983 */ /* 0x0003680000300800 */
[----:B------:R-:W-:Y:S01]  /*6d70*/  F2FP.BF16.PACK_AB R4, R183, R161 ;  /* 0x000000a1b704723e */ /* 0x000fe200000010ff */
[----:B------:R-:W-:Y:S01]  /*6d80*/  IMAD.MOV.U32 R119, RZ, RZ, R208 ;  /* 0x000000ffff777224 */ /* 0x000fe200078e00d0 */
[----:B--2---:R-:W-:Y:S01]  /*6d90*/  F2FP.BF16.PACK_AB R5, R184, R160 ;  /* 0x000000a0b805723e */ /* 0x004fe200000010ff */
[----:B------:R-:W-:Y:S01]  /*6da0*/  FFMA.FTZ R0, R185, c[0x0][0x23c], -R2 ;  /* 0x00008f00b9007a23 */ /* 0x000fe20000010802 */
[----:B------:R-:W-:Y:S01]  /*6db0*/  F2FP.BF16.PACK_AB R6, R173, R172 ;  /* 0x000000acad06723e */ /* 0x000fe200000010ff */
[----:B------:R-:W-:Y:S01]  /*6dc0*/  IMAD.MOV.U32 R115, RZ, RZ, R212 ;  /* 0x000000ffff737224 */ /* 0x000fe200078e00d4 */
[----:B------:R-:W-:Y:S01]  /*6dd0*/  MOV R116, R211 ;  /* 0x000000d300747202 */ /* 0x000fe20000000f00 */
[----:B------:R2:W-:Y:S01]  /*6de0*/  MUFU.EX2 R171, R0 ;  /* 0x0000000000ab7308 */ /* 0x0005e20000000800 */
[----:B------:R1:W5:Y:S04]  /*6df0*/  LDL.LU R212, [R1+0x48] ;  /* 0x0000480001d47983 */ /* 0x0003680000300800 */
[----:B------:R1:W5:Y:S04]  /*6e00*/  LDL.LU R211, [R1+0x44] ;  /* 0x0000440001d37983 */ /* 0x0003680000300800 */
[----:B------:R1:W5:Y:S04]  /*6e10*/  LDL.LU R210, [R1+0x40] ;  /* 0x0000400001d27983 */ /* 0x0003680000300800 */
[----:B------:R-:W3:Y:S01]  /*6e20*/  LDSM.16.MT88.4 R28, [R205+0x11000] ;  /* 0x01100000cd1c783b */ /* 0x000ee20000004200 */
[----:B--2---:R-:W-:-:S03]  /*6e30*/  FFMA.FTZ R0, R186, c[0x0][0x23c], -R2 ;  /* 0x00008f00ba007a23 */ /* 0x004fc60000010802 */
[----:B------:R-:W2:Y:S01]  /*6e40*/  LDSM.16.MT88.4 R12, [R204+0x13000] ;  /* 0x01300000cc0c783b */ /* 0x000ea20000004200 */
[----:B------:R-:W1:Y:S03]  /*6e50*/  MUFU.EX2 R170, R0 ;  /* 0x0000000000aa7308 */ /* 0x000e660000000800 */
[----:B------:R-:W2:Y:S01]  /*6e60*/  LDSM.16.MT88.4 R16, [R206+0x11000] ;  /* 0x01100000ce10783b */ /* 0x000ea20000004200 */
[----:B------:R-:W-:-:S03]  /*6e70*/  MOV R197, R187 ;  /* 0x000000bb00c57202 */ /* 0x000fc60000000f00 */
[----:B------:R-:W-:Y:S01]  /*6e80*/  LDSM.16.MT88.4 R32, [R205+0x13000] ;  /* 0x01300000cd20783b */ /* 0x000fe20000004200 */
[----:B-1----:R-:W-:-:S07]  /*6e90*/  F2FP.BF16.PACK_AB R7, R170, R171 ;  /* 0x000000abaa07723e */ /* 0x002fce00000010ff */
[----:B----4-:R-:W-:Y:S07]  /*6ea0*/  HMMA.16816.F32.BF16 R152, R4, R36, R140 ;  /* 0x000000240498723c */ /* 0x010fee000004188c */
[----:B------:R-:W-:Y:S01]  /*6eb0*/  MOV R142, R118 ;  /* 0x00000076008e7202 */ /* 0x000fe20000000f00 */
[----:B------:R-:W-:Y:S01]  /*6ec0*/  IMAD.MOV.U32 R141, RZ, RZ, R129 ;  /* 0x000000ffff8d7224 */ /* 0x000fe200078e0081 */
[----:B------:R-:W-:Y:S01]  /*6ed0*/  MOV R140, R128 ;  /* 0x00000080008c7202 */ /* 0x000fe20000000f00 */
[----:B------:R-:W-:Y:S01]  /*6ee0*/  IMAD.MOV.U32 R129, RZ, RZ, R121 ;  /* 0x000000ffff817224 */ /* 0x000fe200078e0079 */
[----:B------:R-:W-:-:S02]  /*6ef0*/  MOV R118, R209 ;  /* 0x000000d100767202 */ /* 0x000fc40000000f00 */
[----:B------:R-:W-:Y:S01]  /*6f00*/  MOV R128, R120 ;  /* 0x0000007800807202 */ /* 0x000fe20000000f00 */
[----:B------:R1:W5:Y:S01]  /*6f10*/  LDL.LU R209, [R1+0x3c] ;  /* 0x00003c0001d17983 */ /* 0x0003620000300800 */
[----:B------:R-:W-:Y:S01]  /*6f20*/  MOV R143, R112 ;  /* 0x00000070008f7202 */ /* 0x000fe20000000f00 */
[----:B------:R-:W-:Y:S01]  /*6f30*/  IMAD.MOV.U32 R121, RZ, RZ, R168 ;  /* 0x000000ffff797224 */ /* 0x000fe200078e00a8 */
[----:B------:R-:W-:Y:S01]  /*6f40*/  MOV R120, R169 ;  /* 0x000000a900787202 */ /* 0x000fe20000000f00 */
[----:B------:R1:W5:Y:S01]  /*6f50*/  LDL.LU R208, [R1+0x38] ;  /* 0x0000380001d07983 */ /* 0x0003620000300800 */
[----:B------:R-:W-:Y:S02]  /*6f60*/  MOV R112, R122 ;  /* 0x0000007a00707202 */ /* 0x000fe40000000f00 */
[----:B------:R-:W-:Y:S01]  /*6f70*/  MOV R122, R151 ;  /* 0x00000097007a7202 */ /* 0x000fe20000000f00 */
[----:B------:R1:W5:Y:S04]  /*6f80*/  LDL.LU R169, [R1+0x34] ;  /* 0x0000340001a97983 */ /* 0x0003680000300800 */
[----:B------:R1:W5:Y:S04]  /*6f90*/  LDL.LU R168, [R1+0x30] ;  /* 0x0000300001a87983 */ /* 0x0003680000300800 */
[----:B------:R1:W5:Y:S01]  /*6fa0*/  LDL.LU R151, [R1+0x2c] ;  /* 0x00002c0001977983 */ /* 0x0003620000300800 */
[C---:B---3--:R-:W-:Y:S08]  /*6fb0*/  HMMA.16816.F32.BF16 R100, R4.reuse, R28, R100 ;  /* 0x0000001c0464723c */ /* 0x048ff00000041864 */
[----:B------:R-:W-:Y:S01]  /*6fc0*/  HMMA.16816.F32.BF16 R104, R4, R30, R104 ;  /* 0x0000001e0468723c */ /* 0x000fe20000041868 */
[----:B------:R-:W3:Y:S01]  /*6fd0*/  LDSM.16.MT88.4 R28, [R206+0x13000] ;  /* 0x01300000ce1c783b */ /* 0x000ee20000004200 */
[----:B------:R-:W-:Y:S01]  /*6fe0*/  IMAD.MOV.U32 R198, RZ, RZ, R140 ;  /* 0x000000ffffc67224 */ /* 0x000fe200078e008c */
[----:B------:R-:W-:Y:S01]  /*6ff0*/  MOV R185, R113 ;  /* 0x0000007100b97202 */ /* 0x000fe20000000f00 */
[----:B------:R-:W-:Y:S01]  /*7000*/  IMAD.MOV.U32 R186, RZ, RZ, R112 ;  /* 0x000000ffffba7224 */ /* 0x000fe200078e0070 */
[----:B------:R-:W-:Y:S01]  /*7010*/  MOV R187, R115 ;  /* 0x0000007300bb7202 */ /* 0x000fe20000000f00 */
[----:B------:R-:W-:-:S02]  /*7020*/  IMAD.MOV.U32 R140, RZ, RZ, R114 ;  /* 0x000000ffff8c7224 */ /* 0x000fc400078e0072 */
[----:B------:R-:W-:Y:S01]  /*7030*/  HMMA.16816.F32.BF16 R108, R4, R20, R108 ;  /* 0x00000014046c723c */ /* 0x000fe2000004186c */
[----:B------:R-:W-:Y:S01]  /*7040*/  IMAD.MOV.U32 R196, RZ, RZ, R159 ;  /* 0x000000ffffc47224 */ /* 0x000fe200078e009f */
[----:B------:R-:W-:-:S06]  /*7050*/  MOV R199, R141 ;  /* 0x0000008d00c77202 */ /* 0x000fcc0000000f00 */
[C---:B------:R-:W-:Y:S01]  /*7060*/  HMMA.16816.F32.BF16 R112, R4.reuse, R22, R236 ;  /* 0x000000160470723c */ /* 0x040fe200000418ec */
[----:B------:R-:W4:Y:S07]  /*7070*/  LDSM.16.MT88.4 R20, [R205+0x15000] ;  /* 0x01500000cd14783b */ /* 0x000f2e0000004200 */
[----:B------:R-:W-:Y:S01]  /*7080*/  HMMA.16816.F32.BF16 R36, R4, R38, R24 ;  /* 0x000000260424723c */ /* 0x000fe20000041818 */
[----:B------:R-:W1:Y:S01]  /*7090*/  LDSM.16.MT88.4 R24, [R204+0x15000] ;  /* 0x01500000cc18783b */ /* 0x000e620000004200 */
[----:B------:R-:W-:Y:S01]  /*70a0*/  IMAD.MOV.U32 R162, RZ, RZ, R142 ;  /* 0x000000ffffa27224 */ /* 0x000fe200078e008e */
[----:B------:R-:W-:Y:S01]  /*70b0*/  MOV R141, R129 ;  /* 0x00000081008d7202 */ /* 0x000fe20000000f00 */
[----:B------:R-:W-:Y:S01]  /*70c0*/  IMAD.MOV.U32 R142, RZ, RZ, R128 ;  /* 0x000000ffff8e7224 */ /* 0x000fe200078e0080 */
[----:B------:R-:W-:Y:S01]  /*70d0*/  MOV R175, R131 ;  /* 0x0000008300af7202 */ /* 0x000fe20000000f00 */
[----:B------:R-:W-:-:S02]  /*70e0*/  IMAD.MOV.U32 R174, RZ, RZ, R130 ;  /* 0x000000ffffae7224 */ /* 0x000fc400078e0082 */
[----:B--2---:R-:W-:Y:S01]  /*70f0*/  HMMA.16816.F32.BF16 R124, R4, R12, R196 ;  /* 0x0000000c047c723c */ /* 0x004fe200000418c4 */
[----:B------:R-:W-:Y:S01]  /*7100*/  MOV R163, R150 ;  /* 0x0000009600a37202 */ /* 0x000fe20000000f00 */
[----:B------:R-:W-:Y:S01]  /*7110*/  IMAD.MOV.U32 R159, RZ, RZ, R116 ;  /* 0x000000ffff9f7224 */ /* 0x000fe200078e0074 */
[----:B------:R-:W-:Y:S01]  /*7120*/  MOV R150, R117 ;  /* 0x0000007500967202 */ /* 0x000fe20000000f00 */
[----:B------:R-:W-:-:S04]  /*7130*/  IMAD.MOV.U32 R158, RZ, RZ, R118 ;  /* 0x000000ffff9e7224 */ /* 0x000fc800078e0076 */
[C---:B------:R-:W-:Y:S01]  /*7140*/  HMMA.16816.F32.BF16 R128, R4.reuse, R14, R132 ;  /* 0x0000000e0480723c */ /* 0x040fe20000041884 */
[----:B------:R-:W2:Y:S01]  /*7150*/  LDSM.16.MT88.4 R12, [R206+0x15000] ;  /* 0x01500000ce0c783b */ /* 0x000ea20000004200 */
[----:B------:R-:W-:Y:S01]  /*7160*/  MOV R157, R119 ;  /* 0x00000077009d7202 */ /* 0x000fe20000000f00 */
[----:B------:R-:W-:Y:S01]  /*7170*/  IMAD.MOV.U32 R156, RZ, RZ, R120 ;  /* 0x000000ffff9c7224 */ /* 0x000fe200078e0078 */
[----:B------:R-:W-:Y:S01]  /*7180*/  MOV R0, R121 ;  /* 0x0000007900007202 */ /* 0x000fe20000000f00 */
[----:B------:R-:W-:Y:S01]  /*7190*/  IMAD.MOV.U32 R182, RZ, RZ, R122 ;  /* 0x000000ffffb67224 */ /* 0x000fe200078e007a */
[----:B------:R-:W-:Y:S02]  /*71a0*/  MOV R181, R123 ;  /* 0x0000007b00b57202 */ /* 0x000fe40000000f00 */
[C---:B------:R-:W-:Y:S08]  /*71b0*/  HMMA.16816.F32.BF16 R116, R4.reuse, R16, R192 ;  /* 0x000000100474723c */ /* 0x040ff000000418c0 */
[C---:B------:R-:W-:Y:S01]  /*71c0*/  HMMA.16816.F32.BF16 R120, R4.reuse, R18, R232 ;  /* 0x000000120478723c */ /* 0x040fe200000418e8 */
[----:B------:R-:W1:Y:S07]  /*71d0*/  LDSM.16.MT88.4 R16, [R207+0x15000] ;  /* 0x01500000cf10783b */ /* 0x000e6e0000004200 */
[C---:B------:R-:W-:Y:S08]  /*71e0*/  HMMA.16816.F32.BF16 R232, R4.reuse, R42, R200 ;  /* 0x0000002a04e8723c */ /* 0x040ff000000418c8 */
[C---:B---3--:R-:W-:Y:S08]  /*71f0*/  HMMA.16816.F32.BF16 R236, R4.reuse, R28, R188 ;  /* 0x0000001c04ec723c */ /* 0x048ff000000418bc */
[C---:B------:R-:W-:Y:S01]  /*7200*/  HMMA.16816.F32.BF16 R200, R4.reuse, R30, R176 ;  /* 0x0000001e04c8723c */ /* 0x040fe200000418b0 */
[----:B------:R-:W3:Y:S07]  /*7210*/  LDSM.16.MT88.4 R28, [R205+0x17000] ;  /* 0x01700000cd1c783b */ /* 0x000eee0000004200 */
[C---:B------:R-:W-:Y:S07]  /*7220*/  HMMA.16816.F32.BF16 R132, R4.reuse, R32, R244 ;  /* 0x000000200484723c */ /* 0x040fee00000418f4 */
[----:B------:R-:W-:Y:S01]  /*7230*/  MOV R245, R0 ;  /* 0x0000000000f57202 */ /* 0x000fe20000000f00 */
[----:B------:R-:W-:Y:S01]  /*7240*/  FFMA.FTZ R0, R231, c[0x0][0x23c], -R8 ;  /* 0x00008f00e7007a23 */ /* 0x000fe20000010808 */
[----:B----4-:R-:W-:Y:S01]  /*7250*/  HMMA.16816.F32.BF16 R192, R4, R20, R96 ;  /* 0x0000001404c0723c */ /* 0x010fe20000041860 */
[----:B------:R-:W-:-:S06]  /*7260*/  IMAD.MOV.U32 R43, RZ, RZ, R181 ;  /* 0x000000ffff2b7224 */ /* 0x000fcc00078e00b5 */
[----:B------:R-:W-:Y:S01]  /*7270*/  IMAD.MOV.U32 R99, RZ, RZ, R150 ;  /* 0x000000ffff637224 */ /* 0x000fe200078e0096 */
[----:B-1----:R-:W-:Y:S01]  /*7280*/  HMMA.16816.F32.BF16 R196, R4, R24, R164 ;  /* 0x0000001804c4723c */ /* 0x002fe200000418a4 */
[----:B------:R1:W-:Y:S06]  /*7290*/  MUFU.EX2 R150, R0 ;  /* 0x0000000000967308 */ /* 0x0003ec0000000800 */
[----:B------:R-:W-:Y:S01]  /*72a0*/  IMAD.MOV.U32 R164, RZ, RZ, R160 ;  /* 0x000000ffffa47224 */ /* 0x000fe200078e00a0 */
[----:B------:R-:W-:Y:S01]  /*72b0*/  MOV R165, R161 ;  /* 0x000000a100a57202 */ /* 0x000fe20000000f00 */
[----:B------:R-:W-:Y:S01]  /*72c0*/  IMAD.MOV.U32 R166, RZ, RZ, R162 ;  /* 0x000000ffffa67224 */ /* 0x000fe200078e00a2 */
[----:B------:R-:W-:-:S02]  /*72d0*/  MOV R167, R163 ;  /* 0x000000a300a77202 */ /* 0x000fc40000000f00 */
[----:B------:R-:W-:Y:S01]  /*72e0*/  HMMA.16816.F32.BF16 R160, R4, R26, R144 ;  /* 0x0000001a04a0723c */ /* 0x000fe20000041890 */
[----:B-1----:R-:W-:-:S06]  /*72f0*/  FFMA.FTZ R0, R245, c[0x0][0x23c], -R8 ;  /* 0x00008f00f5007a23 */ /* 0x002fcc0000010808 */
[----:B------:R-:W-:Y:S01]  /*7300*/  MOV R145, R185 ;  /* 0x000000b900917202 */ /* 0x000fe20000000f00 */
[----:B------:R1:W-:Y:S01]  /*7310*/  MUFU.EX2 R245, R0 ;  /* 0x0000000000f57308 */ /* 0x0003e20000000800 */
[C---:B------:R-:W-:Y:S03]  /*7320*/  HMMA.16816.F32.BF16 R240, R4.reuse, R40, R240 ;  /* 0x0000002804f0723c */ /* 0x040fe600000418f0 */
        /* <DEDUP_REMOVED lines=8> */
[----:B--2---:R-:W-:Y:S01]  /*73b0*/  HMMA.16816.F32.BF16 R176, R4, R12, R68 ;  /* 0x0000000c04b0723c */ /* 0x004fe20000041844 */
[----:B-1----:R-:W-:Y:S01]  /*73c0*/  FFMA.FTZ R0, R99, c[0x0][0x23c], -R8 ;  /* 0x00008f0063007a23 */ /* 0x002fe20000010808 */
[----:B------:R-:W-:Y:S01]  /*73d0*/  MOV R42, R182 ;  /* 0x000000b6002a7202 */ /* 0x000fe20000000f00 */
[----:B------:R-:W-:-:S05]  /*73e0*/  IMAD.MOV.U32 R144, RZ, RZ, R186 ;  /* 0x000000ffff907224 */ /* 0x000fca00078e00ba */
[C---:B------:R-:W-:Y:S01]  /*73f0*/  HMMA.16816.F32.BF16 R172, R4.reuse, R14, R64 ;  /* 0x0000000e04ac723c */ /* 0x040fe20000041840 */
[----:B------:R1:W-:Y:S01]  /*7400*/  MUFU.EX2 R149, R0 ;  /* 0x0000000000957308 */ /* 0x0003e20000000800 */
[----:B------:R-:W2:Y:S01]  /*7410*/  LDSM.16.MT88.4 R12, [R206+0x17000] ;  /* 0x01700000ce0c783b */ /* 0x000ea20000004200 */
[----:B------:R-:W-:Y:S02]  /*7420*/  MOV R147, R187 ;  /* 0x000000bb00937202 */ /* 0x000fe40000000f00 */
[----:B------:R-:W-:Y:S01]  /*7430*/  MOV R99, R146 ;  /* 0x0000009200637202 */ /* 0x000fe20000000f00 */
[----:B------:R-:W-:Y:S02]  /*7440*/  IMAD.MOV.U32 R146, RZ, RZ, R42 ;  /* 0x000000ffff927224 */ /* 0x000fe400078e002a */
[----:B------:R-:W-:Y:S01]  /*7450*/  HMMA.16816.F32.BF16 R188, R4, R22, R88 ;  /* 0x0000001604bc723c */ /* 0x000fe20000041858 */
[----:B------:R-:W-:Y:S01]  /*7460*/  IMAD.MOV.U32 R42, RZ, RZ, R142 ;  /* 0x000000ffff2a7224 */ /* 0x000fe200078e008e */
[----:B------:R-:W-:Y:S01]  /*7470*/  LDSM.16.MT88.4 R20, [R207+0x17000] ;  /* 0x01700000cf14783b */ /* 0x000fe20000004200 */
[----:B------:R-:W-:-:S02]  /*7480*/  IMAD.MOV.U32 R246, RZ, RZ, R183 ;  /* 0x000000fffff67224 */ /* 0x000fc400078e00b7 */
[----:B------:R-:W-:-:S03]  /*7490*/  IMAD.MOV.U32 R97, RZ, RZ, R10 ;  /* 0x000000ffff617224 */ /* 0x000fc600078e000a */
[C---:B------:R-:W-:Y:S01]  /*74a0*/  HMMA.16816.F32.BF16 R136, R4.reuse, R34, R136 ;  /* 0x000000220488723c */ /* 0x040fe20000041888 */
[----:B-1----:R-:W-:Y:S01]  /*74b0*/  FFMA.FTZ R0, R11, c[0x0][0x23c], -R8 ;  /* 0x00008f000b007a23 */ /* 0x002fe20000010808 */
[----:B------:R-:W-:Y:S01]  /*74c0*/  MOV R88, R157 ;  /* 0x0000009d00587202 */ /* 0x000fe20000000f00 */
[----:B------:R-:W-:Y:S01]  /*74d0*/  IMAD.MOV.U32 R89, RZ, RZ, R158 ;  /* 0x000000ffff597224 */ /* 0x000fe200078e009e */
[----:B------:R-:W1:Y:S01]  /*74e0*/  LDSM.16.MT88.4 R32, [R204+0x17000] ;  /* 0x01700000cc20783b */ /* 0x000e620000004200 */
[----:B------:R4:W1:Y:S03]  /*74f0*/  MUFU.EX2 R11, R0 ;  /* 0x00000000000b7308 */ /* 0x0008660000000800 */
[C---:B------:R-:W-:Y:S01]  /*7500*/  HMMA.16816.F32.BF16 R184, R4.reuse, R16, R76 ;  /* 0x0000001004b8723c */ /* 0x040fe2000004184c */
[----:B------:R-:W-:Y:S01]  /*7510*/  MOV R90, R159 ;  /* 0x0000009f005a7202 */ /* 0x000fe20000000f00 */
[----:B------:R-:W-:Y:S05]  /*7520*/  LDSM.16.MT88.4 R64, [R204+0x13800] ;  /* 0x01380000cc40783b */ /* 0x000fea0000004200 */
[----:B------:R-:W-:Y:S01]  /*7530*/  MOV R79, R144 ;  /* 0x00000090004f7202 */ /* 0x000fe20000000f00 */
[----:B------:R-:W-:Y:S01]  /*7540*/  HMMA.16816.F32.BF16 R180, R4, R18, R80 ;  /* 0x0000001204b4723c */ /* 0x000fe20000041850 */
[----:B------:R-:W-:-:S02]  /*7550*/  IMAD.MOV.U32 R144, RZ, RZ, R156 ;  /* 0x000000ffff907224 */ /* 0x000fc400078e009c */
[----:B------:R-:W1:Y:S01]  /*7560*/  LDSM.16.MT88.4 R156, [R204+0x11800] ;  /* 0x01180000cc9c783b */ /* 0x000e620000004200 */
[----:B----4-:R-:W-:-:S03]  /*7570*/  FFMA.FTZ R0, R143, c[0x0][0x23c], -R2 ;  /* 0x00008f008f007a23 */ /* 0x010fc60000010802 */
[----:B------:R-:W-:Y:S01]  /*7580*/  MOV R81, R88 ;  /* 0x0000005800517202 */ /* 0x000fe20000000f00 */
[----:B------:R-:W-:Y:S01]  /*7590*/  IMAD.MOV.U32 R82, RZ, RZ, R89 ;  /* 0x000000ffff527224 */ /* 0x000fe200078e0059 */
[----:B------:R4:W-:Y:S01]  /*75a0*/  MUFU.EX2 R10, R0 ;  /* 0x00000000000a7308 */ /* 0x0009e20000000800 */
[----:B------:R-:W-:Y:S01]  /*75b0*/  IMAD.MOV.U32 R78, RZ, RZ, R42 ;  /* 0x000000ffff4e7224 */ /* 0x000fe200078e002a */
[----:B------:R-:W-:Y:S01]  /*75c0*/  MOV R89, R41 ;  /* 0x0000002900597202 */ /* 0x000fe20000000f00 */
[----:B------:R-:W-:Y:S01]  /*75d0*/  IMAD.MOV.U32 R88, RZ, RZ, R40 ;  /* 0x000000ffff587224 */ /* 0x000fe200078e0028 */
[----:B---3--:R-:W-:Y:S01]  /*75e0*/  HMMA.16816.F32.BF16 R16, R4, R28, R52 ;  /* 0x0000001c0410723c */ /* 0x008fe20000041834 */
[----:B------:R-:W-:Y:S01]  /*75f0*/  MOV R83, R90 ;  /* 0x0000005a00537202 */ /* 0x000fe20000000f00 */
[----:B------:R-:W-:-:S06]  /*7600*/  IMAD.MOV.U32 R90, RZ, RZ, R9 ;  /* 0x000000ffff5a7224 */ /* 0x000fcc00078e0009 */
[----:B------:R-:W-:Y:S01]  /*7610*/  HMMA.16816.F32.BF16 R28, R4, R30, R48 ;  /* 0x0000001e041c723c */ /* 0x000fe20000041830 */
[----:B------:R-:W-:Y:S01]  /*7620*/  LDSM.16.MT88.4 R48, [R207+0x11800] ;  /* 0x01180000cf30783b */ /* 0x000fe20000004200 */
[----:B----4-:R-:W-:Y:S01]  /*7630*/  FFMA.FTZ R0, R79, c[0x0][0x23c], -R2 ;  /* 0x00008f004f007a23 */ /* 0x010fe20000010802 */
[----:B------:R-:W-:Y:S02]  /*7640*/  MOV R79, R43 ;  /* 0x0000002b004f7202 */ /* 0x000fe40000000f00 */
[----:B------:R-:W3:Y:S01]  /*7650*/  LDSM.16.MT88.4 R40, [R205+0x11800] ;  /* 0x01180000cd28783b */ /* 0x000ee20000004200 */
[----:B------:R4:W-:Y:S01]  /*7660*/  MUFU.EX2 R9, R0 ;  /* 0x0000000000097308 */ /* 0x0009e20000000800 */
[----:B------:R-:W-:Y:S01]  /*7670*/  MOV R231, R99 ;  /* 0x0000006300e77202 */ /* 0x000fe20000000f00 */
[----:B------:R-:W-:Y:S01]  /*7680*/  IMAD.MOV.U32 R99, RZ, RZ, R246 ;  /* 0x000000ffff637224 */ /* 0x000fe200078e00f6 */
[----:B------:R-:W-:Y:S01]  /*7690*/  MOV R96, R141 ;  /* 0x0000008d00607202 */ /* 0x000fe20000000f00 */
[----:B------:R-:W-:-:S02]  /*76a0*/  IMAD.MOV.U32 R91, RZ, RZ, R140 ;  /* 0x000000ffff5b7224 */ /* 0x000fc400078e008c */
[--C-:B----4-:R-:W-:Y:S02]  /*76b0*/  FFMA.FTZ R0, R97, c[0x0][0x23c], -R2.reuse ;  /* 0x00008f0061007a23 */ /* 0x110fe40000010802 */
[----:B------:R-:W-:Y:S02]  /*76c0*/  FFMA.FTZ R2, R98, c[0x0][0x23c], -R2 ;  /* 0x00008f0062027a23 */ /* 0x000fe40000010802 */
[----:B------:R4:W-:Y:S08]  /*76d0*/  MUFU.EX2 R8, R0 ;  /* 0x0000000000087308 */ /* 0x0009f00000000800 */
[----:B------:R3:W3:Y:S01]  /*76e0*/  MUFU.EX2 R246, R2 ;  /* 0x0000000200f67308 */ /* 0x0006e20000000800 */
[----:B------:R-:W-:Y:S01]  /*76f0*/  IMAD.MOV.U32 R76, RZ, RZ, R91 ;  /* 0x000000ffff4c7224 */ /* 0x000fe200078e005b */
[----:B------:R-:W-:Y:S01]  /*7700*/  MOV R77, R96 ;  /* 0x00000060004d7202 */ /* 0x000fe20000000f00 */
[----:B------:R-:W-:Y:S01]  /*7710*/  IMAD.MOV.U32 R91, RZ, RZ, R164 ;  /* 0x000000ffff5b7224 */ /* 0x000fe200078e00a4 */
[----:B------:R-:W-:Y:S01]  /*7720*/  MOV R96, R165 ;  /* 0x000000a500607202 */ /* 0x000fe20000000f00 */
[----:B------:R-:W-:Y:S01]  /*7730*/  IMAD.MOV.U32 R97, RZ, RZ, R166 ;  /* 0x000000ffff617224 */ /* 0x000fe200078e00a6 */
[----:B------:R-:W-:-:S02]  /*7740*/  MOV R98, R167 ;  /* 0x000000a700627202 */ /* 0x000fc40000000f00 */
[----:B--2---:R-:W-:Y:S01]  /*7750*/  HMMA.16816.F32.BF16 R164, R4, R12, R92 ;  /* 0x0000000c04a4723c */ /* 0x004fe2000004185c */
[----:B----4-:R-:W-:Y:S01]  /*7760*/  IMAD.MOV.U32 R0, RZ, RZ, R146 ;  /* 0x000000ffff007224 */ /* 0x010fe200078e0092 */
[----:B-1----:R-:W-:-:S06]  /*7770*/  F2FP.BF16.PACK_AB R146, R11, R149 ;  /* 0x000000950b92723e */ /* 0x002fcc00000010ff */
[----:B------:R-:W-:Y:S01]  /*7780*/  HMMA.16816.F32.BF16 R12, R4, R14, R84 ;  /* 0x0000000e040c723c */ /* 0x000fe20000041854 */
[----:B---3--:R-:W-:Y:S02]  /*7790*/  MOV R2, R147 ;  /* 0x0000009300027202 */ /* 0x008fe40000000f00 */
[----:B------:R-:W-:-:S04]  /*77a0*/  F2FP.BF16.PACK_AB R147, R246, R8 ;  /* 0x00000008f693723e */ /* 0x000fc800000010ff */
[----:B------:R-:W-:Y:S02]  /*77b0*/  MOV R85, R144 ;  /* 0x0000009000557202 */ /* 0x000fe40000000f00 */
[----:B------:R-:W-:Y:S02]  /*77c0*/  MOV R84, R145 ;  /* 0x0000009100547202 */ /* 0x000fe40000000f00 */
[----:B------:R-:W-:Y:S02]  /*77d0*/  F2FP.BF16.PACK_AB R144, R245, R150 ;  /* 0x00000096f590723e */ /* 0x000fe400000010ff */
[----:B------:R-:W-:Y:S01]  /*77e0*/  F2FP.BF16.PACK_AB R145, R9, R10 ;  /* 0x0000000a0991723e */ /* 0x000fe200000010ff */
[C---:B------:R-:W-:Y:S01]  /*77f0*/  HMMA.16816.F32.BF16 R24, R4.reuse, R32, R56 ;  /* 0x000000200418723c */ /* 0x040fe20000041838 */
[----:B------:R-:W-:Y:S01]  /*7800*/  MOV R95, R83 ;  /* 0x00000053005f7202 */ /* 0x000fe20000000f00 */
[----:B------:R-:W-:Y:S01]  /*7810*/  IMAD.MOV.U32 R86, RZ, RZ, R90 ;  /* 0x000000ffff567224 */ /* 0x000fe200078e005a */
[----:B------:R-:W-:Y:S01]  /*7820*/  MOV R87, R89 ;  /* 0x0000005900577202 */ /* 0x000fe20000000f00 */
[----:B------:R-:W-:Y:S04]  /*7830*/  LDSM.16.MT88.4 R56, [R206+0x11800] ;  /* 0x01180000ce38783b */ /* 0x000fe80000004200 */
[C---:B------:R-:W-:Y:S08]  /*7840*/  HMMA.16816.F32.BF16 R140, R4.reuse, R20, R44 ;  /* 0x00000014048c723c */ /* 0x040ff0000004182c */
[C---:B------:R-:W-:Y:S08]  /*7850*/  HMMA.16816.F32.BF16 R32, R4.reuse, R34, R60 ;  /* 0x000000220420723c */ /* 0x040ff0000004183c */
[----:B------:R-:W-:Y:S01]  /*7860*/  HMMA.16816.F32.BF16 R20, R4, R22, R72 ;  /* 0x000000160414723c */ /* 0x000fe20000041848 */
[----:B------:R-:W-:Y:S06]  /*7870*/  LDSM.16.MT88.4 R72, [R205+0x13800] ;  /* 0x01380000cd48783b */ /* 0x000fec0000004200 */
[----:B------:R-:W-:Y:S01]  /*7880*/  MOV R7, R81 ;  /* 0x0000005100077202 */ /* 0x000fe20000000f00 */
[----:B------:R-:W-:Y:S01]  /*7890*/  IMAD.MOV.U32 R6, RZ, RZ, R82 ;  /* 0x000000ffff067224 */ /* 0x000fe200078e0052 */
[----:B------:R-:W-:Y:S01]  /*78a0*/  HMMA.16816.F32.BF16 R152, R144, R156, R152 ;  /* 0x0000009c9098723c */ /* 0x000fe20000041898 */
[----:B------:R-:W1:Y:S01]  /*78b0*/  LDSM.16.MT88.4 R80, [R207+0x13800] ;  /* 0x01380000cf50783b */ /* 0x000e620000004200 */
[----:B------:R-:W-:-:S06]  /*78c0*/  IMAD.MOV.U32 R4, RZ, RZ, R88 ;  /* 0x000000ffff047224 */ /* 0x000fcc00078e0058 */
[C---:B------:R-:W-:Y:S08]  /*78d0*/  HMMA.16816.F32.BF16 R156, R144.reuse, R158, R36 ;  /* 0x0000009e909c723c */ /* 0x040ff00000041824 */
[C---:B------:R-:W-:Y:S07]  /*78e0*/  HMMA.16816.F32.BF16 R36, R144.reuse, R40, R100 ;  /* 0x000000289024723c */ /* 0x040fee0000041864 */
[----:B------:R-:W-:Y:S01]  /*78f0*/  MOV R100, R91 ;  /* 0x0000005b00647202 */ /* 0x000fe20000000f00 */
[----:B------:R-:W-:Y:S01]  /*7900*/  HMMA.16816.F32.BF16 R44, R144, R48, R108 ;  /* 0x00000030902c723c */ /* 0x000fe2000004186c */
[----:B------:R-:W2:Y:S01]  /*7910*/  LDSM.16.MT88.4 R88, [R206+0x13800] ;  /* 0x01380000ce58783b */ /* 0x000ea20000004200 */
[----:B------:R-:W-:Y:S01]  /*7920*/  IMAD.MOV.U32 R101, RZ, RZ, R96 ;  /* 0x000000ffff657224 */ /* 0x000fe200078e0060 */
[----:B------:R-:W-:-:S02]  /*7930*/  MOV R102, R97 ;  /* 0x0000006100667202 */ /* 0x000fc40000000f00 */
[----:B------:R-:W-:Y:S02]  /*7940*/  MOV R103, R98 ;  /* 0x0000006200677202 */ /* 0x000fe40000000f00 */
[----:B------:R-:W-:Y:S02]  /*7950*/  IMAD.MOV.U32 R111, RZ, RZ, R99 ;  /* 0x000000ffff6f7224 */ /* 0x000fe400078e0063 */
[----:B------:R-:W3:Y:S01]  /*7960*/  LDSM.16.MT88.4 R96, [R204+0x15800] ;  /* 0x01580000cc60783b */ /* 0x000ee20000004200 */
[----:B------:R-:W-:Y:S01]  /*7970*/  IMAD.MOV.U32 R94, RZ, RZ, R76 ;  /* 0x000000ffff5e7224 */ /* 0x000fe200078e004c */
[----:B------:R-:W-:Y:S01]  /*7980*/  MOV R93, R77 ;  /* 0x0000004d005d7202 */ /* 0x000fe20000000f00 */
[----:B------:R-:W-:Y:S01]  /*7990*/  IMAD.MOV.U32 R92, RZ, RZ, R78 ;  /* 0x000000ffff5c7224 */ /* 0x000fe200078e004e */
[----:B------:R-:W-:Y:S02]  /*79a0*/  MOV R5, R79 ;  /* 0x0000004f00057202 */ /* 0x000fe40000000f00 */
[C---:B-1----:R-:W-:Y:S07]  /*79b0*/  HMMA.16816.F32.BF16 R76, R144.reuse, R80, R240 ;  /* 0x00000050904c723c */ /* 0x042fee00000418f0 */
[----:B------:R-:W-:Y:S01]  /*79c0*/  MOV R240, R84 ;  /* 0x0000005400f07202 */ /* 0x000fe20000000f00 */
[----:B------:R-:W-:Y:S07]  /*79d0*/  HMMA.16816.F32.BF16 R80, R144, R82, R232 ;  /* 0x000000529050723c */ /* 0x000fee00000418e8 */
[----:B------:R-:W-:Y:S01]  /*79e0*/  MOV R232, R85 ;  /* 0x0000005500e87202 */ /* 0x000fe20000000f00 */
[----:B------:R-:W-:Y:S01]  /*79f0*/  IMAD.MOV.U32 R233, RZ, RZ, R86 ;  /* 0x000000ffffe97224 */ /* 0x000fe200078e0056 */
[----:B------:R-:W-:-:S02]  /*7a00*/  MOV R235, R87 ;  /* 0x0000005700eb7202 */ /* 0x000fc40000000f00 */
[C---:B--2---:R-:W-:Y:S08]  /*7a10*/  HMMA.16816.F32.BF16 R84, R144.reuse, R88, R236 ;  /* 0x000000589054723c */ /* 0x044ff000000418ec */
[----:B------:R-:W-:Y:S07]  /*7a20*/  HMMA.16816.F32.BF16 R88, R144, R90, R200 ;  /* 0x0000005a9058723c */ /* 0x000fee00000418c8 */
[----:B------:R-:W-:Y:S01]  /*7a30*/  IMAD.MOV.U32 R200, RZ, RZ, R92 ;  /* 0x000000ffffc87224 */ /* 0x000fe200078e005c */
[----:B------:R-:W-:Y:S01]  /*7a40*/  MOV R201, R93 ;  /* 0x0000005d00c97202 */ /* 0x000fe20000000f00 */
[----:B------:R-:W-:Y:S01]  /*7a50*/  IMAD.MOV.U32 R203, RZ, RZ, R95 ;  /* 0x000000ffffcb7224 */ /* 0x000fe200078e005f */
[----:B------:R-:W-:-:S02]  /*7a60*/  MOV R202, R94 ;  /* 0x0000005e00ca7202 */ /* 0x000fc40000000f00 */
[----:B---3--:R-:W-:Y:S07]  /*7a70*/  HMMA.16816.F32.BF16 R92, R144, R96, R196 ;  /* 0x00000060905c723c */ /* 0x008fee00000418c4 */
[----:B------:R-:W-:Y:S02]  /*7a80*/  MOV R198, R6 ;  /* 0x0000000600c67202 */ /* 0x000fe40000000f00 */
[----:B------:R-:W-:-:S03]  /*7a90*/  MOV R199, R7 ;  /* 0x0000000700c77202 */ /* 0x000fc60000000f00 */
[----:B------:R-:W-:Y:S02]  /*7aa0*/  FADD.FTZ R2, R2, R198 ;  /* 0x000000c602027221 */ /* 0x000fe40000010000 */
[----:B------:R-:W-:Y:S02]  /*7ab0*/  FADD.FTZ R0, R0, R199 ;  /* 0x000000c700007221 */ /* 0x000fe40000010000 */
[----:B------:R-:W-:Y:S02]  /*7ac0*/  FADD.FTZ R2, R200, R2 ;  /* 0x00000002c8027221 */ /* 0x000fe40000010000 */
[----:B------:R-:W-:Y:S01]  /*7ad0*/  FADD.FTZ R0, R201, R0 ;  /* 0x00000000c9007221 */ /* 0x000fe20000010000 */
[----:B------:R-:W-:Y:S01]  /*7ae0*/  MOV R236, R102 ;  /* 0x0000006600ec7202 */ /* 0x000fe20000000f00 */
[----:B------:R-:W-:Y:S01]  /*7af0*/  IMAD.MOV.U32 R237, RZ, RZ, R103 ;  /* 0x000000ffffed7224 */ /* 0x000fe200078e0067 */
[----:B------:R-:W-:Y:S01]  /*7b00*/  HMMA.16816.F32.BF16 R52, R144, R56, R116 ;  /* 0x000000389034723c */ /* 0x000fe20000041874 */
[----:B------:R-:W-:-:S02]  /*7b10*/  FADD.FTZ R2, R202, R2 ;  /* 0x00000002ca027221 */ /* 0x000fc40000010000 */
[----:B------:R-:W-:Y:S01]  /*7b20*/  FADD.FTZ R0, R203, R0 ;  /* 0x00000000cb007221 */ /* 0x000fe20000010000 */
[----:B------:R-:W-:Y:S01]  /*7b30*/  MOV R238, R4 ;  /* 0x0000000400ee7202 */ /* 0x000fe20000000f00 */
[----:B------:R-:W-:Y:S01]  /*7b40*/  FADD.FTZ R2, R236, R2 ;  /* 0x00000002ec027221 */ /* 0x000fe20000010000 */
[----:B------:R-:W-:Y:S02]  /*7b50*/  MOV R239, R5 ;  /* 0x0000000500ef7202 */ /* 0x000fe40000000f00 */
[----:B------:R-:W-:Y:S01]  /*7b60*/  HMMA.16816.F32.BF16 R60, R144, R64, R124 ;  /* 0x00000040903c723c */ /* 0x000fe2000004187c */
[----:B------:R-:W-:Y:S01]  /*7b70*/  LDSM.16.MT88.4 R4, [R206+0x17800] ;  /* 0x01780000ce04783b */ /* 0x000fe20000004200 */
[----:B------:R-:W-:-:S06]  /*7b80*/  FADD.FTZ R0, R237, R0 ;  /* 0x00000000ed007221 */ /* 0x000fcc0000010000 */
[----:B------:R-:W-:Y:S01]  /*7b90*/  HMMA.16816.F32.BF16 R68, R144, R72, R132 ;  /* 0x000000489044723c */ /* 0x000fe20000041884 */
[----:B------:R-:W-:-:S07]  /*7ba0*/  FADD.FTZ R2, R238, R2 ;  /* 0x00000002ee027221 */ /* 0x000fce0000010000 */
[----:B------:R-:W-:Y:S01]  /*7bb0*/  HMMA.16816.F32.BF16 R40, R144, R42, R104 ;  /* 0x0000002a9028723c */ /* 0x000fe20000041868 */
[----:B------:R-:W1:Y:S01]  /*7bc0*/  LDSM.16.MT88.4 R104, [R205+0x15800] ;  /* 0x01580000cd68783b */ /* 0x000e620000004200 */
[----:B------:R-:W-:-:S06]  /*7bd0*/  FADD.FTZ R0, R239, R0 ;  /* 0x00000000ef007221 */ /* 0x000fcc0000010000 */
[C---:B------:R-:W-:Y:S01]  /*7be0*/  HMMA.16816.F32.BF16 R48, R144.reuse, R50, R112 ;  /* 0x000000329030723c */ /* 0x040fe20000041870 */
[----:B------:R-:W2:Y:S07]  /*7bf0*/  LDSM.16.MT88.4 R112, [R207+0x15800] ;  /* 0x01580000cf70783b */ /* 0x000eae0000004200 */
[C---:B------:R-:W-:Y:S01]  /*7c00*/  HMMA.16816.F32.BF16 R56, R144.reuse, R58, R120 ;  /* 0x0000003a9038723c */ /* 0x040fe20000041878 */
[----:B------:R-:W3:Y:S07]  /*7c10*/  LDSM.16.MT88.4 R120, [R206+0x15800] ;  /* 0x01580000ce78783b */ /* 0x000eee0000004200 */
[C---:B------:R-:W-:Y:S01]  /*7c20*/  HMMA.16816.F32.BF16 R64, R144.reuse, R66, R128 ;  /* 0x000000429040723c */ /* 0x040fe20000041880 */
[----:B------:R-:W4:Y:S07]  /*7c30*/  LDSM.16.MT88.4 R128, [R204+0x17800] ;  /* 0x01780000cc80783b */ /* 0x000f2e0000004200 */
[C---:B------:R-:W-:Y:S01]  /*7c40*/  HMMA.16816.F32.BF16 R72, R144.reuse, R74, R136 ;  /* 0x0000004a9048723c */ /* 0x040fe20000041888 */
[----:B------:R-:W1:Y:S07]  /*7c50*/  LDSM.16.MT88.4 R136, [R205+0x17800] ;  /* 0x01780000cd88783b */ /* 0x000e6e0000004200 */
[----:B------:R-:W-:Y:S01]  /*7c60*/  HMMA.16816.F32.BF16 R96, R144, R98, R160 ;  /* 0x000000629060723c */ /* 0x000fe200000418a0 */
[----:B------:R-:W2:Y:S01]  /*7c70*/  LDSM.16.MT88.4 R160, [R207+0x17800] ;  /* 0x01780000cfa0783b */ /* 0x000ea20000004200 */
[----:B------:R-:W-:-:S02]  /*7c80*/  FADD.FTZ R2, R232, R2 ;  /* 0x00000002e8027221 */ /* 0x000fc40000010000 */
[----:B------:R-:W-:Y:S01]  /*7c90*/  FADD.FTZ R0, R233, R0 ;  /* 0x00000000e9007221 */ /* 0x000fe20000010000 */
[----:B------:R-:W-:Y:S01]  /*7ca0*/  MOV R242, R100 ;  /* 0x0000006400f27202 */ /* 0x000fe20000000f00 */
[----:B------:R-:W-:Y:S02]  /*7cb0*/  IMAD.MOV.U32 R241, RZ, RZ, R101 ;  /* 0x000000fffff17224 */ /* 0x000fe400078e0065 */
[----:B------:R-:W-:Y:S02]  /*7cc0*/  FADD.FTZ R2, R235, R2 ;  /* 0x00000002eb027221 */ /* 0x000fe40000010000 */
[----:B------:R-:W-:Y:S01]  /*7cd0*/  FADD.FTZ R0, R240, R0 ;  /* 0x00000000f0007221 */ /* 0x000fe20000010000 */
[----:B------:R-:W-:Y:S01]  /*7ce0*/  MOV R243, R111 ;  /* 0x0000006f00f37202 */ /* 0x000fe20000000f00 */
[----:B------:R-:W-:Y:S02]  /*7cf0*/  FADD.FTZ R2, R241, R2 ;  /* 0x00000002f1027221 */ /* 0x000fe40000010000 */
        /* <DEDUP_REMOVED lines=10> */
[----:B------:R-:W-:Y:S01]  /*7da0*/  FADD.FTZ R0, R9, R0 ;  /* 0x0000000009007221 */ /* 0x000fe20000010000 */
[----:B-1----:R-:W-:Y:S01]  /*7db0*/  HMMA.16816.F32.BF16 R100, R144, R104, R192 ;  /* 0x000000689064723c */ /* 0x002fe200000418c0 */
[----:B------:R-:W-:Y:S02]  /*7dc0*/  FADD.FTZ R245, R149, R245 ;  /* 0x000000f595f57221 */ /* 0x000fe40000010000 */
[----:B------:R-:W-:-:S05]  /*7dd0*/  FADD.FTZ R0, R8, R0 ;  /* 0x0000000008007221 */ /* 0x000fca0000010000 */
[----:B--2---:R-:W-:Y:S01]  /*7de0*/  HMMA.16816.F32.BF16 R108, R144, R112, R184 ;  /* 0x00000070906c723c */ /* 0x004fe200000418b8 */
[----:B------:R-:W-:Y:S02]  /*7df0*/  FADD.FTZ R245, R11, R245 ;  /* 0x000000f50bf57221 */ /* 0x000fe40000010000 */
[----:B------:R-:W-:-:S05]  /*7e00*/  FADD.FTZ R246, R246, R0 ;  /* 0x00000000f6f67221 */ /* 0x000fca0000010000 */
[C---:B---3--:R-:W-:Y:S08]  /*7e10*/  HMMA.16816.F32.BF16 R116, R144.reuse, R120, R176 ;  /* 0x000000789074723c */ /* 0x048ff000000418b0 */
        /* <DEDUP_REMOVED lines=12> */
[----:B------:R-:W2:Y:S01]  /*7ee0*/  LDL.LU R247, [R1+0x28] ;  /* 0x0000280001f77983 */ /* 0x000ea20000300800 */
[--C-:B------:R-:W-:Y:S01]  /*7ef0*/  SHF.R.S32.HI R5, RZ, 0x1f, R248.reuse ;  /* 0x0000001fff057819 */ /* 0x100fe200000114f8 */
[----:B------:R-:W-:Y:S01]  /*7f00*/  IMAD.U32 R6, RZ, RZ, UR8 ;  /* 0x00000008ff067e24 */ /* 0x000fe2000f8e00ff */
[----:B------:R-:W-:Y:S01]  /*7f10*/  ULDC.64 UR6, c[0x0][0x1a0] ;  /* 0x0000680000067ab9 */ /* 0x000fe20000000a00 */
[----:B------:R-:W3:Y:S01]  /*7f20*/  LDL R241, [R1] ;  /* 0x0000000001f17983 */ /* 0x000ee20000100800 */
[----:B------:R-:W-:-:S02]  /*7f30*/  IMAD.MOV.U32 R4, RZ, RZ, R248 ;  /* 0x000000ffff047224 */ /* 0x000fc400078e00f8 */
[----:B------:R-:W-:Y:S01]  /*7f40*/  IMAD.U32 R0, RZ, RZ, UR8 ;  /* 0x00000008ff007e24 */ /* 0x000fe2000f8e00ff */
[----:B------:R-:W4:Y:S01]  /*7f50*/  LDL R231, [R1+0x4] ;  /* 0x0000040001e77983 */ /* 0x000f220000100800 */
[--C-:B------:R-:W-:Y:S01]  /*7f60*/  IMAD.WIDE.U32 R6, R6, c[0x0][0x1b0], R4.reuse ;  /* 0x00006c0006067a25 */ /* 0x100fe200078e0004 */
[----:B------:R-:W-:Y:S02]  /*7f70*/  UIADD3 UR8, UR15, 0x3f, URZ ;  /* 0x0000003f0f087890 */ /* 0x000fe4000fffe03f */
[----:B------:R-:W1:Y:S01]  /*7f80*/  S2R R244, SR_TID.X ;  /* 0x0000000000f47919 */ /* 0x000e620000002100 */
[----:B------:R-:W-:Y:S01]  /*7f90*/  IMAD.WIDE.U32 R4, R0, c[0x0][0x1b8], R4 ;  /* 0x00006e0000047a25 */ /* 0x000fe200078e0004 */
[----:B------:R-:W-:Y:S01]  /*7fa0*/  IADD3 R243, P1, R6, UR12, RZ ;  /* 0x0000000c06f37c10 */ /* 0x000fe2000ff3e0ff */
[----:B------:R-:W-:Y:S02]  /*7fb0*/  USHF.R.S32.HI UR9, URZ, 0x1f, UR8 ;  /* 0x0000001f3f097899 */ /* 0x000fe40008011408 */
[----:B------:R-:W-:Y:S01]  /*7fc0*/  IMAD.U32 R2, RZ, RZ, UR10 ;  /* 0x0000000aff027e24 */ /* 0x000fe2000f8e00ff */
[----:B------:R-:W-:Y:S01]  /*7fd0*/  IADD3 R233, P0, R4, UR24, RZ ;  /* 0x0000001804e97c10 */ /* 0x000fe2000ff1e0ff */
[----:B------:R-:W-:Y:S01]  /*7fe0*/  IMAD.U32 R0, RZ, RZ, UR21 ;  /* 0x00000015ff007e24 */ /* 0x000fe2000f8e00ff */
[----:B-----5:R-:W-:Y:S01]  /*7ff0*/  SHF.R.S32.HI R235, RZ, 0x1f, R168 ;  /* 0x0000001fffeb7819 */ /* 0x020fe200000114a8 */
[----:B------:R-:W-:Y:S01]  /*8000*/  ULEA.HI UR9, UR9, UR8, URZ, 0x6 ;  /* 0x0000000809097291 */ /* 0x000fe2000f8f303f */
[----:B------:R-:W-:Y:S01]  /*8010*/  IADD3.X R2, R2, UR25, R7, P1, !PT ;  /* 0x0000001902027c10 */ /* 0x000fe20008ffe407 */
[----:B------:R-:W-:Y:S01]  /*8020*/  IMAD.MOV.U32 R150, RZ, RZ, R3 ;  /* 0x000000ffff967224 */ /* 0x000fe200078e0003 */
[----:B------:R-:W-:Y:S01]  /*8030*/  IADD3.X R4, R0, UR26, R5, P0, !PT ;  /* 0x0000001a00047c10 */ /* 0x000fe200087fe405 */
[----:B------:R-:W-:Y:S01]  /*8040*/  IMAD.U32 R0, RZ, RZ, UR15 ;  /* 0x0000000fff007e24 */ /* 0x000fe2000f8e00ff */
[C---:B------:R-:W-:Y:S01]  /*8050*/  LEA R242, P0, R233.reuse, c[0x0][0x170], 0x1 ;  /* 0x00005c00e9f27a11 */ /* 0x040fe200078008ff */
[----:B------:R-:W-:Y:S01]  /*8060*/  IMAD.MOV.U32 R149, RZ, RZ, R148 ;  /* 0x000000ffff957224 */ /* 0x000fe200078e0094 */
[----:B------:R-:W-:Y:S01]  /*8070*/  IADD3 R240, P2, R168, 0x10, RZ ;  /* 0x00000010a8f07810 */ /* 0x000fe20007f5e0ff */
[----:B------:R-:W-:Y:S01]  /*8080*/  IMAD.MOV.U32 R234, RZ, RZ, R168 ;  /* 0x000000ffffea7224 */ /* 0x000fe200078e00a8 */
[----:B------:R-:W-:Y:S01]  /*8090*/  LEA.HI.X R233, R233, c[0x0][0x174], R4, 0x1, P0 ;  /* 0x00005d00e9e97a11 */ /* 0x000fe200000f0c04 */
[----:B------:R-:W-:-:S02]  /*80a0*/  USHF.L.U64.HI UR5, UR6, 0x4, UR7 ;  /* 0x0000000406057899 */ /* 0x000fc40008010207 */
[----:B------:R-:W-:Y:S01]  /*80b0*/  UMOV UR20, URZ ;  /* 0x0000003f00147c82 */ /* 0x000fe20008000000 */
[----:B-1----:R-:W-:Y:S01]  /*80c0*/  LOP3.LUT R8, R244, 0x3, RZ, 0xc0, !PT ;  /* 0x00000003f4087812 */ /* 0x002fe200078ec0ff */
[----:B------:R-:W-:Y:S01]  /*80d0*/  USHF.L.U32 UR10, UR6, 0x4, URZ ;  /* 0x00000004060a7899 */ /* 0x000fe2000800063f */
[C---:B------:R-:W-:Y:S01]  /*80e0*/  LEA R244, P1, R243.reuse, c[0x0][0x168], 0x1 ;  /* 0x00005a00f3f47a11 */ /* 0x040fe200078208ff */
[----:B------:R-:W-:Y:S01]  /*80f0*/  ULEA.HI.SX32 UR12, UR9, 0xfffffffe, 0x1a ;  /* 0xfffffffe090c7891 */ /* 0x000fe2000f8fd23f */
[C---:B------:R-:W-:Y:S01]  /*8100*/  IADD3 R236, P0, R168.reuse, 0x30, RZ ;  /* 0x00000030a8ec7810 */ /* 0x040fe20007f1e0ff */
[----:B------:R-:W-:Y:S01]  /*8110*/  ULEA.HI.SX32 UR14, UR9, 0xfffffffd, 0x1a ;  /* 0xfffffffd090e7891 */ /* 0x000fe2000f8fd23f */
[----:B------:R-:W-:Y:S02]  /*8120*/  LEA.HI.X R243, R243, c[0x0][0x16c], R2, 0x1, P1 ;  /* 0x00005b00f3f37a11 */ /* 0x000fe400008f0c02 */
[----:B------:R-:W-:Y:S01]  /*8130*/  IADD3 R238, P1, R168, 0x20, RZ ;  /* 0x00000020a8ee7810 */ /* 0x000fe20007f3e0ff */
[----:B------:R-:W-:Y:S01]  /*8140*/  IMAD.X R237, RZ, RZ, R235, P0 ;  /* 0x000000ffffed7224 */ /* 0x000fe200000e06eb */
[----:B------:R-:W-:-:S02]  /*8150*/  ISETP.GE.AND P6, PT, R248, c[0x0][0x220], PT ;  /* 0x00008800f8007a0c */ /* 0x000fc40003fc6270 */
[----:B------:R-:W-:Y:S01]  /*8160*/  ISETP.GE.AND P4, PT, R252, c[0x0][0x220], PT ;  /* 0x00008800fc007a0c */ /* 0x000fe20003f86270 */
[----:B------:R-:W-:Y:S02]  /*8170*/  IMAD.X R239, RZ, RZ, R235, P1 ;  /* 0x000000ffffef7224 */ /* 0x000fe400008e06eb */
[----:B--2---:R-:W-:Y:S01]  /*8180*/  IMAD R8, R8, -0x2, R247 ;  /* 0xfffffffe08087824 */ /* 0x004fe200078e02f7 */
[----:B---3--:R-:W-:Y:S01]  /*8190*/  ISETP.GE.AND P5, PT, R241, c[0x0][0x220], PT ;  /* 0x00008800f1007a0c */ /* 0x008fe20003fa6270 */
[----:B------:R-:W-:-:S03]  /*81a0*/  IMAD.X R241, RZ, RZ, R235, P2 ;  /* 0x000000fffff17224 */ /* 0x000fc600010e06eb */
[----:B------:R-:W-:Y:S02]  /*81b0*/  IADD3 R247, R0, -UR16, R8 ;  /* 0x8000001000f77c10 */ /* 0x000fe4000fffe008 */
[----:B----4-:R-:W-:Y:S01]  /*81c0*/  ISETP.GE.AND P3, PT, R231, c[0x0][0x220], PT ;  /* 0x00008800e7007a0c */ /* 0x010fe20003f66270 */
[----:B------:R-:W-:Y:S05]  /*81d0*/  BRA `(.L_x_113) ;  /* 0x000006d000007947 */ /* 0x000fea0003800000 */
.L_x_115:
        /* <DEDUP_REMOVED lines=109> */
.L_x_113:
[----:B------:R-:W2:Y:S01]  /*88b0*/  LDL.64 R16, [R1+0x8] ;  /* 0x0000080001107983 */ /* 0x000ea20000100a00 */
[----:B------:R-:W-:Y:S01]  /*88c0*/  UIADD3 UR18, UR12, -UR20, URZ ;  /* 0x800000140c127290 */ /* 0x000fe2000fffe03f */
[----:B------:R-:W-:Y:S04]  /*88d0*/  DEPBAR.LE SB0, 0x0 ;  /* 0x000080000000791a */ /* 0x000fe80000000000 */
[----:B------:R-:W3:Y:S01]  /*88e0*/  LDL R14, [R1+0x18] ;  /* 0x00001800010e7983 */ /* 0x000ee20000100800 */
[----:B------:R-:W-:Y:S01]  /*88f0*/  IMAD.U32 R8, RZ, RZ, UR18 ;  /* 0x00000012ff087e24 */ /* 0x000fe2000f8e00ff */
[----:B------:R-:W-:Y:S01]  /*8900*/  USHF.R.S32.HI UR8, URZ, 0x1f, UR18 ;  /* 0x0000001f3f087899 */ /* 0x000fe20008011412 */
[----:B------:R-:W-:Y:S01]  /*8910*/  IMAD.U32 R6, RZ, RZ, UR18 ;  /* 0x00000012ff067e24 */ /* 0x000fe2000f8e00ff */
[----:B------:R-:W-:Y:S01]  /*8920*/  UIMAD.WIDE.U32 UR24, UR18, UR6, URZ ;  /* 0x00000006121872a5 */ /* 0x000fe2000f8e003f */
[----:B------:R-:W-:Y:S01]  /*8930*/  IMAD.U32 R2, RZ, RZ, UR18 ;  /* 0x00000012ff027e24 */ /* 0x000fe2000f8e00ff */
[----:B------:R-:W-:Y:S01]  /*8940*/  UIMAD UR8, UR8, UR6, URZ ;  /* 0x00000006080872a4 */ /* 0x000fe2000f8e023f */
[----:B------:R-:W-:Y:S01]  /*8950*/  IMAD.U32 R0, RZ, RZ, UR18 ;  /* 0x00000012ff007e24 */ /* 0x000fe2000f8e00ff */
[----:B------:R-:W-:Y:S01]  /*8960*/  LEA R8, P2, R8, R234, 0x6 ;  /* 0x000000ea08087211 */ /* 0x000fe200078430ff */
[----:B------:R-:W-:Y:S01]  /*8970*/  BAR.SYNC.DEFER_BLOCKING 0x0 ;  /* 0x0000000000007b1d */ /* 0x000fe20000010000 */
[----:B------:R-:W-:Y:S01]  /*8980*/  LEA R6, P1, R6, R240, 0x6 ;  /* 0x000000f006067211 */ /* 0x000fe200078230ff */
[----:B------:R-:W-:Y:S01]  /*8990*/  UIMAD UR8, UR18, UR7, UR8 ;  /* 0x00000007120872a4 */ /* 0x000fe2000f8e0208 */
[----:B------:R-:W-:Y:S01]  /*89a0*/  LEA.HI.X.SX32 R9, R2, R235, 0x6, P2 ;  /* 0x000000eb02097211 */ /* 0x000fe200010f36ff */
[----:B------:R-:W-:Y:S01]  /*89b0*/  IMAD.U32 R10, RZ, RZ, UR24 ;  /* 0x00000018ff0a7e24 */ /* 0x000fe2000f8e00ff */
[----:B------:R-:W-:Y:S01]  /*89c0*/  LEA.HI.X.SX32 R7, R0, R241, 0x6, P1 ;  /* 0x000000f100077211 */ /* 0x000fe200008f36ff */
[----:B------:R-:W-:Y:S01]  /*89d0*/  UIADD3 UR8, UR25, UR8, URZ ;  /* 0x0000000819087290 */ /* 0x000fe2000fffe03f */
[----:B------:R-:W-:Y:S02]  /*89e0*/  IMAD.U32 R3, RZ, RZ, UR18 ;  /* 0x00000012ff037e24 */ /* 0x000fe4000f8e00ff */
[----:B------:R-:W-:Y:S02]  /*89f0*/  IMAD R0, R9, c[0x0][0x1a0], RZ ;  /* 0x0000680009007a24 */ /* 0x000fe400078e02ff */
[----:B------:R-:W-:Y:S01]  /*8a00*/  IMAD R7, R7, c[0x0][0x1a0], RZ ;  /* 0x0000680007077a24 */ /* 0x000fe200078e02ff */
[----:B------:R-:W-:Y:S01]  /*8a10*/  LEA R2, P1, R3, R236, 0x6 ;  /* 0x000000ec03027211 */ /* 0x000fe200078230ff */
[----:B------:R-:W-:Y:S02]  /*8a20*/  IMAD.U32 R11, RZ, RZ, UR25 ;  /* 0x00000019ff0b7e24 */ /* 0x000fe4000f8e00ff */
[----:B------:R-:W-:Y:S02]  /*8a30*/  IMAD.U32 R13, RZ, RZ, UR18 ;  /* 0x00000012ff0d7e24 */ /* 0x000fe4000f8e00ff */
[C---:B------:R-:W-:Y:S02]  /*8a40*/  IMAD R0, R8.reuse, c[0x0][0x1a4], R0 ;  /* 0x0000690008007a24 */ /* 0x040fe400078e0200 */
[----:B------:R-:W-:Y:S01]  /*8a50*/  IMAD.WIDE.U32 R18, R8, c[0x0][0x1a0], RZ ;  /* 0x0000680008127a25 */ /* 0x000fe200078e00ff */
[----:B------:R-:W-:Y:S03]  /*8a60*/  LEA.HI.X.SX32 R3, R13, R237, 0x6, P1 ;  /* 0x000000ed0d037211 */ /* 0x000fe600008f36ff */
[----:B------:R-:W-:Y:S01]  /*8a70*/  IMAD R7, R6, c[0x0][0x1a4], R7 ;  /* 0x0000690006077a24 */ /* 0x000fe200078e0207 */
[----:B------:R-:W-:Y:S01]  /*8a80*/  @P6 STS.128 [R230+0x10000], RZ ;  /* 0x010000ffe6006388 */ /* 0x000fe20000000c00 */
[----:B------:R-:W-:Y:S01]  /*8a90*/  IMAD.U32 R12, RZ, RZ, UR8 ;  /* 0x00000008ff0c7e24 */ /* 0x000fe2000f8e00ff */
[----:B------:R-:W-:Y:S01]  /*8aa0*/  UIADD3 UR8, UR14, -UR20, URZ ;  /* 0x800000140e087290 */ /* 0x000fe2000fffe03f */
[----:B------:R-:W-:Y:S02]  /*8ab0*/  IMAD.IADD R0, R19, 0x1, R0 ;  /* 0x0000000113007824 */ /* 0x000fe400078e0200 */
[----:B------:R-:W-:Y:S02]  /*8ac0*/  IMAD.U32 R4, RZ, RZ, UR18 ;  /* 0x00000012ff047e24 */ /* 0x000fe4000f8e00ff */
[----:B------:R-:W-:Y:S02]  /*8ad0*/  IMAD.U32 R5, RZ, RZ, UR18 ;  /* 0x00000012ff057e24 */ /* 0x000fe4000f8e00ff */
        /* <DEDUP_REMOVED lines=9> */
[----:B------:R-:W-:Y:S04]  /*8b70*/  IMAD.WIDE.U32 R16, R6, c[0x0][0x1a0], RZ ;  /* 0x0000680006107a25 */ /* 0x000fe800078e00ff */
[----:B------:R-:W-:Y:S01]  /*8b80*/  IMAD.IADD R7, R17, 0x1, R7 ;  /* 0x0000000111077824 */ /* 0x000fe200078e0207 */
[----:B------:R-:W-:Y:S02]  /*8b90*/  LEA R6, P1, R16, R242, 0x1 ;  /* 0x000000f210067211 */ /* 0x000fe400078208ff */
[----:B---3--:R-:W-:Y:S01]  /*8ba0*/  LEA.HI.X R12, R10, R14, R12, 0x6, P2 ;  /* 0x0000000e0a0c7211 */ /* 0x008fe200010f340c */
[----:B------:R-:W-:Y:S01]  /*8bb0*/  IMAD.WIDE.U32 R14, R4, c[0x0][0x1a0], RZ ;  /* 0x00006800040e7a25 */ /* 0x000fe200078e00ff */
[-C--:B------:R-:W-:Y:S02]  /*8bc0*/  LEA R8, P2, R18, R242.reuse, 0x1 ;  /* 0x000000f212087211 */ /* 0x080fe400078408ff */
[-C--:B------:R-:W-:Y:S01]  /*8bd0*/  LEA.HI.X R7, R16, R233.reuse, R7, 0x1, P1 ;  /* 0x000000e910077211 */ /* 0x080fe200008f0c07 */
[----:B------:R-:W-:Y:S01]  /*8be0*/  IMAD.IADD R5, R15, 0x1, R5 ;  /* 0x000000010f057824 */ /* 0x000fe200078e0205 */
[-C--:B------:R-:W-:Y:S02]  /*8bf0*/  LEA.HI.X R9, R18, R233.reuse, R0, 0x1, P2 ;  /* 0x000000e912097211 */ /* 0x080fe400010f0c00 */
[C---:B------:R-:W-:Y:S02]  /*8c00*/  @!P6 LEA R16, P2, R11.reuse, c[0x0][0x170], 0x1 ;  /* 0x00005c000b10ea11 */ /* 0x040fe400078408ff */
[CC--:B------:R-:W-:Y:S02]  /*8c10*/  LEA R4, P0, R14.reuse, R242.reuse, 0x1 ;  /* 0x000000f20e047211 */ /* 0x0c0fe400078008ff */
[C---:B------:R-:W-:Y:S02]  /*8c20*/  @!P6 LEA.HI.X R17, R11.reuse, c[0x0][0x174], R12, 0x1, P2 ;  /* 0x00005d000b11ea11 */ /* 0x040fe400010f0c0c */
[----:B------:R-:W-:Y:S02]  /*8c30*/  IADD3 R10, P1, R11, UR10, RZ ;  /* 0x0000000a0b0a7c10 */ /* 0x000fe4000ff3e0ff */
[-C--:B------:R-:W-:Y:S01]  /*8c40*/  LEA.HI.X R5, R14, R233.reuse, R5, 0x1, P0 ;  /* 0x000000e90e057211 */ /* 0x080fe200000f0c05 */
[----:B------:R-:W-:Y:S01]  /*8c50*/  @!PT LDS RZ, [RZ] ;  /* 0x00000000fffff984 */ /* 0x000fe20000000800 */
[----:B------:R-:W-:Y:S01]  /*8c60*/  @!PT LDS RZ, [RZ] ;  /* 0x00000000fffff984 */ /* 0x000fe20000000800 */
[----:B------:R-:W-:Y:S01]  /*8c70*/  @!PT LDS RZ, [RZ] ;  /* 0x00000000fffff984 */ /* 0x000fe20000000800 */
[----:B------:R1:W-:Y:S01]  /*8c80*/  @!P6 LDGSTS.E.BYPASS.LTC128B.128 [R230+0x10000], [R16.64] ;  /* 0x1000000010e6efae */ /* 0x0003e2000b901d56 */
[----:B------:R-:W-:Y:S02]  /*8c90*/  @!P6 LEA R14, P2, R10, c[0x0][0x170], 0x1 ;  /* 0x00005c000a0eea11 */ /* 0x000fe400078408ff */
[----:B------:R-:W-:Y:S01]  /*8ca0*/  IADD3.X R11, R12, UR5, RZ, P1, !PT ;  /* 0x000000050c0b7c10 */ /* 0x000fe20008ffe4ff */
[----:B------:R-:W-:Y:S01]  /*8cb0*/  @P5 STS.128 [R230+0x12000], RZ ;  /* 0x012000ffe6005388 */ /* 0x000fe20000000c00 */
[----:B------:R-:W-:Y:S02]  /*8cc0*/  LEA R2, P0, R20, R242, 0x1 ;  /* 0x000000f214027211 */ /* 0x000fe400078008ff */
[----:B------:R-:W-:Y:S01]  /*8cd0*/  @!P6 LEA.HI.X R15, R10, c[0x0][0x174], R11, 0x1, P2 ;  /* 0x00005d000a0fea11 */ /* 0x000fe200010f0c0b */
[----:B------:R-:W-:Y:S01]  /*8ce0*/  @!PT LDS RZ, [RZ] ;  /* 0x00000000fffff984 */ /* 0x000fe20000000800 */
[----:B------:R-:W-:Y:S01]  /*8cf0*/  @!PT LDS RZ, [RZ] ;  /* 0x00000000fffff984 */ /* 0x000fe20000000800 */
[----:B------:R-:W-:Y:S01]  /*8d00*/  @!PT LDS RZ, [RZ] ;  /* 0x00000000fffff984 */ /* 0x000fe20000000800 */
[----:B------:R2:W-:Y:S01]  /*8d10*/  @!P5 LDGSTS.E.BYPASS.LTC128B.128 [R230+0x12000], [R8.64+0x80] ;  /* 0x1200008008e6dfae */ /* 0x0005e2000b901d56 */
[----:B------:R-:W-:Y:S02]  /*8d20*/  LEA.HI.X R3, R20, R233, R3, 0x1, P0 ;  /* 0x000000e914037211 */ /* 0x000fe400000f0c03 */
[----:B------:R-:W-:Y:S01]  /*8d30*/  IADD3 R0, P0, R10, UR10, RZ ;  /* 0x0000000a0a007c10 */ /* 0x000fe2000ff1e0ff */
[----:B------:R-:W-:Y:S03]  /*8d40*/  @P4 STS.128 [R230+0x14000], RZ ;  /* 0x014000ffe6004388 */ /* 0x000fe60000000c00 */
[C---:B------:R-:W-:Y:S01]  /*8d50*/  @!P6 LEA R12, P2, R0.reuse, c[0x0][0x170], 0x1 ;  /* 0x00005c00000cea11 */ /* 0x040fe200078408ff */
[----:B------:R-:W-:Y:S01]  /*8d60*/  @!PT LDS RZ, [RZ] ;  /* 0x00000000fffff984 */ /* 0x000fe20000000800 */
[----:B------:R-:W-:Y:S01]  /*8d70*/  @!PT LDS RZ, [RZ] ;  /* 0x00000000fffff984 */ /* 0x000fe20000000800 */
[----:B------:R-:W-:Y:S01]  /*8d80*/  @!PT LDS RZ, [RZ] ;  /* 0x00000000fffff984 */ /* 0x000fe20000000800 */
[----:B------:R2:W-:Y:S01]  /*8d90*/  @!P4 LDGSTS.E.BYPASS.LTC128B.128 [R230+0x14000], [R8.64+0x100] ;  /* 0x1400010008e6cfae */ /* 0x0005e2000b901d56 */
[----:B------:R-:W-:Y:S02]  /*8da0*/  IADD3.X R11, R11, UR5, RZ, P0, !PT ;  /* 0x000000050b0b7c10 */ /* 0x000fe400087fe4ff */
[C---:B------:R-:W-:Y:S01]  /*8db0*/  IADD3 R18, P1, R0.reuse, UR10, RZ ;  /* 0x0000000a00127c10 */ /* 0x040fe2000ff3e0ff */
[----:B------:R-:W-:Y:S01]  /*8dc0*/  @P3 STS.128 [R230+0x16000], RZ ;  /* 0x016000ffe6003388 */ /* 0x000fe20000000c00 */
[----:B------:R-:W-:Y:S01]  /*8dd0*/  @!P6 LEA.HI.X R13, R0, c[0x0][0x174], R11, 0x1, P2 ;  /* 0x00005d00000dea11 */ /* 0x000fe200010f0c0b */
[----:B------:R-:W-:Y:S01]  /*8de0*/  IMAD.U32 R0, RZ, RZ, UR8 ;  /* 0x00000008ff007e24 */ /* 0x000fe2000f8e00ff */
[----:B------:R-:W-:Y:S01]  /*8df0*/  IADD3.X R19, R11, UR5, RZ, P1, !PT ;  /* 0x000000050b137c10 */ /* 0x000fe20008ffe4ff */
[----:B------:R-:W-:Y:S01]  /*8e00*/  @!PT LDS RZ, [RZ] ;  /* 0x00000000fffff984 */ /* 0x000fe20000000800 */
[----:B------:R-:W-:Y:S01]  /*8e10*/  @!PT LDS RZ, [RZ] ;  /* 0x00000000fffff984 */ /* 0x000fe20000000800 */
[----:B------:R-:W-:Y:S01]  /*8e20*/  @!PT LDS RZ, [RZ] ;  /* 0x00000000fffff984 */ /* 0x000fe20000000800 */
[----:B------:R2:W-:Y:S01]  /*8e30*/  @!P3 LDGSTS.E.BYPASS.LTC128B.128 [R230+0x16000], [R8.64+0x180] ;  /* 0x1600018008e6bfae */ /* 0x0005e2000b901d56 */
[C---:B------:R-:W-:Y:S03]  /*8e40*/  @!P6 LEA R10, P0, R18.reuse, c[0x0][0x170], 0x1 ;  /* 0x00005c00120aea11 */ /* 0x040fe600078008ff */
[----:B------:R-:W-:Y:S01]  /*8e50*/  @P6 STS.128 [R230+0x10800], RZ ;  /* 0x010800ffe6006388 */ /* 0x000fe20000000c00 */
[----:B------:R-:W-:Y:S03]  /*8e60*/  @!P6 LEA.HI.X R11, R18, c[0x0][0x174], R19, 0x1, P0 ;  /* 0x00005d00120bea11 */ /* 0x000fe600000f0c13 */
        /* <DEDUP_REMOVED lines=304> */
.L_x_114:
[----:B------:R-:W-:Y:S01]  /*a170*/  MOV R0, UR18 ;  /* 0x0000001200007c02 */ /* 0x000fe20008000f00 */
[----:B------:R-:W-:Y:S04]  /*a180*/  UIADD3 UR20, UR20, 0x1, URZ ;  /* 0x0000000114147890 */ /* 0x000fe8000fffe03f */
[----:B------:R-:W-:Y:S05]  /*a190*/  IMAD R0, R0, -0x40, R247 ;  /* 0xffffffc000007824 */ /* 0x000fea00078e02f7 */
[C---:B-1----:R-:W-:Y:S02]  /*a1a0*/  IADD3 R3, R0.reuse, 0x8, RZ ;  /* 0x0000000800037810 */ /* 0x042fe40007ffe0ff */
[C---:B------:R-:W-:Y:S02]  /*a1b0*/  IADD3 R2, R0.reuse, 0x7, RZ ;  /* 0x0000000700027810 */ /* 0x040fe40007ffe0ff */
[----:B------:R-:W-:Y:S02]  /*a1c0*/  ISETP.GE.AND P1, PT, R3, RZ, PT ;  /* 0x000000ff0300720c */ /* 0x000fe40003f26270 */
[C---:B------:R-:W-:Y:S02]  /*a1d0*/  IADD3 R169, R0.reuse, -0x1, RZ ;  /* 0xffffffff00a97810 */ /* 0x040fe40007ffe0ff */
[C---:B------:R-:W-:Y:S02]  /*a1e0*/  IADD3 R168, R0.reuse, -0x8, RZ ;  /* 0xfffffff800a87810 */ /* 0x040fe40007ffe0ff */
[----:B------:R-:W-:Y:S02]  /*a1f0*/  ISETP.GE.AND P2, PT, R169, RZ, PT ;  /* 0x000000ffa900720c */ /* 0x000fe40003f46270 */
[C---:B------:R-:W-:Y:S02]  /*a200*/  IADD3 R148, R0.reuse, -0x9, RZ ;  /* 0xfffffff700947810 */ /* 0x040fe40007ffe0ff */
[C---:B------:R-:W-:Y:S02]  /*a210*/  IADD3 R171, R0.reuse, -0x10, RZ ;  /* 0xfffffff000ab7810 */ /* 0x040fe40007ffe0ff */
[C---:B------:R-:W-:Y:S02]  /*a220*/  IADD3 R170, R0.reuse, -0x11, RZ ;  /* 0xffffffef00aa7810 */ /* 0x040fe40007ffe0ff */
[----:B------:R-:W-:Y:S02]  /*a230*/  @!P1 IADD3 R3, -R0, -0x8, RZ ;  /* 0xfffffff800039810 */ /* 0x000fe40007ffe1ff */
[----:B------:R-:W-:Y:S02]  /*a240*/  ISETP.GE.AND P1, PT, R2, RZ, PT ;  /* 0x000000ff0200720c */ /* 0x000fe40003f26270 */
[C---:B------:R-:W-:Y:S01]  /*a250*/  IADD3 R175, R0.reuse, -0x18, RZ ;  /* 0xffffffe800af7810 */ /* 0x040fe20007ffe0ff */
[----:B------:R1:W-:Y:S01]  /*a260*/  I2F R180, R3 ;  /* 0x0000000300b47306 */ /* 0x0003e20000201400 */
[----:B------:R-:W-:Y:S02]  /*a270*/  @!P2 IADD3 R169, -R0, 0x1, RZ ;  /* 0x0000000100a9a810 */ /* 0x000fe40007ffe1ff */
[----:B------:R-:W-:Y:S02]  /*a280*/  ISETP.GE.AND P2, PT, R168, RZ, PT ;  /* 0x000000ffa800720c */ /* 0x000fe40003f46270 */
[C---:B------:R-:W-:Y:S02]  /*a290*/  IADD3 R174, R0.reuse, -0x19, RZ ;  /* 0xffffffe700ae7810 */ /* 0x040fe40007ffe0ff */
[C---:B------:R-:W-:Y:S02]  /*a2a0*/  IADD3 R173, R0.reuse, -0x20, RZ ;  /* 0xffffffe000ad7810 */ /* 0x040fe40007ffe0ff */
[C---:B------:R-:W-:Y:S01]  /*a2b0*/  IADD3 R172, R0.reuse, -0x21, RZ ;  /* 0xffffffdf00ac7810 */ /* 0x040fe20007ffe0ff */
[----:B------:R2:W-:Y:S01]  /*a2c0*/  I2F R178, R169 ;  /* 0x000000a900b27306 */ /* 0x0005e20000201400 */
[----:B------:R-:W-:Y:S02]  /*a2d0*/  @!P1 IADD3 R2, -R0, -0x7, RZ ;  /* 0xfffffff900029810 */ /* 0x000fe40007ffe1ff */
[----:B------:R-:W-:Y:S02]  /*a2e0*/  ISETP.GE.AND P1, PT, R148, RZ, PT ;  /* 0x000000ff9400720c */ /* 0x000fe40003f26270 */
[----:B------:R-:W-:Y:S02]  /*a2f0*/  IABS R182, R0 ;  /* 0x0000000000b67213 */ /* 0x000fe40000000000 */
[C---:B------:R-:W-:Y:S02]  /*a300*/  @!P2 IADD3 R168, -R0.reuse, 0x8, RZ ;  /* 0x0000000800a8a810 */ /* 0x040fe40007ffe1ff */
[----:B------:R-:W-:Y:S01]  /*a310*/  ISETP.GE.AND P2, PT, R171, RZ, PT ;  /* 0x000000ffab00720c */ /* 0x000fe20003f46270 */
[----:B------:R3:W-:Y:S01]  /*a320*/  I2F R181, R2 ;  /* 0x0000000200b57306 */ /* 0x0007e20000201400 */
[C---:B-1----:R-:W-:Y:S05]  /*a330*/  IADD3 R3, R0.reuse, -0x30, RZ ;  /* 0xffffffd000037810 */ /* 0x042fea0007ffe0ff */
[----:B------:R-:W-:Y:S02]  /*a340*/  @!P1 IADD3 R148, -R0, 0x9, RZ ;  /* 0x0000000900949810 */ /* 0x000fe40007ffe1ff */
[----:B------:R-:W-:Y:S02]  /*a350*/  ISETP.GE.AND P1, PT, R170, RZ, PT ;  /* 0x000000ffaa00720c */ /* 0x000fe40003f26270 */
[----:B------:R1:W-:Y:S02]  /*a360*/  I2F R179, R168 ;  /* 0x000000a800b37306 */ /* 0x0003e40000201400 */
[C---:B------:R-:W-:Y:S02]  /*a370*/  @!P2 IADD3 R171, -R0.reuse, 0x10, RZ ;  /* 0x0000001000aba810 */ /* 0x040fe40007ffe1ff */
[----:B------:R-:W-:Y:S02]  /*a380*/  ISETP.GE.AND P2, PT, R175, RZ, PT ;  /* 0x000000ffaf00720c */ /* 0x000fe40003f46270 */
[C---:B--2---:R-:W-:Y:S04]  /*a390*/  IADD3 R169, R0.reuse, -0x39, RZ ;  /* 0xffffffc700a97810 */ /* 0x044fe80007ffe0ff */
[----:B------:R2:W-:Y:S01]  /*a3a0*/  I2F R177, R148 ;  /* 0x0000009400b17306 */ /* 0x0005e20000201400 */
[----:B------:R-:W-:Y:S02]  /*a3b0*/  @!P1 IADD3 R170, -R0, 0x11, RZ ;  /* 0x0000001100aa9810 */ /* 0x000fe40007ffe1ff */
[----:B------:R-:W-:Y:S02]  /*a3c0*/  ISETP.GE.AND P1, PT, R174, RZ, PT ;  /* 0x000000ffae00720c */ /* 0x000fe40003f26270 */
[C---:B---3--:R-:W-:Y:S02]  /*a3d0*/  IADD3 R2, R0.reuse, -0x31, RZ ;  /* 0xffffffcf00027810 */ /* 0x048fe40007ffe0ff */
[C---:B------:R-:W-:Y:S02]  /*a3e0*/  @!P2 IADD3 R175, -R0.reuse, 0x18, RZ ;  /* 0x0000001800afa810 */ /* 0x040fe40007ffe1ff */
[----:B------:R-:W-:Y:S01]  /*a3f0*/  ISETP.GE.AND P2, PT, R173, RZ, PT ;  /* 0x000000ffad00720c */ /* 0x000fe20003f46270 */
[----:B------:R-:W-:Y:S01]  /*a400*/  I2F R176, R171 ;  /* 0x000000ab00b07306 */ /* 0x000fe20000201400 */
[C---:B-1----:R-:W-:Y:S05]  /*a410*/  IADD3 R168, R0.reuse, -0x28, RZ ;  /* 0xffffffd800a87810 */ /* 0x042fea0007ffe0ff */
[----:B------:R-:W-:Y:S02]  /*a420*/  @!P1 IADD3 R174, -R0, 0x19, RZ ;  /* 0x0000001900ae9810 */ /* 0x000fe40007ffe1ff */
[----:B------:R-:W-:Y:S02]  /*a430*/  ISETP.GE.AND P1, PT, R172, RZ, PT ;  /* 0x000000ffac00720c */ /* 0x000fe40003f26270 */
[----:B------:R1:W-:Y:S02]  /*a440*/  I2F R171, R170 ;  /* 0x000000aa00ab7306 */ /* 0x0003e40000201400 */
[C---:B------:R-:W-:Y:S02]  /*a450*/  @!P2 IADD3 R173, -R0.reuse, 0x20, RZ ;  /* 0x0000002000ada810 */ /* 0x040fe40007ffe1ff */
[----:B--2---:R-:W-:Y:S02]  /*a460*/  IADD3 R148, R0, -0x29, RZ ;  /* 0xffffffd700947810 */ /* 0x004fe40007ffe0ff */
[----:B------:R-:W-:Y:S04]  /*a470*/  ISETP.GE.AND P2, PT, R168, RZ, PT ;  /* 0x000000ffa800720c */ /* 0x000fe80003f46270 */
[----:B------:R-:W-:Y:S01]  /*a480*/  I2F R182, R182 ;  /* 0x000000b600b67306 */ /* 0x000fe20000201400 */
[----:B------:R-:W-:Y:S02]  /*a490*/  @!P1 IADD3 R172, -R0, 0x21, RZ ;  /* 0x0000002100ac9810 */ /* 0x000fe40007ffe1ff */
[----:B------:R-:W-:Y:S06]  /*a4a0*/  ISETP.GE.AND P1, PT, R148, RZ, PT ;  /* 0x000000ff9400720c */ /* 0x000fec0003f26270 */
[C---:B------:R-:W-:Y:S01]  /*a4b0*/  @!P2 IADD3 R168, -R0.reuse, 0x28, RZ ;  /* 0x0000002800a8a810 */ /* 0x040fe20007ffe1ff */
[----:B------:R-:W-:Y:S01]  /*a4c0*/  I2F R175, R175 ;  /* 0x000000af00af7306 */ /* 0x000fe20000201400 */
[----:B------:R-:W-:Y:S02]  /*a4d0*/  ISETP.GE.AND P2, PT, R3, RZ, PT ;  /* 0x000000ff0300720c */ /* 0x000fe40003f46270 */
[C---:B-1----:R-:W-:Y:S03]  /*a4e0*/  IADD3 R170, R0.reuse, -0x38, RZ ;  /* 0xffffffc800aa7810 */ /* 0x042fe60007ffe0ff */
[----:B------:R-:W-:Y:S02]  /*a4f0*/  @!P1 IADD3 R148, -R0, 0x29, RZ ;  /* 0x0000002900949810 */ /* 0x000fe40007ffe1ff */
[----:B------:R-:W-:Y:S02]  /*a500*/  ISETP.GE.AND P1, PT, R2, RZ, PT ;  /* 0x000000ff0200720c */ /* 0x000fe40003f26270 */
[----:B------:R-:W-:Y:S04]  /*a510*/  I2F R174, R174 ;  /* 0x000000ae00ae7306 */ /* 0x000fe80000201400 */
[----:B------:R-:W-:Y:S02]  /*a520*/  @!P2 IADD3 R3, -R0, 0x30, RZ ;  /* 0x000000300003a810 */ /* 0x000fe40007ffe1ff */
[----:B------:R-:W-:Y:S04]  /*a530*/  ISETP.GE.AND P2, PT, R170, RZ, PT ;  /* 0x000000ffaa00720c */ /* 0x000fe80003f46270 */
[----:B------:R-:W-:Y:S01]  /*a540*/  I2F R173, R173 ;  /* 0x000000ad00ad7306 */ /* 0x000fe20000201400 */
[C---:B------:R-:W-:Y:S02]  /*a550*/  @!P1 IADD3 R2, -R0.reuse, 0x31, RZ ;  /* 0x0000003100029810 */ /* 0x040fe40007ffe1ff */
[----:B------:R-:W-:Y:S06]  /*a560*/  ISETP.GE.AND P1, PT, R169, RZ, PT ;  /* 0x000000ffa900720c */ /* 0x000fec0003f26270 */
[C---:B------:R-:W-:Y:S01]  /*a570*/  @!P2 IADD3 R170, -R0.reuse, 0x38, RZ ;  /* 0x0000003800aaa810 */ /* 0x040fe20007ffe1ff */
[----:B------:R-:W-:Y:S06]  /*a580*/  I2F R172, R172 ;  /* 0x000000ac00ac7306 */ /* 0x000fec0000201400 */
[----:B------:R-:W-:Y:S04]  /*a590*/  @!P1 IADD3 R169, -R0, 0x39, RZ ;  /* 0x0000003900a99810 */ /* 0x000fe80007ffe1ff */
[----:B------:R-:W-:Y:S10]  /*a5a0*/  I2F R168, R168 ;  /* 0x000000a800a87306 */ /* 0x000ff40000201400 */
[----:B------:R-:W-:Y:S10]  /*a5b0*/  I2F R148, R148 ;  /* 0x0000009400947306 */ /* 0x000ff40000201400 */
[----:B------:R-:W1:Y:S02]  /*a5c0*/  I2F R3, R3 ;  /* 0x0000000300037306 */ /* 0x000e640000201400 */
[----:B-1----:R-:W-:Y:S02]  /*a5d0*/  FFMA.FTZ R28, R3, -UR4, R28 ;  /* 0x80000004031c7c23 */ /* 0x002fe4000801001c */
[----:B------:R-:W-:Y:S02]  /*a5e0*/  FFMA.FTZ R4, R182, -UR4, R4 ;  /* 0x80000004b6047c23 */ /* 0x000fe40008010004 */
[----:B------:R-:W-:Y:S02]  /*a5f0*/  FFMA.FTZ R5, R178, -UR4, R5 ;  /* 0x80000004b2057c23 */ /* 0x000fe40008010005 */
[----:B------:R-:W-:Y:S01]  /*a600*/  FFMA.FTZ R8, R179, -UR4, R8 ;  /* 0x80000004b3087c23 */ /* 0x000fe20008010008 */
[----:B------:R-:W-:Y:S01]  /*a610*/  FMNMX.FTZ R0, R4, R149, !PT ;  /* 0x0000009504007209 */ /* 0x000fe20007810000 */
[----:B------:R-:W-:Y:S02]  /*a620*/  FFMA.FTZ R11, R178, -UR4, R11 ;  /* 0x80000004b20b7c23 */ /* 0x000fe4000801000b */
[----:B------:R-:W-:Y:S01]  /*a630*/  FFMA.FTZ R9, R177, -UR4, R9 ;  /* 0x80000004b1097c23 */ /* 0x000fe20008010009 */
[----:B------:R-:W-:Y:S01]  /*a640*/  FMNMX.FTZ R178, R5, R0, !PT ;  /* 0x0000000005b27209 */ /* 0x000fe20007810000 */
[----:B------:R-:W-:Y:S01]  /*a650*/  FFMA.FTZ R12, R176, -UR4, R12 ;  /* 0x80000004b00c7c23 */ /* 0x000fe2000801000c */
[----:B------:R1:W2:Y:S01]  /*a660*/  I2F R0, R2 ;  /* 0x0000000200007306 */ /* 0x0002a20000201400 */
[----:B------:R-:W-:Y:S01]  /*a670*/  FFMA.FTZ R15, R177, -UR4, R15 ;  /* 0x80000004b10f7c23 */ /* 0x000fe2000801000f */
[----:B------:R-:W-:Y:S01]  /*a680*/  FMNMX.FTZ R178, R8, R178, !PT ;  /* 0x000000b208b27209 */ /* 0x000fe20007810000 */
[----:B------:R-:W-:Y:S02]  /*a690*/  FFMA.FTZ R6, R180, -UR4, R6 ;  /* 0x80000004b4067c23 */ /* 0x000fe40008010006 */
[----:B------:R-:W-:Y:S01]  /*a6a0*/  FFMA.FTZ R13, R171, -UR4, R13 ;  /* 0x80000004ab0d7c23 */ /* 0x000fe2000801000d */
[----:B------:R-:W-:Y:S01]  /*a6b0*/  FMNMX.FTZ R178, R9, R178, !PT ;  /* 0x000000b209b27209 */ /* 0x000fe20007810000 */
[----:B------:R-:W-:Y:S02]  /*a6c0*/  FFMA.FTZ R19, R171, -UR4, R19 ;  /* 0x80000004ab137c23 */ /* 0x000fe40008010013 */
[----:B------:R-:W-:Y:S01]  /*a6d0*/  FFMA.FTZ R7, R181, -UR4, R7 ;  /* 0x80000004b5077c23 */ /* 0x000fe20008010007 */
[----:B------:R-:W-:Y:S01]  /*a6e0*/  FMNMX.FTZ R177, R12, R178, !PT ;  /* 0x000000b20cb17209 */ /* 0x000fe20007810000 */
[----:B------:R-:W3:Y:S01]  /*a6f0*/  I2F R171, R169 ;  /* 0x000000a900ab7306 */ /* 0x000ee20000201400 */
[----:B------:R-:W-:Y:S02]  /*a700*/  FFMA.FTZ R10, R182, -UR4, R10 ;  /* 0x80000004b60a7c23 */ /* 0x000fe4000801000a */
[----:B------:R-:W-:Y:S01]  /*a710*/  FFMA.FTZ R16, R175, -UR4, R16 ;  /* 0x80000004af107c23 */ /* 0x000fe20008010010 */
[----:B------:R-:W-:Y:S01]  /*a720*/  LDSM.16.MT88.4 R180, [R205+0x14800] ;  /* 0x01480000cdb4783b */ /* 0x000fe20000004200 */
[----:B------:R-:W-:Y:S02]  /*a730*/  FFMA.FTZ R14, R179, -UR4, R14 ;  /* 0x80000004b30e7c23 */ /* 0x000fe4000801000e */
[----:B------:R-:W-:Y:S02]  /*a740*/  FFMA.FTZ R17, R174, -UR4, R17 ;  /* 0x80000004ae117c23 */ /* 0x000fe40008010011 */
[----:B------:R-:W-:Y:S01]  /*a750*/  FFMA.FTZ R20, R173, -UR4, R20 ;  /* 0x80000004ad147c23 */ /* 0x000fe20008010014 */
[----:B------:R-:W4:Y:S01]  /*a760*/  I2F R178, R170 ;  /* 0x000000aa00b27306 */ /* 0x000f220000201400 */
[----:B------:R-:W-:Y:S01]  /*a770*/  FFMA.FTZ R18, R176, -UR4, R18 ;  /* 0x80000004b0127c23 */ /* 0x000fe20008010012 */
[----:B-1----:R-:W-:Y:S01]  /*a780*/  FMNMX.FTZ R2, R6, R150, !PT ;  /* 0x0000009606027209 */ /* 0x002fe20007810000 */
[----:B------:R-:W-:Y:S02]  /*a790*/  FFMA.FTZ R21, R172, -UR4, R21 ;  /* 0x80000004ac157c23 */ /* 0x000fe40008010015 */
        /* <DEDUP_REMOVED lines=8> */
[----:B--2---:R-:W-:Y:S02]  /*a820*/  FFMA.FTZ R29, R0, -UR4, R29 ;  /* 0x80000004001d7c23 */ /* 0x004fe4000801001d */
[----:B------:R-:W-:Y:S01]  /*a830*/  FFMA.FTZ R27, R172, -UR4, R27 ;  /* 0x80000004ac1b7c23 */ /* 0x000fe2000801001b */
[----:B------:R-:W-:Y:S01]  /*a840*/  FMNMX.FTZ R2, R14, R2, !PT ;  /* 0x000000020e027209 */ /* 0x000fe20007810000 */
[----:B------:R-:W-:Y:S01]  /*a850*/  FFMA.FTZ R30, R168, -UR4, R30 ;  /* 0x80000004a81e7c23 */ /* 0x000fe2000801001e */
[----:B------:R-:W-:Y:S01]  /*a860*/  LDSM.16.MT88.4 R172, [R205+0x10000] ;  /* 0x01000000cdac783b */ /* 0x000fe20000004200 */
[----:B---3--:R-:W-:Y:S01]  /*a870*/  FFMA.FTZ R33, R171, -UR4, R33 ;  /* 0x80000004ab217c23 */ /* 0x008fe20008010021 */
[----:B------:R-:W-:Y:S01]  /*a880*/  FMNMX.FTZ R2, R15, R2, !PT ;  /* 0x000000020f027209 */ /* 0x000fe20007810000 */
[----:B----4-:R-:W-:Y:S01]  /*a890*/  FFMA.FTZ R32, R178, -UR4, R32 ;  /* 0x80000004b2207c23 */ /* 0x010fe20008010020 */
[----:B------:R-:W-:Y:S01]  /*a8a0*/  FMNMX.FTZ R170, R13, R177, !PT ;  /* 0x000000b10daa7209 */ /* 0x000fe20007810000 */
[----:B------:R-:W-:Y:S01]  /*a8b0*/  FFMA.FTZ R31, R148, -UR4, R31 ;  /* 0x80000004941f7c23 */ /* 0x000fe2000801001f */
[----:B------:R-:W-:Y:S01]  /*a8c0*/  FMNMX.FTZ R2, R18, R2, !PT ;  /* 0x0000000212027209 */ /* 0x000fe20007810000 */
[----:B------:R-:W-:Y:S01]  /*a8d0*/  FFMA.FTZ R34, R3, -UR4, R34 ;  /* 0x8000000403227c23 */ /* 0x000fe20008010022 */
[----:B------:R-:W-:Y:S01]  /*a8e0*/  FMNMX.FTZ R170, R16, R170, !PT ;  /* 0x000000aa10aa7209 */ /* 0x000fe20007810000 */
[----:B------:R-:W-:Y:S01]  /*a8f0*/  FFMA.FTZ R35, R0, -UR4, R35 ;  /* 0x8000000400237c23 */ /* 0x000fe20008010023 */
        /* <DEDUP_REMOVED lines=19> */
[----:B------:R-:W1:Y:S08]  /*aa30*/  SHFL.BFLY PT, R2, R0, 0x2, 0x1f ;  /* 0x0c401f0000027f89 */ /* 0x000e7000000e0000 */
[----:B------:R-:W2:Y:S01]  /*aa40*/  SHFL.BFLY PT, R3, R148, 0x2, 0x1f ;  /* 0x0c401f0094037f89 */ /* 0x000ea200000e0000 */
[----:B-1----:R-:W-:Y:S02]  /*aa50*/  FMNMX.FTZ R0, R0, R2, !PT ;  /* 0x0000000200007209 */ /* 0x002fe40007810000 */
[----:B--2---:R-:W-:Y:S05]  /*aa60*/  FMNMX.FTZ R148, R148, R3, !PT ;  /* 0x0000000394947209 */ /* 0x004fea0007810000 */
        /* <DEDUP_REMOVED lines=58> */
[C---:B------:R-:W-:Y:S01]  /*ae10*/  FMUL.FTZ R48, R2.reuse, R48 ;  /* 0x0000003002307220 */ /* 0x040fe20000410000 */
[----:B------:R4:W-:Y:S01]  /*ae20*/  MUFU.EX2 R201, R6 ;  /* 0x0000000600c97308 */ /* 0x0009e20000000800 */
[----:B------:R-:W-:Y:S02]  /*ae30*/  FMUL.FTZ R49, R2, R49 ;  /* 0x0000003102317220 */ /* 0x000fe40000410000 */
[C---:B------:R-:W-:Y:S02]  /*ae40*/  FMUL.FTZ R50, R0.reuse, R50 ;  /* 0x0000003200327220 */ /* 0x040fe40000410000 */
[C---:B--2---:R-:W-:Y:S02]  /*ae50*/  FMUL.FTZ R11, R0.reuse, R159 ;  /* 0x0000009f000b7220 */ /* 0x044fe40000410000 */
[----:B------:R-:W2:Y:S01]  /*ae60*/  LDSM.16.MT88.4 R156, [R206+0x10000] ;  /* 0x01000000ce9c783b */ /* 0x000ea20000004200 */
[----:B------:R-:W-:Y:S02]  /*ae70*/  FMUL.FTZ R51, R0, R51 ;  /* 0x0000003300337220 */ /* 0x000fe40000410000 */
[----:B------:R-:W5:Y:S01]  /*ae80*/  MUFU.EX2 R200, R7 ;  /* 0x0000000700c87308 */ /* 0x000f620000000800 */
[C---:B------:R-:W-:Y:S02]  /*ae90*/  FMUL.FTZ R52, R2.reuse, R52 ;  /* 0x0000003402347220 */ /* 0x040fe40000410000 */
[C---:B------:R-:W-:Y:S01]  /*aea0*/  FMUL.FTZ R53, R2.reuse, R53 ;  /* 0x0000003502357220 */ /* 0x040fe20000410000 */
[----:B---3--:R-:W-:Y:S01]  /*aeb0*/  F2FP.BF16.PACK_AB R152, R231, R232 ;  /* 0x000000e8e798723e */ /* 0x008fe200000010ff */
[----:B------:R-:W-:Y:S02]  /*aec0*/  FMUL.FTZ R5, R2, R153 ;  /* 0x0000009902057220 */ /* 0x000fe40000410000 */
[C---:B------:R-:W-:Y:S02]  /*aed0*/  FMUL.FTZ R54, R0.reuse, R54 ;  /* 0x0000003600367220 */ /* 0x040fe40000410000 */
[----:B------:R-:W-:Y:S01]  /*aee0*/  FMUL.FTZ R55, R0, R55 ;  /* 0x0000003700377220 */ /* 0x000fe20000410000 */
[----:B------:R-:W-:Y:S01]  /*aef0*/  MUFU.EX2 R187, R24 ;  /* 0x0000001800bb7308 */ /* 0x000fe20000000800 */
[C---:B------:R-:W-:Y:S02]  /*af00*/  FMUL.FTZ R56, R2.reuse, R56 ;  /* 0x0000003802387220 */ /* 0x040fe40000410000 */
[----:B------:R-:W-:Y:S02]  /*af10*/  FMUL.FTZ R57, R2, R57 ;  /* 0x0000003902397220 */ /* 0x000fe40000410000 */
[----:B----4-:R-:W-:Y:S01]  /*af20*/  FMUL.FTZ R6, R0, R154 ;  /* 0x0000009a00067220 */ /* 0x010fe20000410000 */
[----:B------:R-:W-:Y:S01]  /*af30*/  F2FP.BF16.PACK_AB R154, R202, R203 ;  /* 0x000000cbca9a723e */ /* 0x000fe200000010ff */
[C---:B------:R-:W-:Y:S02]  /*af40*/  FMUL.FTZ R58, R0.reuse, R58 ;  /* 0x0000003a003a7220 */ /* 0x040fe40000410000 */
[----:B------:R-:W-:Y:S01]  /*af50*/  FMUL.FTZ R59, R0, R59 ;  /* 0x0000003b003b7220 */ /* 0x000fe20000410000 */
[----:B------:R-:W-:Y:S01]  /*af60*/  MUFU.EX2 R186, R25 ;  /* 0x0000001900ba7308 */ /* 0x000fe20000000800 */
[C---:B------:R-:W-:Y:S02]  /*af70*/  FMUL.FTZ R60, R2.reuse, R60 ;  /* 0x0000003c023c7220 */ /* 0x040fe40000410000 */
[----:B------:R-:W-:Y:S01]  /*af80*/  FMUL.FTZ R61, R2, R61 ;  /* 0x0000003d023d7220 */ /* 0x000fe20000410000 */
[----:B-----5:R-:W-:Y:S01]  /*af90*/  F2FP.BF16.PACK_AB R153, R200, R201 ;  /* 0x000000c9c899723e */ /* 0x020fe200000010ff */
[----:B------:R-:W-:Y:S01]  /*afa0*/  FMUL.FTZ R7, R0, R155 ;  /* 0x0000009b00077220 */ /* 0x000fe20000410000 */
[----:B------:R-:W-:Y:S01]  /*afb0*/  F2FP.BF16.PACK_AB R155, R198, R199 ;  /* 0x000000c7c69b723e */ /* 0x000fe200000010ff */
[C---:B------:R-:W-:Y:S02]  /*afc0*/  FMUL.FTZ R62, R0.reuse, R62 ;  /* 0x0000003e003e7220 */ /* 0x040fe40000410000 */
[----:B------:R-:W-:Y:S01]  /*afd0*/  FMUL.FTZ R63, R0, R63 ;  /* 0x0000003f003f7220 */ /* 0x000fe20000410000 */
[----:B------:R3:W-:Y:S01]  /*afe0*/  MUFU.EX2 R197, R12 ;  /* 0x0000000c00c57308 */ /* 0x0007e20000000800 */
        /* <DEDUP_REMOVED lines=9> */
[C---:B------:R-:W-:Y:S02]  /*b080*/  FMUL.FTZ R69, R2.reuse, R69 ;  /* 0x0000004502457220 */ /* 0x040fe40000410000 */
[----:B---3--:R-:W-:Y:S02]  /*b090*/  FMUL.FTZ R12, R2, R160 ;  /* 0x000000a0020c7220 */ /* 0x008fe40000410000 */
[C---:B------:R-:W-:Y:S01]  /*b0a0*/  HMMA.16816.F32.BF16 R40, R152.reuse, R174, R40 ;  /* 0x000000ae9828723c */ /* 0x040fe20000041828 */
[----:B------:R-:W3:Y:S03]  /*b0b0*/  LDSM.16.MT88.4 R172, [R205+0x12000] ;  /* 0x01200000cdac783b */ /* 0x000ee60000004200 */
[C---:B------:R-:W-:Y:S02]  /*b0c0*/  FMUL.FTZ R70, R0.reuse, R70 ;  /* 0x0000004600467220 */ /* 0x040fe40000410000 */
[----:B------:R-:W-:Y:S02]  /*b0d0*/  FMUL.FTZ R71, R0, R71 ;  /* 0x0000004700477220 */ /* 0x000fe40000410000 */
[C---:B------:R-:W-:Y:S04]  /*b0e0*/  HMMA.16816.F32.BF16 R44, R152.reuse, R176, R44 ;  /* 0x000000b0982c723c */ /* 0x040fe8000004182c */
[C---:B------:R-:W-:Y:S02]  /*b0f0*/  FMUL.FTZ R72, R2.reuse, R72 ;  /* 0x0000004802487220 */ /* 0x040fe40000410000 */
[----:B------:R-:W-:Y:S02]  /*b100*/  FMUL.FTZ R73, R2, R73 ;  /* 0x0000004902497220 */ /* 0x000fe40000410000 */
[C---:B------:R-:W-:Y:S01]  /*b110*/  HMMA.16816.F32.BF16 R48, R152.reuse, R178, R48 ;  /* 0x000000b29830723c */ /* 0x040fe20000041830 */
[----:B------:R-:W-:Y:S03]  /*b120*/  LDSM.16.MT88.4 R176, [R205+0x12800] ;  /* 0x01280000cdb0783b */ /* 0x000fe60000004200 */
[C---:B------:R-:W-:Y:S02]  /*b130*/  FMUL.FTZ R74, R0.reuse, R74 ;  /* 0x0000004a004a7220 */ /* 0x040fe40000410000 */
[----:B------:R-:W-:Y:S02]  /*b140*/  FMUL.FTZ R75, R0, R75 ;  /* 0x0000004b004b7220 */ /* 0x000fe40000410000 */
[C---:B--2---:R-:W-:Y:S04]  /*b150*/  HMMA.16816.F32.BF16 R52, R152.reuse, R156, R52 ;  /* 0x0000009c9834723c */ /* 0x044fe80000041834 */
[C---:B------:R-:W-:Y:S02]  /*b160*/  FMUL.FTZ R76, R2.reuse, R76 ;  /* 0x0000004c024c7220 */ /* 0x040fe40000410000 */
[----:B------:R-:W-:Y:S02]  /*b170*/  FMUL.FTZ R77, R2, R77 ;  /* 0x0000004d024d7220 */ /* 0x000fe40000410000 */
[C---:B------:R-:W-:Y:S01]  /*b180*/  HMMA.16816.F32.BF16 R56, R152.reuse, R158, R56 ;  /* 0x0000009e9838723c */ /* 0x040fe20000041838 */
[----:B------:R-:W2:Y:S03]  /*b190*/  LDSM.16.MT88.4 R156, [R207+0x12000] ;  /* 0x01200000cf9c783b */ /* 0x000ea60000004200 */
[C---:B------:R-:W-:Y:S02]  /*b1a0*/  FMUL.FTZ R78, R0.reuse, R78 ;  /* 0x0000004e004e7220 */ /* 0x040fe40000410000 */
[----:B------:R-:W-:Y:S02]  /*b1b0*/  FMUL.FTZ R79, R0, R79 ;  /* 0x0000004f004f7220 */ /* 0x000fe40000410000 */
[C---:B-1----:R-:W-:Y:S04]  /*b1c0*/  HMMA.16816.F32.BF16 R60, R152.reuse, R168, R60 ;  /* 0x000000a8983c723c */ /* 0x042fe8000004183c */
[C---:B------:R-:W-:Y:S02]  /*b1d0*/  FMUL.FTZ R80, R2.reuse, R80 ;  /* 0x0000005002507220 */ /* 0x040fe40000410000 */
[----:B------:R-:W-:Y:S02]  /*b1e0*/  FMUL.FTZ R81, R2, R81 ;  /* 0x0000005102517220 */ /* 0x000fe40000410000 */
[C---:B------:R-:W-:Y:S01]  /*b1f0*/  HMMA.16816.F32.BF16 R64, R152.reuse, R170, R64 ;  /* 0x000000aa9840723c */ /* 0x040fe20000041840 */
[----:B------:R-:W1:Y:S03]  /*b200*/  LDSM.16.MT88.4 R168, [R206+0x12000] ;  /* 0x01200000cea8783b */ /* 0x000e660000004200 */
[C---:B------:R-:W-:Y:S02]  /*b210*/  FMUL.FTZ R82, R0.reuse, R82 ;  /* 0x0000005200527220 */ /* 0x040fe40000410000 */
[----:B------:R-:W-:Y:S02]  /*b220*/  FMUL.FTZ R83, R0, R83 ;  /* 0x0000005300537220 */ /* 0x000fe40000410000 */
[C---:B---3--:R-:W-:Y:S04]  /*b230*/  HMMA.16816.F32.BF16 R68, R152.reuse, R172, R68 ;  /* 0x000000ac9844723c */ /* 0x048fe80000041844 */
[C---:B------:R-:W-:Y:S02]  /*b240*/  FMUL.FTZ R84, R2.reuse, R84 ;  /* 0x0000005402547220 */ /* 0x040fe40000410000 */
[----:B------:R-:W-:Y:S02]  /*b250*/  FMUL.FTZ R85, R2, R85 ;  /* 0x0000005502557220 */ /* 0x000fe40000410000 */
[C---:B------:R-:W-:Y:S01]  /*b260*/  HMMA.16816.F32.BF16 R72, R152.reuse, R174, R72 ;  /* 0x000000ae9848723c */ /* 0x040fe20000041848 */
[----:B------:R-:W3:Y:S03]  /*b270*/  LDSM.16.MT88.4 R172, [R204+0x14000] ;  /* 0x01400000ccac783b */ /* 0x000ee60000004200 */
[C---:B------:R-:W-:Y:S02]  /*b280*/  FMUL.FTZ R86, R0.reuse, R86 ;  /* 0x0000005600567220 */ /* 0x040fe40000410000 */
[----:B------:R-:W-:Y:S02]  /*b290*/  FMUL.FTZ R87, R0, R87 ;  /* 0x0000005700577220 */ /* 0x000fe40000410000 */
[C---:B------:R-:W-:Y:S01]  /*b2a0*/  FMUL.FTZ R88, R2.reuse, R88 ;  /* 0x0000005802587220 */ /* 0x040fe20000410000 */
[C---:B--2---:R-:W-:Y:S03]  /*b2b0*/  HMMA.16816.F32.BF16 R76, R152.reuse, R156, R76 ;  /* 0x0000009c984c723c */ /* 0x044fe6000004184c */
[----:B------:R-:W-:Y:S02]  /*b2c0*/  FMUL.FTZ R89, R2, R89 ;  /* 0x0000005902597220 */ /* 0x000fe40000410000 */
[C---:B------:R-:W-:Y:S02]  /*b2d0*/  FMUL.FTZ R90, R0.reuse, R90 ;  /* 0x0000005a005a7220 */ /* 0x040fe40000410000 */
[----:B------:R-:W-:Y:S01]  /*b2e0*/  FMUL.FTZ R91, R0, R91 ;  /* 0x0000005b005b7220 */ /* 0x000fe20000410000 */
        /* <DEDUP_REMOVED lines=14> */
[C---:B------:R-:W-:Y:S04]  /*b3d0*/  FMUL.FTZ R100, R2.reuse, R100 ;  /* 0x0000006402647220 */ /* 0x040fe80000410000 */
[----:B------:R-:W-:Y:S01]  /*b3e0*/  FMUL.FTZ R101, R2, R101 ;  /* 0x0000006502657220 */ /* 0x000fe20000410000 */
        /* <DEDUP_REMOVED lines=37> */
[--C-:B------:R-:W-:Y:S02]  /*b640*/  FFMA.FTZ R13, R13, c[0x0][0x23c], -R149.reuse ;  /* 0x00008f000d0d7a23 */ /* 0x100fe40000010895 */
[--C-:B------:R-:W-:Y:S02]  /*b650*/  FFMA.FTZ R14, R14, c[0x0][0x23c], -R150.reuse ;  /* 0x00008f000e0e7a23 */ /* 0x100fe40000010896 */
[----:B------:R4:W5:Y:S01]  /*b660*/  MUFU.EX2 R196, R13 ;  /* 0x0000000d00c47308 */ /* 0x0009620000000800 */
[C---:B--2---:R-:W-:Y:S03]  /*b670*/  HMMA.16816.F32.BF16 R124, R152.reuse, R156, R124 ;  /* 0x0000009c987c723c */ /* 0x044fe6000004187c */
[--C-:B------:R-:W-:Y:S02]  /*b680*/  FFMA.FTZ R15, R15, c[0x0][0x23c], -R150.reuse ;  /* 0x00008f000f0f7a23 */ /* 0x100fe40000010896 */
[C---:B------:R-:W-:Y:S02]  /*b690*/  FMUL.FTZ R128, R2.reuse, R128 ;  /* 0x0000008002807220 */ /* 0x040fe40000410000 */
[----:B------:R-:W-:Y:S02]  /*b6a0*/  FMUL.FTZ R129, R2, R129 ;  /* 0x0000008102817220 */ /* 0x000fe40000410000 */
[C---:B------:R-:W-:Y:S01]  /*b6b0*/  FMUL.FTZ R130, R0.reuse, R130 ;  /* 0x0000008200827220 */ /* 0x040fe20000410000 */
[----:B------:R2:W-:Y:S02]  /*b6c0*/  MUFU.EX2 R193, R14 ;  /* 0x0000000e00c17308 */ /* 0x0005e40000000800 */
[----:B------:R-:W-:Y:S02]  /*b6d0*/  FMUL.FTZ R131, R0, R131 ;  /* 0x0000008300837220 */ /* 0x000fe40000410000 */
[C---:B------:R-:W-:Y:S02]  /*b6e0*/  FMUL.FTZ R132, R2.reuse, R132 ;  /* 0x0000008402847220 */ /* 0x040fe40000410000 */
[----:B------:R-:W-:Y:S02]  /*b6f0*/  FMUL.FTZ R133, R2, R133 ;  /* 0x0000008502857220 */ /* 0x000fe40000410000 */
[C---:B------:R-:W-:Y:S01]  /*b700*/  FMUL.FTZ R134, R0.reuse, R134 ;  /* 0x0000008600867220 */ /* 0x040fe20000410000 */
[C---:B------:R-:W-:Y:S01]  /*b710*/  HMMA.16816.F32.BF16 R128, R152.reuse, R158, R128 ;  /* 0x0000009e9880723c */ /* 0x040fe20000041880 */
[----:B------:R2:W-:Y:S01]  /*b720*/  MUFU.EX2 R192, R15 ;  /* 0x0000000f00c07308 */ /* 0x0005e20000000800 */
[----:B------:R-:W3:Y:S01]  /*b730*/  LDSM.16.MT88.4 R156, [R206+0x16000] ;  /* 0x01600000ce9c783b */ /* 0x000ee20000004200 */
[----:B------:R-:W-:Y:S02]  /*b740*/  FMUL.FTZ R135, R0, R135 ;  /* 0x0000008700877220 */ /* 0x000fe40000410000 */
[--C-:B------:R-:W-:Y:S02]  /*b750*/  FFMA.FTZ R16, R16, c[0x0][0x23c], -R149.reuse ;  /* 0x00008f0010107a23 */ /* 0x100fe40000010895 */
[--C-:B------:R-:W-:Y:S02]  /*b760*/  FFMA.FTZ R17, R17, c[0x0][0x23c], -R149.reuse ;  /* 0x00008f0011117a23 */ /* 0x100fe40000010895 */
[--C-:B------:R-:W-:Y:S01]  /*b770*/  FFMA.FTZ R18, R18, c[0x0][0x23c], -R150.reuse ;  /* 0x00008f0012127a23 */ /* 0x100fe20000010896 */
[C---:B-1----:R-:W-:Y:S01]  /*b780*/  HMMA.16816.F32.BF16 R132, R152.reuse, R168, R132 ;  /* 0x000000a89884723c */ /* 0x042fe20000041884 */
[----:B------:R1:W-:Y:S02]  /*b790*/  MUFU.EX2 R195, R16 ;  /* 0x0000001000c37308 */ /* 0x0003e40000000800 */
[--C-:B------:R-:W-:Y:S02]  /*b7a0*/  FFMA.FTZ R19, R19, c[0x0][0x23c], -R150.reuse ;  /* 0x00008f0013137a23 */ /* 0x100fe40000010896 */
[C---:B------:R-:W-:Y:S02]  /*b7b0*/  FMUL.FTZ R136, R2.reuse, R136 ;  /* 0x0000008802887220 */ /* 0x040fe40000410000 */
[----:B------:R-:W-:Y:S02]  /*b7c0*/  FMUL.FTZ R137, R2, R137 ;  /* 0x0000008902897220 */ /* 0x000fe40000410000 */
[C---:B------:R-:W-:Y:S02]  /*b7d0*/  FMUL.FTZ R138, R0.reuse, R138 ;  /* 0x0000008a008a7220 */ /* 0x040fe40000410000 */
[----:B------:R3:W3:Y:S01]  /*b7e0*/  MUFU.EX2 R194, R17 ;  /* 0x0000001100c27308 */ /* 0x0006e20000000800 */
[----:B------:R-:W-:Y:S02]  /*b7f0*/  FMUL.FTZ R139, R0, R139 ;  /* 0x0000008b008b7220 */ /* 0x000fe40000410000 */
[----:B----4-:R-:W-:Y:S02]  /*b800*/  FMUL.FTZ R13, R2, R161 ;  /* 0x000000a1020d7220 */ /* 0x010fe40000410000 */
[C---:B--2---:R-:W-:Y:S02]  /*b810*/  FMUL.FTZ R14, R0.reuse, R162 ;  /* 0x000000a2000e7220 */ /* 0x044fe40000410000 */
[----:B------:R-:W-:Y:S01]  /*b820*/  FMUL.FTZ R15, R0, R163 ;  /* 0x000000a3000f7220 */ /* 0x000fe20000410000 */
[C---:B------:R-:W-:Y:S01]  /*b830*/  HMMA.16816.F32.BF16 R136, R152.reuse, R170, R136 ;  /* 0x000000aa9888723c */ /* 0x040fe20000041888 */
[----:B------:R-:W2:Y:S01]  /*b840*/  LDSM.16.MT88.4 R160, [R204+0x10800] ;  /* 0x01080000cca0783b */ /* 0x000ea20000004200 */
[----:B------:R4:W-:Y:S01]  /*b850*/  MUFU.EX2 R191, R18 ;  /* 0x0000001200bf7308 */ /* 0x0009e20000000800 */
[C---:B------:R-:W-:Y:S02]  /*b860*/  FMUL.FTZ R140, R2.reuse, R140 ;  /* 0x0000008c028c7220 */ /* 0x040fe40000410000 */
[----:B------:R-:W-:Y:S02]  /*b870*/  FMUL.FTZ R141, R2, R141 ;  /* 0x0000008d028d7220 */ /* 0x000fe40000410000 */
[C---:B------:R-:W-:Y:S02]  /*b880*/  FMUL.FTZ R142, R0.reuse, R142 ;  /* 0x0000008e008e7220 */ /* 0x040fe40000410000 */
[----:B------:R-:W-:Y:S01]  /*b890*/  FMUL.FTZ R143, R0, R143 ;  /* 0x0000008f008f7220 */ /* 0x000fe20000410000 */
[----:B------:R-:W-:Y:S02]  /*b8a0*/  LDSM.16.MT88.4 R168, [R207+0x10800] ;  /* 0x01080000cfa8783b */ /* 0x000fe40000004200 */
[----:B------:R5:W2:Y:S01]  /*b8b0*/  MUFU.EX2 R190, R19 ;  /* 0x0000001300be7308 */ /* 0x000aa20000000800 */
[C---:B-1----:R-:W-:Y:S02]  /*b8c0*/  FMUL.FTZ R16, R2.reuse, R164 ;  /* 0x000000a402107220 */ /* 0x042fe40000410000 */
[C---:B------:R-:W-:Y:S01]  /*b8d0*/  FMUL.FTZ R144, R2.reuse, R144 ;  /* 0x0000009002907220 */ /* 0x040fe20000410000 */
[C---:B---3--:R-:W-:Y:S03]  /*b8e0*/  HMMA.16816.F32.BF16 R140, R152.reuse, R172, R140 ;  /* 0x000000ac988c723c */ /* 0x048fe6000004188c */
[C---:B------:R-:W-:Y:S02]  /*b8f0*/  FMUL.FTZ R17, R2.reuse, R165 ;  /* 0x000000a502117220 */ /* 0x040fe40000410000 */
[----:B------:R-:W-:Y:S02]  /*b900*/  FMUL.FTZ R145, R2, R145 ;  /* 0x0000009102917220 */ /* 0x000fe40000410000 */
[C---:B------:R-:W-:Y:S01]  /*b910*/  FMUL.FTZ R146, R0.reuse, R146 ;  /* 0x0000009200927220 */ /* 0x040fe20000410000 */
[C---:B------:R-:W-:Y:S01]  /*b920*/  HMMA.16816.F32.BF16 R12, R152.reuse, R174, R12 ;  /* 0x000000ae980c723c */ /* 0x040fe2000004180c */
[----:B------:R-:W-:Y:S03]  /*b930*/  LDSM.16.MT88.4 R172, [R204+0x12800] ;  /* 0x01280000ccac783b */ /* 0x000fe60000004200 */
[C---:B----4-:R-:W-:Y:S02]  /*b940*/  FMUL.FTZ R18, R0.reuse, R166 ;  /* 0x000000a600127220 */ /* 0x050fe40000410000 */
[----:B------:R-:W-:Y:S02]  /*b950*/  FMUL.FTZ R147, R0, R147 ;  /* 0x0000009300937220 */ /* 0x000fe40000410000 */
[--C-:B------:R-:W-:Y:S04]  /*b960*/  FFMA.FTZ R20, R20, c[0x0][0x23c], -R149.reuse ;  /* 0x00008f0014147a23 */ /* 0x100fe80000010895 */
[----:B-----5:R-:W-:Y:S01]  /*b970*/  FMUL.FTZ R19, R0, R167 ;  /* 0x000000a700137220 */ /* 0x020fe20000410000 */
[----:B------:R-:W-:Y:S01]  /*b980*/  MUFU.EX2 R189, R20 ;  /* 0x0000001400bd7308 */ /* 0x000fe20000000800 */
[----:B------:R-:W1:Y:S01]  /*b990*/  LDSM.16.MT88.4 R164, [R205+0x10800] ;  /* 0x01080000cda4783b */ /* 0x000e620000004200 */
[--C-:B------:R-:W-:Y:S02]  /*b9a0*/  FFMA.FTZ R21, R21, c[0x0][0x23c], -R149.reuse ;  /* 0x00008f0015157a23 */ /* 0x100fe40000010895 */
[----:B------:R-:W-:Y:S02]  /*b9b0*/  FFMA.FTZ R149, R33, c[0x0][0x23c], -R149 ;  /* 0x00008f0021957a23 */ /* 0x000fe40000010895 */
[C---:B------:R-:W-:Y:S03]  /*b9c0*/  HMMA.16816.F32.BF16 R16, R152.reuse, R156, R16 ;  /* 0x0000009c9810723c */ /* 0x040fe60000041810 */
[--C-:B------:R-:W-:Y:S01]  /*b9d0*/  FFMA.FTZ R22, R22, c[0x0][0x23c], -R150.reuse ;  /* 0x00008f0016167a23 */ /* 0x100fe20000010896 */
[----:B------:R-:W3:Y:S01]  /*b9e0*/  MUFU.EX2 R188, R21 ;  /* 0x0000001500bc7308 */ /* 0x000ee20000000800 */
[--C-:B------:R-:W-:Y:S02]  /*b9f0*/  FFMA.FTZ R23, R23, c[0x0][0x23c], -R150.reuse ;  /* 0x00008f0017177a23 */ /* 0x100fe40000010896 */
[----:B------:R-:W-:Y:S01]  /*ba00*/  FFMA.FTZ R150, R35, c[0x0][0x23c], -R150 ;  /* 0x00008f0023967a23 */ /* 0x000fe20000010896 */
[----:B------:R-:W-:Y:S01]  /*ba10*/  HMMA.16816.F32.BF16 R144, R152, R158, R144 ;  /* 0x0000009e9890723c */ /* 0x000fe20000041890 */
[----:B------:R-:W4:Y:S03]  /*ba20*/  LDSM.16.MT88.4 R156, [R206+0x10800] ;  /* 0x01080000ce9c783b */ /* 0x000f260000004200 */
[----:B------:R-:W-:Y:S02]  /*ba30*/  FFMA.FTZ R2, R2, R245, R232 ;  /* 0x000000f502027223 */ /* 0x000fe400000100e8 */
[----:B------:R5:W-:Y:S01]  /*ba40*/  MUFU.EX2 R185, R22 ;  /* 0x0000001600b97308 */ /* 0x000be20000000800 */
[----:B------:R-:W-:Y:S01]  /*ba50*/  F2FP.BF16.PACK_AB R152, R196, R197 ;  /* 0x000000c5c498723e */ /* 0x000fe200000010ff */
[----:B------:R-:W-:Y:S01]  /*ba60*/  FFMA.FTZ R0, R0, R246, R201 ;  /* 0x000000f600007223 */ /* 0x000fe200000100c9 */
[----:B------:R-:W-:Y:S03]  /*ba70*/  F2FP.BF16.PACK_AB R154, R194, R195 ;  /* 0x000000c3c29a723e */ /* 0x000fe600000010ff */
[----:B------:R-:W-:Y:S01]  /*ba80*/  F2FP.BF16.PACK_AB R153, R192, R193 ;  /* 0x000000c1c099723e */ /* 0x000fe200000010ff */
[----:B------:R-:W-:Y:S01]  /*ba90*/  FADD.FTZ R2, R231, R2 ;  /* 0x00000002e7027221 */ /* 0x000fe20000010000 */
[----:B--2---:R-:W-:Y:S01]  /*baa0*/  F2FP.BF16.PACK_AB R155, R190, R191 ;  /* 0x000000bfbe9b723e */ /* 0x004fe200000010ff */
[----:B------:R-:W-:Y:S01]  /*bab0*/  FADD.FTZ R0, R200, R0 ;  /* 0x00000000c8007221 */ /* 0x000fe20000010000 */
[----:B------:R-:W2:Y:S01]  /*bac0*/  MUFU.EX2 R184, R23 ;  /* 0x0000001700b87308 */ /* 0x000ea20000000800 */
[----:B------:R-:W-:Y:S02]  /*bad0*/  FADD.FTZ R2, R203, R2 ;  /* 0x00000002cb027221 */ /* 0x000fe40000010000 */
[----:B------:R-:W-:Y:S01]  /*bae0*/  FADD.FTZ R0, R199, R0 ;  /* 0x00000000c7007221 */ /* 0x000fe20000010000 */
[----:B---3--:R-:W-:Y:S01]  /*baf0*/  F2FP.BF16.PACK_AB R20, R188, R189 ;  /* 0x000000bdbc14723e */ /* 0x008fe200000010ff */
[C---:B------:R-:W-:Y:S03]  /*bb00*/  HMMA.16816.F32.BF16 R4, R152.reuse, R160, R4 ;  /* 0x000000a09804723c */ /* 0x040fe60000041804 */
[----:B------:R-:W-:Y:S02]  /*bb10*/  FADD.FTZ R2, R202, R2 ;  /* 0x00000002ca027221 */ /* 0x000fe40000010000 */
[----:B------:R-:W-:Y:S01]  /*bb20*/  MUFU.EX2 R150, R150 ;  /* 0x0000009600967308 */ /* 0x000fe20000000800 */
[----:B------:R-:W-:Y:S02]  /*bb30*/  FADD.FTZ R0, R198, R0 ;  /* 0x00000000c6007221 */ /* 0x000fe40000010000 */
[C---:B------:R-:W-:Y:S01]  /*bb40*/  HMMA.16816.F32.BF16 R8, R152.reuse, R162, R8 ;  /* 0x000000a29808723c */ /* 0x040fe20000041808 */
[----:B------:R-:W3:Y:S03]  /*bb50*/  LDSM.16.MT88.4 R160, [R207+0x12800] ;  /* 0x01280000cfa0783b */ /* 0x000ee60000004200 */
[----:B-----5:R-:W-:Y:S01]  /*bb60*/  F2FP.BF16.PACK_AB R22, R186, R187 ;  /* 0x000000bbba16723e */ /* 0x020fe200000010ff */
[----:B------:R-:W-:Y:S02]  /*bb70*/  FADD.FTZ R2, R197, R2 ;  /* 0x00000002c5027221 */ /* 0x000fe40000010000 */
[----:B------:R-:W-:Y:S01]  /*bb80*/  FADD.FTZ R0, R193, R0 ;  /* 0x00000000c1007221 */ /* 0x000fe20000010000 */
[C---:B-1----:R-:W-:Y:S04]  /*bb90*/  HMMA.16816.F32.BF16 R36, R152.reuse, R164, R36 ;  /* 0x000000a49824723c */ /* 0x042fe80000041824 */
[----:B--2---:R-:W-:Y:S01]  /*bba0*/  F2FP.BF16.PACK_AB R21, R184, R185 ;  /* 0x000000b9b815723e */ /* 0x004fe200000010ff */
[----:B------:R-:W-:Y:S02]  /*bbb0*/  FADD.FTZ R2, R196, R2 ;  /* 0x00000002c4027221 */ /* 0x000fe40000010000 */
[----:B------:R-:W-:Y:S01]  /*bbc0*/  FADD.FTZ R0, R192, R0 ;  /* 0x00000000c0007221 */ /* 0x000fe20000010000 */
[C---:B------:R-:W-:Y:S01]  /*bbd0*/  HMMA.16816.F32.BF16 R40, R152.reuse, R166, R40 ;  /* 0x000000a69828723c */ /* 0x040fe20000041828 */
[----:B------:R-:W1:Y:S03]  /*bbe0*/  LDSM.16.MT88.4 R164, [R206+0x12800] ;  /* 0x01280000cea4783b */ /* 0x000e660000004200 */
[----:B------:R-:W-:Y:S02]  /*bbf0*/  FADD.FTZ R2, R195, R2 ;  /* 0x00000002c3027221 */ /* 0x000fe40000010000 */
[----:B------:R-:W-:Y:S02]  /*bc00*/  FADD.FTZ R0, R191, R0 ;  /* 0x00000000bf007221 */ /* 0x000fe40000010000 */
[C---:B------:R-:W-:Y:S04]  /*bc10*/  HMMA.16816.F32.BF16 R44, R152.reuse, R168, R44 ;  /* 0x000000a8982c723c */ /* 0x040fe8000004182c */
[----:B------:R-:W-:Y:S02]  /*bc20*/  FADD.FTZ R2, R194, R2 ;  /* 0x00000002c2027221 */ /* 0x000fe40000010000 */
[----:B------:R-:W-:Y:S02]  /*bc30*/  FADD.FTZ R0, R190, R0 ;  /* 0x00000000be007221 */ /* 0x000fe40000010000 */
[C---:B------:R-:W-:Y:S01]  /*bc40*/  HMMA.16816.F32.BF16 R48, R152.reuse, R170, R48 ;  /* 0x000000aa9830723c */ /* 0x040fe20000041830 */
[----:B------:R-:W2:Y:S03]  /*bc50*/  LDSM.16.MT88.4 R168, [R204+0x14800] ;  /* 0x01480000cca8783b */ /* 0x000ea60000004200 */
[----:B------:R-:W-:Y:S02]  /*bc60*/  FADD.FTZ R2, R189, R2 ;  /* 0x00000002bd027221 */ /* 0x000fe40000010000 */
[----:B------:R-:W-:Y:S02]  /*bc70*/  FADD.FTZ R0, R185, R0 ;  /* 0x00000000b9007221 */ /* 0x000fe40000010000 */
[C---:B----4-:R-:W-:Y:S04]  /*bc80*/  HMMA.16816.F32.BF16 R52, R152.reuse, R156, R52 ;  /* 0x0000009c9834723c */ /* 0x050fe80000041834 */
[----:B------:R-:W-:Y:S02]  /*bc90*/  FADD.FTZ R2, R188, R2 ;  /* 0x00000002bc027221 */ /* 0x000fe40000010000 */
[----:B------:R-:W-:Y:S02]  /*bca0*/  FADD.FTZ R0, R184, R0 ;  /* 0x00000000b8007221 */ /* 0x000fe40000010000 */
[C---:B------:R-:W-:Y:S01]  /*bcb0*/  HMMA.16816.F32.BF16 R56, R152.reuse, R158, R56 ;  /* 0x0000009e9838723c */ /* 0x040fe20000041838 */
[----:B------:R-:W4:Y:S03]  /*bcc0*/  LDSM.16.MT88.4 R156, [R207+0x14800] ;  /* 0x01480000cf9c783b */ /* 0x000f260000004200 */
[----:B------:R-:W-:Y:S04]  /*bcd0*/  FADD.FTZ R2, R187, R2 ;  /* 0x00000002bb027221 */ /* 0x000fe80000010000 */
[C---:B------:R-:W-:Y:S04]  /*bce0*/  HMMA.16816.F32.BF16 R60, R152.reuse, R172, R60 ;  /* 0x000000ac983c723c */ /* 0x040fe8000004183c */
[----:B------:R-:W-:Y:S04]  /*bcf0*/  FADD.FTZ R2, R186, R2 ;  /* 0x00000002ba027221 */ /* 0x000fe80000010000 */
[C---:B------:R-:W-:Y:S01]  /*bd00*/  HMMA.16816.F32.BF16 R64, R152.reuse, R174, R64 ;  /* 0x000000ae9840723c */ /* 0x040fe20000041840 */
[----:B------:R-:W-:Y:S07]  /*bd10*/  LDSM.16.MT88.4 R172, [R205+0x11000] ;  /* 0x01100000cdac783b */ /* 0x000fee0000004200 */
[C---:B------:R-:W-:Y:S01]  /*bd20*/  HMMA.16816.F32.BF16 R68, R152.reuse, R176, R68 ;  /* 0x000000b09844723c */ /* 0x040fe20000041844 */
[----:B------:R-:W-:Y:S07]  /*bd30*/  MUFU.EX2 R177, R30 ;  /* 0x0000001e00b17308 */ /* 0x000fee0000000800 */
[C---:B------:R-:W-:Y:S03]  /*bd40*/  HMMA.16816.F32.BF16 R72, R152.reuse, R178, R72 ;  /* 0x000000b29848723c */ /* 0x040fe60000041848 */
[----:B------:R-:W-:Y:S05]  /*bd50*/  MUFU.EX2 R176, R31 ;  /* 0x0000001f00b07308 */ /* 0x000fea0000000800 */
[C---:B---3--:R-:W-:Y:S05]  /*bd60*/  HMMA.16816.F32.BF16 R76, R152.reuse, R160, R76 ;  /* 0x000000a0984c723c */ /* 0x048fea000004184c */
[----:B------:R-:W-:Y:S03]  /*bd70*/  MUFU.EX2 R179, R32 ;  /* 0x0000002000b37308 */ /* 0x000fe60000000800 */
[C---:B------:R-:W-:Y:S01]  /*bd80*/  HMMA.16816.F32.BF16 R80, R152.reuse, R162, R80 ;  /* 0x000000a29850723c */ /* 0x040fe20000041850 */
[----:B------:R-:W3:Y:S06]  /*bd90*/  LDSM.16.MT88.4 R160, [R206+0x14800] ;  /* 0x01480000cea0783b */ /* 0x000eec0000004200 */
[----:B------:R-:W-:Y:S01]  /*bda0*/  MUFU.EX2 R178, R149 ;  /* 0x0000009500b27308 */ /* 0x000fe20000000800 */
[C---:B-1----:R-:W-:Y:S08]  /*bdb0*/  HMMA.16816.F32.BF16 R84, R152.reuse, R164, R84 ;  /* 0x000000a49854723c */ /* 0x042ff00000041854 */
[C---:B------:R-:W-:Y:S01]  /*bdc0*/  HMMA.16816.F32.BF16 R88, R152.reuse, R166, R88 ;  /* 0x000000a69858723c */ /* 0x040fe20000041858 */
[----:B------:R-:W1:Y:S01]  /*bdd0*/  LDSM.16.MT88.4 R164, [R204+0x16800] ;  /* 0x01680000cca4783b */ /* 0x000e620000004200 */
[----:B------:R5:W-:Y:S06]  /*bde0*/  MUFU.EX2 R149, R34 ;  /* 0x0000002200957308 */ /* 0x000bec0000000800 */
[C---:B--2---:R-:W-:Y:S08]  /*bdf0*/  HMMA.16816.F32.BF16 R92, R152.reuse, R168, R92 ;  /* 0x000000a8985c723c */ /* 0x044ff0000004185c */
[C---:B------:R-:W-:Y:S01]  /*be00*/  HMMA.16816.F32.BF16 R96, R152.reuse, R170, R96 ;  /* 0x000000aa9860723c */ /* 0x040fe20000041860 */
[----:B------:R-:W2:Y:S07]  /*be10*/  LDSM.16.MT88.4 R168, [R205+0x16800] ;  /* 0x01680000cda8783b */ /* 0x000eae0000004200 */
[C---:B------:R-:W-:Y:S01]  /*be20*/  HMMA.16816.F32.BF16 R100, R152.reuse, R180, R100 ;  /* 0x000000b49864723c */ /* 0x040fe20000041864 */
[----:B------:R-:W1:Y:S01]  /*be30*/  MUFU.EX2 R181, R28 ;  /* 0x0000001c00b57308 */ /* 0x000e620000000800 */
[----:B-----5:R-:W-:Y:S06]  /*be40*/  LDSM.16.MT88.4 R32, [R207+0x11800] ;  /* 0x01180000cf20783b */ /* 0x020fec0000004200 */
[C---:B------:R-:W-:Y:S03]  /*be50*/  HMMA.16816.F32.BF16 R104, R152.reuse, R182, R104 ;  /* 0x000000b69868723c */ /* 0x040fe60000041868 */
[----:B------:R-:W5:Y:S05]  /*be60*/  MUFU.EX2 R183, R26 ;  /* 0x0000001a00b77308 */ /* 0x000f6a0000000800 */
[C---:B----4-:R-:W-:Y:S05]  /*be70*/  HMMA.16816.F32.BF16 R108, R152.reuse, R156, R108 ;  /* 0x0000009c986c723c */ /* 0x050fea000004186c */
[----:B------:R-:W4:Y:S03]  /*be80*/  MUFU.EX2 R182, R27 ;  /* 0x0000001b00b67308 */ /* 0x000f260000000800 */
[C---:B------:R-:W-:Y:S01]  /*be90*/  HMMA.16816.F32.BF16 R112, R152.reuse, R158, R112 ;  /* 0x0000009e9870723c */ /* 0x040fe20000041870 */
[----:B------:R-:W2:Y:S03]  /*bea0*/  LDSM.16.MT88.4 R156, [R207+0x16800] ;  /* 0x01680000cf9c783b */ /* 0x000ea60000004200 */
[----:B-1----:R-:W-:Y:S03]  /*beb0*/  FADD.FTZ R2, R181, R2 ;  /* 0x00000002b5027221 */ /* 0x002fe60000010000 */
[----:B------:R-:W1:Y:S01]  /*bec0*/  MUFU.EX2 R180, R29 ;  /* 0x0000001d00b47308 */ /* 0x000e620000000800 */
[C---:B---3--:R-:W-:Y:S04]  /*bed0*/  HMMA.16816.F32.BF16 R116, R152.reuse, R160, R116 ;  /* 0x000000a09874723c */ /* 0x048fe80000041874 */
[----:B-----5:R-:W-:Y:S04]  /*bee0*/  FADD.FTZ R0, R183, R0 ;  /* 0x00000000b7007221 */ /* 0x020fe80000010000 */
[C---:B------:R-:W-:Y:S01]  /*bef0*/  HMMA.16816.F32.BF16 R120, R152.reuse, R162, R120 ;  /* 0x000000a29878723c */ /* 0x040fe20000041878 */
[----:B------:R-:W3:Y:S03]  /*bf00*/  LDSM.16.MT88.4 R160, [R206+0x16800] ;  /* 0x01680000cea0783b */ /* 0x000ee60000004200 */
[C---:B----4-:R-:W-:Y:S01]  /*bf10*/  F2FP.BF16.PACK_AB R23, R182.reuse, R183 ;  /* 0x000000b7b617723e */ /* 0x050fe200000010ff */
[----:B------:R-:W-:Y:S03]  /*bf20*/  FADD.FTZ R0, R182, R0 ;  /* 0x00000000b6007221 */ /* 0x000fe60000010000 */
[C---:B------:R-:W-:Y:S01]  /*bf30*/  HMMA.16816.F32.BF16 R124, R152.reuse, R164, R124 ;  /* 0x000000a4987c723c */ /* 0x040fe2000004187c */
[----:B------:R-:W-:Y:S03]  /*bf40*/  LDSM.16.MT88.4 R24, [R207+0x11000] ;  /* 0x01100000cf18783b */ /* 0x000fe60000004200 */
[----:B------:R-:W-:Y:S02]  /*bf50*/  FADD.FTZ R0, R177, R0 ;  /* 0x00000000b1007221 */ /* 0x000fe40000010000 */
[----:B-1----:R-:W-:Y:S02]  /*bf60*/  FADD.FTZ R2, R180, R2 ;  /* 0x00000002b4027221 */ /* 0x002fe40000010000 */
[C---:B------:R-:W-:Y:S01]  /*bf70*/  HMMA.16816.F32.BF16 R128, R152.reuse, R166, R128 ;  /* 0x000000a69880723c */ /* 0x040fe20000041880 */
[----:B------:R-:W1:Y:S03]  /*bf80*/  LDSM.16.MT88.4 R164, [R204+0x11000] ;  /* 0x01100000cca4783b */ /* 0x000e660000004200 */
[----:B------:R-:W-:Y:S02]  /*bf90*/  FADD.FTZ R0, R176, R0 ;  /* 0x00000000b0007221 */ /* 0x000fe40000010000 */
[----:B------:R-:W-:Y:S02]  /*bfa0*/  FADD.FTZ R2, R179, R2 ;  /* 0x00000002b3027221 */ /* 0x000fe40000010000 */
[C---:B--2---:R-:W-:Y:S01]  /*bfb0*/  HMMA.16816.F32.BF16 R132, R152.reuse, R168, R132 ;  /* 0x000000a89884723c */ /* 0x044fe20000041884 */
[----:B------:R-:W-:Y:S03]  /*bfc0*/  LDSM.16.MT88.4 R28, [R205+0x11800] ;  /* 0x01180000cd1c783b */ /* 0x000fe60000004200 */
[----:B------:R-:W-:Y:S02]  /*bfd0*/  FADD.FTZ R0, R149, R0 ;  /* 0x0000000095007221 */ /* 0x000fe40000010000 */
[----:B------:R-:W-:Y:S02]  /*bfe0*/  FADD.FTZ R245, R178, R2 ;  /* 0x00000002b2f57221 */ /* 0x000fe40000010000 */
[C---:B------:R-:W-:Y:S01]  /*bff0*/  HMMA.16816.F32.BF16 R136, R152.reuse, R170, R136 ;  /* 0x000000aa9888723c */ /* 0x040fe20000041888 */
[----:B------:R-:W-:Y:S03]  /*c000*/  LDSM.16.MT88.4 R168, [R206+0x13000] ;  /* 0x01300000cea8783b */ /* 0x000fe60000004200 */
[----:B------:R-:W-:Y:S04]  /*c010*/  FADD.FTZ R246, R150, R0 ;  /* 0x0000000096f67221 */ /* 0x000fe80000010000 */
[C---:B------:R-:W-:Y:S08]  /*c020*/  HMMA.16816.F32.BF16 R140, R152.reuse, R156, R140 ;  /* 0x0000009c988c723c */ /* 0x040ff0000004188c */
[C---:B------:R-:W-:Y:S01]  /*c030*/  HMMA.16816.F32.BF16 R12, R152.reuse, R158, R12 ;  /* 0x0000009e980c723c */ /* 0x040fe2000004180c */
[----:B------:R-:W2:Y:S07]  /*c040*/  LDSM.16.MT88.4 R156, [R206+0x11000] ;  /* 0x01100000ce9c783b */ /* 0x000eae0000004200 */
[C---:B---3--:R-:W-:Y:S08]  /*c050*/  HMMA.16816.F32.BF16 R16, R152.reuse, R160, R16 ;  /* 0x000000a09810723c */ /* 0x048ff00000041810 */
[----:B------:R-:W-:Y:S01]  /*c060*/  HMMA.16816.F32.BF16 R144, R152, R162, R144 ;  /* 0x000000a29890723c */ /* 0x000fe20000041890 */
[----:B------:R-:W3:Y:S07]  /*c070*/  LDSM.16.MT88.4 R152, [R204+0x13000] ;  /* 0x01300000cc98783b */ /* 0x000eee0000004200 */
[C---:B-1----:R-:W-:Y:S01]  /*c080*/  HMMA.16816.F32.BF16 R4, R20.reuse, R164, R4 ;  /* 0x000000a41404723c */ /* 0x042fe20000041804 */
[----:B------:R-:W1:Y:S07]  /*c090*/  LDSM.16.MT88.4 R160, [R205+0x13000] ;  /* 0x01300000cda0783b */ /* 0x000e6e0000004200 */
[C---:B------:R-:W-:Y:S01]  /*c0a0*/  HMMA.16816.F32.BF16 R8, R20.reuse, R166, R8 ;  /* 0x000000a61408723c */ /* 0x040fe20000041808 */
[----:B------:R-:W4:Y:S07]  /*c0b0*/  LDSM.16.MT88.4 R164, [R207+0x13000] ;  /* 0x01300000cfa4783b */ /* 0x000f2e0000004200 */
[C---:B------:R-:W-:Y:S08]  /*c0c0*/  HMMA.16816.F32.BF16 R36, R20.reuse, R172, R36 ;  /* 0x000000ac1424723c */ /* 0x040ff00000041824 */
[C---:B------:R-:W-:Y:S01]  /*c0d0*/  HMMA.16816.F32.BF16 R40, R20.reuse, R174, R40 ;  /* 0x000000ae1428723c */ /* 0x040fe20000041828 */
[----:B------:R-:W-:Y:S07]  /*c0e0*/  LDSM.16.MT88.4 R172, [R205+0x13800] ;  /* 0x01380000cdac783b */ /* 0x000fee0000004200 */
[C---:B------:R-:W-:Y:S08]  /*c0f0*/  HMMA.16816.F32.BF16 R44, R20.reuse, R24, R44 ;  /* 0x00000018142c723c */ /* 0x040ff0000004182c */
[C---:B------:R-:W-:Y:S01]  /*c100*/  HMMA.16816.F32.BF16 R48, R20.reuse, R26, R48 ;  /* 0x0000001a1430723c */ /* 0x040fe20000041830 */
[----:B------:R-:W5:Y:S07]  /*c110*/  LDSM.16.MT88.4 R24, [R204+0x15000] ;  /* 0x01500000cc18783b */ /* 0x000f6e0000004200 */
[C---:B--2---:R-:W-:Y:S08]  /*c120*/  HMMA.16816.F32.BF16 R52, R20.reuse, R156, R52 ;  /* 0x0000009c1434723c */ /* 0x044ff00000041834 */
        /* <DEDUP_REMOVED lines=8> */
[C---:B----4-:R-:W-:Y:S08]  /*c1b0*/  HMMA.16816.F32.BF16 R76, R20.reuse, R164, R76 ;  /* 0x000000a4144c723c */ /* 0x050ff0000004184c */
[C---:B------:R-:W-:Y:S01]  /*c1c0*/  HMMA.16816.F32.BF16 R80, R20.reuse, R166, R80 ;  /* 0x000000a61450723c */ /* 0x040fe20000041850 */
[----:B------:R-:W-:Y:S07]  /*c1d0*/  LDSM.16.MT88.4 R164, [R206+0x11800] ;  /* 0x01180000cea4783b */ /* 0x000fee0000004200 */
[C---:B------:R-:W-:Y:S08]  /*c1e0*/  HMMA.16816.F32.BF16 R84, R20.reuse, R168, R84 ;  /* 0x000000a81454723c */ /* 0x040ff00000041854 */
[C---:B------:R-:W-:Y:S01]  /*c1f0*/  HMMA.16816.F32.BF16 R88, R20.reuse, R170, R88 ;  /* 0x000000aa1458723c */ /* 0x040fe20000041858 */
[----:B------:R-:W-:Y:S07]  /*c200*/  LDSM.16.MT88.4 R168, [R204+0x13800] ;  /* 0x01380000cca8783b */ /* 0x000fee0000004200 */
[C---:B-----5:R-:W-:Y:S08]  /*c210*/  HMMA.16816.F32.BF16 R92, R20.reuse, R24, R92 ;  /* 0x00000018145c723c */ /* 0x060ff0000004185c */
        /* <DEDUP_REMOVED lines=13> */
[----:B------:R-:W4:Y:S07]  /*c2f0*/  LDSM.16.MT88.4 R24, [R204+0x11800] ;  /* 0x01180000cc18783b */ /* 0x000f2e0000004200 */
[C---:B--2---:R-:W-:Y:S08]  /*c300*/  HMMA.16816.F32.BF16 R132, R20.reuse, R156, R132 ;  /* 0x0000009c1484723c */ /* 0x044ff00000041884 */
[C---:B------:R-:W-:Y:S08]  /*c310*/  HMMA.16816.F32.BF16 R136, R20.reuse, R158, R136 ;  /* 0x0000009e1488723c */ /* 0x040ff00000041888 */
[C---:B---3--:R-:W-:Y:S08]  /*c320*/  HMMA.16816.F32.BF16 R140, R20.reuse, R152, R140 ;  /* 0x00000098148c723c */ /* 0x048ff0000004188c */
[C---:B------:R-:W-:Y:S08]  /*c330*/  HMMA.16816.F32.BF16 R12, R20.reuse, R154, R12 ;  /* 0x0000009a140c723c */ /* 0x040ff0000004180c */
[C---:B-1----:R-:W-:Y:S08]  /*c340*/  HMMA.16816.F32.BF16 R16, R20.reuse, R160, R16 ;  /* 0x000000a01410723c */ /* 0x042ff00000041810 */
[----:B------:R-:W-:Y:S01]  /*c350*/  HMMA.16816.F32.BF16 R144, R20, R162, R144 ;  /* 0x000000a21490723c */ /* 0x000fe20000041890 */
[----:B------:R-:W-:Y:S06]  /*c360*/  LDSM.16.MT88.4 R160, [R206+0x15800] ;  /* 0x01580000cea0783b */ /* 0x000fec0000004200 */
[----:B------:R-:W-:Y:S02]  /*c370*/  F2FP.BF16.PACK_AB R20, R180, R181 ;  /* 0x000000b5b414723e */ /* 0x000fe400000010ff */
[----:B------:R-:W-:Y:S03]  /*c380*/  F2FP.BF16.PACK_AB R22, R178, R179 ;  /* 0x000000b3b216723e */ /* 0x000fe600000010ff */
[----:B------:R-:W-:Y:S02]  /*c390*/  F2FP.BF16.PACK_AB R21, R176, R177 ;  /* 0x000000b1b015723e */ /* 0x000fe400000010ff */
[----:B------:R-:W-:Y:S02]  /*c3a0*/  F2FP.BF16.PACK_AB R23, R150, R149 ;  /* 0x000000959617723e */ /* 0x000fe400000010ff */
[----:B------:R-:W-:Y:S02]  /*c3b0*/  MOV R149, R148 ;  /* 0x0000009400957202 */ /* 0x000fe40000000f00 */
[----:B------:R-:W-:Y:S03]  /*c3c0*/  MOV R150, R3 ;  /* 0x0000000300967202 */ /* 0x000fe60000000f00 */
[C---:B----4-:R-:W-:Y:S01]  /*c3d0*/  HMMA.16816.F32.BF16 R152, R20.reuse, R24, R4 ;  /* 0x000000181498723c */ /* 0x050fe20000041804 */
[----:B------:R-:W1:Y:S07]  /*c3e0*/  LDSM.16.MT88.4 R4, [R207+0x13800] ;  /* 0x01380000cf04783b */ /* 0x000e6e0000004200 */
[C---:B------:R-:W-:Y:S01]  /*c3f0*/  HMMA.16816.F32.BF16 R156, R20.reuse, R26, R8 ;  /* 0x0000001a149c723c */ /* 0x040fe20000041808 */
[----:B------:R-:W2:Y:S07]  /*c400*/  LDSM.16.MT88.4 R8, [R206+0x13800] ;  /* 0x01380000ce08783b */ /* 0x000eae0000004200 */
        /* <DEDUP_REMOVED lines=9> */
[----:B------:R-:W2:Y:S07]  /*c4a0*/  LDSM.16.MT88.4 R164, [R204+0x17800] ;  /* 0x01780000cca4783b */ /* 0x000eae0000004200 */
[C---:B------:R-:W-:Y:S08]  /*c4b0*/  HMMA.16816.F32.BF16 R60, R20.reuse, R168, R60 ;  /* 0x000000a8143c723c */ /* 0x040ff0000004183c */
[C---:B------:R-:W-:Y:S08]  /*c4c0*/  HMMA.16816.F32.BF16 R64, R20.reuse, R170, R64 ;  /* 0x000000aa1440723c */ /* 0x040ff00000041840 */
[C---:B------:R-:W-:Y:S08]  /*c4d0*/  HMMA.16816.F32.BF16 R68, R20.reuse, R172, R68 ;  /* 0x000000ac1444723c */ /* 0x040ff00000041844 */
[C---:B------:R-:W-:Y:S08]  /*c4e0*/  HMMA.16816.F32.BF16 R72, R20.reuse, R174, R72 ;  /* 0x000000ae1448723c */ /* 0x040ff00000041848 */
        /* <DEDUP_REMOVED lines=10> */
[C---:B------:R-:W-:Y:S08]  /*c590*/  HMMA.16816.F32.BF16 R104, R20.reuse, R30, R104 ;  /* 0x0000001e1468723c */ /* 0x040ff00000041868 */
[C---:B-----5:R-:W-:Y:S08]  /*c5a0*/  HMMA.16816.F32.BF16 R108, R20.reuse, R32, R108 ;  /* 0x00000020146c723c */ /* 0x060ff0000004186c */
[C---:B------:R-:W-:Y:S08]  /*c5b0*/  HMMA.16816.F32.BF16 R112, R20.reuse, R34, R112 ;  /* 0x000000221470723c */ /* 0x040ff00000041870 */
[C---:B------:R-:W-:Y:S08]  /*c5c0*/  HMMA.16816.F32.BF16 R116, R20.reuse, R160, R116 ;  /* 0x000000a01474723c */ /* 0x040ff00000041874 */
[C---:B------:R-:W-:Y:S08]  /*c5d0*/  HMMA.16816.F32.BF16 R120, R20.reuse, R162, R120 ;  /* 0x000000a21478723c */ /* 0x040ff00000041878 */
[C---:B------:R-:W-:Y:S08]  /*c5e0*/  HMMA.16816.F32.BF16 R124, R20.reuse, R164, R124 ;  /* 0x000000a4147c723c */ /* 0x040ff0000004187c */
[C---:B------:R-:W-:Y:S08]  /*c5f0*/  HMMA.16816.F32.BF16 R128, R20.reuse, R166, R128 ;  /* 0x000000a61480723c */ /* 0x040ff00000041880 */
[C---:B-1----:R-:W-:Y:S08]  /*c600*/  HMMA.16816.F32.BF16 R132, R20.reuse, R4, R132 ;  /* 0x000000041484723c */ /* 0x042ff00000041884 */
[C---:B------:R-:W-:Y:S08]  /*c610*/  HMMA.16816.F32.BF16 R136, R20.reuse, R6, R136 ;  /* 0x000000061488723c */ /* 0x040ff00000041888 */
[C---:B--2---:R-:W-:Y:S08]  /*c620*/  HMMA.16816.F32.BF16 R140, R20.reuse, R8, R140 ;  /* 0x00000008148c723c */ /* 0x044ff0000004188c */
[C---:B------:R-:W-:Y:S08]  /*c630*/  HMMA.16816.F32.BF16 R160, R20.reuse, R10, R12 ;  /* 0x0000000a14a0723c */ /* 0x040ff0000004180c */
[C---:B---3--:R-:W-:Y:S08]  /*c640*/  HMMA.16816.F32.BF16 R164, R20.reuse, R24, R16 ;  /* 0x0000001814a4723c */ /* 0x048ff00000041810 */
[----:B------:R-:W-:Y:S01]  /*c650*/  HMMA.16816.F32.BF16 R144, R20, R26, R144 ;  /* 0x0000001a1490723c */ /* 0x000fe20000041890 */
[----:B------:R-:W-:-:S07]  /*c660*/  @P0 BRA `(.L_x_113) ;  /* 0xffffc24000000947 */ /* 0x000fce000383ffff */
.L_x_112:
        /* <DEDUP_REMOVED lines=54> */
[C---:B-1---5:R-:W-:Y:S01]  /*c9d0*/  FMUL.FTZ R151, R0.reuse, R49 ;  /* 0x0000003100977220 */ /* 0x062fe20000410000 */
[----:B------:R-:W-:Y:S01]  /*c9e0*/  USHF.R.S32.HI UR4, URZ, 0x1f, UR5 ;  /* 0x0000001f3f047899 */ /* 0x000fe20008011405 */
[C---:B------:R-:W-:Y:S01]  /*c9f0*/  FMUL.FTZ R49, R0.reuse, R89 ;  /* 0x0000005900317220 */ /* 0x040fe20000410000 */
[----:B------:R-:W-:Y:S01]  /*ca00*/  @!UP3 USHF.R.S32.HI UR25, URZ, 0x1f, UR19 ;  /* 0x0000001f3f19b899 */ /* 0x000fe20008011413 */
[----:B------:R-:W1:Y:S01]  /*ca10*/  S2R R89, SR_TID.X ;  /* 0x0000000000597919 */ /* 0x000e620000002100 */
[C---:B------:R-:W-:Y:S01]  /*ca20*/  FMUL.FTZ R174, R0.reuse, R152 ;  /* 0x0000009800ae7220 */ /* 0x040fe20000410000 */
[----:B------:R-:W-:Y:S01]  /*ca30*/  USHF.R.S32.HI UR6, URZ, 0x1f, UR12 ;  /* 0x0000001f3f067899 */ /* 0x000fe2000801140c */
[----:B------:R-:W-:Y:S01]  /*ca40*/  FMUL.FTZ R152, R0, R68 ;  /* 0x0000004400987220 */ /* 0x000fe20000410000 */
[----:B------:R-:W-:Y:S01]  /*ca50*/  UIADD3 UR5, UP2, UP1, UR5, UR24, UR12 ;  /* 0x0000001805057290 */ /* 0x000fe2000f95e00c */
[----:B--2---:R-:W-:-:S02]  /*ca60*/  FMUL.FTZ R68, R2, R50 ;  /* 0x0000003202447220 */ /* 0x004fc40000410000 */
[----:B------:R-:W-:Y:S01]  /*ca70*/  FMUL.FTZ R50, R2, R86 ;  /* 0x0000005602327220 */ /* 0x000fe20000410000 */
[----:B------:R-:W-:Y:S01]  /*ca80*/  UIADD3.X UR4, UR4, UR25, UR6, UP2, UP1 ;  /* 0x0000001904047290 */ /* 0x000fe200097e2406 */
[C---:B------:R-:W-:Y:S02]  /*ca90*/  FMUL.FTZ R6, R0.reuse, R153 ;  /* 0x0000009900067220 */ /* 0x040fe40000410000 */
        /* <DEDUP_REMOVED lines=8> */
[C---:B------:R-:W-:Y:S01]  /*cb20*/  FMUL.FTZ R23, R0.reuse, R57 ;  /* 0x0000003900177220 */ /* 0x040fe20000410000 */
[----:B-1----:R-:W-:Y:S01]  /*cb30*/  SHF.R.S32.HI R86, RZ, 0x1f, R89 ;  /* 0x0000001fff567819 */ /* 0x002fe20000011459 */
[C---:B------:R-:W-:Y:S02]  /*cb40*/  FMUL.FTZ R21, R0.reuse, R61 ;  /* 0x0000003d00157220 */ /* 0x040fe40000410000 */
[----:B------:R-:W-:Y:S01]  /*cb50*/  FMUL.FTZ R172, R0, R36 ;  /* 0x0000002400ac7220 */ /* 0x000fe20000410000 */
[----:B------:R-:W-:Y:S01]  /*cb60*/  LEA.HI R16, R86, R89, RZ, 0x2 ;  /* 0x0000005956107211 */ /* 0x000fe200078f10ff */
[C---:B------:R-:W-:Y:S02]  /*cb70*/  FMUL.FTZ R171, R0.reuse, R40 ;  /* 0x0000002800ab7220 */ /* 0x040fe40000410000 */
        /* <DEDUP_REMOVED lines=8> */
[C---:B------:R-:W-:Y:S02]  /*cc00*/  FMUL.FTZ R153, R0.reuse, R64 ;  /* 0x0000004000997220 */ /* 0x040fe40000410000 */
[C---:B------:R-:W-:Y:S01]  /*cc10*/  FMUL.FTZ R61, R0.reuse, R65 ;  /* 0x00000041003d7220 */ /* 0x040fe20000410000 */
        /* <DEDUP_REMOVED lines=56> */
[----:B------:R-:W-:Y:S01]  /*cfa0*/  FMUL.FTZ R145, R0, R145 ;  /* 0x0000009100917220 */ /* 0x000fe20000410000 */
[--C-:B------:R-:W-:Y:S01]  /*cfb0*/  SHF.R.S32.HI R0, RZ, 0x1f, R16.reuse ;  /* 0x0000001fff007819 */ /* 0x100fe20000011410 */
[C---:B------:R-:W-:Y:S01]  /*cfc0*/  FMUL.FTZ R15, R2.reuse, R63 ;  /* 0x0000003f020f7220 */ /* 0x040fe20000410000 */
[----:B------:R-:W-:Y:S01]  /*cfd0*/  SHF.R.S32.HI R63, RZ, 0x2, R16 ;  /* 0x00000002ff3f7819 */ /* 0x000fe20000011410 */
[C---:B------:R-:W-:Y:S02]  /*cfe0*/  FMUL.FTZ R12, R2.reuse, R38 ;  /* 0x00000026020c7220 */ /* 0x040fe40000410000 */
[----:B------:R-:W-:Y:S01]  /*cff0*/  FMUL.FTZ R10, R2, R42 ;  /* 0x0000002a020a7220 */ /* 0x000fe20000410000 */
[----:B------:R-:W-:Y:S01]  /*d000*/  LEA.HI R0, R0, R63, RZ, 0x3 ;  /* 0x0000003f00007211 */ /* 0x000fe200078f18ff */
[C---:B------:R-:W-:Y:S02]  /*d010*/  FMUL.FTZ R17, R2.reuse, R46 ;  /* 0x0000002e02117220 */ /* 0x040fe40000410000 */
[----:B------:R-:W-:Y:S01]  /*d020*/  FMUL.FTZ R55, R2, R55 ;  /* 0x0000003702377220 */ /* 0x000fe20000410000 */
[----:B------:R-:W-:Y:S01]  /*d030*/  LOP3.LUT R0, R0, 0xfffffff8, RZ, 0xc0, !PT ;  /* 0xfffffff800007812 */ /* 0x000fe200078ec0ff */
[----:B------:R-:W-:-:S02]  /*d040*/  FMUL.FTZ R4, R2, R54 ;  /* 0x0000003602047220 */ /* 0x000fc40000410000 */
[C---:B------:R-:W-:Y:S02]  /*d050*/  FMUL.FTZ R64, R2.reuse, R58 ;  /* 0x0000003a02407220 */ /* 0x040fe40000410000 */
[C---:B------:R-:W-:Y:S02]  /*d060*/  FMUL.FTZ R155, R2.reuse, R155 ;  /* 0x0000009b029b7220 */ /* 0x040fe40000410000 */
[C---:B------:R-:W-:Y:S02]  /*d070*/  FMUL.FTZ R5, R2.reuse, R154 ;  /* 0x0000009a02057220 */ /* 0x040fe40000410000 */
[C---:B------:R-:W-:Y:S02]  /*d080*/  FMUL.FTZ R159, R2.reuse, R159 ;  /* 0x0000009f029f7220 */ /* 0x040fe40000410000 */
[C---:B------:R-:W-:Y:S01]  /*d090*/  FMUL.FTZ R9, R2.reuse, R158 ;  /* 0x0000009e02097220 */ /* 0x040fe20000410000 */
[----:B------:R-:W-:Y:S01]  /*d0a0*/  F2FP.BF16.PACK_AB R5, R155, R5 ;  /* 0x000000059b05723e */ /* 0x000fe200000010ff */
[----:B------:R-:W-:-:S02]  /*d0b0*/  FMUL.FTZ R39, R2, R39 ;  /* 0x0000002702277220 */ /* 0x000fc40000410000 */
        /* <DEDUP_REMOVED lines=94> */
[----:B------:R-:W-:Y:S02]  /*d6a0*/  SHF.R.S32.HI R16, RZ, 0x5, R70 ;  /* 0x00000005ff107819 */ /* 0x000fe40000011446 */
[----:B------:R-:W-:Y:S02]  /*d6b0*/  LOP3.LUT R0, R4, 0x1c0, RZ, 0xc0, !PT ;  /* 0x000001c004007812 */ /* 0x000fe400078ec0ff */
[----:B------:R-:W-:Y:S02]  /*d6c0*/  LOP3.LUT R4, R2, 0x1, RZ, 0xc0, !PT ;  /* 0x0000000102047812 */ /* 0x000fe400078ec0ff */
[----:B------:R-:W-:-:S02]  /*d6d0*/  LEA R14, R16, R14, 0x9 ;  /* 0x0000000e100e7211 */ /* 0x000fc400078e48ff */
[----:B------:R-:W-:Y:S02]  /*d6e0*/  LEA.HI R0, R0, R0, RZ, 0x1d ;  /* 0x0000000000007211 */ /* 0x000fe400078fe8ff */
[----:B------:R-:W-:Y:S02]  /*d6f0*/  ISETP.NE.U32.AND P0, PT, R4, 0x1, PT ;  /* 0x000000010400780c */ /* 0x000fe40003f05070 */
[----:B------:R-:W-:Y:S02]  /*d700*/  LEA R0, R14, R0, 0x1 ;  /* 0x000000000e007211 */ /* 0x000fe400078e08ff */
[----:B------:R-:W-:Y:S02]  /*d710*/  R2P PR, R2, 0x6 ;  /* 0x0000000602007804 */ /* 0x000fe40000000000 */
[----:B------:R-:W-:Y:S02]  /*d720*/  SHF.L.U32 R0, R0, 0x1, RZ ;  /* 0x0000000100007819 */ /* 0x000fe400000006ff */
[----:B------:R-:W-:-:S02]  /*d730*/  MOV R4, 0x20 ;  /* 0x0000002000047802 */ /* 0x000fc40000000f00 */
[----:B------:R-:W-:Y:S01]  /*d740*/  IADD3 R2, R0, -0x10, RZ ;  /* 0xfffffff000027810 */ /* 0x000fe20007ffe0ff */
[----:B------:R1:W-:Y:S01]  /*d750*/  STS [R0], R6 ;  /* 0x0000000600007388 */ /* 0x0003e20000000800 */
[----:B------:R-:W-:Y:S02]  /*d760*/  SEL R4, R4, 0xffffffe0, !P1 ;  /* 0xffffffe004047807 */ /* 0x000fe40004800000 */
[----:B------:R-:W-:Y:S01]  /*d770*/  @P0 IADD3 R2, R0, 0x10, RZ ;  /* 0x0000001000020810 */ /* 0x000fe20007ffe0ff */
[----:B------:R2:W-:Y:S01]  /*d780*/  STS [R0+0x400], R5 ;  /* 0x0004000500007388 */ /* 0x0005e20000000800 */
[----:B------:R-:W-:Y:S02]  /*d790*/  F2FP.BF16.PACK_AB R63, R21, R156 ;  /* 0x0000009c153f723e */ /* 0x000fe400000010ff */
[----:B------:R-:W-:Y:S01]  /*d7a0*/  F2FP.BF16.PACK_AB R21, R161, R160 ;  /* 0x000000a0a115723e */ /* 0x000fe200000010ff */
[----:B------:R3:W-:Y:S01]  /*d7b0*/  STS [R2], R7 ;  /* 0x0000000702007388 */ /* 0x0007e20000000800 */
[----:B------:R-:W-:-:S02]  /*d7c0*/  F2FP.BF16.PACK_AB R18, R167, R18 ;  /* 0x00000012a712723e */ /* 0x000fc400000010ff */
[----:B------:R-:W-:Y:S01]  /*d7d0*/  F2FP.BF16.PACK_AB R14, R147, R146 ;  /* 0x00000092930e723e */ /* 0x000fe200000010ff */
[----:B------:R4:W-:Y:S01]  /*d7e0*/  STS [R2+0x400], R9 ;  /* 0x0004000902007388 */ /* 0x0009e20000000800 */
[----:B-1----:R-:W-:Y:S02]  /*d7f0*/  MOV R6, 0x40 ;  /* 0x0000004000067802 */ /* 0x002fe40000000f00 */
[----:B--2---:R-:W-:Y:S02]  /*d800*/  IADD3 R5, R0, R4, RZ ;  /* 0x0000000400057210 */ /* 0x004fe40007ffe0ff */
[----:B------:R-:W-:Y:S02]  /*d810*/  SEL R6, R6, 0xffffffc0, !P2 ;  /* 0xffffffc006067807 */ /* 0x000fe40005000000 */
[----:B------:R-:W-:Y:S01]  /*d820*/  IADD3 R4, R4, R2, RZ ;  /* 0x0000000204047210 */ /* 0x000fe20007ffe0ff */
[----:B------:R1:W-:Y:S01]  /*d830*/  STS [R5], R8 ;  /* 0x0000000805007388 */ /* 0x0003e20000000800 */
[----:B---3--:R-:W-:-:S02]  /*d840*/  IADD3 R7, R5, R6, RZ ;  /* 0x0000000605077210 */ /* 0x008fc40007ffe0ff */
        /* <DEDUP_REMOVED lines=49> */
[----:B------:R-:W-:Y:S04]  /*db60*/  STS [R2+0x6400], R28 ;  /* 0x0064001c02007388 */ /* 0x000fe80000000800 */
[----:B------:R-:W-:Y:S04]  /*db70*/  STS [R5+0x6000], R27 ;  /* 0x0060001b05007388 */ /* 0x000fe80000000800 */
[----:B------:R2:W-:Y:S04]  /*db80*/  STS [R5+0x6400], R26 ;  /* 0x0064001a05007388 */ /* 0x0005e80000000800 */
[----:B------:R-:W-:Y:S04]  /*db90*/  STS [R4+0x6000], R25 ;  /* 0x0060001904007388 */ /* 0x000fe80000000800 */
[----:B------:R3:W-:Y:S01]  /*dba0*/  STS [R4+0x6400], R24 ;  /* 0x0064001804007388 */ /* 0x0007e20000000800 */
[----:B-1----:R-:W-:-:S03]  /*dbb0*/  LOP3.LUT R0, R70, 0xffffffe0, RZ, 0xc0, !PT ;  /* 0xffffffe046007812 */ /* 0x002fc600078ec0ff */
[----:B------:R-:W-:Y:S01]  /*dbc0*/  STS [R8+0x6000], R23 ;  /* 0x0060001708007388 */ /* 0x000fe20000000800 */
[----:B------:R-:W-:-:S03]  /*dbd0*/  IADD3 R0, R89, -R0, RZ ;  /* 0x8000000059007210 */ /* 0x000fc60007ffe0ff */
[----:B------:R1:W-:Y:S01]  /*dbe0*/  STS [R8+0x6400], R22 ;  /* 0x0064001608007388 */ /* 0x0003e20000000800 */
[----:B------:R-:W-:-:S03]  /*dbf0*/  LOP3.LUT P0, RZ, R0, 0x3, RZ, 0xc0, !PT ;  /* 0x0000000300ff7812 */ /* 0x000fc6000780c0ff */
[----:B------:R-:W-:Y:S04]  /*dc00*/  STS [R9+0x6000], R21 ;  /* 0x0060001509007388 */ /* 0x000fe80000000800 */
[----:B------:R-:W-:Y:S01]  /*dc10*/  STS [R9+0x6400], R20 ;  /* 0x0064001409007388 */ /* 0x000fe20000000800 */
[----:B--2---:R-:W2:Y:S03]  /*dc20*/  @P4 MUFU.LG2 R5, R149 ;  /* 0x0000009500054308 */ /* 0x004ea60000000c00 */
[----:B------:R-:W-:Y:S04]  /*dc30*/  STS [R7+0x6000], R19 ;  /* 0x0060001307007388 */ /* 0x000fe80000000800 */
[----:B------:R4:W-:Y:S01]  /*dc40*/  STS [R7+0x6400], R18 ;  /* 0x0064001207007388 */ /* 0x0009e20000000800 */
[----:B---3--:R-:W3:Y:S03]  /*dc50*/  @P3 MUFU.LG2 R4, R150 ;  /* 0x0000009600043308 */ /* 0x008ee60000000c00 */
[----:B------:R-:W-:Y:S04]  /*dc60*/  STS [R6+0x6000], R15 ;  /* 0x0060000f06007388 */ /* 0x000fe80000000800 */
[----:B------:R4:W-:Y:S01]  /*dc70*/  STS [R6+0x6400], R14 ;  /* 0x0064000e06007388 */ /* 0x0009e20000000800 */
[----:B--2---:R-:W-:Y:S01]  /*dc80*/  @P4 FMUL.FTZ R5, R5, 0.69314718246459960938 ;  /* 0x3f31721805054820 */ /* 0x004fe20000410000 */
[----:B-1----:R-:W-:-:S02]  /*dc90*/  MOV R8, 0x7f800000 ;  /* 0x7f80000000087802 */ /* 0x002fc40000000f00 */
[----:B------:R-:W-:Y:S01]  /*dca0*/  BAR.SYNC.DEFER_BLOCKING 0x0 ;  /* 0x0000000000007b1d */ /* 0x000fe20000010000 */
[----:B---3--:R-:W-:-:S05]  /*dcb0*/  @P3 FMUL.FTZ R4, R4, 0.69314718246459960938 ;  /* 0x3f31721804043820 */ /* 0x008fca0000410000 */
[----:B------:R-:W1:Y:S01]  /*dcc0*/  S2R R10, SR_TID.X ;  /* 0x00000000000a7919 */ /* 0x000e620000002100 */
[----:B------:R-:W-:Y:S01]  /*dcd0*/  @P3 FFMA.FTZ R8, R3, c[0x0][0x238], R4 ;  /* 0x00008e0003083a23 */ /* 0x000fe20000010004 */
[----:B----4-:R-:W-:Y:S01]  /*dce0*/  MOV R7, 0x7f800000 ;  /* 0x7f80000000077802 */ /* 0x010fe20000000f00 */
[----:B------:R-:W-:Y:S01]  /*dcf0*/  @P4 FFMA.FTZ R7, R148, c[0x0][0x238], R5 ;  /* 0x00008e0094074a23 */ /* 0x000fe20000010005 */
[----:B------:R2:W3:Y:S04]  /*dd00*/  LDS.128 R32, [R230] ;  /* 0x00000000e6207984 */ /* 0x0004e80000000c00 */
[----:B------:R2:W4:Y:S01]  /*dd10*/  LDS.128 R48, [R230+0x800] ;  /* 0x00080000e6307984 */ /* 0x0005220000000c00 */
[----:B-1----:R-:W-:-:S03]  /*dd20*/  SHF.R.S32.HI R9, RZ, 0x1f, R10 ;  /* 0x0000001fff097819 */ /* 0x002fc6000001140a */
[----:B------:R2:W1:Y:S01]  /*dd30*/  LDS.128 R64, [R230+0x1000] ;  /* 0x00100000e6407984 */ /* 0x0004620000000c00 */
[----:B------:R-:W-:-:S03]  /*dd40*/  LEA.HI R2, R9, R10, RZ, 0x5 ;  /* 0x0000000a09027211 */ /* 0x000fc600078f28ff */
[----:B------:R2:W1:Y:S01]  /*dd50*/  LDS.128 R80, [R230+0x1800] ;  /* 0x00180000e6507984 */ /* 0x0004620000000c00 */
[----:B------:R-:W-:-:S03]  /*dd60*/  LOP3.LUT R0, R2, 0xffffffe0, RZ, 0xc0, !PT ;  /* 0xffffffe002007812 */ /* 0x000fc600078ec0ff */
[----:B------:R2:W1:Y:S01]  /*dd70*/  LDS.128 R28, [R230+0x2000] ;  /* 0x00200000e61c7984 */ /* 0x0004620000000c00 */
[----:B------:R-:W-:Y:S02]  /*dd80*/  SHF.R.S32.HI R2, RZ, 0x1f, R16 ;  /* 0x0000001fff027819 */ /* 0x000fe40000011410 */
[----:B------:R-:W-:Y:S01]  /*dd90*/  IADD3 R0, R10, -R0, RZ ;  /* 0x800000000a007210 */ /* 0x000fe20007ffe0ff */
[----:B------:R2:W1:Y:S01]  /*dda0*/  LDS.128 R44, [R230+0x2800] ;  /* 0x00280000e62c7984 */ /* 0x0004620000000c00 */
[----:B------:R-:W-:Y:S02]  /*ddb0*/  LEA.HI R2, R2, R16, RZ, 0x2 ;  /* 0x0000001002027211 */ /* 0x000fe400078f10ff */
[----:B------:R-:W-:Y:S01]  /*ddc0*/  SHF.R.S32.HI R6, RZ, 0x1f, R0 ;  /* 0x0000001fff067819 */ /* 0x000fe20000011400 */
[----:B------:R2:W1:Y:S01]  /*ddd0*/  LDS.128 R60, [R230+0x3000] ;  /* 0x00300000e63c7984 */ /* 0x0004620000000c00 */
[----:B------:R-:W-:Y:S02]  /*dde0*/  LOP3.LUT R2, R2, 0xffffffc, RZ, 0xc0, !PT ;  /* 0x0ffffffc02027812 */ /* 0x000fe400078ec0ff */
[----:B------:R-:W-:Y:S01]  /*ddf0*/  LEA.HI R0, R6, R0, RZ, 0x2 ;  /* 0x0000000006007211 */ /* 0x000fe200078f10ff */
[----:B------:R2:W1:Y:S01]  /*de00*/  LDS.128 R76, [R230+0x3800] ;  /* 0x00380000e64c7984 */ /* 0x0004620000000c00 */
[----:B------:R-:W-:-:S02]  /*de10*/  IADD3 R2, R16, -R2, RZ ;  /* 0x8000000210027210 */ /* 0x000fc40007ffe0ff */
[----:B------:R-:W-:Y:S01]  /*de20*/  SHF.R.S32.HI R0, RZ, 0x2, R0 ;  /* 0x00000002ff007819 */ /* 0x000fe20000011400 */
[----:B------:R2:W1:Y:S03]  /*de30*/  LDS.128 R24, [R230+0x4000] ;  /* 0x00400000e6187984 */ /* 0x0004660000000c00 */
[----:B------:R-:W-:Y:S01]  /*de40*/  LEA R0, R2, R0, 0x4 ;  /* 0x0000000002007211 */ /* 0x000fe200078e20ff */
        /* <DEDUP_REMOVED lines=24> */
.L_x_117:
[----:B---34-:R-:W-:Y:S05]  /*dfd0*/  BSYNC B0 ;  /* 0x0000000000007941 */ /* 0x018fea0003800000 */
.L_x_116:
[----:B------:R3:W5:Y:S04]  /*dfe0*/  LDL R15, [R1] ;  /* 0x00000000010f7983 */ /* 0x0007680000100800 */
[----:B------:R3:W5:Y:S01]  /*dff0*/  LDL R14, [R1+0x4] ;  /* 0x00000400010e7983 */ /* 0x0007620000100800 */
[----:B------:R-:W-:Y:S01]  /*e000*/  LEA.HI R13, R86, R89, RZ, 0x3 ;  /* 0x00000059560d7211 */ /* 0x000fe200078f18ff */
[----:B------:R-:W-:Y:S01]  /*e010*/  UIMAD UR9, UR9, -0x40, UR16 ;  /* 0xffffffc0090978a4 */ /* 0x000fe2000f8e0210 */
[----:B------:R-:W-:Y:S01]  /*e020*/  SHF.R.S32.HI R0, RZ, 0x1f, R248 ;  /* 0x0000001fff007819 */ /* 0x000fe200000114f8 */
[----:B------:R-:W4:Y:S01]  /*e030*/  S2R R11, SR_CTAID.Z ;  /* 0x00000000000b7919 */ /* 0x000f220000002700 */
[----:B------:R-:W-:Y:S01]  /*e040*/  IADD3 R4, P0, R248, UR18, RZ ;  /* 0x00000012f8047c10 */ /* 0x000fe2000ff1e0ff */
[----:B------:R-:W-:Y:S01]  /*e050*/  USHF.R.S32.HI UR6, URZ, 0x1f, UR10 ;  /* 0x0000001f3f067899 */ /* 0x000fe2000801140a */
[----:B------:R-:W-:Y:S01]  /*e060*/  SHF.R.S32.HI R3, RZ, 0x3, R13 ;  /* 0x00000003ff037819 */ /* 0x000fe2000001140d */
[----:B------:R-:W-:Y:S01]  /*e070*/  ULDC.64 UR4, c[0x0][0x1f0] ;  /* 0x00007c0000047ab9 */ /* 0x000fe20000000a00 */
[----:B------:R-:W-:Y:S01]  /*e080*/  IADD3.X R5, R0, UR7, RZ, P0, !PT ;  /* 0x0000000700057c10 */ /* 0x000fe200087fe4ff */
[----:B------:R-:W-:Y:S01]  /*e090*/  UIMAD UR4, UR6, UR4, URZ ;  /* 0x00000004060472a4 */ /* 0x000fe2000f8e023f */
[----:B------:R-:W-:Y:S01]  /*e0a0*/  ISETP.GE.AND P0, PT, R3, UR9, PT ;  /* 0x0000000903007c0c */ /* 0x000fe2000bf06270 */
[----:B------:R-:W-:Y:S01]  /*e0b0*/  IMAD.U32 R0, RZ, RZ, UR13 ;  /* 0x0000000dff007e24 */ /* 0x000fe2000f8e00ff */
[----:B------:R-:W-:Y:S01]  /*e0c0*/  LEA.HI R2, R9, R10, RZ, 0x3 ;  /* 0x0000000a09027211 */ /* 0x000fe200078f18ff */
[----:B------:R-:W-:Y:S01]  /*e0d0*/  UIMAD UR4, UR10, UR5, UR4 ;  /* 0x000000050a0472a4 */ /* 0x000fe2000f8e0204 */
[----:B------:R-:W-:Y:S02]  /*e0e0*/  BSSY B0, `(.L_x_118) ;  /* 0x0000016000007945 */ /* 0x000fe40003800000 */
[----:B------:R-:W-:-:S04]  /*e0f0*/  SHF.R.S32.HI R2, RZ, 0x3, R2 ;  /* 0x00000003ff027819 */ /* 0x000fc80000011402 */
[----:B------:R-:W-:Y:S01]  /*e100*/  SHF.R.S32.HI R3, RZ, 0x1f, R2 ;  /* 0x0000001fff037819 */ /* 0x000fe20000011402 */
[----:B----4-:R-:W-:-:S04]  /*e110*/  IMAD.WIDE.U32 R10, R11, c[0x0][0x1f0], R4 ;  /* 0x00007c000b0a7a25 */ /* 0x010fc800078e0004 */
[----:B------:R-:W-:Y:S01]  /*e120*/  IMAD.WIDE R4, R0, 0x40, R2 ;  /* 0x0000004000047825 */ /* 0x000fe200078e0202 */
[----:B------:R-:W-:Y:S01]  /*e130*/  IADD3 R9, R11, UR4, RZ ;  /* 0x000000040b097c10 */ /* 0x000fe2000fffe0ff */
[----:B------:R-:W-:Y:S05]  /*e140*/  @P0 BRA `(.L_x_119) ;  /* 0x000000f000000947 */ /* 0x000fea0003800000 */
[----:B---3--:R-:W-:Y:S01]  /*e150*/  IMAD R0, R5, c[0x0][0x1e8], RZ ;  /* 0x00007a0005007a24 */ /* 0x008fe200078e02ff */
[----:B------:R-:W-:Y:S01]  /*e160*/  ISETP.GE.AND P4, PT, R248, c[0x0][0x220], PT ;  /* 0x00008800f8007a0c */ /* 0x000fe20003f86270 */
[----:B------:R-:W-:Y:S01]  /*e170*/  IMAD.MOV.U32 R8, RZ, RZ, R10 ;  /* 0x000000ffff087224 */ /* 0x000fe200078e000a */
[----:B-----5:R-:W-:Y:S01]  /*e180*/  ISETP.GE.AND P3, PT, R15, c[0x0][0x220], PT ;  /* 0x000088000f007a0c */ /* 0x020fe20003f66270 */
[----:B------:R-:W-:Y:S01]  /*e190*/  IMAD R0, R4, c[0x0][0x1ec], R0 ;  /* 0x00007b0004007a24 */ /* 0x000fe200078e0200 */
        /* <DEDUP_REMOVED lines=10> */
.L_x_119:
[----:B---3--:R-:W-:Y:S05]  /*e240*/  BSYNC B0 ;  /* 0x0000000000007941 */ /* 0x008fea0003800000 */
.L_x_118:
[----:B------:R-:W-:Y:S01]  /*e250*/  LEA.HI.SX32 R0, R13, 0x10, 0x1d ;  /* 0x000000100d007811 */ /* 0x000fe200078feaff */
[----:B------:R-:W-:Y:S03]  /*e260*/  BSSY B0, `(.L_x_120) ;  /* 0x0000015000007945 */ /* 0x000fe60003800000 */
[----:B------:R-:W-:-:S13]  /*e270*/  ISETP.GE.AND P0, PT, R0, UR9, PT ;  /* 0x0000000900007c0c */ /* 0x000fda000bf06270 */
[----:B------:R-:W-:Y:S05]  /*e280*/  @P0 BRA `(.L_x_121) ;  /* 0x0000012000000947 */ /* 0x000fea0003800000 */
[----:B------:R-:W-:Y:S01]  /*e290*/  IADD3 R12, P0, R4, 0x10, RZ ;  /* 0x00000010040c7810 */ /* 0x000fe20007f1e0ff */
[----:B------:R-:W-:Y:S01]  /*e2a0*/  IMAD.MOV.U32 R2, RZ, RZ, R10 ;  /* 0x000000ffff027224 */ /* 0x000fe200078e000a */
[----:B------:R-:W-:Y:S01]  /*e2b0*/  ISETP.GE.AND P3, PT, R248, c[0x0][0x220], PT ;  /* 0x00008800f8007a0c */ /* 0x000fe20003f66270 */
[----:B------:R-:W-:Y:S01]  /*e2c0*/  IMAD.MOV.U32 R3, RZ, RZ, R9 ;  /* 0x000000ffff037224 */ /* 0x000fe200078e0009 */
[----:B-----5:R-:W-:Y:S01]  /*e2d0*/  ISETP.GE.AND P2, PT, R15, c[0x0][0x220], PT ;  /* 0x000088000f007a0c */ /* 0x020fe20003f46270 */
        /* <DEDUP_REMOVED lines=13> */
.L_x_121:
[----:B------:R-:W-:Y:S05]  /*e3b0*/  BSYNC B0 ;  /* 0x0000000000007941 */ /* 0x000fea0003800000 */
.L_x_120:
[----:B------:R-:W-:Y:S01]  /*e3c0*/  LEA.HI.SX32 R0, R13, 0x20, 0x1d ;  /* 0x000000200d007811 */ /* 0x000fe200078feaff */
[----:B------:R-:W-:Y:S03]  /*e3d0*/  BSSY B0, `(.L_x_122) ;  /* 0x0000015000007945 */ /* 0x000fe60003800000 */
[----:B------:R-:W-:-:S13]  /*e3e0*/  ISETP.GE.AND P0, PT, R0, UR9, PT ;  /* 0x0000000900007c0c */ /* 0x000fda000bf06270 */
[----:B------:R-:W-:Y:S05]  /*e3f0*/  @P0 BRA `(.L_x_123) ;  /* 0x0000012000000947 */ /* 0x000fea0003800000 */
[----:B------:R-:W-:Y:S01]  /*e400*/  IADD3 R12, P0, R4, 0x20, RZ ;  /* 0x00000020040c7810 */ /* 0x000fe20007f1e0ff */
[----:B---3--:R-:W-:Y:S01]  /*e410*/  IMAD.MOV.U32 R2, RZ, RZ, R10 ;  /* 0x000000ffff027224 */ /* 0x008fe200078e000a */
        /* <DEDUP_REMOVED lines=12> */
[----:B-1----:R1:W-:Y:S04]  /*e4e0*/  @!P3 STG.E.128 [R2.64], R64 ;  /* 0x000000400200b986 */ /* 0x0023e8000c101d16 */
[----:B------:R1:W-:Y:S04]  /*e4f0*/  @!P2 STG.E.128 [R2.64+0x80], R60 ;  /* 0x0000803c0200a986 */ /* 0x0003e8000c101d16 */
[----:B------:R1:W-:Y:S04]  /*e500*/  @!P1 STG.E.128 [R2.64+0x100], R56 ;  /* 0x0001003802009986 */ /* 0x0003e8000c101d16 */
[----:B------:R1:W-:Y:S02]  /*e510*/  @!P0 STG.E.128 [R2.64+0x180], R52 ;  /* 0x0001803402008986 */ /* 0x0003e4000c101d16 */
.L_x_123:
[----:B------:R-:W-:Y:S05]  /*e520*/  BSYNC B0 ;  /* 0x0000000000007941 */ /* 0x000fea0003800000 */
.L_x_122:
[----:B------:R-:W-:-:S04]  /*e530*/  LEA.HI.SX32 R0, R13, 0x30, 0x1d ;  /* 0x000000300d007811 */ /* 0x000fc800078feaff */
[----:B------:R-:W-:-:S13]  /*e540*/  ISETP.GE.AND P0, PT, R0, UR9, PT ;  /* 0x0000000900007c0c */ /* 0x000fda000bf06270 */
[----:B------:R-:W-:Y:S05]  /*e550*/  @P0 EXIT ;  /* 0x000000000000094d */ /* 0x000fea0003800000 */
[----:B------:R-:W-:Y:S01]  /*e560*/  IADD3 R6, P0, R4, 0x30, RZ ;  /* 0x0000003004067810 */ /* 0x000fe20007f1e0ff */
[----:B-1-3--:R-:W-:Y:S01]  /*e570*/  IMAD.MOV.U32 R2, RZ, RZ, R10 ;  /* 0x000000ffff027224 */ /* 0x00afe200078e000a */
[----:B------:R-:W-:Y:S01]  /*e580*/  ISETP.GE.AND P2, PT, R248, c[0x0][0x220], PT ;  /* 0x00008800f8007a0c */ /* 0x000fe20003f46270 */
[----:B------:R-:W-:Y:S01]  /*e590*/  IMAD.MOV.U32 R3, RZ, RZ, R9 ;  /* 0x000000ffff037224 */ /* 0x000fe200078e0009 */
[----:B-----5:R-:W-:Y:S01]  /*e5a0*/  ISETP.GE.AND P1, PT, R15, c[0x0][0x220], PT ;  /* 0x000088000f007a0c */ /* 0x020fe20003f26270 */
        /* <DEDUP_REMOVED lines=8> */
[----:B------:R1:W-:Y:S01]  /*e630*/  @!P0 STG.E.128 [R2.64+0x100], R72 ;  /* 0x0001004802008986 */ /* 0x0003e2000c101d16 */
[----:B------:R-:W-:-:S03]  /*e640*/  ISETP.GE.AND P0, PT, R14, c[0x0][0x220], PT ;  /* 0x000088000e007a0c */ /* 0x000fc60003f06270 */
[----:B------:R1:W-:Y:S04]  /*e650*/  @!P2 STG.E.128 [R2.64], R80 ;  /* 0x000000500200a986 */ /* 0x0003e8000c101d16 */
[----:B------:R1:W-:Y:S06]  /*e660*/  @!P1 STG.E.128 [R2.64+0x80], R76 ;  /* 0x0000804c02009986 */ /* 0x0003ec000c101d16 */
[----:B------:R-:W-:Y:S05]  /*e670*/  @P0 EXIT ;  /* 0x000000000000094d */ /* 0x000fea0003800000 */
[----:B------:R-:W-:Y:S01]  /*e680*/  STG.E.128 [R2.64+0x180], R68 ;  /* 0x0001804402007986 */ /* 0x000fe2000c101d16 */
[----:B------:R-:W-:Y:S05]  /*e690*/  EXIT ;  /* 0x000000000000794d */ /* 0x000fea0003800000 */
.L_x_82:
[----:B------:R-:W1:Y:S01]  /*e6a0*/  S2R R15, SR_TID.X ;  /* 0x00000000000f7919 */ /* 0x000e620000002100 */
[----:B------:R-:W-:Y:S01]  /*e6b0*/  UISETP.NE.AND UP4, UPT, UR11, -0x1, UPT ;  /* 0xffffffff0b00788c */ /* 0x000fe2000bf85270 */
[----:B------:R-:W-:Y:S01]  /*e6c0*/  IMAD.U32 R4, RZ, RZ, UR13 ;  /* 0x0000000dff047e24 */ /* 0x000fe2000f8e00ff */
[----:B------:R-:W-:Y:S01]  /*e6d0*/  ULDC.U8 UR15, c[0x0][0x329] ;  /* 0x0000ca40000f7ab9 */ /* 0x000fe20000000000 */
[----:B------:R-:W2:Y:S01]  /*e6e0*/  S2R R12, SR_CTAID.Z ;  /* 0x00000000000c7919 */ /* 0x000ea20000002700 */
[----:B------:R-:W-:Y:S01]  /*e6f0*/  UISETP.NE.AND UP1, UPT, UR15, URZ, UPT ;  /* 0x0000003f0f00728c */ /* 0x000fe2000bf25270 */
[----:B------:R-:W-:Y:S01]  /*e700*/  BSSY B0, `(.L_x_124) ;  /* 0x000004b000007945 */ /* 0x000fe20003800000 */
[----:B------:R-:W-:-:S02]  /*e710*/  ULDC.64 UR4, c[0x0][0x1e0] ;  /* 0x0000780000047ab9 */ /* 0x000fc40000000a00 */
[----:B------:R-:W-:Y:S02]  /*e720*/  ULDC.64 UR6, c[0x0][0x1e8] ;  /* 0x00007a0000067ab9 */ /* 0x000fe40000000a00 */
[----:B------:R-:W-:Y:S02]  /*e730*/  USHF.R.S32.HI UR12, URZ, 0x1f, UR20 ;  /* 0x0000001f3f0c7899 */ /* 0x000fe40008011414 */
[----:B------:R-:W-:Y:S02]  /*e740*/  @!UP4 USHF.R.S32.HI UR19, URZ, 0x1f, UR18 ;  /* 0x0000001f3f13c899 */ /* 0x000fe40008011412 */
[----:B------:R-:W-:Y:S02]  /*e750*/  @UP4 UIMAD.WIDE.U32 UR8, UR11, UR6, URZ ;  /* 0x000000060b0842a5 */ /* 0x000fe4000f8e003f */
[----:B------:R-:W-:Y:S02]  /*e760*/  @!UP4 UIMAD UR19, UR19, UR4, URZ ;  /* 0x000000041313c2a4 */ /* 0x000fe4000f8e023f */
[----:B------:R-:W-:-:S02]  /*e770*/  ULDC.U8 UR17, c[0x0][0x328] ;  /* 0x0000ca0000117ab9 */ /* 0x000fc40000000000 */
[----:B------:R-:W-:Y:S02]  /*e780*/  @!UP4 UIMAD.WIDE.U32 UR24, UR18, UR4, URZ ;  /* 0x000000041218c2a5 */ /* 0x000fe4000f8e003f */
[----:B------:R-:W-:Y:S01]  /*e790*/  @!UP4 UIMAD UR19, UR18, UR5, UR19 ;  /* 0x000000051213c2a4 */ /* 0x000fe2000f8e0213 */
[----:B-1----:R-:W-:Y:S01]  /*e7a0*/  SHF.R.S32.HI R6, RZ, 0x1f, R15 ;  /* 0x0000001fff067819 */ /* 0x002fe2000001140f */
[----:B------:R-:W-:Y:S02]  /*e7b0*/  UISETP.NE.AND UP3, UPT, UR17, URZ, UPT ;  /* 0x0000003f1100728c */ /* 0x000fe4000bf65270 */
[----:B------:R-:W-:Y:S01]  /*e7c0*/  ULDC.64 UR4, c[0x0][0x1f0] ;  /* 0x00007c0000047ab9 */ /* 0x000fe20000000a00 */
[----:B------:R-:W-:Y:S01]  /*e7d0*/  LEA.HI R6, R6, R15, RZ, 0x3 ;  /* 0x0000000f06067211 */ /* 0x000fe200078f18ff */
[----:B------:R-:W-:Y:S02]  /*e7e0*/  UIMAD UR4, UR12, UR4, URZ ;  /* 0x000000040c0472a4 */ /* 0x000fe4000f8e023f */
[----:B------:R-:W-:Y:S01]  /*e7f0*/  @UP4 UIMAD UR7, UR11, UR7, UR9 ;  /* 0x000000070b0742a4 */ /* 0x000fe2000f8e0209 */
[----:B------:R-:W-:Y:S01]  /*e800*/  LOP3.LUT R0, R6, 0xfffffff8, RZ, 0xc0, !PT ;  /* 0xfffffff806007812 */ /* 0x000fe200078ec0ff */
[----:B------:R-:W-:Y:S01]  /*e810*/  ULDC UR10, c[0x0][0x214] ;  /* 0x00008500000a7ab9 */ /* 0x000fe20000000800 */
[----:B------:R-:W-:Y:S01]  /*e820*/  SHF.R.S32.HI R6, RZ, 0x3, R6 ;  /* 0x00000003ff067819 */ /* 0x000fe20000011406 */
[----:B------:R-:W-:-:S02]  /*e830*/  UISETP.NE.OR UP2, UPT, UR15, URZ, !UP3 ;  /* 0x0000003f0f00728c */ /* 0x000fc4000df45670 */
[----:B------:R-:W-:Y:S01]  /*e840*/  @UP1 ULDC UR12, c[0x0][0x210] ;  /* 0x00008400000c1ab9 */ /* 0x000fe20000000800 */
[----:B------:R-:W-:Y:S01]  /*e850*/  IMAD.IADD R15, R15, 0x1, -R0 ;  /* 0x000000010f0f7824 */ /* 0x000fe200078e0a00 */
[----:B------:R-:W-:Y:S01]  /*e860*/  ULDC UR9, c[0x0][0x234] ;  /* 0x00008d0000097ab9 */ /* 0x000fe20000000800 */
[--C-:B------:R-:W-:Y:S01]  /*e870*/  SHF.R.S32.HI R7, RZ, 0x1f, R6.reuse ;  /* 0x0000001fff077819 */ /* 0x100fe20000011406 */
[----:B------:R-:W-:Y:S01]  /*e880*/  @UP1 UIMAD UR12, UR12, UR10, URZ ;  /* 0x0000000a0c0c12a4 */ /* 0x000fe2000f8e023f */
[----:B------:R-:W-:Y:S01]  /*e890*/  IMAD.SHL.U32 R0, R15, 0x8, RZ ;  /* 0x000000080f007824 */ /* 0x000fe200078e00ff */
[----:B------:R-:W-:Y:S02]  /*e8a0*/  @!UP1 USEL UR12, UR10, UR9, !UP3 ;  /* 0x000000090a0c9287 */ /* 0x000fe4000d800000 */
[----:B------:R-:W-:Y:S01]  /*e8b0*/  UISETP.NE.OR UP0, UPT, UR11, -0x1, UP2 ;  /* 0xffffffff0b00788c */ /* 0x000fe20009705670 */
[----:B------:R-:W-:Y:S01]  /*e8c0*/  IMAD.WIDE R4, R4, 0x40, R6 ;  /* 0x0000004004047825 */ /* 0x000fe200078e0206 */
[----:B------:R-:W-:Y:S01]  /*e8d0*/  ULDC UR6, c[0x0][0x1c0] ;  /* 0x0000700000067ab9 */ /* 0x000fe20000000800 */
[C---:B------:R-:W-:Y:S01]  /*e8e0*/  IADD3 R19, R0.reuse, 0x40, RZ ;  /* 0x0000004000137810 */ /* 0x040fe20007ffe0ff */
[----:B------:R-:W-:Y:S01]  /*e8f0*/  @UP1 UMOV UR15, 0x1 ;  /* 0x00000001000f1882 */ /* 0x000fe20000000000 */
[----:B------:R-:W-:Y:S01]  /*e900*/  IADD3 R18, R0, 0x80, RZ ;  /* 0x0000008000127810 */ /* 0x000fe20007ffe0ff */
[----:B------:R-:W-:Y:S01]  /*e910*/  @!UP1 UIMAD UR15, UR12, UR6, URZ ;  /* 0x000000060c0f92a4 */ /* 0x000fe2000f8e023f */
[----:B------:R-:W-:Y:S01]  /*e920*/  IADD3 R17, R0, 0xc0, RZ ;  /* 0x000000c000117810 */ /* 0x000fe20007ffe0ff */
[----:B------:R-:W-:-:S02]  /*e930*/  @!UP4 UMOV UR8, UR24 ;  /* 0x000000180008cc82 */ /* 0x000fc40008000000 */
[----:B------:R-:W-:Y:S01]  /*e940*/  @!UP4 UIADD3 UR7, UR25, UR19, URZ ;  /* 0x000000131907c290 */ /* 0x000fe2000fffe03f */
[C---:B------:R-:W-:Y:S01]  /*e950*/  IADD3 R2, P0, R0.reuse, UR8, RZ ;  /* 0x0000000800027c10 */ /* 0x040fe2000ff1e0ff */
[----:B------:R-:W-:Y:S02]  /*e960*/  UIADD3 UR16, -UR14, UR16, URZ ;  /* 0x000000100e107290 */ /* 0x000fe4000fffe13f */
[----:B------:R-:W-:Y:S02]  /*e970*/  UIMAD UR15, UR18, UR15, URZ ;  /* 0x0000000f120f72a4 */ /* 0x000fe4000f8e023f */
[----:B------:R-:W-:Y:S01]  /*e980*/  @!UP0 UIMAD UR11, UR18, UR10, URZ ;  /* 0x0000000a120b82a4 */ /* 0x000fe2000f8e023f */
[----:B------:R-:W-:Y:S01]  /*e990*/  LEA.HI.X.SX32 R3, R0, UR7, 0x1, P0 ;  /* 0x0000000700037c11 */ /* 0x000fe200080f0eff */
[----:B------:R-:W-:Y:S01]  /*e9a0*/  USEL UR15, UR15, URZ, UP2 ;  /* 0x0000003f0f0f7287 */ /* 0x000fe20009000000 */
[----:B------:R-:W-:Y:S01]  /*e9b0*/  ISETP.GE.AND P0, PT, R6, UR16, PT ;  /* 0x0000001006007c0c */ /* 0x000fe2000bf06270 */
[----:B------:R-:W-:-:S02]  /*e9c0*/  @UP1 ULDC UR17, c[0x0][0x210] ;  /* 0x0000840000111ab9 */ /* 0x000fc40000000800 */
[----:B------:R-:W-:Y:S01]  /*e9d0*/  @!UP1 UMOV UR17, 0x1 ;  /* 0x0000000100119882 */ /* 0x000fe20000000000 */
[----:B--2---:R-:W-:Y:S01]  /*e9e0*/  IMAD.WIDE.U32 R12, R12, c[0x0][0x1f0], R2 ;  /* 0x00007c000c0c7a25 */ /* 0x004fe200078e0002 */
[----:B------:R-:W-:Y:S02]  /*e9f0*/  UIMAD UR12, UR20, UR12, UR15 ;  /* 0x0000000c140c72a4 */ /* 0x000fe4000f8e020f */
[----:B------:R-:W-:Y:S02]  /*ea00*/  UIMAD UR14, UR14, UR17, URZ ;  /* 0x000000110e0e72a4 */ /* 0x000fe4000f8e023f */
[----:B------:R-:W-:Y:S02]  /*ea10*/  UMOV UR26, URZ ;  /* 0x0000003f001a7c82 */ /* 0x000fe40008000000 */
[----:B------:R-:W-:Y:S02]  /*ea20*/  @!UP2 UMOV UR26, UR11 ;  /* 0x0000000b001aac82 */ /* 0x000fe40008000000 */
[----:B------:R-:W-:-:S02]  /*ea30*/  UIMAD UR4, UR20, UR5, UR4 ;  /* 0x00000005140472a4 */ /* 0x000fc4000f8e0204 */
[----:B------:R-:W-:Y:S02]  /*ea40*/  UMOV UR27, URZ ;  /* 0x0000003f001b7c82 */ /* 0x000fe40008000000 */
[----:B------:R-:W-:Y:S02]  /*ea50*/  USHF.R.S32.HI UR7, URZ, 0x1f, UR12 ;  /* 0x0000001f3f077899 */ /* 0x000fe4000801140c */
        /* <DEDUP_REMOVED lines=21> */
.L_x_125:
[----:B------:R-:W-:Y:S05]  /*ebb0*/  BSYNC B0 ;  /* 0x0000000000007941 */ /* 0x000fea0003800000 */
.L_x_124:
        /* <DEDUP_REMOVED lines=22> */
.L_x_127:
[----:B------:R-:W-:Y:S05]  /*ed20*/  BSYNC B0 ;  /* 0x0000000000007941 */ /* 0x000fea0003800000 */
.L_x_126:
        /* <DEDUP_REMOVED lines=22> */
.L_x_129:
[----:B------:R-:W-:Y:S05]  /*ee90*/  BSYNC B0 ;  /* 0x0000000000007941 */ /* 0x000fea0003800000 */
.L_x_128:
        /* <DEDUP_REMOVED lines=21> */
.L_x_131:
[----:B------:R-:W-:Y:S05]  /*eff0*/  BSYNC B0 ;  /* 0x0000000000007941 */ /* 0x000fea0003800000 */
.L_x_130:
        /* <DEDUP_REMOVED lines=35> */
.L_x_132:
        /* <DEDUP_REMOVED lines=13> */
.L_x_2024:


//--------------------- .text._ZN5flash16flash_fwd_kernelI23Flash_fwd_kernel_traitsILi256ELi64ELi64ELi4ELb0ELb0EN7cutlass10bfloat16_tE19Flash_kernel_traitsILi256ELi64ELi64ELi4ES3_EELb0ELb0ELb1ELb0ELb0ELb1ELb0ELb0EEEvNS_16Flash_fwd_paramsE --------------------------
	.section	.text._ZN5flash16flash_fwd_kernelI23Flash_fwd_kernel_traitsILi256ELi64ELi64ELi4ELb0ELb0EN7cutlass10bfloat16_tE19Flash_kernel_traitsILi256ELi64ELi64ELi4ES3_EELb0ELb0ELb1ELb0ELb0ELb1ELb0ELb0EEEvNS_16Flash_fwd_paramsE,"ax",@progbits
	.sectioninfo	@"SHI_REGISTERS=255"
	.align	128
        .global         _ZN5flash16flash_fwd_kernelI23Flash_fwd_kernel_traitsILi256ELi64ELi64ELi4ELb0ELb0EN7cutlass10bfloat16_tE19Flash_kernel_traitsILi256ELi64ELi64ELi4ES3_EELb0ELb0ELb1ELb0ELb0ELb1ELb0ELb0EEEvNS_16Flash_fwd_paramsE
        .type           _ZN5flash16flash_fwd_kernelI23Flash_fwd_kernel_traitsILi256ELi64ELi64ELi4ELb0ELb0EN7cutlass10bfloat16_tE19Flash_kernel_traitsILi256ELi64ELi64ELi4ES3_EELb0ELb0ELb1ELb0ELb0ELb1ELb0ELb0EEEvNS_16Flash_fwd_paramsE,@function
        .size           _ZN5flash16flash_fwd_kernelI23Flash_fwd_kernel_traitsILi256ELi64ELi64ELi4ELb0ELb0EN7cutlass10bfloat16_tE19Flash_kernel_traitsILi256ELi64ELi64ELi4ES3_EELb0ELb0ELb1ELb0ELb0ELb1ELb0ELb0EEEvNS_16Flash_fwd_paramsE,(.L_x_2025 - _ZN5flash16flash_fwd_kernelI23Flash_fwd_kernel_traitsILi256ELi64ELi64ELi4ELb0ELb0EN7cutlass10bfloat16_tE19Flash_kernel_traitsILi256ELi64ELi64ELi4ES3_EELb0ELb0ELb1ELb0ELb0ELb1ELb0ELb0EEEvNS_16Flash_fwd_paramsE)
        .other          _ZN5flash16flash_fwd_kernelI23Flash_fwd_kernel_traitsILi256ELi64ELi64ELi4ELb0ELb0EN7cutlass10bfloat16_tE19Flash_kernel_traitsILi256ELi64ELi64ELi4ES3_EELb0ELb0ELb1ELb0ELb0ELb1ELb0ELb0EEEvNS_16Flash_fwd_paramsE,@"STO_CUDA_ENTRY STV_DEFAULT"
_ZN5flash16flash_fwd_kernelI23Flash_fwd_kernel_traitsILi256ELi64ELi64ELi4ELb0ELb0EN7cutlass10bfloat16_tE19Flash_kernel_traitsILi256ELi64ELi64ELi4ES3_EELb0ELb0ELb1ELb0ELb0ELb1ELb0ELb0EEEvNS_16Flash_fwd_paramsE:
.text._ZN5flash16flash_fwd_kernelI23Flash_fwd_kernel_traitsILi256ELi64ELi64ELi4ELb0ELb0EN7cutlass10bfloat16_tE19Flash_kernel_traitsILi256ELi64ELi64ELi4ES3_EELb0ELb0ELb1ELb0ELb0ELb1ELb0ELb0EEEvNS_16Flash_fwd_paramsE:
        /* <DEDUP_REMOVED lines=56> */
.L_x_133:
[----:B------:R-:W-:Y:S02]  /*0380*/  ULDC UR6, c[0x0][0x218] ;  /* 0x0000860000067ab9 */ /* 0x000fe40000000800 */
.L_x_134:
        /* <DEDUP_REMOVED lines=21> */
[----:B------:R-:W-:Y:S02]  /*04e0*/  UIADD3 UR6, UR14, UR13, -UR16 ;  /* 0x0000000d0e067290 */ /* 0x000fe4000fffe810 */
[----:B------:R-:W-:Y:S02]  /*04f0*/  UIADD3 UR4, -UR16, 0x7f, UR13 ;  /* 0x0000007f10047890 */ /* 0x000fe4000fffe10d */
[----:B------:R-:W-:Y:S02]  /*0500*/  ULDC UR9, c[0x0][0x2e4] ;  /* 0x0000b90000097ab9 */ /* 0x000fe40000000800 */
[----:B------:R-:W-:Y:S02]  /*0510*/  ULDC UR5, c[0x0][0x2e8] ;  /* 0x0000ba0000057ab9 */ /* 0x000fe40000000800 */
[----:B------:R-:W-:Y:S02]  /*0520*/  UIADD3 UR9, UR6, -UR9, URZ ;  /* 0x8000000906097290 */ /* 0x000fe4000fffe03f */
[----:B------:R-:W-:-:S02]  /*0530*/  UIADD3 UR7, UR14, 0x3f, URZ ;  /* 0x0000003f0e077890 */ /* 0x000fc4000fffe03f */
[----:B------:R-:W-:Y:S02]  /*0540*/  UIADD3 UR5, UR4, UR5, UR14 ;  /* 0x0000000504057290 */ /* 0x000fe4000fffe00e */
[----:B------:R-:W-:Y:S02]  /*0550*/  USHF.R.S32.HI UR8, URZ, 0x1f, UR9 ;  /* 0x0000001f3f087899 */ /* 0x000fe40008011409 */
[----:B------:R-:W-:Y:S02]  /*0560*/  USHF.R.S32.HI UR6, URZ, 0x1f, UR7 ;  /* 0x0000001f3f067899 */ /* 0x000fe40008011407 */
[----:B------:R-:W-:Y:S02]  /*0570*/  USHF.R.S32.HI UR4, URZ, 0x1f, UR5 ;  /* 0x0000001f3f047899 */ /* 0x000fe40008011405 */
[----:B------:R-:W-:Y:S02]  /*0580*/  ULEA.HI UR8, UR8, UR9, URZ, 0x6 ;  /* 0x0000000908087291 */ /* 0x000fe4000f8f303f */
[----:B------:R-:W-:-:S02]  /*0590*/  ULEA.HI UR6, UR6, UR7, URZ, 0x6 ;  /* 0x0000000706067291 */ /* 0x000fc4000f8f303f */
[----:B------:R-:W-:Y:S02]  /*05a0*/  ULEA.HI UR4, UR4, UR5, URZ, 0x6 ;  /* 0x0000000504047291 */ /* 0x000fe4000f8f303f */
[----:B------:R-:W-:Y:S02]  /*05b0*/  USHF.R.S32.HI UR8, URZ, 0x6, UR8 ;  /* 0x000000063f087899 */ /* 0x000fe40008011408 */
[----:B------:R-:W-:Y:S02]  /*05c0*/  USHF.R.S32.HI UR6, URZ, 0x6, UR6 ;  /* 0x000000063f067899 */ /* 0x000fe40008011406 */
[----:B------:R-:W-:Y:S02]  /*05d0*/  USHF.R.S32.HI UR4, URZ, 0x6, UR4 ;  /* 0x000000063f047899 */ /* 0x000fe40008011404 */
[----:B------:R-:W-:Y:S02]  /*05e0*/  UISETP.LT.AND UP1, UPT, URZ, UR8, UPT ;  /* 0x000000083f00728c */ /* 0x000fe4000bf21270 */
[----:B------:R-:W-:-:S02]  /*05f0*/  UISETP.LT.AND UP0, UPT, UR6, UR4, UPT ;  /* 0x000000040600728c */ /* 0x000fc4000bf01270 */
[----:B------:R-:W-:Y:S02]  /*0600*/  USEL UR9, URZ, UR8, !UP1 ;  /* 0x000000083f097287 */ /* 0x000fe4000c800000 */
[----:B------:R-:W-:-:S04]  /*0610*/  USEL UR8, UR6, UR4, UP0 ;  /* 0x0000000406087287 */ /* 0x000fc80008000000 */
[----:B------:R-:W-:-:S06]  /*0620*/  UISETP.GT.AND UP0, UPT, UR8, UR9, UPT ;  /* 0x000000090800728c */ /* 0x000fcc000bf04270 */
[----:B------:R-:W-:-:S13]  /*0630*/  PLOP3.LUT P0, PT, PT, PT, UP0, 0x80, 0x0 ;  /* 0x000000000000781c */ /* 0x000fda0003f0f008 */
[----:B------:R-:W-:Y:S05]  /*0640*/  @P0 BRA `(.L_x_135) ;  /* 0x00000a5000000947 */ /* 0x000fea0003800000 */
[----:B------:R-:W-:Y:S01]  /*0650*/  UISETP.NE.AND UP0, UPT, UR10, -0x1, UPT ;  /* 0xffffffff0a00788c */ /* 0x000fe2000bf05270 */
[----:B------:R-:W-:Y:S01]  /*0660*/  SHF.R.S32.HI R3, RZ, 0x1f, R6 ;  /* 0x0000001fff037819 */ /* 0x000fe20000011406 */
[----:B------:R-:W-:Y:S01]  /*0670*/  ULDC.64 UR4, c[0x0][0x1e0] ;  /* 0x0000780000047ab9 */ /* 0x000fe20000000a00 */
[----:B------:R-:W1:Y:S01]  /*0680*/  S2R R8, SR_CTAID.Z ;  /* 0x0000000000087919 */ /* 0x000e620000002700 */
[----:B------:R-:W-:Y:S01]  /*0690*/  USHF.R.S32.HI UR15, URZ, 0x1f, UR12 ;  /* 0x0000001f3f0f7899 */ /* 0x000fe2000801140c */
[----:B------:R-:W-:Y:S01]  /*06a0*/  LEA.HI R12, R3, R6, RZ, 0x3 ;  /* 0x00000006030c7211 */ /* 0x000fe200078f18ff */
[----:B------:R-:W-:Y:S01]  /*06b0*/  ULDC.64 UR6, c[0x0][0x1e8] ;  /* 0x00007a0000067ab9 */ /* 0x000fe20000000a00 */
[----:B------:R-:W2:Y:S01]  /*06c0*/  S2R R15, SR_CTAID.X ;  /* 0x00000000000f7919 */ /* 0x000ea20000002500 */
[----:B------:R-:W-:Y:S01]  /*06d0*/  ULDC UR9, c[0x0][0x214] ;  /* 0x0000850000097ab9 */ /* 0x000fe20000000800 */
[----:B------:R-:W-:Y:S01]  /*06e0*/  LOP3.LUT R3, R12, 0x1ffffff8, RZ, 0xc0, !PT ;  /* 0x1ffffff80c037812 */ /* 0x000fe200078ec0ff */
[----:B------:R-:W-:Y:S01]  /*06f0*/  ULDC UR8, c[0x0][0x234] ;  /* 0x00008d0000087ab9 */ /* 0x000fe20000000800 */
[----:B------:R-:W-:Y:S01]  /*0700*/  SHF.R.S32.HI R12, RZ, 0x3, R12 ;  /* 0x00000003ff0c7819 */ /* 0x000fe2000001140c */
[----:B------:R-:W-:Y:S01]  /*0710*/  @!UP0 USHF.R.S32.HI UR14, URZ, 0x1f, UR11 ;  /* 0x0000001f3f0e8899 */ /* 0x000fe2000801140b */
[----:B------:R-:W-:Y:S01]  /*0720*/  BSSY B0, `(.L_x_136) ;  /* 0x000003c000007945 */ /* 0x000fe20003800000 */
[----:B------:R-:W-:Y:S01]  /*0730*/  @!UP0 UIMAD.WIDE.U32 UR20, UR11, UR4, URZ ;  /* 0x000000040b1482a5 */ /* 0x000fe2000f8e003f */
[----:B------:R-:W-:Y:S01]  /*0740*/  IMAD.IADD R0, R6, 0x1, -R3 ;  /* 0x0000000106007824 */ /* 0x000fe200078e0a03 */
[----:B------:R-:W-:Y:S01]  /*0750*/  @!UP0 UIMAD UR14, UR14, UR4, URZ ;  /* 0x000000040e0e82a4 */ /* 0x000fe2000f8e023f */
[----:B------:R-:W-:Y:S01]  /*0760*/  SHF.R.S32.HI R13, RZ, 0x1f, R12 ;  /* 0x0000001fff0d7819 */ /* 0x000fe2000001140c */
[----:B------:R-:W-:Y:S01]  /*0770*/  @UP0 UIMAD.WIDE.U32 UR22, UR10, UR6, URZ ;  /* 0x000000060a1602a5 */ /* 0x000fe2000f8e003f */
[----:B------:R-:W-:Y:S01]  /*0780*/  IMAD.SHL.U32 R0, R0, 0x8, RZ ;  /* 0x0000000800007824 */ /* 0x000fe200078e00ff */
[----:B------:R-:W-:-:S02]  /*0790*/  ULDC.U8 UR4, c[0x0][0x329] ;  /* 0x0000ca4000047ab9 */ /* 0x000fc40000000000 */
[----:B------:R-:W-:Y:S02]  /*07a0*/  @!UP0 UIMAD UR14, UR11, UR5, UR14 ;  /* 0x000000050b0e82a4 */ /* 0x000fe4000f8e020e */
[----:B------:R-:W-:Y:S02]  /*07b0*/  UISETP.NE.AND UP1, UPT, UR4, URZ, UPT ;  /* 0x0000003f0400728c */ /* 0x000fe4000bf25270 */
[----:B------:R-:W-:Y:S02]  /*07c0*/  ULDC.U8 UR5, c[0x0][0x328] ;  /* 0x0000ca0000057ab9 */ /* 0x000fe40000000000 */
[----:B------:R-:W-:Y:S02]  /*07d0*/  UISETP.NE.AND UP2, UPT, UR5, URZ, UPT ;  /* 0x0000003f0500728c */ /* 0x000fe4000bf45270 */
[----:B------:R-:W-:Y:S01]  /*07e0*/  ULDC UR6, c[0x0][0x1c0] ;  /* 0x0000700000067ab9 */ /* 0x000fe20000000800 */
[----:B--2---:R-:W-:Y:S01]  /*07f0*/  IMAD.WIDE R14, R15, 0x40, R12 ;  /* 0x000000400f0e7825 */ /* 0x004fe200078e020c */
[----:B------:R-:W-:-:S02]  /*0800*/  UISETP.NE.OR UP3, UPT, UR4, URZ, !UP2 ;  /* 0x0000003f0400728c */ /* 0x000fc4000d765670 */
[----:B------:R-:W-:Y:S02]  /*0810*/  @UP0 UIMAD UR7, UR10, UR7, UR23 ;  /* 0x000000070a0702a4 */ /* 0x000fe4000f8e0217 */
[----:B------:R-:W-:Y:S02]  /*0820*/  ULDC.64 UR4, c[0x0][0x1f0] ;  /* 0x00007c0000047ab9 */ /* 0x000fe40000000a00 */
[----:B------:R-:W-:Y:S02]  /*0830*/  UIMAD UR15, UR15, UR4, URZ ;  /* 0x000000040f0f72a4 */ /* 0x000fe4000f8e023f */
[----:B------:R-:W-:Y:S02]  /*0840*/  @UP1 UMOV UR17, 0x1 ;  /* 0x0000000100111882 */ /* 0x000fe40000000000 */
[----:B------:R-:W-:Y:S02]  /*0850*/  @UP1 ULDC UR4, c[0x0][0x210] ;  /* 0x0000840000041ab9 */ /* 0x000fe40000000800 */
[----:B------:R-:W-:-:S02]  /*0860*/  @UP1 UIMAD UR4, UR4, UR9, URZ ;  /* 0x00000009040412a4 */ /* 0x000fc4000f8e023f */
[----:B------:R-:W-:Y:S02]  /*0870*/  @!UP1 USEL UR4, UR9, UR8, !UP2 ;  /* 0x0000000809049287 */ /* 0x000fe4000d000000 */
[----:B------:R-:W-:Y:S02]  /*0880*/  @!UP0 UMOV UR22, UR20 ;  /* 0x0000001400168c82 */ /* 0x000fe40008000000 */
[----:B------:R-:W-:Y:S01]  /*0890*/  @!UP1 UIMAD UR17, UR4, UR6, URZ ;  /* 0x00000006041192a4 */ /* 0x000fe2000f8e023f */
[----:B------:R-:W-:Y:S01]  /*08a0*/  IADD3 R2, P0, R0, UR22, RZ ;  /* 0x0000001600027c10 */ /* 0x000fe2000ff1e0ff */
[----:B------:R-:W-:Y:S02]  /*08b0*/  @!UP0 UIADD3 UR7, UR21, UR14, URZ ;  /* 0x0000000e15078290 */ /* 0x000fe4000fffe03f */
[----:B------:R-:W-:Y:S02]  /*08c0*/  UIADD3 UR16, -UR13, UR16, URZ ;  /* 0x000000100d107290 */ /* 0x000fe4000fffe13f */
[----:B------:R-:W-:-:S02]  /*08d0*/  @!UP3 UIMAD UR20, UR11, UR9, URZ ;  /* 0x000000090b14b2a4 */ /* 0x000fc4000f8e023f */
[----:B------:R-:W-:Y:S01]  /*08e0*/  UIMAD UR17, UR11, UR17, URZ ;  /* 0x000000110b1172a4 */ /* 0x000fe2000f8e023f */
[----:B------:R-:W-:Y:S01]  /*08f0*/  LEA.HI.X.SX32 R3, R0, UR7, 0x1, P0 ;  /* 0x0000000700037c11 */ /* 0x000fe200080f0eff */
[----:B------:R-:W-:Y:S01]  /*0900*/  @!UP3 USEL UR20, UR20, UR10, !UP0 ;  /* 0x0000000a1414b287 */ /* 0x000fe2000c000000 */
[----:B------:R-:W-:Y:S01]  /*0910*/  ISETP.GE.AND P0, PT, R12, UR16, PT ;  /* 0x000000100c007c0c */ /* 0x000fe2000bf06270 */
[----:B------:R-:W-:Y:S02]  /*0920*/  @UP1 ULDC UR23, c[0x0][0x210] ;  /* 0x0000840000171ab9 */ /* 0x000fe40000000800 */
[----:B------:R-:W-:Y:S01]  /*0930*/  USEL UR17, UR17, URZ, UP3 ;  /* 0x0000003f11117287 */ /* 0x000fe20009800000 */
[----:B-1----:R-:W-:Y:S01]  /*0940*/  IMAD.WIDE.U32 R8, R8, c[0x0][0x1f0], R2 ;  /* 0x00007c0008087a25 */ /* 0x002fe200078e0002 */
[----:B------:R-:W-:Y:S02]  /*0950*/  @!UP1 UMOV UR23, 0x1 ;  /* 0x0000000100179882 */ /* 0x000fe40000000000 */
        /* <DEDUP_REMOVED lines=24> */
.L_x_137:
[----:B------:R-:W-:Y:S05]  /*0ae0*/  BSYNC B0 ;  /* 0x0000000000007941 */ /* 0x000fea0003800000 */
.L_x_136:
        /* <DEDUP_REMOVED lines=18> */
.L_x_139:
[----:B------:R-:W-:Y:S05]  /*0c10*/  BSYNC B0 ;  /* 0x0000000000007941 */ /* 0x000fea0003800000 */
.L_x_138:
        /* <DEDUP_REMOVED lines=18> */
.L_x_141:
[----:B------:R-:W-:Y:S05]  /*0d40*/  BSYNC B0 ;  /* 0x0000000000007941 */ /* 0x000fea0003800000 */
.L_x_140:
        /* <DEDUP_REMOVED lines=17> */
.L_x_143:
[----:B------:R-:W-:Y:S05]  /*0e60*/  BSYNC B0 ;  /* 0x0000000000007941 */ /* 0x000fea0003800000 */
.L_x_142:
        /* <DEDUP_REMOVED lines=35> */
.L_x_135:
        /* <DEDUP_REMOVED lines=32> */
.L_x_144:
        /* <DEDUP_REMOVED lines=44> */
.L_x_145:
[----:B------:R-:W-:Y:S01]  /*1560*/  SHF.R.S32.HI R5, RZ, 0x1f, R6 ;  /* 0x0000001fff057819 */ /* 0x000fe20000011406 */
[----:B------:R-:W1:Y:S01]  /*1570*/  S2R R233, SR_CTAID.X ;  /* 0x0000000000e97919 */ /* 0x000e620000002500 */
[----:B------:R-:W-:Y:S01]  /*1580*/  UIADD3 UR11, -UR13, UR16, URZ ;  /* 0x000000100d0b7290 */ /* 0x000fe2000fffe13f */
[----:B------:R-:W-:Y:S01]  /*1590*/  IMAD.SHL.U32 R242, R6, 0x2, RZ ;  /* 0x0000000206f27824 */ /* 0x000fe200078e00ff */
[CC--:B------:R-:W-:Y:S01]  /*15a0*/  LEA.HI R7, R5.reuse, R6.reuse, RZ, 0x3 ;  /* 0x0000000605077211 */ /* 0x0c0fe200078f18ff */
[----:B------:R-:W2:Y:S01]  /*15b0*/  S2R R26, SR_CTAID.Z ;  /* 0x00000000001a7919 */ /* 0x000ea20000002700 */
[----:B------:R-:W-:Y:S01]  /*15c0*/  ULDC.64 UR4, c[0x0][0x1a8] ;  /* 0x00006a0000047ab9 */ /* 0x000fe20000000a00 */
[----:B------:R-:W-:Y:S01]  /*15d0*/  LEA.HI R12, R5, R6, RZ, 0x6 ;  /* 0x00000006050c7211 */ /* 0x000fe200078f30ff */
[----:B------:R-:W-:Y:S01]  /*15e0*/  UIMAD UR4, UR20, UR4, URZ ;  /* 0x00000004140472a4 */ /* 0x000fe2000f8e023f */
[----:B------:R-:W-:Y:S02]  /*15f0*/  SHF.R.S32.HI R10, RZ, 0x3, R7 ;  /* 0x00000003ff0a7819 */ /* 0x000fe40000011407 */
[----:B------:R-:W-:Y:S01]  /*1600*/  LOP3.LUT R7, R7, 0xfffffff8, RZ, 0xc0, !PT ;  /* 0xfffffff807077812 */ /* 0x000fe200078ec0ff */
[----:B------:R-:W-:Y:S01]  /*1610*/  UIMAD UR4, UR12, UR5, UR4 ;  /* 0x000000050c0472a4 */ /* 0x000fe2000f8e0204 */
[C---:B------:R-:W-:Y:S01]  /*1620*/  IADD3 R8, R10.reuse, 0x10, RZ ;  /* 0x000000100a087810 */ /* 0x040fe20007ffe0ff */
[----:B------:R-:W-:Y:S01]  /*1630*/  IMAD.SHL.U32 R3, R10, 0x40, RZ ;  /* 0x000000400a037824 */ /* 0x000fe200078e00ff */
[----:B------:R-:W-:Y:S01]  /*1640*/  SHF.R.S32.HI R11, RZ, 0x1f, R10 ;  /* 0x0000001fff0b7819 */ /* 0x000fe2000001140a */
[----:B------:R-:W-:Y:S01]  /*1650*/  IMAD.IADD R0, R6, 0x1, -R7 ;  /* 0x0000000106007824 */ /* 0x000fe200078e0a07 */
[----:B------:R-:W-:Y:S01]  /*1660*/  ISETP.GE.AND P4, PT, R8, UR11, PT ;  /* 0x0000000b08007c0c */ /* 0x000fe2000bf86270 */
[----:B------:R-:W-:Y:S01]  /*1670*/  IMAD.SHL.U32 R12, R12, 0x8, RZ ;  /* 0x000000080c0c7824 */ /* 0x000fe200078e00ff */
[----:B------:R-:W-:Y:S01]  /*1680*/  LOP3.LUT R3, R3, 0x1c0, RZ, 0xc0, !PT ;  /* 0x000001c003037812 */ /* 0x000fe200078ec0ff */
[----:B------:R-:W-:Y:S01]  /*1690*/  IMAD.SHL.U32 R246, R0, 0x8, RZ ;  /* 0x0000000800f67824 */ /* 0x000fe200078e00ff */
[----:B------:R-:W-:Y:S01]  /*16a0*/  IADD3 R4, R10, 0x20, RZ ;  /* 0x000000200a047810 */ /* 0x000fe20007ffe0ff */
[----:B------:R-:W-:Y:S01]  /*16b0*/  UMOV UR20, 0x6 ;  /* 0x0000000600147882 */ /* 0x000fe20000000000 */
[----:B------:R-:W-:-:S02]  /*16c0*/  SHF.R.U32.HI R231, RZ, 0x3, R3 ;  /* 0x00000003ffe77819 */ /* 0x000fc40000011603 */
[----:B------:R-:W-:Y:S01]  /*16d0*/  SHF.R.S32.HI R247, RZ, 0x1f, R246 ;  /* 0x0000001ffff77819 */ /* 0x000fe200000114f6 */
[----:B-1----:R-:W-:Y:S01]  /*16e0*/  IMAD.WIDE R232, R233, 0x40, R10 ;  /* 0x00000040e9e87825 */ /* 0x002fe200078e020a */
[--C-:B------:R-:W-:Y:S02]  /*16f0*/  LOP3.LUT R2, R3, 0x38, R246.reuse, 0xf8, !PT ;  /* 0x0000003803027812 */ /* 0x100fe400078ef8f6 */
[----:B------:R-:W-:Y:S01]  /*1700*/  IADD3 R16, P0, R246, UR6, RZ ;  /* 0x00000006f6107c10 */ /* 0x000fe2000ff1e0ff */
[C---:B------:R-:W-:Y:S01]  /*1710*/  IMAD R3, R11.reuse, c[0x0][0x198], RZ ;  /* 0x000066000b037a24 */ /* 0x040fe200078e02ff */
[----:B------:R-:W-:Y:S01]  /*1720*/  LOP3.LUT R231, R2, R231, RZ, 0x3c, !PT ;  /* 0x000000e702e77212 */ /* 0x000fe200078e3cff */
[C---:B------:R-:W-:Y:S01]  /*1730*/  IMAD.WIDE.U32 R14, R10.reuse, c[0x0][0x198], R246 ;  /* 0x000066000a0e7a25 */ /* 0x040fe200078e00f6 */
[----:B------:R-:W-:Y:S02]  /*1740*/  IADD3 R2, R10, 0x30, RZ ;  /* 0x000000300a027810 */ /* 0x000fe40007ffe0ff */
[----:B------:R-:W-:Y:S01]  /*1750*/  ISETP.GE.AND P3, PT, R4, UR11, PT ;  /* 0x0000000b04007c0c */ /* 0x000fe2000bf66270 */
[----:B------:R-:W-:Y:S01]  /*1760*/  IMAD R3, R10, c[0x0][0x19c], R3 ;  /* 0x000067000a037a24 */ /* 0x000fe200078e0203 */
[----:B------:R-:W-:Y:S01]  /*1770*/  IADD3 R234, P1, R14, UR22, RZ ;  /* 0x000000160eea7c10 */ /* 0x000fe2000ff3e0ff */
[----:B------:R-:W-:Y:S01]  /*1780*/  IMAD R11, R11, c[0x0][0x1a0], RZ ;  /* 0x000068000b0b7a24 */ /* 0x000fe200078e02ff */
[----:B------:R-:W-:-:S02]  /*1790*/  ISETP.GE.AND P5, PT, R10, UR11, PT ;  /* 0x0000000b0a007c0c */ /* 0x000fc4000bfa6270 */
[----:B------:R-:W-:Y:S01]  /*17a0*/  IADD3.X R17, R247, UR17, RZ, P0, !PT ;  /* 0x00000011f7117c10 */ /* 0x000fe200087fe4ff */
[----:B------:R-:W-:Y:S01]  /*17b0*/  UIADD3 UR17, UR8, -0x1, URZ ;  /* 0xffffffff08117890 */ /* 0x000fe2000fffe03f */
[----:B------:R-:W-:Y:S01]  /*17c0*/  IADD3.X R235, R15, UR7, R3, P1, !PT ;  /* 0x000000070feb7c10 */ /* 0x000fe20008ffe403 */
[----:B------:R-:W-:Y:S01]  /*17d0*/  ULDC.64 UR6, c[0x0][0x198] ;  /* 0x0000660000067ab9 */ /* 0x000fe20000000a00 */
[----:B------:R-:W-:Y:S01]  /*17e0*/  ISETP.GE.AND P0, PT, R2, UR11, PT ;  /* 0x0000000b02007c0c */ /* 0x000fe2000bf06270 */
[----:B--2---:R-:W-:Y:S01]  /*17f0*/  IMAD.WIDE.U32 R26, R26, c[0x0][0x1a8], R16 ;  /* 0x00006a001a1a7a25 */ /* 0x004fe200078e0010 */
[C---:B------:R-:W-:Y:S01]  /*1800*/  @!P4 IADD3 R3, P1, R232.reuse, 0x10, RZ ;  /* 0x00000010e803c810 */ /* 0x040fe20007f3e0ff */
[----:B------:R-:W-:Y:S01]  /*1810*/  UIMAD UR12, UR17, -0x40, UR14 ;  /* 0xffffffc0110c78a4 */ /* 0x000fe2000f8e020e */
[----:B------:R-:W-:Y:S01]  /*1820*/  LOP3.LUT R231, R231, 0xfffffe00, R12, 0xf8, !PT ;  /* 0xfffffe00e7e77812 */ /* 0x000fe200078ef80c */
[----:B------:R-:W-:Y:S01]  /*1830*/  @!P4 IMAD.MOV.U32 R22, RZ, RZ, R26 ;  /* 0x000000ffff16c224 */ /* 0x000fe200078e001a */
[----:B------:R-:W-:Y:S01]  /*1840*/  @!P3 IADD3 R12, P2, R232, 0x20, RZ ;  /* 0x00000020e80cb810 */ /* 0x000fe20007f5e0ff */
[--C-:B------:R-:W-:Y:S01]  /*1850*/  @!P4 IMAD.X R14, RZ, RZ, R233.reuse, P1 ;  /* 0x000000ffff0ec224 */ /* 0x100fe200008e06e9 */
[----:B------:R-:W-:Y:S01]  /*1860*/  IADD3 R27, R27, UR4, RZ ;  /* 0x000000041b1b7c10 */ /* 0x000fe2000fffe0ff */
[----:B------:R-:W-:Y:S01]  /*1870*/  @!P5 IMAD R7, R233, c[0x0][0x190], RZ ;  /* 0x00006400e907da24 */ /* 0x000fe200078e02ff */
[----:B------:R-:W-:Y:S01]  /*1880*/  USHF.L.U32 UR22, UR6, 0x6, URZ ;  /* 0x0000000606167899 */ /* 0x000fe2000800063f */
[----:B------:R-:W-:Y:S01]  /*1890*/  @!P4 IMAD R14, R14, c[0x0][0x190], RZ ;  /* 0x000064000e0eca24 */ /* 0x000fe200078e02ff */
[----:B------:R-:W-:Y:S01]  /*18a0*/  USHF.L.U64.HI UR20, UR6, UR20, UR7 ;  /* 0x0000001406147299 */ /* 0x000fe20008010207 */
[----:B------:R-:W-:Y:S01]  /*18b0*/  @!P0 IADD3 R18, P1, R232, 0x30, RZ ;  /* 0x00000030e8128810 */ /* 0x000fe20007f3e0ff */
[----:B------:R-:W-:Y:S01]  /*18c0*/  @!P3 IMAD.X R17, RZ, RZ, R233, P2 ;  /* 0x000000ffff11b224 */ /* 0x000fe200010e06e9 */
[----:B------:R-:W-:Y:S01]  /*18d0*/  ISETP.GE.AND P6, PT, R8, UR12, PT ;  /* 0x0000000c08007c0c */ /* 0x000fe2000bfc6270 */
[----:B------:R-:W-:Y:S01]  /*18e0*/  @!P4 IMAD R9, R3, c[0x0][0x194], R14 ;  /* 0x000065000309ca24 */ /* 0x000fe200078e020e */
[----:B------:R-:W-:Y:S01]  /*18f0*/  USHF.R.S32.HI UR15, URZ, 0x1f, UR17 ;  /* 0x0000001f3f0f7899 */ /* 0x000fe20008011411 */
[----:B------:R-:W-:Y:S01]  /*1900*/  @!P4 IMAD.MOV.U32 R23, RZ, RZ, R27 ;  /* 0x000000ffff17c224 */ /* 0x000fe200078e001b */
[----:B------:R-:W-:Y:S01]  /*1910*/  UIMAD UR5, UR20, UR17, URZ ;  /* 0x00000011140572a4 */ /* 0x000fe2000f8e023f */
[C---:B------:R-:W-:Y:S01]  /*1920*/  @!P5 IMAD R7, R232.reuse, c[0x0][0x194], R7 ;  /* 0x00006500e807da24 */ /* 0x040fe200078e0207 */
[----:B------:R-:W-:Y:S01]  /*1930*/  USHF.L.U32 UR4, UR7, 0x5, URZ ;  /* 0x0000000507047899 */ /* 0x000fe2000800063f */
[--C-:B------:R-:W-:Y:S01]  /*1940*/  @!P5 IMAD.WIDE.U32 R14, R232, c[0x0][0x190], R26.reuse ;  /* 0x00006400e80eda25 */ /* 0x100fe200078e001a */
[----:B------:R-:W-:Y:S01]  /*1950*/  UIMAD UR5, UR15, UR22, UR5 ;  /* 0x000000160f0572a4 */ /* 0x000fe2000f8e0205 */
[----:B------:R-:W-:Y:S01]  /*1960*/  LEA.HI R88, R5, R6, RZ, 0x5 ;  /* 0x0000000605587211 */ /* 0x000fe200078f28ff */
[----:B------:R-:W-:Y:S01]  /*1970*/  UIMAD.WIDE.U32 UR26, UR6, 0x20, URZ ;  /* 0x00000020061a78a5 */ /* 0x000fe2000f8e003f */
[----:B------:R-:W-:Y:S01]  /*1980*/  @!P3 IMAD.MOV.U32 R24, RZ, RZ, R26 ;  /* 0x000000ffff18b224 */ /* 0x000fe200078e001a */
[----:B------:R-:W-:Y:S01]  /*1990*/  LOP3.LUT R242, R242, 0x6, RZ, 0xc0, !PT ;  /* 0x00000006f2f27812 */ /* 0x000fe200078ec0ff */
[----:B------:R-:W-:-:S02]  /*19a0*/  @!P3 IMAD.MOV.U32 R25, RZ, RZ, R27 ;  /* 0x000000ffff19b224 */ /* 0x000fc400078e001b */
[----:B------:R-:W-:Y:S01]  /*19b0*/  @!P0 IMAD.MOV.U32 R20, RZ, RZ, R26 ;  /* 0x000000ffff148224 */ /* 0x000fe200078e001a */
[----:B------:R-:W-:Y:S01]  /*19c0*/  @!P5 LEA R26, P2, R14, c[0x0][0x160], 0x1 ;  /* 0x000058000e1ada11 */ /* 0x000fe200078408ff */
[----:B------:R-:W-:Y:S02]  /*19d0*/  @!P0 IMAD.X R13, RZ, RZ, R233, P1 ;  /* 0x000000ffff0d8224 */ /* 0x000fe400008e06e9 */
[----:B------:R-:W-:Y:S02]  /*19e0*/  @!P3 IMAD R17, R17, c[0x0][0x190], RZ ;  /* 0x000064001111ba24 */ /* 0x000fe400078e02ff */
[----:B------:R-:W-:-:S04]  /*19f0*/  @!P4 IMAD.WIDE.U32 R22, R3, c[0x0][0x190], R22 ;  /* 0x000064000316ca25 */ /* 0x000fc800078e0016 */
[----:B------:R-:W-:Y:S02]  /*1a00*/  @!P5 IMAD.IADD R7, R15, 0x1, R7 ;  /* 0x000000010f07d824 */ /* 0x000fe400078e0207 */
[----:B------:R-:W-:Y:S02]  /*1a10*/  @!P0 IMAD.MOV.U32 R21, RZ, RZ, R27 ;  /* 0x000000ffff158224 */ /* 0x000fe400078e001b */
[----:B------:R-:W-:Y:S01]  /*1a20*/  @!P3 IMAD R3, R12, c[0x0][0x194], R17 ;  /* 0x000065000c03ba24 */ /* 0x000fe200078e0211 */
[----:B------:R-:W-:Y:S01]  /*1a30*/  @!P5 LEA.HI.X R27, R14, c[0x0][0x164], R7, 0x1, P2 ;  /* 0x000059000e1bda11 */ /* 0x000fe200010f0c07 */
[----:B------:R-:W-:Y:S01]  /*1a40*/  @!P3 IMAD.WIDE.U32 R24, R12, c[0x0][0x190], R24 ;  /* 0x000064000c18ba25 */ /* 0x000fe200078e0018 */
[----:B------:R-:W-:Y:S02]  /*1a50*/  @!P4 LEA R12, P1, R22, c[0x0][0x160], 0x1 ;  /* 0x00005800160cca11 */ /* 0x000fe400078208ff */
[----:B------:R-:W-:Y:S01]  /*1a60*/  SHF.R.S32.HI R7, RZ, 0x1f, R166 ;  /* 0x0000001fff077819 */ /* 0x000fe200000114a6 */
[----:B------:R-:W-:Y:S01]  /*1a70*/  @!P0 IMAD R13, R13, c[0x0][0x190], RZ ;  /* 0x000064000d0d8a24 */ /* 0x000fe200078e02ff */
[----:B------:R-:W-:Y:S01]  /*1a80*/  ISETP.GE.AND P2, PT, R4, UR12, PT ;  /* 0x0000000c04007c0c */ /* 0x000fe2000bf46270 */
[----:B------:R-:W-:-:S02]  /*1a90*/  @!P4 IMAD.IADD R9, R23, 0x1, R9 ;  /* 0x000000011709c824 */ /* 0x000fc400078e0209 */
[----:B------:R-:W-:Y:S02]  /*1aa0*/  IMAD.SHL.U32 R231, R231, 0x2, RZ ;  /* 0x00000002e7e77824 */ /* 0x000fe400078e00ff */
[----:B------:R-:W-:Y:S01]  /*1ab0*/  @!P0 IMAD R16, R18, c[0x0][0x194], R13 ;  /* 0x0000650012108a24 */ /* 0x000fe200078e020d */
[----:B------:R-:W-:Y:S01]  /*1ac0*/  @!P4 LEA.HI.X R13, R22, c[0x0][0x164], R9, 0x1, P1 ;  /* 0x00005900160dca11 */ /* 0x000fe200008f0c09 */
[----:B------:R-:W-:Y:S01]  /*1ad0*/  @!P3 IMAD.IADD R3, R25, 0x1, R3 ;  /* 0x000000011903b824 */ /* 0x000fe200078e0203 */
[C---:B------:R-:W-:Y:S01]  /*1ae0*/  @!P3 LEA R14, P1, R24.reuse, c[0x0][0x160], 0x1 ;  /* 0x00005800180eba11 */ /* 0x040fe200078208ff */
[----:B------:R-:W-:Y:S01]  /*1af0*/  @!PT LDS RZ, [RZ] ;  /* 0x00000000fffff984 */ /* 0x000fe20000000800 */
[----:B------:R-:W-:Y:S01]  /*1b00*/  @!PT LDS RZ, [RZ] ;  /* 0x00000000fffff984 */ /* 0x000fe20000000800 */
[----:B------:R-:W-:Y:S01]  /*1b10*/  @!PT LDS RZ, [RZ] ;  /* 0x00000000fffff984 */ /* 0x000fe20000000800 */
[----:B------:R1:W-:Y:S01]  /*1b20*/  @!P5 LDGSTS.E.BYPASS.LTC128B.128 [R231], [R26.64] ;  /* 0x000000001ae7dfae */ /* 0x0003e2000b901d52 */
[----:B------:R-:W-:Y:S02]  /*1b30*/  IMAD R245, R7, c[0x0][0x1b0], RZ ;  /* 0x00006c0007f57a24 */ /* 0x000fe400078e02ff */
[----:B------:R-:W-:Y:S01]  /*1b40*/  @!P3 LEA.HI.X R15, R24, c[0x0][0x164], R3, 0x1, P1 ;  /* 0x00005900180fba11 */ /* 0x000fe200008f0c03 */
[----:B------:R1:W-:Y:S01]  /*1b50*/  @!P5 LDGSTS.E.BYPASS.LTC128B.128 [R231+0x2000], [R26.64+0x80] ;  /* 0x020000801ae7dfae */ /* 0x0003e2000b901d52 */
[----:B------:R-:W-:-:S02]  /*1b60*/  IMAD R245, R166, c[0x0][0x1b4], R245 ;  /* 0x00006d00a6f57a24 */ /* 0x000fc400078e02f5 */
[----:B------:R-:W-:Y:S01]  /*1b70*/  IMAD.WIDE.U32 R234, R166, c[0x0][0x1b0], R234 ;  /* 0x00006c00a6ea7a25 */ /* 0x000fe200078e00ea */
[----:B------:R1:W-:Y:S03]  /*1b80*/  @!P5 LDGSTS.E.BYPASS.LTC128B.128 [R231+0x4000], [R26.64+0x100] ;  /* 0x040001001ae7dfae */ /* 0x0003e6000b901d52 */
[----:B------:R-:W-:Y:S01]  /*1b90*/  IMAD.IADD R245, R235, 0x1, R245 ;  /* 0x00000001ebf57824 */ /* 0x000fe200078e02f5 */
[----:B------:R1:W-:Y:S01]  /*1ba0*/  @!P5 LDGSTS.E.BYPASS.LTC128B.128 [R231+0x6000], [R26.64+0x180] ;  /* 0x060001801ae7dfae */ /* 0x0003e2000b901d52 */
[----:B------:R-:W-:Y:S01]  /*1bb0*/  IMAD.U32 R3, RZ, RZ, UR22 ;  /* 0x00000016ff037e24 */ /* 0x000fe2000f8e00ff */
[----:B------:R-:W-:Y:S01]  /*1bc0*/  ISETP.GE.AND P5, PT, R8, UR12, PT ;  /* 0x0000000c08007c0c */ /* 0x000fe2000bfa6270 */
[----:B------:R-:W-:Y:S01]  /*1bd0*/  IMAD.MOV.U32 R244, RZ, RZ, R234 ;  /* 0x000000fffff47224 */ /* 0x000fe200078e00ea */
[----:B------:R2:W-:Y:S01]  /*1be0*/  @!P4 LDGSTS.E.BYPASS.LTC128B.128 [R231+0x800], [R12.64] ;  /* 0x008000000ce7cfae */ /* 0x0005e2000b901d52 */
[----:B------:R-:W-:-:S03]  /*1bf0*/  @!P0 IMAD.WIDE.U32 R18, R18, c[0x0][0x190], R20 ;  /* 0x0000640012128a25 */ /* 0x000fc600078e0014 */
[----:B------:R2:W-:Y:S01]  /*1c00*/  @!P4 LDGSTS.E.BYPASS.LTC128B.128 [R231+0x2800], [R12.64+0x80] ;  /* 0x028000800ce7cfae */ /* 0x0005e2000b901d52 */
[----:B------:R-:W-:Y:S02]  /*1c10*/  IMAD.U32 R9, RZ, RZ, UR7 ;  /* 0x00000007ff097e24 */ /* 0x000fe4000f8e00ff */
[----:B------:R-:W-:Y:S01]  /*1c20*/  @!P0 IMAD.IADD R16, R19, 0x1, R16 ;  /* 0x0000000113108824 */ /* 0x000fe200078e0210 */
[----:B------:R2:W-:Y:S01]  /*1c30*/  @!P4 LDGSTS.E.BYPASS.LTC128B.128 [R231+0x4800], [R12.64+0x100] ;  /* 0x048001000ce7cfae */ /* 0x0005e2000b901d52 */
[----:B------:R-:W-:Y:S02]  /*1c40*/  IMAD.U32 R8, RZ, RZ, UR4 ;  /* 0x00000004ff087e24 */ /* 0x000fe4000f8e00ff */
[C---:B------:R-:W-:Y:S01]  /*1c50*/  IMAD R11, R10.reuse, c[0x0][0x1a4], R11 ;  /* 0x000069000a0b7a24 */ /* 0x040fe200078e020b */
[----:B------:R2:W-:Y:S01]  /*1c60*/  @!P4 LDGSTS.E.BYPASS.LTC128B.128 [R231+0x6800], [R12.64+0x180] ;  /* 0x068001800ce7cfae */ /* 0x0005e2000b901d52 */
[----:B------:R-:W-:Y:S01]  /*1c70*/  ISETP.GE.AND P4, PT, R10, UR12, PT ;  /* 0x0000000c0a007c0c */ /* 0x000fe2000bf86270 */
[----:B------:R-:W-:-:S02]  /*1c80*/  IMAD R241, R7, c[0x0][0x1b8], RZ ;  /* 0x00006e0007f17a24 */ /* 0x000fc400078e02ff */
[----:B------:R3:W-:Y:S01]  /*1c90*/  @!P3 LDGSTS.E.BYPASS.LTC128B.128 [R231+0x1000], [R14.64] ;  /* 0x010000000ee7bfae */ /* 0x0007e2000b901d52 */
[----:B------:R-:W-:Y:S02]  /*1ca0*/  IMAD.U32 R7, RZ, RZ, UR6 ;  /* 0x00000006ff077e24 */ /* 0x000fe4000f8e00ff */
[----:B------:R-:W-:Y:S01]  /*1cb0*/  IMAD R241, R166, c[0x0][0x1bc], R241 ;  /* 0x00006f00a6f17a24 */ /* 0x000fe200078e02f1 */
[----:B------:R3:W-:Y:S04]  /*1cc0*/  @!P3 LDGSTS.E.BYPASS.LTC128B.128 [R231+0x3000], [R14.64+0x80] ;  /* 0x030000800ee7bfae */ /* 0x0007e8000b901d52 */
[----:B------:R3:W-:Y:S04]  /*1cd0*/  @!P3 LDGSTS.E.BYPASS.LTC128B.128 [R231+0x5000], [R14.64+0x100] ;  /* 0x050001000ee7bfae */ /* 0x0007e8000b901d52 */
[----:B------:R3:W-:Y:S01]  /*1ce0*/  @!P3 LDGSTS.E.BYPASS.LTC128B.128 [R231+0x7000], [R14.64+0x180] ;  /* 0x070001800ee7bfae */ /* 0x0007e2000b901d52 */
[----:B------:R-:W-:-:S04]  /*1cf0*/  @!P0 LEA R24, P3, R18, c[0x0][0x160], 0x1 ;  /* 0x0000580012188a11 */ /* 0x000fc800078608ff */
[----:B------:R-:W-:Y:S01]  /*1d00*/  @!P0 LEA.HI.X R25, R18, c[0x0][0x164], R16, 0x1, P3 ;  /* 0x0000590012198a11 */ /* 0x000fe200018f0c10 */
[----:B------:R-:W-:-:S04]  /*1d10*/  IMAD.WIDE.U32 R16, R10, c[0x0][0x1a0], R246 ;  /* 0x000068000a107a25 */ /* 0x000fc800078e00f6 */
[----:B------:R4:W-:Y:S01]  /*1d20*/  @!P0 LDGSTS.E.BYPASS.LTC128B.128 [R231+0x1800], [R24.64] ;  /* 0x0180000018e78fae */ /* 0x0009e2000b901d52 */
[----:B--2---:R-:W-:Y:S02]  /*1d30*/  IMAD.U32 R13, RZ, RZ, UR6 ;  /* 0x00000006ff0d7e24 */ /* 0x004fe4000f8e00ff */
[----:B------:R-:W-:Y:S01]  /*1d40*/  IMAD.U32 R12, RZ, RZ, UR6 ;  /* 0x00000006ff0c7e24 */ /* 0x000fe2000f8e00ff */
[----:B------:R4:W-:Y:S04]  /*1d50*/  @!P0 LDGSTS.E.BYPASS.LTC128B.128 [R231+0x3800], [R24.64+0x80] ;  /* 0x0380008018e78fae */ /* 0x0009e8000b901d52 */
[----:B------:R4:W-:Y:S04]  /*1d60*/  @!P0 LDGSTS.E.BYPASS.LTC128B.128 [R231+0x5800], [R24.64+0x100] ;  /* 0x0580010018e78fae */ /* 0x0009e8000b901d52 */
[----:B------:R4:W-:Y:S01]  /*1d70*/  @!P0 LDGSTS.E.BYPASS.LTC128B.128 [R231+0x7800], [R24.64+0x180] ;  /* 0x0780018018e78fae */ /* 0x0009e2000b901d52 */
[----:B---3--:R-:W-:-:S05]  /*1d80*/  IMAD.WIDE.U32 R14, R3, UR17, R244 ;  /* 0x00000011030e7c25 */ /* 0x008fca000f8e00f4 */
[----:B------:R-:W-:Y:S02]  /*1d90*/  @!P6 LEA R13, P1, R13, R14, 0x4 ;  /* 0x0000000e0d0de211 */ /* 0x000fe400078220ff */
[----:B------:R-:W-:Y:S01]  /*1da0*/  IADD3 R15, R15, UR5, RZ ;  /* 0x000000050f0f7c10 */ /* 0x000fe2000fffe0ff */
[----:B------:R-:W-:Y:S01]  /*1db0*/  ULDC.64 UR4, c[0x0][0x1a0] ;  /* 0x0000680000047ab9 */ /* 0x000fe20000000a00 */
[----:B------:R-:W-:Y:S01]  /*1dc0*/  @!P4 LEA R22, P3, R14, c[0x0][0x168], 0x1 ;  /* 0x00005a000e16ca11 */ /* 0x000fe200078608ff */
[----:B------:R-:W-:Y:S01]  /*1dd0*/  UIMAD UR15, UR15, UR4, URZ ;  /* 0x000000040f0f72a4 */ /* 0x000fe2000f8e023f */
[----:B------:R-:W-:Y:S02]  /*1de0*/  @!P6 LEA.HI.X R12, R12, R15, R9, 0x4, P1 ;  /* 0x0000000f0c0ce211 */ /* 0x000fe400008f2409 */
[----:B------:R-:W-:Y:S01]  /*1df0*/  @!P6 LEA R20, P1, R13, c[0x0][0x168], 0x1 ;  /* 0x00005a000d14ea11 */ /* 0x000fe200078208ff */
[----:B------:R-:W-:Y:S01]  /*1e00*/  UIMAD UR15, UR17, UR5, UR15 ;  /* 0x00000005110f72a4 */ /* 0x000fe2000f8e020f */
[----:B------:R-:W-:-:S02]  /*1e10*/  @!P4 LEA.HI.X R23, R14, c[0x0][0x16c], R15, 0x1, P3 ;  /* 0x00005b000e17ca11 */ /* 0x000fc400018f0c0f */
[----:B------:R-:W-:Y:S02]  /*1e20*/  @!P6 LEA.HI.X R21, R13, c[0x0][0x16c], R12, 0x1, P1 ;  /* 0x00005b000d15ea11 */ /* 0x000fe400008f0c0c */
[----:B------:R-:W-:Y:S01]  /*1e30*/  ISETP.GE.AND P1, PT, R2, UR12, PT ;  /* 0x0000000c02007c0c */ /* 0x000fe2000bf26270 */
[----:B------:R2:W-:Y:S01]  /*1e40*/  @!P4 LDGSTS.E.BYPASS.LTC128B.128 [R231+0x8000], [R22.64] ;  /* 0x0800000016e7cfae */ /* 0x0005e2000b901d52 */
[----:B------:R-:W-:-:S03]  /*1e50*/  @!P2 IADD3 R9, P3, R14, UR26, RZ ;  /* 0x0000001a0e09ac10 */ /* 0x000fc6000ff7e0ff */
[----:B------:R2:W-:Y:S01]  /*1e60*/  @!P4 LDGSTS.E.BYPASS.LTC128B.128 [R231+0xa000], [R22.64+0x80] ;  /* 0x0a00008016e7cfae */ /* 0x0005e2000b901d52 */
[----:B------:R-:W-:Y:S02]  /*1e70*/  @!P2 IADD3.X R8, R15, UR27, R8, P3, !PT ;  /* 0x0000001b0f08ac10 */ /* 0x000fe40009ffe408 */
[----:B------:R-:W-:Y:S01]  /*1e80*/  IADD3 R12, P3, R16, UR24, RZ ;  /* 0x00000018100c7c10 */ /* 0x000fe2000ff7e0ff */
[----:B------:R-:W-:Y:S01]  /*1e90*/  UIMAD.WIDE.U32 UR24, UR17, UR4, URZ ;  /* 0x00000004111872a5 */ /* 0x000fe2000f8e003f */
[----:B------:R2:W-:Y:S02]  /*1ea0*/  @!P4 LDGSTS.E.BYPASS.LTC128B.128 [R231+0xc000], [R22.64+0x100] ;  /* 0x0c00010016e7cfae */ /* 0x0005e4000b901d52 */
[----:B------:R-:W-:Y:S01]  /*1eb0*/  IADD3.X R13, R17, UR21, R11, P3, !PT ;  /* 0x00000015110d7c10 */ /* 0x000fe20009ffe40b */
[----:B------:R-:W-:Y:S01]  /*1ec0*/  VOTEU.ALL UP0, P1 ;  /* 0x00000000003f7886 */ /* 0x000fe20000800000 */
[C---:B------:R-:W-:Y:S01]  /*1ed0*/  @!P2 LEA R18, P3, R9.reuse, c[0x0][0x168], 0x1 ;  /* 0x00005a000912aa11 */ /* 0x040fe200078608ff */
[----:B------:R-:W-:Y:S01]  /*1ee0*/  UIADD3 UR21, UR25, UR15, URZ ;  /* 0x0000000f19157290 */ /* 0x000fe2000fffe03f */
[----:B------:R2:W-:Y:S01]  /*1ef0*/  @!P4 LDGSTS.E.BYPASS.LTC128B.128 [R231+0xe000], [R22.64+0x180] ;  /* 0x0e00018016e7cfae */ /* 0x0005e2000b901d52 */
[----:B------:R-:W-:Y:S01]  /*1f00*/  IMAD.WIDE.U32 R166, R166, c[0x0][0x1b8], R12 ;  /* 0x00006e00a6a67a25 */ /* 0x000fe200078e000c */
[----:B------:R-:W-:Y:S01]  /*1f10*/  @!UP0 UIMAD UR15, UR7, 0x30, URZ ;  /* 0x00000030070f88a4 */ /* 0x000fe2000f8e023f */
[----:B------:R-:W-:Y:S01]  /*1f20*/  @!P2 LEA.HI.X R19, R9, c[0x0][0x16c], R8, 0x1, P3 ;  /* 0x00005b000913aa11 */ /* 0x000fe200018f0c08 */
[----:B------:R3:W-:Y:S01]  /*1f30*/  @!P6 LDGSTS.E.BYPASS.LTC128B.128 [R231+0x8800], [R20.64] ;  /* 0x0880000014e7efae */ /* 0x0007e2000b901d52 */
[----:B------:R-:W-:Y:S01]  /*1f40*/  @!P1 IMAD.WIDE.U32 R12, R7, 0x30, R14 ;  /* 0x00000030070c9825 */ /* 0x000fe200078e000e */
[----:B------:R-:W-:-:S02]  /*1f50*/  LEA.HI R11, R5, R6, RZ, 0x4 ;  /* 0x00000006050b7211 */ /* 0x000fc400078f20ff */
[----:B------:R3:W-:Y:S01]  /*1f60*/  @!P6 LDGSTS.E.BYPASS.LTC128B.128 [R231+0xa800], [R20.64+0x80] ;  /* 0x0a80008014e7efae */ /* 0x0007e2000b901d52 */
[----:B-1----:R-:W-:Y:S01]  /*1f70*/  IMAD.U32 R26, RZ, RZ, UR24 ;  /* 0x00000018ff1a7e24 */ /* 0x002fe2000f8e00ff */
[----:B------:R-:W-:Y:S01]  /*1f80*/  @!P1 IADD3 R8, R13, UR15, RZ ;  /* 0x0000000f0d089c10 */ /* 0x000fe2000fffe0ff */
[----:B------:R-:W-:Y:S01]  /*1f90*/  IMAD.U32 R7, RZ, RZ, UR21 ;  /* 0x00000015ff077e24 */ /* 0x000fe2000f8e00ff */
[----:B------:R-:W-:Y:S01]  /*1fa0*/  @!P1 LEA R16, P3, R12, c[0x0][0x168], 0x1 ;  /* 0x00005a000c109a11 */ /* 0x000fe200078608ff */
[----:B------:R3:W-:Y:S01]  /*1fb0*/  @!P6 LDGSTS.E.BYPASS.LTC128B.128 [R231+0xc800], [R20.64+0x100] ;  /* 0x0c80010014e7efae */ /* 0x0007e2000b901d52 */
[----:B------:R-:W-:Y:S01]  /*1fc0*/  IMAD.IADD R241, R167, 0x1, R241 ;  /* 0x00000001a7f17824 */ /* 0x000fe200078e02f1 */
[----:B------:R-:W-:Y:S01]  /*1fd0*/  LEA R14, P0, R26, R166, 0x6 ;  /* 0x000000a61a0e7211 */ /* 0x000fe200078030ff */
[----:B------:R-:W-:Y:S01]  /*1fe0*/  IMAD.SHL.U32 R9, R10, 0x8, RZ ;  /* 0x000000080a097824 */ /* 0x000fe200078e00ff */
[----:B------:R-:W-:Y:S01]  /*1ff0*/  @!P1 LEA.HI.X R17, R12, c[0x0][0x16c], R8, 0x1, P3 ;  /* 0x00005b000c119a11 */ /* 0x000fe200018f0c08 */
[----:B------:R3:W-:Y:S01]  /*2000*/  @!P6 LDGSTS.E.BYPASS.LTC128B.128 [R231+0xe800], [R20.64+0x180] ;  /* 0x0e80018014e7efae */ /* 0x0007e2000b901d52 */
[----:B------:R-:W-:Y:S01]  /*2010*/  ISETP.GE.AND P6, PT, R10, UR12, PT ;  /* 0x0000000c0a007c0c */ /* 0x000fe2000bfc6270 */
[----:B------:R-:W-:Y:S01]  /*2020*/  IMAD.SHL.U32 R10, R0, 0x40, RZ ;  /* 0x00000040000a7824 */ /* 0x000fe200078e00ff */
[----:B------:R-:W-:Y:S01]  /*2030*/  ISETP.GE.AND P4, PT, R4, UR12, PT ;  /* 0x0000000c04007c0c */ /* 0x000fe2000bf86270 */
[----:B------:R1:W-:Y:S01]  /*2040*/  @!P2 LDGSTS.E.BYPASS.LTC128B.128 [R231+0x9000], [R18.64] ;  /* 0x0900000012e7afae */ /* 0x0003e2000b901d52 */
[----:B------:R-:W-:Y:S01]  /*2050*/  IMAD.U32 R8, RZ, RZ, UR4 ;  /* 0x00000004ff087e24 */ /* 0x000fe2000f8e00ff */
[----:B------:R-:W-:Y:S01]  /*2060*/  LOP3.LUT R13, R11, 0xfffffff0, RZ, 0xc0, !PT ;  /* 0xfffffff00b0d7812 */ /* 0x000fe200078ec0ff */
[----:B------:R-:W-:Y:S01]  /*2070*/  IMAD.U32 R4, RZ, RZ, UR5 ;  /* 0x00000005ff047e24 */ /* 0x000fe2000f8e00ff */
[----:B------:R1:W-:Y:S01]  /*2080*/  @!P2 LDGSTS.E.BYPASS.LTC128B.128 [R231+0xb000], [R18.64+0x80] ;  /* 0x0b00008012e7afae */ /* 0x0003e2000b901d52 */
[----:B------:R-:W-:Y:S01]  /*2090*/  LEA.HI.X R15, R26, R241, R7, 0x6, P0 ;  /* 0x000000f11a0f7211 */ /* 0x000fe200000f3407 */
[----:B------:R-:W-:Y:S01]  /*20a0*/  IMAD.U32 R7, RZ, RZ, UR4 ;  /* 0x00000004ff077e24 */ /* 0x000fe2000f8e00ff */
[----:B------:R-:W-:Y:S01]  /*20b0*/  LOP3.LUT R10, R10, 0x1c0, RZ, 0xc0, !PT ;  /* 0x000001c00a0a7812 */ /* 0x000fe200078ec0ff */
[----:B------:R1:W-:Y:S01]  /*20c0*/  @!P2 LDGSTS.E.BYPASS.LTC128B.128 [R231+0xd000], [R18.64+0x100] ;  /* 0x0d00010012e7afae */ /* 0x0003e2000b901d52 */
[----:B------:R-:W-:Y:S01]  /*20d0*/  @!P5 LEA R8, P0, R8, R14, 0x4 ;  /* 0x0000000e0808d211 */ /* 0x000fe200078020ff */
[----:B------:R-:W-:Y:S01]  /*20e0*/  IMAD.IADD R13, R6, 0x1, -R13 ;  /* 0x00000001060d7824 */ /* 0x000fe200078e0a0d */
[----:B------:R-:W-:Y:S01]  /*20f0*/  SHF.R.S32.HI R12, RZ, 0x4, R11 ;  /* 0x00000004ff0c7819 */ /* 0x000fe2000001140b */
[----:B------:R1:W-:Y:S01]  /*2100*/  @!P2 LDGSTS.E.BYPASS.LTC128B.128 [R231+0xf000], [R18.64+0x180] ;  /* 0x0f00018012e7afae */ /* 0x0003e2000b901d52 */
[----:B------:R-:W-:Y:S01]  /*2110*/  ISETP.GE.AND P3, PT, R2, UR12, PT ;  /* 0x0000000c02007c0c */ /* 0x000fe2000bf66270 */
[----:B------:R-:W-:Y:S01]  /*2120*/  IMAD.U32 R27, RZ, RZ, UR25 ;  /* 0x00000019ff1b7e24 */ /* 0x000fe2000f8e00ff */
[----:B------:R-:W-:Y:S01]  /*2130*/  LOP3.LUT R9, R10, 0x8, R9, 0xf8, !PT ;  /* 0x000000080a097812 */ /* 0x000fe200078ef809 */
[----:B------:R5:W-:Y:S01]  /*2140*/  @!P1 LDGSTS.E.BYPASS.LTC128B.128 [R231+0x9800], [R16.64] ;  /* 0x0980000010e79fae */ /* 0x000be2000b901d52 */
[----:B------:R-:W-:Y:S01]  /*2150*/  USHF.L.U32 UR12, UR5, 0x5, URZ ;  /* 0x00000005050c7899 */ /* 0x000fe2000800063f */
[----:B------:R-:W-:Y:S01]  /*2160*/  @!P5 LEA.HI.X R7, R7, R15, R4, 0x4, P0 ;  /* 0x0000000f0707d211 */ /* 0x000fe200000f2404 */
[----:B------:R-:W-:Y:S01]  /*2170*/  UIMAD.WIDE.U32 UR24, UR4, 0x20, URZ ;  /* 0x00000020041878a5 */ /* 0x000fe2000f8e003f */
[----:B------:R5:W-:Y:S01]  /*2180*/  @!P1 LDGSTS.E.BYPASS.LTC128B.128 [R231+0xb800], [R16.64+0x80] ;  /* 0x0b80008010e79fae */ /* 0x000be2000b901d52 */
[----:B------:R-:W-:Y:S01]  /*2190*/  SHF.R.U32.HI R10, RZ, 0x3, R10 ;  /* 0x00000003ff0a7819 */ /* 0x000fe2000001160a */
[----:B------:R-:W-:Y:S01]  /*21a0*/  UIADD3 UR15, UR14, 0x1, -UR16 ;  /* 0x000000010e0f7890 */ /* 0x000fe2000fffe810 */
[----:B------:R-:W-:Y:S01]  /*21b0*/  LEA.HI R11, R11, R12, RZ, 0x1 ;  /* 0x0000000c0b0b7211 */ /* 0x000fe200078f08ff */
[----:B------:R5:W-:Y:S01]  /*21c0*/  @!P1 LDGSTS.E.BYPASS.LTC128B.128 [R231+0xd800], [R16.64+0x100] ;  /* 0x0d80010010e79fae */ /* 0x000be2000b901d52 */
[C---:B---3--:R-:W-:Y:S01]  /*21d0*/  @!P5 LEA R20, P0, R8.reuse, c[0x0][0x170], 0x1 ;  /* 0x00005c000814da11 */ /* 0x048fe200078008ff */
[----:B------:R-:W-:Y:S01]  /*21e0*/  VOTEU.ALL UP0, P3 ;  /* 0x00000000003f7886 */ /* 0x000fe20001800000 */
[----:B------:R-:W-:Y:S01]  /*21f0*/  SHF.R.S32.HI R2, RZ, 0x1f, R13 ;  /* 0x0000001fff027819 */ /* 0x000fe2000001140d */
[----:B------:R5:W-:Y:S01]  /*2200*/  @!P1 LDGSTS.E.BYPASS.LTC128B.128 [R231+0xf800], [R16.64+0x180] ;  /* 0x0f80018010e79fae */ /* 0x000be2000b901d52 */
[----:B------:R-:W-:Y:S01]  /*2210*/  LOP3.LUT R10, R9, R10, RZ, 0x3c, !PT ;  /* 0x0000000a090a7212 */ /* 0x000fe200078e3cff */
[----:B------:R-:W-:Y:S01]  /*2220*/  IMAD.U32 R9, RZ, RZ, UR12 ;  /* 0x0000000cff097e24 */ /* 0x000fe2000f8e00ff */
[----:B------:R-:W-:Y:S01]  /*2230*/  LOP3.LUT R11, R11, 0xfffffffe, RZ, 0xc0, !PT ;  /* 0xfffffffe0b0b7812 */ /* 0x000fe200078ec0ff */
[----:B------:R-:W0:Y:S01]  /*2240*/  LDGDEPBAR ;  /* 0x00000000000079af */ /* 0x000e220000000000 */
[----:B------:R-:W-:Y:S01]  /*2250*/  @!P5 LEA.HI.X R21, R8, c[0x0][0x174], R7, 0x1, P0 ;  /* 0x00005d000815da11 */ /* 0x000fe200000f0c07 */
[----:B------:R-:W-:Y:S01]  /*2260*/  IMAD.U32 R7, RZ, RZ, UR4 ;  /* 0x00000004ff077e24 */ /* 0x000fe2000f8e00ff */
[----:B------:R-:W-:Y:S01]  /*2270*/  @!P4 IADD3 R8, P0, R14, UR24, RZ ;  /* 0x000000180e08cc10 */ /* 0x000fe2000ff1e0ff */
[----:B------:R-:W-:Y:S01]  /*2280*/  IMAD.IADD R11, R12, 0x1, -R11 ;  /* 0x000000010c0b7824 */ /* 0x000fe200078e0a0b */
[----:B------:R-:W-:Y:S01]  /*2290*/  LEA.HI R2, R2, R13, RZ, 0x3 ;  /* 0x0000000d02027211 */ /* 0x000fe200078f18ff */
[----:B------:R-:W-:Y:S01]  /*22a0*/  @!UP0 UIMAD UR12, UR5, 0x30, URZ ;  /* 0x00000030050c88a4 */ /* 0x000fe2000f8e023f */
[----:B------:R-:W-:Y:S01]  /*22b0*/  @!P4 IADD3.X R9, R15, UR25, R9, P0, !PT ;  /* 0x000000190f09cc10 */ /* 0x000fe200087fe409 */
[C---:B------:R-:W-:Y:S01]  /*22c0*/  IMAD R229, R11.reuse, 0x200, R10 ;  /* 0x000002000be57824 */ /* 0x040fe200078e020a */
[----:B------:R-:W-:Y:S01]  /*22d0*/  LOP3.LUT R4, R2, 0xfffffff8, RZ, 0xc0, !PT ;  /* 0xfffffff802047812 */ /* 0x000fe200078ec0ff */
[----:B------:R-:W-:Y:S01]  /*22e0*/  IMAD.SHL.U32 R11, R11, 0x8, RZ ;  /* 0x000000080b0b7824 */ /* 0x000fe200078e00ff */
[----:B------:R-:W-:Y:S01]  /*22f0*/  @!P6 LEA R12, P1, R14, c[0x0][0x170], 0x1 ;  /* 0x00005c000e0cea11 */ /* 0x000fe200078208ff */
[----:B------:R-:W-:Y:S01]  /*2300*/  IMAD.SHL.U32 R89, R2, 0x40, RZ ;  /* 0x0000004002597824 */ /* 0x000fe200078e00ff */
[----:B------:R-:W-:Y:S01]  /*2310*/  UISETP.GT.AND UP0, UPT, UR17, UR9, UPT ;  /* 0x000000091100728c */ /* 0x000fe2000bf04270 */
[----:B------:R-:W-:Y:S01]  /*2320*/  IMAD.IADD R4, R13, 0x1, -R4 ;  /* 0x000000010d047824 */ /* 0x000fe200078e0a04 */
[--C-:B------:R-:W-:Y:S01]  /*2330*/  @!P6 LEA.HI.X R13, R14, c[0x0][0x174], R15.reuse, 0x1, P1 ;  /* 0x00005d000e0dea11 */ /* 0x100fe200008f0c0f */
[----:B------:R-:W-:Y:S01]  /*2340*/  @!P3 IMAD.WIDE.U32 R14, R7, 0x30, R14 ;  /* 0x00000030070eb825 */ /* 0x000fe200078e000e */
[----:B------:R-:W-:-:S03]  /*2350*/  LOP3.LUT R89, R89, 0xfffffe00, RZ, 0xc0, !PT ;  /* 0xfffffe0059597812 */ /* 0x000fc600078ec0ff */
[----:B------:R-:W-:Y:S02]  /*2360*/  IMAD.SHL.U32 R10, R4, 0x40, RZ ;  /* 0x00000040040a7824 */ /* 0x000fe400078e00ff */
[----:B------:R-:W-:Y:S01]  /*2370*/  IMAD.SHL.U32 R229, R229, 0x2, RZ ;  /* 0x00000002e5e57824 */ /* 0x000fe200078e00ff */
[----:B-----5:R-:W-:Y:S01]  /*2380*/  @!P4 LEA R16, P0, R8, c[0x0][0x170], 0x1 ;  /* 0x00005c000810ca11 */ /* 0x020fe200078008ff */
[----:B------:R-:W-:-:S04]  /*2390*/  DEPBAR.LE SB0, 0x0 ;  /* 0x000080000000791a */ /* 0x000fc80000000000 */
[----:B------:R-:W-:Y:S01]  /*23a0*/  BAR.SYNC.DEFER_BLOCKING 0x0 ;  /* 0x0000000000007b1d */ /* 0x000fe20000010000 */
[----:B------:R-:W-:Y:S01]  /*23b0*/  @!P4 LEA.HI.X R17, R8, c[0x0][0x174], R9, 0x1, P0 ;  /* 0x00005d000811ca11 */ /* 0x000fe200000f0c09 */
[----:B------:R-:W-:Y:S01]  /*23c0*/  IMAD.MOV.U32 R7, RZ, RZ, 0x10 ;  /* 0x00000010ff077424 */ /* 0x000fe200078e00ff */
[----:B------:R-:W-:Y:S02]  /*23d0*/  LOP3.LUT R10, R10, 0x1c0, RZ, 0xc0, !PT ;  /* 0x000001c00a0a7812 */ /* 0x000fe400078ec0ff */
[----:B------:R-:W-:Y:S02]  /*23e0*/  IADD3 R227, R229, 0x8020, RZ ;  /* 0x00008020e5e37810 */ /* 0x000fe40007ffe0ff */
[----:B------:R-:W-:Y:S02]  /*23f0*/  LOP3.LUT R11, R10, 0x8, R11, 0xf8, !PT ;  /* 0x000000080a0b7812 */ /* 0x000fe400078ef80b */
[----:B------:R-:W-:Y:S02]  /*2400*/  R2P PR, R4, 0x6 ;  /* 0x0000000604007804 */ /* 0x000fe40000000000 */
[----:B------:R-:W-:Y:S01]  /*2410*/  @!P3 IADD3 R4, R15, UR12, RZ ;  /* 0x0000000c0f04bc10 */ /* 0x000fe2000fffe0ff */
[----:B------:R-:W-:Y:S01]  /*2420*/  ULDC UR12, c[0x0][0x2e4] ;  /* 0x0000b900000c7ab9 */ /* 0x000fe20000000800 */
[----:B-1----:R-:W-:Y:S01]  /*2430*/  @!P3 LEA R18, P0, R14, c[0x0][0x170], 0x1 ;  /* 0x00005c000e12ba11 */ /* 0x002fe200078008ff */
[----:B------:R-:W-:Y:S01]  /*2440*/  UIADD3 UR12, UR14, -UR12, -UR16 ;  /* 0x8000000c0e0c7290 */ /* 0x000fe2000fffe810 */
[----:B------:R-:W-:-:S02]  /*2450*/  SHF.R.U32.HI R10, RZ, 0x3, R10 ;  /* 0x00000003ff0a7819 */ /* 0x000fc4000001160a */
[----:B------:R-:W-:Y:S02]  /*2460*/  @!P3 LEA.HI.X R19, R14, c[0x0][0x174], R4, 0x1, P0 ;  /* 0x00005d000e13ba11 */ /* 0x000fe400000f0c04 */
[----:B------:R-:W-:Y:S02]  /*2470*/  SHF.R.S32.HI R4, RZ, 0x5, R88 ;  /* 0x00000005ff047819 */ /* 0x000fe40000011458 */
[----:B------:R-:W-:Y:S02]  /*2480*/  LOP3.LUT R2, R11, R10, RZ, 0x3c, !PT ;  /* 0x0000000a0b027212 */ /* 0x000fe400078e3cff */
[----:B------:R-:W-:Y:S01]  /*2490*/  SEL R7, R7, 0xfffffff0, !P1 ;  /* 0xfffffff007077807 */ /* 0x000fe20004800000 */
[----:B------:R-:W-:Y:S01]  /*24a0*/  @P6 STS.128 [R231+0x10000], RZ ;  /* 0x010000ffe7006388 */ /* 0x000fe20000000c00 */
[C---:B------:R-:W-:Y:S01]  /*24b0*/  IMAD R5, R4.reuse, 0x400, R89 ;  /* 0x0000040004057824 */ /* 0x040fe200078e0259 */
[----:B------:R-:W-:Y:S01]  /*24c0*/  LEA R4, R4, UR13, 0x4 ;  /* 0x0000000d04047c11 */ /* 0x000fe2000f8e20ff */
[----:B------:R-:W-:Y:S01]  /*24d0*/  ULDC UR13, c[0x0][0x2e8] ;  /* 0x0000ba00000d7ab9 */ /* 0x000fe20000000800 */
[----:B------:R-:W-:Y:S01]  /*24e0*/  @P6 STS.128 [R231+0x12000], RZ ;  /* 0x012000ffe7006388 */ /* 0x000fe20000000c00 */
[----:B------:R-:W-:Y:S01]  /*24f0*/  IMAD.IADD R230, R2, 0x1, R5 ;  /* 0x0000000102e67824 */ /* 0x000fe200078e0205 */
[----:B------:R-:W-:Y:S01]  /*2500*/  UIADD3 UR13, UR15, UR13, URZ ;  /* 0x0000000d0f0d7290 */ /* 0x000fe2000fffe03f */
[----:B------:R-:W-:Y:S01]  /*2510*/  IMAD.MOV.U32 R5, RZ, RZ, 0x20 ;  /* 0x00000020ff057424 */ /* 0x000fe200078e00ff */
[----:B------:R-:W-:Y:S01]  /*2520*/  @P6 STS.128 [R231+0x14000], RZ ;  /* 0x014000ffe7006388 */ /* 0x000fe20000000c00 */
[----:B------:R-:W-:-:S03]  /*2530*/  IMAD.SHL.U32 R230, R230, 0x2, RZ ;  /* 0x00000002e6e67824 */ /* 0x000fc600078e00ff */
[----:B------:R-:W-:Y:S01]  /*2540*/  @P6 STS.128 [R231+0x16000], RZ ;  /* 0x016000ffe7006388 */ /* 0x000fe20000000c00 */
[----:B------:R-:W-:Y:S01]  /*2550*/  SEL R5, R5, 0xffffffe0, !P2 ;  /* 0xffffffe005057807 */ /* 0x000fe20005000000 */
[--C-:B------:R-:W-:Y:S01]  /*2560*/  IMAD R228, R7, 0x2, R230.reuse ;  /* 0x0000000207e47824 */ /* 0x100fe200078e02e6 */
[----:B------:R-:W-:Y:S01]  /*2570*/  R2P PR, R0, 0x6 ;  /* 0x0000000600007804 */ /* 0x000fe20000000000 */
[----:B------:R-:W-:Y:S01]  /*2580*/  @!PT LDS RZ, [RZ] ;  /* 0x00000000fffff984 */ /* 0x000fe20000000800 */
[----:B------:R-:W-:Y:S01]  /*2590*/  @!PT LDS RZ, [RZ] ;  /* 0x00000000fffff984 */ /* 0x000fe20000000800 */
[----:B------:R-:W-:Y:S01]  /*25a0*/  @!PT LDS RZ, [RZ] ;  /* 0x00000000fffff984 */ /* 0x000fe20000000800 */
[----:B------:R1:W-:Y:S01]  /*25b0*/  @!P6 LDGSTS.E.BYPASS.LTC128B.128 [R231+0x10000], [R12.64] ;  /* 0x100000000ce7efae */ /* 0x0003e2000b901d52 */
[----:B------:R-:W-:Y:S01]  /*25c0*/  IADD3 R0, R229, 0x8000, RZ ;  /* 0x00008000e5007810 */ /* 0x000fe20007ffe0ff */
[C---:B------:R-:W-:Y:S02]  /*25d0*/  IMAD R226, R5.reuse, 0x2, R230 ;  /* 0x0000000205e27824 */ /* 0x040fe400078e02e6 */
[----:B------:R1:W-:Y:S01]  /*25e0*/  @!P6 LDGSTS.E.BYPASS.LTC128B.128 [R231+0x12000], [R12.64+0x80] ;  /* 0x120000800ce7efae */ /* 0x0003e2000b901d52 */
[----:B------:R-:W-:-:S03]  /*25f0*/  IMAD R225, R5, 0x2, R228 ;  /* 0x0000000205e17824 */ /* 0x000fc600078e02e4 */
[----:B------:R1:W-:Y:S04]  /*2600*/  @!P6 LDGSTS.E.BYPASS.LTC128B.128 [R231+0x14000], [R12.64+0x100] ;  /* 0x140001000ce7efae */ /* 0x0003e8000b901d52 */
[----:B------:R1:W-:Y:S01]  /*2610*/  @!P6 LDGSTS.E.BYPASS.LTC128B.128 [R231+0x16000], [R12.64+0x180] ;  /* 0x160001800ce7efae */ /* 0x0003e2000b901d52 */
[----:B------:R-:W-:Y:S01]  /*2620*/  @P1 IADD3 R227, R0, -0x20, RZ ;  /* 0xffffffe000e31810 */ /* 0x000fe20007ffe0ff */
[----:B------:R-:W-:Y:S02]  /*2630*/  IMAD.MOV.U32 R0, RZ, RZ, 0x40 ;  /* 0x00000040ff007424 */ /* 0x000fe400078e00ff */
[----:B------:R-:W-:Y:S01]  /*2640*/  @P5 STS.128 [R231+0x10800], RZ ;  /* 0x010800ffe7005388 */ /* 0x000fe20000000c00 */
[C---:B------:R-:W-:Y:S02]  /*2650*/  IADD3 R219, R227.reuse, 0x800, RZ ;  /* 0x00000800e3db7810 */ /* 0x040fe40007ffe0ff */
[----:B------:R-:W-:Y:S01]  /*2660*/  SEL R0, R0, 0xffffffc0, !P2 ;  /* 0xffffffc000007807 */ /* 0x000fe20005000000 */
[----:B------:R-:W-:Y:S01]  /*2670*/  @P5 STS.128 [R231+0x12800], RZ ;  /* 0x012800ffe7005388 */ /* 0x000fe20000000c00 */
[----:B------:R-:W-:-:S02]  /*2680*/  IADD3 R218, R227, 0x1000, RZ ;  /* 0x00001000e3da7810 */ /* 0x000fc40007ffe0ff */
[----:B------:R-:W-:Y:S01]  /*2690*/  IADD3 R217, R227, 0x1800, RZ ;  /* 0x00001800e3d97810 */ /* 0x000fe20007ffe0ff */
[----:B------:R-:W-:Y:S01]  /*26a0*/  @P5 STS.128 [R231+0x14800], RZ ;  /* 0x014800ffe7005388 */ /* 0x000fe20000000c00 */
[----:B------:R-:W-:Y:S01]  /*26b0*/  IMAD.IADD R223, R229, 0x1, R0 ;  /* 0x00000001e5df7824 */ /* 0x000fe200078e0200 */
[C---:B------:R-:W-:Y:S01]  /*26c0*/  IADD3 R215, R227.reuse, 0x2000, RZ ;  /* 0x00002000e3d77810 */ /* 0x040fe20007ffe0ff */
[----:B------:R-:W-:Y:S01]  /*26d0*/  IMAD.IADD R216, R0, 0x1, R227 ;  /* 0x0000000100d87824 */ /* 0x000fe200078e02e3 */
[----:B------:R-:W-:Y:S01]  /*26e0*/  @P5 STS.128 [R231+0x16800], RZ ;  /* 0x016800ffe7005388 */ /* 0x000fe20000000c00 */
[C---:B------:R-:W-:Y:S02]  /*26f0*/  IADD3 R214, R227.reuse, 0x2800, RZ ;  /* 0x00002800e3d67810 */ /* 0x040fe40007ffe0ff */
[C---:B------:R-:W-:Y:S01]  /*2700*/  IADD3 R213, R227.reuse, 0x3000, RZ ;  /* 0x00003000e3d57810 */ /* 0x040fe20007ffe0ff */
[----:B------:R-:W-:Y:S01]  /*2710*/  @!PT LDS RZ, [RZ] ;  /* 0x00000000fffff984 */ /* 0x000fe20000000800 */
[----:B------:R-:W-:Y:S01]  /*2720*/  @!PT LDS RZ, [RZ] ;  /* 0x00000000fffff984 */ /* 0x000fe20000000800 */
[----:B------:R-:W-:Y:S01]  /*2730*/  @!PT LDS RZ, [RZ] ;  /* 0x00000000fffff984 */ /* 0x000fe20000000800 */
[----:B------:R2:W-:Y:S01]  /*2740*/  @!P5 LDGSTS.E.BYPASS.LTC128B.128 [R231+0x10800], [R20.64] ;  /* 0x1080000014e7dfae */ /* 0x0005e2000b901d52 */
[----:B------:R-:W-:-:S02]  /*2750*/  IADD3 R212, R227, 0x3800, RZ ;  /* 0x00003800e3d47810 */ /* 0x000fc40007ffe0ff */
[C---:B------:R-:W-:Y:S01]  /*2760*/  IADD3 R211, R227.reuse, 0x4000, RZ ;  /* 0x00004000e3d37810 */ /* 0x040fe20007ffe0ff */
[----:B------:R2:W-:Y:S01]  /*2770*/  @!P5 LDGSTS.E.BYPASS.LTC128B.128 [R231+0x12800], [R20.64+0x80] ;  /* 0x1280008014e7dfae */ /* 0x0005e2000b901d52 */
[C---:B------:R-:W-:Y:S02]  /*2780*/  IADD3 R210, R227.reuse, 0x4800, RZ ;  /* 0x00004800e3d27810 */ /* 0x040fe40007ffe0ff */
[C---:B------:R-:W-:Y:S01]  /*2790*/  IADD3 R209, R227.reuse, 0x5000, RZ ;  /* 0x00005000e3d17810 */ /* 0x040fe20007ffe0ff */
[----:B------:R2:W-:Y:S01]  /*27a0*/  @!P5 LDGSTS.E.BYPASS.LTC128B.128 [R231+0x14800], [R20.64+0x100] ;  /* 0x1480010014e7dfae */ /* 0x0005e2000b901d52 */
[C---:B------:R-:W-:Y:S02]  /*27b0*/  IADD3 R208, R227.reuse, 0x5800, RZ ;  /* 0x00005800e3d07810 */ /* 0x040fe40007ffe0ff */
[C---:B------:R-:W-:Y:S01]  /*27c0*/  IADD3 R207, R227.reuse, 0x6000, RZ ;  /* 0x00006000e3cf7810 */ /* 0x040fe20007ffe0ff */
[----:B------:R2:W-:Y:S01]  /*27d0*/  @!P5 LDGSTS.E.BYPASS.LTC128B.128 [R231+0x16800], [R20.64+0x180] ;  /* 0x1680018014e7dfae */ /* 0x0005e2000b901d52 */
[----:B------:R-:W-:-:S02]  /*27e0*/  IADD3 R206, R227, 0x6800, RZ ;  /* 0x00006800e3ce7810 */ /* 0x000fc40007ffe0ff */
[C---:B------:R-:W-:Y:S01]  /*27f0*/  IADD3 R205, R227.reuse, 0x7000, RZ ;  /* 0x00007000e3cd7810 */ /* 0x040fe20007ffe0ff */
[----:B------:R-:W-:Y:S01]  /*2800*/  @P4 STS.128 [R231+0x11000], RZ ;  /* 0x011000ffe7004388 */ /* 0x000fe20000000c00 */
[----:B------:R-:W-:-:S03]  /*2810*/  IADD3 R204, R227, 0x7800, RZ ;  /* 0x00007800e3cc7810 */ /* 0x000fc60007ffe0ff */
        /* <DEDUP_REMOVED lines=21> */
[----:B------:R-:W-:Y:S04]  /*2970*/  LDSM.16.M88.4 R8, [R230] ;  /* 0x00000000e608783b */ /* 0x000fe80000000200 */
[----:B------:R-:W3:Y:S04]  /*2980*/  LDSM.16.M88.4 R64, [R229+0x8000] ;  /* 0x00800000e540783b */ /* 0x000ee80000000200 */
[----:B------:R-:W5:Y:S04]  /*2990*/  LDSM.16.M88.4 R48, [R229+0x9000] ;  /* 0x00900000e530783b */ /* 0x000f680000000200 */
[----:B------:R-:W4:Y:S04]  /*29a0*/  LDSM.16.M88.4 R56, [R229+0x8800] ;  /* 0x00880000e538783b */ /* 0x000f280000000200 */
[----:B-1----:R-:W1:Y:S04]  /*29b0*/  LDSM.16.M88.4 R12, [R229+0x9800] ;  /* 0x00980000e50c783b */ /* 0x002e680000000200 */
[----:B--2---:R-:W-:Y:S04]  /*29c0*/  LDSM.16.M88.4 R20, [R228] ;  /* 0x00000000e414783b */ /* 0x004fe80000000200 */
[----:B------:R-:W2:Y:S04]  /*29d0*/  LDSM.16.M88.4 R80, [R227] ;  /* 0x00000000e350783b */ /* 0x000ea80000000200 */
[----:B------:R-:W1:Y:S04]  /*29e0*/  LDSM.16.M88.4 R36, [R227+0x1000] ;  /* 0x00100000e324783b */ /* 0x000e680000000200 */
[----:B------:R-:W1:Y:S04]  /*29f0*/  LDSM.16.M88.4 R68, [R227+0x800] ;  /* 0x00080000e344783b */ /* 0x000e680000000200 */
[----:B------:R-:W1:Y:S04]  /*2a00*/  LDSM.16.M88.4 R28, [R227+0x1800] ;  /* 0x00180000e31c783b */ /* 0x000e680000000200 */
[----:B------:R-:W-:Y:S01]  /*2a10*/  LDSM.16.M88.4 R40, [R226] ;  /* 0x00000000e228783b */ /* 0x000fe20000000200 */
[C---:B---3--:R-:W-:Y:S03]  /*2a20*/  HMMA.16816.F32.BF16 R16, R8.reuse, R64, RZ ;  /* 0x000000400810723c */ /* 0x048fe600000418ff */
[----:B------:R-:W3:Y:S04]  /*2a30*/  LDSM.16.M88.4 R76, [R223+0x8000] ;  /* 0x00800000df4c783b */ /* 0x000ee80000000200 */
[----:B------:R-:W1:Y:S01]  /*2a40*/  LDSM.16.M88.4 R32, [R223+0x9000] ;  /* 0x00900000df20783b */ /* 0x000e620000000200 */
[C---:B-----5:R-:W-:Y:S03]  /*2a50*/  HMMA.16816.F32.BF16 R52, R8.reuse, R48, RZ ;  /* 0x000000300834723c */ /* 0x060fe600000418ff */
[----:B------:R-:W5:Y:S04]  /*2a60*/  LDSM.16.M88.4 R72, [R223+0x8800] ;  /* 0x00880000df48783b */ /* 0x000f680000000200 */
[----:B----4-:R-:W4:Y:S01]  /*2a70*/  LDSM.16.M88.4 R24, [R223+0x9800] ;  /* 0x00980000df18783b */ /* 0x010f220000000200 */
[C---:B------:R-:W-:Y:S03]  /*2a80*/  HMMA.16816.F32.BF16 R64, R8.reuse, R66, RZ ;  /* 0x000000420840723c */ /* 0x040fe600000418ff */
[----:B------:R-:W-:Y:S04]  /*2a90*/  LDSM.16.M88.4 R84, [R216] ;  /* 0x00000000d854783b */ /* 0x000fe80000000200 */
[----:B------:R-:W0:Y:S01]  /*2aa0*/  LDGDEPBAR ;  /* 0x00000000000079af */ /* 0x000e220000000000 */
[C---:B------:R-:W-:Y:S08]  /*2ab0*/  HMMA.16816.F32.BF16 R48, R8.reuse, R50, RZ ;  /* 0x000000320830723c */ /* 0x040ff000000418ff */
[C---:B------:R-:W-:Y:S08]  /*2ac0*/  HMMA.16816.F32.BF16 R60, R8.reuse, R56, RZ ;  /* 0x00000038083c723c */ /* 0x040ff000000418ff */
[C---:B------:R-:W-:Y:S08]  /*2ad0*/  HMMA.16816.F32.BF16 R56, R8.reuse, R58, RZ ;  /* 0x0000003a0838723c */ /* 0x040ff000000418ff */
[C---:B-1----:R-:W-:Y:S08]  /*2ae0*/  HMMA.16816.F32.BF16 R44, R8.reuse, R12, RZ ;  /* 0x0000000c082c723c */ /* 0x042ff000000418ff */
[----:B------:R-:W-:Y:S01]  /*2af0*/  HMMA.16816.F32.BF16 R8, R8, R14, RZ ;  /* 0x0000000e0808723c */ /* 0x000fe200000418ff */
[----:B------:R-:W1:Y:S07]  /*2b00*/  LDSM.16.M88.4 R12, [R225] ;  /* 0x00000000e10c783b */ /* 0x000e6e0000000200 */
[C---:B--2---:R-:W-:Y:S08]  /*2b10*/  HMMA.16816.F32.BF16 R16, R20.reuse, R80, R16 ;  /* 0x000000501410723c */ /* 0x044ff00000041810 */
[C---:B------:R-:W-:Y:S01]  /*2b20*/  HMMA.16816.F32.BF16 R64, R20.reuse, R82, R64 ;  /* 0x000000521440723c */ /* 0x040fe20000041840 */
[----:B------:R-:W-:Y:S07]  /*2b30*/  LDSM.16.M88.4 R80, [R229+0xa000] ;  /* 0x00a00000e550783b */ /* 0x000fee0000000200 */
[C---:B------:R-:W-:Y:S08]  /*2b40*/  HMMA.16816.F32.BF16 R52, R20.reuse, R36, R52 ;  /* 0x000000241434723c */ /* 0x040ff00000041834 */
[C---:B------:R-:W-:Y:S01]  /*2b50*/  HMMA.16816.F32.BF16 R48, R20.reuse, R38, R48 ;  /* 0x000000261430723c */ /* 0x040fe20000041830 */
[----:B------:R-:W2:Y:S07]  /*2b60*/  LDSM.16.M88.4 R36, [R216+0x1000] ;  /* 0x00100000d824783b */ /* 0x000eae0000000200 */
[C---:B------:R-:W-:Y:S08]  /*2b70*/  HMMA.16816.F32.BF16 R60, R20.reuse, R68, R60 ;  /* 0x00000044143c723c */ /* 0x040ff0000004183c */
[C---:B------:R-:W-:Y:S01]  /*2b80*/  HMMA.16816.F32.BF16 R56, R20.reuse, R70, R56 ;  /* 0x000000461438723c */ /* 0x040fe20000041838 */
[----:B------:R-:W1:Y:S07]  /*2b90*/  LDSM.16.M88.4 R68, [R216+0x800] ;  /* 0x00080000d844783b */ /* 0x000e6e0000000200 */
[C---:B------:R-:W-:Y:S08]  /*2ba0*/  HMMA.16816.F32.BF16 R44, R20.reuse, R28, R44 ;  /* 0x0000001c142c723c */ /* 0x040ff0000004182c */
[----:B------:R-:W-:Y:S01]  /*2bb0*/  HMMA.16816.F32.BF16 R8, R20, R30, R8 ;  /* 0x0000001e1408723c */ /* 0x000fe20000041808 */
[----:B------:R-:W1:Y:S04]  /*2bc0*/  LDSM.16.M88.4 R28, [R216+0x1800] ;  /* 0x00180000d81c783b */ /* 0x000e680000000200 */
[----:B------:R-:W1:Y:S03]  /*2bd0*/  LDSM.16.M88.4 R20, [R230+0x2000] ;  /* 0x00200000e614783b */ /* 0x000e660000000200 */
[C---:B---3--:R-:W-:Y:S08]  /*2be0*/  HMMA.16816.F32.BF16 R16, R40.reuse, R76, R16 ;  /* 0x0000004c2810723c */ /* 0x048ff00000041810 */
[C---:B------:R-:W-:Y:S01]  /*2bf0*/  HMMA.16816.F32.BF16 R64, R40.reuse, R78, R64 ;  /* 0x0000004e2840723c */ /* 0x040fe20000041840 */
[----:B------:R-:W-:Y:S07]  /*2c00*/  LDSM.16.M88.4 R76, [R229+0xa800] ;  /* 0x00a80000e54c783b */ /* 0x000fee0000000200 */
        /* <DEDUP_REMOVED lines=9> */
[----:B------:R-:W5:Y:S03]  /*2ca0*/  LDSM.16.M88.4 R8, [R228+0x2000] ;  /* 0x00200000e408783b */ /* 0x000f660000000200 */
[C---:B-1----:R-:W-:Y:S08]  /*2cb0*/  HMMA.16816.F32.BF16 R16, R12.reuse, R84, R16 ;  /* 0x000000540c10723c */ /* 0x042ff00000041810 */
[C---:B------:R-:W-:Y:S01]  /*2cc0*/  HMMA.16816.F32.BF16 R64, R12.reuse, R86, R64 ;  /* 0x000000560c40723c */ /* 0x040fe20000041840 */
[----:B------:R-:W-:Y:S07]  /*2cd0*/  LDSM.16.M88.4 R84, [R223+0xa000] ;  /* 0x00a00000df54783b */ /* 0x000fee0000000200 */
[C---:B--2---:R-:W-:Y:S08]  /*2ce0*/  HMMA.16816.F32.BF16 R52, R12.reuse, R36, R52 ;  /* 0x000000240c34723c */ /* 0x044ff00000041834 */
[C---:B------:R-:W-:Y:S01]  /*2cf0*/  HMMA.16816.F32.BF16 R48, R12.reuse, R38, R48 ;  /* 0x000000260c30723c */ /* 0x040fe20000041830 */
[----:B------:R-:W1:Y:S07]  /*2d00*/  LDSM.16.M88.4 R36, [R227+0x3000] ;  /* 0x00300000e324783b */ /* 0x000e6e0000000200 */
[C---:B------:R-:W-:Y:S08]  /*2d10*/  HMMA.16816.F32.BF16 R60, R12.reuse, R68, R60 ;  /* 0x000000440c3c723c */ /* 0x040ff0000004183c */
[C---:B------:R-:W-:Y:S01]  /*2d20*/  HMMA.16816.F32.BF16 R56, R12.reuse, R70, R56 ;  /* 0x000000460c38723c */ /* 0x040fe20000041838 */
[----:B------:R-:W2:Y:S07]  /*2d30*/  LDSM.16.M88.4 R68, [R227+0x2800] ;  /* 0x00280000e344783b */ /* 0x000eae0000000200 */
[C---:B------:R-:W-:Y:S08]  /*2d40*/  HMMA.16816.F32.BF16 R44, R12.reuse, R28, R44 ;  /* 0x0000001c0c2c723c */ /* 0x040ff0000004182c */
[----:B------:R-:W-:Y:S01]  /*2d50*/  HMMA.16816.F32.BF16 R40, R12, R30, R40 ;  /* 0x0000001e0c28723c */ /* 0x000fe20000041828 */
[----:B------:R-:W1:Y:S04]  /*2d60*/  LDSM.16.M88.4 R28, [R227+0x3800] ;  /* 0x00380000e31c783b */ /* 0x000e680000000200 */
[----:B------:R-:W1:Y:S03]  /*2d70*/  LDSM.16.M88.4 R12, [R226+0x2000] ;  /* 0x00200000e20c783b */ /* 0x000e660000000200 */
[C---:B------:R-:W-:Y:S08]  /*2d80*/  HMMA.16816.F32.BF16 R16, R20.reuse, R80, R16 ;  /* 0x000000501410723c */ /* 0x040ff00000041810 */
[C---:B------:R-:W-:Y:S01]  /*2d90*/  HMMA.16816.F32.BF16 R64, R20.reuse, R82, R64 ;  /* 0x000000521440723c */ /* 0x040fe20000041840 */
[----:B------:R-:W-:Y:S07]  /*2da0*/  LDSM.16.M88.4 R80, [R223+0xa800] ;  /* 0x00a80000df50783b */ /* 0x000fee0000000200 */
[C---:B---3--:R-:W-:Y:S08]  /*2db0*/  HMMA.16816.F32.BF16 R52, R20.reuse, R32, R52 ;  /* 0x000000201434723c */ /* 0x048ff00000041834 */
[C---:B------:R-:W-:Y:S01]  /*2dc0*/  HMMA.16816.F32.BF16 R48, R20.reuse, R34, R48 ;  /* 0x000000221430723c */ /* 0x040fe20000041830 */
[----:B------:R-:W-:Y:S07]  /*2dd0*/  LDSM.16.M88.4 R32, [R225+0x2000] ;  /* 0x00200000e120783b */ /* 0x000fee0000000200 */
[C---:B------:R-:W-:Y:S08]  /*2de0*/  HMMA.16816.F32.BF16 R60, R20.reuse, R76, R60 ;  /* 0x0000004c143c723c */ /* 0x040ff0000004183c */
[C---:B------:R-:W-:Y:S01]  /*2df0*/  HMMA.16816.F32.BF16 R56, R20.reuse, R78, R56 ;  /* 0x0000004e1438723c */ /* 0x040fe20000041838 */
[----:B------:R-:W-:Y:S07]  /*2e00*/  LDSM.16.M88.4 R76, [R216+0x2000] ;  /* 0x00200000d84c783b */ /* 0x000fee0000000200 */
[C---:B----4-:R-:W-:Y:S08]  /*2e10*/  HMMA.16816.F32.BF16 R44, R20.reuse, R24, R44 ;  /* 0x00000018142c723c */ /* 0x050ff0000004182c */
[----:B------:R-:W-:Y:S01]  /*2e20*/  HMMA.16816.F32.BF16 R40, R20, R26, R40 ;  /* 0x0000001a1428723c */ /* 0x000fe20000041828 */
[----:B------:R-:W3:Y:S04]  /*2e30*/  LDSM.16.M88.4 R24, [R223+0xb000] ;  /* 0x00b00000df18783b */ /* 0x000ee80000000200 */
[----:B------:R-:W4:Y:S03]  /*2e40*/  LDSM.16.M88.4 R20, [R223+0xb800] ;  /* 0x00b80000df14783b */ /* 0x000f260000000200 */
[C---:B-----5:R-:W-:Y:S08]  /*2e50*/  HMMA.16816.F32.BF16 R16, R8.reuse, R72, R16 ;  /* 0x000000480810723c */ /* 0x060ff00000041810 */
[C---:B------:R-:W-:Y:S01]  /*2e60*/  HMMA.16816.F32.BF16 R64, R8.reuse, R74, R64 ;  /* 0x0000004a0840723c */ /* 0x040fe20000041840 */
[----:B------:R-:W-:Y:S07]  /*2e70*/  LDSM.16.M88.4 R72, [R216+0x2800] ;  /* 0x00280000d848783b */ /* 0x000fee0000000200 */
        /* <DEDUP_REMOVED lines=8> */
[----:B------:R-:W-:Y:S04]  /*2f00*/  LDSM.16.M88.4 R8, [R230+0x4000] ;  /* 0x00400000e608783b */ /* 0x000fe80000000200 */
[----:B------:R-:W2:Y:S03]  /*2f10*/  LDSM.16.M88.4 R28, [R229+0xc000] ;  /* 0x00c00000e51c783b */ /* 0x000ea60000000200 */
        /* <DEDUP_REMOVED lines=13> */
[C---:B------:R-:W-:Y:S08]  /*2ff0*/  HMMA.16816.F32.BF16 R16, R32.reuse, R76, R16 ;  /* 0x0000004c2010723c */ /* 0x040ff00000041810 */
[C---:B------:R-:W-:Y:S01]  /*3000*/  HMMA.16816.F32.BF16 R64, R32.reuse, R78, R64 ;  /* 0x0000004e2040723c */ /* 0x040fe20000041840 */
[----:B------:R-:W-:Y:S07]  /*3010*/  LDSM.16.M88.4 R76, [R227+0x4800] ;  /* 0x00480000e34c783b */ /* 0x000fee0000000200 */
[C---:B-1----:R-:W-:Y:S08]  /*3020*/  HMMA.16816.F32.BF16 R52, R32.reuse, R68, R52 ;  /* 0x000000442034723c */ /* 0x042ff00000041834 */
[C---:B------:R-:W-:Y:S01]  /*3030*/  HMMA.16816.F32.BF16 R48, R32.reuse, R70, R48 ;  /* 0x000000462030723c */ /* 0x040fe20000041830 */
[----:B------:R-:W-:Y:S07]  /*3040*/  LDSM.16.M88.4 R68, [R227+0x5800] ;  /* 0x00580000e344783b */ /* 0x000fee0000000200 */
[C---:B------:R-:W-:Y:S08]  /*3050*/  HMMA.16816.F32.BF16 R60, R32.reuse, R72, R60 ;  /* 0x00000048203c723c */ /* 0x040ff0000004183c */
[C---:B------:R-:W-:Y:S01]  /*3060*/  HMMA.16816.F32.BF16 R56, R32.reuse, R74, R56 ;  /* 0x0000004a2038723c */ /* 0x040fe20000041838 */
[----:B------:R-:W1:Y:S07]  /*3070*/  LDSM.16.M88.4 R72, [R227+0x5000] ;  /* 0x00500000e348783b */ /* 0x000e6e0000000200 */
[C---:B------:R-:W-:Y:S08]  /*3080*/  HMMA.16816.F32.BF16 R44, R32.reuse, R36, R44 ;  /* 0x00000024202c723c */ /* 0x040ff0000004182c */
[----:B------:R-:W-:Y:S01]  /*3090*/  HMMA.16816.F32.BF16 R40, R32, R38, R40 ;  /* 0x000000262028723c */ /* 0x000fe20000041828 */
[----:B------:R-:W-:Y:S04]  /*30a0*/  LDSM.16.M88.4 R36, [R226+0x4000] ;  /* 0x00400000e224783b */ /* 0x000fe80000000200 */
[----:B------:R-:W5:Y:S03]  /*30b0*/  LDSM.16.M88.4 R32, [R223+0xc000] ;  /* 0x00c00000df20783b */ /* 0x000f660000000200 */
[C---:B--2---:R-:W-:Y:S08]  /*30c0*/  HMMA.16816.F32.BF16 R16, R8.reuse, R28, R16 ;  /* 0x0000001c0810723c */ /* 0x044ff00000041810 */
[C---:B------:R-:W-:Y:S01]  /*30d0*/  HMMA.16816.F32.BF16 R64, R8.reuse, R30, R64 ;  /* 0x0000001e0840723c */ /* 0x040fe20000041840 */
[----:B------:R-:W-:Y:S07]  /*30e0*/  LDSM.16.M88.4 R28, [R223+0xc800] ;  /* 0x00c80000df1c783b */ /* 0x000fee0000000200 */
[C---:B---3--:R-:W-:Y:S08]  /*30f0*/  HMMA.16816.F32.BF16 R52, R8.reuse, R20, R52 ;  /* 0x000000140834723c */ /* 0x048ff00000041834 */
[C---:B------:R-:W-:Y:S01]  /*3100*/  HMMA.16816.F32.BF16 R48, R8.reuse, R22, R48 ;  /* 0x000000160830723c */ /* 0x040fe20000041830 */
[----:B------:R-:W-:Y:S07]  /*3110*/  LDSM.16.M88.4 R20, [R223+0xd800] ;  /* 0x00d80000df14783b */ /* 0x000fee0000000200 */
[C---:B------:R-:W-:Y:S08]  /*3120*/  HMMA.16816.F32.BF16 R60, R8.reuse, R24, R60 ;  /* 0x00000018083c723c */ /* 0x040ff0000004183c */
[C---:B------:R-:W-:Y:S01]  /*3130*/  HMMA.16816.F32.BF16 R56, R8.reuse, R26, R56 ;  /* 0x0000001a0838723c */ /* 0x040fe20000041838 */
[----:B------:R-:W2:Y:S07]  /*3140*/  LDSM.16.M88.4 R24, [R223+0xd000] ;  /* 0x00d00000df18783b */ /* 0x000eae0000000200 */
[C---:B----4-:R-:W-:Y:S08]  /*3150*/  HMMA.16816.F32.BF16 R44, R8.reuse, R12, R44 ;  /* 0x0000000c082c723c */ /* 0x050ff0000004182c */
[----:B------:R-:W-:Y:S01]  /*3160*/  HMMA.16816.F32.BF16 R40, R8, R14, R40 ;  /* 0x0000000e0828723c */ /* 0x000fe20000041828 */
[----:B------:R-:W-:Y:S04]  /*3170*/  LDSM.16.M88.4 R12, [R225+0x4000] ;  /* 0x00400000e10c783b */ /* 0x000fe80000000200 */
[----:B------:R-:W3:Y:S03]  /*3180*/  LDSM.16.M88.4 R8, [R216+0x4000] ;  /* 0x00400000d808783b */ /* 0x000ee60000000200 */
[C---:B------:R-:W-:Y:S08]  /*3190*/  HMMA.16816.F32.BF16 R16, R80.reuse, R84, R16 ;  /* 0x000000545010723c */ /* 0x040ff00000041810 */
[C---:B------:R-:W-:Y:S08]  /*31a0*/  HMMA.16816.F32.BF16 R64, R80.reuse, R86, R64 ;  /* 0x000000565040723c */ /* 0x040ff00000041840 */
[C---:B-1----:R-:W-:Y:S08]  /*31b0*/  HMMA.16816.F32.BF16 R52, R80.reuse, R72, R52 ;  /* 0x000000485034723c */ /* 0x042ff00000041834 */
[C---:B------:R-:W-:Y:S01]  /*31c0*/  HMMA.16816.F32.BF16 R48, R80.reuse, R74, R48 ;  /* 0x0000004a5030723c */ /* 0x040fe20000041830 */
[----:B------:R-:W1:Y:S07]  /*31d0*/  LDSM.16.M88.4 R72, [R216+0x5000] ;  /* 0x00500000d848783b */ /* 0x000e6e0000000200 */
[C---:B------:R-:W-:Y:S08]  /*31e0*/  HMMA.16816.F32.BF16 R44, R80.reuse, R68, R44 ;  /* 0x00000044502c723c */ /* 0x040ff0000004182c */
[C---:B------:R-:W-:Y:S01]  /*31f0*/  HMMA.16816.F32.BF16 R40, R80.reuse, R70, R40 ;  /* 0x000000465028723c */ /* 0x040fe20000041828 */
[----:B------:R-:W-:Y:S07]  /*3200*/  LDSM.16.M88.4 R68, [R216+0x5800] ;  /* 0x00580000d844783b */ /* 0x000fee0000000200 */
[C---:B------:R-:W-:Y:S08]  /*3210*/  HMMA.16816.F32.BF16 R60, R80.reuse, R76, R60 ;  /* 0x0000004c503c723c */ /* 0x040ff0000004183c */
[----:B------:R-:W-:Y:S01]  /*3220*/  HMMA.16816.F32.BF16 R56, R80, R78, R56 ;  /* 0x0000004e5038723c */ /* 0x000fe20000041838 */
[----:B------:R-:W4:Y:S07]  /*3230*/  LDSM.16.M88.4 R76, [R216+0x4800] ;  /* 0x00480000d84c783b */ /* 0x000f2e0000000200 */
[C---:B-----5:R-:W-:Y:S08]  /*3240*/  HMMA.16816.F32.BF16 R16, R36.reuse, R32, R16 ;  /* 0x000000202410723c */ /* 0x060ff00000041810 */
[C---:B------:R-:W-:Y:S01]  /*3250*/  HMMA.16816.F32.BF16 R64, R36.reuse, R34, R64 ;  /* 0x000000222440723c */ /* 0x040fe20000041840 */
[----:B------:R-:W-:Y:S07]  /*3260*/  LDSM.16.M88.4 R32, [R227+0x6000] ;  /* 0x00600000e320783b */ /* 0x000fee0000000200 */
[C---:B--2---:R-:W-:Y:S08]  /*3270*/  HMMA.16816.F32.BF16 R52, R36.reuse, R24, R52 ;  /* 0x000000182434723c */ /* 0x044ff00000041834 */
[C---:B------:R-:W-:Y:S01]  /*3280*/  HMMA.16816.F32.BF16 R48, R36.reuse, R26, R48 ;  /* 0x0000001a2430723c */ /* 0x040fe20000041830 */
[----:B------:R-:W-:Y:S07]  /*3290*/  LDSM.16.M88.4 R24, [R230+0x6000] ;  /* 0x00600000e618783b */ /* 0x000fee0000000200 */
[C---:B------:R-:W-:Y:S08]  /*32a0*/  HMMA.16816.F32.BF16 R44, R36.reuse, R20, R44 ;  /* 0x00000014242c723c */ /* 0x040ff0000004182c */
[C---:B------:R-:W-:Y:S01]  /*32b0*/  HMMA.16816.F32.BF16 R40, R36.reuse, R22, R40 ;  /* 0x000000162428723c */ /* 0x040fe20000041828 */
[----:B------:R-:W2:Y:S07]  /*32c0*/  LDSM.16.M88.4 R20, [R229+0xe000] ;  /* 0x00e00000e514783b */ /* 0x000eae0000000200 */
[C---:B------:R-:W-:Y:S08]  /*32d0*/  HMMA.16816.F32.BF16 R60, R36.reuse, R28, R60 ;  /* 0x0000001c243c723c */ /* 0x040ff0000004183c */
[----:B------:R-:W-:Y:S01]  /*32e0*/  HMMA.16816.F32.BF16 R56, R36, R30, R56 ;  /* 0x0000001e2438723c */ /* 0x000fe20000041838 */
[----:B------:R-:W-:Y:S04]  /*32f0*/  LDSM.16.M88.4 R28, [R229+0xf000] ;  /* 0x00f00000e51c783b */ /* 0x000fe80000000200 */
        /* <DEDUP_REMOVED lines=8> */
[C---:B------:R-:W-:Y:S08]  /*3380*/  HMMA.16816.F32.BF16 R56, R12.reuse, R78, R56 ;  /* 0x0000004e0c38723c */ /* 0x040ff00000041838 */
[C---:B------:R-:W-:Y:S08]  /*3390*/  HMMA.16816.F32.BF16 R44, R12.reuse, R68, R44 ;  /* 0x000000440c2c723c */ /* 0x040ff0000004182c */
[----:B------:R-:W-:Y:S01]  /*33a0*/  HMMA.16816.F32.BF16 R40, R12, R70, R40 ;  /* 0x000000460c28723c */ /* 0x000fe20000041828 */
[----:B------:R-:W-:Y:S04]  /*33b0*/  LDSM.16.M88.4 R12, [R227+0x6800] ;  /* 0x00680000e30c783b */ /* 0x000fe80000000200 */
[----:B------:R-:W-:Y:S03]  /*33c0*/  LDSM.16.M88.4 R68, [R223+0xf000] ;  /* 0x00f00000df44783b */ /* 0x000fe60000000200 */
[C---:B--2---:R-:W-:Y:S08]  /*33d0*/  HMMA.16816.F32.BF16 R16, R24.reuse, R20, R16 ;  /* 0x000000141810723c */ /* 0x044ff00000041810 */
[C---:B------:R-:W-:Y:S01]  /*33e0*/  HMMA.16816.F32.BF16 R64, R24.reuse, R22, R64 ;  /* 0x000000161840723c */ /* 0x040fe20000041840 */
[----:B------:R-:W2:Y:S07]  /*33f0*/  LDSM.16.M88.4 R20, [R227+0x7000] ;  /* 0x00700000e314783b */ /* 0x000eae0000000200 */
[C---:B---3--:R-:W-:Y:S08]  /*3400*/  HMMA.16816.F32.BF16 R60, R24.reuse, R8, R60 ;  /* 0x00000008183c723c */ /* 0x048ff0000004183c */
[C---:B------:R-:W-:Y:S01]  /*3410*/  HMMA.16816.F32.BF16 R56, R24.reuse, R10, R56 ;  /* 0x0000000a1838723c */ /* 0x040fe20000041838 */
[----:B------:R-:W-:Y:S07]  /*3420*/  LDSM.16.M88.4 R8, [R226+0x6000] ;  /* 0x00600000e208783b */ /* 0x000fee0000000200 */
[C---:B------:R-:W-:Y:S08]  /*3430*/  HMMA.16816.F32.BF16 R52, R24.reuse, R28, R52 ;  /* 0x0000001c1834723c */ /* 0x040ff00000041834 */
[C---:B------:R-:W-:Y:S01]  /*3440*/  HMMA.16816.F32.BF16 R48, R24.reuse, R30, R48 ;  /* 0x0000001e1830723c */ /* 0x040fe20000041830 */
[----:B------:R-:W-:Y:S07]  /*3450*/  LDSM.16.M88.4 R28, [R223+0xe800] ;  /* 0x00e80000df1c783b */ /* 0x000fee0000000200 */
[C---:B-1----:R-:W-:Y:S08]  /*3460*/  HMMA.16816.F32.BF16 R44, R24.reuse, R72, R44 ;  /* 0x00000048182c723c */ /* 0x042ff0000004182c */
[----:B------:R-:W-:Y:S01]  /*3470*/  HMMA.16816.F32.BF16 R40, R24, R74, R40 ;  /* 0x0000004a1828723c */ /* 0x000fe20000041828 */
[----:B------:R-:W1:Y:S07]  /*3480*/  LDSM.16.M88.4 R24, [R227+0x7800] ;  /* 0x00780000e318783b */ /* 0x000e6e0000000200 */
[C---:B------:R-:W-:Y:S08]  /*3490*/  HMMA.16816.F32.BF16 R16, R36.reuse, R32, R16 ;  /* 0x000000202410723c */ /* 0x040ff00000041810 */
[C---:B------:R-:W-:Y:S01]  /*34a0*/  HMMA.16816.F32.BF16 R64, R36.reuse, R34, R64 ;  /* 0x000000222440723c */ /* 0x040fe20000041840 */
[----:B------:R-:W3:Y:S07]  /*34b0*/  LDSM.16.M88.4 R32, [R223+0xe000] ;  /* 0x00e00000df20783b */ /* 0x000eee0000000200 */
[C---:B--2---:R-:W-:Y:S01]  /*34c0*/  HMMA.16816.F32.BF16 R72, R36.reuse, R20, R52 ;  /* 0x000000142448723c */ /* 0x044fe20000041834 */
[----:B------:R-:W2:Y:S07]  /*34d0*/  LDSM.16.M88.4 R52, [R223+0xf800] ;  /* 0x00f80000df34783b */ /* 0x000eae0000000200 */
[C---:B------:R-:W-:Y:S08]  /*34e0*/  HMMA.16816.F32.BF16 R60, R36.reuse, R12, R60 ;  /* 0x0000000c243c723c */ /* 0x040ff0000004183c */
[C---:B------:R-:W-:Y:S01]  /*34f0*/  HMMA.16816.F32.BF16 R56, R36.reuse, R14, R56 ;  /* 0x0000000e2438723c */ /* 0x040fe20000041838 */
[----:B------:R-:W-:Y:S07]  /*3500*/  LDSM.16.M88.4 R12, [R225+0x6000] ;  /* 0x00600000e10c783b */ /* 0x000fee0000000200 */
[C---:B------:R-:W-:Y:S01]  /*3510*/  HMMA.16816.F32.BF16 R48, R36.reuse, R22, R48 ;  /* 0x000000162430723c */ /* 0x040fe20000041830 */
[----:B------:R-:W4:Y:S07]  /*3520*/  LDSM.16.M88.4 R20, [R216+0x6000] ;  /* 0x00600000d814783b */ /* 0x000f2e0000000200 */
[C---:B-1----:R-:W-:Y:S07]  /*3530*/  HMMA.16816.F32.BF16 R44, R36.reuse, R24, R44 ;  /* 0x00000018242c723c */ /* 0x042fee000004182c */
[----:B------:R-:W-:Y:S01]  /*3540*/  LOP3.LUT R25, R88, 0xffffffe0, RZ, 0xc0, !PT ;  /* 0xffffffe058197812 */ /* 0x000fe200078ec0ff */
[----:B------:R-:W-:Y:S04]  /*3550*/  HMMA.16816.F32.BF16 R40, R36, R26, R40 ;  /* 0x0000001a2428723c */ /* 0x000fe80000041828 */
[----:B------:R-:W-:-:S02]  /*3560*/  IMAD.IADD R0, R6, 0x1, -R25 ;  /* 0x0000000106007824 */ /* 0x000fc400078e0a19 */
[----:B------:R-:W1:Y:S02]  /*3570*/  LDSM.16.M88.4 R24, [R216+0x6800] ;  /* 0x00680000d818783b */ /* 0x000e640000000200 */
[----:B---3--:R-:W-:Y:S01]  /*3580*/  HMMA.16816.F32.BF16 R16, R8, R32, R16 ;  /* 0x000000200810723c */ /* 0x008fe20000041810 */
[----:B------:R-:W-:-:S04]  /*3590*/  SHF.R.S32.HI R243, RZ, 0x1f, R0 ;  /* 0x0000001ffff37819 */ /* 0x000fc80000011400 */
[----:B------:R-:W-:-:S03]  /*35a0*/  LEA.HI R243, R243, R0, RZ, 0x2 ;  /* 0x00000000f3f37211 */ /* 0x000fc600078f10ff */
[----:B------:R-:W-:Y:S01]  /*35b0*/  HMMA.16816.F32.BF16 R64, R8, R34, R64 ;  /* 0x000000220840723c */ /* 0x000fe20000041840 */
[----:B------:R-:W-:-:S05]  /*35c0*/  SHF.R.S32.HI R243, RZ, 0x2, R243 ;  /* 0x00000002fff37819 */ /* 0x000fca00000114f3 */
[----:B------:R-:W-:Y:S02]  /*35d0*/  IMAD.IADD R4, R243, 0x1, R4 ;  /* 0x00000001f3047824 */ /* 0x000fe400078e0204 */
[C---:B------:R-:W-:Y:S03]  /*35e0*/  HMMA.16816.F32.BF16 R60, R8.reuse, R28, R60 ;  /* 0x0000001c083c723c */ /* 0x040fe6000004183c */
[C---:B------:R-:W-:Y:S02]  /*35f0*/  IADD3 R238, R4.reuse, UR13, RZ ;  /* 0x0000000d04ee7c10 */ /* 0x040fe4000fffe0ff */
[C---:B------:R-:W-:Y:S02]  /*3600*/  IADD3 R0, R4.reuse, 0x8, RZ ;  /* 0x0000000804007810 */ /* 0x040fe40007ffe0ff */
[----:B------:R-:W-:Y:S01]  /*3610*/  IADD3 R239, R4, UR12, RZ ;  /* 0x0000000c04ef7c10 */ /* 0x000fe2000fffe0ff */
[----:B------:R-:W-:Y:S01]  /*3620*/  HMMA.16816.F32.BF16 R56, R8, R30, R56 ;  /* 0x0000001e0838723c */ /* 0x000fe20000041838 */
[----:B------:R-:W-:-:S02]  /*3630*/  IMNMX R238, R238, UR14, PT ;  /* 0x0000000eeeee7c17 */ /* 0x000fc4000b800200 */
[C---:B------:R-:W-:Y:S02]  /*3640*/  IADD3 R236, R0.reuse, UR13, RZ ;  /* 0x0000000d00ec7c10 */ /* 0x040fe4000fffe0ff */
[----:B------:R-:W-:Y:S02]  /*3650*/  IMNMX R239, RZ, R239, !PT ;  /* 0x000000efffef7217 */ /* 0x000fe40007800200 */
[----:B------:R-:W-:Y:S01]  /*3660*/  IADD3 R237, R0, UR12, RZ ;  /* 0x0000000c00ed7c10 */ /* 0x000fe2000fffe0ff */
[----:B------:R-:W-:Y:S01]  /*3670*/  HMMA.16816.F32.BF16 R72, R8, R68, R72 ;  /* 0x000000440848723c */ /* 0x000fe20000041848 */
[----:B------:R-:W-:Y:S01]  /*3680*/  IMNMX R236, R236, UR14, PT ;  /* 0x0000000eecec7c17 */ /* 0x000fe2000b800200 */
[----:B------:R-:W-:Y:S01]  /*3690*/  IMAD.IADD R0, R89, 0x1, R2 ;  /* 0x0000000159007824 */ /* 0x000fe200078e0202 */
[----:B------:R-:W-:-:S05]  /*36a0*/  IMNMX R237, RZ, R237, !PT ;  /* 0x000000edffed7217 */ /* 0x000fca0007800200 */
[C---:B------:R-:W-:Y:S08]  /*36b0*/  HMMA.16816.F32.BF16 R48, R8.reuse, R70, R48 ;  /* 0x000000460830723c */ /* 0x040ff00000041830 */
[C---:B--2---:R-:W-:Y:S08]  /*36c0*/  HMMA.16816.F32.BF16 R44, R8.reuse, R52, R44 ;  /* 0x00000034082c723c */ /* 0x044ff0000004182c */
[----:B------:R-:W-:Y:S01]  /*36d0*/  HMMA.16816.F32.BF16 R40, R8, R54, R40 ;  /* 0x000000360828723c */ /* 0x000fe20000041828 */
[----:B------:R-:W2:Y:S07]  /*36e0*/  LDSM.16.M88.4 R8, [R216+0x7000] ;  /* 0x00700000d808783b */ /* 0x000eae0000000200 */
[C---:B----4-:R-:W-:Y:S07]  /*36f0*/  HMMA.16816.F32.BF16 R16, R12.reuse, R20, R16 ;  /* 0x000000140c10723c */ /* 0x050fee0000041810 */
[----:B------:R-:W-:Y:S01]  /*3700*/  IMAD.U32 R21, RZ, RZ, UR17 ;  /* 0x00000011ff157e24 */ /* 0x000fe2000f8e00ff */
[----:B------:R-:W-:Y:S03]  /*3710*/  HMMA.16816.F32.BF16 R64, R12, R22, R64 ;  /* 0x000000160c40723c */ /* 0x000fe60000041840 */
[----:B------:R-:W-:-:S02]  /*3720*/  IMAD R28, R21, 0x40, R242 ;  /* 0x00000040151c7824 */ /* 0x000fc400078e02f2 */
[----:B------:R-:W3:Y:S01]  /*3730*/  LDSM.16.M88.4 R20, [R216+0x7800] ;  /* 0x00780000d814783b */ /* 0x000ee20000000200 */
[----:B------:R-:W-:-:S04]  /*3740*/  DEPBAR.LE SB0, 0x0 ;  /* 0x000080000000791a */ /* 0x000fc80000000000 */
[C---:B-1----:R-:W-:Y:S01]  /*3750*/  HMMA.16816.F32.BF16 R60, R12.reuse, R24, R60 ;  /* 0x000000180c3c723c */ /* 0x042fe2000004183c */
[C---:B------:R-:W-:Y:S02]  /*3760*/  ISETP.GE.AND P0, PT, R28.reuse, R238, PT ;  /* 0x000000ee1c00720c */ /* 0x040fe40003f06270 */
[C---:B------:R-:W-:Y:S02]  /*3770*/  IADD3 R6, R28.reuse, 0x1, RZ ;  /* 0x000000011c067810 */ /* 0x040fe40007ffe0ff */
[C---:B------:R-:W-:Y:S02]  /*3780*/  ISETP.LT.OR P0, PT, R28.reuse, R239, P0 ;  /* 0x000000ef1c00720c */ /* 0x040fe40000701670 */
[----:B------:R-:W-:Y:S01]  /*3790*/  IADD3 R2, R28, 0x9, RZ ;  /* 0x000000091c027810 */ /* 0x000fe20007ffe0ff */
[----:B------:R-:W-:Y:S01]  /*37a0*/  HMMA.16816.F32.BF16 R56, R12, R26, R56 ;  /* 0x0000001a0c38723c */ /* 0x000fe20000041838 */
[-C--:B------:R-:W-:Y:S02]  /*37b0*/  ISETP.GE.AND P2, PT, R6, R236.reuse, PT ;  /* 0x000000ec0600720c */ /* 0x080fe40003f46270 */
[----:B------:R-:W-:-:S02]  /*37c0*/  ISETP.GE.AND P3, PT, R28, R236, PT ;  /* 0x000000ec1c00720c */ /* 0x000fc40003f66270 */
[----:B------:R-:W-:Y:S02]  /*37d0*/  IADD3 R4, R28, 0x8, RZ ;  /* 0x000000081c047810 */ /* 0x000fe40007ffe0ff */
[----:B------:R-:W-:Y:S01]  /*37e0*/  FSEL R29, R16, -INF , !P0 ;  /* 0xff800000101d7808 */ /* 0x000fe20004000000 */
[C---:B--2---:R-:W-:Y:S01]  /*37f0*/  HMMA.16816.F32.BF16 R72, R12.reuse, R8, R72 ;  /* 0x000000080c48723c */ /* 0x044fe20000041848 */
[-C--:B------:R-:W-:Y:S02]  /*3800*/  ISETP.GE.AND P6, PT, R6, R238.reuse, PT ;  /* 0x000000ee0600720c */ /* 0x080fe40003fc6270 */
[C---:B------:R-:W-:Y:S02]  /*3810*/  ISETP.GE.AND P5, PT, R2.reuse, R238, PT ;  /* 0x000000ee0200720c */ /* 0x040fe40003fa6270 */
[----:B------:R-:W-:Y:S02]  /*3820*/  ISETP.GE.AND P0, PT, R2, R236, PT ;  /* 0x000000ec0200720c */ /* 0x000fe40003f06270 */
[-C--:B------:R-:W-:Y:S01]  /*3830*/  ISETP.LT.OR P2, PT, R6, R237.reuse, P2 ;  /* 0x000000ed0600720c */ /* 0x080fe20001741670 */
[----:B------:R-:W-:Y:S01]  /*3840*/  HMMA.16816.F32.BF16 R48, R12, R10, R48 ;  /* 0x0000000a0c30723c */ /* 0x000fe20000041830 */
[----:B------:R-:W-:-:S02]  /*3850*/  ISETP.LT.OR P3, PT, R28, R237, P3 ;  /* 0x000000ed1c00720c */ /* 0x000fc40001f61670 */
[----:B------:R-:W-:Y:S02]  /*3860*/  IADD3 R16, R28, 0x10, RZ ;  /* 0x000000101c107810 */ /* 0x000fe40007ffe0ff */
[C---:B------:R-:W-:Y:S02]  /*3870*/  ISETP.GE.AND P1, PT, R4.reuse, R238, PT ;  /* 0x000000ee0400720c */ /* 0x040fe40003f26270 */
[----:B------:R-:W-:Y:S02]  /*3880*/  ISETP.GE.AND P4, PT, R4, R236, PT ;  /* 0x000000ec0400720c */ /* 0x000fe40003f86270 */
[-C--:B------:R-:W-:Y:S02]  /*3890*/  ISETP.LT.OR P6, PT, R6, R239.reuse, P6 ;  /* 0x000000ef0600720c */ /* 0x080fe400037c1670 */
[C---:B------:R-:W-:Y:S01]  /*38a0*/  ISETP.LT.OR P5, PT, R2.reuse, R239, P5 ;  /* 0x000000ef0200720c */ /* 0x040fe20002fa1670 */
[----:B---3--:R-:W-:Y:S01]  /*38b0*/  HMMA.16816.F32.BF16 R44, R12, R20, R44 ;  /* 0x000000140c2c723c */ /* 0x008fe2000004182c */
[----:B------:R-:W-:-:S02]  /*38c0*/  ISETP.LT.OR P0, PT, R2, R237, P0 ;  /* 0x000000ed0200720c */ /* 0x000fc40000701670 */
[----:B------:R-:W-:Y:S02]  /*38d0*/  FSEL R6, R18, -INF , !P3 ;  /* 0xff80000012067808 */ /* 0x000fe40005800000 */
[----:B------:R-:W-:Y:S02]  /*38e0*/  FSEL R2, R19, -INF , !P2 ;  /* 0xff80000013027808 */ /* 0x000fe40005000000 */
[C---:B------:R-:W-:Y:S01]  /*38f0*/  ISETP.GE.AND P2, PT, R16.reuse, R238, PT ;  /* 0x000000ee1000720c */ /* 0x040fe20003f46270 */
[----:B------:R-:W-:Y:S01]  /*3900*/  HMMA.16816.F32.BF16 R40, R12, R22, R40 ;  /* 0x000000160c28723c */ /* 0x000fe20000041828 */
[----:B------:R-:W-:Y:S02]  /*3910*/  ISETP.GE.AND P3, PT, R16, R236, PT ;  /* 0x000000ec1000720c */ /* 0x000fe40003f66270 */
[C---:B------:R-:W-:Y:S02]  /*3920*/  ISETP.LT.OR P1, PT, R4.reuse, R239, P1 ;  /* 0x000000ef0400720c */ /* 0x040fe40000f21670 */
[----:B------:R-:W-:-:S02]  /*3930*/  ISETP.LT.OR P4, PT, R4, R237, P4 ;  /* 0x000000ed0400720c */ /* 0x000fc40002781670 */
[----:B------:R-:W-:Y:S02]  /*3940*/  IADD3 R4, R28, 0x11, RZ ;  /* 0x000000111c047810 */ /* 0x000fe40007ffe0ff */
[C---:B------:R-:W-:Y:S02]  /*3950*/  ISETP.LT.OR P2, PT, R16.reuse, R239, P2 ;  /* 0x000000ef1000720c */ /* 0x040fe40001741670 */
[----:B------:R-:W-:Y:S02]  /*3960*/  ISETP.LT.OR P3, PT, R16, R237, P3 ;  /* 0x000000ed1000720c */ /* 0x000fe40001f61670 */
[----:B------:R-:W-:Y:S02]  /*3970*/  FSEL R24, R17, -INF , !P6 ;  /* 0xff80000011187808 */ /* 0x000fe40007000000 */
[----:B------:R-:W-:Y:S02]  /*3980*/  FSEL R31, R64, -INF , !P1 ;  /* 0xff800000401f7808 */ /* 0x000fe40004800000 */
[----:B------:R-:W-:-:S02]  /*3990*/  IADD3 R16, R28, 0x19, RZ ;  /* 0x000000191c107810 */ /* 0x000fc40007ffe0ff */
[C---:B------:R-:W-:Y:S02]  /*39a0*/  ISETP.GE.AND P6, PT, R4.reuse, R238, PT ;  /* 0x000000ee0400720c */ /* 0x040fe40003fc6270 */
[----:B------:R-:W-:Y:S02]  /*39b0*/  ISETP.GE.AND P1, PT, R4, R236, PT ;  /* 0x000000ec0400720c */ /* 0x000fe40003f26270 */
[----:B------:R-:W-:Y:S02]  /*39c0*/  IADD3 R17, R28, 0x18, RZ ;  /* 0x000000181c117810 */ /* 0x000fe40007ffe0ff */
[----:B------:R-:W-:Y:S02]  /*39d0*/  FSEL R65, R65, -INF , !P5 ;  /* 0xff80000041417808 */ /* 0x000fe40006800000 */
[----:B------:R-:W-:Y:S02]  /*39e0*/  FSEL R19, R60, -INF , !P2 ;  /* 0xff8000003c137808 */ /* 0x000fe40005000000 */
[----:B------:R-:W-:-:S02]  /*39f0*/  ISETP.GE.AND P5, PT, R16, R238, PT ;  /* 0x000000ee1000720c */ /* 0x000fc40003fa6270 */
[----:B------:R-:W-:Y:S02]  /*3a00*/  ISETP.GE.AND P2, PT, R16, R236, PT ;  /* 0x000000ec1000720c */ /* 0x000fe40003f46270 */
[C---:B------:R-:W-:Y:S02]  /*3a10*/  ISETP.LT.OR P6, PT, R4.reuse, R239, P6 ;  /* 0x000000ef0400720c */ /* 0x040fe400037c1670 */
[----:B------:R-:W-:Y:S02]  /*3a20*/  ISETP.LT.OR P1, PT, R4, R237, P1 ;  /* 0x000000ed0400720c */ /* 0x000fe40000f21670 */
[----:B------:R-:W-:Y:S02]  /*3a30*/  FSEL R4, R67, -INF , !P0 ;  /* 0xff80000043047808 */ /* 0x000fe40004000000 */
[----:B------:R-:W-:Y:S02]  /*3a40*/  ISETP.GE.AND P0, PT, R17, R238, PT ;  /* 0x000000ee1100720c */ /* 0x000fe40003f06270 */
[----:B------:R-:W-:-:S02]  /*3a50*/  ISETP.LT.OR P5, PT, R16, R239, P5 ;  /* 0x000000ef1000720c */ /* 0x000fc40002fa1670 */
[----:B------:R-:W-:Y:S02]  /*3a60*/  ISETP.LT.OR P2, PT, R16, R237, P2 ;  /* 0x000000ed1000720c */ /* 0x000fe40001741670 */
[----:B------:R-:W-:Y:S02]  /*3a70*/  FSEL R66, R66, -INF , !P4 ;  /* 0xff80000042427808 */ /* 0x000fe40006000000 */
[C---:B------:R-:W-:Y:S02]  /*3a80*/  IADD3 R16, R28.reuse, 0x20, RZ ;  /* 0x000000201c107810 */ /* 0x040fe40007ffe0ff */
[C---:B------:R-:W-:Y:S02]  /*3a90*/  ISETP.GE.AND P4, PT, R17.reuse, R236, PT ;  /* 0x000000ec1100720c */ /* 0x040fe40003f86270 */
[----:B------:R-:W-:Y:S02]  /*3aa0*/  ISETP.LT.OR P0, PT, R17, R239, P0 ;  /* 0x000000ef1100720c */ /* 0x000fe40000701670 */
[----:B------:R-:W-:-:S02]  /*3ab0*/  IADD3 R9, R28, 0x21, RZ ;  /* 0x000000211c097810 */ /* 0x000fc40007ffe0ff */
[----:B------:R-:W-:Y:S01]  /*3ac0*/  FSEL R8, R63, -INF , !P1 ;  /* 0xff8000003f087808 */ /* 0x000fe20004800000 */
[----:B------:R-:W-:Y:S01]  /*3ad0*/  BAR.SYNC.DEFER_BLOCKING 0x0 ;  /* 0x0000000000007b1d */ /* 0x000fe20000010000 */
[----:B------:R-:W-:Y:S02]  /*3ae0*/  ISETP.GE.AND P1, PT, R16, R238, PT ;  /* 0x000000ee1000720c */ /* 0x000fe40003f26270 */
[----:B------:R-:W-:Y:S02]  /*3af0*/  ISETP.LT.OR P4, PT, R17, R237, P4 ;  /* 0x000000ed1100720c */ /* 0x000fe40002781670 */
[----:B------:R-:W-:Y:S02]  /*3b00*/  FSEL R18, R62, -INF , !P3 ;  /* 0xff8000003e127808 */ /* 0x000fe40005800000 */
[----:B------:R-:W-:Y:S02]  /*3b10*/  FSEL R25, R61, -INF , !P6 ;  /* 0xff8000003d197808 */ /* 0x000fe40007000000 */
[----:B------:R-:W-:-:S02]  /*3b20*/  FSEL R17, R56, -INF , !P0 ;  /* 0xff80000038117808 */ /* 0x000fc40004000000 */
[C---:B------:R-:W-:Y:S02]  /*3b30*/  ISETP.GE.AND P6, PT, R9.reuse, R238, PT ;  /* 0x000000ee0900720c */ /* 0x040fe40003fc6270 */
[CC--:B------:R-:W-:Y:S02]  /*3b40*/  ISETP.GE.AND P3, PT, R16.reuse, R236.reuse, PT ;  /* 0x000000ec1000720c */ /* 0x0c0fe40003f66270 */
[----:B------:R-:W-:Y:S02]  /*3b50*/  ISETP.GE.AND P0, PT, R9, R236, PT ;  /* 0x000000ec0900720c */ /* 0x000fe40003f06270 */
[----:B------:R-:W-:Y:S02]  /*3b60*/  ISETP.LT.OR P1, PT, R16, R239, P1 ;  /* 0x000000ef1000720c */ /* 0x000fe40000f21670 */
[C---:B------:R-:W-:Y:S02]  /*3b70*/  IADD3 R26, R28.reuse, 0x28, RZ ;  /* 0x000000281c1a7810 */ /* 0x040fe40007ffe0ff */
[----:B------:R-:W-:-:S02]  /*3b80*/  IADD3 R11, R28, 0x29, RZ ;  /* 0x000000291c0b7810 */ /* 0x000fc40007ffe0ff */
[----:B------:R-:W-:Y:S02]  /*3b90*/  ISETP.LT.OR P3, PT, R16, R237, P3 ;  /* 0x000000ed1000720c */ /* 0x000fe40001f61670 */
[C---:B------:R-:W-:Y:S02]  /*3ba0*/  ISETP.LT.OR P6, PT, R9.reuse, R239, P6 ;  /* 0x000000ef0900720c */ /* 0x040fe400037c1670 */
[----:B------:R-:W-:Y:S02]  /*3bb0*/  ISETP.LT.OR P0, PT, R9, R237, P0 ;  /* 0x000000ed0900720c */ /* 0x000fe40000701670 */
[----:B------:R-:W-:Y:S02]  /*3bc0*/  FSEL R9, R57, -INF , !P5 ;  /* 0xff80000039097808 */ /* 0x000fe40006800000 */
[----:B------:R-:W-:Y:S02]  /*3bd0*/  FSEL R16, R59, -INF , !P2 ;  /* 0xff8000003b107808 */ /* 0x000fe40005000000 */
[----:B------:R-:W-:-:S02]  /*3be0*/  FSEL R191, R72, -INF , !P1 ;  /* 0xff80000048bf7808 */ /* 0x000fc40004800000 */
[CC--:B------:R-:W-:Y:S02]  /*3bf0*/  ISETP.GE.AND P2, PT, R26.reuse, R238.reuse, PT ;  /* 0x000000ee1a00720c */ /* 0x0c0fe40003f46270 */
[C---:B------:R-:W-:Y:S02]  /*3c00*/  ISETP.GE.AND P5, PT, R11.reuse, R238, PT ;  /* 0x000000ee0b00720c */ /* 0x040fe40003fa6270 */
[C---:B------:R-:W-:Y:S02]  /*3c10*/  ISETP.GE.AND P1, PT, R11.reuse, R236, PT ;  /* 0x000000ec0b00720c */ /* 0x040fe40003f26270 */
[-C--:B------:R-:W-:Y:S02]  /*3c20*/  ISETP.LT.OR P2, PT, R26, R239.reuse, P2 ;  /* 0x000000ef1a00720c */ /* 0x080fe40001741670 */
[C---:B------:R-:W-:Y:S02]  /*3c30*/  ISETP.LT.OR P5, PT, R11.reuse, R239, P5 ;  /* 0x000000ef0b00720c */ /* 0x040fe40002fa1670 */
[----:B------:R-:W-:-:S02]  /*3c40*/  ISETP.LT.OR P1, PT, R11, R237, P1 ;  /* 0x000000ed0b00720c */ /* 0x000fc40000f21670 */
[C---:B------:R-:W-:Y:S02]  /*3c50*/  IADD3 R11, R28.reuse, 0x31, RZ ;  /* 0x000000311c0b7810 */ /* 0x040fe40007ffe0ff */
[----:B------:R-:W-:Y:S02]  /*3c60*/  IADD3 R20, R28, 0x30, RZ ;  /* 0x000000301c147810 */ /* 0x000fe40007ffe0ff */
[----:B------:R-:W-:Y:S02]  /*3c70*/  FSEL R183, R73, -INF , !P6 ;  /* 0xff80000049b77808 */ /* 0x000fe40007000000 */
[----:B------:R-:W-:Y:S02]  /*3c80*/  FSEL R189, R48, -INF , !P2 ;  /* 0xff80000030bd7808 */ /* 0x000fe40005000000 */
[----:B------:R-:W-:Y:S02]  /*3c90*/  FSEL R190, R75, -INF , !P0 ;  /* 0xff8000004bbe7808 */ /* 0x000fe40004000000 */
[----:B------:R-:W-:-:S02]  /*3ca0*/  ISETP.GE.AND P6, PT, R11, R238, PT ;  /* 0x000000ee0b00720c */ /* 0x000fc40003fc6270 */
[C---:B------:R-:W-:Y:S02]  /*3cb0*/  ISETP.GE.AND P2, PT, R11.reuse, R236, PT ;  /* 0x000000ec0b00720c */ /* 0x040fe40003f46270 */
[C---:B------:R-:W-:Y:S02]  /*3cc0*/  ISETP.GE.AND P0, PT, R20.reuse, R238, PT ;  /* 0x000000ee1400720c */ /* 0x040fe40003f06270 */
[C---:B------:R-:W-:Y:S02]  /*3cd0*/  ISETP.LT.OR P6, PT, R11.reuse, R239, P6 ;  /* 0x000000ef0b00720c */ /* 0x040fe400037c1670 */
[----:B------:R-:W-:Y:S02]  /*3ce0*/  ISETP.LT.OR P2, PT, R11, R237, P2 ;  /* 0x000000ed0b00720c */ /* 0x000fe40001741670 */
[----:B------:R-:W-:Y:S02]  /*3cf0*/  ISETP.LT.OR P0, PT, R20, R239, P0 ;  /* 0x000000ef1400720c */ /* 0x000fe40000701670 */
[----:B------:R-:W-:-:S02]  /*3d00*/  IADD3 R11, R28, 0x38, RZ ;  /* 0x000000381c0b7810 */ /* 0x000fc40007ffe0ff */
[----:B------:R-:W-:Y:S02]  /*3d10*/  IADD3 R28, R28, 0x39, RZ ;  /* 0x000000391c1c7810 */ /* 0x000fe40007ffe0ff */
[----:B------:R-:W-:Y:S02]  /*3d20*/  FSEL R195, R44, -INF , !P0 ;  /* 0xff8000002cc37808 */ /* 0x000fe40004000000 */
[-C--:B------:R-:W-:Y:S02]  /*3d30*/  ISETP.GE.AND P0, PT, R28, R236.reuse, PT ;  /* 0x000000ec1c00720c */ /* 0x080fe40003f06270 */
[----:B------:R-:W-:Y:S02]  /*3d40*/  FSEL R10, R58, -INF , !P4 ;  /* 0xff8000003a0a7808 */ /* 0x000fe40006000000 */
[----:B------:R-:W-:Y:S02]  /*3d50*/  ISETP.LT.OR P0, PT, R28, R237, P0 ;  /* 0x000000ed1c00720c */ /* 0x000fe40000701670 */
[----:B------:R-:W-:-:S02]  /*3d60*/  ISETP.GE.AND P4, PT, R26, R236, PT ;  /* 0x000000ec1a00720c */ /* 0x000fc40003f86270 */
[----:B------:R-:W-:Y:S02]  /*3d70*/  FSEL R184, R43, -INF , !P0 ;  /* 0xff8000002bb87808 */ /* 0x000fe40004000000 */
[----:B------:R-:W-:Y:S02]  /*3d80*/  PLOP3.LUT P0, PT, PT, PT, UP0, 0x80, 0x0 ;  /* 0x000000000000781c */ /* 0x000fe40003f0f008 */
[----:B------:R-:W-:Y:S02]  /*3d90*/  ISETP.LT.OR P4, PT, R26, R237, P4 ;  /* 0x000000ed1a00720c */ /* 0x000fe40002781670 */
[----:B------:R-:W-:Y:S02]  /*3da0*/  FSEL R196, R74, -INF , !P3 ;  /* 0xff8000004ac47808 */ /* 0x000fe40005800000 */
[----:B------:R-:W-:Y:S02]  /*3db0*/  FSEL R194, R50, -INF , !P4 ;  /* 0xff80000032c27808 */ /* 0x000fe40006000000 */
[----:B------:R-:W-:-:S02]  /*3dc0*/  FSEL R185, R49, -INF , !P5 ;  /* 0xff80000031b97808 */ /* 0x000fc40006800000 */
[----:B------:R-:W-:Y:S02]  /*3dd0*/  FSEL R192, R51, -INF , !P1 ;  /* 0xff80000033c07808 */ /* 0x000fe40004800000 */
[----:B------:R-:W-:Y:S02]  /*3de0*/  ISETP.GE.AND P3, PT, R20, R236, PT ;  /* 0x000000ec1400720c */ /* 0x000fe40003f66270 */
[CC--:B------:R-:W-:Y:S02]  /*3df0*/  ISETP.GE.AND P5, PT, R11.reuse, R238.reuse, PT ;  /* 0x000000ee0b00720c */ /* 0x0c0fe40003fa6270 */
[----:B------:R-:W-:Y:S02]  /*3e00*/  ISETP.GE.AND P4, PT, R28, R238, PT ;  /* 0x000000ee1c00720c */ /* 0x000fe40003f86270 */
[----:B------:R-:W-:Y:S02]  /*3e10*/  ISETP.GE.AND P1, PT, R11, R236, PT ;  /* 0x000000ec0b00720c */ /* 0x000fe40003f26270 */
[----:B------:R-:W-:-:S02]  /*3e20*/  ISETP.LT.OR P3, PT, R20, R237, P3 ;  /* 0x000000ed1400720c */ /* 0x000fc40001f61670 */
[C---:B------:R-:W-:Y:S02]  /*3e30*/  ISETP.LT.OR P5, PT, R11.reuse, R239, P5 ;  /* 0x000000ef0b00720c */ /* 0x040fe40002fa1670 */
[----:B------:R-:W-:Y:S02]  /*3e40*/  ISETP.LT.OR P1, PT, R11, R237, P1 ;  /* 0x000000ed0b00720c */ /* 0x000fe40000f21670 */
[----:B------:R-:W-:Y:S02]  /*3e50*/  ISETP.LT.OR P4, PT, R28, R239, P4 ;  /* 0x000000ef1c00720c */ /* 0x000fe40002781670 */
[----:B------:R-:W-:Y:S02]  /*3e60*/  FSEL R32, R46, -INF , !P3 ;  /* 0xff8000002e207808 */ /* 0x000fe40005800000 */
[----:B------:R-:W-:Y:S02]  /*3e70*/  FSEL R193, R45, -INF , !P6 ;  /* 0xff8000002dc17808 */ /* 0x000fe40007000000 */
[----:B------:R-:W-:-:S02]  /*3e80*/  FSEL R188, R47, -INF , !P2 ;  /* 0xff8000002fbc7808 */ /* 0x000fc40005000000 */
[----:B------:R-:W-:Y:S02]  /*3e90*/  FSEL R35, R40, -INF , !P5 ;  /* 0xff80000028237808 */ /* 0x000fe40006800000 */
[----:B------:R-:W-:Y:S02]  /*3ea0*/  FSEL R186, R42, -INF , !P1 ;  /* 0xff8000002aba7808 */ /* 0x000fe40004800000 */
[----:B------:R-:W-:Y:S01]  /*3eb0*/  FSEL R33, R41, -INF , !P4 ;  /* 0xff80000029217808 */ /* 0x000fe20006000000 */
[----:B------:R-:W-:Y:S05]  /*3ec0*/  @!P0 BRA `(.L_x_146) ;  /* 0x0000024000008947 */ /* 0x000fea0003800000 */
[----:B------:R-:W-:-:S04]  /*3ed0*/  UIADD3 UR13, UR8, -0x2, URZ ;  /* 0xfffffffe080d7890 */ /* 0x000fc8000fffe03f */
[----:B------:R-:W-:Y:S02]  /*3ee0*/  USHF.R.S32.HI UR12, URZ, 0x1f, UR13 ;  /* 0x0000001f3f0c7899 */ /* 0x000fe4000801140d */
[----:B------:R-:W-:Y:S01]  /*3ef0*/  UIMAD UR20, UR20, UR13, URZ ;  /* 0x0000000d141472a4 */ /* 0x000fe2000f8e023f */
[----:B------:R-:W-:Y:S01]  /*3f00*/  IMAD.WIDE.U32 R12, R3, UR13, R244 ;  /* 0x0000000d030c7c25 */ /* 0x000fe2000f8e00f4 */
[----:B------:R-:W-:Y:S02]  /*3f10*/  USHF.L.U32 UR13, UR6, 0x5, URZ ;  /* 0x00000005060d7899 */ /* 0x000fe4000800063f */
[----:B------:R-:W-:Y:S02]  /*3f20*/  UIMAD UR12, UR12, UR22, UR20 ;  /* 0x000000160c0c72a4 */ /* 0x000fe4000f8e0214 */
[----:B------:R-:W-:-:S04]  /*3f30*/  LEA R20, P2, R12, c[0x0][0x168], 0x1 ;  /* 0x00005a000c147a11 */ /* 0x000fc800078408ff */
[----:B------:R-:W-:Y:S01]  /*3f40*/  IADD3 R3, R13, UR12, RZ ;  /* 0x0000000c0d037c10 */ /* 0x000fe2000fffe0ff */
[----:B------:R-:W-:Y:S01]  /*3f50*/  USHF.L.U64.HI UR12, UR6, 0x5, UR7 ;  /* 0x00000005060c7899 */ /* 0x000fe20008010207 */
        /* <DEDUP_REMOVED lines=8> */
[----:B------:R-:W-:-:S02]  /*3fe0*/  IADD3 R12, P1, R22, UR13, RZ ;  /* 0x0000000d160c7c10 */ /* 0x000fc4000ff3e0ff */
        /* <DEDUP_REMOVED lines=18> */
.L_x_146:
[----:B-1----:R-:W-:Y:S02]  /*4110*/  FMNMX.FTZ R14, R29, R24, !PT ;  /* 0x000000181d0e7209 */ /* 0x002fe40007810000 */
        /* <DEDUP_REMOVED lines=44> */
[----:B------:R-:W3:Y:S04]  /*43e0*/  LDSM.16.MT88.4 R48, [R222+0x12000] ;  /* 0x01200000de30783b */ /* 0x000ee80000004200 */
[----:B------:R-:W4:Y:S04]  /*43f0*/  LDSM.16.MT88.4 R56, [R221+0x12000] ;  /* 0x01200000dd38783b */ /* 0x000f280000004200 */
        /* <DEDUP_REMOVED lines=29> */
[----:B------:R-:W5:Y:S01]  /*45d0*/  LDSM.16.MT88.4 R4, [R220+0x16000] ;  /* 0x01600000dc04783b */ /* 0x000f620000004200 */
[--C-:B------:R-:W-:Y:S02]  /*45e0*/  FFMA.FTZ R165, R10, c[0x0][0x23c], -R187.reuse ;  /* 0x00008f000aa57a23 */ /* 0x100fe400000108bb */
[--C-:B------:R-:W-:Y:S01]  /*45f0*/  FFMA.FTZ R175, R19, c[0x0][0x23c], -R34.reuse ;  /* 0x00008f0013af7a23 */ /* 0x100fe20000010822 */
[----:B------:R-:W1:Y:S01]  /*4600*/  LDSM.16.MT88.4 R8, [R222+0x10800] ;  /* 0x01080000de08783b */ /* 0x000e620000004200 */
[--C-:B------:R-:W-:Y:S01]  /*4610*/  FFMA.FTZ R170, R25, c[0x0][0x23c], -R34.reuse ;  /* 0x00008f0019aa7a23 */ /* 0x100fe20000010822 */
[----:B------:R-:W-:Y:S01]  /*4620*/  MUFU.EX2 R174, R174 ;  /* 0x000000ae00ae7308 */ /* 0x000fe20000000800 */
[----:B------:R-:W-:Y:S01]  /*4630*/  FFMA.FTZ R169, R17, c[0x0][0x23c], -R34 ;  /* 0x00008f0011a97a23 */ /* 0x000fe20000010822 */
[----:B------:R-:W-:Y:S01]  /*4640*/  LDSM.16.MT88.4 R24, [R221+0x10800] ;  /* 0x01080000dd18783b */ /* 0x000fe20000004200 */
[----:B------:R-:W-:-:S02]  /*4650*/  FFMA.FTZ R173, R18, c[0x0][0x23c], -R187 ;  /* 0x00008f0012ad7a23 */ /* 0x000fc400000108bb */
[--C-:B------:R-:W-:Y:S01]  /*4660*/  FFMA.FTZ R0, R16, c[0x0][0x23c], -R187.reuse ;  /* 0x00008f0010007a23 */ /* 0x100fe200000108bb */
[----:B------:R-:W-:Y:S01]  /*4670*/  LDSM.16.MT88.4 R20, [R224+0x12800] ;  /* 0x01280000e014783b */ /* 0x000fe20000004200 */
[--C-:B------:R-:W-:Y:S01]  /*4680*/  FFMA.FTZ R180, R191, c[0x0][0x23c], -R34.reuse ;  /* 0x00008f00bfb47a23 */ /* 0x100fe20000010822 */
[----:B------:R-:W3:Y:S01]  /*4690*/  MUFU.EX2 R171, R171 ;  /* 0x000000ab00ab7308 */ /* 0x000ee20000000800 */
[----:B--2---:R-:W-:Y:S01]  /*46a0*/  F2FP.BF16.PACK_AB R128, R176, R177 ;  /* 0x000000b1b080723e */ /* 0x004fe200000010ff */
[----:B------:R-:W2:Y:S01]  /*46b0*/  LDSM.16.MT88.4 R16, [R220+0x10800] ;  /* 0x01080000dc10783b */ /* 0x000ea20000004200 */
[--C-:B------:R-:W-:Y:S02]  /*46c0*/  FFMA.FTZ R182, R189, c[0x0][0x23c], -R34.reuse ;  /* 0x00008f00bdb67a23 */ /* 0x100fe40000010822 */
[--C-:B------:R-:W-:Y:S01]  /*46d0*/  FFMA.FTZ R183, R183, c[0x0][0x23c], -R34.reuse ;  /* 0x00008f00b7b77a23 */ /* 0x100fe20000010822 */
[----:B------:R-:W-:Y:S01]  /*46e0*/  LDSM.16.MT88.4 R28, [R220+0x12800] ;  /* 0x01280000dc1c783b */ /* 0x000fe20000004200 */
[----:B------:R-:W-:Y:S01]  /*46f0*/  FFMA.FTZ R185, R185, c[0x0][0x23c], -R34 ;  /* 0x00008f00b9b97a23 */ /* 0x000fe20000010822 */
[----:B------:R-:W-:Y:S01]  /*4700*/  MUFU.EX2 R178, R178 ;  /* 0x000000b200b27308 */ /* 0x000fe20000000800 */
[----:B------:R-:W-:-:S02]  /*4710*/  FFMA.FTZ R189, R196, c[0x0][0x23c], -R187 ;  /* 0x00008f00c4bd7a23 */ /* 0x000fc400000108bb */
[--C-:B------:R-:W-:Y:S02]  /*4720*/  FFMA.FTZ R190, R190, c[0x0][0x23c], -R187.reuse ;  /* 0x00008f00bebe7a23 */ /* 0x100fe400000108bb */
[--C-:B------:R-:W-:Y:S02]  /*4730*/  FFMA.FTZ R191, R194, c[0x0][0x23c], -R187.reuse ;  /* 0x00008f00c2bf7a23 */ /* 0x100fe400000108bb */
[----:B------:R-:W-:Y:S01]  /*4740*/  FFMA.FTZ R192, R192, c[0x0][0x23c], -R187 ;  /* 0x00008f00c0c07a23 */ /* 0x000fe200000108bb */
[----:B------:R-:W1:Y:S01]  /*4750*/  MUFU.EX2 R181, R181 ;  /* 0x000000b500b57308 */ /* 0x000e620000000800 */
[----:B---3--:R-:W-:Y:S01]  /*4760*/  F2FP.BF16.PACK_AB R130, R171, R174 ;  /* 0x000000aeab82723e */ /* 0x008fe200000010ff */
[--C-:B------:R-:W-:Y:S02]  /*4770*/  FFMA.FTZ R194, R195, c[0x0][0x23c], -R34.reuse ;  /* 0x00008f00c3c27a23 */ /* 0x100fe40000010822 */
[--C-:B------:R-:W-:Y:S02]  /*4780*/  FFMA.FTZ R193, R193, c[0x0][0x23c], -R34.reuse ;  /* 0x00008f00c1c17a23 */ /* 0x100fe40000010822 */
[----:B------:R-:W-:-:S02]  /*4790*/  FFMA.FTZ R195, R35, c[0x0][0x23c], -R34 ;  /* 0x00008f0023c37a23 */ /* 0x000fc40000010822 */
[----:B------:R-:W-:Y:S01]  /*47a0*/  MUFU.EX2 R179, R179 ;  /* 0x000000b300b37308 */ /* 0x000fe20000000800 */
[----:B------:R-:W-:Y:S02]  /*47b0*/  FFMA.FTZ R196, R33, c[0x0][0x23c], -R34 ;  /* 0x00008f0021c47a23 */ /* 0x000fe40000010822 */
[--C-:B------:R-:W-:Y:S02]  /*47c0*/  FFMA.FTZ R197, R32, c[0x0][0x23c], -R187.reuse ;  /* 0x00008f0020c57a23 */ /* 0x100fe400000108bb */
[--C-:B------:R-:W-:Y:S01]  /*47d0*/  FFMA.FTZ R188, R188, c[0x0][0x23c], -R187.reuse ;  /* 0x00008f00bcbc7a23 */ /* 0x100fe200000108bb */
[----:B------:R-:W-:Y:S01]  /*47e0*/  LDSM.16.MT88.4 R32, [R224+0x11800] ;  /* 0x01180000e020783b */ /* 0x000fe20000004200 */
[--C-:B------:R-:W-:Y:S01]  /*47f0*/  FFMA.FTZ R186, R186, c[0x0][0x23c], -R187.reuse ;  /* 0x00008f00baba7a23 */ /* 0x100fe200000108bb */
[----:B------:R-:W3:Y:S01]  /*4800*/  MUFU.EX2 R172, R172 ;  /* 0x000000ac00ac7308 */ /* 0x000ee20000000800 */
[----:B-1----:R-:W-:Y:S01]  /*4810*/  F2FP.BF16.PACK_AB R129, R181, R178 ;  /* 0x000000b2b581723e */ /* 0x002fe200000010ff */
[----:B------:R-:W-:-:S02]  /*4820*/  FFMA.FTZ R249, R184, c[0x0][0x23c], -R187 ;  /* 0x00008f00b8f97a23 */ /* 0x000fc400000108bb */
[----:B------:R-:W-:Y:S02]  /*4830*/  FADD.FTZ R177, R177, R176 ;  /* 0x000000b0b1b17221 */ /* 0x000fe40000010000 */
[----:B------:R-:W-:Y:S02]  /*4840*/  FADD.FTZ R178, R178, R181 ;  /* 0x000000b5b2b27221 */ /* 0x000fe40000010000 */
[----:B------:R-:W-:Y:S01]  /*4850*/  MUFU.EX2 R175, R175 ;  /* 0x000000af00af7308 */ /* 0x000fe20000000800 */
[----:B------:R-:W-:-:S04]  /*4860*/  FADD.FTZ R174, R174, R177 ;  /* 0x000000b1aeae7221 */ /* 0x000fc80000010000 */
[----:B------:R-:W-:Y:S01]  /*4870*/  FADD.FTZ R174, R171, R174 ;  /* 0x000000aeabae7221 */ /* 0x000fe20000010000 */
[----:B---3--:R-:W-:Y:S02]  /*4880*/  F2FP.BF16.PACK_AB R131, R172, R179 ;  /* 0x000000b3ac83723e */ /* 0x008fe400000010ff */
[----:B------:R-:W1:Y:S01]  /*4890*/  MUFU.EX2 R170, R170 ;  /* 0x000000aa00aa7308 */ /* 0x000e620000000800 */
        /* <DEDUP_REMOVED lines=9> */
[----:B------:R-:W3:Y:S06]  /*4930*/  MUFU.EX2 R168, R168 ;  /* 0x000000a800a87308 */ /* 0x000eec0000000800 */
        /* <DEDUP_REMOVED lines=8> */
[C---:B----4-:R-:W-:Y:S02]  /*49c0*/  HMMA.16816.F32.BF16 R52, R128.reuse, R56, RZ ;  /* 0x000000388034723c */ /* 0x050fe400000418ff */
[----:B------:R-:W-:Y:S06]  /*49d0*/  MUFU.EX2 R182, R182 ;  /* 0x000000b600b67308 */ /* 0x000fec0000000800 */
[C---:B------:R-:W-:Y:S02]  /*49e0*/  HMMA.16816.F32.BF16 R60, R128.reuse, R64, RZ ;  /* 0x00000040803c723c */ /* 0x040fe400000418ff */
[----:B------:R-:W-:Y:S06]  /*49f0*/  MUFU.EX2 R185, R185 ;  /* 0x000000b900b97308 */ /* 0x000fec0000000800 */
[C---:B------:R-:W-:Y:S02]  /*4a00*/  HMMA.16816.F32.BF16 R68, R128.reuse, R72, RZ ;  /* 0x000000488044723c */ /* 0x040fe400000418ff */
[----:B------:R-:W-:Y:S06]  /*4a10*/  MUFU.EX2 R189, R189 ;  /* 0x000000bd00bd7308 */ /* 0x000fec0000000800 */
[C---:B------:R-:W-:Y:S02]  /*4a20*/  HMMA.16816.F32.BF16 R76, R128.reuse, R80, RZ ;  /* 0x00000050804c723c */ /* 0x040fe400000418ff */
[----:B------:R-:W4:Y:S06]  /*4a30*/  MUFU.EX2 R190, R190 ;  /* 0x000000be00be7308 */ /* 0x000f2c0000000800 */
        /* <DEDUP_REMOVED lines=28> */
[C---:B-----5:R-:W-:Y:S07]  /*4c00*/  HMMA.16816.F32.BF16 R124, R128.reuse, R4, RZ ;  /* 0x00000004807c723c */ /* 0x060fee00000418ff */
[----:B-1----:R-:W-:Y:S01]  /*4c10*/  F2FP.BF16.PACK_AB R4, R170, R175 ;  /* 0x000000afaa04723e */ /* 0x002fe200000010ff */
[----:B------:R-:W-:Y:S01]  /*4c20*/  HMMA.16816.F32.BF16 R128, R128, R6, RZ ;  /* 0x000000068080723c */ /* 0x000fe200000418ff */
[----:B---3--:R-:W-:Y:S01]  /*4c30*/  F2FP.BF16.PACK_AB R5, R168, R173 ;  /* 0x000000ada805723e */ /* 0x008fe200000010ff */
        /* <DEDUP_REMOVED lines=9> */
[----:B------:R-:W-:Y:S01]  /*4cd0*/  HMMA.16816.F32.BF16 R160, R4, R12, R160 ;  /* 0x0000000c04a0723c */ /* 0x000fe200000418a0 */
[----:B------:R-:W-:-:S07]  /*4ce0*/  FADD.FTZ R0, R0, R165 ;  /* 0x000000a500007221 */ /* 0x000fce0000010000 */
[C---:B------:R-:W-:Y:S01]  /*4cf0*/  HMMA.16816.F32.BF16 R156, R4.reuse, R14, R156 ;  /* 0x0000000e049c723c */ /* 0x040fe2000004189c */
[----:B------:R-:W1:Y:S07]  /*4d00*/  LDSM.16.MT88.4 R12, [R222+0x12800] ;  /* 0x01280000de0c783b */ /* 0x000e6e0000004200 */
[C---:B------:R-:W-:Y:S08]  /*4d10*/  HMMA.16816.F32.BF16 R152, R4.reuse, R8, R152 ;  /* 0x000000080498723c */ /* 0x040ff00000041898 */
[C---:B------:R-:W-:Y:S01]  /*4d20*/  HMMA.16816.F32.BF16 R148, R4.reuse, R10, R148 ;  /* 0x0000000a0494723c */ /* 0x040fe20000041894 */
[----:B------:R-:W3:Y:S07]  /*4d30*/  LDSM.16.MT88.4 R8, [R221+0x12800] ;  /* 0x01280000dd08783b */ /* 0x000eee0000004200 */
[C---:B--2---:R-:W-:Y:S08]  /*4d40*/  HMMA.16816.F32.BF16 R136, R4.reuse, R16, R136 ;  /* 0x000000100488723c */ /* 0x044ff00000041888 */
[C---:B------:R-:W-:Y:S01]  /*4d50*/  HMMA.16816.F32.BF16 R132, R4.reuse, R18, R132 ;  /* 0x000000120484723c */ /* 0x040fe20000041884 */
[----:B------:R-:W-:Y:S07]  /*4d60*/  LDSM.16.MT88.4 R16, [R224+0x14800] ;  /* 0x01480000e010783b */ /* 0x000fee0000004200 */
[C---:B------:R-:W-:Y:S08]  /*4d70*/  HMMA.16816.F32.BF16 R144, R4.reuse, R24, R144 ;  /* 0x000000180490723c */ /* 0x040ff00000041890 */
[C---:B-1----:R-:W-:Y:S08]  /*4d80*/  HMMA.16816.F32.BF16 R44, R4.reuse, R12, R44 ;  /* 0x0000000c042c723c */ /* 0x042ff0000004182c */
[C---:B------:R-:W-:Y:S01]  /*4d90*/  HMMA.16816.F32.BF16 R48, R4.reuse, R14, R48 ;  /* 0x0000000e0430723c */ /* 0x040fe20000041830 */
[----:B------:R-:W1:Y:S07]  /*4da0*/  LDSM.16.MT88.4 R12, [R221+0x14800] ;  /* 0x01480000dd0c783b */ /* 0x000e6e0000004200 */
[C---:B---3--:R-:W-:Y:S08]  /*4db0*/  HMMA.16816.F32.BF16 R52, R4.reuse, R8, R52 ;  /* 0x000000080434723c */ /* 0x048ff00000041834 */
[C---:B------:R-:W-:Y:S01]  /*4dc0*/  HMMA.16816.F32.BF16 R56, R4.reuse, R10, R56 ;  /* 0x0000000a0438723c */ /* 0x040fe20000041838 */
[----:B------:R-:W2:Y:S07]  /*4dd0*/  LDSM.16.MT88.4 R8, [R220+0x14800] ;  /* 0x01480000dc08783b */ /* 0x000eae0000004200 */
[C---:B------:R-:W-:Y:S01]  /*4de0*/  HMMA.16816.F32.BF16 R140, R4.reuse, R26, R140 ;  /* 0x0000001a048c723c */ /* 0x040fe2000004188c */
[----:B------:R-:W-:Y:S07]  /*4df0*/  LDSM.16.MT88.4 R24, [R222+0x14800] ;  /* 0x01480000de18783b */ /* 0x000fee0000004200 */
        /* <DEDUP_REMOVED lines=9> */
[C---:B------:R-:W-:Y:S08]  /*4e90*/  HMMA.16816.F32.BF16 R68, R4.reuse, R16, R68 ;  /* 0x000000100444723c */ /* 0x040ff00000041844 */
[C---:B------:R-:W-:Y:S01]  /*4ea0*/  HMMA.16816.F32.BF16 R72, R4.reuse, R18, R72 ;  /* 0x000000120448723c */ /* 0x040fe20000041848 */
[----:B------:R-:W3:Y:S07]  /*4eb0*/  LDSM.16.MT88.4 R16, [R222+0x16800] ;  /* 0x01680000de10783b */ /* 0x000eee0000004200 */
[C---:B------:R-:W-:Y:S08]  /*4ec0*/  HMMA.16816.F32.BF16 R60, R4.reuse, R28, R60 ;  /* 0x0000001c043c723c */ /* 0x040ff0000004183c */
[C---:B-1----:R-:W-:Y:S08]  /*4ed0*/  HMMA.16816.F32.BF16 R116, R4.reuse, R12, R116 ;  /* 0x0000000c0474723c */ /* 0x042ff00000041874 */
[C---:B------:R-:W-:Y:S01]  /*4ee0*/  HMMA.16816.F32.BF16 R120, R4.reuse, R14, R120 ;  /* 0x0000000e0478723c */ /* 0x040fe20000041878 */
[----:B------:R-:W1:Y:S07]  /*4ef0*/  LDSM.16.MT88.4 R12, [R224+0x13000] ;  /* 0x01300000e00c783b */ /* 0x000e6e0000004200 */
[C---:B--2---:R-:W-:Y:S08]  /*4f00*/  HMMA.16816.F32.BF16 R124, R4.reuse, R8, R124 ;  /* 0x00000008047c723c */ /* 0x044ff0000004187c */
[C---:B------:R-:W-:Y:S01]  /*4f10*/  HMMA.16816.F32.BF16 R128, R4.reuse, R10, R128 ;  /* 0x0000000a0480723c */ /* 0x040fe20000041880 */
[----:B------:R-:W2:Y:S07]  /*4f20*/  LDSM.16.MT88.4 R8, [R222+0x13000] ;  /* 0x01300000de08783b */ /* 0x000eae0000004200 */
[C---:B------:R-:W-:Y:S01]  /*4f30*/  HMMA.16816.F32.BF16 R64, R4.reuse, R30, R64 ;  /* 0x0000001e0440723c */ /* 0x040fe20000041840 */
[----:B------:R-:W-:Y:S07]  /*4f40*/  LDSM.16.MT88.4 R28, [R224+0x11000] ;  /* 0x01100000e01c783b */ /* 0x000fee0000004200 */
[C---:B------:R-:W-:Y:S08]  /*4f50*/  HMMA.16816.F32.BF16 R76, R4.reuse, R24, R76 ;  /* 0x00000018044c723c */ /* 0x040ff0000004184c */
[C---:B------:R-:W-:Y:S01]  /*4f60*/  HMMA.16816.F32.BF16 R80, R4.reuse, R26, R80 ;  /* 0x0000001a0450723c */ /* 0x040fe20000041850 */
[----:B------:R-:W-:Y:S07]  /*4f70*/  LDSM.16.MT88.4 R24, [R221+0x11000] ;  /* 0x01100000dd18783b */ /* 0x000fee0000004200 */
[C---:B------:R-:W-:Y:S08]  /*4f80*/  HMMA.16816.F32.BF16 R100, R4.reuse, R20, R100 ;  /* 0x000000140464723c */ /* 0x040ff00000041864 */
[C---:B------:R-:W-:Y:S01]  /*4f90*/  HMMA.16816.F32.BF16 R104, R4.reuse, R22, R104 ;  /* 0x000000160468723c */ /* 0x040fe20000041868 */
[----:B------:R-:W5:Y:S07]  /*4fa0*/  LDSM.16.MT88.4 R20, [R222+0x11000] ;  /* 0x01100000de14783b */ /* 0x000f6e0000004200 */
[C---:B---3--:R-:W-:Y:S08]  /*4fb0*/  HMMA.16816.F32.BF16 R108, R4.reuse, R16, R108 ;  /* 0x00000010046c723c */ /* 0x048ff0000004186c */
[----:B------:R-:W-:Y:S01]  /*4fc0*/  HMMA.16816.F32.BF16 R112, R4, R18, R112 ;  /* 0x000000120470723c */ /* 0x000fe20000041870 */
[----:B------:R-:W3:Y:S06]  /*4fd0*/  LDSM.16.MT88.4 R16, [R220+0x11000] ;  /* 0x01100000dc10783b */ /* 0x000eec0000004200 */
[----:B------:R-:W-:Y:S01]  /*4fe0*/  F2FP.BF16.PACK_AB R4, R183, R180 ;  /* 0x000000b4b704723e */ /* 0x000fe200000010ff */
[----:B------:R-:W-:Y:S01]  /*4ff0*/  FADD.FTZ R180, R180, R169 ;  /* 0x000000a9b4b47221 */ /* 0x000fe20000010000 */
[----:B----4-:R-:W-:Y:S01]  /*5000*/  F2FP.BF16.PACK_AB R5, R190, R189 ;  /* 0x000000bdbe05723e */ /* 0x010fe200000010ff */
[----:B------:R-:W-:Y:S01]  /*5010*/  FADD.FTZ R189, R189, R0 ;  /* 0x00000000bdbd7221 */ /* 0x000fe20000010000 */
[----:B------:R-:W-:Y:S01]  /*5020*/  F2FP.BF16.PACK_AB R6, R185, R182 ;  /* 0x000000b6b906723e */ /* 0x000fe200000010ff */
[----:B------:R-:W-:Y:S01]  /*5030*/  FADD.FTZ R183, R183, R180 ;  /* 0x000000b4b7b77221 */ /* 0x000fe20000010000 */
[----:B------:R-:W-:Y:S01]  /*5040*/  F2FP.BF16.PACK_AB R7, R192, R191 ;  /* 0x000000bfc007723e */ /* 0x000fe200000010ff */
[----:B------:R-:W-:-:S02]  /*5050*/  FADD.FTZ R190, R190, R189 ;  /* 0x000000bdbebe7221 */ /* 0x000fc40000010000 */
[----:B------:R-:W-:Y:S02]  /*5060*/  FADD.FTZ R182, R182, R183 ;  /* 0x000000b7b6b67221 */ /* 0x000fe40000010000 */
[----:B------:R-:W-:Y:S02]  /*5070*/  FADD.FTZ R191, R191, R190 ;  /* 0x000000bebfbf7221 */ /* 0x000fe40000010000 */
[----:B-1----:R-:W-:Y:S01]  /*5080*/  HMMA.16816.F32.BF16 R36, R4, R12, R36 ;  /* 0x0000000c0424723c */ /* 0x002fe20000041824 */
[----:B------:R-:W-:Y:S02]  /*5090*/  FADD.FTZ R185, R185, R182 ;  /* 0x000000b6b9b97221 */ /* 0x000fe40000010000 */
[----:B------:R-:W-:-:S05]  /*50a0*/  FADD.FTZ R192, R192, R191 ;  /* 0x000000bfc0c07221 */ /* 0x000fca0000010000 */
[C---:B------:R-:W-:Y:S01]  /*50b0*/  HMMA.16816.F32.BF16 R40, R4.reuse, R14, R40 ;  /* 0x0000000e0428723c */ /* 0x040fe20000041828 */
[----:B------:R-:W1:Y:S07]  /*50c0*/  LDSM.16.MT88.4 R12, [R221+0x15000] ;  /* 0x01500000dd0c783b */ /* 0x000e6e0000004200 */
[C---:B--2---:R-:W-:Y:S08]  /*50d0*/  HMMA.16816.F32.BF16 R44, R4.reuse, R8, R44 ;  /* 0x00000008042c723c */ /* 0x044ff0000004182c */
[C---:B------:R-:W-:Y:S01]  /*50e0*/  HMMA.16816.F32.BF16 R48, R4.reuse, R10, R48 ;  /* 0x0000000a0430723c */ /* 0x040fe20000041830 */
[----:B------:R-:W2:Y:S07]  /*50f0*/  LDSM.16.MT88.4 R8, [R220+0x15000] ;  /* 0x01500000dc08783b */ /* 0x000eae0000004200 */
[C---:B-----5:R-:W-:Y:S08]  /*5100*/  HMMA.16816.F32.BF16 R152, R4.reuse, R20, R152 ;  /* 0x000000140498723c */ /* 0x060ff00000041898 */
[C---:B------:R-:W-:Y:S01]  /*5110*/  HMMA.16816.F32.BF16 R148, R4.reuse, R22, R148 ;  /* 0x000000160494723c */ /* 0x040fe20000041894 */
[----:B------:R-:W4:Y:S07]  /*5120*/  LDSM.16.MT88.4 R20, [R221+0x13000] ;  /* 0x01300000dd14783b */ /* 0x000f2e0000004200 */
        /* <DEDUP_REMOVED lines=11> */
[----:B------:R-:W5:Y:S07]  /*51e0*/  LDSM.16.MT88.4 R28, [R220+0x13000] ;  /* 0x01300000dc1c783b */ /* 0x000f6e0000004200 */
[C---:B------:R-:W-:Y:S08]  /*51f0*/  HMMA.16816.F32.BF16 R144, R4.reuse, R24, R144 ;  /* 0x000000180490723c */ /* 0x040ff00000041890 */
[C---:B------:R-:W-:Y:S01]  /*5200*/  HMMA.16816.F32.BF16 R140, R4.reuse, R26, R140 ;  /* 0x0000001a048c723c */ /* 0x040fe2000004188c */
[----:B------:R-:W2:Y:S07]  /*5210*/  LDSM.16.MT88.4 R24, [R222+0x15000] ;  /* 0x01500000de18783b */ /* 0x000eae0000004200 */
[C---:B----4-:R-:W-:Y:S08]  /*5220*/  HMMA.16816.F32.BF16 R52, R4.reuse, R20, R52 ;  /* 0x000000140434723c */ /* 0x050ff00000041834 */
        /* <DEDUP_REMOVED lines=11> */
[C---:B-----5:R-:W-:Y:S08]  /*52e0*/  HMMA.16816.F32.BF16 R60, R4.reuse, R28, R60 ;  /* 0x0000001c043c723c */ /* 0x060ff0000004183c */
[C---:B------:R-:W-:Y:S01]  /*52f0*/  HMMA.16816.F32.BF16 R64, R4.reuse, R30, R64 ;  /* 0x0000001e0440723c */ /* 0x040fe20000041840 */
[----:B------:R-:W5:Y:S07]  /*5300*/  LDSM.16.MT88.4 R28, [R222+0x11800] ;  /* 0x01180000de1c783b */ /* 0x000f6e0000004200 */
[C---:B------:R-:W-:Y:S08]  /*5310*/  HMMA.16816.F32.BF16 R76, R4.reuse, R24, R76 ;  /* 0x00000018044c723c */ /* 0x040ff0000004184c */
[C---:B------:R-:W-:Y:S01]  /*5320*/  HMMA.16816.F32.BF16 R80, R4.reuse, R26, R80 ;  /* 0x0000001a0450723c */ /* 0x040fe20000041850 */
[----:B------:R-:W1:Y:S07]  /*5330*/  LDSM.16.MT88.4 R24, [R221+0x11800] ;  /* 0x01180000dd18783b */ /* 0x000e6e0000004200 */
[C---:B----4-:R-:W-:Y:S08]  /*5340*/  HMMA.16816.F32.BF16 R100, R4.reuse, R20, R100 ;  /* 0x000000140464723c */ /* 0x050ff00000041864 */
[C---:B------:R-:W-:Y:S01]  /*5350*/  HMMA.16816.F32.BF16 R104, R4.reuse, R22, R104 ;  /* 0x000000160468723c */ /* 0x040fe20000041868 */
[----:B------:R-:W4:Y:S07]  /*5360*/  LDSM.16.MT88.4 R20, [R220+0x11800] ;  /* 0x01180000dc14783b */ /* 0x000f2e0000004200 */
[C---:B---3--:R-:W-:Y:S08]  /*5370*/  HMMA.16816.F32.BF16 R108, R4.reuse, R16, R108 ;  /* 0x00000010046c723c */ /* 0x048ff0000004186c */
[----:B------:R-:W-:Y:S01]  /*5380*/  HMMA.16816.F32.BF16 R112, R4, R18, R112 ;  /* 0x000000120470723c */ /* 0x000fe20000041870 */
[----:B------:R-:W3:Y:S06]  /*5390*/  LDSM.16.MT88.4 R16, [R222+0x13800] ;  /* 0x01380000de10783b */ /* 0x000eec0000004200 */
        /* <DEDUP_REMOVED lines=18> */
[C---:B------:R-:W-:Y:S08]  /*54c0*/  HMMA.16816.F32.BF16 R160, R4.reuse, R32, R160 ;  /* 0x0000002004a0723c */ /* 0x040ff000000418a0 */
[C---:B------:R-:W-:Y:S01]  /*54d0*/  HMMA.16816.F32.BF16 R156, R4.reuse, R34, R156 ;  /* 0x00000022049c723c */ /* 0x040fe2000004189c */
[----:B------:R-:W1:Y:S07]  /*54e0*/  LDSM.16.MT88.4 R32, [R220+0x13800] ;  /* 0x01380000dc20783b */ /* 0x000e6e0000004200 */
[C---:B-----5:R-:W-:Y:S08]  /*54f0*/  HMMA.16816.F32.BF16 R152, R4.reuse, R28, R152 ;  /* 0x0000001c0498723c */ /* 0x060ff00000041898 */
        /* <DEDUP_REMOVED lines=18> */
[C---:B------:R-:W-:Y:S08]  /*5620*/  HMMA.16816.F32.BF16 R64, R4.reuse, R34, R64 ;  /* 0x000000220440723c */ /* 0x040ff00000041840 */
[C---:B-----5:R-:W-:Y:S08]  /*5630*/  HMMA.16816.F32.BF16 R76, R4.reuse, R28, R76 ;  /* 0x0000001c044c723c */ /* 0x060ff0000004184c */
[C---:B------:R-:W-:Y:S08]  /*5640*/  HMMA.16816.F32.BF16 R80, R4.reuse, R30, R80 ;  /* 0x0000001e0450723c */ /* 0x040ff00000041850 */
[C---:B------:R-:W-:Y:S08]  /*5650*/  HMMA.16816.F32.BF16 R84, R4.reuse, R24, R84 ;  /* 0x000000180454723c */ /* 0x040ff00000041854 */
[C---:B------:R-:W-:Y:S08]  /*5660*/  HMMA.16816.F32.BF16 R88, R4.reuse, R26, R88 ;  /* 0x0000001a0458723c */ /* 0x040ff00000041858 */
[C---:B----4-:R-:W-:Y:S08]  /*5670*/  HMMA.16816.F32.BF16 R92, R4.reuse, R20, R92 ;  /* 0x00000014045c723c */ /* 0x050ff0000004185c */
[C---:B------:R-:W-:Y:S08]  /*5680*/  HMMA.16816.F32.BF16 R96, R4.reuse, R22, R96 ;  /* 0x000000160460723c */ /* 0x040ff00000041860 */
[C---:B---3--:R-:W-:Y:S08]  /*5690*/  HMMA.16816.F32.BF16 R108, R4.reuse, R16, R108 ;  /* 0x00000010046c723c */ /* 0x048ff0000004186c */
[C---:B------:R-:W-:Y:S08]  /*56a0*/  HMMA.16816.F32.BF16 R112, R4.reuse, R18, R112 ;  /* 0x000000120470723c */ /* 0x040ff00000041870 */
[C---:B-1----:R-:W-:Y:S08]  /*56b0*/  HMMA.16816.F32.BF16 R116, R4.reuse, R12, R116 ;  /* 0x0000000c0474723c */ /* 0x042ff00000041874 */
[C---:B------:R-:W-:Y:S08]  /*56c0*/  HMMA.16816.F32.BF16 R120, R4.reuse, R14, R120 ;  /* 0x0000000e0478723c */ /* 0x040ff00000041878 */
[C---:B--2---:R-:W-:Y:S08]  /*56d0*/  HMMA.16816.F32.BF16 R124, R4.reuse, R8, R124 ;  /* 0x00000008047c723c */ /* 0x044ff0000004187c */
[----:B------:R-:W-:Y:S01]  /*56e0*/  HMMA.16816.F32.BF16 R128, R4, R10, R128 ;  /* 0x0000000a0480723c */ /* 0x000fe20000041880 */
[----:B------:R-:W-:Y:S07]  /*56f0*/  @!P0 BRA `(.L_x_147) ;  /* 0x0000384000008947 */ /* 0x000fee0003800000 */
[----:B------:R-:W-:Y:S01]  /*5700*/  UIADD3 UR17, UR8, -0x2, URZ ;  /* 0xfffffffe08117890 */ /* 0x000fe2000fffe03f */
[----:B------:R-:W-:-:S04]  /*5710*/  DEPBAR.LE SB0, 0x0 ;  /* 0x000080000000791a */ /* 0x000fc80000000000 */
[----:B------:R-:W-:Y:S01]  /*5720*/  USHF.R.S32.HI UR14, URZ, 0x1f, UR17 ;  /* 0x0000001f3f0e7899 */ /* 0x000fe20008011411 */
[----:B------:R-:W-:Y:S01]  /*5730*/  IMAD.U32 R165, RZ, RZ, UR17 ;  /* 0x00000011ffa57e24 */ /* 0x000fe2000f8e00ff */
[----:B------:R-:W-:Y:S02]  /*5740*/  ULDC.64 UR12, c[0x0][0x1a0] ;  /* 0x00006800000c7ab9 */ /* 0x000fe40000000a00 */
[----:B------:R-:W-:Y:S02]  /*5750*/  UIMAD UR14, UR14, UR12, URZ ;  /* 0x0000000c0e0e72a4 */ /* 0x000fe4000f8e023f */
[----:B------:R-:W-:Y:S02]  /*5760*/  UIMAD.WIDE.U32 UR20, UR17, UR12, URZ ;  /* 0x0000000c111472a5 */ /* 0x000fe4000f8e003f */
[----:B------:R-:W-:Y:S02]  /*5770*/  UIMAD UR13, UR17, UR13, UR14 ;  /* 0x0000000d110d72a4 */ /* 0x000fe4000f8e020e */
[----:B------:R-:W-:-:S02]  /*5780*/  USHF.L.U64.HI UR12, UR4, 0x5, UR5 ;  /* 0x00000005040c7899 */ /* 0x000fc40008010205 */
[----:B------:R-:W-:Y:S01]  /*5790*/  UIADD3 UR13, UR21, UR13, URZ ;  /* 0x0000000d150d7290 */ /* 0x000fe2000fffe03f */
[----:B------:R-:W-:Y:S01]  /*57a0*/  IMAD.U32 R6, RZ, RZ, UR20 ;  /* 0x00000014ff067e24 */ /* 0x000fe2000f8e00ff */
[----:B------:R-:W-:Y:S01]  /*57b0*/  UISETP.GT.AND UP0, UPT, UR17, UR9, UPT ;  /* 0x000000091100728c */ /* 0x000fe2000bf04270 */
[----:B------:R-:W-:-:S03]  /*57c0*/  IMAD.U32 R7, RZ, RZ, UR21 ;  /* 0x00000015ff077e24 */ /* 0x000fc6000f8e00ff */
[----:B------:R-:W-:Y:S01]  /*57d0*/  IMAD.U32 R5, RZ, RZ, UR13 ;  /* 0x0000000dff057e24 */ /* 0x000fe2000f8e00ff */
[----:B------:R-:W-:Y:S01]  /*57e0*/  BAR.SYNC.DEFER_BLOCKING 0x0 ;  /* 0x0000000000007b1d */ /* 0x000fe20000010000 */
[----:B------:R-:W-:Y:S01]  /*57f0*/  LEA R0, P0, R6, R166, 0x6 ;  /* 0x000000a606007211 */ /* 0x000fe200078030ff */
[----:B------:R-:W-:-:S03]  /*5800*/  USHF.L.U32 UR13, UR4, 0x5, URZ ;  /* 0x00000005040d7899 */ /* 0x000fc6000800063f */
[----:B------:R-:W-:Y:S02]  /*5810*/  LEA R4, P1, R0, c[0x0][0x170], 0x1 ;  /* 0x00005c0000047a11 */ /* 0x000fe400078208ff */
[----:B------:R-:W-:Y:S02]  /*5820*/  LEA.HI.X R5, R6, R241, R5, 0x6, P0 ;  /* 0x000000f106057211 */ /* 0x000fe400000f3405 */
[----:B------:R-:W-:Y:S02]  /*5830*/  IADD3 R6, P0, R4, UR13, RZ ;  /* 0x0000000d04067c10 */ /* 0x000fe4000ff1e0ff */
[----:B------:R-:W-:Y:S01]  /*5840*/  LEA.HI.X R5, R0, c[0x0][0x174], R5, 0x1, P1 ;  /* 0x00005d0000057a11 */ /* 0x000fe200008f0c05 */
[----:B------:R-:W-:Y:S01]  /*5850*/  IMAD R0, R165, 0x40, R242 ;  /* 0x00000040a5007824 */ /* 0x000fe200078e02f2 */
[----:B------:R-:W-:Y:S02]  /*5860*/  IADD3 R18, P1, R6, UR13, RZ ;  /* 0x0000000d06127c10 */ /* 0x000fe4000ff3e0ff */
[----:B------:R-:W-:-:S02]  /*5870*/  IADD3.X R7, R5, UR12, RZ, P0, !PT ;  /* 0x0000000c05077c10 */ /* 0x000fc400087fe4ff */
[----:B------:R-:W-:Y:S02]  /*5880*/  IADD3 R16, P0, R18, UR13, RZ ;  /* 0x0000000d12107c10 */ /* 0x000fe4000ff1e0ff */
[----:B------:R-:W-:Y:S02]  /*5890*/  IADD3.X R19, R7, UR12, RZ, P1, !PT ;  /* 0x0000000c07137c10 */ /* 0x000fe40008ffe4ff */
[----:B------:R-:W-:Y:S02]  /*58a0*/  IADD3 R2, R0, 0x1, RZ ;  /* 0x0000000100027810 */ /* 0x000fe40007ffe0ff */
[----:B------:R-:W-:Y:S01]  /*58b0*/  IADD3.X R17, R19, UR12, RZ, P0, !PT ;  /* 0x0000000c13117c10 */ /* 0x000fe200087fe4ff */
[----:B------:R-:W-:Y:S01]  /*58c0*/  @!PT LDS RZ, [RZ] ;  /* 0x00000000fffff984 */ /* 0x000fe20000000800 */
[----:B------:R-:W-:Y:S01]  /*58d0*/  @!PT LDS RZ, [RZ] ;  /* 0x00000000fffff984 */ /* 0x000fe20000000800 */
[----:B------:R-:W-:Y:S01]  /*58e0*/  @!PT LDS RZ, [RZ] ;  /* 0x00000000fffff984 */ /* 0x000fe20000000800 */
[----:B------:R1:W-:Y:S01]  /*58f0*/  LDGSTS.E.BYPASS.LTC128B.128 [R231+0x10000], [R4.64] ;  /* 0x1000000004e77fae */ /* 0x0003e2000b901d52 */
[C---:B------:R-:W-:Y:S02]  /*5900*/  ISETP.GE.AND P6, PT, R2.reuse, R238, PT ;  /* 0x000000ee0200720c */ /* 0x040fe40003fc6270 */
[----:B------:R-:W-:Y:S01]  /*5910*/  ISETP.GE.AND P2, PT, R2, R236, PT ;  /* 0x000000ec0200720c */ /* 0x000fe20003f46270 */
[----:B------:R1:W-:Y:S01]  /*5920*/  LDGSTS.E.BYPASS.LTC128B.128 [R231+0x12000], [R4.64+0x80] ;  /* 0x1200008004e77fae */ /* 0x0003e2000b901d52 */
[----:B------:R-:W-:-:S02]  /*5930*/  ISETP.GE.AND P0, PT, R0, R238, PT ;  /* 0x000000ee0000720c */ /* 0x000fc40003f06270 */
[C---:B------:R-:W-:Y:S01]  /*5940*/  ISETP.LT.OR P6, PT, R2.reuse, R239, P6 ;  /* 0x000000ef0200720c */ /* 0x040fe200037c1670 */
[----:B------:R1:W-:Y:S01]  /*5950*/  LDGSTS.E.BYPASS.LTC128B.128 [R231+0x14000], [R4.64+0x100] ;  /* 0x1400010004e77fae */ /* 0x0003e2000b901d52 */
[----:B------:R-:W-:Y:S02]  /*5960*/  ISETP.LT.OR P2, PT, R2, R237, P2 ;  /* 0x000000ed0200720c */ /* 0x000fe40001741670 */
[C---:B------:R-:W-:Y:S01]  /*5970*/  ISETP.LT.OR P0, PT, R0.reuse, R239, P0 ;  /* 0x000000ef0000720c */ /* 0x040fe20000701670 */
[----:B------:R1:W-:Y:S01]  /*5980*/  LDGSTS.E.BYPASS.LTC128B.128 [R231+0x16000], [R4.64+0x180] ;  /* 0x1600018004e77fae */ /* 0x0003e2000b901d52 */
[C---:B------:R-:W-:Y:S02]  /*5990*/  IADD3 R2, R0.reuse, 0x9, RZ ;  /* 0x0000000900027810 */ /* 0x040fe40007ffe0ff */
[----:B------:R-:W-:Y:S01]  /*59a0*/  ISETP.GE.AND P3, PT, R0, R236, PT ;  /* 0x000000ec0000720c */ /* 0x000fe20003f66270 */
[----:B------:R1:W-:Y:S01]  /*59b0*/  LDGSTS.E.BYPASS.LTC128B.128 [R231+0x10800], [R6.64] ;  /* 0x1080000006e77fae */ /* 0x0003e2000b901d52 */
[----:B------:R-:W-:-:S02]  /*59c0*/  ISETP.GE.AND P5, PT, R2, R238, PT ;  /* 0x000000ee0200720c */ /* 0x000fc40003fa6270 */
[----:B------:R-:W-:Y:S01]  /*59d0*/  ISETP.LT.OR P3, PT, R0, R237, P3 ;  /* 0x000000ed0000720c */ /* 0x000fe20001f61670 */
[----:B------:R1:W-:Y:S01]  /*59e0*/  LDGSTS.E.BYPASS.LTC128B.128 [R231+0x12800], [R6.64+0x80] ;  /* 0x1280008006e77fae */ /* 0x0003e2000b901d52 */
[----:B------:R-:W-:-:S03]  /*59f0*/  ISETP.LT.OR P5, PT, R2, R239, P5 ;  /* 0x000000ef0200720c */ /* 0x000fc60002fa1670 */
        /* <DEDUP_REMOVED lines=11> */
[----:B------:R-:W3:Y:S04]  /*5ab0*/  LDSM.16.M88.4 R168, [R229+0x8000] ;  /* 0x00800000e5a8783b */ /* 0x000ee80000000200 */
[----:B------:R-:W4:Y:S04]  /*5ac0*/  LDSM.16.M88.4 R28, [R229+0x8800] ;  /* 0x00880000e51c783b */ /* 0x000f280000000200 */
[----:B------:R-:W-:Y:S04]  /*5ad0*/  LDSM.16.M88.4 R176, [R228] ;  /* 0x00000000e4b0783b */ /* 0x000fe80000000200 */
[----:B-1----:R-:W1:Y:S04]  /*5ae0*/  LDSM.16.M88.4 R4, [R227] ;  /* 0x00000000e304783b */ /* 0x002e680000000200 */
[----:B------:R-:W5:Y:S04]  /*5af0*/  LDSM.16.M88.4 R20, [R229+0x9000] ;  /* 0x00900000e514783b */ /* 0x000f680000000200 */
[----:B------:R-:W2:Y:S04]  /*5b00*/  LDSM.16.M88.4 R8, [R229+0x9800] ;  /* 0x00980000e508783b */ /* 0x000ea80000000200 */
[----:B------:R-:W1:Y:S04]  /*5b10*/  LDSM.16.M88.4 R180, [R219] ;  /* 0x00000000dbb4783b */ /* 0x000e680000000200 */
[----:B------:R-:W1:Y:S04]  /*5b20*/  LDSM.16.M88.4 R192, [R218] ;  /* 0x00000000dac0783b */ /* 0x000e680000000200 */
[----:B------:R-:W1:Y:S04]  /*5b30*/  LDSM.16.M88.4 R184, [R217] ;  /* 0x00000000d9b8783b */ /* 0x000e680000000200 */
[----:B------:R-:W-:Y:S01]  /*5b40*/  LDSM.16.M88.4 R188, [R226] ;  /* 0x00000000e2bc783b */ /* 0x000fe20000000200 */
[C---:B---3--:R-:W-:Y:S03]  /*5b50*/  HMMA.16816.F32.BF16 R172, R12.reuse, R168, RZ ;  /* 0x000000a80cac723c */ /* 0x048fe600000418ff */
[----:B------:R-:W0:Y:S05]  /*5b60*/  LDGDEPBAR ;  /* 0x00000000000079af */ /* 0x000e2a0000000000 */
[C---:B------:R-:W-:Y:S08]  /*5b70*/  HMMA.16816.F32.BF16 R168, R12.reuse, R170, RZ ;  /* 0x000000aa0ca8723c */ /* 0x040ff000000418ff */
[C---:B----4-:R-:W-:Y:S08]  /*5b80*/  HMMA.16816.F32.BF16 R32, R12.reuse, R28, RZ ;  /* 0x0000001c0c20723c */ /* 0x050ff000000418ff */
[----:B------:R-:W-:Y:S08]  /*5b90*/  HMMA.16816.F32.BF16 R28, R12, R30, RZ ;  /* 0x0000001e0c1c723c */ /* 0x000ff000000418ff */
[C---:B-1----:R-:W-:Y:S08]  /*5ba0*/  HMMA.16816.F32.BF16 R172, R176.reuse, R4, R172 ;  /* 0x00000004b0ac723c */ /* 0x042ff000000418ac */
[----:B------:R-:W-:Y:S01]  /*5bb0*/  HMMA.16816.F32.BF16 R168, R176, R6, R168 ;  /* 0x00000006b0a8723c */ /* 0x000fe200000418a8 */
[----:B------:R-:W1:Y:S07]  /*5bc0*/  LDSM.16.M88.4 R4, [R223+0x8000] ;  /* 0x00800000df04783b */ /* 0x000e6e0000000200 */
[C---:B-----5:R-:W-:Y:S08]  /*5bd0*/  HMMA.16816.F32.BF16 R24, R12.reuse, R20, RZ ;  /* 0x000000140c18723c */ /* 0x060ff000000418ff */
[C---:B------:R-:W-:Y:S08]  /*5be0*/  HMMA.16816.F32.BF16 R20, R12.reuse, R22, RZ ;  /* 0x000000160c14723c */ /* 0x040ff000000418ff */
[C---:B--2---:R-:W-:Y:S08]  /*5bf0*/  HMMA.16816.F32.BF16 R16, R12.reuse, R8, RZ ;  /* 0x000000080c10723c */ /* 0x044ff000000418ff */
[----:B------:R-:W-:Y:S01]  /*5c00*/  HMMA.16816.F32.BF16 R12, R12, R10, RZ ;  /* 0x0000000a0c0c723c */ /* 0x000fe200000418ff */
[----:B------:R-:W2:Y:S07]  /*5c10*/  LDSM.16.M88.4 R8, [R223+0x8800] ;  /* 0x00880000df08783b */ /* 0x000eae0000000200 */
[C---:B------:R-:W-:Y:S08]  /*5c20*/  HMMA.16816.F32.BF16 R32, R176.reuse, R180, R32 ;  /* 0x000000b4b020723c */ /* 0x040ff00000041820 */
[C---:B------:R-:W-:Y:S01]  /*5c30*/  HMMA.16816.F32.BF16 R28, R176.reuse, R182, R28 ;  /* 0x000000b6b01c723c */ /* 0x040fe2000004181c */
[----:B------:R-:W3:Y:S07]  /*5c40*/  LDSM.16.M88.4 R180, [R223+0x9000] ;  /* 0x00900000dfb4783b */ /* 0x000eee0000000200 */
[C---:B------:R-:W-:Y:S08]  /*5c50*/  HMMA.16816.F32.BF16 R24, R176.reuse, R192, R24 ;  /* 0x000000c0b018723c */ /* 0x040ff00000041818 */
[C---:B------:R-:W-:Y:S01]  /*5c60*/  HMMA.16816.F32.BF16 R20, R176.reuse, R194, R20 ;  /* 0x000000c2b014723c */ /* 0x040fe20000041814 */
[----:B------:R-:W4:Y:S07]  /*5c70*/  LDSM.16.M88.4 R192, [R223+0x9800] ;  /* 0x00980000dfc0783b */ /* 0x000f2e0000000200 */
[C---:B------:R-:W-:Y:S08]  /*5c80*/  HMMA.16816.F32.BF16 R16, R176.reuse, R184, R16 ;  /* 0x000000b8b010723c */ /* 0x040ff00000041810 */
[----:B------:R-:W-:Y:S01]  /*5c90*/  HMMA.16816.F32.BF16 R12, R176, R186, R12 ;  /* 0x000000bab00c723c */ /* 0x000fe2000004180c */
[----:B------:R-:W-:Y:S04]  /*5ca0*/  LDSM.16.M88.4 R176, [R225] ;  /* 0x00000000e1b0783b */ /* 0x000fe80000000200 */
[----:B------:R-:W-:Y:S03]  /*5cb0*/  LDSM.16.M88.4 R184, [R216] ;  /* 0x00000000d8b8783b */ /* 0x000fe60000000200 */
[C---:B-1----:R-:W-:Y:S08]  /*5cc0*/  HMMA.16816.F32.BF16 R172, R188.reuse, R4, R172 ;  /* 0x00000004bcac723c */ /* 0x042ff000000418ac */
[C---:B------:R-:W-:Y:S01]  /*5cd0*/  HMMA.16816.F32.BF16 R168, R188.reuse, R6, R168 ;  /* 0x00000006bca8723c */ /* 0x040fe200000418a8 */
[----:B------:R-:W1:Y:S07]  /*5ce0*/  LDSM.16.M88.4 R4, [R216+0x800] ;  /* 0x00080000d804783b */ /* 0x000e6e0000000200 */
[C---:B--2---:R-:W-:Y:S08]  /*5cf0*/  HMMA.16816.F32.BF16 R32, R188.reuse, R8, R32 ;  /* 0x00000008bc20723c */ /* 0x044ff00000041820 */
[C---:B------:R-:W-:Y:S01]  /*5d00*/  HMMA.16816.F32.BF16 R28, R188.reuse, R10, R28 ;  /* 0x0000000abc1c723c */ /* 0x040fe2000004181c */
[----:B------:R-:W2:Y:S07]  /*5d10*/  LDSM.16.M88.4 R8, [R216+0x1000] ;  /* 0x00100000d808783b */ /* 0x000eae0000000200 */
[C---:B---3--:R-:W-:Y:S08]  /*5d20*/  HMMA.16816.F32.BF16 R24, R188.reuse, R180, R24 ;  /* 0x000000b4bc18723c */ /* 0x048ff00000041818 */
[C---:B------:R-:W-:Y:S01]  /*5d30*/  HMMA.16816.F32.BF16 R20, R188.reuse, R182, R20 ;  /* 0x000000b6bc14723c */ /* 0x040fe20000041814 */
[----:B------:R-:W3:Y:S07]  /*5d40*/  LDSM.16.M88.4 R180, [R216+0x1800] ;  /* 0x00180000d8b4783b */ /* 0x000eee0000000200 */
[C---:B----4-:R-:W-:Y:S08]  /*5d50*/  HMMA.16816.F32.BF16 R16, R188.reuse, R192, R16 ;  /* 0x000000c0bc10723c */ /* 0x050ff00000041810 */
[----:B------:R-:W-:Y:S01]  /*5d60*/  HMMA.16816.F32.BF16 R12, R188, R194, R12 ;  /* 0x000000c2bc0c723c */ /* 0x000fe2000004180c */
[----:B------:R-:W-:Y:S04]  /*5d70*/  LDSM.16.M88.4 R192, [R229+0xa000] ;  /* 0x00a00000e5c0783b */ /* 0x000fe80000000200 */
[----:B------:R-:W-:Y:S03]  /*5d80*/  LDSM.16.M88.4 R188, [R229+0xa800] ;  /* 0x00a80000e5bc783b */ /* 0x000fe60000000200 */
[C---:B-1----:R-:W-:Y:S08]  /*5d90*/  HMMA.16816.F32.BF16 R32, R176.reuse, R4, R32 ;  /* 0x00000004b020723c */ /* 0x042ff00000041820 */
[C---:B------:R-:W-:Y:S01]  /*5da0*/  HMMA.16816.F32.BF16 R28, R176.reuse, R6, R28 ;  /* 0x00000006b01c723c */ /* 0x040fe2000004181c */
[----:B------:R-:W1:Y:S07]  /*5db0*/  LDSM.16.M88.4 R4, [R230+0x2000] ;  /* 0x00200000e604783b */ /* 0x000e6e0000000200 */
[C---:B------:R-:W-:Y:S08]  /*5dc0*/  HMMA.16816.F32.BF16 R172, R176.reuse, R184, R172 ;  /* 0x000000b8b0ac723c */ /* 0x040ff000000418ac */
[C---:B------:R-:W-:Y:S01]  /*5dd0*/  HMMA.16816.F32.BF16 R168, R176.reuse, R186, R168 ;  /* 0x000000bab0a8723c */ /* 0x040fe200000418a8 */
[----:B------:R-:W4:Y:S07]  /*5de0*/  LDSM.16.M88.4 R184, [R229+0xb000] ;  /* 0x00b00000e5b8783b */ /* 0x000f2e0000000200 */
[C---:B--2---:R-:W-:Y:S08]  /*5df0*/  HMMA.16816.F32.BF16 R24, R176.reuse, R8, R24 ;  /* 0x00000008b018723c */ /* 0x044ff00000041818 */
[C---:B------:R-:W-:Y:S01]  /*5e00*/  HMMA.16816.F32.BF16 R20, R176.reuse, R10, R20 ;  /* 0x0000000ab014723c */ /* 0x040fe20000041814 */
[----:B------:R-:W2:Y:S07]  /*5e10*/  LDSM.16.M88.4 R8, [R229+0xb800] ;  /* 0x00b80000e508783b */ /* 0x000eae0000000200 */
[C---:B---3--:R-:W-:Y:S08]  /*5e20*/  HMMA.16816.F32.BF16 R16, R176.reuse, R180, R16 ;  /* 0x000000b4b010723c */ /* 0x048ff00000041810 */
[----:B------:R-:W-:Y:S01]  /*5e30*/  HMMA.16816.F32.BF16 R12, R176, R182, R12 ;  /* 0x000000b6b00c723c */ /* 0x000fe2000004180c */
[----:B------:R-:W-:Y:S04]  /*5e40*/  LDSM.16.M88.4 R180, [R228+0x2000] ;  /* 0x00200000e4b4783b */ /* 0x000fe80000000200 */
[----:B------:R-:W3:Y:S03]  /*5e50*/  LDSM.16.M88.4 R176, [R215] ;  /* 0x00000000d7b0783b */ /* 0x000ee60000000200 */
[C---:B-1----:R-:W-:Y:S08]  /*5e60*/  HMMA.16816.F32.BF16 R172, R4.reuse, R192, R172 ;  /* 0x000000c004ac723c */ /* 0x042ff000000418ac */
[C---:B------:R-:W-:Y:S01]  /*5e70*/  HMMA.16816.F32.BF16 R168, R4.reuse, R194, R168 ;  /* 0x000000c204a8723c */ /* 0x040fe200000418a8 */
[----:B------:R-:W1:Y:S07]  /*5e80*/  LDSM.16.M88.4 R192, [R214] ;  /* 0x00000000d6c0783b */ /* 0x000e6e0000000200 */
[C---:B------:R-:W-:Y:S08]  /*5e90*/  HMMA.16816.F32.BF16 R32, R4.reuse, R188, R32 ;  /* 0x000000bc0420723c */ /* 0x040ff00000041820 */
[C---:B------:R-:W-:Y:S01]  /*5ea0*/  HMMA.16816.F32.BF16 R28, R4.reuse, R190, R28 ;  /* 0x000000be041c723c */ /* 0x040fe2000004181c */
[----:B------:R-:W5:Y:S07]  /*5eb0*/  LDSM.16.M88.4 R188, [R213] ;  /* 0x00000000d5bc783b */ /* 0x000f6e0000000200 */
[C---:B----4-:R-:W-:Y:S08]  /*5ec0*/  HMMA.16816.F32.BF16 R24, R4.reuse, R184, R24 ;  /* 0x000000b80418723c */ /* 0x050ff00000041818 */
[C---:B------:R-:W-:Y:S01]  /*5ed0*/  HMMA.16816.F32.BF16 R20, R4.reuse, R186, R20 ;  /* 0x000000ba0414723c */ /* 0x040fe20000041814 */
[----:B------:R-:W4:Y:S07]  /*5ee0*/  LDSM.16.M88.4 R184, [R212] ;  /* 0x00000000d4b8783b */ /* 0x000f2e0000000200 */
[C---:B--2---:R-:W-:Y:S08]  /*5ef0*/  HMMA.16816.F32.BF16 R16, R4.reuse, R8, R16 ;  /* 0x000000080410723c */ /* 0x044ff00000041810 */
[----:B------:R-:W-:Y:S01]  /*5f00*/  HMMA.16816.F32.BF16 R12, R4, R10, R12 ;  /* 0x0000000a040c723c */ /* 0x000fe2000004180c */
[----:B------:R-:W-:Y:S04]  /*5f10*/  LDSM.16.M88.4 R8, [R226+0x2000] ;  /* 0x00200000e208783b */ /* 0x000fe80000000200 */
[----:B------:R-:W2:Y:S03]  /*5f20*/  LDSM.16.M88.4 R4, [R223+0xa000] ;  /* 0x00a00000df04783b */ /* 0x000ea60000000200 */
[C---:B---3--:R-:W-:Y:S08]  /*5f30*/  HMMA.16816.F32.BF16 R172, R180.reuse, R176, R172 ;  /* 0x000000b0b4ac723c */ /* 0x048ff000000418ac */
[C---:B------:R-:W-:Y:S01]  /*5f40*/  HMMA.16816.F32.BF16 R168, R180.reuse, R178, R168 ;  /* 0x000000b2b4a8723c */ /* 0x040fe200000418a8 */
[----:B------:R-:W3:Y:S07]  /*5f50*/  LDSM.16.M88.4 R176, [R223+0xa800] ;  /* 0x00a80000dfb0783b */ /* 0x000eee0000000200 */
[C---:B-1----:R-:W-:Y:S08]  /*5f60*/  HMMA.16816.F32.BF16 R32, R180.reuse, R192, R32 ;  /* 0x000000c0b420723c */ /* 0x042ff00000041820 */
[C---:B------:R-:W-:Y:S01]  /*5f70*/  HMMA.16816.F32.BF16 R28, R180.reuse, R194, R28 ;  /* 0x000000c2b41c723c */ /* 0x040fe2000004181c */
[----:B------:R-:W1:Y:S07]  /*5f80*/  LDSM.16.M88.4 R192, [R223+0xb000] ;  /* 0x00b00000dfc0783b */ /* 0x000e6e0000000200 */
[C---:B-----5:R-:W-:Y:S08]  /*5f90*/  HMMA.16816.F32.BF16 R24, R180.reuse, R188, R24 ;  /* 0x000000bcb418723c */ /* 0x060ff00000041818 */
[C---:B------:R-:W-:Y:S01]  /*5fa0*/  HMMA.16816.F32.BF16 R20, R180.reuse, R190, R20 ;  /* 0x000000beb414723c */ /* 0x040fe20000041814 */
[----:B------:R-:W-:Y:S07]  /*5fb0*/  LDSM.16.M88.4 R188, [R225+0x2000] ;  /* 0x00200000e1bc783b */ /* 0x000fee0000000200 */
[C---:B----4-:R-:W-:Y:S08]  /*5fc0*/  HMMA.16816.F32.BF16 R16, R180.reuse, R184, R16 ;  /* 0x000000b8b410723c */ /* 0x050ff00000041810 */
[----:B------:R-:W-:Y:S01]  /*5fd0*/  HMMA.16816.F32.BF16 R12, R180, R186, R12 ;  /* 0x000000bab40c723c */ /* 0x000fe2000004180c */
[----:B------:R-:W4:Y:S04]  /*5fe0*/  LDSM.16.M88.4 R184, [R223+0xb800] ;  /* 0x00b80000dfb8783b */ /* 0x000f280000000200 */
[----:B------:R-:W-:Y:S03]  /*5ff0*/  LDSM.16.M88.4 R180, [R216+0x2800] ;  /* 0x00280000d8b4783b */ /* 0x000fe60000000200 */
[C---:B--2---:R-:W-:Y:S08]  /*6000*/  HMMA.16816.F32.BF16 R172, R8.reuse, R4, R172 ;  /* 0x0000000408ac723c */ /* 0x044ff000000418ac */
[C---:B------:R-:W-:Y:S01]  /*6010*/  HMMA.16816.F32.BF16 R168, R8.reuse, R6, R168 ;  /* 0x0000000608a8723c */ /* 0x040fe200000418a8 */
[----:B------:R-:W2:Y:S07]  /*6020*/  LDSM.16.M88.4 R4, [R216+0x2000] ;  /* 0x00200000d804783b */ /* 0x000eae0000000200 */
[C---:B---3--:R-:W-:Y:S08]  /*6030*/  HMMA.16816.F32.BF16 R32, R8.reuse, R176, R32 ;  /* 0x000000b00820723c */ /* 0x048ff00000041820 */
[C---:B------:R-:W-:Y:S01]  /*6040*/  HMMA.16816.F32.BF16 R28, R8.reuse, R178, R28 ;  /* 0x000000b2081c723c */ /* 0x040fe2000004181c */
[----:B------:R-:W3:Y:S07]  /*6050*/  LDSM.16.M88.4 R176, [R216+0x3000] ;  /* 0x00300000d8b0783b */ /* 0x000eee0000000200 */
[C---:B-1----:R-:W-:Y:S08]  /*6060*/  HMMA.16816.F32.BF16 R24, R8.reuse, R192, R24 ;  /* 0x000000c00818723c */ /* 0x042ff00000041818 */
[C---:B------:R-:W-:Y:S01]  /*6070*/  HMMA.16816.F32.BF16 R20, R8.reuse, R194, R20 ;  /* 0x000000c20814723c */ /* 0x040fe20000041814 */
[----:B------:R-:W1:Y:S07]  /*6080*/  LDSM.16.M88.4 R192, [R216+0x3800] ;  /* 0x00380000d8c0783b */ /* 0x000e6e0000000200 */
[C---:B----4-:R-:W-:Y:S08]  /*6090*/  HMMA.16816.F32.BF16 R16, R8.reuse, R184, R16 ;  /* 0x000000b80810723c */ /* 0x050ff00000041810 */
[----:B------:R-:W-:Y:S01]  /*60a0*/  HMMA.16816.F32.BF16 R12, R8, R186, R12 ;  /* 0x000000ba080c723c */ /* 0x000fe2000004180c */
[----:B------:R-:W-:Y:S04]  /*60b0*/  LDSM.16.M88.4 R8, [R230+0x4000] ;  /* 0x00400000e608783b */ /* 0x000fe80000000200 */
[----:B------:R-:W-:Y:S03]  /*60c0*/  LDSM.16.M88.4 R184, [R229+0xc000] ;  /* 0x00c00000e5b8783b */ /* 0x000fe60000000200 */
[C---:B--2---:R-:W-:Y:S08]  /*60d0*/  HMMA.16816.F32.BF16 R172, R188.reuse, R4, R172 ;  /* 0x00000004bcac723c */ /* 0x044ff000000418ac */
[C---:B------:R-:W-:Y:S01]  /*60e0*/  HMMA.16816.F32.BF16 R168, R188.reuse, R6, R168 ;  /* 0x00000006bca8723c */ /* 0x040fe200000418a8 */
[----:B------:R-:W2:Y:S07]  /*60f0*/  LDSM.16.M88.4 R4, [R229+0xc800] ;  /* 0x00c80000e504783b */ /* 0x000eae0000000200 */
[C---:B------:R-:W-:Y:S08]  /*6100*/  HMMA.16816.F32.BF16 R32, R188.reuse, R180, R32 ;  /* 0x000000b4bc20723c */ /* 0x040ff00000041820 */
[C---:B------:R-:W-:Y:S01]  /*6110*/  HMMA.16816.F32.BF16 R28, R188.reuse, R182, R28 ;  /* 0x000000b6bc1c723c */ /* 0x040fe2000004181c */
[----:B------:R-:W4:Y:S07]  /*6120*/  LDSM.16.M88.4 R180, [R229+0xd000] ;  /* 0x00d00000e5b4783b */ /* 0x000f2e0000000200 */
[C---:B---3--:R-:W-:Y:S08]  /*6130*/  HMMA.16816.F32.BF16 R24, R188.reuse, R176, R24 ;  /* 0x000000b0bc18723c */ /* 0x048ff00000041818 */
[C---:B------:R-:W-:Y:S01]  /*6140*/  HMMA.16816.F32.BF16 R20, R188.reuse, R178, R20 ;  /* 0x000000b2bc14723c */ /* 0x040fe20000041814 */
[----:B------:R-:W3:Y:S07]  /*6150*/  LDSM.16.M88.4 R176, [R229+0xd800] ;  /* 0x00d80000e5b0783b */ /* 0x000eee0000000200 */
[C---:B-1----:R-:W-:Y:S08]  /*6160*/  HMMA.16816.F32.BF16 R16, R188.reuse, R192, R16 ;  /* 0x000000c0bc10723c */ /* 0x042ff00000041810 */
[----:B------:R-:W-:Y:S01]  /*6170*/  HMMA.16816.F32.BF16 R12, R188, R194, R12 ;  /* 0x000000c2bc0c723c */ /* 0x000fe2000004180c */
[----:B------:R-:W-:Y:S04]  /*6180*/  LDSM.16.M88.4 R192, [R211] ;  /* 0x00000000d3c0783b */ /* 0x000fe80000000200 */
[----:B------:R-:W-:Y:S03]  /*6190*/  LDSM.16.M88.4 R188, [R210] ;  /* 0x00000000d2bc783b */ /* 0x000fe60000000200 */
[C---:B--2---:R-:W-:Y:S08]  /*61a0*/  HMMA.16816.F32.BF16 R32, R8.reuse, R4, R32 ;  /* 0x000000040820723c */ /* 0x044ff00000041820 */
[C---:B------:R-:W-:Y:S01]  /*61b0*/  HMMA.16816.F32.BF16 R28, R8.reuse, R6, R28 ;  /* 0x00000006081c723c */ /* 0x040fe2000004181c */
[----:B------:R-:W1:Y:S07]  /*61c0*/  LDSM.16.M88.4 R4, [R228+0x4000] ;  /* 0x00400000e404783b */ /* 0x000e6e0000000200 */
[C---:B------:R-:W-:Y:S08]  /*61d0*/  HMMA.16816.F32.BF16 R172, R8.reuse, R184, R172 ;  /* 0x000000b808ac723c */ /* 0x040ff000000418ac */
[C---:B------:R-:W-:Y:S01]  /*61e0*/  HMMA.16816.F32.BF16 R168, R8.reuse, R186, R168 ;  /* 0x000000ba08a8723c */ /* 0x040fe200000418a8 */
[----:B------:R-:W2:Y:S07]  /*61f0*/  LDSM.16.M88.4 R184, [R209] ;  /* 0x00000000d1b8783b */ /* 0x000eae0000000200 */
[C---:B----4-:R-:W-:Y:S08]  /*6200*/  HMMA.16816.F32.BF16 R24, R8.reuse, R180, R24 ;  /* 0x000000b40818723c */ /* 0x050ff00000041818 */
[C---:B------:R-:W-:Y:S01]  /*6210*/  HMMA.16816.F32.BF16 R20, R8.reuse, R182, R20 ;  /* 0x000000b60814723c */ /* 0x040fe20000041814 */
[----:B------:R-:W4:Y:S07]  /*6220*/  LDSM.16.M88.4 R180, [R208] ;  /* 0x00000000d0b4783b */ /* 0x000f2e0000000200 */
[C---:B---3--:R-:W-:Y:S08]  /*6230*/  HMMA.16816.F32.BF16 R16, R8.reuse, R176, R16 ;  /* 0x000000b00810723c */ /* 0x048ff00000041810 */
[----:B------:R-:W-:Y:S01]  /*6240*/  HMMA.16816.F32.BF16 R12, R8, R178, R12 ;  /* 0x000000b2080c723c */ /* 0x000fe2000004180c */
[----:B------:R-:W-:Y:S04]  /*6250*/  LDSM.16.M88.4 R176, [R226+0x4000] ;  /* 0x00400000e2b0783b */ /* 0x000fe80000000200 */
[----:B------:R-:W3:Y:S03]  /*6260*/  LDSM.16.M88.4 R8, [R223+0xc000] ;  /* 0x00c00000df08783b */ /* 0x000ee60000000200 */
[C---:B-1----:R-:W-:Y:S08]  /*6270*/  HMMA.16816.F32.BF16 R172, R4.reuse, R192, R172 ;  /* 0x000000c004ac723c */ /* 0x042ff000000418ac */
[C---:B------:R-:W-:Y:S01]  /*6280*/  HMMA.16816.F32.BF16 R168, R4.reuse, R194, R168 ;  /* 0x000000c204a8723c */ /* 0x040fe200000418a8 */
[----:B------:R-:W1:Y:S07]  /*6290*/  LDSM.16.M88.4 R192, [R223+0xc800] ;  /* 0x00c80000dfc0783b */ /* 0x000e6e0000000200 */
[C---:B------:R-:W-:Y:S08]  /*62a0*/  HMMA.16816.F32.BF16 R32, R4.reuse, R188, R32 ;  /* 0x000000bc0420723c */ /* 0x040ff00000041820 */
[C---:B------:R-:W-:Y:S01]  /*62b0*/  HMMA.16816.F32.BF16 R28, R4.reuse, R190, R28 ;  /* 0x000000be041c723c */ /* 0x040fe2000004181c */
[----:B------:R-:W5:Y:S07]  /*62c0*/  LDSM.16.M88.4 R188, [R223+0xd000] ;  /* 0x00d00000dfbc783b */ /* 0x000f6e0000000200 */
[C---:B--2---:R-:W-:Y:S08]  /*62d0*/  HMMA.16816.F32.BF16 R24, R4.reuse, R184, R24 ;  /* 0x000000b80418723c */ /* 0x044ff00000041818 */
[C---:B------:R-:W-:Y:S01]  /*62e0*/  HMMA.16816.F32.BF16 R20, R4.reuse, R186, R20 ;  /* 0x000000ba0414723c */ /* 0x040fe20000041814 */
[----:B------:R-:W2:Y:S07]  /*62f0*/  LDSM.16.M88.4 R184, [R223+0xd800] ;  /* 0x00d80000dfb8783b */ /* 0x000eae0000000200 */
[C---:B----4-:R-:W-:Y:S08]  /*6300*/  HMMA.16816.F32.BF16 R16, R4.reuse, R180, R16 ;  /* 0x000000b40410723c */ /* 0x050ff00000041810 */
[----:B------:R-:W-:Y:S01]  /*6310*/  HMMA.16816.F32.BF16 R12, R4, R182, R12 ;  /* 0x000000b6040c723c */ /* 0x000fe2000004180c */
[----:B------:R-:W-:Y:S04]  /*6320*/  LDSM.16.M88.4 R180, [R225+0x4000] ;  /* 0x00400000e1b4783b */ /* 0x000fe80000000200 */
[----:B------:R-:W4:Y:S03]  /*6330*/  LDSM.16.M88.4 R4, [R216+0x4000] ;  /* 0x00400000d804783b */ /* 0x000f260000000200 */
        /* <DEDUP_REMOVED lines=9> */
[C---:B--2---:R-:W-:Y:S08]  /*63d0*/  HMMA.16816.F32.BF16 R16, R176.reuse, R184, R16 ;  /* 0x000000b8b010723c */ /* 0x044ff00000041810 */
[----:B------:R-:W-:Y:S01]  /*63e0*/  HMMA.16816.F32.BF16 R12, R176, R186, R12 ;  /* 0x000000bab00c723c */ /* 0x000fe2000004180c */
[----:B------:R-:W2:Y:S04]  /*63f0*/  LDSM.16.M88.4 R184, [R216+0x5800] ;  /* 0x00580000d8b8783b */ /* 0x000ea80000000200 */
[----:B------:R-:W-:Y:S03]  /*6400*/  LDSM.16.M88.4 R176, [R229+0xe800] ;  /* 0x00e80000e5b0783b */ /* 0x000fe60000000200 */
[C---:B----4-:R-:W-:Y:S08]  /*6410*/  HMMA.16816.F32.BF16 R172, R180.reuse, R4, R172 ;  /* 0x00000004b4ac723c */ /* 0x050ff000000418ac */
[C---:B------:R-:W-:Y:S01]  /*6420*/  HMMA.16816.F32.BF16 R168, R180.reuse, R6, R168 ;  /* 0x00000006b4a8723c */ /* 0x040fe200000418a8 */
[----:B------:R-:W4:Y:S07]  /*6430*/  LDSM.16.M88.4 R4, [R229+0xe000] ;  /* 0x00e00000e504783b */ /* 0x000f2e0000000200 */
[C---:B---3--:R-:W-:Y:S08]  /*6440*/  HMMA.16816.F32.BF16 R32, R180.reuse, R8, R32 ;  /* 0x00000008b420723c */ /* 0x048ff00000041820 */
[C---:B------:R-:W-:Y:S01]  /*6450*/  HMMA.16816.F32.BF16 R28, R180.reuse, R10, R28 ;  /* 0x0000000ab41c723c */ /* 0x040fe2000004181c */
[----:B------:R-:W3:Y:S07]  /*6460*/  LDSM.16.M88.4 R8, [R229+0xf000] ;  /* 0x00f00000e508783b */ /* 0x000eee0000000200 */
[C---:B-1----:R-:W-:Y:S08]  /*6470*/  HMMA.16816.F32.BF16 R24, R180.reuse, R192, R24 ;  /* 0x000000c0b418723c */ /* 0x042ff00000041818 */
[C---:B------:R-:W-:Y:S01]  /*6480*/  HMMA.16816.F32.BF16 R20, R180.reuse, R194, R20 ;  /* 0x000000c2b414723c */ /* 0x040fe20000041814 */
[----:B------:R-:W1:Y:S07]  /*6490*/  LDSM.16.M88.4 R192, [R229+0xf800] ;  /* 0x00f80000e5c0783b */ /* 0x000e6e0000000200 */
[C---:B--2---:R-:W-:Y:S08]  /*64a0*/  HMMA.16816.F32.BF16 R16, R180.reuse, R184, R16 ;  /* 0x000000b8b410723c */ /* 0x044ff00000041810 */
[----:B------:R-:W-:Y:S01]  /*64b0*/  HMMA.16816.F32.BF16 R12, R180, R186, R12 ;  /* 0x000000bab40c723c */ /* 0x000fe2000004180c */
[----:B------:R-:W-:Y:S04]  /*64c0*/  LDSM.16.M88.4 R180, [R206] ;  /* 0x00000000ceb4783b */ /* 0x000fe80000000200 */
[----:B------:R-:W-:Y:S03]  /*64d0*/  LDSM.16.M88.4 R184, [R207] ;  /* 0x00000000cfb8783b */ /* 0x000fe60000000200 */
[C---:B----4-:R-:W-:Y:S08]  /*64e0*/  HMMA.16816.F32.BF16 R172, R188.reuse, R4, R172 ;  /* 0x00000004bcac723c */ /* 0x050ff000000418ac */
[C---:B------:R-:W-:Y:S01]  /*64f0*/  HMMA.16816.F32.BF16 R168, R188.reuse, R6, R168 ;  /* 0x00000006bca8723c */ /* 0x040fe200000418a8 */
[----:B------:R-:W2:Y:S07]  /*6500*/  LDSM.16.M88.4 R4, [R228+0x6000] ;  /* 0x00600000e404783b */ /* 0x000eae0000000200 */
[C---:B------:R-:W-:Y:S08]  /*6510*/  HMMA.16816.F32.BF16 R32, R188.reuse, R176, R32 ;  /* 0x000000b0bc20723c */ /* 0x040ff00000041820 */
[C---:B------:R-:W-:Y:S01]  /*6520*/  HMMA.16816.F32.BF16 R28, R188.reuse, R178, R28 ;  /* 0x000000b2bc1c723c */ /* 0x040fe2000004181c */
[----:B------:R-:W4:Y:S07]  /*6530*/  LDSM.16.M88.4 R176, [R205] ;  /* 0x00000000cdb0783b */ /* 0x000f2e0000000200 */
[C---:B---3--:R-:W-:Y:S08]  /*6540*/  HMMA.16816.F32.BF16 R24, R188.reuse, R8, R24 ;  /* 0x00000008bc18723c */ /* 0x048ff00000041818 */
[C---:B------:R-:W-:Y:S01]  /*6550*/  HMMA.16816.F32.BF16 R20, R188.reuse, R10, R20 ;  /* 0x0000000abc14723c */ /* 0x040fe20000041814 */
[----:B------:R-:W3:Y:S07]  /*6560*/  LDSM.16.M88.4 R8, [R204] ;  /* 0x00000000cc08783b */ /* 0x000eee0000000200 */
[C---:B-1----:R-:W-:Y:S08]  /*6570*/  HMMA.16816.F32.BF16 R16, R188.reuse, R192, R16 ;  /* 0x000000c0bc10723c */ /* 0x042ff00000041810 */
[----:B------:R-:W-:Y:S01]  /*6580*/  HMMA.16816.F32.BF16 R12, R188, R194, R12 ;  /* 0x000000c2bc0c723c */ /* 0x000fe2000004180c */
[----:B------:R-:W-:Y:S04]  /*6590*/  LDSM.16.M88.4 R192, [R226+0x6000] ;  /* 0x00600000e2c0783b */ /* 0x000fe80000000200 */
[----:B------:R-:W1:Y:S03]  /*65a0*/  LDSM.16.M88.4 R188, [R223+0xe000] ;  /* 0x00e00000dfbc783b */ /* 0x000e660000000200 */
[C---:B--2---:R-:W-:Y:S08]  /*65b0*/  HMMA.16816.F32.BF16 R32, R4.reuse, R180, R32 ;  /* 0x000000b40420723c */ /* 0x044ff00000041820 */
[C---:B------:R-:W-:Y:S01]  /*65c0*/  HMMA.16816.F32.BF16 R28, R4.reuse, R182, R28 ;  /* 0x000000b6041c723c */ /* 0x040fe2000004181c */
[----:B------:R-:W2:Y:S07]  /*65d0*/  LDSM.16.M88.4 R180, [R223+0xf000] ;  /* 0x00f00000dfb4783b */ /* 0x000eae0000000200 */
[C---:B------:R-:W-:Y:S08]  /*65e0*/  HMMA.16816.F32.BF16 R172, R4.reuse, R184, R172 ;  /* 0x000000b804ac723c */ /* 0x040ff000000418ac */
[C---:B------:R-:W-:Y:S01]  /*65f0*/  HMMA.16816.F32.BF16 R168, R4.reuse, R186, R168 ;  /* 0x000000ba04a8723c */ /* 0x040fe200000418a8 */
[----:B------:R-:W5:Y:S07]  /*6600*/  LDSM.16.M88.4 R184, [R223+0xe800] ;  /* 0x00e80000dfb8783b */ /* 0x000f6e0000000200 */
[C---:B----4-:R-:W-:Y:S08]  /*6610*/  HMMA.16816.F32.BF16 R24, R4.reuse, R176, R24 ;  /* 0x000000b00418723c */ /* 0x050ff00000041818 */
[C---:B------:R-:W-:Y:S01]  /*6620*/  HMMA.16816.F32.BF16 R20, R4.reuse, R178, R20 ;  /* 0x000000b20414723c */ /* 0x040fe20000041814 */
[----:B------:R-:W-:Y:S07]  /*6630*/  LDSM.16.M88.4 R176, [R223+0xf800] ;  /* 0x00f80000dfb0783b */ /* 0x000fee0000000200 */
[C---:B---3--:R-:W-:Y:S08]  /*6640*/  HMMA.16816.F32.BF16 R16, R4.reuse, R8, R16 ;  /* 0x000000080410723c */ /* 0x048ff00000041810 */
[----:B------:R-:W-:Y:S01]  /*6650*/  HMMA.16816.F32.BF16 R12, R4, R10, R12 ;  /* 0x0000000a040c723c */ /* 0x000fe2000004180c */
[----:B------:R-:W-:Y:S04]  /*6660*/  LDSM.16.M88.4 R8, [R225+0x6000] ;  /* 0x00600000e108783b */ /* 0x000fe80000000200 */
[----:B------:R-:W3:Y:S03]  /*6670*/  LDSM.16.M88.4 R4, [R216+0x6000] ;  /* 0x00600000d804783b */ /* 0x000ee60000000200 */
[C---:B-1----:R-:W-:Y:S08]  /*6680*/  HMMA.16816.F32.BF16 R172, R192.reuse, R188, R172 ;  /* 0x000000bcc0ac723c */ /* 0x042ff000000418ac */
[C---:B------:R-:W-:Y:S08]  /*6690*/  HMMA.16816.F32.BF16 R168, R192.reuse, R190, R168 ;  /* 0x000000bec0a8723c */ /* 0x040ff000000418a8 */
[C---:B--2---:R-:W-:Y:S08]  /*66a0*/  HMMA.16816.F32.BF16 R24, R192.reuse, R180, R24 ;  /* 0x000000b4c018723c */ /* 0x044ff00000041818 */
[C---:B------:R-:W-:Y:S01]  /*66b0*/  HMMA.16816.F32.BF16 R20, R192.reuse, R182, R20 ;  /* 0x000000b6c014723c */ /* 0x040fe20000041814 */
[----:B------:R-:W1:Y:S07]  /*66c0*/  LDSM.16.M88.4 R180, [R216+0x6800] ;  /* 0x00680000d8b4783b */ /* 0x000e6e0000000200 */
[----:B-----5:R-:W-:Y:S08]  /*66d0*/  HMMA.16816.F32.BF16 R28, R192, R186, R28 ;  /* 0x000000bac01c723c */ /* 0x020ff0000004181c */
[C---:B---3--:R-:W-:Y:S08]  /*66e0*/  HMMA.16816.F32.BF16 R172, R8.reuse, R4, R172 ;  /* 0x0000000408ac723c */ /* 0x048ff000000418ac */
[----:B------:R-:W-:Y:S01]  /*66f0*/  HMMA.16816.F32.BF16 R168, R8, R6, R168 ;  /* 0x0000000608a8723c */ /* 0x000fe200000418a8 */
[----:B------:R-:W2:Y:S07]  /*6700*/  LDSM.16.M88.4 R4, [R216+0x7000] ;  /* 0x00700000d804783b */ /* 0x000eae0000000200 */
[C---:B------:R-:W-:Y:S07]  /*6710*/  HMMA.16816.F32.BF16 R16, R192.reuse, R176, R16 ;  /* 0x000000b0c010723c */ /* 0x040fee0000041810 */
[----:B------:R-:W-:Y:S01]  /*6720*/  IADD3 R176, R0, 0x8, RZ ;  /* 0x0000000800b07810 */ /* 0x000fe20007ffe0ff */
[----:B------:R-:W-:Y:S01]  /*6730*/  HMMA.16816.F32.BF16 R32, R192, R184, R32 ;  /* 0x000000b8c020723c */ /* 0x000fe20000041820 */
[----:B------:R-:W-:-:S02]  /*6740*/  FSEL R165, R172, -INF , !P0 ;  /* 0xff800000aca57808 */ /* 0x000fc40004000000 */
[C---:B------:R-:W-:Y:S02]  /*6750*/  ISETP.GE.AND P1, PT, R176.reuse, R238, PT ;  /* 0x000000eeb000720c */ /* 0x040fe40003f26270 */
[-C--:B------:R-:W-:Y:S02]  /*6760*/  ISETP.GE.AND P4, PT, R176, R236.reuse, PT ;  /* 0x000000ecb000720c */ /* 0x080fe40003f86270 */
[----:B------:R-:W-:Y:S01]  /*6770*/  ISETP.GE.AND P0, PT, R2, R236, PT ;  /* 0x000000ec0200720c */ /* 0x000fe20003f06270 */
[----:B------:R-:W-:Y:S01]  /*6780*/  HMMA.16816.F32.BF16 R12, R192, R178, R12 ;  /* 0x000000b2c00c723c */ /* 0x000fe2000004180c */
[C---:B------:R-:W-:Y:S02]  /*6790*/  ISETP.LT.OR P1, PT, R176.reuse, R239, P1 ;  /* 0x000000efb000720c */ /* 0x040fe40000f21670 */
[-C--:B------:R-:W-:Y:S02]  /*67a0*/  ISETP.LT.OR P4, PT, R176, R237.reuse, P4 ;  /* 0x000000edb000720c */ /* 0x080fe40002781670 */
[----:B------:R-:W-:-:S02]  /*67b0*/  ISETP.LT.OR P0, PT, R2, R237, P0 ;  /* 0x000000ed0200720c */ /* 0x000fc40000701670 */
[----:B------:R-:W-:Y:S01]  /*67c0*/  FSEL R195, R168, -INF , !P1 ;  /* 0xff800000a8c37808 */ /* 0x000fe20004800000 */
[C---:B-1----:R-:W-:Y:S01]  /*67d0*/  HMMA.16816.F32.BF16 R28, R8.reuse, R182, R28 ;  /* 0x000000b6081c723c */ /* 0x042fe2000004181c */
[----:B------:R-:W-:Y:S02]  /*67e0*/  FSEL R196, R170, -INF , !P4 ;  /* 0xff800000aac47808 */ /* 0x000fe40006000000 */
[----:B------:R-:W-:Y:S02]  /*67f0*/  FSEL R197, R169, -INF , !P5 ;  /* 0xff800000a9c57808 */ /* 0x000fe40006800000 */
[C---:B------:R-:W-:Y:S02]  /*6800*/  IADD3 R172, R0.reuse, 0x11, RZ ;  /* 0x0000001100ac7810 */ /* 0x040fe40007ffe0ff */
[----:B------:R-:W-:Y:S01]  /*6810*/  FSEL R182, R171, -INF , !P0 ;  /* 0xff800000abb67808 */ /* 0x000fe20004000000 */
[----:B------:R-:W-:Y:S01]  /*6820*/  HMMA.16816.F32.BF16 R32, R8, R180, R32 ;  /* 0x000000b40820723c */ /* 0x000fe20000041820 */
[----:B------:R-:W1:Y:S01]  /*6830*/  LDSM.16.M88.4 R168, [R216+0x7800] ;  /* 0x00780000d8a8783b */ /* 0x000e620000000200 */
[----:B------:R-:W-:Y:S01]  /*6840*/  IADD3 R176, R0, 0x10, RZ ;  /* 0x0000001000b07810 */ /* 0x000fe20007ffe0ff */
[----:B------:R-:W-:-:S04]  /*6850*/  DEPBAR.LE SB0, 0x0 ;  /* 0x000080000000791a */ /* 0x000fc80000000000 */
[----:B------:R-:W-:Y:S01]  /*6860*/  FSEL R173, R173, -INF , !P6 ;  /* 0xff800000adad7808 */ /* 0x000fe20007000000 */
[C---:B--2---:R-:W-:Y:S01]  /*6870*/  HMMA.16816.F32.BF16 R24, R8.reuse, R4, R24 ;  /* 0x000000040818723c */ /* 0x044fe20000041818 */
[C---:B------:R-:W-:Y:S02]  /*6880*/  ISETP.GE.AND P6, PT, R172.reuse, R238, PT ;  /* 0x000000eeac00720c */ /* 0x040fe40003fc6270 */
[----:B------:R-:W-:Y:S02]  /*6890*/  ISETP.GE.AND P1, PT, R172, R236, PT ;  /* 0x000000ecac00720c */ /* 0x000fe40003f26270 */
[----:B------:R-:W-:Y:S02]  /*68a0*/  FSEL R2, R174, -INF , !P3 ;  /* 0xff800000ae027808 */ /* 0x000fe40005800000 */
[----:B------:R-:W-:Y:S01]  /*68b0*/  FSEL R180, R175, -INF , !P2 ;  /* 0xff800000afb47808 */ /* 0x000fe20005000000 */
[----:B------:R-:W-:Y:S01]  /*68c0*/  HMMA.16816.F32.BF16 R20, R8, R6, R20 ;  /* 0x000000060814723c */ /* 0x000fe20000041814 */
[----:B------:R-:W-:-:S02]  /*68d0*/  ISETP.GE.AND P3, PT, R176, R238, PT ;  /* 0x000000eeb000720c */ /* 0x000fc40003f66270 */
[----:B------:R-:W-:Y:S02]  /*68e0*/  ISETP.GE.AND P2, PT, R176, R236, PT ;  /* 0x000000ecb000720c */ /* 0x000fe40003f46270 */
[C---:B------:R-:W-:Y:S02]  /*68f0*/  ISETP.LT.OR P6, PT, R172.reuse, R239, P6 ;  /* 0x000000efac00720c */ /* 0x040fe400037c1670 */
[----:B------:R-:W-:Y:S02]  /*6900*/  ISETP.LT.OR P1, PT, R172, R237, P1 ;  /* 0x000000edac00720c */ /* 0x000fe40000f21670 */
[----:B------:R-:W-:Y:S02]  /*6910*/  IADD3 R172, R0, 0x18, RZ ;  /* 0x0000001800ac7810 */ /* 0x000fe40007ffe0ff */
[C---:B------:R-:W-:Y:S02]  /*6920*/  ISETP.LT.OR P3, PT, R176.reuse, R239, P3 ;  /* 0x000000efb000720c */ /* 0x040fe40001f61670 */
[----:B------:R-:W-:-:S02]  /*6930*/  ISETP.LT.OR P2, PT, R176, R237, P2 ;  /* 0x000000edb000720c */ /* 0x000fc40001741670 */
[C---:B------:R-:W-:Y:S02]  /*6940*/  IADD3 R174, R0.reuse, 0x19, RZ ;  /* 0x0000001900ae7810 */ /* 0x040fe40007ffe0ff */
[----:B------:R-:W-:Y:S02]  /*6950*/  IADD3 R5, R0, 0x20, RZ ;  /* 0x0000002000057810 */ /* 0x000fe40007ffe0ff */
[----:B------:R-:W-:Y:S02]  /*6960*/  ISETP.GE.AND P0, PT, R172, R238, PT ;  /* 0x000000eeac00720c */ /* 0x000fe40003f06270 */
[----:B------:R-:W-:Y:S02]  /*6970*/  FSEL R189, R32, -INF , !P3 ;  /* 0xff80000020bd7808 */ /* 0x000fe40005800000 */
[----:B------:R-:W-:Y:S02]  /*6980*/  FSEL R184, R34, -INF , !P2 ;  /* 0xff80000022b87808 */ /* 0x000fe40005000000 */
[----:B------:R-:W-:Y:S01]  /*6990*/  FSEL R194, R35, -INF , !P1 ;  /* 0xff80000023c27808 */ /* 0x000fe20004800000 */
[----:B-1----:R-:W-:Y:S01]  /*69a0*/  HMMA.16816.F32.BF16 R16, R8, R168, R16 ;  /* 0x000000a80810723c */ /* 0x002fe20000041810 */
[----:B------:R-:W-:-:S02]  /*69b0*/  ISETP.GE.AND P4, PT, R172, R236, PT ;  /* 0x000000ecac00720c */ /* 0x000fc40003f86270 */
[----:B------:R-:W-:Y:S02]  /*69c0*/  ISETP.GE.AND P3, PT, R174, R236, PT ;  /* 0x000000ecae00720c */ /* 0x000fe40003f66270 */
[C---:B------:R-:W-:Y:S02]  /*69d0*/  ISETP.GE.AND P2, PT, R5.reuse, R238, PT ;  /* 0x000000ee0500720c */ /* 0x040fe40003f46270 */
[----:B------:R-:W-:Y:S01]  /*69e0*/  ISETP.GE.AND P1, PT, R5, R236, PT ;  /* 0x000000ec0500720c */ /* 0x000fe20003f26270 */
[----:B------:R-:W-:Y:S01]  /*69f0*/  HMMA.16816.F32.BF16 R12, R8, R170, R12 ;  /* 0x000000aa080c723c */ /* 0x000fe2000004180c */
[----:B------:R-:W-:Y:S02]  /*6a00*/  ISETP.LT.OR P0, PT, R172, R239, P0 ;  /* 0x000000efac00720c */ /* 0x000fe40000701670 */
[----:B------:R-:W-:Y:S01]  /*6a10*/  IADD3 R4, R0, 0x21, RZ ;  /* 0x0000002100047810 */ /* 0x000fe20007ffe0ff */
[----:B------:R-:W-:Y:S01]  /*6a20*/  BAR.SYNC.DEFER_BLOCKING 0x0 ;  /* 0x0000000000007b1d */ /* 0x000fe20000010000 */
[----:B------:R-:W-:-:S02]  /*6a30*/  ISETP.LT.OR P4, PT, R172, R237, P4 ;  /* 0x000000edac00720c */ /* 0x000fc40002781670 */
[----:B------:R-:W-:Y:S02]  /*6a40*/  ISETP.LT.OR P3, PT, R174, R237, P3 ;  /* 0x000000edae00720c */ /* 0x000fe40001f61670 */
[C---:B------:R-:W-:Y:S02]  /*6a50*/  ISETP.LT.OR P2, PT, R5.reuse, R239, P2 ;  /* 0x000000ef0500720c */ /* 0x040fe40001741670 */
[----:B------:R-:W-:Y:S02]  /*6a60*/  ISETP.LT.OR P1, PT, R5, R237, P1 ;  /* 0x000000ed0500720c */ /* 0x000fe40000f21670 */
[----:B------:R-:W-:Y:S02]  /*6a70*/  FSEL R183, R33, -INF , !P6 ;  /* 0xff80000021b77808 */ /* 0x000fe40007000000 */
[----:B------:R-:W-:Y:S02]  /*6a80*/  FSEL R187, R28, -INF , !P0 ;  /* 0xff8000001cbb7808 */ /* 0x000fe40004000000 */
[----:B------:R-:W-:-:S02]  /*6a90*/  IADD3 R5, R0, 0x28, RZ ;  /* 0x0000002800057810 */ /* 0x000fc40007ffe0ff */
[-C--:B------:R-:W-:Y:S02]  /*6aa0*/  ISETP.GE.AND P5, PT, R174, R238.reuse, PT ;  /* 0x000000eeae00720c */ /* 0x080fe40003fa6270 */
[C---:B------:R-:W-:Y:S02]  /*6ab0*/  ISETP.GE.AND P6, PT, R4.reuse, R238, PT ;  /* 0x000000ee0400720c */ /* 0x040fe40003fc6270 */
[----:B------:R-:W-:Y:S02]  /*6ac0*/  ISETP.GE.AND P0, PT, R4, R236, PT ;  /* 0x000000ec0400720c */ /* 0x000fe40003f06270 */
[----:B------:R-:W-:Y:S02]  /*6ad0*/  FSEL R186, R30, -INF , !P4 ;  /* 0xff8000001eba7808 */ /* 0x000fe40006000000 */
[----:B------:R-:W-:Y:S02]  /*6ae0*/  FSEL R192, R31, -INF , !P3 ;  /* 0xff8000001fc07808 */ /* 0x000fe40005800000 */
[----:B------:R-:W-:-:S02]  /*6af0*/  ISETP.GE.AND P3, PT, R5, R238, PT ;  /* 0x000000ee0500720c */ /* 0x000fc40003f66270 */
[C---:B------:R-:W-:Y:S02]  /*6b00*/  ISETP.GE.AND P4, PT, R5.reuse, R236, PT ;  /* 0x000000ec0500720c */ /* 0x040fe40003f86270 */
[-C--:B------:R-:W-:Y:S02]  /*6b10*/  ISETP.LT.OR P5, PT, R174, R239.reuse, P5 ;  /* 0x000000efae00720c */ /* 0x080fe40002fa1670 */
[C---:B------:R-:W-:Y:S02]  /*6b20*/  ISETP.LT.OR P6, PT, R4.reuse, R239, P6 ;  /* 0x000000ef0400720c */ /* 0x040fe400037c1670 */
[----:B------:R-:W-:Y:S02]  /*6b30*/  ISETP.LT.OR P0, PT, R4, R237, P0 ;  /* 0x000000ed0400720c */ /* 0x000fe40000701670 */
[----:B------:R-:W-:Y:S02]  /*6b40*/  IADD3 R4, R0, 0x29, RZ ;  /* 0x0000002900047810 */ /* 0x000fe40007ffe0ff */
[----:B------:R-:W-:-:S02]  /*6b50*/  ISETP.LT.OR P3, PT, R5, R239, P3 ;  /* 0x000000ef0500720c */ /* 0x000fc40001f61670 */
[----:B------:R-:W-:Y:S02]  /*6b60*/  ISETP.LT.OR P4, PT, R5, R237, P4 ;  /* 0x000000ed0500720c */ /* 0x000fe40002781670 */
[----:B------:R-:W-:Y:S02]  /*6b70*/  FSEL R185, R29, -INF , !P5 ;  /* 0xff8000001db97808 */ /* 0x000fe40006800000 */
[----:B------:R-:W-:Y:S02]  /*6b80*/  FSEL R31, R24, -INF , !P2 ;  /* 0xff800000181f7808 */ /* 0x000fe40005000000 */
[----:B------:R-:W-:Y:S02]  /*6b90*/  IADD3 R5, R0, 0x30, RZ ;  /* 0x0000003000057810 */ /* 0x000fe40007ffe0ff */
[C---:B------:R-:W-:Y:S02]  /*6ba0*/  ISETP.GE.AND P5, PT, R4.reuse, R238, PT ;  /* 0x000000ee0400720c */ /* 0x040fe40003fa6270 */
[----:B------:R-:W-:-:S02]  /*6bb0*/  ISETP.GE.AND P2, PT, R4, R236, PT ;  /* 0x000000ec0400720c */ /* 0x000fc40003f46270 */
[----:B------:R-:W-:Y:S02]  /*6bc0*/  FSEL R28, R27, -INF , !P0 ;  /* 0xff8000001b1c7808 */ /* 0x000fe40004000000 */
[C---:B------:R-:W-:Y:S02]  /*6bd0*/  ISETP.GE.AND P0, PT, R5.reuse, R236, PT ;  /* 0x000000ec0500720c */ /* 0x040fe40003f06270 */
[C---:B------:R-:W-:Y:S02]  /*6be0*/  ISETP.LT.OR P5, PT, R4.reuse, R239, P5 ;  /* 0x000000ef0400720c */ /* 0x040fe40002fa1670 */
[-C--:B------:R-:W-:Y:S02]  /*6bf0*/  ISETP.LT.OR P2, PT, R4, R237.reuse, P2 ;  /* 0x000000ed0400720c */ /* 0x080fe40001741670 */
[----:B------:R-:W-:Y:S02]  /*6c00*/  IADD3 R4, R0, 0x31, RZ ;  /* 0x0000003100047810 */ /* 0x000fe40007ffe0ff */
[----:B------:R-:W-:-:S02]  /*6c10*/  ISETP.LT.OR P0, PT, R5, R237, P0 ;  /* 0x000000ed0500720c */ /* 0x000fc40000701670 */
[----:B------:R-:W-:Y:S02]  /*6c20*/  FSEL R191, R25, -INF , !P6 ;  /* 0xff80000019bf7808 */ /* 0x000fe40007000000 */
[----:B------:R-:W-:Y:S02]  /*6c30*/  FSEL R29, R20, -INF , !P3 ;  /* 0xff800000141d7808 */ /* 0x000fe40005800000 */
[----:B------:R-:W-:Y:S02]  /*6c40*/  FSEL R190, R26, -INF , !P1 ;  /* 0xff8000001abe7808 */ /* 0x000fe40004800000 */
[C---:B------:R-:W-:Y:S02]  /*6c50*/  ISETP.GE.AND P6, PT, R4.reuse, R238, PT ;  /* 0x000000ee0400720c */ /* 0x040fe40003fc6270 */
[----:B------:R-:W-:Y:S02]  /*6c60*/  ISETP.GE.AND P3, PT, R4, R236, PT ;  /* 0x000000ec0400720c */ /* 0x000fe40003f66270 */
[----:B------:R-:W-:-:S02]  /*6c70*/  ISETP.GE.AND P1, PT, R5, R238, PT ;  /* 0x000000ee0500720c */ /* 0x000fc40003f26270 */
[----:B------:R-:W-:Y:S02]  /*6c80*/  FSEL R176, R18, -INF , !P0 ;  /* 0xff80000012b07808 */ /* 0x000fe40004000000 */
[----:B------:R-:W-:Y:S02]  /*6c90*/  PLOP3.LUT P0, PT, PT, PT, UP0, 0x80, 0x0 ;  /* 0x000000000000781c */ /* 0x000fe40003f0f008 */
[C---:B------:R-:W-:Y:S02]  /*6ca0*/  ISETP.LT.OR P6, PT, R4.reuse, R239, P6 ;  /* 0x000000ef0400720c */ /* 0x040fe400037c1670 */
[----:B------:R-:W-:Y:S02]  /*6cb0*/  ISETP.LT.OR P3, PT, R4, R237, P3 ;  /* 0x000000ed0400720c */ /* 0x000fe40001f61670 */
[----:B------:R-:W-:Y:S02]  /*6cc0*/  ISETP.LT.OR P1, PT, R5, R239, P1 ;  /* 0x000000ef0500720c */ /* 0x000fe40000f21670 */
[----:B------:R-:W-:-:S02]  /*6cd0*/  IADD3 R4, R0, 0x38, RZ ;  /* 0x0000003800047810 */ /* 0x000fc40007ffe0ff */
[----:B------:R-:W-:Y:S02]  /*6ce0*/  IADD3 R0, R0, 0x39, RZ ;  /* 0x0000003900007810 */ /* 0x000fe40007ffe0ff */
[----:B------:R-:W-:Y:S02]  /*6cf0*/  FSEL R30, R22, -INF , !P4 ;  /* 0xff800000161e7808 */ /* 0x000fe40006000000 */
[----:B------:R-:W-:Y:S02]  /*6d00*/  FSEL R193, R21, -INF , !P5 ;  /* 0xff80000015c17808 */ /* 0x000fe40006800000 */
[----:B------:R-:W-:Y:S02]  /*6d10*/  FSEL R188, R23, -INF , !P2 ;  /* 0xff80000017bc7808 */ /* 0x000fe40005000000 */
[----:B------:R-:W-:Y:S02]  /*6d20*/  FSEL R181, R16, -INF , !P1 ;  /* 0xff80000010b57808 */ /* 0x000fe40004800000 */
[----:B------:R-:W-:-:S02]  /*6d30*/  ISETP.GE.AND P5, PT, R4, R238, PT ;  /* 0x000000ee0400720c */ /* 0x000fc40003fa6270 */
[----:B------:R-:W-:Y:S02]  /*6d40*/  ISETP.GE.AND P2, PT, R4, R236, PT ;  /* 0x000000ec0400720c */ /* 0x000fe40003f46270 */
[C---:B------:R-:W-:Y:S02]  /*6d50*/  ISETP.GE.AND P4, PT, R0.reuse, R238, PT ;  /* 0x000000ee0000720c */ /* 0x040fe40003f86270 */
[----:B------:R-:W-:Y:S02]  /*6d60*/  ISETP.GE.AND P1, PT, R0, R236, PT ;  /* 0x000000ec0000720c */ /* 0x000fe40003f26270 */
[C---:B------:R-:W-:Y:S02]  /*6d70*/  ISETP.LT.OR P5, PT, R4.reuse, R239, P5 ;  /* 0x000000ef0400720c */ /* 0x040fe40002fa1670 */
[----:B------:R-:W-:Y:S02]  /*6d80*/  ISETP.LT.OR P2, PT, R4, R237, P2 ;  /* 0x000000ed0400720c */ /* 0x000fe40001741670 */
[----:B------:R-:W-:-:S02]  /*6d90*/  ISETP.LT.OR P4, PT, R0, R239, P4 ;  /* 0x000000ef0000720c */ /* 0x000fc40002781670 */
[----:B------:R-:W-:Y:S02]  /*6da0*/  ISETP.LT.OR P1, PT, R0, R237, P1 ;  /* 0x000000ed0000720c */ /* 0x000fe40000f21670 */
[----:B------:R-:W-:Y:S02]  /*6db0*/  FSEL R179, R17, -INF , !P6 ;  /* 0xff80000011b37808 */ /* 0x000fe40007000000 */
[----:B------:R-:W-:Y:S02]  /*6dc0*/  FSEL R174, R19, -INF , !P3 ;  /* 0xff80000013ae7808 */ /* 0x000fe40005800000 */
[----:B------:R-:W-:Y:S02]  /*6dd0*/  FSEL R177, R12, -INF , !P5 ;  /* 0xff8000000cb17808 */ /* 0x000fe40006800000 */
[----:B------:R-:W-:Y:S02]  /*6de0*/  FSEL R172, R14, -INF , !P2 ;  /* 0xff8000000eac7808 */ /* 0x000fe40005000000 */
[----:B------:R-:W-:-:S02]  /*6df0*/  FSEL R175, R13, -INF , !P4 ;  /* 0xff8000000daf7808 */ /* 0x000fc40006000000 */
[----:B------:R-:W-:Y:S01]  /*6e00*/  FSEL R170, R15, -INF , !P1 ;  /* 0xff8000000faa7808 */ /* 0x000fe20004800000 */
[----:B------:R-:W-:Y:S05]  /*6e10*/  @!P0 BRA `(.L_x_148) ;  /* 0x000002a000008947 */ /* 0x000fea0003800000 */
[----:B------:R-:W-:Y:S02]  /*6e20*/  UIADD3 UR14, UR8, -0x3, URZ ;  /* 0xfffffffd080e7890 */ /* 0x000fe4000fffe03f */
[----:B------:R-:W-:Y:S02]  /*6e30*/  ULDC.64 UR12, c[0x0][0x198] ;  /* 0x00006600000c7ab9 */ /* 0x000fe40000000a00 */
[----:B------:R-:W-:Y:S02]  /*6e40*/  USHF.R.S32.HI UR8, URZ, 0x1f, UR14 ;  /* 0x0000001f3f087899 */ /* 0x000fe4000801140e */
[----:B------:R-:W-:Y:S02]  /*6e50*/  UIMAD.WIDE.U32 UR20, UR14, UR12, URZ ;  /* 0x0000000c0e1472a5 */ /* 0x000fe4000f8e003f */
[----:B------:R-:W-:Y:S02]  /*6e60*/  UIMAD UR8, UR8, UR12, URZ ;  /* 0x0000000c080872a4 */ /* 0x000fe4000f8e023f */
[----:B------:R-:W-:-:S02]  /*6e70*/  USHF.L.U64.HI UR12, UR6, 0x5, UR7 ;  /* 0x00000005060c7899 */ /* 0x000fc40008010207 */
[----:B------:R-:W-:Y:S01]  /*6e80*/  UIMAD UR8, UR14, UR13, UR8 ;  /* 0x0000000d0e0872a4 */ /* 0x000fe2000f8e0208 */
[----:B------:R-:W-:Y:S02]  /*6e90*/  IMAD.U32 R6, RZ, RZ, UR20 ;  /* 0x00000014ff067e24 */ /* 0x000fe4000f8e00ff */
[----:B------:R-:W-:Y:S01]  /*6ea0*/  IMAD.U32 R7, RZ, RZ, UR21 ;  /* 0x00000015ff077e24 */ /* 0x000fe2000f8e00ff */
[----:B------:R-:W-:Y:S02]  /*6eb0*/  UIADD3 UR8, UR21, UR8, URZ ;  /* 0x0000000815087290 */ /* 0x000fe4000fffe03f */
[----:B------:R-:W-:-:S04]  /*6ec0*/  LEA R0, P0, R6, R234, 0x6 ;  /* 0x000000ea06007211 */ /* 0x000fc800078030ff */
[----:B------:R-:W-:Y:S01]  /*6ed0*/  IMAD.U32 R5, RZ, RZ, UR8 ;  /* 0x00000008ff057e24 */ /* 0x000fe2000f8e00ff */
[----:B------:R-:W-:Y:S01]  /*6ee0*/  USHF.L.U32 UR8, UR6, 0x5, URZ ;  /* 0x0000000506087899 */ /* 0x000fe2000800063f */
[----:B------:R-:W-:-:S03]  /*6ef0*/  LEA R4, P1, R0, c[0x0][0x168], 0x1 ;  /* 0x00005a0000047a11 */ /* 0x000fc600078208ff */
        /* <DEDUP_REMOVED lines=28> */
.L_x_148:
[----:B------:R-:W-:Y:S01]  /*70c0*/  FMNMX.FTZ R0, R164, R165, !PT ;  /* 0x000000a5a4007209 */ /* 0x000fe20007810000 */
[----:B------:R-:W-:Y:S01]  /*70d0*/  LDSM.16.MT88.4 R16, [R224+0x10000] ;  /* 0x01000000e010783b */ /* 0x000fe20000004200 */
[----:B-1----:R-:W-:-:S02]  /*70e0*/  FMNMX.FTZ R5, R3, R2, !PT ;  /* 0x0000000203057209 */ /* 0x002fc40007810000 */
        /* <DEDUP_REMOVED lines=33> */
[----:B------:R-:W-:-:S03]  /*7300*/  FMNMX.FTZ R6, R170, R5, !PT ;  /* 0x00000005aa067209 */ /* 0x000fc60007810000 */
        /* <DEDUP_REMOVED lines=10> */
[--C-:B------:R-:W-:Y:S01]  /*73b0*/  FFMA.FTZ R168, R165, c[0x0][0x23c], -R178.reuse ;  /* 0x00008f00a5a87a23 */ /* 0x100fe200000108b2 */
[----:B--2---:R-:W-:Y:S01]  /*73c0*/  FMNMX.FTZ R165, R5, R0, !PT ;  /* 0x0000000005a57209 */ /* 0x004fe20007810000 */
[--C-:B------:R-:W-:Y:S01]  /*73d0*/  FFMA.FTZ R35, R173, c[0x0][0x23c], -R178.reuse ;  /* 0x00008f00ad237a23 */ /* 0x100fe200000108b2 */
[----:B------:R-:W-:Y:S01]  /*73e0*/  FSEL R5, R169, RZ, P1 ;  /* 0x000000ffa9057208 */ /* 0x000fe20000800000 */
[--C-:B------:R-:W-:Y:S01]  /*73f0*/  FFMA.FTZ R34, R195, c[0x0][0x23c], -R178.reuse ;  /* 0x00008f00c3227a23 */ /* 0x100fe200000108b2 */
[C---:B------:R-:W-:Y:S01]  /*7400*/  FSETP.NEU.FTZ.AND P0, PT, R165.reuse, -INF , PT ;  /* 0xff800000a500780b */ /* 0x040fe20003f1d000 */
[C---:B------:R-:W-:Y:S01]  /*7410*/  FMUL.FTZ R173, R165.reuse, c[0x0][0x23c] ;  /* 0x00008f00a5ad7a20 */ /* 0x040fe20000410000 */
[----:B------:R-:W-:Y:S01]  /*7420*/  MUFU.EX2 R168, R168 ;  /* 0x000000a800a87308 */ /* 0x000fe20000000800 */
[----:B------:R-:W-:Y:S01]  /*7430*/  FADD.FTZ R4, R164, -R5 ;  /* 0x80000005a4047221 */ /* 0x000fe20000010000 */
[----:B------:R-:W-:Y:S01]  /*7440*/  FSEL R6, R165, RZ, P0 ;  /* 0x000000ffa5067208 */ /* 0x000fe20000000000 */
[----:B------:R-:W-:Y:S01]  /*7450*/  FFMA.FTZ R33, R197, c[0x0][0x23c], -R178 ;  /* 0x00008f00c5217a23 */ /* 0x000fe200000108b2 */
[----:B------:R-:W-:Y:S01]  /*7460*/  FSEL R173, R173, RZ, P0 ;  /* 0x000000ffadad7208 */ /* 0x000fe20000000000 */
[----:B------:R-:W-:-:S02]  /*7470*/  FMUL.FTZ R164, R4, c[0x0][0x23c] ;  /* 0x00008f0004a47a20 */ /* 0x000fc40000410000 */
[----:B------:R-:W-:Y:S01]  /*7480*/  FADD.FTZ R6, R3, -R6 ;  /* 0x8000000603067221 */ /* 0x000fe20000010000 */
[----:B------:R-:W1:Y:S01]  /*7490*/  MUFU.EX2 R35, R35 ;  /* 0x0000002300237308 */ /* 0x000e620000000800 */
[--C-:B------:R-:W-:Y:S02]  /*74a0*/  FFMA.FTZ R32, R2, c[0x0][0x23c], -R173.reuse ;  /* 0x00008f0002207a23 */ /* 0x100fe400000108ad */
[--C-:B------:R-:W-:Y:S02]  /*74b0*/  FFMA.FTZ R2, R180, c[0x0][0x23c], -R173.reuse ;  /* 0x00008f00b4027a23 */ /* 0x100fe400000108ad */
[--C-:B------:R-:W-:Y:S02]  /*74c0*/  FFMA.FTZ R0, R196, c[0x0][0x23c], -R173.reuse ;  /* 0x00008f00c4007a23 */ /* 0x100fe400000108ad */
[----:B------:R-:W-:Y:S01]  /*74d0*/  FFMA.FTZ R171, R182, c[0x0][0x23c], -R173 ;  /* 0x00008f00b6ab7a23 */ /* 0x000fe200000108ad */
[----:B------:R-:W-:Y:S01]  /*74e0*/  MUFU.EX2 R34, R34 ;  /* 0x0000002200227308 */ /* 0x000fe20000000800 */
[----:B------:R-:W-:-:S02]  /*74f0*/  FMUL.FTZ R3, R6, c[0x0][0x23c] ;  /* 0x00008f0006037a20 */ /* 0x000fc40000410000 */
[--C-:B------:R-:W-:Y:S02]  /*7500*/  FFMA.FTZ R180, R189, c[0x0][0x23c], -R178.reuse ;  /* 0x00008f00bdb47a23 */ /* 0x100fe400000108b2 */
[--C-:B------:R-:W-:Y:S02]  /*7510*/  FFMA.FTZ R182, R187, c[0x0][0x23c], -R178.reuse ;  /* 0x00008f00bbb67a23 */ /* 0x100fe400000108b2 */
[--C-:B------:R-:W-:Y:S01]  /*7520*/  FFMA.FTZ R183, R183, c[0x0][0x23c], -R178.reuse ;  /* 0x00008f00b7b77a23 */ /* 0x100fe200000108b2 */
[----:B------:R-:W2:Y:S01]  /*7530*/  MUFU.EX2 R33, R33 ;  /* 0x0000002100217308 */ /* 0x000ea20000000800 */
[----:B-1----:R-:W-:Y:S01]  /*7540*/  F2FP.BF16.PACK_AB R4, R35, R168 ;  /* 0x000000a82304723e */ /* 0x002fe200000010ff */
[----:B------:R-:W-:Y:S02]  /*7550*/  FFMA.FTZ R185, R185, c[0x0][0x23c], -R178 ;  /* 0x00008f00b9b97a23 */ /* 0x000fe400000108b2 */
[--C-:B------:R-:W-:Y:S02]  /*7560*/  FFMA.FTZ R184, R184, c[0x0][0x23c], -R173.reuse ;  /* 0x00008f00b8b87a23 */ /* 0x100fe400000108ad */
[----:B------:R-:W-:-:S02]  /*7570*/  FFMA.FTZ R187, R194, c[0x0][0x23c], -R173 ;  /* 0x00008f00c2bb7a23 */ /* 0x000fc400000108ad */
[----:B------:R-:W-:Y:S01]  /*7580*/  MUFU.EX2 R32, R32 ;  /* 0x0000002000207308 */ /* 0x000fe20000000800 */
[--C-:B------:R-:W-:Y:S02]  /*7590*/  FFMA.FTZ R186, R186, c[0x0][0x23c], -R173.reuse ;  /* 0x00008f00baba7a23 */ /* 0x100fe400000108ad */
[----:B------:R-:W-:Y:S02]  /*75a0*/  FFMA.FTZ R189, R192, c[0x0][0x23c], -R173 ;  /* 0x00008f00c0bd7a23 */ /* 0x000fe400000108ad */
[--C-:B------:R-:W-:Y:S02]  /*75b0*/  FFMA.FTZ R192, R31, c[0x0][0x23c], -R178.reuse ;  /* 0x00008f001fc07a23 */ /* 0x100fe400000108b2 */
[--C-:B------:R-:W-:Y:S01]  /*75c0*/  FFMA.FTZ R191, R191, c[0x0][0x23c], -R178.reuse ;  /* 0x00008f00bfbf7a23 */ /* 0x100fe200000108b2 */
[----:B------:R-:W1:Y:S01]  /*75d0*/  MUFU.EX2 R2, R2 ;  /* 0x0000000200027308 */ /* 0x000e620000000800 */
[----:B--2---:R-:W-:Y:S01]  /*75e0*/  F2FP.BF16.PACK_AB R6, R33, R34 ;  /* 0x000000222106723e */ /* 0x004fe200000010ff */
[----:B------:R-:W-:-:S02]  /*75f0*/  FFMA.FTZ R194, R29, c[0x0][0x23c], -R178 ;  /* 0x00008f001dc27a23 */ /* 0x000fc400000108b2 */
[--C-:B------:R-:W-:Y:S02]  /*7600*/  FFMA.FTZ R193, R193, c[0x0][0x23c], -R178.reuse ;  /* 0x00008f00c1c17a23 */ /* 0x100fe400000108b2 */
[--C-:B------:R-:W-:Y:S02]  /*7610*/  FFMA.FTZ R190, R190, c[0x0][0x23c], -R173.reuse ;  /* 0x00008f00bebe7a23 */ /* 0x100fe400000108ad */
[----:B------:R-:W-:Y:S01]  /*7620*/  MUFU.EX2 R0, R0 ;  /* 0x0000000000007308 */ /* 0x000fe20000000800 */
[--C-:B------:R-:W-:Y:S02]  /*7630*/  FFMA.FTZ R195, R28, c[0x0][0x23c], -R173.reuse ;  /* 0x00008f001cc37a23 */ /* 0x100fe400000108ad */
[--C-:B------:R-:W-:Y:S02]  /*7640*/  FFMA.FTZ R196, R30, c[0x0][0x23c], -R173.reuse ;  /* 0x00008f001ec47a23 */ /* 0x100fe400000108ad */
[----:B------:R-:W-:Y:S01]  /*7650*/  FFMA.FTZ R197, R188, c[0x0][0x23c], -R173 ;  /* 0x00008f00bcc57a23 */ /* 0x000fe200000108ad */
[----:B------:R-:W-:Y:S01]  /*7660*/  LDSM.16.MT88.4 R28, [R220+0x11000] ;  /* 0x01100000dc1c783b */ /* 0x000fe20000004200 */
[--C-:B------:R-:W-:Y:S01]  /*7670*/  FFMA.FTZ R181, R181, c[0x0][0x23c], -R178.reuse ;  /* 0x00008f00b5b57a23 */ /* 0x100fe200000108b2 */
[----:B------:R-:W2:Y:S01]  /*7680*/  MUFU.EX2 R171, R171 ;  /* 0x000000ab00ab7308 */ /* 0x000ea20000000800 */
[----:B-1----:R-:W-:Y:S01]  /*7690*/  F2FP.BF16.PACK_AB R5, R2, R32 ;  /* 0x000000200205723e */ /* 0x002fe200000010ff */
[----:B------:R-:W-:-:S02]  /*76a0*/  FFMA.FTZ R188, R179, c[0x0][0x23c], -R178 ;  /* 0x00008f00b3bc7a23 */ /* 0x000fc400000108b2 */
[--C-:B------:R-:W-:Y:S02]  /*76b0*/  FFMA.FTZ R177, R177, c[0x0][0x23c], -R178.reuse ;  /* 0x00008f00b1b17a23 */ /* 0x100fe400000108b2 */
[----:B------:R-:W-:Y:S02]  /*76c0*/  FFMA.FTZ R178, R175, c[0x0][0x23c], -R178 ;  /* 0x00008f00afb27a23 */ /* 0x000fe400000108b2 */
[----:B------:R-:W1:Y:S01]  /*76d0*/  MUFU.EX2 R164, R164 ;  /* 0x000000a400a47308 */ /* 0x000e620000000800 */
[--C-:B------:R-:W-:Y:S02]  /*76e0*/  FFMA.FTZ R175, R176, c[0x0][0x23c], -R173.reuse ;  /* 0x00008f00b0af7a23 */ /* 0x100fe400000108ad */
[--C-:B------:R-:W-:Y:S02]  /*76f0*/  FFMA.FTZ R174, R174, c[0x0][0x23c], -R173.reuse ;  /* 0x00008f00aeae7a23 */ /* 0x100fe400000108ad */
[--C-:B------:R-:W-:Y:S02]  /*7700*/  FFMA.FTZ R172, R172, c[0x0][0x23c], -R173.reuse ;  /* 0x00008f00acac7a23 */ /* 0x100fe400000108ad */
[----:B------:R-:W-:Y:S01]  /*7710*/  FFMA.FTZ R173, R170, c[0x0][0x23c], -R173 ;  /* 0x00008f00aaad7a23 */ /* 0x000fe200000108ad */
[----:B------:R-:W3:Y:S01]  /*7720*/  MUFU.EX2 R3, R3 ;  /* 0x0000000300037308 */ /* 0x000ee20000000800 */
[----:B--2---:R-:W-:Y:S01]  /*7730*/  F2FP.BF16.PACK_AB R7, R171, R0 ;  /* 0x00000000ab07723e */ /* 0x004fe200000010ff */
[----:B-1----:R-:W-:-:S06]  /*7740*/  FMUL.FTZ R160, R160, R164 ;  /* 0x000000a4a0a07220 */ /* 0x002fcc0000410000 */
[----:B------:R-:W-:Y:S01]  /*7750*/  MUFU.EX2 R180, R180 ;  /* 0x000000b400b47308 */ /* 0x000fe20000000800 */
[-C--:B------:R-:W-:Y:S02]  /*7760*/  FMUL.FTZ R161, R161, R164.reuse ;  /* 0x000000a4a1a17220 */ /* 0x080fe40000410000 */
[-C--:B------:R-:W-:Y:S02]  /*7770*/  FMUL.FTZ R156, R156, R164.reuse ;  /* 0x000000a49c9c7220 */ /* 0x080fe40000410000 */
[----:B------:R-:W-:Y:S02]  /*7780*/  FMUL.FTZ R157, R157, R164 ;  /* 0x000000a49d9d7220 */ /* 0x000fe40000410000 */
[-C--:B---3--:R-:W-:Y:S01]  /*7790*/  FMUL.FTZ R162, R162, R3.reuse ;  /* 0x00000003a2a27220 */ /* 0x088fe20000410000 */
[----:B------:R-:W1:Y:S01]  /*77a0*/  MUFU.EX2 R183, R183 ;  /* 0x000000b700b77308 */ /* 0x000e620000000800 */
[-C--:B------:R-:W-:Y:S02]  /*77b0*/  FMUL.FTZ R163, R163, R3.reuse ;  /* 0x00000003a3a37220 */ /* 0x080fe40000410000 */
[----:B------:R-:W-:-:S02]  /*77c0*/  FMUL.FTZ R158, R158, R3 ;  /* 0x000000039e9e7220 */ /* 0x000fc40000410000 */
[-C--:B------:R-:W-:Y:S02]  /*77d0*/  FMUL.FTZ R159, R159, R3.reuse ;  /* 0x000000039f9f7220 */ /* 0x080fe40000410000 */
[-C--:B------:R-:W-:Y:S01]  /*77e0*/  FMUL.FTZ R152, R152, R164.reuse ;  /* 0x000000a498987220 */ /* 0x080fe20000410000 */
[C---:B------:R-:W-:Y:S01]  /*77f0*/  HMMA.16816.F32.BF16 R160, R4.reuse, R16, R160 ;  /* 0x0000001004a0723c */ /* 0x040fe200000418a0 */
[-C--:B------:R-:W-:Y:S01]  /*7800*/  FMUL.FTZ R153, R153, R164.reuse ;  /* 0x000000a499997220 */ /* 0x080fe20000410000 */
[----:B------:R-:W-:Y:S01]  /*7810*/  MUFU.EX2 R182, R182 ;  /* 0x000000b600b67308 */ /* 0x000fe20000000800 */
[-C--:B------:R-:W-:Y:S02]  /*7820*/  FMUL.FTZ R154, R154, R3.reuse ;  /* 0x000000039a9a7220 */ /* 0x080fe40000410000 */
[-C--:B------:R-:W-:Y:S02]  /*7830*/  FMUL.FTZ R155, R155, R3.reuse ;  /* 0x000000039b9b7220 */ /* 0x080fe40000410000 */
[-C--:B------:R-:W-:Y:S01]  /*7840*/  FMUL.FTZ R148, R148, R164.reuse ;  /* 0x000000a494947220 */ /* 0x080fe20000410000 */
[----:B------:R-:W-:Y:S01]  /*7850*/  HMMA.16816.F32.BF16 R156, R4, R18, R156 ;  /* 0x00000012049c723c */ /* 0x000fe2000004189c */
[----:B------:R-:W2:Y:S01]  /*7860*/  LDSM.16.MT88.4 R16, [R220+0x10000] ;  /* 0x01000000dc10783b */ /* 0x000ea20000004200 */
[----:B------:R-:W-:Y:S01]  /*7870*/  FMUL.FTZ R149, R149, R164 ;  /* 0x000000a495957220 */ /* 0x000fe20000410000 */
[----:B------:R-:W-:Y:S01]  /*7880*/  MUFU.EX2 R185, R185 ;  /* 0x000000b900b97308 */ /* 0x000fe20000000800 */
[----:B------:R-:W-:-:S02]  /*7890*/  FMUL.FTZ R150, R150, R3 ;  /* 0x0000000396967220 */ /* 0x000fc40000410000 */
[-C--:B------:R-:W-:Y:S02]  /*78a0*/  FMUL.FTZ R151, R151, R3.reuse ;  /* 0x0000000397977220 */ /* 0x080fe40000410000 */
[C---:B------:R-:W-:Y:S01]  /*78b0*/  HMMA.16816.F32.BF16 R152, R4.reuse, R12, R152 ;  /* 0x0000000c0498723c */ /* 0x040fe20000041898 */
[-C--:B------:R-:W-:Y:S02]  /*78c0*/  FMUL.FTZ R144, R144, R164.reuse ;  /* 0x000000a490907220 */ /* 0x080fe40000410000 */
[-C--:B------:R-:W-:Y:S01]  /*78d0*/  FMUL.FTZ R145, R145, R164.reuse ;  /* 0x000000a491917220 */ /* 0x080fe20000410000 */
[----:B------:R-:W-:Y:S01]  /*78e0*/  MUFU.EX2 R184, R184 ;  /* 0x000000b800b87308 */ /* 0x000fe20000000800 */
[-C--:B------:R-:W-:Y:S02]  /*78f0*/  FMUL.FTZ R146, R146, R3.reuse ;  /* 0x0000000392927220 */ /* 0x080fe40000410000 */
[----:B------:R-:W-:Y:S01]  /*7900*/  FMUL.FTZ R147, R147, R3 ;  /* 0x0000000393937220 */ /* 0x000fe20000410000 */
[----:B------:R-:W-:Y:S01]  /*7910*/  HMMA.16816.F32.BF16 R148, R4, R14, R148 ;  /* 0x0000000e0494723c */ /* 0x000fe20000041894 */
[----:B------:R-:W3:Y:S01]  /*7920*/  LDSM.16.MT88.4 R12, [R224+0x12000] ;  /* 0x01200000e00c783b */ /* 0x000ee20000004200 */
[----:B------:R-:W-:-:S02]  /*7930*/  FMUL.FTZ R140, R140, R164 ;  /* 0x000000a48c8c7220 */ /* 0x000fc40000410000 */
[-C--:B------:R-:W-:Y:S01]  /*7940*/  FMUL.FTZ R141, R141, R164.reuse ;  /* 0x000000a48d8d7220 */ /* 0x080fe20000410000 */
[----:B------:R-:W4:Y:S01]  /*7950*/  MUFU.EX2 R187, R187 ;  /* 0x000000bb00bb7308 */ /* 0x000f220000000800 */
[-C--:B------:R-:W-:Y:S02]  /*7960*/  FMUL.FTZ R142, R142, R3.reuse ;  /* 0x000000038e8e7220 */ /* 0x080fe40000410000 */
[-C--:B------:R-:W-:Y:S01]  /*7970*/  FMUL.FTZ R143, R143, R3.reuse ;  /* 0x000000038f8f7220 */ /* 0x080fe20000410000 */
[----:B------:R-:W-:Y:S01]  /*7980*/  HMMA.16816.F32.BF16 R144, R4, R8, R144 ;  /* 0x000000080490723c */ /* 0x000fe20000041890 */
[-C--:B------:R-:W-:Y:S02]  /*7990*/  FMUL.FTZ R136, R136, R164.reuse ;  /* 0x000000a488887220 */ /* 0x080fe40000410000 */
[----:B------:R-:W-:Y:S01]  /*79a0*/  FMUL.FTZ R137, R137, R164 ;  /* 0x000000a489897220 */ /* 0x000fe20000410000 */
[----:B------:R-:W-:Y:S01]  /*79b0*/  MUFU.EX2 R186, R186 ;  /* 0x000000ba00ba7308 */ /* 0x000fe20000000800 */
[----:B------:R-:W-:-:S02]  /*79c0*/  FMUL.FTZ R138, R138, R3 ;  /* 0x000000038a8a7220 */ /* 0x000fc40000410000 */
[-C--:B------:R-:W-:Y:S01]  /*79d0*/  FMUL.FTZ R139, R139, R3.reuse ;  /* 0x000000038b8b7220 */ /* 0x080fe20000410000 */
[C---:B------:R-:W-:Y:S01]  /*79e0*/  HMMA.16816.F32.BF16 R140, R4.reuse, R10, R140 ;  /* 0x0000000a048c723c */ /* 0x040fe2000004188c */
[----:B------:R-:W5:Y:S01]  /*79f0*/  LDSM.16.MT88.4 R8, [R222+0x12000] ;  /* 0x01200000de08783b */ /* 0x000f620000004200 */
[-C--:B------:R-:W-:Y:S02]  /*7a00*/  FMUL.FTZ R132, R132, R164.reuse ;  /* 0x000000a484847220 */ /* 0x080fe40000410000 */
[-C--:B------:R-:W-:Y:S01]  /*7a10*/  FMUL.FTZ R133, R133, R164.reuse ;  /* 0x000000a485857220 */ /* 0x080fe20000410000 */
[----:B------:R-:W1:Y:S01]  /*7a20*/  MUFU.EX2 R189, R189 ;  /* 0x000000bd00bd7308 */ /* 0x000e620000000800 */
[-C--:B------:R-:W-:Y:S02]  /*7a30*/  FMUL.FTZ R134, R134, R3.reuse ;  /* 0x0000000386867220 */ /* 0x080fe40000410000 */
[----:B------:R-:W-:Y:S01]  /*7a40*/  FMUL.FTZ R135, R135, R3 ;  /* 0x0000000387877220 */ /* 0x000fe20000410000 */
[----:B--2---:R-:W-:Y:S01]  /*7a50*/  HMMA.16816.F32.BF16 R136, R4, R16, R136 ;  /* 0x000000100488723c */ /* 0x004fe20000041888 */
[----:B------:R-:W-:-:S02]  /*7a60*/  FMUL.FTZ R36, R36, R164 ;  /* 0x000000a424247220 */ /* 0x000fc40000410000 */
[-C--:B------:R-:W-:Y:S01]  /*7a70*/  FMUL.FTZ R37, R37, R164.reuse ;  /* 0x000000a425257220 */ /* 0x080fe20000410000 */
[----:B------:R-:W-:Y:S01]  /*7a80*/  MUFU.EX2 R192, R192 ;  /* 0x000000c000c07308 */ /* 0x000fe20000000800 */
[-C--:B------:R-:W-:Y:S02]  /*7a90*/  FMUL.FTZ R38, R38, R3.reuse ;  /* 0x0000000326267220 */ /* 0x080fe40000410000 */
[-C--:B------:R-:W-:Y:S01]  /*7aa0*/  FMUL.FTZ R39, R39, R3.reuse ;  /* 0x0000000327277220 */ /* 0x080fe20000410000 */
[----:B------:R-:W-:Y:S01]  /*7ab0*/  HMMA.16816.F32.BF16 R132, R4, R18, R132 ;  /* 0x000000120484723c */ /* 0x000fe20000041884 */
[-C--:B------:R-:W-:Y:S01]  /*7ac0*/  FMUL.FTZ R40, R40, R164.reuse ;  /* 0x000000a428287220 */ /* 0x080fe20000410000 */
[----:B------:R-:W2:Y:S01]  /*7ad0*/  LDSM.16.MT88.4 R16, [R221+0x12000] ;  /* 0x01200000dd10783b */ /* 0x000ea20000004200 */
[----:B------:R-:W-:Y:S01]  /*7ae0*/  FMUL.FTZ R41, R41, R164 ;  /* 0x000000a429297220 */ /* 0x000fe20000410000 */
[----:B------:R-:W1:Y:S01]  /*7af0*/  MUFU.EX2 R191, R191 ;  /* 0x000000bf00bf7308 */ /* 0x000e620000000800 */
[----:B------:R-:W-:-:S02]  /*7b00*/  FMUL.FTZ R42, R42, R3 ;  /* 0x000000032a2a7220 */ /* 0x000fc40000410000 */
[-C--:B------:R-:W-:Y:S01]  /*7b10*/  FMUL.FTZ R43, R43, R3.reuse ;  /* 0x000000032b2b7220 */ /* 0x080fe20000410000 */
[C---:B---3--:R-:W-:Y:S01]  /*7b20*/  HMMA.16816.F32.BF16 R36, R4.reuse, R12, R36 ;  /* 0x0000000c0424723c */ /* 0x048fe20000041824 */
        /* <DEDUP_REMOVED lines=9> */
[----:B------:R-:W-:Y:S01]  /*7bc0*/  MUFU.EX2 R193, R193 ;  /* 0x000000c100c17308 */ /* 0x000fe20000000800 */
[-C--:B------:R-:W-:Y:S02]  /*7bd0*/  FMUL.FTZ R50, R50, R3.reuse ;  /* 0x0000000332327220 */ /* 0x080fe40000410000 */
[-C--:B------:R-:W-:Y:S01]  /*7be0*/  FMUL.FTZ R51, R51, R3.reuse ;  /* 0x0000000333337220 */ /* 0x080fe20000410000 */
[----:B-----5:R-:W-:Y:S01]  /*7bf0*/  HMMA.16816.F32.BF16 R44, R4, R8, R44 ;  /* 0x00000008042c723c */ /* 0x020fe2000004182c */
[-C--:B------:R-:W-:Y:S02]  /*7c00*/  FMUL.FTZ R52, R52, R164.reuse ;  /* 0x000000a434347220 */ /* 0x080fe40000410000 */
[----:B------:R-:W-:Y:S01]  /*7c10*/  FMUL.FTZ R53, R53, R164 ;  /* 0x000000a435357220 */ /* 0x000fe20000410000 */
[----:B------:R-:W-:Y:S01]  /*7c20*/  MUFU.EX2 R190, R190 ;  /* 0x000000be00be7308 */ /* 0x000fe20000000800 */
[----:B------:R-:W-:-:S02]  /*7c30*/  FMUL.FTZ R54, R54, R3 ;  /* 0x0000000336367220 */ /* 0x000fc40000410000 */
[-C--:B------:R-:W-:Y:S01]  /*7c40*/  FMUL.FTZ R55, R55, R3.reuse ;  /* 0x0000000337377220 */ /* 0x080fe20000410000 */
[C---:B------:R-:W-:Y:S01]  /*7c50*/  HMMA.16816.F32.BF16 R48, R4.reuse, R10, R48 ;  /* 0x0000000a0430723c */ /* 0x040fe20000041830 */
[-C--:B------:R-:W-:Y:S01]  /*7c60*/  FMUL.FTZ R56, R56, R164.reuse ;  /* 0x000000a438387220 */ /* 0x080fe20000410000 */
[----:B------:R-:W5:Y:S01]  /*7c70*/  LDSM.16.MT88.4 R8, [R224+0x14000] ;  /* 0x01400000e008783b */ /* 0x000f620000004200 */
        /* <DEDUP_REMOVED lines=11> */
[----:B------:R-:W2:Y:S01]  /*7d30*/  LDSM.16.MT88.4 R16, [R222+0x14000] ;  /* 0x01400000de10783b */ /* 0x000ea20000004200 */
[-C--:B------:R-:W-:Y:S02]  /*7d40*/  FMUL.FTZ R64, R64, R164.reuse ;  /* 0x000000a440407220 */ /* 0x080fe40000410000 */
        /* <DEDUP_REMOVED lines=14> */
[----:B------:R-:W1:Y:S01]  /*7e30*/  MUFU.EX2 R188, R188 ;  /* 0x000000bc00bc7308 */ /* 0x000e620000000800 */
        /* <DEDUP_REMOVED lines=12> */
[----:B------:R-:W-:Y:S01]  /*7f00*/  MUFU.EX2 R178, R178 ;  /* 0x000000b200b27308 */ /* 0x000fe20000000800 */
        /* <DEDUP_REMOVED lines=30> */
[----:B------:R-:W-:Y:S02]  /*80f0*/  FMUL.FTZ R101, R101, R164 ;  /* 0x000000a465657220 */ /* 0x000fe40000410000 */
[----:B------:R-:W-:-:S02]  /*8100*/  FMUL.FTZ R102, R102, R3 ;  /* 0x0000000366667220 */ /* 0x000fc40000410000 */
[-C--:B------:R-:W-:Y:S01]  /*8110*/  FMUL.FTZ R103, R103, R3.reuse ;  /* 0x0000000367677220 */ /* 0x080fe20000410000 */
[C---:B------:R-:W-:Y:S01]  /*8120*/  HMMA.16816.F32.BF16 R96, R4.reuse, R10, R96 ;  /* 0x0000000a0460723c */ /* 0x040fe20000041860 */
[-C--:B------:R-:W-:Y:S01]  /*8130*/  FMUL.FTZ R104, R104, R164.reuse ;  /* 0x000000a468687220 */ /* 0x080fe20000410000 */
[----:B------:R-:W5:Y:S01]  /*8140*/  LDSM.16.MT88.4 R8, [R221+0x16000] ;  /* 0x01600000dd08783b */ /* 0x000f620000004200 */
[-C--:B------:R-:W-:Y:S02]  /*8150*/  FMUL.FTZ R105, R105, R164.reuse ;  /* 0x000000a469697220 */ /* 0x080fe40000410000 */
[-C--:B------:R-:W-:Y:S02]  /*8160*/  FMUL.FTZ R106, R106, R3.reuse ;  /* 0x000000036a6a7220 */ /* 0x080fe40000410000 */
[----:B------:R-:W-:Y:S01]  /*8170*/  FMUL.FTZ R107, R107, R3 ;  /* 0x000000036b6b7220 */ /* 0x000fe20000410000 */
[----:B--2---:R-:W-:Y:S01]  /*8180*/  HMMA.16816.F32.BF16 R100, R4, R16, R100 ;  /* 0x000000100464723c */ /* 0x004fe20000041864 */
[----:B------:R-:W-:-:S02]  /*8190*/  FMUL.FTZ R108, R108, R164 ;  /* 0x000000a46c6c7220 */ /* 0x000fc40000410000 */
[-C--:B------:R-:W-:Y:S02]  /*81a0*/  FMUL.FTZ R109, R109, R164.reuse ;  /* 0x000000a46d6d7220 */ /* 0x080fe40000410000 */
[-C--:B------:R-:W-:Y:S02]  /*81b0*/  FMUL.FTZ R110, R110, R3.reuse ;  /* 0x000000036e6e7220 */ /* 0x080fe40000410000 */
[-C--:B------:R-:W-:Y:S01]  /*81c0*/  FMUL.FTZ R111, R111, R3.reuse ;  /* 0x000000036f6f7220 */ /* 0x080fe20000410000 */
[----:B------:R-:W-:Y:S01]  /*81d0*/  HMMA.16816.F32.BF16 R104, R4, R18, R104 ;  /* 0x000000120468723c */ /* 0x000fe20000041868 */
[-C--:B------:R-:W-:Y:S01]  /*81e0*/  FMUL.FTZ R112, R112, R164.reuse ;  /* 0x000000a470707220 */ /* 0x080fe20000410000 */
[----:B------:R-:W2:Y:S01]  /*81f0*/  LDSM.16.MT88.4 R16, [R222+0x10800] ;  /* 0x01080000de10783b */ /* 0x000ea20000004200 */
[----:B------:R-:W-:Y:S02]  /*8200*/  FMUL.FTZ R113, R113, R164 ;  /* 0x000000a471717220 */ /* 0x000fe40000410000 */
[----:B------:R-:W-:-:S02]  /*8210*/  FMUL.FTZ R114, R114, R3 ;  /* 0x0000000372727220 */ /* 0x000fc40000410000 */
[-C--:B------:R-:W-:Y:S01]  /*8220*/  FMUL.FTZ R115, R115, R3.reuse ;  /* 0x0000000373737220 */ /* 0x080fe20000410000 */
[C---:B---3--:R-:W-:Y:S01]  /*8230*/  HMMA.16816.F32.BF16 R108, R4.reuse, R12, R108 ;  /* 0x0000000c046c723c */ /* 0x048fe2000004186c */
[-C--:B------:R-:W-:Y:S02]  /*8240*/  FMUL.FTZ R116, R116, R164.reuse ;  /* 0x000000a474747220 */ /* 0x080fe40000410000 */
[-C--:B------:R-:W-:Y:S02]  /*8250*/  FMUL.FTZ R117, R117, R164.reuse ;  /* 0x000000a475757220 */ /* 0x080fe40000410000 */
[-C--:B------:R-:W-:Y:S02]  /*8260*/  FMUL.FTZ R118, R118, R3.reuse ;  /* 0x0000000376767220 */ /* 0x080fe40000410000 */
[----:B------:R-:W-:Y:S01]  /*8270*/  FMUL.FTZ R119, R119, R3 ;  /* 0x0000000377777220 */ /* 0x000fe20000410000 */
[----:B------:R-:W-:Y:S01]  /*8280*/  HMMA.16816.F32.BF16 R112, R4, R14, R112 ;  /* 0x0000000e0470723c */ /* 0x000fe20000041870 */
[----:B------:R-:W3:Y:S01]  /*8290*/  LDSM.16.MT88.4 R12, [R221+0x10800] ;  /* 0x01080000dd0c783b */ /* 0x000ee20000004200 */
[----:B------:R-:W-:-:S02]  /*82a0*/  FMUL.FTZ R120, R120, R164 ;  /* 0x000000a478787220 */ /* 0x000fc40000410000 */
[-C--:B------:R-:W-:Y:S02]  /*82b0*/  FMUL.FTZ R121, R121, R164.reuse ;  /* 0x000000a479797220 */ /* 0x080fe40000410000 */
        /* <DEDUP_REMOVED lines=13> */
[----:B------:R-:W-:Y:S01]  /*8390*/  HMMA.16816.F32.BF16 R124, R4, R20, R124 ;  /* 0x00000014047c723c */ /* 0x000fe2000004187c */
[----:B------:R-:W-:-:S02]  /*83a0*/  FFMA.FTZ R164, R251, R164, R168 ;  /* 0x000000a4fba47223 */ /* 0x000fc400000100a8 */
[----:B------:R-:W-:Y:S02]  /*83b0*/  FFMA.FTZ R3, R249, R3, R32 ;  /* 0x00000003f9037223 */ /* 0x000fe40000010020 */
[----:B------:R-:W-:Y:S01]  /*83c0*/  FADD.FTZ R35, R35, R164 ;  /* 0x000000a423237221 */ /* 0x000fe20000010000 */
[----:B------:R-:W-:Y:S01]  /*83d0*/  MOV R164, R169 ;  /* 0x000000a900a47202 */ /* 0x000fe20000000f00 */
[----:B------:R-:W-:Y:S01]  /*83e0*/  FADD.FTZ R3, R2, R3 ;  /* 0x0000000302037221 */ /* 0x000fe20000010000 */
[----:B------:R-:W-:Y:S01]  /*83f0*/  HMMA.16816.F32.BF16 R128, R4, R22, R128 ;  /* 0x000000160480723c */ /* 0x000fe20000041880 */
[----:B------:R-:W5:Y:S01]  /*8400*/  LDSM.16.MT88.4 R20, [R224+0x12800] ;  /* 0x01280000e014783b */ /* 0x000f620000004200 */
[----:B------:R-:W-:Y:S02]  /*8410*/  FADD.FTZ R34, R34, R35 ;  /* 0x0000002322227221 */ /* 0x000fe40000010000 */
[----:B------:R-:W-:Y:S01]  /*8420*/  FADD.FTZ R0, R0, R3 ;  /* 0x0000000300007221 */ /* 0x000fe20000010000 */
[----:B------:R-:W-:Y:S01]  /*8430*/  MOV R3, R165 ;  /* 0x000000a500037202 */ /* 0x000fe20000000f00 */
[----:B------:R-:W-:Y:S01]  /*8440*/  FADD.FTZ R33, R33, R34 ;  /* 0x0000002221217221 */ /* 0x000fe20000010000 */
[----:B-1----:R-:W-:Y:S01]  /*8450*/  F2FP.BF16.PACK_AB R4, R183, R180 ;  /* 0x000000b4b704723e */ /* 0x002fe200000010ff */
        /* <DEDUP_REMOVED lines=11> */
[----:B------:R-:W-:Y:S02]  /*8510*/  FADD.FTZ R185, R185, R182 ;  /* 0x000000b6b9b97221 */ /* 0x000fe40000010000 */
[----:B------:R-:W-:-:S03]  /*8520*/  FADD.FTZ R189, R189, R186 ;  /* 0x000000babdbd7221 */ /* 0x000fc60000010000 */
[C---:B------:R-:W-:Y:S01]  /*8530*/  HMMA.16816.F32.BF16 R148, R4.reuse, R18, R148 ;  /* 0x000000120494723c */ /* 0x040fe20000041894 */
[----:B------:R-:W1:Y:S07]  /*8540*/  LDSM.16.MT88.4 R16, [R221+0x12800] ;  /* 0x01280000dd10783b */ /* 0x000e6e0000004200 */
[C---:B---3--:R-:W-:Y:S08]  /*8550*/  HMMA.16816.F32.BF16 R144, R4.reuse, R12, R144 ;  /* 0x0000000c0490723c */ /* 0x048ff00000041890 */
[C---:B------:R-:W-:Y:S01]  /*8560*/  HMMA.16816.F32.BF16 R140, R4.reuse, R14, R140 ;  /* 0x0000000e048c723c */ /* 0x040fe2000004188c */
[----:B------:R-:W2:Y:S07]  /*8570*/  LDSM.16.MT88.4 R12, [R220+0x12800] ;  /* 0x01280000dc0c783b */ /* 0x000eae0000004200 */
[C---:B------:R-:W-:Y:S08]  /*8580*/  HMMA.16816.F32.BF16 R160, R4.reuse, R24, R160 ;  /* 0x0000001804a0723c */ /* 0x040ff000000418a0 */
[C---:B------:R-:W-:Y:S01]  /*8590*/  HMMA.16816.F32.BF16 R156, R4.reuse, R26, R156 ;  /* 0x0000001a049c723c */ /* 0x040fe2000004189c */
[----:B------:R-:W3:Y:S07]  /*85a0*/  LDSM.16.MT88.4 R24, [R222+0x12800] ;  /* 0x01280000de18783b */ /* 0x000eee0000004200 */
[C---:B-----5:R-:W-:Y:S08]  /*85b0*/  HMMA.16816.F32.BF16 R136, R4.reuse, R8, R136 ;  /* 0x000000080488723c */ /* 0x060ff00000041888 */
[C---:B------:R-:W-:Y:S01]  /*85c0*/  HMMA.16816.F32.BF16 R132, R4.reuse, R10, R132 ;  /* 0x0000000a0484723c */ /* 0x040fe20000041884 */
[----:B------:R-:W4:Y:S07]  /*85d0*/  LDSM.16.MT88.4 R8, [R224+0x14800] ;  /* 0x01480000e008783b */ /* 0x000f2e0000004200 */
[C---:B------:R-:W-:Y:S08]  /*85e0*/  HMMA.16816.F32.BF16 R36, R4.reuse, R20, R36 ;  /* 0x000000140424723c */ /* 0x040ff00000041824 */
        /* <DEDUP_REMOVED lines=25> */
[----:B------:R-:W-:Y:S07]  /*8780*/  LDSM.16.MT88.4 R24, [R224+0x13000] ;  /* 0x01300000e018783b */ /* 0x000fee0000004200 */
[C---:B----4-:R-:W-:Y:S08]  /*8790*/  HMMA.16816.F32.BF16 R108, R4.reuse, R8, R108 ;  /* 0x00000008046c723c */ /* 0x050ff0000004186c */
[C---:B------:R-:W-:Y:S01]  /*87a0*/  HMMA.16816.F32.BF16 R112, R4.reuse, R10, R112 ;  /* 0x0000000a0470723c */ /* 0x040fe20000041870 */
[----:B------:R-:W3:Y:S07]  /*87b0*/  LDSM.16.MT88.4 R8, [R222+0x11000] ;  /* 0x01100000de08783b */ /* 0x000eee0000004200 */
[C---:B-----5:R-:W-:Y:S08]  /*87c0*/  HMMA.16816.F32.BF16 R116, R4.reuse, R20, R116 ;  /* 0x000000140474723c */ /* 0x060ff00000041874 */
[C---:B------:R-:W-:Y:S01]  /*87d0*/  HMMA.16816.F32.BF16 R120, R4.reuse, R22, R120 ;  /* 0x000000160478723c */ /* 0x040fe20000041878 */
[----:B------:R-:W-:Y:S07]  /*87e0*/  LDSM.16.MT88.4 R20, [R221+0x11000] ;  /* 0x01100000dd14783b */ /* 0x000fee0000004200 */
[C---:B-1----:R-:W-:Y:S08]  /*87f0*/  HMMA.16816.F32.BF16 R124, R4.reuse, R16, R124 ;  /* 0x00000010047c723c */ /* 0x042ff0000004187c */
[----:B------:R-:W-:Y:S01]  /*8800*/  HMMA.16816.F32.BF16 R128, R4, R18, R128 ;  /* 0x000000120480723c */ /* 0x000fe20000041880 */
[----:B------:R-:W1:Y:S06]  /*8810*/  LDSM.16.MT88.4 R16, [R221+0x13000] ;  /* 0x01300000dd10783b */ /* 0x000e6c0000004200 */
        /* <DEDUP_REMOVED lines=20> */
[----:B------:R-:W4:Y:S07]  /*8960*/  LDSM.16.MT88.4 R24, [R224+0x15000] ;  /* 0x01500000e018783b */ /* 0x000f2e0000004200 */
[C---:B-1----:R-:W-:Y:S08]  /*8970*/  HMMA.16816.F32.BF16 R52, R4.reuse, R16, R52 ;  /* 0x000000100434723c */ /* 0x042ff00000041834 */
[C---:B--2---:R-:W-:Y:S08]  /*8980*/  HMMA.16816.F32.BF16 R44, R4.reuse, R12, R44 ;  /* 0x0000000c042c723c */ /* 0x044ff0000004182c */
[C---:B------:R-:W-:Y:S01]  /*8990*/  HMMA.16816.F32.BF16 R48, R4.reuse, R14, R48 ;  /* 0x0000000e0430723c */ /* 0x040fe20000041830 */
[----:B------:R-:W1:Y:S07]  /*89a0*/  LDSM.16.MT88.4 R12, [R221+0x15000] ;  /* 0x01500000dd0c783b */ /* 0x000e6e0000004200 */
[C---:B------:R-:W-:Y:S01]  /*89b0*/  HMMA.16816.F32.BF16 R56, R4.reuse, R18, R56 ;  /* 0x000000120438723c */ /* 0x040fe20000041838 */
[----:B------:R-:W2:Y:S07]  /*89c0*/  LDSM.16.MT88.4 R16, [R220+0x15000] ;  /* 0x01500000dc10783b */ /* 0x000eae0000004200 */
[C---:B------:R-:W-:Y:S08]  /*89d0*/  HMMA.16816.F32.BF16 R144, R4.reuse, R20, R144 ;  /* 0x000000140490723c */ /* 0x040ff00000041890 */
[C---:B------:R-:W-:Y:S01]  /*89e0*/  HMMA.16816.F32.BF16 R140, R4.reuse, R22, R140 ;  /* 0x00000016048c723c */ /* 0x040fe2000004188c */
[----:B------:R-:W5:Y:S07]  /*89f0*/  LDSM.16.MT88.4 R20, [R222+0x15000] ;  /* 0x01500000de14783b */ /* 0x000f6e0000004200 */
[C---:B------:R-:W-:Y:S08]  /*8a00*/  HMMA.16816.F32.BF16 R136, R4.reuse, R28, R136 ;  /* 0x0000001c0488723c */ /* 0x040ff00000041888 */
[C---:B------:R-:W-:Y:S01]  /*8a10*/  HMMA.16816.F32.BF16 R132, R4.reuse, R30, R132 ;  /* 0x0000001e0484723c */ /* 0x040fe20000041884 */
[----:B------:R-:W-:Y:S07]  /*8a20*/  LDSM.16.MT88.4 R28, [R222+0x17000] ;  /* 0x01700000de1c783b */ /* 0x000fee0000004200 */
[C---:B---3--:R-:W-:Y:S08]  /*8a30*/  HMMA.16816.F32.BF16 R60, R4.reuse, R8, R60 ;  /* 0x00000008043c723c */ /* 0x048ff0000004183c */
[C---:B------:R-:W-:Y:S01]  /*8a40*/  HMMA.16816.F32.BF16 R64, R4.reuse, R10, R64 ;  /* 0x0000000a0440723c */ /* 0x040fe20000041840 */
[----:B------:R-:W3:Y:S07]  /*8a50*/  LDSM.16.MT88.4 R8, [R224+0x17000] ;  /* 0x01700000e008783b */ /* 0x000eee0000004200 */
[C---:B----4-:R-:W-:Y:S08]  /*8a60*/  HMMA.16816.F32.BF16 R68, R4.reuse, R24, R68 ;  /* 0x000000180444723c */ /* 0x050ff00000041844 */
        /* <DEDUP_REMOVED lines=14> */
[C---:B------:R-:W-:Y:S08]  /*8b50*/  HMMA.16816.F32.BF16 R108, R4.reuse, R28, R108 ;  /* 0x0000001c046c723c */ /* 0x040ff0000004186c */
[C---:B------:R-:W-:Y:S01]  /*8b60*/  HMMA.16816.F32.BF16 R112, R4.reuse, R30, R112 ;  /* 0x0000001e0470723c */ /* 0x040fe20000041870 */
[----:B------:R-:W-:Y:S07]  /*8b70*/  LDSM.16.MT88.4 R28, [R221+0x15800] ;  /* 0x01580000dd1c783b */ /* 0x000fee0000004200 */
        /* <DEDUP_REMOVED lines=59> */
[----:B------:R-:W-:Y:S08]  /*8f30*/  HMMA.16816.F32.BF16 R128, R4, R18, R128 ;  /* 0x000000120480723c */ /* 0x000ff00000041880 */
.L_x_147:
[----:B------:R-:W-:-:S06]  /*8f40*/  UISETP.GT.AND UP0, UPT, UR17, UR9, UPT ;  /* 0x000000091100728c */ /* 0x000fcc000bf04270 */
[----:B------:R-:W-:-:S13]  /*8f50*/  PLOP3.LUT P0, PT, PT, PT, UP0, 0x80, 0x0 ;  /* 0x000000000000781c */ /* 0x000fda0003f0f008 */
[----:B------:R-:W-:Y:S05]  /*8f60*/  @!P0 BRA `(.L_x_149) ;  /* 0x000038e000008947 */ /* 0x000fea0003800000 */
[----:B------:R-:W-:Y:S01]  /*8f70*/  MOV R0, R3 ;  /* 0x0000000300007202 */ /* 0x000fe20000000f00 */
[----:B------:R-:W-:Y:S01]  /*8f80*/  USHF.L.U64.HI UR7, UR6, 0x5, UR7 ;  /* 0x0000000506077899 */ /* 0x000fe20008010207 */
[----:B------:R-:W-:Y:S01]  /*8f90*/  MOV R2, R164 ;  /* 0x000000a400027202 */ /* 0x000fe20000000f00 */
[----:B------:R-:W-:Y:S01]  /*8fa0*/  USHF.L.U32 UR6, UR6, 0x5, URZ ;  /* 0x0000000506067899 */ /* 0x000fe2000800063f */
[----:B------:R-:W-:Y:S01]  /*8fb0*/  MOV R240, R166 ;  /* 0x000000a600f07202 */ /* 0x000fe20000000f00 */
[----:B------:R-:W-:Y:S02]  /*8fc0*/  USHF.L.U64.HI UR12, UR4, 0x5, UR5 ;  /* 0x00000005040c7899 */ /* 0x000fe40008010205 */
[----:B------:R-:W-:Y:S02]  /*8fd0*/  USHF.L.U32 UR8, UR4, 0x5, URZ ;  /* 0x0000000504087899 */ /* 0x000fe4000800063f */
[----:B------:R-:W-:Y:S02]  /*8fe0*/  USHF.L.U64.HI UR13, UR4, 0x6, UR5 ;  /* 0x00000006040d7899 */ /* 0x000fe40008010205 */
[----:B------:R-:W-:Y:S01]  /*8ff0*/  USHF.L.U32 UR15, UR4, 0x6, URZ ;  /* 0x00000006040f7899 */ /* 0x000fe2000800063f */
[----:B------:R-:W-:Y:S05]  /*9000*/  BRA `(.L_x_150) ;  /* 0x0000029000007947 */ /* 0x000fea0003800000 */
.L_x_152:
        /* <DEDUP_REMOVED lines=11> */
[----:B------:R-:W-:Y:S04]  /*90c0*/  LEA R166, P1, R164, c[0x0][0x168], 0x1 ;  /* 0x00005a00a4a67a11 */ /* 0x000fe800078208ff */
        /* <DEDUP_REMOVED lines=29> */
.L_x_150:
[----:B------:R-:W-:Y:S04]  /*92a0*/  DEPBAR.LE SB0, 0x0 ;  /* 0x000080000000791a */ /* 0x000fe80000000000 */
[----:B------:R-:W-:Y:S01]  /*92b0*/  BAR.SYNC.DEFER_BLOCKING 0x0 ;  /* 0x0000000000007b1d */ /* 0x000fe20000010000 */
[----:B------:R-:W-:Y:S04]  /*92c0*/  UIADD3 UR14, UR17, -0x1, URZ ;  /* 0xffffffff110e7890 */ /* 0x000fe8000fffe03f */
[----:B------:R-:W-:Y:S02]  /*92d0*/  USHF.R.S32.HI UR5, URZ, 0x1f, UR14 ;  /* 0x0000001f3f057899 */ /* 0x000fe4000801140e */
[----:B------:R-:W-:Y:S01]  /*92e0*/  UIMAD UR4, UR13, UR14, URZ ;  /* 0x0000000e0d0472a4 */ /* 0x000fe2000f8e023f */
[----:B------:R-:W-:Y:S01]  /*92f0*/  IMAD.U32 R3, RZ, RZ, UR14 ;  /* 0x0000000eff037e24 */ /* 0x000fe2000f8e00ff */
[----:B------:R-:W-:Y:S02]  /*9300*/  UISETP.GT.AND UP0, UPT, UR14, UR9, UPT ;  /* 0x000000090e00728c */ /* 0x000fe4000bf04270 */
[----:B------:R-:W-:Y:S01]  /*9310*/  UIMAD UR4, UR5, UR15, UR4 ;  /* 0x0000000f050472a4 */ /* 0x000fe2000f8e0204 */
[----:B------:R-:W-:Y:S05]  /*9320*/  IMAD.WIDE.U32 R26, R3, UR15, R240 ;  /* 0x0000000f031a7c25 */ /* 0x000fea000f8e00f0 */
[C---:B------:R-:W-:Y:S02]  /*9330*/  LEA R22, P0, R26.reuse, c[0x0][0x170], 0x1 ;  /* 0x00005c001a167a11 */ /* 0x040fe400078008ff */
[----:B------:R-:W-:Y:S04]  /*9340*/  IADD3 R3, R27, UR4, RZ ;  /* 0x000000041b037c10 */ /* 0x000fe8000fffe0ff */
[----:B------:R-:W-:Y:S02]  /*9350*/  LEA.HI.X R23, R26, c[0x0][0x174], R3, 0x1, P0 ;  /* 0x00005d001a177a11 */ /* 0x000fe400000f0c03 */
[----:B------:R-:W-:Y:S03]  /*9360*/  IADD3 R34, P0, R22, UR8, RZ ;  /* 0x0000000816227c10 */ /* 0x000fe6000ff1e0ff */
[----:B------:R-:W-:Y:S01]  /*9370*/  @!PT LDS RZ, [RZ] ;  /* 0x00000000fffff984 */ /* 0x000fe20000000800 */
[----:B------:R-:W-:Y:S01]  /*9380*/  @!PT LDS RZ, [RZ] ;  /* 0x00000000fffff984 */ /* 0x000fe20000000800 */
[----:B------:R-:W-:Y:S01]  /*9390*/  @!PT LDS RZ, [RZ] ;  /* 0x00000000fffff984 */ /* 0x000fe20000000800 */
[----:B------:R1:W-:Y:S01]  /*93a0*/  LDGSTS.E.BYPASS.LTC128B.128 [R231+0x10000], [R22.64] ;  /* 0x1000000016e77fae */ /* 0x0003e2000b901d52 */
[----:B------:R-:W-:Y:S02]  /*93b0*/  IADD3.X R35, R23, UR12, RZ, P0, !PT ;  /* 0x0000000c17237c10 */ /* 0x000fe400087fe4ff */
[----:B------:R-:W-:Y:S01]  /*93c0*/  IADD3 R30, P0, R34, UR8, RZ ;  /* 0x00000008221e7c10 */ /* 0x000fe2000ff1e0ff */
[----:B------:R1:W-:Y:S03]  /*93d0*/  LDGSTS.E.BYPASS.LTC128B.128 [R231+0x12000], [R22.64+0x80] ;  /* 0x1200008016e77fae */ /* 0x0003e6000b901d52 */
[----:B------:R-:W-:Y:S01]  /*93e0*/  IADD3.X R31, R35, UR12, RZ, P0, !PT ;  /* 0x0000000c231f7c10 */ /* 0x000fe200087fe4ff */
[----:B------:R1:W-:Y:S01]  /*93f0*/  LDGSTS.E.BYPASS.LTC128B.128 [R231+0x14000], [R22.64+0x100] ;  /* 0x1400010016e77fae */ /* 0x0003e2000b901d52 */
[----:B------:R-:W-:Y:S03]  /*9400*/  IADD3 R26, P0, R30, UR8, RZ ;  /* 0x000000081e1a7c10 */ /* 0x000fe6000ff1e0ff */
[----:B------:R1:W-:Y:S01]  /*9410*/  LDGSTS.E.BYPASS.LTC128B.128 [R231+0x16000], [R22.64+0x180] ;  /* 0x1600018016e77fae */ /* 0x0003e2000b901d52 */
[----:B------:R-:W-:Y:S02]  /*9420*/  IADD3.X R27, R31, UR12, RZ, P0, !PT ;  /* 0x0000000c1f1b7c10 */ /* 0x000fe400087fe4ff */
[----:B------:R-:W-:Y:S01]  /*9430*/  PLOP3.LUT P0, PT, PT, PT, UP0, 0x80, 0x0 ;  /* 0x000000000000781c */ /* 0x000fe20003f0f008 */
        /* <DEDUP_REMOVED lines=13> */
[----:B------:R-:W5:Y:S04]  /*9510*/  LDSM.16.M88.4 R168, [R229+0x8000] ;  /* 0x00800000e5a8783b */ /* 0x000f680000000200 */
[----:B------:R-:W1:Y:S04]  /*9520*/  LDSM.16.M88.4 R172, [R229+0x8800] ;  /* 0x00880000e5ac783b */ /* 0x000e680000000200 */
[----:B------:R-:W1:Y:S04]  /*9530*/  LDSM.16.M88.4 R176, [R229+0x9000] ;  /* 0x00900000e5b0783b */ /* 0x000e680000000200 */
[----:B------:R-:W0:Y:S04]  /*9540*/  LDGDEPBAR ;  /* 0x00000000000079af */ /* 0x000e280000000000 */
[----:B------:R-:W3:Y:S04]  /*9550*/  LDSM.16.M88.4 R180, [R229+0x9800] ;  /* 0x00980000e5b4783b */ /* 0x000ee80000000200 */
[----:B------:R-:W-:Y:S04]  /*9560*/  LDSM.16.M88.4 R184, [R228] ;  /* 0x00000000e4b8783b */ /* 0x000fe80000000200 */
[----:B------:R-:W2:Y:S04]  /*9570*/  LDSM.16.M88.4 R188, [R227] ;  /* 0x00000000e3bc783b */ /* 0x000ea80000000200 */
[----:B------:R-:W2:Y:S04]  /*9580*/  LDSM.16.M88.4 R192, [R219] ;  /* 0x00000000dbc0783b */ /* 0x000ea80000000200 */
[----:B------:R-:W2:Y:S04]  /*9590*/  LDSM.16.M88.4 R196, [R218] ;  /* 0x00000000dac4783b */ /* 0x000ea80000000200 */
[----:B------:R-:W2:Y:S01]  /*95a0*/  LDSM.16.M88.4 R200, [R217] ;  /* 0x00000000d9c8783b */ /* 0x000ea20000000200 */
[C---:B-----5:R-:W-:Y:S08]  /*95b0*/  HMMA.16816.F32.BF16 R4, R164.reuse, R168, RZ ;  /* 0x000000a8a404723c */ /* 0x060ff000000418ff */
[C---:B------:R-:W-:Y:S01]  /*95c0*/  HMMA.16816.F32.BF16 R8, R164.reuse, R170, RZ ;  /* 0x000000aaa408723c */ /* 0x040fe200000418ff */
[----:B------:R-:W-:Y:S07]  /*95d0*/  LDSM.16.M88.4 R168, [R226] ;  /* 0x00000000e2a8783b */ /* 0x000fee0000000200 */
[C---:B-1----:R-:W-:Y:S08]  /*95e0*/  HMMA.16816.F32.BF16 R12, R164.reuse, R172, RZ ;  /* 0x000000aca40c723c */ /* 0x042ff000000418ff */
[C---:B------:R-:W-:Y:S01]  /*95f0*/  HMMA.16816.F32.BF16 R16, R164.reuse, R174, RZ ;  /* 0x000000aea410723c */ /* 0x040fe200000418ff */
[----:B------:R-:W1:Y:S07]  /*9600*/  LDSM.16.M88.4 R172, [R223+0x8000] ;  /* 0x00800000dfac783b */ /* 0x000e6e0000000200 */
[C---:B------:R-:W-:Y:S08]  /*9610*/  HMMA.16816.F32.BF16 R20, R164.reuse, R176, RZ ;  /* 0x000000b0a414723c */ /* 0x040ff000000418ff */
[C---:B----4-:R-:W-:Y:S01]  /*9620*/  HMMA.16816.F32.BF16 R24, R164.reuse, R178, RZ ;  /* 0x000000b2a418723c */ /* 0x050fe200000418ff */
[----:B------:R-:W4:Y:S07]  /*9630*/  LDSM.16.M88.4 R176, [R223+0x8800] ;  /* 0x00880000dfb0783b */ /* 0x000f2e0000000200 */
[C---:B---3--:R-:W-:Y:S08]  /*9640*/  HMMA.16816.F32.BF16 R28, R164.reuse, R180, RZ ;  /* 0x000000b4a41c723c */ /* 0x048ff000000418ff */
[----:B--2---:R-:W-:Y:S01]  /*9650*/  HMMA.16816.F32.BF16 R32, R164, R182, RZ ;  /* 0x000000b6a420723c */ /* 0x004fe200000418ff */
[----:B------:R-:W2:Y:S04]  /*9660*/  LDSM.16.M88.4 R164, [R223+0x9000] ;  /* 0x00900000dfa4783b */ /* 0x000ea80000000200 */
        /* <DEDUP_REMOVED lines=9> */
[----:B------:R-:W2:Y:S07]  /*9700*/  LDSM.16.M88.4 R196, [R216+0x800] ;  /* 0x00080000d8c4783b */ /* 0x000eae0000000200 */
[C---:B------:R-:W-:Y:S08]  /*9710*/  HMMA.16816.F32.BF16 R28, R184.reuse, R200, R28 ;  /* 0x000000c8b81c723c */ /* 0x040ff0000004181c */
[----:B------:R-:W-:Y:S01]  /*9720*/  HMMA.16816.F32.BF16 R32, R184, R202, R32 ;  /* 0x000000cab820723c */ /* 0x000fe20000041820 */
[----:B------:R-:W3:Y:S04]  /*9730*/  LDSM.16.M88.4 R184, [R216+0x1000] ;  /* 0x00100000d8b8783b */ /* 0x000ee80000000200 */
[----:B------:R-:W3:Y:S03]  /*9740*/  LDSM.16.M88.4 R200, [R216+0x1800] ;  /* 0x00180000d8c8783b */ /* 0x000ee60000000200 */
[C---:B-1----:R-:W-:Y:S08]  /*9750*/  HMMA.16816.F32.BF16 R4, R168.reuse, R172, R4 ;  /* 0x000000aca804723c */ /* 0x042ff00000041804 */
[C---:B------:R-:W-:Y:S01]  /*9760*/  HMMA.16816.F32.BF16 R8, R168.reuse, R174, R8 ;  /* 0x000000aea808723c */ /* 0x040fe20000041808 */
[----:B------:R-:W-:Y:S07]  /*9770*/  LDSM.16.M88.4 R172, [R229+0xa000] ;  /* 0x00a00000e5ac783b */ /* 0x000fee0000000200 */
[C---:B----4-:R-:W-:Y:S08]  /*9780*/  HMMA.16816.F32.BF16 R12, R168.reuse, R176, R12 ;  /* 0x000000b0a80c723c */ /* 0x050ff0000004180c */
        /* <DEDUP_REMOVED lines=171> */
.L_x_151:
[----:B------:R-:W-:Y:S01]  /*a240*/  MOV R3, UR14 ;  /* 0x0000000e00037c02 */ /* 0x000fe20008000f00 */
[----:B------:R-:W-:Y:S02]  /*a250*/  UISETP.GT.AND UP0, UPT, UR14, UR9, UPT ;  /* 0x000000090e00728c */ /* 0x000fe4000bf04270 */
[----:B------:R-:W-:Y:S01]  /*a260*/  UMOV UR17, UR14 ;  /* 0x0000000e00117c82 */ /* 0x000fe20008000000 */
[----:B------:R-:W-:Y:S04]  /*a270*/  LEA R3, R3, R242, 0x6 ;  /* 0x000000f203037211 */ /* 0x000fe800078e30ff */
[C---:B-1----:R-:W-:Y:S02]  /*a280*/  IADD3 R164, R3.reuse, 0x1, RZ ;  /* 0x0000000103a47810 */ /* 0x042fe40007ffe0ff */
[C---:B------:R-:W-:Y:S02]  /*a290*/  ISETP.GE.AND P2, PT, R3.reuse, R239, PT ;  /* 0x000000ef0300720c */ /* 0x040fe40003f46270 */
[C---:B------:R-:W-:Y:S02]  /*a2a0*/  ISETP.GE.AND P1, PT, R164.reuse, R237, PT ;  /* 0x000000eda400720c */ /* 0x040fe40003f26270 */
[CC--:B------:R-:W-:Y:S02]  /*a2b0*/  ISETP.GE.AND P6, PT, R164.reuse, R239.reuse, PT ;  /* 0x000000efa400720c */ /* 0x0c0fe40003fc6270 */
[C---:B------:R-:W-:Y:S02]  /*a2c0*/  ISETP.GE.OR P1, PT, R164.reuse, R236, !P1 ;  /* 0x000000eca400720c */ /* 0x040fe40004f26670 */
[-C--:B------:R-:W-:Y:S02]  /*a2d0*/  ISETP.GE.OR P6, PT, R164, R238.reuse, !P6 ;  /* 0x000000eea400720c */ /* 0x080fe400077c6670 */
[C---:B------:R-:W-:Y:S02]  /*a2e0*/  IADD3 R164, R3.reuse, 0x9, RZ ;  /* 0x0000000903a47810 */ /* 0x040fe40007ffe0ff */
[C---:B------:R-:W-:Y:S02]  /*a2f0*/  IADD3 R165, R3.reuse, 0x8, RZ ;  /* 0x0000000803a57810 */ /* 0x040fe40007ffe0ff */
[-C--:B------:R-:W-:Y:S02]  /*a300*/  ISETP.GE.OR P2, PT, R3, R238.reuse, !P2 ;  /* 0x000000ee0300720c */ /* 0x080fe40005746670 */
[-C--:B------:R-:W-:Y:S02]  /*a310*/  ISETP.GE.AND P4, PT, R164, R239.reuse, PT ;  /* 0x000000efa400720c */ /* 0x080fe40003f86270 */
[----:B------:R-:W-:Y:S02]  /*a320*/  ISETP.GE.AND P0, PT, R165, R239, PT ;  /* 0x000000efa500720c */ /* 0x000fe40003f06270 */
[----:B------:R-:W-:Y:S02]  /*a330*/  FSEL R166, R4, -INF , !P2 ;  /* 0xff80000004a67808 */ /* 0x000fe40005000000 */
[CC--:B------:R-:W-:Y:S02]  /*a340*/  ISETP.GE.OR P4, PT, R164.reuse, R238.reuse, !P4 ;  /* 0x000000eea400720c */ /* 0x0c0fe40006786670 */
[CC--:B------:R-:W-:Y:S02]  /*a350*/  ISETP.GE.AND P2, PT, R164.reuse, R237.reuse, PT ;  /* 0x000000eda400720c */ /* 0x0c0fe40003f46270 */
[----:B------:R-:W-:Y:S02]  /*a360*/  FSEL R168, R9, -INF , !P4 ;  /* 0xff80000009a87808 */ /* 0x000fe40006000000 */
[----:B------:R-:W-:Y:S02]  /*a370*/  ISETP.GE.OR P0, PT, R165, R238, !P0 ;  /* 0x000000eea500720c */ /* 0x000fe40004706670 */
[----:B------:R-:W-:Y:S02]  /*a380*/  ISETP.GE.OR P2, PT, R164, R236, !P2 ;  /* 0x000000eca400720c */ /* 0x000fe40005746670 */
[C---:B------:R-:W-:Y:S02]  /*a390*/  IADD3 R164, R3.reuse, 0x10, RZ ;  /* 0x0000001003a47810 */ /* 0x040fe40007ffe0ff */
[----:B------:R-:W-:Y:S02]  /*a3a0*/  IADD3 R4, R3, 0x11, RZ ;  /* 0x0000001103047810 */ /* 0x000fe40007ffe0ff */
[----:B------:R-:W-:Y:S02]  /*a3b0*/  FSEL R176, R5, -INF , !P6 ;  /* 0xff80000005b07808 */ /* 0x000fe40007000000 */
[----:B------:R-:W-:Y:S02]  /*a3c0*/  FMNMX.FTZ R9, R166, R2, !PT ;  /* 0x00000002a6097209 */ /* 0x000fe40007810000 */
[-C--:B------:R-:W-:Y:S02]  /*a3d0*/  ISETP.GE.AND P5, PT, R3, R237.reuse, PT ;  /* 0x000000ed0300720c */ /* 0x080fe40003fa6270 */
[----:B------:R-:W-:Y:S02]  /*a3e0*/  FSEL R7, R7, -INF , !P1 ;  /* 0xff80000007077808 */ /* 0x000fe40004800000 */
[----:B------:R-:W-:Y:S02]  /*a3f0*/  FSEL R170, R8, -INF , !P0 ;  /* 0xff80000008aa7808 */ /* 0x000fe40004000000 */
[----:B------:R-:W-:Y:S02]  /*a400*/  ISETP.GE.AND P3, PT, R165, R237, PT ;  /* 0x000000eda500720c */ /* 0x000fe40003f66270 */
[----:B------:R-:W-:Y:S02]  /*a410*/  ISETP.GE.AND P1, PT, R164, R239, PT ;  /* 0x000000efa400720c */ /* 0x000fe40003f26270 */
[----:B------:R-:W-:Y:S02]  /*a420*/  ISETP.GE.AND P0, PT, R4, R237, PT ;  /* 0x000000ed0400720c */ /* 0x000fe40003f06270 */
[----:B------:R-:W-:Y:S02]  /*a430*/  FMNMX.FTZ R9, R176, R9, !PT ;  /* 0x00000009b0097209 */ /* 0x000fe40007810000 */
[----:B------:R-:W-:Y:S02]  /*a440*/  ISETP.GE.OR P5, PT, R3, R236, !P5 ;  /* 0x000000ec0300720c */ /* 0x000fe40006fa6670 */
[----:B------:R-:W-:Y:S02]  /*a450*/  ISETP.GE.AND P6, PT, R4, R239, PT ;  /* 0x000000ef0400720c */ /* 0x000fe40003fc6270 */
[----:B------:R-:W-:Y:S02]  /*a460*/  ISETP.GE.OR P1, PT, R164, R238, !P1 ;  /* 0x000000eea400720c */ /* 0x000fe40004f26670 */
[-C--:B------:R-:W-:Y:S02]  /*a470*/  ISETP.GE.OR P0, PT, R4, R236.reuse, !P0 ;  /* 0x000000ec0400720c */ /* 0x080fe40004706670 */
[----:B------:R-:W-:Y:S02]  /*a480*/  FMNMX.FTZ R9, R170, R9, !PT ;  /* 0x00000009aa097209 */ /* 0x000fe40007810000 */
[----:B------:R-:W-:Y:S02]  /*a490*/  ISETP.GE.OR P3, PT, R165, R236, !P3 ;  /* 0x000000eca500720c */ /* 0x000fe40005f66670 */
[----:B------:R-:W-:Y:S02]  /*a4a0*/  FSEL R167, R6, -INF , !P5 ;  /* 0xff80000006a77808 */ /* 0x000fe40006800000 */
[C---:B------:R-:W-:Y:S02]  /*a4b0*/  IADD3 R6, R3.reuse, 0x18, RZ ;  /* 0x0000001803067810 */ /* 0x040fe40007ffe0ff */
[-C--:B------:R-:W-:Y:S02]  /*a4c0*/  ISETP.GE.OR P6, PT, R4, R238.reuse, !P6 ;  /* 0x000000ee0400720c */ /* 0x080fe400077c6670 */
[----:B------:R-:W-:Y:S02]  /*a4d0*/  IADD3 R4, R3, 0x19, RZ ;  /* 0x0000001903047810 */ /* 0x000fe40007ffe0ff */
[----:B------:R-:W-:Y:S02]  /*a4e0*/  FSEL R194, R12, -INF , !P1 ;  /* 0xff8000000cc27808 */ /* 0x000fe40004800000 */
[----:B------:R-:W-:Y:S02]  /*a4f0*/  FSEL R11, R11, -INF , !P2 ;  /* 0xff8000000b0b7808 */ /* 0x000fe40005000000 */
[----:B------:R-:W-:Y:S02]  /*a500*/  FMNMX.FTZ R9, R168, R9, !PT ;  /* 0x00000009a8097209 */ /* 0x000fe40007810000 */
[----:B------:R-:W-:Y:S02]  /*a510*/  FSEL R5, R10, -INF , !P3 ;  /* 0xff8000000a057808 */ /* 0x000fe40005800000 */
[C---:B------:R-:W-:Y:S02]  /*a520*/  ISETP.GE.AND P4, PT, R6.reuse, R239, PT ;  /* 0x000000ef0600720c */ /* 0x040fe40003f86270 */
[----:B------:R-:W-:Y:S02]  /*a530*/  ISETP.GE.AND P2, PT, R6, R237, PT ;  /* 0x000000ed0600720c */ /* 0x000fe40003f46270 */
[C---:B------:R-:W-:Y:S02]  /*a540*/  ISETP.GE.AND P3, PT, R4.reuse, R239, PT ;  /* 0x000000ef0400720c */ /* 0x040fe40003f66270 */
[----:B------:R-:W-:Y:S02]  /*a550*/  ISETP.GE.AND P1, PT, R4, R237, PT ;  /* 0x000000ed0400720c */ /* 0x000fe40003f26270 */
[C---:B------:R-:W-:Y:S02]  /*a560*/  ISETP.GE.OR P4, PT, R6.reuse, R238, !P4 ;  /* 0x000000ee0600720c */ /* 0x040fe40006786670 */
[----:B------:R-:W-:Y:S02]  /*a570*/  ISETP.GE.OR P2, PT, R6, R236, !P2 ;  /* 0x000000ec0600720c */ /* 0x000fe40005746670 */
[C---:B------:R-:W-:Y:S02]  /*a580*/  ISETP.GE.OR P3, PT, R4.reuse, R238, !P3 ;  /* 0x000000ee0400720c */ /* 0x040fe40005f66670 */
[----:B------:R-:W-:Y:S02]  /*a590*/  ISETP.GE.OR P1, PT, R4, R236, !P1 ;  /* 0x000000ec0400720c */ /* 0x000fe40004f26670 */
[----:B------:R-:W-:Y:S02]  /*a5a0*/  FMNMX.FTZ R9, R194, R9, !PT ;  /* 0x00000009c2097209 */ /* 0x000fe40007810000 */
[----:B------:R-:W-:Y:S02]  /*a5b0*/  ISETP.GE.AND P5, PT, R164, R237, PT ;  /* 0x000000eda400720c */ /* 0x000fe40003fa6270 */
[C---:B------:R-:W-:Y:S02]  /*a5c0*/  IADD3 R6, R3.reuse, 0x20, RZ ;  /* 0x0000002003067810 */ /* 0x040fe40007ffe0ff */
[----:B------:R-:W-:Y:S02]  /*a5d0*/  IADD3 R4, R3, 0x21, RZ ;  /* 0x0000002103047810 */ /* 0x000fe40007ffe0ff */
[----:B------:R-:W-:Y:S02]  /*a5e0*/  FSEL R192, R13, -INF , !P6 ;  /* 0xff8000000dc07808 */ /* 0x000fe40007000000 */
[----:B------:R-:W-:Y:S02]  /*a5f0*/  FMNMX.FTZ R10, R167, R0, !PT ;  /* 0x00000000a70a7209 */ /* 0x000fe40007810000 */
[----:B------:R-:W-:Y:S02]  /*a600*/  FSEL R197, R15, -INF , !P0 ;  /* 0xff8000000fc57808 */ /* 0x000fe40004000000 */
[----:B------:R-:W-:Y:S02]  /*a610*/  FSEL R174, R16, -INF , !P4 ;  /* 0xff80000010ae7808 */ /* 0x000fe40006000000 */
[----:B------:R-:W-:Y:S02]  /*a620*/  ISETP.GE.OR P5, PT, R164, R236, !P5 ;  /* 0x000000eca400720c */ /* 0x000fe40006fa6670 */
[----:B------:R-:W-:Y:S02]  /*a630*/  FMNMX.FTZ R9, R192, R9, !PT ;  /* 0x00000009c0097209 */ /* 0x000fe40007810000 */
[----:B------:R-:W-:Y:S02]  /*a640*/  FMNMX.FTZ R10, R7, R10, !PT ;  /* 0x0000000a070a7209 */ /* 0x000fe40007810000 */
[-C--:B------:R-:W-:Y:S02]  /*a650*/  ISETP.GE.AND P0, PT, R6, R239.reuse, PT ;  /* 0x000000ef0600720c */ /* 0x080fe40003f06270 */
[C---:B------:R-:W-:Y:S02]  /*a660*/  ISETP.GE.AND P6, PT, R4.reuse, R239, PT ;  /* 0x000000ef0400720c */ /* 0x040fe40003fc6270 */
[----:B------:R-:W-:Y:S02]  /*a670*/  ISETP.GE.AND P4, PT, R4, R237, PT ;  /* 0x000000ed0400720c */ /* 0x000fe40003f86270 */
[----:B------:R-:W-:Y:S02]  /*a680*/  FSEL R195, R14, -INF , !P5 ;  /* 0xff8000000ec37808 */ /* 0x000fe40006800000 */
[----:B------:R-:W-:Y:S02]  /*a690*/  FSEL R172, R17, -INF , !P3 ;  /* 0xff80000011ac7808 */ /* 0x000fe40005800000 */
[----:B------:R-:W-:Y:S02]  /*a6a0*/  FMNMX.FTZ R9, R174, R9, !PT ;  /* 0x00000009ae097209 */ /* 0x000fe40007810000 */
[-C--:B------:R-:W-:Y:S02]  /*a6b0*/  ISETP.GE.OR P0, PT, R6, R238.reuse, !P0 ;  /* 0x000000ee0600720c */ /* 0x080fe40004706670 */
[C---:B------:R-:W-:Y:S02]  /*a6c0*/  ISETP.GE.OR P6, PT, R4.reuse, R238, !P6 ;  /* 0x000000ee0400720c */ /* 0x040fe400077c6670 */
[----:B------:R-:W-:Y:S02]  /*a6d0*/  ISETP.GE.OR P4, PT, R4, R236, !P4 ;  /* 0x000000ec0400720c */ /* 0x000fe40006786670 */
[----:B------:R-:W-:Y:S02]  /*a6e0*/  ISETP.GE.AND P5, PT, R6, R237, PT ;  /* 0x000000ed0600720c */ /* 0x000fe40003fa6270 */
[----:B------:R-:W-:Y:S02]  /*a6f0*/  FMNMX.FTZ R10, R5, R10, !PT ;  /* 0x0000000a050a7209 */ /* 0x000fe40007810000 */
[----:B------:R-:W-:Y:S02]  /*a700*/  IADD3 R4, R3, 0x28, RZ ;  /* 0x0000002803047810 */ /* 0x000fe40007ffe0ff */
[----:B------:R-:W-:Y:S02]  /*a710*/  FSEL R252, R20, -INF , !P0 ;  /* 0xff80000014fc7808 */ /* 0x000fe40004000000 */
[----:B------:R-:W-:Y:S02]  /*a720*/  FMNMX.FTZ R9, R172, R9, !PT ;  /* 0x00000009ac097209 */ /* 0x000fe40007810000 */
[----:B------:R-:W-:Y:S02]  /*a730*/  ISETP.GE.OR P5, PT, R6, R236, !P5 ;  /* 0x000000ec0600720c */ /* 0x000fe40006fa6670 */
[----:B------:R-:W-:Y:S02]  /*a740*/  FMNMX.FTZ R10, R11, R10, !PT ;  /* 0x0000000a0b0a7209 */ /* 0x000fe40007810000 */
[----:B------:R-:W-:Y:S02]  /*a750*/  IADD3 R6, R3, 0x29, RZ ;  /* 0x0000002903067810 */ /* 0x000fe40007ffe0ff */
[----:B------:R-:W-:Y:S02]  /*a760*/  ISETP.GE.AND P3, PT, R4, R239, PT ;  /* 0x000000ef0400720c */ /* 0x000fe40003f66270 */
[----:B------:R-:W-:Y:S02]  /*a770*/  FSEL R175, R18, -INF , !P2 ;  /* 0xff80000012af7808 */ /* 0x000fe40005000000 */
[----:B------:R-:W-:Y:S02]  /*a780*/  FSEL R250, R21, -INF , !P6 ;  /* 0xff80000015fa7808 */ /* 0x000fe40007000000 */
[----:B------:R-:W-:Y:S02]  /*a790*/  ISETP.GE.OR P3, PT, R4, R238, !P3 ;  /* 0x000000ee0400720c */ /* 0x000fe40005f66670 */
[----:B------:R-:W-:Y:S02]  /*a7a0*/  FMNMX.FTZ R9, R252, R9, !PT ;  /* 0x00000009fc097209 */ /* 0x000fe40007810000 */
[----:B------:R-:W-:Y:S02]  /*a7b0*/  FMNMX.FTZ R10, R195, R10, !PT ;  /* 0x0000000ac30a7209 */ /* 0x000fe40007810000 */
[----:B------:R-:W-:Y:S02]  /*a7c0*/  ISETP.GE.AND P2, PT, R6, R239, PT ;  /* 0x000000ef0600720c */ /* 0x000fe40003f46270 */
[----:B------:R-:W-:Y:S02]  /*a7d0*/  FSEL R173, R19, -INF , !P1 ;  /* 0xff80000013ad7808 */ /* 0x000fe40004800000 */
[----:B------:R-:W-:Y:S02]  /*a7e0*/  FSEL R248, R24, -INF , !P3 ;  /* 0xff80000018f87808 */ /* 0x000fe40005800000 */
[----:B------:R-:W-:Y:S02]  /*a7f0*/  FMNMX.FTZ R10, R197, R10, !PT ;  /* 0x0000000ac50a7209 */ /* 0x000fe40007810000 */
[----:B------:R-:W-:Y:S02]  /*a800*/  ISETP.GE.OR P2, PT, R6, R238, !P2 ;  /* 0x000000ee0600720c */ /* 0x000fe40005746670 */
[----:B------:R-:W-:Y:S02]  /*a810*/  FMNMX.FTZ R9, R250, R9, !PT ;  /* 0x00000009fa097209 */ /* 0x000fe40007810000 */
[-C--:B------:R-:W-:Y:S02]  /*a820*/  ISETP.GE.AND P1, PT, R4, R237.reuse, PT ;  /* 0x000000ed0400720c */ /* 0x080fe40003f26270 */
[----:B------:R-:W-:Y:S02]  /*a830*/  IADD3 R8, R3, 0x30, RZ ;  /* 0x0000003003087810 */ /* 0x000fe40007ffe0ff */
[----:B------:R-:W-:Y:S02]  /*a840*/  ISETP.GE.AND P0, PT, R6, R237, PT ;  /* 0x000000ed0600720c */ /* 0x000fe40003f06270 */
[----:B------:R-:W-:Y:S02]  /*a850*/  FMNMX.FTZ R10, R175, R10, !PT ;  /* 0x0000000aaf0a7209 */ /* 0x000fe40007810000 */
[----:B------:R-:W-:Y:S02]  /*a860*/  FSEL R202, R25, -INF , !P2 ;  /* 0xff80000019ca7808 */ /* 0x000fe40005000000 */
[----:B------:R-:W-:Y:S02]  /*a870*/  FMNMX.FTZ R9, R248, R9, !PT ;  /* 0x00000009f8097209 */ /* 0x000fe40007810000 */
[-C--:B------:R-:W-:Y:S02]  /*a880*/  ISETP.GE.OR P1, PT, R4, R236.reuse, !P1 ;  /* 0x000000ec0400720c */ /* 0x080fe40004f26670 */
[C---:B------:R-:W-:Y:S02]  /*a890*/  IADD3 R4, R3.reuse, 0x38, RZ ;  /* 0x0000003803047810 */ /* 0x040fe40007ffe0ff */
[----:B------:R-:W-:Y:S02]  /*a8a0*/  ISETP.GE.OR P0, PT, R6, R236, !P0 ;  /* 0x000000ec0600720c */ /* 0x000fe40004706670 */
[----:B------:R-:W-:Y:S02]  /*a8b0*/  IADD3 R6, R3, 0x31, RZ ;  /* 0x0000003103067810 */ /* 0x000fe40007ffe0ff */
[----:B------:R-:W-:Y:S02]  /*a8c0*/  ISETP.GE.AND P6, PT, R8, R239, PT ;  /* 0x000000ef0800720c */ /* 0x000fe40003fc6270 */
[----:B------:R-:W-:Y:S02]  /*a8d0*/  FSEL R200, R22, -INF , !P5 ;  /* 0xff80000016c87808 */ /* 0x000fe40006800000 */
[----:B------:R-:W-:Y:S02]  /*a8e0*/  FMNMX.FTZ R13, R202, R9, !PT ;  /* 0x00000009ca0d7209 */ /* 0x000fe40007810000 */
[----:B------:R-:W-:Y:S02]  /*a8f0*/  FMNMX.FTZ R9, R173, R10, !PT ;  /* 0x0000000aad097209 */ /* 0x000fe40007810000 */
[-C--:B------:R-:W-:Y:S02]  /*a900*/  ISETP.GE.AND P2, PT, R4, R239.reuse, PT ;  /* 0x000000ef0400720c */ /* 0x080fe40003f46270 */
[-C--:B------:R-:W-:Y:S02]  /*a910*/  ISETP.GE.OR P6, PT, R8, R238.reuse, !P6 ;  /* 0x000000ee0800720c */ /* 0x080fe400077c6670 */
[----:B------:R-:W-:Y:S02]  /*a920*/  ISETP.GE.AND P3, PT, R6, R239, PT ;  /* 0x000000ef0600720c */ /* 0x000fe40003f66270 */
[----:B------:R-:W-:Y:S02]  /*a930*/  FSEL R203, R23, -INF , !P4 ;  /* 0xff80000017cb7808 */ /* 0x000fe40006000000 */
[----:B------:R-:W-:Y:S01]  /*a940*/  FMNMX.FTZ R10, R200, R9, !PT ;  /* 0x00000009c80a7209 */ /* 0x000fe20007810000 */
[----:B------:R-:W-:Y:S01]  /*a950*/  LDSM.16.MT88.4 R20, [R222+0x10000] ;  /* 0x01000000de14783b */ /* 0x000fe20000004200 */
[-C--:B------:R-:W-:Y:S02]  /*a960*/  ISETP.GE.OR P2, PT, R4, R238.reuse, !P2 ;  /* 0x000000ee0400720c */ /* 0x080fe40005746670 */
[----:B------:R-:W-:Y:S02]  /*a970*/  FSEL R190, R28, -INF , !P6 ;  /* 0xff8000001cbe7808 */ /* 0x000fe40007000000 */
[----:B------:R-:W-:Y:S02]  /*a980*/  ISETP.GE.OR P3, PT, R6, R238, !P3 ;  /* 0x000000ee0600720c */ /* 0x000fe40005f66670 */
[----:B------:R-:W-:Y:S02]  /*a990*/  IADD3 R3, R3, 0x39, RZ ;  /* 0x0000003903037810 */ /* 0x000fe40007ffe0ff */
[----:B------:R-:W-:Y:S02]  /*a9a0*/  FSEL R186, R32, -INF , !P2 ;  /* 0xff80000020ba7808 */ /* 0x000fe40005000000 */
[----:B------:R-:W-:Y:S02]  /*a9b0*/  FSEL R201, R26, -INF , !P1 ;  /* 0xff8000001ac97808 */ /* 0x000fe40004800000 */
[----:B------:R-:W-:Y:S02]  /*a9c0*/  ISETP.GE.AND P2, PT, R8, R237, PT ;  /* 0x000000ed0800720c */ /* 0x000fe40003f46270 */
[----:B------:R-:W-:Y:S02]  /*a9d0*/  FMNMX.FTZ R10, R203, R10, !PT ;  /* 0x0000000acb0a7209 */ /* 0x000fe40007810000 */
[----:B------:R-:W-:Y:S02]  /*a9e0*/  FSEL R188, R29, -INF , !P3 ;  /* 0xff8000001dbc7808 */ /* 0x000fe40005800000 */
[----:B------:R-:W-:Y:S02]  /*a9f0*/  ISETP.GE.AND P6, PT, R3, R239, PT ;  /* 0x000000ef0300720c */ /* 0x000fe40003fc6270 */
[----:B------:R-:W-:Y:S02]  /*aa00*/  FMNMX.FTZ R13, R190, R13, !PT ;  /* 0x0000000dbe0d7209 */ /* 0x000fe40007810000 */
[----:B------:R-:W-:Y:S02]  /*aa10*/  ISETP.GE.OR P1, PT, R8, R236, !P2 ;  /* 0x000000ec0800720c */ /* 0x000fe40005726670 */
[----:B------:R-:W-:Y:S02]  /*aa20*/  FSEL R199, R27, -INF , !P0 ;  /* 0xff8000001bc77808 */ /* 0x000fe40004000000 */
[----:B------:R-:W-:Y:S02]  /*aa30*/  ISETP.GE.AND P2, PT, R6, R237, PT ;  /* 0x000000ed0600720c */ /* 0x000fe40003f46270 */
[----:B------:R-:W-:Y:S02]  /*aa40*/  FMNMX.FTZ R8, R201, R10, !PT ;  /* 0x0000000ac9087209 */ /* 0x000fe40007810000 */
[----:B------:R-:W-:Y:S02]  /*aa50*/  ISETP.GE.OR P6, PT, R3, R238, !P6 ;  /* 0x000000ee0300720c */ /* 0x000fe400077c6670 */
[----:B------:R-:W-:Y:S02]  /*aa60*/  FMNMX.FTZ R13, R188, R13, !PT ;  /* 0x0000000dbc0d7209 */ /* 0x000fe40007810000 */
[----:B------:R-:W-:Y:S02]  /*aa70*/  FSEL R187, R30, -INF , !P1 ;  /* 0xff8000001ebb7808 */ /* 0x000fe40004800000 */
[----:B------:R-:W-:Y:S02]  /*aa80*/  ISETP.GE.OR P2, PT, R6, R236, !P2 ;  /* 0x000000ec0600720c */ /* 0x000fe40005746670 */
[----:B------:R-:W-:Y:S02]  /*aa90*/  ISETP.GE.AND P0, PT, R4, R237, PT ;  /* 0x000000ed0400720c */ /* 0x000fe40003f06270 */
[----:B------:R-:W-:Y:S02]  /*aaa0*/  FMNMX.FTZ R8, R199, R8, !PT ;  /* 0x00000008c7087209 */ /* 0x000fe40007810000 */
[----:B------:R-:W-:Y:S02]  /*aab0*/  FSEL R178, R33, -INF , !P6 ;  /* 0xff80000021b27808 */ /* 0x000fe40007000000 */
[----:B------:R-:W-:Y:S02]  /*aac0*/  FMNMX.FTZ R13, R186, R13, !PT ;  /* 0x0000000dba0d7209 */ /* 0x000fe40007810000 */
[----:B------:R-:W-:Y:S02]  /*aad0*/  FSEL R179, R31, -INF , !P2 ;  /* 0xff8000001fb37808 */ /* 0x000fe40005000000 */
[----:B------:R-:W-:Y:S01]  /*aae0*/  ISETP.GE.OR P1, PT, R4, R236, !P0 ;  /* 0x000000ec0400720c */ /* 0x000fe20004726670 */
[----:B------:R-:W-:Y:S01]  /*aaf0*/  LDSM.16.MT88.4 R28, [R221+0x10000] ;  /* 0x01000000dd1c783b */ /* 0x000fe20000004200 */
[----:B------:R-:W-:Y:S02]  /*ab00*/  ISETP.GE.AND P0, PT, R3, R237, PT ;  /* 0x000000ed0300720c */ /* 0x000fe40003f06270 */
[----:B------:R-:W-:Y:S02]  /*ab10*/  FMNMX.FTZ R8, R187, R8, !PT ;  /* 0x00000008bb087209 */ /* 0x000fe40007810000 */
[----:B------:R-:W-:Y:S02]  /*ab20*/  FMNMX.FTZ R9, R178, R13, !PT ;  /* 0x0000000db2097209 */ /* 0x000fe40007810000 */
[----:B------:R-:W-:Y:S01]  /*ab30*/  FSEL R177, R34, -INF , !P1 ;  /* 0xff80000022b17808 */ /* 0x000fe20004800000 */
[----:B------:R-:W-:Y:S01]  /*ab40*/  LDSM.16.MT88.4 R12, [R224+0x10000] ;  /* 0x01000000e00c783b */ /* 0x000fe20000004200 */
[----:B------:R-:W-:Y:S02]  /*ab50*/  FMNMX.FTZ R8, R179, R8, !PT ;  /* 0x00000008b3087209 */ /* 0x000fe40007810000 */
[----:B------:R-:W-:Y:S02]  /*ab60*/  ISETP.GE.OR P0, PT, R3, R236, !P0 ;  /* 0x000000ec0300720c */ /* 0x000fe40004706670 */
[----:B------:R-:W-:Y:S02]  /*ab70*/  FMNMX.FTZ R8, R177, R8, !PT ;  /* 0x00000008b1087209 */ /* 0x000fe40007810000 */
[----:B------:R-:W-:Y:S01]  /*ab80*/  FSEL R165, R35, -INF , !P0 ;  /* 0xff80000023a57808 */ /* 0x000fe20004000000 */
[----:B------:R-:W-:Y:S03]  /*ab90*/  SHFL.BFLY PT, R10, R9, 0x2, 0x1f ;  /* 0x0c401f00090a7f89 */ /* 0x000fe600000e0000 */
[----:B------:R-:W-:Y:S05]  /*aba0*/  FMNMX.FTZ R6, R165, R8, !PT ;  /* 0x00000008a5067209 */ /* 0x000fea0007810000 */
[----:B------:R-:W1:Y:S02]  /*abb0*/  SHFL.BFLY PT, R3, R6, 0x2, 0x1f ;  /* 0x0c401f0006037f89 */ /* 0x000e6400000e0000 */
[----:B-1----:R-:W-:Y:S02]  /*abc0*/  FMNMX.FTZ R4, R6, R3, !PT ;  /* 0x0000000306047209 */ /* 0x002fe40007810000 */
[----:B------:R-:W-:Y:S04]  /*abd0*/  FMNMX.FTZ R9, R9, R10, !PT ;  /* 0x0000000a09097209 */ /* 0x000fe80007810000 */
[----:B------:R-:W1:Y:S08]  /*abe0*/  SHFL.BFLY PT, R3, R4, 0x1, 0x1f ;  /* 0x0c201f0004037f89 */ /* 0x000e7000000e0000 */
[----:B------:R-:W2:Y:S01]  /*abf0*/  SHFL.BFLY PT, R164, R9, 0x1, 0x1f ;  /* 0x0c201f0009a47f89 */ /* 0x000ea200000e0000 */
[----:B-1----:R-:W-:Y:S04]  /*ac00*/  FMNMX.FTZ R3, R4, R3, !PT ;  /* 0x0000000304037209 */ /* 0x002fe80007810000 */
[----:B------:R-:W-:Y:S02]  /*ac10*/  FSETP.NEU.FTZ.AND P0, PT, R3, -INF , PT ;  /* 0xff8000000300780b */ /* 0x000fe40003f1d000 */
[----:B--2---:R-:W-:Y:S04]  /*ac20*/  FMNMX.FTZ R164, R9, R164, !PT ;  /* 0x000000a409a47209 */ /* 0x004fe80007810000 */
[C---:B------:R-:W-:Y:S01]  /*ac30*/  FSETP.NEU.FTZ.AND P1, PT, R164.reuse, -INF , PT ;  /* 0xff800000a400780b */ /* 0x040fe20003f3d000 */
[----:B------:R-:W-:Y:S05]  /*ac40*/  FMUL.FTZ R189, R164, c[0x0][0x23c] ;  /* 0x00008f00a4bd7a20 */ /* 0x000fea0000410000 */
[----:B------:R-:W-:Y:S05]  /*ac50*/  FSEL R189, R189, RZ, P1 ;  /* 0x000000ffbdbd7208 */ /* 0x000fea0000800000 */
[--C-:B------:R-:W-:Y:S02]  /*ac60*/  FFMA.FTZ R185, R166, c[0x0][0x23c], -R189.reuse ;  /* 0x00008f00a6b97a23 */ /* 0x100fe400000108bd */
[--C-:B------:R-:W-:Y:S02]  /*ac70*/  FFMA.FTZ R166, R176, c[0x0][0x23c], -R189.reuse ;  /* 0x00008f00b0a67a23 */ /* 0x100fe400000108bd */
[----:B------:R-:W-:Y:S02]  /*ac80*/  FMUL.FTZ R176, R3, c[0x0][0x23c] ;  /* 0x00008f0003b07a20 */ /* 0x000fe40000410000 */
[--C-:B------:R-:W-:Y:S01]  /*ac90*/  FFMA.FTZ R184, R170, c[0x0][0x23c], -R189.reuse ;  /* 0x00008f00aab87a23 */ /* 0x100fe200000108bd */
[----:B------:R-:W-:Y:S01]  /*aca0*/  MUFU.EX2 R185, R185 ;  /* 0x000000b900b97308 */ /* 0x000fe20000000800 */
[--C-:B------:R-:W-:Y:S01]  /*acb0*/  FFMA.FTZ R183, R168, c[0x0][0x23c], -R189.reuse ;  /* 0x00008f00a8b77a23 */ /* 0x100fe200000108bd */
[----:B------:R-:W-:Y:S01]  /*acc0*/  FSEL R176, R176, RZ, P0 ;  /* 0x000000ffb0b07208 */ /* 0x000fe20000000000 */
[--C-:B------:R-:W-:Y:S02]  /*acd0*/  FFMA.FTZ R193, R174, c[0x0][0x23c], -R189.reuse ;  /* 0x00008f00aec17a23 */ /* 0x100fe400000108bd */
[--C-:B------:R-:W-:Y:S02]  /*ace0*/  FFMA.FTZ R191, R194, c[0x0][0x23c], -R189.reuse ;  /* 0x00008f00c2bf7a23 */ /* 0x100fe400000108bd */
[--C-:B------:R-:W-:Y:S01]  /*acf0*/  FFMA.FTZ R180, R5, c[0x0][0x23c], -R176.reuse ;  /* 0x00008f0005b47a23 */ /* 0x100fe200000108b0 */
[----:B------:R-:W-:Y:S01]  /*ad00*/  FSEL R5, R164, RZ, P1 ;  /* 0x000000ffa4057208 */ /* 0x000fe20000800000 */
[--C-:B------:R-:W-:Y:S01]  /*ad10*/  FFMA.FTZ R182, R167, c[0x0][0x23c], -R176.reuse ;  /* 0x00008f00a7b67a23 */ /* 0x100fe200000108b0 */
[----:B------:R-:W1:Y:S01]  /*ad20*/  MUFU.EX2 R166, R166 ;  /* 0x000000a600a67308 */ /* 0x000e620000000800 */
[----:B------:R-:W-:Y:S02]  /*ad30*/  FFMA.FTZ R181, R7, c[0x0][0x23c], -R176 ;  /* 0x00008f0007b57a23 */ /* 0x000fe400000108b0 */
[----:B------:R-:W-:Y:S01]  /*ad40*/  FADD.FTZ R4, -R5, R2 ;  /* 0x0000000205047221 */ /* 0x000fe20000010100 */
[----:B------:R-:W-:Y:S01]  /*ad50*/  FSEL R5, R3, RZ, P0 ;  /* 0x000000ff03057208 */ /* 0x000fe20000000000 */
[----:B------:R-:W-:Y:S01]  /*ad60*/  FFMA.FTZ R167, R11, c[0x0][0x23c], -R176 ;  /* 0x00008f000ba77a23 */ /* 0x000fe200000108b0 */
[----:B------:R-:W-:Y:S01]  /*ad70*/  PLOP3.LUT P0, PT, PT, PT, UP0, 0x80, 0x0 ;  /* 0x000000000000781c */ /* 0x000fe20003f0f008 */
[----:B------:R-:W-:Y:S02]  /*ad80*/  FMUL.FTZ R2, R4, c[0x0][0x23c] ;  /* 0x00008f0004027a20 */ /* 0x000fe40000410000 */
[----:B------:R-:W-:Y:S01]  /*ad90*/  FADD.FTZ R5, -R5, R0 ;  /* 0x0000000005057221 */ /* 0x000fe20000010100 */
[----:B------:R-:W-:Y:S01]  /*ada0*/  MUFU.EX2 R184, R184 ;  /* 0x000000b800b87308 */ /* 0x000fe20000000800 */
[--C-:B------:R-:W-:Y:S02]  /*adb0*/  FFMA.FTZ R194, R172, c[0x0][0x23c], -R189.reuse ;  /* 0x00008f00acc27a23 */ /* 0x100fe400000108bd */
[----:B------:R-:W-:Y:S02]  /*adc0*/  FMUL.FTZ R0, R5, c[0x0][0x23c] ;  /* 0x00008f0005007a20 */ /* 0x000fe40000410000 */
[--C-:B------:R-:W-:Y:S02]  /*add0*/  FFMA.FTZ R198, R173, c[0x0][0x23c], -R176.reuse ;  /* 0x00008f00adc67a23 */ /* 0x100fe400000108b0 */
[--C-:B------:R-:W-:Y:S02]  /*ade0*/  FFMA.FTZ R179, R179, c[0x0][0x23c], -R176.reuse ;  /* 0x00008f00b3b37a23 */ /* 0x100fe400000108b0 */
[--C-:B------:R-:W-:Y:S01]  /*adf0*/  FFMA.FTZ R177, R177, c[0x0][0x23c], -R176.reuse ;  /* 0x00008f00b1b17a23 */ /* 0x100fe200000108b0 */
[----:B------:R-:W2:Y:S01]  /*ae00*/  MUFU.EX2 R183, R183 ;  /* 0x000000b700b77308 */ /* 0x000ea20000000800 */
[--C-:B------:R-:W-:Y:S02]  /*ae10*/  FFMA.FTZ R192, R192, c[0x0][0x23c], -R189.reuse ;  /* 0x00008f00c0c07a23 */ /* 0x100fe400000108bd */
[--C-:B------:R-:W-:Y:S01]  /*ae20*/  FFMA.FTZ R195, R195, c[0x0][0x23c], -R176.reuse ;  /* 0x00008f00c3c37a23 */ /* 0x100fe200000108b0 */
[----:B-1----:R-:W-:Y:S01]  /*ae30*/  F2FP.BF16.PACK_AB R168, R166, R185 ;  /* 0x000000b9a6a8723e */ /* 0x002fe200000010ff */
[--C-:B------:R-:W-:Y:S02]  /*ae40*/  FFMA.FTZ R196, R197, c[0x0][0x23c], -R176.reuse ;  /* 0x00008f00c5c47a23 */ /* 0x100fe400000108b0 */
[--C-:B------:R-:W-:Y:S02]  /*ae50*/  FFMA.FTZ R197, R175, c[0x0][0x23c], -R176.reuse ;  /* 0x00008f00afc57a23 */ /* 0x100fe400000108b0 */
[----:B------:R-:W-:Y:S01]  /*ae60*/  LDSM.16.MT88.4 R172, [R222+0x14800] ;  /* 0x01480000deac783b */ /* 0x000fe20000004200 */
[----:B------:R-:W-:Y:S01]  /*ae70*/  MUFU.EX2 R182, R182 ;  /* 0x000000b600b67308 */ /* 0x000fe20000000800 */
[--C-:B------:R-:W-:Y:S02]  /*ae80*/  FFMA.FTZ R252, R252, c[0x0][0x23c], -R189.reuse ;  /* 0x00008f00fcfc7a23 */ /* 0x100fe400000108bd */
[--C-:B------:R-:W-:Y:S02]  /*ae90*/  FFMA.FTZ R250, R250, c[0x0][0x23c], -R189.reuse ;  /* 0x00008f00fafa7a23 */ /* 0x100fe400000108bd */
[--C-:B------:R-:W-:Y:S02]  /*aea0*/  FFMA.FTZ R248, R248, c[0x0][0x23c], -R189.reuse ;  /* 0x00008f00f8f87a23 */ /* 0x100fe400000108bd */
[--C-:B------:R-:W-:Y:S02]  /*aeb0*/  FFMA.FTZ R202, R202, c[0x0][0x23c], -R189.reuse ;  /* 0x00008f00caca7a23 */ /* 0x100fe400000108bd */
[--C-:B------:R-:W-:Y:S01]  /*aec0*/  FFMA.FTZ R200, R200, c[0x0][0x23c], -R176.reuse ;  /* 0x00008f00c8c87a23 */ /* 0x100fe200000108b0 */
[----:B------:R-:W1:Y:S01]  /*aed0*/  MUFU.EX2 R181, R181 ;  /* 0x000000b500b57308 */ /* 0x000e620000000800 */
[--C-:B------:R-:W-:Y:S02]  /*aee0*/  FFMA.FTZ R203, R203, c[0x0][0x23c], -R176.reuse ;  /* 0x00008f00cbcb7a23 */ /* 0x100fe400000108b0 */
[--C-:B------:R-:W-:Y:S01]  /*aef0*/  FFMA.FTZ R201, R201, c[0x0][0x23c], -R176.reuse ;  /* 0x00008f00c9c97a23 */ /* 0x100fe200000108b0 */
[----:B--2---:R-:W-:Y:S01]  /*af00*/  F2FP.BF16.PACK_AB R170, R183, R184 ;  /* 0x000000b8b7aa723e */ /* 0x004fe200000010ff */
[--C-:B------:R-:W-:Y:S02]  /*af10*/  FFMA.FTZ R199, R199, c[0x0][0x23c], -R176.reuse ;  /* 0x00008f00c7c77a23 */ /* 0x100fe400000108b0 */
[--C-:B------:R-:W-:Y:S02]  /*af20*/  FFMA.FTZ R190, R190, c[0x0][0x23c], -R189.reuse ;  /* 0x00008f00bebe7a23 */ /* 0x100fe400000108bd */
[--C-:B------:R-:W-:Y:S01]  /*af30*/  FFMA.FTZ R188, R188, c[0x0][0x23c], -R189.reuse ;  /* 0x00008f00bcbc7a23 */ /* 0x100fe200000108bd */
[----:B------:R-:W-:Y:S01]  /*af40*/  MUFU.EX2 R180, R180 ;  /* 0x000000b400b47308 */ /* 0x000fe20000000800 */
[--C-:B------:R-:W-:Y:S02]  /*af50*/  FFMA.FTZ R186, R186, c[0x0][0x23c], -R189.reuse ;  /* 0x00008f00baba7a23 */ /* 0x100fe400000108bd */
[----:B------:R-:W-:Y:S02]  /*af60*/  FFMA.FTZ R189, R178, c[0x0][0x23c], -R189 ;  /* 0x00008f00b2bd7a23 */ /* 0x000fe400000108bd */
[--C-:B------:R-:W-:Y:S02]  /*af70*/  FFMA.FTZ R187, R187, c[0x0][0x23c], -R176.reuse ;  /* 0x00008f00bbbb7a23 */ /* 0x100fe400000108b0 */
[----:B------:R-:W-:Y:S03]  /*af80*/  FFMA.FTZ R176, R165, c[0x0][0x23c], -R176 ;  /* 0x00008f00a5b07a23 */ /* 0x000fe600000108b0 */
[----:B------:R-:W2:Y:S01]  /*af90*/  MUFU.EX2 R167, R167 ;  /* 0x000000a700a77308 */ /* 0x000ea20000000800 */
[----:B-1----:R-:W-:Y:S09]  /*afa0*/  F2FP.BF16.PACK_AB R169, R181, R182 ;  /* 0x000000b6b5a9723e */ /* 0x002ff200000010ff */
[----:B------:R-:W1:Y:S10]  /*afb0*/  MUFU.EX2 R2, R2 ;  /* 0x0000000200027308 */ /* 0x000e740000000800 */
[----:B------:R-:W3:Y:S01]  /*afc0*/  MUFU.EX2 R0, R0 ;  /* 0x0000000000007308 */ /* 0x000ee20000000800 */
[----:B--2---:R-:W-:Y:S09]  /*afd0*/  F2FP.BF16.PACK_AB R171, R167, R180 ;  /* 0x000000b4a7ab723e */ /* 0x004ff200000010ff */
[----:B------:R-:W-:Y:S01]  /*afe0*/  MUFU.EX2 R165, R176 ;  /* 0x000000b000a57308 */ /* 0x000fe20000000800 */
[C---:B-1----:R-:W-:Y:S02]  /*aff0*/  FMUL.FTZ R4, R2.reuse, R160 ;  /* 0x000000a002047220 */ /* 0x042fe40000410000 */
[C---:B------:R-:W-:Y:S02]  /*b000*/  FMUL.FTZ R5, R2.reuse, R161 ;  /* 0x000000a102057220 */ /* 0x040fe40000410000 */
[C---:B------:R-:W-:Y:S02]  /*b010*/  FMUL.FTZ R8, R2.reuse, R156 ;  /* 0x0000009c02087220 */ /* 0x040fe40000410000 */
[C---:B------:R-:W-:Y:S03]  /*b020*/  FMUL.FTZ R9, R2.reuse, R157 ;  /* 0x0000009d02097220 */ /* 0x040fe60000410000 */
[----:B------:R-:W-:Y:S01]  /*b030*/  MUFU.EX2 R191, R191 ;  /* 0x000000bf00bf7308 */ /* 0x000fe20000000800 */
[----:B------:R-:W-:Y:S02]  /*b040*/  FMUL.FTZ R16, R2, R148 ;  /* 0x0000009402107220 */ /* 0x000fe40000410000 */
[C---:B---3--:R-:W-:Y:S02]  /*b050*/  FMUL.FTZ R6, R0.reuse, R162 ;  /* 0x000000a200067220 */ /* 0x048fe40000410000 */
[C---:B------:R-:W-:Y:S02]  /*b060*/  FMUL.FTZ R7, R0.reuse, R163 ;  /* 0x000000a300077220 */ /* 0x040fe40000410000 */
[----:B------:R-:W-:Y:S01]  /*b070*/  LDSM.16.MT88.4 R160, [R221+0x12800] ;  /* 0x01280000dda0783b */ /* 0x000fe20000004200 */
[C---:B------:R-:W-:Y:S02]  /*b080*/  FMUL.FTZ R10, R0.reuse, R158 ;  /* 0x0000009e000a7220 */ /* 0x040fe40000410000 */
[----:B------:R-:W-:Y:S01]  /*b090*/  FMUL.FTZ R11, R0, R159 ;  /* 0x0000009f000b7220 */ /* 0x000fe20000410000 */
[----:B------:R-:W1:Y:S01]  /*b0a0*/  MUFU.EX2 R192, R192 ;  /* 0x000000c000c07308 */ /* 0x000e620000000800 */
[C---:B------:R-:W-:Y:S03]  /*b0b0*/  HMMA.16816.F32.BF16 R4, R168.reuse, R12, R4 ;  /* 0x0000000ca804723c */ /* 0x040fe60000041804 */
[----:B------:R-:W-:Y:S02]  /*b0c0*/  LDSM.16.MT88.4 R156, [R222+0x12800] ;  /* 0x01280000de9c783b */ /* 0x000fe40000004200 */
[C---:B------:R-:W-:Y:S02]  /*b0d0*/  FMUL.FTZ R17, R2.reuse, R149 ;  /* 0x0000009502117220 */ /* 0x040fe40000410000 */
[C---:B------:R-:W-:Y:S01]  /*b0e0*/  FMUL.FTZ R12, R2.reuse, R152 ;  /* 0x00000098020c7220 */ /* 0x040fe20000410000 */
[C---:B------:R-:W-:Y:S01]  /*b0f0*/  HMMA.16816.F32.BF16 R8, R168.reuse, R14, R8 ;  /* 0x0000000ea808723c */ /* 0x040fe20000041808 */
[----:B------:R-:W-:Y:S03]  /*b100*/  MUFU.EX2 R193, R193 ;  /* 0x000000c100c17308 */ /* 0x000fe60000000800 */
[----:B------:R-:W-:Y:S02]  /*b110*/  FMUL.FTZ R13, R2, R153 ;  /* 0x00000099020d7220 */ /* 0x000fe40000410000 */
[C---:B------:R-:W-:Y:S02]  /*b120*/  FMUL.FTZ R18, R0.reuse, R150 ;  /* 0x0000009600127220 */ /* 0x040fe40000410000 */
[C---:B------:R-:W-:Y:S03]  /*b130*/  FMUL.FTZ R14, R0.reuse, R154 ;  /* 0x0000009a000e7220 */ /* 0x040fe60000410000 */
[----:B------:R-:W-:Y:S01]  /*b140*/  MUFU.EX2 R194, R194 ;  /* 0x000000c200c27308 */ /* 0x000fe20000000800 */
[C---:B------:R-:W-:Y:S02]  /*b150*/  FMUL.FTZ R15, R0.reuse, R155 ;  /* 0x0000009b000f7220 */ /* 0x040fe40000410000 */
[----:B------:R-:W2:Y:S01]  /*b160*/  LDSM.16.MT88.4 R152, [R220+0x10000] ;  /* 0x01000000dc98783b */ /* 0x000ea20000004200 */
[----:B------:R-:W-:Y:S02]  /*b170*/  FMUL.FTZ R19, R0, R151 ;  /* 0x0000009700137220 */ /* 0x000fe40000410000 */
[C---:B------:R-:W-:Y:S02]  /*b180*/  FMUL.FTZ R24, R2.reuse, R140 ;  /* 0x0000008c02187220 */ /* 0x040fe40000410000 */
[C---:B------:R-:W-:Y:S02]  /*b190*/  HMMA.16816.F32.BF16 R12, R168.reuse, R20, R12 ;  /* 0x00000014a80c723c */ /* 0x040fe4000004180c */
[----:B------:R-:W-:Y:S01]  /*b1a0*/  MUFU.EX2 R195, R195 ;  /* 0x000000c300c37308 */ /* 0x000fe20000000800 */
[----:B------:R-:W-:Y:S01]  /*b1b0*/  LDSM.16.MT88.4 R148, [R220+0x10800] ;  /* 0x01080000dc94783b */ /* 0x000fe20000004200 */
[----:B------:R-:W-:Y:S02]  /*b1c0*/  FMUL.FTZ R25, R2, R141 ;  /* 0x0000008d02197220 */ /* 0x000fe40000410000 */
[----:B------:R-:W-:Y:S02]  /*b1d0*/  FMUL.FTZ R26, R0, R142 ;  /* 0x0000008e001a7220 */ /* 0x000fe40000410000 */
[C---:B------:R-:W-:Y:S04]  /*b1e0*/  HMMA.16816.F32.BF16 R16, R168.reuse, R22, R16 ;  /* 0x00000016a810723c */ /* 0x040fe80000041810 */
[C---:B------:R-:W-:Y:S01]  /*b1f0*/  FMUL.FTZ R20, R2.reuse, R144 ;  /* 0x0000009002147220 */ /* 0x040fe20000410000 */
[----:B------:R-:W3:Y:S01]  /*b200*/  MUFU.EX2 R196, R196 ;  /* 0x000000c400c47308 */ /* 0x000ee20000000800 */
[----:B------:R-:W-:Y:S02]  /*b210*/  FMUL.FTZ R21, R2, R145 ;  /* 0x0000009102157220 */ /* 0x000fe40000410000 */
[C---:B------:R-:W-:Y:S04]  /*b220*/  FMUL.FTZ R22, R0.reuse, R146 ;  /* 0x0000009200167220 */ /* 0x040fe80000410000 */
[C---:B------:R-:W-:Y:S02]  /*b230*/  FMUL.FTZ R23, R0.reuse, R147 ;  /* 0x0000009300177220 */ /* 0x040fe40000410000 */
[----:B------:R-:W4:Y:S01]  /*b240*/  LDSM.16.MT88.4 R144, [R224+0x12000] ;  /* 0x01200000e090783b */ /* 0x000f220000004200 */
[----:B------:R-:W-:Y:S01]  /*b250*/  FMUL.FTZ R27, R0, R143 ;  /* 0x0000008f001b7220 */ /* 0x000fe20000410000 */
[----:B------:R-:W-:Y:S01]  /*b260*/  MUFU.EX2 R197, R197 ;  /* 0x000000c500c57308 */ /* 0x000fe20000000800 */
[C---:B------:R-:W-:Y:S02]  /*b270*/  FMUL.FTZ R32, R2.reuse, R132 ;  /* 0x0000008402207220 */ /* 0x040fe40000410000 */
[C---:B------:R-:W-:Y:S03]  /*b280*/  HMMA.16816.F32.BF16 R20, R168.reuse, R28, R20 ;  /* 0x0000001ca814723c */ /* 0x040fe60000041814 */
[----:B------:R-:W-:Y:S01]  /*b290*/  LDSM.16.MT88.4 R140, [R220+0x12000] ;  /* 0x01200000dc8c783b */ /* 0x000fe20000004200 */
[----:B------:R-:W-:Y:S02]  /*b2a0*/  FMUL.FTZ R33, R2, R133 ;  /* 0x0000008502217220 */ /* 0x000fe40000410000 */
[----:B------:R-:W-:Y:S01]  /*b2b0*/  FMUL.FTZ R34, R0, R134 ;  /* 0x0000008600227220 */ /* 0x000fe20000410000 */
[----:B------:R-:W5:Y:S01]  /*b2c0*/  MUFU.EX2 R198, R198 ;  /* 0x000000c600c67308 */ /* 0x000f620000000800 */
[C---:B------:R-:W-:Y:S04]  /*b2d0*/  HMMA.16816.F32.BF16 R24, R168.reuse, R30, R24 ;  /* 0x0000001ea818723c */ /* 0x040fe80000041818 */
[C---:B------:R-:W-:Y:S02]  /*b2e0*/  FMUL.FTZ R28, R2.reuse, R136 ;  /* 0x00000088021c7220 */ /* 0x040fe40000410000 */
[----:B------:R-:W-:Y:S02]  /*b2f0*/  FMUL.FTZ R29, R2, R137 ;  /* 0x00000089021d7220 */ /* 0x000fe40000410000 */
[C---:B------:R-:W-:Y:S01]  /*b300*/  FMUL.FTZ R30, R0.reuse, R138 ;  /* 0x0000008a001e7220 */ /* 0x040fe20000410000 */
[----:B------:R-:W-:Y:S03]  /*b310*/  MUFU.EX2 R252, R252 ;  /* 0x000000fc00fc7308 */ /* 0x000fe60000000800 */
[C---:B------:R-:W-:Y:S02]  /*b320*/  FMUL.FTZ R31, R0.reuse, R139 ;  /* 0x0000008b001f7220 */ /* 0x040fe40000410000 */
[----:B------:R-:W1:Y:S01]  /*b330*/  LDSM.16.MT88.4 R136, [R222+0x12000] ;  /* 0x01200000de88783b */ /* 0x000e620000004200 */
[----:B------:R-:W-:Y:S02]  /*b340*/  FMUL.FTZ R35, R0, R135 ;  /* 0x0000008700237220 */ /* 0x000fe40000410000 */
[C---:B------:R-:W-:Y:S02]  /*b350*/  FMUL.FTZ R36, R2.reuse, R36 ;  /* 0x0000002402247220 */ /* 0x040fe40000410000 */
[C---:B--2---:R-:W-:Y:S01]  /*b360*/  HMMA.16816.F32.BF16 R28, R168.reuse, R152, R28 ;  /* 0x00000098a81c723c */ /* 0x044fe2000004181c */
[----:B------:R-:W-:Y:S02]  /*b370*/  MUFU.EX2 R250, R250 ;  /* 0x000000fa00fa7308 */ /* 0x000fe40000000800 */
[----:B------:R-:W2:Y:S01]  /*b380*/  LDSM.16.MT88.4 R132, [R221+0x12000] ;  /* 0x01200000dd84783b */ /* 0x000ea20000004200 */
[----:B------:R-:W-:Y:S02]  /*b390*/  FMUL.FTZ R37, R2, R37 ;  /* 0x0000002502257220 */ /* 0x000fe40000410000 */
[C---:B------:R-:W-:Y:S02]  /*b3a0*/  FMUL.FTZ R38, R0.reuse, R38 ;  /* 0x0000002600267220 */ /* 0x040fe40000410000 */
[C---:B------:R-:W-:Y:S03]  /*b3b0*/  HMMA.16816.F32.BF16 R32, R168.reuse, R154, R32 ;  /* 0x0000009aa820723c */ /* 0x040fe60000041820 */
[----:B------:R-:W-:Y:S01]  /*b3c0*/  LDSM.16.MT88.4 R152, [R224+0x12800] ;  /* 0x01280000e098783b */ /* 0x000fe20000004200 */
[----:B------:R-:W-:Y:S01]  /*b3d0*/  FMUL.FTZ R39, R0, R39 ;  /* 0x0000002700277220 */ /* 0x000fe20000410000 */
[----:B------:R-:W-:Y:S01]  /*b3e0*/  MUFU.EX2 R248, R248 ;  /* 0x000000f800f87308 */ /* 0x000fe20000000800 */
[C---:B------:R-:W-:Y:S02]  /*b3f0*/  FMUL.FTZ R40, R2.reuse, R40 ;  /* 0x0000002802287220 */ /* 0x040fe40000410000 */
[----:B------:R-:W-:Y:S03]  /*b400*/  FMUL.FTZ R41, R2, R41 ;  /* 0x0000002902297220 */ /* 0x000fe60000410000 */
[C---:B----4-:R-:W-:Y:S03]  /*b410*/  HMMA.16816.F32.BF16 R36, R168.reuse, R144, R36 ;  /* 0x00000090a824723c */ /* 0x050fe60000041824 */
[C---:B------:R-:W-:Y:S01]  /*b420*/  FMUL.FTZ R42, R0.reuse, R42 ;  /* 0x0000002a002a7220 */ /* 0x040fe20000410000 */
[----:B------:R-:W-:Y:S01]  /*b430*/  MUFU.EX2 R202, R202 ;  /* 0x000000ca00ca7308 */ /* 0x000fe20000000800 */
[----:B------:R-:W-:Y:S02]  /*b440*/  FMUL.FTZ R43, R0, R43 ;  /* 0x0000002b002b7220 */ /* 0x000fe40000410000 */
[C---:B------:R-:W-:Y:S02]  /*b450*/  FMUL.FTZ R44, R2.reuse, R44 ;  /* 0x0000002c022c7220 */ /* 0x040fe40000410000 */
[----:B------:R-:W-:Y:S03]  /*b460*/  FMUL.FTZ R45, R2, R45 ;  /* 0x0000002d022d7220 */ /* 0x000fe60000410000 */
[C---:B------:R-:W-:Y:S01]  /*b470*/  HMMA.16816.F32.BF16 R40, R168.reuse, R146, R40 ;  /* 0x00000092a828723c */ /* 0x040fe20000041828 */
[----:B------:R-:W-:Y:S01]  /*b480*/  LDSM.16.MT88.4 R144, [R221+0x10800] ;  /* 0x01080000dd90783b */ /* 0x000fe20000004200 */
[----:B------:R-:W-:Y:S01]  /*b490*/  MUFU.EX2 R200, R200 ;  /* 0x000000c800c87308 */ /* 0x000fe20000000800 */
[C---:B------:R-:W-:Y:S02]  /*b4a0*/  FMUL.FTZ R46, R0.reuse, R46 ;  /* 0x0000002e002e7220 */ /* 0x040fe40000410000 */
[----:B------:R-:W-:Y:S02]  /*b4b0*/  FMUL.FTZ R47, R0, R47 ;  /* 0x0000002f002f7220 */ /* 0x000fe40000410000 */
[C---:B------:R-:W-:Y:S02]  /*b4c0*/  FMUL.FTZ R48, R2.reuse, R48 ;  /* 0x0000003002307220 */ /* 0x040fe40000410000 */
[----:B------:R-:W-:Y:S03]  /*b4d0*/  FMUL.FTZ R49, R2, R49 ;  /* 0x0000003102317220 */ /* 0x000fe60000410000 */
[C---:B-1----:R-:W-:Y:S01]  /*b4e0*/  HMMA.16816.F32.BF16 R44, R168.reuse, R136, R44 ;  /* 0x00000088a82c723c */ /* 0x042fe2000004182c */
[----:B------:R-:W-:Y:S02]  /*b4f0*/  MUFU.EX2 R203, R203 ;  /* 0x000000cb00cb7308 */ /* 0x000fe40000000800 */
[C---:B------:R-:W-:Y:S02]  /*b500*/  FMUL.FTZ R50, R0.reuse, R50 ;  /* 0x0000003200327220 */ /* 0x040fe40000410000 */
[----:B------:R-:W-:Y:S02]  /*b510*/  FMUL.FTZ R51, R0, R51 ;  /* 0x0000003300337220 */ /* 0x000fe40000410000 */
[C---:B------:R-:W-:Y:S02]  /*b520*/  FMUL.FTZ R52, R2.reuse, R52 ;  /* 0x0000003402347220 */ /* 0x040fe40000410000 */
[----:B------:R-:W-:Y:S02]  /*b530*/  FMUL.FTZ R53, R2, R53 ;  /* 0x0000003502357220 */ /* 0x000fe40000410000 */
[----:B------:R-:W-:Y:S01]  /*b540*/  MUFU.EX2 R201, R201 ;  /* 0x000000c900c97308 */ /* 0x000fe20000000800 */
[C---:B------:R-:W-:Y:S01]  /*b550*/  HMMA.16816.F32.BF16 R48, R168.reuse, R138, R48 ;  /* 0x0000008aa830723c */ /* 0x040fe20000041830 */
[----:B------:R-:W1:Y:S02]  /*b560*/  LDSM.16.MT88.4 R136, [R224+0x14000] ;  /* 0x01400000e088783b */ /* 0x000e640000004200 */
[C---:B------:R-:W-:Y:S02]  /*b570*/  FMUL.FTZ R54, R0.reuse, R54 ;  /* 0x0000003600367220 */ /* 0x040fe40000410000 */
[----:B------:R-:W-:Y:S02]  /*b580*/  FMUL.FTZ R55, R0, R55 ;  /* 0x0000003700377220 */ /* 0x000fe40000410000 */
[C---:B------:R-:W-:Y:S02]  /*b590*/  FMUL.FTZ R56, R2.reuse, R56 ;  /* 0x0000003802387220 */ /* 0x040fe40000410000 */
[----:B------:R-:W-:Y:S01]  /*b5a0*/  FMUL.FTZ R57, R2, R57 ;  /* 0x0000003902397220 */ /* 0x000fe20000410000 */
[----:B------:R-:W-:Y:S02]  /*b5b0*/  MUFU.EX2 R199, R199 ;  /* 0x000000c700c77308 */ /* 0x000fe40000000800 */
[C---:B--2---:R-:W-:Y:S03]  /*b5c0*/  HMMA.16816.F32.BF16 R52, R168.reuse, R132, R52 ;  /* 0x00000084a834723c */ /* 0x044fe60000041834 */
[C---:B------:R-:W-:Y:S02]  /*b5d0*/  FMUL.FTZ R58, R0.reuse, R58 ;  /* 0x0000003a003a7220 */ /* 0x040fe40000410000 */
[----:B------:R-:W-:Y:S02]  /*b5e0*/  FMUL.FTZ R59, R0, R59 ;  /* 0x0000003b003b7220 */ /* 0x000fe40000410000 */
[C---:B------:R-:W-:Y:S01]  /*b5f0*/  FMUL.FTZ R60, R2.reuse, R60 ;  /* 0x0000003c023c7220 */ /* 0x040fe20000410000 */
[----:B------:R-:W-:Y:S01]  /*b600*/  MUFU.EX2 R190, R190 ;  /* 0x000000be00be7308 */ /* 0x000fe20000000800 */
[----:B------:R-:W-:Y:S03]  /*b610*/  FMUL.FTZ R61, R2, R61 ;  /* 0x0000003d023d7220 */ /* 0x000fe60000410000 */
[C---:B------:R-:W-:Y:S01]  /*b620*/  HMMA.16816.F32.BF16 R56, R168.reuse, R134, R56 ;  /* 0x00000086a838723c */ /* 0x040fe20000041838 */
[----:B------:R-:W2:Y:S02]  /*b630*/  LDSM.16.MT88.4 R132, [R222+0x14000] ;  /* 0x01400000de84783b */ /* 0x000ea40000004200 */
[C---:B------:R-:W-:Y:S02]  /*b640*/  FMUL.FTZ R62, R0.reuse, R62 ;  /* 0x0000003e003e7220 */ /* 0x040fe40000410000 */
[----:B------:R-:W-:Y:S01]  /*b650*/  FMUL.FTZ R63, R0, R63 ;  /* 0x0000003f003f7220 */ /* 0x000fe20000410000 */
[----:B------:R-:W-:Y:S01]  /*b660*/  MUFU.EX2 R188, R188 ;  /* 0x000000bc00bc7308 */ /* 0x000fe20000000800 */
[C---:B------:R-:W-:Y:S02]  /*b670*/  FMUL.FTZ R64, R2.reuse, R64 ;  /* 0x0000004002407220 */ /* 0x040fe40000410000 */
[----:B------:R-:W-:Y:S03]  /*b680*/  FMUL.FTZ R65, R2, R65 ;  /* 0x0000004102417220 */ /* 0x000fe60000410000 */
[C---:B------:R-:W-:Y:S03]  /*b690*/  HMMA.16816.F32.BF16 R60, R168.reuse, R140, R60 ;  /* 0x0000008ca83c723c */ /* 0x040fe6000004183c */
[C---:B------:R-:W-:Y:S01]  /*b6a0*/  FMUL.FTZ R66, R0.reuse, R66 ;  /* 0x0000004200427220 */ /* 0x040fe20000410000 */
[----:B------:R-:W-:Y:S01]  /*b6b0*/  MUFU.EX2 R186, R186 ;  /* 0x000000ba00ba7308 */ /* 0x000fe20000000800 */
[----:B------:R-:W-:Y:S02]  /*b6c0*/  FMUL.FTZ R67, R0, R67 ;  /* 0x0000004300437220 */ /* 0x000fe40000410000 */
[C---:B------:R-:W-:Y:S02]  /*b6d0*/  FMUL.FTZ R68, R2.reuse, R68 ;  /* 0x0000004402447220 */ /* 0x040fe40000410000 */
[----:B------:R-:W-:Y:S03]  /*b6e0*/  FMUL.FTZ R69, R2, R69 ;  /* 0x0000004502457220 */ /* 0x000fe60000410000 */
[C---:B------:R-:W-:Y:S01]  /*b6f0*/  HMMA.16816.F32.BF16 R64, R168.reuse, R142, R64 ;  /* 0x0000008ea840723c */ /* 0x040fe20000041840 */
[----:B------:R-:W4:Y:S01]  /*b700*/  LDSM.16.MT88.4 R140, [R221+0x14000] ;  /* 0x01400000dd8c783b */ /* 0x000f220000004200 */
[----:B------:R-:W2:Y:S01]  /*b710*/  MUFU.EX2 R189, R189 ;  /* 0x000000bd00bd7308 */ /* 0x000ea20000000800 */
        /* <DEDUP_REMOVED lines=27> */
[C---:B----4-:R-:W-:Y:S03]  /*b8d0*/  HMMA.16816.F32.BF16 R84, R168.reuse, R140, R84 ;  /* 0x0000008ca854723c */ /* 0x050fe60000041854 */
[C---:B------:R-:W-:Y:S02]  /*b8e0*/  FMUL.FTZ R90, R0.reuse, R90 ;  /* 0x0000005a005a7220 */ /* 0x040fe40000410000 */
[----:B------:R-:W-:Y:S02]  /*b8f0*/  FMUL.FTZ R91, R0, R91 ;  /* 0x0000005b005b7220 */ /* 0x000fe40000410000 */
[C---:B------:R-:W-:Y:S02]  /*b900*/  FMUL.FTZ R92, R2.reuse, R92 ;  /* 0x0000005c025c7220 */ /* 0x040fe40000410000 */
[----:B------:R-:W-:Y:S03]  /*b910*/  FMUL.FTZ R93, R2, R93 ;  /* 0x0000005d025d7220 */ /* 0x000fe60000410000 */
[C---:B------:R-:W-:Y:S01]  /*b920*/  HMMA.16816.F32.BF16 R88, R168.reuse, R142, R88 ;  /* 0x0000008ea858723c */ /* 0x040fe20000041858 */
[----:B------:R-:W4:Y:S02]  /*b930*/  LDSM.16.MT88.4 R140, [R222+0x16000] ;  /* 0x01600000de8c783b */ /* 0x000f240000004200 */
        /* <DEDUP_REMOVED lines=32> */
[----:B------:R-:W-:Y:S02]  /*bb40*/  LDSM.16.MT88.4 R140, [R222+0x10800] ;  /* 0x01080000de8c783b */ /* 0x000fe40000004200 */
        /* <DEDUP_REMOVED lines=18> */
[----:B------:R-:W-:Y:S01]  /*bc70*/  F2FP.BF16.PACK_AB R132, R192, R191 ;  /* 0x000000bfc084723e */ /* 0x000fe200000010ff */
[----:B------:R-:W-:Y:S01]  /*bc80*/  FFMA.FTZ R185, R2, R251, R185 ;  /* 0x000000fb02b97223 */ /* 0x000fe200000100b9 */
[----:B---3--:R-:W-:Y:S03]  /*bc90*/  F2FP.BF16.PACK_AB R133, R196, R195 ;  /* 0x000000c3c485723e */ /* 0x008fe600000010ff */
[----:B------:R-:W-:Y:S01]  /*bca0*/  HMMA.16816.F32.BF16 R128, R168, R134, R128 ;  /* 0x00000086a880723c */ /* 0x000fe20000041880 */
[----:B------:R-:W-:Y:S02]  /*bcb0*/  LDSM.16.MT88.4 R168, [R224+0x14800] ;  /* 0x01480000e0a8783b */ /* 0x000fe40000004200 */
[----:B------:R-:W-:Y:S01]  /*bcc0*/  MOV R2, R164 ;  /* 0x000000a400027202 */ /* 0x000fe20000000f00 */
[----:B------:R-:W-:Y:S02]  /*bcd0*/  FFMA.FTZ R182, R0, R249, R182 ;  /* 0x000000f900b67223 */ /* 0x000fe400000100b6 */
[----:B------:R-:W-:Y:S01]  /*bce0*/  FADD.FTZ R185, R166, R185 ;  /* 0x000000b9a6b97221 */ /* 0x000fe20000010000 */
[----:B------:R-:W-:Y:S01]  /*bcf0*/  F2FP.BF16.PACK_AB R134, R194, R193 ;  /* 0x000000c1c286723e */ /* 0x000fe200000010ff */
[----:B------:R-:W-:Y:S01]  /*bd00*/  FADD.FTZ R181, R181, R182 ;  /* 0x000000b6b5b57221 */ /* 0x000fe20000010000 */
[----:B-----5:R-:W-:Y:S03]  /*bd10*/  F2FP.BF16.PACK_AB R135, R198, R197 ;  /* 0x000000c5c687723e */ /* 0x020fe600000010ff */
[----:B------:R-:W-:Y:S02]  /*bd20*/  FADD.FTZ R184, R184, R185 ;  /* 0x000000b9b8b87221 */ /* 0x000fe40000010000 */
[----:B------:R-:W-:Y:S02]  /*bd30*/  FADD.FTZ R0, R180, R181 ;  /* 0x000000b5b4007221 */ /* 0x000fe40000010000 */
[----:B------:R-:W-:Y:S01]  /*bd40*/  FADD.FTZ R184, R183, R184 ;  /* 0x000000b8b7b87221 */ /* 0x000fe20000010000 */
[C---:B-1----:R-:W-:Y:S05]  /*bd50*/  HMMA.16816.F32.BF16 R4, R132.reuse, R136, R4 ;  /* 0x000000888404723c */ /* 0x042fea0000041804 */
        /* <DEDUP_REMOVED lines=10> */
[----:B------:R-:W2:Y:S07]  /*be00*/  LDSM.16.MT88.4 R140, [R221+0x14800] ;  /* 0x01480000dd8c783b */ /* 0x000eae0000004200 */
[C---:B------:R-:W-:Y:S08]  /*be10*/  HMMA.16816.F32.BF16 R20, R132.reuse, R144, R20 ;  /* 0x000000908414723c */ /* 0x040ff00000041814 */
[C---:B------:R-:W-:Y:S01]  /*be20*/  HMMA.16816.F32.BF16 R24, R132.reuse, R146, R24 ;  /* 0x000000928418723c */ /* 0x040fe20000041818 */
[----:B------:R-:W3:Y:S07]  /*be30*/  LDSM.16.MT88.4 R144, [R220+0x14800] ;  /* 0x01480000dc90783b */ /* 0x000eee0000004200 */
[C---:B------:R-:W-:Y:S08]  /*be40*/  HMMA.16816.F32.BF16 R28, R132.reuse, R148, R28 ;  /* 0x00000094841c723c */ /* 0x040ff0000004181c */
[C---:B------:R-:W-:Y:S01]  /*be50*/  HMMA.16816.F32.BF16 R32, R132.reuse, R150, R32 ;  /* 0x000000968420723c */ /* 0x040fe20000041820 */
[----:B------:R-:W-:Y:S07]  /*be60*/  LDSM.16.MT88.4 R148, [R222+0x16800] ;  /* 0x01680000de94783b */ /* 0x000fee0000004200 */
        /* <DEDUP_REMOVED lines=12> */
[C---:B------:R-:W-:Y:S01]  /*bf30*/  HMMA.16816.F32.BF16 R68, R132.reuse, R168, R68 ;  /* 0x000000a88444723c */ /* 0x040fe20000041844 */
[----:B------:R-:W-:Y:S07]  /*bf40*/  MUFU.EX2 R169, R179 ;  /* 0x000000b300a97308 */ /* 0x000fee0000000800 */
[C---:B------:R-:W-:Y:S03]  /*bf50*/  HMMA.16816.F32.BF16 R72, R132.reuse, R170, R72 ;  /* 0x000000aa8448723c */ /* 0x040fe60000041848 */
[----:B------:R4:W5:Y:S04]  /*bf60*/  MUFU.EX2 R168, R177 ;  /* 0x000000b100a87308 */ /* 0x0009680000000800 */
[----:B------:R-:W-:Y:S01]  /*bf70*/  F2FP.BF16.PACK_AB R170, R189, R186 ;  /* 0x000000babdaa723e */ /* 0x000fe200000010ff */
[C---:B------:R-:W-:Y:S08]  /*bf80*/  HMMA.16816.F32.BF16 R76, R132.reuse, R172, R76 ;  /* 0x000000ac844c723c */ /* 0x040ff0000004184c */
[C---:B------:R-:W-:Y:S01]  /*bf90*/  HMMA.16816.F32.BF16 R80, R132.reuse, R174, R80 ;  /* 0x000000ae8450723c */ /* 0x040fe20000041850 */
[----:B------:R-:W-:Y:S07]  /*bfa0*/  LDSM.16.MT88.4 R172, [R220+0x11800] ;  /* 0x01180000dcac783b */ /* 0x000fee0000004200 */
[C---:B--2---:R-:W-:Y:S01]  /*bfb0*/  HMMA.16816.F32.BF16 R84, R132.reuse, R140, R84 ;  /* 0x0000008c8454723c */ /* 0x044fe20000041854 */
[----:B----4-:R-:W-:Y:S07]  /*bfc0*/  LDSM.16.MT88.4 R176, [R224+0x15800] ;  /* 0x01580000e0b0783b */ /* 0x010fee0000004200 */
        /* <DEDUP_REMOVED lines=9> */
[C---:B------:R-:W-:Y:S01]  /*c060*/  HMMA.16816.F32.BF16 R112, R132.reuse, R150, R112 ;  /* 0x000000968470723c */ /* 0x040fe20000041870 */
[----:B------:R-:W4:Y:S07]  /*c070*/  LDSM.16.MT88.4 R148, [R222+0x11000] ;  /* 0x01100000de94783b */ /* 0x000f2e0000004200 */
[C---:B--2---:R-:W-:Y:S08]  /*c080*/  HMMA.16816.F32.BF16 R116, R132.reuse, R140, R116 ;  /* 0x0000008c8474723c */ /* 0x044ff00000041874 */
[C---:B------:R-:W-:Y:S01]  /*c090*/  HMMA.16816.F32.BF16 R120, R132.reuse, R142, R120 ;  /* 0x0000008e8478723c */ /* 0x040fe20000041878 */
[----:B------:R-:W2:Y:S07]  /*c0a0*/  LDSM.16.MT88.4 R140, [R221+0x11000] ;  /* 0x01100000dd8c783b */ /* 0x000eae0000004200 */
[C---:B---3--:R-:W-:Y:S08]  /*c0b0*/  HMMA.16816.F32.BF16 R124, R132.reuse, R144, R124 ;  /* 0x00000090847c723c */ /* 0x048ff0000004187c */
[----:B------:R-:W-:Y:S01]  /*c0c0*/  HMMA.16816.F32.BF16 R128, R132, R146, R128 ;  /* 0x000000928480723c */ /* 0x000fe20000041880 */
[----:B------:R-:W3:Y:S06]  /*c0d0*/  LDSM.16.MT88.4 R144, [R220+0x11000] ;  /* 0x01100000dc90783b */ /* 0x000eec0000004200 */
[----:B------:R-:W-:Y:S02]  /*c0e0*/  F2FP.BF16.PACK_AB R132, R250, R252 ;  /* 0x000000fcfa84723e */ /* 0x000fe400000010ff */
[----:B------:R-:W-:Y:S03]  /*c0f0*/  F2FP.BF16.PACK_AB R134, R202, R248 ;  /* 0x000000f8ca86723e */ /* 0x000fe600000010ff */
[----:B------:R-:W-:Y:S02]  /*c100*/  F2FP.BF16.PACK_AB R133, R203, R200 ;  /* 0x000000c8cb85723e */ /* 0x000fe400000010ff */
[----:B------:R-:W-:Y:S07]  /*c110*/  F2FP.BF16.PACK_AB R135, R199, R201 ;  /* 0x000000c9c787723e */ /* 0x000fee00000010ff */
[C---:B-1----:R-:W-:Y:S08]  /*c120*/  HMMA.16816.F32.BF16 R4, R132.reuse, R136, R4 ;  /* 0x000000888404723c */ /* 0x042ff00000041804 */
        /* <DEDUP_REMOVED lines=14> */
[C---:B------:R-:W-:Y:S01]  /*c210*/  HMMA.16816.F32.BF16 R48, R132.reuse, R158, R48 ;  /* 0x0000009e8430723c */ /* 0x040fe20000041830 */
[----:B------:R-:W-:Y:S07]  /*c220*/  LDSM.16.MT88.4 R156, [R224+0x11800] ;  /* 0x01180000e09c783b */ /* 0x000fee0000004200 */
[C---:B-1----:R-:W-:Y:S08]  /*c230*/  HMMA.16816.F32.BF16 R52, R132.reuse, R136, R52 ;  /* 0x000000888434723c */ /* 0x042ff00000041834 */
[C---:B------:R-:W-:Y:S01]  /*c240*/  HMMA.16816.F32.BF16 R56, R132.reuse, R138, R56 ;  /* 0x0000008a8438723c */ /* 0x040fe20000041838 */
[----:B------:R-:W1:Y:S07]  /*c250*/  LDSM.16.MT88.4 R136, [R220+0x15000] ;  /* 0x01500000dc88783b */ /* 0x000e6e0000004200 */
[C---:B----4-:R-:W-:Y:S08]  /*c260*/  HMMA.16816.F32.BF16 R60, R132.reuse, R148, R60 ;  /* 0x00000094843c723c */ /* 0x050ff0000004183c */
[C---:B------:R-:W-:Y:S01]  /*c270*/  HMMA.16816.F32.BF16 R64, R132.reuse, R150, R64 ;  /* 0x000000968440723c */ /* 0x040fe20000041840 */
[----:B------:R-:W-:Y:S07]  /*c280*/  LDSM.16.MT88.4 R148, [R222+0x17000] ;  /* 0x01700000de94783b */ /* 0x000fee0000004200 */
[C---:B--2---:R-:W-:Y:S08]  /*c290*/  HMMA.16816.F32.BF16 R68, R132.reuse, R140, R68 ;  /* 0x0000008c8444723c */ /* 0x044ff00000041844 */
[C---:B------:R-:W-:Y:S01]  /*c2a0*/  HMMA.16816.F32.BF16 R72, R132.reuse, R142, R72 ;  /* 0x0000008e8448723c */ /* 0x040fe20000041848 */
[----:B------:R-:W2:Y:S07]  /*c2b0*/  LDSM.16.MT88.4 R140, [R224+0x17000] ;  /* 0x01700000e08c783b */ /* 0x000eae0000004200 */
[C---:B------:R-:W-:Y:S08]  /*c2c0*/  HMMA.16816.F32.BF16 R76, R132.reuse, R160, R76 ;  /* 0x000000a0844c723c */ /* 0x040ff0000004184c */
[C---:B------:R-:W-:Y:S08]  /*c2d0*/  HMMA.16816.F32.BF16 R80, R132.reuse, R162, R80 ;  /* 0x000000a28450723c */ /* 0x040ff00000041850 */
        /* <DEDUP_REMOVED lines=8> */
[----:B------:R-:W-:Y:S07]  /*c360*/  LDSM.16.MT88.4 R140, [R221+0x11800] ;  /* 0x01180000dd8c783b */ /* 0x000fee0000004200 */
[C---:B------:R-:W-:Y:S08]  /*c370*/  HMMA.16816.F32.BF16 R108, R132.reuse, R148, R108 ;  /* 0x00000094846c723c */ /* 0x040ff0000004186c */
[C---:B------:R-:W-:Y:S01]  /*c380*/  HMMA.16816.F32.BF16 R112, R132.reuse, R150, R112 ;  /* 0x000000968470723c */ /* 0x040fe20000041870 */
[----:B------:R-:W2:Y:S07]  /*c390*/  LDSM.16.MT88.4 R148, [R222+0x11800] ;  /* 0x01180000de94783b */ /* 0x000eae0000004200 */
[C---:B---3--:R-:W-:Y:S08]  /*c3a0*/  HMMA.16816.F32.BF16 R116, R132.reuse, R144, R116 ;  /* 0x000000908474723c */ /* 0x048ff00000041874 */
[C---:B------:R-:W-:Y:S08]  /*c3b0*/  HMMA.16816.F32.BF16 R120, R132.reuse, R146, R120 ;  /* 0x000000928478723c */ /* 0x040ff00000041878 */
[C---:B-1----:R-:W-:Y:S08]  /*c3c0*/  HMMA.16816.F32.BF16 R124, R132.reuse, R136, R124 ;  /* 0x00000088847c723c */ /* 0x042ff0000004187c */
[----:B------:R-:W-:Y:S07]  /*c3d0*/  HMMA.16816.F32.BF16 R128, R132, R138, R128 ;  /* 0x0000008a8480723c */ /* 0x000fee0000041880 */
[----:B-----5:R-:W-:Y:S02]  /*c3e0*/  MOV R134, R168 ;  /* 0x000000a800867202 */ /* 0x020fe40000000f00 */
[----:B------:R-:W-:Y:S03]  /*c3f0*/  MOV R135, R169 ;  /* 0x000000a900877202 */ /* 0x000fe60000000f00 */
[----:B------:R-:W-:Y:S02]  /*c400*/  F2FP.BF16.PACK_AB R168, R188, R190 ;  /* 0x000000bebca8723e */ /* 0x000fe400000010ff */
[----:B------:R-:W-:Y:S02]  /*c410*/  F2FP.BF16.PACK_AB R169, R135, R187 ;  /* 0x000000bb87a9723e */ /* 0x000fe400000010ff */
[-C--:B------:R-:W-:Y:S07]  /*c420*/  F2FP.BF16.PACK_AB R171, R165, R134.reuse ;  /* 0x00000086a5ab723e */ /* 0x080fee00000010ff */
[C---:B------:R-:W-:Y:S01]  /*c430*/  HMMA.16816.F32.BF16 R160, R168.reuse, R156, R4 ;  /* 0x0000009ca8a0723c */ /* 0x040fe20000041804 */
[----:B------:R-:W1:Y:S07]  /*c440*/  LDSM.16.MT88.4 R4, [R224+0x13800] ;  /* 0x01380000e004783b */ /* 0x000e6e0000004200 */
[C---:B------:R-:W-:Y:S01]  /*c450*/  HMMA.16816.F32.BF16 R156, R168.reuse, R158, R8 ;  /* 0x0000009ea89c723c */ /* 0x040fe20000041808 */
[----:B------:R-:W3:Y:S07]  /*c460*/  LDSM.16.MT88.4 R8, [R222+0x13800] ;  /* 0x01380000de08783b */ /* 0x000eee0000004200 */
[C---:B--2---:R-:W-:Y:S01]  /*c470*/  HMMA.16816.F32.BF16 R152, R168.reuse, R148, R12 ;  /* 0x00000094a898723c */ /* 0x044fe2000004180c */
[----:B------:R-:W2:Y:S07]  /*c480*/  LDSM.16.MT88.4 R12, [R221+0x13800] ;  /* 0x01380000dd0c783b */ /* 0x000eae0000004200 */
[C---:B------:R-:W-:Y:S01]  /*c490*/  HMMA.16816.F32.BF16 R148, R168.reuse, R150, R16 ;  /* 0x00000096a894723c */ /* 0x040fe20000041810 */
[----:B------:R-:W4:Y:S07]  /*c4a0*/  LDSM.16.MT88.4 R16, [R220+0x13800] ;  /* 0x01380000dc10783b */ /* 0x000f2e0000004200 */
[C---:B------:R-:W-:Y:S01]  /*c4b0*/  HMMA.16816.F32.BF16 R144, R168.reuse, R140, R20 ;  /* 0x0000008ca890723c */ /* 0x040fe20000041814 */
[----:B------:R-:W5:Y:S07]  /*c4c0*/  LDSM.16.MT88.4 R20, [R222+0x15800] ;  /* 0x01580000de14783b */ /* 0x000f6e0000004200 */
[C---:B------:R-:W-:Y:S01]  /*c4d0*/  HMMA.16816.F32.BF16 R140, R168.reuse, R142, R24 ;  /* 0x0000008ea88c723c */ /* 0x040fe20000041818 */
[----:B------:R-:W2:Y:S07]  /*c4e0*/  LDSM.16.MT88.4 R24, [R221+0x15800] ;  /* 0x01580000dd18783b */ /* 0x000eae0000004200 */
[C---:B------:R-:W-:Y:S01]  /*c4f0*/  HMMA.16816.F32.BF16 R136, R168.reuse, R172, R28 ;  /* 0x000000aca888723c */ /* 0x040fe2000004181c */
[----:B------:R-:W2:Y:S06]  /*c500*/  LDSM.16.MT88.4 R28, [R220+0x15800] ;  /* 0x01580000dc1c783b */ /* 0x000eac0000004200 */
[----:B------:R-:W-:Y:S02]  /*c510*/  MOV R173, R134 ;  /* 0x0000008600ad7202 */ /* 0x000fe40000000f00 */
[----:B------:R-:W-:Y:S02]  /*c520*/  MOV R172, R135 ;  /* 0x0000008700ac7202 */ /* 0x000fe40000000f00 */
[C---:B------:R-:W-:Y:S01]  /*c530*/  HMMA.16816.F32.BF16 R132, R168.reuse, R174, R32 ;  /* 0x000000aea884723c */ /* 0x040fe20000041820 */
[----:B------:R-:W4:Y:S07]  /*c540*/  LDSM.16.MT88.4 R32, [R224+0x17800] ;  /* 0x01780000e020783b */ /* 0x000f2e0000004200 */
[C---:B-1----:R-:W-:Y:S08]  /*c550*/  HMMA.16816.F32.BF16 R36, R168.reuse, R4, R36 ;  /* 0x00000004a824723c */ /* 0x042ff00000041824 */
[C---:B------:R-:W-:Y:S01]  /*c560*/  HMMA.16816.F32.BF16 R40, R168.reuse, R6, R40 ;  /* 0x00000006a828723c */ /* 0x040fe20000041828 */
[----:B------:R-:W1:Y:S07]  /*c570*/  LDSM.16.MT88.4 R4, [R222+0x17800] ;  /* 0x01780000de04783b */ /* 0x000e6e0000004200 */
[C---:B---3--:R-:W-:Y:S08]  /*c580*/  HMMA.16816.F32.BF16 R44, R168.reuse, R8, R44 ;  /* 0x00000008a82c723c */ /* 0x048ff0000004182c */
[C---:B------:R-:W-:Y:S01]  /*c590*/  HMMA.16816.F32.BF16 R48, R168.reuse, R10, R48 ;  /* 0x0000000aa830723c */ /* 0x040fe20000041830 */
[----:B------:R-:W3:Y:S07]  /*c5a0*/  LDSM.16.MT88.4 R8, [R221+0x17800] ;  /* 0x01780000dd08783b */ /* 0x000eee0000004200 */
[C---:B--2---:R-:W-:Y:S08]  /*c5b0*/  HMMA.16816.F32.BF16 R52, R168.reuse, R12, R52 ;  /* 0x0000000ca834723c */ /* 0x044ff00000041834 */
[C---:B------:R-:W-:Y:S01]  /*c5c0*/  HMMA.16816.F32.BF16 R56, R168.reuse, R14, R56 ;  /* 0x0000000ea838723c */ /* 0x040fe20000041838 */
[----:B------:R-:W2:Y:S07]  /*c5d0*/  LDSM.16.MT88.4 R12, [R220+0x17800] ;  /* 0x01780000dc0c783b */ /* 0x000eae0000004200 */
[C---:B----4-:R-:W-:Y:S08]  /*c5e0*/  HMMA.16816.F32.BF16 R60, R168.reuse, R16, R60 ;  /* 0x00000010a83c723c */ /* 0x050ff0000004183c */
        /* <DEDUP_REMOVED lines=9> */
[C---:B------:R-:W-:Y:S08]  /*c680*/  HMMA.16816.F32.BF16 R100, R168.reuse, R32, R100 ;  /* 0x00000020a864723c */ /* 0x040ff00000041864 */
[C---:B------:R-:W-:Y:S08]  /*c690*/  HMMA.16816.F32.BF16 R104, R168.reuse, R34, R104 ;  /* 0x00000022a868723c */ /* 0x040ff00000041868 */
[C---:B-1----:R-:W-:Y:S07]  /*c6a0*/  HMMA.16816.F32.BF16 R108, R168.reuse, R4, R108 ;  /* 0x00000004a86c723c */ /* 0x042fee000004186c */
[----:B------:R-:W-:Y:S01]  /*c6b0*/  FADD.FTZ R5, R197, R196 ;  /* 0x000000c4c5057221 */ /* 0x000fe20000010000 */
[C---:B------:R-:W-:Y:S04]  /*c6c0*/  HMMA.16816.F32.BF16 R112, R168.reuse, R6, R112 ;  /* 0x00000006a870723c */ /* 0x040fe80000041870 */
[----:B------:R-:W-:Y:S03]  /*c6d0*/  FADD.FTZ R5, R198, R5 ;  /* 0x00000005c6057221 */ /* 0x000fe60000010000 */
[----:B------:R-:W-:Y:S01]  /*c6e0*/  FADD.FTZ R7, R194, R193 ;  /* 0x000000c1c2077221 */ /* 0x000fe20000010000 */
[C---:B---3--:R-:W-:Y:S04]  /*c6f0*/  HMMA.16816.F32.BF16 R116, R168.reuse, R8, R116 ;  /* 0x00000008a874723c */ /* 0x048fe80000041874 */
[----:B------:R-:W-:Y:S02]  /*c700*/  FADD.FTZ R7, R252, R7 ;  /* 0x00000007fc077221 */ /* 0x000fe40000010000 */
[----:B------:R-:W-:Y:S02]  /*c710*/  FADD.FTZ R0, R200, R5 ;  /* 0x00000005c8007221 */ /* 0x000fe40000010000 */
[----:B------:R-:W-:Y:S01]  /*c720*/  FADD.FTZ R5, R250, R7 ;  /* 0x00000007fa057221 */ /* 0x000fe20000010000 */
[C---:B------:R-:W-:Y:S03]  /*c730*/  HMMA.16816.F32.BF16 R120, R168.reuse, R10, R120 ;  /* 0x0000000aa878723c */ /* 0x040fe60000041878 */
[----:B------:R-:W-:Y:S02]  /*c740*/  FADD.FTZ R0, R203, R0 ;  /* 0x00000000cb007221 */ /* 0x000fe40000010000 */
[----:B------:R-:W-:Y:S02]  /*c750*/  FADD.FTZ R5, R248, R5 ;  /* 0x00000005f8057221 */ /* 0x000fe40000010000 */
[----:B------:R-:W-:Y:S01]  /*c760*/  FADD.FTZ R0, R201, R0 ;  /* 0x00000000c9007221 */ /* 0x000fe20000010000 */
[C---:B--2---:R-:W-:Y:S04]  /*c770*/  HMMA.16816.F32.BF16 R124, R168.reuse, R12, R124 ;  /* 0x0000000ca87c723c */ /* 0x044fe8000004187c */
[----:B------:R-:W-:Y:S02]  /*c780*/  FADD.FTZ R5, R202, R5 ;  /* 0x00000005ca057221 */ /* 0x000fe40000010000 */
[----:B------:R-:W-:Y:S02]  /*c790*/  FADD.FTZ R0, R199, R0 ;  /* 0x00000000c7007221 */ /* 0x000fe40000010000 */
[----:B------:R-:W-:Y:S01]  /*c7a0*/  FADD.FTZ R5, R190, R5 ;  /* 0x00000005be057221 */ /* 0x000fe20000010000 */
[----:B------:R-:W-:Y:S03]  /*c7b0*/  HMMA.16816.F32.BF16 R128, R168, R14, R128 ;  /* 0x0000000ea880723c */ /* 0x000fe60000041880 */
[----:B------:R-:W-:Y:S02]  /*c7c0*/  FADD.FTZ R0, R187, R0 ;  /* 0x00000000bb007221 */ /* 0x000fe40000010000 */
[----:B------:R-:W-:Y:S02]  /*c7d0*/  FADD.FTZ R5, R188, R5 ;  /* 0x00000005bc057221 */ /* 0x000fe40000010000 */
[----:B------:R-:W-:Y:S02]  /*c7e0*/  FADD.FTZ R0, R172, R0 ;  /* 0x00000000ac007221 */ /* 0x000fe40000010000 */
[----:B------:R-:W-:Y:S03]  /*c7f0*/  FADD.FTZ R186, R186, R5 ;  /* 0x00000005baba7221 */ /* 0x000fe60000010000 */
[----:B------:R-:W-:Y:S02]  /*c800*/  FADD.FTZ R0, R173, R0 ;  /* 0x00000000ad007221 */ /* 0x000fe40000010000 */
[----:B------:R-:W-:Y:S02]  /*c810*/  FADD.FTZ R251, R189, R186 ;  /* 0x000000babdfb7221 */ /* 0x000fe40000010000 */
[----:B------:R-:W-:Y:S01]  /*c820*/  FADD.FTZ R249, R165, R0 ;  /* 0x00000000a5f97221 */ /* 0x000fe20000010000 */
[----:B------:R-:W-:Y:S01]  /*c830*/  MOV R0, R3 ;  /* 0x0000000300007202 */ /* 0x000fe20000000f00 */
[----:B------:R-:W-:-:S05]  /*c840*/  @P0 BRA `(.L_x_150) ;  /* 0xffffca5000000947 */ /* 0x000fca000383ffff */
.L_x_149:
        /* <DEDUP_REMOVED lines=8> */
[----:B------:R-:W-:Y:S01]  /*c8d0*/  ULDC.U8 UR9, c[0x0][0x329] ;  /* 0x0000ca4000097ab9 */ /* 0x000fe20000000000 */
[----:B------:R-:W4:Y:S01]  /*c8e0*/  S2UR UR12, SR_CTAID.Z ;  /* 0x00000000000c79c3 */ /* 0x000f220000002700 */
[----:B------:R-:W-:Y:S02]  /*c8f0*/  UISETP.NE.AND UP1, UPT, UR9, URZ, UPT ;  /* 0x0000003f0900728c */ /* 0x000fe4000bf25270 */
[----:B------:R-:W-:Y:S02]  /*c900*/  ULDC UR8, c[0x0][0x214] ;  /* 0x0000850000087ab9 */ /* 0x000fe40000000800 */
[----:B------:R-:W-:Y:S02]  /*c910*/  UMOV UR24, URZ ;  /* 0x0000003f00187c82 */ /* 0x000fe40008000000 */
[----:B------:R-:W-:Y:S02]  /*c920*/  @UP4 UIMAD.WIDE.U32 UR14, UR10, UR4, URZ ;  /* 0x000000040a0e42a5 */ /* 0x000fe4000f8e003f */
[----:B------:R-:W-:-:S02]  /*c930*/  UMOV UR25, URZ ;  /* 0x0000003f00197c82 */ /* 0x000fc40008000000 */
[----:B------:R-:W-:Y:S02]  /*c940*/  @UP4 UIMAD UR7, UR10, UR5, UR15 ;  /* 0x000000050a0742a4 */ /* 0x000fe4000f8e020f */
[----:B------:R-:W-:Y:S01]  /*c950*/  @UP1 UMOV UR17, 0x1 ;  /* 0x0000000100111882 */ /* 0x000fe20000000000 */
[----:B-1----:R-:W-:Y:S01]  /*c960*/  FADD.FTZ R9, R2, R251 ;  /* 0x000000fb02097221 */ /* 0x002fe20000010000 */
[----:B------:R-:W-:Y:S02]  /*c970*/  ULDC.64 UR4, c[0x0][0x1e0] ;  /* 0x0000780000047ab9 */ /* 0x000fe40000000a00 */
[----:B--2---:R-:W-:Y:S01]  /*c980*/  @!UP4 USHF.R.S32.HI UR13, URZ, 0x1f, UR6 ;  /* 0x0000001f3f0dc899 */ /* 0x004fe20008011406 */
[----:B---3--:R-:W-:Y:S01]  /*c990*/  FADD.FTZ R7, R0, R249 ;  /* 0x000000f900077221 */ /* 0x008fe20000010000 */
[----:B------:R-:W1:Y:S01]  /*c9a0*/  SHFL.BFLY PT, R2, R9, 0x1, 0x1f ;  /* 0x0c201f0009027f89 */ /* 0x000e6200000e0000 */
[----:B------:R-:W-:Y:S02]  /*c9b0*/  @!UP4 UIMAD.WIDE.U32 UR22, UR6, UR4, URZ ;  /* 0x000000040616c2a5 */ /* 0x000fe4000f8e003f */
[----:B------:R-:W-:Y:S01]  /*c9c0*/  @!UP4 UIMAD UR13, UR13, UR4, URZ ;  /* 0x000000040d0dc2a4 */ /* 0x000fe2000f8e023f */
[----:B------:R-:W2:Y:S01]  /*c9d0*/  SHFL.BFLY PT, R0, R7, 0x1, 0x1f ;  /* 0x0c201f0007007f89 */ /* 0x000ea200000e0000 */
[----:B------:R-:W-:-:S02]  /*c9e0*/  @UP1 ULDC UR15, c[0x0][0x210] ;  /* 0x00008400000f1ab9 */ /* 0x000fc40000000800 */
[----:B------:R-:W-:Y:S02]  /*c9f0*/  ULDC.U8 UR4, c[0x0][0x328] ;  /* 0x0000ca0000047ab9 */ /* 0x000fe40000000000 */
[----:B------:R-:W-:Y:S02]  /*ca00*/  UISETP.NE.AND UP3, UPT, UR4, URZ, UPT ;  /* 0x0000003f0400728c */ /* 0x000fe4000bf65270 */
[----:B------:R-:W-:Y:S02]  /*ca10*/  @!UP4 UIMAD UR13, UR6, UR5, UR13 ;  /* 0x00000005060dc2a4 */ /* 0x000fe4000f8e020d */
[----:B------:R-:W-:Y:S01]  /*ca20*/  UISETP.NE.OR UP2, UPT, UR9, URZ, !UP3 ;  /* 0x0000003f0900728c */ /* 0x000fe2000df45670 */
[----:B------:R-:W3:Y:S01]  /*ca30*/  S2UR UR9, SR_CTAID.X ;  /* 0x00000000000979c3 */ /* 0x000ee20000002500 */
[----:B------:R-:W-:Y:S02]  /*ca40*/  ULDC UR5, c[0x0][0x234] ;  /* 0x00008d0000057ab9 */ /* 0x000fe40000000800 */
[----:B------:R-:W-:-:S02]  /*ca50*/  @UP1 UIMAD UR15, UR15, UR8, URZ ;  /* 0x000000080f0f12a4 */ /* 0x000fc4000f8e023f */
[----:B------:R-:W-:Y:S02]  /*ca60*/  UISETP.NE.OR UP0, UPT, UR10, -0x1, UP2 ;  /* 0xffffffff0a00788c */ /* 0x000fe40009705670 */
[----:B------:R-:W-:Y:S02]  /*ca70*/  @!UP1 USEL UR15, UR8, UR5, !UP3 ;  /* 0x00000005080f9287 */ /* 0x000fe4000d800000 */
[----:B------:R-:W-:Y:S01]  /*ca80*/  ULDC UR4, c[0x0][0x1c0] ;  /* 0x0000700000047ab9 */ /* 0x000fe20000000800 */
[----:B-1----:R-:W-:Y:S01]  /*ca90*/  FADD.FTZ R2, R9, R2 ;  /* 0x0000000209027221 */ /* 0x002fe20000010000 */
[----:B------:R-:W-:Y:S02]  /*caa0*/  @!UP1 UIMAD UR17, UR15, UR4, URZ ;  /* 0x000000040f1192a4 */ /* 0x000fe4000f8e023f */
[----:B------:R-:W-:Y:S01]  /*cab0*/  @UP1 ULDC UR20, c[0x0][0x210] ;  /* 0x0000840000141ab9 */ /* 0x000fe20000000800 */
[----:B--2---:R-:W-:Y:S01]  /*cac0*/  FADD.FTZ R0, R7, R0 ;  /* 0x0000000007007221 */ /* 0x004fe20000010000 */
[----:B------:R-:W-:Y:S01]  /*cad0*/  FSETP.NE.FTZ.AND P4, PT, R2, RZ, PT ;  /* 0x000000ff0200720b */ /* 0x000fe20003f95000 */
[----:B------:R-:W-:-:S02]  /*cae0*/  UIMAD UR5, UR6, UR17, URZ ;  /* 0x00000011060572a4 */ /* 0x000fc4000f8e023f */
[----:B------:R-:W-:Y:S01]  /*caf0*/  @!UP1 UMOV UR20, 0x1 ;  /* 0x0000000100149882 */ /* 0x000fe20000000000 */
[----:B------:R-:W-:Y:S01]  /*cb00*/  FSETP.NE.FTZ.AND P3, PT, R0, RZ, PT ;  /* 0x000000ff0000720b */ /* 0x000fe20003f75000 */
[----:B------:R-:W-:Y:S02]  /*cb10*/  @!UP0 UIMAD UR10, UR6, UR8, URZ ;  /* 0x00000008060a82a4 */ /* 0x000fe4000f8e023f */
[----:B------:R-:W-:Y:S02]  /*cb20*/  USEL UR5, UR5, URZ, UP2 ;  /* 0x0000003f05057287 */ /* 0x000fe40009000000 */
[----:B---3--:R-:W-:Y:S02]  /*cb30*/  UIMAD UR4, UR9, UR20, URZ ;  /* 0x00000014090472a4 */ /* 0x008fe4000f8e023f */
[----:B----4-:R-:W-:Y:S02]  /*cb40*/  UIMAD UR15, UR12, UR15, UR5 ;  /* 0x0000000f0c0f72a4 */ /* 0x010fe4000f8e0205 */
[----:B------:R-:W1:Y:S01]  /*cb50*/  @P4 MUFU.RCP R4, R2 ;  /* 0x0000000200044308 */ /* 0x000e620000001000 */
[----:B------:R-:W-:-:S02]  /*cb60*/  USHF.L.U32 UR4, UR4, 0x6, URZ ;  /* 0x0000000604047899 */ /* 0x000fc4000800063f */
[----:B------:R-:W-:Y:S02]  /*cb70*/  @!UP2 UMOV UR24, UR10 ;  /* 0x0000000a0018ac82 */ /* 0x000fe40008000000 */
[----:B------:R-:W-:Y:S02]  /*cb80*/  USHF.R.S32.HI UR5, URZ, 0x1f, UR4 ;  /* 0x0000001f3f057899 */ /* 0x000fe40008011404 */
[----:B------:R-:W-:Y:S01]  /*cb90*/  @!UP2 USHF.R.S32.HI UR25, URZ, 0x1f, UR10 ;  /* 0x0000001f3f19a899 */ /* 0x000fe2000801140a */
[----:B------:R-:W2:Y:S01]  /*cba0*/  @P3 MUFU.RCP R5, R0 ;  /* 0x0000000000053308 */ /* 0x000ea20000001000 */
[----:B------:R-:W-:Y:S02]  /*cbb0*/  USHF.R.S32.HI UR6, URZ, 0x1f, UR15 ;  /* 0x0000001f3f067899 */ /* 0x000fe4000801140f */
[----:B------:R-:W-:Y:S02]  /*cbc0*/  UIADD3 UR4, UP1, UP0, UR4, UR24, UR15 ;  /* 0x0000001804047290 */ /* 0x000fe4000f83e00f */
[----:B------:R-:W-:-:S02]  /*cbd0*/  @!UP4 UIADD3 UR7, UR23, UR13, URZ ;  /* 0x0000000d1707c290 */ /* 0x000fc4000fffe03f */
[----:B------:R-:W-:Y:S01]  /*cbe0*/  UIADD3.X UR5, UR5, UR25, UR6, UP1, UP0 ;  /* 0x0000001905057290 */ /* 0x000fe20008fe0406 */
[C---:B-1----:R-:W-:Y:S01]  /*cbf0*/  FMUL.FTZ R160, R4.reuse, R160 ;  /* 0x000000a004a07220 */ /* 0x042fe20000410000 */
[----:B------:R-:W-:Y:S01]  /*cc00*/  @P4 MUFU.LG2 R2, R2 ;  /* 0x0000000200024308 */ /* 0x000fe20000000c00 */
[C---:B------:R-:W-:Y:S01]  /*cc10*/  FMUL.FTZ R161, R4.reuse, R161 ;  /* 0x000000a104a17220 */ /* 0x040fe20000410000 */
[----:B------:R-:W-:Y:S01]  /*cc20*/  @!UP4 UMOV UR14, UR22 ;  /* 0x00000016000ecc82 */ /* 0x000fe20008000000 */
[C---:B------:R-:W-:Y:S02]  /*cc30*/  FMUL.FTZ R156, R4.reuse, R156 ;  /* 0x0000009c049c7220 */ /* 0x040fe40000410000 */
[C---:B------:R-:W-:Y:S01]  /*cc40*/  FMUL.FTZ R157, R4.reuse, R157 ;  /* 0x0000009d049d7220 */ /* 0x040fe20000410000 */
[----:B------:R-:W-:Y:S01]  /*cc50*/  F2FP.BF16.PACK_AB R160, R161, R160 ;  /* 0x000000a0a1a0723e */ /* 0x000fe200000010ff */
[C---:B------:R-:W-:Y:S01]  /*cc60*/  FMUL.FTZ R152, R4.reuse, R152 ;  /* 0x0000009804987220 */ /* 0x040fe20000410000 */
[----:B------:R-:W1:Y:S01]  /*cc70*/  @P3 MUFU.LG2 R0, R0 ;  /* 0x0000000000003308 */ /* 0x000e620000000c00 */
        /* <DEDUP_REMOVED lines=87> */
[----:B------:R-:W-:Y:S01]  /*d1f0*/  FMUL.FTZ R129, R4, R129 ;  /* 0x0000008104817220 */ /* 0x000fe20000410000 */
[----:B------:R-:W-:Y:S01]  /*d200*/  F2FP.BF16.PACK_AB R124, R125, R124 ;  /* 0x0000007c7d7c723e */ /* 0x000fe200000010ff */
[----:B------:R-:W3:Y:S01]  /*d210*/  S2R R4, SR_TID.X ;  /* 0x0000000000047919 */ /* 0x000ee20000002100 */
[C---:B--2---:R-:W-:Y:S02]  /*d220*/  FMUL.FTZ R163, R5.reuse, R163 ;  /* 0x000000a305a37220 */ /* 0x044fe40000410000 */
        /* <DEDUP_REMOVED lines=15> */
[C---:B------:R-:W-:Y:S01]  /*d320*/  FMUL.FTZ R142, R5.reuse, R142 ;  /* 0x0000008e058e7220 */ /* 0x040fe20000410000 */
[----:B---3--:R-:W-:Y:S01]  /*d330*/  SHF.R.S32.HI R7, RZ, 0x1f, R4 ;  /* 0x0000001fff077819 */ /* 0x008fe20000011404 */
        /* <DEDUP_REMOVED lines=97> */
[----:B------:R-:W-:Y:S02]  /*d950*/  SHF.R.S32.HI R6, RZ, 0x5, R7 ;  /* 0x00000005ff067819 */ /* 0x000fe40000011407 */
[----:B------:R-:W-:Y:S02]  /*d960*/  IADD3 R5, -R5, R4, RZ ;  /* 0x0000000405057210 */ /* 0x000fe40007ffe1ff */
[----:B------:R-:W-:-:S02]  /*d970*/  F2FP.BF16.PACK_AB R126, R127, R126 ;  /* 0x0000007e7f7e723e */ /* 0x000fc400000010ff */
[----:B------:R-:W-:Y:S02]  /*d980*/  LEA R5, R6, R5, 0x9 ;  /* 0x0000000506057211 */ /* 0x000fe400078e48ff */
[----:B------:R-:W-:Y:S02]  /*d990*/  F2FP.BF16.PACK_AB R130, R131, R130 ;  /* 0x000000828382723e */ /* 0x000fe400000010ff */
[----:B------:R-:W-:Y:S02]  /*d9a0*/  LEA R5, R5, R12, 0x1 ;  /* 0x0000000c05057211 */ /* 0x000fe400078e08ff */
[----:B------:R-:W-:Y:S02]  /*d9b0*/  LOP3.LUT R7, R7, 0xffffffe0, RZ, 0xc0, !PT ;  /* 0xffffffe007077812 */ /* 0x000fe400078ec0ff */
[----:B------:R-:W-:Y:S02]  /*d9c0*/  SHF.L.U32 R5, R5, 0x1, RZ ;  /* 0x0000000105057819 */ /* 0x000fe400000006ff */
[----:B------:R-:W-:-:S02]  /*d9d0*/  IADD3 R7, R4, -R7, RZ ;  /* 0x8000000704077210 */ /* 0x000fc40007ffe0ff */
        /* <DEDUP_REMOVED lines=14> */
[----:B------:R-:W-:Y:S01]  /*dac0*/  @P4 FMUL.FTZ R7, R2, 0.69314718246459960938 ;  /* 0x3f31721802074820 */ /* 0x000fe20000410000 */
[----:B------:R-:W-:Y:S02]  /*dad0*/  MOV R4, 0x7f800000 ;  /* 0x7f80000000047802 */ /* 0x000fe40000000f00 */
[----:B------:R-:W-:Y:S01]  /*dae0*/  STS [R11+0x400], R154 ;  /* 0x0004009a0b007388 */ /* 0x000fe20000000800 */
[----:B------:R-:W-:-:S03]  /*daf0*/  @P4 FFMA.FTZ R4, R164, c[0x0][0x238], R7 ;  /* 0x00008e00a4044a23 */ /* 0x000fc60000010007 */
        /* <DEDUP_REMOVED lines=56> */
[----:B------:R-:W-:Y:S02]  /*de80*/  IADD3 R6, R6, -R5, RZ ;  /* 0x8000000506067210 */ /* 0x000fe40007ffe0ff */
        /* <DEDUP_REMOVED lines=42> */
.L_x_154:
[----:B---34-:R-:W-:Y:S05]  /*e130*/  BSYNC B0 ;  /* 0x0000000000007941 */ /* 0x018fea0003800000 */
.L_x_153:
        /* <DEDUP_REMOVED lines=27> */
.L_x_156:
[----:B------:R-:W-:Y:S05]  /*e2f0*/  BSYNC B0 ;  /* 0x0000000000007941 */ /* 0x000fea0003800000 */
.L_x_155:
        /* <DEDUP_REMOVED lines=18> */
.L_x_158:
[----:B------:R-:W-:Y:S05]  /*e420*/  BSYNC B0 ;  /* 0x0000000000007941 */ /* 0x000fea0003800000 */
.L_x_157:
        /* <DEDUP_REMOVED lines=18> */
.L_x_160:
[----:B------:R-:W-:Y:S05]  /*e550*/  BSYNC B0 ;  /* 0x0000000000007941 */ /* 0x000fea0003800000 */
.L_x_159:
[----:B------:R-:W-:-:S04]  /*e560*/  IADD3 R2, R2, 0x30, RZ ;  /* 0x0000003002027810 */ /* 0x000fc80007ffe0ff */
[----:B------:R-:W-:-:S13]  /*e570*/  ISETP.GE.AND P0, PT, R2, UR11, PT ;  /* 0x0000000b02007c0c */ /* 0x000fda000bf06270 */
[----:B------:R-:W-:Y:S05]  /*e580*/  @P0 EXIT ;  /* 0x000000000000094d */ /* 0x000fea0003800000 */
        /* <DEDUP_REMOVED lines=9> */
[----:B-1----:R-:W-:Y:S04]  /*e620*/  STG.E.128 [R2.64], R52 ;  /* 0x0000003402007986 */ /* 0x002fe8000c101d12 */
[----:B------:R-:W-:Y:S04]  /*e630*/  STG.E.128 [R2.64+0x80], R36 ;  /* 0x0000802402007986 */ /* 0x000fe8000c101d12 */
[----:B------:R-:W-:Y:S04]  /*e640*/  STG.E.128 [R2.64+0x100], R20 ;  /* 0x0001001402007986 */ /* 0x000fe8000c101d12 */
[----:B------:R-:W-:Y:S01]  /*e650*/  STG.E.128 [R2.64+0x180], R68 ;  /* 0x0001804402007986 */ /* 0x000fe2000c101d12 */
[----:B------:R-:W-:Y:S05]  /*e660*/  EXIT ;  /* 0x000000000000794d */ /* 0x000fea0003800000 */
.L_x_161:
        /* <DEDUP_REMOVED lines=9> */
.L_x_2025:


//--------------------- .text._ZN5flash16flash_fwd_kernelI23Flash_fwd_kernel_traitsILi256ELi64ELi64ELi4ELb0ELb0EN7cutlass10bfloat16_tE19Flash_kernel_traitsILi256ELi64ELi64ELi4ES3_EELb0ELb0ELb1ELb0ELb0ELb0ELb0ELb0EEEvNS_16Flash_fwd_paramsE --------------------------
	.section	.text._ZN5flash16flash_fwd_kernelI23Flash_fwd_kernel_traitsILi256ELi64ELi64ELi4ELb0ELb0EN7cutlass10bfloat16_tE19Flash_kernel_traitsILi256ELi64ELi64ELi4ES3_EELb0ELb0ELb1ELb0ELb0ELb0ELb0ELb0EEEvNS_16Flash_fwd_paramsE,"ax",@progbits
	.sectioninfo	@"SHI_REGISTERS=255"
	.align	128
        .global         _ZN5flash16flash_fwd_kernelI23Flash_fwd_kernel_traitsILi256ELi64ELi64ELi4ELb0ELb0EN7cutlass10bfloat16_tE19Flash_kernel_traitsILi256ELi64ELi64ELi4ES3_EELb0ELb0ELb1ELb0ELb0ELb0ELb0ELb0EEEvNS_16Flash_fwd_paramsE
        .type           _ZN5flash16flash_fwd_kernelI23Flash_fwd_kernel_traitsILi256ELi64ELi64ELi4ELb0ELb0EN7cutlass10bfloat16_tE19Flash_kernel_traitsILi256ELi64ELi64ELi4ES3_EELb0ELb0ELb1ELb0ELb0ELb0ELb0ELb0EEEvNS_16Flash_fwd_paramsE,@function
        .size           _ZN5flash16flash_fwd_kernelI23Flash_fwd_kernel_traitsILi256ELi64ELi64ELi4ELb0ELb0EN7cutlass10bfloat16_tE19Flash_kernel_traitsILi256ELi64ELi64ELi4ES3_EELb0ELb0ELb1ELb0ELb0ELb0ELb0ELb0EEEvNS_16Flash_fwd_paramsE,(.L_x_2026 - _ZN5flash16flash_fwd_kernelI23Flash_fwd_kernel_traitsILi256ELi64ELi64ELi4ELb0ELb0EN7cutlass10bfloat16_tE19Flash_kernel_traitsILi256ELi64ELi64ELi4ES3_EELb0ELb0ELb1ELb0ELb0ELb0ELb0ELb0EEEvNS_16Flash_fwd_paramsE)
        .other          _ZN5flash16flash_fwd_kernelI23Flash_fwd_kernel_traitsILi256ELi64ELi64ELi4ELb0ELb0EN7cutlass10bfloat16_tE19Flash_kernel_traitsILi256ELi64ELi64ELi4ES3_EELb0ELb0ELb1ELb0ELb0ELb0ELb0ELb0EEEvNS_16Flash_fwd_paramsE,@"STO_CUDA_ENTRY STV_DEFAULT"
_ZN5flash16flash_fwd_kernelI23Flash_fwd_kernel_traitsILi256ELi64ELi64ELi4ELb0ELb0EN7cutlass10bfloat16_tE19Flash_kernel_traitsILi256ELi64ELi64ELi4ES3_EELb0ELb0ELb1ELb0ELb0ELb0ELb0ELb0EEEvNS_16Flash_fwd_paramsE:
.text._ZN5flash16flash_fwd_kernelI23Flash_fwd_kernel_traitsILi256ELi64ELi64ELi4ELb0ELb0EN7cutlass10bfloat16_tE19Flash_kernel_traitsILi256ELi64ELi64ELi4ES3_EELb0ELb0ELb1ELb0ELb0ELb0ELb0ELb0EEEvNS_16Flash_fwd_paramsE:
        /* <DEDUP_REMOVED lines=27> */
[----:B------:R-:W-:Y:S02]  /*01b0*/  IMAD.U32 R5, RZ, RZ, UR5 ;  /* 0x00000005ff057e24 */ /* 0x000fe4000f8e00ff */
[----:B------:R-:W-:Y:S01]  /*01c0*/  IMAD.U32 R4, RZ, RZ, UR4 ;  /* 0x00000004ff047e24 */ /* 0x000fe2000f8e00ff */
[----:B------:R-:W-:-:S04]  /*01d0*/  PLOP3.LUT P1, PT, PT, PT, UP1, 0x80, 0x0 ;  /* 0x000000000000781c */ /* 0x000fc80003f2f018 */
[----:B------:R1:W4:Y:S01]  /*01e0*/  @P0 LDG.E R5, [R4.64] ;  /* 0x0000001204050981 */ /* 0x000322000c1e1900 */
[----:B------:R-:W-:-:S06]  /*01f0*/  UIMAD.WIDE UR6, UR17, UR10, UR6 ;  /* 0x0000000a110672a5 */ /* 0x000fcc000f8e0206 */
[----:B------:R-:W-:Y:S02]  /*0200*/  IMAD.U32 R2, RZ, RZ, UR6 ;  /* 0x00000006ff027e24 */ /* 0x000fe4000f8e00ff */
[----:B------:R-:W-:-:S05]  /*0210*/  IMAD.U32 R3, RZ, RZ, UR7 ;  /* 0x00000007ff037e24 */ /* 0x000fca000f8e00ff */
[----:B------:R-:W5:Y:S01]  /*0220*/  @!P1 LDG.E R6, [R2.64] ;  /* 0x0000001202069981 */ /* 0x000f62000c1e1900 */
[----:B------:R-:W-:Y:S02]  /*0230*/  UMOV UR11, 0xffffffff ;  /* 0xffffffff000b7882 */ /* 0x000fe40000000000 */
[----:B------:R-:W-:Y:S01]  /*0240*/  UMOV UR21, URZ ;  /* 0x0000003f00157c82 */ /* 0x000fe20008000000 */
[----:B-1----:R-:W1:Y:S01]  /*0250*/  S2R R4, SR_TID.X ;  /* 0x0000000000047919 */ /* 0x002e620000002100 */
        /* <DEDUP_REMOVED lines=19> */
.L_x_162:
[----:B------:R-:W-:Y:S02]  /*0390*/  ULDC UR6, c[0x0][0x218] ;  /* 0x0000860000067ab9 */ /* 0x000fe40000000800 */
.L_x_163:
        /* <DEDUP_REMOVED lines=52> */
[----:B------:R-:W-:Y:S01]  /*06e0*/  ULDC.U8 UR20, c[0x0][0x328] ;  /* 0x0000ca0000147ab9 */ /* 0x000fe20000000000 */
[----:B------:R-:W-:Y:S01]  /*06f0*/  LOP3.LUT R3, R16, 0xfffffff8, RZ, 0xc0, !PT ;  /* 0xfffffff810037812 */ /* 0x000fe200078ec0ff */
[----:B------:R-:W-:Y:S01]  /*0700*/  UISETP.NE.AND UP2, UPT, UR20, URZ, UPT ;  /* 0x0000003f1400728c */ /* 0x000fe2000bf45270 */
[----:B------:R-:W-:Y:S01]  /*0710*/  SHF.R.S32.HI R16, RZ, 0x3, R16 ;  /* 0x00000003ff107819 */ /* 0x000fe20000011410 */
[----:B------:R-:W-:Y:S01]  /*0720*/  @UP0 UIMAD.WIDE.U32 UR8, UR11, UR6, URZ ;  /* 0x000000060b0802a5 */ /* 0x000fe2000f8e003f */
[----:B------:R-:W-:Y:S01]  /*0730*/  BSSY B0, `(.L_x_165) ;  /* 0x0000043000007945 */ /* 0x000fe20003800000 */
[----:B------:R-:W-:Y:S01]  /*0740*/  @!UP0 USHF.R.S32.HI UR21, URZ, 0x1f, UR17 ;  /* 0x0000001f3f158899 */ /* 0x000fe20008011411 */
[----:B------:R-:W-:Y:S01]  /*0750*/  IMAD.IADD R10, R4, 0x1, -R3 ;  /* 0x00000001040a7824 */ /* 0x000fe200078e0a03 */
[----:B------:R-:W-:Y:S01]  /*0760*/  ULDC.64 UR4, c[0x0][0x1e0] ;  /* 0x0000780000047ab9 */ /* 0x000fe20000000a00 */
[----:B------:R-:W-:Y:S01]  /*0770*/  SHF.R.S32.HI R17, RZ, 0x1f, R16 ;  /* 0x0000001fff117819 */ /* 0x000fe20000011410 */
[----:B------:R-:W-:Y:S01]  /*0780*/  UISETP.NE.OR UP3, UPT, UR15, URZ, !UP2 ;  /* 0x0000003f0f00728c */ /* 0x000fe2000d765670 */
[----:B------:R-:W-:Y:S01]  /*0790*/  IMAD.SHL.U32 R9, R10, 0x8, RZ ;  /* 0x000000080a097824 */ /* 0x000fe200078e00ff */
[----:B------:R-:W-:-:S02]  /*07a0*/  @!UP0 UIMAD UR21, UR21, UR4, URZ ;  /* 0x00000004151582a4 */ /* 0x000fc4000f8e023f */
[----:B------:R-:W-:Y:S01]  /*07b0*/  @UP0 UIMAD UR7, UR11, UR7, UR9 ;  /* 0x000000070b0702a4 */ /* 0x000fe2000f8e0209 */
[----:B------:R-:W-:Y:S01]  /*07c0*/  IMAD.WIDE R18, R19, 0x40, R16 ;  /* 0x0000004013127825 */ /* 0x000fe200078e0210 */
[----:B------:R-:W-:Y:S01]  /*07d0*/  ULDC UR10, c[0x0][0x214] ;  /* 0x00008500000a7ab9 */ /* 0x000fe20000000800 */
[C---:B------:R-:W-:Y:S01]  /*07e0*/  IADD3 R8, R9.reuse, 0x40, RZ ;  /* 0x0000004009087810 */ /* 0x040fe20007ffe0ff */
[----:B------:R-:W-:Y:S01]  /*07f0*/  @UP1 ULDC UR15, c[0x0][0x210] ;  /* 0x00008400000f1ab9 */ /* 0x000fe20000000800 */
[C---:B------:R-:W-:Y:S01]  /*0800*/  IADD3 R7, R9.reuse, 0x80, RZ ;  /* 0x0000008009077810 */ /* 0x040fe20007ffe0ff */
[----:B------:R-:W-:Y:S01]  /*0810*/  @!UP0 UIMAD.WIDE.U32 UR24, UR17, UR4, URZ ;  /* 0x00000004111882a5 */ /* 0x000fe2000f8e003f */
[----:B------:R-:W-:Y:S01]  /*0820*/  IADD3 R6, R9, 0xc0, RZ ;  /* 0x000000c009067810 */ /* 0x000fe20007ffe0ff */
[----:B------:R-:W-:Y:S02]  /*0830*/  ULDC UR9, c[0x0][0x234] ;  /* 0x00008d0000097ab9 */ /* 0x000fe40000000800 */
[----:B------:R-:W-:-:S02]  /*0840*/  @UP1 UIMAD UR15, UR15, UR10, URZ ;  /* 0x0000000a0f0f12a4 */ /* 0x000fc4000f8e023f */
[----:B------:R-:W-:Y:S02]  /*0850*/  @!UP1 USEL UR15, UR10, UR9, !UP2 ;  /* 0x000000090a0f9287 */ /* 0x000fe4000d000000 */
[----:B------:R-:W-:Y:S02]  /*0860*/  @!UP0 UIMAD UR21, UR17, UR5, UR21 ;  /* 0x00000005111582a4 */ /* 0x000fe4000f8e0215 */
[----:B------:R-:W-:Y:S02]  /*0870*/  ULDC UR6, c[0x0][0x1c0] ;  /* 0x0000700000067ab9 */ /* 0x000fe40000000800 */
[----:B------:R-:W-:Y:S02]  /*0880*/  @UP1 UMOV UR20, 0x1 ;  /* 0x0000000100141882 */ /* 0x000fe40000000000 */
[----:B------:R-:W-:Y:S02]  /*0890*/  @!UP1 UIMAD UR20, UR15, UR6, URZ ;  /* 0x000000060f1492a4 */ /* 0x000fe4000f8e023f */
[----:B------:R-:W-:-:S02]  /*08a0*/  USHF.R.S32.HI UR22, URZ, 0x1f, UR12 ;  /* 0x0000001f3f167899 */ /* 0x000fc4000801140c */
[----:B------:R-:W-:Y:S02]  /*08b0*/  @!UP0 UMOV UR8, UR24 ;  /* 0x0000001800088c82 */ /* 0x000fe40008000000 */
[----:B------:R-:W-:Y:S01]  /*08c0*/  @!UP0 UIADD3 UR7, UR25, UR21, URZ ;  /* 0x0000001519078290 */ /* 0x000fe2000fffe03f */
[C---:B------:R-:W-:Y:S01]  /*08d0*/  IADD3 R2, P0, R9.reuse, UR8, RZ ;  /* 0x0000000809027c10 */ /* 0x040fe2000ff1e0ff */
[----:B------:R-:W-:Y:S02]  /*08e0*/  UIADD3 UR16, -UR14, UR16, URZ ;  /* 0x000000100e107290 */ /* 0x000fe4000fffe13f */
[----:B------:R-:W-:Y:S02]  /*08f0*/  @!UP3 UIMAD UR23, UR17, UR10, URZ ;  /* 0x0000000a1117b2a4 */ /* 0x000fe4000f8e023f */
[----:B------:R-:W-:Y:S01]  /*0900*/  UIMAD UR20, UR17, UR20, URZ ;  /* 0x00000014111472a4 */ /* 0x000fe2000f8e023f */
[----:B------:R-:W-:Y:S01]  /*0910*/  LEA.HI.X.SX32 R3, R9, UR7, 0x1, P0 ;  /* 0x0000000709037c11 */ /* 0x000fe200080f0eff */
[----:B------:R-:W-:Y:S01]  /*0920*/  ULDC.64 UR4, c[0x0][0x1f0] ;  /* 0x00007c0000047ab9 */ /* 0x000fe20000000a00 */
[----:B------:R-:W-:Y:S01]  /*0930*/  ISETP.GE.AND P0, PT, R16, UR16, PT ;  /* 0x0000001010007c0c */ /* 0x000fe2000bf06270 */
[----:B------:R-:W-:-:S02]  /*0940*/  UIMAD UR4, UR22, UR4, URZ ;  /* 0x00000004160472a4 */ /* 0x000fc4000f8e023f */
[----:B------:R-:W-:Y:S01]  /*0950*/  @!UP3 USEL UR23, UR23, UR11, !UP0 ;  /* 0x0000000b1717b287 */ /* 0x000fe2000c000000 */
[----:B-1----:R-:W-:Y:S01]  /*0960*/  IMAD.WIDE.U32 R12, R12, c[0x0][0x1f0], R2 ;  /* 0x00007c000c0c7a25 */ /* 0x002fe200078e0002 */
[----:B------:R-:W-:Y:S02]  /*0970*/  @UP1 ULDC UR22, c[0x0][0x210] ;  /* 0x0000840000161ab9 */ /* 0x000fe40000000800 */
[----:B------:R-:W-:Y:S02]  /*0980*/  USEL UR20, UR20, URZ, UP3 ;  /* 0x0000003f14147287 */ /* 0x000fe40009800000 */
[----:B------:R-:W-:Y:S02]  /*0990*/  @!UP1 UMOV UR22, 0x1 ;  /* 0x0000000100169882 */ /* 0x000fe40000000000 */
[----:B------:R-:W-:Y:S02]  /*09a0*/  UIMAD UR14, UR14, UR22, URZ ;  /* 0x000000160e0e72a4 */ /* 0x000fe4000f8e023f */
[----:B------:R-:W-:-:S02]  /*09b0*/  UIMAD UR15, UR12, UR15, UR20 ;  /* 0x0000000f0c0f72a4 */ /* 0x000fc4000f8e0214 */
[----:B------:R-:W-:Y:S02]  /*09c0*/  UMOV UR26, URZ ;  /* 0x0000003f001a7c82 */ /* 0x000fe40008000000 */
[----:B------:R-:W-:Y:S02]  /*09d0*/  @!UP3 UMOV UR26, UR23 ;  /* 0x00000017001abc82 */ /* 0x000fe40008000000 */
[----:B------:R-:W-:Y:S02]  /*09e0*/  UIMAD UR4, UR12, UR5, UR4 ;  /* 0x000000050c0472a4 */ /* 0x000fe4000f8e0204 */
[----:B------:R-:W-:Y:S02]  /*09f0*/  UMOV UR27, URZ ;  /* 0x0000003f001b7c82 */ /* 0x000fe40008000000 */
[----:B------:R-:W-:Y:S02]  /*0a00*/  USHF.R.S32.HI UR6, URZ, 0x1f, UR14 ;  /* 0x0000001f3f067899 */ /* 0x000fe4000801140e */
[----:B------:R-:W-:Y:S01]  /*0a10*/  @!UP3 USHF.R.S32.HI UR27, URZ, 0x1f, UR23 ;  /* 0x0000001f3f1bb899 */ /* 0x000fe20008011417 */
[----:B------:R-:W-:Y:S01]  /*0a20*/  IADD3 R15, R13, UR4, RZ ;  /* 0x000000040d0f7c10 */ /* 0x000fe2000fffe0ff */
[----:B------:R-:W-:-:S02]  /*0a30*/  USHF.R.S32.HI UR7, URZ, 0x1f, UR15 ;  /* 0x0000001f3f077899 */ /* 0x000fc4000801140f */
[----:B------:R-:W-:-:S04]  /*0a40*/  UIADD3 UR14, UP1, UP0, UR14, UR26, UR15 ;  /* 0x0000001a0e0e7290 */ /* 0x000fc8000f83e00f */
[----:B------:R-:W-:Y:S01]  /*0a50*/  UIADD3.X UR6, UR6, UR27, UR7, UP1, UP0 ;  /* 0x0000001b06067290 */ /* 0x000fe20008fe0407 */
[----:B------:R-:W-:Y:S06]  /*0a60*/  @P0 BRA `(.L_x_166) ;  /* 0x000000f000000947 */ /* 0x000fec0003800000 */
        /* <DEDUP_REMOVED lines=15> */
.L_x_166:
[----:B------:R-:W-:Y:S05]  /*0b60*/  BSYNC B0 ;  /* 0x0000000000007941 */ /* 0x000fea0003800000 */
.L_x_165:
        /* <DEDUP_REMOVED lines=18> */
[----:B------:R1:W-:Y:S04]  /*0c90*/  @!P3 STG.E.128 [R2.64], RZ ;  /* 0x000000ff0200b986 */ /* 0x0003e8000c101d12 */
[----:B------:R1:W-:Y:S04]  /*0ca0*/  @!P2 STG.E.128 [R2.64+0x80], RZ ;  /* 0x000080ff0200a986 */ /* 0x0003e8000c101d12 */
[----:B------:R1:W-:Y:S04]  /*0cb0*/  @!P1 STG.E.128 [R2.64+0x100], RZ ;  /* 0x000100ff02009986 */ /* 0x0003e8000c101d12 */
[----:B------:R1:W-:Y:S02]  /*0cc0*/  @!P0 STG.E.128 [R2.64+0x180], RZ ;  /* 0x000180ff02008986 */ /* 0x0003e4000c101d12 */
.L_x_168:
[----:B------:R-:W-:Y:S05]  /*0cd0*/  BSYNC B0 ;  /* 0x0000000000007941 */ /* 0x000fea0003800000 */
.L_x_167:
        /* <DEDUP_REMOVED lines=22> */
.L_x_170:
[----:B------:R-:W-:Y:S05]  /*0e40*/  BSYNC B0 ;  /* 0x0000000000007941 */ /* 0x000fea0003800000 */
.L_x_169:
[----:B-1----:R-:W-:Y:S01]  /*0e50*/  IADD3 R2, R16, 0x30, RZ ;  /* 0x0000003010027810 */ /* 0x002fe20007ffe0ff */
[----:B------:R-:W-:Y:S03]  /*0e60*/  BSSY B0, `(.L_x_171) ;  /* 0x0000014000007945 */ /* 0x000fe60003800000 */
[----:B------:R-:W-:-:S13]  /*0e70*/  ISETP.GE.AND P0, PT, R2, UR16, PT ;  /* 0x0000001002007c0c */ /* 0x000fda000bf06270 */
[----:B------:R-:W-:Y:S05]  /*0e80*/  @P0 BRA `(.L_x_172) ;  /* 0x0000011000000947 */ /* 0x000fea0003800000 */
[----:B------:R-:W-:Y:S01]  /*0e90*/  IADD3 R3, P0, R18, 0x30, RZ ;  /* 0x0000003012037810 */ /* 0x000fe20007f1e0ff */
[----:B------:R-:W-:Y:S01]  /*0ea0*/  IMAD.MOV.U32 R13, RZ, RZ, R15 ;  /* 0x000000ffff0d7224 */ /* 0x000fe200078e000f */
[----:B------:R-:W-:Y:S02]  /*0eb0*/  ISETP.GE.AND P3, PT, R9, c[0x0][0x220], PT ;  /* 0x0000880009007a0c */ /* 0x000fe40003f66270 */
        /* <DEDUP_REMOVED lines=14> */
.L_x_172:
[----:B------:R-:W-:Y:S05]  /*0fa0*/  BSYNC B0 ;  /* 0x0000000000007941 */ /* 0x000fea0003800000 */
.L_x_171:
[----:B------:R-:W-:-:S04]  /*0fb0*/  ISETP.NE.AND P6, PT, R10, RZ, PT ;  /* 0x000000ff0a00720c */ /* 0x000fc80003fc5270 */
[----:B------:R-:W-:Y:S02]  /*0fc0*/  ISETP.GE.OR P5, PT, R16, UR16, P6 ;  /* 0x0000001010007c0c */ /* 0x000fe4000b7a6670 */
[----:B------:R-:W-:Y:S02]  /*0fd0*/  ISETP.GE.OR P4, PT, R5, UR16, P6 ;  /* 0x0000001005007c0c */ /* 0x000fe4000b786670 */
[----:B------:R-:W-:Y:S02]  /*0fe0*/  ISETP.GE.OR P3, PT, R4, UR16, P6 ;  /* 0x0000001004007c0c */ /* 0x000fe4000b766670 */
[----:B------:R-:W-:-:S07]  /*0ff0*/  ISETP.GE.OR P6, PT, R2, UR16, P6 ;  /* 0x0000001002007c0c */ /* 0x000fce000b7c6670 */
[----:B-1----:R-:W-:Y:S02]  /*1000*/  @!P5 IMAD R7, R16, UR22, RZ ;  /* 0x000000161007dc24 */ /* 0x002fe4000f8e02ff */
[----:B------:R-:W-:Y:S02]  /*1010*/  @!P4 IMAD R0, R5, UR22, RZ ;  /* 0x000000160500cc24 */ /* 0x000fe4000f8e02ff */
        /* <DEDUP_REMOVED lines=28> */
.L_x_164:
        /* <DEDUP_REMOVED lines=32> */
.L_x_173:
[----:B------:R-:W-:Y:S01]  /*13e0*/  IABS R0, c[0x0][0x1c8] ;  /* 0x0000720000007a13 */ /* 0x000fe20000000000 */
[----:B------:R-:W1:Y:S01]  /*13f0*/  S2R R2, SR_CTAID.Z ;  /* 0x0000000000027919 */ /* 0x000e620000002700 */
[----:B------:R-:W-:Y:S02]  /*1400*/  UMOV UR26, URZ ;  /* 0x0000003f001a7c82 */ /* 0x000fe40008000000 */
[----:B------:R-:W2:Y:S01]  /*1410*/  R2UR UR7, R0 ;  /* 0x00000000000773c2 */ /* 0x000ea200000e0000 */
[----:B-1----:R-:W-:Y:S01]  /*1420*/  IABS R2, R2 ;  /* 0x0000000200027213 */ /* 0x002fe20000000000 */
[----:B--2---:R-:W1:Y:S06]  /*1430*/  I2F.RP R5, UR7 ;  /* 0x0000000700057d06 */ /* 0x004e6c0008209400 */
[----:B------:R-:W2:Y:S02]  /*1440*/  R2UR UR5, R2 ;  /* 0x00000000020573c2 */ /* 0x000ea400000e0000 */
[----:B-1----:R-:W1:Y:S02]  /*1450*/  MUFU.RCP R3, R5 ;  /* 0x0000000500037308 */ /* 0x002e640000001000 */
[----:B-1----:R-:W-:-:S06]  /*1460*/  IADD3 R3, R3, 0xffffffe, RZ ;  /* 0x0ffffffe03037810 */ /* 0x002fcc0007ffe0ff */
[----:B------:R-:W1:Y:S02]  /*1470*/  F2I.FTZ.U32.TRUNC.NTZ R0, R3 ;  /* 0x0000000300007305 */ /* 0x000e64000021f000 */
[----:B-1----:R-:W1:Y:S02]  /*1480*/  R2UR UR27, R0 ;  /* 0x00000000001b73c2 */ /* 0x002e6400000e0000 */
[----:B-1----:R-:W-:-:S04]  /*1490*/  UIADD3 UR4, URZ, -UR27, URZ ;  /* 0x8000001b3f047290 */ /* 0x002fc8000fffe03f */
[----:B------:R-:W-:-:S04]  /*14a0*/  UIMAD UR4, UR4, UR7, URZ ;  /* 0x00000007040472a4 */ /* 0x000fc8000f8e023f */
[----:B------:R-:W-:-:S07]  /*14b0*/  UIMAD.WIDE.U32 UR26, UR27, UR4, UR26 ;  /* 0x000000041b1a72a5 */ /* 0x000fce000f8e001a */
[----:B------:R-:W-:Y:S02]  /*14c0*/  UMOV UR25, UR27 ;  /* 0x0000001b00197c82 */ /* 0x000fe40008000000 */
[----:B--2---:R-:W-:Y:S02]  /*14d0*/  UIMAD.WIDE.U32 UR26, UR25, UR5, URZ ;  /* 0x00000005191a72a5 */ /* 0x004fe4000f8e003f */
        /* <DEDUP_REMOVED lines=34> */
.L_x_174:
[----:B------:R-:W-:Y:S01]  /*1700*/  SHF.R.S32.HI R3, RZ, 0x1f, R4 ;  /* 0x0000001fff037819 */ /* 0x000fe20000011404 */
[----:B------:R-:W1:Y:S01]  /*1710*/  S2R R16, SR_CTAID.Z ;  /* 0x0000000000107919 */ /* 0x000e620000002700 */
[----:B------:R-:W-:Y:S01]  /*1720*/  ULDC.64 UR4, c[0x0][0x1b8] ;  /* 0x00006e0000047ab9 */ /* 0x000fe20000000a00 */
[----:B------:R-:W-:Y:S01]  /*1730*/  IMAD.U32 R232, RZ, RZ, UR22 ;  /* 0x00000016ffe87e24 */ /* 0x000fe2000f8e00ff */
[CC--:B------:R-:W-:Y:S01]  /*1740*/  LEA.HI R5, R3.reuse, R4.reuse, RZ, 0x3 ;  /* 0x0000000403057211 */ /* 0x0c0fe200078f18ff */
[----:B------:R-:W-:Y:S01]  /*1750*/  UIMAD UR4, UR27, UR4, URZ ;  /* 0x000000041b0472a4 */ /* 0x000fe2000f8e023f */
[----:B------:R-:W-:Y:S01]  /*1760*/  LEA.HI R11, R3, R4, RZ, 0x4 ;  /* 0x00000004030b7211 */ /* 0x000fe200078f20ff */
[----:B------:R-:W-:Y:S01]  /*1770*/  IMAD.U32 R166, RZ, RZ, UR22 ;  /* 0x00000016ffa67e24 */ /* 0x000fe2000f8e00ff */
[----:B------:R-:W-:Y:S01]  /*1780*/  SHF.R.S32.HI R14, RZ, 0x3, R5 ;  /* 0x00000003ff0e7819 */ /* 0x000fe20000011405 */
[----:B------:R-:W-:Y:S01]  /*1790*/  IMAD.U32 R19, RZ, RZ, UR13 ;  /* 0x0000000dff137e24 */ /* 0x000fe2000f8e00ff */
[----:B------:R-:W-:Y:S01]  /*17a0*/  SHF.R.S32.HI R0, RZ, 0x4, R11 ;  /* 0x00000004ff007819 */ /* 0x000fe2000001140b */
[----:B------:R-:W-:Y:S01]  /*17b0*/  BSSY B0, `(.L_x_175) ;  /* 0x000006e000007945 */ /* 0x000fe20003800000 */
[----:B------:R-:W-:Y:S01]  /*17c0*/  LOP3.LUT R5, R5, 0xfffffff8, RZ, 0xc0, !PT ;  /* 0xfffffff805057812 */ /* 0x000fe200078ec0ff */
[----:B------:R-:W-:Y:S01]  /*17d0*/  IMAD.SHL.U32 R7, R14, 0x40, RZ ;  /* 0x000000400e077824 */ /* 0x000fe200078e00ff */
[----:B------:R-:W-:-:S02]  /*17e0*/  LEA.HI R225, R11, R0, RZ, 0x1 ;  /* 0x000000000be17211 */ /* 0x000fc400078f08ff */
[----:B------:R-:W-:Y:S01]  /*17f0*/  LOP3.LUT R11, R11, 0xfffffff0, RZ, 0xc0, !PT ;  /* 0xfffffff00b0b7812 */ /* 0x000fe200078ec0ff */
[----:B------:R-:W-:Y:S01]  /*1800*/  IMAD.IADD R2, R4, 0x1, -R5 ;  /* 0x0000000104027824 */ /* 0x000fe200078e0a05 */
[----:B------:R-:W-:Y:S02]  /*1810*/  LOP3.LUT R225, R225, 0xfffffffe, RZ, 0xc0, !PT ;  /* 0xfffffffee1e17812 */ /* 0x000fe400078ec0ff */
[----:B------:R-:W-:Y:S01]  /*1820*/  LOP3.LUT R7, R7, 0x1c0, RZ, 0xc0, !PT ;  /* 0x000001c007077812 */ /* 0x000fe200078ec0ff */
[----:B------:R-:W-:Y:S01]  /*1830*/  IMAD.SHL.U32 R240, R2, 0x8, RZ ;  /* 0x0000000802f07824 */ /* 0x000fe200078e00ff */
[----:B------:R-:W-:Y:S01]  /*1840*/  SHF.R.S32.HI R15, RZ, 0x1f, R14 ;  /* 0x0000001fff0f7819 */ /* 0x000fe2000001140e */
[----:B------:R-:W-:Y:S01]  /*1850*/  IMAD.IADD R11, R4, 0x1, -R11 ;  /* 0x00000001040b7824 */ /* 0x000fe200078e0a0b */
[----:B------:R-:W-:Y:S01]  /*1860*/  SHF.R.U32.HI R230, RZ, 0x3, R7 ;  /* 0x00000003ffe67819 */ /* 0x000fe20000011607 */
[----:B------:R-:W-:Y:S01]  /*1870*/  IMAD.IADD R225, R0, 0x1, -R225 ;  /* 0x0000000100e17824 */ /* 0x000fe200078e0ae1 */
[----:B------:R-:W-:Y:S01]  /*1880*/  LOP3.LUT R5, R7, 0x38, R240, 0xf8, !PT ;  /* 0x0000003807057812 */ /* 0x000fe200078ef8f0 */
[----:B------:R-:W-:Y:S01]  /*1890*/  IMAD R7, R15, c[0x0][0x198], RZ ;  /* 0x000066000f077a24 */ /* 0x000fe200078e02ff */
[----:B------:R-:W-:Y:S01]  /*18a0*/  SHF.R.S32.HI R0, RZ, 0x1f, R11 ;  /* 0x0000001fff007819 */ /* 0x000fe2000001140b */
[----:B------:R-:W-:Y:S01]  /*18b0*/  IMAD.WIDE R18, R19, 0x40, R14 ;  /* 0x0000004013127825 */ /* 0x000fe200078e020e */
[----:B------:R-:W-:-:S02]  /*18c0*/  LOP3.LUT R230, R5, R230, RZ, 0x3c, !PT ;  /* 0x000000e605e67212 */ /* 0x000fc400078e3cff */
[----:B------:R-:W-:Y:S01]  /*18d0*/  LEA.HI R5, R0, R11, RZ, 0x3 ;  /* 0x0000000b00057211 */ /* 0x000fe200078f18ff */
[----:B------:R-:W-:Y:S01]  /*18e0*/  IMAD R6, R14, c[0x0][0x19c], R7 ;  /* 0x000067000e067a24 */ /* 0x000fe200078e0207 */
[-C--:B------:R-:W-:Y:S01]  /*18f0*/  LEA.HI R9, R3, R4.reuse, RZ, 0x6 ;  /* 0x0000000403097211 */ /* 0x080fe200078f30ff */
[----:B------:R-:W-:Y:S01]  /*1900*/  IMAD.SHL.U32 R7, R225, 0x8, RZ ;  /* 0x00000008e1077824 */ /* 0x000fe200078e00ff */
[--C-:B------:R-:W-:Y:S02]  /*1910*/  SHF.R.S32.HI R241, RZ, 0x1f, R240.reuse ;  /* 0x0000001ffff17819 */ /* 0x100fe400000114f0 */
[----:B------:R-:W-:Y:S01]  /*1920*/  IADD3 R12, P0, R240, UR6, RZ ;  /* 0x00000006f00c7c10 */ /* 0x000fe2000ff1e0ff */
[----:B------:R-:W-:Y:S01]  /*1930*/  IMAD.SHL.U32 R9, R9, 0x8, RZ ;  /* 0x0000000809097824 */ /* 0x000fe200078e00ff */
[----:B------:R-:W-:Y:S01]  /*1940*/  LOP3.LUT R0, R5, 0xfffffff8, RZ, 0xc0, !PT ;  /* 0xfffffff805007812 */ /* 0x000fe200078ec0ff */
[----:B------:R-:W-:Y:S01]  /*1950*/  IMAD.WIDE.U32 R20, R14, c[0x0][0x198], R240 ;  /* 0x000066000e147a25 */ /* 0x000fe200078e00f0 */
[----:B------:R-:W-:Y:S01]  /*1960*/  IADD3.X R13, R241, UR20, RZ, P0, !PT ;  /* 0x00000014f10d7c10 */ /* 0x000fe200087fe4ff */
[----:B------:R-:W-:Y:S01]  /*1970*/  ULDC.64 UR6, c[0x0][0x1b0] ;  /* 0x00006c0000067ab9 */ /* 0x000fe20000000a00 */
[----:B------:R-:W-:Y:S01]  /*1980*/  LOP3.LUT R230, R230, 0xfffffe00, R9, 0xf8, !PT ;  /* 0xfffffe00e6e67812 */ /* 0x000fe200078ef809 */
[----:B------:R-:W-:Y:S01]  /*1990*/  IMAD.IADD R0, R11, 0x1, -R0 ;  /* 0x000000010b007824 */ /* 0x000fe200078e0a00 */
[----:B------:R-:W-:Y:S01]  /*19a0*/  IADD3 R10, P0, R20, UR24, RZ ;  /* 0x00000018140a7c10 */ /* 0x000fe2000ff1e0ff */
[----:B-1----:R-:W-:Y:S01]  /*19b0*/  IMAD.WIDE.U32 R16, R16, c[0x0][0x1a8], R12 ;  /* 0x00006a0010107a25 */ /* 0x002fe200078e000c */
[----:B------:R-:W-:Y:S01]  /*19c0*/  UIMAD UR6, UR27, UR6, URZ ;  /* 0x000000061b0672a4 */ /* 0x000fe2000f8e023f */
[----:B------:R-:W-:Y:S01]  /*19d0*/  IADD3 R229, R240, 0x40, RZ ;  /* 0x00000040f0e57810 */ /* 0x000fe20007ffe0ff */
[----:B------:R-:W-:Y:S01]  /*19e0*/  UIADD3 UR20, -UR14, UR16, URZ ;  /* 0x000000100e147290 */ /* 0x000fe2000fffe13f */
[----:B------:R-:W-:Y:S01]  /*19f0*/  IMAD R9, R15, c[0x0][0x1a0], RZ ;  /* 0x000068000f097a24 */ /* 0x000fe200078e02ff */
[----:B------:R-:W-:Y:S01]  /*1a00*/  LOP3.LUT P2, RZ, R0, 0x4, RZ, 0xc0, !PT ;  /* 0x0000000400ff7812 */ /* 0x000fe2000784c0ff */
[----:B------:R-:W-:Y:S01]  /*1a10*/  IMAD.WIDE.U32 R12, R14, c[0x0][0x1a0], R240 ;  /* 0x000068000e0c7a25 */ /* 0x000fe200078e00f0 */
[C---:B------:R-:W-:Y:S01]  /*1a20*/  LOP3.LUT P1, RZ, R0.reuse, 0x2, RZ, 0xc0, !PT ;  /* 0x0000000200ff7812 */ /* 0x040fe2000782c0ff */
[----:B------:R-:W-:Y:S01]  /*1a30*/  UIMAD UR7, UR22, UR7, UR6 ;  /* 0x00000007160772a4 */ /* 0x000fe2000f8e0206 */
[----:B------:R-:W-:Y:S01]  /*1a40*/  IADD3.X R11, R21, UR23, R6, P0, !PT ;  /* 0x00000017150b7c10 */ /* 0x000fe200087fe406 */
[----:B------:R-:W-:Y:S01]  /*1a50*/  IMAD.SHL.U32 R0, R0, 0x40, RZ ;  /* 0x0000004000007824 */ /* 0x000fe200078e00ff */
[----:B------:R-:W-:Y:S01]  /*1a60*/  IADD3 R8, P0, R12, UR28, RZ ;  /* 0x0000001c0c087c10 */ /* 0x000fe2000ff1e0ff */
[----:B------:R-:W-:Y:S01]  /*1a70*/  IMAD R6, R14, c[0x0][0x1a4], R9 ;  /* 0x000069000e067a24 */ /* 0x000fe200078e0209 */
[----:B------:R-:W-:Y:S01]  /*1a80*/  UIMAD UR6, UR22, UR5, UR4 ;  /* 0x00000005160672a4 */ /* 0x000fe2000f8e0204 */
[----:B------:R-:W-:Y:S01]  /*1a90*/  IMAD.SHL.U32 R5, R5, 0x40, RZ ;  /* 0x0000004005057824 */ /* 0x000fe200078e00ff */
[----:B------:R-:W-:Y:S01]  /*1aa0*/  LOP3.LUT R0, R0, 0x1c0, RZ, 0xc0, !PT ;  /* 0x000001c000007812 */ /* 0x000fe200078ec0ff */
[----:B------:R-:W-:Y:S01]  /*1ab0*/  ULDC.64 UR4, c[0x0][0x1a8] ;  /* 0x00006a0000047ab9 */ /* 0x000fe20000000a00 */
[----:B------:R-:W-:Y:S01]  /*1ac0*/  IADD3.X R9, R13, UR26, R6, P0, !PT ;  /* 0x0000001a0d097c10 */ /* 0x000fe200087fe406 */
[----:B------:R-:W-:Y:S01]  /*1ad0*/  UIMAD UR4, UR25, UR4, URZ ;  /* 0x00000004190472a4 */ /* 0x000fe2000f8e023f */
[----:B------:R-:W-:Y:S01]  /*1ae0*/  LOP3.LUT R7, R0, 0x8, R7, 0xf8, !PT ;  /* 0x0000000800077812 */ /* 0x000fe200078ef807 */
[----:B------:R-:W-:Y:S01]  /*1af0*/  IMAD.WIDE.U32 R232, R232, c[0x0][0x1b0], R10 ;  /* 0x00006c00e8e87a25 */ /* 0x000fe200078e000a */
[----:B------:R-:W-:Y:S01]  /*1b00*/  ISETP.GE.AND P0, PT, R14, UR20, PT ;  /* 0x000000140e007c0c */ /* 0x000fe2000bf06270 */
[----:B------:R-:W-:Y:S01]  /*1b10*/  UIMAD UR4, UR12, UR5, UR4 ;  /* 0x000000050c0472a4 */ /* 0x000fe2000f8e0204 */
[----:B------:R-:W-:Y:S01]  /*1b20*/  SHF.R.U32.HI R0, RZ, 0x3, R0 ;  /* 0x00000003ff007819 */ /* 0x000fe20000011600 */
[----:B------:R-:W-:Y:S01]  /*1b30*/  IMAD.WIDE.U32 R166, R166, c[0x0][0x1b8], R8 ;  /* 0x00006e00a6a67a25 */ /* 0x000fe200078e0008 */
[----:B------:R-:W-:-:S02]  /*1b40*/  LEA.HI R6, R3, R4, RZ, 0x5 ;  /* 0x0000000403067211 */ /* 0x000fc400078f28ff */
[----:B------:R-:W-:Y:S01]  /*1b50*/  LOP3.LUT R0, R7, R0, RZ, 0x3c, !PT ;  /* 0x0000000007007212 */ /* 0x000fe200078e3cff */
[----:B------:R-:W-:Y:S01]  /*1b60*/  IMAD.MOV.U32 R7, RZ, RZ, 0x10 ;  /* 0x00000010ff077424 */ /* 0x000fe200078e00ff */
[----:B------:R-:W-:Y:S01]  /*1b70*/  IADD3 R13, R17, UR4, RZ ;  /* 0x00000004110d7c10 */ /* 0x000fe2000fffe0ff */
[----:B------:R-:W-:Y:S01]  /*1b80*/  IMAD.SHL.U32 R230, R230, 0x2, RZ ;  /* 0x00000002e6e67824 */ /* 0x000fe200078e00ff */
[----:B------:R-:W-:Y:S01]  /*1b90*/  LOP3.LUT R0, R0, 0xfffffe00, R5, 0xf8, !PT ;  /* 0xfffffe0000007812 */ /* 0x000fe200078ef805 */
[----:B------:R-:W-:Y:S01]  /*1ba0*/  IMAD.MOV.U32 R5, RZ, RZ, 0x20 ;  /* 0x00000020ff057424 */ /* 0x000fe200078e00ff */
[----:B------:R-:W-:Y:S02]  /*1bb0*/  SHF.R.S32.HI R89, RZ, 0x5, R6 ;  /* 0x00000005ff597819 */ /* 0x000fe40000011406 */
[C---:B------:R-:W-:Y:S02]  /*1bc0*/  IADD3 R228, R240.reuse, 0x80, RZ ;  /* 0x00000080f0e47810 */ /* 0x040fe40007ffe0ff */
[----:B------:R-:W-:-:S02]  /*1bd0*/  IADD3 R227, R240, 0xc0, RZ ;  /* 0x000000c0f0e37810 */ /* 0x000fc40007ffe0ff */
[----:B------:R-:W-:Y:S02]  /*1be0*/  SEL R7, R7, 0xfffffff0, !P1 ;  /* 0xfffffff007077807 */ /* 0x000fe40004800000 */
[----:B------:R-:W-:Y:S02]  /*1bf0*/  SEL R5, R5, 0xffffffe0, !P2 ;  /* 0xffffffe005057807 */ /* 0x000fe40005000000 */
[----:B------:R-:W-:Y:S02]  /*1c00*/  IADD3 R235, R233, UR7, RZ ;  /* 0x00000007e9eb7c10 */ /* 0x000fe4000fffe0ff */
[----:B------:R-:W-:Y:S01]  /*1c10*/  IADD3 R197, R167, UR6, RZ ;  /* 0x00000006a7c57c10 */ /* 0x000fe2000fffe0ff */
        /* <DEDUP_REMOVED lines=39> */
.L_x_176:
[----:B------:R-:W-:Y:S05]  /*1e90*/  BSYNC B0 ;  /* 0x0000000000007941 */ /* 0x000fea0003800000 */
.L_x_175:
[----:B-1----:R-:W-:Y:S01]  /*1ea0*/  IADD3 R10, R14, 0x10, RZ ;  /* 0x000000100e0a7810 */ /* 0x002fe20007ffe0ff */
[----:B------:R-:W-:Y:S03]  /*1eb0*/  BSSY B0, `(.L_x_177) ;  /* 0x000002c000007945 */ /* 0x000fe60003800000 */
[----:B------:R-:W-:-:S13]  /*1ec0*/  ISETP.GE.AND P0, PT, R10, UR20, PT ;  /* 0x000000140a007c0c */ /* 0x000fda000bf06270 */
[----:B------:R-:W-:Y:S05]  /*1ed0*/  @P0 BRA `(.L_x_178) ;  /* 0x0000029000000947 */ /* 0x000fea0003800000 */
[----:B------:R-:W-:Y:S01]  /*1ee0*/  IADD3 R8, P0, R18, 0x10, RZ ;  /* 0x0000001012087810 */ /* 0x000fe20007f1e0ff */
        /* <DEDUP_REMOVED lines=40> */
.L_x_178:
[----:B------:R-:W-:Y:S05]  /*2170*/  BSYNC B0 ;  /* 0x0000000000007941 */ /* 0x000fea0003800000 */
.L_x_177:
        /* <DEDUP_REMOVED lines=45> */
.L_x_180:
[----:B------:R-:W-:Y:S05]  /*2450*/  BSYNC B0 ;  /* 0x0000000000007941 */ /* 0x000fea0003800000 */
.L_x_179:
        /* <DEDUP_REMOVED lines=48> */
.L_x_182:
[----:B------:R-:W-:Y:S05]  /*2760*/  BSYNC B0 ;  /* 0x0000000000007941 */ /* 0x000fea0003800000 */
.L_x_181:
[----:B------:R-:W-:Y:S01]  /*2770*/  UIADD3 UR27, UR8, -0x1, URZ ;  /* 0xffffffff081b7890 */ /* 0x000fe2000fffe03f */
        /* <DEDUP_REMOVED lines=15> */
[C---:B-1----:R-:W-:Y:S01]  /*2870*/  @!P5 LEA R22, P6, R18.reuse, c[0x0][0x168], 0x1 ;  /* 0x00005a001216da11 */ /* 0x042fe200078c08ff */
        /* <DEDUP_REMOVED lines=28> */
.L_x_184:
[----:B------:R-:W-:Y:S05]  /*2a40*/  BSYNC B0 ;  /* 0x0000000000007941 */ /* 0x000fea0003800000 */
.L_x_183:
        /* <DEDUP_REMOVED lines=9> */
[----:B-1----:R-:W-:-:S04]  /*2ae0*/  IADD3 R12, P0, R18, UR12, RZ ;  /* 0x0000000c120c7c10 */ /* 0x002fc8000ff1e0ff */
        /* <DEDUP_REMOVED lines=31> */
.L_x_186:
[----:B------:R-:W-:Y:S05]  /*2ce0*/  BSYNC B0 ;  /* 0x0000000000007941 */ /* 0x000fea0003800000 */
.L_x_185:
[----:B------:R-:W-:Y:S01]  /*2cf0*/  ISETP.GE.AND P0, PT, R9, UR21, PT ;  /* 0x0000001509007c0c */ /* 0x000fe2000bf06270 */
[----:B------:R-:W-:-:S12]  /*2d00*/  BSSY B0, `(.L_x_187) ;  /* 0x0000027000007945 */ /* 0x000fd80003800000 */
[----:B------:R-:W-:Y:S05]  /*2d10*/  @P0 BRA `(.L_x_188) ;  /* 0x0000025000000947 */ /* 0x000fea0003800000 */
[----:B------:R-:W-:Y:S01]  /*2d20*/  ISETP.GE.AND P5, PT, R240, c[0x0][0x220], PT ;  /* 0x00008800f0007a0c */ /* 0x000fe20003fa6270 */
[----:B------:R-:W-:Y:S01]  /*2d30*/  IMAD.MOV.U32 R11, RZ, RZ, c[0x0][0x198] ;  /* 0x00006600ff0b7624 */ /* 0x000fe200078e00ff */
[----:B------:R-:W-:Y:S01]  /*2d40*/  ISETP.GE.AND P4, PT, R229, c[0x0][0x220], PT ;  /* 0x00008800e5007a0c */ /* 0x000fe20003f86270 */
[----:B-1----:R-:W-:Y:S01]  /*2d50*/  IMAD.MOV.U32 R16, RZ, RZ, c[0x0][0x19c] ;  /* 0x00006700ff107624 */ /* 0x002fe200078e00ff */
        /* <DEDUP_REMOVED lines=33> */
.L_x_188:
[----:B------:R-:W-:Y:S05]  /*2f70*/  BSYNC B0 ;  /* 0x0000000000007941 */ /* 0x000fea0003800000 */
.L_x_187:
[----:B------:R-:W-:Y:S01]  /*2f80*/  ISETP.GE.AND P0, PT, R8, UR21, PT ;  /* 0x0000001508007c0c */ /* 0x000fe2000bf06270 */
[----:B------:R-:W-:Y:S01]  /*2f90*/  ULDC.64 UR4, c[0x0][0x1a0] ;  /* 0x0000680000047ab9 */ /* 0x000fe20000000a00 */
[----:B------:R-:W-:Y:S01]  /*2fa0*/  LOP3.LUT R11, R6, 0xffffffe0, RZ, 0xc0, !PT ;  /* 0xffffffe0060b7812 */ /* 0x000fe200078ec0ff */
[----:B------:R-:W-:Y:S01]  /*2fb0*/  USHF.L.U64.HI UR17, UR4, UR17, UR5 ;  /* 0x0000001104117299 */ /* 0x000fe20008010205 */
[----:B------:R-:W-:Y:S01]  /*2fc0*/  BSSY B0, `(.L_x_189) ;  /* 0x000002b000007945 */ /* 0x000fe20003800000 */
[----:B------:R-:W-:Y:S02]  /*2fd0*/  USHF.L.U32 UR31, UR4, 0x6, URZ ;  /* 0x00000006041f7899 */ /* 0x000fe4000800063f */
[----:B------:R-:W-:-:S06]  /*2fe0*/  IMAD.IADD R11, R4, 0x1, -R11 ;  /* 0x00000001040b7824 */ /* 0x000fcc00078e0a0b */
[----:B------:R-:W-:Y:S05]  /*2ff0*/  @P0 BRA `(.L_x_190) ;  /* 0x0000027000000947 */ /* 0x000fea0003800000 */
[----:B------:R-:W-:Y:S01]  /*3000*/  ISETP.GE.AND P5, PT, R240, c[0x0][0x220], PT ;  /* 0x00008800f0007a0c */ /* 0x000fe20003fa6270 */
[----:B------:R-:W-:Y:S01]  /*3010*/  IMAD.MOV.U32 R6, RZ, RZ, c[0x0][0x198] ;  /* 0x00006600ff067624 */ /* 0x000fe200078e00ff */
        /* <DEDUP_REMOVED lines=10> */
[C---:B-1----:R-:W-:Y:S02]  /*30c0*/  @!P4 LEA R16, P3, R20.reuse, c[0x0][0x168], 0x1 ;  /* 0x00005a001410ca11 */ /* 0x042fe400078608ff */
        /* <DEDUP_REMOVED lines=26> */
.L_x_190:
[----:B------:R-:W-:Y:S05]  /*3270*/  BSYNC B0 ;  /* 0x0000000000007941 */ /* 0x000fea0003800000 */
.L_x_189:
[----:B------:R-:W0:Y:S01]  /*3280*/  LDGDEPBAR ;  /* 0x00000000000079af */ /* 0x000e220000000000 */
[----:B------:R-:W-:Y:S01]  /*3290*/  ISETP.GE.AND P0, PT, R14, UR21, PT ;  /* 0x000000150e007c0c */ /* 0x000fe2000bf06270 */
[----:B------:R-:W-:Y:S01]  /*32a0*/  UIMAD UR5, UR17, UR27, URZ ;  /* 0x0000001b110572a4 */ /* 0x000fe2000f8e023f */
[----:B-12---:R-:W-:Y:S01]  /*32b0*/  IMAD.U32 R17, RZ, RZ, UR27 ;  /* 0x0000001bff117e24 */ /* 0x006fe2000f8e00ff */
[----:B------:R-:W-:Y:S01]  /*32c0*/  SHF.R.S32.HI R6, RZ, 0x1f, R11 ;  /* 0x0000001fff067819 */ /* 0x000fe2000001140b */
[----:B------:R-:W-:Y:S01]  /*32d0*/  IMAD.MOV.U32 R196, RZ, RZ, R166 ;  /* 0x000000ffffc47224 */ /* 0x000fe200078e00a6 */
[----:B------:R-:W-:Y:S01]  /*32e0*/  UIMAD UR5, UR25, UR31, UR5 ;  /* 0x0000001f190572a4 */ /* 0x000fe2000f8e0205 */
[----:B------:R-:W-:Y:S01]  /*32f0*/  BSSY B0, `(.L_x_191) ;  /* 0x000002d000007945 */ /* 0x000fe20003800000 */
[----:B------:R-:W-:Y:S01]  /*3300*/  LEA.HI R6, R6, R11, RZ, 0x2 ;  /* 0x0000000b06067211 */ /* 0x000fe200078f10ff */
[----:B------:R-:W-:-:S03]  /*3310*/  IMAD.WIDE.U32 R16, R17, UR31, R196 ;  /* 0x0000001f11107c25 */ /* 0x000fc6000f8e00c4 */
[----:B------:R-:W-:Y:S02]  /*3320*/  SHF.R.S32.HI R6, RZ, 0x2, R6 ;  /* 0x00000002ff067819 */ /* 0x000fe40000011406 */
[----:B------:R-:W-:Y:S01]  /*3330*/  IADD3 R19, R17, UR5, RZ ;  /* 0x0000000511137c10 */ /* 0x000fe2000fffe0ff */
[----:B------:R-:W-:-:S04]  /*3340*/  DEPBAR.LE SB0, 0x0 ;  /* 0x000080000000791a */ /* 0x000fc80000000000 */
[----:B------:R-:W-:Y:S06]  /*3350*/  BAR.SYNC.DEFER_BLOCKING 0x0 ;  /* 0x0000000000007b1d */ /* 0x000fec0000010000 */
        /* <DEDUP_REMOVED lines=38> */
.L_x_192:
[----:B------:R-:W-:Y:S05]  /*35c0*/  BSYNC B0 ;  /* 0x0000000000007941 */ /* 0x000fea0003800000 */
.L_x_191:
[----:B------:R-:W-:Y:S01]  /*35d0*/  ISETP.GE.AND P0, PT, R10, UR21, PT ;  /* 0x000000150a007c0c */ /* 0x000fe2000bf06270 */
[----:B------:R-:W-:Y:S01]  /*35e0*/  ULDC UR5, c[0x0][0x1a4] ;  /* 0x0000690000057ab9 */ /* 0x000fe20000000800 */
[----:B------:R-:W-:Y:S01]  /*35f0*/  BSSY B0, `(.L_x_193) ;  /* 0x000002b000007945 */ /* 0x000fe20003800000 */
[----:B------:R-:W-:Y:S02]  /*3600*/  USHF.L.U32 UR25, UR4, 0x4, URZ ;  /* 0x0000000404197899 */ /* 0x000fe4000800063f */
[----:B------:R-:W-:-:S08]  /*3610*/  USHF.L.U64.HI UR10, UR4, UR10, UR5 ;  /* 0x0000000a040a7299 */ /* 0x000fd00008010205 */
        /* <DEDUP_REMOVED lines=8> */
[----:B------:R-:W-:-:S04]  /*36a0*/  IADD3 R11, P0, R16, UR25, RZ ;  /* 0x00000019100b7c10 */ /* 0x000fc8000ff1e0ff */
[----:B------:R-:W-:Y:S02]  /*36b0*/  IADD3.X R10, R19, UR10, RZ, P0, !PT ;  /* 0x0000000a130a7c10 */ /* 0x000fe400087fe4ff */
[----:B------:R-:W-:Y:S01]  /*36c0*/  ISETP.GE.AND P0, PT, R227, c[0x0][0x220], PT ;  /* 0x00008800e3007a0c */ /* 0x000fe20003f06270 */
[----:B------:R4:W-:Y:S01]  /*36d0*/  @P5 STS.128 [R230+0x10800], RZ ;  /* 0x010800ffe6005388 */ /* 0x0009e20000000c00 */
[C---:B--2---:R-:W-:Y:S02]  /*36e0*/  @!P5 LEA R22, P6, R11.reuse, c[0x0][0x170], 0x1 ;  /* 0x00005c000b16da11 */ /* 0x044fe400078c08ff */
        /* <DEDUP_REMOVED lines=21> */
[----:B----4-:R-:W-:-:S04]  /*3840*/  LEA R12, P0, R11, c[0x0][0x170], 0x1 ;  /* 0x00005c000b0c7a11 */ /* 0x010fc800078008ff */
[----:B------:R-:W-:-:S05]  /*3850*/  LEA.HI.X R13, R11, c[0x0][0x174], R10, 0x1, P0 ;  /* 0x00005d000b0d7a11 */ /* 0x000fca00000f0c0a */
[----:B------:R-:W-:Y:S01]  /*3860*/  @!PT LDS RZ, [RZ] ;  /* 0x00000000fffff984 */ /* 0x000fe20000000800 */
[----:B------:R-:W-:Y:S01]  /*3870*/  @!PT LDS RZ, [RZ] ;  /* 0x00000000fffff984 */ /* 0x000fe20000000800 */
[----:B------:R-:W-:Y:S01]  /*3880*/  @!PT LDS RZ, [RZ] ;  /* 0x00000000fffff984 */ /* 0x000fe20000000800 */
[----:B------:R2:W-:Y:S04]  /*3890*/  LDGSTS.E.BYPASS.LTC128B.128 [R230+0x16800], [R12.64+0x180] ;  /* 0x168001800ce67fae */ /* 0x0005e8000b901d52 */
.L_x_194:
[----:B------:R-:W-:Y:S05]  /*38a0*/  BSYNC B0 ;  /* 0x0000000000007941 */ /* 0x000fea0003800000 */
.L_x_193:
        /* <DEDUP_REMOVED lines=10> */
[----:B--2-4-:R-:W-:Y:S01]  /*3950*/  IMAD.MOV.U32 R12, RZ, RZ, c[0x0][0x1a4] ;  /* 0x00006900ff0c7624 */ /* 0x014fe200078e00ff */
        /* <DEDUP_REMOVED lines=33> */
.L_x_196:
[----:B------:R-:W-:Y:S05]  /*3b70*/  BSYNC B0 ;  /* 0x0000000000007941 */ /* 0x000fea0003800000 */
.L_x_195:
        /* <DEDUP_REMOVED lines=19> */
[C---:B--2-4-:R-:W-:Y:S02]  /*3cb0*/  @!P4 LEA R12, P3, R18.reuse, c[0x0][0x170], 0x1 ;  /* 0x00005c00120cca11 */ /* 0x054fe400078608ff */
        /* <DEDUP_REMOVED lines=26> */
.L_x_198:
[----:B------:R-:W-:Y:S05]  /*3e60*/  BSYNC B0 ;  /* 0x0000000000007941 */ /* 0x000fea0003800000 */
.L_x_197:
[C---:B------:R-:W-:Y:S01]  /*3e70*/  IMAD.SHL.U32 R8, R2.reuse, 0x40, RZ ;  /* 0x0000004002087824 */ /* 0x040fe200078e00ff */
[----:B------:R-:W-:Y:S01]  /*3e80*/  R2P PR, R2, 0x6 ;  /* 0x0000000602007804 */ /* 0x000fe20000000000 */
[----:B------:R-:W-:Y:S01]  /*3e90*/  IMAD.SHL.U32 R14, R14, 0x8, RZ ;  /* 0x000000080e0e7824 */ /* 0x000fe200078e00ff */
[----:B------:R-:W-:Y:S01]  /*3ea0*/  ULDC UR5, c[0x0][0x2e8] ;  /* 0x0000ba0000057ab9 */ /* 0x000fe20000000800 */
[C---:B------:R-:W-:Y:S01]  /*3eb0*/  IMAD R226, R89.reuse, 0x400, R0 ;  /* 0x0000040059e27824 */ /* 0x040fe200078e0200 */
[----:B------:R-:W-:Y:S01]  /*3ec0*/  LOP3.LUT R9, R8, 0x1c0, RZ, 0xc0, !PT ;  /* 0x000001c008097812 */ /* 0x000fe200078ec0ff */
[----:B------:R-:W-:Y:S01]  /*3ed0*/  IMAD.SHL.U32 R239, R4, 0x2, RZ ;  /* 0x0000000204ef7824 */ /* 0x000fe200078e00ff */
[----:B------:R-:W-:Y:S01]  /*3ee0*/  LEA R89, R89, UR14, 0x4 ;  /* 0x0000000e59597c11 */ /* 0x000fe2000f8e20ff */
[----:B------:R-:W-:Y:S01]  /*3ef0*/  IMAD.SHL.U32 R226, R226, 0x2, RZ ;  /* 0x00000002e2e27824 */ /* 0x000fe200078e00ff */
[----:B------:R-:W-:Y:S01]  /*3f00*/  LOP3.LUT R8, R9, 0x8, R14, 0xf8, !PT ;  /* 0x0000000809087812 */ /* 0x000fe200078ef80e */
[----:B------:R-:W-:Y:S01]  /*3f10*/  UIADD3 UR14, UR15, 0x1, -UR16 ;  /* 0x000000010f0e7890 */ /* 0x000fe2000fffe810 */
[----:B------:R-:W-:Y:S01]  /*3f20*/  SHF.R.U32.HI R9, RZ, 0x3, R9 ;  /* 0x00000003ff097819 */ /* 0x000fe20000011609 */
[--C-:B------:R-:W-:Y:S01]  /*3f30*/  IMAD R224, R7, 0x2, R226.reuse ;  /* 0x0000000207e07824 */ /* 0x100fe200078e02e2 */
[----:B-12-4-:R-:W-:Y:S01]  /*3f40*/  LDSM.16.M88.4 R12, [R226] ;  /* 0x00000000e20c783b */ /* 0x016fe20000000200 */
[C---:B------:R-:W-:Y:S01]  /*3f50*/  IMAD R222, R5.reuse, 0x2, R226 ;  /* 0x0000000205de7824 */ /* 0x040fe200078e02e2 */
[----:B------:R-:W-:Y:S01]  /*3f60*/  LOP3.LUT R8, R8, R9, RZ, 0x3c, !PT ;  /* 0x0000000908087212 */ /* 0x000fe200078e3cff */
[----:B------:R-:W-:Y:S01]  /*3f70*/  IMAD R221, R5, 0x2, R224 ;  /* 0x0000000205dd7824 */ /* 0x000fe200078e02e0 */
[----:B------:R-:W-:Y:S01]  /*3f80*/  LDSM.16.M88.4 R16, [R224] ;  /* 0x00000000e010783b */ /* 0x000fe20000000200 */
[----:B------:R-:W-:Y:S01]  /*3f90*/  IMAD.IADD R6, R6, 0x1, R89 ;  /* 0x0000000106067824 */ /* 0x000fe200078e0259 */
[----:B------:R-:W-:Y:S01]  /*3fa0*/  UIADD3 UR5, UR14, UR5, URZ ;  /* 0x000000050e057290 */ /* 0x000fe2000fffe03f */
[----:B------:R-:W-:Y:S01]  /*3fb0*/  IMAD R225, R225, 0x200, R8 ;  /* 0x00000200e1e17824 */ /* 0x000fe200078e0208 */
[----:B------:R-:W-:Y:S01]  /*3fc0*/  LDSM.16.M88.4 R40, [R222] ;  /* 0x00000000de28783b */ /* 0x000fe20000000200 */
[----:B------:R-:W-:Y:S01]  /*3fd0*/  LOP3.LUT R239, R239, 0x6, RZ, 0xc0, !PT ;  /* 0x00000006efef7812 */ /* 0x000fe200078ec0ff */
[----:B------:R-:W-:Y:S01]  /*3fe0*/  ULDC UR4, c[0x0][0x2e4] ;  /* 0x0000b90000047ab9 */ /* 0x000fe20000000800 */
[----:B------:R-:W-:Y:S01]  /*3ff0*/  IMAD.SHL.U32 R225, R225, 0x2, RZ ;  /* 0x00000002e1e17824 */ /* 0x000fe200078e00ff */
[C---:B------:R-:W-:Y:S01]  /*4000*/  IADD3 R236, R6.reuse, 0x8, RZ ;  /* 0x0000000806ec7810 */ /* 0x040fe20007ffe0ff */
[----:B------:R-:W-:Y:S01]  /*4010*/  UIADD3 UR4, UR15, -UR4, -UR16 ;  /* 0x800000040f047290 */ /* 0x000fe2000fffe810 */
[----:B------:R-:W-:Y:S01]  /*4020*/  IADD3 R237, R6, UR5, RZ ;  /* 0x0000000506ed7c10 */ /* 0x000fe2000fffe0ff */
[----:B------:R-:W0:Y:S01]  /*4030*/  LDGDEPBAR ;  /* 0x00000000000079af */ /* 0x000e220000000000 */
[C---:B------:R-:W-:Y:S01]  /*4040*/  IADD3 R2, R225.reuse, 0x8000, RZ ;  /* 0x00008000e1027810 */ /* 0x040fe20007ffe0ff */
[----:B------:R-:W-:Y:S01]  /*4050*/  UISETP.GT.AND UP0, UPT, UR27, UR9, UPT ;  /* 0x000000091b00728c */ /* 0x000fe2000bf04270 */
[----:B------:R-:W-:Y:S01]  /*4060*/  IADD3 R223, R225, 0x8020, RZ ;  /* 0x00008020e1df7810 */ /* 0x000fe20007ffe0ff */
[----:B------:R-:W1:Y:S01]  /*4070*/  LDSM.16.M88.4 R64, [R225+0x8000] ;  /* 0x00800000e140783b */ /* 0x000e620000000200 */
[----:B------:R-:W-:Y:S01]  /*4080*/  @P1 IADD3 R223, R2, -0x20, RZ ;  /* 0xffffffe002df1810 */ /* 0x000fe20007ffe0ff */
[----:B------:R-:W-:Y:S01]  /*4090*/  IMAD.MOV.U32 R2, RZ, RZ, 0x40 ;  /* 0x00000040ff027424 */ /* 0x000fe200078e00ff */
[----:B------:R-:W-:Y:S01]  /*40a0*/  IADD3 R231, R236, UR5, RZ ;  /* 0x00000005ece77c10 */ /* 0x000fe2000fffe0ff */
[----:B------:R-:W2:Y:S01]  /*40b0*/  LDSM.16.M88.4 R48, [R225+0x9000] ;  /* 0x00900000e130783b */ /* 0x000ea20000000200 */
[----:B------:R-:W-:-:S02]  /*40c0*/  IADD3 R238, R6, UR4, RZ ;  /* 0x0000000406ee7c10 */ /* 0x000fc4000fffe0ff */
[----:B------:R-:W-:Y:S01]  /*40d0*/  SEL R2, R2, 0xffffffc0, !P2 ;  /* 0xffffffc002027807 */ /* 0x000fe20005000000 */
[----:B------:R-:W4:Y:S01]  /*40e0*/  LDSM.16.M88.4 R84, [R223] ;  /* 0x00000000df54783b */ /* 0x000f220000000200 */
[----:B------:R-:W-:Y:S02]  /*40f0*/  IMNMX R237, R237, UR15, PT ;  /* 0x0000000feded7c17 */ /* 0x000fe4000b800200 */
[----:B------:R-:W-:Y:S01]  /*4100*/  IADD3 R236, R236, UR4, RZ ;  /* 0x00000004ecec7c10 */ /* 0x000fe2000fffe0ff */
[----:B------:R-:W5:Y:S01]  /*4110*/  LDSM.16.M88.4 R56, [R225+0x8800] ;  /* 0x00880000e138783b */ /* 0x000f620000000200 */
[----:B------:R-:W-:Y:S01]  /*4120*/  IMAD.IADD R219, R225, 0x1, R2 ;  /* 0x00000001e1db7824 */ /* 0x000fe200078e0202 */
[----:B------:R-:W-:Y:S01]  /*4130*/  IMNMX R231, R231, UR15, PT ;  /* 0x0000000fe7e77c17 */ /* 0x000fe2000b800200 */
[----:B------:R-:W-:Y:S01]  /*4140*/  IMAD.IADD R212, R2, 0x1, R223 ;  /* 0x0000000102d47824 */ /* 0x000fe200078e02df */
[----:B------:R-:W3:Y:S01]  /*4150*/  LDSM.16.M88.4 R8, [R225+0x9800] ;  /* 0x00980000e108783b */ /* 0x000ee20000000200 */
[----:B------:R-:W-:-:S02]  /*4160*/  IMNMX R238, RZ, R238, !PT ;  /* 0x000000eeffee7217 */ /* 0x000fc40007800200 */
[----:B------:R-:W-:Y:S01]  /*4170*/  IMNMX R236, RZ, R236, !PT ;  /* 0x000000ecffec7217 */ /* 0x000fe20007800200 */
[----:B------:R-:W3:Y:S01]  /*4180*/  LDSM.16.M88.4 R36, [R223+0x1000] ;  /* 0x00100000df24783b */ /* 0x000ee20000000200 */
[C---:B------:R-:W-:Y:S02]  /*4190*/  IADD3 R215, R223.reuse, 0x800, RZ ;  /* 0x00000800dfd77810 */ /* 0x040fe40007ffe0ff */
[C---:B------:R-:W-:Y:S01]  /*41a0*/  IADD3 R214, R223.reuse, 0x1000, RZ ;  /* 0x00001000dfd67810 */ /* 0x040fe20007ffe0ff */
[----:B------:R-:W3:Y:S01]  /*41b0*/  LDSM.16.M88.4 R80, [R219+0x8000] ;  /* 0x00800000db50783b */ /* 0x000ee20000000200 */
[C---:B------:R-:W-:Y:S02]  /*41c0*/  IADD3 R213, R223.reuse, 0x1800, RZ ;  /* 0x00001800dfd57810 */ /* 0x040fe40007ffe0ff */
[C---:B------:R-:W-:Y:S01]  /*41d0*/  IADD3 R211, R223.reuse, 0x2000, RZ ;  /* 0x00002000dfd37810 */ /* 0x040fe20007ffe0ff */
[----:B------:R-:W3:Y:S01]  /*41e0*/  LDSM.16.M88.4 R68, [R223+0x800] ;  /* 0x00080000df44783b */ /* 0x000ee20000000200 */
[----:B------:R-:W-:-:S02]  /*41f0*/  IADD3 R210, R223, 0x2800, RZ ;  /* 0x00002800dfd27810 */ /* 0x000fc40007ffe0ff */
[C---:B------:R-:W-:Y:S01]  /*4200*/  IADD3 R209, R223.reuse, 0x3000, RZ ;  /* 0x00003000dfd17810 */ /* 0x040fe20007ffe0ff */
[----:B------:R-:W3:Y:S01]  /*4210*/  LDSM.16.M88.4 R32, [R223+0x1800] ;  /* 0x00180000df20783b */ /* 0x000ee20000000200 */
[C---:B------:R-:W-:Y:S02]  /*4220*/  IADD3 R208, R223.reuse, 0x3800, RZ ;  /* 0x00003800dfd07810 */ /* 0x040fe40007ffe0ff */
[C---:B------:R-:W-:Y:S01]  /*4230*/  IADD3 R207, R223.reuse, 0x4000, RZ ;  /* 0x00004000dfcf7810 */ /* 0x040fe20007ffe0ff */
[----:B------:R-:W3:Y:S01]  /*4240*/  LDSM.16.M88.4 R28, [R219+0x9000] ;  /* 0x00900000db1c783b */ /* 0x000ee20000000200 */
[C---:B------:R-:W-:Y:S02]  /*4250*/  IADD3 R206, R223.reuse, 0x4800, RZ ;  /* 0x00004800dfce7810 */ /* 0x040fe40007ffe0ff */
[C---:B------:R-:W-:Y:S01]  /*4260*/  IADD3 R205, R223.reuse, 0x5000, RZ ;  /* 0x00005000dfcd7810 */ /* 0x040fe20007ffe0ff */
[----:B-1----:R-:W-:Y:S01]  /*4270*/  HMMA.16816.F32.BF16 R24, R12, R64, RZ ;  /* 0x000000400c18723c */ /* 0x002fe200000418ff */
[----:B------:R-:W-:Y:S01]  /*4280*/  LDSM.16.M88.4 R76, [R212] ;  /* 0x00000000d44c783b */ /* 0x000fe20000000200 */
[----:B------:R-:W-:-:S02]  /*4290*/  IADD3 R204, R223, 0x5800, RZ ;  /* 0x00005800dfcc7810 */ /* 0x000fc40007ffe0ff */
[C---:B------:R-:W-:Y:S01]  /*42a0*/  IADD3 R203, R223.reuse, 0x6000, RZ ;  /* 0x00006000dfcb7810 */ /* 0x040fe20007ffe0ff */
[----:B------:R-:W-:Y:S01]  /*42b0*/  LDSM.16.M88.4 R72, [R219+0x8800] ;  /* 0x00880000db48783b */ /* 0x000fe20000000200 */
[C---:B------:R-:W-:Y:S02]  /*42c0*/  IADD3 R202, R223.reuse, 0x6800, RZ ;  /* 0x00006800dfca7810 */ /* 0x040fe40007ffe0ff */
[----:B--2---:R-:W-:Y:S01]  /*42d0*/  HMMA.16816.F32.BF16 R52, R12, R48, RZ ;  /* 0x000000300c34723c */ /* 0x004fe200000418ff */
[----:B------:R-:W-:Y:S01]  /*42e0*/  LDSM.16.M88.4 R20, [R219+0x9800] ;  /* 0x00980000db14783b */ /* 0x000fe20000000200 */
[C---:B------:R-:W-:Y:S02]  /*42f0*/  IADD3 R201, R223.reuse, 0x7000, RZ ;  /* 0x00007000dfc97810 */ /* 0x040fe40007ffe0ff */
[----:B------:R-:W-:-:S04]  /*4300*/  IADD3 R200, R223, 0x7800, RZ ;  /* 0x00007800dfc87810 */ /* 0x000fc80007ffe0ff */
[C---:B------:R-:W-:Y:S08]  /*4310*/  HMMA.16816.F32.BF16 R48, R12.reuse, R50, RZ ;  /* 0x000000320c30723c */ /* 0x040ff000000418ff */
[----:B------:R-:W-:Y:S08]  /*4320*/  HMMA.16816.F32.BF16 R64, R12, R66, RZ ;  /* 0x000000420c40723c */ /* 0x000ff000000418ff */
[----:B----4-:R-:W-:Y:S08]  /*4330*/  HMMA.16816.F32.BF16 R24, R16, R84, R24 ;  /* 0x000000541018723c */ /* 0x010ff00000041818 */
[C---:B-----5:R-:W-:Y:S08]  /*4340*/  HMMA.16816.F32.BF16 R60, R12.reuse, R56, RZ ;  /* 0x000000380c3c723c */ /* 0x060ff000000418ff */
[C---:B------:R-:W-:Y:S08]  /*4350*/  HMMA.16816.F32.BF16 R56, R12.reuse, R58, RZ ;  /* 0x0000003a0c38723c */ /* 0x040ff000000418ff */
[C---:B---3--:R-:W-:Y:S08]  /*4360*/  HMMA.16816.F32.BF16 R44, R12.reuse, R8, RZ ;  /* 0x000000080c2c723c */ /* 0x048ff000000418ff */
[----:B------:R-:W-:Y:S01]  /*4370*/  HMMA.16816.F32.BF16 R12, R12, R10, RZ ;  /* 0x0000000a0c0c723c */ /* 0x000fe200000418ff */
[----:B------:R-:W1:Y:S07]  /*4380*/  LDSM.16.M88.4 R8, [R221] ;  /* 0x00000000dd08783b */ /* 0x000e6e0000000200 */
[C---:B------:R-:W-:Y:S08]  /*4390*/  HMMA.16816.F32.BF16 R52, R16.reuse, R36, R52 ;  /* 0x000000241034723c */ /* 0x040ff00000041834 */
[C---:B------:R-:W-:Y:S01]  /*43a0*/  HMMA.16816.F32.BF16 R48, R16.reuse, R38, R48 ;  /* 0x000000261030723c */ /* 0x040fe20000041830 */
[----:B------:R-:W2:Y:S07]  /*43b0*/  LDSM.16.M88.4 R36, [R212+0x1000] ;  /* 0x00100000d424783b */ /* 0x000eae0000000200 */
[----:B------:R-:W-:Y:S01]  /*43c0*/  HMMA.16816.F32.BF16 R64, R16, R86, R64 ;  /* 0x000000561040723c */ /* 0x000fe20000041840 */
[----:B------:R-:W-:Y:S07]  /*43d0*/  LDSM.16.M88.4 R84, [R225+0xa000] ;  /* 0x00a00000e154783b */ /* 0x000fee0000000200 */
[----:B------:R-:W-:Y:S08]  /*43e0*/  HMMA.16816.F32.BF16 R24, R40, R80, R24 ;  /* 0x000000502818723c */ /* 0x000ff00000041818 */
[C---:B------:R-:W-:Y:S08]  /*43f0*/  HMMA.16816.F32.BF16 R60, R16.reuse, R68, R60 ;  /* 0x00000044103c723c */ /* 0x040ff0000004183c */
[C---:B------:R-:W-:Y:S01]  /*4400*/  HMMA.16816.F32.BF16 R56, R16.reuse, R70, R56 ;  /* 0x000000461038723c */ /* 0x040fe20000041838 */
[----:B------:R-:W-:Y:S07]  /*4410*/  LDSM.16.M88.4 R68, [R212+0x800] ;  /* 0x00080000d444783b */ /* 0x000fee0000000200 */
[C---:B------:R-:W-:Y:S08]  /*4420*/  HMMA.16816.F32.BF16 R44, R16.reuse, R32, R44 ;  /* 0x00000020102c723c */ /* 0x040ff0000004182c */
[----:B------:R-:W-:Y:S01]  /*4430*/  HMMA.16816.F32.BF16 R12, R16, R34, R12 ;  /* 0x00000022100c723c */ /* 0x000fe2000004180c */
[----:B------:R-:W3:Y:S04]  /*4440*/  LDSM.16.M88.4 R16, [R226+0x2000] ;  /* 0x00200000e210783b */ /* 0x000ee80000000200 */
[----:B------:R-:W4:Y:S03]  /*4450*/  LDSM.16.M88.4 R32, [R212+0x1800] ;  /* 0x00180000d420783b */ /* 0x000f260000000200 */
[C---:B------:R-:W-:Y:S08]  /*4460*/  HMMA.16816.F32.BF16 R52, R40.reuse, R28, R52 ;  /* 0x0000001c2834723c */ /* 0x040ff00000041834 */
[C---:B------:R-:W-:Y:S01]  /*4470*/  HMMA.16816.F32.BF16 R48, R40.reuse, R30, R48 ;  /* 0x0000001e2830723c */ /* 0x040fe20000041830 */
[----:B------:R-:W5:Y:S07]  /*4480*/  LDSM.16.M88.4 R28, [R225+0xb000] ;  /* 0x00b00000e11c783b */ /* 0x000f6e0000000200 */
[----:B------:R-:W-:Y:S01]  /*4490*/  HMMA.16816.F32.BF16 R64, R40, R82, R64 ;  /* 0x000000522840723c */ /* 0x000fe20000041840 */
[----:B------:R-:W-:Y:S07]  /*44a0*/  LDSM.16.M88.4 R80, [R223+0x2000] ;  /* 0x00200000df50783b */ /* 0x000fee0000000200 */
[----:B-1----:R-:W-:Y:S08]  /*44b0*/  HMMA.16816.F32.BF16 R24, R8, R76, R24 ;  /* 0x0000004c0818723c */ /* 0x002ff00000041818 */
[C---:B------:R-:W-:Y:S08]  /*44c0*/  HMMA.16816.F32.BF16 R60, R40.reuse, R72, R60 ;  /* 0x00000048283c723c */ /* 0x040ff0000004183c */
[C---:B------:R-:W-:Y:S01]  /*44d0*/  HMMA.16816.F32.BF16 R56, R40.reuse, R74, R56 ;  /* 0x0000004a2838723c */ /* 0x040fe20000041838 */
[----:B------:R-:W-:Y:S07]  /*44e0*/  LDSM.16.M88.4 R72, [R225+0xa800] ;  /* 0x00a80000e148783b */ /* 0x000fee0000000200 */
[C---:B------:R-:W-:Y:S08]  /*44f0*/  HMMA.16816.F32.BF16 R44, R40.reuse, R20, R44 ;  /* 0x00000014282c723c */ /* 0x040ff0000004182c */
[----:B------:R-:W-:Y:S01]  /*4500*/  HMMA.16816.F32.BF16 R40, R40, R22, R12 ;  /* 0x000000162828723c */ /* 0x000fe2000004180c */
[----:B------:R-:W1:Y:S04]  /*4510*/  LDSM.16.M88.4 R12, [R224+0x2000] ;  /* 0x00200000e00c783b */ /* 0x000e680000000200 */
[----:B------:R-:W1:Y:S03]  /*4520*/  LDSM.16.M88.4 R20, [R225+0xb800] ;  /* 0x00b80000e114783b */ /* 0x000e660000000200 */
[C---:B--2---:R-:W-:Y:S08]  /*4530*/  HMMA.16816.F32.BF16 R52, R8.reuse, R36, R52 ;  /* 0x000000240834723c */ /* 0x044ff00000041834 */
[C---:B------:R-:W-:Y:S01]  /*4540*/  HMMA.16816.F32.BF16 R48, R8.reuse, R38, R48 ;  /* 0x000000260830723c */ /* 0x040fe20000041830 */
[----:B------:R-:W2:Y:S07]  /*4550*/  LDSM.16.M88.4 R36, [R223+0x3000] ;  /* 0x00300000df24783b */ /* 0x000eae0000000200 */
[----:B------:R-:W-:Y:S01]  /*4560*/  HMMA.16816.F32.BF16 R64, R8, R78, R64 ;  /* 0x0000004e0840723c */ /* 0x000fe20000041840 */
[----:B------:R-:W-:Y:S07]  /*4570*/  LDSM.16.M88.4 R76, [R219+0xa000] ;  /* 0x00a00000db4c783b */ /* 0x000fee0000000200 */
[----:B---3--:R-:W-:Y:S08]  /*4580*/  HMMA.16816.F32.BF16 R24, R16, R84, R24 ;  /* 0x000000541018723c */ /* 0x008ff00000041818 */
        /* <DEDUP_REMOVED lines=74> */
[----:B------:R-:W-:Y:S07]  /*4a30*/  LDSM.16.M88.4 R36, [R212+0x5800] ;  /* 0x00580000d424783b */ /* 0x000fee0000000200 */
[----:B------:R-:W-:Y:S01]  /*4a40*/  HMMA.16816.F32.BF16 R64, R8, R74, R64 ;  /* 0x0000004a0840723c */ /* 0x000fe20000041840 */
[----:B------:R-:W-:Y:S07]  /*4a50*/  LDSM.16.M88.4 R72, [R212+0x4800] ;  /* 0x00480000d448783b */ /* 0x000fee0000000200 */
[----:B---3--:R-:W-:Y:S08]  /*4a60*/  HMMA.16816.F32.BF16 R24, R16, R84, R24 ;  /* 0x000000541018723c */ /* 0x008ff00000041818 */
[C---:B------:R-:W-:Y:S08]  /*4a70*/  HMMA.16816.F32.BF16 R60, R8.reuse, R68, R60 ;  /* 0x00000044083c723c */ /* 0x040ff0000004183c */
[C---:B------:R-:W-:Y:S01]  /*4a80*/  HMMA.16816.F32.BF16 R56, R8.reuse, R70, R56 ;  /* 0x000000460838723c */ /* 0x040fe20000041838 */
[----:B------:R-:W2:Y:S07]  /*4a90*/  LDSM.16.M88.4 R68, [R212+0x5000] ;  /* 0x00500000d444783b */ /* 0x000eae0000000200 */
[C---:B----4-:R-:W-:Y:S08]  /*4aa0*/  HMMA.16816.F32.BF16 R44, R8.reuse, R32, R44 ;  /* 0x00000020082c723c */ /* 0x050ff0000004182c */
[----:B------:R-:W-:Y:S01]  /*4ab0*/  HMMA.16816.F32.BF16 R40, R8, R34, R40 ;  /* 0x000000220828723c */ /* 0x000fe20000041828 */
[----:B------:R-:W-:Y:S04]  /*4ac0*/  LDSM.16.M88.4 R8, [R226+0x6000] ;  /* 0x00600000e208783b */ /* 0x000fe80000000200 */
[----:B------:R-:W3:Y:S03]  /*4ad0*/  LDSM.16.M88.4 R32, [R225+0xe000] ;  /* 0x00e00000e120783b */ /* 0x000ee60000000200 */
[C---:B-----5:R-:W-:Y:S08]  /*4ae0*/  HMMA.16816.F32.BF16 R52, R16.reuse, R28, R52 ;  /* 0x0000001c1034723c */ /* 0x060ff00000041834 */
[C---:B------:R-:W-:Y:S01]  /*4af0*/  HMMA.16816.F32.BF16 R48, R16.reuse, R30, R48 ;  /* 0x0000001e1030723c */ /* 0x040fe20000041830 */
[----:B------:R-:W-:Y:S07]  /*4b00*/  LDSM.16.M88.4 R28, [R225+0xe800] ;  /* 0x00e80000e11c783b */ /* 0x000fee0000000200 */
        /* <DEDUP_REMOVED lines=9> */
[----:B------:R-:W4:Y:S03]  /*4ba0*/  LDSM.16.M88.4 R16, [R225+0xf800] ;  /* 0x00f80000e110783b */ /* 0x000f260000000200 */
        /* <DEDUP_REMOVED lines=9> */
[C---:B------:R-:W-:Y:S08]  /*4c40*/  HMMA.16816.F32.BF16 R44, R12.reuse, R36, R44 ;  /* 0x000000240c2c723c */ /* 0x040ff0000004182c */
[----:B------:R-:W-:Y:S01]  /*4c50*/  HMMA.16816.F32.BF16 R40, R12, R38, R40 ;  /* 0x000000260c28723c */ /* 0x000fe20000041828 */
[----:B------:R-:W-:Y:S04]  /*4c60*/  LDSM.16.M88.4 R12, [R222+0x6000] ;  /* 0x00600000de0c783b */ /* 0x000fe80000000200 */
[----:B------:R-:W3:Y:S03]  /*4c70*/  LDSM.16.M88.4 R36, [R219+0xe000] ;  /* 0x00e00000db24783b */ /* 0x000ee60000000200 */
[C---:B-1----:R-:W-:Y:S08]  /*4c80*/  HMMA.16816.F32.BF16 R52, R8.reuse, R20, R52 ;  /* 0x000000140834723c */ /* 0x042ff00000041834 */
[C---:B------:R-:W-:Y:S01]  /*4c90*/  HMMA.16816.F32.BF16 R48, R8.reuse, R22, R48 ;  /* 0x000000160830723c */ /* 0x040fe20000041830 */
[----:B------:R-:W-:Y:S07]  /*4ca0*/  LDSM.16.M88.4 R20, [R212+0x6000] ;  /* 0x00600000d414783b */ /* 0x000fee0000000200 */
[----:B------:R-:W-:Y:S01]  /*4cb0*/  HMMA.16816.F32.BF16 R64, R8, R34, R64 ;  /* 0x000000220840723c */ /* 0x000fe20000041840 */
[----:B------:R-:W-:Y:S07]  /*4cc0*/  LDSM.16.M88.4 R32, [R219+0xe800] ;  /* 0x00e80000db20783b */ /* 0x000fee0000000200 */
[----:B------:R-:W-:Y:S08]  /*4cd0*/  HMMA.16816.F32.BF16 R24, R80, R84, R24 ;  /* 0x000000545018723c */ /* 0x000ff00000041818 */
[C---:B------:R-:W-:Y:S08]  /*4ce0*/  HMMA.16816.F32.BF16 R60, R8.reuse, R28, R60 ;  /* 0x0000001c083c723c */ /* 0x040ff0000004183c */
[C---:B------:R-:W-:Y:S01]  /*4cf0*/  HMMA.16816.F32.BF16 R56, R8.reuse, R30, R56 ;  /* 0x0000001e0838723c */ /* 0x040fe20000041838 */
[----:B------:R-:W1:Y:S07]  /*4d00*/  LDSM.16.M88.4 R28, [R219+0xf000] ;  /* 0x00f00000db1c783b */ /* 0x000e6e0000000200 */
[C---:B----4-:R-:W-:Y:S08]  /*4d10*/  HMMA.16816.F32.BF16 R44, R8.reuse, R16, R44 ;  /* 0x00000010082c723c */ /* 0x050ff0000004182c */
[----:B------:R-:W-:Y:S01]  /*4d20*/  HMMA.16816.F32.BF16 R40, R8, R18, R40 ;  /* 0x000000120828723c */ /* 0x000fe20000041828 */
[----:B------:R-:W4:Y:S04]  /*4d30*/  LDSM.16.M88.4 R8, [R221+0x6000] ;  /* 0x00600000dd08783b */ /* 0x000f280000000200 */
[----:B------:R-:W5:Y:S03]  /*4d40*/  LDSM.16.M88.4 R16, [R219+0xf800] ;  /* 0x00f80000db10783b */ /* 0x000f660000000200 */
[C---:B--2---:R-:W-:Y:S08]  /*4d50*/  HMMA.16816.F32.BF16 R52, R80.reuse, R72, R52 ;  /* 0x000000485034723c */ /* 0x044ff00000041834 */
[C---:B------:R-:W-:Y:S08]  /*4d60*/  HMMA.16816.F32.BF16 R48, R80.reuse, R74, R48 ;  /* 0x0000004a5030723c */ /* 0x040ff00000041830 */
[----:B------:R-:W-:Y:S08]  /*4d70*/  HMMA.16816.F32.BF16 R64, R80, R86, R64 ;  /* 0x000000565040723c */ /* 0x000ff00000041840 */
[----:B---3--:R-:W-:Y:S08]  /*4d80*/  HMMA.16816.F32.BF16 R24, R12, R36, R24 ;  /* 0x000000240c18723c */ /* 0x008ff00000041818 */
[C---:B------:R-:W-:Y:S08]  /*4d90*/  HMMA.16816.F32.BF16 R60, R80.reuse, R76, R60 ;  /* 0x0000004c503c723c */ /* 0x040ff0000004183c */
[C---:B------:R-:W-:Y:S08]  /*4da0*/  HMMA.16816.F32.BF16 R56, R80.reuse, R78, R56 ;  /* 0x0000004e5038723c */ /* 0x040ff00000041838 */
[C---:B------:R-:W-:Y:S08]  /*4db0*/  HMMA.16816.F32.BF16 R44, R80.reuse, R68, R44 ;  /* 0x00000044502c723c */ /* 0x040ff0000004182c */
[----:B------:R-:W-:Y:S08]  /*4dc0*/  HMMA.16816.F32.BF16 R40, R80, R70, R40 ;  /* 0x000000465028723c */ /* 0x000ff00000041828 */
[C---:B-1----:R-:W-:Y:S08]  /*4dd0*/  HMMA.16816.F32.BF16 R52, R12.reuse, R28, R52 ;  /* 0x0000001c0c34723c */ /* 0x042ff00000041834 */
[C---:B------:R-:W-:Y:S01]  /*4de0*/  HMMA.16816.F32.BF16 R48, R12.reuse, R30, R48 ;  /* 0x0000001e0c30723c */ /* 0x040fe20000041830 */
[----:B------:R-:W1:Y:S07]  /*4df0*/  LDSM.16.M88.4 R28, [R212+0x6800] ;  /* 0x00680000d41c783b */ /* 0x000e6e0000000200 */
[----:B------:R-:W-:Y:S08]  /*4e00*/  HMMA.16816.F32.BF16 R64, R12, R38, R64 ;  /* 0x000000260c40723c */ /* 0x000ff00000041840 */
[----:B----4-:R-:W-:Y:S08]  /*4e10*/  HMMA.16816.F32.BF16 R24, R8, R20, R24 ;  /* 0x000000140818723c */ /* 0x010ff00000041818 */
[C---:B------:R-:W-:Y:S07]  /*4e20*/  HMMA.16816.F32.BF16 R60, R12.reuse, R32, R60 ;  /* 0x000000200c3c723c */ /* 0x040fee000004183c */
[----:B------:R-:W-:Y:S01]  /*4e30*/  IMAD.U32 R32, RZ, RZ, UR27 ;  /* 0x0000001bff207e24 */ /* 0x000fe2000f8e00ff */
[----:B------:R-:W-:Y:S03]  /*4e40*/  HMMA.16816.F32.BF16 R56, R12, R34, R56 ;  /* 0x000000220c38723c */ /* 0x000fe60000041838 */
[----:B------:R-:W-:-:S05]  /*4e50*/  IMAD R32, R32, 0x40, R239 ;  /* 0x0000004020207824 */ /* 0x000fca00078e02ef */
[C---:B-----5:R-:W-:Y:S01]  /*4e60*/  HMMA.16816.F32.BF16 R44, R12.reuse, R16, R44 ;  /* 0x000000100c2c723c */ /* 0x060fe2000004182c */
[C---:B------:R-:W-:Y:S02]  /*4e70*/  IADD3 R2, R32.reuse, 0x1, RZ ;  /* 0x0000000120027810 */ /* 0x040fe40007ffe0ff */
[----:B------:R-:W-:Y:S02]  /*4e80*/  IADD3 R4, R32, 0x8, RZ ;  /* 0x0000000820047810 */ /* 0x000fe40007ffe0ff */
[C---:B------:R-:W-:Y:S02]  /*4e90*/  ISETP.GE.AND P6, PT, R2.reuse, R237, PT ;  /* 0x000000ed0200720c */ /* 0x040fe40003fc6270 */
[----:B------:R-:W-:Y:S01]  /*4ea0*/  ISETP.GE.AND P1, PT, R2, R231, PT ;  /* 0x000000e70200720c */ /* 0x000fe20003f26270 */
[----:B------:R-:W-:Y:S01]  /*4eb0*/  HMMA.16816.F32.BF16 R40, R12, R18, R40 ;  /* 0x000000120c28723c */ /* 0x000fe20000041828 */
[----:B------:R-:W2:Y:S01]  /*4ec0*/  LDSM.16.M88.4 R12, [R212+0x7000] ;  /* 0x00700000d40c783b */ /* 0x000ea20000000200 */
[----:B------:R-:W-:-:S02]  /*4ed0*/  ISETP.GE.AND P3, PT, R32, R237, PT ;  /* 0x000000ed2000720c */ /* 0x000fc40003f66270 */
[----:B------:R-:W-:Y:S02]  /*4ee0*/  ISETP.GE.AND P2, PT, R32, R231, PT ;  /* 0x000000e72000720c */ /* 0x000fe40003f46270 */
[C---:B------:R-:W-:Y:S02]  /*4ef0*/  ISETP.GE.AND P0, PT, R4.reuse, R237, PT ;  /* 0x000000ed0400720c */ /* 0x040fe40003f06270 */
[----:B------:R-:W-:Y:S01]  /*4f00*/  ISETP.GE.AND P4, PT, R4, R231, PT ;  /* 0x000000e70400720c */ /* 0x000fe20003f86270 */
[----:B------:R-:W-:Y:S01]  /*4f10*/  HMMA.16816.F32.BF16 R64, R8, R22, R64 ;  /* 0x000000160840723c */ /* 0x000fe20000041840 */
[C---:B------:R-:W-:Y:S02]  /*4f20*/  ISETP.LT.OR P6, PT, R2.reuse, R238, P6 ;  /* 0x000000ee0200720c */ /* 0x040fe400037c1670 */
[----:B------:R-:W-:Y:S02]  /*4f30*/  ISETP.LT.OR P1, PT, R2, R236, P1 ;  /* 0x000000ec0200720c */ /* 0x000fe40000f21670 */
[----:B------:R-:W-:-:S02]  /*4f40*/  ISETP.LT.OR P3, PT, R32, R238, P3 ;  /* 0x000000ee2000720c */ /* 0x000fc40001f61670 */
[----:B------:R-:W-:Y:S01]  /*4f50*/  ISETP.LT.OR P2, PT, R32, R236, P2 ;  /* 0x000000ec2000720c */ /* 0x000fe20001741670 */
[C---:B-1----:R-:W-:Y:S01]  /*4f60*/  HMMA.16816.F32.BF16 R60, R8.reuse, R28, R60 ;  /* 0x0000001c083c723c */ /* 0x042fe2000004183c */
[C---:B------:R-:W-:Y:S02]  /*4f70*/  ISETP.LT.OR P0, PT, R4.reuse, R238, P0 ;  /* 0x000000ee0400720c */ /* 0x040fe40000701670 */
[----:B------:R-:W-:Y:S02]  /*4f80*/  ISETP.LT.OR P4, PT, R4, R236, P4 ;  /* 0x000000ec0400720c */ /* 0x000fe40002781670 */
[----:B------:R-:W-:Y:S02]  /*4f90*/  FSEL R21, R24, -INF , !P3 ;  /* 0xff80000018157808 */ /* 0x000fe40005800000 */
[----:B------:R-:W-:Y:S01]  /*4fa0*/  FSEL R6, R26, -INF , !P2 ;  /* 0xff8000001a067808 */ /* 0x000fe20005000000 */
[----:B------:R-:W-:Y:S01]  /*4fb0*/  HMMA.16816.F32.BF16 R56, R8, R30, R56 ;  /* 0x0000001e0838723c */ /* 0x000fe20000041838 */
[----:B------:R-:W-:-:S02]  /*4fc0*/  FSEL R22, R25, -INF , !P6 ;  /* 0xff80000019167808 */ /* 0x000fc40007000000 */
[----:B------:R-:W-:Y:S02]  /*4fd0*/  FSEL R4, R27, -INF , !P1 ;  /* 0xff8000001b047808 */ /* 0x000fe40004800000 */
[----:B------:R-:W1:Y:S01]  /*4fe0*/  LDSM.16.M88.4 R24, [R212+0x7800] ;  /* 0x00780000d418783b */ /* 0x000e620000000200 */
[----:B------:R-:W-:Y:S01]  /*4ff0*/  IADD3 R2, R32, 0x9, RZ ;  /* 0x0000000920027810 */ /* 0x000fe20007ffe0ff */
[----:B------:R-:W-:-:S04]  /*5000*/  DEPBAR.LE SB0, 0x0 ;  /* 0x000080000000791a */ /* 0x000fc80000000000 */
[----:B------:R-:W-:Y:S02]  /*5010*/  IADD3 R16, R32, 0x10, RZ ;  /* 0x0000001020107810 */ /* 0x000fe40007ffe0ff */
[C---:B------:R-:W-:Y:S02]  /*5020*/  ISETP.GE.AND P5, PT, R2.reuse, R237, PT ;  /* 0x000000ed0200720c */ /* 0x040fe40003fa6270 */
[----:B------:R-:W-:Y:S01]  /*5030*/  ISETP.GE.AND P3, PT, R2, R231, PT ;  /* 0x000000e70200720c */ /* 0x000fe20003f66270 */
[----:B--2---:R-:W-:Y:S01]  /*5040*/  HMMA.16816.F32.BF16 R52, R8, R12, R52 ;  /* 0x0000000c0834723c */ /* 0x004fe20000041834 */
[C---:B------:R-:W-:Y:S02]  /*5050*/  ISETP.GE.AND P2, PT, R16.reuse, R237, PT ;  /* 0x000000ed1000720c */ /* 0x040fe40003f46270 */
[----:B------:R-:W-:Y:S02]  /*5060*/  ISETP.GE.AND P1, PT, R16, R231, PT ;  /* 0x000000e71000720c */ /* 0x000fe40003f26270 */
[----:B------:R-:W-:-:S02]  /*5070*/  ISETP.LT.OR P5, PT, R2, R238, P5 ;  /* 0x000000ee0200720c */ /* 0x000fc40002fa1670 */
[----:B------:R-:W-:Y:S01]  /*5080*/  ISETP.LT.OR P3, PT, R2, R236, P3 ;  /* 0x000000ec0200720c */ /* 0x000fe20001f61670 */
[----:B------:R-:W-:Y:S01]  /*5090*/  HMMA.16816.F32.BF16 R48, R8, R14, R48 ;  /* 0x0000000e0830723c */ /* 0x000fe20000041830 */
[----:B------:R-:W-:Y:S02]  /*50a0*/  IADD3 R2, R32, 0x11, RZ ;  /* 0x0000001120027810 */ /* 0x000fe40007ffe0ff */
[C---:B------:R-:W-:Y:S02]  /*50b0*/  ISETP.LT.OR P2, PT, R16.reuse, R238, P2 ;  /* 0x000000ee1000720c */ /* 0x040fe40001741670 */
[----:B------:R-:W-:Y:S02]  /*50c0*/  ISETP.LT.OR P1, PT, R16, R236, P1 ;  /* 0x000000ec1000720c */ /* 0x000fe40000f21670 */
[----:B------:R-:W-:Y:S02]  /*50d0*/  FSEL R23, R64, -INF , !P0 ;  /* 0xff80000040177808 */ /* 0x000fe40004000000 */
[----:B------:R-:W-:-:S02]  /*50e0*/  IADD3 R16, R32, 0x19, RZ ;  /* 0x0000001920107810 */ /* 0x000fc40007ffe0ff */
[----:B------:R-:W-:Y:S02]  /*50f0*/  IADD3 R20, R32, 0x20, RZ ;  /* 0x0000002020147810 */ /* 0x000fe40007ffe0ff */
[C---:B------:R-:W-:Y:S02]  /*5100*/  ISETP.GE.AND P6, PT, R2.reuse, R237, PT ;  /* 0x000000ed0200720c */ /* 0x040fe40003fc6270 */
[----:B------:R-:W-:Y:S02]  /*5110*/  ISETP.GE.AND P0, PT, R2, R231, PT ;  /* 0x000000e70200720c */ /* 0x000fe40003f06270 */
[----:B------:R-:W-:Y:S02]  /*5120*/  IADD3 R18, R32, 0x18, RZ ;  /* 0x0000001820127810 */ /* 0x000fe40007ffe0ff */
[----:B------:R-:W-:Y:S02]  /*5130*/  FSEL R65, R65, -INF , !P5 ;  /* 0xff80000041417808 */ /* 0x000fe40006800000 */
[----:B------:R-:W-:Y:S01]  /*5140*/  FSEL R12, R62, -INF , !P1 ;  /* 0xff8000003e0c7808 */ /* 0x000fe20004800000 */
[----:B-1----:R-:W-:Y:S01]  /*5150*/  HMMA.16816.F32.BF16 R44, R8, R24, R44 ;  /* 0x00000018082c723c */ /* 0x002fe2000004182c */
[----:B------:R-:W-:-:S02]  /*5160*/  ISETP.GE.AND P5, PT, R16, R237, PT ;  /* 0x000000ed1000720c */ /* 0x000fc40003fa6270 */
[-C--:B------:R-:W-:Y:S02]  /*5170*/  ISETP.GE.AND P1, PT, R20, R237.reuse, PT ;  /* 0x000000ed1400720c */ /* 0x080fe40003f26270 */
[C---:B------:R-:W-:Y:S02]  /*5180*/  ISETP.LT.OR P6, PT, R2.reuse, R238, P6 ;  /* 0x000000ee0200720c */ /* 0x040fe400037c1670 */
[----:B------:R-:W-:Y:S01]  /*5190*/  ISETP.LT.OR P0, PT, R2, R236, P0 ;  /* 0x000000ec0200720c */ /* 0x000fe20000701670 */
[----:B------:R-:W-:Y:S01]  /*51a0*/  HMMA.16816.F32.BF16 R40, R8, R26, R40 ;  /* 0x0000001a0828723c */ /* 0x000fe20000041828 */
[----:B------:R-:W-:Y:S02]  /*51b0*/  FSEL R66, R66, -INF , !P4 ;  /* 0xff80000042427808 */ /* 0x000fe40006000000 */
[----:B------:R-:W-:Y:S02]  /*51c0*/  FSEL R2, R67, -INF , !P3 ;  /* 0xff80000043027808 */ /* 0x000fe40005800000 */
[----:B------:R-:W-:-:S02]  /*51d0*/  ISETP.GE.AND P3, PT, R18, R237, PT ;  /* 0x000000ed1200720c */ /* 0x000fc40003f66270 */
[----:B------:R-:W-:Y:S02]  /*51e0*/  ISETP.GE.AND P4, PT, R18, R231, PT ;  /* 0x000000e71200720c */ /* 0x000fe40003f86270 */
[-C--:B------:R-:W-:Y:S02]  /*51f0*/  ISETP.LT.OR P5, PT, R16, R238.reuse, P5 ;  /* 0x000000ee1000720c */ /* 0x080fe40002fa1670 */
[-C--:B------:R-:W-:Y:S02]  /*5200*/  ISETP.LT.OR P1, PT, R20, R238.reuse, P1 ;  /* 0x000000ee1400720c */ /* 0x080fe40000f21670 */
[----:B------:R-:W-:Y:S02]  /*5210*/  IADD3 R14, R32, 0x29, RZ ;  /* 0x00000029200e7810 */ /* 0x000fe40007ffe0ff */
[C---:B------:R-:W-:Y:S02]  /*5220*/  ISETP.LT.OR P3, PT, R18.reuse, R238, P3 ;  /* 0x000000ee1200720c */ /* 0x040fe40001f61670 */
[----:B------:R-:W-:-:S02]  /*5230*/  ISETP.LT.OR P4, PT, R18, R236, P4 ;  /* 0x000000ec1200720c */ /* 0x000fc40002781670 */
[----:B------:R-:W-:Y:S02]  /*5240*/  FSEL R18, R63, -INF , !P0 ;  /* 0xff8000003f127808 */ /* 0x000fe40004000000 */
[----:B------:R-:W-:Y:S02]  /*5250*/  FSEL R15, R57, -INF , !P5 ;  /* 0xff800000390f7808 */ /* 0x000fe40006800000 */
[----:B------:R-:W-:Y:S02]  /*5260*/  FSEL R185, R52, -INF , !P1 ;  /* 0xff80000034b97808 */ /* 0x000fe40004800000 */
[----:B------:R-:W-:Y:S02]  /*5270*/  ISETP.GE.AND P0, PT, R20, R231, PT ;  /* 0x000000e71400720c */ /* 0x000fe40003f06270 */
[C---:B------:R-:W-:Y:S02]  /*5280*/  ISETP.GE.AND P5, PT, R14.reuse, R237, PT ;  /* 0x000000ed0e00720c */ /* 0x040fe40003fa6270 */
[----:B------:R-:W-:-:S02]  /*5290*/  ISETP.GE.AND P1, PT, R14, R231, PT ;  /* 0x000000e70e00720c */ /* 0x000fc40003f26270 */
[----:B------:R-:W-:Y:S02]  /*52a0*/  ISETP.LT.OR P0, PT, R20, R236, P0 ;  /* 0x000000ec1400720c */ /* 0x000fe40000701670 */
[C---:B------:R-:W-:Y:S02]  /*52b0*/  ISETP.LT.OR P5, PT, R14.reuse, R238, P5 ;  /* 0x000000ee0e00720c */ /* 0x040fe40002fa1670 */
[----:B------:R-:W-:Y:S02]  /*52c0*/  ISETP.LT.OR P1, PT, R14, R236, P1 ;  /* 0x000000ec0e00720c */ /* 0x000fe40000f21670 */
[----:B------:R-:W-:Y:S02]  /*52d0*/  FSEL R17, R60, -INF , !P2 ;  /* 0xff8000003c117808 */ /* 0x000fe40005000000 */
[----:B------:R-:W-:Y:S02]  /*52e0*/  IADD3 R14, R32, 0x30, RZ ;  /* 0x00000030200e7810 */ /* 0x000fe40007ffe0ff */
[----:B------:R-:W-:-:S02]  /*52f0*/  ISETP.GE.AND P2, PT, R16, R231, PT ;  /* 0x000000e71000720c */ /* 0x000fc40003f46270 */
[----:B------:R-:W-:Y:S02]  /*5300*/  FSEL R180, R54, -INF , !P0 ;  /* 0xff80000036b47808 */ /* 0x000fe40004000000 */
[----:B------:R-:W-:Y:S02]  /*5310*/  ISETP.GE.AND P0, PT, R14, R237, PT ;  /* 0x000000ed0e00720c */ /* 0x000fe40003f06270 */
[----:B------:R-:W-:Y:S02]  /*5320*/  ISETP.LT.OR P2, PT, R16, R236, P2 ;  /* 0x000000ec1000720c */ /* 0x000fe40001741670 */
[C---:B------:R-:W-:Y:S02]  /*5330*/  IADD3 R16, R32.reuse, 0x21, RZ ;  /* 0x0000002120107810 */ /* 0x040fe40007ffe0ff */
[C---:B------:R-:W-:Y:S02]  /*5340*/  IADD3 R28, R32.reuse, 0x28, RZ ;  /* 0x00000028201c7810 */ /* 0x040fe40007ffe0ff */
[----:B------:R-:W-:Y:S01]  /*5350*/  IADD3 R24, R32, 0x31, RZ ;  /* 0x0000003120187810 */ /* 0x000fe20007ffe0ff */
[----:B------:R-:W-:Y:S01]  /*5360*/  BAR.SYNC.DEFER_BLOCKING 0x0 ;  /* 0x0000000000007b1d */ /* 0x000fe20000010000 */
[----:B------:R-:W-:-:S02]  /*5370*/  ISETP.LT.OR P0, PT, R14, R238, P0 ;  /* 0x000000ee0e00720c */ /* 0x000fc40000701670 */
[----:B------:R-:W-:Y:S02]  /*5380*/  IADD3 R8, R32, 0x38, RZ ;  /* 0x0000003820087810 */ /* 0x000fe40007ffe0ff */
[----:B------:R-:W-:Y:S02]  /*5390*/  FSEL R19, R61, -INF , !P6 ;  /* 0xff8000003d137808 */ /* 0x000fe40007000000 */
[----:B------:R-:W-:Y:S02]  /*53a0*/  FSEL R13, R56, -INF , !P3 ;  /* 0xff800000380d7808 */ /* 0x000fe40005800000 */
[----:B------:R-:W-:Y:S02]  /*53b0*/  IADD3 R32, R32, 0x39, RZ ;  /* 0x0000003920207810 */ /* 0x000fe40007ffe0ff */
[C---:B------:R-:W-:Y:S02]  /*53c0*/  ISETP.GE.AND P6, PT, R16.reuse, R237, PT ;  /* 0x000000ed1000720c */ /* 0x040fe40003fc6270 */
[----:B------:R-:W-:-:S02]  /*53d0*/  ISETP.GE.AND P3, PT, R16, R231, PT ;  /* 0x000000e71000720c */ /* 0x000fc40003f66270 */
[----:B------:R-:W-:Y:S02]  /*53e0*/  FSEL R191, R44, -INF , !P0 ;  /* 0xff8000002cbf7808 */ /* 0x000fe40004000000 */
[----:B------:R-:W-:Y:S02]  /*53f0*/  ISETP.GE.AND P0, PT, R32, R231, PT ;  /* 0x000000e72000720c */ /* 0x000fe40003f06270 */
[C---:B------:R-:W-:Y:S02]  /*5400*/  ISETP.LT.OR P6, PT, R16.reuse, R238, P6 ;  /* 0x000000ee1000720c */ /* 0x040fe400037c1670 */
[----:B------:R-:W-:Y:S02]  /*5410*/  ISETP.LT.OR P3, PT, R16, R236, P3 ;  /* 0x000000ec1000720c */ /* 0x000fe40001f61670 */
[----:B------:R-:W-:Y:S02]  /*5420*/  FSEL R20, R58, -INF , !P4 ;  /* 0xff8000003a147808 */ /* 0x000fe40006000000 */
[----:B------:R-:W-:-:S02]  /*5430*/  FSEL R16, R59, -INF , !P2 ;  /* 0xff8000003b107808 */ /* 0x000fc40005000000 */
[C---:B------:R-:W-:Y:S02]  /*5440*/  ISETP.GE.AND P2, PT, R28.reuse, R237, PT ;  /* 0x000000ed1c00720c */ /* 0x040fe40003f46270 */
[----:B------:R-:W-:Y:S02]  /*5450*/  ISETP.GE.AND P4, PT, R28, R231, PT ;  /* 0x000000e71c00720c */ /* 0x000fe40003f86270 */
[----:B------:R-:W-:Y:S02]  /*5460*/  ISETP.LT.OR P0, PT, R32, R236, P0 ;  /* 0x000000ec2000720c */ /* 0x000fe40000701670 */
[C---:B------:R-:W-:Y:S02]  /*5470*/  ISETP.LT.OR P2, PT, R28.reuse, R238, P2 ;  /* 0x000000ee1c00720c */ /* 0x040fe40001741670 */
[----:B------:R-:W-:Y:S02]  /*5480*/  ISETP.LT.OR P4, PT, R28, R236, P4 ;  /* 0x000000ec1c00720c */ /* 0x000fe40002781670 */
[----:B------:R-:W-:-:S02]  /*5490*/  FSEL R28, R43, -INF , !P0 ;  /* 0xff8000002b1c7808 */ /* 0x000fc40004000000 */
[----:B------:R-:W-:Y:S02]  /*54a0*/  PLOP3.LUT P0, PT, PT, PT, UP0, 0x80, 0x0 ;  /* 0x000000000000781c */ /* 0x000fe40003f0f008 */
[----:B------:R-:W-:Y:S02]  /*54b0*/  FSEL R179, R53, -INF , !P6 ;  /* 0xff80000035b37808 */ /* 0x000fe40007000000 */
[----:B------:R-:W-:Y:S02]  /*54c0*/  FSEL R192, R55, -INF , !P3 ;  /* 0xff80000037c07808 */ /* 0x000fe40005800000 */
[----:B------:R-:W-:Y:S02]  /*54d0*/  FSEL R183, R48, -INF , !P2 ;  /* 0xff80000030b77808 */ /* 0x000fe40005000000 */
[----:B------:R-:W-:Y:S02]  /*54e0*/  FSEL R182, R50, -INF , !P4 ;  /* 0xff80000032b67808 */ /* 0x000fe40006000000 */
[----:B------:R-:W-:-:S02]  /*54f0*/  FSEL R181, R49, -INF , !P5 ;  /* 0xff80000031b57808 */ /* 0x000fc40006800000 */
[----:B------:R-:W-:Y:S02]  /*5500*/  FSEL R190, R51, -INF , !P1 ;  /* 0xff80000033be7808 */ /* 0x000fe40004800000 */
[----:B------:R-:W-:Y:S02]  /*5510*/  ISETP.GE.AND P6, PT, R24, R237, PT ;  /* 0x000000ed1800720c */ /* 0x000fe40003fc6270 */
[-C--:B------:R-:W-:Y:S02]  /*5520*/  ISETP.GE.AND P3, PT, R14, R231.reuse, PT ;  /* 0x000000e70e00720c */ /* 0x080fe40003f66270 */
[----:B------:R-:W-:Y:S02]  /*5530*/  ISETP.GE.AND P2, PT, R24, R231, PT ;  /* 0x000000e71800720c */ /* 0x000fe40003f46270 */
[-C--:B------:R-:W-:Y:S02]  /*5540*/  ISETP.GE.AND P5, PT, R8, R237.reuse, PT ;  /* 0x000000ed0800720c */ /* 0x080fe40003fa6270 */
[----:B------:R-:W-:-:S02]  /*5550*/  ISETP.GE.AND P4, PT, R32, R237, PT ;  /* 0x000000ed2000720c */ /* 0x000fc40003f86270 */
[----:B------:R-:W-:Y:S02]  /*5560*/  ISETP.GE.AND P1, PT, R8, R231, PT ;  /* 0x000000e70800720c */ /* 0x000fe40003f26270 */
[----:B------:R-:W-:Y:S02]  /*5570*/  ISETP.LT.OR P3, PT, R14, R236, P3 ;  /* 0x000000ec0e00720c */ /* 0x000fe40001f61670 */
[C---:B------:R-:W-:Y:S02]  /*5580*/  ISETP.LT.OR P6, PT, R24.reuse, R238, P6 ;  /* 0x000000ee1800720c */ /* 0x040fe400037c1670 */
[----:B------:R-:W-:Y:S02]  /*5590*/  ISETP.LT.OR P2, PT, R24, R236, P2 ;  /* 0x000000ec1800720c */ /* 0x000fe40001741670 */
[C---:B------:R-:W-:Y:S02]  /*55a0*/  ISETP.LT.OR P5, PT, R8.reuse, R238, P5 ;  /* 0x000000ee0800720c */ /* 0x040fe40002fa1670 */
        /* <DEDUP_REMOVED lines=9> */
[----:B------:R-:W-:Y:S01]  /*5640*/  UIADD3 UR5, UR8, -0x2, URZ ;  /* 0xfffffffe08057890 */ /* 0x000fe2000fffe03f */
[----:B------:R-:W-:Y:S01]  /*5650*/  ISETP.GE.AND P6, PT, R240, c[0x0][0x220], PT ;  /* 0x00008800f0007a0c */ /* 0x000fe20003fc6270 */
[----:B------:R-:W-:Y:S01]  /*5660*/  BSSY B0, `(.L_x_200) ;  /* 0x0000080000007945 */ /* 0x000fe20003800000 */
[----:B------:R-:W-:Y:S01]  /*5670*/  ISETP.GE.AND P5, PT, R229, c[0x0][0x220], PT ;  /* 0x00008800e5007a0c */ /* 0x000fe20003fa6270 */
[----:B------:R-:W-:Y:S01]  /*5680*/  USHF.R.S32.HI UR4, URZ, 0x1f, UR5 ;  /* 0x0000001f3f047899 */ /* 0x000fe20008011405 */
[----:B------:R-:W-:Y:S01]  /*5690*/  ISETP.GE.AND P4, PT, R228, c[0x0][0x220], PT ;  /* 0x00008800e4007a0c */ /* 0x000fe20003f86270 */
[----:B------:R-:W-:Y:S01]  /*56a0*/  UIMAD UR29, UR29, UR5, URZ ;  /* 0x000000051d1d72a4 */ /* 0x000fe2000f8e023f */
[----:B------:R-:W-:Y:S01]  /*56b0*/  IMAD.WIDE.U32 R10, R3, UR5, R234 ;  /* 0x00000005030a7c25 */ /* 0x000fe2000f8e00ea */
[----:B------:R-:W-:Y:S02]  /*56c0*/  ISETP.GE.AND P3, PT, R227, c[0x0][0x220], PT ;  /* 0x00008800e3007a0c */ /* 0x000fe40003f66270 */
        /* <DEDUP_REMOVED lines=21> */
[C---:B------:R-:W-:Y:S02]  /*5820*/  @!P6 LEA R24, P1, R3.reuse, c[0x0][0x168], 0x1 ;  /* 0x00005a000318ea11 */ /* 0x040fe400078208ff */
[----:B------:R-:W-:Y:S01]  /*5830*/  IADD3.X R8, R8, UR20, RZ, P2, !PT ;  /* 0x0000001408087c10 */ /* 0x000fe200097fe4ff */
[----:B------:R1:W-:Y:S01]  /*5840*/  @P4 STS.128 [R230+0xc000], RZ ;  /* 0x00c000ffe6004388 */ /* 0x0003e20000000c00 */
[----:B------:R-:W-:-:S02]  /*5850*/  @!P5 LEA R10, P2, R3, c[0x0][0x168], 0x1 ;  /* 0x00005a00030ada11 */ /* 0x000fc400078408ff */
[C-C-:B------:R-:W-:Y:S01]  /*5860*/  @!P6 LEA.HI.X R25, R3.reuse, c[0x0][0x16c], R8.reuse, 0x1, P1 ;  /* 0x00005b000319ea11 */ /* 0x140fe200008f0c08 */
[----:B------:R-:W-:Y:S01]  /*5870*/  @!PT LDS RZ, [RZ] ;  /* 0x00000000fffff984 */ /* 0x000fe20000000800 */
[----:B------:R-:W-:Y:S01]  /*5880*/  @!PT LDS RZ, [RZ] ;  /* 0x00000000fffff984 */ /* 0x000fe20000000800 */
[----:B------:R-:W-:Y:S01]  /*5890*/  @!PT LDS RZ, [RZ] ;  /* 0x00000000fffff984 */ /* 0x000fe20000000800 */
[----:B------:R4:W-:Y:S01]  /*58a0*/  @!P4 LDGSTS.E.BYPASS.LTC128B.128 [R230+0xc000], [R32.64+0x100] ;  /* 0x0c00010020e6cfae */ /* 0x0009e2000b901d52 */
[----:B------:R-:W-:-:S03]  /*58b0*/  @!P5 LEA.HI.X R11, R3, c[0x0][0x16c], R8, 0x1, P2 ;  /* 0x00005b00030bda11 */ /* 0x000fc600010f0c08 */
[----:B------:R1:W-:Y:S04]  /*58c0*/  @P3 STS.128 [R230+0xe000], RZ ;  /* 0x00e000ffe6003388 */ /* 0x0003e80000000c00 */
[----:B------:R-:W-:Y:S01]  /*58d0*/  @!PT LDS RZ, [RZ] ;  /* 0x00000000fffff984 */ /* 0x000fe20000000800 */
[----:B------:R-:W-:Y:S01]  /*58e0*/  @!PT LDS RZ, [RZ] ;  /* 0x00000000fffff984 */ /* 0x000fe20000000800 */
[----:B------:R-:W-:Y:S01]  /*58f0*/  @!PT LDS RZ, [RZ] ;  /* 0x00000000fffff984 */ /* 0x000fe20000000800 */
[----:B------:R5:W-:Y:S01]  /*5900*/  @!P3 LDGSTS.E.BYPASS.LTC128B.128 [R230+0xe000], [R26.64+0x180] ;  /* 0x0e0001801ae6bfae */ /* 0x000be2000b901d52 */
[----:B--2---:R-:W-:-:S03]  /*5910*/  @!P4 LEA R36, P1, R3, c[0x0][0x168], 0x1 ;  /* 0x00005a000324ca11 */ /* 0x004fc600078208ff */
[----:B------:R1:W-:Y:S01]  /*5920*/  @P6 STS.128 [R230+0x8800], RZ ;  /* 0x008800ffe6006388 */ /* 0x0003e20000000c00 */
[----:B------:R-:W-:-:S03]  /*5930*/  @!P4 LEA.HI.X R37, R3, c[0x0][0x16c], R8, 0x1, P1 ;  /* 0x00005b000325ca11 */ /* 0x000fc600008f0c08 */
[----:B------:R-:W-:Y:S01]  /*5940*/  @!PT LDS RZ, [RZ] ;  /* 0x00000000fffff984 */ /* 0x000fe20000000800 */
[----:B------:R-:W-:Y:S01]  /*5950*/  @!PT LDS RZ, [RZ] ;  /* 0x00000000fffff984 */ /* 0x000fe20000000800 */
[----:B------:R-:W-:Y:S01]  /*5960*/  @!PT LDS RZ, [RZ] ;  /* 0x00000000fffff984 */ /* 0x000fe20000000800 */
[----:B------:R2:W-:Y:S01]  /*5970*/  @!P6 LDGSTS.E.BYPASS.LTC128B.128 [R230+0x8800], [R24.64] ;  /* 0x0880000018e6efae */ /* 0x0005e2000b901d52 */
[C---:B------:R-:W-:Y:S02]  /*5980*/  IADD3 R9, P1, R3.reuse, UR12, RZ ;  /* 0x0000000c03097c10 */ /* 0x040fe4000ff3e0ff */
[C---:B---3--:R-:W-:Y:S01]  /*5990*/  @!P3 LEA R34, P2, R3.reuse, c[0x0][0x168], 0x1 ;  /* 0x00005a000322ba11 */ /* 0x048fe200078408ff */
[----:B------:R1:W-:Y:S03]  /*59a0*/  @P5 STS.128 [R230+0xa800], RZ ;  /* 0x00a800ffe6005388 */ /* 0x0003e60000000c00 */
[----:B------:R-:W-:Y:S01]  /*59b0*/  @!P3 LEA.HI.X R35, R3, c[0x0][0x16c], R8, 0x1, P2 ;  /* 0x00005b000323ba11 */ /* 0x000fe200010f0c08 */
[----:B------:R-:W-:Y:S01]  /*59c0*/  @!PT LDS RZ, [RZ] ;  /* 0x00000000fffff984 */ /* 0x000fe20000000800 */
[----:B------:R-:W-:Y:S01]  /*59d0*/  @!PT LDS RZ, [RZ] ;  /* 0x00000000fffff984 */ /* 0x000fe20000000800 */
[----:B------:R-:W-:Y:S01]  /*59e0*/  @!PT LDS RZ, [RZ] ;  /* 0x00000000fffff984 */ /* 0x000fe20000000800 */
[----:B------:R3:W-:Y:S01]  /*59f0*/  @!P5 LDGSTS.E.BYPASS.LTC128B.128 [R230+0xa800], [R10.64+0x80] ;  /* 0x0a8000800ae6dfae */ /* 0x0007e2000b901d52 */
[----:B------:R-:W-:Y:S02]  /*5a00*/  IADD3.X R8, R8, UR20, RZ, P1, !PT ;  /* 0x0000001408087c10 */ /* 0x000fe40008ffe4ff */
[C---:B----4-:R-:W-:Y:S01]  /*5a10*/  @!P6 LEA R32, P2, R9.reuse, c[0x0][0x168], 0x1 ;  /* 0x00005a000920ea11 */ /* 0x050fe200078408ff */
[----:B------:R1:W-:Y:S03]  /*5a20*/  @P4 STS.128 [R230+0xc800], RZ ;  /* 0x00c800ffe6004388 */ /* 0x0003e60000000c00 */
[C---:B------:R-:W-:Y:S01]  /*5a30*/  @!P6 LEA.HI.X R33, R9.reuse, c[0x0][0x16c], R8, 0x1, P2 ;  /* 0x00005b000921ea11 */ /* 0x040fe200010f0c08 */
[----:B------:R-:W-:Y:S01]  /*5a40*/  @!PT LDS RZ, [RZ] ;  /* 0x00000000fffff984 */ /* 0x000fe20000000800 */
[----:B------:R-:W-:Y:S01]  /*5a50*/  @!PT LDS RZ, [RZ] ;  /* 0x00000000fffff984 */ /* 0x000fe20000000800 */
[----:B------:R-:W-:Y:S01]  /*5a60*/  @!PT LDS RZ, [RZ] ;  /* 0x00000000fffff984 */ /* 0x000fe20000000800 */
[----:B------:R4:W-:Y:S01]  /*5a70*/  @!P4 LDGSTS.E.BYPASS.LTC128B.128 [R230+0xc800], [R36.64+0x100] ;  /* 0x0c80010024e6cfae */ /* 0x0009e2000b901d52 */
[----:B-----5:R-:W-:-:S03]  /*5a80*/  @!P5 LEA R26, P1, R9, c[0x0][0x168], 0x1 ;  /* 0x00005a00091ada11 */ /* 0x020fc600078208ff */
[----:B------:R1:W-:Y:S01]  /*5a90*/  @P3 STS.128 [R230+0xe800], RZ ;  /* 0x00e800ffe6003388 */ /* 0x0003e20000000c00 */
[----:B------:R-:W-:-:S03]  /*5aa0*/  @!P5 LEA.HI.X R27, R9, c[0x0][0x16c], R8, 0x1, P1 ;  /* 0x00005b00091bda11 */ /* 0x000fc600008f0c08 */
        /* <DEDUP_REMOVED lines=21> */
[----:B------:R1:W-:Y:S01]  /*5c00*/  @P4 STS.128 [R230+0xd000], RZ ;  /* 0x00d000ffe6004388 */ /* 0x0003e20000000c00 */
[----:B------:R-:W-:-:S02]  /*5c10*/  @!P5 LEA R38, P2, R3, c[0x0][0x168], 0x1 ;  /* 0x00005a000326da11 */ /* 0x000fc400078408ff */
[C-C-:B------:R-:W-:Y:S01]  /*5c20*/  @!P6 LEA.HI.X R37, R3.reuse, c[0x0][0x16c], R8.reuse, 0x1, P1 ;  /* 0x00005b000325ea11 */ /* 0x140fe200008f0c08 */
[----:B------:R-:W-:Y:S01]  /*5c30*/  @!PT LDS RZ, [RZ] ;  /* 0x00000000fffff984 */ /* 0x000fe20000000800 */
[----:B------:R-:W-:Y:S01]  /*5c40*/  @!PT LDS RZ, [RZ] ;  /* 0x00000000fffff984 */ /* 0x000fe20000000800 */
[----:B------:R-:W-:Y:S01]  /*5c50*/  @!PT LDS RZ, [RZ] ;  /* 0x00000000fffff984 */ /* 0x000fe20000000800 */
[----:B------:R1:W-:Y:S01]  /*5c60*/  @!P4 LDGSTS.E.BYPASS.LTC128B.128 [R230+0xd000], [R24.64+0x100] ;  /* 0x0d00010018e6cfae */ /* 0x0003e2000b901d52 */
[C-C-:B------:R-:W-:Y:S02]  /*5c70*/  @!P5 LEA.HI.X R39, R3.reuse, c[0x0][0x16c], R8.reuse, 0x1, P2 ;  /* 0x00005b000327da11 */ /* 0x140fe400010f0c08 */
[C---:B-----5:R-:W-:Y:S01]  /*5c80*/  @!P4 LEA R34, P1, R3.reuse, c[0x0][0x168], 0x1 ;  /* 0x00005a000322ca11 */ /* 0x060fe200078208ff */
[----:B------:R1:W-:Y:S03]  /*5c90*/  @P3 STS.128 [R230+0xf000], RZ ;  /* 0x00f000ffe6003388 */ /* 0x0003e60000000c00 */
[----:B------:R-:W-:Y:S01]  /*5ca0*/  @!P4 LEA.HI.X R35, R3, c[0x0][0x16c], R8, 0x1, P1 ;  /* 0x00005b000323ca11 */ /* 0x000fe200008f0c08 */
        /* <DEDUP_REMOVED lines=27> */
.L_x_201:
[----:B------:R-:W-:Y:S05]  /*5e60*/  BSYNC B0 ;  /* 0x0000000000007941 */ /* 0x000fea0003800000 */
.L_x_200:
[----:B------:R-:W0:Y:S02]  /*5e70*/  LDGDEPBAR ;  /* 0x00000000000079af */ /* 0x000e240000000000 */
.L_x_199:
[----:B-1----:R-:W-:Y:S02]  /*5e80*/  FMNMX.FTZ R10, R21, R22, !PT ;  /* 0x00000016150a7209 */ /* 0x002fe40007810000 */
        /* <DEDUP_REMOVED lines=29> */
[----:B------:R-:W-:Y:S01]  /*6060*/  SHF.L.U32 R220, R0, 0x1, RZ ;  /* 0x0000000100dc7819 */ /* 0x000fe200000006ff */
[----:B------:R-:W1:Y:S03]  /*6070*/  SHFL.BFLY PT, R9, R10, 0x2, 0x1f ;  /* 0x0c401f000a097f89 */ /* 0x000e6600000e0000 */
[-C--:B------:R-:W-:Y:S01]  /*6080*/  LEA R218, R7, R220.reuse, 0x1 ;  /* 0x000000dc07da7211 */ /* 0x080fe200078e08ff */
[----:B------:R-:W2:Y:S01]  /*6090*/  SHFL.BFLY PT, R8, R11, 0x2, 0x1f ;  /* 0x0c401f000b087f89 */ /* 0x000ea200000e0000 */
[C---:B------:R-:W-:Y:S02]  /*60a0*/  LEA R217, R5.reuse, R220, 0x1 ;  /* 0x000000dc05d97211 */ /* 0x040fe400078e08ff */
        /* <DEDUP_REMOVED lines=45> */
[----:B------:R-:W-:Y:S01]  /*6380*/  FFMA.FTZ R34, R19, c[0x0][0x23c], -R188 ;  /* 0x00008f0013227a23 */ /* 0x000fe200000108bc */
[----:B------:R-:W-:Y:S01]  /*6390*/  MUFU.EX2 R170, R170 ;  /* 0x000000aa00aa7308 */ /* 0x000fe20000000800 */
[--C-:B------:R-:W-:Y:S01]  /*63a0*/  FFMA.FTZ R32, R18, c[0x0][0x23c], -R29.reuse ;  /* 0x00008f0012207a23 */ /* 0x100fe2000001081d */
[----:B------:R-:W-:Y:S01]  /*63b0*/  LDSM.16.MT88.4 R24, [R220+0x12800] ;  /* 0x01280000dc18783b */ /* 0x000fe20000004200 */
[----:B------:R-:W-:-:S02]  /*63c0*/  FFMA.FTZ R33, R20, c[0x0][0x23c], -R29 ;  /* 0x00008f0014217a23 */ /* 0x000fc4000001081d */
[--C-:B------:R-:W-:Y:S01]  /*63d0*/  FFMA.FTZ R0, R16, c[0x0][0x23c], -R29.reuse ;  /* 0x00008f0010007a23 */ /* 0x100fe2000001081d */
[----:B------:R-:W1:Y:S01]  /*63e0*/  LDSM.16.MT88.4 R20, [R217+0x10800] ;  /* 0x01080000d914783b */ /* 0x000e620000004200 */
[--C-:B------:R-:W-:Y:S01]  /*63f0*/  FFMA.FTZ R176, R185, c[0x0][0x23c], -R188.reuse ;  /* 0x00008f00b9b07a23 */ /* 0x100fe200000108bc */
[----:B------:R-:W3:Y:S01]  /*6400*/  MUFU.EX2 R165, R165 ;  /* 0x000000a500a57308 */ /* 0x000ee20000000800 */
[----:B--2---:R-:W-:Y:S01]  /*6410*/  F2FP.BF16.PACK_AB R128, R172, R173 ;  /* 0x000000adac80723e */ /* 0x004fe200000010ff */
[----:B------:R-:W2:Y:S01]  /*6420*/  LDSM.16.MT88.4 R16, [R216+0x10800] ;  /* 0x01080000d810783b */ /* 0x000ea20000004200 */
[--C-:B------:R-:W-:Y:S02]  /*6430*/  FFMA.FTZ R178, R183, c[0x0][0x23c], -R188.reuse ;  /* 0x00008f00b7b27a23 */ /* 0x100fe400000108bc */
[--C-:B------:R-:W-:Y:S02]  /*6440*/  FFMA.FTZ R179, R179, c[0x0][0x23c], -R188.reuse ;  /* 0x00008f00b3b37a23 */ /* 0x100fe400000108bc */
[----:B------:R-:W-:Y:S01]  /*6450*/  FFMA.FTZ R181, R181, c[0x0][0x23c], -R188 ;  /* 0x00008f00b5b57a23 */ /* 0x000fe200000108bc */
[----:B------:R-:W-:Y:S01]  /*6460*/  MUFU.EX2 R175, R175 ;  /* 0x000000af00af7308 */ /* 0x000fe20000000800 */
[----:B------:R-:W-:-:S02]  /*6470*/  FFMA.FTZ R180, R180, c[0x0][0x23c], -R29 ;  /* 0x00008f00b4b47a23 */ /* 0x000fc4000001081d */
[--C-:B------:R-:W-:Y:S02]  /*6480*/  FFMA.FTZ R183, R192, c[0x0][0x23c], -R29.reuse ;  /* 0x00008f00c0b77a23 */ /* 0x100fe4000001081d */
[--C-:B------:R-:W-:Y:S02]  /*6490*/  FFMA.FTZ R182, R182, c[0x0][0x23c], -R29.reuse ;  /* 0x00008f00b6b67a23 */ /* 0x100fe4000001081d */
[----:B------:R-:W-:Y:S01]  /*64a0*/  FFMA.FTZ R185, R190, c[0x0][0x23c], -R29 ;  /* 0x00008f00beb97a23 */ /* 0x000fe2000001081d */
[----:B------:R-:W4:Y:S01]  /*64b0*/  MUFU.EX2 R174, R174 ;  /* 0x000000ae00ae7308 */ /* 0x000f220000000800 */
[----:B---3--:R-:W-:Y:S01]  /*64c0*/  F2FP.BF16.PACK_AB R130, R165, R170 ;  /* 0x000000aaa582723e */ /* 0x008fe200000010ff */
[--C-:B------:R-:W-:Y:S02]  /*64d0*/  FFMA.FTZ R190, R191, c[0x0][0x23c], -R188.reuse ;  /* 0x00008f00bfbe7a23 */ /* 0x100fe400000108bc */
[--C-:B------:R-:W-:Y:S02]  /*64e0*/  FFMA.FTZ R189, R189, c[0x0][0x23c], -R188.reuse ;  /* 0x00008f00bdbd7a23 */ /* 0x100fe400000108bc */
[----:B------:R-:W-:-:S02]  /*64f0*/  FFMA.FTZ R187, R187, c[0x0][0x23c], -R188 ;  /* 0x00008f00bbbb7a23 */ /* 0x000fc400000108bc */
[----:B------:R-:W-:Y:S01]  /*6500*/  MUFU.EX2 R177, R177 ;  /* 0x000000b100b17308 */ /* 0x000fe20000000800 */
[--C-:B------:R-:W-:Y:S02]  /*6510*/  FFMA.FTZ R191, R184, c[0x0][0x23c], -R29.reuse ;  /* 0x00008f00b8bf7a23 */ /* 0x100fe4000001081d */
[----:B------:R-:W-:Y:S02]  /*6520*/  FFMA.FTZ R188, R31, c[0x0][0x23c], -R188 ;  /* 0x00008f001fbc7a23 */ /* 0x000fe400000108bc */
[--C-:B------:R-:W-:Y:S02]  /*6530*/  FFMA.FTZ R186, R186, c[0x0][0x23c], -R29.reuse ;  /* 0x00008f00baba7a23 */ /* 0x100fe4000001081d */
[--C-:B------:R-:W-:Y:S01]  /*6540*/  FFMA.FTZ R184, R30, c[0x0][0x23c], -R29.reuse ;  /* 0x00008f001eb87a23 */ /* 0x100fe2000001081d */
[----:B------:R-:W3:Y:S01]  /*6550*/  MUFU.EX2 R168, R168 ;  /* 0x000000a800a87308 */ /* 0x000ee20000000800 */
[----:B----4-:R-:W-:Y:S01]  /*6560*/  F2FP.BF16.PACK_AB R129, R174, R175 ;  /* 0x000000afae81723e */ /* 0x010fe200000010ff */
[----:B------:R-:W-:-:S02]  /*6570*/  FFMA.FTZ R247, R28, c[0x0][0x23c], -R29 ;  /* 0x00008f001cf77a23 */ /* 0x000fc4000001081d */
[----:B------:R-:W-:Y:S01]  /*6580*/  LDSM.16.MT88.4 R28, [R217+0x11800] ;  /* 0x01180000d91c783b */ /* 0x000fe20000004200 */
[----:B------:R-:W-:Y:S02]  /*6590*/  FADD.FTZ R173, R173, R172 ;  /* 0x000000acadad7221 */ /* 0x000fe40000010000 */
[----:B------:R-:W-:Y:S01]  /*65a0*/  FADD.FTZ R174, R175, R174 ;  /* 0x000000aeafae7221 */ /* 0x000fe20000010000 */
[----:B------:R-:W-:Y:S01]  /*65b0*/  MUFU.EX2 R171, R171 ;  /* 0x000000ab00ab7308 */ /* 0x000fe20000000800 */
[----:B------:R-:W-:-:S04]  /*65c0*/  FADD.FTZ R170, R170, R173 ;  /* 0x000000adaaaa7221 */ /* 0x000fc80000010000 */
[----:B------:R-:W-:Y:S01]  /*65d0*/  FADD.FTZ R170, R165, R170 ;  /* 0x000000aaa5aa7221 */ /* 0x000fe20000010000 */
[----:B---3--:R-:W-:Y:S02]  /*65e0*/  F2FP.BF16.PACK_AB R131, R168, R177 ;  /* 0x000000b1a883723e */ /* 0x008fe400000010ff */
[----:B------:R-:W3:Y:S01]  /*65f0*/  MUFU.EX2 R34, R34 ;  /* 0x0000002200227308 */ /* 0x000ee20000000800 */
        /* <DEDUP_REMOVED lines=17> */
[----:B------:R-:W2:Y:S06]  /*6710*/  MUFU.EX2 R179, R179 ;  /* 0x000000b300b37308 */ /* 0x000eac0000000800 */
[C---:B------:R-:W-:Y:S02]  /*6720*/  HMMA.16816.F32.BF16 R52, R128.reuse, R56, RZ ;  /* 0x000000388034723c */ /* 0x040fe400000418ff */
[----:B------:R-:W-:Y:S06]  /*6730*/  MUFU.EX2 R178, R178 ;  /* 0x000000b200b27308 */ /* 0x000fec0000000800 */
[C---:B-1----:R-:W-:Y:S02]  /*6740*/  HMMA.16816.F32.BF16 R60, R128.reuse, R64, RZ ;  /* 0x00000040803c723c */ /* 0x042fe400000418ff */
        /* <DEDUP_REMOVED lines=34> */
[----:B---3--:R-:W-:Y:S01]  /*6970*/  F2FP.BF16.PACK_AB R4, R34, R171 ;  /* 0x000000ab2204723e */ /* 0x008fe200000010ff */
[----:B------:R-:W-:Y:S01]  /*6980*/  HMMA.16816.F32.BF16 R128, R128, R6, RZ ;  /* 0x000000068080723c */ /* 0x000fe200000418ff */
[----:B----4-:R-:W-:Y:S01]  /*6990*/  F2FP.BF16.PACK_AB R5, R32, R169 ;  /* 0x000000a92005723e */ /* 0x010fe200000010ff */
        /* <DEDUP_REMOVED lines=12> */
[----:B------:R-:W3:Y:S07]  /*6a60*/  LDSM.16.MT88.4 R12, [R218+0x12800] ;  /* 0x01280000da0c783b */ /* 0x000eee0000004200 */
[C---:B------:R-:W-:Y:S08]  /*6a70*/  HMMA.16816.F32.BF16 R152, R4.reuse, R8, R152 ;  /* 0x000000080498723c */ /* 0x040ff00000041898 */
[C---:B------:R-:W-:Y:S01]  /*6a80*/  HMMA.16816.F32.BF16 R148, R4.reuse, R10, R148 ;  /* 0x0000000a0494723c */ /* 0x040fe20000041894 */
[----:B------:R-:W4:Y:S07]  /*6a90*/  LDSM.16.MT88.4 R8, [R217+0x12800] ;  /* 0x01280000d908783b */ /* 0x000f2e0000004200 */
[C---:B------:R-:W-:Y:S08]  /*6aa0*/  HMMA.16816.F32.BF16 R144, R4.reuse, R20, R144 ;  /* 0x000000140490723c */ /* 0x040ff00000041890 */
[C---:B------:R-:W-:Y:S01]  /*6ab0*/  HMMA.16816.F32.BF16 R140, R4.reuse, R22, R140 ;  /* 0x00000016048c723c */ /* 0x040fe2000004188c */
[----:B------:R-:W-:Y:S07]  /*6ac0*/  LDSM.16.MT88.4 R20, [R216+0x12800] ;  /* 0x01280000d814783b */ /* 0x000fee0000004200 */
[C---:B--2---:R-:W-:Y:S08]  /*6ad0*/  HMMA.16816.F32.BF16 R136, R4.reuse, R16, R136 ;  /* 0x000000100488723c */ /* 0x044ff00000041888 */
[C---:B---3--:R-:W-:Y:S08]  /*6ae0*/  HMMA.16816.F32.BF16 R44, R4.reuse, R12, R44 ;  /* 0x0000000c042c723c */ /* 0x048ff0000004182c */
[C---:B------:R-:W-:Y:S01]  /*6af0*/  HMMA.16816.F32.BF16 R48, R4.reuse, R14, R48 ;  /* 0x0000000e0430723c */ /* 0x040fe20000041830 */
[----:B------:R-:W2:Y:S07]  /*6b00*/  LDSM.16.MT88.4 R12, [R217+0x14800] ;  /* 0x01480000d90c783b */ /* 0x000eae0000004200 */
[C---:B----4-:R-:W-:Y:S08]  /*6b10*/  HMMA.16816.F32.BF16 R52, R4.reuse, R8, R52 ;  /* 0x000000080434723c */ /* 0x050ff00000041834 */
[C---:B------:R-:W-:Y:S01]  /*6b20*/  HMMA.16816.F32.BF16 R56, R4.reuse, R10, R56 ;  /* 0x0000000a0438723c */ /* 0x040fe20000041838 */
[----:B------:R-:W3:Y:S07]  /*6b30*/  LDSM.16.MT88.4 R8, [R216+0x14800] ;  /* 0x01480000d808783b */ /* 0x000eee0000004200 */
[C---:B------:R-:W-:Y:S01]  /*6b40*/  HMMA.16816.F32.BF16 R132, R4.reuse, R18, R132 ;  /* 0x000000120484723c */ /* 0x040fe20000041884 */
[----:B------:R-:W4:Y:S07]  /*6b50*/  LDSM.16.MT88.4 R16, [R220+0x14800] ;  /* 0x01480000dc10783b */ /* 0x000f2e0000004200 */
[C---:B------:R-:W-:Y:S08]  /*6b60*/  HMMA.16816.F32.BF16 R36, R4.reuse, R24, R36 ;  /* 0x000000180424723c */ /* 0x040ff00000041824 */
[C---:B------:R-:W-:Y:S01]  /*6b70*/  HMMA.16816.F32.BF16 R40, R4.reuse, R26, R40 ;  /* 0x0000001a0428723c */ /* 0x040fe20000041828 */
[----:B------:R-:W-:Y:S07]  /*6b80*/  LDSM.16.MT88.4 R24, [R218+0x14800] ;  /* 0x01480000da18783b */ /* 0x000fee0000004200 */
        /* <DEDUP_REMOVED lines=24> */
[C---:B----4-:R-:W-:Y:S08]  /*6d10*/  HMMA.16816.F32.BF16 R108, R4.reuse, R16, R108 ;  /* 0x00000010046c723c */ /* 0x050ff0000004186c */
[----:B------:R-:W-:Y:S01]  /*6d20*/  HMMA.16816.F32.BF16 R112, R4, R18, R112 ;  /* 0x000000120470723c */ /* 0x000fe20000041870 */
[----:B------:R-:W4:Y:S06]  /*6d30*/  LDSM.16.MT88.4 R16, [R220+0x11000] ;  /* 0x01100000dc10783b */ /* 0x000f2c0000004200 */
[----:B------:R-:W-:Y:S01]  /*6d40*/  F2FP.BF16.PACK_AB R4, R179, R176 ;  /* 0x000000b0b304723e */ /* 0x000fe200000010ff */
[----:B------:R-:W-:Y:S01]  /*6d50*/  FADD.FTZ R176, R176, R35 ;  /* 0x00000023b0b07221 */ /* 0x000fe20000010000 */
[----:B-1----:R-:W-:Y:S01]  /*6d60*/  F2FP.BF16.PACK_AB R5, R183, R180 ;  /* 0x000000b4b705723e */ /* 0x002fe200000010ff */
        /* <DEDUP_REMOVED lines=11> */
[----:B------:R-:W1:Y:S07]  /*6e20*/  LDSM.16.MT88.4 R12, [R217+0x13000] ;  /* 0x01300000d90c783b */ /* 0x000e6e0000004200 */
[C---:B---3--:R-:W-:Y:S08]  /*6e30*/  HMMA.16816.F32.BF16 R136, R4.reuse, R8, R136 ;  /* 0x000000080488723c */ /* 0x048ff00000041888 */
        /* <DEDUP_REMOVED lines=69> */
[C---:B------:R-:W-:Y:S01]  /*7290*/  HMMA.16816.F32.BF16 R140, R4.reuse, R30, R140 ;  /* 0x0000001e048c723c */ /* 0x040fe2000004188c */
[----:B------:R-:W4:Y:S07]  /*72a0*/  LDSM.16.MT88.4 R28, [R220+0x15800] ;  /* 0x01580000dc1c783b */ /* 0x000f2e0000004200 */
[C---:B------:R-:W-:Y:S08]  /*72b0*/  HMMA.16816.F32.BF16 R136, R4.reuse, R24, R136 ;  /* 0x000000180488723c */ /* 0x040ff00000041888 */
[C---:B------:R-:W-:Y:S01]  /*72c0*/  HMMA.16816.F32.BF16 R132, R4.reuse, R26, R132 ;  /* 0x0000001a0484723c */ /* 0x040fe20000041884 */
[----:B------:R-:W5:Y:S07]  /*72d0*/  LDSM.16.MT88.4 R24, [R217+0x15800] ;  /* 0x01580000d918783b */ /* 0x000f6e0000004200 */
[C---:B------:R-:W-:Y:S08]  /*72e0*/  HMMA.16816.F32.BF16 R44, R4.reuse, R20, R44 ;  /* 0x00000014042c723c */ /* 0x040ff0000004182c */
        /* <DEDUP_REMOVED lines=13> */
[C---:B-----5:R-:W-:Y:S08]  /*73c0*/  HMMA.16816.F32.BF16 R84, R4.reuse, R24, R84 ;  /* 0x000000180454723c */ /* 0x060ff00000041854 */
[C---:B------:R-:W-:Y:S08]  /*73d0*/  HMMA.16816.F32.BF16 R88, R4.reuse, R26, R88 ;  /* 0x0000001a0458723c */ /* 0x040ff00000041858 */
[C---:B------:R-:W-:Y:S08]  /*73e0*/  HMMA.16816.F32.BF16 R92, R4.reuse, R20, R92 ;  /* 0x00000014045c723c */ /* 0x040ff0000004185c */
        /* <DEDUP_REMOVED lines=9> */
[----:B------:R-:W-:Y:S01]  /*7480*/  ISETP.GE.AND P5, PT, R240, c[0x0][0x220], PT ;  /* 0x00008800f0007a0c */ /* 0x000fe20003fa6270 */
[----:B------:R-:W-:-:S04]  /*7490*/  DEPBAR.LE SB0, 0x0 ;  /* 0x000080000000791a */ /* 0x000fc80000000000 */
[----:B------:R-:W-:Y:S01]  /*74a0*/  BAR.SYNC.DEFER_BLOCKING 0x0 ;  /* 0x0000000000007b1d */ /* 0x000fe20000010000 */
[----:B------:R-:W-:Y:S01]  /*74b0*/  USHF.R.S32.HI UR5, URZ, 0x1f, UR27 ;  /* 0x0000001f3f057899 */ /* 0x000fe2000801141b */
[----:B------:R-:W-:Y:S01]  /*74c0*/  ISETP.GE.AND P4, PT, R229, c[0x0][0x220], PT ;  /* 0x00008800e5007a0c */ /* 0x000fe20003f86270 */
[----:B------:R-:W-:Y:S01]  /*74d0*/  UIMAD UR4, UR17, UR27, URZ ;  /* 0x0000001b110472a4 */ /* 0x000fe2000f8e023f */
[----:B------:R-:W-:Y:S01]  /*74e0*/  IMAD.U32 R5, RZ, RZ, UR27 ;  /* 0x0000001bff057e24 */ /* 0x000fe2000f8e00ff */
[----:B------:R-:W-:Y:S01]  /*74f0*/  ISETP.GE.AND P3, PT, R228, c[0x0][0x220], PT ;  /* 0x00008800e4007a0c */ /* 0x000fe20003f66270 */
[----:B------:R-:W-:Y:S01]  /*7500*/  UISETP.GT.AND UP0, UPT, UR27, UR9, UPT ;  /* 0x000000091b00728c */ /* 0x000fe2000bf04270 */
[----:B------:R-:W-:Y:S01]  /*7510*/  ISETP.GE.AND P2, PT, R227, c[0x0][0x220], PT ;  /* 0x00008800e3007a0c */ /* 0x000fe20003f46270 */
[----:B------:R-:W-:Y:S01]  /*7520*/  UIMAD UR4, UR5, UR31, UR4 ;  /* 0x0000001f050472a4 */ /* 0x000fe2000f8e0204 */
[----:B------:R-:W-:-:S05]  /*7530*/  IMAD.WIDE.U32 R4, R5, UR31, R196 ;  /* 0x0000001f05047c25 */ /* 0x000fca000f8e00c4 */
[----:B------:R-:W-:Y:S02]  /*7540*/  IADD3 R0, R5, UR4, RZ ;  /* 0x0000000405007c10 */ /* 0x000fe4000fffe0ff */
[C---:B------:R-:W-:Y:S02]  /*7550*/  @!P5 LEA R16, P6, R4.reuse, c[0x0][0x170], 0x1 ;  /* 0x00005c000410da11 */ /* 0x040fe400078c08ff */
[C---:B------:R-:W-:Y:S02]  /*7560*/  @!P4 LEA R12, P1, R4.reuse, c[0x0][0x170], 0x1 ;  /* 0x00005c00040cca11 */ /* 0x040fe400078208ff */
[C---:B------:R-:W-:Y:S02]  /*7570*/  @!P3 LEA R10, P0, R4.reuse, c[0x0][0x170], 0x1 ;  /* 0x00005c00040aba11 */ /* 0x040fe400078008ff */
[C-C-:B------:R-:W-:Y:S02]  /*7580*/  @!P5 LEA.HI.X R17, R4.reuse, c[0x0][0x174], R0.reuse, 0x1, P6 ;  /* 0x00005d000411da11 */ /* 0x140fe400030f0c00 */
[C---:B------:R-:W-:Y:S01]  /*7590*/  IADD3 R7, P6, R4.reuse, UR25, RZ ;  /* 0x0000001904077c10 */ /* 0x040fe2000ffde0ff */
[----:B------:R-:W-:Y:S01]  /*75a0*/  @P5 STS.128 [R230+0x10000], RZ ;  /* 0x010000ffe6005388 */ /* 0x000fe20000000c00 */
[----:B------:R-:W-:-:S02]  /*75b0*/  @!P4 LEA.HI.X R13, R4, c[0x0][0x174], R0, 0x1, P1 ;  /* 0x00005d00040dca11 */ /* 0x000fc400008f0c00 */
[C---:B------:R-:W-:Y:S01]  /*75c0*/  @!P2 LEA R8, P1, R4.reuse, c[0x0][0x170], 0x1 ;  /* 0x00005c000408aa11 */ /* 0x040fe200078208ff */
[----:B------:R-:W-:Y:S01]  /*75d0*/  @!PT LDS RZ, [RZ] ;  /* 0x00000000fffff984 */ /* 0x000fe20000000800 */
[----:B------:R-:W-:Y:S01]  /*75e0*/  @!PT LDS RZ, [RZ] ;  /* 0x00000000fffff984 */ /* 0x000fe20000000800 */
[----:B------:R-:W-:Y:S01]  /*75f0*/  @!PT LDS RZ, [RZ] ;  /* 0x00000000fffff984 */ /* 0x000fe20000000800 */
[----:B------:R1:W-:Y:S01]  /*7600*/  @!P5 LDGSTS.E.BYPASS.LTC128B.128 [R230+0x10000], [R16.64] ;  /* 0x1000000010e6dfae */ /* 0x0003e2000b901d52 */
[--C-:B------:R-:W-:Y:S02]  /*7610*/  @!P3 LEA.HI.X R11, R4, c[0x0][0x174], R0.reuse, 0x1, P0 ;  /* 0x00005d00040bba11 */ /* 0x100fe400000f0c00 */
[----:B------:R-:W-:Y:S01]  /*7620*/  IADD3.X R2, R0, UR10, RZ, P6, !PT ;  /* 0x0000000a00027c10 */ /* 0x000fe2000b7fe4ff */
[----:B------:R-:W-:Y:S01]  /*7630*/  @P4 STS.128 [R230+0x12000], RZ ;  /* 0x012000ffe6004388 */ /* 0x000fe20000000c00 */
[C---:B------:R-:W-:Y:S02]  /*7640*/  @!P5 LEA R14, P0, R7.reuse, c[0x0][0x170], 0x1 ;  /* 0x00005c00070eda11 */ /* 0x040fe400078008ff */
[----:B------:R-:W-:Y:S01]  /*7650*/  @!P4 LEA R20, P6, R7, c[0x0][0x170], 0x1 ;  /* 0x00005c000714ca11 */ /* 0x000fe200078c08ff */
[----:B------:R-:W-:Y:S01]  /*7660*/  @!PT LDS RZ, [RZ] ;  /* 0x00000000fffff984 */ /* 0x000fe20000000800 */
[----:B------:R-:W-:Y:S01]  /*7670*/  @!PT LDS RZ, [RZ] ;  /* 0x00000000fffff984 */ /* 0x000fe20000000800 */
[----:B------:R-:W-:Y:S01]  /*7680*/  @!PT LDS RZ, [RZ] ;  /* 0x00000000fffff984 */ /* 0x000fe20000000800 */
[----:B------:R2:W-:Y:S01]  /*7690*/  @!P4 LDGSTS.E.BYPASS.LTC128B.128 [R230+0x12000], [R12.64+0x80] ;  /* 0x120000800ce6cfae */ /* 0x0005e2000b901d52 */
[----:B------:R-:W-:-:S02]  /*76a0*/  @!P2 LEA.HI.X R9, R4, c[0x0][0x174], R0, 0x1, P1 ;  /* 0x00005d000409aa11 */ /* 0x000fc400008f0c00 */
[C---:B------:R-:W-:Y:S01]  /*76b0*/  @!P3 LEA R18, P1, R7.reuse, c[0x0][0x170], 0x1 ;  /* 0x00005c000712ba11 */ /* 0x040fe200078208ff */
[----:B------:R-:W-:Y:S01]  /*76c0*/  @P3 STS.128 [R230+0x14000], RZ ;  /* 0x014000ffe6003388 */ /* 0x000fe20000000c00 */
[C-C-:B------:R-:W-:Y:S02]  /*76d0*/  @!P5 LEA.HI.X R15, R7.reuse, c[0x0][0x174], R2.reuse, 0x1, P0 ;  /* 0x00005d00070fda11 */ /* 0x140fe400000f0c02 */
[C---:B------:R-:W-:Y:S01]  /*76e0*/  @!P2 LEA R6, P0, R7.reuse, c[0x0][0x170], 0x1 ;  /* 0x00005c000706aa11 */ /* 0x040fe200078008ff */
[----:B------:R-:W-:Y:S01]  /*76f0*/  @!PT LDS RZ, [RZ] ;  /* 0x00000000fffff984 */ /* 0x000fe20000000800 */
[----:B------:R-:W-:Y:S01]  /*7700*/  @!PT LDS RZ, [RZ] ;  /* 0x00000000fffff984 */ /* 0x000fe20000000800 */
[----:B------:R-:W-:Y:S01]  /*7710*/  @!PT LDS RZ, [RZ] ;  /* 0x00000000fffff984 */ /* 0x000fe20000000800 */
[----:B------:R3:W-:Y:S01]  /*7720*/  @!P3 LDGSTS.E.BYPASS.LTC128B.128 [R230+0x14000], [R10.64+0x100] ;  /* 0x140001000ae6bfae */ /* 0x0007e2000b901d52 */
[C-C-:B------:R-:W-:Y:S02]  /*7730*/  @!P4 LEA.HI.X R21, R7.reuse, c[0x0][0x174], R2.reuse, 0x1, P6 ;  /* 0x00005d000715ca11 */ /* 0x140fe400030f0c02 */
[C---:B------:R-:W-:Y:S01]  /*7740*/  IADD3 R5, P6, R7.reuse, UR25, RZ ;  /* 0x0000001907057c10 */ /* 0x040fe2000ffde0ff */
[----:B------:R-:W-:Y:S01]  /*7750*/  @P2 STS.128 [R230+0x16000], RZ ;  /* 0x016000ffe6002388 */ /* 0x000fe20000000c00 */
[----:B------:R-:W-:-:S02]  /*7760*/  @!P3 LEA.HI.X R19, R7, c[0x0][0x174], R2, 0x1, P1 ;  /* 0x00005d000713ba11 */ /* 0x000fc400008f0c02 */
[----:B------:R-:W-:Y:S01]  /*7770*/  @!P2 LEA.HI.X R7, R7, c[0x0][0x174], R2, 0x1, P0 ;  /* 0x00005d000707aa11 */ /* 0x000fe200000f0c02 */
[----:B------:R-:W-:Y:S01]  /*7780*/  @!PT LDS RZ, [RZ] ;  /* 0x00000000fffff984 */ /* 0x000fe20000000800 */
[----:B------:R-:W-:Y:S01]  /*7790*/  @!PT LDS RZ, [RZ] ;  /* 0x00000000fffff984 */ /* 0x000fe20000000800 */
[----:B------:R-:W-:Y:S01]  /*77a0*/  @!PT LDS RZ, [RZ] ;  /* 0x00000000fffff984 */ /* 0x000fe20000000800 */
[----:B------:R3:W-:Y:S01]  /*77b0*/  @!P2 LDGSTS.E.BYPASS.LTC128B.128 [R230+0x16000], [R8.64+0x180] ;  /* 0x1600018008e6afae */ /* 0x0007e2000b901d52 */
[----:B------:R-:W-:Y:S02]  /*77c0*/  IADD3.X R2, R2, UR10, RZ, P6, !PT ;  /* 0x0000000a02027c10 */ /* 0x000fe4000b7fe4ff */
[C---:B------:R-:W-:Y:S01]  /*77d0*/  @!P5 LEA R28, P0, R5.reuse, c[0x0][0x170], 0x1 ;  /* 0x00005c00051cda11 */ /* 0x040fe200078008ff */
[----:B------:R-:W-:Y:S01]  /*77e0*/  @P5 STS.128 [R230+0x10800], RZ ;  /* 0x010800ffe6005388 */ /* 0x000fe20000000c00 */
[C---:B------:R-:W-:Y:S02]  /*77f0*/  @!P4 LEA R26, P6, R5.reuse, c[0x0][0x170], 0x1 ;  /* 0x00005c00051aca11 */ /* 0x040fe400078c08ff */
[C---:B------:R-:W-:Y:S01]  /*7800*/  @!P5 LEA.HI.X R29, R5.reuse, c[0x0][0x174], R2, 0x1, P0 ;  /* 0x00005d00051dda11 */ /* 0x040fe200000f0c02 */
[----:B------:R-:W-:Y:S01]  /*7810*/  @!PT LDS RZ, [RZ] ;  /* 0x00000000fffff984 */ /* 0x000fe20000000800 */
[----:B------:R-:W-:Y:S01]  /*7820*/  @!PT LDS RZ, [RZ] ;  /* 0x00000000fffff984 */ /* 0x000fe20000000800 */
[----:B------:R-:W-:Y:S01]  /*7830*/  @!PT LDS RZ, [RZ] ;  /* 0x00000000fffff984 */ /* 0x000fe20000000800 */
[----:B------:R2:W-:Y:S01]  /*7840*/  @!P5 LDGSTS.E.BYPASS.LTC128B.128 [R230+0x10800], [R14.64] ;  /* 0x108000000ee6dfae */ /* 0x0005e2000b901d52 */
[----:B------:R-:W-:-:S02]  /*7850*/  @!P3 LEA R22, P1, R5, c[0x0][0x170], 0x1 ;  /* 0x00005c000516ba11 */ /* 0x000fc400078208ff */
[C---:B------:R-:W-:Y:S01]  /*7860*/  @!P2 LEA R24, P0, R5.reuse, c[0x0][0x170], 0x1 ;  /* 0x00005c000518aa11 */ /* 0x040fe200078008ff */
[----:B------:R-:W-:Y:S01]  /*7870*/  @P4 STS.128 [R230+0x12800], RZ ;  /* 0x012800ffe6004388 */ /* 0x000fe20000000c00 */
[C-C-:B------:R-:W-:Y:S02]  /*7880*/  @!P4 LEA.HI.X R27, R5.reuse, c[0x0][0x174], R2.reuse, 0x1, P6 ;  /* 0x00005d00051bca11 */ /* 0x140fe400030f0c02 */
[C---:B------:R-:W-:Y:S01]  /*7890*/  IADD3 R0, P6, R5.reuse, UR25, RZ ;  /* 0x0000001905007c10 */ /* 0x040fe2000ffde0ff */
[----:B------:R-:W-:Y:S01]  /*78a0*/  @!PT LDS RZ, [RZ] ;  /* 0x00000000fffff984 */ /* 0x000fe20000000800 */
[----:B------:R-:W-:Y:S01]  /*78b0*/  @!PT LDS RZ, [RZ] ;  /* 0x00000000fffff984 */ /* 0x000fe20000000800 */
[----:B------:R-:W-:Y:S01]  /*78c0*/  @!PT LDS RZ, [RZ] ;  /* 0x00000000fffff984 */ /* 0x000fe20000000800 */
[----:B------:R4:W-:Y:S01]  /*78d0*/  @!P4 LDGSTS.E.BYPASS.LTC128B.128 [R230+0x12800], [R20.64+0x80] ;  /* 0x1280008014e6cfae */ /* 0x0009e2000b901d52 */
[C-C-:B------:R-:W-:Y:S02]  /*78e0*/  @!P3 LEA.HI.X R23, R5.reuse, c[0x0][0x174], R2.reuse, 0x1, P1 ;  /* 0x00005d000517ba11 */ /* 0x140fe400008f0c02 */
[----:B------:R-:W-:Y:S01]  /*78f0*/  @!P2 LEA.HI.X R25, R5, c[0x0][0x174], R2, 0x1, P0 ;  /* 0x00005d000519aa11 */ /* 0x000fe200000f0c02 */
[----:B------:R-:W-:Y:S01]  /*7900*/  @P3 STS.128 [R230+0x14800], RZ ;  /* 0x014800ffe6003388 */ /* 0x000fe20000000c00 */
[----:B------:R-:W-:-:S02]  /*7910*/  IADD3.X R5, R2, UR10, RZ, P6, !PT ;  /* 0x0000000a02057c10 */ /* 0x000fc4000b7fe4ff */
[C---:B------:R-:W-:Y:S01]  /*7920*/  @!P5 LEA R30, P0, R0.reuse, c[0x0][0x170], 0x1 ;  /* 0x00005c00001eda11 */ /* 0x040fe200078008ff */
[----:B------:R-:W-:Y:S01]  /*7930*/  @!PT LDS RZ, [RZ] ;  /* 0x00000000fffff984 */ /* 0x000fe20000000800 */
[----:B------:R-:W-:Y:S01]  /*7940*/  @!PT LDS RZ, [RZ] ;  /* 0x00000000fffff984 */ /* 0x000fe20000000800 */
[----:B------:R-:W-:Y:S01]  /*7950*/  @!PT LDS RZ, [RZ] ;  /* 0x00000000fffff984 */ /* 0x000fe20000000800 */
[----:B------:R1:W-:Y:S01]  /*7960*/  @!P3 LDGSTS.E.BYPASS.LTC128B.128 [R230+0x14800], [R18.64+0x100] ;  /* 0x1480010012e6bfae */ /* 0x0003e2000b901d52 */
[C---:B------:R-:W-:Y:S02]  /*7970*/  @!P4 LEA R172, P6, R0.reuse, c[0x0][0x170], 0x1 ;  /* 0x00005c0000acca11 */ /* 0x040fe400078c08ff */
        /* <DEDUP_REMOVED lines=8> */
[----:B------:R-:W-:-:S02]  /*7a00*/  @!P4 LEA.HI.X R173, R0, c[0x0][0x174], R5, 0x1, P6 ;  /* 0x00005d0000adca11 */ /* 0x000fc400030f0c05 */
[C-C-:B------:R-:W-:Y:S01]  /*7a10*/  @!P3 LEA.HI.X R171, R0.reuse, c[0x0][0x174], R5.reuse, 0x1, P1 ;  /* 0x00005d0000abba11 */ /* 0x140fe200008f0c05 */
[----:B------:R-:W-:Y:S01]  /*7a20*/  @P5 STS.128 [R230+0x11000], RZ ;  /* 0x011000ffe6005388 */ /* 0x000fe20000000c00 */
[----:B------:R-:W-:Y:S02]  /*7a30*/  @!P2 LEA.HI.X R169, R0, c[0x0][0x174], R5, 0x1, P0 ;  /* 0x00005d0000a9aa11 */ /* 0x000fe400000f0c05 */
[----:B------:R-:W-:Y:S01]  /*7a40*/  PLOP3.LUT P0, PT, PT, PT, UP0, 0x80, 0x0 ;  /* 0x000000000000781c */ /* 0x000fe20003f0f008 */
        /* <DEDUP_REMOVED lines=40> */
[----:B----4-:R-:W4:Y:S04]  /*7cd0*/  LDSM.16.M88.4 R20, [R225+0x8000] ;  /* 0x00800000e114783b */ /* 0x010f280000000200 */
[----:B--2---:R-:W2:Y:S04]  /*7ce0*/  LDSM.16.M88.4 R12, [R225+0x8800] ;  /* 0x00880000e10c783b */ /* 0x004ea80000000200 */
[----:B-----5:R-:W5:Y:S04]  /*7cf0*/  LDSM.16.M88.4 R4, [R225+0x9000] ;  /* 0x00900000e104783b */ /* 0x020f680000000200 */
[----:B------:R-:W2:Y:S04]  /*7d00*/  LDSM.16.M88.4 R32, [R225+0x9800] ;  /* 0x00980000e120783b */ /* 0x000ea80000000200 */
[----:B-1----:R-:W-:Y:S04]  /*7d10*/  LDSM.16.M88.4 R28, [R224] ;  /* 0x00000000e01c783b */ /* 0x002fe80000000200 */
[----:B------:R-:W1:Y:S04]  /*7d20*/  LDSM.16.M88.4 R192, [R223] ;  /* 0x00000000dfc0783b */ /* 0x000e680000000200 */
[----:B------:R-:W1:Y:S04]  /*7d30*/  LDSM.16.M88.4 R188, [R215] ;  /* 0x00000000d7bc783b */ /* 0x000e680000000200 */
[----:B------:R-:W1:Y:S04]  /*7d40*/  LDSM.16.M88.4 R176, [R214] ;  /* 0x00000000d6b0783b */ /* 0x000e680000000200 */
[----:B------:R-:W1:Y:S04]  /*7d50*/  LDSM.16.M88.4 R172, [R213] ;  /* 0x00000000d5ac783b */ /* 0x000e680000000200 */
[----:B---3--:R-:W-:Y:S01]  /*7d60*/  LDSM.16.M88.4 R168, [R219+0x8000] ;  /* 0x00800000dba8783b */ /* 0x008fe20000000200 */
[C---:B----4-:R-:W-:Y:S03]  /*7d70*/  HMMA.16816.F32.BF16 R24, R180.reuse, R20, RZ ;  /* 0x00000014b418723c */ /* 0x050fe600000418ff */
[----:B------:R-:W0:Y:S05]  /*7d80*/  LDGDEPBAR ;  /* 0x00000000000079af */ /* 0x000e2a0000000000 */
[C---:B------:R-:W-:Y:S08]  /*7d90*/  HMMA.16816.F32.BF16 R20, R180.reuse, R22, RZ ;  /* 0x00000016b414723c */ /* 0x040ff000000418ff */
[C---:B--2---:R-:W-:Y:S08]  /*7da0*/  HMMA.16816.F32.BF16 R16, R180.reuse, R12, RZ ;  /* 0x0000000cb410723c */ /* 0x044ff000000418ff */
[C---:B-----5:R-:W-:Y:S08]  /*7db0*/  HMMA.16816.F32.BF16 R8, R180.reuse, R4, RZ ;  /* 0x00000004b408723c */ /* 0x060ff000000418ff */
[C---:B------:R-:W-:Y:S08]  /*7dc0*/  HMMA.16816.F32.BF16 R12, R180.reuse, R14, RZ ;  /* 0x0000000eb40c723c */ /* 0x040ff000000418ff */
[C---:B------:R-:W-:Y:S08]  /*7dd0*/  HMMA.16816.F32.BF16 R4, R180.reuse, R6, RZ ;  /* 0x00000006b404723c */ /* 0x040ff000000418ff */
[C---:B------:R-:W-:Y:S08]  /*7de0*/  HMMA.16816.F32.BF16 R184, R180.reuse, R32, RZ ;  /* 0x00000020b4b8723c */ /* 0x040ff000000418ff */
[----:B------:R-:W-:Y:S01]  /*7df0*/  HMMA.16816.F32.BF16 R180, R180, R34, RZ ;  /* 0x00000022b4b4723c */ /* 0x000fe200000418ff */
[----:B------:R-:W2:Y:S07]  /*7e00*/  LDSM.16.M88.4 R32, [R222] ;  /* 0x00000000de20783b */ /* 0x000eae0000000200 */
[C---:B-1----:R-:W-:Y:S08]  /*7e10*/  HMMA.16816.F32.BF16 R24, R28.reuse, R192, R24 ;  /* 0x000000c01c18723c */ /* 0x042ff00000041818 */
[C---:B------:R-:W-:Y:S01]  /*7e20*/  HMMA.16816.F32.BF16 R20, R28.reuse, R194, R20 ;  /* 0x000000c21c14723c */ /* 0x040fe20000041814 */
[----:B------:R-:W1:Y:S07]  /*7e30*/  LDSM.16.M88.4 R192, [R219+0x8800] ;  /* 0x00880000dbc0783b */ /* 0x000e6e0000000200 */
        /* <DEDUP_REMOVED lines=9> */
[----:B------:R-:W5:Y:S03]  /*7ed0*/  LDSM.16.M88.4 R28, [R212] ;  /* 0x00000000d41c783b */ /* 0x000f660000000200 */
[C---:B--2---:R-:W-:Y:S08]  /*7ee0*/  HMMA.16816.F32.BF16 R24, R32.reuse, R168, R24 ;  /* 0x000000a82018723c */ /* 0x044ff00000041818 */
[C---:B------:R-:W-:Y:S01]  /*7ef0*/  HMMA.16816.F32.BF16 R20, R32.reuse, R170, R20 ;  /* 0x000000aa2014723c */ /* 0x040fe20000041814 */
[----:B------:R-:W2:Y:S07]  /*7f00*/  LDSM.16.M88.4 R168, [R212+0x800] ;  /* 0x00080000d4a8783b */ /* 0x000eae0000000200 */
[C---:B-1----:R-:W-:Y:S08]  /*7f10*/  HMMA.16816.F32.BF16 R16, R32.reuse, R192, R16 ;  /* 0x000000c02010723c */ /* 0x042ff00000041810 */
[C---:B------:R-:W-:Y:S01]  /*7f20*/  HMMA.16816.F32.BF16 R12, R32.reuse, R194, R12 ;  /* 0x000000c2200c723c */ /* 0x040fe2000004180c */
[----:B------:R-:W1:Y:S07]  /*7f30*/  LDSM.16.M88.4 R192, [R212+0x1000] ;  /* 0x00100000d4c0783b */ /* 0x000e6e0000000200 */
[C---:B---3--:R-:W-:Y:S08]  /*7f40*/  HMMA.16816.F32.BF16 R8, R32.reuse, R188, R8 ;  /* 0x000000bc2008723c */ /* 0x048ff00000041808 */
[C---:B------:R-:W-:Y:S01]  /*7f50*/  HMMA.16816.F32.BF16 R4, R32.reuse, R190, R4 ;  /* 0x000000be2004723c */ /* 0x040fe20000041804 */
[----:B------:R-:W-:Y:S07]  /*7f60*/  LDSM.16.M88.4 R188, [R226+0x2000] ;  /* 0x00200000e2bc783b */ /* 0x000fee0000000200 */
[C---:B----4-:R-:W-:Y:S08]  /*7f70*/  HMMA.16816.F32.BF16 R184, R32.reuse, R176, R184 ;  /* 0x000000b020b8723c */ /* 0x050ff000000418b8 */
[----:B------:R-:W-:Y:S01]  /*7f80*/  HMMA.16816.F32.BF16 R180, R32, R178, R180 ;  /* 0x000000b220b4723c */ /* 0x000fe200000418b4 */
[----:B------:R-:W3:Y:S04]  /*7f90*/  LDSM.16.M88.4 R32, [R225+0xa000] ;  /* 0x00a00000e120783b */ /* 0x000ee80000000200 */
[----:B------:R-:W-:Y:S03]  /*7fa0*/  LDSM.16.M88.4 R176, [R212+0x1800] ;  /* 0x00180000d4b0783b */ /* 0x000fe60000000200 */
[C---:B-----5:R-:W-:Y:S08]  /*7fb0*/  HMMA.16816.F32.BF16 R24, R172.reuse, R28, R24 ;  /* 0x0000001cac18723c */ /* 0x060ff00000041818 */
[C---:B------:R-:W-:Y:S01]  /*7fc0*/  HMMA.16816.F32.BF16 R20, R172.reuse, R30, R20 ;  /* 0x0000001eac14723c */ /* 0x040fe20000041814 */
[----:B------:R-:W4:Y:S07]  /*7fd0*/  LDSM.16.M88.4 R28, [R225+0xa800] ;  /* 0x00a80000e11c783b */ /* 0x000f2e0000000200 */
[C---:B--2---:R-:W-:Y:S08]  /*7fe0*/  HMMA.16816.F32.BF16 R16, R172.reuse, R168, R16 ;  /* 0x000000a8ac10723c */ /* 0x044ff00000041810 */
[C---:B------:R-:W-:Y:S01]  /*7ff0*/  HMMA.16816.F32.BF16 R12, R172.reuse, R170, R12 ;  /* 0x000000aaac0c723c */ /* 0x040fe2000004180c */
[----:B------:R-:W2:Y:S07]  /*8000*/  LDSM.16.M88.4 R168, [R225+0xb000] ;  /* 0x00b00000e1a8783b */ /* 0x000eae0000000200 */
[C---:B-1----:R-:W-:Y:S08]  /*8010*/  HMMA.16816.F32.BF16 R8, R172.reuse, R192, R8 ;  /* 0x000000c0ac08723c */ /* 0x042ff00000041808 */
[----:B------:R-:W-:Y:S01]  /*8020*/  HMMA.16816.F32.BF16 R4, R172, R194, R4 ;  /* 0x000000c2ac04723c */ /* 0x000fe20000041804 */
[----:B------:R-:W1:Y:S07]  /*8030*/  LDSM.16.M88.4 R192, [R225+0xb800] ;  /* 0x00b80000e1c0783b */ /* 0x000e6e0000000200 */
[C---:B---3--:R-:W-:Y:S08]  /*8040*/  HMMA.16816.F32.BF16 R24, R188.reuse, R32, R24 ;  /* 0x00000020bc18723c */ /* 0x048ff00000041818 */
[C---:B------:R-:W-:Y:S01]  /*8050*/  HMMA.16816.F32.BF16 R20, R188.reuse, R34, R20 ;  /* 0x00000022bc14723c */ /* 0x040fe20000041814 */
[----:B------:R-:W-:Y:S07]  /*8060*/  LDSM.16.M88.4 R32, [R224+0x2000] ;  /* 0x00200000e020783b */ /* 0x000fee0000000200 */
[C---:B----4-:R-:W-:Y:S08]  /*8070*/  HMMA.16816.F32.BF16 R16, R188.reuse, R28, R16 ;  /* 0x0000001cbc10723c */ /* 0x050ff00000041810 */
[----:B------:R-:W-:Y:S01]  /*8080*/  HMMA.16816.F32.BF16 R12, R188, R30, R12 ;  /* 0x0000001ebc0c723c */ /* 0x000fe2000004180c */
[----:B------:R-:W3:Y:S07]  /*8090*/  LDSM.16.M88.4 R28, [R210] ;  /* 0x00000000d21c783b */ /* 0x000eee0000000200 */
[C---:B------:R-:W-:Y:S08]  /*80a0*/  HMMA.16816.F32.BF16 R184, R172.reuse, R176, R184 ;  /* 0x000000b0acb8723c */ /* 0x040ff000000418b8 */
[----:B------:R-:W-:Y:S01]  /*80b0*/  HMMA.16816.F32.BF16 R180, R172, R178, R180 ;  /* 0x000000b2acb4723c */ /* 0x000fe200000418b4 */
[----:B------:R-:W4:Y:S04]  /*80c0*/  LDSM.16.M88.4 R176, [R211] ;  /* 0x00000000d3b0783b */ /* 0x000f280000000200 */
[----:B------:R-:W5:Y:S03]  /*80d0*/  LDSM.16.M88.4 R172, [R209] ;  /* 0x00000000d1ac783b */ /* 0x000f660000000200 */
[C---:B--2---:R-:W-:Y:S08]  /*80e0*/  HMMA.16816.F32.BF16 R8, R188.reuse, R168, R8 ;  /* 0x000000a8bc08723c */ /* 0x044ff00000041808 */
[C---:B------:R-:W-:Y:S01]  /*80f0*/  HMMA.16816.F32.BF16 R4, R188.reuse, R170, R4 ;  /* 0x000000aabc04723c */ /* 0x040fe20000041804 */
[----:B------:R-:W2:Y:S07]  /*8100*/  LDSM.16.M88.4 R168, [R208] ;  /* 0x00000000d0a8783b */ /* 0x000eae0000000200 */
[C---:B-1----:R-:W-:Y:S08]  /*8110*/  HMMA.16816.F32.BF16 R184, R188.reuse, R192, R184 ;  /* 0x000000c0bcb8723c */ /* 0x042ff000000418b8 */
[----:B------:R-:W-:Y:S01]  /*8120*/  HMMA.16816.F32.BF16 R180, R188, R194, R180 ;  /* 0x000000c2bcb4723c */ /* 0x000fe200000418b4 */
[----:B------:R-:W-:Y:S04]  /*8130*/  LDSM.16.M88.4 R192, [R219+0xa000] ;  /* 0x00a00000dbc0783b */ /* 0x000fe80000000200 */
[----:B------:R-:W-:Y:S03]  /*8140*/  LDSM.16.M88.4 R188, [R219+0xa800] ;  /* 0x00a80000dbbc783b */ /* 0x000fe60000000200 */
[C---:B---3--:R-:W-:Y:S08]  /*8150*/  HMMA.16816.F32.BF16 R16, R32.reuse, R28, R16 ;  /* 0x0000001c2010723c */ /* 0x048ff00000041810 */
[C---:B------:R-:W-:Y:S01]  /*8160*/  HMMA.16816.F32.BF16 R12, R32.reuse, R30, R12 ;  /* 0x0000001e200c723c */ /* 0x040fe2000004180c */
[----:B------:R-:W1:Y:S07]  /*8170*/  LDSM.16.M88.4 R28, [R222+0x2000] ;  /* 0x00200000de1c783b */ /* 0x000e6e0000000200 */
[C---:B----4-:R-:W-:Y:S08]  /*8180*/  HMMA.16816.F32.BF16 R24, R32.reuse, R176, R24 ;  /* 0x000000b02018723c */ /* 0x050ff00000041818 */
[C---:B------:R-:W-:Y:S01]  /*8190*/  HMMA.16816.F32.BF16 R20, R32.reuse, R178, R20 ;  /* 0x000000b22014723c */ /* 0x040fe20000041814 */
[----:B------:R-:W3:Y:S07]  /*81a0*/  LDSM.16.M88.4 R176, [R219+0xb000] ;  /* 0x00b00000dbb0783b */ /* 0x000eee0000000200 */
[C---:B-----5:R-:W-:Y:S08]  /*81b0*/  HMMA.16816.F32.BF16 R8, R32.reuse, R172, R8 ;  /* 0x000000ac2008723c */ /* 0x060ff00000041808 */
[C---:B------:R-:W-:Y:S01]  /*81c0*/  HMMA.16816.F32.BF16 R4, R32.reuse, R174, R4 ;  /* 0x000000ae2004723c */ /* 0x040fe20000041804 */
[----:B------:R-:W4:Y:S07]  /*81d0*/  LDSM.16.M88.4 R172, [R219+0xb800] ;  /* 0x00b80000dbac783b */ /* 0x000f2e0000000200 */
[C---:B--2---:R-:W-:Y:S08]  /*81e0*/  HMMA.16816.F32.BF16 R184, R32.reuse, R168, R184 ;  /* 0x000000a820b8723c */ /* 0x044ff000000418b8 */
[----:B------:R-:W-:Y:S01]  /*81f0*/  HMMA.16816.F32.BF16 R180, R32, R170, R180 ;  /* 0x000000aa20b4723c */ /* 0x000fe200000418b4 */
[----:B------:R-:W-:Y:S04]  /*8200*/  LDSM.16.M88.4 R32, [R221+0x2000] ;  /* 0x00200000dd20783b */ /* 0x000fe80000000200 */
[----:B------:R-:W2:Y:S03]  /*8210*/  LDSM.16.M88.4 R168, [R212+0x2000] ;  /* 0x00200000d4a8783b */ /* 0x000ea60000000200 */
[C---:B-1----:R-:W-:Y:S08]  /*8220*/  HMMA.16816.F32.BF16 R24, R28.reuse, R192, R24 ;  /* 0x000000c01c18723c */ /* 0x042ff00000041818 */
[C---:B------:R-:W-:Y:S01]  /*8230*/  HMMA.16816.F32.BF16 R20, R28.reuse, R194, R20 ;  /* 0x000000c21c14723c */ /* 0x040fe20000041814 */
[----:B------:R-:W1:Y:S07]  /*8240*/  LDSM.16.M88.4 R192, [R212+0x2800] ;  /* 0x00280000d4c0783b */ /* 0x000e6e0000000200 */
[C---:B------:R-:W-:Y:S08]  /*8250*/  HMMA.16816.F32.BF16 R16, R28.reuse, R188, R16 ;  /* 0x000000bc1c10723c */ /* 0x040ff00000041810 */
[C---:B------:R-:W-:Y:S01]  /*8260*/  HMMA.16816.F32.BF16 R12, R28.reuse, R190, R12 ;  /* 0x000000be1c0c723c */ /* 0x040fe2000004180c */
[----:B------:R-:W5:Y:S07]  /*8270*/  LDSM.16.M88.4 R188, [R212+0x3000] ;  /* 0x00300000d4bc783b */ /* 0x000f6e0000000200 */
[C---:B---3--:R-:W-:Y:S08]  /*8280*/  HMMA.16816.F32.BF16 R8, R28.reuse, R176, R8 ;  /* 0x000000b01c08723c */ /* 0x048ff00000041808 */
[C---:B------:R-:W-:Y:S01]  /*8290*/  HMMA.16816.F32.BF16 R4, R28.reuse, R178, R4 ;  /* 0x000000b21c04723c */ /* 0x040fe20000041804 */
[----:B------:R-:W3:Y:S07]  /*82a0*/  LDSM.16.M88.4 R176, [R212+0x3800] ;  /* 0x00380000d4b0783b */ /* 0x000eee0000000200 */
[C---:B----4-:R-:W-:Y:S08]  /*82b0*/  HMMA.16816.F32.BF16 R184, R28.reuse, R172, R184 ;  /* 0x000000ac1cb8723c */ /* 0x050ff000000418b8 */
[----:B------:R-:W-:Y:S01]  /*82c0*/  HMMA.16816.F32.BF16 R180, R28, R174, R180 ;  /* 0x000000ae1cb4723c */ /* 0x000fe200000418b4 */
[----:B------:R-:W-:Y:S04]  /*82d0*/  LDSM.16.M88.4 R172, [R226+0x4000] ;  /* 0x00400000e2ac783b */ /* 0x000fe80000000200 */
[----:B------:R-:W4:Y:S03]  /*82e0*/  LDSM.16.M88.4 R28, [R225+0xc000] ;  /* 0x00c00000e11c783b */ /* 0x000f260000000200 */
[C---:B--2---:R-:W-:Y:S08]  /*82f0*/  HMMA.16816.F32.BF16 R24, R32.reuse, R168, R24 ;  /* 0x000000a82018723c */ /* 0x044ff00000041818 */
[C---:B------:R-:W-:Y:S01]  /*8300*/  HMMA.16816.F32.BF16 R20, R32.reuse, R170, R20 ;  /* 0x000000aa2014723c */ /* 0x040fe20000041814 */
[----:B------:R-:W2:Y:S07]  /*8310*/  LDSM.16.M88.4 R168, [R225+0xc800] ;  /* 0x00c80000e1a8783b */ /* 0x000eae0000000200 */
[C---:B-1----:R-:W-:Y:S08]  /*8320*/  HMMA.16816.F32.BF16 R16, R32.reuse, R192, R16 ;  /* 0x000000c02010723c */ /* 0x042ff00000041810 */
[C---:B------:R-:W-:Y:S01]  /*8330*/  HMMA.16816.F32.BF16 R12, R32.reuse, R194, R12 ;  /* 0x000000c2200c723c */ /* 0x040fe2000004180c */
[----:B------:R-:W1:Y:S07]  /*8340*/  LDSM.16.M88.4 R192, [R225+0xd000] ;  /* 0x00d00000e1c0783b */ /* 0x000e6e0000000200 */
[C---:B-----5:R-:W-:Y:S08]  /*8350*/  HMMA.16816.F32.BF16 R8, R32.reuse, R188, R8 ;  /* 0x000000bc2008723c */ /* 0x060ff00000041808 */
[C---:B------:R-:W-:Y:S01]  /*8360*/  HMMA.16816.F32.BF16 R4, R32.reuse, R190, R4 ;  /* 0x000000be2004723c */ /* 0x040fe20000041804 */
[----:B------:R-:W-:Y:S07]  /*8370*/  LDSM.16.M88.4 R188, [R224+0x4000] ;  /* 0x00400000e0bc783b */ /* 0x000fee0000000200 */
[C---:B---3--:R-:W-:Y:S08]  /*8380*/  HMMA.16816.F32.BF16 R184, R32.reuse, R176, R184 ;  /* 0x000000b020b8723c */ /* 0x048ff000000418b8 */
[----:B------:R-:W-:Y:S01]  /*8390*/  HMMA.16816.F32.BF16 R180, R32, R178, R180 ;  /* 0x000000b220b4723c */ /* 0x000fe200000418b4 */
[----:B------:R-:W3:Y:S04]  /*83a0*/  LDSM.16.M88.4 R32, [R207] ;  /* 0x00000000cf20783b */ /* 0x000ee80000000200 */
[----:B------:R-:W-:Y:S03]  /*83b0*/  LDSM.16.M88.4 R176, [R225+0xd800] ;  /* 0x00d80000e1b0783b */ /* 0x000fe60000000200 */
[C---:B----4-:R-:W-:Y:S08]  /*83c0*/  HMMA.16816.F32.BF16 R24, R172.reuse, R28, R24 ;  /* 0x0000001cac18723c */ /* 0x050ff00000041818 */
[C---:B------:R-:W-:Y:S01]  /*83d0*/  HMMA.16816.F32.BF16 R20, R172.reuse, R30, R20 ;  /* 0x0000001eac14723c */ /* 0x040fe20000041814 */
[----:B------:R-:W4:Y:S07]  /*83e0*/  LDSM.16.M88.4 R28, [R206] ;  /* 0x00000000ce1c783b */ /* 0x000f2e0000000200 */
[C---:B--2---:R-:W-:Y:S08]  /*83f0*/  HMMA.16816.F32.BF16 R16, R172.reuse, R168, R16 ;  /* 0x000000a8ac10723c */ /* 0x044ff00000041810 */
[C---:B------:R-:W-:Y:S01]  /*8400*/  HMMA.16816.F32.BF16 R12, R172.reuse, R170, R12 ;  /* 0x000000aaac0c723c */ /* 0x040fe2000004180c */
[----:B------:R-:W2:Y:S07]  /*8410*/  LDSM.16.M88.4 R168, [R205] ;  /* 0x00000000cda8783b */ /* 0x000eae0000000200 */
[C---:B-1----:R-:W-:Y:S08]  /*8420*/  HMMA.16816.F32.BF16 R8, R172.reuse, R192, R8 ;  /* 0x000000c0ac08723c */ /* 0x042ff00000041808 */
[----:B------:R-:W-:Y:S01]  /*8430*/  HMMA.16816.F32.BF16 R4, R172, R194, R4 ;  /* 0x000000c2ac04723c */ /* 0x000fe20000041804 */
[----:B------:R-:W1:Y:S07]  /*8440*/  LDSM.16.M88.4 R192, [R204] ;  /* 0x00000000ccc0783b */ /* 0x000e6e0000000200 */
[C---:B---3--:R-:W-:Y:S08]  /*8450*/  HMMA.16816.F32.BF16 R24, R188.reuse, R32, R24 ;  /* 0x00000020bc18723c */ /* 0x048ff00000041818 */
[C---:B------:R-:W-:Y:S01]  /*8460*/  HMMA.16816.F32.BF16 R20, R188.reuse, R34, R20 ;  /* 0x00000022bc14723c */ /* 0x040fe20000041814 */
[----:B------:R-:W-:Y:S07]  /*8470*/  LDSM.16.M88.4 R32, [R219+0xc800] ;  /* 0x00c80000db20783b */ /* 0x000fee0000000200 */
[C---:B----4-:R-:W-:Y:S08]  /*8480*/  HMMA.16816.F32.BF16 R16, R188.reuse, R28, R16 ;  /* 0x0000001cbc10723c */ /* 0x050ff00000041810 */
[----:B------:R-:W-:Y:S01]  /*8490*/  HMMA.16816.F32.BF16 R12, R188, R30, R12 ;  /* 0x0000001ebc0c723c */ /* 0x000fe2000004180c */
[----:B------:R-:W3:Y:S07]  /*84a0*/  LDSM.16.M88.4 R28, [R222+0x4000] ;  /* 0x00400000de1c783b */ /* 0x000eee0000000200 */
[C---:B------:R-:W-:Y:S08]  /*84b0*/  HMMA.16816.F32.BF16 R184, R172.reuse, R176, R184 ;  /* 0x000000b0acb8723c */ /* 0x040ff000000418b8 */
[----:B------:R-:W-:Y:S01]  /*84c0*/  HMMA.16816.F32.BF16 R180, R172, R178, R180 ;  /* 0x000000b2acb4723c */ /* 0x000fe200000418b4 */
[----:B------:R-:W4:Y:S04]  /*84d0*/  LDSM.16.M88.4 R176, [R219+0xc000] ;  /* 0x00c00000dbb0783b */ /* 0x000f280000000200 */
[----:B------:R-:W5:Y:S03]  /*84e0*/  LDSM.16.M88.4 R172, [R219+0xd000] ;  /* 0x00d00000dbac783b */ /* 0x000f660000000200 */
[C---:B--2---:R-:W-:Y:S08]  /*84f0*/  HMMA.16816.F32.BF16 R8, R188.reuse, R168, R8 ;  /* 0x000000a8bc08723c */ /* 0x044ff00000041808 */
[C---:B------:R-:W-:Y:S01]  /*8500*/  HMMA.16816.F32.BF16 R4, R188.reuse, R170, R4 ;  /* 0x000000aabc04723c */ /* 0x040fe20000041804 */
[----:B------:R-:W2:Y:S07]  /*8510*/  LDSM.16.M88.4 R168, [R219+0xd800] ;  /* 0x00d80000dba8783b */ /* 0x000eae0000000200 */
        /* <DEDUP_REMOVED lines=29> */
[----:B------:R-:W4:Y:S03]  /*86f0*/  LDSM.16.M88.4 R32, [R203] ;  /* 0x00000000cb20783b */ /* 0x000f260000000200 */
[C---:B--2---:R-:W-:Y:S08]  /*8700*/  HMMA.16816.F32.BF16 R24, R168.reuse, R28, R24 ;  /* 0x0000001ca818723c */ /* 0x044ff00000041818 */
[C---:B------:R-:W-:Y:S01]  /*8710*/  HMMA.16816.F32.BF16 R20, R168.reuse, R30, R20 ;  /* 0x0000001ea814723c */ /* 0x040fe20000041814 */
[----:B------:R-:W2:Y:S07]  /*8720*/  LDSM.16.M88.4 R28, [R202] ;  /* 0x00000000ca1c783b */ /* 0x000eae0000000200 */
[C---:B-1----:R-:W-:Y:S08]  /*8730*/  HMMA.16816.F32.BF16 R16, R168.reuse, R192, R16 ;  /* 0x000000c0a810723c */ /* 0x042ff00000041810 */
[C---:B------:R-:W-:Y:S01]  /*8740*/  HMMA.16816.F32.BF16 R12, R168.reuse, R194, R12 ;  /* 0x000000c2a80c723c */ /* 0x040fe2000004180c */
[----:B------:R-:W-:Y:S07]  /*8750*/  LDSM.16.M88.4 R192, [R222+0x6000] ;  /* 0x00600000dec0783b */ /* 0x000fee0000000200 */
[C---:B-----5:R-:W-:Y:S08]  /*8760*/  HMMA.16816.F32.BF16 R8, R168.reuse, R188, R8 ;  /* 0x000000bca808723c */ /* 0x060ff00000041808 */
[C---:B------:R-:W-:Y:S01]  /*8770*/  HMMA.16816.F32.BF16 R4, R168.reuse, R190, R4 ;  /* 0x000000bea804723c */ /* 0x040fe20000041804 */
[----:B------:R-:W1:Y:S07]  /*8780*/  LDSM.16.M88.4 R188, [R201] ;  /* 0x00000000c9bc783b */ /* 0x000e6e0000000200 */
[C---:B---3--:R-:W-:Y:S08]  /*8790*/  HMMA.16816.F32.BF16 R184, R168.reuse, R176, R184 ;  /* 0x000000b0a8b8723c */ /* 0x048ff000000418b8 */
[----:B------:R-:W-:Y:S01]  /*87a0*/  HMMA.16816.F32.BF16 R180, R168, R178, R180 ;  /* 0x000000b2a8b4723c */ /* 0x000fe200000418b4 */
[----:B------:R-:W3:Y:S04]  /*87b0*/  LDSM.16.M88.4 R176, [R200] ;  /* 0x00000000c8b0783b */ /* 0x000ee80000000200 */
[----:B------:R-:W5:Y:S03]  /*87c0*/  LDSM.16.M88.4 R168, [R219+0xe000] ;  /* 0x00e00000dba8783b */ /* 0x000f660000000200 */
[C---:B----4-:R-:W-:Y:S08]  /*87d0*/  HMMA.16816.F32.BF16 R24, R172.reuse, R32, R24 ;  /* 0x00000020ac18723c */ /* 0x050ff00000041818 */
[C---:B------:R-:W-:Y:S01]  /*87e0*/  HMMA.16816.F32.BF16 R20, R172.reuse, R34, R20 ;  /* 0x00000022ac14723c */ /* 0x040fe20000041814 */
[----:B------:R-:W4:Y:S07]  /*87f0*/  LDSM.16.M88.4 R32, [R219+0xe800] ;  /* 0x00e80000db20783b */ /* 0x000f2e0000000200 */
[C---:B--2---:R-:W-:Y:S08]  /*8800*/  HMMA.16816.F32.BF16 R16, R172.reuse, R28, R16 ;  /* 0x0000001cac10723c */ /* 0x044ff00000041810 */
[C---:B------:R-:W-:Y:S01]  /*8810*/  HMMA.16816.F32.BF16 R12, R172.reuse, R30, R12 ;  /* 0x0000001eac0c723c */ /* 0x040fe2000004180c */
[----:B------:R-:W2:Y:S07]  /*8820*/  LDSM.16.M88.4 R28, [R219+0xf000] ;  /* 0x00f00000db1c783b */ /* 0x000eae0000000200 */
[C---:B-1----:R-:W-:Y:S08]  /*8830*/  HMMA.16816.F32.BF16 R8, R172.reuse, R188, R8 ;  /* 0x000000bcac08723c */ /* 0x042ff00000041808 */
[C---:B------:R-:W-:Y:S01]  /*8840*/  HMMA.16816.F32.BF16 R4, R172.reuse, R190, R4 ;  /* 0x000000beac04723c */ /* 0x040fe20000041804 */
[----:B------:R-:W1:Y:S07]  /*8850*/  LDSM.16.M88.4 R188, [R219+0xf800] ;  /* 0x00f80000dbbc783b */ /* 0x000e6e0000000200 */
[C---:B---3--:R-:W-:Y:S08]  /*8860*/  HMMA.16816.F32.BF16 R184, R172.reuse, R176, R184 ;  /* 0x000000b0acb8723c */ /* 0x048ff000000418b8 */
[----:B------:R-:W-:Y:S01]  /*8870*/  HMMA.16816.F32.BF16 R180, R172, R178, R180 ;  /* 0x000000b2acb4723c */ /* 0x000fe200000418b4 */
[----:B------:R-:W-:Y:S04]  /*8880*/  LDSM.16.M88.4 R176, [R221+0x6000] ;  /* 0x00600000ddb0783b */ /* 0x000fe80000000200 */
[----:B------:R-:W3:Y:S03]  /*8890*/  LDSM.16.M88.4 R172, [R212+0x6000] ;  /* 0x00600000d4ac783b */ /* 0x000ee60000000200 */
[C---:B-----5:R-:W-:Y:S08]  /*88a0*/  HMMA.16816.F32.BF16 R24, R192.reuse, R168, R24 ;  /* 0x000000a8c018723c */ /* 0x060ff00000041818 */
[C---:B------:R-:W-:Y:S01]  /*88b0*/  HMMA.16816.F32.BF16 R20, R192.reuse, R170, R20 ;  /* 0x000000aac014723c */ /* 0x040fe20000041814 */
[----:B------:R-:W5:Y:S07]  /*88c0*/  LDSM.16.M88.4 R168, [R212+0x6800] ;  /* 0x00680000d4a8783b */ /* 0x000f6e0000000200 */
[C---:B----4-:R-:W-:Y:S08]  /*88d0*/  HMMA.16816.F32.BF16 R16, R192.reuse, R32, R16 ;  /* 0x00000020c010723c */ /* 0x050ff00000041810 */
[C---:B------:R-:W-:Y:S01]  /*88e0*/  HMMA.16816.F32.BF16 R12, R192.reuse, R34, R12 ;  /* 0x00000022c00c723c */ /* 0x040fe2000004180c */
[----:B------:R-:W4:Y:S07]  /*88f0*/  LDSM.16.M88.4 R32, [R212+0x7000] ;  /* 0x00700000d420783b */ /* 0x000f2e0000000200 */
[C---:B--2---:R-:W-:Y:S08]  /*8900*/  HMMA.16816.F32.BF16 R8, R192.reuse, R28, R8 ;  /* 0x0000001cc008723c */ /* 0x044ff00000041808 */
[----:B------:R-:W-:Y:S01]  /*8910*/  HMMA.16816.F32.BF16 R4, R192, R30, R4 ;  /* 0x0000001ec004723c */ /* 0x000fe20000041804 */
[----:B------:R-:W2:Y:S01]  /*8920*/  LDSM.16.M88.4 R28, [R212+0x7800] ;  /* 0x00780000d41c783b */ /* 0x000ea20000000200 */
[----:B------:R-:W-:-:S06]  /*8930*/  DEPBAR.LE SB0, 0x0 ;  /* 0x000080000000791a */ /* 0x000fcc0000000000 */
[C---:B-1----:R-:W-:Y:S08]  /*8940*/  HMMA.16816.F32.BF16 R184, R192.reuse, R188, R184 ;  /* 0x000000bcc0b8723c */ /* 0x042ff000000418b8 */
[----:B------:R-:W-:Y:S08]  /*8950*/  HMMA.16816.F32.BF16 R180, R192, R190, R180 ;  /* 0x000000bec0b4723c */ /* 0x000ff000000418b4 */
[C---:B---3--:R-:W-:Y:S08]  /*8960*/  HMMA.16816.F32.BF16 R24, R176.reuse, R172, R24 ;  /* 0x000000acb018723c */ /* 0x048ff00000041818 */
[C---:B------:R-:W-:Y:S08]  /*8970*/  HMMA.16816.F32.BF16 R20, R176.reuse, R174, R20 ;  /* 0x000000aeb014723c */ /* 0x040ff00000041814 */
[C---:B-----5:R-:W-:Y:S08]  /*8980*/  HMMA.16816.F32.BF16 R16, R176.reuse, R168, R16 ;  /* 0x000000a8b010723c */ /* 0x060ff00000041810 */
[C---:B------:R-:W-:Y:S08]  /*8990*/  HMMA.16816.F32.BF16 R12, R176.reuse, R170, R12 ;  /* 0x000000aab00c723c */ /* 0x040ff0000004180c */
[C---:B----4-:R-:W-:Y:S08]  /*89a0*/  HMMA.16816.F32.BF16 R8, R176.reuse, R32, R8 ;  /* 0x00000020b008723c */ /* 0x050ff00000041808 */
[C---:B------:R-:W-:Y:S08]  /*89b0*/  HMMA.16816.F32.BF16 R4, R176.reuse, R34, R4 ;  /* 0x00000022b004723c */ /* 0x040ff00000041804 */
[C---:B--2---:R-:W-:Y:S08]  /*89c0*/  HMMA.16816.F32.BF16 R184, R176.reuse, R28, R184 ;  /* 0x0000001cb0b8723c */ /* 0x044ff000000418b8 */
[----:B------:R-:W-:Y:S01]  /*89d0*/  HMMA.16816.F32.BF16 R180, R176, R30, R180 ;  /* 0x0000001eb0b4723c */ /* 0x000fe200000418b4 */
[----:B------:R-:W-:Y:S06]  /*89e0*/  BAR.SYNC.DEFER_BLOCKING 0x0 ;  /* 0x0000000000007b1d */ /* 0x000fec0000010000 */
[----:B------:R-:W-:Y:S05]  /*89f0*/  @!P0 BRA `(.L_x_203) ;  /* 0x0000086000008947 */ /* 0x000fea0003800000 */
[----:B------:R-:W-:Y:S01]  /*8a00*/  UIADD3 UR14, UR8, -0x3, URZ ;  /* 0xfffffffd080e7890 */ /* 0x000fe2000fffe03f */
[----:B------:R1:W-:Y:S01]  /*8a10*/  @P5 STS.128 [R230+0x8000], RZ ;  /* 0x008000ffe6005388 */ /* 0x0003e20000000c00 */
[----:B------:R-:W-:Y:S01]  /*8a20*/  ULDC.64 UR4, c[0x0][0x198] ;  /* 0x0000660000047ab9 */ /* 0x000fe20000000a00 */
[----:B------:R-:W-:Y:S01]  /*8a30*/  BSSY B0, `(.L_x_204) ;  /* 0x0000081000007945 */ /* 0x000fe20003800000 */
[----:B------:R-:W-:-:S02]  /*8a40*/  USHF.R.S32.HI UR8, URZ, 0x1f, UR14 ;  /* 0x0000001f3f087899 */ /* 0x000fc4000801140e */
[----:B------:R-:W-:Y:S02]  /*8a50*/  UIMAD.WIDE.U32 UR32, UR14, UR4, URZ ;  /* 0x000000040e2072a5 */ /* 0x000fe4000f8e003f */
[----:B------:R-:W-:-:S04]  /*8a60*/  UIMAD UR8, UR8, UR4, URZ ;  /* 0x00000004080872a4 */ /* 0x000fc8000f8e023f */
[----:B------:R-:W-:Y:S01]  /*8a70*/  UIMAD UR5, UR14, UR5, UR8 ;  /* 0x000000050e0572a4 */ /* 0x000fe2000f8e0208 */
[----:B------:R-:W-:Y:S02]  /*8a80*/  IMAD.U32 R28, RZ, RZ, UR32 ;  /* 0x00000020ff1c7e24 */ /* 0x000fe4000f8e00ff */
[----:B------:R-:W-:Y:S01]  /*8a90*/  IMAD.U32 R29, RZ, RZ, UR33 ;  /* 0x00000021ff1d7e24 */ /* 0x000fe2000f8e00ff */
[----:B------:R-:W-:Y:S02]  /*8aa0*/  UIADD3 UR5, UR33, UR5, URZ ;  /* 0x0000000521057290 */ /* 0x000fe4000fffe03f */
[----:B------:R-:W-:-:S04]  /*8ab0*/  LEA R29, P0, R28, R232, 0x6 ;  /* 0x000000e81c1d7211 */ /* 0x000fc800078030ff */
[----:B------:R-:W-:Y:S01]  /*8ac0*/  IMAD.U32 R31, RZ, RZ, UR5 ;  /* 0x00000005ff1f7e24 */ /* 0x000fe2000f8e00ff */
[----:B------:R-:W-:-:S04]  /*8ad0*/  @!P5 LEA R172, P1, R29, c[0x0][0x168], 0x1 ;  /* 0x00005a001dacda11 */ /* 0x000fc800078208ff */
[----:B------:R-:W-:Y:S02]  /*8ae0*/  LEA.HI.X R2, R28, R235, R31, 0x6, P0 ;  /* 0x000000eb1c027211 */ /* 0x000fe400000f341f */
[C---:B------:R-:W-:Y:S02]  /*8af0*/  @!P4 LEA R170, P0, R29.reuse, c[0x0][0x168], 0x1 ;  /* 0x00005a001daaca11 */ /* 0x040fe400078008ff */
[C-C-:B------:R-:W-:Y:S02]  /*8b00*/  @!P5 LEA.HI.X R173, R29.reuse, c[0x0][0x16c], R2.reuse, 0x1, P1 ;  /* 0x00005b001dadda11 */ /* 0x140fe400008f0c02 */
[C---:B------:R-:W-:Y:S02]  /*8b10*/  @!P4 LEA.HI.X R171, R29.reuse, c[0x0][0x16c], R2, 0x1, P0 ;  /* 0x00005b001dabca11 */ /* 0x040fe400000f0c02 */
[C---:B------:R-:W-:Y:S01]  /*8b20*/  @!P3 LEA R168, P1, R29.reuse, c[0x0][0x168], 0x1 ;  /* 0x00005a001da8ba11 */ /* 0x040fe200078208ff */
[----:B------:R-:W-:Y:S01]  /*8b30*/  @!PT LDS RZ, [RZ] ;  /* 0x00000000fffff984 */ /* 0x000fe20000000800 */
[----:B------:R-:W-:Y:S01]  /*8b40*/  @!PT LDS RZ, [RZ] ;  /* 0x00000000fffff984 */ /* 0x000fe20000000800 */
[----:B------:R-:W-:Y:S01]  /*8b50*/  @!PT LDS RZ, [RZ] ;  /* 0x00000000fffff984 */ /* 0x000fe20000000800 */
[----:B------:R2:W-:Y:S01]  /*8b60*/  @!P5 LDGSTS.E.BYPASS.LTC128B.128 [R230+0x8000], [R172.64] ;  /* 0x08000000ace6dfae */ /* 0x0005e2000b901d52 */
[----:B------:R-:W-:-:S02]  /*8b70*/  @!P2 LEA R34, P0, R29, c[0x0][0x168], 0x1 ;  /* 0x00005a001d22aa11 */ /* 0x000fc400078008ff */
[C---:B------:R-:W-:Y:S01]  /*8b80*/  IADD3 R31, P6, R29.reuse, UR12, RZ ;  /* 0x0000000c1d1f7c10 */ /* 0x040fe2000ffde0ff */
[----:B------:R1:W-:Y:S01]  /*8b90*/  @P4 STS.128 [R230+0xa000], RZ ;  /* 0x00a000ffe6004388 */ /* 0x0003e20000000c00 */
[C-C-:B------:R-:W-:Y:S02]  /*8ba0*/  @!P3 LEA.HI.X R169, R29.reuse, c[0x0][0x16c], R2.reuse, 0x1, P1 ;  /* 0x00005b001da9ba11 */ /* 0x140fe400008f0c02 */
        /* <DEDUP_REMOVED lines=14> */
[C---:B------:R-:W-:Y:S02]  /*8c90*/  @!P4 LEA.HI.X R175, R31.reuse, c[0x0][0x16c], R2, 0x1, P0 ;  /* 0x00005b001fafca11 */ /* 0x040fe400000f0c02 */
[C---:B------:R-:W-:Y:S01]  /*8ca0*/  IADD3 R29, P6, R31.reuse, UR12, RZ ;  /* 0x0000000c1f1d7c10 */ /* 0x040fe2000ffde0ff */
        /* <DEDUP_REMOVED lines=12> */
[----:B---3--:R-:W-:-:S03]  /*8d70*/  @!P2 LEA R170, P0, R31, c[0x0][0x168], 0x1 ;  /* 0x00005a001faaaa11 */ /* 0x008fc600078008ff */
[----:B------:R1:W-:Y:S01]  /*8d80*/  @P4 STS.128 [R230+0xa800], RZ ;  /* 0x00a800ffe6004388 */ /* 0x0003e20000000c00 */
[----:B------:R-:W-:-:S03]  /*8d90*/  @!P2 LEA.HI.X R171, R31, c[0x0][0x16c], R2, 0x1, P0 ;  /* 0x00005b001fabaa11 */ /* 0x000fc600000f0c02 */
[----:B------:R-:W-:Y:S01]  /*8da0*/  @!PT LDS RZ, [RZ] ;  /* 0x00000000fffff984 */ /* 0x000fe20000000800 */
[----:B------:R-:W-:Y:S01]  /*8db0*/  @!PT LDS RZ, [RZ] ;  /* 0x00000000fffff984 */ /* 0x000fe20000000800 */
[----:B------:R-:W-:Y:S01]  /*8dc0*/  @!PT LDS RZ, [RZ] ;  /* 0x00000000fffff984 */ /* 0x000fe20000000800 */
[----:B------:R1:W-:Y:S01]  /*8dd0*/  @!P4 LDGSTS.E.BYPASS.LTC128B.128 [R230+0xa800], [R174.64+0x80] ;  /* 0x0a800080aee6cfae */ /* 0x0003e2000b901d52 */
[----:B------:R-:W-:Y:S02]  /*8de0*/  IADD3.X R2, R2, UR20, RZ, P6, !PT ;  /* 0x0000001402027c10 */ /* 0x000fe4000b7fe4ff */
[C---:B----4-:R-:W-:Y:S01]  /*8df0*/  @!P5 LEA R168, P1, R29.reuse, c[0x0][0x168], 0x1 ;  /* 0x00005a001da8da11 */ /* 0x050fe200078208ff */
[----:B------:R1:W-:Y:S03]  /*8e00*/  @P3 STS.128 [R230+0xc800], RZ ;  /* 0x00c800ffe6003388 */ /* 0x0003e60000000c00 */
[C-C-:B------:R-:W-:Y:S01]  /*8e10*/  @!P5 LEA.HI.X R169, R29.reuse, c[0x0][0x16c], R2.reuse, 0x1, P1 ;  /* 0x00005b001da9da11 */ /* 0x140fe200008f0c02 */
[----:B------:R-:W-:Y:S01]  /*8e20*/  @!PT LDS RZ, [RZ] ;  /* 0x00000000fffff984 */ /* 0x000fe20000000800 */
[----:B------:R-:W-:Y:S01]  /*8e30*/  @!PT LDS RZ, [RZ] ;  /* 0x00000000fffff984 */ /* 0x000fe20000000800 */
[----:B------:R-:W-:Y:S01]  /*8e40*/  @!PT LDS RZ, [RZ] ;  /* 0x00000000fffff984 */ /* 0x000fe20000000800 */
[----:B------:R3:W-:Y:S01]  /*8e50*/  @!P3 LDGSTS.E.BYPASS.LTC128B.128 [R230+0xc800], [R172.64+0x100] ;  /* 0x0c800100ace6bfae */ /* 0x0007e2000b901d52 */
[C---:B------:R-:W-:Y:S02]  /*8e60*/  IADD3 R0, P1, R29.reuse, UR12, RZ ;  /* 0x0000000c1d007c10 */ /* 0x040fe4000ff3e0ff */
[C---:B-----5:R-:W-:Y:S01]  /*8e70*/  @!P4 LEA R34, P0, R29.reuse, c[0x0][0x168], 0x1 ;  /* 0x00005a001d22ca11 */ /* 0x060fe200078008ff */
[----:B------:R1:W-:Y:S03]  /*8e80*/  @P2 STS.128 [R230+0xe800], RZ ;  /* 0x00e800ffe6002388 */ /* 0x0003e60000000c00 */
[C---:B------:R-:W-:Y:S01]  /*8e90*/  @!P4 LEA.HI.X R35, R29.reuse, c[0x0][0x16c], R2, 0x1, P0 ;  /* 0x00005b001d23ca11 */ /* 0x040fe200000f0c02 */
[----:B------:R-:W-:Y:S01]  /*8ea0*/  @!PT LDS RZ, [RZ] ;  /* 0x00000000fffff984 */ /* 0x000fe20000000800 */
[----:B------:R-:W-:Y:S01]  /*8eb0*/  @!PT LDS RZ, [RZ] ;  /* 0x00000000fffff984 */ /* 0x000fe20000000800 */
[----:B------:R-:W-:Y:S01]  /*8ec0*/  @!PT LDS RZ, [RZ] ;  /* 0x00000000fffff984 */ /* 0x000fe20000000800 */
[----:B------:R4:W-:Y:S01]  /*8ed0*/  @!P2 LDGSTS.E.BYPASS.LTC128B.128 [R230+0xe800], [R170.64+0x180] ;  /* 0x0e800180aae6afae */ /* 0x0009e2000b901d52 */
[----:B------:R-:W-:-:S02]  /*8ee0*/  @!P2 LEA R30, P0, R29, c[0x0][0x168], 0x1 ;  /* 0x00005a001d1eaa11 */ /* 0x000fc400078008ff */
[C---:B--2---:R-:W-:Y:S01]  /*8ef0*/  @!P3 LEA R32, P6, R29.reuse, c[0x0][0x168], 0x1 ;  /* 0x00005a001d20ba11 */ /* 0x044fe200078c08ff */
[----:B------:R1:W-:Y:S01]  /*8f00*/  @P5 STS.128 [R230+0x9000], RZ ;  /* 0x009000ffe6005388 */ /* 0x0003e20000000c00 */
[C-C-:B------:R-:W-:Y:S02]  /*8f10*/  @!P2 LEA.HI.X R31, R29.reuse, c[0x0][0x16c], R2.reuse, 0x1, P0 ;  /* 0x00005b001d1faa11 */ /* 0x140fe400000f0c02 */
[----:B------:R-:W-:Y:S01]  /*8f20*/  @!P3 LEA.HI.X R33, R29, c[0x0][0x16c], R2, 0x1, P6 ;  /* 0x00005b001d21ba11 */ /* 0x000fe200030f0c02 */
[----:B------:R-:W-:Y:S01]  /*8f30*/  @!PT LDS RZ, [RZ] ;  /* 0x00000000fffff984 */ /* 0x000fe20000000800 */
[----:B------:R-:W-:Y:S01]  /*8f40*/  @!PT LDS RZ, [RZ] ;  /* 0x00000000fffff984 */ /* 0x000fe20000000800 */
[----:B------:R-:W-:Y:S01]  /*8f50*/  @!PT LDS RZ, [RZ] ;  /* 0x00000000fffff984 */ /* 0x000fe20000000800 */
[----:B------:R2:W-:Y:S01]  /*8f60*/  @!P5 LDGSTS.E.BYPASS.LTC128B.128 [R230+0x9000], [R168.64] ;  /* 0x09000000a8e6dfae */ /* 0x0005e2000b901d52 */
[----:B------:R-:W-:-:S03]  /*8f70*/  IADD3.X R29, R2, UR20, RZ, P1, !PT ;  /* 0x00000014021d7c10 */ /* 0x000fc60008ffe4ff */
[----:B------:R1:W-:Y:S04]  /*8f80*/  @P4 STS.128 [R230+0xb000], RZ ;  /* 0x00b000ffe6004388 */ /* 0x0003e80000000c00 */
        /* <DEDUP_REMOVED lines=43> */
.L_x_205:
[----:B------:R-:W-:Y:S05]  /*9240*/  BSYNC B0 ;  /* 0x0000000000007941 */ /* 0x000fea0003800000 */
.L_x_204:
[----:B------:R-:W0:Y:S02]  /*9250*/  LDGDEPBAR ;  /* 0x00000000000079af */ /* 0x000e240000000000 */
.L_x_203:
[----:B--2---:R-:W-:-:S04]  /*9260*/  MOV R28, UR27 ;  /* 0x0000001b001c7c02 */ /* 0x004fc80008000f00 */
[----:B------:R-:W-:-:S04]  /*9270*/  LEA R28, R28, R239, 0x6 ;  /* 0x000000ef1c1c7211 */ /* 0x000fc800078e30ff */
[C---:B------:R-:W-:Y:S02]  /*9280*/  IADD3 R2, R28.reuse, 0x1, RZ ;  /* 0x000000011c027810 */ /* 0x040fe40007ffe0ff */
[----:B------:R-:W-:Y:S02]  /*9290*/  IADD3 R0, R28, 0x8, RZ ;  /* 0x000000081c007810 */ /* 0x000fe40007ffe0ff */
[C---:B------:R-:W-:Y:S02]  /*92a0*/  ISETP.GE.AND P1, PT, R2.reuse, R237, PT ;  /* 0x000000ed0200720c */ /* 0x040fe40003f26270 */
[-C--:B------:R-:W-:Y:S02]  /*92b0*/  ISETP.GE.AND P4, PT, R2, R231.reuse, PT ;  /* 0x000000e70200720c */ /* 0x080fe40003f86270 */
[C---:B------:R-:W-:Y:S02]  /*92c0*/  ISETP.GE.AND P5, PT, R28.reuse, R231, PT ;  /* 0x000000e71c00720c */ /* 0x040fe40003fa6270 */
[----:B------:R-:W-:-:S02]  /*92d0*/  ISETP.GE.AND P2, PT, R28, R237, PT ;  /* 0x000000ed1c00720c */ /* 0x000fc40003f46270 */
[C---:B------:R-:W-:Y:S02]  /*92e0*/  ISETP.GE.AND P0, PT, R0.reuse, R237, PT ;  /* 0x000000ed0000720c */ /* 0x040fe40003f06270 */
[----:B------:R-:W-:Y:S02]  /*92f0*/  ISETP.GE.AND P3, PT, R0, R231, PT ;  /* 0x000000e70000720c */ /* 0x000fe40003f66270 */
[C---:B------:R-:W-:Y:S02]  /*9300*/  ISETP.LT.OR P1, PT, R2.reuse, R238, P1 ;  /* 0x000000ee0200720c */ /* 0x040fe40000f21670 */
[-C--:B------:R-:W-:Y:S02]  /*9310*/  ISETP.LT.OR P4, PT, R2, R236.reuse, P4 ;  /* 0x000000ec0200720c */ /* 0x080fe40002781670 */
[C---:B------:R-:W-:Y:S02]  /*9320*/  ISETP.LT.OR P5, PT, R28.reuse, R236, P5 ;  /* 0x000000ec1c00720c */ /* 0x040fe40002fa1670 */
[----:B------:R-:W-:-:S02]  /*9330*/  IADD3 R2, R28, 0x10, RZ ;  /* 0x000000101c027810 */ /* 0x000fc40007ffe0ff */
[-C--:B------:R-:W-:Y:S02]  /*9340*/  ISETP.LT.OR P2, PT, R28, R238.reuse, P2 ;  /* 0x000000ee1c00720c */ /* 0x080fe40001741670 */
[C---:B------:R-:W-:Y:S02]  /*9350*/  ISETP.LT.OR P0, PT, R0.reuse, R238, P0 ;  /* 0x000000ee0000720c */ /* 0x040fe40000701670 */
[----:B------:R-:W-:Y:S02]  /*9360*/  ISETP.LT.OR P3, PT, R0, R236, P3 ;  /* 0x000000ec0000720c */ /* 0x000fe40001f61670 */
[----:B-1----:R-:W-:Y:S02]  /*9370*/  IADD3 R30, R28, 0x9, RZ ;  /* 0x000000091c1e7810 */ /* 0x002fe40007ffe0ff */
[----:B------:R-:W-:Y:S02]  /*9380*/  FSEL R0, R26, -INF , !P5 ;  /* 0xff8000001a007808 */ /* 0x000fe40006800000 */
[----:B------:R-:W-:-:S02]  /*9390*/  FSEL R29, R25, -INF , !P1 ;  /* 0xff800000191d7808 */ /* 0x000fc40004800000 */
[C---:B------:R-:W-:Y:S02]  /*93a0*/  ISETP.GE.AND P5, PT, R2.reuse, R237, PT ;  /* 0x000000ed0200720c */ /* 0x040fe40003fa6270 */
[----:B------:R-:W-:Y:S02]  /*93b0*/  ISETP.GE.AND P1, PT, R2, R231, PT ;  /* 0x000000e70200720c */ /* 0x000fe40003f26270 */
[----:B------:R-:W-:Y:S02]  /*93c0*/  FSEL R33, R24, -INF , !P2 ;  /* 0xff80000018217808 */ /* 0x000fe40005000000 */
[----:B------:R-:W-:Y:S02]  /*93d0*/  IADD3 R24, R28, 0x11, RZ ;  /* 0x000000111c187810 */ /* 0x000fe40007ffe0ff */
[----:B------:R-:W-:Y:S02]  /*93e0*/  ISETP.GE.AND P6, PT, R30, R237, PT ;  /* 0x000000ed1e00720c */ /* 0x000fe40003fc6270 */
[----:B------:R-:W-:-:S02]  /*93f0*/  ISETP.LT.OR P5, PT, R2, R238, P5 ;  /* 0x000000ee0200720c */ /* 0x000fc40002fa1670 */
[----:B------:R-:W-:Y:S02]  /*9400*/  ISETP.LT.OR P1, PT, R2, R236, P1 ;  /* 0x000000ec0200720c */ /* 0x000fe40000f21670 */
[----:B------:R-:W-:Y:S02]  /*9410*/  FSEL R2, R27, -INF , !P4 ;  /* 0xff8000001b027808 */ /* 0x000fe40006000000 */
[----:B------:R-:W-:Y:S02]  /*9420*/  FSEL R179, R20, -INF , !P0 ;  /* 0xff80000014b37808 */ /* 0x000fe40004000000 */
[----:B------:R-:W-:Y:S02]  /*9430*/  ISETP.GE.AND P2, PT, R30, R231, PT ;  /* 0x000000e71e00720c */ /* 0x000fe40003f46270 */
[C---:B------:R-:W-:Y:S02]  /*9440*/  ISETP.GE.AND P4, PT, R24.reuse, R237, PT ;  /* 0x000000ed1800720c */ /* 0x040fe40003f86270 */
[----:B------:R-:W-:-:S02]  /*9450*/  ISETP.GE.AND P0, PT, R24, R231, PT ;  /* 0x000000e71800720c */ /* 0x000fc40003f06270 */
[----:B------:R-:W-:Y:S02]  /*9460*/  ISETP.LT.OR P6, PT, R30, R238, P6 ;  /* 0x000000ee1e00720c */ /* 0x000fe400037c1670 */
[----:B------:R-:W-:Y:S02]  /*9470*/  IADD3 R25, R28, 0x18, RZ ;  /* 0x000000181c197810 */ /* 0x000fe40007ffe0ff */
[----:B------:R-:W-:Y:S02]  /*9480*/  ISETP.LT.OR P2, PT, R30, R236, P2 ;  /* 0x000000ec1e00720c */ /* 0x000fe40001741670 */
[C---:B------:R-:W-:Y:S02]  /*9490*/  ISETP.LT.OR P4, PT, R24.reuse, R238, P4 ;  /* 0x000000ee1800720c */ /* 0x040fe40002781670 */
[----:B------:R-:W-:Y:S02]  /*94a0*/  ISETP.LT.OR P0, PT, R24, R236, P0 ;  /* 0x000000ec1800720c */ /* 0x000fe40000701670 */
[----:B------:R-:W-:-:S02]  /*94b0*/  FSEL R22, R22, -INF , !P3 ;  /* 0xff80000016167808 */ /* 0x000fc40005800000 */
[----:B------:R-:W-:Y:S02]  /*94c0*/  FSEL R171, R21, -INF , !P6 ;  /* 0xff80000015ab7808 */ /* 0x000fe40007000000 */
[C---:B------:R-:W-:Y:S02]  /*94d0*/  IADD3 R24, R28.reuse, 0x19, RZ ;  /* 0x000000191c187810 */ /* 0x040fe40007ffe0ff */
[C---:B------:R-:W-:Y:S02]  /*94e0*/  ISETP.GE.AND P3, PT, R25.reuse, R237, PT ;  /* 0x000000ed1900720c */ /* 0x040fe40003f66270 */
[----:B------:R-:W-:Y:S02]  /*94f0*/  ISETP.GE.AND P6, PT, R25, R231, PT ;  /* 0x000000e71900720c */ /* 0x000fe40003fc6270 */
[----:B------:R-:W-:Y:S02]  /*9500*/  FSEL R20, R23, -INF , !P2 ;  /* 0xff80000017147808 */ /* 0x000fe40005000000 */
[----:B------:R-:W-:-:S02]  /*9510*/  IADD3 R21, R28, 0x20, RZ ;  /* 0x000000201c157810 */ /* 0x000fc40007ffe0ff */
[----:B------:R-:W-:Y:S02]  /*9520*/  FSEL R27, R16, -INF , !P5 ;  /* 0xff800000101b7808 */ /* 0x000fe40006800000 */
[----:B------:R-:W-:Y:S02]  /*9530*/  ISETP.GE.AND P2, PT, R24, R237, PT ;  /* 0x000000ed1800720c */ /* 0x000fe40003f46270 */
[----:B------:R-:W-:Y:S02]  /*9540*/  IADD3 R16, R28, 0x21, RZ ;  /* 0x000000211c107810 */ /* 0x000fe40007ffe0ff */
[C---:B------:R-:W-:Y:S02]  /*9550*/  ISETP.LT.OR P3, PT, R25.reuse, R238, P3 ;  /* 0x000000ee1900720c */ /* 0x040fe40001f61670 */
[----:B------:R-:W-:Y:S02]  /*9560*/  ISETP.LT.OR P6, PT, R25, R236, P6 ;  /* 0x000000ec1900720c */ /* 0x000fe400037c1670 */
[----:B------:R-:W-:-:S02]  /*9570*/  FSEL R198, R18, -INF , !P1 ;  /* 0xff80000012c67808 */ /* 0x000fc40004800000 */
[----:B------:R-:W-:Y:S02]  /*9580*/  FSEL R25, R17, -INF , !P4 ;  /* 0xff80000011197808 */ /* 0x000fe40006000000 */
[C---:B------:R-:W-:Y:S02]  /*9590*/  ISETP.GE.AND P1, PT, R21.reuse, R237, PT ;  /* 0x000000ed1500720c */ /* 0x040fe40003f26270 */
[----:B------:R-:W-:Y:S02]  /*95a0*/  ISETP.GE.AND P4, PT, R21, R231, PT ;  /* 0x000000e71500720c */ /* 0x000fe40003f86270 */
[----:B------:R-:W-:Y:S02]  /*95b0*/  FSEL R194, R19, -INF , !P0 ;  /* 0xff80000013c27808 */ /* 0x000fe40004000000 */
[----:B------:R-:W-:Y:S02]  /*95c0*/  ISETP.LT.OR P2, PT, R24, R238, P2 ;  /* 0x000000ee1800720c */ /* 0x000fe40001741670 */
[----:B------:R-:W-:-:S02]  /*95d0*/  ISETP.GE.AND P0, PT, R16, R237, PT ;  /* 0x000000ed1000720c */ /* 0x000fc40003f06270 */
[C---:B------:R-:W-:Y:S02]  /*95e0*/  ISETP.LT.OR P1, PT, R21.reuse, R238, P1 ;  /* 0x000000ee1500720c */ /* 0x040fe40000f21670 */
[----:B------:R-:W-:Y:S02]  /*95f0*/  ISETP.LT.OR P4, PT, R21, R236, P4 ;  /* 0x000000ec1500720c */ /* 0x000fe40002781670 */
[----:B------:R-:W-:Y:S02]  /*9600*/  FSEL R26, R14, -INF , !P6 ;  /* 0xff8000000e1a7808 */ /* 0x000fe40007000000 */
[----:B------:R-:W-:Y:S02]  /*9610*/  FSEL R21, R13, -INF , !P2 ;  /* 0xff8000000d157808 */ /* 0x000fe40005000000 */
[----:B------:R-:W-:Y:S02]  /*9620*/  ISETP.LT.OR P0, PT, R16, R238, P0 ;  /* 0x000000ee1000720c */ /* 0x000fe40000701670 */
[----:B------:R-:W-:-:S02]  /*9630*/  FMNMX.FTZ R14, R164, R33, !PT ;  /* 0x00000021a40e7209 */ /* 0x000fc40007810000 */
[----:B------:R-:W-:Y:S02]  /*9640*/  IADD3 R13, R28, 0x30, RZ ;  /* 0x000000301c0d7810 */ /* 0x000fe40007ffe0ff */
[----:B------:R-:W-:Y:S02]  /*9650*/  FSEL R23, R12, -INF , !P3 ;  /* 0xff8000000c177808 */ /* 0x000fe40005800000 */
[----:B------:R-:W-:Y:S02]  /*9660*/  FMNMX.FTZ R14, R29, R14, !PT ;  /* 0x0000000e1d0e7209 */ /* 0x000fe40007810000 */
[----:B------:R-:W-:Y:S02]  /*9670*/  FSEL R192, R10, -INF , !P4 ;  /* 0xff8000000ac07808 */ /* 0x000fe40006000000 */
[----:B------:R-:W-:Y:S02]  /*9680*/  FSEL R193, R9, -INF , !P0 ;  /* 0xff80000009c17808 */ /* 0x000fe40004000000 */
[----:B------:R-:W-:-:S02]  /*9690*/  ISETP.GE.AND P3, PT, R16, R231, PT ;  /* 0x000000e71000720c */ /* 0x000fc40003f66270 */
[C---:B------:R-:W-:Y:S02]  /*96a0*/  ISETP.GE.AND P4, PT, R13.reuse, R237, PT ;  /* 0x000000ed0d00720c */ /* 0x040fe40003f86270 */
[-C--:B------:R-:W-:Y:S02]  /*96b0*/  ISETP.GE.AND P0, PT, R13, R231.reuse, PT ;  /* 0x000000e70d00720c */ /* 0x080fe40003f06270 */
[----:B------:R-:W-:Y:S02]  /*96c0*/  FSEL R195, R8, -INF , !P1 ;  /* 0xff80000008c37808 */ /* 0x000fe40004800000 */
[----:B------:R-:W-:Y:S02]  /*96d0*/  ISETP.GE.AND P5, PT, R24, R231, PT ;  /* 0x000000e71800720c */ /* 0x000fe40003fa6270 */
[----:B------:R-:W-:Y:S02]  /*96e0*/  FMNMX.FTZ R8, R179, R14, !PT ;  /* 0x0000000eb3087209 */ /* 0x000fe40007810000 */
[----:B------:R-:W-:-:S02]  /*96f0*/  ISETP.LT.OR P3, PT, R16, R236, P3 ;  /* 0x000000ec1000720c */ /* 0x000fc40001f61670 */
[C---:B------:R-:W-:Y:S02]  /*9700*/  ISETP.LT.OR P4, PT, R13.reuse, R238, P4 ;  /* 0x000000ee0d00720c */ /* 0x040fe40002781670 */
[----:B------:R-:W-:Y:S02]  /*9710*/  ISETP.LT.OR P0, PT, R13, R236, P0 ;  /* 0x000000ec0d00720c */ /* 0x000fe40000701670 */
[----:B------:R-:W-:Y:S02]  /*9720*/  FMNMX.FTZ R13, R3, R0, !PT ;  /* 0x00000000030d7209 */ /* 0x000fe40007810000 */
[----:B------:R-:W-:Y:S02]  /*9730*/  ISETP.LT.OR P5, PT, R24, R236, P5 ;  /* 0x000000ec1800720c */ /* 0x000fe40002fa1670 */
[----:B------:R-:W-:Y:S02]  /*9740*/  FMNMX.FTZ R8, R171, R8, !PT ;  /* 0x00000008ab087209 */ /* 0x000fe40007810000 */
[----:B------:R-:W-:-:S02]  /*9750*/  IADD3 R12, R28, 0x29, RZ ;  /* 0x000000291c0c7810 */ /* 0x000fc40007ffe0ff */
[----:B------:R-:W-:Y:S02]  /*9760*/  FSEL R188, R11, -INF , !P3 ;  /* 0xff8000000bbc7808 */ /* 0x000fe40005800000 */
[----:B------:R-:W-:Y:S02]  /*9770*/  FMNMX.FTZ R11, R2, R13, !PT ;  /* 0x0000000d020b7209 */ /* 0x000fe40007810000 */
[----:B------:R-:W-:Y:S02]  /*9780*/  FSEL R24, R15, -INF , !P5 ;  /* 0xff8000000f187808 */ /* 0x000fe40006800000 */
[----:B------:R-:W-:Y:S02]  /*9790*/  FMNMX.FTZ R10, R27, R8, !PT ;  /* 0x000000081b0a7209 */ /* 0x000fe40007810000 */
[----:B------:R-:W-:Y:S02]  /*97a0*/  ISETP.GE.AND P5, PT, R12, R237, PT ;  /* 0x000000ed0c00720c */ /* 0x000fe40003fa6270 */
[----:B------:R-:W-:-:S02]  /*97b0*/  FMNMX.FTZ R11, R22, R11, !PT ;  /* 0x0000000b160b7209 */ /* 0x000fc40007810000 */
[----:B------:R-:W-:Y:S02]  /*97c0*/  FMNMX.FTZ R10, R25, R10, !PT ;  /* 0x0000000a190a7209 */ /* 0x000fe40007810000 */
[----:B------:R-:W-:Y:S02]  /*97d0*/  ISETP.LT.OR P5, PT, R12, R238, P5 ;  /* 0x000000ee0c00720c */ /* 0x000fe40002fa1670 */
[----:B------:R-:W-:Y:S02]  /*97e0*/  FMNMX.FTZ R11, R20, R11, !PT ;  /* 0x0000000b140b7209 */ /* 0x000fe40007810000 */
[----:B------:R-:W-:Y:S02]  /*97f0*/  IADD3 R17, R28, 0x28, RZ ;  /* 0x000000281c117810 */ /* 0x000fe40007ffe0ff */
[----:B------:R-:W-:Y:S02]  /*9800*/  FMNMX.FTZ R10, R23, R10, !PT ;  /* 0x0000000a170a7209 */ /* 0x000fe40007810000 */
[----:B------:R-:W-:-:S02]  /*9810*/  FSEL R189, R5, -INF , !P5 ;  /* 0xff80000005bd7808 */ /* 0x000fc40006800000 */
[----:B------:R-:W-:Y:S02]  /*9820*/  FMNMX.FTZ R5, R198, R11, !PT ;  /* 0x0000000bc6057209 */ /* 0x000fe40007810000 */
[----:B------:R-:W-:Y:S02]  /*9830*/  ISETP.GE.AND P6, PT, R17, R237, PT ;  /* 0x000000ed1100720c */ /* 0x000fe40003fc6270 */
[----:B------:R-:W-:Y:S02]  /*9840*/  FMNMX.FTZ R10, R21, R10, !PT ;  /* 0x0000000a150a7209 */ /* 0x000fe40007810000 */
[----:B------:R-:W-:Y:S02]  /*9850*/  FMNMX.FTZ R5, R194, R5, !PT ;  /* 0x00000005c2057209 */ /* 0x000fe40007810000 */
[----:B------:R-:W-:Y:S02]  /*9860*/  ISETP.LT.OR P6, PT, R17, R238, P6 ;  /* 0x000000ee1100720c */ /* 0x000fe400037c1670 */
[----:B------:R-:W-:-:S02]  /*9870*/  FMNMX.FTZ R10, R195, R10, !PT ;  /* 0x0000000ac30a7209 */ /* 0x000fc40007810000 */
[----:B------:R-:W-:Y:S02]  /*9880*/  FMNMX.FTZ R5, R26, R5, !PT ;  /* 0x000000051a057209 */ /* 0x000fe40007810000 */
[----:B------:R-:W-:Y:S02]  /*9890*/  FSEL R191, R4, -INF , !P6 ;  /* 0xff80000004bf7808 */ /* 0x000fe40007000000 */
[----:B------:R-:W-:Y:S02]  /*98a0*/  IADD3 R9, R28, 0x31, RZ ;  /* 0x000000311c097810 */ /* 0x000fe40007ffe0ff */
[----:B------:R-:W-:Y:S02]  /*98b0*/  FMNMX.FTZ R4, R193, R10, !PT ;  /* 0x0000000ac1047209 */ /* 0x000fe40007810000 */
[----:B------:R-:W-:Y:S02]  /*98c0*/  ISETP.GE.AND P2, PT, R17, R231, PT ;  /* 0x000000e71100720c */ /* 0x000fe40003f46270 */
[----:B------:R-:W-:-:S02]  /*98d0*/  FMNMX.FTZ R5, R24, R5, !PT ;  /* 0x0000000518057209 */ /* 0x000fc40007810000 */
[----:B------:R-:W-:Y:S02]  /*98e0*/  IADD3 R8, R28, 0x38, RZ ;  /* 0x000000381c087810 */ /* 0x000fe40007ffe0ff */
[----:B------:R-:W-:Y:S02]  /*98f0*/  ISETP.GE.AND P3, PT, R9, R237, PT ;  /* 0x000000ed0900720c */ /* 0x000fe40003f66270 */
[----:B------:R-:W-:Y:S02]  /*9900*/  FMNMX.FTZ R4, R191, R4, !PT ;  /* 0x00000004bf047209 */ /* 0x000fe40007810000 */
[----:B------:R-:W-:Y:S02]  /*9910*/  ISETP.LT.OR P2, PT, R17, R236, P2 ;  /* 0x000000ec1100720c */ /* 0x000fe40001741670 */
[----:B------:R-:W-:Y:S01]  /*9920*/  ISETP.GE.AND P1, PT, R12, R231, PT ;  /* 0x000000e70c00720c */ /* 0x000fe20003f26270 */
[----:B------:R-:W-:Y:S01]  /*9930*/  LDSM.16.MT88.4 R16, [R220+0x10000] ;  /* 0x01000000dc10783b */ /* 0x000fe20000004200 */
[----:B------:R-:W-:-:S02]  /*9940*/  FMNMX.FTZ R5, R192, R5, !PT ;  /* 0x00000005c0057209 */ /* 0x000fc40007810000 */
[----:B------:R-:W-:Y:S02]  /*9950*/  IADD3 R28, R28, 0x39, RZ ;  /* 0x000000391c1c7810 */ /* 0x000fe40007ffe0ff */
[----:B------:R-:W-:Y:S02]  /*9960*/  ISETP.GE.AND P6, PT, R8, R237, PT ;  /* 0x000000ed0800720c */ /* 0x000fe40003fc6270 */
[----:B------:R-:W-:Y:S02]  /*9970*/  ISETP.LT.OR P3, PT, R9, R238, P3 ;  /* 0x000000ee0900720c */ /* 0x000fe40001f61670 */
[----:B------:R-:W-:Y:S02]  /*9980*/  FSEL R177, R184, -INF , !P4 ;  /* 0xff800000b8b17808 */ /* 0x000fe40006000000 */
[----:B------:R-:W-:Y:S02]  /*9990*/  FMNMX.FTZ R4, R189, R4, !PT ;  /* 0x00000004bd047209 */ /* 0x000fe40007810000 */
[----:B------:R-:W-:-:S02]  /*99a0*/  ISETP.LT.OR P1, PT, R12, R236, P1 ;  /* 0x000000ec0c00720c */ /* 0x000fc40000f21670 */
[----:B------:R-:W-:Y:S01]  /*99b0*/  FSEL R190, R6, -INF , !P2 ;  /* 0xff80000006be7808 */ /* 0x000fe20005000000 */
[----:B------:R-:W-:Y:S01]  /*99c0*/  LDSM.16.MT88.4 R12, [R217+0x10000] ;  /* 0x01000000d90c783b */ /* 0x000fe20000004200 */
[----:B------:R-:W-:Y:S02]  /*99d0*/  FMNMX.FTZ R5, R188, R5, !PT ;  /* 0x00000005bc057209 */ /* 0x000fe40007810000 */
[----:B------:R-:W-:Y:S02]  /*99e0*/  ISETP.GE.AND P5, PT, R28, R237, PT ;  /* 0x000000ed1c00720c */ /* 0x000fe40003fa6270 */
[----:B------:R-:W-:Y:S02]  /*99f0*/  ISETP.LT.OR P6, PT, R8, R238, P6 ;  /* 0x000000ee0800720c */ /* 0x000fe400037c1670 */
[----:B------:R-:W-:Y:S02]  /*9a00*/  FSEL R173, R185, -INF , !P3 ;  /* 0xff800000b9ad7808 */ /* 0x000fe40005800000 */
[----:B------:R-:W-:-:S02]  /*9a10*/  FMNMX.FTZ R4, R177, R4, !PT ;  /* 0x00000004b1047209 */ /* 0x000fc40007810000 */
[----:B------:R-:W-:Y:S02]  /*9a20*/  FSEL R184, R7, -INF , !P1 ;  /* 0xff80000007b87808 */ /* 0x000fe40004800000 */
[----:B------:R-:W-:Y:S02]  /*9a30*/  ISETP.GE.AND P2, PT, R9, R231, PT ;  /* 0x000000e70900720c */ /* 0x000fe40003f46270 */
[----:B------:R-:W-:Y:S02]  /*9a40*/  FMNMX.FTZ R5, R190, R5, !PT ;  /* 0x00000005be057209 */ /* 0x000fe40007810000 */
[----:B------:R-:W-:Y:S02]  /*9a50*/  ISETP.LT.OR P5, PT, R28, R238, P5 ;  /* 0x000000ee1c00720c */ /* 0x000fe40002fa1670 */
[----:B------:R-:W-:Y:S02]  /*9a60*/  FSEL R175, R180, -INF , !P6 ;  /* 0xff800000b4af7808 */ /* 0x000fe40007000000 */
[----:B------:R-:W-:-:S02]  /*9a70*/  FMNMX.FTZ R4, R173, R4, !PT ;  /* 0x00000004ad047209 */ /* 0x000fc40007810000 */
[----:B------:R-:W-:Y:S02]  /*9a80*/  ISETP.GE.AND P1, PT, R8, R231, PT ;  /* 0x000000e70800720c */ /* 0x000fe40003f26270 */
[----:B------:R-:W-:Y:S02]  /*9a90*/  ISETP.LT.OR P2, PT, R9, R236, P2 ;  /* 0x000000ec0900720c */ /* 0x000fe40001741670 */
[----:B------:R-:W-:Y:S02]  /*9aa0*/  FSEL R172, R186, -INF , !P0 ;  /* 0xff800000baac7808 */ /* 0x000fe40004000000 */
[----:B------:R-:W-:Y:S02]  /*9ab0*/  FMNMX.FTZ R7, R184, R5, !PT ;  /* 0x00000005b8077209 */ /* 0x000fe40007810000 */
[----:B------:R-:W-:Y:S02]  /*9ac0*/  FSEL R31, R181, -INF , !P5 ;  /* 0xff800000b51f7808 */ /* 0x000fe40006800000 */
[----:B------:R-:W-:-:S02]  /*9ad0*/  FMNMX.FTZ R4, R175, R4, !PT ;  /* 0x00000004af047209 */ /* 0x000fc40007810000 */
[----:B------:R-:W-:Y:S02]  /*9ae0*/  ISETP.GE.AND P0, PT, R28, R231, PT ;  /* 0x000000e71c00720c */ /* 0x000fe40003f06270 */
[----:B------:R-:W-:Y:S02]  /*9af0*/  ISETP.LT.OR P1, PT, R8, R236, P1 ;  /* 0x000000ec0800720c */ /* 0x000fe40000f21670 */
[----:B------:R-:W-:Y:S02]  /*9b00*/  FSEL R170, R187, -INF , !P2 ;  /* 0xff800000bbaa7808 */ /* 0x000fe40005000000 */
[----:B------:R-:W-:Y:S02]  /*9b10*/  FMNMX.FTZ R7, R172, R7, !PT ;  /* 0x00000007ac077209 */ /* 0x000fe40007810000 */
[----:B------:R-:W-:Y:S02]  /*9b20*/  FMNMX.FTZ R4, R31, R4, !PT ;  /* 0x000000041f047209 */ /* 0x000fe40007810000 */
[----:B------:R-:W-:-:S02]  /*9b30*/  ISETP.LT.OR P0, PT, R28, R236, P0 ;  /* 0x000000ec1c00720c */ /* 0x000fc40000701670 */
[----:B------:R-:W-:Y:S01]  /*9b40*/  FSEL R28, R182, -INF , !P1 ;  /* 0xff800000b61c7808 */ /* 0x000fe20004800000 */
[----:B------:R-:W1:Y:S01]  /*9b50*/  SHFL.BFLY PT, R5, R4, 0x2, 0x1f ;  /* 0x0c401f0004057f89 */ /* 0x000e6200000e0000 */
[----:B------:R-:W-:Y:S02]  /*9b60*/  FMNMX.FTZ R7, R170, R7, !PT ;  /* 0x00000007aa077209 */ /* 0x000fe40007810000 */
[----:B------:R-:W-:Y:S02]  /*9b70*/  FSEL R30, R183, -INF , !P0 ;  /* 0xff800000b71e7808 */ /* 0x000fe40004000000 */
[----:B------:R-:W-:-:S04]  /*9b80*/  FMNMX.FTZ R7, R28, R7, !PT ;  /* 0x000000071c077209 */ /* 0x000fc80007810000 */
[----:B------:R-:W-:-:S05]  /*9b90*/  FMNMX.FTZ R7, R30, R7, !PT ;  /* 0x000000071e077209 */ /* 0x000fca0007810000 */
[----:B------:R-:W2:Y:S01]  /*9ba0*/  SHFL.BFLY PT, R6, R7, 0x2, 0x1f ;  /* 0x0c401f0007067f89 */ /* 0x000ea200000e0000 */
[----:B-1----:R-:W-:-:S05]  /*9bb0*/  FMNMX.FTZ R8, R4, R5, !PT ;  /* 0x0000000504087209 */ /* 0x002fca0007810000 */
[----:B------:R-:W1:Y:S01]  /*9bc0*/  SHFL.BFLY PT, R169, R8, 0x1, 0x1f ;  /* 0x0c201f0008a97f89 */ /* 0x000e6200000e0000 */
[----:B--2---:R-:W-:-:S05]  /*9bd0*/  FMNMX.FTZ R4, R7, R6, !PT ;  /* 0x0000000607047209 */ /* 0x004fca0007810000 */
[----:B------:R-:W2:Y:S01]  /*9be0*/  SHFL.BFLY PT, R165, R4, 0x1, 0x1f ;  /* 0x0c201f0004a57f89 */ /* 0x000ea200000e0000 */
[----:B-1----:R-:W-:-:S03]  /*9bf0*/  FMNMX.FTZ R169, R8, R169, !PT ;  /* 0x000000a908a97209 */ /* 0x002fc60007810000 */
[----:B------:R-:W1:Y:S01]  /*9c00*/  LDSM.16.MT88.4 R8, [R218+0x10000] ;  /* 0x01000000da08783b */ /* 0x000e620000004200 */
[C---:B------:R-:W-:Y:S01]  /*9c10*/  FSETP.NEU.FTZ.AND P1, PT, R169.reuse, -INF , PT ;  /* 0xff800000a900780b */ /* 0x040fe20003f3d000 */
[----:B------:R-:W-:-:S03]  /*9c20*/  FMUL.FTZ R174, R169, c[0x0][0x23c] ;  /* 0x00008f00a9ae7a20 */ /* 0x000fc60000410000 */
[----:B------:R-:W-:Y:S02]  /*9c30*/  FSEL R5, R169, RZ, P1 ;  /* 0x000000ffa9057208 */ /* 0x000fe40000800000 */
[----:B------:R-:W-:Y:S02]  /*9c40*/  FSEL R174, R174, RZ, P1 ;  /* 0x000000ffaeae7208 */ /* 0x000fe40000800000 */
[----:B--2---:R-:W-:-:S03]  /*9c50*/  FMNMX.FTZ R165, R4, R165, !PT ;  /* 0x000000a504a57209 */ /* 0x004fc60007810000 */
[--C-:B------:R-:W-:Y:S02]  /*9c60*/  FFMA.FTZ R35, R29, c[0x0][0x23c], -R174.reuse ;  /* 0x00008f001d237a23 */ /* 0x100fe400000108ae */
[----:B------:R-:W-:Y:S01]  /*9c70*/  FADD.FTZ R4, R164, -R5 ;  /* 0x80000005a4047221 */ /* 0x000fe20000010000 */
[C---:B------:R-:W-:Y:S01]  /*9c80*/  FSETP.NEU.FTZ.AND P0, PT, R165.reuse, -INF , PT ;  /* 0xff800000a500780b */ /* 0x040fe20003f1d000 */
[----:B------:R-:W-:Y:S02]  /*9c90*/  FMUL.FTZ R29, R165, c[0x0][0x23c] ;  /* 0x00008f00a51d7a20 */ /* 0x000fe40000410000 */
[--C-:B------:R-:W-:Y:S01]  /*9ca0*/  FFMA.FTZ R168, R33, c[0x0][0x23c], -R174.reuse ;  /* 0x00008f0021a87a23 */ /* 0x100fe200000108ae */
[----:B------:R-:W-:Y:S01]  /*9cb0*/  FSEL R6, R165, RZ, P0 ;  /* 0x000000ffa5067208 */ /* 0x000fe20000000000 */
[--C-:B------:R-:W-:Y:S01]  /*9cc0*/  FFMA.FTZ R33, R171, c[0x0][0x23c], -R174.reuse ;  /* 0x00008f00ab217a23 */ /* 0x100fe200000108ae */
[----:B------:R-:W-:Y:S01]  /*9cd0*/  FSEL R29, R29, RZ, P0 ;  /* 0x000000ff1d1d7208 */ /* 0x000fe20000000000 */
[----:B------:R-:W-:Y:S01]  /*9ce0*/  FFMA.FTZ R34, R179, c[0x0][0x23c], -R174 ;  /* 0x00008f00b3227a23 */ /* 0x000fe200000108ae */
[----:B------:R-:W-:Y:S01]  /*9cf0*/  MUFU.EX2 R35, R35 ;  /* 0x0000002300237308 */ /* 0x000fe20000000800 */
[----:B------:R-:W-:-:S02]  /*9d00*/  FADD.FTZ R6, R3, -R6 ;  /* 0x8000000603067221 */ /* 0x000fc40000010000 */
[--C-:B------:R-:W-:Y:S02]  /*9d10*/  FFMA.FTZ R32, R0, c[0x0][0x23c], -R29.reuse ;  /* 0x00008f0000207a23 */ /* 0x100fe4000001081d */
[--C-:B------:R-:W-:Y:S02]  /*9d20*/  FFMA.FTZ R2, R2, c[0x0][0x23c], -R29.reuse ;  /* 0x00008f0002027a23 */ /* 0x100fe4000001081d */
[--C-:B------:R-:W-:Y:S01]  /*9d30*/  FFMA.FTZ R0, R22, c[0x0][0x23c], -R29.reuse ;  /* 0x00008f0016007a23 */ /* 0x100fe2000001081d */
[----:B------:R-:W2:Y:S01]  /*9d40*/  MUFU.EX2 R168, R168 ;  /* 0x000000a800a87308 */ /* 0x000ea20000000800 */
[----:B------:R-:W-:Y:S02]  /*9d50*/  FFMA.FTZ R171, R20, c[0x0][0x23c], -R29 ;  /* 0x00008f0014ab7a23 */ /* 0x000fe4000001081d */
[----:B------:R-:W-:Y:S02]  /*9d60*/  FMUL.FTZ R164, R4, c[0x0][0x23c] ;  /* 0x00008f0004a47a20 */ /* 0x000fe40000410000 */
[----:B------:R-:W-:-:S02]  /*9d70*/  FMUL.FTZ R3, R6, c[0x0][0x23c] ;  /* 0x00008f0006037a20 */ /* 0x000fc40000410000 */
[--C-:B------:R-:W-:Y:S01]  /*9d80*/  FFMA.FTZ R178, R23, c[0x0][0x23c], -R174.reuse ;  /* 0x00008f0017b27a23 */ /* 0x100fe200000108ae */
[----:B------:R-:W-:Y:S01]  /*9d90*/  MUFU.EX2 R34, R34 ;  /* 0x0000002200227308 */ /* 0x000fe20000000800 */
[--C-:B------:R-:W-:Y:S02]  /*9da0*/  FFMA.FTZ R181, R21, c[0x0][0x23c], -R174.reuse ;  /* 0x00008f0015b57a23 */ /* 0x100fe400000108ae */
[----:B------:R-:W-:Y:S01]  /*9db0*/  LDSM.16.MT88.4 R20, [R216+0x16000] ;  /* 0x01600000d814783b */ /* 0x000fe20000004200 */
[--C-:B------:R-:W-:Y:S02]  /*9dc0*/  FFMA.FTZ R176, R27, c[0x0][0x23c], -R174.reuse ;  /* 0x00008f001bb07a23 */ /* 0x100fe400000108ae */
[----:B------:R-:W-:Y:S02]  /*9dd0*/  FFMA.FTZ R179, R25, c[0x0][0x23c], -R174 ;  /* 0x00008f0019b37a23 */ /* 0x000fe400000108ae */
[----:B------:R-:W3:Y:S01]  /*9de0*/  MUFU.EX2 R33, R33 ;  /* 0x0000002100217308 */ /* 0x000ee20000000800 */
[----:B--2---:R-:W-:Y:S01]  /*9df0*/  F2FP.BF16.PACK_AB R4, R35, R168 ;  /* 0x000000a82304723e */ /* 0x004fe200000010ff */
[----:B------:R-:W-:-:S02]  /*9e00*/  FFMA.FTZ R180, R198, c[0x0][0x23c], -R29 ;  /* 0x00008f00c6b47a23 */ /* 0x000fc4000001081d */
[--C-:B------:R-:W-:Y:S02]  /*9e10*/  FFMA.FTZ R183, R194, c[0x0][0x23c], -R29.reuse ;  /* 0x00008f00c2b77a23 */ /* 0x100fe4000001081d */
[--C-:B------:R-:W-:Y:S02]  /*9e20*/  FFMA.FTZ R182, R26, c[0x0][0x23c], -R29.reuse ;  /* 0x00008f001ab67a23 */ /* 0x100fe4000001081d */
[----:B------:R-:W-:Y:S01]  /*9e30*/  MUFU.EX2 R32, R32 ;  /* 0x0000002000207308 */ /* 0x000fe20000000800 */
[----:B------:R-:W-:Y:S02]  /*9e40*/  FFMA.FTZ R185, R24, c[0x0][0x23c], -R29 ;  /* 0x00008f0018b97a23 */ /* 0x000fe4000001081d */
[----:B------:R-:W-:Y:S01]  /*9e50*/  LDSM.16.MT88.4 R24, [R216+0x10800] ;  /* 0x01080000d818783b */ /* 0x000fe20000004200 */
[--C-:B------:R-:W-:Y:S02]  /*9e60*/  FFMA.FTZ R187, R193, c[0x0][0x23c], -R174.reuse ;  /* 0x00008f00c1bb7a23 */ /* 0x100fe400000108ae */
[----:B------:R-:W-:-:S02]  /*9e70*/  FFMA.FTZ R194, R189, c[0x0][0x23c], -R174 ;  /* 0x00008f00bdc27a23 */ /* 0x000fc400000108ae */
[----:B------:R-:W2:Y:S01]  /*9e80*/  MUFU.EX2 R2, R2 ;  /* 0x0000000200027308 */ /* 0x000ea20000000800 */
[----:B---3--:R-:W-:Y:S01]  /*9e90*/  F2FP.BF16.PACK_AB R6, R33, R34 ;  /* 0x000000222106723e */ /* 0x008fe200000010ff */
[--C-:B------:R-:W-:Y:S02]  /*9ea0*/  FFMA.FTZ R186, R195, c[0x0][0x23c], -R174.reuse ;  /* 0x00008f00c3ba7a23 */ /* 0x100fe400000108ae */
[----:B------:R-:W-:Y:S02]  /*9eb0*/  FFMA.FTZ R191, R191, c[0x0][0x23c], -R174 ;  /* 0x00008f00bfbf7a23 */ /* 0x000fe400000108ae */
[--C-:B------:R-:W-:Y:S02]  /*9ec0*/  FFMA.FTZ R189, R192, c[0x0][0x23c], -R29.reuse ;  /* 0x00008f00c0bd7a23 */ /* 0x100fe4000001081d */
[----:B------:R-:W-:Y:S01]  /*9ed0*/  MUFU.EX2 R0, R0 ;  /* 0x0000000000007308 */ /* 0x000fe20000000800 */
[--C-:B------:R-:W-:Y:S02]  /*9ee0*/  FFMA.FTZ R188, R188, c[0x0][0x23c], -R29.reuse ;  /* 0x00008f00bcbc7a23 */ /* 0x100fe4000001081d */
[----:B------:R-:W-:-:S02]  /*9ef0*/  FFMA.FTZ R190, R190, c[0x0][0x23c], -R29 ;  /* 0x00008f00bebe7a23 */ /* 0x000fc4000001081d */
[--C-:B------:R-:W-:Y:S02]  /*9f00*/  FFMA.FTZ R193, R184, c[0x0][0x23c], -R29.reuse ;  /* 0x00008f00b8c17a23 */ /* 0x100fe4000001081d */
[--C-:B------:R-:W-:Y:S01]  /*9f10*/  FFMA.FTZ R184, R173, c[0x0][0x23c], -R174.reuse ;  /* 0x00008f00adb87a23 */ /* 0x100fe200000108ae */
[----:B------:R-:W3:Y:S01]  /*9f20*/  MUFU.EX2 R171, R171 ;  /* 0x000000ab00ab7308 */ /* 0x000ee20000000800 */
[----:B--2---:R-:W-:Y:S01]  /*9f30*/  F2FP.BF16.PACK_AB R5, R2, R32 ;  /* 0x000000200205723e */ /* 0x004fe200000010ff */
[--C-:B------:R-:W-:Y:S02]  /*9f40*/  FFMA.FTZ R173, R175, c[0x0][0x23c], -R174.reuse ;  /* 0x00008f00afad7a23 */ /* 0x100fe400000108ae */
[--C-:B------:R-:W-:Y:S02]  /*9f50*/  FFMA.FTZ R177, R177, c[0x0][0x23c], -R174.reuse ;  /* 0x00008f00b1b17a23 */ /* 0x100fe400000108ae */
[----:B------:R-:W-:Y:S02]  /*9f60*/  FFMA.FTZ R175, R170, c[0x0][0x23c], -R29 ;  /* 0x00008f00aaaf7a23 */ /* 0x000fe4000001081d */
[----:B------:R-:W2:Y:S01]  /*9f70*/  MUFU.EX2 R164, R164 ;  /* 0x000000a400a47308 */ /* 0x000ea20000000800 */
[----:B------:R-:W-:-:S02]  /*9f80*/  FFMA.FTZ R174, R31, c[0x0][0x23c], -R174 ;  /* 0x00008f001fae7a23 */ /* 0x000fc400000108ae */
[--C-:B------:R-:W-:Y:S02]  /*9f90*/  FFMA.FTZ R172, R172, c[0x0][0x23c], -R29.reuse ;  /* 0x00008f00acac7a23 */ /* 0x100fe4000001081d */
[--C-:B------:R-:W-:Y:S02]  /*9fa0*/  FFMA.FTZ R170, R28, c[0x0][0x23c], -R29.reuse ;  /* 0x00008f001caa7a23 */ /* 0x100fe4000001081d */
[----:B------:R-:W-:Y:S01]  /*9fb0*/  FFMA.FTZ R195, R30, c[0x0][0x23c], -R29 ;  /* 0x00008f001ec37a23 */ /* 0x000fe2000001081d */
[----:B------:R-:W4:Y:S01]  /*9fc0*/  MUFU.EX2 R3, R3 ;  /* 0x0000000300037308 */ /* 0x000f220000000800 */
[----:B---3--:R-:W-:Y:S01]  /*9fd0*/  F2FP.BF16.PACK_AB R7, R171, R0 ;  /* 0x00000000ab07723e */ /* 0x008fe200000010ff */
[----:B------:R-:W-:Y:S01]  /*9fe0*/  LDSM.16.MT88.4 R28, [R216+0x11800] ;  /* 0x01180000d81c783b */ /* 0x000fe20000004200 */
[----:B--2---:R-:W-:-:S05]  /*9ff0*/  FMUL.FTZ R152, R152, R164 ;  /* 0x000000a498987220 */ /* 0x004fca0000410000 */
[----:B------:R-:W-:Y:S01]  /*a000*/  MUFU.EX2 R176, R176 ;  /* 0x000000b000b07308 */ /* 0x000fe20000000800 */
[-C--:B------:R-:W-:Y:S02]  /*a010*/  FMUL.FTZ R153, R153, R164.reuse ;  /* 0x000000a499997220 */ /* 0x080fe40000410000 */
[-C--:B------:R-:W-:Y:S02]  /*a020*/  FMUL.FTZ R148, R148, R164.reuse ;  /* 0x000000a494947220 */ /* 0x080fe40000410000 */
[----:B------:R-:W-:Y:S02]  /*a030*/  FMUL.FTZ R149, R149, R164 ;  /* 0x000000a495957220 */ /* 0x000fe40000410000 */
[-C--:B----4-:R-:W-:Y:S01]  /*a040*/  FMUL.FTZ R154, R154, R3.reuse ;  /* 0x000000039a9a7220 */ /* 0x090fe20000410000 */
[----:B------:R-:W2:Y:S01]  /*a050*/  MUFU.EX2 R179, R179 ;  /* 0x000000b300b37308 */ /* 0x000ea20000000800 */
[-C--:B------:R-:W-:Y:S02]  /*a060*/  FMUL.FTZ R155, R155, R3.reuse ;  /* 0x000000039b9b7220 */ /* 0x080fe40000410000 */
[----:B------:R-:W-:-:S02]  /*a070*/  FMUL.FTZ R150, R150, R3 ;  /* 0x0000000396967220 */ /* 0x000fc40000410000 */
[-C--:B------:R-:W-:Y:S02]  /*a080*/  FMUL.FTZ R151, R151, R3.reuse ;  /* 0x0000000397977220 */ /* 0x080fe40000410000 */
[-C--:B------:R-:W-:Y:S01]  /*a090*/  FMUL.FTZ R144, R144, R164.reuse ;  /* 0x000000a490907220 */ /* 0x080fe20000410000 */
[C---:B-1----:R-:W-:Y:S01]  /*a0a0*/  HMMA.16816.F32.BF16 R152, R4.reuse, R8, R152 ;  /* 0x000000080498723c */ /* 0x042fe20000041898 */
[-C--:B------:R-:W-:Y:S01]  /*a0b0*/  FMUL.FTZ R145, R145, R164.reuse ;  /* 0x000000a491917220 */ /* 0x080fe20000410000 */
[----:B------:R-:W-:Y:S01]  /*a0c0*/  MUFU.EX2 R178, R178 ;  /* 0x000000b200b27308 */ /* 0x000fe20000000800 */
[-C--:B------:R-:W-:Y:S02]  /*a0d0*/  FMUL.FTZ R146, R146, R3.reuse ;  /* 0x0000000392927220 */ /* 0x080fe40000410000 */
[-C--:B------:R-:W-:Y:S02]  /*a0e0*/  FMUL.FTZ R147, R147, R3.reuse ;  /* 0x0000000393937220 */ /* 0x080fe40000410000 */
[-C--:B------:R-:W-:Y:S01]  /*a0f0*/  FMUL.FTZ R140, R140, R164.reuse ;  /* 0x000000a48c8c7220 */ /* 0x080fe20000410000 */
[----:B------:R-:W-:Y:S01]  /*a100*/  HMMA.16816.F32.BF16 R148, R4, R10, R148 ;  /* 0x0000000a0494723c */ /* 0x000fe20000041894 */
[----:B------:R-:W-:Y:S01]  /*a110*/  FMUL.FTZ R141, R141, R164 ;  /* 0x000000a48d8d7220 */ /* 0x000fe20000410000 */
[----:B------:R-:W1:Y:S01]  /*a120*/  LDSM.16.MT88.4 R8, [R220+0x12000] ;  /* 0x01200000dc08783b */ /* 0x000e620000004200 */
[-C--:B------:R-:W-:Y:S01]  /*a130*/  FMUL.FTZ R142, R142, R3.reuse ;  /* 0x000000038e8e7220 */ /* 0x080fe20000410000 */
[----:B------:R-:W3:Y:S01]  /*a140*/  MUFU.EX2 R181, R181 ;  /* 0x000000b500b57308 */ /* 0x000ee20000000800 */
[----:B------:R-:W-:-:S02]  /*a150*/  FMUL.FTZ R143, R143, R3 ;  /* 0x000000038f8f7220 */ /* 0x000fc40000410000 */
[-C--:B------:R-:W-:Y:S01]  /*a160*/  FMUL.FTZ R160, R160, R164.reuse ;  /* 0x000000a4a0a07220 */ /* 0x080fe20000410000 */
[C---:B------:R-:W-:Y:S01]  /*a170*/  HMMA.16816.F32.BF16 R144, R4.reuse, R12, R144 ;  /* 0x0000000c0490723c */ /* 0x040fe20000041890 */
[-C--:B------:R-:W-:Y:S02]  /*a180*/  FMUL.FTZ R161, R161, R164.reuse ;  /* 0x000000a4a1a17220 */ /* 0x080fe40000410000 */
[-C--:B------:R-:W-:Y:S01]  /*a190*/  FMUL.FTZ R162, R162, R3.reuse ;  /* 0x00000003a2a27220 */ /* 0x080fe20000410000 */
[----:B------:R-:W-:Y:S01]  /*a1a0*/  MUFU.EX2 R180, R180 ;  /* 0x000000b400b47308 */ /* 0x000fe20000000800 */
[-C--:B------:R-:W-:Y:S02]  /*a1b0*/  FMUL.FTZ R163, R163, R3.reuse ;  /* 0x00000003a3a37220 */ /* 0x080fe40000410000 */
[-C--:B------:R-:W-:Y:S01]  /*a1c0*/  FMUL.FTZ R156, R156, R164.reuse ;  /* 0x000000a49c9c7220 */ /* 0x080fe20000410000 */
[----:B------:R-:W-:Y:S01]  /*a1d0*/  HMMA.16816.F32.BF16 R140, R4, R14, R140 ;  /* 0x0000000e048c723c */ /* 0x000fe2000004188c */
[----:B------:R-:W-:Y:S01]  /*a1e0*/  FMUL.FTZ R157, R157, R164 ;  /* 0x000000a49d9d7220 */ /* 0x000fe20000410000 */
[----:B------:R-:W4:Y:S01]  /*a1f0*/  LDSM.16.MT88.4 R12, [R218+0x12000] ;  /* 0x01200000da0c783b */ /* 0x000f220000004200 */
[-C--:B------:R-:W-:Y:S01]  /*a200*/  FMUL.FTZ R158, R158, R3.reuse ;  /* 0x000000039e9e7220 */ /* 0x080fe20000410000 */
[----:B------:R-:W5:Y:S01]  /*a210*/  MUFU.EX2 R183, R183 ;  /* 0x000000b700b77308 */ /* 0x000f620000000800 */
[----:B------:R-:W-:-:S02]  /*a220*/  FMUL.FTZ R159, R159, R3 ;  /* 0x000000039f9f7220 */ /* 0x000fc40000410000 */
[-C--:B------:R-:W-:Y:S01]  /*a230*/  FMUL.FTZ R36, R36, R164.reuse ;  /* 0x000000a424247220 */ /* 0x080fe20000410000 */
[C---:B------:R-:W-:Y:S01]  /*a240*/  HMMA.16816.F32.BF16 R160, R4.reuse, R16, R160 ;  /* 0x0000001004a0723c */ /* 0x040fe200000418a0 */
[-C--:B------:R-:W-:Y:S02]  /*a250*/  FMUL.FTZ R37, R37, R164.reuse ;  /* 0x000000a425257220 */ /* 0x080fe40000410000 */
[-C--:B------:R-:W-:Y:S01]  /*a260*/  FMUL.FTZ R38, R38, R3.reuse ;  /* 0x0000000326267220 */ /* 0x080fe20000410000 */
[----:B------:R-:W-:Y:S01]  /*a270*/  MUFU.EX2 R182, R182 ;  /* 0x000000b600b67308 */ /* 0x000fe20000000800 */
[----:B------:R-:W-:Y:S02]  /*a280*/  FMUL.FTZ R39, R39, R3 ;  /* 0x0000000327277220 */ /* 0x000fe40000410000 */
[-C--:B------:R-:W-:Y:S01]  /*a290*/  FMUL.FTZ R40, R40, R164.reuse ;  /* 0x000000a428287220 */ /* 0x080fe20000410000 */
[----:B------:R-:W-:Y:S01]  /*a2a0*/  HMMA.16816.F32.BF16 R156, R4, R18, R156 ;  /* 0x00000012049c723c */ /* 0x000fe2000004189c */
[----:B------:R-:W2:Y:S01]  /*a2b0*/  LDSM.16.MT88.4 R16, [R216+0x10000] ;  /* 0x01000000d810783b */ /* 0x000ea20000004200 */
[----:B------:R-:W-:-:S02]  /*a2c0*/  FMUL.FTZ R41, R41, R164 ;  /* 0x000000a429297220 */ /* 0x000fc40000410000 */
[-C--:B------:R-:W-:Y:S01]  /*a2d0*/  FMUL.FTZ R42, R42, R3.reuse ;  /* 0x000000032a2a7220 */ /* 0x080fe20000410000 */
[----:B------:R-:W2:Y:S01]  /*a2e0*/  MUFU.EX2 R185, R185 ;  /* 0x000000b900b97308 */ /* 0x000ea20000000800 */
[-C--:B------:R-:W-:Y:S02]  /*a2f0*/  FMUL.FTZ R43, R43, R3.reuse ;  /* 0x000000032b2b7220 */ /* 0x080fe40000410000 */
[-C--:B------:R-:W-:Y:S01]  /*a300*/  FMUL.FTZ R44, R44, R164.reuse ;  /* 0x000000a42c2c7220 */ /* 0x080fe20000410000 */
[----:B-1----:R-:W-:Y:S01]  /*a310*/  HMMA.16816.F32.BF16 R36, R4, R8, R36 ;  /* 0x000000080424723c */ /* 0x002fe20000041824 */
[----:B------:R-:W-:Y:S02]  /*a320*/  FMUL.FTZ R45, R45, R164 ;  /* 0x000000a42d2d7220 */ /* 0x000fe40000410000 */
[-C--:B------:R-:W-:Y:S01]  /*a330*/  FMUL.FTZ R46, R46, R3.reuse ;  /* 0x000000032e2e7220 */ /* 0x080fe20000410000 */
[----:B------:R-:W-:Y:S01]  /*a340*/  MUFU.EX2 R186, R186 ;  /* 0x000000ba00ba7308 */ /* 0x000fe20000000800 */
[----:B------:R-:W-:-:S02]  /*a350*/  FMUL.FTZ R47, R47, R3 ;  /* 0x000000032f2f7220 */ /* 0x000fc40000410000 */
[-C--:B------:R-:W-:Y:S01]  /*a360*/  FMUL.FTZ R48, R48, R164.reuse ;  /* 0x000000a430307220 */ /* 0x080fe20000410000 */
[C---:B------:R-:W-:Y:S01]  /*a370*/  HMMA.16816.F32.BF16 R40, R4.reuse, R10, R40 ;  /* 0x0000000a0428723c */ /* 0x040fe20000041828 */
[----:B------:R-:W1:Y:S01]  /*a380*/  LDSM.16.MT88.4 R8, [R216+0x12000] ;  /* 0x01200000d808783b */ /* 0x000e620000004200 */
[-C--:B------:R-:W-:Y:S02]  /*a390*/  FMUL.FTZ R49, R49, R164.reuse ;  /* 0x000000a431317220 */ /* 0x080fe40000410000 */
[-C--:B------:R-:W-:Y:S01]  /*a3a0*/  FMUL.FTZ R50, R50, R3.reuse ;  /* 0x0000000332327220 */ /* 0x080fe20000410000 */
[----:B------:R-:W-:Y:S01]  /*a3b0*/  MUFU.EX2 R187, R187 ;  /* 0x000000bb00bb7308 */ /* 0x000fe20000000800 */
[----:B------:R-:W-:Y:S02]  /*a3c0*/  FMUL.FTZ R51, R51, R3 ;  /* 0x0000000333337220 */ /* 0x000fe40000410000 */
[----:B----4-:R-:W-:Y:S01]  /*a3d0*/  HMMA.16816.F32.BF16 R44, R4, R12, R44 ;  /* 0x0000000c042c723c */ /* 0x010fe2000004182c */
[----:B------:R-:W-:-:S02]  /*a3e0*/  FMUL.FTZ R136, R136, R164 ;  /* 0x000000a488887220 */ /* 0x000fc40000410000 */
[-C--:B------:R-:W-:Y:S02]  /*a3f0*/  FMUL.FTZ R137, R137, R164.reuse ;  /* 0x000000a489897220 */ /* 0x080fe40000410000 */
[-C--:B------:R-:W-:Y:S01]  /*a400*/  FMUL.FTZ R138, R138, R3.reuse ;  /* 0x000000038a8a7220 */ /* 0x080fe20000410000 */
[----:B------:R-:W-:Y:S01]  /*a410*/  MUFU.EX2 R191, R191 ;  /* 0x000000bf00bf7308 */ /* 0x000fe20000000800 */
[-C--:B------:R-:W-:Y:S01]  /*a420*/  FMUL.FTZ R139, R139, R3.reuse ;  /* 0x000000038b8b7220 */ /* 0x080fe20000410000 */
[C---:B------:R-:W-:Y:S01]  /*a430*/  HMMA.16816.F32.BF16 R48, R4.reuse, R14, R48 ;  /* 0x0000000e0430723c */ /* 0x040fe20000041830 */
[-C--:B------:R-:W-:Y:S01]  /*a440*/  FMUL.FTZ R132, R132, R164.reuse ;  /* 0x000000a484847220 */ /* 0x080fe20000410000 */
[----:B------:R-:W4:Y:S01]  /*a450*/  LDSM.16.MT88.4 R12, [R220+0x14000] ;  /* 0x01400000dc0c783b */ /* 0x000f220000004200 */
[-C--:B------:R-:W-:Y:S02]  /*a460*/  FMUL.FTZ R133, R133, R164.reuse ;  /* 0x000000a485857220 */ /* 0x080fe40000410000 */
[-C--:B------:R-:W-:Y:S01]  /*a470*/  FMUL.FTZ R134, R134, R3.reuse ;  /* 0x0000000386867220 */ /* 0x080fe20000410000 */
[----:B------:R-:W-:Y:S01]  /*a480*/  MUFU.EX2 R194, R194 ;  /* 0x000000c200c27308 */ /* 0x000fe20000000800 */
[----:B------:R-:W-:Y:S01]  /*a490*/  FMUL.FTZ R135, R135, R3 ;  /* 0x0000000387877220 */ /* 0x000fe20000410000 */
[----:B--2---:R-:W-:Y:S01]  /*a4a0*/  HMMA.16816.F32.BF16 R136, R4, R16, R136 ;  /* 0x000000100488723c */ /* 0x004fe20000041888 */
[----:B------:R-:W-:-:S02]  /*a4b0*/  FMUL.FTZ R60, R60, R164 ;  /* 0x000000a43c3c7220 */ /* 0x000fc40000410000 */
[-C--:B------:R-:W-:Y:S02]  /*a4c0*/  FMUL.FTZ R61, R61, R164.reuse ;  /* 0x000000a43d3d7220 */ /* 0x080fe40000410000 */
[-C--:B------:R-:W-:Y:S01]  /*a4d0*/  FMUL.FTZ R62, R62, R3.reuse ;  /* 0x000000033e3e7220 */ /* 0x080fe20000410000 */
[----:B------:R-:W2:Y:S01]  /*a4e0*/  MUFU.EX2 R189, R189 ;  /* 0x000000bd00bd7308 */ /* 0x000ea20000000800 */
[-C--:B------:R-:W-:Y:S01]  /*a4f0*/  FMUL.FTZ R63, R63, R3.reuse ;  /* 0x000000033f3f7220 */ /* 0x080fe20000410000 */
[C---:B------:R-:W-:Y:S01]  /*a500*/  HMMA.16816.F32.BF16 R132, R4.reuse, R18, R132 ;  /* 0x000000120484723c */ /* 0x040fe20000041884 */
[----:B------:R-:W2:Y:S01]  /*a510*/  LDSM.16.MT88.4 R16, [R217+0x12000] ;  /* 0x01200000d910783b */ /* 0x000ea20000004200 */
[-C--:B------:R-:W-:Y:S02]  /*a520*/  FMUL.FTZ R64, R64, R164.reuse ;  /* 0x000000a440407220 */ /* 0x080fe40000410000 */
[-C--:B------:R-:W-:Y:S02]  /*a530*/  FMUL.FTZ R65, R65, R164.reuse ;  /* 0x000000a441417220 */ /* 0x080fe40000410000 */
[-C--:B------:R-:W-:Y:S01]  /*a540*/  FMUL.FTZ R66, R66, R3.reuse ;  /* 0x0000000342427220 */ /* 0x080fe20000410000 */
[----:B------:R-:W2:Y:S01]  /*a550*/  MUFU.EX2 R188, R188 ;  /* 0x000000bc00bc7308 */ /* 0x000ea20000000800 */
[----:B------:R-:W-:Y:S01]  /*a560*/  FMUL.FTZ R67, R67, R3 ;  /* 0x0000000343437220 */ /* 0x000fe20000410000 */
[----:B-1----:R-:W-:Y:S01]  /*a570*/  HMMA.16816.F32.BF16 R60, R4, R8, R60 ;  /* 0x00000008043c723c */ /* 0x002fe2000004183c */
[----:B------:R-:W-:-:S02]  /*a580*/  FMUL.FTZ R68, R68, R164 ;  /* 0x000000a444447220 */ /* 0x000fc40000410000 */
[-C--:B------:R-:W-:Y:S02]  /*a590*/  FMUL.FTZ R69, R69, R164.reuse ;  /* 0x000000a445457220 */ /* 0x080fe40000410000 */
[-C--:B------:R-:W-:Y:S01]  /*a5a0*/  FMUL.FTZ R70, R70, R3.reuse ;  /* 0x0000000346467220 */ /* 0x080fe20000410000 */
[----:B------:R-:W-:Y:S01]  /*a5b0*/  MUFU.EX2 R190, R190 ;  /* 0x000000be00be7308 */ /* 0x000fe20000000800 */
[-C--:B------:R-:W-:Y:S01]  /*a5c0*/  FMUL.FTZ R71, R71, R3.reuse ;  /* 0x0000000347477220 */ /* 0x080fe20000410000 */
[C---:B------:R-:W-:Y:S01]  /*a5d0*/  HMMA.16816.F32.BF16 R64, R4.reuse, R10, R64 ;  /* 0x0000000a0440723c */ /* 0x040fe20000041840 */
[-C--:B------:R-:W-:Y:S01]  /*a5e0*/  FMUL.FTZ R72, R72, R164.reuse ;  /* 0x000000a448487220 */ /* 0x080fe20000410000 */
[----:B------:R-:W1:Y:S01]  /*a5f0*/  LDSM.16.MT88.4 R8, [R217+0x14000] ;  /* 0x01400000d908783b */ /* 0x000e620000004200 */
[-C--:B------:R-:W-:Y:S02]  /*a600*/  FMUL.FTZ R73, R73, R164.reuse ;  /* 0x000000a449497220 */ /* 0x080fe40000410000 */
[-C--:B------:R-:W-:Y:S01]  /*a610*/  FMUL.FTZ R74, R74, R3.reuse ;  /* 0x000000034a4a7220 */ /* 0x080fe20000410000 */
[----:B------:R-:W1:Y:S01]  /*a620*/  MUFU.EX2 R193, R193 ;  /* 0x000000c100c17308 */ /* 0x000e620000000800 */
[----:B------:R-:W-:Y:S01]  /*a630*/  FMUL.FTZ R75, R75, R3 ;  /* 0x000000034b4b7220 */ /* 0x000fe20000410000 */
        /* <DEDUP_REMOVED lines=11> */
[----:B------:R-:W1:Y:S01]  /*a6f0*/  MUFU.EX2 R184, R184 ;  /* 0x000000b800b87308 */ /* 0x000e620000000800 */
[----:B------:R-:W-:Y:S01]  /*a700*/  FMUL.FTZ R59, R59, R3 ;  /* 0x000000033b3b7220 */ /* 0x000fe20000410000 */
[----:B--2---:R-:W-:Y:S01]  /*a710*/  HMMA.16816.F32.BF16 R52, R4, R16, R52 ;  /* 0x000000100434723c */ /* 0x004fe20000041834 */
[----:B------:R-:W-:-:S02]  /*a720*/  FMUL.FTZ R84, R84, R164 ;  /* 0x000000a454547220 */ /* 0x000fc40000410000 */
[-C--:B------:R-:W-:Y:S02]  /*a730*/  FMUL.FTZ R85, R85, R164.reuse ;  /* 0x000000a455557220 */ /* 0x080fe40000410000 */
[-C--:B------:R-:W-:Y:S01]  /*a740*/  FMUL.FTZ R86, R86, R3.reuse ;  /* 0x0000000356567220 */ /* 0x080fe20000410000 */
[----:B------:R-:W-:Y:S01]  /*a750*/  MUFU.EX2 R173, R173 ;  /* 0x000000ad00ad7308 */ /* 0x000fe20000000800 */
        /* <DEDUP_REMOVED lines=37> */
[-C--:B------:R-:W-:Y:S02]  /*a9b0*/  FMUL.FTZ R110, R110, R3.reuse ;  /* 0x000000036e6e7220 */ /* 0x080fe40000410000 */
[-C--:B------:R-:W-:Y:S01]  /*a9c0*/  FMUL.FTZ R111, R111, R3.reuse ;  /* 0x000000036f6f7220 */ /* 0x080fe20000410000 */
[----:B------:R-:W-:Y:S01]  /*a9d0*/  HMMA.16816.F32.BF16 R80, R4, R18, R80 ;  /* 0x000000120450723c */ /* 0x000fe20000041850 */
[----:B------:R-:W2:Y:S01]  /*a9e0*/  LDSM.16.MT88.4 R16, [R220+0x16000] ;  /* 0x01600000dc10783b */ /* 0x000ea20000004200 */
[-C--:B------:R-:W-:Y:S02]  /*a9f0*/  FMUL.FTZ R112, R112, R164.reuse ;  /* 0x000000a470707220 */ /* 0x080fe40000410000 */
[----:B------:R-:W-:Y:S02]  /*aa00*/  FMUL.FTZ R113, R113, R164 ;  /* 0x000000a471717220 */ /* 0x000fe40000410000 */
[----:B------:R-:W-:-:S02]  /*aa10*/  FMUL.FTZ R114, R114, R3 ;  /* 0x0000000372727220 */ /* 0x000fc40000410000 */
[-C--:B------:R-:W-:Y:S01]  /*aa20*/  FMUL.FTZ R115, R115, R3.reuse ;  /* 0x0000000373737220 */ /* 0x080fe20000410000 */
[C---:B-1----:R-:W-:Y:S01]  /*aa30*/  HMMA.16816.F32.BF16 R108, R4.reuse, R8, R108 ;  /* 0x00000008046c723c */ /* 0x042fe2000004186c */
[-C--:B------:R-:W-:Y:S02]  /*aa40*/  FMUL.FTZ R116, R116, R164.reuse ;  /* 0x000000a474747220 */ /* 0x080fe40000410000 */
[-C--:B------:R-:W-:Y:S02]  /*aa50*/  FMUL.FTZ R117, R117, R164.reuse ;  /* 0x000000a475757220 */ /* 0x080fe40000410000 */
[-C--:B------:R-:W-:Y:S02]  /*aa60*/  FMUL.FTZ R118, R118, R3.reuse ;  /* 0x0000000376767220 */ /* 0x080fe40000410000 */
[----:B------:R-:W-:Y:S01]  /*aa70*/  FMUL.FTZ R119, R119, R3 ;  /* 0x0000000377777220 */ /* 0x000fe20000410000 */
[----:B------:R-:W-:Y:S01]  /*aa80*/  HMMA.16816.F32.BF16 R112, R4, R10, R112 ;  /* 0x0000000a0470723c */ /* 0x000fe20000041870 */
[-C--:B------:R-:W-:Y:S01]  /*aa90*/  FMUL.FTZ R120, R120, R164.reuse ;  /* 0x000000a478787220 */ /* 0x080fe20000410000 */
[----:B------:R-:W1:Y:S01]  /*aaa0*/  LDSM.16.MT88.4 R8, [R220+0x10800] ;  /* 0x01080000dc08783b */ /* 0x000e620000004200 */
[----:B------:R-:W-:-:S02]  /*aab0*/  FMUL.FTZ R121, R121, R164 ;  /* 0x000000a479797220 */ /* 0x000fc40000410000 */
[-C--:B------:R-:W-:Y:S02]  /*aac0*/  FMUL.FTZ R122, R122, R3.reuse ;  /* 0x000000037a7a7220 */ /* 0x080fe40000410000 */
[-C--:B------:R-:W-:Y:S01]  /*aad0*/  FMUL.FTZ R123, R123, R3.reuse ;  /* 0x000000037b7b7220 */ /* 0x080fe20000410000 */
[C---:B----4-:R-:W-:Y:S01]  /*aae0*/  HMMA.16816.F32.BF16 R116, R4.reuse, R12, R116 ;  /* 0x0000000c0474723c */ /* 0x050fe20000041874 */
[-C--:B------:R-:W-:Y:S02]  /*aaf0*/  FMUL.FTZ R100, R100, R164.reuse ;  /* 0x000000a464647220 */ /* 0x080fe40000410000 */
[-C--:B------:R-:W-:Y:S02]  /*ab00*/  FMUL.FTZ R101, R101, R164.reuse ;  /* 0x000000a465657220 */ /* 0x080fe40000410000 */
[-C--:B------:R-:W-:Y:S02]  /*ab10*/  FMUL.FTZ R102, R102, R3.reuse ;  /* 0x0000000366667220 */ /* 0x080fe40000410000 */
[----:B------:R-:W-:Y:S01]  /*ab20*/  FMUL.FTZ R103, R103, R3 ;  /* 0x0000000367677220 */ /* 0x000fe20000410000 */
[----:B------:R-:W-:Y:S01]  /*ab30*/  HMMA.16816.F32.BF16 R120, R4, R14, R120 ;  /* 0x0000000e0478723c */ /* 0x000fe20000041878 */
[-C--:B------:R-:W-:Y:S01]  /*ab40*/  FMUL.FTZ R104, R104, R164.reuse ;  /* 0x000000a468687220 */ /* 0x080fe20000410000 */
[----:B------:R-:W4:Y:S01]  /*ab50*/  LDSM.16.MT88.4 R12, [R217+0x10800] ;  /* 0x01080000d90c783b */ /* 0x000f220000004200 */
[----:B------:R-:W-:-:S02]  /*ab60*/  FMUL.FTZ R105, R105, R164 ;  /* 0x000000a469697220 */ /* 0x000fc40000410000 */
[-C--:B------:R-:W-:Y:S02]  /*ab70*/  FMUL.FTZ R106, R106, R3.reuse ;  /* 0x000000036a6a7220 */ /* 0x080fe40000410000 */
[-C--:B------:R-:W-:Y:S01]  /*ab80*/  FMUL.FTZ R107, R107, R3.reuse ;  /* 0x000000036b6b7220 */ /* 0x080fe20000410000 */
[C---:B--2---:R-:W-:Y:S01]  /*ab90*/  HMMA.16816.F32.BF16 R100, R4.reuse, R16, R100 ;  /* 0x000000100464723c */ /* 0x044fe20000041864 */
[-C--:B------:R-:W-:Y:S02]  /*aba0*/  FMUL.FTZ R124, R124, R164.reuse ;  /* 0x000000a47c7c7220 */ /* 0x080fe40000410000 */
[-C--:B------:R-:W-:Y:S02]  /*abb0*/  FMUL.FTZ R125, R125, R164.reuse ;  /* 0x000000a47d7d7220 */ /* 0x080fe40000410000 */
[-C--:B------:R-:W-:Y:S02]  /*abc0*/  FMUL.FTZ R126, R126, R3.reuse ;  /* 0x000000037e7e7220 */ /* 0x080fe40000410000 */
[----:B------:R-:W-:Y:S01]  /*abd0*/  FMUL.FTZ R127, R127, R3 ;  /* 0x000000037f7f7220 */ /* 0x000fe20000410000 */
[----:B------:R-:W-:Y:S01]  /*abe0*/  HMMA.16816.F32.BF16 R104, R4, R18, R104 ;  /* 0x000000120468723c */ /* 0x000fe20000041868 */
[----:B------:R-:W2:Y:S01]  /*abf0*/  LDSM.16.MT88.4 R16, [R218+0x10800] ;  /* 0x01080000da10783b */ /* 0x000ea20000004200 */
[----:B------:R-:W-:-:S02]  /*ac00*/  FMUL.FTZ R128, R128, R164 ;  /* 0x000000a480807220 */ /* 0x000fc40000410000 */
[-C--:B------:R-:W-:Y:S02]  /*ac10*/  FMUL.FTZ R129, R129, R164.reuse ;  /* 0x000000a481817220 */ /* 0x080fe40000410000 */
[-C--:B------:R-:W-:Y:S02]  /*ac20*/  FMUL.FTZ R130, R130, R3.reuse ;  /* 0x0000000382827220 */ /* 0x080fe40000410000 */
[-C--:B------:R-:W-:Y:S01]  /*ac30*/  FMUL.FTZ R131, R131, R3.reuse ;  /* 0x0000000383837220 */ /* 0x080fe20000410000 */
[C---:B------:R-:W-:Y:S01]  /*ac40*/  HMMA.16816.F32.BF16 R124, R4.reuse, R20, R124 ;  /* 0x00000014047c723c */ /* 0x040fe2000004187c */
[----:B------:R-:W-:Y:S02]  /*ac50*/  FFMA.FTZ R164, R251, R164, R168 ;  /* 0x000000a4fba47223 */ /* 0x000fe400000100a8 */
[----:B------:R-:W-:Y:S02]  /*ac60*/  FFMA.FTZ R3, R247, R3, R32 ;  /* 0x00000003f7037223 */ /* 0x000fe40000010020 */
[----:B------:R-:W-:Y:S01]  /*ac70*/  FADD.FTZ R35, R35, R164 ;  /* 0x000000a423237221 */ /* 0x000fe20000010000 */
[----:B------:R-:W-:Y:S01]  /*ac80*/  MOV R164, R169 ;  /* 0x000000a900a47202 */ /* 0x000fe20000000f00 */
[----:B------:R-:W-:Y:S01]  /*ac90*/  FADD.FTZ R3, R2, R3 ;  /* 0x0000000302037221 */ /* 0x000fe20000010000 */
[----:B------:R-:W-:Y:S01]  /*aca0*/  HMMA.16816.F32.BF16 R128, R4, R22, R128 ;  /* 0x000000160480723c */ /* 0x000fe20000041880 */
[----:B------:R-:W-:Y:S01]  /*acb0*/  LDSM.16.MT88.4 R20, [R218+0x12800] ;  /* 0x01280000da14783b */ /* 0x000fe20000004200 */
[----:B------:R-:W-:-:S02]  /*acc0*/  FADD.FTZ R34, R34, R35 ;  /* 0x0000002322227221 */ /* 0x000fc40000010000 */
[----:B------:R-:W-:Y:S02]  /*acd0*/  FADD.FTZ R0, R0, R3 ;  /* 0x0000000300007221 */ /* 0x000fe40000010000 */
[----:B------:R-:W-:Y:S01]  /*ace0*/  FADD.FTZ R33, R33, R34 ;  /* 0x0000002221217221 */ /* 0x000fe20000010000 */
[----:B------:R-:W-:Y:S01]  /*acf0*/  F2FP.BF16.PACK_AB R4, R179, R176 ;  /* 0x000000b0b304723e */ /* 0x000fe200000010ff */
[----:B------:R-:W-:Y:S01]  /*ad00*/  FADD.FTZ R171, R171, R0 ;  /* 0x00000000abab7221 */ /* 0x000fe20000010000 */
[----:B---3--:R-:W-:Y:S01]  /*ad10*/  F2FP.BF16.PACK_AB R6, R181, R178 ;  /* 0x000000b2b506723e */ /* 0x008fe200000010ff */
[----:B------:R-:W-:Y:S01]  /*ad20*/  FADD.FTZ R176, R176, R33 ;  /* 0x00000021b0b07221 */ /* 0x000fe20000010000 */
[----:B-----5:R-:W-:Y:S01]  /*ad30*/  F2FP.BF16.PACK_AB R5, R183, R180 ;  /* 0x000000b4b705723e */ /* 0x020fe200000010ff */
[----:B------:R-:W-:Y:S01]  /*ad40*/  FADD.FTZ R180, R180, R171 ;  /* 0x000000abb4b47221 */ /* 0x000fe20000010000 */
[----:B------:R-:W-:Y:S01]  /*ad50*/  F2FP.BF16.PACK_AB R7, R185, R182 ;  /* 0x000000b6b907723e */ /* 0x000fe200000010ff */
[----:B------:R-:W-:-:S02]  /*ad60*/  FADD.FTZ R179, R179, R176 ;  /* 0x000000b0b3b37221 */ /* 0x000fc40000010000 */
[----:B------:R-:W-:Y:S02]  /*ad70*/  FADD.FTZ R183, R183, R180 ;  /* 0x000000b4b7b77221 */ /* 0x000fe40000010000 */
[----:B------:R-:W-:Y:S02]  /*ad80*/  FADD.FTZ R178, R178, R179 ;  /* 0x000000b3b2b27221 */ /* 0x000fe40000010000 */
[----:B-1----:R-:W-:Y:S01]  /*ad90*/  HMMA.16816.F32.BF16 R160, R4, R8, R160 ;  /* 0x0000000804a0723c */ /* 0x002fe200000418a0 */
[----:B------:R-:W-:Y:S02]  /*ada0*/  FADD.FTZ R0, R182, R183 ;  /* 0x000000b7b6007221 */ /* 0x000fe40000010000 */
[----:B------:R-:W-:Y:S02]  /*adb0*/  FADD.FTZ R181, R181, R178 ;  /* 0x000000b2b5b57221 */ /* 0x000fe40000010000 */
[----:B------:R-:W-:-:S03]  /*adc0*/  FADD.FTZ R0, R185, R0 ;  /* 0x00000000b9007221 */ /* 0x000fc60000010000 */
[----:B------:R-:W-:Y:S01]  /*add0*/  HMMA.16816.F32.BF16 R156, R4, R10, R156 ;  /* 0x0000000a049c723c */ /* 0x000fe2000004189c */
[----:B------:R-:W1:Y:S01]  /*ade0*/  LDSM.16.MT88.4 R8, [R220+0x12800] ;  /* 0x01280000dc08783b */ /* 0x000e620000004200 */
[----:B------:R-:W-:-:S04]  /*adf0*/  FADD.FTZ R3, R189, R0 ;  /* 0x00000000bd037221 */ /* 0x000fc80000010000 */
[----:B------:R-:W-:Y:S02]  /*ae00*/  FADD.FTZ R3, R188, R3 ;  /* 0x00000003bc037221 */ /* 0x000fe40000010000 */
[C---:B----4-:R-:W-:Y:S08]  /*ae10*/  HMMA.16816.F32.BF16 R144, R4.reuse, R12, R144 ;  /* 0x0000000c0490723c */ /* 0x050ff00000041890 */
[C---:B------:R-:W-:Y:S01]  /*ae20*/  HMMA.16816.F32.BF16 R140, R4.reuse, R14, R140 ;  /* 0x0000000e048c723c */ /* 0x040fe2000004188c */
[----:B------:R-:W3:Y:S07]  /*ae30*/  LDSM.16.MT88.4 R12, [R216+0x12800] ;  /* 0x01280000d80c783b */ /* 0x000eee0000004200 */
[C---:B--2---:R-:W-:Y:S08]  /*ae40*/  HMMA.16816.F32.BF16 R152, R4.reuse, R16, R152 ;  /* 0x000000100498723c */ /* 0x044ff00000041898 */
[C---:B------:R-:W-:Y:S01]  /*ae50*/  HMMA.16816.F32.BF16 R148, R4.reuse, R18, R148 ;  /* 0x000000120494723c */ /* 0x040fe20000041894 */
[----:B------:R-:W2:Y:S07]  /*ae60*/  LDSM.16.MT88.4 R16, [R217+0x12800] ;  /* 0x01280000d910783b */ /* 0x000eae0000004200 */
[C---:B------:R-:W-:Y:S08]  /*ae70*/  HMMA.16816.F32.BF16 R136, R4.reuse, R24, R136 ;  /* 0x000000180488723c */ /* 0x040ff00000041888 */
[C---:B------:R-:W-:Y:S01]  /*ae80*/  HMMA.16816.F32.BF16 R132, R4.reuse, R26, R132 ;  /* 0x0000001a0484723c */ /* 0x040fe20000041884 */
[----:B------:R-:W-:Y:S07]  /*ae90*/  LDSM.16.MT88.4 R24, [R217+0x14800] ;  /* 0x01480000d918783b */ /* 0x000fee0000004200 */
        /* <DEDUP_REMOVED lines=9> */
[C---:B--2---:R-:W-:Y:S08]  /*af30*/  HMMA.16816.F32.BF16 R52, R4.reuse, R16, R52 ;  /* 0x000000100434723c */ /* 0x044ff00000041834 */
[C---:B------:R-:W-:Y:S01]  /*af40*/  HMMA.16816.F32.BF16 R56, R4.reuse, R18, R56 ;  /* 0x000000120438723c */ /* 0x040fe20000041838 */
[----:B------:R-:W2:Y:S07]  /*af50*/  LDSM.16.MT88.4 R16, [R216+0x14800] ;  /* 0x01480000d810783b */ /* 0x000eae0000004200 */
        /* <DEDUP_REMOVED lines=20> */
[----:B------:R-:W4:Y:S07]  /*b0a0*/  LDSM.16.MT88.4 R24, [R216+0x11000] ;  /* 0x01100000d818783b */ /* 0x000f2e0000004200 */
[C---:B------:R-:W-:Y:S08]  /*b0b0*/  HMMA.16816.F32.BF16 R124, R4.reuse, R20, R124 ;  /* 0x00000014047c723c */ /* 0x040ff0000004187c */
[----:B------:R-:W-:Y:S01]  /*b0c0*/  HMMA.16816.F32.BF16 R128, R4, R22, R128 ;  /* 0x000000160480723c */ /* 0x000fe20000041880 */
[----:B------:R-:W-:Y:S06]  /*b0d0*/  LDSM.16.MT88.4 R20, [R218+0x13000] ;  /* 0x01300000da14783b */ /* 0x000fec0000004200 */
[----:B------:R-:W-:Y:S01]  /*b0e0*/  F2FP.BF16.PACK_AB R4, R187, R186 ;  /* 0x000000babb04723e */ /* 0x000fe200000010ff */
[----:B------:R-:W-:Y:S01]  /*b0f0*/  FADD.FTZ R186, R186, R181 ;  /* 0x000000b5baba7221 */ /* 0x000fe20000010000 */
[----:B------:R-:W-:-:S02]  /*b100*/  F2FP.BF16.PACK_AB R6, R194, R191 ;  /* 0x000000bfc206723e */ /* 0x000fc400000010ff */
[----:B------:R-:W-:Y:S01]  /*b110*/  F2FP.BF16.PACK_AB R5, R188, R189 ;  /* 0x000000bdbc05723e */ /* 0x000fe200000010ff */
[----:B------:R-:W-:Y:S01]  /*b120*/  FADD.FTZ R0, R187, R186 ;  /* 0x000000babb007221 */ /* 0x000fe20000010000 */
[----:B------:R-:W-:Y:S01]  /*b130*/  F2FP.BF16.PACK_AB R7, R193, R190 ;  /* 0x000000bec107723e */ /* 0x000fe200000010ff */
[----:B------:R-:W-:Y:S01]  /*b140*/  FADD.FTZ R190, R190, R3 ;  /* 0x00000003bebe7221 */ /* 0x000fe20000010000 */
[----:B------:R-:W-:Y:S01]  /*b150*/  MOV R3, R165 ;  /* 0x000000a500037202 */ /* 0x000fe20000000f00 */
[----:B------:R-:W-:Y:S02]  /*b160*/  FADD.FTZ R191, R191, R0 ;  /* 0x00000000bfbf7221 */ /* 0x000fe40000010000 */
[----:B------:R-:W-:Y:S02]  /*b170*/  FADD.FTZ R193, R193, R190 ;  /* 0x000000bec1c17221 */ /* 0x000fe40000010000 */
[----:B---3--:R-:W-:Y:S01]  /*b180*/  HMMA.16816.F32.BF16 R160, R4, R12, R160 ;  /* 0x0000000c04a0723c */ /* 0x008fe200000418a0 */
[----:B------:R-:W-:-:S07]  /*b190*/  FADD.FTZ R194, R194, R191 ;  /* 0x000000bfc2c27221 */ /* 0x000fce0000010000 */
        /* <DEDUP_REMOVED lines=11> */
[C---:B---3--:R-:W-:Y:S08]  /*b250*/  HMMA.16816.F32.BF16 R36, R4.reuse, R12, R36 ;  /* 0x0000000c0424723c */ /* 0x048ff00000041824 */
[C---:B------:R-:W-:Y:S01]  /*b260*/  HMMA.16816.F32.BF16 R40, R4.reuse, R14, R40 ;  /* 0x0000000e0428723c */ /* 0x040fe20000041828 */
[----:B------:R-:W3:Y:S07]  /*b270*/  LDSM.16.MT88.4 R12, [R220+0x15000] ;  /* 0x01500000dc0c783b */ /* 0x000eee0000004200 */
        /* <DEDUP_REMOVED lines=8> */
[----:B------:R-:W-:Y:S07]  /*b300*/  LDSM.16.MT88.4 R8, [R218+0x17000] ;  /* 0x01700000da08783b */ /* 0x000fee0000004200 */
[C---:B---3--:R-:W-:Y:S08]  /*b310*/  HMMA.16816.F32.BF16 R68, R4.reuse, R12, R68 ;  /* 0x0000000c0444723c */ /* 0x048ff00000041844 */
[C---:B------:R-:W-:Y:S01]  /*b320*/  HMMA.16816.F32.BF16 R72, R4.reuse, R14, R72 ;  /* 0x0000000e0448723c */ /* 0x040fe20000041848 */
[----:B------:R-:W1:Y:S07]  /*b330*/  LDSM.16.MT88.4 R12, [R220+0x17000] ;  /* 0x01700000dc0c783b */ /* 0x000e6e0000004200 */
[C---:B------:R-:W-:Y:S08]  /*b340*/  HMMA.16816.F32.BF16 R76, R4.reuse, R24, R76 ;  /* 0x00000018044c723c */ /* 0x040ff0000004184c */
[C---:B------:R-:W-:Y:S01]  /*b350*/  HMMA.16816.F32.BF16 R80, R4.reuse, R26, R80 ;  /* 0x0000001a0450723c */ /* 0x040fe20000041850 */
[----:B------:R-:W3:Y:S07]  /*b360*/  LDSM.16.MT88.4 R24, [R217+0x17000] ;  /* 0x01700000d918783b */ /* 0x000eee0000004200 */
[C---:B----4-:R-:W-:Y:S08]  /*b370*/  HMMA.16816.F32.BF16 R84, R4.reuse, R20, R84 ;  /* 0x000000140454723c */ /* 0x050ff00000041854 */
        /* <DEDUP_REMOVED lines=8> */
[C---:B------:R-:W-:Y:S08]  /*b400*/  HMMA.16816.F32.BF16 R108, R4.reuse, R8, R108 ;  /* 0x00000008046c723c */ /* 0x040ff0000004186c */
[C---:B------:R-:W-:Y:S01]  /*b410*/  HMMA.16816.F32.BF16 R112, R4.reuse, R10, R112 ;  /* 0x0000000a0470723c */ /* 0x040fe20000041870 */
[----:B------:R-:W5:Y:S07]  /*b420*/  LDSM.16.MT88.4 R8, [R217+0x11800] ;  /* 0x01180000d908783b */ /* 0x000f6e0000004200 */
[C---:B---3--:R-:W-:Y:S08]  /*b430*/  HMMA.16816.F32.BF16 R116, R4.reuse, R24, R116 ;  /* 0x000000180474723c */ /* 0x048ff00000041874 */
[C---:B------:R-:W-:Y:S01]  /*b440*/  HMMA.16816.F32.BF16 R120, R4.reuse, R26, R120 ;  /* 0x0000001a0478723c */ /* 0x040fe20000041878 */
[----:B------:R-:W-:Y:S07]  /*b450*/  LDSM.16.MT88.4 R24, [R220+0x13800] ;  /* 0x01380000dc18783b */ /* 0x000fee0000004200 */
[C---:B----4-:R-:W-:Y:S08]  /*b460*/  HMMA.16816.F32.BF16 R124, R4.reuse, R20, R124 ;  /* 0x00000014047c723c */ /* 0x050ff0000004187c */
        /* <DEDUP_REMOVED lines=8> */
[----:B------:R-:W-:Y:S02]  /*b4f0*/  FADD.FTZ R184, R184, R177 ;  /* 0x000000b1b8b87221 */ /* 0x000fe40000010000 */
[----:B------:R-:W-:Y:S02]  /*b500*/  FADD.FTZ R175, R175, R172 ;  /* 0x000000acafaf7221 */ /* 0x000fe40000010000 */
[----:B------:R-:W-:Y:S02]  /*b510*/  FADD.FTZ R173, R173, R184 ;  /* 0x000000b8adad7221 */ /* 0x000fe40000010000 */
[----:B--2---:R-:W-:Y:S01]  /*b520*/  HMMA.16816.F32.BF16 R160, R4, R16, R160 ;  /* 0x0000001004a0723c */ /* 0x004fe200000418a0 */
[----:B------:R-:W-:-:S02]  /*b530*/  FADD.FTZ R170, R170, R175 ;  /* 0x000000afaaaa7221 */ /* 0x000fc40000010000 */
[----:B------:R-:W-:Y:S02]  /*b540*/  FADD.FTZ R251, R174, R173 ;  /* 0x000000adaefb7221 */ /* 0x000fe40000010000 */
[----:B------:R-:W-:-:S03]  /*b550*/  FADD.FTZ R247, R195, R170 ;  /* 0x000000aac3f77221 */ /* 0x000fc60000010000 */
[C---:B------:R-:W-:Y:S01]  /*b560*/  HMMA.16816.F32.BF16 R156, R4.reuse, R18, R156 ;  /* 0x00000012049c723c */ /* 0x040fe2000004189c */
[----:B------:R-:W2:Y:S07]  /*b570*/  LDSM.16.MT88.4 R16, [R217+0x13800] ;  /* 0x01380000d910783b */ /* 0x000eae0000004200 */
[C---:B-1----:R-:W-:Y:S08]  /*b580*/  HMMA.16816.F32.BF16 R152, R4.reuse, R12, R152 ;  /* 0x0000000c0498723c */ /* 0x042ff00000041898 */
[C---:B------:R-:W-:Y:S01]  /*b590*/  HMMA.16816.F32.BF16 R148, R4.reuse, R14, R148 ;  /* 0x0000000e0494723c */ /* 0x040fe20000041894 */
[----:B------:R-:W1:Y:S07]  /*b5a0*/  LDSM.16.MT88.4 R12, [R216+0x13800] ;  /* 0x01380000d80c783b */ /* 0x000e6e0000004200 */
[C---:B-----5:R-:W-:Y:S08]  /*b5b0*/  HMMA.16816.F32.BF16 R144, R4.reuse, R8, R144 ;  /* 0x000000080490723c */ /* 0x060ff00000041890 */
[C---:B------:R-:W-:Y:S01]  /*b5c0*/  HMMA.16816.F32.BF16 R140, R4.reuse, R10, R140 ;  /* 0x0000000a048c723c */ /* 0x040fe2000004188c */
[----:B------:R-:W3:Y:S07]  /*b5d0*/  LDSM.16.MT88.4 R8, [R220+0x15800] ;  /* 0x01580000dc08783b */ /* 0x000eee0000004200 */
[C---:B------:R-:W-:Y:S08]  /*b5e0*/  HMMA.16816.F32.BF16 R136, R4.reuse, R28, R136 ;  /* 0x0000001c0488723c */ /* 0x040ff00000041888 */
[C---:B--2---:R-:W-:Y:S08]  /*b5f0*/  HMMA.16816.F32.BF16 R52, R4.reuse, R16, R52 ;  /* 0x000000100434723c */ /* 0x044ff00000041834 */
[C---:B------:R-:W-:Y:S01]  /*b600*/  HMMA.16816.F32.BF16 R56, R4.reuse, R18, R56 ;  /* 0x000000120438723c */ /* 0x040fe20000041838 */
[----:B------:R-:W2:Y:S07]  /*b610*/  LDSM.16.MT88.4 R16, [R220+0x17800] ;  /* 0x01780000dc10783b */ /* 0x000eae0000004200 */
[C---:B------:R-:W-:Y:S01]  /*b620*/  HMMA.16816.F32.BF16 R132, R4.reuse, R30, R132 ;  /* 0x0000001e0484723c */ /* 0x040fe20000041884 */
[----:B------:R-:W-:Y:S07]  /*b630*/  LDSM.16.MT88.4 R28, [R217+0x15800] ;  /* 0x01580000d91c783b */ /* 0x000fee0000004200 */
        /* <DEDUP_REMOVED lines=21> */
[C---:B-1----:R-:W-:Y:S08]  /*b790*/  HMMA.16816.F32.BF16 R108, R4.reuse, R12, R108 ;  /* 0x0000000c046c723c */ /* 0x042ff0000004186c */
[C---:B------:R-:W-:Y:S08]  /*b7a0*/  HMMA.16816.F32.BF16 R112, R4.reuse, R14, R112 ;  /* 0x0000000e0470723c */ /* 0x040ff00000041870 */
[C---:B---3--:R-:W-:Y:S08]  /*b7b0*/  HMMA.16816.F32.BF16 R116, R4.reuse, R8, R116 ;  /* 0x000000080474723c */ /* 0x048ff00000041874 */
[C---:B------:R-:W-:Y:S08]  /*b7c0*/  HMMA.16816.F32.BF16 R120, R4.reuse, R10, R120 ;  /* 0x0000000a0478723c */ /* 0x040ff00000041878 */
[C---:B--2---:R-:W-:Y:S08]  /*b7d0*/  HMMA.16816.F32.BF16 R124, R4.reuse, R16, R124 ;  /* 0x00000010047c723c */ /* 0x044ff0000004187c */
[----:B------:R-:W-:Y:S08]  /*b7e0*/  HMMA.16816.F32.BF16 R128, R4, R18, R128 ;  /* 0x000000120480723c */ /* 0x000ff00000041880 */
.L_x_202:
[----:B------:R-:W-:-:S06]  /*b7f0*/  UISETP.GT.AND UP0, UPT, UR27, UR9, UPT ;  /* 0x000000091b00728c */ /* 0x000fcc000bf04270 */
[----:B------:R-:W-:-:S13]  /*b800*/  PLOP3.LUT P0, PT, PT, PT, UP0, 0x80, 0x0 ;  /* 0x000000000000781c */ /* 0x000fda0003f0f008 */
[----:B------:R-:W-:Y:S05]  /*b810*/  @!P0 BRA `(.L_x_206) ;  /* 0x0000496000008947 */ /* 0x000fea0003800000 */
[----:B------:R-:W1:Y:S01]  /*b820*/  S2R R9, SR_TID.X ;  /* 0x0000000000097919 */ /* 0x000e620000002100 */
[----:B------:R-:W-:Y:S01]  /*b830*/  IMAD.U32 R11, RZ, RZ, UR22 ;  /* 0x00000016ff0b7e24 */ /* 0x000fe2000f8e00ff */
[----:B------:R-:W-:Y:S01]  /*b840*/  ISETP.GE.AND P5, PT, R240, c[0x0][0x220], PT ;  /* 0x00008800f0007a0c */ /* 0x000fe20003fa6270 */
[----:B------:R-:W-:Y:S01]  /*b850*/  IMAD.U32 R13, RZ, RZ, UR22 ;  /* 0x00000016ff0d7e24 */ /* 0x000fe2000f8e00ff */
[----:B------:R-:W-:Y:S01]  /*b860*/  ISETP.GE.AND P4, PT, R229, c[0x0][0x220], PT ;  /* 0x00008800e5007a0c */ /* 0x000fe20003f86270 */
[--C-:B------:R-:W-:Y:S01]  /*b870*/  IMAD.WIDE.U32 R10, R11, c[0x0][0x1b8], R240.reuse ;  /* 0x00006e000b0a7a25 */ /* 0x100fe200078e00f0 */
[----:B------:R-:W-:Y:S01]  /*b880*/  ISETP.GE.AND P3, PT, R228, c[0x0][0x220], PT ;  /* 0x00008800e4007a0c */ /* 0x000fe20003f66270 */
[----:B------:R-:W-:Y:S02]  /*b890*/  UIADD3 UR8, UR27, -0x2, URZ ;  /* 0xfffffffe1b087890 */ /* 0x000fe4000fffe03f */
[----:B------:R-:W-:Y:S01]  /*b8a0*/  IMAD.WIDE.U32 R12, R13, c[0x0][0x1b0], R240 ;  /* 0x00006c000d0c7a25 */ /* 0x000fe200078e00f0 */
[----:B------:R-:W-:Y:S01]  /*b8b0*/  IADD3 R5, P0, R10, UR28, RZ ;  /* 0x0000001c0a057c10 */ /* 0x000fe2000ff1e0ff */
[----:B------:R-:W-:-:S02]  /*b8c0*/  UMOV UR14, URZ ;  /* 0x0000003f000e7c82 */ /* 0x000fc40008000000 */
[----:B------:R-:W-:Y:S01]  /*b8d0*/  IMAD.U32 R242, RZ, RZ, UR26 ;  /* 0x0000001afff27e24 */ /* 0x000fe2000f8e00ff */
[----:B------:R-:W-:Y:S01]  /*b8e0*/  IADD3 R7, P1, R12, UR24, RZ ;  /* 0x000000180c077c10 */ /* 0x000fe2000ff3e0ff */
[----:B------:R-:W-:Y:S02]  /*b8f0*/  IMAD.U32 R244, RZ, RZ, UR23 ;  /* 0x00000017fff47e24 */ /* 0x000fe4000f8e00ff */
[----:B------:R-:W-:Y:S01]  /*b900*/  IMAD.MOV.U32 R2, RZ, RZ, R164 ;  /* 0x000000ffff027224 */ /* 0x000fe200078e00a4 */
[----:B------:R-:W-:Y:S01]  /*b910*/  IADD3.X R242, R242, UR6, R11, P0, !PT ;  /* 0x00000006f2f27c10 */ /* 0x000fe200087fe40b */
[----:B------:R-:W-:Y:S01]  /*b920*/  IMAD.MOV.U32 R248, RZ, RZ, R166 ;  /* 0x000000fffff87224 */ /* 0x000fe200078e00a6 */
[----:B------:R-:W-:Y:S01]  /*b930*/  IADD3.X R244, R244, UR7, R13, P1, !PT ;  /* 0x00000007f4f47c10 */ /* 0x000fe20008ffe40d */
[----:B------:R-:W-:Y:S01]  /*b940*/  IMAD.MOV.U32 R249, RZ, RZ, R197 ;  /* 0x000000fffff97224 */ /* 0x000fe200078e00c5 */
[----:B------:R-:W-:Y:S01]  /*b950*/  LEA R243, P0, R5, c[0x0][0x170], 0x1 ;  /* 0x00005c0005f37a11 */ /* 0x000fe200078008ff */
[----:B------:R-:W-:Y:S01]  /*b960*/  UIADD3 UR7, UR27, -0x1, URZ ;  /* 0xffffffff1b077890 */ /* 0x000fe2000fffe03f */
[----:B-1----:R-:W-:-:S02]  /*b970*/  SHF.R.S32.HI R0, RZ, 0x1f, R9 ;  /* 0x0000001fff007819 */ /* 0x002fc40000011409 */
[----:B------:R-:W-:Y:S02]  /*b980*/  LEA R245, P1, R7, c[0x0][0x168], 0x1 ;  /* 0x00005a0007f57a11 */ /* 0x000fe400078208ff */
[----:B------:R-:W-:Y:S02]  /*b990*/  LEA.HI R0, R0, R9, RZ, 0x3 ;  /* 0x0000000900007211 */ /* 0x000fe400078f18ff */
[----:B------:R-:W-:Y:S02]  /*b9a0*/  LEA.HI.X R242, R5, c[0x0][0x174], R242, 0x1, P0 ;  /* 0x00005d0005f27a11 */ /* 0x000fe400000f0cf2 */
[----:B------:R-:W-:Y:S01]  /*b9b0*/  SHF.R.S32.HI R16, RZ, 0x3, R0 ;  /* 0x00000003ff107819 */ /* 0x000fe20000011400 */
[----:B------:R-:W-:Y:S01]  /*b9c0*/  IMAD.MOV.U32 R0, RZ, RZ, R3 ;  /* 0x000000ffff007224 */ /* 0x000fe200078e0003 */
[----:B------:R-:W-:Y:S02]  /*b9d0*/  LEA.HI.X R244, R7, c[0x0][0x16c], R244, 0x1, P1 ;  /* 0x00005b0007f47a11 */ /* 0x000fe400008f0cf4 */
[----:B------:R-:W-:-:S02]  /*b9e0*/  SHF.R.S32.HI R17, RZ, 0x1f, R16 ;  /* 0x0000001fff117819 */ /* 0x000fc40000011410 */
[C---:B------:R-:W-:Y:S02]  /*b9f0*/  IADD3 R20, P2, R16.reuse, 0x10, RZ ;  /* 0x0000001010147810 */ /* 0x040fe40007f5e0ff */
[C---:B------:R-:W-:Y:S01]  /*ba00*/  IADD3 R14, P0, R16.reuse, 0x30, RZ ;  /* 0x00000030100e7810 */ /* 0x040fe20007f1e0ff */
[----:B------:R1:W-:Y:S01]  /*ba10*/  STL.64 [R1], R16 ;  /* 0x0000001001007387 */ /* 0x0003e20000100a00 */
[----:B------:R-:W-:Y:S01]  /*ba20*/  IADD3 R18, P1, R16, 0x20, RZ ;  /* 0x0000002010127810 */ /* 0x000fe20007f3e0ff */
[--C-:B------:R-:W-:Y:S01]  /*ba30*/  IMAD.X R21, RZ, RZ, R17.reuse, P2 ;  /* 0x000000ffff157224 */ /* 0x100fe200010e0611 */
[----:B------:R-:W-:Y:S01]  /*ba40*/  ISETP.GE.AND P2, PT, R227, c[0x0][0x220], PT ;  /* 0x00008800e3007a0c */ /* 0x000fe20003f46270 */
[--C-:B------:R-:W-:Y:S02]  /*ba50*/  IMAD.X R15, RZ, RZ, R17.reuse, P0 ;  /* 0x000000ffff0f7224 */ /* 0x100fe400000e0611 */
[----:B------:R-:W-:Y:S01]  /*ba60*/  IMAD.X R19, RZ, RZ, R17, P1 ;  /* 0x000000ffff137224 */ /* 0x000fe200008e0611 */
[----:B------:R1:W-:Y:S04]  /*ba70*/  STL.64 [R1+0x18], R20 ;  /* 0x0000181401007387 */ /* 0x0003e80000100a00 */
[----:B------:R1:W-:Y:S04]  /*ba80*/  STL.64 [R1+0x8], R14 ;  /* 0x0000080e01007387 */ /* 0x0003e80000100a00 */
[----:B------:R1:W-:Y:S01]  /*ba90*/  STL.64 [R1+0x10], R18 ;  /* 0x0000101201007387 */ /* 0x0003e20000100a00 */
[----:B------:R-:W-:Y:S05]  /*baa0*/  BRA `(.L_x_207) ;  /* 0x000006c000007947 */ /* 0x000fea0003800000 */
.L_x_209:
[----:B------:R1:W-:Y:S01]  /*bab0*/  @P5 STS.128 [R230+0x8000], RZ ;  /* 0x008000ffe6005388 */ /* 0x0003e20000000c00 */
        /* <DEDUP_REMOVED lines=9> */
[C---:B------:R-:W-:Y:S04]  /*bb50*/  LEA R167, P0, R166.reuse, R232, 0x6 ;  /* 0x000000e8a6a77211 */ /* 0x040fe800078030ff */
[----:B------:R-:W-:Y:S01]  /*bb60*/  IMAD.U32 R3, RZ, RZ, UR15 ;  /* 0x0000000fff037e24 */ /* 0x000fe2000f8e00ff */
[C---:B------:R-:W-:Y:S02]  /*bb70*/  @!P5 LEA R170, P1, R167.reuse, c[0x0][0x168], 0x1 ;  /* 0x00005a00a7aada11 */ /* 0x040fe400078208ff */
[----:B------:R-:W-:Y:S02]  /*bb80*/  IADD3 R165, P6, R167, UR12, RZ ;  /* 0x0000000ca7a57c10 */ /* 0x000fe4000ffde0ff */
[----:B------:R-:W-:Y:S02]  /*bb90*/  LEA.HI.X R166, R166, R235, R3, 0x6, P0 ;  /* 0x000000eba6a67211 */ /* 0x000fe400000f3403 */
[----:B------:R-:W-:Y:S02]  /*bba0*/  IADD3 R3, P0, R165, UR12, RZ ;  /* 0x0000000ca5037c10 */ /* 0x000fe4000ff1e0ff */
[----:B------:R-:W-:Y:S02]  /*bbb0*/  @!P5 LEA.HI.X R171, R167, c[0x0][0x16c], R166, 0x1, P1 ;  /* 0x00005b00a7abda11 */ /* 0x000fe400008f0ca6 */
[----:B------:R-:W-:Y:S02]  /*bbc0*/  IADD3.X R164, R166, UR20, RZ, P6, !PT ;  /* 0x00000014a6a47c10 */ /* 0x000fe4000b7fe4ff */
[----:B------:R-:W-:Y:S01]  /*bbd0*/  @!P5 LEA R168, P6, R165, c[0x0][0x168], 0x1 ;  /* 0x00005a00a5a8da11 */ /* 0x000fe200078c08ff */
[----:B------:R-:W-:Y:S01]  /*bbe0*/  @!PT LDS RZ, [RZ] ;  /* 0x00000000fffff984 */ /* 0x000fe20000000800 */
[----:B------:R-:W-:Y:S01]  /*bbf0*/  @!PT LDS RZ, [RZ] ;  /* 0x00000000fffff984 */ /* 0x000fe20000000800 */
[----:B------:R-:W-:Y:S01]  /*bc00*/  @!PT LDS RZ, [RZ] ;  /* 0x00000000fffff984 */ /* 0x000fe20000000800 */
[----:B------:R1:W-:Y:S01]  /*bc10*/  @!P5 LDGSTS.E.BYPASS.LTC128B.128 [R230+0x8000], [R170.64] ;  /* 0x08000000aae6dfae */ /* 0x0003e2000b901d52 */
[----:B------:R-:W-:Y:S02]  /*bc20*/  IADD3 R166, P1, R3, UR12, RZ ;  /* 0x0000000c03a67c10 */ /* 0x000fe4000ff3e0ff */
        /* <DEDUP_REMOVED lines=8> */
[----:B------:R-:W-:Y:S02]  /*bcb0*/  @!P5 LEA R172, P0, R166, c[0x0][0x168], 0x1 ;  /* 0x00005a00a6acda11 */ /* 0x000fe400078008ff */
[----:B------:R-:W-:Y:S01]  /*bcc0*/  @!P5 LEA.HI.X R175, R3, c[0x0][0x16c], R164, 0x1, P6 ;  /* 0x00005b0003afda11 */ /* 0x000fe200030f0ca4 */
[----:B------:R1:W-:Y:S01]  /*bcd0*/  @P3 STS.128 [R230+0xc000], RZ ;  /* 0x00c000ffe6003388 */ /* 0x0003e20000000c00 */
[----:B------:R-:W-:Y:S03]  /*bce0*/  IADD3.X R165, R164, UR20, RZ, P1, !PT ;  /* 0x00000014a4a57c10 */ /* 0x000fe60008ffe4ff */
[----:B------:R-:W-:Y:S01]  /*bcf0*/  @!PT LDS RZ, [RZ] ;  /* 0x00000000fffff984 */ /* 0x000fe20000000800 */
[----:B------:R-:W-:Y:S01]  /*bd00*/  @!PT LDS RZ, [RZ] ;  /* 0x00000000fffff984 */ /* 0x000fe20000000800 */
[----:B------:R-:W-:Y:S01]  /*bd10*/  @!PT LDS RZ, [RZ] ;  /* 0x00000000fffff984 */ /* 0x000fe20000000800 */
[----:B------:R1:W-:Y:S01]  /*bd20*/  @!P3 LDGSTS.E.BYPASS.LTC128B.128 [R230+0xc000], [R194.64+0x100] ;  /* 0x0c000100c2e6bfae */ /* 0x0003e2000b901d52 */
[----:B------:R-:W-:Y:S03]  /*bd30*/  @!P5 LEA.HI.X R173, R166, c[0x0][0x16c], R165, 0x1, P0 ;  /* 0x00005b00a6adda11 */ /* 0x000fe600000f0ca5 */
        /* <DEDUP_REMOVED lines=67> */
.L_x_207:
[----:B------:R-:W2:Y:S01]  /*c170*/  LDL.64 R32, [R1] ;  /* 0x0000000001207983 */ /* 0x000ea20000100a00 */
[----:B------:R-:W-:Y:S01]  /*c180*/  UIADD3 UR6, UR27, -0x1, URZ ;  /* 0xffffffff1b067890 */ /* 0x000fe2000fffe03f */
[----:B------:R-:W-:Y:S04]  /*c190*/  DEPBAR.LE SB0, 0x0 ;  /* 0x000080000000791a */ /* 0x000fe80000000000 */
[----:B------:R3:W-:Y:S01]  /*c1a0*/  STL.64 [R1+0x30], R40 ;  /* 0x0000302801007387 */ /* 0x0007e20000100a00 */
[----:B------:R-:W-:Y:S01]  /*c1b0*/  UIADD3 UR15, UR7, -UR14, URZ ;  /* 0x8000000e070f7290 */ /* 0x000fe2000fffe03f */
[----:B------:R-:W-:Y:S01]  /*c1c0*/  IMAD.U32 R246, RZ, RZ, UR6 ;  /* 0x00000006fff67e24 */ /* 0x000fe2000f8e00ff */
[----:B------:R-:W-:Y:S01]  /*c1d0*/  USHF.R.S32.HI UR5, URZ, 0x1f, UR6 ;  /* 0x0000001f3f057899 */ /* 0x000fe20008011406 */
[----:B------:R-:W-:Y:S01]  /*c1e0*/  BAR.SYNC.DEFER_BLOCKING 0x0 ;  /* 0x0000000000007b1d */ /* 0x000fe20000010000 */
[----:B------:R-:W-:Y:S01]  /*c1f0*/  UIMAD UR4, UR17, UR6, URZ ;  /* 0x00000006110472a4 */ /* 0x000fe2000f8e023f */
[----:B-1----:R-:W-:Y:S01]  /*c200*/  IMAD.WIDE.U32 R14, R246, UR31, R248 ;  /* 0x0000001ff60e7c25 */ /* 0x002fe2000f8e00f8 */
[----:B------:R-:W-:Y:S02]  /*c210*/  UISETP.GT.AND UP0, UPT, UR6, UR9, UPT ;  /* 0x000000090600728c */ /* 0x000fe4000bf04270 */
[----:B------:R-:W-:Y:S01]  /*c220*/  UIMAD UR4, UR5, UR31, UR4 ;  /* 0x0000001f050472a4 */ /* 0x000fe2000f8e0204 */
[----:B------:R-:W-:Y:S01]  /*c230*/  IMAD.U32 R3, RZ, RZ, UR15 ;  /* 0x0000000fff037e24 */ /* 0x000fe2000f8e00ff */
[C---:B------:R-:W-:Y:S02]  /*c240*/  IADD3 R252, P1, R14.reuse, UR25, RZ ;  /* 0x000000190efc7c10 */ /* 0x040fe4000ff3e0ff */
[----:B------:R-:W-:Y:S02]  /*c250*/  @!P5 LEA R30, P6, R14, c[0x0][0x170], 0x1 ;  /* 0x00005c000e1eda11 */ /* 0x000fe400078c08ff */
[----:B------:R-:W-:Y:S01]  /*c260*/  IADD3 R13, R15, UR4, RZ ;  /* 0x000000040f0d7c10 */ /* 0x000fe2000fffe0ff */
[----:B------:R-:W-:Y:S03]  /*c270*/  UIADD3 UR4, UR8, -UR14, URZ ;  /* 0x8000000e08047290 */ /* 0x000fe6000fffe03f */
[----:B------:R-:W-:Y:S02]  /*c280*/  IADD3.X R246, R13, UR10, RZ, P1, !PT ;  /* 0x0000000a0df67c10 */ /* 0x000fe40008ffe4ff */
[----:B------:R-:W-:Y:S02]  /*c290*/  @!P5 LEA R26, P1, R252, c[0x0][0x170], 0x1 ;  /* 0x00005c00fc1ada11 */ /* 0x000fe400078208ff */
[----:B------:R-:W-:Y:S02]  /*c2a0*/  @!P5 LEA.HI.X R31, R14, c[0x0][0x174], R13, 0x1, P6 ;  /* 0x00005d000e1fda11 */ /* 0x000fe400030f0c0d */
[----:B------:R-:W-:Y:S01]  /*c2b0*/  @!P5 LEA.HI.X R27, R252, c[0x0][0x174], R246, 0x1, P1 ;  /* 0x00005d00fc1bda11 */ /* 0x000fe200008f0cf6 */
[----:B------:R-:W-:Y:S04]  /*c2c0*/  @P5 STS.128 [R230+0x10000], RZ ;  /* 0x010000ffe6005388 */ /* 0x000fe80000000c00 */
[----:B---3--:R-:W3:Y:S04]  /*c2d0*/  LDL.64 R40, [R1+0x18] ;  /* 0x0000180001287983 */ /* 0x008ee80000100a00 */
[----:B------:R1:W-:Y:S04]  /*c2e0*/  STL.64 [R1+0x28], R38 ;  /* 0x0000282601007387 */ /* 0x0003e80000100a00 */
[----:B------:R-:W-:Y:S01]  /*c2f0*/  @!PT LDS RZ, [RZ] ;  /* 0x00000000fffff984 */ /* 0x000fe20000000800 */
[----:B------:R-:W-:Y:S01]  /*c300*/  @!PT LDS RZ, [RZ] ;  /* 0x00000000fffff984 */ /* 0x000fe20000000800 */
[----:B------:R-:W-:Y:S01]  /*c310*/  @!PT LDS RZ, [RZ] ;  /* 0x00000000fffff984 */ /* 0x000fe20000000800 */
[----:B------:R4:W-:Y:S04]  /*c320*/  @!P5 LDGSTS.E.BYPASS.LTC128B.128 [R230+0x10000], [R30.64] ;  /* 0x100000001ee6dfae */ /* 0x0009e8000b901d52 */
[----:B------:R-:W-:Y:S04]  /*c330*/  @P4 STS.128 [R230+0x12000], RZ ;  /* 0x012000ffe6004388 */ /* 0x000fe80000000c00 */
[----:B-1----:R-:W4:Y:S04]  /*c340*/  LDL.64 R38, [R1+0x10] ;  /* 0x0000100001267983 */ /* 0x002f280000100a00 */
[----:B------:R1:W-:Y:S04]  /*c350*/  STL.64 [R1+0x20], R36 ;  /* 0x0000202401007387 */ /* 0x0003e80000100a00 */
[----:B-1----:R-:W4:Y:S01]  /*c360*/  LDL.64 R36, [R1+0x8] ;  /* 0x0000080001247983 */ /* 0x002f220000100a00 */
[C---:B--2---:R-:W-:Y:S04]  /*c370*/  LEA R18, P0, R3.reuse, R32, 0x6 ;  /* 0x0000002003127211 */ /* 0x044fe800078030ff */
[----:B------:R-:W-:Y:S01]  /*c380*/  LEA.HI.X.SX32 R19, R3, R33, 0x6, P0 ;  /* 0x0000002103137211 */ /* 0x000fe200000f36ff */
[----:B------:R-:W-:Y:S01]  /*c390*/  IMAD.WIDE.U32 R198, R18, c[0x0][0x1a0], RZ ;  /* 0x0000680012c67a25 */ /* 0x000fe200078e00ff */
[----:B------:R-:W-:Y:S03]  /*c3a0*/  IADD3 R250, P0, R252, UR25, RZ ;  /* 0x00000019fcfa7c10 */ /* 0x000fe6000ff1e0ff */
[----:B------:R-:W-:Y:S01]  /*c3b0*/  IMAD R252, R19, c[0x0][0x1a0], RZ ;  /* 0x0000680013fc7a24 */ /* 0x000fe200078e02ff */
[----:B------:R-:W-:Y:S02]  /*c3c0*/  IADD3.X R246, R246, UR10, RZ, P0, !PT ;  /* 0x0000000af6f67c10 */ /* 0x000fe400087fe4ff */
[----:B------:R-:W-:Y:S01]  /*c3d0*/  @!P5 LEA R22, P0, R250, c[0x0][0x170], 0x1 ;  /* 0x00005c00fa16da11 */ /* 0x000fe200078008ff */
[----:B------:R-:W-:Y:S01]  /*c3e0*/  IMAD R252, R18, c[0x0][0x1a4], R252 ;  /* 0x0000690012fc7a24 */ /* 0x000fe200078e02fc */
[C---:B------:R-:W-:Y:S02]  /*c3f0*/  @!P5 IADD3 R14, P1, R250.reuse, UR25, RZ ;  /* 0x00000019fa0edc10 */ /* 0x040fe4000ff3e0ff */
[----:B------:R-:W-:Y:S01]  /*c400*/  @!P5 LEA.HI.X R23, R250, c[0x0][0x174], R246, 0x1, P0 ;  /* 0x00005d00fa17da11 */ /* 0x000fe200000f0cf6 */
[----:B------:R-:W-:Y:S01]  /*c410*/  IMAD.IADD R252, R199, 0x1, R252 ;  /* 0x00000001c7fc7824 */ /* 0x000fe200078e02fc */
[----:B------:R-:W-:Y:S02]  /*c420*/  LEA R34, P0, R198, R243, 0x1 ;  /* 0x000000f3c6227211 */ /* 0x000fe400078008ff */
[----:B------:R-:W-:Y:S02]  /*c430*/  @!P5 IADD3.X R13, R246, UR10, RZ, P1, !PT ;  /* 0x0000000af60ddc10 */ /* 0x000fe40008ffe4ff */
[----:B------:R-:W-:Y:S02]  /*c440*/  LEA.HI.X R35, R198, R242, R252, 0x1, P0 ;  /* 0x000000f2c6237211 */ /* 0x000fe400000f0cfc */
[C---:B------:R-:W-:Y:S03]  /*c450*/  @!P5 LEA R18, P1, R14.reuse, c[0x0][0x170], 0x1 ;  /* 0x00005c000e12da11 */ /* 0x040fe600078208ff */
[----:B------:R-:W-:Y:S01]  /*c460*/  @!PT LDS RZ, [RZ] ;  /* 0x00000000fffff984 */ /* 0x000fe20000000800 */
[----:B------:R-:W-:Y:S01]  /*c470*/  @!PT LDS RZ, [RZ] ;  /* 0x00000000fffff984 */ /* 0x000fe20000000800 */
[----:B------:R-:W-:Y:S01]  /*c480*/  @!PT LDS RZ, [RZ] ;  /* 0x00000000fffff984 */ /* 0x000fe20000000800 */
[----:B------:R1:W-:Y:S01]  /*c490*/  @!P4 LDGSTS.E.BYPASS.LTC128B.128 [R230+0x12000], [R34.64+0x80] ;  /* 0x1200008022e6cfae */ /* 0x0003e2000b901d52 */
[----:B------:R-:W-:Y:S03]  /*c4a0*/  @!P5 LEA.HI.X R19, R14, c[0x0][0x174], R13, 0x1, P1 ;  /* 0x00005d000e13da11 */ /* 0x000fe600008f0c0d */
[----:B------:R-:W-:Y:S04]  /*c4b0*/  @P3 STS.128 [R230+0x14000], RZ ;  /* 0x014000ffe6003388 */ /* 0x000fe80000000c00 */
[----:B------:R-:W-:Y:S01]  /*c4c0*/  @!PT LDS RZ, [RZ] ;  /* 0x00000000fffff984 */ /* 0x000fe20000000800 */
[----:B------:R-:W-:Y:S01]  /*c4d0*/  @!PT LDS RZ, [RZ] ;  /* 0x00000000fffff984 */ /* 0x000fe20000000800 */
[----:B------:R-:W-:Y:S01]  /*c4e0*/  @!PT LDS RZ, [RZ] ;  /* 0x00000000fffff984 */ /* 0x000fe20000000800 */
[----:B------:R1:W-:Y:S01]  /*c4f0*/  @!P3 LDGSTS.E.BYPASS.LTC128B.128 [R230+0x14000], [R34.64+0x100] ;  /* 0x1400010022e6bfae */ /* 0x0003e2000b901d52 */
[C---:B---3--:R-:W-:Y:S03]  /*c500*/  LEA R14, P6, R3.reuse, R40, 0x6 ;  /* 0x00000028030e7211 */ /* 0x048fe600078c30ff */
[----:B------:R-:W-:Y:S01]  /*c510*/  @P2 STS.128 [R230+0x16000], RZ ;  /* 0x016000ffe6002388 */ /* 0x000fe20000000c00 */
[----:B------:R-:W-:Y:S03]  /*c520*/  LEA.HI.X.SX32 R15, R3, R41, 0x6, P6 ;  /* 0x00000029030f7211 */ /* 0x000fe600030f36ff */
[----:B------:R-:W-:Y:S01]  /*c530*/  @!PT LDS RZ, [RZ] ;  /* 0x00000000fffff984 */ /* 0x000fe20000000800 */
[----:B------:R-:W-:Y:S01]  /*c540*/  @!PT LDS RZ, [RZ] ;  /* 0x00000000fffff984 */ /* 0x000fe20000000800 */
[----:B------:R-:W-:Y:S01]  /*c550*/  @!PT LDS RZ, [RZ] ;  /* 0x00000000fffff984 */ /* 0x000fe20000000800 */
[----:B------:R1:W-:Y:S02]  /*c560*/  @!P2 LDGSTS.E.BYPASS.LTC128B.128 [R230+0x16000], [R34.64+0x180] ;  /* 0x1600018022e6afae */ /* 0x0003e4000b901d52 */
[----:B------:R-:W-:Y:S02]  /*c570*/  IMAD R250, R15, c[0x0][0x1a0], RZ ;  /* 0x000068000ffa7a24 */ /* 0x000fe400078e02ff */
[----:B------:R-:W-:Y:S02]  /*c580*/  @P5 STS.128 [R230+0x10800], RZ ;  /* 0x010800ffe6005388 */ /* 0x000fe40000000c00 */
[C---:B------:R-:W-:Y:S02]  /*c590*/  IMAD R250, R14.reuse, c[0x0][0x1a4], R250 ;  /* 0x000069000efa7a24 */ /* 0x040fe400078e02fa */
[----:B------:R-:W-:Y:S01]  /*c5a0*/  @!PT LDS RZ, [RZ] ;  /* 0x00000000fffff984 */ /* 0x000fe20000000800 */
[----:B------:R-:W-:Y:S01]  /*c5b0*/  @!PT LDS RZ, [RZ] ;  /* 0x00000000fffff984 */ /* 0x000fe20000000800 */
[----:B------:R-:W-:Y:S01]  /*c5c0*/  @!PT LDS RZ, [RZ] ;  /* 0x00000000fffff984 */ /* 0x000fe20000000800 */
[----:B------:R2:W-:Y:S01]  /*c5d0*/  @!P5 LDGSTS.E.BYPASS.LTC128B.128 [R230+0x10800], [R26.64] ;  /* 0x108000001ae6dfae */ /* 0x0005e2000b901d52 */
[----:B------:R-:W-:Y:S03]  /*c5e0*/  IMAD.WIDE.U32 R14, R14, c[0x0][0x1a0], RZ ;  /* 0x000068000e0e7a25 */ /* 0x000fe600078e00ff */
[----:B------:R-:W-:Y:S01]  /*c5f0*/  @P4 STS.128 [R230+0x12800], RZ ;  /* 0x012800ffe6004388 */ /* 0x000fe20000000c00 */
[----:B------:R-:W-:Y:S01]  /*c600*/  IMAD.IADD R250, R15, 0x1, R250 ;  /* 0x000000010ffa7824 */ /* 0x000fe200078e02fa */
[C---:B------:R-:W-:Y:S04]  /*c610*/  LEA R190, P6, R14.reuse, R243, 0x1 ;  /* 0x000000f30ebe7211 */ /* 0x040fe800078c08ff */
[----:B------:R-:W-:Y:S05]  /*c620*/  LEA.HI.X R191, R14, R242, R250, 0x1, P6 ;  /* 0x000000f20ebf7211 */ /* 0x000fea00030f0cfa */
[----:B------:R-:W-:Y:S01]  /*c630*/  @!PT LDS RZ, [RZ] ;  /* 0x00000000fffff984 */ /* 0x000fe20000000800 */
[----:B------:R-:W-:Y:S01]  /*c640*/  @!PT LDS RZ, [RZ] ;  /* 0x00000000fffff984 */ /* 0x000fe20000000800 */
[----:B------:R-:W-:Y:S01]  /*c650*/  @!PT LDS RZ, [RZ] ;  /* 0x00000000fffff984 */ /* 0x000fe20000000800 */
[----:B------:R3:W-:Y:S01]  /*c660*/  @!P4 LDGSTS.E.BYPASS.LTC128B.128 [R230+0x12800], [R190.64+0x80] ;  /* 0x12800080bee6cfae */ /* 0x0007e2000b901d52 */
[C---:B----4-:R-:W-:Y:S03]  /*c670*/  LEA R194, P1, R3.reuse, R38, 0x6 ;  /* 0x0000002603c27211 */ /* 0x050fe600078230ff */
        /* <DEDUP_REMOVED lines=12> */
[----:B------:R3:W-:Y:S01]  /*c740*/  @!P2 LDGSTS.E.BYPASS.LTC128B.128 [R230+0x16800], [R190.64+0x180] ;  /* 0x16800180bee6afae */ /* 0x0007e2000b901d52 */
[----:B------:R-:W-:Y:S03]  /*c750*/  IMAD.WIDE.U32 R194, R194, c[0x0][0x1a0], RZ ;  /* 0x00006800c2c27a25 */ /* 0x000fe600078e00ff */
[----:B------:R-:W-:Y:S01]  /*c760*/  @P5 STS.128 [R230+0x11000], RZ ;  /* 0x011000ffe6005388 */ /* 0x000fe20000000c00 */
[----:B------:R-:W-:Y:S01]  /*c770*/  IMAD.IADD R246, R195, 0x1, R246 ;  /* 0x00000001c3f67824 */ /* 0x000fe200078e02f6 */
[C---:B------:R-:W-:Y:S02]  /*c780*/  LEA R182, P1, R194.reuse, R243, 0x1 ;  /* 0x000000f3c2b67211 */ /* 0x040fe400078208ff */
[----:B------:R-:W-:Y:S01]  /*c790*/  @!PT LDS RZ, [RZ] ;  /* 0x00000000fffff984 */ /* 0x000fe20000000800 */
[----:B------:R-:W-:Y:S01]  /*c7a0*/  @!PT LDS RZ, [RZ] ;  /* 0x00000000fffff984 */ /* 0x000fe20000000800 */
[----:B------:R-:W-:Y:S01]  /*c7b0*/  @!PT LDS RZ, [RZ] ;  /* 0x00000000fffff984 */ /* 0x000fe20000000800 */
[----:B------:R4:W-:Y:S02]  /*c7c0*/  @!P5 LDGSTS.E.BYPASS.LTC128B.128 [R230+0x11000], [R22.64] ;  /* 0x1100000016e6dfae */ /* 0x0009e4000b901d52 */
[----:B------:R-:W-:Y:S02]  /*c7d0*/  LEA.HI.X R183, R194, R242, R246, 0x1, P1 ;  /* 0x000000f2c2b77211 */ /* 0x000fe400008f0cf6 */
[----:B------:R-:W-:Y:S04]  /*c7e0*/  @P4 STS.128 [R230+0x13000], RZ ;  /* 0x013000ffe6004388 */ /* 0x000fe80000000c00 */
[----:B------:R-:W-:Y:S01]  /*c7f0*/  @!PT LDS RZ, [RZ] ;  /* 0x00000000fffff984 */ /* 0x000fe20000000800 */
[----:B------:R-:W-:Y:S01]  /*c800*/  @!PT LDS RZ, [RZ] ;  /* 0x00000000fffff984 */ /* 0x000fe20000000800 */
[----:B------:R-:W-:Y:S01]  /*c810*/  @!PT LDS RZ, [RZ] ;  /* 0x00000000fffff984 */ /* 0x000fe20000000800 */
[----:B------:R1:W-:Y:S01]  /*c820*/  @!P4 LDGSTS.E.BYPASS.LTC128B.128 [R230+0x13000], [R182.64+0x80] ;  /* 0x13000080b6e6cfae */ /* 0x0003e2000b901d52 */
[C---:B------:R-:W-:Y:S03]  /*c830*/  LEA R198, P0, R3.reuse, R36, 0x6 ;  /* 0x0000002403c67211 */ /* 0x040fe600078030ff */
[----:B------:R-:W-:Y:S01]  /*c840*/  @P3 STS.128 [R230+0x15000], RZ ;  /* 0x015000ffe6003388 */ /* 0x000fe20000000c00 */
[----:B------:R-:W-:Y:S01]  /*c850*/  LEA.HI.X.SX32 R199, R3, R37, 0x6, P0 ;  /* 0x0000002503c77211 */ /* 0x000fe200000f36ff */
[C---:B------:R-:W-:Y:S02]  /*c860*/  IMAD.WIDE.U32 R12, R198.reuse, c[0x0][0x1a0], RZ ;  /* 0x00006800c60c7a25 */ /* 0x040fe400078e00ff */
[----:B------:R-:W-:Y:S01]  /*c870*/  @!PT LDS RZ, [RZ] ;  /* 0x00000000fffff984 */ /* 0x000fe20000000800 */
[----:B------:R-:W-:Y:S01]  /*c880*/  @!PT LDS RZ, [RZ] ;  /* 0x00000000fffff984 */ /* 0x000fe20000000800 */
[----:B------:R-:W-:Y:S01]  /*c890*/  @!PT LDS RZ, [RZ] ;  /* 0x00000000fffff984 */ /* 0x000fe20000000800 */
[----:B------:R1:W-:Y:S02]  /*c8a0*/  @!P3 LDGSTS.E.BYPASS.LTC128B.128 [R230+0x15000], [R182.64+0x100] ;  /* 0x15000100b6e6bfae */ /* 0x0003e4000b901d52 */
[----:B------:R-:W-:Y:S02]  /*c8b0*/  IMAD R3, R199, c[0x0][0x1a0], RZ ;  /* 0x00006800c7037a24 */ /* 0x000fe400078e02ff */
[----:B------:R-:W-:Y:S02]  /*c8c0*/  @P2 STS.128 [R230+0x17000], RZ ;  /* 0x017000ffe6002388 */ /* 0x000fe40000000c00 */
[----:B------:R-:W-:Y:S01]  /*c8d0*/  IMAD R3, R198, c[0x0][0x1a4], R3 ;  /* 0x00006900c6037a24 */ /* 0x000fe200078e0203 */
[C---:B------:R-:W-:Y:S01]  /*c8e0*/  LEA R198, P0, R12.reuse, R243, 0x1 ;  /* 0x000000f30cc67211 */ /* 0x040fe200078008ff */
[----:B------:R-:W-:Y:S01]  /*c8f0*/  @!PT LDS RZ, [RZ] ;  /* 0x00000000fffff984 */ /* 0x000fe20000000800 */
[----:B------:R-:W-:Y:S01]  /*c900*/  @!PT LDS RZ, [RZ] ;  /* 0x00000000fffff984 */ /* 0x000fe20000000800 */
[----:B------:R-:W-:Y:S01]  /*c910*/  @!PT LDS RZ, [RZ] ;  /* 0x00000000fffff984 */ /* 0x000fe20000000800 */
[----:B------:R1:W-:Y:S02]  /*c920*/  @!P2 LDGSTS.E.BYPASS.LTC128B.128 [R230+0x17000], [R182.64+0x180] ;  /* 0x17000180b6e6afae */ /* 0x0003e4000b901d52 */
[----:B------:R-:W-:Y:S02]  /*c930*/  IMAD.IADD R3, R13, 0x1, R3 ;  /* 0x000000010d037824 */ /* 0x000fe400078e0203 */
[----:B------:R-:W-:Y:S03]  /*c940*/  @P5 STS.128 [R230+0x11800], RZ ;  /* 0x011800ffe6005388 */ /* 0x000fe60000000c00 */
[----:B------:R-:W-:Y:S01]  /*c950*/  LEA.HI.X R199, R12, R242, R3, 0x1, P0 ;  /* 0x000000f20cc77211 */ /* 0x000fe200000f0c03 */
[----:B------:R-:W-:Y:S01]  /*c960*/  @!PT LDS RZ, [RZ] ;  /* 0x00000000fffff984 */ /* 0x000fe20000000800 */
[----:B------:R-:W-:Y:S01]  /*c970*/  @!PT LDS RZ, [RZ] ;  /* 0x00000000fffff984 */ /* 0x000fe20000000800 */
[----:B------:R-:W-:Y:S01]  /*c980*/  @!PT LDS RZ, [RZ] ;  /* 0x00000000fffff984 */ /* 0x000fe20000000800 */
[----:B------:R1:W-:Y:S01]  /*c990*/  @!P5 LDGSTS.E.BYPASS.LTC128B.128 [R230+0x11800], [R18.64] ;  /* 0x1180000012e6dfae */ /* 0x0003e2000b901d52 */
[----:B------:R-:W-:Y:S03]  /*c9a0*/  IMAD.U32 R3, RZ, RZ, UR4 ;  /* 0x00000004ff037e24 */ /* 0x000fe6000f8e00ff */
        /* <DEDUP_REMOVED lines=16> */
[----:B------:R-:W4:Y:S04]  /*cab0*/  LDSM.16.M88.4 R168, [R225+0x8000] ;  /* 0x00800000e1a8783b */ /* 0x000f280000000200 */
[----:B------:R-:W4:Y:S04]  /*cac0*/  LDSM.16.M88.4 R172, [R225+0x8800] ;  /* 0x00880000e1ac783b */ /* 0x000f280000000200 */
[----:B------:R-:W4:Y:S04]  /*cad0*/  LDSM.16.M88.4 R176, [R225+0x9000] ;  /* 0x00900000e1b0783b */ /* 0x000f280000000200 */
[----:B------:R-:W0:Y:S04]  /*cae0*/  LDGDEPBAR ;  /* 0x00000000000079af */ /* 0x000e280000000000 */
[----:B-1----:R-:W1:Y:S04]  /*caf0*/  LDSM.16.M88.4 R180, [R225+0x9800] ;  /* 0x00980000e1b4783b */ /* 0x002e680000000200 */
[----:B------:R-:W-:Y:S04]  /*cb00*/  LDSM.16.M88.4 R184, [R224] ;  /* 0x00000000e0b8783b */ /* 0x000fe80000000200 */
[----:B---3--:R-:W3:Y:S04]  /*cb10*/  LDSM.16.M88.4 R188, [R223] ;  /* 0x00000000dfbc783b */ /* 0x008ee80000000200 */
[----:B------:R-:W1:Y:S04]  /*cb20*/  LDSM.16.M88.4 R192, [R215] ;  /* 0x00000000d7c0783b */ /* 0x000e680000000200 */
[----:B--2---:R-:W-:Y:S01]  /*cb30*/  LDSM.16.M88.4 R196, [R219+0x8000] ;  /* 0x00800000dbc4783b */ /* 0x004fe20000000200 */
[C---:B----4-:R-:W-:Y:S08]  /*cb40*/  HMMA.16816.F32.BF16 R4, R164.reuse, R168, RZ ;  /* 0x000000a8a404723c */ /* 0x050ff000000418ff */
[C---:B------:R-:W-:Y:S01]  /*cb50*/  HMMA.16816.F32.BF16 R8, R164.reuse, R170, RZ ;  /* 0x000000aaa408723c */ /* 0x040fe200000418ff */
[----:B------:R-:W2:Y:S07]  /*cb60*/  LDSM.16.M88.4 R168, [R214] ;  /* 0x00000000d6a8783b */ /* 0x000eae0000000200 */
[C---:B------:R-:W-:Y:S08]  /*cb70*/  HMMA.16816.F32.BF16 R12, R164.reuse, R172, RZ ;  /* 0x000000aca40c723c */ /* 0x040ff000000418ff */
[C---:B------:R-:W-:Y:S01]  /*cb80*/  HMMA.16816.F32.BF16 R16, R164.reuse, R174, RZ ;  /* 0x000000aea410723c */ /* 0x040fe200000418ff */
[----:B------:R-:W4:Y:S07]  /*cb90*/  LDSM.16.M88.4 R172, [R213] ;  /* 0x00000000d5ac783b */ /* 0x000f2e0000000200 */
[C---:B------:R-:W-:Y:S08]  /*cba0*/  HMMA.16816.F32.BF16 R20, R164.reuse, R176, RZ ;  /* 0x000000b0a414723c */ /* 0x040ff000000418ff */
[C---:B------:R-:W-:Y:S01]  /*cbb0*/  HMMA.16816.F32.BF16 R24, R164.reuse, R178, RZ ;  /* 0x000000b2a418723c */ /* 0x040fe200000418ff */
[----:B------:R-:W2:Y:S07]  /*cbc0*/  LDSM.16.M88.4 R176, [R222] ;  /* 0x00000000deb0783b */ /* 0x000eae0000000200 */
[C---:B-1----:R-:W-:Y:S07]  /*cbd0*/  HMMA.16816.F32.BF16 R28, R164.reuse, R180, RZ ;  /* 0x000000b4a41c723c */ /* 0x042fee00000418ff */
[----:B------:R-:W-:Y:S02]  /*cbe0*/  IMAD.MOV.U32 R180, RZ, RZ, R32 ;  /* 0x000000ffffb47224 */ /* 0x000fe400078e0020 */
[----:B------:R-:W-:Y:S02]  /*cbf0*/  IMAD.MOV.U32 R181, RZ, RZ, R33 ;  /* 0x000000ffffb57224 */ /* 0x000fe400078e0021 */
[----:B------:R-:W-:Y:S01]  /*cc00*/  HMMA.16816.F32.BF16 R32, R164, R182, RZ ;  /* 0x000000b6a420723c */ /* 0x000fe200000418ff */
[----:B------:R-:W1:Y:S07]  /*cc10*/  LDSM.16.M88.4 R164, [R219+0x8800] ;  /* 0x00880000dba4783b */ /* 0x000e6e0000000200 */
[C---:B---3--:R-:W-:Y:S07]  /*cc20*/  HMMA.16816.F32.BF16 R4, R184.reuse, R188, R4 ;  /* 0x000000bcb804723c */ /* 0x048fee0000041804 */
[----:B------:R-:W-:Y:S01]  /*cc30*/  IMAD.MOV.U32 R188, RZ, RZ, R180 ;  /* 0x000000ffffbc7224 */ /* 0x000fe200078e00b4 */
[C---:B------:R-:W-:Y:S04]  /*cc40*/  HMMA.16816.F32.BF16 R8, R184.reuse, R190, R8 ;  /* 0x000000beb808723c */ /* 0x040fe80000041808 */
[----:B------:R-:W-:Y:S02]  /*cc50*/  IMAD.MOV.U32 R189, RZ, RZ, R181 ;  /* 0x000000ffffbd7224 */ /* 0x000fe400078e00b5 */
[----:B------:R-:W3:Y:S02]  /*cc60*/  LDSM.16.M88.4 R180, [R219+0x9000] ;  /* 0x00900000dbb4783b */ /* 0x000ee40000000200 */
[C---:B------:R-:W-:Y:S08]  /*cc70*/  HMMA.16816.F32.BF16 R12, R184.reuse, R192, R12 ;  /* 0x000000c0b80c723c */ /* 0x040ff0000004180c */
[C---:B------:R-:W-:Y:S01]  /*cc80*/  HMMA.16816.F32.BF16 R16, R184.reuse, R194, R16 ;  /* 0x000000c2b810723c */ /* 0x040fe20000041810 */
[----:B------:R-:W-:Y:S07]  /*cc90*/  LDSM.16.M88.4 R192, [R212+0x1800] ;  /* 0x00180000d4c0783b */ /* 0x000fee0000000200 */
[C---:B--2---:R-:W-:Y:S08]  /*cca0*/  HMMA.16816.F32.BF16 R20, R184.reuse, R168, R20 ;  /* 0x000000a8b814723c */ /* 0x044ff00000041814 */
[C---:B------:R-:W-:Y:S01]  /*ccb0*/  HMMA.16816.F32.BF16 R24, R184.reuse, R170, R24 ;  /* 0x000000aab818723c */ /* 0x040fe20000041818 */
[----:B------:R-:W2:Y:S07]  /*ccc0*/  LDSM.16.M88.4 R168, [R219+0x9800] ;  /* 0x00980000dba8783b */ /* 0x000eae0000000200 */
[C---:B----4-:R-:W-:Y:S08]  /*ccd0*/  HMMA.16816.F32.BF16 R28, R184.reuse, R172, R28 ;  /* 0x000000acb81c723c */ /* 0x050ff0000004181c */
[----:B------:R-:W-:Y:S01]  /*cce0*/  HMMA.16816.F32.BF16 R32, R184, R174, R32 ;  /* 0x000000aeb820723c */ /* 0x000fe20000041820 */
[----:B------:R-:W-:Y:S04]  /*ccf0*/  LDSM.16.M88.4 R172, [R221] ;  /* 0x00000000ddac783b */ /* 0x000fe80000000200 */
[----:B------:R-:W4:Y:S03]  /*cd00*/  LDSM.16.M88.4 R184, [R212] ;  /* 0x00000000d4b8783b */ /* 0x000f260000000200 */
[C---:B------:R-:W-:Y:S07]  /*cd10*/  HMMA.16816.F32.BF16 R4, R176.reuse, R196, R4 ;  /* 0x000000c4b004723c */ /* 0x040fee0000041804 */
[----:B------:R-:W-:Y:S01]  /*cd20*/  IMAD.MOV.U32 R196, RZ, RZ, R188 ;  /* 0x000000ffffc47224 */ /* 0x000fe200078e00bc */
[C---:B------:R-:W-:Y:S04]  /*cd30*/  HMMA.16816.F32.BF16 R8, R176.reuse, R198, R8 ;  /* 0x000000c6b008723c */ /* 0x040fe80000041808 */
[----:B------:R-:W-:Y:S02]  /*cd40*/  IMAD.MOV.U32 R197, RZ, RZ, R189 ;  /* 0x000000ffffc57224 */ /* 0x000fe400078e00bd */
[----:B------:R-:W4:Y:S01]  /*cd50*/  LDSM.16.M88.4 R188, [R212+0x800] ;  /* 0x00080000d4bc783b */ /* 0x000f220000000200 */
[C---:B------:R-:W-:Y:S01]  /*cd60*/  LEA R198, P0, R3.reuse, R196, 0x6 ;  /* 0x000000c403c67211 */ /* 0x040fe200078030ff */
[C---:B-1----:R-:W-:Y:S04]  /*cd70*/  HMMA.16816.F32.BF16 R12, R176.reuse, R164, R12 ;  /* 0x000000a4b00c723c */ /* 0x042fe8000004180c */
[----:B------:R-:W-:Y:S01]  /*cd80*/  LEA.HI.X.SX32 R199, R3, R197, 0x6, P0 ;  /* 0x000000c503c77211 */ /* 0x000fe200000f36ff */
[C---:B------:R-:W-:Y:S03]  /*cd90*/  IMAD.WIDE.U32 R196, R198.reuse, c[0x0][0x198], RZ ;  /* 0x00006600c6c47a25 */ /* 0x040fe600078e00ff */
[C---:B------:R-:W-:Y:S01]  /*cda0*/  HMMA.16816.F32.BF16 R16, R176.reuse, R166, R16 ;  /* 0x000000a6b010723c */ /* 0x040fe20000041810 */
[----:B------:R-:W1:Y:S03]  /*cdb0*/  LDSM.16.M88.4 R164, [R212+0x1000] ;  /* 0x00100000d4a4783b */ /* 0x000e660000000200 */
[----:B------:R-:W-:Y:S04]  /*cdc0*/  IMAD R246, R199, c[0x0][0x198], RZ ;  /* 0x00006600c7f67a24 */ /* 0x000fe800078e02ff */
[C---:B---3--:R-:W-:Y:S04]  /*cdd0*/  HMMA.16816.F32.BF16 R20, R176.reuse, R180, R20 ;  /* 0x000000b4b014723c */ /* 0x048fe80000041814 */
[----:B------:R-:W-:Y:S04]  /*cde0*/  IMAD R246, R198, c[0x0][0x19c], R246 ;  /* 0x00006700c6f67a24 */ /* 0x000fe800078e02f6 */
[C---:B------:R-:W-:Y:S01]  /*cdf0*/  HMMA.16816.F32.BF16 R24, R176.reuse, R182, R24 ;  /* 0x000000b6b018723c */ /* 0x040fe20000041818 */
[----:B------:R-:W-:Y:S03]  /*ce00*/  LDSM.16.M88.4 R180, [R225+0xa800] ;  /* 0x00a80000e1b4783b */ /* 0x000fe60000000200 */
[----:B------:R-:W-:Y:S04]  /*ce10*/  IMAD.IADD R246, R197, 0x1, R246 ;  /* 0x00000001c5f67824 */ /* 0x000fe800078e02f6 */
[C---:B--2---:R-:W-:Y:S08]  /*ce20*/  HMMA.16816.F32.BF16 R28, R176.reuse, R168, R28 ;  /* 0x000000a8b01c723c */ /* 0x044ff0000004181c */
[----:B------:R-:W-:Y:S01]  /*ce30*/  HMMA.16816.F32.BF16 R32, R176, R170, R32 ;  /* 0x000000aab020723c */ /* 0x000fe20000041820 */
[----:B------:R-:W-:Y:S04]  /*ce40*/  LDSM.16.M88.4 R168, [R226+0x2000] ;  /* 0x00200000e2a8783b */ /* 0x000fe80000000200 */
[----:B------:R-:W2:Y:S03]  /*ce50*/  LDSM.16.M88.4 R176, [R225+0xa000] ;  /* 0x00a00000e1b0783b */ /* 0x000ea60000000200 */
[C---:B----4-:R-:W-:Y:S08]  /*ce60*/  HMMA.16816.F32.BF16 R4, R172.reuse, R184, R4 ;  /* 0x000000b8ac04723c */ /* 0x050ff00000041804 */
[C---:B------:R-:W-:Y:S01]  /*ce70*/  HMMA.16816.F32.BF16 R8, R172.reuse, R186, R8 ;  /* 0x000000baac08723c */ /* 0x040fe20000041808 */
[----:B------:R-:W3:Y:S07]  /*ce80*/  LDSM.16.M88.4 R184, [R225+0xb000] ;  /* 0x00b00000e1b8783b */ /* 0x000eee0000000200 */
[C---:B------:R-:W-:Y:S08]  /*ce90*/  HMMA.16816.F32.BF16 R12, R172.reuse, R188, R12 ;  /* 0x000000bcac0c723c */ /* 0x040ff0000004180c */
[C---:B------:R-:W-:Y:S01]  /*cea0*/  HMMA.16816.F32.BF16 R16, R172.reuse, R190, R16 ;  /* 0x000000beac10723c */ /* 0x040fe20000041810 */
[----:B------:R-:W-:Y:S07]  /*ceb0*/  LDSM.16.M88.4 R188, [R211] ;  /* 0x00000000d3bc783b */ /* 0x000fee0000000200 */
[C---:B-1----:R-:W-:Y:S08]  /*cec0*/  HMMA.16816.F32.BF16 R20, R172.reuse, R164, R20 ;  /* 0x000000a4ac14723c */ /* 0x042ff00000041814 */
[C---:B------:R-:W-:Y:S01]  /*ced0*/  HMMA.16816.F32.BF16 R24, R172.reuse, R166, R24 ;  /* 0x000000a6ac18723c */ /* 0x040fe20000041818 */
[----:B------:R-:W1:Y:S07]  /*cee0*/  LDSM.16.M88.4 R164, [R225+0xb800] ;  /* 0x00b80000e1a4783b */ /* 0x000e6e0000000200 */
[C---:B------:R-:W-:Y:S08]  /*cef0*/  HMMA.16816.F32.BF16 R28, R172.reuse, R192, R28 ;  /* 0x000000c0ac1c723c */ /* 0x040ff0000004181c */
[----:B------:R-:W-:Y:S01]  /*cf00*/  HMMA.16816.F32.BF16 R32, R172, R194, R32 ;  /* 0x000000c2ac20723c */ /* 0x000fe20000041820 */
[----:B------:R-:W4:Y:S04]  /*cf10*/  LDSM.16.M88.4 R172, [R224+0x2000] ;  /* 0x00200000e0ac783b */ /* 0x000f280000000200 */
[----:B------:R-:W-:Y:S03]  /*cf20*/  LDSM.16.M88.4 R192, [R208] ;  /* 0x00000000d0c0783b */ /* 0x000fe60000000200 */
[C---:B--2---:R-:W-:Y:S08]  /*cf30*/  HMMA.16816.F32.BF16 R4, R168.reuse, R176, R4 ;  /* 0x000000b0a804723c */ /* 0x044ff00000041804 */
[C---:B------:R-:W-:Y:S01]  /*cf40*/  HMMA.16816.F32.BF16 R8, R168.reuse, R178, R8 ;  /* 0x000000b2a808723c */ /* 0x040fe20000041808 */
[----:B------:R-:W2:Y:S07]  /*cf50*/  LDSM.16.M88.4 R176, [R210] ;  /* 0x00000000d2b0783b */ /* 0x000eae0000000200 */
[C---:B------:R-:W-:Y:S08]  /*cf60*/  HMMA.16816.F32.BF16 R12, R168.reuse, R180, R12 ;  /* 0x000000b4a80c723c */ /* 0x040ff0000004180c */
[C---:B------:R-:W-:Y:S01]  /*cf70*/  HMMA.16816.F32.BF16 R16, R168.reuse, R182, R16 ;  /* 0x000000b6a810723c */ /* 0x040fe20000041810 */
[----:B------:R-:W2:Y:S07]  /*cf80*/  LDSM.16.M88.4 R180, [R209] ;  /* 0x00000000d1b4783b */ /* 0x000eae0000000200 */
[C---:B---3--:R-:W-:Y:S08]  /*cf90*/  HMMA.16816.F32.BF16 R20, R168.reuse, R184, R20 ;  /* 0x000000b8a814723c */ /* 0x048ff00000041814 */
[C---:B------:R-:W-:Y:S01]  /*cfa0*/  HMMA.16816.F32.BF16 R24, R168.reuse, R186, R24 ;  /* 0x000000baa818723c */ /* 0x040fe20000041818 */
[----:B------:R-:W-:Y:S07]  /*cfb0*/  LDSM.16.M88.4 R184, [R219+0xa800] ;  /* 0x00a80000dbb8783b */ /* 0x000fee0000000200 */
[C---:B-1----:R-:W-:Y:S08]  /*cfc0*/  HMMA.16816.F32.BF16 R28, R168.reuse, R164, R28 ;  /* 0x000000a4a81c723c */ /* 0x042ff0000004181c */
[----:B------:R-:W-:Y:S01]  /*cfd0*/  HMMA.16816.F32.BF16 R32, R168, R166, R32 ;  /* 0x000000a6a820723c */ /* 0x000fe20000041820 */
[----:B------:R-:W-:Y:S04]  /*cfe0*/  LDSM.16.M88.4 R164, [R222+0x2000] ;  /* 0x00200000dea4783b */ /* 0x000fe80000000200 */
[----:B------:R-:W1:Y:S03]  /*cff0*/  LDSM.16.M88.4 R168, [R219+0xa000] ;  /* 0x00a00000dba8783b */ /* 0x000e660000000200 */
[C---:B----4-:R-:W-:Y:S08]  /*d000*/  HMMA.16816.F32.BF16 R4, R172.reuse, R188, R4 ;  /* 0x000000bcac04723c */ /* 0x050ff00000041804 */
[C---:B------:R-:W-:Y:S01]  /*d010*/  HMMA.16816.F32.BF16 R8, R172.reuse, R190, R8 ;  /* 0x000000beac08723c */ /* 0x040fe20000041808 */
[----:B------:R-:W-:Y:S07]  /*d020*/  LDSM.16.M88.4 R188, [R212+0x2000] ;  /* 0x00200000d4bc783b */ /* 0x000fee0000000200 */
[C---:B--2---:R-:W-:Y:S08]  /*d030*/  HMMA.16816.F32.BF16 R12, R172.reuse, R176, R12 ;  /* 0x000000b0ac0c723c */ /* 0x044ff0000004180c */
[C---:B------:R-:W-:Y:S01]  /*d040*/  HMMA.16816.F32.BF16 R16, R172.reuse, R178, R16 ;  /* 0x000000b2ac10723c */ /* 0x040fe20000041810 */
[----:B------:R-:W2:Y:S07]  /*d050*/  LDSM.16.M88.4 R176, [R219+0xb000] ;  /* 0x00b00000dbb0783b */ /* 0x000eae0000000200 */
[C---:B------:R-:W-:Y:S08]  /*d060*/  HMMA.16816.F32.BF16 R20, R172.reuse, R180, R20 ;  /* 0x000000b4ac14723c */ /* 0x040ff00000041814 */
[C---:B------:R-:W-:Y:S01]  /*d070*/  HMMA.16816.F32.BF16 R24, R172.reuse, R182, R24 ;  /* 0x000000b6ac18723c */ /* 0x040fe20000041818 */
[----:B------:R-:W-:Y:S07]  /*d080*/  LDSM.16.M88.4 R180, [R221+0x2000] ;  /* 0x00200000ddb4783b */ /* 0x000fee0000000200 */
[C---:B------:R-:W-:Y:S08]  /*d090*/  HMMA.16816.F32.BF16 R28, R172.reuse, R192, R28 ;  /* 0x000000c0ac1c723c */ /* 0x040ff0000004181c */
[----:B------:R-:W-:Y:S01]  /*d0a0*/  HMMA.16816.F32.BF16 R32, R172, R194, R32 ;  /* 0x000000c2ac20723c */ /* 0x000fe20000041820 */
[----:B------:R-:W3:Y:S04]  /*d0b0*/  LDSM.16.M88.4 R172, [R219+0xb800] ;  /* 0x00b80000dbac783b */ /* 0x000ee80000000200 */
        /* <DEDUP_REMOVED lines=9> */
[----:B------:R-:W-:Y:S07]  /*d150*/  LDSM.16.M88.4 R176, [R225+0xc800] ;  /* 0x00c80000e1b0783b */ /* 0x000fee0000000200 */
[C---:B---3--:R-:W-:Y:S08]  /*d160*/  HMMA.16816.F32.BF16 R28, R164.reuse, R172, R28 ;  /* 0x000000aca41c723c */ /* 0x048ff0000004181c */
[----:B------:R-:W-:Y:S01]  /*d170*/  HMMA.16816.F32.BF16 R32, R164, R174, R32 ;  /* 0x000000aea420723c */ /* 0x000fe20000041820 */
[----:B------:R-:W-:Y:S04]  /*d180*/  LDSM.16.M88.4 R164, [R226+0x4000] ;  /* 0x00400000e2a4783b */ /* 0x000fe80000000200 */
[----:B------:R-:W2:Y:S03]  /*d190*/  LDSM.16.M88.4 R172, [R225+0xc000] ;  /* 0x00c00000e1ac783b */ /* 0x000ea60000000200 */
[C---:B------:R-:W-:Y:S08]  /*d1a0*/  HMMA.16816.F32.BF16 R4, R180.reuse, R188, R4 ;  /* 0x000000bcb404723c */ /* 0x040ff00000041804 */
[C---:B------:R-:W-:Y:S01]  /*d1b0*/  HMMA.16816.F32.BF16 R8, R180.reuse, R190, R8 ;  /* 0x000000beb408723c */ /* 0x040fe20000041808 */
[----:B------:R-:W-:Y:S07]  /*d1c0*/  LDSM.16.M88.4 R188, [R225+0xd800] ;  /* 0x00d80000e1bc783b */ /* 0x000fee0000000200 */
[C---:B-1----:R-:W-:Y:S08]  /*d1d0*/  HMMA.16816.F32.BF16 R12, R180.reuse, R168, R12 ;  /* 0x000000a8b40c723c */ /* 0x042ff0000004180c */
[C---:B------:R-:W-:Y:S01]  /*d1e0*/  HMMA.16816.F32.BF16 R16, R180.reuse, R170, R16 ;  /* 0x000000aab410723c */ /* 0x040fe20000041810 */
[----:B------:R-:W1:Y:S07]  /*d1f0*/  LDSM.16.M88.4 R168, [R225+0xd000] ;  /* 0x00d00000e1a8783b */ /* 0x000e6e0000000200 */
[C---:B------:R-:W-:Y:S08]  /*d200*/  HMMA.16816.F32.BF16 R20, R180.reuse, R192, R20 ;  /* 0x000000c0b414723c */ /* 0x040ff00000041814 */
[C---:B------:R-:W-:Y:S01]  /*d210*/  HMMA.16816.F32.BF16 R24, R180.reuse, R194, R24 ;  /* 0x000000c2b418723c */ /* 0x040fe20000041818 */
[----:B------:R-:W-:Y:S07]  /*d220*/  LDSM.16.M88.4 R192, [R205] ;  /* 0x00000000cdc0783b */ /* 0x000fee0000000200 */
[C---:B----4-:R-:W-:Y:S08]  /*d230*/  HMMA.16816.F32.BF16 R28, R180.reuse, R184, R28 ;  /* 0x000000b8b41c723c */ /* 0x050ff0000004181c */
[----:B------:R-:W-:Y:S01]  /*d240*/  HMMA.16816.F32.BF16 R32, R180, R186, R32 ;  /* 0x000000bab420723c */ /* 0x000fe20000041820 */
[----:B------:R-:W-:Y:S04]  /*d250*/  LDSM.16.M88.4 R180, [R224+0x4000] ;  /* 0x00400000e0b4783b */ /* 0x000fe80000000200 */
[----:B------:R-:W3:Y:S03]  /*d260*/  LDSM.16.M88.4 R184, [R207] ;  /* 0x00000000cfb8783b */ /* 0x000ee60000000200 */
[C---:B--2---:R-:W-:Y:S08]  /*d270*/  HMMA.16816.F32.BF16 R4, R164.reuse, R172, R4 ;  /* 0x000000aca404723c */ /* 0x044ff00000041804 */
[C---:B------:R-:W-:Y:S01]  /*d280*/  HMMA.16816.F32.BF16 R8, R164.reuse, R174, R8 ;  /* 0x000000aea408723c */ /* 0x040fe20000041808 */
[----:B------:R-:W2:Y:S07]  /*d290*/  LDSM.16.M88.4 R172, [R206] ;  /* 0x00000000ceac783b */ /* 0x000eae0000000200 */
        /* <DEDUP_REMOVED lines=8> */
[----:B------:R-:W1:Y:S04]  /*d320*/  LDSM.16.M88.4 R164, [R204] ;  /* 0x00000000cca4783b */ /* 0x000e680000000200 */
[----:B------:R-:W4:Y:S03]  /*d330*/  LDSM.16.M88.4 R188, [R219+0xc800] ;  /* 0x00c80000dbbc783b */ /* 0x000f260000000200 */
[C---:B---3--:R-:W-:Y:S08]  /*d340*/  HMMA.16816.F32.BF16 R4, R180.reuse, R184, R4 ;  /* 0x000000b8b404723c */ /* 0x048ff00000041804 */
        /* <DEDUP_REMOVED lines=8> */
[C---:B-1----:R-:W-:Y:S08]  /*d3d0*/  HMMA.16816.F32.BF16 R28, R180.reuse, R164, R28 ;  /* 0x000000a4b41c723c */ /* 0x042ff0000004181c */
[----:B------:R-:W-:Y:S01]  /*d3e0*/  HMMA.16816.F32.BF16 R32, R180, R166, R32 ;  /* 0x000000a6b420723c */ /* 0x000fe20000041820 */
[----:B------:R-:W-:Y:S04]  /*d3f0*/  LDSM.16.M88.4 R164, [R221+0x4000] ;  /* 0x00400000dda4783b */ /* 0x000fe80000000200 */
[----:B------:R-:W-:Y:S03]  /*d400*/  LDSM.16.M88.4 R180, [R212+0x4800] ;  /* 0x00480000d4b4783b */ /* 0x000fe60000000200 */
[C---:B------:R-:W-:Y:S08]  /*d410*/  HMMA.16816.F32.BF16 R4, R168.reuse, R176, R4 ;  /* 0x000000b0a804723c */ /* 0x040ff00000041804 */
[C---:B------:R-:W-:Y:S01]  /*d420*/  HMMA.16816.F32.BF16 R8, R168.reuse, R178, R8 ;  /* 0x000000b2a808723c */ /* 0x040fe20000041808 */
[----:B------:R-:W1:Y:S07]  /*d430*/  LDSM.16.M88.4 R176, [R212+0x4000] ;  /* 0x00400000d4b0783b */ /* 0x000e6e0000000200 */
[C---:B----4-:R-:W-:Y:S08]  /*d440*/  HMMA.16816.F32.BF16 R12, R168.reuse, R188, R12 ;  /* 0x000000bca80c723c */ /* 0x050ff0000004180c */
[C---:B------:R-:W-:Y:S01]  /*d450*/  HMMA.16816.F32.BF16 R16, R168.reuse, R190, R16 ;  /* 0x000000bea810723c */ /* 0x040fe20000041810 */
[----:B------:R-:W-:Y:S07]  /*d460*/  LDSM.16.M88.4 R188, [R225+0xf800] ;  /* 0x00f80000e1bc783b */ /* 0x000fee0000000200 */
[C---:B--2---:R-:W-:Y:S08]  /*d470*/  HMMA.16816.F32.BF16 R20, R168.reuse, R172, R20 ;  /* 0x000000aca814723c */ /* 0x044ff00000041814 */
        /* <DEDUP_REMOVED lines=11> */
[----:B------:R-:W4:Y:S07]  /*d530*/  LDSM.16.M88.4 R180, [R225+0xf000] ;  /* 0x00f00000e1b4783b */ /* 0x000f2e0000000200 */
[C---:B------:R-:W-:Y:S08]  /*d540*/  HMMA.16816.F32.BF16 R20, R164.reuse, R192, R20 ;  /* 0x000000c0a414723c */ /* 0x040ff00000041814 */
[C---:B------:R-:W-:Y:S01]  /*d550*/  HMMA.16816.F32.BF16 R24, R164.reuse, R194, R24 ;  /* 0x000000c2a418723c */ /* 0x040fe20000041818 */
[----:B------:R-:W-:Y:S07]  /*d560*/  LDSM.16.M88.4 R192, [R219+0xe800] ;  /* 0x00e80000dbc0783b */ /* 0x000fee0000000200 */
[C---:B--2---:R-:W-:Y:S08]  /*d570*/  HMMA.16816.F32.BF16 R28, R164.reuse, R172, R28 ;  /* 0x000000aca41c723c */ /* 0x044ff0000004181c */
[----:B------:R-:W-:Y:S01]  /*d580*/  HMMA.16816.F32.BF16 R32, R164, R174, R32 ;  /* 0x000000aea420723c */ /* 0x000fe20000041820 */
[----:B------:R-:W-:Y:S04]  /*d590*/  LDSM.16.M88.4 R164, [R224+0x6000] ;  /* 0x00600000e0a4783b */ /* 0x000fe80000000200 */
[----:B------:R-:W2:Y:S03]  /*d5a0*/  LDSM.16.M88.4 R172, [R203] ;  /* 0x00000000cbac783b */ /* 0x000ea60000000200 */
[C---:B---3--:R-:W-:Y:S08]  /*d5b0*/  HMMA.16816.F32.BF16 R4, R168.reuse, R184, R4 ;  /* 0x000000b8a804723c */ /* 0x048ff00000041804 */
[C---:B------:R-:W-:Y:S01]  /*d5c0*/  HMMA.16816.F32.BF16 R8, R168.reuse, R186, R8 ;  /* 0x000000baa808723c */ /* 0x040fe20000041808 */
[----:B------:R-:W3:Y:S07]  /*d5d0*/  LDSM.16.M88.4 R184, [R202] ;  /* 0x00000000cab8783b */ /* 0x000eee0000000200 */
[C---:B-1----:R-:W-:Y:S08]  /*d5e0*/  HMMA.16816.F32.BF16 R12, R168.reuse, R176, R12 ;  /* 0x000000b0a80c723c */ /* 0x042ff0000004180c */
[C---:B------:R-:W-:Y:S01]  /*d5f0*/  HMMA.16816.F32.BF16 R16, R168.reuse, R178, R16 ;  /* 0x000000b2a810723c */ /* 0x040fe20000041810 */
[----:B------:R-:W1:Y:S07]  /*d600*/  LDSM.16.M88.4 R176, [R201] ;  /* 0x00000000c9b0783b */ /* 0x000e6e0000000200 */
[C---:B----4-:R-:W-:Y:S08]  /*d610*/  HMMA.16816.F32.BF16 R20, R168.reuse, R180, R20 ;  /* 0x000000b4a814723c */ /* 0x050ff00000041814 */
[C---:B------:R-:W-:Y:S01]  /*d620*/  HMMA.16816.F32.BF16 R24, R168.reuse, R182, R24 ;  /* 0x000000b6a818723c */ /* 0x040fe20000041818 */
[----:B------:R-:W-:Y:S07]  /*d630*/  LDSM.16.M88.4 R180, [R222+0x6000] ;  /* 0x00600000deb4783b */ /* 0x000fee0000000200 */
[C---:B------:R-:W-:Y:S08]  /*d640*/  HMMA.16816.F32.BF16 R28, R168.reuse, R188, R28 ;  /* 0x000000bca81c723c */ /* 0x040ff0000004181c */
[----:B------:R-:W-:Y:S01]  /*d650*/  HMMA.16816.F32.BF16 R32, R168, R190, R32 ;  /* 0x000000bea820723c */ /* 0x000fe20000041820 */
[----:B------:R-:W4:Y:S04]  /*d660*/  LDSM.16.M88.4 R168, [R200] ;  /* 0x00000000c8a8783b */ /* 0x000f280000000200 */
[----:B------:R-:W4:Y:S03]  /*d670*/  LDSM.16.M88.4 R188, [R219+0xe000] ;  /* 0x00e00000dbbc783b */ /* 0x000f260000000200 */
[C---:B--2---:R-:W-:Y:S08]  /*d680*/  HMMA.16816.F32.BF16 R4, R164.reuse, R172, R4 ;  /* 0x000000aca404723c */ /* 0x044ff00000041804 */
[C---:B------:R-:W-:Y:S01]  /*d690*/  HMMA.16816.F32.BF16 R8, R164.reuse, R174, R8 ;  /* 0x000000aea408723c */ /* 0x040fe20000041808 */
[----:B------:R-:W2:Y:S07]  /*d6a0*/  LDSM.16.M88.4 R172, [R219+0xf000] ;  /* 0x00f00000dbac783b */ /* 0x000eae0000000200 */
[C---:B---3--:R-:W-:Y:S08]  /*d6b0*/  HMMA.16816.F32.BF16 R12, R164.reuse, R184, R12 ;  /* 0x000000b8a40c723c */ /* 0x048ff0000004180c */
[C---:B------:R-:W-:Y:S01]  /*d6c0*/  HMMA.16816.F32.BF16 R16, R164.reuse, R186, R16 ;  /* 0x000000baa410723c */ /* 0x040fe20000041810 */
[----:B------:R-:W-:Y:S07]  /*d6d0*/  LDSM.16.M88.4 R184, [R212+0x6800] ;  /* 0x00680000d4b8783b */ /* 0x000fee0000000200 */
[C---:B-1----:R-:W-:Y:S08]  /*d6e0*/  HMMA.16816.F32.BF16 R20, R164.reuse, R176, R20 ;  /* 0x000000b0a414723c */ /* 0x042ff00000041814 */
[C---:B------:R-:W-:Y:S01]  /*d6f0*/  HMMA.16816.F32.BF16 R24, R164.reuse, R178, R24 ;  /* 0x000000b2a418723c */ /* 0x040fe20000041818 */
[----:B------:R-:W-:Y:S07]  /*d700*/  LDSM.16.M88.4 R176, [R212+0x6000] ;  /* 0x00600000d4b0783b */ /* 0x000fee0000000200 */
[C---:B----4-:R-:W-:Y:S08]  /*d710*/  HMMA.16816.F32.BF16 R28, R164.reuse, R168, R28 ;  /* 0x000000a8a41c723c */ /* 0x050ff0000004181c */
[----:B------:R-:W-:Y:S01]  /*d720*/  HMMA.16816.F32.BF16 R32, R164, R170, R32 ;  /* 0x000000aaa420723c */ /* 0x000fe20000041820 */
[----:B------:R-:W1:Y:S04]  /*d730*/  LDSM.16.M88.4 R164, [R219+0xf800] ;  /* 0x00f80000dba4783b */ /* 0x000e680000000200 */
[----:B------:R-:W3:Y:S03]  /*d740*/  LDSM.16.M88.4 R168, [R221+0x6000] ;  /* 0x00600000dda8783b */ /* 0x000ee60000000200 */
[C---:B------:R-:W-:Y:S08]  /*d750*/  HMMA.16816.F32.BF16 R4, R180.reuse, R188, R4 ;  /* 0x000000bcb404723c */ /* 0x040ff00000041804 */
[C---:B------:R-:W-:Y:S01]  /*d760*/  HMMA.16816.F32.BF16 R8, R180.reuse, R190, R8 ;  /* 0x000000beb408723c */ /* 0x040fe20000041808 */
[----:B------:R-:W4:Y:S07]  /*d770*/  LDSM.16.M88.4 R188, [R212+0x7000] ;  /* 0x00700000d4bc783b */ /* 0x000f2e0000000200 */
[C---:B------:R-:W-:Y:S08]  /*d780*/  HMMA.16816.F32.BF16 R12, R180.reuse, R192, R12 ;  /* 0x000000c0b40c723c */ /* 0x040ff0000004180c */
[C---:B------:R-:W-:Y:S01]  /*d790*/  HMMA.16816.F32.BF16 R16, R180.reuse, R194, R16 ;  /* 0x000000c2b410723c */ /* 0x040fe20000041810 */
[----:B------:R-:W4:Y:S01]  /*d7a0*/  LDSM.16.M88.4 R192, [R212+0x7800] ;  /* 0x00780000d4c0783b */ /* 0x000f220000000200 */
[----:B------:R-:W-:Y:S04]  /*d7b0*/  DEPBAR.LE SB0, 0x0 ;  /* 0x000080000000791a */ /* 0x000fe80000000000 */
[----:B------:R-:W-:Y:S02]  /*d7c0*/  BAR.SYNC.DEFER_BLOCKING 0x0 ;  /* 0x0000000000007b1d */ /* 0x000fe40000010000 */
[C---:B--2---:R-:W-:Y:S08]  /*d7d0*/  HMMA.16816.F32.BF16 R20, R180.reuse, R172, R20 ;  /* 0x000000acb414723c */ /* 0x044ff00000041814 */
[C---:B------:R-:W-:Y:S08]  /*d7e0*/  HMMA.16816.F32.BF16 R24, R180.reuse, R174, R24 ;  /* 0x000000aeb418723c */ /* 0x040ff00000041818 */
[C---:B-1----:R-:W-:Y:S08]  /*d7f0*/  HMMA.16816.F32.BF16 R28, R180.reuse, R164, R28 ;  /* 0x000000a4b41c723c */ /* 0x042ff0000004181c */
[----:B------:R-:W-:Y:S07]  /*d800*/  HMMA.16816.F32.BF16 R32, R180, R166, R32 ;  /* 0x000000a6b420723c */ /* 0x000fee0000041820 */
[C---:B------:R-:W-:Y:S01]  /*d810*/  LEA R182, P0, R3.reuse, R36, 0x6 ;  /* 0x0000002403b67211 */ /* 0x040fe200078030ff */
[C---:B---3--:R-:W-:Y:S05]  /*d820*/  HMMA.16816.F32.BF16 R4, R168.reuse, R176, R4 ;  /* 0x000000b0a804723c */ /* 0x048fea0000041804 */
[----:B------:R-:W-:Y:S01]  /*d830*/  LEA.HI.X.SX32 R183, R3, R37, 0x6, P0 ;  /* 0x0000002503b77211 */ /* 0x000fe200000f36ff */
[C---:B------:R-:W-:Y:S02]  /*d840*/  IMAD.WIDE.U32 R174, R182.reuse, c[0x0][0x198], RZ ;  /* 0x00006600b6ae7a25 */ /* 0x040fe400078e00ff */
[C---:B------:R-:W-:Y:S04]  /*d850*/  HMMA.16816.F32.BF16 R8, R168.reuse, R178, R8 ;  /* 0x000000b2a808723c */ /* 0x040fe80000041808 */
[----:B------:R-:W-:Y:S04]  /*d860*/  IMAD R250, R183, c[0x0][0x198], RZ ;  /* 0x00006600b7fa7a24 */ /* 0x000fe800078e02ff */
[C---:B------:R-:W-:Y:S04]  /*d870*/  HMMA.16816.F32.BF16 R12, R168.reuse, R184, R12 ;  /* 0x000000b8a80c723c */ /* 0x040fe8000004180c */
[----:B------:R-:W-:Y:S04]  /*d880*/  IMAD R250, R182, c[0x0][0x19c], R250 ;  /* 0x00006700b6fa7a24 */ /* 0x000fe800078e02fa */
[C---:B------:R-:W-:Y:S04]  /*d890*/  HMMA.16816.F32.BF16 R16, R168.reuse, R186, R16 ;  /* 0x000000baa810723c */ /* 0x040fe80000041810 */
[----:B------:R-:W-:Y:S04]  /*d8a0*/  IMAD.IADD R250, R175, 0x1, R250 ;  /* 0x00000001affa7824 */ /* 0x000fe800078e02fa */
[C---:B----4-:R-:W-:Y:S08]  /*d8b0*/  HMMA.16816.F32.BF16 R20, R168.reuse, R188, R20 ;  /* 0x000000bca814723c */ /* 0x050ff00000041814 */
[C---:B------:R-:W-:Y:S07]  /*d8c0*/  HMMA.16816.F32.BF16 R24, R168.reuse, R190, R24 ;  /* 0x000000bea818723c */ /* 0x040fee0000041818 */
[C---:B------:R-:W-:Y:S01]  /*d8d0*/  LEA R190, P1, R3.reuse, R38, 0x6 ;  /* 0x0000002603be7211 */ /* 0x040fe200078230ff */
[C---:B------:R-:W-:Y:S04]  /*d8e0*/  HMMA.16816.F32.BF16 R28, R168.reuse, R192, R28 ;  /* 0x000000c0a81c723c */ /* 0x040fe8000004181c */
[C---:B------:R-:W-:Y:S03]  /*d8f0*/  LEA.HI.X.SX32 R191, R3.reuse, R39, 0x6, P1 ;  /* 0x0000002703bf7211 */ /* 0x040fe600008f36ff */
[C---:B------:R-:W-:Y:S01]  /*d900*/  LEA R192, P6, R3.reuse, R40, 0x6 ;  /* 0x0000002803c07211 */ /* 0x040fe200078c30ff */
[----:B------:R-:W-:Y:S04]  /*d910*/  HMMA.16816.F32.BF16 R32, R168, R194, R32 ;  /* 0x000000c2a820723c */ /* 0x000fe80000041820 */
[----:B------:R-:W-:Y:S01]  /*d920*/  LEA.HI.X.SX32 R193, R3, R41, 0x6, P6 ;  /* 0x0000002903c17211 */ /* 0x000fe200030f36ff */
[----:B------:R-:W-:Y:S01]  /*d930*/  IMAD R252, R191, c[0x0][0x198], RZ ;  /* 0x00006600bffc7a24 */ /* 0x000fe200078e02ff */
[----:B------:R1:W5:Y:S01]  /*d940*/  LDL.LU.64 R40, [R1+0x30] ;  /* 0x0000300001287983 */ /* 0x0003620000300a00 */
[-C--:B------:R-:W-:Y:S01]  /*d950*/  LEA R194, P1, R196, R245.reuse, 0x1 ;  /* 0x000000f5c4c27211 */ /* 0x080fe200078208ff */
[----:B------:R-:W-:Y:S02]  /*d960*/  IMAD.WIDE.U32 R170, R192, c[0x0][0x198], RZ ;  /* 0x00006600c0aa7a25 */ /* 0x000fe400078e00ff */
[----:B------:R1:W5:Y:S02]  /*d970*/  LDL.LU.64 R38, [R1+0x28] ;  /* 0x0000280001267983 */ /* 0x0003640000300a00 */
[-C--:B------:R-:W-:Y:S01]  /*d980*/  LEA.HI.X R195, R196, R244.reuse, R246, 0x1, P1 ;  /* 0x000000f4c4c37211 */ /* 0x080fe200008f0cf6 */
[----:B------:R-:W-:Y:S01]  /*d990*/  IMAD R3, R193, c[0x0][0x198], RZ ;  /* 0x00006600c1037a24 */ /* 0x000fe200078e02ff */
[-C--:B------:R-:W-:Y:S01]  /*d9a0*/  LEA R198, P0, R170, R245.reuse, 0x1 ;  /* 0x000000f5aac67211 */ /* 0x080fe200078008ff */
[----:B------:R1:W5:Y:S01]  /*d9b0*/  LDL.LU.64 R36, [R1+0x20] ;  /* 0x0000200001247983 */ /* 0x0003620000300a00 */
[-C--:B------:R-:W-:Y:S01]  /*d9c0*/  LEA R182, P1, R174, R245.reuse, 0x1 ;  /* 0x000000f5aeb67211 */ /* 0x080fe200078208ff */
[----:B------:R-:W-:Y:S02]  /*d9d0*/  IMAD R3, R192, c[0x0][0x19c], R3 ;  /* 0x00006700c0037a24 */ /* 0x000fe400078e0203 */
[----:B------:R-:W-:Y:S01]  /*d9e0*/  IMAD R252, R190, c[0x0][0x19c], R252 ;  /* 0x00006700befc7a24 */ /* 0x000fe200078e02fc */
[-C--:B------:R-:W-:Y:S01]  /*d9f0*/  LEA.HI.X R183, R174, R244.reuse, R250, 0x1, P1 ;  /* 0x000000f4aeb77211 */ /* 0x080fe200008f0cfa */
[----:B------:R-:W-:Y:S02]  /*da00*/  IMAD.IADD R3, R171, 0x1, R3 ;  /* 0x00000001ab037824 */ /* 0x000fe400078e0203 */
[----:B------:R-:W-:Y:S03]  /*da10*/  IMAD.WIDE.U32 R192, R190, c[0x0][0x198], RZ ;  /* 0x00006600bec07a25 */ /* 0x000fe600078e00ff */
[-C--:B------:R-:W-:Y:S01]  /*da20*/  LEA.HI.X R199, R170, R244.reuse, R3, 0x1, P0 ;  /* 0x000000f4aac77211 */ /* 0x080fe200000f0c03 */
[----:B------:R-:W-:Y:S01]  /*da30*/  IMAD.IADD R3, R193, 0x1, R252 ;  /* 0x00000001c1037824 */ /* 0x000fe200078e02fc */
[----:B------:R-:W-:Y:S02]  /*da40*/  PLOP3.LUT P0, PT, PT, PT, UP0, 0x80, 0x0 ;  /* 0x000000000000781c */ /* 0x000fe40003f0f008 */
[C---:B------:R-:W-:Y:S04]  /*da50*/  LEA R190, P6, R192.reuse, R245, 0x1 ;  /* 0x000000f5c0be7211 */ /* 0x040fe800078c08ff */
[----:B------:R-:W-:Y:S07]  /*da60*/  LEA.HI.X R191, R192, R244, R3, 0x1, P6 ;  /* 0x000000f4c0bf7211 */ /* 0x000fee00030f0c03 */
[----:B-1---5:R-:W-:-:S05]  /*da70*/  @P0 BRA `(.L_x_209) ;  /* 0xffffe03000000947 */ /* 0x022fca000383ffff */
.L_x_208:
[----:B------:R-:W-:Y:S01]  /*da80*/  MOV R164, UR6 ;  /* 0x0000000600a47c02 */ /* 0x000fe20008000f00 */
[----:B------:R-:W-:Y:S02]  /*da90*/  UISETP.GT.AND UP0, UPT, UR6, UR9, UPT ;  /* 0x000000090600728c */ /* 0x000fe4000bf04270 */
[----:B------:R-:W-:Y:S01]  /*daa0*/  UIADD3 UR14, UR14, 0x1, URZ ;  /* 0x000000010e0e7890 */ /* 0x000fe2000fffe03f */
[----:B------:R-:W-:Y:S01]  /*dab0*/  LEA R3, R164, R239, 0x6 ;  /* 0x000000efa4037211 */ /* 0x000fe200078e30ff */
[----:B------:R-:W-:Y:S03]  /*dac0*/  UMOV UR27, UR6 ;  /* 0x00000006001b7c82 */ /* 0x000fe60008000000 */
[C---:B------:R-:W-:Y:S02]  /*dad0*/  ISETP.GE.AND P0, PT, R3.reuse, R238, PT ;  /* 0x000000ee0300720c */ /* 0x040fe40003f06270 */
[C---:B------:R-:W-:Y:S02]  /*dae0*/  ISETP.GE.AND P6, PT, R3.reuse, R236, PT ;  /* 0x000000ec0300720c */ /* 0x040fe40003fc6270 */
[C---:B------:R-:W-:Y:S02]  /*daf0*/  IADD3 R165, R3.reuse, 0x1, RZ ;  /* 0x0000000103a57810 */ /* 0x040fe40007ffe0ff */
[C---:B------:R-:W-:Y:S02]  /*db00*/  IADD3 R164, R3.reuse, 0x8, RZ ;  /* 0x0000000803a47810 */ /* 0x040fe40007ffe0ff */
[C---:B------:R-:W-:Y:S02]  /*db10*/  ISETP.GE.OR P0, PT, R3.reuse, R237, !P0 ;  /* 0x000000ed0300720c */ /* 0x040fe40004706670 */
[----:B------:R-:W-:Y:S02]  /*db20*/  ISETP.GE.OR P6, PT, R3, R231, !P6 ;  /* 0x000000e70300720c */ /* 0x000fe400077c6670 */
[C---:B------:R-:W-:Y:S02]  /*db30*/  ISETP.GE.AND P1, PT, R165.reuse, R238, PT ;  /* 0x000000eea500720c */ /* 0x040fe40003f26270 */
[----:B------:R-:W-:Y:S02]  /*db40*/  FSEL R166, R4, -INF , !P0 ;  /* 0xff80000004a67808 */ /* 0x000fe40004000000 */
[C---:B------:R-:W-:Y:S02]  /*db50*/  ISETP.GE.AND P0, PT, R165.reuse, R236, PT ;  /* 0x000000eca500720c */ /* 0x040fe40003f06270 */
[----:B------:R-:W-:Y:S02]  /*db60*/  FSEL R167, R6, -INF , !P6 ;  /* 0xff80000006a77808 */ /* 0x000fe40007000000 */
[C---:B------:R-:W-:Y:S02]  /*db70*/  ISETP.GE.AND P6, PT, R164.reuse, R238, PT ;  /* 0x000000eea400720c */ /* 0x040fe40003fc6270 */
[C---:B------:R-:W-:Y:S02]  /*db80*/  ISETP.GE.OR P1, PT, R165.reuse, R237, !P1 ;  /* 0x000000eda500720c */ /* 0x040fe40004f26670 */
[----:B------:R-:W-:Y:S02]  /*db90*/  ISETP.GE.OR P0, PT, R165, R231, !P0 ;  /* 0x000000e7a500720c */ /* 0x000fe40004706670 */
[C---:B------:R-:W-:Y:S02]  /*dba0*/  ISETP.GE.OR P6, PT, R164.reuse, R237, !P6 ;  /* 0x000000eda400720c */ /* 0x040fe400077c6670 */
[----:B------:R-:W-:Y:S02]  /*dbb0*/  IADD3 R4, R3, 0x9, RZ ;  /* 0x0000000903047810 */ /* 0x000fe40007ffe0ff */
[----:B-1----:R-:W-:Y:S02]  /*dbc0*/  FSEL R172, R5, -INF , !P1 ;  /* 0xff80000005ac7808 */ /* 0x002fe40004800000 */
[----:B------:R-:W-:Y:S02]  /*dbd0*/  FSEL R7, R7, -INF , !P0 ;  /* 0xff80000007077808 */ /* 0x000fe40004000000 */
[-C--:B------:R-:W-:Y:S02]  /*dbe0*/  ISETP.GE.AND P0, PT, R164, R236.reuse, PT ;  /* 0x000000eca400720c */ /* 0x080fe40003f06270 */
[----:B------:R-:W-:Y:S02]  /*dbf0*/  FSEL R170, R8, -INF , !P6 ;  /* 0xff80000008aa7808 */ /* 0x000fe40007000000 */
[C---:B------:R-:W-:Y:S02]  /*dc00*/  ISETP.GE.AND P6, PT, R4.reuse, R236, PT ;  /* 0x000000ec0400720c */ /* 0x040fe40003fc6270 */
[----:B------:R-:W-:Y:S02]  /*dc10*/  ISETP.GE.AND P1, PT, R4, R238, PT ;  /* 0x000000ee0400720c */ /* 0x000fe40003f26270 */
[-C--:B------:R-:W-:Y:S02]  /*dc20*/  ISETP.GE.OR P0, PT, R164, R231.reuse, !P0 ;  /* 0x000000e7a400720c */ /* 0x080fe40004706670 */
[C---:B------:R-:W-:Y:S02]  /*dc30*/  IADD3 R8, R3.reuse, 0x10, RZ ;  /* 0x0000001003087810 */ /* 0x040fe40007ffe0ff */
[C---:B------:R-:W-:Y:S02]  /*dc40*/  ISETP.GE.OR P6, PT, R4.reuse, R231, !P6 ;  /* 0x000000e70400720c */ /* 0x040fe400077c6670 */
[----:B------:R-:W-:Y:S02]  /*dc50*/  ISETP.GE.OR P1, PT, R4, R237, !P1 ;  /* 0x000000ed0400720c */ /* 0x000fe40004f26670 */
[----:B------:R-:W-:Y:S02]  /*dc60*/  IADD3 R6, R3, 0x11, RZ ;  /* 0x0000001103067810 */ /* 0x000fe40007ffe0ff */
[----:B------:R-:W-:Y:S02]  /*dc70*/  FSEL R11, R11, -INF , !P6 ;  /* 0xff8000000b0b7808 */ /* 0x000fe40007000000 */
[----:B------:R-:W-:Y:S02]  /*dc80*/  FSEL R168, R9, -INF , !P1 ;  /* 0xff80000009a87808 */ /* 0x000fe40004800000 */
[----:B------:R-:W-:Y:S02]  /*dc90*/  FSEL R5, R10, -INF , !P0 ;  /* 0xff8000000a057808 */ /* 0x000fe40004000000 */
[C---:B------:R-:W-:Y:S02]  /*dca0*/  ISETP.GE.AND P6, PT, R8.reuse, R236, PT ;  /* 0x000000ec0800720c */ /* 0x040fe40003fc6270 */
[-C--:B------:R-:W-:Y:S02]  /*dcb0*/  ISETP.GE.AND P1, PT, R8, R238.reuse, PT ;  /* 0x000000ee0800720c */ /* 0x080fe40003f26270 */
[----:B------:R-:W-:Y:S02]  /*dcc0*/  ISETP.GE.AND P0, PT, R6, R238, PT ;  /* 0x000000ee0600720c */ /* 0x000fe40003f06270 */
[C---:B------:R-:W-:Y:S02]  /*dcd0*/  ISETP.GE.OR P6, PT, R8.reuse, R231, !P6 ;  /* 0x000000e70800720c */ /* 0x040fe400077c6670 */
[-C--:B------:R-:W-:Y:S02]  /*dce0*/  ISETP.GE.OR P1, PT, R8, R237.reuse, !P1 ;  /* 0x000000ed0800720c */ /* 0x080fe40004f26670 */
[-C--:B------:R-:W-:Y:S02]  /*dcf0*/  ISETP.GE.OR P0, PT, R6, R237.reuse, !P0 ;  /* 0x000000ed0600720c */ /* 0x080fe40004706670 */
[C---:B------:R-:W-:Y:S02]  /*dd00*/  IADD3 R4, R3.reuse, 0x18, RZ ;  /* 0x0000001803047810 */ /* 0x040fe40007ffe0ff */
[----:B------:R-:W-:Y:S02]  /*dd10*/  IADD3 R8, R3, 0x19, RZ ;  /* 0x0000001903087810 */ /* 0x000fe40007ffe0ff */
[----:B------:R-:W-:Y:S02]  /*dd20*/  FSEL R191, R14, -INF , !P6 ;  /* 0xff8000000ebf7808 */ /* 0x000fe40007000000 */
[----:B------:R-:W-:Y:S02]  /*dd30*/  FSEL R187, R12, -INF , !P1 ;  /* 0xff8000000cbb7808 */ /* 0x000fe40004800000 */
[----:B------:R-:W-:Y:S02]  /*dd40*/  FSEL R188, R13, -INF , !P0 ;  /* 0xff8000000dbc7808 */ /* 0x000fe40004000000 */
[----:B------:R-:W-:Y:S02]  /*dd50*/  ISETP.GE.AND P1, PT, R6, R236, PT ;  /* 0x000000ec0600720c */ /* 0x000fe40003f26270 */
[-C--:B------:R-:W-:Y:S02]  /*dd60*/  ISETP.GE.AND P0, PT, R4, R238.reuse, PT ;  /* 0x000000ee0400720c */ /* 0x080fe40003f06270 */
[-C--:B------:R-:W-:Y:S02]  /*dd70*/  ISETP.GE.AND P6, PT, R8, R238.reuse, PT ;  /* 0x000000ee0800720c */ /* 0x080fe40003fc6270 */
[----:B------:R-:W-:Y:S02]  /*dd80*/  ISETP.GE.OR P0, PT, R4, R237, !P0 ;  /* 0x000000ed0400720c */ /* 0x000fe40004706670 */
[----:B------:R-:W-:Y:S02]  /*dd90*/  ISETP.GE.OR P1, PT, R6, R231, !P1 ;  /* 0x000000e70600720c */ /* 0x000fe40004f26670 */
[----:B------:R-:W-:Y:S02]  /*dda0*/  IADD3 R6, R3, 0x20, RZ ;  /* 0x0000002003067810 */ /* 0x000fe40007ffe0ff */
[-C--:B------:R-:W-:Y:S02]  /*ddb0*/  ISETP.GE.OR P6, PT, R8, R237.reuse, !P6 ;  /* 0x000000ed0800720c */ /* 0x080fe400077c6670 */
[----:B------:R-:W-:Y:S02]  /*ddc0*/  FSEL R189, R16, -INF , !P0 ;  /* 0xff80000010bd7808 */ /* 0x000fe40004000000 */
[----:B------:R-:W-:Y:S02]  /*ddd0*/  FSEL R192, R15, -INF , !P1 ;  /* 0xff8000000fc07808 */ /* 0x000fe40004800000 */
[----:B------:R-:W-:Y:S02]  /*dde0*/  FSEL R190, R17, -INF , !P6 ;  /* 0xff80000011be7808 */ /* 0x000fe40007000000 */
[----:B------:R-:W-:Y:S02]  /*ddf0*/  ISETP.GE.AND P6, PT, R6, R238, PT ;  /* 0x000000ee0600720c */ /* 0x000fe40003fc6270 */
[----:B------:R-:W-:Y:S02]  /*de00*/  FMNMX.FTZ R9, R166, R2, !PT ;  /* 0x00000002a6097209 */ /* 0x000fe40007810000 */
[-C--:B------:R-:W-:Y:S02]  /*de10*/  ISETP.GE.AND P1, PT, R4, R236.reuse, PT ;  /* 0x000000ec0400720c */ /* 0x080fe40003f26270 */
[----:B------:R-:W-:Y:S02]  /*de20*/  ISETP.GE.AND P0, PT, R8, R236, PT ;  /* 0x000000ec0800720c */ /* 0x000fe40003f06270 */
[----:B------:R-:W-:Y:S02]  /*de30*/  ISETP.GE.OR P6, PT, R6, R237, !P6 ;  /* 0x000000ed0600720c */ /* 0x000fe400077c6670 */
[-C--:B------:R-:W-:Y:S02]  /*de40*/  ISETP.GE.OR P1, PT, R4, R231.reuse, !P1 ;  /* 0x000000e70400720c */ /* 0x080fe40004f26670 */
[----:B------:R-:W-:Y:S02]  /*de50*/  ISETP.GE.OR P0, PT, R8, R231, !P0 ;  /* 0x000000e70800720c */ /* 0x000fe40004706670 */
[----:B------:R-:W-:Y:S02]  /*de60*/  IADD3 R4, R3, 0x21, RZ ;  /* 0x0000002103047810 */ /* 0x000fe40007ffe0ff */
[----:B------:R-:W-:Y:S02]  /*de70*/  FMNMX.FTZ R9, R172, R9, !PT ;  /* 0x00000009ac097209 */ /* 0x000fe40007810000 */
[----:B------:R-:W-:Y:S02]  /*de80*/  FSEL R252, R20, -INF , !P6 ;  /* 0xff80000014fc7808 */ /* 0x000fe40007000000 */
[----:B------:R-:W-:Y:S02]  /*de90*/  FSEL R194, R19, -INF , !P0 ;  /* 0xff80000013c27808 */ /* 0x000fe40004000000 */
[C---:B------:R-:W-:Y:S02]  /*dea0*/  ISETP.GE.AND P0, PT, R4.reuse, R238, PT ;  /* 0x000000ee0400720c */ /* 0x040fe40003f06270 */
[----:B------:R-:W-:Y:S02]  /*deb0*/  ISETP.GE.AND P6, PT, R4, R236, PT ;  /* 0x000000ec0400720c */ /* 0x000fe40003fc6270 */
[----:B------:R-:W-:Y:S02]  /*dec0*/  FMNMX.FTZ R9, R170, R9, !PT ;  /* 0x00000009aa097209 */ /* 0x000fe40007810000 */
[C---:B------:R-:W-:Y:S02]  /*ded0*/  ISETP.GE.OR P0, PT, R4.reuse, R237, !P0 ;  /* 0x000000ed0400720c */ /* 0x040fe40004706670 */
[----:B------:R-:W-:Y:S02]  /*dee0*/  ISETP.GE.OR P6, PT, R4, R231, !P6 ;  /* 0x000000e70400720c */ /* 0x000fe400077c6670 */
[----:B------:R-:W-:Y:S02]  /*def0*/  FMNMX.FTZ R4, R168, R9, !PT ;  /* 0x00000009a8047209 */ /* 0x000fe40007810000 */
[----:B------:R-:W-:Y:S02]  /*df00*/  FSEL R193, R18, -INF , !P1 ;  /* 0xff80000012c17808 */ /* 0x000fe40004800000 */
[----:B------:R-:W-:Y:S02]  /*df10*/  FMNMX.FTZ R13, R187, R4, !PT ;  /* 0x00000004bb0d7209 */ /* 0x000fe40007810000 */
[----:B------:R-:W-:Y:S02]  /*df20*/  ISETP.GE.AND P1, PT, R6, R236, PT ;  /* 0x000000ec0600720c */ /* 0x000fe40003f26270 */
[----:B------:R-:W-:Y:S02]  /*df30*/  FMNMX.FTZ R12, R188, R13, !PT ;  /* 0x0000000dbc0c7209 */ /* 0x000fe40007810000 */
[----:B------:R-:W-:Y:S02]  /*df40*/  FMNMX.FTZ R10, R167, R0, !PT ;  /* 0x00000000a70a7209 */ /* 0x000fe40007810000 */
[----:B------:R-:W-:Y:S02]  /*df50*/  FMNMX.FTZ R13, R189, R12, !PT ;  /* 0x0000000cbd0d7209 */ /* 0x000fe40007810000 */
[----:B------:R-:W-:Y:S02]  /*df60*/  ISETP.GE.OR P1, PT, R6, R231, !P1 ;  /* 0x000000e70600720c */ /* 0x000fe40004f26670 */
[----:B------:R-:W-:Y:S02]  /*df70*/  FMNMX.FTZ R10, R7, R10, !PT ;  /* 0x0000000a070a7209 */ /* 0x000fe40007810000 */
[----:B------:R-:W-:Y:S02]  /*df80*/  IADD3 R6, R3, 0x28, RZ ;  /* 0x0000002803067810 */ /* 0x000fe40007ffe0ff */
[----:B------:R-:W-:Y:S02]  /*df90*/  FSEL R250, R21, -INF , !P0 ;  /* 0xff80000015fa7808 */ /* 0x000fe40004000000 */
[----:B------:R-:W-:Y:S02]  /*dfa0*/  IADD3 R9, R3, 0x29, RZ ;  /* 0x0000002903097810 */ /* 0x000fe40007ffe0ff */
[----:B------:R-:W-:Y:S02]  /*dfb0*/  FMNMX.FTZ R13, R190, R13, !PT ;  /* 0x0000000dbe0d7209 */ /* 0x000fe40007810000 */
[----:B------:R-:W-:Y:S02]  /*dfc0*/  FMNMX.FTZ R10, R5, R10, !PT ;  /* 0x0000000a050a7209 */ /* 0x000fe40007810000 */
[-C--:B------:R-:W-:Y:S02]  /*dfd0*/  ISETP.GE.AND P0, PT, R6, R238.reuse, PT ;  /* 0x000000ee0600720c */ /* 0x080fe40003f06270 */
[----:B------:R-:W-:Y:S02]  /*dfe0*/  FSEL R196, R22, -INF , !P1 ;  /* 0xff80000016c47808 */ /* 0x000fe40004800000 */
[----:B------:R-:W-:Y:S02]  /*dff0*/  FSEL R197, R23, -INF , !P6 ;  /* 0xff80000017c57808 */ /* 0x000fe40007000000 */
[----:B------:R-:W-:Y:S01]  /*e000*/  ISETP.GE.AND P6, PT, R9, R238, PT ;  /* 0x000000ee0900720c */ /* 0x000fe20003fc6270 */
[----:B------:R-:W-:Y:S01]  /*e010*/  LDSM.16.MT88.4 R20, [R218+0x10000] ;  /* 0x01000000da14783b */ /* 0x000fe20000004200 */
[----:B------:R-:W-:Y:S02]  /*e020*/  FMNMX.FTZ R10, R11, R10, !PT ;  /* 0x0000000a0b0a7209 */ /* 0x000fe40007810000 */
[----:B------:R-:W-:Y:S02]  /*e030*/  ISETP.GE.OR P0, PT, R6, R237, !P0 ;  /* 0x000000ed0600720c */ /* 0x000fe40004706670 */
[----:B------:R-:W-:Y:S02]  /*e040*/  IADD3 R8, R3, 0x30, RZ ;  /* 0x0000003003087810 */ /* 0x000fe40007ffe0ff */
[----:B------:R-:W-:Y:S02]  /*e050*/  FMNMX.FTZ R13, R252, R13, !PT ;  /* 0x0000000dfc0d7209 */ /* 0x000fe40007810000 */
[----:B------:R-:W-:Y:S02]  /*e060*/  ISETP.GE.AND P1, PT, R6, R236, PT ;  /* 0x000000ec0600720c */ /* 0x000fe40003f26270 */
[----:B------:R-:W-:Y:S02]  /*e070*/  FSEL R246, R24, -INF , !P0 ;  /* 0xff80000018f67808 */ /* 0x000fe40004000000 */
[----:B------:R-:W-:Y:S02]  /*e080*/  ISETP.GE.OR P6, PT, R9, R237, !P6 ;  /* 0x000000ed0900720c */ /* 0x000fe400077c6670 */
[----:B------:R-:W-:Y:S02]  /*e090*/  ISETP.GE.OR P1, PT, R6, R231, !P1 ;  /* 0x000000e70600720c */ /* 0x000fe40004f26670 */
[----:B------:R-:W-:Y:S02]  /*e0a0*/  IADD3 R6, R3, 0x31, RZ ;  /* 0x0000003103067810 */ /* 0x000fe40007ffe0ff */
[----:B------:R-:W-:Y:S02]  /*e0b0*/  ISETP.GE.AND P0, PT, R8, R238, PT ;  /* 0x000000ee0800720c */ /* 0x000fe40003f06270 */
[----:B------:R-:W-:Y:S02]  /*e0c0*/  FMNMX.FTZ R13, R250, R13, !PT ;  /* 0x0000000dfa0d7209 */ /* 0x000fe40007810000 */
[----:B------:R-:W-:Y:S02]  /*e0d0*/  FMNMX.FTZ R15, R191, R10, !PT ;  /* 0x0000000abf0f7209 */ /* 0x000fe40007810000 */
[----:B------:R-:W-:Y:S02]  /*e0e0*/  ISETP.GE.OR P0, PT, R8, R237, !P0 ;  /* 0x000000ed0800720c */ /* 0x000fe40004706670 */
[----:B------:R-:W-:Y:S02]  /*e0f0*/  FSEL R198, R25, -INF , !P6 ;  /* 0xff80000019c67808 */ /* 0x000fe40007000000 */
[----:B------:R-:W-:Y:S02]  /*e100*/  FMNMX.FTZ R10, R192, R15, !PT ;  /* 0x0000000fc00a7209 */ /* 0x000fe40007810000 */
[----:B------:R-:W-:Y:S02]  /*e110*/  ISETP.GE.AND P6, PT, R6, R238, PT ;  /* 0x000000ee0600720c */ /* 0x000fe40003fc6270 */
[----:B------:R-:W-:Y:S02]  /*e120*/  FMNMX.FTZ R13, R246, R13, !PT ;  /* 0x0000000df60d7209 */ /* 0x000fe40007810000 */
[----:B------:R-:W-:Y:S02]  /*e130*/  IADD3 R4, R3, 0x38, RZ ;  /* 0x0000003803047810 */ /* 0x000fe40007ffe0ff */
[----:B------:R-:W-:Y:S02]  /*e140*/  FSEL R186, R28, -INF , !P0 ;  /* 0xff8000001cba7808 */ /* 0x000fe40004000000 */
[----:B------:R-:W-:Y:S02]  /*e150*/  ISETP.GE.OR P6, PT, R6, R237, !P6 ;  /* 0x000000ed0600720c */ /* 0x000fe400077c6670 */
[----:B------:R-:W-:Y:S02]  /*e160*/  FMNMX.FTZ R13, R198, R13, !PT ;  /* 0x0000000dc60d7209 */ /* 0x000fe40007810000 */
[----:B------:R-:W-:Y:S02]  /*e170*/  FMNMX.FTZ R15, R193, R10, !PT ;  /* 0x0000000ac10f7209 */ /* 0x000fe40007810000 */
[----:B------:R-:W-:Y:S02]  /*e180*/  IADD3 R3, R3, 0x39, RZ ;  /* 0x0000003903037810 */ /* 0x000fe40007ffe0ff */
[-C--:B------:R-:W-:Y:S02]  /*e190*/  ISETP.GE.AND P0, PT, R4, R238.reuse, PT ;  /* 0x000000ee0400720c */ /* 0x080fe40003f06270 */
[----:B------:R-:W-:Y:S02]  /*e1a0*/  FSEL R178, R29, -INF , !P6 ;  /* 0xff8000001db27808 */ /* 0x000fe40007000000 */
[----:B------:R-:W-:Y:S02]  /*e1b0*/  FMNMX.FTZ R17, R186, R13, !PT ;  /* 0x0000000dba117209 */ /* 0x000fe40007810000 */
[----:B------:R-:W-:Y:S02]  /*e1c0*/  FMNMX.FTZ R13, R194, R15, !PT ;  /* 0x0000000fc20d7209 */ /* 0x000fe40007810000 */
[----:B------:R-:W-:Y:S02]  /*e1d0*/  ISETP.GE.OR P0, PT, R4, R237, !P0 ;  /* 0x000000ed0400720c */ /* 0x000fe40004706670 */
[----:B------:R-:W-:Y:S02]  /*e1e0*/  ISETP.GE.AND P6, PT, R3, R238, PT ;  /* 0x000000ee0300720c */ /* 0x000fe40003fc6270 */
[----:B------:R-:W-:Y:S02]  /*e1f0*/  FMNMX.FTZ R10, R196, R13, !PT ;  /* 0x0000000dc40a7209 */ /* 0x000fe40007810000 */
[----:B------:R-:W-:Y:S02]  /*e200*/  FSEL R176, R32, -INF , !P0 ;  /* 0xff80000020b07808 */ /* 0x000fe40004000000 */
[-C--:B------:R-:W-:Y:S02]  /*e210*/  ISETP.GE.AND P0, PT, R9, R236.reuse, PT ;  /* 0x000000ec0900720c */ /* 0x080fe40003f06270 */
[----:B------:R-:W-:Y:S02]  /*e220*/  ISETP.GE.OR P6, PT, R3, R237, !P6 ;  /* 0x000000ed0300720c */ /* 0x000fe400077c6670 */
[-C--:B------:R-:W-:Y:S02]  /*e230*/  ISETP.GE.OR P0, PT, R9, R231.reuse, !P0 ;  /* 0x000000e70900720c */ /* 0x080fe40004706670 */
[----:B------:R-:W-:Y:S02]  /*e240*/  FSEL R174, R33, -INF , !P6 ;  /* 0xff80000021ae7808 */ /* 0x000fe40007000000 */
[----:B------:R-:W-:Y:S02]  /*e250*/  FSEL R199, R26, -INF , !P1 ;  /* 0xff8000001ac77808 */ /* 0x000fe40004800000 */
[C---:B------:R-:W-:Y:S02]  /*e260*/  ISETP.GE.AND P6, PT, R8.reuse, R236, PT ;  /* 0x000000ec0800720c */ /* 0x040fe40003fc6270 */
[----:B------:R-:W-:Y:S02]  /*e270*/  FMNMX.FTZ R10, R197, R10, !PT ;  /* 0x0000000ac50a7209 */ /* 0x000fe40007810000 */
[----:B------:R-:W-:Y:S02]  /*e280*/  ISETP.GE.OR P6, PT, R8, R231, !P6 ;  /* 0x000000e70800720c */ /* 0x000fe400077c6670 */
[----:B------:R-:W-:Y:S02]  /*e290*/  FSEL R195, R27, -INF , !P0 ;  /* 0xff8000001bc37808 */ /* 0x000fe40004000000 */
[----:B------:R-:W-:Y:S02]  /*e2a0*/  ISETP.GE.AND P1, PT, R6, R236, PT ;  /* 0x000000ec0600720c */ /* 0x000fe40003f26270 */
[----:B------:R-:W-:Y:S02]  /*e2b0*/  FMNMX.FTZ R8, R199, R10, !PT ;  /* 0x0000000ac7087209 */ /* 0x000fe40007810000 */
[----:B------:R-:W-:Y:S02]  /*e2c0*/  FMNMX.FTZ R15, R178, R17, !PT ;  /* 0x00000011b20f7209 */ /* 0x000fe40007810000 */
[----:B------:R-:W-:Y:S02]  /*e2d0*/  FSEL R177, R30, -INF , !P6 ;  /* 0xff8000001eb17808 */ /* 0x000fe40007000000 */
[----:B------:R-:W-:Y:S02]  /*e2e0*/  ISETP.GE.OR P1, PT, R6, R231, !P1 ;  /* 0x000000e70600720c */ /* 0x000fe40004f26670 */
[----:B------:R-:W-:Y:S02]  /*e2f0*/  FMNMX.FTZ R8, R195, R8, !PT ;  /* 0x00000008c3087209 */ /* 0x000fe40007810000 */
[----:B------:R-:W-:Y:S02]  /*e300*/  ISETP.GE.AND P0, PT, R4, R236, PT ;  /* 0x000000ec0400720c */ /* 0x000fe40003f06270 */
[----:B------:R-:W-:Y:S02]  /*e310*/  FMNMX.FTZ R15, R176, R15, !PT ;  /* 0x0000000fb00f7209 */ /* 0x000fe40007810000 */
[----:B------:R-:W-:Y:S02]  /*e320*/  FSEL R175, R31, -INF , !P1 ;  /* 0xff8000001faf7808 */ /* 0x000fe40004800000 */
[----:B------:R-:W-:Y:S01]  /*e330*/  FMNMX.FTZ R8, R177, R8, !PT ;  /* 0x00000008b1087209 */ /* 0x000fe20007810000 */
[----:B------:R-:W-:Y:S01]  /*e340*/  LDSM.16.MT88.4 R28, [R217+0x10000] ;  /* 0x01000000d91c783b */ /* 0x000fe20000004200 */
[----:B------:R-:W-:Y:S02]  /*e350*/  ISETP.GE.OR P6, PT, R4, R231, !P0 ;  /* 0x000000e70400720c */ /* 0x000fe400047c6670 */
[----:B------:R-:W-:Y:S02]  /*e360*/  ISETP.GE.AND P0, PT, R3, R236, PT ;  /* 0x000000ec0300720c */ /* 0x000fe40003f06270 */
        /* <DEDUP_REMOVED lines=52> */
[--C-:B------:R-:W-:Y:S01]  /*e6b0*/  FFMA.FTZ R192, R192, c[0x0][0x23c], -R172.reuse ;  /* 0x00008f00c0c07a23 */ /* 0x100fe200000108ac */
[----:B------:R-:W1:Y:S01]  /*e6c0*/  MUFU.EX2 R0, R0 ;  /* 0x0000000000007308 */ /* 0x000e620000000800 */
[--C-:B------:R-:W-:Y:S02]  /*e6d0*/  FFMA.FTZ R193, R193, c[0x0][0x23c], -R172.reuse ;  /* 0x00008f00c1c17a23 */ /* 0x100fe400000108ac */
[--C-:B------:R-:W-:Y:S02]  /*e6e0*/  FFMA.FTZ R194, R194, c[0x0][0x23c], -R172.reuse ;  /* 0x00008f00c2c27a23 */ /* 0x100fe400000108ac */
[--C-:B------:R-:W-:Y:S02]  /*e6f0*/  FFMA.FTZ R252, R252, c[0x0][0x23c], -R179.reuse ;  /* 0x00008f00fcfc7a23 */ /* 0x100fe400000108b3 */
[--C-:B------:R-:W-:Y:S02]  /*e700*/  FFMA.FTZ R250, R250, c[0x0][0x23c], -R179.reuse ;  /* 0x00008f00fafa7a23 */ /* 0x100fe400000108b3 */
[--C-:B------:R-:W-:Y:S01]  /*e710*/  FFMA.FTZ R246, R246, c[0x0][0x23c], -R179.reuse ;  /* 0x00008f00f6f67a23 */ /* 0x100fe200000108b3 */
[----:B------:R-:W3:Y:S01]  /*e720*/  MUFU.EX2 R183, R183 ;  /* 0x000000b700b77308 */ /* 0x000ee20000000800 */
[--C-:B------:R-:W-:Y:S02]  /*e730*/  FFMA.FTZ R198, R198, c[0x0][0x23c], -R179.reuse ;  /* 0x00008f00c6c67a23 */ /* 0x100fe400000108b3 */
[--C-:B------:R-:W-:Y:S02]  /*e740*/  FFMA.FTZ R196, R196, c[0x0][0x23c], -R172.reuse ;  /* 0x00008f00c4c47a23 */ /* 0x100fe400000108ac */
[C---:B--2---:R-:W-:Y:S02]  /*e750*/  FMUL.FTZ R4, R2.reuse, R160 ;  /* 0x000000a002047220 */ /* 0x044fe40000410000 */
[C---:B------:R-:W-:Y:S02]  /*e760*/  FMUL.FTZ R5, R2.reuse, R161 ;  /* 0x000000a102057220 */ /* 0x040fe40000410000 */
[C---:B------:R-:W-:Y:S01]  /*e770*/  FMUL.FTZ R8, R2.reuse, R156 ;  /* 0x0000009c02087220 */ /* 0x040fe20000410000 */
[----:B------:R-:W-:Y:S01]  /*e780*/  MUFU.EX2 R182, R182 ;  /* 0x000000b600b67308 */ /* 0x000fe20000000800 */
[C---:B------:R-:W-:Y:S02]  /*e790*/  FMUL.FTZ R9, R2.reuse, R157 ;  /* 0x0000009d02097220 */ /* 0x040fe40000410000 */
[----:B------:R-:W-:Y:S02]  /*e7a0*/  FMUL.FTZ R16, R2, R148 ;  /* 0x0000009402107220 */ /* 0x000fe40000410000 */
[C---:B-1----:R-:W-:Y:S02]  /*e7b0*/  FMUL.FTZ R6, R0.reuse, R162 ;  /* 0x000000a200067220 */ /* 0x042fe40000410000 */
[C---:B------:R-:W-:Y:S02]  /*e7c0*/  FMUL.FTZ R7, R0.reuse, R163 ;  /* 0x000000a300077220 */ /* 0x040fe40000410000 */
[C---:B------:R-:W-:Y:S01]  /*e7d0*/  FMUL.FTZ R10, R0.reuse, R158 ;  /* 0x0000009e000a7220 */ /* 0x040fe20000410000 */
[----:B------:R-:W1:Y:S01]  /*e7e0*/  MUFU.EX2 R181, R181 ;  /* 0x000000b500b57308 */ /* 0x000e620000000800 */
[----:B------:R-:W-:Y:S02]  /*e7f0*/  FMUL.FTZ R11, R0, R159 ;  /* 0x0000009f000b7220 */ /* 0x000fe40000410000 */
[----:B------:R-:W-:Y:S01]  /*e800*/  FMUL.FTZ R17, R2, R149 ;  /* 0x0000009502117220 */ /* 0x000fe20000410000 */
[----:B---3--:R-:W-:Y:S01]  /*e810*/  F2FP.BF16.PACK_AB R170, R183, R184 ;  /* 0x000000b8b7aa723e */ /* 0x008fe200000010ff */
[C---:B------:R-:W-:Y:S01]  /*e820*/  FMUL.FTZ R18, R0.reuse, R150 ;  /* 0x0000009600127220 */ /* 0x040fe20000410000 */
[----:B------:R-:W-:Y:S01]  /*e830*/  LDSM.16.MT88.4 R156, [R218+0x12800] ;  /* 0x01280000da9c783b */ /* 0x000fe20000004200 */
[----:B------:R-:W-:Y:S02]  /*e840*/  FMUL.FTZ R19, R0, R151 ;  /* 0x0000009700137220 */ /* 0x000fe40000410000 */
[C---:B------:R-:W-:Y:S01]  /*e850*/  FMUL.FTZ R24, R2.reuse, R140 ;  /* 0x0000008c02187220 */ /* 0x040fe20000410000 */
[----:B------:R-:W-:Y:S01]  /*e860*/  MUFU.EX2 R180, R180 ;  /* 0x000000b400b47308 */ /* 0x000fe20000000800 */
[----:B------:R-:W-:Y:S02]  /*e870*/  FMUL.FTZ R25, R2, R141 ;  /* 0x0000008d02197220 */ /* 0x000fe40000410000 */
[C---:B------:R-:W-:Y:S01]  /*e880*/  FMUL.FTZ R26, R0.reuse, R142 ;  /* 0x0000008e001a7220 */ /* 0x040fe20000410000 */
[----:B------:R-:W-:Y:S01]  /*e890*/  LDSM.16.MT88.4 R148, [R217+0x10800] ;  /* 0x01080000d994783b */ /* 0x000fe20000004200 */
[----:B------:R-:W-:Y:S02]  /*e8a0*/  FMUL.FTZ R27, R0, R143 ;  /* 0x0000008f001b7220 */ /* 0x000fe40000410000 */
[C---:B------:R-:W-:Y:S02]  /*e8b0*/  FMUL.FTZ R32, R2.reuse, R132 ;  /* 0x0000008402207220 */ /* 0x040fe40000410000 */
[----:B------:R-:W-:Y:S01]  /*e8c0*/  FMUL.FTZ R33, R2, R133 ;  /* 0x0000008502217220 */ /* 0x000fe20000410000 */
[----:B------:R-:W2:Y:S01]  /*e8d0*/  MUFU.EX2 R167, R167 ;  /* 0x000000a700a77308 */ /* 0x000ea20000000800 */
[C---:B------:R-:W-:Y:S01]  /*e8e0*/  FMUL.FTZ R34, R0.reuse, R134 ;  /* 0x0000008600227220 */ /* 0x040fe20000410000 */
[----:B------:R-:W-:Y:S01]  /*e8f0*/  LDSM.16.MT88.4 R140, [R216+0x12000] ;  /* 0x01200000d88c783b */ /* 0x000fe20000004200 */
[----:B------:R-:W-:Y:S01]  /*e900*/  FMUL.FTZ R35, R0, R135 ;  /* 0x0000008700237220 */ /* 0x000fe20000410000 */
[----:B-1----:R-:W-:Y:S01]  /*e910*/  F2FP.BF16.PACK_AB R169, R181, R182 ;  /* 0x000000b6b5a9723e */ /* 0x002fe200000010ff */
[C---:B------:R-:W-:Y:S02]  /*e920*/  FMUL.FTZ R36, R2.reuse, R36 ;  /* 0x0000002402247220 */ /* 0x040fe40000410000 */
[----:B------:R-:W-:Y:S02]  /*e930*/  FMUL.FTZ R37, R2, R37 ;  /* 0x0000002502257220 */ /* 0x000fe40000410000 */
[C---:B------:R-:W-:Y:S01]  /*e940*/  FMUL.FTZ R38, R0.reuse, R38 ;  /* 0x0000002600267220 */ /* 0x040fe20000410000 */
[----:B------:R-:W-:Y:S01]  /*e950*/  LDSM.16.MT88.4 R132, [R217+0x12000] ;  /* 0x01200000d984783b */ /* 0x000fe20000004200 */
[----:B------:R-:W-:Y:S01]  /*e960*/  MUFU.EX2 R163, R178 ;  /* 0x000000b200a37308 */ /* 0x000fe20000000800 */
[----:B------:R-:W-:Y:S02]  /*e970*/  FMUL.FTZ R39, R0, R39 ;  /* 0x0000002700277220 */ /* 0x000fe40000410000 */
[C---:B------:R-:W-:Y:S02]  /*e980*/  FMUL.FTZ R40, R2.reuse, R40 ;  /* 0x0000002802287220 */ /* 0x040fe40000410000 */
[----:B------:R-:W-:Y:S02]  /*e990*/  FMUL.FTZ R41, R2, R41 ;  /* 0x0000002902297220 */ /* 0x000fe40000410000 */
[C---:B------:R-:W-:Y:S02]  /*e9a0*/  FMUL.FTZ R42, R0.reuse, R42 ;  /* 0x0000002a002a7220 */ /* 0x040fe40000410000 */
[----:B------:R-:W-:Y:S01]  /*e9b0*/  FMUL.FTZ R43, R0, R43 ;  /* 0x0000002b002b7220 */ /* 0x000fe20000410000 */
[----:B------:R-:W-:Y:S01]  /*e9c0*/  MUFU.EX2 R161, R176 ;  /* 0x000000b000a17308 */ /* 0x000fe20000000800 */
[C---:B------:R-:W-:Y:S01]  /*e9d0*/  FMUL.FTZ R44, R2.reuse, R44 ;  /* 0x0000002c022c7220 */ /* 0x040fe20000410000 */
[----:B--2---:R-:W-:Y:S01]  /*e9e0*/  F2FP.BF16.PACK_AB R171, R167, R180 ;  /* 0x000000b4a7ab723e */ /* 0x004fe200000010ff */
[----:B------:R-:W-:Y:S02]  /*e9f0*/  FMUL.FTZ R45, R2, R45 ;  /* 0x0000002d022d7220 */ /* 0x000fe40000410000 */
[C---:B------:R-:W-:Y:S02]  /*ea00*/  FMUL.FTZ R46, R0.reuse, R46 ;  /* 0x0000002e002e7220 */ /* 0x040fe40000410000 */
[----:B------:R-:W-:Y:S02]  /*ea10*/  FMUL.FTZ R47, R0, R47 ;  /* 0x0000002f002f7220 */ /* 0x000fe40000410000 */
[C---:B------:R-:W-:Y:S01]  /*ea20*/  HMMA.16816.F32.BF16 R4, R168.reuse, R12, R4 ;  /* 0x0000000ca804723c */ /* 0x040fe20000041804 */
[----:B------:R-:W-:Y:S04]  /*ea30*/  MUFU.EX2 R162, R177 ;  /* 0x000000b100a27308 */ /* 0x000fe80000000800 */
[C---:B------:R-:W-:Y:S02]  /*ea40*/  FMUL.FTZ R48, R2.reuse, R48 ;  /* 0x0000003002307220 */ /* 0x040fe40000410000 */
[C---:B------:R-:W-:Y:S01]  /*ea50*/  FMUL.FTZ R12, R2.reuse, R152 ;  /* 0x00000098020c7220 */ /* 0x040fe20000410000 */
[C---:B------:R-:W-:Y:S03]  /*ea60*/  HMMA.16816.F32.BF16 R8, R168.reuse, R14, R8 ;  /* 0x0000000ea808723c */ /* 0x040fe60000041808 */
[----:B------:R-:W-:Y:S01]  /*ea70*/  MUFU.EX2 R160, R175 ;  /* 0x000000af00a07308 */ /* 0x000fe20000000800 */
[C---:B------:R-:W-:Y:S02]  /*ea80*/  FMUL.FTZ R13, R2.reuse, R153 ;  /* 0x00000099020d7220 */ /* 0x040fe40000410000 */
[----:B------:R-:W-:Y:S02]  /*ea90*/  FMUL.FTZ R49, R2, R49 ;  /* 0x0000003102317220 */ /* 0x000fe40000410000 */
[C---:B------:R-:W-:Y:S04]  /*eaa0*/  FMUL.FTZ R14, R0.reuse, R154 ;  /* 0x0000009a000e7220 */ /* 0x040fe80000410000 */
[C---:B------:R-:W-:Y:S01]  /*eab0*/  FMUL.FTZ R15, R0.reuse, R155 ;  /* 0x0000009b000f7220 */ /* 0x040fe20000410000 */
[----:B------:R-:W-:Y:S01]  /*eac0*/  MUFU.EX2 R252, R252 ;  /* 0x000000fc00fc7308 */ /* 0x000fe20000000800 */
[----:B------:R-:W1:Y:S01]  /*ead0*/  LDSM.16.MT88.4 R152, [R216+0x10000] ;  /* 0x01000000d898783b */ /* 0x000e620000004200 */
[C---:B------:R-:W-:Y:S02]  /*eae0*/  FMUL.FTZ R50, R0.reuse, R50 ;  /* 0x0000003200327220 */ /* 0x040fe40000410000 */
[----:B------:R-:W-:Y:S02]  /*eaf0*/  FMUL.FTZ R51, R0, R51 ;  /* 0x0000003300337220 */ /* 0x000fe40000410000 */
[C---:B------:R-:W-:Y:S03]  /*eb00*/  HMMA.16816.F32.BF16 R12, R168.reuse, R20, R12 ;  /* 0x00000014a80c723c */ /* 0x040fe6000004180c */
[C---:B------:R-:W-:Y:S01]  /*eb10*/  FMUL.FTZ R52, R2.reuse, R52 ;  /* 0x0000003402347220 */ /* 0x040fe20000410000 */
[----:B------:R-:W-:Y:S01]  /*eb20*/  MUFU.EX2 R250, R250 ;  /* 0x000000fa00fa7308 */ /* 0x000fe20000000800 */
[C---:B------:R-:W-:Y:S02]  /*eb30*/  FMUL.FTZ R53, R2.reuse, R53 ;  /* 0x0000003502357220 */ /* 0x040fe40000410000 */
[C---:B------:R-:W-:Y:S01]  /*eb40*/  FMUL.FTZ R20, R2.reuse, R144 ;  /* 0x0000009002147220 */ /* 0x040fe20000410000 */
[C---:B------:R-:W-:Y:S04]  /*eb50*/  HMMA.16816.F32.BF16 R16, R168.reuse, R22, R16 ;  /* 0x00000016a810723c */ /* 0x040fe80000041810 */
[----:B------:R-:W-:Y:S02]  /*eb60*/  FMUL.FTZ R21, R2, R145 ;  /* 0x0000009102157220 */ /* 0x000fe40000410000 */
[C---:B------:R-:W-:Y:S01]  /*eb70*/  FMUL.FTZ R54, R0.reuse, R54 ;  /* 0x0000003600367220 */ /* 0x040fe20000410000 */
[----:B------:R-:W-:Y:S01]  /*eb80*/  MUFU.EX2 R246, R246 ;  /* 0x000000f600f67308 */ /* 0x000fe20000000800 */
[C---:B------:R-:W-:Y:S04]  /*eb90*/  FMUL.FTZ R22, R0.reuse, R146 ;  /* 0x0000009200167220 */ /* 0x040fe80000410000 */
[C---:B------:R-:W-:Y:S02]  /*eba0*/  FMUL.FTZ R23, R0.reuse, R147 ;  /* 0x0000009300177220 */ /* 0x040fe40000410000 */
[----:B------:R-:W2:Y:S01]  /*ebb0*/  LDSM.16.MT88.4 R144, [R220+0x12000] ;  /* 0x01200000dc90783b */ /* 0x000ea20000004200 */
[----:B------:R-:W-:Y:S02]  /*ebc0*/  FMUL.FTZ R55, R0, R55 ;  /* 0x0000003700377220 */ /* 0x000fe40000410000 */
[C---:B------:R-:W-:Y:S01]  /*ebd0*/  FMUL.FTZ R56, R2.reuse, R56 ;  /* 0x0000003802387220 */ /* 0x040fe20000410000 */
[----:B------:R-:W-:Y:S01]  /*ebe0*/  MUFU.EX2 R198, R198 ;  /* 0x000000c600c67308 */ /* 0x000fe20000000800 */
[C---:B------:R-:W-:Y:S03]  /*ebf0*/  HMMA.16816.F32.BF16 R20, R168.reuse, R28, R20 ;  /* 0x0000001ca814723c */ /* 0x040fe60000041814 */
[----:B------:R-:W-:Y:S02]  /*ec00*/  FMUL.FTZ R57, R2, R57 ;  /* 0x0000003902397220 */ /* 0x000fe40000410000 */
[----:B------:R-:W-:Y:S02]  /*ec10*/  FMUL.FTZ R58, R0, R58 ;  /* 0x0000003a003a7220 */ /* 0x000fe40000410000 */
[C---:B------:R-:W-:Y:S01]  /*ec20*/  FMUL.FTZ R28, R2.reuse, R136 ;  /* 0x00000088021c7220 */ /* 0x040fe20000410000 */
[C---:B------:R-:W-:Y:S01]  /*ec30*/  HMMA.16816.F32.BF16 R24, R168.reuse, R30, R24 ;  /* 0x0000001ea818723c */ /* 0x040fe20000041818 */
[----:B------:R-:W-:Y:S03]  /*ec40*/  MUFU.EX2 R196, R196 ;  /* 0x000000c400c47308 */ /* 0x000fe60000000800 */
[----:B------:R-:W-:Y:S02]  /*ec50*/  FMUL.FTZ R29, R2, R137 ;  /* 0x00000089021d7220 */ /* 0x000fe40000410000 */
[C---:B------:R-:W-:Y:S02]  /*ec60*/  FMUL.FTZ R59, R0.reuse, R59 ;  /* 0x0000003b003b7220 */ /* 0x040fe40000410000 */
[C---:B------:R-:W-:Y:S03]  /*ec70*/  FMUL.FTZ R30, R0.reuse, R138 ;  /* 0x0000008a001e7220 */ /* 0x040fe60000410000 */
[----:B------:R-:W-:Y:S01]  /*ec80*/  MUFU.EX2 R187, R187 ;  /* 0x000000bb00bb7308 */ /* 0x000fe20000000800 */
[----:B------:R-:W-:Y:S02]  /*ec90*/  FMUL.FTZ R31, R0, R139 ;  /* 0x0000008b001f7220 */ /* 0x000fe40000410000 */
[----:B------:R-:W3:Y:S01]  /*eca0*/  LDSM.16.MT88.4 R136, [R218+0x12000] ;  /* 0x01200000da88783b */ /* 0x000ee20000004200 */
[C---:B------:R-:W-:Y:S02]  /*ecb0*/  FMUL.FTZ R60, R2.reuse, R60 ;  /* 0x0000003c023c7220 */ /* 0x040fe40000410000 */
[----:B------:R-:W-:Y:S02]  /*ecc0*/  FMUL.FTZ R61, R2, R61 ;  /* 0x0000003d023d7220 */ /* 0x000fe40000410000 */
[C---:B-1----:R-:W-:Y:S02]  /*ecd0*/  HMMA.16816.F32.BF16 R28, R168.reuse, R152, R28 ;  /* 0x00000098a81c723c */ /* 0x042fe4000004181c */
[----:B------:R-:W1:Y:S01]  /*ece0*/  MUFU.EX2 R188, R188 ;  /* 0x000000bc00bc7308 */ /* 0x000e620000000800 */
[C---:B------:R-:W-:Y:S02]  /*ecf0*/  FMUL.FTZ R62, R0.reuse, R62 ;  /* 0x0000003e003e7220 */ /* 0x040fe40000410000 */
[----:B------:R-:W-:Y:S02]  /*ed00*/  FMUL.FTZ R63, R0, R63 ;  /* 0x0000003f003f7220 */ /* 0x000fe40000410000 */
[C---:B------:R-:W-:Y:S01]  /*ed10*/  FMUL.FTZ R64, R2.reuse, R64 ;  /* 0x0000004002407220 */ /* 0x040fe20000410000 */
[C---:B------:R-:W-:Y:S01]  /*ed20*/  HMMA.16816.F32.BF16 R32, R168.reuse, R154, R32 ;  /* 0x0000009aa820723c */ /* 0x040fe20000041820 */
[----:B------:R-:W-:Y:S03]  /*ed30*/  LDSM.16.MT88.4 R152, [R220+0x12800] ;  /* 0x01280000dc98783b */ /* 0x000fe60000004200 */
[----:B------:R-:W-:Y:S01]  /*ed40*/  FMUL.FTZ R65, R2, R65 ;  /* 0x0000004102417220 */ /* 0x000fe20000410000 */
[----:B------:R-:W-:Y:S01]  /*ed50*/  MUFU.EX2 R189, R189 ;  /* 0x000000bd00bd7308 */ /* 0x000fe20000000800 */
[C---:B------:R-:W-:Y:S02]  /*ed60*/  FMUL.FTZ R66, R0.reuse, R66 ;  /* 0x0000004200427220 */ /* 0x040fe40000410000 */
[C---:B--2---:R-:W-:Y:S04]  /*ed70*/  HMMA.16816.F32.BF16 R36, R168.reuse, R144, R36 ;  /* 0x00000090a824723c */ /* 0x044fe80000041824 */
[----:B------:R-:W-:Y:S02]  /*ed80*/  FMUL.FTZ R67, R0, R67 ;  /* 0x0000004300437220 */ /* 0x000fe40000410000 */
[C---:B------:R-:W-:Y:S01]  /*ed90*/  FMUL.FTZ R68, R2.reuse, R68 ;  /* 0x0000004402447220 */ /* 0x040fe20000410000 */
[----:B------:R-:W-:Y:S01]  /*eda0*/  MUFU.EX2 R190, R190 ;  /* 0x000000be00be7308 */ /* 0x000fe20000000800 */
[C---:B------:R-:W-:Y:S01]  /*edb0*/  HMMA.16816.F32.BF16 R40, R168.reuse, R146, R40 ;  /* 0x00000092a828723c */ /* 0x040fe20000041828 */
[----:B------:R-:W-:Y:S03]  /*edc0*/  LDSM.16.MT88.4 R144, [R218+0x10800] ;  /* 0x01080000da90783b */ /* 0x000fe60000004200 */
[----:B------:R-:W-:Y:S02]  /*edd0*/  FMUL.FTZ R69, R2, R69 ;  /* 0x0000004502457220 */ /* 0x000fe40000410000 */
[C---:B------:R-:W-:Y:S02]  /*ede0*/  FMUL.FTZ R70, R0.reuse, R70 ;  /* 0x0000004600467220 */ /* 0x040fe40000410000 */
[----:B------:R-:W-:Y:S01]  /*edf0*/  FMUL.FTZ R71, R0, R71 ;  /* 0x0000004700477220 */ /* 0x000fe20000410000 */
[----:B------:R-:W-:Y:S01]  /*ee00*/  MUFU.EX2 R191, R191 ;  /* 0x000000bf00bf7308 */ /* 0x000fe20000000800 */
[C---:B---3--:R-:W-:Y:S03]  /*ee10*/  HMMA.16816.F32.BF16 R44, R168.reuse, R136, R44 ;  /* 0x00000088a82c723c */ /* 0x048fe6000004182c */
[C---:B------:R-:W-:Y:S02]  /*ee20*/  FMUL.FTZ R72, R2.reuse, R72 ;  /* 0x0000004802487220 */ /* 0x040fe40000410000 */
[----:B------:R-:W-:Y:S02]  /*ee30*/  FMUL.FTZ R73, R2, R73 ;  /* 0x0000004902497220 */ /* 0x000fe40000410000 */
[C---:B------:R-:W-:Y:S01]  /*ee40*/  FMUL.FTZ R74, R0.reuse, R74 ;  /* 0x0000004a004a7220 */ /* 0x040fe20000410000 */
[C---:B------:R-:W-:Y:S01]  /*ee50*/  HMMA.16816.F32.BF16 R48, R168.reuse, R138, R48 ;  /* 0x0000008aa830723c */ /* 0x040fe20000041830 */
[----:B------:R-:W2:Y:S01]  /*ee60*/  LDSM.16.MT88.4 R136, [R220+0x14000] ;  /* 0x01400000dc88783b */ /* 0x000ea20000004200 */
[----:B------:R-:W3:Y:S02]  /*ee70*/  MUFU.EX2 R192, R192 ;  /* 0x000000c000c07308 */ /* 0x000ee40000000800 */
[----:B------:R-:W-:Y:S02]  /*ee80*/  FMUL.FTZ R75, R0, R75 ;  /* 0x0000004b004b7220 */ /* 0x000fe40000410000 */
[C---:B------:R-:W-:Y:S02]  /*ee90*/  FMUL.FTZ R76, R2.reuse, R76 ;  /* 0x0000004c024c7220 */ /* 0x040fe40000410000 */
[C---:B------:R-:W-:Y:S04]  /*eea0*/  HMMA.16816.F32.BF16 R52, R168.reuse, R132, R52 ;  /* 0x00000084a834723c */ /* 0x040fe80000041834 */
[----:B------:R-:W-:Y:S01]  /*eeb0*/  FMUL.FTZ R77, R2, R77 ;  /* 0x0000004d024d7220 */ /* 0x000fe20000410000 */
[----:B------:R-:W-:Y:S01]  /*eec0*/  MUFU.EX2 R193, R193 ;  /* 0x000000c100c17308 */ /* 0x000fe20000000800 */
[C---:B------:R-:W-:Y:S02]  /*eed0*/  FMUL.FTZ R78, R0.reuse, R78 ;  /* 0x0000004e004e7220 */ /* 0x040fe40000410000 */
[C---:B------:R-:W-:Y:S01]  /*eee0*/  HMMA.16816.F32.BF16 R56, R168.reuse, R134, R56 ;  /* 0x00000086a838723c */ /* 0x040fe20000041838 */
[----:B------:R-:W4:Y:S03]  /*eef0*/  LDSM.16.MT88.4 R132, [R218+0x14000] ;  /* 0x01400000da84783b */ /* 0x000f260000004200 */
[----:B------:R-:W-:Y:S02]  /*ef00*/  FMUL.FTZ R79, R0, R79 ;  /* 0x0000004f004f7220 */ /* 0x000fe40000410000 */
[C---:B------:R-:W-:Y:S01]  /*ef10*/  FMUL.FTZ R80, R2.reuse, R80 ;  /* 0x0000005002507220 */ /* 0x040fe20000410000 */
[----:B------:R-:W5:Y:S01]  /*ef20*/  MUFU.EX2 R194, R194 ;  /* 0x000000c200c27308 */ /* 0x000f620000000800 */
[C---:B------:R-:W-:Y:S04]  /*ef30*/  HMMA.16816.F32.BF16 R60, R168.reuse, R140, R60 ;  /* 0x0000008ca83c723c */ /* 0x040fe8000004183c */
[----:B------:R-:W-:Y:S02]  /*ef40*/  FMUL.FTZ R81, R2, R81 ;  /* 0x0000005102517220 */ /* 0x000fe40000410000 */
[C---:B------:R-:W-:Y:S02]  /*ef50*/  FMUL.FTZ R82, R0.reuse, R82 ;  /* 0x0000005200527220 */ /* 0x040fe40000410000 */
[C---:B------:R-:W-:Y:S01]  /*ef60*/  HMMA.16816.F32.BF16 R64, R168.reuse, R142, R64 ;  /* 0x0000008ea840723c */ /* 0x040fe20000041840 */
[----:B------:R-:W1:Y:S03]  /*ef70*/  LDSM.16.MT88.4 R140, [R217+0x14000] ;  /* 0x01400000d98c783b */ /* 0x000e660000004200 */
        /* <DEDUP_REMOVED lines=11> */
[C---:B----4-:R-:W-:Y:S04]  /*f030*/  HMMA.16816.F32.BF16 R76, R168.reuse, R132, R76 ;  /* 0x00000084a84c723c */ /* 0x050fe8000004184c */
[----:B------:R-:W-:Y:S02]  /*f040*/  FMUL.FTZ R91, R0, R91 ;  /* 0x0000005b005b7220 */ /* 0x000fe40000410000 */
[C---:B------:R-:W-:Y:S02]  /*f050*/  FMUL.FTZ R92, R2.reuse, R92 ;  /* 0x0000005c025c7220 */ /* 0x040fe40000410000 */
[C---:B------:R-:W-:Y:S01]  /*f060*/  HMMA.16816.F32.BF16 R80, R168.reuse, R134, R80 ;  /* 0x00000086a850723c */ /* 0x040fe20000041850 */
[----:B------:R-:W4:Y:S03]  /*f070*/  LDSM.16.MT88.4 R132, [R220+0x16000] ;  /* 0x01600000dc84783b */ /* 0x000f260000004200 */
        /* <DEDUP_REMOVED lines=44> */
[--C-:B------:R-:W-:Y:S02]  /*f340*/  FFMA.FTZ R197, R197, c[0x0][0x23c], -R172.reuse ;  /* 0x00008f00c5c57a23 */ /* 0x100fe400000108ac */
[--C-:B------:R-:W-:Y:S03]  /*f350*/  FFMA.FTZ R199, R199, c[0x0][0x23c], -R172.reuse ;  /* 0x00008f00c7c77a23 */ /* 0x100fe600000108ac */
[C---:B------:R-:W-:Y:S01]  /*f360*/  HMMA.16816.F32.BF16 R120, R168.reuse, R138, R120 ;  /* 0x0000008aa878723c */ /* 0x040fe20000041878 */
[----:B------:R-:W2:Y:S01]  /*f370*/  LDSM.16.MT88.4 R136, [R216+0x10800] ;  /* 0x01080000d888783b */ /* 0x000ea20000004200 */
[----:B------:R-:W1:Y:S01]  /*f380*/  MUFU.EX2 R197, R197 ;  /* 0x000000c500c57308 */ /* 0x000e620000000800 */
[C---:B------:R-:W-:Y:S02]  /*f390*/  FMUL.FTZ R124, R2.reuse, R124 ;  /* 0x0000007c027c7220 */ /* 0x040fe40000410000 */
[----:B------:R-:W-:Y:S02]  /*f3a0*/  FMUL.FTZ R125, R2, R125 ;  /* 0x0000007d027d7220 */ /* 0x000fe40000410000 */
[C---:B------:R-:W-:Y:S02]  /*f3b0*/  FMUL.FTZ R126, R0.reuse, R126 ;  /* 0x0000007e007e7220 */ /* 0x040fe40000410000 */
[----:B------:R-:W-:Y:S03]  /*f3c0*/  FMUL.FTZ R127, R0, R127 ;  /* 0x0000007f007f7220 */ /* 0x000fe60000410000 */
[--C-:B------:R-:W-:Y:S01]  /*f3d0*/  FFMA.FTZ R195, R195, c[0x0][0x23c], -R172.reuse ;  /* 0x00008f00c3c37a23 */ /* 0x100fe200000108ac */
[----:B------:R-:W-:Y:S01]  /*f3e0*/  MUFU.EX2 R199, R199 ;  /* 0x000000c700c77308 */ /* 0x000fe20000000800 */
[----:B------:R-:W-:Y:S02]  /*f3f0*/  FFMA.FTZ R172, R165, c[0x0][0x23c], -R172 ;  /* 0x00008f00a5ac7a23 */ /* 0x000fe400000108ac */
[C---:B----4-:R-:W-:Y:S03]  /*f400*/  HMMA.16816.F32.BF16 R124, R168.reuse, R132, R124 ;  /* 0x00000084a87c723c */ /* 0x050fe6000004187c */
[C---:B------:R-:W-:Y:S02]  /*f410*/  FMUL.FTZ R128, R2.reuse, R128 ;  /* 0x0000008002807220 */ /* 0x040fe40000410000 */
[----:B------:R-:W-:Y:S02]  /*f420*/  FMUL.FTZ R129, R2, R129 ;  /* 0x0000008102817220 */ /* 0x000fe40000410000 */
[----:B------:R-:W-:Y:S01]  /*f430*/  FMUL.FTZ R130, R0, R130 ;  /* 0x0000008200827220 */ /* 0x000fe20000410000 */
[----:B------:R-:W-:Y:S01]  /*f440*/  F2FP.BF16.PACK_AB R132, R188, R187 ;  /* 0x000000bbbc84723e */ /* 0x000fe200000010ff */
[----:B------:R-:W-:Y:S01]  /*f450*/  FMUL.FTZ R131, R0, R131 ;  /* 0x0000008300837220 */ /* 0x000fe20000410000 */
[----:B------:R-:W-:Y:S02]  /*f460*/  MUFU.EX2 R165, R172 ;  /* 0x000000ac00a57308 */ /* 0x000fe40000000800 */
[----:B---3--:R-:W-:Y:S01]  /*f470*/  F2FP.BF16.PACK_AB R133, R192, R191 ;  /* 0x000000bfc085723e */ /* 0x008fe200000010ff */
[--C-:B------:R-:W-:Y:S02]  /*f480*/  FFMA.FTZ R186, R186, c[0x0][0x23c], -R179.reuse ;  /* 0x00008f00baba7a23 */ /* 0x100fe400000108b3 */
[----:B------:R-:W-:Y:S01]  /*f490*/  FFMA.FTZ R179, R174, c[0x0][0x23c], -R179 ;  /* 0x00008f00aeb37a23 */ /* 0x000fe200000108b3 */
[----:B------:R-:W-:Y:S03]  /*f4a0*/  HMMA.16816.F32.BF16 R128, R168, R134, R128 ;  /* 0x00000086a880723c */ /* 0x000fe60000041880 */
[----:B------:R-:W-:Y:S01]  /*f4b0*/  FFMA.FTZ R185, R2, R251, R185 ;  /* 0x000000fb02b97223 */ /* 0x000fe200000100b9 */
[----:B------:R3:W-:Y:S01]  /*f4c0*/  MUFU.EX2 R170, R179 ;  /* 0x000000b300aa7308 */ /* 0x0007e20000000800 */
[----:B------:R-:W-:Y:S01]  /*f4d0*/  MOV R2, R164 ;  /* 0x000000a400027202 */ /* 0x000fe20000000f00 */
[----:B------:R-:W-:Y:S01]  /*f4e0*/  FFMA.FTZ R182, R0, R247, R182 ;  /* 0x000000f700b67223 */ /* 0x000fe200000100b6 */
[----:B------:R-:W-:Y:S01]  /*f4f0*/  F2FP.BF16.PACK_AB R134, R190, R189 ;  /* 0x000000bdbe86723e */ /* 0x000fe200000010ff */
[----:B------:R-:W-:Y:S01]  /*f500*/  FADD.FTZ R185, R166, R185 ;  /* 0x000000b9a6b97221 */ /* 0x000fe20000010000 */
[----:B-----5:R-:W-:Y:S03]  /*f510*/  F2FP.BF16.PACK_AB R135, R194, R193 ;  /* 0x000000c1c287723e */ /* 0x020fe600000010ff */
[----:B------:R-:W-:Y:S02]  /*f520*/  FADD.FTZ R181, R181, R182 ;  /* 0x000000b6b5b57221 */ /* 0x000fe40000010000 */
[----:B------:R4:W-:Y:S01]  /*f530*/  MUFU.EX2 R171, R173 ;  /* 0x000000ad00ab7308 */ /* 0x0009e20000000800 */
[----:B------:R-:W-:Y:S01]  /*f540*/  FADD.FTZ R184, R184, R185 ;  /* 0x000000b9b8b87221 */ /* 0x000fe20000010000 */
[C---:B-1----:R-:W-:Y:S05]  /*f550*/  HMMA.16816.F32.BF16 R4, R132.reuse, R140, R4 ;  /* 0x0000008c8404723c */ /* 0x042fea0000041804 */
[----:B------:R-:W-:Y:S02]  /*f560*/  FADD.FTZ R0, R180, R181 ;  /* 0x000000b5b4007221 */ /* 0x000fe40000010000 */
[----:B------:R-:W-:Y:S01]  /*f570*/  FADD.FTZ R184, R183, R184 ;  /* 0x000000b8b7b87221 */ /* 0x000fe20000010000 */
[C---:B------:R-:W-:Y:S01]  /*f580*/  HMMA.16816.F32.BF16 R8, R132.reuse, R142, R8 ;  /* 0x0000008e8408723c */ /* 0x040fe20000041808 */
[----:B------:R-:W1:Y:S01]  /*f590*/  LDSM.16.MT88.4 R140, [R217+0x12800] ;  /* 0x01280000d98c783b */ /* 0x000e620000004200 */
[----:B------:R-:W5:Y:S02]  /*f5a0*/  MUFU.EX2 R195, R195 ;  /* 0x000000c300c37308 */ /* 0x000f640000000800 */
[----:B------:R-:W-:Y:S02]  /*f5b0*/  FADD.FTZ R0, R167, R0 ;  /* 0x00000000a7007221 */ /* 0x000fe40000010000 */
[----:B------:R-:W-:Y:S02]  /*f5c0*/  FADD.FTZ R187, R187, R184 ;  /* 0x000000b8bbbb7221 */ /* 0x000fe40000010000 */
[C---:B------:R-:W-:Y:S01]  /*f5d0*/  HMMA.16816.F32.BF16 R12, R132.reuse, R144, R12 ;  /* 0x00000090840c723c */ /* 0x040fe2000004180c */
[----:B---3--:R-:W-:Y:S03]  /*f5e0*/  LDSM.16.MT88.4 R176, [R218+0x13800] ;  /* 0x01380000dab0783b */ /* 0x008fe60000004200 */
[----:B------:R-:W3:Y:S01]  /*f5f0*/  MUFU.EX2 R186, R186 ;  /* 0x000000ba00ba7308 */ /* 0x000ee20000000800 */
[----:B------:R-:W-:Y:S02]  /*f600*/  FADD.FTZ R191, R191, R0 ;  /* 0x00000000bfbf7221 */ /* 0x000fe40000010000 */
[----:B------:R-:W-:Y:S01]  /*f610*/  FADD.FTZ R188, R188, R187 ;  /* 0x000000bbbcbc7221 */ /* 0x000fe20000010000 */
[C---:B------:R-:W-:Y:S01]  /*f620*/  HMMA.16816.F32.BF16 R16, R132.reuse, R146, R16 ;  /* 0x000000928410723c */ /* 0x040fe20000041810 */
[----:B------:R-:W-:Y:S03]  /*f630*/  LDSM.16.MT88.4 R144, [R220+0x14800] ;  /* 0x01480000dc90783b */ /* 0x000fe60000004200 */
[----:B------:R-:W-:Y:S02]  /*f640*/  FADD.FTZ R192, R192, R191 ;  /* 0x000000bfc0c07221 */ /* 0x000fe40000010000 */
[----:B------:R-:W-:Y:S02]  /*f650*/  FADD.FTZ R189, R189, R188 ;  /* 0x000000bcbdbd7221 */ /* 0x000fe40000010000 */
[C---:B------:R-:W-:Y:S01]  /*f660*/  HMMA.16816.F32.BF16 R20, R132.reuse, R148, R20 ;  /* 0x000000948414723c */ /* 0x040fe20000041814 */
[----:B----4-:R-:W-:Y:S07]  /*f670*/  LDSM.16.MT88.4 R172, [R220+0x13800] ;  /* 0x01380000dcac783b */ /* 0x010fee0000004200 */
[C---:B------:R-:W-:Y:S01]  /*f680*/  HMMA.16816.F32.BF16 R24, R132.reuse, R150, R24 ;  /* 0x000000968418723c */ /* 0x040fe20000041818 */
[----:B------:R-:W-:Y:S07]  /*f690*/  LDSM.16.MT88.4 R148, [R218+0x14800] ;  /* 0x01480000da94783b */ /* 0x000fee0000004200 */
[C---:B--2---:R-:W-:Y:S08]  /*f6a0*/  HMMA.16816.F32.BF16 R28, R132.reuse, R136, R28 ;  /* 0x00000088841c723c */ /* 0x044ff0000004181c */
[C---:B------:R-:W-:Y:S01]  /*f6b0*/  HMMA.16816.F32.BF16 R32, R132.reuse, R138, R32 ;  /* 0x0000008a8420723c */ /* 0x040fe20000041820 */
[----:B------:R-:W2:Y:S07]  /*f6c0*/  LDSM.16.MT88.4 R136, [R216+0x12800] ;  /* 0x01280000d888783b */ /* 0x000eae0000004200 */
[C---:B------:R-:W-:Y:S08]  /*f6d0*/  HMMA.16816.F32.BF16 R36, R132.reuse, R152, R36 ;  /* 0x000000988424723c */ /* 0x040ff00000041824 */
[C---:B------:R-:W-:Y:S01]  /*f6e0*/  HMMA.16816.F32.BF16 R40, R132.reuse, R154, R40 ;  /* 0x0000009a8428723c */ /* 0x040fe20000041828 */
[----:B------:R-:W4:Y:S07]  /*f6f0*/  LDSM.16.MT88.4 R152, [R217+0x14800] ;  /* 0x01480000d998783b */ /* 0x000f2e0000004200 */
        /* <DEDUP_REMOVED lines=11> */
[----:B------:R-:W2:Y:S07]  /*f7b0*/  LDSM.16.MT88.4 R144, [R218+0x16800] ;  /* 0x01680000da90783b */ /* 0x000eae0000004200 */
[C---:B------:R-:W-:Y:S08]  /*f7c0*/  HMMA.16816.F32.BF16 R76, R132.reuse, R148, R76 ;  /* 0x00000094844c723c */ /* 0x040ff0000004184c */
        /* <DEDUP_REMOVED lines=13> */
[----:B------:R-:W4:Y:S07]  /*f8a0*/  LDSM.16.MT88.4 R144, [R218+0x11000] ;  /* 0x01100000da90783b */ /* 0x000f2e0000004200 */
[C---:B---3--:R-:W-:Y:S08]  /*f8b0*/  HMMA.16816.F32.BF16 R116, R132.reuse, R148, R116 ;  /* 0x000000948474723c */ /* 0x048ff00000041874 */
[C---:B------:R-:W-:Y:S01]  /*f8c0*/  HMMA.16816.F32.BF16 R120, R132.reuse, R150, R120 ;  /* 0x000000968478723c */ /* 0x040fe20000041878 */
[----:B------:R-:W3:Y:S07]  /*f8d0*/  LDSM.16.MT88.4 R148, [R216+0x11000] ;  /* 0x01100000d894783b */ /* 0x000eee0000004200 */
[C---:B-1----:R-:W-:Y:S08]  /*f8e0*/  HMMA.16816.F32.BF16 R124, R132.reuse, R140, R124 ;  /* 0x0000008c847c723c */ /* 0x042ff0000004187c */
[----:B------:R-:W-:Y:S01]  /*f8f0*/  HMMA.16816.F32.BF16 R128, R132, R142, R128 ;  /* 0x0000008e8480723c */ /* 0x000fe20000041880 */
[----:B------:R-:W1:Y:S06]  /*f900*/  LDSM.16.MT88.4 R140, [R218+0x13000] ;  /* 0x01300000da8c783b */ /* 0x000e6c0000004200 */
[----:B------:R-:W-:Y:S02]  /*f910*/  F2FP.BF16.PACK_AB R132, R250, R252 ;  /* 0x000000fcfa84723e */ /* 0x000fe400000010ff */
[----:B------:R-:W-:Y:S03]  /*f920*/  F2FP.BF16.PACK_AB R134, R198, R246 ;  /* 0x000000f6c686723e */ /* 0x000fe600000010ff */
[----:B------:R-:W-:Y:S02]  /*f930*/  F2FP.BF16.PACK_AB R133, R197, R196 ;  /* 0x000000c4c585723e */ /* 0x000fe400000010ff */
[----:B-----5:R-:W-:Y:S07]  /*f940*/  F2FP.BF16.PACK_AB R135, R195, R199 ;  /* 0x000000c7c387723e */ /* 0x020fee00000010ff */
[C---:B--2---:R-:W-:Y:S08]  /*f950*/  HMMA.16816.F32.BF16 R4, R132.reuse, R136, R4 ;  /* 0x000000888404723c */ /* 0x044ff00000041804 */
[C---:B------:R-:W-:Y:S01]  /*f960*/  HMMA.16816.F32.BF16 R8, R132.reuse, R138, R8 ;  /* 0x0000008a8408723c */ /* 0x040fe20000041808 */
[----:B------:R-:W2:Y:S07]  /*f970*/  LDSM.16.MT88.4 R136, [R217+0x13000] ;  /* 0x01300000d988783b */ /* 0x000eae0000004200 */
[C---:B----4-:R-:W-:Y:S08]  /*f980*/  HMMA.16816.F32.BF16 R12, R132.reuse, R144, R12 ;  /* 0x00000090840c723c */ /* 0x050ff0000004180c */
[C---:B------:R-:W-:Y:S01]  /*f990*/  HMMA.16816.F32.BF16 R16, R132.reuse, R146, R16 ;  /* 0x000000928410723c */ /* 0x040fe20000041810 */
[----:B------:R-:W4:Y:S07]  /*f9a0*/  LDSM.16.MT88.4 R144, [R216+0x13000] ;  /* 0x01300000d890783b */ /* 0x000f2e0000004200 */
[C---:B------:R-:W-:Y:S08]  /*f9b0*/  HMMA.16816.F32.BF16 R20, R132.reuse, R152, R20 ;  /* 0x000000988414723c */ /* 0x040ff00000041814 */
[C---:B------:R-:W-:Y:S01]  /*f9c0*/  HMMA.16816.F32.BF16 R24, R132.reuse, R154, R24 ;  /* 0x0000009a8418723c */ /* 0x040fe20000041818 */
[----:B------:R-:W-:Y:S07]  /*f9d0*/  LDSM.16.MT88.4 R152, [R218+0x15000] ;  /* 0x01500000da98783b */ /* 0x000fee0000004200 */
[C---:B---3--:R-:W-:Y:S08]  /*f9e0*/  HMMA.16816.F32.BF16 R28, R132.reuse, R148, R28 ;  /* 0x00000094841c723c */ /* 0x048ff0000004181c */
[C---:B------:R-:W-:Y:S01]  /*f9f0*/  HMMA.16816.F32.BF16 R32, R132.reuse, R150, R32 ;  /* 0x000000968420723c */ /* 0x040fe20000041820 */
[----:B------:R-:W3:Y:S07]  /*fa00*/  LDSM.16.MT88.4 R148, [R220+0x15000] ;  /* 0x01500000dc94783b */ /* 0x000eee0000004200 */
[C---:B------:R-:W-:Y:S08]  /*fa10*/  HMMA.16816.F32.BF16 R36, R132.reuse, R156, R36 ;  /* 0x0000009c8424723c */ /* 0x040ff00000041824 */
[C---:B------:R-:W-:Y:S01]  /*fa20*/  HMMA.16816.F32.BF16 R40, R132.reuse, R158, R40 ;  /* 0x0000009e8428723c */ /* 0x040fe20000041828 */
[----:B------:R-:W5:Y:S07]  /*fa30*/  LDSM.16.MT88.4 R156, [R217+0x15000] ;  /* 0x01500000d99c783b */ /* 0x000f6e0000004200 */
[C---:B-1----:R-:W-:Y:S08]  /*fa40*/  HMMA.16816.F32.BF16 R44, R132.reuse, R140, R44 ;  /* 0x0000008c842c723c */ /* 0x042ff0000004182c */
[C---:B------:R-:W-:Y:S01]  /*fa50*/  HMMA.16816.F32.BF16 R48, R132.reuse, R142, R48 ;  /* 0x0000008e8430723c */ /* 0x040fe20000041830 */
[----:B------:R-:W-:Y:S07]  /*fa60*/  LDSM.16.MT88.4 R140, [R220+0x17000] ;  /* 0x01700000dc8c783b */ /* 0x000fee0000004200 */
[C---:B--2---:R-:W-:Y:S08]  /*fa70*/  HMMA.16816.F32.BF16 R52, R132.reuse, R136, R52 ;  /* 0x000000888434723c */ /* 0x044ff00000041834 */
[C---:B------:R-:W-:Y:S01]  /*fa80*/  HMMA.16816.F32.BF16 R56, R132.reuse, R138, R56 ;  /* 0x0000008a8438723c */ /* 0x040fe20000041838 */
[----:B------:R-:W1:Y:S07]  /*fa90*/  LDSM.16.MT88.4 R136, [R216+0x15000] ;  /* 0x01500000d888783b */ /* 0x000e6e0000004200 */
[C---:B----4-:R-:W-:Y:S08]  /*faa0*/  HMMA.16816.F32.BF16 R60, R132.reuse, R144, R60 ;  /* 0x00000090843c723c */ /* 0x050ff0000004183c */
        /* <DEDUP_REMOVED lines=15> */
[C---:B------:R-:W-:Y:S01]  /*fba0*/  HMMA.16816.F32.BF16 R104, R132.reuse, R142, R104 ;  /* 0x0000008e8468723c */ /* 0x040fe20000041868 */
[----:B------:R-:W1:Y:S07]  /*fbb0*/  LDSM.16.MT88.4 R140, [R217+0x11800] ;  /* 0x01180000d98c783b */ /* 0x000e6e0000004200 */
[C---:B--2---:R-:W-:Y:S07]  /*fbc0*/  HMMA.16816.F32.BF16 R108, R132.reuse, R144, R108 ;  /* 0x00000090846c723c */ /* 0x044fee000004186c */
[----:B------:R-:W-:Y:S01]  /*fbd0*/  MOV R144, R170 ;  /* 0x000000aa00907202 */ /* 0x000fe20000000f00 */
[C---:B------:R-:W-:Y:S04]  /*fbe0*/  HMMA.16816.F32.BF16 R112, R132.reuse, R146, R112 ;  /* 0x000000928470723c */ /* 0x040fe80000041870 */
[----:B------:R-:W-:Y:S03]  /*fbf0*/  MOV R145, R171 ;  /* 0x000000ab00917202 */ /* 0x000fe60000000f00 */
[----:B------:R-:W-:Y:S01]  /*fc00*/  MOV R146, R163 ;  /* 0x000000a300927202 */ /* 0x000fe20000000f00 */
[C---:B---3--:R-:W-:Y:S04]  /*fc10*/  HMMA.16816.F32.BF16 R116, R132.reuse, R148, R116 ;  /* 0x000000948474723c */ /* 0x048fe80000041874 */
[----:B------:R-:W-:Y:S02]  /*fc20*/  MOV R147, R162 ;  /* 0x000000a200937202 */ /* 0x000fe40000000f00 */
[----:B------:R-:W-:Y:S02]  /*fc30*/  F2FP.BF16.PACK_AB R168, R146, R186 ;  /* 0x000000ba92a8723e */ /* 0x000fe400000010ff */
[C---:B------:R-:W-:Y:S04]  /*fc40*/  HMMA.16816.F32.BF16 R120, R132.reuse, R150, R120 ;  /* 0x000000968478723c */ /* 0x040fe80000041878 */
[----:B------:R-:W-:Y:S02]  /*fc50*/  MOV R148, R161 ;  /* 0x000000a100947202 */ /* 0x000fe40000000f00 */
[----:B------:R-:W-:Y:S02]  /*fc60*/  MOV R149, R160 ;  /* 0x000000a000957202 */ /* 0x000fe40000000f00 */
[C---:B----4-:R-:W-:Y:S04]  /*fc70*/  HMMA.16816.F32.BF16 R124, R132.reuse, R152, R124 ;  /* 0x00000098847c723c */ /* 0x050fe8000004187c */
[-C--:B------:R-:W-:Y:S02]  /*fc80*/  F2FP.BF16.PACK_AB R170, R144, R148.reuse ;  /* 0x0000009490aa723e */ /* 0x080fe400000010ff */
[----:B------:R-:W-:Y:S02]  /*fc90*/  F2FP.BF16.PACK_AB R169, R149, R147 ;  /* 0x0000009395a9723e */ /* 0x000fe400000010ff */
[----:B------:R-:W-:Y:S01]  /*fca0*/  HMMA.16816.F32.BF16 R128, R132, R154, R128 ;  /* 0x0000009a8480723c */ /* 0x000fe20000041880 */
[----:B------:R-:W2:Y:S03]  /*fcb0*/  LDSM.16.MT88.4 R132, [R216+0x11800] ;  /* 0x01180000d884783b */ /* 0x000ea60000004200 */
[----:B------:R-:W-:Y:S07]  /*fcc0*/  F2FP.BF16.PACK_AB R171, R165, R145 ;  /* 0x00000091a5ab723e */ /* 0x000fee00000010ff */
[C---:B-----5:R-:W-:Y:S01]  /*fcd0*/  HMMA.16816.F32.BF16 R160, R168.reuse, R156, R4 ;  /* 0x0000009ca8a0723c */ /* 0x060fe20000041804 */
[----:B------:R-:W3:Y:S07]  /*fce0*/  LDSM.16.MT88.4 R4, [R217+0x13800] ;  /* 0x01380000d904783b */ /* 0x000eee0000004200 */
[C---:B------:R-:W-:Y:S01]  /*fcf0*/  HMMA.16816.F32.BF16 R156, R168.reuse, R158, R8 ;  /* 0x0000009ea89c723c */ /* 0x040fe20000041808 */
[----:B------:R-:W4:Y:S07]  /*fd00*/  LDSM.16.MT88.4 R8, [R216+0x13800] ;  /* 0x01380000d808783b */ /* 0x000f2e0000004200 */
[C---:B-1----:R-:W-:Y:S07]  /*fd10*/  HMMA.16816.F32.BF16 R152, R168.reuse, R136, R12 ;  /* 0x00000088a898723c */ /* 0x042fee000004180c */
[----:B------:R-:W-:Y:S02]  /*fd20*/  MOV R12, R148 ;  /* 0x00000094000c7202 */ /* 0x000fe40000000f00 */
[----:B------:R-:W-:Y:S02]  /*fd30*/  MOV R13, R149 ;  /* 0x00000095000d7202 */ /* 0x000fe40000000f00 */
[C---:B------:R-:W-:Y:S03]  /*fd40*/  HMMA.16816.F32.BF16 R148, R168.reuse, R138, R16 ;  /* 0x0000008aa894723c */ /* 0x040fe60000041810 */
[----:B------:R-:W-:Y:S02]  /*fd50*/  MOV R14, R146 ;  /* 0x00000092000e7202 */ /* 0x000fe40000000f00 */
[----:B------:R-:W-:Y:S02]  /*fd60*/  MOV R15, R147 ;  /* 0x00000093000f7202 */ /* 0x000fe40000000f00 */
[----:B------:R-:W-:Y:S02]  /*fd70*/  MOV R18, R144 ;  /* 0x0000009000127202 */ /* 0x000fe40000000f00 */
[----:B------:R-:W-:Y:S02]  /*fd80*/  MOV R19, R145 ;  /* 0x0000009100137202 */ /* 0x000fe40000000f00 */
[C---:B------:R-:W-:Y:S01]  /*fd90*/  HMMA.16816.F32.BF16 R144, R168.reuse, R140, R20 ;  /* 0x0000008ca890723c */ /* 0x040fe20000041814 */
[----:B------:R-:W-:Y:S07]  /*fda0*/  LDSM.16.MT88.4 R20, [R217+0x15800] ;  /* 0x01580000d914783b */ /* 0x000fee0000004200 */
[C---:B------:R-:W-:Y:S01]  /*fdb0*/  HMMA.16816.F32.BF16 R140, R168.reuse, R142, R24 ;  /* 0x0000008ea88c723c */ /* 0x040fe20000041818 */
[----:B------:R-:W-:Y:S07]  /*fdc0*/  LDSM.16.MT88.4 R24, [R216+0x15800] ;  /* 0x01580000d818783b */ /* 0x000fee0000004200 */
[C---:B--2---:R-:W-:Y:S07]  /*fdd0*/  HMMA.16816.F32.BF16 R136, R168.reuse, R132, R28 ;  /* 0x00000084a888723c */ /* 0x044fee000004181c */
[----:B------:R-:W-:Y:S01]  /*fde0*/  MOV R29, R12 ;  /* 0x0000000c001d7202 */ /* 0x000fe20000000f00 */
[C---:B------:R-:W-:Y:S04]  /*fdf0*/  HMMA.16816.F32.BF16 R132, R168.reuse, R134, R32 ;  /* 0x00000086a884723c */ /* 0x040fe80000041820 */
[----:B------:R-:W-:Y:S02]  /*fe00*/  MOV R28, R13 ;  /* 0x0000000d001c7202 */ /* 0x000fe40000000f00 */
[----:B------:R-:W-:Y:S02]  /*fe10*/  MOV R31, R18 ;  /* 0x00000012001f7202 */ /* 0x000fe40000000f00 */
[C---:B------:R-:W-:Y:S04]  /*fe20*/  HMMA.16816.F32.BF16 R36, R168.reuse, R172, R36 ;  /* 0x000000aca824723c */ /* 0x040fe80000041824 */
[----:B------:R-:W-:Y:S02]  /*fe30*/  MOV R35, R14 ;  /* 0x0000000e00237202 */ /* 0x000fe40000000f00 */
[----:B------:R-:W-:Y:S02]  /*fe40*/  MOV R34, R15 ;  /* 0x0000000f00227202 */ /* 0x000fe40000000f00 */
[C---:B------:R-:W-:Y:S01]  /*fe50*/  HMMA.16816.F32.BF16 R40, R168.reuse, R174, R40 ;  /* 0x000000aea828723c */ /* 0x040fe20000041828 */
[----:B------:R-:W1:Y:S03]  /*fe60*/  LDSM.16.MT88.4 R12, [R220+0x15800] ;  /* 0x01580000dc0c783b */ /* 0x000e660000004200 */
[----:B------:R-:W-:Y:S04]  /*fe70*/  MOV R30, R19 ;  /* 0x00000013001e7202 */ /* 0x000fe80000000f00 */
[C---:B------:R-:W-:Y:S01]  /*fe80*/  HMMA.16816.F32.BF16 R44, R168.reuse, R176, R44 ;  /* 0x000000b0a82c723c */ /* 0x040fe2000004182c */
[----:B------:R-:W2:Y:S07]  /*fe90*/  LDSM.16.MT88.4 R16, [R218+0x15800] ;  /* 0x01580000da10783b */ /* 0x000eae0000004200 */
[C---:B------:R-:W-:Y:S08]  /*fea0*/  HMMA.16816.F32.BF16 R48, R168.reuse, R178, R48 ;  /* 0x000000b2a830723c */ /* 0x040ff00000041830 */
[C---:B---3--:R-:W-:Y:S08]  /*feb0*/  HMMA.16816.F32.BF16 R52, R168.reuse, R4, R52 ;  /* 0x00000004a834723c */ /* 0x048ff00000041834 */
[C---:B------:R-:W-:Y:S01]  /*fec0*/  HMMA.16816.F32.BF16 R56, R168.reuse, R6, R56 ;  /* 0x00000006a838723c */ /* 0x040fe20000041838 */
[----:B------:R-:W3:Y:S07]  /*fed0*/  LDSM.16.MT88.4 R4, [R220+0x17800] ;  /* 0x01780000dc04783b */ /* 0x000eee0000004200 */
[C---:B----4-:R-:W-:Y:S08]  /*fee0*/  HMMA.16816.F32.BF16 R60, R168.reuse, R8, R60 ;  /* 0x00000008a83c723c */ /* 0x050ff0000004183c */
[C---:B------:R-:W-:Y:S01]  /*fef0*/  HMMA.16816.F32.BF16 R64, R168.reuse, R10, R64 ;  /* 0x0000000aa840723c */ /* 0x040fe20000041840 */
[----:B------:R-:W4:Y:S07]  /*ff00*/  LDSM.16.MT88.4 R8, [R218+0x17800] ;  /* 0x01780000da08783b */ /* 0x000f2e0000004200 */
[C---:B-1----:R-:W-:Y:S08]  /*ff10*/  HMMA.16816.F32.BF16 R68, R168.reuse, R12, R68 ;  /* 0x0000000ca844723c */ /* 0x042ff00000041844 */
[C---:B------:R-:W-:Y:S01]  /*ff20*/  HMMA.16816.F32.BF16 R72, R168.reuse, R14, R72 ;  /* 0x0000000ea848723c */ /* 0x040fe20000041848 */
[----:B------:R-:W1:Y:S07]  /*ff30*/  LDSM.16.MT88.4 R12, [R217+0x17800] ;  /* 0x01780000d90c783b */ /* 0x000e6e0000004200 */
[C---:B--2---:R-:W-:Y:S08]  /*ff40*/  HMMA.16816.F32.BF16 R76, R168.reuse, R16, R76 ;  /* 0x00000010a84c723c */ /* 0x044ff0000004184c */
[C---:B------:R-:W-:Y:S08]  /*ff50*/  HMMA.16816.F32.BF16 R80, R168.reuse, R18, R80 ;  /* 0x00000012a850723c */ /* 0x040ff00000041850 */
[C---:B------:R-:W-:Y:S08]  /*ff60*/  HMMA.16816.F32.BF16 R84, R168.reuse, R20, R84 ;  /* 0x00000014a854723c */ /* 0x040ff00000041854 */
[C---:B------:R-:W-:Y:S08]  /*ff70*/  HMMA.16816.F32.BF16 R88, R168.reuse, R22, R88 ;  /* 0x00000016a858723c */ /* 0x040ff00000041858 */
[C---:B------:R-:W-:Y:S08]  /*ff80*/  HMMA.16816.F32.BF16 R92, R168.reuse, R24, R92 ;  /* 0x00000018a85c723c */ /* 0x040ff0000004185c */
[C---:B------:R-:W-:Y:S08]  /*ff90*/  HMMA.16816.F32.BF16 R96, R168.reuse, R26, R96 ;  /* 0x0000001aa860723c */ /* 0x040ff00000041860 */
[C---:B---3--:R-:W-:Y:S08]  /*ffa0*/  HMMA.16816.F32.BF16 R100, R168.reuse, R4, R100 ;  /* 0x00000004a864723c */ /* 0x048ff00000041864 */
[C---:B------:R-:W-:Y:S01]  /*ffb0*/  HMMA.16816.F32.BF16 R104, R168.reuse, R6, R104 ;  /* 0x00000006a868723c */ /* 0x040fe20000041868 */
[----:B------:R-:W2:Y:S07]  /*ffc0*/  LDSM.16.MT88.4 R4, [R216+0x17800] ;  /* 0x01780000d804783b */ /* 0x000eae0000004200 */
[C---:B----4-:R-:W-:Y:S07]  /*ffd0*/  HMMA.16816.F32.BF16 R108, R168.reuse, R8, R108 ;  /* 0x00000008a86c723c */ /* 0x050fee000004186c */
[----:B------:R-:W-:Y:S01]  /*ffe0*/  FADD.FTZ R9, R193, R192 ;  /* 0x000000c0c1097221 */ /* 0x000fe20000010000 */
[C---:B------:R-:W-:Y:S04]  /*fff0*/  HMMA.16816.F32.BF16 R112, R168.reuse, R10, R112 ;  /* 0x0000000aa870723c */ /* 0x040fe80000041870 */
[----:B------:R-:W-:Y:S03]  /*10000*/  FADD.FTZ R9, R194, R9 ;  /* 0x00000009c2097221 */ /* 0x000fe60000010000 */
[----:B------:R-:W-:Y:S01]  /*10010*/  FADD.FTZ R11, R190, R189 ;  /* 0x000000bdbe0b7221 */ /* 0x000fe20000010000 */
[C---:B-1----:R-:W-:Y:S04]  /*10020*/  HMMA.16816.F32.BF16 R116, R168.reuse, R12, R116 ;  /* 0x0000000ca874723c */ /* 0x042fe80000041874 */
        /* <DEDUP_REMOVED lines=21> */
.L_x_206:
        /* <DEDUP_REMOVED lines=16> */
[----:B------:R-:W-:Y:S01]  /*10280*/  @UP1 ULDC UR12, c[0x0][0x210] ;  /* 0x00008400000c1ab9 */ /* 0x000fe20000000800 */
        /* <DEDUP_REMOVED lines=8> */
[----:B------:R-:W-:-:S02]  /*10310*/  @UP1 UIMAD UR12, UR12, UR8, URZ ;  /* 0x000000080c0c12a4 */ /* 0x000fc4000f8e023f */
[----:B------:R-:W-:Y:S02]  /*10320*/  ULDC.U8 UR4, c[0x0][0x328] ;  /* 0x0000ca0000047ab9 */ /* 0x000fe40000000000 */
[----:B------:R-:W-:Y:S02]  /*10330*/  UISETP.NE.AND UP3, UPT, UR4, URZ, UPT ;  /* 0x0000003f0400728c */ /* 0x000fe4000bf65270 */
[----:B------:R-:W-:Y:S02]  /*10340*/  @!UP4 UIMAD UR14, UR6, UR5, UR14 ;  /* 0x00000005060ec2a4 */ /* 0x000fe4000f8e020e */
[----:B------:R-:W-:Y:S01]  /*10350*/  UISETP.NE.OR UP2, UPT, UR9, URZ, !UP3 ;  /* 0x0000003f0900728c */ /* 0x000fe2000df45670 */
[----:B------:R-:W3:Y:S01]  /*10360*/  S2UR UR9, SR_CTAID.X ;  /* 0x00000000000979c3 */ /* 0x000ee20000002500 */
[----:B------:R-:W-:Y:S02]  /*10370*/  ULDC UR5, c[0x0][0x234] ;  /* 0x00008d0000057ab9 */ /* 0x000fe40000000800 */
[----:B------:R-:W-:-:S02]  /*10380*/  UISETP.NE.OR UP0, UPT, UR11, -0x1, UP2 ;  /* 0xffffffff0b00788c */ /* 0x000fc40009705670 */
[----:B------:R-:W-:Y:S02]  /*10390*/  @!UP1 USEL UR12, UR8, UR5, !UP3 ;  /* 0x00000005080c9287 */ /* 0x000fe4000d800000 */
[----:B------:R-:W-:Y:S02]  /*103a0*/  ULDC UR4, c[0x0][0x1c0] ;  /* 0x0000700000047ab9 */ /* 0x000fe40000000800 */
[----:B------:R-:W-:Y:S01]  /*103b0*/  @UP1 UMOV UR15, 0x1 ;  /* 0x00000001000f1882 */ /* 0x000fe20000000000 */
        /* <DEDUP_REMOVED lines=23> */
[----:B------:R-:W1:Y:S01]  /*10530*/  @P4 MUFU.LG2 R2, R2 ;  /* 0x0000000200024308 */ /* 0x000e620000000c00 */
[C---:B------:R-:W-:Y:S01]  /*10540*/  FMUL.FTZ R161, R4.reuse, R161 ;  /* 0x000000a104a17220 */ /* 0x040fe20000410000 */
[----:B------:R-:W-:Y:S01]  /*10550*/  @!UP4 UMOV UR20, UR22 ;  /* 0x000000160014cc82 */ /* 0x000fe20008000000 */
[C---:B------:R-:W-:Y:S02]  /*10560*/  FMUL.FTZ R156, R4.reuse, R156 ;  /* 0x0000009c049c7220 */ /* 0x040fe40000410000 */
[C---:B------:R-:W-:Y:S01]  /*10570*/  FMUL.FTZ R157, R4.reuse, R157 ;  /* 0x0000009d049d7220 */ /* 0x040fe20000410000 */
[----:B------:R-:W-:Y:S01]  /*10580*/  F2FP.BF16.PACK_AB R160, R161, R160 ;  /* 0x000000a0a1a0723e */ /* 0x000fe200000010ff */
[C---:B------:R-:W-:Y:S01]  /*10590*/  FMUL.FTZ R152, R4.reuse, R152 ;  /* 0x0000009804987220 */ /* 0x040fe20000410000 */
[----:B------:R-:W3:Y:S01]  /*105a0*/  @P3 MUFU.LG2 R0, R0 ;  /* 0x0000000000003308 */ /* 0x000ee20000000c00 */
        /* <DEDUP_REMOVED lines=89> */
[----:B------:R-:W4:Y:S01]  /*10b40*/  S2R R4, SR_TID.X ;  /* 0x0000000000047919 */ /* 0x000f220000002100 */
        /* <DEDUP_REMOVED lines=21> */
[----:B------:R-:W-:Y:S01]  /*10ca0*/  LEA.HI R6, R7, R4, RZ, 0x2 ;  /* 0x0000000407067211 */ /* 0x000fe200078f10ff */
[----:B------:R-:W-:Y:S01]  /*10cb0*/  FMUL.FTZ R135, R5, R135 ;  /* 0x0000008705877220 */ /* 0x000fe20000410000 */
[----:B------:R-:W-:Y:S01]  /*10cc0*/  F2FP.BF16.PACK_AB R142, R143, R142 ;  /* 0x0000008e8f8e723e */ /* 0x000fe200000010ff */
        /* <DEDUP_REMOVED lines=16> */
[C---:B------:R-:W-:Y:S01]  /*10dd0*/  FMUL.FTZ R50, R5.reuse, R50 ;  /* 0x0000003205327220 */ /* 0x040fe20000410000 */
[----:B------:R-:W-:Y:S01]  /*10de0*/  LOP3.LUT R9, R6, 0x3ffffffc, RZ, 0xc0, !PT ;  /* 0x3ffffffc06097812 */ /* 0x000fe200078ec0ff */
[C---:B------:R-:W-:Y:S01]  /*10df0*/  FMUL.FTZ R55, R5.reuse, R55 ;  /* 0x0000003705377220 */ /* 0x040fe20000410000 */
[----:B------:R-:W-:Y:S01]  /*10e00*/  SHF.L.U32 R10, R8, 0x6, RZ ;  /* 0x00000006080a7819 */ /* 0x000fe200000006ff */
[----:B------:R-:W-:Y:S01]  /*10e10*/  FMUL.FTZ R54, R5, R54 ;  /* 0x0000003605367220 */ /* 0x000fe20000410000 */
[----:B------:R-:W-:Y:S01]  /*10e20*/  IADD3 R9, -R9, R4, RZ ;  /* 0x0000000409097210 */ /* 0x000fe20007ffe1ff */
[C---:B------:R-:W-:Y:S01]  /*10e30*/  FMUL.FTZ R59, R5.reuse, R59 ;  /* 0x0000003b053b7220 */ /* 0x040fe20000410000 */
[----:B------:R-:W-:Y:S01]  /*10e40*/  LOP3.LUT R10, R10, 0x1c0, RZ, 0xc0, !PT ;  /* 0x000001c00a0a7812 */ /* 0x000fe200078ec0ff */
[C---:B------:R-:W-:Y:S01]  /*10e50*/  FMUL.FTZ R58, R5.reuse, R58 ;  /* 0x0000003a053a7220 */ /* 0x040fe20000410000 */
[----:B------:R-:W-:Y:S01]  /*10e60*/  LOP3.LUT R11, R8, 0x1, RZ, 0xc0, !PT ;  /* 0x00000001080b7812 */ /* 0x000fe200078ec0ff */
[C---:B------:R-:W-:Y:S01]  /*10e70*/  FMUL.FTZ R63, R5.reuse, R63 ;  /* 0x0000003f053f7220 */ /* 0x040fe20000410000 */
[----:B------:R-:W-:Y:S01]  /*10e80*/  LEA.HI R10, R10, R10, RZ, 0x1d ;  /* 0x0000000a0a0a7211 */ /* 0x000fe200078fe8ff */
[----:B------:R-:W-:Y:S01]  /*10e90*/  FMUL.FTZ R62, R5, R62 ;  /* 0x0000003e053e7220 */ /* 0x000fe20000410000 */
[----:B------:R-:W-:Y:S01]  /*10ea0*/  ISETP.NE.U32.AND P0, PT, R11, 0x1, PT ;  /* 0x000000010b00780c */ /* 0x000fe20003f05070 */
[----:B------:R-:W-:Y:S01]  /*10eb0*/  FMUL.FTZ R67, R5, R67 ;  /* 0x0000004305437220 */ /* 0x000fe20000410000 */
[----:B------:R-:W-:Y:S01]  /*10ec0*/  F2FP.BF16.PACK_AB R42, R43, R42 ;  /* 0x0000002a2b2a723e */ /* 0x000fe200000010ff */
[C---:B------:R-:W-:Y:S01]  /*10ed0*/  FMUL.FTZ R66, R5.reuse, R66 ;  /* 0x0000004205427220 */ /* 0x040fe20000410000 */
[----:B------:R-:W-:Y:S01]  /*10ee0*/  R2P PR, R8, 0x6 ;  /* 0x0000000608007804 */ /* 0x000fe20000000000 */
[C---:B------:R-:W-:Y:S01]  /*10ef0*/  FMUL.FTZ R71, R5.reuse, R71 ;  /* 0x0000004705477220 */ /* 0x040fe20000410000 */
[----:B------:R-:W-:Y:S01]  /*10f00*/  MOV R8, 0x20 ;  /* 0x0000002000087802 */ /* 0x000fe20000000f00 */
[----:B------:R-:W-:Y:S01]  /*10f10*/  FMUL.FTZ R70, R5, R70 ;  /* 0x0000004605467220 */ /* 0x000fe20000410000 */
[----:B------:R-:W-:Y:S01]  /*10f20*/  F2FP.BF16.PACK_AB R46, R47, R46 ;  /* 0x0000002e2f2e723e */ /* 0x000fe200000010ff */
        /* <DEDUP_REMOVED lines=50> */
[----:B------:R-:W-:Y:S01]  /*11250*/  LEA.HI R5, R7, R4, RZ, 0x5 ;  /* 0x0000000407057211 */ /* 0x000fe200078f28ff */
[----:B-1----:R-:W-:Y:S01]  /*11260*/  @P4 FMUL.FTZ R77, R2, 0.69314718246459960938 ;  /* 0x3f317218024d4820 */ /* 0x002fe20000410000 */
[----:B------:R-:W-:Y:S01]  /*11270*/  F2FP.BF16.PACK_AB R126, R127, R126 ;  /* 0x0000007e7f7e723e */ /* 0x000fe200000010ff */
[----:B---3--:R-:W-:Y:S01]  /*11280*/  @P3 FMUL.FTZ R0, R0, 0.69314718246459960938 ;  /* 0x3f31721800003820 */ /* 0x008fe20000410000 */
[----:B------:R-:W-:-:S02]  /*11290*/  SHF.R.S32.HI R6, RZ, 0x5, R5 ;  /* 0x00000005ff067819 */ /* 0x000fc40000011405 */
[----:B------:R-:W-:Y:S02]  /*112a0*/  F2FP.BF16.PACK_AB R130, R131, R130 ;  /* 0x000000828382723e */ /* 0x000fe400000010ff */
[----:B------:R-:W-:Y:S02]  /*112b0*/  LEA R9, R6, R9, 0x9 ;  /* 0x0000000906097211 */ /* 0x000fe400078e48ff */
[----:B------:R-:W-:Y:S02]  /*112c0*/  SHF.R.S32.HI R75, RZ, 0x1f, R6 ;  /* 0x0000001fff4b7819 */ /* 0x000fe40000011406 */
[----:B------:R-:W-:Y:S02]  /*112d0*/  LEA R9, R9, R10, 0x1 ;  /* 0x0000000a09097211 */ /* 0x000fe400078e08ff */
[----:B------:R-:W-:Y:S02]  /*112e0*/  MOV R10, 0x40 ;  /* 0x00000040000a7802 */ /* 0x000fe40000000f00 */
[----:B------:R-:W-:-:S02]  /*112f0*/  SHF.L.U32 R9, R9, 0x1, RZ ;  /* 0x0000000109097819 */ /* 0x000fc400000006ff */
[----:B------:R-:W-:Y:S02]  /*11300*/  SEL R10, R10, 0xffffffc0, !P2 ;  /* 0xffffffc00a0a7807 */ /* 0x000fe40005000000 */
        /* <DEDUP_REMOVED lines=12> */
[----:B------:R-:W-:Y:S01]  /*113d0*/  LEA.HI R75, R75, R6, RZ, 0x2 ;  /* 0x000000064b4b7211 */ /* 0x000fe200078f10ff */
[----:B------:R-:W-:Y:S03]  /*113e0*/  STS [R13], R152 ;  /* 0x000000980d007388 */ /* 0x000fe60000000800 */
[----:B------:R-:W-:Y:S01]  /*113f0*/  LOP3.LUT R75, R75, 0xffffffc, RZ, 0xc0, !PT ;  /* 0x0ffffffc4b4b7812 */ /* 0x000fe200078ec0ff */
[----:B------:R-:W-:Y:S03]  /*11400*/  STS [R13+0x400], R154 ;  /* 0x0004009a0d007388 */ /* 0x000fe60000000800 */
[----:B------:R-:W-:Y:S01]  /*11410*/  IADD3 R6, R6, -R75, RZ ;  /* 0x8000004b06067210 */ /* 0x000fe20007ffe0ff */
[----:B------:R-:W-:Y:S01]  /*11420*/  STS [R15], R148 ;  /* 0x000000940f007388 */ /* 0x000fe20000000800 */
[----:B------:R-:W-:Y:S01]  /*11430*/  MOV R75, 0x7f800000 ;  /* 0x7f800000004b7802 */ /* 0x000fe20000000f00 */
[----:B------:R-:W-:-:S02]  /*11440*/  @P3 FFMA.FTZ R75, R3, c[0x0][0x238], R0 ;  /* 0x00008e00034b3a23 */ /* 0x000fc40000010000 */
        /* <DEDUP_REMOVED lines=49> */
[----:B-1----:R-:W-:-:S03]  /*11760*/  LOP3.LUT R9, R5, 0xffffffe0, RZ, 0xc0, !PT ;  /* 0xffffffe005097812 */ /* 0x002fc600078ec0ff */
[----:B------:R2:W-:Y:S01]  /*11770*/  STS [R17+0x6000], R116 ;  /* 0x0060007411007388 */ /* 0x0005e20000000800 */
[----:B------:R-:W-:-:S03]  /*11780*/  IADD3 R74, R4, -R9, RZ ;  /* 0x80000009044a7210 */ /* 0x000fc60007ffe0ff */
[----:B------:R2:W-:Y:S01]  /*11790*/  STS [R17+0x6400], R118 ;  /* 0x0064007611007388 */ /* 0x0005e20000000800 */
[----:B------:R-:W-:-:S03]  /*117a0*/  LOP3.LUT P0, RZ, R74, 0x3, RZ, 0xc0, !PT ;  /* 0x000000034aff7812 */ /* 0x000fc6000780c0ff */
[----:B------:R2:W-:Y:S04]  /*117b0*/  STS [R19+0x6000], R120 ;  /* 0x0060007813007388 */ /* 0x0005e80000000800 */
[----:B------:R2:W-:Y:S04]  /*117c0*/  STS [R19+0x6400], R122 ;  /* 0x0064007a13007388 */ /* 0x0005e80000000800 */
[----:B------:R2:W-:Y:S04]  /*117d0*/  STS [R21+0x6000], R124 ;  /* 0x0060007c15007388 */ /* 0x0005e80000000800 */
[----:B------:R2:W-:Y:S04]  /*117e0*/  STS [R21+0x6400], R126 ;  /* 0x0064007e15007388 */ /* 0x0005e80000000800 */
[----:B------:R2:W-:Y:S04]  /*117f0*/  STS [R23+0x6000], R128 ;  /* 0x0060008017007388 */ /* 0x0005e80000000800 */
[----:B------:R2:W-:Y:S04]  /*11800*/  STS [R23+0x6400], R130 ;  /* 0x0064008217007388 */ /* 0x0005e80000000800 */
[----:B------:R-:W-:Y:S06]  /*11810*/  BAR.SYNC.DEFER_BLOCKING 0x0 ;  /* 0x0000000000007b1d */ /* 0x000fec0000010000 */
[----:B------:R-:W1:Y:S04]  /*11820*/  S2R R72, SR_TID.X ;  /* 0x0000000000487919 */ /* 0x000e680000002100 */
        /* <DEDUP_REMOVED lines=8> */
[----:B------:R-:W-:-:S03]  /*118b0*/  IADD3 R5, R72, -R5, RZ ;  /* 0x8000000548057210 */ /* 0x000fc60007ffe0ff */
[----:B------:R2:W1:Y:S01]  /*118c0*/  LDS.128 R44, [R230+0x2800] ;  /* 0x00280000e62c7984 */ /* 0x0004620000000c00 */
[----:B------:R-:W-:-:S03]  /*118d0*/  SHF.R.S32.HI R74, RZ, 0x1f, R5 ;  /* 0x0000001fff4a7819 */ /* 0x000fc60000011405 */
[----:B------:R2:W1:Y:S01]  /*118e0*/  LDS.128 R40, [R230+0x3000] ;  /* 0x00300000e6287984 */ /* 0x0004620000000c00 */
[----:B------:R-:W-:-:S03]  /*118f0*/  LEA.HI R5, R74, R5, RZ, 0x2 ;  /* 0x000000054a057211 */ /* 0x000fc600078f10ff */
[----:B------:R2:W1:Y:S01]  /*11900*/  LDS.128 R36, [R230+0x3800] ;  /* 0x00380000e6247984 */ /* 0x0004620000000c00 */
[----:B------:R-:W-:Y:S01]  /*11910*/  MOV R74, 0x7f800000 ;  /* 0x7f800000004a7802 */ /* 0x000fe20000000f00 */
[----:B------:R-:W-:Y:S01]  /*11920*/  @P4 FFMA.FTZ R74, R164, c[0x0][0x238], R77 ;  /* 0x00008e00a44a4a23 */ /* 0x000fe2000001004d */
        /* <DEDUP_REMOVED lines=27> */
.L_x_211:
[----:B---34-:R-:W-:Y:S05]  /*11ae0*/  BSYNC B0 ;  /* 0x0000000000007941 */ /* 0x018fea0003800000 */
.L_x_210:
[----:B------:R-:W3:Y:S01]  /*11af0*/  S2R R0, SR_CTAID.Z ;  /* 0x0000000000007919 */ /* 0x000ee20000002700 */
[----:B------:R-:W-:Y:S01]  /*11b00*/  LEA.HI R4, R7, R4, RZ, 0x3 ;  /* 0x0000000407047211 */ /* 0x000fe200078f18ff */
[----:B------:R-:W-:Y:S01]  /*11b10*/  UIMAD UR9, UR9, -0x40, UR16 ;  /* 0xffffffc0090978a4 */ /* 0x000fe2000f8e0210 */
[----:B------:R-:W-:Y:S01]  /*11b20*/  SHF.R.S32.HI R2, RZ, 0x1f, R240 ;  /* 0x0000001fff027819 */ /* 0x000fe200000114f0 */
[----:B------:R-:W-:Y:S01]  /*11b30*/  USHF.R.S32.HI UR6, URZ, 0x1f, UR10 ;  /* 0x0000001f3f067899 */ /* 0x000fe2000801140a */
[----:B------:R-:W-:Y:S01]  /*11b40*/  IADD3 R6, P0, R240, UR20, RZ ;  /* 0x00000014f0067c10 */ /* 0x000fe2000ff1e0ff */
[----:B------:R-:W-:Y:S01]  /*11b50*/  ULDC.64 UR4, c[0x0][0x1f0] ;  /* 0x00007c0000047ab9 */ /* 0x000fe20000000a00 */
[----:B------:R-:W-:Y:S01]  /*11b60*/  SHF.R.S32.HI R3, RZ, 0x3, R4 ;  /* 0x00000003ff037819 */ /* 0x000fe20000011404 */
[----:B------:R-:W-:Y:S01]  /*11b70*/  UIMAD UR4, UR6, UR4, URZ ;  /* 0x00000004060472a4 */ /* 0x000fe2000f8e023f */
[----:B------:R-:W-:Y:S01]  /*11b80*/  IADD3.X R7, R2, UR7, RZ, P0, !PT ;  /* 0x0000000702077c10 */ /* 0x000fe200087fe4ff */
[----:B------:R-:W-:Y:S01]  /*11b90*/  IMAD.U32 R2, RZ, RZ, UR13 ;  /* 0x0000000dff027e24 */ /* 0x000fe2000f8e00ff */
[----:B------:R-:W-:Y:S01]  /*11ba0*/  ISETP.GE.AND P0, PT, R3, UR9, PT ;  /* 0x0000000903007c0c */ /* 0x000fe2000bf06270 */
[----:B------:R-:W-:Y:S01]  /*11bb0*/  UIMAD UR4, UR10, UR5, UR4 ;  /* 0x000000050a0472a4 */ /* 0x000fe2000f8e0204 */
[----:B------:R-:W-:Y:S01]  /*11bc0*/  LEA.HI R72, R73, R72, RZ, 0x3 ;  /* 0x0000004849487211 */ /* 0x000fe200078f18ff */
[----:B------:R-:W-:Y:S03]  /*11bd0*/  BSSY B0, `(.L_x_212) ;  /* 0x0000016000007945 */ /* 0x000fe60003800000 */
[----:B------:R-:W-:-:S04]  /*11be0*/  SHF.R.S32.HI R72, RZ, 0x3, R72 ;  /* 0x00000003ff487819 */ /* 0x000fc80000011448 */
[----:B------:R-:W-:Y:S01]  /*11bf0*/  SHF.R.S32.HI R73, RZ, 0x1f, R72 ;  /* 0x0000001fff497819 */ /* 0x000fe20000011448 */
[----:B---3--:R-:W-:-:S04]  /*11c00*/  IMAD.WIDE.U32 R6, R0, c[0x0][0x1f0], R6 ;  /* 0x00007c0000067a25 */ /* 0x008fc800078e0006 */
[----:B------:R-:W-:Y:S01]  /*11c10*/  IMAD.WIDE R72, R2, 0x40, R72 ;  /* 0x0000004002487825 */ /* 0x000fe200078e0248 */
[----:B------:R-:W-:Y:S01]  /*11c20*/  IADD3 R75, R7, UR4, RZ ;  /* 0x00000004074b7c10 */ /* 0x000fe2000fffe0ff */
[----:B------:R-:W-:Y:S05]  /*11c30*/  @P0 BRA `(.L_x_213) ;  /* 0x000000f000000947 */ /* 0x000fea0003800000 */
        /* <DEDUP_REMOVED lines=15> */
.L_x_213:
[----:B------:R-:W-:Y:S05]  /*11d30*/  BSYNC B0 ;  /* 0x0000000000007941 */ /* 0x000fea0003800000 */
.L_x_212:
[----:B------:R-:W-:Y:S01]  /*11d40*/  LEA.HI.SX32 R0, R4, 0x10, 0x1d ;  /* 0x0000001004007811 */ /* 0x000fe200078feaff */
[----:B------:R-:W-:Y:S03]  /*11d50*/  BSSY B0, `(.L_x_214) ;  /* 0x0000015000007945 */ /* 0x000fe60003800000 */
[----:B------:R-:W-:-:S13]  /*11d60*/  ISETP.GE.AND P0, PT, R0, UR9, PT ;  /* 0x0000000900007c0c */ /* 0x000fda000bf06270 */
[----:B------:R-:W-:Y:S05]  /*11d70*/  @P0 BRA `(.L_x_215) ;  /* 0x0000012000000947 */ /* 0x000fea0003800000 */
[----:B------:R-:W-:Y:S01]  /*11d80*/  IADD3 R2, P0, R72, 0x10, RZ ;  /* 0x0000001048027810 */ /* 0x000fe20007f1e0ff */
[----:B-1-3--:R-:W-:Y:S01]  /*11d90*/  IMAD.MOV.U32 R16, RZ, RZ, R6 ;  /* 0x000000ffff107224 */ /* 0x00afe200078e0006 */
[----:B------:R-:W-:Y:S01]  /*11da0*/  ISETP.GE.AND P3, PT, R240, c[0x0][0x220], PT ;  /* 0x00008800f0007a0c */ /* 0x000fe20003f66270 */
[----:B--2---:R-:W-:Y:S01]  /*11db0*/  IMAD.MOV.U32 R17, RZ, RZ, R75 ;  /* 0x000000ffff117224 */ /* 0x004fe200078e004b */
        /* <DEDUP_REMOVED lines=10> */
[----:B------:R1:W-:Y:S04]  /*11e60*/  @!P3 STG.E.128 [R2.64], R60 ;  /* 0x0000003c0200b986 */ /* 0x0003e8000c101d12 */
[----:B------:R1:W-:Y:S04]  /*11e70*/  @!P2 STG.E.128 [R2.64+0x80], R44 ;  /* 0x0000802c0200a986 */ /* 0x0003e8000c101d12 */
[----:B------:R1:W-:Y:S04]  /*11e80*/  @!P1 STG.E.128 [R2.64+0x100], R28 ;  /* 0x0001001c02009986 */ /* 0x0003e8000c101d12 */
[----:B------:R1:W-:Y:S02]  /*11e90*/  @!P0 STG.E.128 [R2.64+0x180], R12 ;  /* 0x0001800c02008986 */ /* 0x0003e4000c101d12 */
.L_x_215:
[----:B------:R-:W-:Y:S05]  /*11ea0*/  BSYNC B0 ;  /* 0x0000000000007941 */ /* 0x000fea0003800000 */
.L_x_214:
[----:B------:R-:W-:Y:S01]  /*11eb0*/  LEA.HI.SX32 R0, R4, 0x20, 0x1d ;  /* 0x0000002004007811 */ /* 0x000fe200078feaff */
[----:B------:R-:W-:Y:S03]  /*11ec0*/  BSSY B0, `(.L_x_216) ;  /* 0x0000015000007945 */ /* 0x000fe60003800000 */
[----:B------:R-:W-:-:S13]  /*11ed0*/  ISETP.GE.AND P0, PT, R0, UR9, PT ;  /* 0x0000000900007c0c */ /* 0x000fda000bf06270 */
[----:B------:R-:W-:Y:S05]  /*11ee0*/  @P0 BRA `(.L_x_217) ;  /* 0x0000012000000947 */ /* 0x000fea0003800000 */
[----:B-1----:R-:W-:Y:S01]  /*11ef0*/  IADD3 R2, P0, R72, 0x20, RZ ;  /* 0x0000002048027810 */ /* 0x002fe20007f1e0ff */
[----:B------:R-:W-:Y:S01]  /*11f00*/  IMAD.MOV.U32 R12, RZ, RZ, R6 ;  /* 0x000000ffff0c7224 */ /* 0x000fe200078e0006 */
        /* <DEDUP_REMOVED lines=16> */
.L_x_217:
[----:B------:R-:W-:Y:S05]  /*12010*/  BSYNC B0 ;  /* 0x0000000000007941 */ /* 0x000fea0003800000 */
.L_x_216:
[----:B------:R-:W-:-:S04]  /*12020*/  LEA.HI.SX32 R4, R4, 0x30, 0x1d ;  /* 0x0000003004047811 */ /* 0x000fc800078feaff */
[----:B------:R-:W-:-:S13]  /*12030*/  ISETP.GE.AND P0, PT, R4, UR9, PT ;  /* 0x0000000904007c0c */ /* 0x000fda000bf06270 */
[----:B------:R-:W-:Y:S05]  /*12040*/  @P0 EXIT ;  /* 0x000000000000094d */ /* 0x000fea0003800000 */
[----:B------:R-:W-:Y:S01]  /*12050*/  IADD3 R0, P0, R72, 0x30, RZ ;  /* 0x0000003048007810 */ /* 0x000fe20007f1e0ff */
[----:B------:R-:W-:Y:S01]  /*12060*/  IMAD.MOV.U32 R4, RZ, RZ, R6 ;  /* 0x000000ffff047224 */ /* 0x000fe200078e0006 */
[----:B------:R-:W-:Y:S01]  /*12070*/  ISETP.GE.AND P2, PT, R240, c[0x0][0x220], PT ;  /* 0x00008800f0007a0c */ /* 0x000fe20003f46270 */
[----:B------:R-:W-:Y:S01]  /*12080*/  IMAD.MOV.U32 R5, RZ, RZ, R75 ;  /* 0x000000ffff057224 */ /* 0x000fe200078e004b */
[----:B------:R-:W-:Y:S01]  /*12090*/  ISETP.GE.AND P1, PT, R229, c[0x0][0x220], PT ;  /* 0x00008800e5007a0c */ /* 0x000fe20003f26270 */
[----:B------:R-:W-:Y:S01]  /*120a0*/  IMAD.X R72, RZ, RZ, R73, P0 ;  /* 0x000000ffff487224 */ /* 0x000fe200000e0649 */
[----:B------:R-:W-:Y:S01]  /*120b0*/  ISETP.GE.AND P0, PT, R228, c[0x0][0x220], PT ;  /* 0x00008800e4007a0c */ /* 0x000fe20003f06270 */
[----:B------:R-:W-:-:S04]  /*120c0*/  IMAD.WIDE.U32 R4, R0, c[0x0][0x1e8], R4 ;  /* 0x00007a0000047a25 */ /* 0x000fc800078e0004 */
[----:B-1----:R-:W-:Y:S01]  /*120d0*/  IMAD R3, R72, c[0x0][0x1e8], RZ ;  /* 0x00007a0048037a24 */ /* 0x002fe200078e02ff */
        /* <DEDUP_REMOVED lines=11> */
.L_x_218:
        /* <DEDUP_REMOVED lines=15> */
.L_x_2026:


//--------------------- .text._ZN5flash16flash_fwd_kernelI23Flash_fwd_kernel_traitsILi256ELi64ELi64ELi4ELb0ELb0EN7cutlass10bfloat16_tE19Flash_kernel_traitsILi256ELi64ELi64ELi4ES3_EELb0ELb0ELb1ELb1ELb0ELb0ELb0ELb0EEEvNS_16Flash_fwd_paramsE --------------------------
	.section	.text._ZN5flash16flash_fwd_kernelI23Flash_fwd_kernel_traitsILi256ELi64ELi64ELi4ELb0ELb0EN7cutlass10bfloat16_tE19Flash_kernel_traitsILi256ELi64ELi64ELi4ES3_EELb0ELb0ELb1ELb1ELb0ELb0ELb0ELb0EEEvNS_16Flash_fwd_paramsE,"ax",@progbits
	.sectioninfo	@"SHI_REGISTERS=255"
	.align	128
        .global         _ZN5flash16flash_fwd_kernelI23Flash_fwd_kernel_traitsILi256ELi64ELi64ELi4ELb0ELb0EN7cutlass10bfloat16_tE19Flash_kernel_traitsILi256ELi64ELi64ELi4ES3_EELb0ELb0ELb1ELb1ELb0ELb0ELb0ELb0EEEvNS_16Flash_fwd_paramsE
        .type           _ZN5flash16flash_fwd_kernelI23Flash_fwd_kernel_traitsILi256ELi64ELi64ELi4ELb0ELb0EN7cutlass10bfloat16_tE19Flash_kernel_traitsILi256ELi64ELi64ELi4ES3_EELb0ELb0ELb1ELb1ELb0ELb0ELb0ELb0EEEvNS_16Flash_fwd_paramsE,@function
        .size           _ZN5flash16flash_fwd_kernelI23Flash_fwd_kernel_traitsILi256ELi64ELi64ELi4ELb0ELb0EN7cutlass10bfloat16_tE19Flash_kernel_traitsILi256ELi64ELi64ELi4ES3_EELb0ELb0ELb1ELb1ELb0ELb0ELb0ELb0EEEvNS_16Flash_fwd_paramsE,(.L_x_2027 - _ZN5flash16flash_fwd_kernelI23Flash_fwd_kernel_traitsILi256ELi64ELi64ELi4ELb0ELb0EN7cutlass10bfloat16_tE19Flash_kernel_traitsILi256ELi64ELi64ELi4ES3_EELb0ELb0ELb1ELb1ELb0ELb0ELb0ELb0EEEvNS_16Flash_fwd_paramsE)
        .other          _ZN5flash16flash_fwd_kernelI23Flash_fwd_kernel_traitsILi256ELi64ELi64ELi4ELb0ELb0EN7cutlass10bfloat16_tE19Flash_kernel_traitsILi256ELi64ELi64ELi4ES3_EELb0ELb0ELb1ELb1ELb0ELb0ELb0ELb0EEEvNS_16Flash_fwd_paramsE,@"STO_CUDA_ENTRY STV_DEFAULT"
_ZN5flash16flash_fwd_kernelI23Flash_fwd_kernel_traitsILi256ELi64ELi64ELi4ELb0ELb0EN7cutlass10bfloat16_tE19Flash_kernel_traitsILi256ELi64ELi64ELi4ES3_EELb0ELb0ELb1ELb1ELb0ELb0ELb0ELb0EEEvNS_16Flash_fwd_paramsE:
.text._ZN5flash16flash_fwd_kernelI23Flash_fwd_kernel_traitsILi256ELi64ELi64ELi4ELb0ELb0EN7cutlass10bfloat16_tE19Flash_kernel_traitsILi256ELi64ELi64ELi4ES3_EELb0ELb0ELb1ELb1ELb0ELb0ELb0ELb0EEEvNS_16Flash_fwd_paramsE:
        /* <DEDUP_REMOVED lines=57> */
.L_x_219:
[----:B-1----:R-:W-:Y:S02]  /*0390*/  ULDC UR6, c[0x0][0x218] ;  /* 0x0000860000067ab9 */ /* 0x002fe40000000800 */
.L_x_220:
        /* <DEDUP_REMOVED lines=25> */
[----:B------:R-:W-:Y:S02]  /*0530*/  UIADD3 UR7, UR20, 0x3f, URZ ;  /* 0x0000003f14077890 */ /* 0x000fe4000fffe03f */
[----:B------:R-:W-:-:S02]  /*0540*/  UIADD3 UR10, UR6, -UR10, URZ ;  /* 0x8000000a060a7290 */ /* 0x000fc4000fffe03f */
        /* <DEDUP_REMOVED lines=37> */
[----:B------:R-:W-:-:S02]  /*07a0*/  @UP0 UIMAD UR7, UR15, UR7, UR9 ;  /* 0x000000070f0702a4 */ /* 0x000fc4000f8e0209 */
[----:B------:R-:W-:Y:S01]  /*07b0*/  ULDC UR10, c[0x0][0x214] ;  /* 0x00008500000a7ab9 */ /* 0x000fe20000000800 */
[----:B------:R-:W-:Y:S01]  /*07c0*/  IMAD.WIDE R18, R19, 0x40, R16 ;  /* 0x0000004013127825 */ /* 0x000fe200078e0210 */
[----:B------:R-:W-:Y:S01]  /*07d0*/  @UP1 ULDC UR11, c[0x0][0x210] ;  /* 0x00008400000b1ab9 */ /* 0x000fe20000000800 */
[C---:B------:R-:W-:Y:S01]  /*07e0*/  IADD3 R8, R9.reuse, 0x40, RZ ;  /* 0x0000004009087810 */ /* 0x040fe20007ffe0ff */
[----:B------:R-:W-:Y:S01]  /*07f0*/  @!UP0 UIMAD UR13, UR13, UR4, URZ ;  /* 0x000000040d0d82a4 */ /* 0x000fe2000f8e023f */
[C---:B------:R-:W-:Y:S01]  /*0800*/  IADD3 R7, R9.reuse, 0x80, RZ ;  /* 0x0000008009077810 */ /* 0x040fe20007ffe0ff */
[----:B------:R-:W-:Y:S01]  /*0810*/  ULDC UR9, c[0x0][0x234] ;  /* 0x00008d0000097ab9 */ /* 0x000fe20000000800 */
[----:B------:R-:W-:Y:S01]  /*0820*/  IADD3 R6, R9, 0xc0, RZ ;  /* 0x000000c009067810 */ /* 0x000fe20007ffe0ff */
[----:B------:R-:W-:Y:S02]  /*0830*/  @!UP0 UIMAD.WIDE.U32 UR24, UR16, UR4, URZ ;  /* 0x00000004101882a5 */ /* 0x000fe4000f8e003f */
[----:B------:R-:W-:-:S02]  /*0840*/  @UP1 UIMAD UR11, UR11, UR10, URZ ;  /* 0x0000000a0b0b12a4 */ /* 0x000fc4000f8e023f */
[----:B------:R-:W-:Y:S02]  /*0850*/  @!UP1 USEL UR11, UR10, UR9, !UP2 ;  /* 0x000000090a0b9287 */ /* 0x000fe4000d000000 */
[----:B------:R-:W-:Y:S02]  /*0860*/  @!UP0 UIMAD UR13, UR16, UR5, UR13 ;  /* 0x00000005100d82a4 */ /* 0x000fe4000f8e020d */
[----:B------:R-:W-:Y:S02]  /*0870*/  ULDC UR6, c[0x0][0x1c0] ;  /* 0x0000700000067ab9 */ /* 0x000fe40000000800 */
[----:B------:R-:W-:Y:S02]  /*0880*/  @UP1 UMOV UR12, 0x1 ;  /* 0x00000001000c1882 */ /* 0x000fe40000000000 */
[----:B------:R-:W-:Y:S02]  /*0890*/  @!UP1 UIMAD UR12, UR11, UR6, URZ ;  /* 0x000000060b0c92a4 */ /* 0x000fe4000f8e023f */
[----:B------:R-:W-:-:S02]  /*08a0*/  @!UP0 UMOV UR8, UR24 ;  /* 0x0000001800088c82 */ /* 0x000fc40008000000 */
[----:B------:R-:W-:Y:S01]  /*08b0*/  @!UP0 UIADD3 UR7, UR25, UR13, URZ ;  /* 0x0000000d19078290 */ /* 0x000fe2000fffe03f */
[C---:B------:R-:W-:Y:S01]  /*08c0*/  IADD3 R2, P0, R9.reuse, UR8, RZ ;  /* 0x0000000809027c10 */ /* 0x040fe2000ff1e0ff */
[----:B------:R-:W-:Y:S02]  /*08d0*/  USHF.R.S32.HI UR14, URZ, 0x1f, UR18 ;  /* 0x0000001f3f0e7899 */ /* 0x000fe40008011412 */
[----:B------:R-:W-:Y:S02]  /*08e0*/  UIADD3 UR21, -UR19, UR21, URZ ;  /* 0x0000001513157290 */ /* 0x000fe4000fffe13f */
[----:B------:R-:W-:Y:S01]  /*08f0*/  @!UP3 UIMAD UR20, UR16, UR10, URZ ;  /* 0x0000000a1014b2a4 */ /* 0x000fe2000f8e023f */
[----:B------:R-:W-:Y:S01]  /*0900*/  LEA.HI.X.SX32 R3, R9, UR7, 0x1, P0 ;  /* 0x0000000709037c11 */ /* 0x000fe200080f0eff */
[----:B------:R-:W-:Y:S02]  /*0910*/  UIMAD UR12, UR16, UR12, URZ ;  /* 0x0000000c100c72a4 */ /* 0x000fe4000f8e023f */
[----:B------:R-:W-:Y:S01]  /*0920*/  ULDC.64 UR4, c[0x0][0x1f0] ;  /* 0x00007c0000047ab9 */ /* 0x000fe20000000a00 */
[----:B------:R-:W-:Y:S01]  /*0930*/  ISETP.GE.AND P0, PT, R16, UR21, PT ;  /* 0x0000001510007c0c */ /* 0x000fe2000bf06270 */
[----:B------:R-:W-:Y:S01]  /*0940*/  @!UP3 USEL UR20, UR20, UR15, !UP0 ;  /* 0x0000000f1414b287 */ /* 0x000fe2000c000000 */
[----:B-1----:R-:W-:Y:S01]  /*0950*/  IMAD.WIDE.U32 R12, R12, c[0x0][0x1f0], R2 ;  /* 0x00007c000c0c7a25 */ /* 0x002fe200078e0002 */
[----:B------:R-:W-:-:S02]  /*0960*/  USEL UR12, UR12, URZ, UP3 ;  /* 0x0000003f0c0c7287 */ /* 0x000fc40009800000 */
[----:B------:R-:W-:Y:S02]  /*0970*/  UIMAD UR4, UR14, UR4, URZ ;  /* 0x000000040e0472a4 */ /* 0x000fe4000f8e023f */
[----:B------:R-:W-:Y:S02]  /*0980*/  UIMAD UR11, UR18, UR11, UR12 ;  /* 0x0000000b120b72a4 */ /* 0x000fe4000f8e020c */
[----:B------:R-:W-:Y:S02]  /*0990*/  @UP1 ULDC UR14, c[0x0][0x210] ;  /* 0x00008400000e1ab9 */ /* 0x000fe40000000800 */
[----:B------:R-:W-:Y:S02]  /*09a0*/  @!UP1 UMOV UR14, 0x1 ;  /* 0x00000001000e9882 */ /* 0x000fe40000000000 */
[----:B------:R-:W-:Y:S02]  /*09b0*/  UIMAD UR19, UR19, UR14, URZ ;  /* 0x0000000e131372a4 */ /* 0x000fe4000f8e023f */
[----:B------:R-:W-:-:S02]  /*09c0*/  UMOV UR26, URZ ;  /* 0x0000003f001a7c82 */ /* 0x000fc40008000000 */
        /* <DEDUP_REMOVED lines=25> */
.L_x_223:
[----:B------:R-:W-:Y:S05]  /*0b60*/  BSYNC B0 ;  /* 0x0000000000007941 */ /* 0x000fea0003800000 */
.L_x_222:
        /* <DEDUP_REMOVED lines=22> */
.L_x_225:
[----:B------:R-:W-:Y:S05]  /*0cd0*/  BSYNC B0 ;  /* 0x0000000000007941 */ /* 0x000fea0003800000 */
.L_x_224:
        /* <DEDUP_REMOVED lines=22> */
.L_x_227:
[----:B------:R-:W-:Y:S05]  /*0e40*/  BSYNC B0 ;  /* 0x0000000000007941 */ /* 0x000fea0003800000 */
.L_x_226:
        /* <DEDUP_REMOVED lines=21> */
.L_x_229:
[----:B------:R-:W-:Y:S05]  /*0fa0*/  BSYNC B0 ;  /* 0x0000000000007941 */ /* 0x000fea0003800000 */
.L_x_228:
        /* <DEDUP_REMOVED lines=35> */
.L_x_221:
[----:B------:R-:W-:Y:S02]  /*11e0*/  UISETP.NE.AND UP1, UPT, UR15, -0x1, UPT ;  /* 0xffffffff0f00788c */ /* 0x000fe4000bf25270 */
[----:B------:R-:W-:Y:S02]  /*11f0*/  UISETP.NE.AND UP0, UPT, UR8, -0x1, UPT ;  /* 0xffffffff0800788c */ /* 0x000fe4000bf05270 */
[----:B------:R-:W-:Y:S02]  /*1200*/  ULDC.64 UR24, c[0x0][0x190] ;  /* 0x0000640000187ab9 */ /* 0x000fe40000000a00 */
[----:B------:R-:W-:Y:S02]  /*1210*/  ULDC.64 UR6, c[0x0][0x178] ;  /* 0x00005e0000067ab9 */ /* 0x000fe40000000a00 */
[----:B------:R-:W-:Y:S01]  /*1220*/  PLOP3.LUT P0, PT, PT, PT, UP0, 0x80, 0x0 ;  /* 0x000000000000781c */ /* 0x000fe20003f0f008 */
[----:B------:R-:W-:-:S02]  /*1230*/  ULDC.64 UR4, c[0x0][0x198] ;  /* 0x0000660000047ab9 */ /* 0x000fc40000000a00 */
[----:B------:R-:W-:Y:S02]  /*1240*/  @!UP1 USHF.R.S32.HI UR9, URZ, 0x1f, UR16 ;  /* 0x0000001f3f099899 */ /* 0x000fe40008011410 */
[----:B------:R-:W-:Y:S02]  /*1250*/  @UP0 UIADD3 UR13, UR27, UR8, URZ ;  /* 0x000000081b0d0290 */ /* 0x000fe4000fffe03f */
[----:B------:R-:W-:Y:S02]  /*1260*/  @UP1 UIMAD.WIDE.U32 UR28, UR15, UR24, URZ ;  /* 0x000000180f1c12a5 */ /* 0x000fe4000f8e003f */
[----:B------:R-:W-:Y:S02]  /*1270*/  @!UP1 UIMAD UR9, UR9, UR6, URZ ;  /* 0x00000006090992a4 */ /* 0x000fe4000f8e023f */
[----:B------:R-:W-:Y:S02]  /*1280*/  @UP0 UIMAD.WIDE.U32 UR30, UR13, UR4, URZ ;  /* 0x000000040d1e02a5 */ /* 0x000fe4000f8e003f */
[----:B------:R-:W-:-:S02]  /*1290*/  @!UP1 UIMAD.WIDE.U32 UR32, UR16, UR6, URZ ;  /* 0x00000006102092a5 */ /* 0x000fc4000f8e003f */
[----:B------:R-:W-:Y:S02]  /*12a0*/  @!UP1 UIMAD UR7, UR16, UR7, UR9 ;  /* 0x00000007100792a4 */ /* 0x000fe4000f8e0209 */
[----:B------:R-:W-:Y:S02]  /*12b0*/  @UP1 UIMAD UR25, UR15, UR25, UR29 ;  /* 0x000000190f1912a4 */ /* 0x000fe4000f8e021d */
[----:B------:R-:W-:Y:S02]  /*12c0*/  @UP1 UMOV UR6, UR28 ;  /* 0x0000001c00061c82 */ /* 0x000fe40008000000 */
[----:B------:R-:W-:Y:S02]  /*12d0*/  @UP0 UIMAD UR13, UR13, UR5, UR31 ;  /* 0x000000050d0d02a4 */ /* 0x000fe4000f8e021f */
[----:B------:R-:W-:Y:S02]  /*12e0*/  USHF.R.S32.HI UR9, URZ, 0x1f, UR18 ;  /* 0x0000001f3f097899 */ /* 0x000fe40008011412 */
[----:B------:R-:W-:-:S02]  /*12f0*/  @!UP1 UIADD3 UR25, UR33, UR7, URZ ;  /* 0x0000000721199290 */ /* 0x000fc4000fffe03f */
[----:B------:R-:W-:Y:S02]  /*1300*/  @!UP1 UMOV UR6, UR32 ;  /* 0x0000002000069c82 */ /* 0x000fe40008000000 */
        /* <DEDUP_REMOVED lines=8> */
[----:B------:R-:W-:Y:S02]  /*1390*/  UIADD3 UR29, UR29, UR13, URZ ;  /* 0x0000000d1d1d7290 */ /* 0x000fe4000fffe03f */
[----:B------:R-:W-:Y:S02]  /*13a0*/  ULDC.64 UR4, c[0x0][0x180] ;  /* 0x0000600000047ab9 */ /* 0x000fe40000000a00 */
[----:B------:R-:W-:Y:S02]  /*13b0*/  UIMAD UR7, UR7, UR4, URZ ;  /* 0x00000004070772a4 */ /* 0x000fe4000f8e023f */
[----:B------:R-:W-:Y:S02]  /*13c0*/  UIMAD.WIDE.U32 UR28, UR16, UR4, UR28 ;  /* 0x00000004101c72a5 */ /* 0x000fe4000f8e001c */
[----:B------:R-:W-:-:S04]  /*13d0*/  UIMAD UR5, UR16, UR5, UR7 ;  /* 0x00000005100572a4 */ /* 0x000fc8000f8e0207 */
[----:B------:R-:W-:Y:S02]  /*13e0*/  UIADD3 UR13, UR29, UR5, URZ ;  /* 0x000000051d0d7290 */ /* 0x000fe4000fffe03f */
[----:B------:R-:W-:Y:S02]  /*13f0*/  UMOV UR14, UR28 ;  /* 0x0000001c000e7c82 */ /* 0x000fe40008000000 */
.L_x_230:
[----:B------:R-:W-:Y:S01]  /*1400*/  IABS R0, c[0x0][0x1c8] ;  /* 0x0000720000007a13 */ /* 0x000fe20000000000 */
[----:B------:R-:W1:Y:S01]  /*1410*/  S2R R2, SR_CTAID.Z ;  /* 0x0000000000027919 */ /* 0x000e620000002700 */
[----:B------:R-:W-:Y:S02]  /*1420*/  UMOV UR28, URZ ;  /* 0x0000003f001c7c82 */ /* 0x000fe40008000000 */
[----:B------:R-:W2:Y:S01]  /*1430*/  R2UR UR7, R0 ;  /* 0x00000000000773c2 */ /* 0x000ea200000e0000 */
[----:B------:R-:W-:Y:S01]  /*1440*/  @UP0 UIADD3 UR24, UR27, UR8, URZ ;  /* 0x000000081b180290 */ /* 0x000fe2000fffe03f */
[----:B-1----:R-:W-:Y:S01]  /*1450*/  IABS R2, R2 ;  /* 0x0000000200027213 */ /* 0x002fe20000000000 */
[----:B--2---:R-:W1:Y:S05]  /*1460*/  I2F.RP R5, UR7 ;  /* 0x0000000700057d06 */ /* 0x004e6a0008209400 */
[----:B------:R-:W2:Y:S03]  /*1470*/  R2UR UR5, R2 ;  /* 0x00000000020573c2 */ /* 0x000ea600000e0000 */
[----:B-1----:R-:W1:Y:S02]  /*1480*/  MUFU.RCP R3, R5 ;  /* 0x0000000500037308 */ /* 0x002e640000001000 */
[----:B-1----:R-:W-:-:S06]  /*1490*/  IADD3 R3, R3, 0xffffffe, RZ ;  /* 0x0ffffffe03037810 */ /* 0x002fcc0007ffe0ff */
[----:B------:R-:W1:Y:S02]  /*14a0*/  F2I.FTZ.U32.TRUNC.NTZ R0, R3 ;  /* 0x0000000300007305 */ /* 0x000e64000021f000 */
[----:B-1----:R-:W1:Y:S02]  /*14b0*/  R2UR UR29, R0 ;  /* 0x00000000001d73c2 */ /* 0x002e6400000e0000 */
[----:B-1----:R-:W-:-:S04]  /*14c0*/  UIADD3 UR4, URZ, -UR29, URZ ;  /* 0x8000001d3f047290 */ /* 0x002fc8000fffe03f */
[----:B------:R-:W-:-:S04]  /*14d0*/  UIMAD UR4, UR4, UR7, URZ ;  /* 0x00000007040472a4 */ /* 0x000fc8000f8e023f */
[----:B------:R-:W-:-:S04]  /*14e0*/  UIMAD.WIDE.U32 UR28, UR29, UR4, UR28 ;  /* 0x000000041d1c72a5 */ /* 0x000fc8000f8e001c */
[----:B--2---:R-:W-:-:S04]  /*14f0*/  UIMAD.WIDE.U32 UR28, UR29, UR5, URZ ;  /* 0x000000051d1c72a5 */ /* 0x004fc8000f8e003f */
        /* <DEDUP_REMOVED lines=32> */
.L_x_231:
[----:B------:R-:W-:Y:S01]  /*1700*/  SHF.R.S32.HI R3, RZ, 0x1f, R4 ;  /* 0x0000001fff037819 */ /* 0x000fe20000011404 */
[----:B------:R-:W1:Y:S01]  /*1710*/  S2R R16, SR_CTAID.Z ;  /* 0x0000000000107919 */ /* 0x000e620000002700 */
[----:B------:R-:W-:Y:S01]  /*1720*/  ULDC.64 UR4, c[0x0][0x1b8] ;  /* 0x00006e0000047ab9 */ /* 0x000fe20000000a00 */
[----:B------:R-:W-:Y:S01]  /*1730*/  IMAD.U32 R236, RZ, RZ, UR8 ;  /* 0x00000008ffec7e24 */ /* 0x000fe2000f8e00ff */
[CC--:B------:R-:W-:Y:S01]  /*1740*/  LEA.HI R5, R3.reuse, R4.reuse, RZ, 0x3 ;  /* 0x0000000403057211 */ /* 0x0c0fe200078f18ff */
[----:B------:R-:W-:Y:S01]  /*1750*/  UIMAD UR4, UR28, UR4, URZ ;  /* 0x000000041c0472a4 */ /* 0x000fe2000f8e023f */
[----:B------:R-:W-:Y:S01]  /*1760*/  LEA.HI R11, R3, R4, RZ, 0x4 ;  /* 0x00000004030b7211 */ /* 0x000fe200078f20ff */
[----:B------:R-:W-:Y:S01]  /*1770*/  UIADD3 UR27, -UR19, UR21, URZ ;  /* 0x00000015131b7290 */ /* 0x000fe2000fffe13f */
[----:B------:R-:W-:Y:S01]  /*1780*/  SHF.R.S32.HI R14, RZ, 0x3, R5 ;  /* 0x00000003ff0e7819 */ /* 0x000fe20000011405 */
[----:B------:R-:W-:Y:S01]  /*1790*/  IMAD.U32 R166, RZ, RZ, UR8 ;  /* 0x00000008ffa67e24 */ /* 0x000fe2000f8e00ff */
[----:B------:R-:W-:Y:S01]  /*17a0*/  SHF.R.S32.HI R0, RZ, 0x4, R11 ;  /* 0x00000004ff007819 */ /* 0x000fe2000001140b */
[----:B------:R-:W-:Y:S01]  /*17b0*/  IMAD.U32 R19, RZ, RZ, UR17 ;  /* 0x00000011ff137e24 */ /* 0x000fe2000f8e00ff */
[----:B------:R-:W-:Y:S01]  /*17c0*/  LOP3.LUT R5, R5, 0xfffffff8, RZ, 0xc0, !PT ;  /* 0xfffffff805057812 */ /* 0x000fe200078ec0ff */
[----:B------:R-:W-:Y:S01]  /*17d0*/  IMAD.SHL.U32 R7, R14, 0x40, RZ ;  /* 0x000000400e077824 */ /* 0x000fe200078e00ff */
[C---:B------:R-:W-:Y:S01]  /*17e0*/  LEA.HI R229, R11.reuse, R0, RZ, 0x1 ;  /* 0x000000000be57211 */ /* 0x040fe200078f08ff */
[----:B------:R-:W-:Y:S01]  /*17f0*/  BSSY B0, `(.L_x_232) ;  /* 0x000006a000007945 */ /* 0x000fe20003800000 */
[----:B------:R-:W-:Y:S01]  /*1800*/  LOP3.LUT R11, R11, 0xfffffff0, RZ, 0xc0, !PT ;  /* 0xfffffff00b0b7812 */ /* 0x000fe200078ec0ff */
[----:B------:R-:W-:Y:S01]  /*1810*/  IMAD.IADD R2, R4, 0x1, -R5 ;  /* 0x0000000104027824 */ /* 0x000fe200078e0a05 */
[----:B------:R-:W-:-:S02]  /*1820*/  LOP3.LUT R229, R229, 0xfffffffe, RZ, 0xc0, !PT ;  /* 0xfffffffee5e57812 */ /* 0x000fc400078ec0ff */
        /* <DEDUP_REMOVED lines=13> */
[----:B------:R-:W-:Y:S01]  /*1900*/  LEA.HI R9, R3, R4, RZ, 0x6 ;  /* 0x0000000403097211 */ /* 0x000fe200078f30ff */
        /* <DEDUP_REMOVED lines=13> */
[----:B------:R-:W-:-:S02]  /*19e0*/  IADD3 R233, R246, 0x40, RZ ;  /* 0x00000040f6e97810 */ /* 0x000fc40007ffe0ff */
        /* <DEDUP_REMOVED lines=74> */
.L_x_233:
[----:B------:R-:W-:Y:S05]  /*1e90*/  BSYNC B0 ;  /* 0x0000000000007941 */ /* 0x000fea0003800000 */
.L_x_232:
        /* <DEDUP_REMOVED lines=45> */
.L_x_235:
[----:B------:R-:W-:Y:S05]  /*2170*/  BSYNC B0 ;  /* 0x0000000000007941 */ /* 0x000fea0003800000 */
.L_x_234:
        /* <DEDUP_REMOVED lines=45> */
.L_x_237:
[----:B------:R-:W-:Y:S05]  /*2450*/  BSYNC B0 ;  /* 0x0000000000007941 */ /* 0x000fea0003800000 */
.L_x_236:
        /* <DEDUP_REMOVED lines=48> */
.L_x_239:
[----:B------:R-:W-:Y:S05]  /*2760*/  BSYNC B0 ;  /* 0x0000000000007941 */ /* 0x000fea0003800000 */
.L_x_238:
        /* <DEDUP_REMOVED lines=45> */
.L_x_241:
[----:B------:R-:W-:Y:S05]  /*2a40*/  BSYNC B0 ;  /* 0x0000000000007941 */ /* 0x000fea0003800000 */
.L_x_240:
        /* <DEDUP_REMOVED lines=41> */
.L_x_243:
[----:B------:R-:W-:Y:S05]  /*2ce0*/  BSYNC B0 ;  /* 0x0000000000007941 */ /* 0x000fea0003800000 */
.L_x_242:
        /* <DEDUP_REMOVED lines=40> */
.L_x_245:
[----:B------:R-:W-:Y:S05]  /*2f70*/  BSYNC B0 ;  /* 0x0000000000007941 */ /* 0x000fea0003800000 */
.L_x_244:
[----:B------:R-:W-:Y:S01]  /*2f80*/  ISETP.GE.AND P0, PT, R8, UR27, PT ;  /* 0x0000001b08007c0c */ /* 0x000fe2000bf06270 */
[----:B------:R-:W-:-:S12]  /*2f90*/  BSSY B0, `(.L_x_246) ;  /* 0x0000029000007945 */ /* 0x000fd80003800000 */
        /* <DEDUP_REMOVED lines=40> */
.L_x_247:
[----:B------:R-:W-:Y:S05]  /*3220*/  BSYNC B0 ;  /* 0x0000000000007941 */ /* 0x000fea0003800000 */
.L_x_246:
[----:B------:R-:W-:Y:S01]  /*3230*/  ULDC.64 UR4, c[0x0][0x318] ;  /* 0x0000c60000047ab9 */ /* 0x000fe20000000a00 */
[----:B------:R-:W0:Y:S01]  /*3240*/  LDGDEPBAR ;  /* 0x00000000000079af */ /* 0x000e220000000000 */
[----:B------:R-:W-:-:S04]  /*3250*/  UISETP.NE.U32.AND UP1, UPT, URZ, UR4, UPT ;  /* 0x000000043f00728c */ /* 0x000fc8000bf25070 */
[----:B------:R-:W-:-:S03]  /*3260*/  UISETP.NE.AND.EX UP1, UPT, URZ, UR5, UPT, UP1 ;  /* 0x000000053f00728c */ /* 0x000fc6000bf25310 */
[----:B------:R-:W-:-:S03]  /*3270*/  ULDC.64 UR4, c[0x0][0x320] ;  /* 0x0000c80000047ab9 */ /* 0x000fc60000000a00 */
        /* <DEDUP_REMOVED lines=8> */
[----:B------:R-:W-:Y:S02]  /*3300*/  ULDC UR4, c[0x0][0x318] ;  /* 0x0000c60000047ab9 */ /* 0x000fe40000000800 */
[----:B------:R-:W-:Y:S02]  /*3310*/  @UP1 ULEA UR34, UP0, UR36, UR4, 0x2 ;  /* 0x0000000424221291 */ /* 0x000fe4000f80103f */
[----:B------:R-:W-:Y:S02]  /*3320*/  @UP1 UIADD3 UR5, UR37, UR5, URZ ;  /* 0x0000000525051290 */ /* 0x000fe4000fffe03f */
[----:B------:R-:W-:Y:S02]  /*3330*/  ULDC UR4, c[0x0][0x31c] ;  /* 0x0000c70000047ab9 */ /* 0x000fe40000000800 */
[----:B------:R-:W-:Y:S01]  /*3340*/  @UP1 ULEA.HI.X UR35, UR36, UR4, UR5, 0x2, UP0 ;  /* 0x0000000424231291 */ /* 0x000fe200080f1405 */
[----:B-12---:R-:W-:Y:S01]  /*3350*/  IMAD.U32 R16, RZ, RZ, UR34 ;  /* 0x00000022ff107e24 */ /* 0x006fe2000f8e00ff */
[----:B------:R-:W1:Y:S01]  /*3360*/  @P0 MUFU.RCP R11, c[0x0][0x238] ;  /* 0x00008e00000b0b08 */ /* 0x000e620000001000 */
[----:B------:R-:W-:Y:S01]  /*3370*/  ISETP.GE.AND P1, PT, R14, UR27, PT ;  /* 0x0000001b0e007c0c */ /* 0x000fe2000bf26270 */
[----:B------:R-:W-:-:S02]  /*3380*/  ULDC.64 UR4, c[0x0][0x1a0] ;  /* 0x0000680000047ab9 */ /* 0x000fc40000000a00 */
[----:B------:R-:W-:-:S05]  /*3390*/  IMAD.U32 R17, RZ, RZ, UR35 ;  /* 0x00000023ff117e24 */ /* 0x000fca000f8e00ff */
[----:B------:R2:W1:Y:S01]  /*33a0*/  @P0 LDG.E R12, [R16.64] ;  /* 0x00000016100c0981 */ /* 0x000462000c1e1900 */
[----:B------:R-:W-:Y:S01]  /*33b0*/  LOP3.LUT R13, R6, 0xffffffe0, RZ, 0xc0, !PT ;  /* 0xffffffe0060d7812 */ /* 0x000fe200078ec0ff */
[----:B------:R-:W-:Y:S01]  /*33c0*/  USHF.L.U64.HI UR25, UR4, UR25, UR5 ;  /* 0x0000001904197299 */ /* 0x000fe20008010205 */
[----:B------:R-:W-:Y:S01]  /*33d0*/  IMAD.MOV.U32 R196, RZ, RZ, R166 ;  /* 0x000000ffffc47224 */ /* 0x000fe200078e00a6 */
[----:B------:R-:W-:Y:S01]  /*33e0*/  BAR.SYNC.DEFER_BLOCKING 0x0 ;  /* 0x0000000000007b1d */ /* 0x000fe20000010000 */
[----:B------:R-:W-:Y:S01]  /*33f0*/  USHF.L.U32 UR9, UR4, 0x6, URZ ;  /* 0x0000000604097899 */ /* 0x000fe2000800063f */
[----:B------:R-:W-:Y:S01]  /*3400*/  IMAD.IADD R6, R4, 0x1, -R13 ;  /* 0x0000000104067824 */ /* 0x000fe200078e0a0d */
[----:B------:R-:W-:-:S03]  /*3410*/  UIMAD UR5, UR25, UR29, URZ ;  /* 0x0000001d190572a4 */ /* 0x000fc6000f8e023f */
[----:B------:R-:W-:Y:S01]  /*3420*/  UMOV UR18, URZ ;  /* 0x0000003f00127c82 */ /* 0x000fe20008000000 */
[----:B------:R-:W-:Y:S01]  /*3430*/  BSSY B0, `(.L_x_248) ;  /* 0x0000031000007945 */ /* 0x000fe20003800000 */
[----:B------:R-:W-:Y:S01]  /*3440*/  UIMAD UR28, UR28, UR9, UR5 ;  /* 0x000000091c1c72a4 */ /* 0x000fe2000f8e0205 */
[----:B--2---:R-:W-:Y:S01]  /*3450*/  IMAD.U32 R17, RZ, RZ, UR29 ;  /* 0x0000001dff117e24 */ /* 0x004fe2000f8e00ff */
[----:B------:R2:W-:Y:S03]  /*3460*/  @P1 STS.128 [R234+0x10000], RZ ;  /* 0x010000ffea001388 */ /* 0x0005e60000000c00 */
[----:B------:R-:W-:Y:S01]  /*3470*/  IMAD.WIDE.U32 R16, R17, UR9, R196 ;  /* 0x0000000911107c25 */ /* 0x000fe2000f8e00c4 */
[----:B------:R2:W-:Y:S04]  /*3480*/  @P1 STS.128 [R234+0x12000], RZ ;  /* 0x012000ffea001388 */ /* 0x0005e80000000c00 */
[----:B------:R-:W-:Y:S01]  /*3490*/  IADD3 R19, R17, UR28, RZ ;  /* 0x0000001c11137c10 */ /* 0x000fe2000fffe0ff */
[----:B------:R2:W-:Y:S04]  /*34a0*/  @P1 STS.128 [R234+0x14000], RZ ;  /* 0x014000ffea001388 */ /* 0x0005e80000000c00 */
[----:B------:R2:W-:Y:S01]  /*34b0*/  @P1 STS.128 [R234+0x16000], RZ ;  /* 0x016000ffea001388 */ /* 0x0005e20000000c00 */
[----:B-1----:R-:W-:-:S04]  /*34c0*/  @P0 FMUL.FTZ R11, R12, R11 ;  /* 0x0000000b0c0b0220 */ /* 0x002fc80000410000 */
[----:B------:R1:W3:Y:S02]  /*34d0*/  @P0 R2UR UR16, R11 ;  /* 0x000000000b1003c2 */ /* 0x0002e400000e0000 */
[----:B-1----:R-:W-:Y:S01]  /*34e0*/  SHF.R.S32.HI R11, RZ, 0x1f, R6 ;  /* 0x0000001fff0b7819 */ /* 0x002fe20000011406 */
[----:B---3--:R-:W-:-:S03]  /*34f0*/  @UP1 UMOV UR18, UR16 ;  /* 0x0000001000121c82 */ /* 0x008fc60008000000 */
[----:B------:R-:W-:-:S04]  /*3500*/  LEA.HI R6, R11, R6, RZ, 0x2 ;  /* 0x000000060b067211 */ /* 0x000fc800078f10ff */
[----:B------:R-:W-:Y:S01]  /*3510*/  SHF.R.S32.HI R6, RZ, 0x2, R6 ;  /* 0x00000002ff067819 */ /* 0x000fe20000011406 */
        /* <DEDUP_REMOVED lines=34> */
.L_x_249:
[----:B--2---:R-:W-:Y:S05]  /*3740*/  BSYNC B0 ;  /* 0x0000000000007941 */ /* 0x004fea0003800000 */
.L_x_248:
        /* <DEDUP_REMOVED lines=17> */
[C---:B-1----:R-:W-:Y:S02]  /*3860*/  @!P5 LEA R22, P6, R11.reuse, c[0x0][0x170], 0x1 ;  /* 0x00005c000b16da11 */ /* 0x042fe400078c08ff */
        /* <DEDUP_REMOVED lines=27> */
.L_x_251:
[----:B------:R-:W-:Y:S05]  /*3a20*/  BSYNC B0 ;  /* 0x0000000000007941 */ /* 0x000fea0003800000 */
.L_x_250:
        /* <DEDUP_REMOVED lines=10> */
[----:B-1-3--:R-:W-:Y:S01]  /*3ad0*/  IMAD.MOV.U32 R12, RZ, RZ, c[0x0][0x1a4] ;  /* 0x00006900ff0c7624 */ /* 0x00afe200078e00ff */
        /* <DEDUP_REMOVED lines=33> */
.L_x_253:
[----:B------:R-:W-:Y:S05]  /*3cf0*/  BSYNC B0 ;  /* 0x0000000000007941 */ /* 0x000fea0003800000 */
.L_x_252:
        /* <DEDUP_REMOVED lines=19> */
[C---:B-1-3--:R-:W-:Y:S02]  /*3e30*/  @!P4 LEA R12, P3, R18.reuse, c[0x0][0x170], 0x1 ;  /* 0x00005c00120cca11 */ /* 0x04afe400078608ff */
        /* <DEDUP_REMOVED lines=26> */
.L_x_255:
[----:B------:R-:W-:Y:S05]  /*3fe0*/  BSYNC B0 ;  /* 0x0000000000007941 */ /* 0x000fea0003800000 */
.L_x_254:
[C---:B------:R-:W-:Y:S01]  /*3ff0*/  IMAD.SHL.U32 R8, R2.reuse, 0x40, RZ ;  /* 0x0000004002087824 */ /* 0x040fe200078e00ff */
[----:B------:R-:W-:Y:S01]  /*4000*/  R2P PR, R2, 0x6 ;  /* 0x0000000602007804 */ /* 0x000fe20000000000 */
[----:B------:R-:W-:Y:S01]  /*4010*/  IMAD.SHL.U32 R14, R14, 0x8, RZ ;  /* 0x000000080e0e7824 */ /* 0x000fe200078e00ff */
[----:B------:R-:W-:Y:S01]  /*4020*/  UIADD3 UR4, UR20, -UR21, URZ ;  /* 0x8000001514047290 */ /* 0x000fe2000fffe03f */
        /* <DEDUP_REMOVED lines=9> */
[----:B-1----:R-:W-:Y:S01]  /*40c0*/  LDSM.16.M88.4 R16, [R230] ;  /* 0x00000000e610783b */ /* 0x002fe20000000200 */
[C---:B------:R-:W-:Y:S01]  /*40d0*/  IMAD R226, R5.reuse, 0x2, R230 ;  /* 0x0000000205e27824 */ /* 0x040fe200078e02e6 */
[----:B------:R-:W-:Y:S01]  /*40e0*/  LOP3.LUT R8, R8, R9, RZ, 0x3c, !PT ;  /* 0x0000000908087212 */ /* 0x000fe200078e3cff */
[----:B------:R-:W-:Y:S01]  /*40f0*/  IMAD R225, R5, 0x2, R228 ;  /* 0x0000000205e17824 */ /* 0x000fe200078e02e4 */
[----:B------:R-:W-:Y:S01]  /*4100*/  LOP3.LUT R245, R245, 0x6, RZ, 0xc0, !PT ;  /* 0x00000006f5f57812 */ /* 0x000fe200078ec0ff */
[----:B------:R-:W-:Y:S01]  /*4110*/  IMAD.IADD R6, R6, 0x1, R81 ;  /* 0x0000000106067824 */ /* 0x000fe200078e0251 */
[----:B------:R-:W-:Y:S01]  /*4120*/  LDSM.16.M88.4 R64, [R226] ;  /* 0x00000000e240783b */ /* 0x000fe20000000200 */
[----:B------:R-:W-:Y:S01]  /*4130*/  IMAD R229, R229, 0x200, R8 ;  /* 0x00000200e5e57824 */ /* 0x000fe200078e0208 */
[----:B------:R-:W-:-:S02]  /*4140*/  ULDC UR5, c[0x0][0x2e8] ;  /* 0x0000ba0000057ab9 */ /* 0x000fc40000000800 */
[----:B------:R-:W-:Y:S01]  /*4150*/  LDSM.16.M88.4 R8, [R228] ;  /* 0x00000000e408783b */ /* 0x000fe20000000200 */
[----:B------:R-:W-:Y:S01]  /*4160*/  IMAD.SHL.U32 R229, R229, 0x2, RZ ;  /* 0x00000002e5e57824 */ /* 0x000fe200078e00ff */
[----:B------:R-:W-:Y:S01]  /*4170*/  IADD3 R244, R6, UR4, RZ ;  /* 0x0000000406f47c10 */ /* 0x000fe2000fffe0ff */
[----:B------:R-:W-:Y:S01]  /*4180*/  UIADD3 UR5, UR19, UR5, URZ ;  /* 0x0000000513057290 */ /* 0x000fe2000fffe03f */
[----:B------:R-:W0:Y:S01]  /*4190*/  LDGDEPBAR ;  /* 0x00000000000079af */ /* 0x000e220000000000 */
[----:B------:R-:W-:Y:S01]  /*41a0*/  UISETP.GT.AND UP0, UPT, UR29, UR11, UPT ;  /* 0x0000000b1d00728c */ /* 0x000fe2000bf04270 */
[C---:B------:R-:W-:Y:S02]  /*41b0*/  IADD3 R2, R229.reuse, 0x8000, RZ ;  /* 0x00008000e5027810 */ /* 0x040fe40007ffe0ff */
[----:B------:R-:W1:Y:S01]  /*41c0*/  LDSM.16.M88.4 R36, [R229+0x8000] ;  /* 0x00800000e524783b */ /* 0x000e620000000200 */
[----:B------:R-:W-:Y:S02]  /*41d0*/  IADD3 R227, R229, 0x8020, RZ ;  /* 0x00008020e5e37810 */ /* 0x000fe40007ffe0ff */
[----:B------:R-:W-:Y:S01]  /*41e0*/  @P1 IADD3 R227, R2, -0x20, RZ ;  /* 0xffffffe002e31810 */ /* 0x000fe20007ffe0ff */
[----:B------:R-:W5:Y:S01]  /*41f0*/  LDSM.16.M88.4 R28, [R229+0x8800] ;  /* 0x00880000e51c783b */ /* 0x000f620000000200 */
[----:B------:R-:W-:Y:S01]  /*4200*/  IMAD.MOV.U32 R2, RZ, RZ, 0x40 ;  /* 0x00000040ff027424 */ /* 0x000fe200078e00ff */
[----:B------:R-:W-:-:S02]  /*4210*/  IADD3 R242, R6, UR5, RZ ;  /* 0x0000000506f27c10 */ /* 0x000fc4000fffe0ff */
[----:B---3--:R-:W3:Y:S01]  /*4220*/  LDSM.16.M88.4 R20, [R229+0x9000] ;  /* 0x00900000e514783b */ /* 0x008ee20000000200 */
[----:B------:R-:W-:Y:S02]  /*4230*/  IADD3 R243, R244, -c[0x0][0x2e4], RZ ;  /* 0x8000b900f4f37a10 */ /* 0x000fe40007ffe0ff */
[----:B------:R-:W-:Y:S01]  /*4240*/  SEL R2, R2, 0xffffffc0, !P2 ;  /* 0xffffffc002027807 */ /* 0x000fe20005000000 */
[----:B------:R-:W2:Y:S01]  /*4250*/  LDSM.16.M88.4 R12, [R229+0x9800] ;  /* 0x00980000e50c783b */ /* 0x000ea20000000200 */
[----:B------:R-:W-:Y:S02]  /*4260*/  IMNMX R242, R242, UR20, PT ;  /* 0x00000014f2f27c17 */ /* 0x000fe4000b800200 */
[----:B------:R-:W-:Y:S01]  /*4270*/  IMNMX R243, RZ, R243, !PT ;  /* 0x000000f3fff37217 */ /* 0x000fe20007800200 */
[----:B------:R-:W4:Y:S01]  /*4280*/  LDSM.16.M88.4 R48, [R227] ;  /* 0x00000000e330783b */ /* 0x000f220000000200 */
[----:B------:R-:W-:Y:S01]  /*4290*/  IMAD.IADD R223, R229, 0x1, R2 ;  /* 0x00000001e5df7824 */ /* 0x000fe200078e0202 */
[C---:B------:R-:W-:Y:S01]  /*42a0*/  IADD3 R219, R227.reuse, 0x800, RZ ;  /* 0x00000800e3db7810 */ /* 0x040fe20007ffe0ff */
[----:B------:R-:W-:Y:S01]  /*42b0*/  IMAD.IADD R216, R2, 0x1, R227 ;  /* 0x0000000102d87824 */ /* 0x000fe200078e02e3 */
[----:B------:R-:W2:Y:S01]  /*42c0*/  LDSM.16.M88.4 R44, [R227+0x800] ;  /* 0x00080000e32c783b */ /* 0x000ea20000000200 */
[----:B------:R-:W-:Y:S01]  /*42d0*/  IMAD.U32 R2, RZ, RZ, UR29 ;  /* 0x0000001dff027e24 */ /* 0x000fe2000f8e00ff */
[----:B------:R-:W-:-:S02]  /*42e0*/  IADD3 R218, R227, 0x1000, RZ ;  /* 0x00001000e3da7810 */ /* 0x000fc40007ffe0ff */
[----:B------:R-:W2:Y:S01]  /*42f0*/  LDSM.16.M88.4 R76, [R227+0x1000] ;  /* 0x00100000e34c783b */ /* 0x000ea20000000200 */
[C---:B------:R-:W-:Y:S02]  /*4300*/  IADD3 R217, R227.reuse, 0x1800, RZ ;  /* 0x00001800e3d97810 */ /* 0x040fe40007ffe0ff */
[C---:B------:R-:W-:Y:S01]  /*4310*/  IADD3 R215, R227.reuse, 0x2000, RZ ;  /* 0x00002000e3d77810 */ /* 0x040fe20007ffe0ff */
[----:B------:R-:W-:Y:S01]  /*4320*/  LDSM.16.M88.4 R60, [R223+0x8800] ;  /* 0x00880000df3c783b */ /* 0x000fe20000000200 */
[C---:B------:R-:W-:Y:S02]  /*4330*/  IADD3 R214, R227.reuse, 0x2800, RZ ;  /* 0x00002800e3d67810 */ /* 0x040fe40007ffe0ff */
[C---:B------:R-:W-:Y:S01]  /*4340*/  IADD3 R213, R227.reuse, 0x3000, RZ ;  /* 0x00003000e3d57810 */ /* 0x040fe20007ffe0ff */
[----:B------:R-:W-:Y:S01]  /*4350*/  LDSM.16.M88.4 R72, [R223+0x8000] ;  /* 0x00800000df48783b */ /* 0x000fe20000000200 */
[C---:B------:R-:W-:Y:S02]  /*4360*/  IADD3 R212, R227.reuse, 0x3800, RZ ;  /* 0x00003800e3d47810 */ /* 0x040fe40007ffe0ff */
[C---:B------:R-:W-:Y:S01]  /*4370*/  IADD3 R211, R227.reuse, 0x4000, RZ ;  /* 0x00004000e3d37810 */ /* 0x040fe20007ffe0ff */
[----:B------:R-:W-:Y:S01]  /*4380*/  LDSM.16.M88.4 R56, [R223+0x9800] ;  /* 0x00980000df38783b */ /* 0x000fe20000000200 */
[----:B------:R-:W-:-:S02]  /*4390*/  IADD3 R210, R227, 0x4800, RZ ;  /* 0x00004800e3d27810 */ /* 0x000fc40007ffe0ff */
[C---:B------:R-:W-:Y:S01]  /*43a0*/  IADD3 R209, R227.reuse, 0x5000, RZ ;  /* 0x00005000e3d17810 */ /* 0x040fe20007ffe0ff */
[C---:B-1----:R-:W-:Y:S01]  /*43b0*/  HMMA.16816.F32.BF16 R40, R16.reuse, R36, RZ ;  /* 0x000000241028723c */ /* 0x042fe200000418ff */
[----:B------:R-:W-:Y:S01]  /*43c0*/  LDSM.16.M88.4 R52, [R216] ;  /* 0x00000000d834783b */ /* 0x000fe20000000200 */
[C---:B------:R-:W-:Y:S02]  /*43d0*/  IADD3 R208, R227.reuse, 0x5800, RZ ;  /* 0x00005800e3d07810 */ /* 0x040fe40007ffe0ff */
[C---:B------:R-:W-:Y:S02]  /*43e0*/  IADD3 R207, R227.reuse, 0x6000, RZ ;  /* 0x00006000e3cf7810 */ /* 0x040fe40007ffe0ff */
[C---:B------:R-:W-:Y:S02]  /*43f0*/  IADD3 R206, R227.reuse, 0x6800, RZ ;  /* 0x00006800e3ce7810 */ /* 0x040fe40007ffe0ff */
[----:B-----5:R-:W-:Y:S01]  /*4400*/  HMMA.16816.F32.BF16 R32, R16, R28, RZ ;  /* 0x0000001c1020723c */ /* 0x020fe200000418ff */
[----:B------:R-:W-:-:S02]  /*4410*/  IADD3 R205, R227, 0x7000, RZ ;  /* 0x00007000e3cd7810 */ /* 0x000fc40007ffe0ff */
[----:B------:R-:W-:-:S05]  /*4420*/  IADD3 R204, R227, 0x7800, RZ ;  /* 0x00007800e3cc7810 */ /* 0x000fca0007ffe0ff */
[C---:B---3--:R-:W-:Y:S08]  /*4430*/  HMMA.16816.F32.BF16 R24, R16.reuse, R20, RZ ;  /* 0x000000141018723c */ /* 0x048ff000000418ff */
[C---:B------:R-:W-:Y:S08]  /*4440*/  HMMA.16816.F32.BF16 R36, R16.reuse, R38, RZ ;  /* 0x000000261024723c */ /* 0x040ff000000418ff */
[C---:B------:R-:W-:Y:S08]  /*4450*/  HMMA.16816.F32.BF16 R28, R16.reuse, R30, RZ ;  /* 0x0000001e101c723c */ /* 0x040ff000000418ff */
[C---:B------:R-:W-:Y:S08]  /*4460*/  HMMA.16816.F32.BF16 R20, R16.reuse, R22, RZ ;  /* 0x000000161014723c */ /* 0x040ff000000418ff */
[C---:B--2---:R-:W-:Y:S08]  /*4470*/  HMMA.16816.F32.BF16 R68, R16.reuse, R12, RZ ;  /* 0x0000000c1044723c */ /* 0x044ff000000418ff */
[----:B------:R-:W-:Y:S01]  /*4480*/  HMMA.16816.F32.BF16 R16, R16, R14, RZ ;  /* 0x0000000e1010723c */ /* 0x000fe200000418ff */
[----:B------:R-:W1:Y:S07]  /*4490*/  LDSM.16.M88.4 R12, [R227+0x1800] ;  /* 0x00180000e30c783b */ /* 0x000e6e0000000200 */
[C---:B----4-:R-:W-:Y:S08]  /*44a0*/  HMMA.16816.F32.BF16 R40, R8.reuse, R48, R40 ;  /* 0x000000300828723c */ /* 0x050ff00000041828 */
        /* <DEDUP_REMOVED lines=8> */
[C---:B-1----:R-:W-:Y:S08]  /*4530*/  HMMA.16816.F32.BF16 R68, R8.reuse, R12, R68 ;  /* 0x0000000c0844723c */ /* 0x042ff00000041844 */
[----:B------:R-:W-:Y:S01]  /*4540*/  HMMA.16816.F32.BF16 R16, R8, R14, R16 ;  /* 0x0000000e0810723c */ /* 0x000fe20000041810 */
[----:B------:R-:W1:Y:S04]  /*4550*/  LDSM.16.M88.4 R8, [R216+0x800] ;  /* 0x00080000d808783b */ /* 0x000e680000000200 */
[----:B------:R-:W3:Y:S03]  /*4560*/  LDSM.16.M88.4 R12, [R216+0x1000] ;  /* 0x00100000d80c783b */ /* 0x000ee60000000200 */
[C---:B------:R-:W-:Y:S08]  /*4570*/  HMMA.16816.F32.BF16 R32, R64.reuse, R60, R32 ;  /* 0x0000003c4020723c */ /* 0x040ff00000041820 */
        /* <DEDUP_REMOVED lines=10> */
[----:B------:R-:W-:Y:S04]  /*4620*/  LDSM.16.M88.4 R56, [R230+0x2000] ;  /* 0x00200000e638783b */ /* 0x000fe80000000200 */
[----:B------:R-:W4:Y:S03]  /*4630*/  LDSM.16.M88.4 R16, [R229+0xa000] ;  /* 0x00a00000e510783b */ /* 0x000f260000000200 */
[C---:B-1----:R-:W-:Y:S08]  /*4640*/  HMMA.16816.F32.BF16 R32, R44.reuse, R8, R32 ;  /* 0x000000082c20723c */ /* 0x042ff00000041820 */
[C---:B------:R-:W-:Y:S01]  /*4650*/  HMMA.16816.F32.BF16 R28, R44.reuse, R10, R28 ;  /* 0x0000000a2c1c723c */ /* 0x040fe2000004181c */
[----:B------:R-:W1:Y:S07]  /*4660*/  LDSM.16.M88.4 R8, [R229+0xa800] ;  /* 0x00a80000e508783b */ /* 0x000e6e0000000200 */
[C---:B------:R-:W-:Y:S08]  /*4670*/  HMMA.16816.F32.BF16 R40, R44.reuse, R52, R40 ;  /* 0x000000342c28723c */ /* 0x040ff00000041828 */
[C---:B------:R-:W-:Y:S01]  /*4680*/  HMMA.16816.F32.BF16 R36, R44.reuse, R54, R36 ;  /* 0x000000362c24723c */ /* 0x040fe20000041824 */
[----:B------:R-:W-:Y:S07]  /*4690*/  LDSM.16.M88.4 R52, [R227+0x2000] ;  /* 0x00200000e334783b */ /* 0x000fee0000000200 */
[C---:B---3--:R-:W-:Y:S08]  /*46a0*/  HMMA.16816.F32.BF16 R24, R44.reuse, R12, R24 ;  /* 0x0000000c2c18723c */ /* 0x048ff00000041818 */
[C---:B------:R-:W-:Y:S01]  /*46b0*/  HMMA.16816.F32.BF16 R20, R44.reuse, R14, R20 ;  /* 0x0000000e2c14723c */ /* 0x040fe20000041814 */
[----:B------:R-:W3:Y:S07]  /*46c0*/  LDSM.16.M88.4 R12, [R228+0x2000] ;  /* 0x00200000e40c783b */ /* 0x000eee0000000200 */
[C---:B--2---:R-:W-:Y:S08]  /*46d0*/  HMMA.16816.F32.BF16 R68, R44.reuse, R48, R68 ;  /* 0x000000302c44723c */ /* 0x044ff00000041844 */
[----:B------:R-:W-:Y:S01]  /*46e0*/  HMMA.16816.F32.BF16 R64, R44, R50, R64 ;  /* 0x000000322c40723c */ /* 0x000fe20000041840 */
[----:B------:R-:W2:Y:S04]  /*46f0*/  LDSM.16.M88.4 R44, [R227+0x2800] ;  /* 0x00280000e32c783b */ /* 0x000ea80000000200 */
[----:B------:R-:W5:Y:S03]  /*4700*/  LDSM.16.M88.4 R48, [R227+0x3800] ;  /* 0x00380000e330783b */ /* 0x000f660000000200 */
[C---:B----4-:R-:W-:Y:S08]  /*4710*/  HMMA.16816.F32.BF16 R40, R56.reuse, R16, R40 ;  /* 0x000000103828723c */ /* 0x050ff00000041828 */
        /* <DEDUP_REMOVED lines=10> */
[----:B------:R-:W4:Y:S04]  /*47c0*/  LDSM.16.M88.4 R56, [R223+0xa800] ;  /* 0x00a80000df38783b */ /* 0x000f280000000200 */
[----:B------:R-:W-:Y:S03]  /*47d0*/  LDSM.16.M88.4 R72, [R216+0x3800] ;  /* 0x00380000d848783b */ /* 0x000fe60000000200 */
        /* <DEDUP_REMOVED lines=9> */
[C---:B-----5:R-:W-:Y:S08]  /*4870*/  HMMA.16816.F32.BF16 R68, R12.reuse, R48, R68 ;  /* 0x000000300c44723c */ /* 0x060ff00000041844 */
[----:B------:R-:W-:Y:S01]  /*4880*/  HMMA.16816.F32.BF16 R64, R12, R50, R64 ;  /* 0x000000320c40723c */ /* 0x000fe20000041840 */
[----:B------:R-:W3:Y:S04]  /*4890*/  LDSM.16.M88.4 R12, [R216+0x2000] ;  /* 0x00200000d80c783b */ /* 0x000ee80000000200 */
[----:B------:R-:W5:Y:S03]  /*48a0*/  LDSM.16.M88.4 R48, [R216+0x2800] ;  /* 0x00280000d830783b */ /* 0x000f660000000200 */
[C---:B-1----:R-:W-:Y:S08]  /*48b0*/  HMMA.16816.F32.BF16 R40, R16.reuse, R8, R40 ;  /* 0x000000081028723c */ /* 0x042ff00000041828 */
[C---:B------:R-:W-:Y:S01]  /*48c0*/  HMMA.16816.F32.BF16 R36, R16.reuse, R10, R36 ;  /* 0x0000000a1024723c */ /* 0x040fe20000041824 */
[----:B------:R-:W1:Y:S07]  /*48d0*/  LDSM.16.M88.4 R8, [R216+0x3000] ;  /* 0x00300000d808783b */ /* 0x000e6e0000000200 */
[C---:B----4-:R-:W-:Y:S08]  /*48e0*/  HMMA.16816.F32.BF16 R32, R16.reuse, R56, R32 ;  /* 0x000000381020723c */ /* 0x050ff00000041820 */
[C---:B------:R-:W-:Y:S01]  /*48f0*/  HMMA.16816.F32.BF16 R28, R16.reuse, R58, R28 ;  /* 0x0000003a101c723c */ /* 0x040fe2000004181c */
[----:B------:R-:W-:Y:S07]  /*4900*/  LDSM.16.M88.4 R56, [R229+0xc000] ;  /* 0x00c00000e538783b */ /* 0x000fee0000000200 */
[C---:B--2---:R-:W-:Y:S08]  /*4910*/  HMMA.16816.F32.BF16 R24, R16.reuse, R44, R24 ;  /* 0x0000002c1018723c */ /* 0x044ff00000041818 */
[C---:B------:R-:W-:Y:S01]  /*4920*/  HMMA.16816.F32.BF16 R20, R16.reuse, R46, R20 ;  /* 0x0000002e1014723c */ /* 0x040fe20000041814 */
[----:B------:R-:W-:Y:S07]  /*4930*/  LDSM.16.M88.4 R44, [R230+0x4000] ;  /* 0x00400000e62c783b */ /* 0x000fee0000000200 */
[C---:B------:R-:W-:Y:S08]  /*4940*/  HMMA.16816.F32.BF16 R68, R16.reuse, R52, R68 ;  /* 0x000000341044723c */ /* 0x040ff00000041844 */
[----:B------:R-:W-:Y:S01]  /*4950*/  HMMA.16816.F32.BF16 R64, R16, R54, R64 ;  /* 0x000000361040723c */ /* 0x000fe20000041840 */
[----:B------:R-:W2:Y:S04]  /*4960*/  LDSM.16.M88.4 R16, [R229+0xc800] ;  /* 0x00c80000e510783b */ /* 0x000ea80000000200 */
[----:B------:R-:W-:Y:S03]  /*4970*/  LDSM.16.M88.4 R52, [R229+0xd800] ;  /* 0x00d80000e534783b */ /* 0x000fe60000000200 */
[C---:B---3--:R-:W-:Y:S08]  /*4980*/  HMMA.16816.F32.BF16 R40, R60.reuse, R12, R40 ;  /* 0x0000000c3c28723c */ /* 0x048ff00000041828 */
[C---:B------:R-:W-:Y:S01]  /*4990*/  HMMA.16816.F32.BF16 R36, R60.reuse, R14, R36 ;  /* 0x0000000e3c24723c */ /* 0x040fe20000041824 */
[----:B------:R-:W3:Y:S07]  /*49a0*/  LDSM.16.M88.4 R12, [R229+0xd000] ;  /* 0x00d00000e50c783b */ /* 0x000eee0000000200 */
        /* <DEDUP_REMOVED lines=16> */
[C---:B------:R-:W-:Y:S08]  /*4ab0*/  HMMA.16816.F32.BF16 R40, R44.reuse, R56, R40 ;  /* 0x000000382c28723c */ /* 0x040ff00000041828 */
[C---:B------:R-:W-:Y:S01]  /*4ac0*/  HMMA.16816.F32.BF16 R36, R44.reuse, R58, R36 ;  /* 0x0000003a2c24723c */ /* 0x040fe20000041824 */
[----:B------:R-:W-:Y:S07]  /*4ad0*/  LDSM.16.M88.4 R56, [R223+0xc800] ;  /* 0x00c80000df38783b */ /* 0x000fee0000000200 */
[C---:B------:R-:W-:Y:S08]  /*4ae0*/  HMMA.16816.F32.BF16 R68, R44.reuse, R52, R68 ;  /* 0x000000342c44723c */ /* 0x040ff00000041844 */
[----:B------:R-:W-:Y:S01]  /*4af0*/  HMMA.16816.F32.BF16 R64, R44, R54, R64 ;  /* 0x000000362c40723c */ /* 0x000fe20000041840 */
[----:B------:R-:W5:Y:S04]  /*4b00*/  LDSM.16.M88.4 R44, [R226+0x4000] ;  /* 0x00400000e22c783b */ /* 0x000f680000000200 */
[----:B------:R-:W3:Y:S03]  /*4b10*/  LDSM.16.M88.4 R52, [R223+0xd000] ;  /* 0x00d00000df34783b */ /* 0x000ee60000000200 */
        /* <DEDUP_REMOVED lines=9> */
[C---:B---3--:R-:W-:Y:S08]  /*4bb0*/  HMMA.16816.F32.BF16 R68, R8.reuse, R12, R68 ;  /* 0x0000000c0844723c */ /* 0x048ff00000041844 */
[----:B------:R-:W-:Y:S01]  /*4bc0*/  HMMA.16816.F32.BF16 R64, R8, R14, R64 ;  /* 0x0000000e0840723c */ /* 0x000fe20000041840 */
[----:B------:R-:W3:Y:S04]  /*4bd0*/  LDSM.16.M88.4 R12, [R216+0x4800] ;  /* 0x00480000d80c783b */ /* 0x000ee80000000200 */
[----:B------:R-:W4:Y:S03]  /*4be0*/  LDSM.16.M88.4 R8, [R216+0x5000] ;  /* 0x00500000d808783b */ /* 0x000f260000000200 */
[C---:B-----5:R-:W-:Y:S08]  /*4bf0*/  HMMA.16816.F32.BF16 R40, R44.reuse, R60, R40 ;  /* 0x0000003c2c28723c */ /* 0x060ff00000041828 */
[C---:B------:R-:W-:Y:S08]  /*4c00*/  HMMA.16816.F32.BF16 R32, R44.reuse, R56, R32 ;  /* 0x000000382c20723c */ /* 0x040ff00000041820 */
[C---:B------:R-:W-:Y:S01]  /*4c10*/  HMMA.16816.F32.BF16 R28, R44.reuse, R58, R28 ;  /* 0x0000003a2c1c723c */ /* 0x040fe2000004181c */
[----:B------:R-:W-:Y:S07]  /*4c20*/  LDSM.16.M88.4 R56, [R229+0xe000] ;  /* 0x00e00000e538783b */ /* 0x000fee0000000200 */
[C---:B------:R-:W-:Y:S01]  /*4c30*/  HMMA.16816.F32.BF16 R36, R44.reuse, R62, R36 ;  /* 0x0000003e2c24723c */ /* 0x040fe20000041824 */
[----:B------:R-:W5:Y:S07]  /*4c40*/  LDSM.16.M88.4 R60, [R230+0x6000] ;  /* 0x00600000e63c783b */ /* 0x000f6e0000000200 */
[C---:B------:R-:W-:Y:S08]  /*4c50*/  HMMA.16816.F32.BF16 R24, R44.reuse, R52, R24 ;  /* 0x000000342c18723c */ /* 0x040ff00000041818 */
[C---:B------:R-:W-:Y:S01]  /*4c60*/  HMMA.16816.F32.BF16 R20, R44.reuse, R54, R20 ;  /* 0x000000362c14723c */ /* 0x040fe20000041814 */
[----:B------:R-:W4:Y:S07]  /*4c70*/  LDSM.16.M88.4 R52, [R229+0xe800] ;  /* 0x00e80000e534783b */ /* 0x000f2e0000000200 */
[C---:B-1----:R-:W-:Y:S08]  /*4c80*/  HMMA.16816.F32.BF16 R68, R44.reuse, R48, R68 ;  /* 0x000000302c44723c */ /* 0x042ff00000041844 */
[----:B------:R-:W-:Y:S01]  /*4c90*/  HMMA.16816.F32.BF16 R64, R44, R50, R64 ;  /* 0x000000322c40723c */ /* 0x000fe20000041840 */
[----:B------:R-:W1:Y:S04]  /*4ca0*/  LDSM.16.M88.4 R48, [R229+0xf000] ;  /* 0x00f00000e530783b */ /* 0x000e680000000200 */
[----:B------:R-:W1:Y:S03]  /*4cb0*/  LDSM.16.M88.4 R44, [R229+0xf800] ;  /* 0x00f80000e52c783b */ /* 0x000e660000000200 */
[C---:B--2---:R-:W-:Y:S08]  /*4cc0*/  HMMA.16816.F32.BF16 R40, R76.reuse, R16, R40 ;  /* 0x000000104c28723c */ /* 0x044ff00000041828 */
[C---:B---3--:R-:W-:Y:S08]  /*4cd0*/  HMMA.16816.F32.BF16 R32, R76.reuse, R12, R32 ;  /* 0x0000000c4c20723c */ /* 0x048ff00000041820 */
[C---:B------:R-:W-:Y:S01]  /*4ce0*/  HMMA.16816.F32.BF16 R28, R76.reuse, R14, R28 ;  /* 0x0000000e4c1c723c */ /* 0x040fe2000004181c */
[----:B------:R-:W-:Y:S07]  /*4cf0*/  LDSM.16.M88.4 R12, [R227+0x6000] ;  /* 0x00600000e30c783b */ /* 0x000fee0000000200 */
[C---:B------:R-:W-:Y:S01]  /*4d00*/  HMMA.16816.F32.BF16 R36, R76.reuse, R18, R36 ;  /* 0x000000124c24723c */ /* 0x040fe20000041824 */
[----:B------:R-:W2:Y:S07]  /*4d10*/  LDSM.16.M88.4 R16, [R228+0x6000] ;  /* 0x00600000e410783b */ /* 0x000eae0000000200 */
[C---:B----4-:R-:W-:Y:S08]  /*4d20*/  HMMA.16816.F32.BF16 R24, R76.reuse, R8, R24 ;  /* 0x000000084c18723c */ /* 0x050ff00000041818 */
[C---:B------:R-:W-:Y:S01]  /*4d30*/  HMMA.16816.F32.BF16 R20, R76.reuse, R10, R20 ;  /* 0x0000000a4c14723c */ /* 0x040fe20000041814 */
[----:B------:R-:W3:Y:S07]  /*4d40*/  LDSM.16.M88.4 R8, [R227+0x6800] ;  /* 0x00680000e308783b */ /* 0x000eee0000000200 */
[C---:B------:R-:W-:Y:S08]  /*4d50*/  HMMA.16816.F32.BF16 R68, R76.reuse, R72, R68 ;  /* 0x000000484c44723c */ /* 0x040ff00000041844 */
[----:B------:R-:W-:Y:S01]  /*4d60*/  HMMA.16816.F32.BF16 R64, R76, R74, R64 ;  /* 0x0000004a4c40723c */ /* 0x000fe20000041840 */
[----:B------:R-:W-:Y:S07]  /*4d70*/  LDSM.16.M88.4 R72, [R227+0x7800] ;  /* 0x00780000e348783b */ /* 0x000fee0000000200 */
[C---:B-----5:R-:W-:Y:S08]  /*4d80*/  HMMA.16816.F32.BF16 R40, R60.reuse, R56, R40 ;  /* 0x000000383c28723c */ /* 0x060ff00000041828 */
[C---:B------:R-:W-:Y:S08]  /*4d90*/  HMMA.16816.F32.BF16 R32, R60.reuse, R52, R32 ;  /* 0x000000343c20723c */ /* 0x040ff00000041820 */
[C---:B------:R-:W-:Y:S01]  /*4da0*/  HMMA.16816.F32.BF16 R28, R60.reuse, R54, R28 ;  /* 0x000000363c1c723c */ /* 0x040fe2000004181c */
[----:B------:R-:W4:Y:S07]  /*4db0*/  LDSM.16.M88.4 R52, [R227+0x7000] ;  /* 0x00700000e334783b */ /* 0x000f2e0000000200 */
[C---:B------:R-:W-:Y:S08]  /*4dc0*/  HMMA.16816.F32.BF16 R36, R60.reuse, R58, R36 ;  /* 0x0000003a3c24723c */ /* 0x040ff00000041824 */
[C---:B-1----:R-:W-:Y:S08]  /*4dd0*/  HMMA.16816.F32.BF16 R24, R60.reuse, R48, R24 ;  /* 0x000000303c18723c */ /* 0x042ff00000041818 */
[C---:B------:R-:W-:Y:S01]  /*4de0*/  HMMA.16816.F32.BF16 R56, R60.reuse, R50, R20 ;  /* 0x000000323c38723c */ /* 0x040fe20000041814 */
[----:B------:R-:W-:Y:S04]  /*4df0*/  LDSM.16.M88.4 R20, [R226+0x6000] ;  /* 0x00600000e214783b */ /* 0x000fe80000000200 */
[----:B------:R-:W1:Y:S03]  /*4e00*/  LDSM.16.M88.4 R48, [R223+0xe000] ;  /* 0x00e00000df30783b */ /* 0x000e660000000200 */
[C---:B------:R-:W-:Y:S01]  /*4e10*/  HMMA.16816.F32.BF16 R76, R60.reuse, R44, R68 ;  /* 0x0000002c3c4c723c */ /* 0x040fe20000041844 */
[----:B------:R-:W5:Y:S07]  /*4e20*/  LDSM.16.M88.4 R68, [R223+0xe800] ;  /* 0x00e80000df44783b */ /* 0x000f6e0000000200 */
[----:B------:R-:W-:Y:S08]  /*4e30*/  HMMA.16816.F32.BF16 R64, R60, R46, R64 ;  /* 0x0000002e3c40723c */ /* 0x000ff00000041840 */
[C---:B--2---:R-:W-:Y:S08]  /*4e40*/  HMMA.16816.F32.BF16 R40, R16.reuse, R12, R40 ;  /* 0x0000000c1028723c */ /* 0x044ff00000041828 */
[C---:B------:R-:W-:Y:S01]  /*4e50*/  HMMA.16816.F32.BF16 R36, R16.reuse, R14, R36 ;  /* 0x0000000e1024723c */ /* 0x040fe20000041824 */
[----:B------:R-:W2:Y:S07]  /*4e60*/  LDSM.16.M88.4 R12, [R223+0xf000] ;  /* 0x00f00000df0c783b */ /* 0x000eae0000000200 */
[C---:B---3--:R-:W-:Y:S08]  /*4e70*/  HMMA.16816.F32.BF16 R32, R16.reuse, R8, R32 ;  /* 0x000000081020723c */ /* 0x048ff00000041820 */
[C---:B------:R-:W-:Y:S01]  /*4e80*/  HMMA.16816.F32.BF16 R44, R16.reuse, R10, R28 ;  /* 0x0000000a102c723c */ /* 0x040fe2000004181c */
[----:B------:R-:W-:Y:S04]  /*4e90*/  LDSM.16.M88.4 R8, [R225+0x6000] ;  /* 0x00600000e108783b */ /* 0x000fe80000000200 */
[----:B------:R-:W3:Y:S03]  /*4ea0*/  LDSM.16.M88.4 R28, [R216+0x6000] ;  /* 0x00600000d81c783b */ /* 0x000ee60000000200 */
[C---:B----4-:R-:W-:Y:S08]  /*4eb0*/  HMMA.16816.F32.BF16 R24, R16.reuse, R52, R24 ;  /* 0x000000341018723c */ /* 0x050ff00000041818 */
[C---:B------:R-:W-:Y:S08]  /*4ec0*/  HMMA.16816.F32.BF16 R56, R16.reuse, R54, R56 ;  /* 0x000000361038723c */ /* 0x040ff00000041838 */
[C---:B------:R-:W-:Y:S08]  /*4ed0*/  HMMA.16816.F32.BF16 R76, R16.reuse, R72, R76 ;  /* 0x00000048104c723c */ /* 0x040ff0000004184c */
[----:B------:R-:W-:Y:S01]  /*4ee0*/  HMMA.16816.F32.BF16 R64, R16, R74, R64 ;  /* 0x0000004a1040723c */ /* 0x000fe20000041840 */
[----:B------:R-:W4:Y:S07]  /*4ef0*/  LDSM.16.M88.4 R16, [R216+0x6800] ;  /* 0x00680000d810783b */ /* 0x000f2e0000000200 */
[C---:B-1----:R-:W-:Y:S07]  /*4f00*/  HMMA.16816.F32.BF16 R40, R20.reuse, R48, R40 ;  /* 0x000000301428723c */ /* 0x042fee0000041828 */
[----:B------:R-:W-:Y:S01]  /*4f10*/  IMAD R49, R2, 0x40, R245 ;  /* 0x0000004002317824 */ /* 0x000fe200078e02f5 */
[----:B-----5:R-:W-:Y:S01]  /*4f20*/  HMMA.16816.F32.BF16 R32, R20, R68, R32 ;  /* 0x000000441420723c */ /* 0x020fe20000041820 */
[----:B------:R-:W-:-:S02]  /*4f30*/  IADD3 R2, R6, 0x8, RZ ;  /* 0x0000000806027810 */ /* 0x000fc40007ffe0ff */
[----:B------:R-:W-:Y:S01]  /*4f40*/  IMAD.IADD R4, R244, 0x1, -R49 ;  /* 0x00000001f4047824 */ /* 0x000fe200078e0a31 */
[----:B------:R-:W-:Y:S02]  /*4f50*/  IADD3 R6, R49, 0x8, RZ ;  /* 0x0000000831067810 */ /* 0x000fe40007ffe0ff */
[C---:B------:R-:W-:Y:S02]  /*4f60*/  IADD3 R241, R2.reuse, UR4, RZ ;  /* 0x0000000402f17c10 */ /* 0x040fe4000fffe0ff */
[----:B------:R-:W-:Y:S01]  /*4f70*/  HMMA.16816.F32.BF16 R36, R20, R50, R36 ;  /* 0x000000321424723c */ /* 0x000fe20000041824 */
[----:B------:R-:W-:Y:S02]  /*4f80*/  IADD3 R235, R2, UR5, RZ ;  /* 0x0000000502eb7c10 */ /* 0x000fe4000fffe0ff */
[----:B------:R-:W-:Y:S02]  /*4f90*/  IADD3 R240, R241, -c[0x0][0x2e4], RZ ;  /* 0x8000b900f1f07a10 */ /* 0x000fe40007ffe0ff */
[----:B------:R-:W-:-:S02]  /*4fa0*/  IMNMX R235, R235, UR20, PT ;  /* 0x00000014ebeb7c17 */ /* 0x000fc4000b800200 */
[----:B------:R-:W-:Y:S01]  /*4fb0*/  IMNMX R240, RZ, R240, !PT ;  /* 0x000000f0fff07217 */ /* 0x000fe20007800200 */
[----:B--2---:R-:W-:Y:S01]  /*4fc0*/  HMMA.16816.F32.BF16 R24, R20, R12, R24 ;  /* 0x0000000c1418723c */ /* 0x004fe20000041818 */
[C---:B------:R-:W-:Y:S02]  /*4fd0*/  ISETP.GE.AND P0, PT, R6.reuse, R242, PT ;  /* 0x000000f20600720c */ /* 0x040fe40003f06270 */
[C---:B------:R-:W-:Y:S02]  /*4fe0*/  ISETP.GE.AND P6, PT, R6.reuse, R235, PT ;  /* 0x000000eb0600720c */ /* 0x040fe40003fc6270 */
[C---:B------:R-:W-:Y:S02]  /*4ff0*/  ISETP.LT.OR P0, PT, R6.reuse, R243, P0 ;  /* 0x000000f30600720c */ /* 0x040fe40000701670 */
[----:B------:R-:W-:Y:S01]  /*5000*/  IADD3 R12, R49, 0x1, RZ ;  /* 0x00000001310c7810 */ /* 0x000fe20007ffe0ff */
[----:B---3--:R-:W-:Y:S01]  /*5010*/  HMMA.16816.F32.BF16 R40, R8, R28, R40 ;  /* 0x0000001c0828723c */ /* 0x008fe20000041828 */
[----:B------:R-:W-:Y:S01]  /*5020*/  IMAD.IADD R13, R241, 0x1, -R49 ;  /* 0x00000001f10d7824 */ /* 0x000fe200078e0a31 */
[----:B------:R-:W-:-:S02]  /*5030*/  ISETP.LT.OR P6, PT, R6, R240, P6 ;  /* 0x000000f00600720c */ /* 0x000fc400037c1670 */
[----:B------:R-:W-:Y:S01]  /*5040*/  ISETP.GE.AND P2, PT, R12, R242, PT ;  /* 0x000000f20c00720c */ /* 0x000fe20003f46270 */
[----:B------:R-:W-:Y:S01]  /*5050*/  IMAD.IADD R2, R241, 0x1, -R12 ;  /* 0x00000001f1027824 */ /* 0x000fe200078e0a0c */
[----:B------:R-:W-:Y:S01]  /*5060*/  IABS R13, R13 ;  /* 0x0000000d000d7213 */ /* 0x000fe20000000000 */
[C---:B------:R-:W-:Y:S01]  /*5070*/  IMAD.IADD R28, R244.reuse, 0x1, -R6 ;  /* 0x00000001f41c7824 */ /* 0x040fe200078e0a06 */
[----:B------:R-:W-:Y:S01]  /*5080*/  IABS R29, R4 ;  /* 0x00000004001d7213 */ /* 0x000fe20000000000 */
[----:B------:R-:W-:Y:S01]  /*5090*/  IMAD.IADD R4, R244, 0x1, -R12 ;  /* 0x00000001f4047824 */ /* 0x000fe200078e0a0c */
[----:B------:R-:W-:Y:S01]  /*50a0*/  ISETP.GE.AND P1, PT, R12, R235, PT ;  /* 0x000000eb0c00720c */ /* 0x000fe20003f26270 */
[----:B----4-:R-:W-:Y:S01]  /*50b0*/  HMMA.16816.F32.BF16 R32, R8, R16, R32 ;  /* 0x000000100820723c */ /* 0x010fe20000041820 */
[----:B------:R-:W-:Y:S01]  /*50c0*/  IABS R28, R28 ;  /* 0x0000001c001c7213 */ /* 0x000fe20000000000 */
[----:B------:R-:W1:Y:S01]  /*50d0*/  I2F R13, R13 ;  /* 0x0000000d000d7306 */ /* 0x000e620000201400 */
[----:B------:R-:W-:-:S02]  /*50e0*/  IABS R4, R4 ;  /* 0x0000000400047213 */ /* 0x000fc40000000000 */
[CC--:B------:R-:W-:Y:S02]  /*50f0*/  ISETP.LT.OR P2, PT, R12.reuse, R243.reuse, P2 ;  /* 0x000000f30c00720c */ /* 0x0c0fe40001741670 */
[----:B------:R-:W-:Y:S01]  /*5100*/  IADD3 R16, R49, 0x9, RZ ;  /* 0x0000000931107810 */ /* 0x000fe20007ffe0ff */
[----:B------:R-:W-:Y:S01]  /*5110*/  HMMA.16816.F32.BF16 R36, R8, R30, R36 ;  /* 0x0000001e0824723c */ /* 0x000fe20000041824 */
[----:B------:R-:W-:Y:S01]  /*5120*/  ISETP.LT.OR P1, PT, R12, R240, P1 ;  /* 0x000000f00c00720c */ /* 0x000fe20000f21670 */
[----:B------:R-:W2:Y:S01]  /*5130*/  I2F R29, R29 ;  /* 0x0000001d001d7306 */ /* 0x000ea20000201400 */
[----:B------:R-:W-:Y:S01]  /*5140*/  IMAD.IADD R12, R241, 0x1, -R6 ;  /* 0x00000001f10c7824 */ /* 0x000fe200078e0a06 */
[CC--:B------:R-:W-:Y:S01]  /*5150*/  ISETP.GE.AND P4, PT, R49.reuse, R242.reuse, PT ;  /* 0x000000f23100720c */ /* 0x0c0fe20003f86270 */
[----:B------:R-:W-:Y:S01]  /*5160*/  IMAD.MOV.U32 R6, RZ, RZ, R28 ;  /* 0x000000ffff067224 */ /* 0x000fe200078e001c */
[----:B------:R-:W-:Y:S01]  /*5170*/  ISETP.GE.AND P3, PT, R16, R242, PT ;  /* 0x000000f21000720c */ /* 0x000fe20003f66270 */
[----:B------:R-:W-:Y:S01]  /*5180*/  IMAD.IADD R28, R244, 0x1, -R16 ;  /* 0x00000001f41c7824 */ /* 0x000fe200078e0a10 */
[----:B------:R-:W-:Y:S01]  /*5190*/  ISETP.LT.OR P4, PT, R49, R243, P4 ;  /* 0x000000f33100720c */ /* 0x000fe20002781670 */
[----:B------:R-:W-:Y:S01]  /*51a0*/  HMMA.16816.F32.BF16 R44, R20, R70, R44 ;  /* 0x00000046142c723c */ /* 0x000fe2000004182c */
[----:B------:R-:W3:Y:S01]  /*51b0*/  I2F R4, R4 ;  /* 0x0000000400047306 */ /* 0x000ee20000201400 */
[----:B------:R-:W-:Y:S01]  /*51c0*/  IABS R12, R12 ;  /* 0x0000000c000c7213 */ /* 0x000fe20000000000 */
[----:B-1----:R-:W-:Y:S01]  /*51d0*/  FFMA.FTZ R13, R13, -UR18, R42 ;  /* 0x800000120d0d7c23 */ /* 0x002fe2000801002a */
[----:B------:R-:W-:-:S02]  /*51e0*/  ISETP.GE.AND P5, PT, R16, R235, PT ;  /* 0x000000eb1000720c */ /* 0x000fc40003fa6270 */
[C---:B------:R-:W-:Y:S02]  /*51f0*/  ISETP.LT.OR P3, PT, R16.reuse, R243, P3 ;  /* 0x000000f31000720c */ /* 0x040fe40001f61670 */
[----:B------:R-:W-:Y:S01]  /*5200*/  ISETP.LT.OR P5, PT, R16, R240, P5 ;  /* 0x000000f01000720c */ /* 0x000fe20002fa1670 */
[----:B------:R-:W1:Y:S01]  /*5210*/  I2F R17, R6 ;  /* 0x0000000600117306 */ /* 0x000e620000201400 */
[----:B--2---:R-:W-:Y:S01]  /*5220*/  FFMA.FTZ R40, R29, -UR18, R40 ;  /* 0x800000121d287c23 */ /* 0x004fe20008010028 */
[----:B------:R-:W-:Y:S01]  /*5230*/  IABS R2, R2 ;  /* 0x0000000200027213 */ /* 0x000fe20000000000 */
[----:B------:R-:W-:Y:S01]  /*5240*/  IMAD.MOV.U32 R29, RZ, RZ, R12 ;  /* 0x000000ffff1d7224 */ /* 0x000fe200078e000c */
[----:B------:R-:W-:Y:S01]  /*5250*/  HMMA.16816.F32.BF16 R56, R20, R14, R56 ;  /* 0x0000000e1438723c */ /* 0x000fe20000041838 */
[----:B------:R-:W-:Y:S01]  /*5260*/  IMAD.IADD R12, R241, 0x1, -R16 ;  /* 0x00000001f10c7824 */ /* 0x000fe200078e0a10 */
[----:B------:R-:W-:Y:S02]  /*5270*/  FSEL R40, R40, -INF , !P4 ;  /* 0xff80000028287808 */ /* 0x000fe40006000000 */
[----:B------:R-:W-:Y:S01]  /*5280*/  ISETP.GE.AND P4, PT, R49, R235, PT ;  /* 0x000000eb3100720c */ /* 0x000fe20003f86270 */
[----:B---3--:R-:W-:Y:S01]  /*5290*/  FFMA.FTZ R16, R4, -UR18, R41 ;  /* 0x8000001204107c23 */ /* 0x008fe20008010029 */
[----:B------:R-:W2:Y:S01]  /*52a0*/  I2F R2, R2 ;  /* 0x0000000200027306 */ /* 0x000ea20000201400 */
[----:B------:R-:W-:-:S02]  /*52b0*/  IABS R12, R12 ;  /* 0x0000000c000c7213 */ /* 0x000fc40000000000 */
[----:B------:R-:W-:Y:S02]  /*52c0*/  ISETP.LT.OR P4, PT, R49, R240, P4 ;  /* 0x000000f03100720c */ /* 0x000fe40002781670 */
[----:B------:R-:W-:Y:S01]  /*52d0*/  FSEL R16, R16, -INF , !P2 ;  /* 0xff80000010107808 */ /* 0x000fe20005000000 */
[----:B-1----:R-:W-:Y:S01]  /*52e0*/  FFMA.FTZ R36, R17, -UR18, R36 ;  /* 0x8000001211247c23 */ /* 0x002fe20008010024 */
[----:B------:R-:W-:Y:S01]  /*52f0*/  IABS R6, R28 ;  /* 0x0000001c00067213 */ /* 0x000fe20000000000 */
[----:B------:R-:W1:Y:S01]  /*5300*/  I2F R29, R29 ;  /* 0x0000001d001d7306 */ /* 0x000e620000201400 */
[----:B------:R-:W-:Y:S01]  /*5310*/  IADD3 R28, R49, 0x10, RZ ;  /* 0x00000010311c7810 */ /* 0x000fe20007ffe0ff */
[----:B------:R-:W-:Y:S01]  /*5320*/  HMMA.16816.F32.BF16 R44, R8, R18, R44 ;  /* 0x00000012082c723c */ /* 0x000fe2000004182c */
[----:B------:R-:W-:Y:S02]  /*5330*/  FSEL R41, R13, -INF , !P4 ;  /* 0xff8000000d297808 */ /* 0x000fe40006000000 */
[----:B------:R-:W-:Y:S01]  /*5340*/  ISETP.GE.AND P4, PT, R28, R242, PT ;  /* 0x000000f21c00720c */ /* 0x000fe20003f86270 */
[--C-:B------:R-:W-:Y:S01]  /*5350*/  IMAD.IADD R30, R244, 0x1, -R28.reuse ;  /* 0x00000001f41e7824 */ /* 0x100fe200078e0a1c */
[----:B------:R-:W-:Y:S01]  /*5360*/  ISETP.GE.AND P2, PT, R28, R235, PT ;  /* 0x000000eb1c00720c */ /* 0x000fe20003f46270 */
[----:B------:R-:W-:Y:S01]  /*5370*/  IMAD.IADD R4, R241, 0x1, -R28 ;  /* 0x00000001f1047824 */ /* 0x000fe200078e0a1c */
[----:B------:R-:W-:Y:S01]  /*5380*/  IADD3 R17, R49, 0x11, RZ ;  /* 0x0000001131117810 */ /* 0x000fe20007ffe0ff */
[----:B------:R-:W3:Y:S01]  /*5390*/  I2F R6, R6 ;  /* 0x0000000600067306 */ /* 0x000ee20000201400 */
[----:B------:R-:W-:Y:S01]  /*53a0*/  IABS R30, R30 ;  /* 0x0000001e001e7213 */ /* 0x000fe20000000000 */
[----:B--2---:R-:W-:Y:S01]  /*53b0*/  FFMA.FTZ R2, R2, -UR18, R43 ;  /* 0x8000001202027c23 */ /* 0x004fe2000801002b */
[----:B------:R-:W-:-:S02]  /*53c0*/  ISETP.LT.OR P4, PT, R28, R243, P4 ;  /* 0x000000f31c00720c */ /* 0x000fc40002781670 */
[----:B------:R-:W-:Y:S01]  /*53d0*/  ISETP.LT.OR P2, PT, R28, R240, P2 ;  /* 0x000000f01c00720c */ /* 0x000fe20001741670 */
[----:B------:R-:W-:Y:S01]  /*53e0*/  IMAD.MOV.U32 R13, RZ, RZ, R30 ;  /* 0x000000ffff0d7224 */ /* 0x000fe200078e001e */
[----:B------:R-:W-:Y:S01]  /*53f0*/  IABS R4, R4 ;  /* 0x0000000400047213 */ /* 0x000fe20000000000 */
[--C-:B------:R-:W-:Y:S01]  /*5400*/  IMAD.IADD R28, R244, 0x1, -R17.reuse ;  /* 0x00000001f41c7824 */ /* 0x100fe200078e0a11 */
[----:B------:R-:W2:Y:S01]  /*5410*/  I2F R12, R12 ;  /* 0x0000000c000c7306 */ /* 0x000ea20000201400 */
[----:B-1----:R-:W-:Y:S01]  /*5420*/  FFMA.FTZ R29, R29, -UR18, R38 ;  /* 0x800000121d1d7c23 */ /* 0x002fe20008010026 */
[----:B------:R-:W-:Y:S01]  /*5430*/  FSEL R18, R2, -INF , !P1 ;  /* 0xff80000002127808 */ /* 0x000fe20004800000 */
[----:B------:R-:W-:Y:S01]  /*5440*/  IMAD.IADD R2, R241, 0x1, -R17 ;  /* 0x00000001f1027824 */ /* 0x000fe200078e0a11 */
[----:B------:R-:W-:Y:S02]  /*5450*/  IABS R28, R28 ;  /* 0x0000001c001c7213 */ /* 0x000fe40000000000 */
[----:B------:R-:W-:Y:S01]  /*5460*/  FSEL R43, R29, -INF , !P6 ;  /* 0xff8000001d2b7808 */ /* 0x000fe20007000000 */
[----:B---3--:R-:W-:Y:S01]  /*5470*/  FFMA.FTZ R6, R6, -UR18, R37 ;  /* 0x8000001206067c23 */ /* 0x008fe20008010025 */
[----:B------:R-:W1:Y:S01]  /*5480*/  I2F R13, R13 ;  /* 0x0000000d000d7306 */ /* 0x000e620000201400 */
[----:B------:R-:W-:-:S02]  /*5490*/  IABS R2, R2 ;  /* 0x0000000200027213 */ /* 0x000fc40000000000 */
[----:B------:R-:W-:Y:S02]  /*54a0*/  FSEL R48, R36, -INF , !P0 ;  /* 0xff80000024307808 */ /* 0x000fe40004000000 */
[----:B------:R-:W-:Y:S02]  /*54b0*/  FSEL R42, R6, -INF , !P3 ;  /* 0xff800000062a7808 */ /* 0x000fe40005800000 */
[C---:B------:R-:W-:Y:S01]  /*54c0*/  ISETP.GE.AND P1, PT, R17.reuse, R242, PT ;  /* 0x000000f21100720c */ /* 0x040fe20003f26270 */
[----:B------:R-:W-:Y:S01]  /*54d0*/  I2F R28, R28 ;  /* 0x0000001c001c7306 */ /* 0x000fe20000201400 */
[C---:B------:R-:W-:Y:S01]  /*54e0*/  ISETP.GE.AND P0, PT, R17.reuse, R235, PT ;  /* 0x000000eb1100720c */ /* 0x040fe20003f06270 */
[----:B--2---:R-:W-:Y:S01]  /*54f0*/  FFMA.FTZ R12, R12, -UR18, R39 ;  /* 0x800000120c0c7c23 */ /* 0x004fe20008010027 */
[C---:B------:R-:W-:Y:S01]  /*5500*/  ISETP.LT.OR P1, PT, R17.reuse, R243, P1 ;  /* 0x000000f31100720c */ /* 0x040fe20000f21670 */
[----:B------:R-:W2:Y:S01]  /*5510*/  LDSM.16.M88.4 R36, [R223+0xf800] ;  /* 0x00f80000df24783b */ /* 0x000ea20000000200 */
[----:B------:R-:W-:-:S02]  /*5520*/  ISETP.LT.OR P0, PT, R17, R240, P0 ;  /* 0x000000f01100720c */ /* 0x000fc40000701670 */
[----:B------:R-:W-:Y:S01]  /*5530*/  IADD3 R15, R49, 0x21, RZ ;  /* 0x00000021310f7810 */ /* 0x000fe20007ffe0ff */
[----:B------:R3:W4:Y:S01]  /*5540*/  I2F R19, R4 ;  /* 0x0000000400137306 */ /* 0x0007220000201400 */
[----:B-1----:R-:W-:Y:S01]  /*5550*/  FFMA.FTZ R32, R13, -UR18, R32 ;  /* 0x800000120d207c23 */ /* 0x002fe20008010020 */
[----:B------:R-:W-:Y:S02]  /*5560*/  IADD3 R51, R49, 0x20, RZ ;  /* 0x0000002031337810 */ /* 0x000fe40007ffe0ff */
[----:B------:R-:W-:-:S03]  /*5570*/  IMAD.IADD R14, R244, 0x1, -R15 ;  /* 0x00000001f40e7824 */ /* 0x000fc600078e0a0f */
[----:B------:R-:W-:Y:S01]  /*5580*/  IMAD.IADD R53, R244, 0x1, -R51 ;  /* 0x00000001f4357824 */ /* 0x000fe200078e0a33 */
[----:B------:R-:W1:Y:S01]  /*5590*/  I2F R2, R2 ;  /* 0x0000000200027306 */ /* 0x000e620000201400 */
[----:B------:R-:W-:-:S03]  /*55a0*/  IABS R14, R14 ;  /* 0x0000000e000e7213 */ /* 0x000fc60000000000 */
[----:B------:R-:W-:Y:S02]  /*55b0*/  IABS R53, R53 ;  /* 0x0000003500357213 */ /* 0x000fe40000000000 */
[----:B---3--:R-:W-:Y:S01]  /*55c0*/  IADD3 R4, R49, 0x18, RZ ;  /* 0x0000001831047810 */ /* 0x008fe20007ffe0ff */
[----:B----4-:R-:W-:Y:S01]  /*55d0*/  FFMA.FTZ R17, R19, -UR18, R34 ;  /* 0x8000001213117c23 */ /* 0x010fe20008010022 */
[----:B------:R-:W-:Y:S02]  /*55e0*/  FSEL R19, R12, -INF , !P5 ;  /* 0xff8000000c137808 */ /* 0x000fe40006800000 */
[----:B------:R-:W-:Y:S01]  /*55f0*/  I2F R53, R53 ;  /* 0x0000003500357306 */ /* 0x000fe20000201400 */
[----:B------:R-:W-:Y:S01]  /*5600*/  ISETP.GE.AND P6, PT, R4, R242, PT ;  /* 0x000000f20400720c */ /* 0x000fe20003fc6270 */
[--C-:B------:R-:W-:Y:S01]  /*5610*/  IMAD.IADD R13, R244, 0x1, -R4.reuse ;  /* 0x00000001f40d7824 */ /* 0x100fe200078e0a04 */
[C---:B------:R-:W-:Y:S01]  /*5620*/  ISETP.GE.AND P3, PT, R4.reuse, R235, PT ;  /* 0x000000eb0400720c */ /* 0x040fe20003f66270 */
[----:B------:R-:W-:Y:S01]  /*5630*/  IMAD.IADD R6, R241, 0x1, -R4 ;  /* 0x00000001f1067824 */ /* 0x000fe200078e0a04 */
[----:B------:R-:W-:Y:S01]  /*5640*/  ISETP.LT.OR P6, PT, R4, R243, P6 ;  /* 0x000000f30400720c */ /* 0x000fe200037c1670 */
[----:B-1----:R-:W-:Y:S01]  /*5650*/  FFMA.FTZ R35, R2, -UR18, R35 ;  /* 0x8000001202237c23 */ /* 0x002fe20008010023 */
[----:B------:R-:W-:Y:S01]  /*5660*/  IABS R13, R13 ;  /* 0x0000000d000d7213 */ /* 0x000fe20000000000 */
[----:B------:R-:W-:Y:S01]  /*5670*/  I2F R14, R14 ;  /* 0x0000000e000e7306 */ /* 0x000fe20000201400 */
[----:B------:R-:W-:Y:S01]  /*5680*/  ISETP.LT.OR P3, PT, R4, R240, P3 ;  /* 0x000000f00400720c */ /* 0x000fe20001f61670 */
[----:B------:R-:W-:Y:S01]  /*5690*/  FFMA.FTZ R4, R28, -UR18, R33 ;  /* 0x800000121c047c23 */ /* 0x000fe20008010021 */
[----:B------:R-:W-:-:S02]  /*56a0*/  IADD3 R28, R49, 0x19, RZ ;  /* 0x00000019311c7810 */ /* 0x000fc40007ffe0ff */
[----:B------:R-:W-:Y:S02]  /*56b0*/  IABS R33, R6 ;  /* 0x0000000600217213 */ /* 0x000fe40000000000 */
[----:B------:R-:W-:Y:S01]  /*56c0*/  FSEL R6, R32, -INF , !P4 ;  /* 0xff80000020067808 */ /* 0x000fe20006000000 */
[----:B------:R-:W1:Y:S01]  /*56d0*/  I2F R13, R13 ;  /* 0x0000000d000d7306 */ /* 0x000e620000201400 */
[----:B------:R-:W-:Y:S01]  /*56e0*/  ISETP.GE.AND P5, PT, R28, R242, PT ;  /* 0x000000f21c00720c */ /* 0x000fe20003fa6270 */
[--C-:B------:R-:W-:Y:S01]  /*56f0*/  IMAD.IADD R12, R244, 0x1, -R28.reuse ;  /* 0x00000001f40c7824 */ /* 0x100fe200078e0a1c */
[C---:B------:R-:W-:Y:S01]  /*5700*/  ISETP.GE.AND P4, PT, R28.reuse, R235, PT ;  /* 0x000000eb1c00720c */ /* 0x040fe20003f86270 */
[----:B------:R-:W-:Y:S01]  /*5710*/  IMAD.IADD R32, R241, 0x1, -R28 ;  /* 0x00000001f1207824 */ /* 0x000fe200078e0a1c */
[C---:B------:R-:W-:Y:S01]  /*5720*/  ISETP.LT.OR P5, PT, R28.reuse, R243, P5 ;  /* 0x000000f31c00720c */ /* 0x040fe20002fa1670 */
[----:B--2---:R-:W-:Y:S01]  /*5730*/  HMMA.16816.F32.BF16 R76, R20, R36, R76 ;  /* 0x00000024144c723c */ /* 0x004fe2000004184c */
[----:B------:R-:W-:Y:S01]  /*5740*/  ISETP.LT.OR P4, PT, R28, R240, P4 ;  /* 0x000000f01c00720c */ /* 0x000fe20002781670 */
[----:B------:R-:W2:Y:S01]  /*5750*/  I2F R33, R33 ;  /* 0x0000002100217306 */ /* 0x000ea20000201400 */
[----:B------:R-:W3:Y:S01]  /*5760*/  LDSM.16.M88.4 R28, [R216+0x7000] ;  /* 0x00700000d81c783b */ /* 0x000ee20000000200 */
[----:B------:R-:W-:-:S02]  /*5770*/  IABS R12, R12 ;  /* 0x0000000c000c7213 */ /* 0x000fc40000000000 */
[----:B------:R-:W-:Y:S02]  /*5780*/  IADD3 R34, R49, 0x28, RZ ;  /* 0x0000002831227810 */ /* 0x000fe40007ffe0ff */
[----:B------:R-:W-:Y:S01]  /*5790*/  IABS R32, R32 ;  /* 0x0000002000207213 */ /* 0x000fe20000000000 */
[----:B------:R-:W-:Y:S01]  /*57a0*/  HMMA.16816.F32.BF16 R64, R20, R38, R64 ;  /* 0x000000261440723c */ /* 0x000fe20000041840 */
[----:B-1----:R-:W-:Y:S01]  /*57b0*/  FFMA.FTZ R2, R13, -UR18, R44 ;  /* 0x800000120d027c23 */ /* 0x002fe2000801002c */
[----:B------:R-:W1:Y:S01]  /*57c0*/  I2F R12, R12 ;  /* 0x0000000c000c7306 */ /* 0x000e620000201400 */
[----:B------:R-:W-:Y:S01]  /*57d0*/  FSEL R13, R35, -INF , !P0 ;  /* 0xff800000230d7808 */ /* 0x000fe20004000000 */
[----:B------:R-:W-:Y:S01]  /*57e0*/  IMAD.IADD R35, R241, 0x1, -R15 ;  /* 0x00000001f1237824 */ /* 0x000fe200078e0a0f */
[----:B------:R-:W-:Y:S02]  /*57f0*/  ISETP.GE.AND P0, PT, R15, R242, PT ;  /* 0x000000f20f00720c */ /* 0x000fe40003f06270 */
[----:B------:R-:W-:-:S02]  /*5800*/  FSEL R2, R2, -INF , !P6 ;  /* 0xff80000002027808 */ /* 0x000fc40007000000 */
[C---:B------:R-:W-:Y:S01]  /*5810*/  ISETP.GE.AND P6, PT, R15.reuse, R235, PT ;  /* 0x000000eb0f00720c */ /* 0x040fe20003fc6270 */
[----:B------:R-:W4:Y:S01]  /*5820*/  I2F R32, R32 ;  /* 0x0000002000207306 */ /* 0x000f220000201400 */
[----:B------:R-:W-:Y:S01]  /*5830*/  ISETP.LT.OR P0, PT, R15, R243, P0 ;  /* 0x000000f30f00720c */ /* 0x000fe20000701670 */
[----:B--2---:R-:W-:Y:S01]  /*5840*/  FFMA.FTZ R33, R33, -UR18, R46 ;  /* 0x8000001221217c23 */ /* 0x004fe2000801002e */
[----:B------:R-:W-:Y:S01]  /*5850*/  ISETP.LT.OR P6, PT, R15, R240, P6 ;  /* 0x000000f00f00720c */ /* 0x000fe200037c1670 */
[----:B------:R-:W-:Y:S01]  /*5860*/  IMAD.IADD R15, R244, 0x1, -R34 ;  /* 0x00000001f40f7824 */ /* 0x000fe200078e0a22 */
[----:B------:R-:W-:Y:S02]  /*5870*/  IADD3 R44, R49, 0x29, RZ ;  /* 0x00000029312c7810 */ /* 0x000fe40007ffe0ff */
[----:B------:R-:W-:Y:S01]  /*5880*/  IABS R35, R35 ;  /* 0x0000002300237213 */ /* 0x000fe20000000000 */
[----:B-1----:R-:W-:Y:S01]  /*5890*/  FFMA.FTZ R12, R12, -UR18, R45 ;  /* 0x800000120c0c7c23 */ /* 0x002fe2000801002d */
[----:B------:R-:W-:Y:S01]  /*58a0*/  IABS R15, R15 ;  /* 0x0000000f000f7213 */ /* 0x000fe20000000000 */
[----:B------:R-:W-:Y:S01]  /*58b0*/  IMAD.IADD R46, R241, 0x1, -R44 ;  /* 0x00000001f12e7824 */ /* 0x000fe200078e0a2c */
[----:B------:R-:W-:-:S02]  /*58c0*/  FSEL R17, R17, -INF , !P2 ;  /* 0xff80000011117808 */ /* 0x000fc40005000000 */
[----:B------:R-:W-:Y:S01]  /*58d0*/  FSEL R12, R12, -INF , !P5 ;  /* 0xff8000000c0c7808 */ /* 0x000fe20006800000 */
[----:B------:R-:W-:Y:S01]  /*58e0*/  IMAD.MOV.U32 R45, RZ, RZ, R15 ;  /* 0x000000ffff2d7224 */ /* 0x000fe200078e000f */
[----:B------:R-:W-:Y:S01]  /*58f0*/  FSEL R15, R33, -INF , !P3 ;  /* 0xff800000210f7808 */ /* 0x000fe20005800000 */
[----:B------:R-:W-:Y:S01]  /*5900*/  IMAD.IADD R33, R244, 0x1, -R44 ;  /* 0x00000001f4217824 */ /* 0x000fe200078e0a2c */
[----:B------:R-:W-:Y:S01]  /*5910*/  ISETP.GE.AND P3, PT, R34, R242, PT ;  /* 0x000000f22200720c */ /* 0x000fe20003f66270 */
[----:B----4-:R-:W-:Y:S01]  /*5920*/  FFMA.FTZ R47, R32, -UR18, R47 ;  /* 0x80000012202f7c23 */ /* 0x010fe2000801002f */
[C---:B------:R-:W-:Y:S01]  /*5930*/  ISETP.GE.AND P5, PT, R34.reuse, R235, PT ;  /* 0x000000eb2200720c */ /* 0x040fe20003fa6270 */
[----:B------:R-:W-:Y:S01]  /*5940*/  I2F R45, R45 ;  /* 0x0000002d002d7306 */ /* 0x000fe20000201400 */
[----:B------:R-:W-:Y:S02]  /*5950*/  IABS R33, R33 ;  /* 0x0000002100217213 */ /* 0x000fe40000000000 */
[C---:B------:R-:W-:Y:S01]  /*5960*/  ISETP.LT.OR P3, PT, R34.reuse, R243, P3 ;  /* 0x000000f32200720c */ /* 0x040fe20001f61670 */
[----:B---3--:R-:W-:Y:S01]  /*5970*/  HMMA.16816.F32.BF16 R24, R8, R28, R24 ;  /* 0x0000001c0818723c */ /* 0x008fe20000041818 */
[----:B------:R-:W-:Y:S01]  /*5980*/  ISETP.LT.OR P5, PT, R34, R240, P5 ;  /* 0x000000f02200720c */ /* 0x000fe20002fa1670 */
[----:B------:R-:W-:Y:S01]  /*5990*/  IMAD.MOV.U32 R36, RZ, RZ, R33 ;  /* 0x000000ffff247224 */ /* 0x000fe200078e0021 */
[----:B------:R-:W-:Y:S01]  /*59a0*/  FSEL R4, R4, -INF , !P1 ;  /* 0xff80000004047808 */ /* 0x000fe20004800000 */
[----:B------:R1:W2:Y:S01]  /*59b0*/  I2F R28, R35 ;  /* 0x00000023001c7306 */ /* 0x0002a20000201400 */
[----:B------:R-:W-:-:S02]  /*59c0*/  ISETP.GE.AND P2, PT, R51, R242, PT ;  /* 0x000000f23300720c */ /* 0x000fc40003f46270 */
[----:B------:R-:W-:Y:S01]  /*59d0*/  IMAD.IADD R29, R241, 0x1, -R34 ;  /* 0x00000001f11d7824 */ /* 0x000fe200078e0a22 */
[C---:B------:R-:W-:Y:S01]  /*59e0*/  ISETP.GE.AND P1, PT, R51.reuse, R235, PT ;  /* 0x000000eb3300720c */ /* 0x040fe20003f26270 */
[----:B------:R-:W-:Y:S01]  /*59f0*/  HMMA.16816.F32.BF16 R56, R8, R30, R56 ;  /* 0x0000001e0838723c */ /* 0x000fe20000041838 */
[C---:B------:R-:W-:Y:S02]  /*5a00*/  ISETP.LT.OR P2, PT, R51.reuse, R243, P2 ;  /* 0x000000f33300720c */ /* 0x040fe40001741670 */
[----:B------:R-:W-:Y:S01]  /*5a10*/  ISETP.LT.OR P1, PT, R51, R240, P1 ;  /* 0x000000f03300720c */ /* 0x000fe20000f21670 */
[----:B------:R-:W-:Y:S01]  /*5a20*/  IMAD.IADD R51, R241, 0x1, -R51 ;  /* 0x00000001f1337824 */ /* 0x000fe200078e0a33 */
[C---:B------:R-:W-:Y:S01]  /*5a30*/  IADD3 R37, R49.reuse, 0x30, RZ ;  /* 0x0000003031257810 */ /* 0x040fe20007ffe0ff */
[----:B------:R-:W3:Y:S01]  /*5a40*/  I2F R36, R36 ;  /* 0x0000002400247306 */ /* 0x000ee20000201400 */
[----:B------:R-:W-:Y:S02]  /*5a50*/  IADD3 R22, R49, 0x31, RZ ;  /* 0x0000003131167810 */ /* 0x000fe40007ffe0ff */
[----:B------:R-:W-:Y:S01]  /*5a60*/  IABS R51, R51 ;  /* 0x0000003300337213 */ /* 0x000fe20000000000 */
[C---:B------:R-:W-:Y:S01]  /*5a70*/  IMAD.IADD R23, R244.reuse, 0x1, -R37 ;  /* 0x00000001f4177824 */ /* 0x040fe200078e0a25 */
[----:B-1----:R-:W1:Y:S01]  /*5a80*/  LDSM.16.M88.4 R32, [R216+0x7800] ;  /* 0x00780000d820783b */ /* 0x002e620000000200 */
[----:B------:R-:W-:Y:S01]  /*5a90*/  IABS R29, R29 ;  /* 0x0000001d001d7213 */ /* 0x000fe20000000000 */
[----:B------:R-:W-:Y:S01]  /*5aa0*/  IMAD.IADD R31, R244, 0x1, -R22 ;  /* 0x00000001f41f7824 */ /* 0x000fe200078e0a16 */
[----:B------:R-:W-:Y:S01]  /*5ab0*/  IABS R46, R46 ;  /* 0x0000002e002e7213 */ /* 0x000fe20000000000 */
[----:B------:R-:W-:Y:S01]  /*5ac0*/  FFMA.FTZ R24, R53, -UR18, R24 ;  /* 0x8000001235187c23 */ /* 0x000fe20008010018 */
[----:B------:R-:W4:Y:S01]  /*5ad0*/  I2F R51, R51 ;  /* 0x0000003300337306 */ /* 0x000f220000201400 */
[----:B------:R-:W-:Y:S01]  /*5ae0*/  FFMA.FTZ R182, R14, -UR18, R25 ;  /* 0x800000120eb67c23 */ /* 0x000fe20008010019 */
[----:B------:R-:W-:Y:S01]  /*5af0*/  IADD3 R14, R49, 0x38, RZ ;  /* 0x00000038310e7810 */ /* 0x000fe20007ffe0ff */
[----:B--2---:R-:W-:Y:S01]  /*5b00*/  FFMA.FTZ R27, R28, -UR18, R27 ;  /* 0x800000121c1b7c23 */ /* 0x004fe2000801001b */
[----:B------:R-:W-:Y:S01]  /*5b10*/  FSEL R176, R24, -INF , !P2 ;  /* 0xff80000018b07808 */ /* 0x000fe20005000000 */
[C---:B------:R-:W-:Y:S01]  /*5b20*/  IMAD.IADD R24, R241.reuse, 0x1, -R37 ;  /* 0x00000001f1187824 */ /* 0x040fe200078e0a25 */
[----:B------:R-:W-:Y:S01]  /*5b30*/  IABS R23, R23 ;  /* 0x0000001700177213 */ /* 0x000fe20000000000 */
[----:B------:R-:W-:Y:S01]  /*5b40*/  IMAD.IADD R28, R241, 0x1, -R14 ;  /* 0x00000001f11c7824 */ /* 0x000fe200078e0a0e */
[----:B------:R-:W-:Y:S01]  /*5b50*/  IADD3 R49, R49, 0x39, RZ ;  /* 0x0000003931317810 */ /* 0x000fe20007ffe0ff */
[----:B------:R-:W-:Y:S01]  /*5b60*/  FFMA.FTZ R45, R45, -UR18, R56 ;  /* 0x800000122d2d7c23 */ /* 0x000fe20008010038 */
[----:B------:R-:W-:Y:S01]  /*5b70*/  IABS R24, R24 ;  /* 0x0000001800187213 */ /* 0x000fe20000000000 */
[----:B------:R-:W2:Y:S01]  /*5b80*/  I2F R29, R29 ;  /* 0x0000001d001d7306 */ /* 0x000ea20000201400 */
[----:B------:R-:W-:Y:S01]  /*5b90*/  FSEL R183, R27, -INF , !P6 ;  /* 0xff8000001bb77808 */ /* 0x000fe20007000000 */
[----:B---3--:R-:W-:Y:S01]  /*5ba0*/  FFMA.FTZ R36, R36, -UR18, R57 ;  /* 0x8000001224247c23 */ /* 0x008fe20008010039 */
[----:B------:R-:W-:Y:S01]  /*5bb0*/  FSEL R178, R45, -INF , !P3 ;  /* 0xff8000002db27808 */ /* 0x000fe20005800000 */
[----:B------:R-:W-:Y:S01]  /*5bc0*/  IMAD.MOV.U32 R30, RZ, RZ, R24 ;  /* 0x000000ffff1e7224 */ /* 0x000fe200078e0018 */
[----:B------:R-:W-:Y:S01]  /*5bd0*/  IABS R24, R31 ;  /* 0x0000001f00187213 */ /* 0x000fe20000000000 */
[----:B----4-:R-:W-:Y:S01]  /*5be0*/  FFMA.FTZ R26, R51, -UR18, R26 ;  /* 0x80000012331a7c23 */ /* 0x010fe2000801001a */
[C---:B------:R-:W-:Y:S01]  /*5bf0*/  ISETP.GE.AND P6, PT, R22.reuse, R242, PT ;  /* 0x000000f21600720c */ /* 0x040fe20003fc6270 */
[----:B------:R3:W-:Y:S01]  /*5c00*/  I2F R25, R30 ;  /* 0x0000001e00197306 */ /* 0x0007e20000201400 */
[----:B------:R-:W-:Y:S01]  /*5c10*/  ISETP.GE.AND P3, PT, R22, R235, PT ;  /* 0x000000eb1600720c */ /* 0x000fe20003f66270 */
[----:B------:R-:W-:Y:S01]  /*5c20*/  IMAD.IADD R31, R244, 0x1, -R49 ;  /* 0x00000001f41f7824 */ /* 0x000fe200078e0a31 */
[----:B------:R-:W-:Y:S01]  /*5c30*/  FSEL R193, R26, -INF , !P1 ;  /* 0xff8000001ac17808 */ /* 0x000fe20004800000 */
[----:B------:R-:W-:Y:S01]  /*5c40*/  IMAD.IADD R26, R241, 0x1, -R22 ;  /* 0x00000001f11a7824 */ /* 0x000fe200078e0a16 */
[----:B------:R-:W-:Y:S01]  /*5c50*/  IABS R28, R28 ;  /* 0x0000001c001c7213 */ /* 0x000fe20000000000 */
[----:B------:R-:W-:-:S04]  /*5c60*/  DEPBAR.LE SB0, 0x0 ;  /* 0x000080000000791a */ /* 0x000fc80000000000 */
[----:B------:R-:W4:Y:S01]  /*5c70*/  I2F R20, R46 ;  /* 0x0000002e00147306 */ /* 0x000f220000201400 */
[----:B------:R-:W-:Y:S01]  /*5c80*/  IABS R26, R26 ;  /* 0x0000001a001a7213 */ /* 0x000fe20000000000 */
[----:B--2---:R-:W-:Y:S01]  /*5c90*/  FFMA.FTZ R29, R29, -UR18, R58 ;  /* 0x800000121d1d7c23 */ /* 0x004fe2000801003a */
[C---:B------:R-:W-:Y:S02]  /*5ca0*/  ISETP.LT.OR P6, PT, R22.reuse, R243, P6 ;  /* 0x000000f31600720c */ /* 0x040fe400037c1670 */
[----:B------:R-:W-:Y:S01]  /*5cb0*/  ISETP.LT.OR P3, PT, R22, R240, P3 ;  /* 0x000000f01600720c */ /* 0x000fe20001f61670 */
[----:B-1----:R-:W-:Y:S01]  /*5cc0*/  HMMA.16816.F32.BF16 R76, R8, R32, R76 ;  /* 0x00000020084c723c */ /* 0x002fe2000004184c */
[----:B---3--:R-:W-:Y:S01]  /*5cd0*/  IMAD.IADD R30, R244, 0x1, -R14 ;  /* 0x00000001f41e7824 */ /* 0x008fe200078e0a0e */
[----:B------:R-:W1:Y:S01]  /*5ce0*/  I2F R23, R23 ;  /* 0x0000001700177306 */ /* 0x000e620000201400 */
[----:B------:R-:W-:Y:S02]  /*5cf0*/  FSEL R182, R182, -INF , !P0 ;  /* 0xff800000b6b67808 */ /* 0x000fe40004000000 */
[----:B------:R-:W-:-:S02]  /*5d00*/  IABS R22, R31 ;  /* 0x0000001f00167213 */ /* 0x000fc40000000000 */
[----:B------:R-:W-:Y:S01]  /*5d10*/  IABS R30, R30 ;  /* 0x0000001e001e7213 */ /* 0x000fe20000000000 */
[----:B------:R-:W-:Y:S01]  /*5d20*/  HMMA.16816.F32.BF16 R64, R8, R34, R64 ;  /* 0x000000220840723c */ /* 0x000fe20000041840 */
[-C--:B------:R-:W-:Y:S01]  /*5d30*/  ISETP.GE.AND P0, PT, R37, R235.reuse, PT ;  /* 0x000000eb2500720c */ /* 0x080fe20003f06270 */
[----:B------:R-:W-:Y:S01]  /*5d40*/  I2F R31, R28 ;  /* 0x0000001c001f7306 */ /* 0x000fe20000201400 */
[----:B------:R-:W-:Y:S01]  /*5d50*/  FSEL R21, R47, -INF , !P4 ;  /* 0xff8000002f157808 */ /* 0x000fe20006000000 */
[----:B----4-:R-:W-:Y:S01]  /*5d60*/  FFMA.FTZ R20, R20, -UR18, R59 ;  /* 0x8000001214147c23 */ /* 0x010fe2000801003b */
[----:B------:R-:W-:Y:S02]  /*5d70*/  ISETP.LT.OR P0, PT, R37, R240, P0 ;  /* 0x000000f02500720c */ /* 0x000fe40000701670 */
[----:B------:R-:W-:Y:S01]  /*5d80*/  IMAD.IADD R8, R241, 0x1, -R49 ;  /* 0x00000001f1087824 */ /* 0x000fe200078e0a31 */
[C---:B------:R-:W-:Y:S02]  /*5d90*/  ISETP.GE.AND P4, PT, R44.reuse, R242, PT ;  /* 0x000000f22c00720c */ /* 0x040fe40003f86270 */
[----:B------:R-:W2:Y:S01]  /*5da0*/  I2F R24, R24 ;  /* 0x0000001800187306 */ /* 0x000ea20000201400 */
[----:B------:R-:W-:-:S02]  /*5db0*/  ISETP.GE.AND P2, PT, R44, R235, PT ;  /* 0x000000eb2c00720c */ /* 0x000fc40003f46270 */
[----:B------:R-:W-:Y:S02]  /*5dc0*/  IABS R9, R8 ;  /* 0x0000000800097213 */ /* 0x000fe40000000000 */
[----:B------:R-:W-:Y:S01]  /*5dd0*/  ISETP.GE.AND P1, PT, R37, R242, PT ;  /* 0x000000f22500720c */ /* 0x000fe20003f26270 */
[----:B------:R-:W-:Y:S01]  /*5de0*/  FFMA.FTZ R25, R25, -UR18, R78 ;  /* 0x8000001219197c23 */ /* 0x000fe2000801004e */
[C---:B------:R-:W-:Y:S01]  /*5df0*/  ISETP.LT.OR P4, PT, R44.reuse, R243, P4 ;  /* 0x000000f32c00720c */ /* 0x040fe20002781670 */
[----:B------:R-:W3:Y:S01]  /*5e00*/  I2F R26, R26 ;  /* 0x0000001a001a7306 */ /* 0x000ee20000201400 */
[----:B-1----:R-:W-:Y:S01]  /*5e10*/  FFMA.FTZ R23, R23, -UR18, R76 ;  /* 0x8000001217177c23 */ /* 0x002fe2000801004c */
[----:B------:R-:W-:Y:S02]  /*5e20*/  ISETP.LT.OR P2, PT, R44, R240, P2 ;  /* 0x000000f02c00720c */ /* 0x000fe40001741670 */
[----:B------:R-:W-:Y:S02]  /*5e30*/  FSEL R187, R25, -INF , !P0 ;  /* 0xff80000019bb7808 */ /* 0x000fe40004000000 */
[----:B------:R-:W-:-:S02]  /*5e40*/  PLOP3.LUT P0, PT, PT, PT, UP0, 0x80, 0x0 ;  /* 0x000000000000781c */ /* 0x000fc40003f0f008 */
[----:B------:R-:W1:Y:S01]  /*5e50*/  I2F R27, R30 ;  /* 0x0000001e001b7306 */ /* 0x000e620000201400 */
[----:B------:R-:W-:Y:S01]  /*5e60*/  ISETP.LT.OR P1, PT, R37, R243, P1 ;  /* 0x000000f32500720c */ /* 0x000fe20000f21670 */
[----:B--2---:R-:W-:Y:S01]  /*5e70*/  FFMA.FTZ R24, R24, -UR18, R77 ;  /* 0x8000001218187c23 */ /* 0x004fe2000801004d */
[----:B------:R-:W-:Y:S01]  /*5e80*/  FSEL R191, R29, -INF , !P5 ;  /* 0xff8000001dbf7808 */ /* 0x000fe20006800000 */
[----:B------:R-:W-:Y:S01]  /*5e90*/  FFMA.FTZ R29, R31, -UR18, R66 ;  /* 0x800000121f1d7c23 */ /* 0x000fe20008010042 */
[----:B------:R-:W-:Y:S02]  /*5ea0*/  FSEL R180, R36, -INF , !P4 ;  /* 0xff80000024b47808 */ /* 0x000fe40006000000 */
[----:B------:R-:W-:Y:S01]  /*5eb0*/  FSEL R185, R20, -INF , !P2 ;  /* 0xff80000014b97808 */ /* 0x000fe20005000000 */
[----:B------:R-:W2:Y:S01]  /*5ec0*/  I2F R8, R22 ;  /* 0x0000001600087306 */ /* 0x000ea20000201400 */
[----:B------:R-:W-:Y:S01]  /*5ed0*/  FSEL R190, R23, -INF , !P1 ;  /* 0xff80000017be7808 */ /* 0x000fe20004800000 */
[----:B---3--:R-:W-:Y:S01]  /*5ee0*/  FFMA.FTZ R26, R26, -UR18, R79 ;  /* 0x800000121a1a7c23 */ /* 0x008fe2000801004f */
[----:B------:R-:W-:-:S02]  /*5ef0*/  ISETP.GE.AND P5, PT, R14, R242, PT ;  /* 0x000000f20e00720c */ /* 0x000fc40003fa6270 */
[C---:B------:R-:W-:Y:S02]  /*5f00*/  ISETP.GE.AND P4, PT, R49.reuse, R242, PT ;  /* 0x000000f23100720c */ /* 0x040fe40003f86270 */
[CC--:B------:R-:W-:Y:S01]  /*5f10*/  ISETP.GE.AND P2, PT, R14.reuse, R235.reuse, PT ;  /* 0x000000eb0e00720c */ /* 0x0c0fe20003f46270 */
[----:B------:R-:W3:Y:S01]  /*5f20*/  I2F R28, R9 ;  /* 0x00000009001c7306 */ /* 0x000ee20000201400 */
[----:B------:R-:W-:Y:S01]  /*5f30*/  ISETP.GE.AND P1, PT, R49, R235, PT ;  /* 0x000000eb3100720c */ /* 0x000fe20003f26270 */
[----:B-1----:R-:W-:Y:S01]  /*5f40*/  FFMA.FTZ R27, R27, -UR18, R64 ;  /* 0x800000121b1b7c23 */ /* 0x002fe20008010040 */
[CC--:B------:R-:W-:Y:S02]  /*5f50*/  ISETP.LT.OR P5, PT, R14.reuse, R243.reuse, P5 ;  /* 0x000000f30e00720c */ /* 0x0c0fe40002fa1670 */
[-C--:B------:R-:W-:Y:S02]  /*5f60*/  ISETP.LT.OR P2, PT, R14, R240.reuse, P2 ;  /* 0x000000f00e00720c */ /* 0x080fe40001741670 */
[C---:B------:R-:W-:Y:S01]  /*5f70*/  ISETP.LT.OR P4, PT, R49.reuse, R243, P4 ;  /* 0x000000f33100720c */ /* 0x040fe20002781670 */
[----:B--2---:R-:W-:Y:S01]  /*5f80*/  FFMA.FTZ R65, R8, -UR18, R65 ;  /* 0x8000001208417c23 */ /* 0x004fe20008010041 */
[----:B------:R-:W-:Y:S01]  /*5f90*/  BAR.SYNC.DEFER_BLOCKING 0x0 ;  /* 0x0000000000007b1d */ /* 0x000fe20000010000 */
[----:B------:R-:W-:-:S02]  /*5fa0*/  ISETP.LT.OR P1, PT, R49, R240, P1 ;  /* 0x000000f03100720c */ /* 0x000fc40000f21670 */
[----:B------:R-:W-:Y:S02]  /*5fb0*/  FSEL R188, R24, -INF , !P6 ;  /* 0xff80000018bc7808 */ /* 0x000fe40007000000 */
[----:B------:R-:W-:Y:S01]  /*5fc0*/  FSEL R31, R26, -INF , !P3 ;  /* 0xff8000001a1f7808 */ /* 0x000fe20005800000 */
[----:B---3--:R-:W-:Y:S01]  /*5fd0*/  FFMA.FTZ R28, R28, -UR18, R67 ;  /* 0x800000121c1c7c23 */ /* 0x008fe20008010043 */
[----:B------:R-:W-:Y:S02]  /*5fe0*/  FSEL R186, R27, -INF , !P5 ;  /* 0xff8000001bba7808 */ /* 0x000fe40006800000 */
[----:B------:R-:W-:Y:S02]  /*5ff0*/  FSEL R29, R29, -INF , !P2 ;  /* 0xff8000001d1d7808 */ /* 0x000fe40005000000 */
[----:B------:R-:W-:Y:S02]  /*6000*/  FSEL R184, R65, -INF , !P4 ;  /* 0xff80000041b87808 */ /* 0x000fe40006000000 */
        /* <DEDUP_REMOVED lines=132> */
.L_x_258:
[----:B------:R-:W-:Y:S05]  /*6850*/  BSYNC B0 ;  /* 0x0000000000007941 */ /* 0x000fea0003800000 */
.L_x_257:
[----:B------:R-:W0:Y:S02]  /*6860*/  LDGDEPBAR ;  /* 0x00000000000079af */ /* 0x000e240000000000 */
.L_x_256:
        /* <DEDUP_REMOVED lines=27> */
[----:B-1----:R-:W-:Y:S02]  /*6a20*/  FMNMX.FTZ R11, R29, R8, !PT ;  /* 0x000000081d0b7209 */ /* 0x002fe40007810000 */
        /* <DEDUP_REMOVED lines=27> */
[----:B------:R-:W-:Y:S01]  /*6be0*/  FMUL.FTZ R30, R3, c[0x0][0x23c] ;  /* 0x00008f00031e7a20 */ /* 0x000fe20000410000 */
        /* <DEDUP_REMOVED lines=23> */
[----:B------:R-:W3:Y:S01]  /*6d60*/  LDSM.16.MT88.4 R4, [R220+0x16000] ;  /* 0x01600000dc04783b */ /* 0x000ee20000004200 */
[--C-:B------:R-:W-:Y:S01]  /*6d70*/  FFMA.FTZ R169, R17, c[0x0][0x23c], -R30.reuse ;  /* 0x00008f0011a97a23 */ /* 0x100fe2000001081e */
[----:B------:R-:W-:Y:S01]  /*6d80*/  MUFU.EX2 R170, R170 ;  /* 0x000000aa00aa7308 */ /* 0x000fe20000000800 */
[--C-:B------:R-:W-:Y:S01]  /*6d90*/  FFMA.FTZ R32, R13, c[0x0][0x23c], -R30.reuse ;  /* 0x00008f000d207a23 */ /* 0x100fe2000001081e */
[----:B------:R-:W-:Y:S01]  /*6da0*/  LDSM.16.MT88.4 R16, [R222+0x10800] ;  /* 0x01080000de10783b */ /* 0x000fe20000004200 */
[----:B------:R-:W-:-:S02]  /*6db0*/  FFMA.FTZ R33, R15, c[0x0][0x23c], -R30 ;  /* 0x00008f000f217a23 */ /* 0x000fc4000001081e */
[--C-:B------:R-:W-:Y:S01]  /*6dc0*/  FFMA.FTZ R0, R21, c[0x0][0x23c], -R30.reuse ;  /* 0x00008f0015007a23 */ /* 0x100fe2000001081e */
[----:B------:R-:W4:Y:S01]  /*6dd0*/  LDSM.16.MT88.4 R12, [R221+0x10800] ;  /* 0x01080000dd0c783b */ /* 0x000f220000004200 */
[--C-:B------:R-:W-:Y:S01]  /*6de0*/  FFMA.FTZ R179, R182, c[0x0][0x23c], -R189.reuse ;  /* 0x00008f00b6b37a23 */ /* 0x100fe200000108bd */
[----:B------:R-:W5:Y:S01]  /*6df0*/  MUFU.EX2 R165, R165 ;  /* 0x000000a500a57308 */ /* 0x000f620000000800 */
        /* <DEDUP_REMOVED lines=10> */
[----:B------:R-:W1:Y:S01]  /*6ea0*/  MUFU.EX2 R174, R174 ;  /* 0x000000ae00ae7308 */ /* 0x000e620000000800 */
[----:B-----5:R-:W-:Y:S01]  /*6eb0*/  F2FP.BF16.PACK_AB R130, R165, R170 ;  /* 0x000000aaa582723e */ /* 0x020fe200000010ff */
[--C-:B------:R-:W-:Y:S02]  /*6ec0*/  FFMA.FTZ R190, R190, c[0x0][0x23c], -R189.reuse ;  /* 0x00008f00bebe7a23 */ /* 0x100fe400000108bd */
[--C-:B------:R-:W-:Y:S02]  /*6ed0*/  FFMA.FTZ R191, R188, c[0x0][0x23c], -R189.reuse ;  /* 0x00008f00bcbf7a23 */ /* 0x100fe400000108bd */
[----:B------:R-:W-:-:S02]  /*6ee0*/  FFMA.FTZ R186, R186, c[0x0][0x23c], -R189 ;  /* 0x00008f00baba7a23 */ /* 0x000fc400000108bd */
[----:B------:R-:W-:Y:S01]  /*6ef0*/  MUFU.EX2 R177, R177 ;  /* 0x000000b100b17308 */ /* 0x000fe20000000800 */
[----:B------:R-:W-:Y:S02]  /*6f00*/  FFMA.FTZ R189, R184, c[0x0][0x23c], -R189 ;  /* 0x00008f00b8bd7a23 */ /* 0x000fe400000108bd */
[--C-:B------:R-:W-:Y:S02]  /*6f10*/  FFMA.FTZ R184, R187, c[0x0][0x23c], -R30.reuse ;  /* 0x00008f00bbb87a23 */ /* 0x100fe4000001081e */
[--C-:B------:R-:W-:Y:S02]  /*6f20*/  FFMA.FTZ R187, R31, c[0x0][0x23c], -R30.reuse ;  /* 0x00008f001fbb7a23 */ /* 0x100fe4000001081e */
[--C-:B------:R-:W-:Y:S01]  /*6f30*/  FFMA.FTZ R188, R29, c[0x0][0x23c], -R30.reuse ;  /* 0x00008f001dbc7a23 */ /* 0x100fe2000001081e */
[----:B------:R-:W5:Y:S01]  /*6f40*/  MUFU.EX2 R168, R168 ;  /* 0x000000a800a87308 */ /* 0x000f620000000800 */
[----:B-1----:R-:W-:Y:S01]  /*6f50*/  F2FP.BF16.PACK_AB R129, R174, R175 ;  /* 0x000000afae81723e */ /* 0x002fe200000010ff */
[----:B------:R-:W-:-:S02]  /*6f60*/  FFMA.FTZ R193, R28, c[0x0][0x23c], -R30 ;  /* 0x00008f001cc17a23 */ /* 0x000fc4000001081e */
[----:B------:R-:W-:Y:S01]  /*6f70*/  FADD.FTZ R173, R173, R172 ;  /* 0x000000acadad7221 */ /* 0x000fe20000010000 */
[----:B------:R-:W-:Y:S01]  /*6f80*/  LDSM.16.MT88.4 R28, [R220+0x11800] ;  /* 0x01180000dc1c783b */ /* 0x000fe20000004200 */
[----:B------:R-:W-:Y:S02]  /*6f90*/  FADD.FTZ R174, R175, R174 ;  /* 0x000000aeafae7221 */ /* 0x000fe40000010000 */
[----:B------:R-:W-:Y:S01]  /*6fa0*/  MUFU.EX2 R171, R171 ;  /* 0x000000ab00ab7308 */ /* 0x000fe20000000800 */
[----:B------:R-:W-:-:S04]  /*6fb0*/  FADD.FTZ R170, R170, R173 ;  /* 0x000000adaaaa7221 */ /* 0x000fc80000010000 */
[----:B------:R-:W-:Y:S01]  /*6fc0*/  FADD.FTZ R170, R165, R170 ;  /* 0x000000aaa5aa7221 */ /* 0x000fe20000010000 */
[----:B-----5:R-:W-:Y:S02]  /*6fd0*/  F2FP.BF16.PACK_AB R131, R168, R177 ;  /* 0x000000b1a883723e */ /* 0x020fe400000010ff */
        /* <DEDUP_REMOVED lines=55> */
[C---:B---3--:R-:W-:Y:S07]  /*7350*/  HMMA.16816.F32.BF16 R124, R128.reuse, R4, RZ ;  /* 0x00000004807c723c */ /* 0x048fee00000418ff */
[----:B-1----:R-:W-:Y:S01]  /*7360*/  F2FP.BF16.PACK_AB R4, R34, R171 ;  /* 0x000000ab2204723e */ /* 0x002fe200000010ff */
        /* <DEDUP_REMOVED lines=15> */
[C---:B----4-:R-:W-:Y:S08]  /*7460*/  HMMA.16816.F32.BF16 R144, R4.reuse, R12, R144 ;  /* 0x0000000c0490723c */ /* 0x050ff00000041890 */
[C---:B------:R-:W-:Y:S01]  /*7470*/  HMMA.16816.F32.BF16 R140, R4.reuse, R14, R140 ;  /* 0x0000000e048c723c */ /* 0x040fe2000004188c */
[----:B------:R-:W3:Y:S07]  /*7480*/  LDSM.16.MT88.4 R12, [R221+0x12800] ;  /* 0x01280000dd0c783b */ /* 0x000eee0000004200 */
[C---:B------:R-:W-:Y:S08]  /*7490*/  HMMA.16816.F32.BF16 R152, R4.reuse, R16, R152 ;  /* 0x000000100498723c */ /* 0x040ff00000041898 */
[C---:B------:R-:W-:Y:S01]  /*74a0*/  HMMA.16816.F32.BF16 R148, R4.reuse, R18, R148 ;  /* 0x000000120494723c */ /* 0x040fe20000041894 */
[----:B------:R-:W-:Y:S07]  /*74b0*/  LDSM.16.MT88.4 R16, [R220+0x12800] ;  /* 0x01280000dc10783b */ /* 0x000fee0000004200 */
[C---:B--2---:R-:W-:Y:S08]  /*74c0*/  HMMA.16816.F32.BF16 R44, R4.reuse, R20, R44 ;  /* 0x00000014042c723c */ /* 0x044ff0000004182c */
[C---:B-1----:R-:W-:Y:S08]  /*74d0*/  HMMA.16816.F32.BF16 R36, R4.reuse, R8, R36 ;  /* 0x000000080424723c */ /* 0x042ff00000041824 */
[C---:B------:R-:W-:Y:S01]  /*74e0*/  HMMA.16816.F32.BF16 R40, R4.reuse, R10, R40 ;  /* 0x0000000a0428723c */ /* 0x040fe20000041828 */
[----:B------:R-:W1:Y:S07]  /*74f0*/  LDSM.16.MT88.4 R8, [R224+0x14800] ;  /* 0x01480000e008783b */ /* 0x000e6e0000004200 */
[C---:B------:R-:W-:Y:S01]  /*7500*/  HMMA.16816.F32.BF16 R48, R4.reuse, R22, R48 ;  /* 0x000000160430723c */ /* 0x040fe20000041830 */
[----:B------:R-:W-:Y:S07]  /*7510*/  LDSM.16.MT88.4 R20, [R220+0x14800] ;  /* 0x01480000dc14783b */ /* 0x000fee0000004200 */
[C---:B---3--:R-:W-:Y:S08]  /*7520*/  HMMA.16816.F32.BF16 R52, R4.reuse, R12, R52 ;  /* 0x0000000c0434723c */ /* 0x048ff00000041834 */
        /* <DEDUP_REMOVED lines=10> */
[----:B------:R-:W3:Y:S07]  /*75d0*/  LDSM.16.MT88.4 R16, [R222+0x16800] ;  /* 0x01680000de10783b */ /* 0x000eee0000004200 */
[C---:B--2---:R-:W-:Y:S08]  /*75e0*/  HMMA.16816.F32.BF16 R84, R4.reuse, R12, R84 ;  /* 0x0000000c0454723c */ /* 0x044ff00000041854 */
[C---:B------:R-:W-:Y:S01]  /*75f0*/  HMMA.16816.F32.BF16 R88, R4.reuse, R14, R88 ;  /* 0x0000000e0458723c */ /* 0x040fe20000041858 */
[----:B------:R-:W2:Y:S07]  /*7600*/  LDSM.16.MT88.4 R12, [R221+0x16800] ;  /* 0x01680000dd0c783b */ /* 0x000eae0000004200 */
[C---:B------:R-:W-:Y:S08]  /*7610*/  HMMA.16816.F32.BF16 R92, R4.reuse, R20, R92 ;  /* 0x00000014045c723c */ /* 0x040ff0000004185c */
[C---:B------:R-:W-:Y:S01]  /*7620*/  HMMA.16816.F32.BF16 R96, R4.reuse, R22, R96 ;  /* 0x000000160460723c */ /* 0x040fe20000041860 */
[----:B------:R-:W4:Y:S07]  /*7630*/  LDSM.16.MT88.4 R20, [R220+0x16800] ;  /* 0x01680000dc14783b */ /* 0x000f2e0000004200 */
[C---:B-1----:R-:W-:Y:S08]  /*7640*/  HMMA.16816.F32.BF16 R100, R4.reuse, R8, R100 ;  /* 0x000000080464723c */ /* 0x042ff00000041864 */
[C---:B------:R-:W-:Y:S01]  /*7650*/  HMMA.16816.F32.BF16 R104, R4.reuse, R10, R104 ;  /* 0x0000000a0468723c */ /* 0x040fe20000041868 */
[----:B------:R-:W1:Y:S07]  /*7660*/  LDSM.16.MT88.4 R8, [R224+0x11000] ;  /* 0x01100000e008783b */ /* 0x000e6e0000004200 */
[C---:B------:R-:W-:Y:S08]  /*7670*/  HMMA.16816.F32.BF16 R76, R4.reuse, R24, R76 ;  /* 0x00000018044c723c */ /* 0x040ff0000004184c */
[C---:B------:R-:W-:Y:S01]  /*7680*/  HMMA.16816.F32.BF16 R80, R4.reuse, R26, R80 ;  /* 0x0000001a0450723c */ /* 0x040fe20000041850 */
[----:B------:R-:W-:Y:S07]  /*7690*/  LDSM.16.MT88.4 R24, [R220+0x11000] ;  /* 0x01100000dc18783b */ /* 0x000fee0000004200 */
[C---:B---3--:R-:W-:Y:S08]  /*76a0*/  HMMA.16816.F32.BF16 R108, R4.reuse, R16, R108 ;  /* 0x00000010046c723c */ /* 0x048ff0000004186c */
[C---:B------:R-:W-:Y:S01]  /*76b0*/  HMMA.16816.F32.BF16 R112, R4.reuse, R18, R112 ;  /* 0x000000120470723c */ /* 0x040fe20000041870 */
[----:B------:R-:W-:Y:S07]  /*76c0*/  LDSM.16.MT88.4 R16, [R222+0x11000] ;  /* 0x01100000de10783b */ /* 0x000fee0000004200 */
[C---:B--2---:R-:W-:Y:S08]  /*76d0*/  HMMA.16816.F32.BF16 R116, R4.reuse, R12, R116 ;  /* 0x0000000c0474723c */ /* 0x044ff00000041874 */
[C---:B------:R-:W-:Y:S01]  /*76e0*/  HMMA.16816.F32.BF16 R120, R4.reuse, R14, R120 ;  /* 0x0000000e0478723c */ /* 0x040fe20000041878 */
[----:B------:R-:W2:Y:S07]  /*76f0*/  LDSM.16.MT88.4 R12, [R221+0x11000] ;  /* 0x01100000dd0c783b */ /* 0x000eae0000004200 */
        /* <DEDUP_REMOVED lines=23> */
[----:B------:R-:W-:Y:S07]  /*7870*/  LDSM.16.MT88.4 R16, [R221+0x13000] ;  /* 0x01300000dd10783b */ /* 0x000fee0000004200 */
[C---:B------:R-:W-:Y:S08]  /*7880*/  HMMA.16816.F32.BF16 R136, R4.reuse, R24, R136 ;  /* 0x000000180488723c */ /* 0x040ff00000041888 */
[C---:B-1----:R-:W-:Y:S08]  /*7890*/  HMMA.16816.F32.BF16 R36, R4.reuse, R8, R36 ;  /* 0x000000080424723c */ /* 0x042ff00000041824 */
[C---:B------:R-:W-:Y:S01]  /*78a0*/  HMMA.16816.F32.BF16 R40, R4.reuse, R10, R40 ;  /* 0x0000000a0428723c */ /* 0x040fe20000041828 */
[----:B------:R-:W1:Y:S07]  /*78b0*/  LDSM.16.MT88.4 R8, [R224+0x15000] ;  /* 0x01500000e008783b */ /* 0x000e6e0000004200 */
        /* <DEDUP_REMOVED lines=29> */
[C---:B---3--:R-:W-:Y:S08]  /*7a90*/  HMMA.16816.F32.BF16 R116, R4.reuse, R24, R116 ;  /* 0x000000180474723c */ /* 0x048ff00000041874 */
[C---:B------:R-:W-:Y:S01]  /*7aa0*/  HMMA.16816.F32.BF16 R120, R4.reuse, R26, R120 ;  /* 0x0000001a0478723c */ /* 0x040fe20000041878 */
[----:B------:R-:W3:Y:S07]  /*7ab0*/  LDSM.16.MT88.4 R24, [R224+0x13800] ;  /* 0x01380000e018783b */ /* 0x000eee0000004200 */
        /* <DEDUP_REMOVED lines=15> */
[----:B------:R-:W-:-:S03]  /*7bb0*/  FADD.FTZ R252, R193, R188 ;  /* 0x000000bcc1fc7221 */ /* 0x000fc60000010000 */
[----:B------:R-:W-:Y:S02]  /*7bc0*/  STL [R1+0x8], R201 ;  /* 0x000008c901007387 */ /* 0x000fe40000100800 */
[C---:B------:R-:W-:Y:S02]  /*7bd0*/  HMMA.16816.F32.BF16 R156, R4.reuse, R14, R156 ;  /* 0x0000000e049c723c */ /* 0x040fe4000004189c */
[----:B------:R-:W2:Y:S06]  /*7be0*/  LDSM.16.MT88.4 R12, [R222+0x13800] ;  /* 0x01380000de0c783b */ /* 0x000eac0000004200 */
[C---:B-1----:R-:W-:Y:S08]  /*7bf0*/  HMMA.16816.F32.BF16 R144, R4.reuse, R8, R144 ;  /* 0x000000080490723c */ /* 0x042ff00000041890 */
[C---:B------:R-:W-:Y:S01]  /*7c00*/  HMMA.16816.F32.BF16 R140, R4.reuse, R10, R140 ;  /* 0x0000000a048c723c */ /* 0x040fe2000004188c */
[----:B------:R-:W1:Y:S07]  /*7c10*/  LDSM.16.MT88.4 R8, [R220+0x13800] ;  /* 0x01380000dc08783b */ /* 0x000e6e0000004200 */
[C---:B-----5:R-:W-:Y:S08]  /*7c20*/  HMMA.16816.F32.BF16 R152, R4.reuse, R16, R152 ;  /* 0x000000100498723c */ /* 0x060ff00000041898 */
[C---:B------:R-:W-:Y:S01]  /*7c30*/  HMMA.16816.F32.BF16 R148, R4.reuse, R18, R148 ;  /* 0x000000120494723c */ /* 0x040fe20000041894 */
[----:B------:R-:W4:Y:S07]  /*7c40*/  LDSM.16.MT88.4 R16, [R224+0x15800] ;  /* 0x01580000e010783b */ /* 0x000f2e0000004200 */
[C---:B---3--:R-:W-:Y:S08]  /*7c50*/  HMMA.16816.F32.BF16 R36, R4.reuse, R24, R36 ;  /* 0x000000180424723c */ /* 0x048ff00000041824 */
[C---:B--2---:R-:W-:Y:S08]  /*7c60*/  HMMA.16816.F32.BF16 R44, R4.reuse, R12, R44 ;  /* 0x0000000c042c723c */ /* 0x044ff0000004182c */
[C---:B------:R-:W-:Y:S01]  /*7c70*/  HMMA.16816.F32.BF16 R48, R4.reuse, R14, R48 ;  /* 0x0000000e0430723c */ /* 0x040fe20000041830 */
[----:B------:R-:W2:Y:S07]  /*7c80*/  LDSM.16.MT88.4 R12, [R222+0x15800] ;  /* 0x01580000de0c783b */ /* 0x000eae0000004200 */
[C---:B-1----:R-:W-:Y:S08]  /*7c90*/  HMMA.16816.F32.BF16 R60, R4.reuse, R8, R60 ;  /* 0x00000008043c723c */ /* 0x042ff0000004183c */
[C---:B------:R-:W-:Y:S01]  /*7ca0*/  HMMA.16816.F32.BF16 R64, R4.reuse, R10, R64 ;  /* 0x0000000a0440723c */ /* 0x040fe20000041840 */
[----:B------:R-:W1:Y:S07]  /*7cb0*/  LDSM.16.MT88.4 R8, [R224+0x17800] ;  /* 0x01780000e008783b */ /* 0x000e6e0000004200 */
        /* <DEDUP_REMOVED lines=15> */
[C---:B------:R-:W-:Y:S08]  /*7db0*/  HMMA.16816.F32.BF16 R132, R4.reuse, R30, R132 ;  /* 0x0000001e0484723c */ /* 0x040ff00000041884 */
[C---:B---3--:R-:W-:Y:S08]  /*7dc0*/  HMMA.16816.F32.BF16 R84, R4.reuse, R24, R84 ;  /* 0x000000180454723c */ /* 0x048ff00000041854 */
[C---:B------:R-:W-:Y:S08]  /*7dd0*/  HMMA.16816.F32.BF16 R88, R4.reuse, R26, R88 ;  /* 0x0000001a0458723c */ /* 0x040ff00000041858 */
[C---:B-----5:R-:W-:Y:S08]  /*7de0*/  HMMA.16816.F32.BF16 R92, R4.reuse, R20, R92 ;  /* 0x00000014045c723c */ /* 0x060ff0000004185c */
[C---:B------:R-:W-:Y:S08]  /*7df0*/  HMMA.16816.F32.BF16 R96, R4.reuse, R22, R96 ;  /* 0x000000160460723c */ /* 0x040ff00000041860 */
[C---:B----4-:R-:W-:Y:S08]  /*7e00*/  HMMA.16816.F32.BF16 R108, R4.reuse, R16, R108 ;  /* 0x00000010046c723c */ /* 0x050ff0000004186c */
[C---:B------:R-:W-:Y:S08]  /*7e10*/  HMMA.16816.F32.BF16 R112, R4.reuse, R18, R112 ;  /* 0x000000120470723c */ /* 0x040ff00000041870 */
[C---:B--2---:R-:W-:Y:S08]  /*7e20*/  HMMA.16816.F32.BF16 R116, R4.reuse, R12, R116 ;  /* 0x0000000c0474723c */ /* 0x044ff00000041874 */
[C---:B------:R-:W-:Y:S08]  /*7e30*/  HMMA.16816.F32.BF16 R120, R4.reuse, R14, R120 ;  /* 0x0000000e0478723c */ /* 0x040ff00000041878 */
[C---:B-1----:R-:W-:Y:S08]  /*7e40*/  HMMA.16816.F32.BF16 R124, R4.reuse, R8, R124 ;  /* 0x00000008047c723c */ /* 0x042ff0000004187c */
        /* <DEDUP_REMOVED lines=94> */
[----:B------:R-:W-:Y:S01]  /*8430*/  @!P2 LEA.HI.X R31, R0, c[0x0][0x174], R5, 0x1, P0 ;  /* 0x00005d00001faa11 */ /* 0x000fe200000f0c05 */
[----:B------:R-:W-:Y:S02]  /*8440*/  IMAD.U32 R0, RZ, RZ, UR29 ;  /* 0x0000001dff007e24 */ /* 0x000fe4000f8e00ff */
[----:B------:R-:W-:Y:S01]  /*8450*/  @!PT LDS RZ, [RZ] ;  /* 0x00000000fffff984 */ /* 0x000fe20000000800 */
[----:B------:R-:W-:Y:S01]  /*8460*/  @!PT LDS RZ, [RZ] ;  /* 0x00000000fffff984 */ /* 0x000fe20000000800 */
[----:B------:R-:W-:Y:S01]  /*8470*/  @!PT LDS RZ, [RZ] ;  /* 0x00000000fffff984 */ /* 0x000fe20000000800 */
[----:B------:R1:W-:Y:S02]  /*8480*/  @!P5 LDGSTS.E.BYPASS.LTC128B.128 [R234+0x11000], [R28.64] ;  /* 0x110000001ceadfae */ /* 0x0003e4000b901d56 */
[----:B------:R-:W-:Y:S02]  /*8490*/  IMAD R0, R0, 0x40, R245 ;  /* 0x0000004000007824 */ /* 0x000fe400078e02f5 */
[----:B------:R-:W-:Y:S02]  /*84a0*/  @P4 STS.128 [R234+0x13000], RZ ;  /* 0x013000ffea004388 */ /* 0x000fe40000000c00 */
[----:B------:R-:W-:Y:S01]  /*84b0*/  IMAD.IADD R2, R244, 0x1, -R0 ;  /* 0x00000001f4027824 */ /* 0x000fe200078e0a00 */
[C---:B------:R-:W-:Y:S01]  /*84c0*/  ISETP.GE.AND P1, PT, R0.reuse, R242, PT ;  /* 0x000000f20000720c */ /* 0x040fe20003f26270 */
[----:B------:R-:W-:Y:S01]  /*84d0*/  @!PT LDS RZ, [RZ] ;  /* 0x00000000fffff984 */ /* 0x000fe20000000800 */
[----:B------:R-:W-:Y:S01]  /*84e0*/  @!PT LDS RZ, [RZ] ;  /* 0x00000000fffff984 */ /* 0x000fe20000000800 */
[----:B------:R-:W-:Y:S01]  /*84f0*/  @!PT LDS RZ, [RZ] ;  /* 0x00000000fffff984 */ /* 0x000fe20000000800 */
[----:B------:R1:W-:Y:S03]  /*8500*/  @!P4 LDGSTS.E.BYPASS.LTC128B.128 [R234+0x13000], [R26.64+0x80] ;  /* 0x130000801aeacfae */ /* 0x0003e6000b901d56 */
[----:B------:R-:W-:Y:S01]  /*8510*/  IABS R2, R2 ;  /* 0x0000000200027213 */ /* 0x000fe20000000000 */
[----:B------:R-:W-:Y:S01]  /*8520*/  @P3 STS.128 [R234+0x15000], RZ ;  /* 0x015000ffea003388 */ /* 0x000fe20000000c00 */
[----:B------:R-:W-:-:S03]  /*8530*/  ISETP.LT.OR P1, PT, R0, R243, P1 ;  /* 0x000000f30000720c */ /* 0x000fc60000f21670 */
        /* <DEDUP_REMOVED lines=29> */
[----:B-1----:R-:W-:Y:S04]  /*8710*/  LDSM.16.M88.4 R24, [R230] ;  /* 0x00000000e618783b */ /* 0x002fe80000000200 */
[----:B-----5:R-:W3:Y:S04]  /*8720*/  LDSM.16.M88.4 R4, [R229+0x8000] ;  /* 0x00800000e504783b */ /* 0x020ee80000000200 */
[----:B------:R-:W1:Y:S04]  /*8730*/  LDSM.16.M88.4 R172, [R229+0x8800] ;  /* 0x00880000e5ac783b */ /* 0x000e680000000200 */
[----:B------:R-:W5:Y:S04]  /*8740*/  LDSM.16.M88.4 R32, [R229+0x9000] ;  /* 0x00900000e520783b */ /* 0x000f680000000200 */
[----:B------:R-:W1:Y:S04]  /*8750*/  LDSM.16.M88.4 R16, [R229+0x9800] ;  /* 0x00980000e510783b */ /* 0x000e680000000200 */
[----:B------:R-:W-:Y:S04]  /*8760*/  LDSM.16.M88.4 R180, [R228] ;  /* 0x00000000e4b4783b */ /* 0x000fe80000000200 */
[----:B--2---:R-:W2:Y:S04]  /*8770*/  LDSM.16.M88.4 R12, [R227] ;  /* 0x00000000e30c783b */ /* 0x004ea80000000200 */
[----:B----4-:R-:W4:Y:S04]  /*8780*/  LDSM.16.M88.4 R20, [R219] ;  /* 0x00000000db14783b */ /* 0x010f280000000200 */
[----:B------:R-:W2:Y:S04]  /*8790*/  LDSM.16.M88.4 R188, [R218] ;  /* 0x00000000dabc783b */ /* 0x000ea80000000200 */
[----:B------:R-:W2:Y:S04]  /*87a0*/  LDSM.16.M88.4 R184, [R217] ;  /* 0x00000000d9b8783b */ /* 0x000ea80000000200 */
[----:B------:R-:W-:Y:S01]  /*87b0*/  LDSM.16.M88.4 R192, [R223+0x9000] ;  /* 0x00900000dfc0783b */ /* 0x000fe20000000200 */
[C---:B---3--:R-:W-:Y:S03]  /*87c0*/  HMMA.16816.F32.BF16 R8, R24.reuse, R4, RZ ;  /* 0x000000041808723c */ /* 0x048fe600000418ff */
[----:B------:R-:W0:Y:S05]  /*87d0*/  LDGDEPBAR ;  /* 0x00000000000079af */ /* 0x000e2a0000000000 */
[C---:B------:R-:W-:Y:S08]  /*87e0*/  HMMA.16816.F32.BF16 R4, R24.reuse, R6, RZ ;  /* 0x000000061804723c */ /* 0x040ff000000418ff */
[C---:B-1----:R-:W-:Y:S08]  /*87f0*/  HMMA.16816.F32.BF16 R176, R24.reuse, R172, RZ ;  /* 0x000000ac18b0723c */ /* 0x042ff000000418ff */
[C---:B------:R-:W-:Y:S08]  /*8800*/  HMMA.16816.F32.BF16 R172, R24.reuse, R174, RZ ;  /* 0x000000ae18ac723c */ /* 0x040ff000000418ff */
[C---:B-----5:R-:W-:Y:S08]  /*8810*/  HMMA.16816.F32.BF16 R168, R24.reuse, R32, RZ ;  /* 0x0000002018a8723c */ /* 0x060ff000000418ff */
[C---:B------:R-:W-:Y:S08]  /*8820*/  HMMA.16816.F32.BF16 R32, R24.reuse, R34, RZ ;  /* 0x000000221820723c */ /* 0x040ff000000418ff */
[C---:B------:R-:W-:Y:S08]  /*8830*/  HMMA.16816.F32.BF16 R28, R24.reuse, R16, RZ ;  /* 0x00000010181c723c */ /* 0x040ff000000418ff */
[----:B------:R-:W-:Y:S01]  /*8840*/  HMMA.16816.F32.BF16 R24, R24, R18, RZ ;  /* 0x000000121818723c */ /* 0x000fe200000418ff */
[----:B------:R-:W-:Y:S07]  /*8850*/  LDSM.16.M88.4 R16, [R226] ;  /* 0x00000000e210783b */ /* 0x000fee0000000200 */
[C---:B--2---:R-:W-:Y:S08]  /*8860*/  HMMA.16816.F32.BF16 R8, R180.reuse, R12, R8 ;  /* 0x0000000cb408723c */ /* 0x044ff00000041808 */
[C---:B------:R-:W-:Y:S01]  /*8870*/  HMMA.16816.F32.BF16 R4, R180.reuse, R14, R4 ;  /* 0x0000000eb404723c */ /* 0x040fe20000041804 */
[----:B------:R-:W1:Y:S07]  /*8880*/  LDSM.16.M88.4 R12, [R223+0x8000] ;  /* 0x00800000df0c783b */ /* 0x000e6e0000000200 */
[C---:B----4-:R-:W-:Y:S08]  /*8890*/  HMMA.16816.F32.BF16 R176, R180.reuse, R20, R176 ;  /* 0x00000014b4b0723c */ /* 0x050ff000000418b0 */
[C---:B------:R-:W-:Y:S01]  /*88a0*/  HMMA.16816.F32.BF16 R172, R180.reuse, R22, R172 ;  /* 0x00000016b4ac723c */ /* 0x040fe200000418ac */
[----:B------:R-:W2:Y:S07]  /*88b0*/  LDSM.16.M88.4 R20, [R223+0x8800] ;  /* 0x00880000df14783b */ /* 0x000eae0000000200 */
[C---:B------:R-:W-:Y:S08]  /*88c0*/  HMMA.16816.F32.BF16 R168, R180.reuse, R188, R168 ;  /* 0x000000bcb4a8723c */ /* 0x040ff000000418a8 */
[C---:B------:R-:W-:Y:S01]  /*88d0*/  HMMA.16816.F32.BF16 R32, R180.reuse, R190, R32 ;  /* 0x000000beb420723c */ /* 0x040fe20000041820 */
[----:B------:R-:W3:Y:S07]  /*88e0*/  LDSM.16.M88.4 R188, [R223+0x9800] ;  /* 0x00980000dfbc783b */ /* 0x000eee0000000200 */
[C---:B------:R-:W-:Y:S08]  /*88f0*/  HMMA.16816.F32.BF16 R28, R180.reuse, R184, R28 ;  /* 0x000000b8b41c723c */ /* 0x040ff0000004181c */
[----:B------:R-:W-:Y:S01]  /*8900*/  HMMA.16816.F32.BF16 R24, R180, R186, R24 ;  /* 0x000000bab418723c */ /* 0x000fe20000041818 */
[----:B------:R-:W-:Y:S04]  /*8910*/  LDSM.16.M88.4 R184, [R225] ;  /* 0x00000000e1b8783b */ /* 0x000fe80000000200 */
[----:B------:R-:W-:Y:S03]  /*8920*/  LDSM.16.M88.4 R180, [R216+0x800] ;  /* 0x00080000d8b4783b */ /* 0x000fe60000000200 */
[C---:B-1----:R-:W-:Y:S08]  /*8930*/  HMMA.16816.F32.BF16 R8, R16.reuse, R12, R8 ;  /* 0x0000000c1008723c */ /* 0x042ff00000041808 */
[C---:B------:R-:W-:Y:S01]  /*8940*/  HMMA.16816.F32.BF16 R4, R16.reuse, R14, R4 ;  /* 0x0000000e1004723c */ /* 0x040fe20000041804 */
[----:B------:R-:W1:Y:S07]  /*8950*/  LDSM.16.M88.4 R12, [R216] ;  /* 0x00000000d80c783b */ /* 0x000e6e0000000200 */
[C---:B--2---:R-:W-:Y:S08]  /*8960*/  HMMA.16816.F32.BF16 R176, R16.reuse, R20, R176 ;  /* 0x0000001410b0723c */ /* 0x044ff000000418b0 */
[C---:B------:R-:W-:Y:S01]  /*8970*/  HMMA.16816.F32.BF16 R172, R16.reuse, R22, R172 ;  /* 0x0000001610ac723c */ /* 0x040fe200000418ac */
[----:B------:R-:W2:Y:S07]  /*8980*/  LDSM.16.M88.4 R20, [R216+0x1000] ;  /* 0x00100000d814783b */ /* 0x000eae0000000200 */
[C---:B------:R-:W-:Y:S08]  /*8990*/  HMMA.16816.F32.BF16 R168, R16.reuse, R192, R168 ;  /* 0x000000c010a8723c */ /* 0x040ff000000418a8 */
[C---:B------:R-:W-:Y:S01]  /*89a0*/  HMMA.16816.F32.BF16 R32, R16.reuse, R194, R32 ;  /* 0x000000c21020723c */ /* 0x040fe20000041820 */
[----:B------:R-:W-:Y:S07]  /*89b0*/  LDSM.16.M88.4 R192, [R229+0xb800] ;  /* 0x00b80000e5c0783b */ /* 0x000fee0000000200 */
[C---:B---3--:R-:W-:Y:S08]  /*89c0*/  HMMA.16816.F32.BF16 R28, R16.reuse, R188, R28 ;  /* 0x000000bc101c723c */ /* 0x048ff0000004181c */
        /* <DEDUP_REMOVED lines=15> */
[----:B------:R-:W-:Y:S03]  /*8ac0*/  LDSM.16.M88.4 R188, [R212] ;  /* 0x00000000d4bc783b */ /* 0x000fe60000000200 */
[C---:B-1----:R-:W-:Y:S08]  /*8ad0*/  HMMA.16816.F32.BF16 R8, R16.reuse, R12, R8 ;  /* 0x0000000c1008723c */ /* 0x042ff00000041808 */
[C---:B------:R-:W-:Y:S01]  /*8ae0*/  HMMA.16816.F32.BF16 R4, R16.reuse, R14, R4 ;  /* 0x0000000e1004723c */ /* 0x040fe20000041804 */
[----:B------:R-:W1:Y:S07]  /*8af0*/  LDSM.16.M88.4 R12, [R215] ;  /* 0x00000000d70c783b */ /* 0x000e6e0000000200 */
[C---:B----4-:R-:W-:Y:S08]  /*8b00*/  HMMA.16816.F32.BF16 R176, R16.reuse, R180, R176 ;  /* 0x000000b410b0723c */ /* 0x050ff000000418b0 */
[C---:B------:R-:W-:Y:S01]  /*8b10*/  HMMA.16816.F32.BF16 R172, R16.reuse, R182, R172 ;  /* 0x000000b610ac723c */ /* 0x040fe200000418ac */
[----:B------:R-:W3:Y:S07]  /*8b20*/  LDSM.16.M88.4 R180, [R214] ;  /* 0x00000000d6b4783b */ /* 0x000eee0000000200 */
[C---:B--2---:R-:W-:Y:S08]  /*8b30*/  HMMA.16816.F32.BF16 R168, R16.reuse, R20, R168 ;  /* 0x0000001410a8723c */ /* 0x044ff000000418a8 */
[C---:B------:R-:W-:Y:S01]  /*8b40*/  HMMA.16816.F32.BF16 R32, R16.reuse, R22, R32 ;  /* 0x000000161020723c */ /* 0x040fe20000041820 */
[----:B------:R-:W2:Y:S07]  /*8b50*/  LDSM.16.M88.4 R20, [R213] ;  /* 0x00000000d514783b */ /* 0x000eae0000000200 */
[C---:B------:R-:W-:Y:S08]  /*8b60*/  HMMA.16816.F32.BF16 R28, R16.reuse, R192, R28 ;  /* 0x000000c0101c723c */ /* 0x040ff0000004181c */
[----:B------:R-:W-:Y:S01]  /*8b70*/  HMMA.16816.F32.BF16 R24, R16, R194, R24 ;  /* 0x000000c21018723c */ /* 0x000fe20000041818 */
[----:B------:R-:W-:Y:S04]  /*8b80*/  LDSM.16.M88.4 R16, [R223+0xa000] ;  /* 0x00a00000df10783b */ /* 0x000fe80000000200 */
[----:B------:R-:W-:Y:S03]  /*8b90*/  LDSM.16.M88.4 R192, [R223+0xb800] ;  /* 0x00b80000dfc0783b */ /* 0x000fe60000000200 */
[C---:B-1----:R-:W-:Y:S08]  /*8ba0*/  HMMA.16816.F32.BF16 R8, R184.reuse, R12, R8 ;  /* 0x0000000cb808723c */ /* 0x042ff00000041808 */
[C---:B------:R-:W-:Y:S01]  /*8bb0*/  HMMA.16816.F32.BF16 R4, R184.reuse, R14, R4 ;  /* 0x0000000eb804723c */ /* 0x040fe20000041804 */
[----:B------:R-:W1:Y:S07]  /*8bc0*/  LDSM.16.M88.4 R12, [R226+0x2000] ;  /* 0x00200000e20c783b */ /* 0x000e6e0000000200 */
[C---:B---3--:R-:W-:Y:S08]  /*8bd0*/  HMMA.16816.F32.BF16 R176, R184.reuse, R180, R176 ;  /* 0x000000b4b8b0723c */ /* 0x048ff000000418b0 */
[C---:B------:R-:W-:Y:S01]  /*8be0*/  HMMA.16816.F32.BF16 R172, R184.reuse, R182, R172 ;  /* 0x000000b6b8ac723c */ /* 0x040fe200000418ac */
[----:B------:R-:W3:Y:S07]  /*8bf0*/  LDSM.16.M88.4 R180, [R223+0xa800] ;  /* 0x00a80000dfb4783b */ /* 0x000eee0000000200 */
        /* <DEDUP_REMOVED lines=29> */
[C---:B--2---:R-:W-:Y:S08]  /*8dd0*/  HMMA.16816.F32.BF16 R28, R16.reuse, R20, R28 ;  /* 0x00000014101c723c */ /* 0x044ff0000004181c */
[----:B------:R-:W-:Y:S01]  /*8de0*/  HMMA.16816.F32.BF16 R24, R16, R22, R24 ;  /* 0x000000161018723c */ /* 0x000fe20000041818 */
[----:B------:R-:W-:Y:S04]  /*8df0*/  LDSM.16.M88.4 R20, [R228+0x4000] ;  /* 0x00400000e414783b */ /* 0x000fe80000000200 */
[----:B------:R-:W2:Y:S03]  /*8e00*/  LDSM.16.M88.4 R16, [R211] ;  /* 0x00000000d310783b */ /* 0x000ea60000000200 */
[C---:B----4-:R-:W-:Y:S08]  /*8e10*/  HMMA.16816.F32.BF16 R8, R192.reuse, R12, R8 ;  /* 0x0000000cc008723c */ /* 0x050ff00000041808 */
[C---:B------:R-:W-:Y:S01]  /*8e20*/  HMMA.16816.F32.BF16 R4, R192.reuse, R14, R4 ;  /* 0x0000000ec004723c */ /* 0x040fe20000041804 */
[----:B------:R-:W4:Y:S07]  /*8e30*/  LDSM.16.M88.4 R12, [R210] ;  /* 0x00000000d20c783b */ /* 0x000f2e0000000200 */
        /* <DEDUP_REMOVED lines=10> */
[C---:B--2---:R-:W-:Y:S08]  /*8ee0*/  HMMA.16816.F32.BF16 R8, R20.reuse, R16, R8 ;  /* 0x000000101408723c */ /* 0x044ff00000041808 */
[C---:B------:R-:W-:Y:S01]  /*8ef0*/  HMMA.16816.F32.BF16 R4, R20.reuse, R18, R4 ;  /* 0x000000121404723c */ /* 0x040fe20000041804 */
[----:B------:R-:W2:Y:S07]  /*8f00*/  LDSM.16.M88.4 R16, [R223+0xc800] ;  /* 0x00c80000df10783b */ /* 0x000eae0000000200 */
[C---:B----4-:R-:W-:Y:S08]  /*8f10*/  HMMA.16816.F32.BF16 R176, R20.reuse, R12, R176 ;  /* 0x0000000c14b0723c */ /* 0x050ff000000418b0 */
[C---:B------:R-:W-:Y:S01]  /*8f20*/  HMMA.16816.F32.BF16 R172, R20.reuse, R14, R172 ;  /* 0x0000000e14ac723c */ /* 0x040fe200000418ac */
[----:B------:R-:W4:Y:S07]  /*8f30*/  LDSM.16.M88.4 R12, [R223+0xd000] ;  /* 0x00d00000df0c783b */ /* 0x000f2e0000000200 */
[C---:B-1----:R-:W-:Y:S08]  /*8f40*/  HMMA.16816.F32.BF16 R168, R20.reuse, R184, R168 ;  /* 0x000000b814a8723c */ /* 0x042ff000000418a8 */
[C---:B------:R-:W-:Y:S01]  /*8f50*/  HMMA.16816.F32.BF16 R32, R20.reuse, R186, R32 ;  /* 0x000000ba1420723c */ /* 0x040fe20000041820 */
[----:B------:R-:W-:Y:S07]  /*8f60*/  LDSM.16.M88.4 R184, [R216+0x4000] ;  /* 0x00400000d8b8783b */ /* 0x000fee0000000200 */
[C---:B---3--:R-:W-:Y:S08]  /*8f70*/  HMMA.16816.F32.BF16 R28, R20.reuse, R180, R28 ;  /* 0x000000b4141c723c */ /* 0x048ff0000004181c */
[----:B------:R-:W-:Y:S01]  /*8f80*/  HMMA.16816.F32.BF16 R24, R20, R182, R24 ;  /* 0x000000b61418723c */ /* 0x000fe20000041818 */
[----:B------:R-:W1:Y:S04]  /*8f90*/  LDSM.16.M88.4 R20, [R223+0xd800] ;  /* 0x00d80000df14783b */ /* 0x000e680000000200 */
[----:B------:R-:W-:Y:S03]  /*8fa0*/  LDSM.16.M88.4 R180, [R216+0x4800] ;  /* 0x00480000d8b4783b */ /* 0x000fe60000000200 */
[C---:B-----5:R-:W-:Y:S08]  /*8fb0*/  HMMA.16816.F32.BF16 R8, R192.reuse, R188, R8 ;  /* 0x000000bcc008723c */ /* 0x060ff00000041808 */
[C---:B------:R-:W-:Y:S01]  /*8fc0*/  HMMA.16816.F32.BF16 R4, R192.reuse, R190, R4 ;  /* 0x000000bec004723c */ /* 0x040fe20000041804 */
[----:B------:R-:W3:Y:S07]  /*8fd0*/  LDSM.16.M88.4 R188, [R225+0x4000] ;  /* 0x00400000e1bc783b */ /* 0x000eee0000000200 */
[C---:B--2---:R-:W-:Y:S08]  /*8fe0*/  HMMA.16816.F32.BF16 R176, R192.reuse, R16, R176 ;  /* 0x00000010c0b0723c */ /* 0x044ff000000418b0 */
[C---:B------:R-:W-:Y:S01]  /*8ff0*/  HMMA.16816.F32.BF16 R172, R192.reuse, R18, R172 ;  /* 0x00000012c0ac723c */ /* 0x040fe200000418ac */
[----:B------:R-:W-:Y:S07]  /*9000*/  LDSM.16.M88.4 R16, [R216+0x5800] ;  /* 0x00580000d810783b */ /* 0x000fee0000000200 */
[C---:B----4-:R-:W-:Y:S08]  /*9010*/  HMMA.16816.F32.BF16 R168, R192.reuse, R12, R168 ;  /* 0x0000000cc0a8723c */ /* 0x050ff000000418a8 */
        /* <DEDUP_REMOVED lines=9> */
[C---:B------:R-:W-:Y:S08]  /*90b0*/  HMMA.16816.F32.BF16 R176, R188.reuse, R180, R176 ;  /* 0x000000b4bcb0723c */ /* 0x040ff000000418b0 */
        /* <DEDUP_REMOVED lines=8> */
[----:B------:R-:W-:Y:S03]  /*9140*/  LDSM.16.M88.4 R16, [R206] ;  /* 0x00000000ce10783b */ /* 0x000fe60000000200 */
[C---:B-1----:R-:W-:Y:S08]  /*9150*/  HMMA.16816.F32.BF16 R8, R192.reuse, R184, R8 ;  /* 0x000000b8c008723c */ /* 0x042ff00000041808 */
[C---:B------:R-:W-:Y:S01]  /*9160*/  HMMA.16816.F32.BF16 R4, R192.reuse, R186, R4 ;  /* 0x000000bac004723c */ /* 0x040fe20000041804 */
[----:B------:R-:W1:Y:S07]  /*9170*/  LDSM.16.M88.4 R184, [R207] ;  /* 0x00000000cfb8783b */ /* 0x000e6e0000000200 */
[C---:B------:R-:W-:Y:S08]  /*9180*/  HMMA.16816.F32.BF16 R176, R192.reuse, R20, R176 ;  /* 0x00000014c0b0723c */ /* 0x040ff000000418b0 */
[C---:B------:R-:W-:Y:S01]  /*9190*/  HMMA.16816.F32.BF16 R172, R192.reuse, R22, R172 ;  /* 0x00000016c0ac723c */ /* 0x040fe200000418ac */
[----:B------:R-:W-:Y:S07]  /*91a0*/  LDSM.16.M88.4 R20, [R204] ;  /* 0x00000000cc14783b */ /* 0x000fee0000000200 */
[C---:B---3--:R-:W-:Y:S08]  /*91b0*/  HMMA.16816.F32.BF16 R168, R192.reuse, R180, R168 ;  /* 0x000000b4c0a8723c */ /* 0x048ff000000418a8 */
[C---:B------:R-:W-:Y:S01]  /*91c0*/  HMMA.16816.F32.BF16 R32, R192.reuse, R182, R32 ;  /* 0x000000b6c020723c */ /* 0x040fe20000041820 */
[----:B------:R-:W3:Y:S07]  /*91d0*/  LDSM.16.M88.4 R180, [R205] ;  /* 0x00000000cdb4783b */ /* 0x000eee0000000200 */
[C---:B--2---:R-:W-:Y:S08]  /*91e0*/  HMMA.16816.F32.BF16 R28, R192.reuse, R12, R28 ;  /* 0x0000000cc01c723c */ /* 0x044ff0000004181c */
[----:B------:R-:W-:Y:S01]  /*91f0*/  HMMA.16816.F32.BF16 R24, R192, R14, R24 ;  /* 0x0000000ec018723c */ /* 0x000fe20000041818 */
[----:B------:R-:W-:Y:S07]  /*9200*/  LDSM.16.M88.4 R12, [R223+0xe000] ;  /* 0x00e00000df0c783b */ /* 0x000fee0000000200 */
[C---:B-1----:R-:W-:Y:S08]  /*9210*/  HMMA.16816.F32.BF16 R8, R188.reuse, R184, R8 ;  /* 0x000000b8bc08723c */ /* 0x042ff00000041808 */
[C---:B------:R-:W-:Y:S01]  /*9220*/  HMMA.16816.F32.BF16 R4, R188.reuse, R186, R4 ;  /* 0x000000babc04723c */ /* 0x040fe20000041804 */
[----:B------:R-:W1:Y:S07]  /*9230*/  LDSM.16.M88.4 R184, [R226+0x6000] ;  /* 0x00600000e2b8783b */ /* 0x000e6e0000000200 */
[C---:B------:R-:W-:Y:S08]  /*9240*/  HMMA.16816.F32.BF16 R176, R188.reuse, R16, R176 ;  /* 0x00000010bcb0723c */ /* 0x040ff000000418b0 */
[C---:B------:R-:W-:Y:S01]  /*9250*/  HMMA.16816.F32.BF16 R172, R188.reuse, R18, R172 ;  /* 0x00000012bcac723c */ /* 0x040fe200000418ac */
[----:B------:R-:W2:Y:S07]  /*9260*/  LDSM.16.M88.4 R16, [R223+0xe800] ;  /* 0x00e80000df10783b */ /* 0x000eae0000000200 */
[C---:B---3--:R-:W-:Y:S08]  /*9270*/  HMMA.16816.F32.BF16 R168, R188.reuse, R180, R168 ;  /* 0x000000b4bca8723c */ /* 0x048ff000000418a8 */
[C---:B------:R-:W-:Y:S01]  /*9280*/  HMMA.16816.F32.BF16 R32, R188.reuse, R182, R32 ;  /* 0x000000b6bc20723c */ /* 0x040fe20000041820 */
[----:B------:R-:W3:Y:S07]  /*9290*/  LDSM.16.M88.4 R180, [R223+0xf000] ;  /* 0x00f00000dfb4783b */ /* 0x000eee0000000200 */
[C---:B------:R-:W-:Y:S08]  /*92a0*/  HMMA.16816.F32.BF16 R28, R188.reuse, R20, R28 ;  /* 0x00000014bc1c723c */ /* 0x040ff0000004181c */
[----:B------:R-:W-:Y:S01]  /*92b0*/  HMMA.16816.F32.BF16 R188, R188, R22, R24 ;  /* 0x00000016bcbc723c */ /* 0x000fe20000041818 */
[----:B------:R-:W-:Y:S04]  /*92c0*/  LDSM.16.M88.4 R24, [R225+0x6000] ;  /* 0x00600000e118783b */ /* 0x000fe80000000200 */
[----:B------:R-:W4:Y:S03]  /*92d0*/  LDSM.16.M88.4 R20, [R216+0x6000] ;  /* 0x00600000d814783b */ /* 0x000f260000000200 */
[C---:B-1----:R-:W-:Y:S08]  /*92e0*/  HMMA.16816.F32.BF16 R8, R184.reuse, R12, R8 ;  /* 0x0000000cb808723c */ /* 0x042ff00000041808 */
[C---:B------:R-:W-:Y:S01]  /*92f0*/  HMMA.16816.F32.BF16 R4, R184.reuse, R14, R4 ;  /* 0x0000000eb804723c */ /* 0x040fe20000041804 */
[----:B------:R-:W1:Y:S07]  /*9300*/  LDSM.16.M88.4 R12, [R223+0xf800] ;  /* 0x00f80000df0c783b */ /* 0x000e6e0000000200 */
[C---:B--2---:R-:W-:Y:S07]  /*9310*/  HMMA.16816.F32.BF16 R176, R184.reuse, R16, R176 ;  /* 0x00000010b8b0723c */ /* 0x044fee00000418b0 */
[----:B------:R-:W-:Y:S01]  /*9320*/  IMAD.IADD R16, R241, 0x1, -R0 ;  /* 0x00000001f1107824 */ /* 0x000fe200078e0a00 */
[----:B------:R-:W-:Y:S04]  /*9330*/  HMMA.16816.F32.BF16 R172, R184, R18, R172 ;  /* 0x00000012b8ac723c */ /* 0x000fe800000418ac */
[----:B------:R-:W-:-:S04]  /*9340*/  IABS R16, R16 ;  /* 0x0000001000107213 */ /* 0x000fc80000000000 */
[----:B------:R2:W5:Y:S01]  /*9350*/  I2F R165, R16 ;  /* 0x0000001000a57306 */ /* 0x0005620000201400 */
[----:B---3--:R-:W-:Y:S08]  /*9360*/  HMMA.16816.F32.BF16 R32, R184, R182, R32 ;  /* 0x000000b6b820723c */ /* 0x008ff00000041820 */
[----:B----4-:R-:W-:Y:S07]  /*9370*/  HMMA.16816.F32.BF16 R8, R24, R20, R8 ;  /* 0x000000141808723c */ /* 0x010fee0000041808 */
[----:B------:R-:W-:Y:S01]  /*9380*/  IMAD.MOV.U32 R21, RZ, RZ, R2 ;  /* 0x000000ffff157224 */ /* 0x000fe200078e0002 */
[----:B------:R-:W-:Y:S01]  /*9390*/  IADD3 R2, R0, 0x1, RZ ;  /* 0x0000000100027810 */ /* 0x000fe20007ffe0ff */
[----:B--2---:R-:W2:Y:S01]  /*93a0*/  LDSM.16.M88.4 R16, [R216+0x6800] ;  /* 0x00680000d810783b */ /* 0x004ea20000000200 */
[----:B-1----:R-:W-:Y:S02]  /*93b0*/  HMMA.16816.F32.BF16 R28, R184, R12, R28 ;  /* 0x0000000cb81c723c */ /* 0x002fe4000004181c */
[----:B------:R-:W-:Y:S01]  /*93c0*/  ISETP.GE.AND P0, PT, R2, R242, PT ;  /* 0x000000f20200720c */ /* 0x000fe20003f06270 */
[----:B------:R-:W-:Y:S01]  /*93d0*/  IMAD.IADD R20, R244, 0x1, -R2 ;  /* 0x00000001f4147824 */ /* 0x000fe200078e0a02 */
[----:B------:R-:W1:Y:S01]  /*93e0*/  I2F R21, R21 ;  /* 0x0000001500157306 */ /* 0x000e620000201400 */
[----:B------:R-:W-:-:S02]  /*93f0*/  ISETP.GE.AND P6, PT, R2, R235, PT ;  /* 0x000000eb0200720c */ /* 0x000fc40003fc6270 */
[----:B------:R-:W-:Y:S01]  /*9400*/  IMAD.IADD R13, R241, 0x1, -R2 ;  /* 0x00000001f10d7824 */ /* 0x000fe200078e0a02 */
[----:B------:R-:W-:Y:S01]  /*9410*/  IABS R20, R20 ;  /* 0x0000001400147213 */ /* 0x000fe20000000000 */
[----:B------:R-:W-:Y:S01]  /*9420*/  HMMA.16816.F32.BF16 R4, R24, R22, R4 ;  /* 0x000000161804723c */ /* 0x000fe20000041804 */
[----:B------:R-:W-:Y:S02]  /*9430*/  IADD3 R12, R0, 0x8, RZ ;  /* 0x00000008000c7810 */ /* 0x000fe40007ffe0ff */
[C---:B------:R-:W-:Y:S02]  /*9440*/  ISETP.LT.OR P0, PT, R2.reuse, R243, P0 ;  /* 0x000000f30200720c */ /* 0x040fe40000701670 */
[----:B------:R-:W3:Y:S01]  /*9450*/  I2F R20, R20 ;  /* 0x0000001400147306 */ /* 0x000ee20000201400 */
[----:B------:R-:W-:Y:S01]  /*9460*/  ISETP.LT.OR P6, PT, R2, R240, P6 ;  /* 0x000000f00200720c */ /* 0x000fe200037c1670 */
[----:B------:R-:W-:Y:S01]  /*9470*/  IMAD.IADD R2, R244, 0x1, -R12 ;  /* 0x00000001f4027824 */ /* 0x000fe200078e0a0c */
[----:B------:R-:W-:Y:S01]  /*9480*/  IABS R13, R13 ;  /* 0x0000000d000d7213 */ /* 0x000fe20000000000 */
[----:B-----5:R-:W-:Y:S01]  /*9490*/  FFMA.FTZ R10, R165, -UR18, R10 ;  /* 0x80000012a50a7c23 */ /* 0x020fe2000801000a */
[----:B------:R-:W-:Y:S01]  /*94a0*/  HMMA.16816.F32.BF16 R188, R184, R14, R188 ;  /* 0x0000000eb8bc723c */ /* 0x000fe200000418bc */
[----:B-1----:R-:W-:Y:S01]  /*94b0*/  FFMA.FTZ R21, R21, -UR18, R8 ;  /* 0x8000001215157c23 */ /* 0x002fe20008010008 */
[----:B------:R-:W-:Y:S01]  /*94c0*/  IABS R2, R2 ;  /* 0x0000000200027213 */ /* 0x000fe20000000000 */
[----:B------:R-:W-:-:S03]  /*94d0*/  IMAD.MOV.U32 R8, RZ, RZ, R13 ;  /* 0x000000ffff087224 */ /* 0x000fc600078e000d */
[----:B------:R-:W-:Y:S01]  /*94e0*/  FSEL R199, R21, -INF , !P1 ;  /* 0xff80000015c77808 */ /* 0x000fe20004800000 */
[----:B------:R1:W4:Y:S01]  /*94f0*/  I2F R23, R2 ;  /* 0x0000000200177306 */ /* 0x0003220000201400 */
[----:B------:R-:W-:Y:S01]  /*9500*/  ISETP.GE.AND P1, PT, R0, R235, PT ;  /* 0x000000eb0000720c */ /* 0x000fe20003f26270 */
[----:B------:R-:W-:Y:S01]  /*9510*/  IMAD.IADD R21, R241, 0x1, -R12 ;  /* 0x00000001f1157824 */ /* 0x000fe200078e0a0c */
[----:B------:R-:W-:Y:S01]  /*9520*/  HMMA.16816.F32.BF16 R168, R184, R180, R168 ;  /* 0x000000b4b8a8723c */ /* 0x000fe200000418a8 */
[----:B---3--:R-:W-:Y:S01]  /*9530*/  FFMA.FTZ R13, R20, -UR18, R9 ;  /* 0x80000012140d7c23 */ /* 0x008fe20008010009 */
[C---:B------:R-:W-:Y:S02]  /*9540*/  ISETP.LT.OR P1, PT, R0.reuse, R240, P1 ;  /* 0x000000f00000720c */ /* 0x040fe40000f21670 */
[----:B------:R-:W-:Y:S01]  /*9550*/  IADD3 R9, R0, 0x9, RZ ;  /* 0x0000000900097810 */ /* 0x000fe20007ffe0ff */
[----:B------:R-:W3:Y:S01]  /*9560*/  I2F R8, R8 ;  /* 0x0000000800087306 */ /* 0x000ee20000201400 */
[----:B------:R-:W-:-:S02]  /*9570*/  IABS R21, R21 ;  /* 0x0000001500157213 */ /* 0x000fc40000000000 */
[----:B------:R-:W-:Y:S01]  /*9580*/  FSEL R13, R13, -INF , !P0 ;  /* 0xff8000000d0d7808 */ /* 0x000fe20004000000 */
[C---:B--2---:R-:W-:Y:S01]  /*9590*/  HMMA.16816.F32.BF16 R176, R24.reuse, R16, R176 ;  /* 0x0000001018b0723c */ /* 0x044fe200000418b0 */
[----:B------:R-:W-:Y:S02]  /*95a0*/  ISETP.GE.AND P0, PT, R12, R235, PT ;  /* 0x000000eb0c00720c */ /* 0x000fe40003f06270 */
[----:B-1----:R-:W-:Y:S01]  /*95b0*/  FSEL R2, R10, -INF , !P1 ;  /* 0xff8000000a027808 */ /* 0x002fe20004800000 */
[----:B------:R-:W-:Y:S01]  /*95c0*/  IMAD.IADD R10, R244, 0x1, -R9 ;  /* 0x00000001f40a7824 */ /* 0x000fe200078e0a09 */
[C---:B------:R-:W-:Y:S01]  /*95d0*/  ISETP.GE.AND P1, PT, R12.reuse, R242, PT ;  /* 0x000000f20c00720c */ /* 0x040fe20003f26270 */
[----:B------:R-:W1:Y:S01]  /*95e0*/  I2F R21, R21 ;  /* 0x0000001500157306 */ /* 0x000e620000201400 */
[----:B------:R-:W-:Y:S01]  /*95f0*/  ISETP.LT.OR P0, PT, R12, R240, P0 ;  /* 0x000000f00c00720c */ /* 0x000fe20000701670 */
[----:B----4-:R-:W-:Y:S01]  /*9600*/  FFMA.FTZ R4, R23, -UR18, R4 ;  /* 0x8000001217047c23 */ /* 0x010fe20008010004 */
[----:B------:R-:W-:Y:S01]  /*9610*/  IABS R10, R10 ;  /* 0x0000000a000a7213 */ /* 0x000fe20000000000 */
[----:B------:R-:W-:Y:S01]  /*9620*/  HMMA.16816.F32.BF16 R172, R24, R18, R172 ;  /* 0x0000001218ac723c */ /* 0x000fe200000418ac */
[----:B---3--:R-:W-:Y:S01]  /*9630*/  FFMA.FTZ R8, R8, -UR18, R11 ;  /* 0x8000001208087c23 */ /* 0x008fe2000801000b */
[----:B------:R-:W-:Y:S01]  /*9640*/  ISETP.LT.OR P1, PT, R12, R243, P1 ;  /* 0x000000f30c00720c */ /* 0x000fe20000f21670 */
[----:B------:R-:W-:-:S02]  /*9650*/  IMAD.IADD R11, R241, 0x1, -R9 ;  /* 0x00000001f10b7824 */ /* 0x000fc400078e0a09 */
[----:B------:R-:W-:Y:S01]  /*9660*/  IMAD.MOV.U32 R16, RZ, RZ, R10 ;  /* 0x000000ffff107224 */ /* 0x000fe200078e000a */
[----:B------:R-:W-:Y:S02]  /*9670*/  IADD3 R10, R0, 0x10, RZ ;  /* 0x00000010000a7810 */ /* 0x000fe40007ffe0ff */
[----:B------:R-:W-:Y:S02]  /*9680*/  FSEL R12, R8, -INF , !P6 ;  /* 0xff800000080c7808 */ /* 0x000fe40007000000 */
[----:B------:R-:W-:Y:S01]  /*9690*/  IABS R11, R11 ;  /* 0x0000000b000b7213 */ /* 0x000fe20000000000 */
[----:B------:R-:W2:Y:S01]  /*96a0*/  I2F R16, R16 ;  /* 0x0000001000107306 */ /* 0x000ea20000201400 */
[----:B------:R-:W-:Y:S01]  /*96b0*/  IMAD.IADD R8, R244, 0x1, -R10 ;  /* 0x00000001f4087824 */ /* 0x000fe200078e0a0a */
[----:B------:R-:W-:Y:S01]  /*96c0*/  FSEL R17, R4, -INF , !P1 ;  /* 0xff80000004117808 */ /* 0x000fe20004800000 */
[----:B-1----:R-:W-:Y:S01]  /*96d0*/  FFMA.FTZ R21, R21, -UR18, R6 ;  /* 0x8000001215157c23 */ /* 0x002fe20008010006 */
[----:B------:R-:W-:-:S02]  /*96e0*/  ISETP.GE.AND P6, PT, R9, R242, PT ;  /* 0x000000f20900720c */ /* 0x000fc40003fc6270 */
[C---:B------:R-:W-:Y:S02]  /*96f0*/  ISETP.GE.AND P1, PT, R9.reuse, R235, PT ;  /* 0x000000eb0900720c */ /* 0x040fe40003f26270 */
[----:B------:R-:W-:Y:S01]  /*9700*/  IABS R8, R8 ;  /* 0x0000000800087213 */ /* 0x000fe20000000000 */
[----:B------:R1:W3:Y:S01]  /*9710*/  I2F R4, R11 ;  /* 0x0000000b00047306 */ /* 0x0002e20000201400 */
[C---:B------:R-:W-:Y:S02]  /*9720*/  ISETP.LT.OR P6, PT, R9.reuse, R243, P6 ;  /* 0x000000f30900720c */ /* 0x040fe400037c1670 */
[----:B------:R-:W-:Y:S01]  /*9730*/  ISETP.LT.OR P1, PT, R9, R240, P1 ;  /* 0x000000f00900720c */ /* 0x000fe20000f21670 */
[----:B------:R-:W-:Y:S01]  /*9740*/  IMAD.MOV.U32 R9, RZ, RZ, R8 ;  /* 0x000000ffff097224 */ /* 0x000fe200078e0008 */
[----:B------:R-:W-:Y:S01]  /*9750*/  IADD3 R8, R0, 0x11, RZ ;  /* 0x0000001100087810 */ /* 0x000fe20007ffe0ff */
[----:B--2---:R-:W-:Y:S01]  /*9760*/  FFMA.FTZ R5, R16, -UR18, R5 ;  /* 0x8000001210057c23 */ /* 0x004fe20008010005 */
[----:B------:R-:W-:-:S03]  /*9770*/  FSEL R14, R21, -INF , !P0 ;  /* 0xff800000150e7808 */ /* 0x000fc60004000000 */
[--C-:B------:R-:W-:Y:S01]  /*9780*/  IMAD.IADD R16, R244, 0x1, -R8.reuse ;  /* 0x00000001f4107824 */ /* 0x100fe200078e0a08 */
[----:B------:R-:W2:Y:S01]  /*9790*/  I2F R9, R9 ;  /* 0x0000000900097306 */ /* 0x000ea20000201400 */
[----:B------:R-:W-:Y:S01]  /*97a0*/  FSEL R15, R5, -INF , !P6 ;  /* 0xff800000050f7808 */ /* 0x000fe20007000000 */
[C---:B------:R-:W-:Y:S01]  /*97b0*/  IMAD.IADD R5, R241.reuse, 0x1, -R8 ;  /* 0x00000001f1057824 */ /* 0x040fe200078e0a08 */
[C---:B------:R-:W-:Y:S01]  /*97c0*/  ISETP.GE.AND P0, PT, R10.reuse, R242, PT ;  /* 0x000000f20a00720c */ /* 0x040fe20003f06270 */
[----:B-1----:R-:W-:Y:S01]  /*97d0*/  IMAD.IADD R11, R241, 0x1, -R10 ;  /* 0x00000001f10b7824 */ /* 0x002fe200078e0a0a */
[----:B------:R-:W-:Y:S01]  /*97e0*/  ISETP.GE.AND P6, PT, R10, R235, PT ;  /* 0x000000eb0a00720c */ /* 0x000fe20003fc6270 */
[----:B---3--:R-:W-:Y:S01]  /*97f0*/  FFMA.FTZ R4, R4, -UR18, R7 ;  /* 0x8000001204047c23 */ /* 0x008fe20008010007 */
[----:B------:R-:W-:Y:S02]  /*9800*/  IABS R16, R16 ;  /* 0x0000001000107213 */ /* 0x000fe40000000000 */
[----:B------:R-:W-:-:S02]  /*9810*/  IABS R6, R11 ;  /* 0x0000000b00067213 */ /* 0x000fc40000000000 */
[C---:B------:R-:W-:Y:S02]  /*9820*/  ISETP.LT.OR P0, PT, R10.reuse, R243, P0 ;  /* 0x000000f30a00720c */ /* 0x040fe40000701670 */
[----:B------:R-:W1:Y:S01]  /*9830*/  I2F R11, R6 ;  /* 0x00000006000b7306 */ /* 0x000e620000201400 */
[----:B------:R-:W-:Y:S01]  /*9840*/  ISETP.LT.OR P6, PT, R10, R240, P6 ;  /* 0x000000f00a00720c */ /* 0x000fe200037c1670 */
[----:B--2---:R-:W-:Y:S01]  /*9850*/  FFMA.FTZ R176, R9, -UR18, R176 ;  /* 0x8000001209b07c23 */ /* 0x004fe200080100b0 */
[C---:B------:R-:W-:Y:S02]  /*9860*/  IADD3 R10, R0.reuse, 0x18, RZ ;  /* 0x00000018000a7810 */ /* 0x040fe40007ffe0ff */
[----:B------:R-:W-:Y:S02]  /*9870*/  IADD3 R19, R0, 0x19, RZ ;  /* 0x0000001900137810 */ /* 0x000fe40007ffe0ff */
[----:B------:R-:W-:Y:S01]  /*9880*/  IABS R5, R5 ;  /* 0x0000000500057213 */ /* 0x000fe20000000000 */
[----:B------:R-:W2:Y:S01]  /*9890*/  I2F R16, R16 ;  /* 0x0000001000107306 */ /* 0x000ea20000201400 */
[--C-:B------:R-:W-:Y:S01]  /*98a0*/  IMAD.IADD R21, R244, 0x1, -R10.reuse ;  /* 0x00000001f4157824 */ /* 0x100fe200078e0a0a */
[----:B------:R-:W-:Y:S01]  /*98b0*/  FSEL R20, R4, -INF , !P1 ;  /* 0xff80000004147808 */ /* 0x000fe20004800000 */
[--C-:B------:R-:W-:Y:S01]  /*98c0*/  IMAD.IADD R22, R244, 0x1, -R19.reuse ;  /* 0x00000001f4167824 */ /* 0x100fe200078e0a13 */
[----:B------:R-:W-:Y:S01]  /*98d0*/  FSEL R183, R176, -INF , !P0 ;  /* 0xff800000b0b77808 */ /* 0x000fe20004000000 */
[C---:B------:R-:W-:Y:S01]  /*98e0*/  IMAD.IADD R9, R241.reuse, 0x1, -R10 ;  /* 0x00000001f1097824 */ /* 0x040fe200078e0a0a */
[----:B------:R-:W-:Y:S01]  /*98f0*/  IABS R21, R21 ;  /* 0x0000001500157213 */ /* 0x000fe20000000000 */
[----:B------:R-:W-:Y:S01]  /*9900*/  IMAD.IADD R23, R241, 0x1, -R19 ;  /* 0x00000001f1177824 */ /* 0x000fe200078e0a13 */
[----:B------:R3:W4:Y:S01]  /*9910*/  I2F R18, R5 ;  /* 0x0000000500127306 */ /* 0x0007220000201400 */
[----:B-1----:R-:W-:Y:S01]  /*9920*/  FFMA.FTZ R178, R11, -UR18, R178 ;  /* 0x800000120bb27c23 */ /* 0x002fe200080100b2 */
[----:B------:R-:W-:-:S02]  /*9930*/  IABS R11, R22 ;  /* 0x00000016000b7213 */ /* 0x000fc40000000000 */
[C---:B------:R-:W-:Y:S02]  /*9940*/  ISETP.GE.AND P1, PT, R8.reuse, R242, PT ;  /* 0x000000f20800720c */ /* 0x040fe40003f26270 */
[----:B------:R-:W-:Y:S01]  /*9950*/  ISETP.GE.AND P0, PT, R8, R235, PT ;  /* 0x000000eb0800720c */ /* 0x000fe20003f06270 */
[----:B------:R-:W-:Y:S01]  /*9960*/  IMAD.MOV.U32 R22, RZ, RZ, R11 ;  /* 0x000000ffff167224 */ /* 0x000fe200078e000b */
[----:B------:R-:W1:Y:S01]  /*9970*/  I2F R21, R21 ;  /* 0x0000001500157306 */ /* 0x000e620000201400 */
[----:B------:R-:W-:Y:S01]  /*9980*/  IABS R9, R9 ;  /* 0x0000000900097213 */ /* 0x000fe20000000000 */
[----:B--2---:R-:W-:Y:S01]  /*9990*/  FFMA.FTZ R16, R16, -UR18, R177 ;  /* 0x8000001210107c23 */ /* 0x004fe200080100b1 */
[C---:B------:R-:W-:Y:S02]  /*99a0*/  ISETP.LT.OR P1, PT, R8.reuse, R243, P1 ;  /* 0x000000f30800720c */ /* 0x040fe40000f21670 */
[----:B------:R-:W-:Y:S02]  /*99b0*/  ISETP.LT.OR P0, PT, R8, R240, P0 ;  /* 0x000000f00800720c */ /* 0x000fe40000701670 */
[----:B------:R-:W-:Y:S01]  /*99c0*/  IADD3 R8, R0, 0x20, RZ ;  /* 0x0000002000087810 */ /* 0x000fe20007ffe0ff */
[----:B---3--:R-:W2:Y:S01]  /*99d0*/  LDSM.16.M88.4 R4, [R216+0x7000] ;  /* 0x00700000d804783b */ /* 0x008ea20000000200 */
[----:B------:R-:W3:Y:S01]  /*99e0*/  I2F R9, R9 ;  /* 0x0000000900097306 */ /* 0x000ee20000201400 */
[----:B------:R-:W-:Y:S01]  /*99f0*/  IABS R11, R23 ;  /* 0x00000017000b7213 */ /* 0x000fe20000000000 */
[----:B----4-:R-:W-:Y:S01]  /*9a00*/  FFMA.FTZ R179, R18, -UR18, R179 ;  /* 0x8000001212b37c23 */ /* 0x010fe200080100b3 */
[----:B------:R-:W-:-:S02]  /*9a10*/  FSEL R180, R178, -INF , !P6 ;  /* 0xff800000b2b47808 */ /* 0x000fc40007000000 */
[----:B------:R-:W-:Y:S01]  /*9a20*/  FSEL R23, R16, -INF , !P1 ;  /* 0xff80000010177808 */ /* 0x000fe20004800000 */
[----:B------:R-:W-:Y:S01]  /*9a30*/  IMAD.IADD R16, R244, 0x1, -R8 ;  /* 0x00000001f4107824 */ /* 0x000fe200078e0a08 */
[C---:B------:R-:W-:Y:S01]  /*9a40*/  ISETP.GE.AND P6, PT, R10.reuse, R242, PT ;  /* 0x000000f20a00720c */ /* 0x040fe20003fc6270 */
[----:B------:R-:W4:Y:S01]  /*9a50*/  I2F R22, R22 ;  /* 0x0000001600167306 */ /* 0x000f220000201400 */
[C---:B------:R-:W-:Y:S01]  /*9a60*/  ISETP.GE.AND P1, PT, R10.reuse, R235, PT ;  /* 0x000000eb0a00720c */ /* 0x040fe20003f26270 */
[----:B-1----:R-:W-:Y:S01]  /*9a70*/  FFMA.FTZ R21, R21, -UR18, R172 ;  /* 0x8000001215157c23 */ /* 0x002fe200080100ac */
[C---:B------:R-:W-:Y:S01]  /*9a80*/  ISETP.LT.OR P6, PT, R10.reuse, R243, P6 ;  /* 0x000000f30a00720c */ /* 0x040fe200037c1670 */
[----:B------:R-:W-:Y:S01]  /*9a90*/  IMAD.IADD R172, R241, 0x1, -R8 ;  /* 0x00000001f1ac7824 */ /* 0x000fe200078e0a08 */
[----:B------:R-:W-:Y:S02]  /*9aa0*/  ISETP.LT.OR P1, PT, R10, R240, P1 ;  /* 0x000000f00a00720c */ /* 0x000fe40000f21670 */
[----:B------:R-:W-:Y:S01]  /*9ab0*/  IABS R10, R16 ;  /* 0x00000010000a7213 */ /* 0x000fe20000000000 */
[----:B---3--:R-:W-:Y:S01]  /*9ac0*/  FFMA.FTZ R9, R9, -UR18, R174 ;  /* 0x8000001209097c23 */ /* 0x008fe200080100ae */
[----:B------:R-:W-:Y:S01]  /*9ad0*/  IADD3 R16, R0, 0x21, RZ ;  /* 0x0000002100107810 */ /* 0x000fe20007ffe0ff */
[----:B------:R1:W3:Y:S01]  /*9ae0*/  I2F R18, R11 ;  /* 0x0000000b00127306 */ /* 0x0002e20000201400 */
[----:B------:R-:W-:Y:S01]  /*9af0*/  FSEL R200, R179, -INF , !P0 ;  /* 0xff800000b3c87808 */ /* 0x000fe20004000000 */
[----:B------:R-:W-:Y:S01]  /*9b00*/  IMAD.MOV.U32 R165, RZ, RZ, R10 ;  /* 0x000000ffffa57224 */ /* 0x000fe200078e000a */
[----:B------:R-:W-:-:S02]  /*9b10*/  ISETP.GE.AND P0, PT, R19, R242, PT ;  /* 0x000000f21300720c */ /* 0x000fc40003f06270 */
[----:B------:R-:W-:Y:S01]  /*9b20*/  IABS R10, R172 ;  /* 0x000000ac000a7213 */ /* 0x000fe20000000000 */
[----:B------:R-:W-:Y:S01]  /*9b30*/  IMAD.IADD R172, R244, 0x1, -R16 ;  /* 0x00000001f4ac7824 */ /* 0x000fe200078e0a10 */
[----:B------:R-:W-:Y:S01]  /*9b40*/  ISETP.LT.OR P0, PT, R19, R243, P0 ;  /* 0x000000f31300720c */ /* 0x000fe20000701670 */
[----:B----4-:R-:W-:Y:S01]  /*9b50*/  FFMA.FTZ R173, R22, -UR18, R173 ;  /* 0x8000001216ad7c23 */ /* 0x010fe200080100ad */
[----:B------:R-:W-:Y:S01]  /*9b60*/  FSEL R21, R21, -INF , !P6 ;  /* 0xff80000015157808 */ /* 0x000fe20007000000 */
[----:B------:R-:W4:Y:S01]  /*9b70*/  I2F R165, R165 ;  /* 0x000000a500a57306 */ /* 0x000f220000201400 */
[----:B------:R-:W-:Y:S02]  /*9b80*/  ISETP.GE.AND P6, PT, R19, R235, PT ;  /* 0x000000eb1300720c */ /* 0x000fe40003fc6270 */
[----:B------:R-:W-:Y:S02]  /*9b90*/  FSEL R182, R9, -INF , !P1 ;  /* 0xff80000009b67808 */ /* 0x000fe40004800000 */
[----:B------:R-:W-:Y:S01]  /*9ba0*/  FSEL R181, R173, -INF , !P0 ;  /* 0xff800000adb57808 */ /* 0x000fe20004000000 */
[----:B-1----:R-:W-:Y:S01]  /*9bb0*/  IMAD.MOV.U32 R11, RZ, RZ, R10 ;  /* 0x000000ffff0b7224 */ /* 0x002fe200078e000a */
[----:B------:R-:W-:Y:S01]  /*9bc0*/  IABS R10, R172 ;  /* 0x000000ac000a7213 */ /* 0x000fe20000000000 */
[----:B---3--:R-:W-:Y:S01]  /*9bd0*/  FFMA.FTZ R18, R18, -UR18, R175 ;  /* 0x8000001212127c23 */ /* 0x008fe200080100af */
[----:B------:R-:W-:-:S02]  /*9be0*/  ISETP.GE.AND P1, PT, R8, R242, PT ;  /* 0x000000f20800720c */ /* 0x000fc40003f26270 */
[C---:B------:R-:W-:Y:S01]  /*9bf0*/  ISETP.GE.AND P0, PT, R8.reuse, R235, PT ;  /* 0x000000eb0800720c */ /* 0x040fe20003f06270 */
[----:B------:R-:W-:Y:S01]  /*9c00*/  I2F R172, R10 ;  /* 0x0000000a00ac7306 */ /* 0x000fe20000201400 */
[-C--:B------:R-:W-:Y:S01]  /*9c10*/  ISETP.LT.OR P6, PT, R19, R240.reuse, P6 ;  /* 0x000000f01300720c */ /* 0x080fe200037c1670 */
[C---:B--2---:R-:W-:Y:S01]  /*9c20*/  HMMA.16816.F32.BF16 R168, R24.reuse, R4, R168 ;  /* 0x0000000418a8723c */ /* 0x044fe200000418a8 */
[C---:B------:R-:W-:Y:S02]  /*9c30*/  ISETP.LT.OR P1, PT, R8.reuse, R243, P1 ;  /* 0x000000f30800720c */ /* 0x040fe40000f21670 */
[----:B------:R-:W-:Y:S02]  /*9c40*/  ISETP.LT.OR P0, PT, R8, R240, P0 ;  /* 0x000000f00800720c */ /* 0x000fe40000701670 */
[----:B------:R-:W-:Y:S01]  /*9c50*/  IADD3 R22, R0, 0x28, RZ ;  /* 0x0000002800167810 */ /* 0x000fe20007ffe0ff */
[----:B------:R1:W2:Y:S01]  /*9c60*/  I2F R19, R11 ;  /* 0x0000000b00137306 */ /* 0x0002a20000201400 */
[----:B------:R-:W-:Y:S01]  /*9c70*/  IMAD.IADD R4, R241, 0x1, -R16 ;  /* 0x00000001f1047824 */ /* 0x000fe200078e0a10 */
[----:B------:R-:W-:Y:S01]  /*9c80*/  HMMA.16816.F32.BF16 R32, R24, R6, R32 ;  /* 0x000000061820723c */ /* 0x000fe20000041820 */
[----:B------:R-:W-:Y:S01]  /*9c90*/  FSEL R198, R18, -INF , !P6 ;  /* 0xff80000012c67808 */ /* 0x000fe20007000000 */
[----:B------:R-:W-:Y:S01]  /*9ca0*/  IMAD.IADD R5, R244, 0x1, -R22 ;  /* 0x00000001f4057824 */ /* 0x000fe200078e0a16 */
[----:B------:R-:W-:-:S02]  /*9cb0*/  ISETP.GE.AND P6, PT, R16, R242, PT ;  /* 0x000000f21000720c */ /* 0x000fc40003fc6270 */
[----:B------:R-:W-:Y:S02]  /*9cc0*/  IABS R4, R4 ;  /* 0x0000000400047213 */ /* 0x000fe40000000000 */
[----:B------:R-:W-:Y:S02]  /*9cd0*/  IADD3 R7, R0, 0x29, RZ ;  /* 0x0000002900077810 */ /* 0x000fe40007ffe0ff */
[----:B------:R-:W-:Y:S01]  /*9ce0*/  IABS R173, R5 ;  /* 0x0000000500ad7213 */ /* 0x000fe20000000000 */
[C---:B------:R-:W-:Y:S01]  /*9cf0*/  IMAD.IADD R5, R241.reuse, 0x1, -R22 ;  /* 0x00000001f1057824 */ /* 0x040fe200078e0a16 */
[----:B------:R-:W3:Y:S01]  /*9d00*/  I2F R4, R4 ;  /* 0x0000000400047306 */ /* 0x000ee20000201400 */
[--C-:B------:R-:W-:Y:S01]  /*9d10*/  IMAD.IADD R6, R244, 0x1, -R7.reuse ;  /* 0x00000001f4067824 */ /* 0x100fe200078e0a07 */
[----:B------:R-:W-:Y:S01]  /*9d20*/  ISETP.LT.OR P6, PT, R16, R243, P6 ;  /* 0x000000f31000720c */ /* 0x000fe200037c1670 */
[----:B-1----:R-:W1:Y:S01]  /*9d30*/  LDSM.16.M88.4 R8, [R216+0x7800] ;  /* 0x00780000d808783b */ /* 0x002e620000000200 */
[----:B------:R-:W-:Y:S01]  /*9d40*/  IMAD.IADD R18, R241, 0x1, -R7 ;  /* 0x00000001f1127824 */ /* 0x000fe200078e0a07 */
[----:B------:R-:W-:Y:S01]  /*9d50*/  IABS R5, R5 ;  /* 0x0000000500057213 */ /* 0x000fe20000000000 */
[----:B----4-:R-:W-:Y:S01]  /*9d60*/  FFMA.FTZ R165, R165, -UR18, R168 ;  /* 0x80000012a5a57c23 */ /* 0x010fe200080100a8 */
[----:B------:R-:W-:Y:S01]  /*9d70*/  IABS R6, R6 ;  /* 0x0000000600067213 */ /* 0x000fe20000000000 */
[----:B------:R-:W4:Y:S01]  /*9d80*/  I2F R173, R173 ;  /* 0x000000ad00ad7306 */ /* 0x000f220000201400 */
[----:B--2---:R-:W-:Y:S01]  /*9d90*/  FFMA.FTZ R170, R19, -UR18, R170 ;  /* 0x8000001213aa7c23 */ /* 0x004fe200080100aa */
[----:B------:R-:W-:-:S04]  /*9da0*/  DEPBAR.LE SB0, 0x0 ;  /* 0x000080000000791a */ /* 0x000fc80000000000 */
[----:B------:R-:W-:Y:S01]  /*9db0*/  FSEL R195, R165, -INF , !P1 ;  /* 0xff800000a5c37808 */ /* 0x000fe20004800000 */
[----:B------:R-:W-:Y:S01]  /*9dc0*/  IMAD.MOV.U32 R168, RZ, RZ, R5 ;  /* 0x000000ffffa87224 */ /* 0x000fe200078e0005 */
[----:B------:R-:W-:Y:S01]  /*9dd0*/  ISETP.GE.AND P1, PT, R16, R235, PT ;  /* 0x000000eb1000720c */ /* 0x000fe20003f26270 */
[----:B------:R-:W-:Y:S01]  /*9de0*/  FFMA.FTZ R169, R172, -UR18, R169 ;  /* 0x80000012aca97c23 */ /* 0x000fe200080100a9 */
[----:B------:R-:W-:Y:S01]  /*9df0*/  IABS R165, R18 ;  /* 0x0000001200a57213 */ /* 0x000fe20000000000 */
[----:B------:R2:W5:Y:S01]  /*9e00*/  I2F R19, R168 ;  /* 0x000000a800137306 */ /* 0x0005620000201400 */
[----:B------:R-:W-:Y:S01]  /*9e10*/  IADD3 R5, R0, 0x30, RZ ;  /* 0x0000003000057810 */ /* 0x000fe20007ffe0ff */
[----:B---3--:R-:W-:Y:S01]  /*9e20*/  FFMA.FTZ R171, R4, -UR18, R171 ;  /* 0x8000001204ab7c23 */ /* 0x008fe200080100ab */
[----:B------:R-:W-:Y:S01]  /*9e30*/  ISETP.LT.OR P1, PT, R16, R240, P1 ;  /* 0x000000f01000720c */ /* 0x000fe20000f21670 */
[----:B------:R-:W-:Y:S01]  /*9e40*/  IMAD.MOV.U32 R16, RZ, RZ, R165 ;  /* 0x000000ffff107224 */ /* 0x000fe200078e00a5 */
[----:B------:R-:W-:Y:S01]  /*9e50*/  FSEL R186, R170, -INF , !P0 ;  /* 0xff800000aaba7808 */ /* 0x000fe20004000000 */
[----:B----4-:R-:W-:Y:S01]  /*9e60*/  FFMA.FTZ R173, R173, -UR18, R32 ;  /* 0x80000012adad7c23 */ /* 0x010fe20008010020 */
[----:B------:R-:W-:Y:S01]  /*9e70*/  ISETP.GE.AND P0, PT, R22, R242, PT ;  /* 0x000000f21600720c */ /* 0x000fe20003f06270 */
[----:B------:R3:W4:Y:S01]  /*9e80*/  I2F R18, R6 ;  /* 0x0000000600127306 */ /* 0x0007220000201400 */
[----:B------:R-:W-:-:S02]  /*9e90*/  IADD3 R4, R0, 0x38, RZ ;  /* 0x0000003800047810 */ /* 0x000fc40007ffe0ff */
[C---:B------:R-:W-:Y:S02]  /*9ea0*/  ISETP.LT.OR P0, PT, R22.reuse, R243, P0 ;  /* 0x000000f31600720c */ /* 0x040fe40000701670 */
[----:B------:R-:W-:Y:S02]  /*9eb0*/  FSEL R187, R169, -INF , !P6 ;  /* 0xff800000a9bb7808 */ /* 0x000fe40007000000 */
[-C--:B------:R-:W-:Y:S01]  /*9ec0*/  ISETP.GE.AND P6, PT, R22, R235.reuse, PT ;  /* 0x000000eb1600720c */ /* 0x080fe20003fc6270 */
[--C-:B--2---:R-:W-:Y:S01]  /*9ed0*/  IMAD.IADD R168, R244, 0x1, -R5.reuse ;  /* 0x00000001f4a87824 */ /* 0x104fe200078e0a05 */
[----:B------:R-:W2:Y:S01]  /*9ee0*/  I2F R16, R16 ;  /* 0x0000001000107306 */ /* 0x000ea20000201400 */
[----:B------:R-:W-:Y:S01]  /*9ef0*/  FSEL R184, R171, -INF , !P1 ;  /* 0xff800000abb87808 */ /* 0x000fe20004800000 */
[----:B-----5:R-:W-:Y:S01]  /*9f00*/  FFMA.FTZ R19, R19, -UR18, R34 ;  /* 0x8000001213137c23 */ /* 0x020fe20008010022 */
[----:B------:R-:W-:Y:S02]  /*9f10*/  FSEL R193, R173, -INF , !P0 ;  /* 0xff800000adc17808 */ /* 0x000fe40004000000 */
[----:B------:R-:W-:Y:S01]  /*9f20*/  IABS R165, R168 ;  /* 0x000000a800a57213 */ /* 0x000fe20000000000 */
[----:B------:R-:W-:Y:S01]  /*9f30*/  IMAD.IADD R168, R241, 0x1, -R5 ;  /* 0x00000001f1a87824 */ /* 0x000fe200078e0a05 */
[----:B---3--:R-:W-:Y:S01]  /*9f40*/  IADD3 R6, R0, 0x31, RZ ;  /* 0x0000003100067810 */ /* 0x008fe20007ffe0ff */
[----:B-1----:R-:W-:Y:S01]  /*9f50*/  HMMA.16816.F32.BF16 R28, R24, R8, R28 ;  /* 0x00000008181c723c */ /* 0x002fe2000004181c */
[----:B------:R-:W-:Y:S01]  /*9f60*/  ISETP.GE.AND P1, PT, R7, R242, PT ;  /* 0x000000f20700720c */ /* 0x000fe20003f26270 */
[----:B----4-:R-:W-:Y:S01]  /*9f70*/  FFMA.FTZ R18, R18, -UR18, R33 ;  /* 0x8000001212127c23 */ /* 0x010fe20008010021 */
[----:B------:R-:W1:Y:S01]  /*9f80*/  I2F R165, R165 ;  /* 0x000000a500a57306 */ /* 0x000e620000201400 */
[----:B------:R-:W-:Y:S01]  /*9f90*/  IMAD.IADD R32, R241, 0x1, -R6 ;  /* 0x00000001f1207824 */ /* 0x000fe200078e0a06 */
[----:B------:R-:W-:-:S02]  /*9fa0*/  ISETP.GE.AND P0, PT, R7, R235, PT ;  /* 0x000000eb0700720c */ /* 0x000fc40003f06270 */
[----:B------:R-:W-:Y:S01]  /*9fb0*/  IMAD.IADD R8, R244, 0x1, -R6 ;  /* 0x00000001f4087824 */ /* 0x000fe200078e0a06 */
[----:B------:R-:W-:Y:S01]  /*9fc0*/  HMMA.16816.F32.BF16 R188, R24, R10, R188 ;  /* 0x0000000a18bc723c */ /* 0x000fe200000418bc */
[----:B------:R-:W-:Y:S01]  /*9fd0*/  IABS R32, R32 ;  /* 0x0000002000207213 */ /* 0x000fe20000000000 */
[----:B--2---:R-:W-:Y:S01]  /*9fe0*/  FFMA.FTZ R16, R16, -UR18, R35 ;  /* 0x8000001210107c23 */ /* 0x004fe20008010023 */
[----:B------:R-:W-:Y:S01]  /*9ff0*/  BAR.SYNC.DEFER_BLOCKING 0x0 ;  /* 0x0000000000007b1d */ /* 0x000fe20000010000 */
[----:B------:R-:W-:Y:S02]  /*a000*/  IABS R8, R8 ;  /* 0x0000000800087213 */ /* 0x000fe40000000000 */
[----:B------:R-:W-:Y:S01]  /*a010*/  ISETP.LT.OR P6, PT, R22, R240, P6 ;  /* 0x000000f01600720c */ /* 0x000fe200037c1670 */
[----:B------:R-:W-:Y:S01]  /*a020*/  IMAD.IADD R11, R241, 0x1, -R4 ;  /* 0x00000001f10b7824 */ /* 0x000fe200078e0a04 */
[----:B------:R-:W-:Y:S02]  /*a030*/  IABS R22, R168 ;  /* 0x000000a800167213 */ /* 0x000fe40000000000 */
[----:B------:R-:W2:Y:S01]  /*a040*/  I2F R8, R8 ;  /* 0x0000000800087306 */ /* 0x000ea20000201400 */
[----:B------:R-:W-:-:S02]  /*a050*/  ISETP.LT.OR P1, PT, R7, R243, P1 ;  /* 0x000000f30700720c */ /* 0x000fc40000f21670 */
[----:B------:R-:W-:Y:S01]  /*a060*/  ISETP.LT.OR P0, PT, R7, R240, P0 ;  /* 0x000000f00700720c */ /* 0x000fe20000701670 */
[----:B------:R-:W-:Y:S01]  /*a070*/  IMAD.MOV.U32 R7, RZ, RZ, R32 ;  /* 0x000000ffff077224 */ /* 0x000fe200078e0020 */
[----:B------:R-:W-:Y:S01]  /*a080*/  IABS R24, R11 ;  /* 0x0000000b00187213 */ /* 0x000fe20000000000 */
[----:B-1----:R-:W-:Y:S01]  /*a090*/  FFMA.FTZ R28, R165, -UR18, R28 ;  /* 0x80000012a51c7c23 */ /* 0x002fe2000801001c */
[----:B------:R-:W-:Y:S01]  /*a0a0*/  IADD3 R0, R0, 0x39, RZ ;  /* 0x0000003900007810 */ /* 0x000fe20007ffe0ff */
[----:B------:R1:W3:Y:S01]  /*a0b0*/  I2F R9, R22 ;  /* 0x0000001600097306 */ /* 0x0002e20000201400 */
[----:B------:R-:W-:Y:S02]  /*a0c0*/  FSEL R194, R19, -INF , !P6 ;  /* 0xff80000013c27808 */ /* 0x000fe40007000000 */
[----:B------:R-:W-:Y:S02]  /*a0d0*/  FSEL R25, R18, -INF , !P1 ;  /* 0xff80000012197808 */ /* 0x000fe40004800000 */
[----:B------:R-:W-:-:S02]  /*a0e0*/  ISETP.GE.AND P6, PT, R5, R242, PT ;  /* 0x000000f20500720c */ /* 0x000fc40003fc6270 */
[C---:B------:R-:W-:Y:S01]  /*a0f0*/  ISETP.GE.AND P1, PT, R5.reuse, R235, PT ;  /* 0x000000eb0500720c */ /* 0x040fe20003f26270 */
[----:B------:R-:W4:Y:S01]  /*a100*/  I2F R10, R7 ;  /* 0x00000007000a7306 */ /* 0x000f220000201400 */
[----:B------:R-:W-:Y:S01]  /*a110*/  FSEL R192, R16, -INF , !P0 ;  /* 0xff80000010c07808 */ /* 0x000fe20004000000 */
[----:B------:R-:W-:Y:S01]  /*a120*/  IMAD.IADD R16, R244, 0x1, -R0 ;  /* 0x00000001f4107824 */ /* 0x000fe200078e0a00 */
[----:B------:R-:W-:Y:S01]  /*a130*/  ISETP.GE.AND P0, PT, R6, R242, PT ;  /* 0x000000f20600720c */ /* 0x000fe20003f06270 */
[----:B--2---:R-:W-:Y:S01]  /*a140*/  FFMA.FTZ R8, R8, -UR18, R29 ;  /* 0x8000001208087c23 */ /* 0x004fe2000801001d */
[CC--:B------:R-:W-:Y:S02]  /*a150*/  ISETP.LT.OR P6, PT, R5.reuse, R243.reuse, P6 ;  /* 0x000000f30500720c */ /* 0x0c0fe400037c1670 */
[----:B------:R-:W-:Y:S01]  /*a160*/  ISETP.LT.OR P1, PT, R5, R240, P1 ;  /* 0x000000f00500720c */ /* 0x000fe20000f21670 */
[----:B-1----:R-:W-:Y:S01]  /*a170*/  IMAD.IADD R22, R244, 0x1, -R4 ;  /* 0x00000001f4167824 */ /* 0x002fe200078e0a04 */
[----:B------:R-:W1:Y:S01]  /*a180*/  I2F R7, R24 ;  /* 0x0000001800077306 */ /* 0x000e620000201400 */
[----:B------:R-:W-:Y:S01]  /*a190*/  IMAD.IADD R5, R241, 0x1, -R0 ;  /* 0x00000001f1057824 */ /* 0x000fe200078e0a00 */
[----:B------:R-:W-:Y:S01]  /*a1a0*/  ISETP.LT.OR P0, PT, R6, R243, P0 ;  /* 0x000000f30600720c */ /* 0x000fe20000701670 */
[----:B---3--:R-:W-:Y:S01]  /*a1b0*/  FFMA.FTZ R9, R9, -UR18, R30 ;  /* 0x8000001209097c23 */ /* 0x008fe2000801001e */
[----:B------:R-:W-:-:S02]  /*a1c0*/  IABS R22, R22 ;  /* 0x0000001600167213 */ /* 0x000fc40000000000 */
[----:B------:R-:W-:Y:S01]  /*a1d0*/  FSEL R177, R28, -INF , !P6 ;  /* 0xff8000001cb17808 */ /* 0x000fe20007000000 */
[----:B----4-:R-:W-:Y:S01]  /*a1e0*/  FFMA.FTZ R10, R10, -UR18, R31 ;  /* 0x800000120a0a7c23 */ /* 0x010fe2000801001f */
[----:B------:R-:W2:Y:S01]  /*a1f0*/  I2F R11, R22 ;  /* 0x00000016000b7306 */ /* 0x000ea20000201400 */
[----:B------:R-:W-:Y:S02]  /*a200*/  IABS R16, R16 ;  /* 0x0000001000107213 */ /* 0x000fe40000000000 */
[----:B------:R-:W-:Y:S02]  /*a210*/  ISETP.GE.AND P6, PT, R6, R235, PT ;  /* 0x000000eb0600720c */ /* 0x000fe40003fc6270 */
[----:B------:R-:W-:Y:S02]  /*a220*/  IABS R5, R5 ;  /* 0x0000000500057213 */ /* 0x000fe40000000000 */
[----:B------:R-:W-:Y:S01]  /*a230*/  FSEL R175, R8, -INF , !P0 ;  /* 0xff80000008af7808 */ /* 0x000fe20004000000 */
[----:B------:R-:W3:Y:S01]  /*a240*/  I2F R16, R16 ;  /* 0x0000001000107306 */ /* 0x000ee20000201400 */
[----:B------:R-:W-:Y:S01]  /*a250*/  ISETP.GE.AND P0, PT, R4, R235, PT ;  /* 0x000000eb0400720c */ /* 0x000fe20003f06270 */
[----:B-1----:R-:W-:Y:S01]  /*a260*/  FFMA.FTZ R7, R7, -UR18, R190 ;  /* 0x8000001207077c23 */ /* 0x002fe200080100be */
[----:B------:R-:W-:-:S02]  /*a270*/  ISETP.LT.OR P6, PT, R6, R240, P6 ;  /* 0x000000f00600720c */ /* 0x000fc400037c1670 */
[C---:B------:R-:W-:Y:S02]  /*a280*/  ISETP.LT.OR P0, PT, R4.reuse, R240, P0 ;  /* 0x000000f00400720c */ /* 0x040fe40000701670 */
[----:B------:R-:W-:Y:S01]  /*a290*/  FSEL R172, R9, -INF , !P1 ;  /* 0xff80000009ac7808 */ /* 0x000fe20004800000 */
[----:B------:R-:W1:Y:S01]  /*a2a0*/  I2F R6, R5 ;  /* 0x0000000500067306 */ /* 0x000e620000201400 */
[C---:B------:R-:W-:Y:S01]  /*a2b0*/  ISETP.GE.AND P1, PT, R4.reuse, R242, PT ;  /* 0x000000f20400720c */ /* 0x040fe20003f26270 */
[----:B--2---:R-:W-:Y:S01]  /*a2c0*/  FFMA.FTZ R11, R11, -UR18, R188 ;  /* 0x800000120b0b7c23 */ /* 0x004fe200080100bc */
[----:B------:R-:W-:Y:S02]  /*a2d0*/  FSEL R168, R7, -INF , !P0 ;  /* 0xff80000007a87808 */ /* 0x000fe40004000000 */
[----:B------:R-:W-:Y:S02]  /*a2e0*/  PLOP3.LUT P0, PT, PT, PT, UP0, 0x80, 0x0 ;  /* 0x000000000000781c */ /* 0x000fe40003f0f008 */
[----:B------:R-:W-:Y:S01]  /*a2f0*/  ISETP.LT.OR P1, PT, R4, R243, P1 ;  /* 0x000000f30400720c */ /* 0x000fe20000f21670 */
[----:B---3--:R-:W-:Y:S01]  /*a300*/  FFMA.FTZ R16, R16, -UR18, R189 ;  /* 0x8000001210107c23 */ /* 0x008fe200080100bd */
[----:B------:R-:W-:-:S02]  /*a310*/  FSEL R170, R10, -INF , !P6 ;  /* 0xff8000000aaa7808 */ /* 0x000fc40007000000 */
[----:B------:R-:W-:Y:S02]  /*a320*/  FSEL R173, R11, -INF , !P1 ;  /* 0xff8000000bad7808 */ /* 0x000fe40004800000 */
[C---:B------:R-:W-:Y:S02]  /*a330*/  ISETP.GE.AND P6, PT, R0.reuse, R242, PT ;  /* 0x000000f20000720c */ /* 0x040fe40003fc6270 */
[----:B------:R-:W-:Y:S01]  /*a340*/  ISETP.GE.AND P1, PT, R0, R235, PT ;  /* 0x000000eb0000720c */ /* 0x000fe20003f26270 */
[----:B-1----:R-:W-:Y:S01]  /*a350*/  FFMA.FTZ R6, R6, -UR18, R191 ;  /* 0x8000001206067c23 */ /* 0x002fe200080100bf */
[C---:B------:R-:W-:Y:S02]  /*a360*/  ISETP.LT.OR P6, PT, R0.reuse, R243, P6 ;  /* 0x000000f30000720c */ /* 0x040fe400037c1670 */
[----:B------:R-:W-:Y:S02]  /*a370*/  ISETP.LT.OR P1, PT, R0, R240, P1 ;  /* 0x000000f00000720c */ /* 0x000fe40000f21670 */
[----:B------:R-:W-:-:S02]  /*a380*/  FSEL R171, R16, -INF , !P6 ;  /* 0xff80000010ab7808 */ /* 0x000fc40007000000 */
[----:B------:R-:W-:Y:S01]  /*a390*/  FSEL R165, R6, -INF , !P1 ;  /* 0xff80000006a57808 */ /* 0x000fe20004800000 */
[----:B------:R-:W-:Y:S05]  /*a3a0*/  @!P0 BRA `(.L_x_260) ;  /* 0x0000086000008947 */ /* 0x000fea0003800000 */
[----:B------:R-:W-:Y:S01]  /*a3b0*/  UIADD3 UR19, UR10, -0x3, URZ ;  /* 0xfffffffd0a137890 */ /* 0x000fe2000fffe03f */
[----:B------:R1:W-:Y:S01]  /*a3c0*/  @P5 STS.128 [R234+0x8000], RZ ;  /* 0x008000ffea005388 */ /* 0x0003e20000000c00 */
[----:B------:R-:W-:Y:S01]  /*a3d0*/  ULDC.64 UR4, c[0x0][0x198] ;  /* 0x0000660000047ab9 */ /* 0x000fe20000000a00 */
[----:B------:R-:W-:Y:S01]  /*a3e0*/  BSSY B0, `(.L_x_261) ;  /* 0x0000081000007945 */ /* 0x000fe20003800000 */
[----:B------:R-:W-:Y:S02]  /*a3f0*/  USHF.R.S32.HI UR10, URZ, 0x1f, UR19 ;  /* 0x0000001f3f0a7899 */ /* 0x000fe40008011413 */
        /* <DEDUP_REMOVED lines=127> */
.L_x_262:
[----:B------:R-:W-:Y:S05]  /*abf0*/  BSYNC B0 ;  /* 0x0000000000007941 */ /* 0x000fea0003800000 */
.L_x_261:
[----:B------:R-:W0:Y:S02]  /*ac00*/  LDGDEPBAR ;  /* 0x00000000000079af */ /* 0x000e240000000000 */
.L_x_260:
[----:B--2---:R-:W-:Y:S01]  /*ac10*/  FMNMX.FTZ R5, R3, R2, !PT ;  /* 0x0000000203057209 */ /* 0x004fe20007810000 */
[----:B-1----:R-:W-:Y:S01]  /*ac20*/  LDSM.16.MT88.4 R8, [R221+0x10000] ;  /* 0x01000000dd08783b */ /* 0x002fe20000004200 */
        /* <DEDUP_REMOVED lines=37> */
[----:B-1----:R-:W-:Y:S02]  /*ae80*/  FMNMX.FTZ R32, R5, R32, !PT ;  /* 0x0000002005207209 */ /* 0x002fe40007810000 */
[----:B--2---:R-:W-:-:S03]  /*ae90*/  FMNMX.FTZ R34, R7, R34, !PT ;  /* 0x0000002207227209 */ /* 0x004fc60007810000 */
[C---:B------:R-:W-:Y:S01]  /*aea0*/  FMUL.FTZ R169, R32.reuse, c[0x0][0x23c] ;  /* 0x00008f0020a97a20 */ /* 0x040fe20000410000 */
[----:B------:R-:W-:Y:S02]  /*aeb0*/  FSETP.NEU.FTZ.AND P0, PT, R32, -INF , PT ;  /* 0xff8000002000780b */ /* 0x000fe40003f1d000 */
[C---:B------:R-:W-:Y:S01]  /*aec0*/  FSETP.NEU.FTZ.AND P1, PT, R34.reuse, -INF , PT ;  /* 0xff8000002200780b */ /* 0x040fe20003f3d000 */
[C---:B------:R-:W-:Y:S01]  /*aed0*/  FMUL.FTZ R174, R34.reuse, c[0x0][0x23c] ;  /* 0x00008f0022ae7a20 */ /* 0x040fe20000410000 */
[----:B------:R-:W-:Y:S02]  /*aee0*/  FSEL R169, R169, RZ, P0 ;  /* 0x000000ffa9a97208 */ /* 0x000fe40000000000 */
[----:B------:R-:W-:Y:S02]  /*aef0*/  FSEL R5, R34, RZ, P1 ;  /* 0x000000ff22057208 */ /* 0x000fe40000800000 */
[----:B------:R-:W-:Y:S01]  /*af00*/  FSEL R174, R174, RZ, P1 ;  /* 0x000000ffaeae7208 */ /* 0x000fe20000800000 */
[--C-:B------:R-:W-:Y:S01]  /*af10*/  FFMA.FTZ R29, R2, c[0x0][0x23c], -R169.reuse ;  /* 0x00008f00021d7a23 */ /* 0x100fe200000108a9 */
[----:B------:R-:W-:Y:S01]  /*af20*/  FSEL R6, R32, RZ, P0 ;  /* 0x000000ff20067208 */ /* 0x000fe20000000000 */
[----:B------:R-:W-:-:S02]  /*af30*/  FFMA.FTZ R2, R12, c[0x0][0x23c], -R169 ;  /* 0x00008f000c027a23 */ /* 0x000fc400000108a9 */
[--C-:B------:R-:W-:Y:S02]  /*af40*/  FFMA.FTZ R30, R13, c[0x0][0x23c], -R174.reuse ;  /* 0x00008f000d1e7a23 */ /* 0x100fe400000108ae */
[----:B------:R-:W-:Y:S01]  /*af50*/  FFMA.FTZ R28, R15, c[0x0][0x23c], -R174 ;  /* 0x00008f000f1c7a23 */ /* 0x000fe200000108ae */
[----:B------:R-:W-:Y:S01]  /*af60*/  MUFU.EX2 R29, R29 ;  /* 0x0000001d001d7308 */ /* 0x000fe20000000800 */
[----:B------:R-:W-:Y:S02]  /*af70*/  FFMA.FTZ R0, R14, c[0x0][0x23c], -R169 ;  /* 0x00008f000e007a23 */ /* 0x000fe400000108a9 */
[----:B------:R-:W1:Y:S01]  /*af80*/  LDSM.16.MT88.4 R12, [R222+0x10000] ;  /* 0x01000000de0c783b */ /* 0x000e620000004200 */
[----:B------:R-:W-:Y:S02]  /*af90*/  FADD.FTZ R4, R164, -R5 ;  /* 0x80000005a4047221 */ /* 0x000fe40000010000 */
[----:B------:R-:W-:Y:S02]  /*afa0*/  FADD.FTZ R6, R3, -R6 ;  /* 0x8000000603067221 */ /* 0x000fe40000010000 */
[--C-:B------:R-:W-:Y:S01]  /*afb0*/  FFMA.FTZ R33, R199, c[0x0][0x23c], -R174.reuse ;  /* 0x00008f00c7217a23 */ /* 0x100fe200000108ae */
[----:B------:R-:W-:Y:S01]  /*afc0*/  MUFU.EX2 R30, R30 ;  /* 0x0000001e001e7308 */ /* 0x000fe20000000800 */
[----:B------:R-:W-:-:S02]  /*afd0*/  FFMA.FTZ R31, R17, c[0x0][0x23c], -R174 ;  /* 0x00008f00111f7a23 */ /* 0x000fc400000108ae */
[----:B------:R-:W-:Y:S01]  /*afe0*/  FFMA.FTZ R35, R20, c[0x0][0x23c], -R169 ;  /* 0x00008f0014237a23 */ /* 0x000fe200000108a9 */
[----:B------:R-:W2:Y:S01]  /*aff0*/  LDSM.16.MT88.4 R16, [R224+0x10000] ;  /* 0x01000000e010783b */ /* 0x000ea20000004200 */
[----:B------:R-:W-:Y:S02]  /*b000*/  FMUL.FTZ R164, R4, c[0x0][0x23c] ;  /* 0x00008f0004a47a20 */ /* 0x000fe40000410000 */
[----:B------:R-:W-:Y:S01]  /*b010*/  FMUL.FTZ R3, R6, c[0x0][0x23c] ;  /* 0x00008f0006037a20 */ /* 0x000fe20000410000 */
[----:B------:R-:W3:Y:S01]  /*b020*/  MUFU.EX2 R33, R33 ;  /* 0x0000002100217308 */ /* 0x000ee20000000800 */
[--C-:B------:R-:W-:Y:S02]  /*b030*/  FFMA.FTZ R179, R23, c[0x0][0x23c], -R174.reuse ;  /* 0x00008f0017b37a23 */ /* 0x100fe400000108ae */
[--C-:B------:R-:W-:Y:S02]  /*b040*/  FFMA.FTZ R178, R21, c[0x0][0x23c], -R174.reuse ;  /* 0x00008f0015b27a23 */ /* 0x100fe400000108ae */
[----:B------:R-:W-:Y:S01]  /*b050*/  LDSM.16.MT88.4 R20, [R220+0x16000] ;  /* 0x01600000dc14783b */ /* 0x000fe20000004200 */
[----:B------:R-:W-:-:S02]  /*b060*/  FFMA.FTZ R176, R183, c[0x0][0x23c], -R174 ;  /* 0x00008f00b7b07a23 */ /* 0x000fc400000108ae */
[----:B------:R-:W-:Y:S01]  /*b070*/  MUFU.EX2 R31, R31 ;  /* 0x0000001f001f7308 */ /* 0x000fe20000000800 */
[----:B------:R-:W-:Y:S02]  /*b080*/  FFMA.FTZ R181, R181, c[0x0][0x23c], -R174 ;  /* 0x00008f00b5b57a23 */ /* 0x000fe400000108ae */
[--C-:B------:R-:W-:Y:S02]  /*b090*/  FFMA.FTZ R180, R180, c[0x0][0x23c], -R169.reuse ;  /* 0x00008f00b4b47a23 */ /* 0x100fe400000108a9 */
[--C-:B------:R-:W-:Y:S02]  /*b0a0*/  FFMA.FTZ R183, R200, c[0x0][0x23c], -R169.reuse ;  /* 0x00008f00c8b77a23 */ /* 0x100fe400000108a9 */
[--C-:B------:R-:W-:Y:S01]  /*b0b0*/  FFMA.FTZ R182, R182, c[0x0][0x23c], -R169.reuse ;  /* 0x00008f00b6b67a23 */ /* 0x100fe200000108a9 */
[----:B------:R-:W4:Y:S01]  /*b0c0*/  MUFU.EX2 R28, R28 ;  /* 0x0000001c001c7308 */ /* 0x000f220000000800 */
[----:B---3--:R-:W-:Y:S01]  /*b0d0*/  F2FP.BF16.PACK_AB R4, R30, R33 ;  /* 0x000000211e04723e */ /* 0x008fe200000010ff */
[----:B------:R-:W-:-:S02]  /*b0e0*/  FFMA.FTZ R185, R198, c[0x0][0x23c], -R169 ;  /* 0x00008f00c6b97a23 */ /* 0x000fc400000108a9 */
[--C-:B------:R-:W-:Y:S02]  /*b0f0*/  FFMA.FTZ R190, R25, c[0x0][0x23c], -R174.reuse ;  /* 0x00008f0019be7a23 */ /* 0x100fe400000108ae */
[----:B------:R-:W-:Y:S01]  /*b100*/  LDSM.16.MT88.4 R24, [R224+0x11000] ;  /* 0x01100000e018783b */ /* 0x000fe20000004200 */
[--C-:B------:R-:W-:Y:S01]  /*b110*/  FFMA.FTZ R189, R193, c[0x0][0x23c], -R174.reuse ;  /* 0x00008f00c1bd7a23 */ /* 0x100fe200000108ae */
[----:B------:R-:W3:Y:S01]  /*b120*/  MUFU.EX2 R2, R2 ;  /* 0x0000000200027308 */ /* 0x000ee20000000800 */
[--C-:B------:R-:W-:Y:S02]  /*b130*/  FFMA.FTZ R191, R184, c[0x0][0x23c], -R169.reuse ;  /* 0x00008f00b8bf7a23 */ /* 0x100fe400000108a9 */
[--C-:B------:R-:W-:Y:S02]  /*b140*/  FFMA.FTZ R188, R195, c[0x0][0x23c], -R174.reuse ;  /* 0x00008f00c3bc7a23 */ /* 0x100fe400000108ae */
[----:B------:R-:W-:Y:S02]  /*b150*/  FFMA.FTZ R187, R187, c[0x0][0x23c], -R174 ;  /* 0x00008f00bbbb7a23 */ /* 0x000fe400000108ae */
[--C-:B------:R-:W-:Y:S01]  /*b160*/  FFMA.FTZ R186, R186, c[0x0][0x23c], -R169.reuse ;  /* 0x00008f00baba7a23 */ /* 0x100fe200000108a9 */
[----:B------:R-:W-:Y:S01]  /*b170*/  MUFU.EX2 R0, R0 ;  /* 0x0000000000007308 */ /* 0x000fe20000000800 */
[----:B----4-:R-:W-:Y:S01]  /*b180*/  F2FP.BF16.PACK_AB R6, R28, R31 ;  /* 0x0000001f1c06723e */ /* 0x010fe200000010ff */
[----:B------:R-:W-:-:S02]  /*b190*/  FFMA.FTZ R184, R194, c[0x0][0x23c], -R169 ;  /* 0x00008f00c2b87a23 */ /* 0x000fc400000108a9 */
[----:B------:R-:W-:Y:S02]  /*b1a0*/  FFMA.FTZ R193, R192, c[0x0][0x23c], -R169 ;  /* 0x00008f00c0c17a23 */ /* 0x000fe400000108a9 */
[--C-:B------:R-:W-:Y:S02]  /*b1b0*/  FFMA.FTZ R177, R177, c[0x0][0x23c], -R174.reuse ;  /* 0x00008f00b1b17a23 */ /* 0x100fe400000108ae */
[----:B------:R-:W4:Y:S01]  /*b1c0*/  MUFU.EX2 R35, R35 ;  /* 0x0000002300237308 */ /* 0x000f220000000800 */
[----:B---3--:R-:W-:Y:S01]  /*b1d0*/  F2FP.BF16.PACK_AB R5, R2, R29 ;  /* 0x0000001d0205723e */ /* 0x008fe200000010ff */
[--C-:B------:R-:W-:Y:S02]  /*b1e0*/  FFMA.FTZ R192, R175, c[0x0][0x23c], -R174.reuse ;  /* 0x00008f00afc07a23 */ /* 0x100fe400000108ae */
[--C-:B------:R-:W-:Y:S02]  /*b1f0*/  FFMA.FTZ R173, R173, c[0x0][0x23c], -R174.reuse ;  /* 0x00008f00adad7a23 */ /* 0x100fe400000108ae */
[----:B------:R-:W-:-:S02]  /*b200*/  FFMA.FTZ R174, R171, c[0x0][0x23c], -R174 ;  /* 0x00008f00abae7a23 */ /* 0x000fc400000108ae */
[----:B------:R-:W3:Y:S01]  /*b210*/  MUFU.EX2 R164, R164 ;  /* 0x000000a400a47308 */ /* 0x000ee20000000800 */
[--C-:B------:R-:W-:Y:S02]  /*b220*/  FFMA.FTZ R171, R172, c[0x0][0x23c], -R169.reuse ;  /* 0x00008f00acab7a23 */ /* 0x100fe400000108a9 */
[--C-:B------:R-:W-:Y:S02]  /*b230*/  FFMA.FTZ R170, R170, c[0x0][0x23c], -R169.reuse ;  /* 0x00008f00aaaa7a23 */ /* 0x100fe400000108a9 */
[--C-:B------:R-:W-:Y:S02]  /*b240*/  FFMA.FTZ R168, R168, c[0x0][0x23c], -R169.reuse ;  /* 0x00008f00a8a87a23 */ /* 0x100fe400000108a9 */
[----:B------:R-:W-:Y:S01]  /*b250*/  FFMA.FTZ R165, R165, c[0x0][0x23c], -R169 ;  /* 0x00008f00a5a57a23 */ /* 0x000fe200000108a9 */
[----:B------:R-:W5:Y:S01]  /*b260*/  MUFU.EX2 R3, R3 ;  /* 0x0000000300037308 */ /* 0x000f620000000800 */
[----:B----4-:R-:W-:Y:S01]  /*b270*/  F2FP.BF16.PACK_AB R7, R35, R0 ;  /* 0x000000002307723e */ /* 0x010fe200000010ff */
[----:B---3--:R-:W-:-:S06]  /*b280*/  FMUL.FTZ R152, R152, R164 ;  /* 0x000000a498987220 */ /* 0x008fcc0000410000 */
[----:B------:R-:W-:Y:S01]  /*b290*/  MUFU.EX2 R176, R176 ;  /* 0x000000b000b07308 */ /* 0x000fe20000000800 */
[-C--:B------:R-:W-:Y:S02]  /*b2a0*/  FMUL.FTZ R153, R153, R164.reuse ;  /* 0x000000a499997220 */ /* 0x080fe40000410000 */
[-C--:B------:R-:W-:Y:S02]  /*b2b0*/  FMUL.FTZ R148, R148, R164.reuse ;  /* 0x000000a494947220 */ /* 0x080fe40000410000 */
[----:B------:R-:W-:Y:S02]  /*b2c0*/  FMUL.FTZ R149, R149, R164 ;  /* 0x000000a495957220 */ /* 0x000fe40000410000 */
[-C--:B-----5:R-:W-:Y:S01]  /*b2d0*/  FMUL.FTZ R154, R154, R3.reuse ;  /* 0x000000039a9a7220 */ /* 0x0a0fe20000410000 */
[----:B------:R-:W3:Y:S01]  /*b2e0*/  MUFU.EX2 R179, R179 ;  /* 0x000000b300b37308 */ /* 0x000ee20000000800 */
        /* <DEDUP_REMOVED lines=14> */
[----:B------:R-:W-:Y:S01]  /*b3d0*/  MUFU.EX2 R181, R181 ;  /* 0x000000b500b57308 */ /* 0x000fe20000000800 */
        /* <DEDUP_REMOVED lines=9> */
[----:B------:R-:W4:Y:S01]  /*b470*/  LDSM.16.MT88.4 R8, [R222+0x12000] ;  /* 0x01200000de08783b */ /* 0x000f220000004200 */
[----:B------:R-:W-:-:S02]  /*b480*/  FMUL.FTZ R157, R157, R164 ;  /* 0x000000a49d9d7220 */ /* 0x000fc40000410000 */
[-C--:B------:R-:W-:Y:S01]  /*b490*/  FMUL.FTZ R158, R158, R3.reuse ;  /* 0x000000039e9e7220 */ /* 0x080fe20000410000 */
[----:B------:R-:W5:Y:S01]  /*b4a0*/  MUFU.EX2 R183, R183 ;  /* 0x000000b700b77308 */ /* 0x000f620000000800 */
[-C--:B------:R-:W-:Y:S02]  /*b4b0*/  FMUL.FTZ R159, R159, R3.reuse ;  /* 0x000000039f9f7220 */ /* 0x080fe40000410000 */
[C---:B--2---:R-:W-:Y:S01]  /*b4c0*/  HMMA.16816.F32.BF16 R160, R4.reuse, R16, R160 ;  /* 0x0000001004a0723c */ /* 0x044fe200000418a0 */
[-C--:B------:R-:W-:Y:S02]  /*b4d0*/  FMUL.FTZ R36, R36, R164.reuse ;  /* 0x000000a424247220 */ /* 0x080fe40000410000 */
[-C--:B------:R-:W-:Y:S02]  /*b4e0*/  FMUL.FTZ R37, R37, R164.reuse ;  /* 0x000000a425257220 */ /* 0x080fe40000410000 */
[-C--:B------:R-:W-:Y:S01]  /*b4f0*/  FMUL.FTZ R38, R38, R3.reuse ;  /* 0x0000000326267220 */ /* 0x080fe20000410000 */
[----:B------:R-:W-:Y:S01]  /*b500*/  MUFU.EX2 R182, R182 ;  /* 0x000000b600b67308 */ /* 0x000fe20000000800 */
[----:B------:R-:W-:Y:S01]  /*b510*/  FMUL.FTZ R39, R39, R3 ;  /* 0x0000000327277220 */ /* 0x000fe20000410000 */
[----:B------:R-:W-:Y:S01]  /*b520*/  HMMA.16816.F32.BF16 R156, R4, R18, R156 ;  /* 0x00000012049c723c */ /* 0x000fe2000004189c */
[----:B------:R-:W2:Y:S01]  /*b530*/  LDSM.16.MT88.4 R16, [R220+0x10000] ;  /* 0x01000000dc10783b */ /* 0x000ea20000004200 */
[----:B------:R-:W-:-:S02]  /*b540*/  FMUL.FTZ R40, R40, R164 ;  /* 0x000000a428287220 */ /* 0x000fc40000410000 */
[-C--:B------:R-:W-:Y:S02]  /*b550*/  FMUL.FTZ R41, R41, R164.reuse ;  /* 0x000000a429297220 */ /* 0x080fe40000410000 */
[-C--:B------:R-:W-:Y:S01]  /*b560*/  FMUL.FTZ R42, R42, R3.reuse ;  /* 0x000000032a2a7220 */ /* 0x080fe20000410000 */
[----:B------:R-:W2:Y:S01]  /*b570*/  MUFU.EX2 R185, R185 ;  /* 0x000000b900b97308 */ /* 0x000ea20000000800 */
[-C--:B------:R-:W-:Y:S02]  /*b580*/  FMUL.FTZ R43, R43, R3.reuse ;  /* 0x000000032b2b7220 */ /* 0x080fe40000410000 */
[-C--:B------:R-:W-:Y:S01]  /*b590*/  FMUL.FTZ R44, R44, R164.reuse ;  /* 0x000000a42c2c7220 */ /* 0x080fe20000410000 */
[----:B-1----:R-:W-:Y:S01]  /*b5a0*/  HMMA.16816.F32.BF16 R36, R4, R12, R36 ;  /* 0x0000000c0424723c */ /* 0x002fe20000041824 */
[----:B------:R-:W-:Y:S02]  /*b5b0*/  FMUL.FTZ R45, R45, R164 ;  /* 0x000000a42d2d7220 */ /* 0x000fe40000410000 */
[-C--:B------:R-:W-:Y:S01]  /*b5c0*/  FMUL.FTZ R46, R46, R3.reuse ;  /* 0x000000032e2e7220 */ /* 0x080fe20000410000 */
[----:B------:R-:W1:Y:S01]  /*b5d0*/  MUFU.EX2 R188, R188 ;  /* 0x000000bc00bc7308 */ /* 0x000e620000000800 */
[----:B------:R-:W-:-:S02]  /*b5e0*/  FMUL.FTZ R47, R47, R3 ;  /* 0x000000032f2f7220 */ /* 0x000fc40000410000 */
[-C--:B------:R-:W-:Y:S01]  /*b5f0*/  FMUL.FTZ R48, R48, R164.reuse ;  /* 0x000000a430307220 */ /* 0x080fe20000410000 */
[C---:B------:R-:W-:Y:S01]  /*b600*/  HMMA.16816.F32.BF16 R40, R4.reuse, R14, R40 ;  /* 0x0000000e0428723c */ /* 0x040fe20000041828 */
[-C--:B------:R-:W-:Y:S01]  /*b610*/  FMUL.FTZ R49, R49, R164.reuse ;  /* 0x000000a431317220 */ /* 0x080fe20000410000 */
[----:B------:R-:W1:Y:S01]  /*b620*/  LDSM.16.MT88.4 R12, [R220+0x12000] ;  /* 0x01200000dc0c783b */ /* 0x000e620000004200 */
[-C--:B------:R-:W-:Y:S01]  /*b630*/  FMUL.FTZ R50, R50, R3.reuse ;  /* 0x0000000332327220 */ /* 0x080fe20000410000 */
[----:B------:R-:W1:Y:S01]  /*b640*/  MUFU.EX2 R187, R187 ;  /* 0x000000bb00bb7308 */ /* 0x000e620000000800 */
[----:B------:R-:W-:Y:S02]  /*b650*/  FMUL.FTZ R51, R51, R3 ;  /* 0x0000000333337220 */ /* 0x000fe40000410000 */
[-C--:B------:R-:W-:Y:S01]  /*b660*/  FMUL.FTZ R136, R136, R164.reuse ;  /* 0x000000a488887220 */ /* 0x080fe20000410000 */
[----:B----4-:R-:W-:Y:S01]  /*b670*/  HMMA.16816.F32.BF16 R44, R4, R8, R44 ;  /* 0x00000008042c723c */ /* 0x010fe2000004182c */
[----:B------:R-:W-:-:S02]  /*b680*/  FMUL.FTZ R137, R137, R164 ;  /* 0x000000a489897220 */ /* 0x000fc40000410000 */
[-C--:B------:R-:W-:Y:S01]  /*b690*/  FMUL.FTZ R138, R138, R3.reuse ;  /* 0x000000038a8a7220 */ /* 0x080fe20000410000 */
[----:B------:R-:W-:Y:S01]  /*b6a0*/  MUFU.EX2 R189, R189 ;  /* 0x000000bd00bd7308 */ /* 0x000fe20000000800 */
[-C--:B------:R-:W-:Y:S02]  /*b6b0*/  FMUL.FTZ R139, R139, R3.reuse ;  /* 0x000000038b8b7220 */ /* 0x080fe40000410000 */
[-C--:B------:R-:W-:Y:S01]  /*b6c0*/  FMUL.FTZ R132, R132, R164.reuse ;  /* 0x000000a484847220 */ /* 0x080fe20000410000 */
[----:B------:R-:W-:Y:S01]  /*b6d0*/  HMMA.16816.F32.BF16 R48, R4, R10, R48 ;  /* 0x0000000a0430723c */ /* 0x000fe20000041830 */
[----:B------:R-:W4:Y:S01]  /*b6e0*/  LDSM.16.MT88.4 R8, [R224+0x14000] ;  /* 0x01400000e008783b */ /* 0x000f220000004200 */
[----:B------:R-:W-:Y:S02]  /*b6f0*/  FMUL.FTZ R133, R133, R164 ;  /* 0x000000a485857220 */ /* 0x000fe40000410000 */
[-C--:B------:R-:W-:Y:S01]  /*b700*/  FMUL.FTZ R134, R134, R3.reuse ;  /* 0x0000000386867220 */ /* 0x080fe20000410000 */
[----:B------:R-:W-:Y:S01]  /*b710*/  MUFU.EX2 R190, R190 ;  /* 0x000000be00be7308 */ /* 0x000fe20000000800 */
[----:B------:R-:W-:-:S02]  /*b720*/  FMUL.FTZ R135, R135, R3 ;  /* 0x0000000387877220 */ /* 0x000fc40000410000 */
        /* <DEDUP_REMOVED lines=37> */
[----:B------:R-:W1:Y:S01]  /*b980*/  MUFU.EX2 R192, R192 ;  /* 0x000000c000c07308 */ /* 0x000e620000000800 */
        /* <DEDUP_REMOVED lines=12> */
[----:B------:R-:W-:Y:S01]  /*ba50*/  MUFU.EX2 R174, R174 ;  /* 0x000000ae00ae7308 */ /* 0x000fe20000000800 */
        /* <DEDUP_REMOVED lines=37> */
[-C--:B------:R-:W-:Y:S02]  /*bcb0*/  FMUL.FTZ R115, R115, R3.reuse ;  /* 0x0000000373737220 */ /* 0x080fe40000410000 */
[-C--:B------:R-:W-:Y:S01]  /*bcc0*/  FMUL.FTZ R116, R116, R164.reuse ;  /* 0x000000a474747220 */ /* 0x080fe20000410000 */
[----:B-1----:R-:W-:Y:S01]  /*bcd0*/  HMMA.16816.F32.BF16 R108, R4, R12, R108 ;  /* 0x0000000c046c723c */ /* 0x002fe2000004186c */
[----:B------:R-:W-:Y:S02]  /*bce0*/  FMUL.FTZ R117, R117, R164 ;  /* 0x000000a475757220 */ /* 0x000fe40000410000 */
[----:B------:R-:W-:-:S02]  /*bcf0*/  FMUL.FTZ R118, R118, R3 ;  /* 0x0000000376767220 */ /* 0x000fc40000410000 */
[-C--:B------:R-:W-:Y:S02]  /*bd00*/  FMUL.FTZ R119, R119, R3.reuse ;  /* 0x0000000377777220 */ /* 0x080fe40000410000 */
[-C--:B------:R-:W-:Y:S01]  /*bd10*/  FMUL.FTZ R120, R120, R164.reuse ;  /* 0x000000a478787220 */ /* 0x080fe20000410000 */
[C---:B------:R-:W-:Y:S01]  /*bd20*/  HMMA.16816.F32.BF16 R112, R4.reuse, R14, R112 ;  /* 0x0000000e0470723c */ /* 0x040fe20000041870 */
[-C--:B------:R-:W-:Y:S01]  /*bd30*/  FMUL.FTZ R121, R121, R164.reuse ;  /* 0x000000a479797220 */ /* 0x080fe20000410000 */
[----:B------:R-:W1:Y:S01]  /*bd40*/  LDSM.16.MT88.4 R12, [R224+0x10800] ;  /* 0x01080000e00c783b */ /* 0x000e620000004200 */
[-C--:B------:R-:W-:Y:S02]  /*bd50*/  FMUL.FTZ R122, R122, R3.reuse ;  /* 0x000000037a7a7220 */ /* 0x080fe40000410000 */
[----:B------:R-:W-:Y:S02]  /*bd60*/  FMUL.FTZ R123, R123, R3 ;  /* 0x000000037b7b7220 */ /* 0x000fe40000410000 */
[-C--:B------:R-:W-:Y:S01]  /*bd70*/  FMUL.FTZ R100, R100, R164.reuse ;  /* 0x000000a464647220 */ /* 0x080fe20000410000 */
[----:B----4-:R-:W-:Y:S01]  /*bd80*/  HMMA.16816.F32.BF16 R116, R4, R8, R116 ;  /* 0x000000080474723c */ /* 0x010fe20000041874 */
[----:B------:R-:W-:-:S02]  /*bd90*/  FMUL.FTZ R101, R101, R164 ;  /* 0x000000a465657220 */ /* 0x000fc40000410000 */
[-C--:B------:R-:W-:Y:S02]  /*bda0*/  FMUL.FTZ R102, R102, R3.reuse ;  /* 0x0000000366667220 */ /* 0x080fe40000410000 */
[-C--:B------:R-:W-:Y:S02]  /*bdb0*/  FMUL.FTZ R103, R103, R3.reuse ;  /* 0x0000000367677220 */ /* 0x080fe40000410000 */
[-C--:B------:R-:W-:Y:S01]  /*bdc0*/  FMUL.FTZ R104, R104, R164.reuse ;  /* 0x000000a468687220 */ /* 0x080fe20000410000 */
[----:B------:R-:W-:Y:S01]  /*bdd0*/  HMMA.16816.F32.BF16 R120, R4, R10, R120 ;  /* 0x0000000a0478723c */ /* 0x000fe20000041878 */
[----:B------:R-:W4:Y:S01]  /*bde0*/  LDSM.16.MT88.4 R8, [R221+0x10800] ;  /* 0x01080000dd08783b */ /* 0x000f220000004200 */
[----:B------:R-:W-:Y:S02]  /*bdf0*/  FMUL.FTZ R105, R105, R164 ;  /* 0x000000a469697220 */ /* 0x000fe40000410000 */
[-C--:B------:R-:W-:Y:S02]  /*be00*/  FMUL.FTZ R106, R106, R3.reuse ;  /* 0x000000036a6a7220 */ /* 0x080fe40000410000 */
[----:B------:R-:W-:-:S02]  /*be10*/  FMUL.FTZ R107, R107, R3 ;  /* 0x000000036b6b7220 */ /* 0x000fc40000410000 */
[-C--:B------:R-:W-:Y:S01]  /*be20*/  FMUL.FTZ R124, R124, R164.reuse ;  /* 0x000000a47c7c7220 */ /* 0x080fe20000410000 */
[C---:B--2---:R-:W-:Y:S01]  /*be30*/  HMMA.16816.F32.BF16 R100, R4.reuse, R16, R100 ;  /* 0x000000100464723c */ /* 0x044fe20000041864 */
[-C--:B------:R-:W-:Y:S02]  /*be40*/  FMUL.FTZ R125, R125, R164.reuse ;  /* 0x000000a47d7d7220 */ /* 0x080fe40000410000 */
[-C--:B------:R-:W-:Y:S02]  /*be50*/  FMUL.FTZ R126, R126, R3.reuse ;  /* 0x000000037e7e7220 */ /* 0x080fe40000410000 */
[-C--:B------:R-:W-:Y:S02]  /*be60*/  FMUL.FTZ R127, R127, R3.reuse ;  /* 0x000000037f7f7220 */ /* 0x080fe40000410000 */
[-C--:B------:R-:W-:Y:S01]  /*be70*/  FMUL.FTZ R128, R128, R164.reuse ;  /* 0x000000a480807220 */ /* 0x080fe20000410000 */
[----:B------:R-:W-:Y:S01]  /*be80*/  HMMA.16816.F32.BF16 R104, R4, R18, R104 ;  /* 0x000000120468723c */ /* 0x000fe20000041868 */
[----:B------:R-:W-:Y:S01]  /*be90*/  FMUL.FTZ R129, R129, R164 ;  /* 0x000000a481817220 */ /* 0x000fe20000410000 */
[----:B------:R-:W2:Y:S01]  /*bea0*/  LDSM.16.MT88.4 R16, [R222+0x10800] ;  /* 0x01080000de10783b */ /* 0x000ea20000004200 */
[----:B------:R-:W-:-:S02]  /*beb0*/  FMUL.FTZ R130, R130, R3 ;  /* 0x0000000382827220 */ /* 0x000fc40000410000 */
[-C--:B------:R-:W-:Y:S02]  /*bec0*/  FMUL.FTZ R131, R131, R3.reuse ;  /* 0x0000000383837220 */ /* 0x080fe40000410000 */
[----:B------:R-:W-:Y:S01]  /*bed0*/  FFMA.FTZ R33, R201, R164, R33 ;  /* 0x000000a4c9217223 */ /* 0x000fe20000010021 */
[C---:B------:R-:W-:Y:S01]  /*bee0*/  HMMA.16816.F32.BF16 R124, R4.reuse, R20, R124 ;  /* 0x00000014047c723c */ /* 0x040fe2000004187c */
[----:B------:R-:W-:Y:S01]  /*bef0*/  FFMA.FTZ R3, R252, R3, R29 ;  /* 0x00000003fc037223 */ /* 0x000fe2000001001d */
[----:B------:R-:W-:Y:S01]  /*bf00*/  MOV R164, R34 ;  /* 0x0000002200a47202 */ /* 0x000fe20000000f00 */
[----:B------:R-:W-:Y:S02]  /*bf10*/  FADD.FTZ R30, R30, R33 ;  /* 0x000000211e1e7221 */ /* 0x000fe40000010000 */
[----:B------:R-:W-:Y:S02]  /*bf20*/  FADD.FTZ R3, R2, R3 ;  /* 0x0000000302037221 */ /* 0x000fe40000010000 */
[----:B------:R-:W-:Y:S01]  /*bf30*/  FADD.FTZ R31, R31, R30 ;  /* 0x0000001e1f1f7221 */ /* 0x000fe20000010000 */
[----:B------:R-:W-:Y:S01]  /*bf40*/  HMMA.16816.F32.BF16 R128, R4, R22, R128 ;  /* 0x000000160480723c */ /* 0x000fe20000041880 */
[----:B------:R-:W2:Y:S01]  /*bf50*/  LDSM.16.MT88.4 R20, [R220+0x10800] ;  /* 0x01080000dc14783b */ /* 0x000ea20000004200 */
[----:B------:R-:W-:-:S02]  /*bf60*/  FADD.FTZ R0, R0, R3 ;  /* 0x0000000300007221 */ /* 0x000fc40000010000 */
[----:B------:R-:W-:Y:S02]  /*bf70*/  FADD.FTZ R3, R28, R31 ;  /* 0x0000001f1c037221 */ /* 0x000fe40000010000 */
[----:B------:R-:W-:Y:S01]  /*bf80*/  FADD.FTZ R35, R35, R0 ;  /* 0x0000000023237221 */ /* 0x000fe20000010000 */
[----:B---3--:R-:W-:Y:S01]  /*bf90*/  F2FP.BF16.PACK_AB R4, R179, R176 ;  /* 0x000000b0b304723e */ /* 0x008fe200000010ff */
[----:B------:R-:W-:Y:S01]  /*bfa0*/  FADD.FTZ R176, R176, R3 ;  /* 0x00000003b0b07221 */ /* 0x000fe20000010000 */
[----:B-----5:R-:W-:Y:S01]  /*bfb0*/  F2FP.BF16.PACK_AB R5, R183, R180 ;  /* 0x000000b4b705723e */ /* 0x020fe200000010ff */
[----:B------:R-:W-:Y:S01]  /*bfc0*/  FADD.FTZ R180, R180, R35 ;  /* 0x00000023b4b47221 */ /* 0x000fe20000010000 */
[----:B------:R-:W-:Y:S01]  /*bfd0*/  F2FP.BF16.PACK_AB R6, R181, R178 ;  /* 0x000000b2b506723e */ /* 0x000fe200000010ff */
[----:B------:R-:W-:Y:S01]  /*bfe0*/  FADD.FTZ R179, R179, R176 ;  /* 0x000000b0b3b37221 */ /* 0x000fe20000010000 */
[----:B------:R-:W-:Y:S01]  /*bff0*/  F2FP.BF16.PACK_AB R7, R185, R182 ;  /* 0x000000b6b907723e */ /* 0x000fe200000010ff */
[----:B------:R-:W-:Y:S01]  /*c000*/  FADD.FTZ R183, R183, R180 ;  /* 0x000000b4b7b77221 */ /* 0x000fe20000010000 */
[----:B------:R-:W-:Y:S01]  /*c010*/  MOV R3, R32 ;  /* 0x0000002000037202 */ /* 0x000fe20000000f00 */
[----:B------:R-:W-:-:S02]  /*c020*/  FADD.FTZ R178, R178, R179 ;  /* 0x000000b3b2b27221 */ /* 0x000fc40000010000 */
[----:B------:R-:W-:Y:S02]  /*c030*/  FADD.FTZ R182, R182, R183 ;  /* 0x000000b7b6b67221 */ /* 0x000fe40000010000 */
[----:B-1----:R-:W-:Y:S01]  /*c040*/  HMMA.16816.F32.BF16 R160, R4, R12, R160 ;  /* 0x0000000c04a0723c */ /* 0x002fe200000418a0 */
[----:B------:R-:W-:Y:S02]  /*c050*/  FADD.FTZ R181, R181, R178 ;  /* 0x000000b2b5b57221 */ /* 0x000fe40000010000 */
[----:B------:R-:W-:Y:S02]  /*c060*/  FADD.FTZ R185, R185, R182 ;  /* 0x000000b6b9b97221 */ /* 0x000fe40000010000 */
[----:B------:R-:W-:-:S03]  /*c070*/  FADD.FTZ R0, R188, R181 ;  /* 0x000000b5bc007221 */ /* 0x000fc60000010000 */
[----:B------:R-:W-:Y:S01]  /*c080*/  HMMA.16816.F32.BF16 R156, R4, R14, R156 ;  /* 0x0000000e049c723c */ /* 0x000fe2000004189c */
[----:B------:R-:W1:Y:S01]  /*c090*/  LDSM.16.MT88.4 R12, [R224+0x12800] ;  /* 0x01280000e00c783b */ /* 0x000e620000004200 */
[----:B------:R-:W-:-:S06]  /*c0a0*/  FADD.FTZ R0, R187, R0 ;  /* 0x00000000bb007221 */ /* 0x000fcc0000010000 */
        /* <DEDUP_REMOVED lines=43> */
[----:B------:R-:W-:Y:S01]  /*c360*/  HMMA.16816.F32.BF16 R128, R4, R22, R128 ;  /* 0x000000160480723c */ /* 0x000fe20000041880 */
[----:B------:R-:W-:Y:S06]  /*c370*/  LDSM.16.MT88.4 R20, [R220+0x13000] ;  /* 0x01300000dc14783b */ /* 0x000fec0000004200 */
[----:B------:R-:W-:-:S02]  /*c380*/  F2FP.BF16.PACK_AB R4, R187, R188 ;  /* 0x000000bcbb04723e */ /* 0x000fc400000010ff */
[----:B------:R-:W-:Y:S01]  /*c390*/  F2FP.BF16.PACK_AB R5, R191, R186 ;  /* 0x000000babf05723e */ /* 0x000fe200000010ff */
[----:B------:R-:W-:Y:S01]  /*c3a0*/  FADD.FTZ R186, R186, R185 ;  /* 0x000000b9baba7221 */ /* 0x000fe20000010000 */
[C---:B------:R-:W-:Y:S01]  /*c3b0*/  F2FP.BF16.PACK_AB R6, R190.reuse, R189 ;  /* 0x000000bdbe06723e */ /* 0x040fe200000010ff */
[----:B------:R-:W-:Y:S01]  /*c3c0*/  FADD.FTZ R189, R189, R0 ;  /* 0x00000000bdbd7221 */ /* 0x000fe20000010000 */
[----:B------:R-:W-:Y:S01]  /*c3d0*/  F2FP.BF16.PACK_AB R7, R193, R184 ;  /* 0x000000b8c107723e */ /* 0x000fe200000010ff */
[----:B------:R-:W-:Y:S02]  /*c3e0*/  FADD.FTZ R191, R191, R186 ;  /* 0x000000babfbf7221 */ /* 0x000fe40000010000 */
[----:B------:R-:W-:Y:S02]  /*c3f0*/  FADD.FTZ R190, R190, R189 ;  /* 0x000000bdbebe7221 */ /* 0x000fe40000010000 */
[----:B------:R-:W-:Y:S02]  /*c400*/  FADD.FTZ R0, R184, R191 ;  /* 0x000000bfb8007221 */ /* 0x000fe40000010000 */
[----:B------:R-:W-:Y:S02]  /*c410*/  HMMA.16816.F32.BF16 R160, R4, R24, R160 ;  /* 0x0000001804a0723c */ /* 0x000fe400000418a0 */
[----:B------:R-:W-:-:S06]  /*c420*/  FADD.FTZ R0, R193, R0 ;  /* 0x00000000c1007221 */ /* 0x000fcc0000010000 */
        /* <DEDUP_REMOVED lines=9> */
[C---:B----4-:R-:W-:Y:S08]  /*c4c0*/  HMMA.16816.F32.BF16 R36, R4.reuse, R24, R36 ;  /* 0x000000180424723c */ /* 0x050ff00000041824 */
        /* <DEDUP_REMOVED lines=47> */
[----:B----4-:R-:W-:Y:S01]  /*c7c0*/  HMMA.16816.F32.BF16 R160, R4, R16, R160 ;  /* 0x0000001004a0723c */ /* 0x010fe200000418a0 */
[----:B------:R-:W-:Y:S02]  /*c7d0*/  FADD.FTZ R0, R174, R173 ;  /* 0x000000adae007221 */ /* 0x000fe40000010000 */
[----:B------:R-:W-:-:S03]  /*c7e0*/  FADD.FTZ R252, R165, R168 ;  /* 0x000000a8a5fc7221 */ /* 0x000fc60000010000 */
[----:B------:R-:W-:Y:S02]  /*c7f0*/  STL [R1+0x8], R0 ;  /* 0x0000080001007387 */ /* 0x000fe40000100800 */
[C---:B------:R-:W-:Y:S02]  /*c800*/  HMMA.16816.F32.BF16 R156, R4.reuse, R18, R156 ;  /* 0x00000012049c723c */ /* 0x040fe4000004189c */
[----:B------:R-:W4:Y:S06]  /*c810*/  LDSM.16.MT88.4 R16, [R222+0x13800] ;  /* 0x01380000de10783b */ /* 0x000f2c0000004200 */
        /* <DEDUP_REMOVED lines=31> */
[C---:B------:R-:W-:Y:S08]  /*ca10*/  HMMA.16816.F32.BF16 R88, R4.reuse, R22, R88 ;  /* 0x000000160458723c */ /* 0x040ff00000041858 */
[C---:B--2---:R-:W-:Y:S08]  /*ca20*/  HMMA.16816.F32.BF16 R92, R4.reuse, R24, R92 ;  /* 0x00000018045c723c */ /* 0x044ff0000004185c */
[C---:B------:R-:W-:Y:S08]  /*ca30*/  HMMA.16816.F32.BF16 R96, R4.reuse, R26, R96 ;  /* 0x0000001a0460723c */ /* 0x040ff00000041860 */
[C---:B-1----:R-:W-:Y:S08]  /*ca40*/  HMMA.16816.F32.BF16 R108, R4.reuse, R12, R108 ;  /* 0x0000000c046c723c */ /* 0x042ff0000004186c */
[C---:B------:R-:W-:Y:S08]  /*ca50*/  HMMA.16816.F32.BF16 R112, R4.reuse, R14, R112 ;  /* 0x0000000e0470723c */ /* 0x040ff00000041870 */
[C---:B---3--:R-:W-:Y:S08]  /*ca60*/  HMMA.16816.F32.BF16 R116, R4.reuse, R8, R116 ;  /* 0x000000080474723c */ /* 0x048ff00000041874 */
[C---:B------:R-:W-:Y:S08]  /*ca70*/  HMMA.16816.F32.BF16 R120, R4.reuse, R10, R120 ;  /* 0x0000000a0478723c */ /* 0x040ff00000041878 */
[C---:B----4-:R-:W-:Y:S08]  /*ca80*/  HMMA.16816.F32.BF16 R124, R4.reuse, R16, R124 ;  /* 0x00000010047c723c */ /* 0x050ff0000004187c */
[----:B------:R-:W-:Y:S08]  /*ca90*/  HMMA.16816.F32.BF16 R128, R4, R18, R128 ;  /* 0x000000120480723c */ /* 0x000ff00000041880 */
.L_x_259:
        /* <DEDUP_REMOVED lines=21> */
[----:B------:R-:W-:Y:S01]  /*cbf0*/  UIADD3 UR7, UR29, -0x1, URZ ;  /* 0xffffffff1d077890 */ /* 0x000fe2000fffe03f */
[----:B------:R-:W-:Y:S02]  /*cc00*/  LEA R249, P0, R5, c[0x0][0x170], 0x1 ;  /* 0x00005c0005f97a11 */ /* 0x000fe400078008ff */
[----:B-1----:R-:W-:-:S02]  /*cc10*/  SHF.R.S32.HI R0, RZ, 0x1f, R9 ;  /* 0x0000001fff007819 */ /* 0x002fc40000011409 */
[----:B------:R-:W-:Y:S02]  /*cc20*/  LEA R251, P1, R7, c[0x0][0x168], 0x1 ;  /* 0x00005a0007fb7a11 */ /* 0x000fe400078208ff */
[----:B------:R-:W-:Y:S02]  /*cc30*/  LEA.HI R0, R0, R9, RZ, 0x3 ;  /* 0x0000000900007211 */ /* 0x000fe400078f18ff */
[----:B------:R-:W-:Y:S01]  /*cc40*/  LEA.HI.X R248, R5, c[0x0][0x174], R248, 0x1, P0 ;  /* 0x00005d0005f87a11 */ /* 0x000fe200000f0cf8 */
[----:B------:R-:W-:Y:S01]  /*cc50*/  IMAD.MOV.U32 R5, RZ, RZ, R197 ;  /* 0x000000ffff057224 */ /* 0x000fe200078e00c5 */
[----:B------:R-:W-:Y:S01]  /*cc60*/  SHF.R.S32.HI R16, RZ, 0x3, R0 ;  /* 0x00000003ff107819 */ /* 0x000fe20000011400 */
[----:B------:R-:W-:Y:S01]  /*cc70*/  IMAD.MOV.U32 R0, RZ, RZ, R3 ;  /* 0x000000ffff007224 */ /* 0x000fe200078e0003 */
[----:B------:R-:W-:Y:S02]  /*cc80*/  LEA.HI.X R250, R7, c[0x0][0x16c], R250, 0x1, P1 ;  /* 0x00005b0007fa7a11 */ /* 0x000fe400008f0cfa */
[----:B------:R-:W-:-:S02]  /*cc90*/  SHF.R.S32.HI R17, RZ, 0x1f, R16 ;  /* 0x0000001fff117819 */ /* 0x000fc40000011410 */
[C---:B------:R-:W-:Y:S02]  /*cca0*/  IADD3 R20, P2, R16.reuse, 0x10, RZ ;  /* 0x0000001010147810 */ /* 0x040fe40007f5e0ff */
[C---:B------:R-:W-:Y:S01]  /*ccb0*/  IADD3 R14, P0, R16.reuse, 0x30, RZ ;  /* 0x00000030100e7810 */ /* 0x040fe20007f1e0ff */
[----:B------:R1:W-:Y:S01]  /*ccc0*/  STL.64 [R1+0x10], R16 ;  /* 0x0000101001007387 */ /* 0x0003e20000100a00 */
[----:B------:R-:W-:Y:S01]  /*ccd0*/  IADD3 R18, P1, R16, 0x20, RZ ;  /* 0x0000002010127810 */ /* 0x000fe20007f3e0ff */
[--C-:B------:R-:W-:Y:S01]  /*cce0*/  IMAD.X R21, RZ, RZ, R17.reuse, P2 ;  /* 0x000000ffff157224 */ /* 0x100fe200010e0611 */
[----:B------:R-:W-:Y:S01]  /*ccf0*/  ISETP.GE.AND P2, PT, R231, c[0x0][0x220], PT ;  /* 0x00008800e7007a0c */ /* 0x000fe20003f46270 */
[--C-:B------:R-:W-:Y:S02]  /*cd00*/  IMAD.X R15, RZ, RZ, R17.reuse, P0 ;  /* 0x000000ffff0f7224 */ /* 0x100fe400000e0611 */
[----:B------:R-:W-:Y:S01]  /*cd10*/  IMAD.X R19, RZ, RZ, R17, P1 ;  /* 0x000000ffff137224 */ /* 0x000fe200008e0611 */
[----:B------:R1:W-:Y:S04]  /*cd20*/  STL.64 [R1+0x28], R20 ;  /* 0x0000281401007387 */ /* 0x0003e80000100a00 */
[----:B------:R1:W-:Y:S04]  /*cd30*/  STL.64 [R1+0x18], R14 ;  /* 0x0000180e01007387 */ /* 0x0003e80000100a00 */
[----:B------:R1:W-:Y:S04]  /*cd40*/  STL.64 [R1+0x20], R18 ;  /* 0x0000201201007387 */ /* 0x0003e80000100a00 */
[----:B------:R1:W-:Y:S01]  /*cd50*/  STL.64 [R1], R4 ;  /* 0x0000000401007387 */ /* 0x0003e20000100a00 */
[----:B------:R-:W-:Y:S05]  /*cd60*/  BRA `(.L_x_264) ;  /* 0x000006c000007947 */ /* 0x000fea0003800000 */
.L_x_266:
        /* <DEDUP_REMOVED lines=108> */
.L_x_264:
[----:B------:R-:W2:Y:S01]  /*d430*/  LDL.64 R6, [R1] ;  /* 0x0000000001067983 */ /* 0x000ea20000100a00 */
[----:B------:R-:W-:Y:S01]  /*d440*/  UIADD3 UR13, UR7, -UR10, URZ ;  /* 0x8000000a070d7290 */ /* 0x000fe2000fffe03f */
[----:B------:R-:W-:Y:S04]  /*d450*/  DEPBAR.LE SB0, 0x0 ;  /* 0x000080000000791a */ /* 0x000fe80000000000 */
[----:B-1----:R-:W3:Y:S01]  /*d460*/  LDL.64 R4, [R1+0x10] ;  /* 0x0000100001047983 */ /* 0x002ee20000100a00 */
[----:B------:R-:W-:Y:S01]  /*d470*/  UIADD3 UR6, UR29, -0x1, URZ ;  /* 0xffffffff1d067890 */ /* 0x000fe2000fffe03f */
[----:B------:R-:W-:Y:S02]  /*d480*/  IMAD.U32 R3, RZ, RZ, UR13 ;  /* 0x0000000dff037e24 */ /* 0x000fe4000f8e00ff */
[----:B------:R-:W4:Y:S01]  /*d490*/  LDL.64 R32, [R1+0x28] ;  /* 0x0000280001207983 */ /* 0x000f220000100a00 */
[----:B------:R-:W-:Y:S02]  /*d4a0*/  USHF.R.S32.HI UR5, URZ, 0x1f, UR6 ;  /* 0x0000001f3f057899 */ /* 0x000fe40008011406 */
[----:B------:R-:W-:Y:S01]  /*d4b0*/  UIMAD UR4, UR25, UR6, URZ ;  /* 0x00000006190472a4 */ /* 0x000fe2000f8e023f */
[----:B------:R-:W5:Y:S01]  /*d4c0*/  LDL.64 R24, [R1+0x20] ;  /* 0x0000200001187983 */ /* 0x000f620000100a00 */
[----:B------:R-:W-:Y:S01]  /*d4d0*/  IMAD.U32 R17, RZ, RZ, UR6 ;  /* 0x00000006ff117e24 */ /* 0x000fe2000f8e00ff */
[----:B------:R-:W-:Y:S02]  /*d4e0*/  UISETP.GT.AND UP0, UPT, UR6, UR11, UPT ;  /* 0x0000000b0600728c */ /* 0x000fe4000bf04270 */
[----:B------:R-:W4:Y:S01]  /*d4f0*/  LDL.64 R28, [R1+0x18] ;  /* 0x00001800011c7983 */ /* 0x000f220000100a00 */
[----:B------:R-:W-:Y:S03]  /*d500*/  UIMAD UR4, UR5, UR9, UR4 ;  /* 0x00000009050472a4 */ /* 0x000fe6000f8e0204 */
[----:B------:R-:W-:Y:S06]  /*d510*/  BAR.SYNC.DEFER_BLOCKING 0x0 ;  /* 0x0000000000007b1d */ /* 0x000fec0000010000 */
[----:B------:R-:W-:Y:S01]  /*d520*/  @P5 STS.128 [R234+0x10000], RZ ;  /* 0x010000ffea005388 */ /* 0x000fe20000000c00 */
[----:B--2---:R-:W-:Y:S05]  /*d530*/  IMAD.WIDE.U32 R30, R17, UR9, R6 ;  /* 0x00000009111e7c25 */ /* 0x004fea000f8e0006 */
[----:B------:R-:W-:Y:S01]  /*d540*/  @!P5 LEA R194, P6, R30, c[0x0][0x170], 0x1 ;  /* 0x00005c001ec2da11 */ /* 0x000fe200078c08ff */
[----:B---3--:R-:W-:Y:S01]  /*d550*/  IMAD.MOV.U32 R20, RZ, RZ, R4 ;  /* 0x000000ffff147224 */ /* 0x008fe200078e0004 */
[----:B------:R-:W-:Y:S02]  /*d560*/  LEA R26, P0, R3, R4, 0x6 ;  /* 0x00000004031a7211 */ /* 0x000fe400078030ff */
[----:B------:R-:W-:Y:S01]  /*d570*/  IADD3 R19, R31, UR4, RZ ;  /* 0x000000041f137c10 */ /* 0x000fe2000fffe0ff */
[----:B------:R-:W-:Y:S01]  /*d580*/  UIADD3 UR4, UR8, -UR10, URZ ;  /* 0x8000000a08047290 */ /* 0x000fe2000fffe03f */
[----:B------:R-:W-:Y:S01]  /*d590*/  LEA.HI.X.SX32 R27, R3, R5, 0x6, P0 ;  /* 0x00000005031b7211 */ /* 0x000fe200000f36ff */
[----:B------:R-:W-:Y:S01]  /*d5a0*/  IMAD.WIDE.U32 R174, R26, c[0x0][0x1a0], RZ ;  /* 0x000068001aae7a25 */ /* 0x000fe200078e00ff */
[C---:B------:R-:W-:Y:S02]  /*d5b0*/  IADD3 R22, P1, R30.reuse, UR16, RZ ;  /* 0x000000101e167c10 */ /* 0x040fe4000ff3e0ff */
[----:B------:R-:W-:Y:S02]  /*d5c0*/  @!P5 LEA.HI.X R195, R30, c[0x0][0x174], R19, 0x1, P6 ;  /* 0x00005d001ec3da11 */ /* 0x000fe400030f0c13 */
[----:B------:R-:W-:Y:S01]  /*d5d0*/  IADD3.X R17, R19, UR12, RZ, P1, !PT ;  /* 0x0000000c13117c10 */ /* 0x000fe20008ffe4ff */
[----:B------:R-:W-:Y:S01]  /*d5e0*/  IMAD R19, R27, c[0x0][0x1a0], RZ ;  /* 0x000068001b137a24 */ /* 0x000fe200078e02ff */
[C---:B------:R-:W-:Y:S01]  /*d5f0*/  @!P5 LEA R34, P1, R22.reuse, c[0x0][0x170], 0x1 ;  /* 0x00005c001622da11 */ /* 0x040fe200078208ff */
[----:B------:R-:W-:Y:S01]  /*d600*/  @!PT LDS RZ, [RZ] ;  /* 0x00000000fffff984 */ /* 0x000fe20000000800 */
[----:B------:R-:W-:Y:S01]  /*d610*/  @!PT LDS RZ, [RZ] ;  /* 0x00000000fffff984 */ /* 0x000fe20000000800 */
[----:B------:R-:W-:Y:S01]  /*d620*/  @!PT LDS RZ, [RZ] ;  /* 0x00000000fffff984 */ /* 0x000fe20000000800 */
[----:B------:R1:W-:Y:S01]  /*d630*/  @!P5 LDGSTS.E.BYPASS.LTC128B.128 [R234+0x10000], [R194.64] ;  /* 0x10000000c2eadfae */ /* 0x0003e2000b901d56 */
[----:B------:R-:W-:Y:S01]  /*d640*/  IADD3 R18, P0, R22, UR16, RZ ;  /* 0x0000001016127c10 */ /* 0x000fe2000ff1e0ff */
[----:B------:R-:W-:Y:S01]  /*d650*/  IMAD R19, R26, c[0x0][0x1a4], R19 ;  /* 0x000069001a137a24 */ /* 0x000fe200078e0213 */
[----:B------:R-:W-:Y:S01]  /*d660*/  @!P5 LEA.HI.X R35, R22, c[0x0][0x174], R17, 0x1, P1 ;  /* 0x00005d001623da11 */ /* 0x000fe200008f0c11 */
[----:B------:R-:W-:Y:S01]  /*d670*/  @P4 STS.128 [R234+0x12000], RZ ;  /* 0x012000ffea004388 */ /* 0x000fe20000000c00 */
[----:B------:R-:W-:Y:S01]  /*d680*/  IADD3.X R17, R17, UR12, RZ, P0, !PT ;  /* 0x0000000c11117c10 */ /* 0x000fe200087fe4ff */
[----:B------:R-:W-:Y:S01]  /*d690*/  IMAD.IADD R19, R175, 0x1, R19 ;  /* 0x00000001af137824 */ /* 0x000fe200078e0213 */
[C---:B------:R-:W-:Y:S02]  /*d6a0*/  @!P5 LEA R30, P0, R18.reuse, c[0x0][0x170], 0x1 ;  /* 0x00005c00121eda11 */ /* 0x040fe400078008ff */
[C---:B------:R-:W-:Y:S02]  /*d6b0*/  @!P5 IADD3 R22, P1, R18.reuse, UR16, RZ ;  /* 0x000000101216dc10 */ /* 0x040fe4000ff3e0ff */
[----:B------:R-:W-:Y:S02]  /*d6c0*/  @!P5 LEA.HI.X R31, R18, c[0x0][0x174], R17, 0x1, P0 ;  /* 0x00005d00121fda11 */ /* 0x000fe400000f0c11 */
[C---:B------:R-:W-:Y:S02]  /*d6d0*/  LEA R198, P0, R174.reuse, R249, 0x1 ;  /* 0x000000f9aec67211 */ /* 0x040fe400078008ff */
[----:B------:R-:W-:Y:S02]  /*d6e0*/  @!P5 IADD3.X R21, R17, UR12, RZ, P1, !PT ;  /* 0x0000000c1115dc10 */ /* 0x000fe40008ffe4ff */
[----:B------:R-:W-:Y:S02]  /*d6f0*/  LEA.HI.X R199, R174, R248, R19, 0x1, P0 ;  /* 0x000000f8aec77211 */ /* 0x000fe400000f0c13 */
[C---:B------:R-:W-:Y:S02]  /*d700*/  @!P5 LEA R26, P1, R22.reuse, c[0x0][0x170], 0x1 ;  /* 0x00005c00161ada11 */ /* 0x040fe400078208ff */
[C---:B----4-:R-:W-:Y:S01]  /*d710*/  LEA R182, P0, R3.reuse, R28, 0x6 ;  /* 0x0000001c03b67211 */ /* 0x050fe200078030ff */
[----:B------:R-:W-:Y:S01]  /*d720*/  @!PT LDS RZ, [RZ] ;  /* 0x00000000fffff984 */ /* 0x000fe20000000800 */
[----:B------:R-:W-:Y:S01]  /*d730*/  @!PT LDS RZ, [RZ] ;  /* 0x00000000fffff984 */ /* 0x000fe20000000800 */
[----:B------:R-:W-:Y:S01]  /*d740*/  @!PT LDS RZ, [RZ] ;  /* 0x00000000fffff984 */ /* 0x000fe20000000800 */
[----:B------:R2:W-:Y:S01]  /*d750*/  @!P4 LDGSTS.E.BYPASS.LTC128B.128 [R234+0x12000], [R198.64+0x80] ;  /* 0x12000080c6eacfae */ /* 0x0005e2000b901d56 */
[----:B------:R-:W-:Y:S01]  /*d760*/  @!P5 LEA.HI.X R27, R22, c[0x0][0x174], R21, 0x1, P1 ;  /* 0x00005d00161bda11 */ /* 0x000fe200008f0c15 */
[----:B------:R-:W-:Y:S01]  /*d770*/  IMAD.MOV.U32 R21, RZ, RZ, R5 ;  /* 0x000000ffff157224 */ /* 0x000fe200078e0005 */
[C---:B------:R-:W-:Y:S01]  /*d780*/  LEA R22, P6, R3.reuse, R32, 0x6 ;  /* 0x0000002003167211 */ /* 0x040fe200078c30ff */
[----:B------:R-:W-:Y:S01]  /*d790*/  @P3 STS.128 [R234+0x14000], RZ ;  /* 0x014000ffea003388 */ /* 0x000fe20000000c00 */
[C---:B-----5:R-:W-:Y:S02]  /*d7a0*/  LEA R202, P1, R3.reuse, R24, 0x6 ;  /* 0x0000001803ca7211 */ /* 0x060fe400078230ff */
[C---:B------:R-:W-:Y:S01]  /*d7b0*/  LEA.HI.X.SX32 R23, R3.reuse, R33, 0x6, P6 ;  /* 0x0000002103177211 */ /* 0x040fe200030f36ff */
[----:B------:R-:W-:Y:S01]  /*d7c0*/  @!PT LDS RZ, [RZ] ;  /* 0x00000000fffff984 */ /* 0x000fe20000000800 */
[----:B------:R-:W-:Y:S01]  /*d7d0*/  @!PT LDS RZ, [RZ] ;  /* 0x00000000fffff984 */ /* 0x000fe20000000800 */
[----:B------:R-:W-:Y:S01]  /*d7e0*/  @!PT LDS RZ, [RZ] ;  /* 0x00000000fffff984 */ /* 0x000fe20000000800 */
[----:B------:R2:W-:Y:S01]  /*d7f0*/  @!P3 LDGSTS.E.BYPASS.LTC128B.128 [R234+0x14000], [R198.64+0x100] ;  /* 0x14000100c6eabfae */ /* 0x0005e2000b901d56 */
[C---:B------:R-:W-:Y:S02]  /*d800*/  LEA.HI.X.SX32 R203, R3.reuse, R25, 0x6, P1 ;  /* 0x0000001903cb7211 */ /* 0x040fe400008f36ff */
[----:B------:R-:W-:Y:S01]  /*d810*/  LEA.HI.X.SX32 R183, R3, R29, 0x6, P0 ;  /* 0x0000001d03b77211 */ /* 0x000fe200000f36ff */
[----:B------:R-:W-:Y:S01]  /*d820*/  @P2 STS.128 [R234+0x16000], RZ ;  /* 0x016000ffea002388 */ /* 0x000fe20000000c00 */
[----:B------:R-:W-:Y:S02]  /*d830*/  IMAD R18, R23, c[0x0][0x1a0], RZ ;  /* 0x0000680017127a24 */ /* 0x000fe400078e02ff */
[----:B------:R-:W-:Y:S01]  /*d840*/  IMAD R17, R203, c[0x0][0x1a0], RZ ;  /* 0x00006800cb117a24 */ /* 0x000fe200078e02ff */
[----:B------:R-:W-:Y:S01]  /*d850*/  @!PT LDS RZ, [RZ] ;  /* 0x00000000fffff984 */ /* 0x000fe20000000800 */
[----:B------:R-:W-:Y:S01]  /*d860*/  @!PT LDS RZ, [RZ] ;  /* 0x00000000fffff984 */ /* 0x000fe20000000800 */
[----:B------:R-:W-:Y:S01]  /*d870*/  @!PT LDS RZ, [RZ] ;  /* 0x00000000fffff984 */ /* 0x000fe20000000800 */
[----:B------:R2:W-:Y:S01]  /*d880*/  @!P2 LDGSTS.E.BYPASS.LTC128B.128 [R234+0x16000], [R198.64+0x180] ;  /* 0x16000180c6eaafae */ /* 0x0005e2000b901d56 */
[C---:B------:R-:W-:Y:S02]  /*d890*/  IMAD R18, R22.reuse, c[0x0][0x1a4], R18 ;  /* 0x0000690016127a24 */ /* 0x040fe400078e0212 */
[----:B------:R-:W-:Y:S01]  /*d8a0*/  IMAD.WIDE.U32 R22, R22, c[0x0][0x1a0], RZ ;  /* 0x0000680016167a25 */ /* 0x000fe200078e00ff */
[----:B------:R-:W-:Y:S03]  /*d8b0*/  @P5 STS.128 [R234+0x10800], RZ ;  /* 0x010800ffea005388 */ /* 0x000fe60000000c00 */
[----:B------:R-:W-:Y:S01]  /*d8c0*/  IMAD.IADD R19, R23, 0x1, R18 ;  /* 0x0000000117137824 */ /* 0x000fe200078e0212 */
[-C--:B------:R-:W-:Y:S01]  /*d8d0*/  LEA R178, P6, R22, R249.reuse, 0x1 ;  /* 0x000000f916b27211 */ /* 0x080fe200078c08ff */
[----:B------:R-:W-:Y:S01]  /*d8e0*/  @!PT LDS RZ, [RZ] ;  /* 0x00000000fffff984 */ /* 0x000fe20000000800 */
[----:B------:R-:W-:Y:S01]  /*d8f0*/  @!PT LDS RZ, [RZ] ;  /* 0x00000000fffff984 */ /* 0x000fe20000000800 */
[----:B------:R-:W-:Y:S01]  /*d900*/  @!PT LDS RZ, [RZ] ;  /* 0x00000000fffff984 */ /* 0x000fe20000000800 */
[----:B------:R3:W-:Y:S01]  /*d910*/  @!P5 LDGSTS.E.BYPASS.LTC128B.128 [R234+0x10800], [R34.64] ;  /* 0x1080000022eadfae */ /* 0x0007e2000b901d56 */
[----:B------:R-:W-:Y:S02]  /*d920*/  IMAD R17, R202, c[0x0][0x1a4], R17 ;  /* 0x00006900ca117a24 */ /* 0x000fe400078e0211 */
[-C--:B------:R-:W-:Y:S01]  /*d930*/  LEA.HI.X R179, R22, R248.reuse, R19, 0x1, P6 ;  /* 0x000000f816b37211 */ /* 0x080fe200030f0c13 */
[----:B------:R-:W-:Y:S01]  /*d940*/  @P4 STS.128 [R234+0x12800], RZ ;  /* 0x012800ffea004388 */ /* 0x000fe20000000c00 */
[----:B------:R-:W-:Y:S03]  /*d950*/  IMAD.WIDE.U32 R202, R202, c[0x0][0x1a0], RZ ;  /* 0x00006800caca7a25 */ /* 0x000fe600078e00ff */
[----:B------:R-:W-:Y:S01]  /*d960*/  @!PT LDS RZ, [RZ] ;  /* 0x00000000fffff984 */ /* 0x000fe20000000800 */
[----:B------:R-:W-:Y:S01]  /*d970*/  @!PT LDS RZ, [RZ] ;  /* 0x00000000fffff984 */ /* 0x000fe20000000800 */
[----:B------:R-:W-:Y:S01]  /*d980*/  @!PT LDS RZ, [RZ] ;  /* 0x00000000fffff984 */ /* 0x000fe20000000800 */
[----:B------:R4:W-:Y:S01]  /*d990*/  @!P4 LDGSTS.E.BYPASS.LTC128B.128 [R234+0x12800], [R178.64+0x80] ;  /* 0x12800080b2eacfae */ /* 0x0009e2000b901d56 */
[----:B------:R-:W-:Y:S01]  /*d9a0*/  IMAD.IADD R17, R203, 0x1, R17 ;  /* 0x00000001cb117824 */ /* 0x000fe200078e0211 */
[C---:B------:R-:W-:Y:S01]  /*d9b0*/  LEA R174, P1, R202.reuse, R249, 0x1 ;  /* 0x000000f9caae7211 */ /* 0x040fe200078208ff */
[----:B------:R-:W-:Y:S01]  /*d9c0*/  IMAD R3, R183, c[0x0][0x1a0], RZ ;  /* 0x00006800b7037a24 */ /* 0x000fe200078e02ff */
[----:B------:R-:W-:Y:S02]  /*d9d0*/  @P3 STS.128 [R234+0x14800], RZ ;  /* 0x014800ffea003388 */ /* 0x000fe40000000c00 */
[-C--:B------:R-:W-:Y:S01]  /*d9e0*/  LEA.HI.X R175, R202, R248.reuse, R17, 0x1, P1 ;  /* 0x000000f8caaf7211 */ /* 0x080fe200008f0c11 */
[C---:B------:R-:W-:Y:S01]  /*d9f0*/  IMAD R3, R182.reuse, c[0x0][0x1a4], R3 ;  /* 0x00006900b6037a24 */ /* 0x040fe200078e0203 */
[----:B------:R-:W-:Y:S01]  /*da00*/  @!PT LDS RZ, [RZ] ;  /* 0x00000000fffff984 */ /* 0x000fe20000000800 */
[----:B------:R-:W-:Y:S01]  /*da10*/  @!PT LDS RZ, [RZ] ;  /* 0x00000000fffff984 */ /* 0x000fe20000000800 */
[----:B------:R-:W-:Y:S01]  /*da20*/  @!PT LDS RZ, [RZ] ;  /* 0x00000000fffff984 */ /* 0x000fe20000000800 */
[----:B------:R4:W-:Y:S01]  /*da30*/  @!P3 LDGSTS.E.BYPASS.LTC128B.128 [R234+0x14800], [R178.64+0x100] ;  /* 0x14800100b2eabfae */ /* 0x0009e2000b901d56 */
[----:B------:R-:W-:Y:S03]  /*da40*/  IMAD.WIDE.U32 R182, R182, c[0x0][0x1a0], RZ ;  /* 0x00006800b6b67a25 */ /* 0x000fe600078e00ff */
[----:B------:R-:W-:Y:S02]  /*da50*/  @P2 STS.128 [R234+0x16800], RZ ;  /* 0x016800ffea002388 */ /* 0x000fe40000000c00 */
[----:B------:R-:W-:Y:S02]  /*da60*/  IADD3 R3, R183, R3, RZ ;  /* 0x00000003b7037210 */ /* 0x000fe40007ffe0ff */
[----:B------:R-:W-:Y:S01]  /*da70*/  @!PT LDS RZ, [RZ] ;  /* 0x00000000fffff984 */ /* 0x000fe20000000800 */
[----:B------:R-:W-:Y:S01]  /*da80*/  @!PT LDS RZ, [RZ] ;  /* 0x00000000fffff984 */ /* 0x000fe20000000800 */
[----:B------:R-:W-:Y:S01]  /*da90*/  @!PT LDS RZ, [RZ] ;  /* 0x00000000fffff984 */ /* 0x000fe20000000800 */
[----:B------:R4:W-:Y:S01]  /*daa0*/  @!P2 LDGSTS.E.BYPASS.LTC128B.128 [R234+0x16800], [R178.64+0x180] ;  /* 0x16800180b2eaafae */ /* 0x0009e2000b901d56 */
[C---:B------:R-:W-:Y:S03]  /*dab0*/  LEA R16, P0, R182.reuse, R249, 0x1 ;  /* 0x000000f9b6107211 */ /* 0x040fe600078008ff */
[----:B------:R-:W-:Y:S01]  /*dac0*/  @P5 STS.128 [R234+0x11000], RZ ;  /* 0x011000ffea005388 */ /* 0x000fe20000000c00 */
[----:B------:R-:W-:Y:S01]  /*dad0*/  LEA.HI.X R17, R182, R248, R3, 0x1, P0 ;  /* 0x000000f8b6117211 */ /* 0x000fe200000f0c03 */
[----:B------:R-:W-:Y:S02]  /*dae0*/  IMAD.U32 R3, RZ, RZ, UR4 ;  /* 0x00000004ff037e24 */ /* 0x000fe4000f8e00ff */
        /* <DEDUP_REMOVED lines=40> */
[----:B------:R-:W3:Y:S04]  /*dd70*/  LDSM.16.M88.4 R168, [R229+0x8000] ;  /* 0x00800000e5a8783b */ /* 0x000ee80000000200 */
[----:B-1----:R-:W1:Y:S04]  /*dd80*/  LDSM.16.M88.4 R172, [R229+0x8800] ;  /* 0x00880000e5ac783b */ /* 0x002e680000000200 */
[----:B----4-:R-:W4:Y:S04]  /*dd90*/  LDSM.16.M88.4 R176, [R229+0x9000] ;  /* 0x00900000e5b0783b */ /* 0x010f280000000200 */
[----:B------:R-:W0:Y:S04]  /*dda0*/  LDGDEPBAR ;  /* 0x00000000000079af */ /* 0x000e280000000000 */
[----:B------:R-:W5:Y:S04]  /*ddb0*/  LDSM.16.M88.4 R180, [R229+0x9800] ;  /* 0x00980000e5b4783b */ /* 0x000f680000000200 */
[----:B------:R-:W-:Y:S04]  /*ddc0*/  LDSM.16.M88.4 R184, [R228] ;  /* 0x00000000e4b8783b */ /* 0x000fe80000000200 */
[----:B------:R-:W4:Y:S04]  /*ddd0*/  LDSM.16.M88.4 R188, [R227] ;  /* 0x00000000e3bc783b */ /* 0x000f280000000200 */
[----:B------:R-:W4:Y:S04]  /*dde0*/  LDSM.16.M88.4 R192, [R219] ;  /* 0x00000000dbc0783b */ /* 0x000f280000000200 */
[----:B--2---:R-:W2:Y:S04]  /*ddf0*/  LDSM.16.M88.4 R196, [R218] ;  /* 0x00000000dac4783b */ /* 0x004ea80000000200 */
[----:B------:R-:W2:Y:S01]  /*de00*/  LDSM.16.M88.4 R200, [R217] ;  /* 0x00000000d9c8783b */ /* 0x000ea20000000200 */
[C---:B---3--:R-:W-:Y:S08]  /*de10*/  HMMA.16816.F32.BF16 R4, R164.reuse, R168, RZ ;  /* 0x000000a8a404723c */ /* 0x048ff000000418ff */
[C---:B------:R-:W-:Y:S01]  /*de20*/  HMMA.16816.F32.BF16 R8, R164.reuse, R170, RZ ;  /* 0x000000aaa408723c */ /* 0x040fe200000418ff */
[----:B------:R-:W-:Y:S07]  /*de30*/  LDSM.16.M88.4 R168, [R223+0x8000] ;  /* 0x00800000dfa8783b */ /* 0x000fee0000000200 */
[C---:B-1----:R-:W-:Y:S07]  /*de40*/  HMMA.16816.F32.BF16 R12, R164.reuse, R172, RZ ;  /* 0x000000aca40c723c */ /* 0x042fee00000418ff */
[----:B------:R-:W-:Y:S01]  /*de50*/  IMAD.MOV.U32 R172, RZ, RZ, R20 ;  /* 0x000000ffffac7224 */ /* 0x000fe200078e0014 */
[C---:B------:R-:W-:Y:S01]  /*de60*/  HMMA.16816.F32.BF16 R16, R164.reuse, R174, RZ ;  /* 0x000000aea410723c */ /* 0x040fe200000418ff */
[----:B------:R-:W-:Y:S06]  /*de70*/  IMAD.MOV.U32 R173, RZ, RZ, R21 ;  /* 0x000000ffffad7224 */ /* 0x000fec00078e0015 */
[----:B------:R-:W-:Y:S01]  /*de80*/  IMAD.MOV.U32 R174, RZ, RZ, R32 ;  /* 0x000000ffffae7224 */ /* 0x000fe200078e0020 */
[C---:B----4-:R-:W-:Y:S01]  /*de90*/  HMMA.16816.F32.BF16 R20, R164.reuse, R176, RZ ;  /* 0x000000b0a414723c */ /* 0x050fe200000418ff */
[----:B------:R-:W-:Y:S06]  /*dea0*/  IMAD.MOV.U32 R175, RZ, RZ, R33 ;  /* 0x000000ffffaf7224 */ /* 0x000fec00078e0021 */
[----:B------:R-:W-:Y:S01]  /*deb0*/  MOV R177, R25 ;  /* 0x0000001900b17202 */ /* 0x000fe20000000f00 */
[----:B------:R-:W-:Y:S02]  /*dec0*/  IMAD.MOV.U32 R176, RZ, RZ, R24 ;  /* 0x000000ffffb07224 */ /* 0x000fe400078e0018 */
[C---:B------:R-:W-:Y:S07]  /*ded0*/  HMMA.16816.F32.BF16 R24, R164.reuse, R178, RZ ;  /* 0x000000b2a418723c */ /* 0x040fee00000418ff */
[----:B------:R-:W-:Y:S02]  /*dee0*/  IMAD.MOV.U32 R178, RZ, RZ, R28 ;  /* 0x000000ffffb27224 */ /* 0x000fe400078e001c */
[----:B------:R-:W-:Y:S02]  /*def0*/  IMAD.MOV.U32 R179, RZ, RZ, R29 ;  /* 0x000000ffffb37224 */ /* 0x000fe400078e001d */
[C---:B-----5:R-:W-:Y:S08]  /*df00*/  HMMA.16816.F32.BF16 R28, R164.reuse, R180, RZ ;  /* 0x000000b4a41c723c */ /* 0x060ff000000418ff */
[----:B------:R-:W-:Y:S01]  /*df10*/  HMMA.16816.F32.BF16 R32, R164, R182, RZ ;  /* 0x000000b6a420723c */ /* 0x000fe200000418ff */
[----:B------:R-:W1:Y:S04]  /*df20*/  LDSM.16.M88.4 R164, [R226] ;  /* 0x00000000e2a4783b */ /* 0x000e680000000200 */
[----:B------:R-:W-:Y:S03]  /*df30*/  LDSM.16.M88.4 R180, [R223+0x9800] ;  /* 0x00980000dfb4783b */ /* 0x000fe60000000200 */
[C---:B------:R-:W-:Y:S08]  /*df40*/  HMMA.16816.F32.BF16 R4, R184.reuse, R188, R4 ;  /* 0x000000bcb804723c */ /* 0x040ff00000041804 */
[C---:B------:R-:W-:Y:S01]  /*df50*/  HMMA.16816.F32.BF16 R8, R184.reuse, R190, R8 ;  /* 0x000000beb808723c */ /* 0x040fe20000041808 */
[----:B------:R-:W-:Y:S07]  /*df60*/  LDSM.16.M88.4 R188, [R216] ;  /* 0x00000000d8bc783b */ /* 0x000fee0000000200 */
[C---:B------:R-:W-:Y:S07]  /*df70*/  HMMA.16816.F32.BF16 R12, R184.reuse, R192, R12 ;  /* 0x000000c0b80c723c */ /* 0x040fee000004180c */
[----:B------:R-:W-:Y:S01]  /*df80*/  IMAD.MOV.U32 R192, RZ, RZ, R178 ;  /* 0x000000ffffc07224 */ /* 0x000fe200078e00b2 */
[C---:B------:R-:W-:Y:S04]  /*df90*/  HMMA.16816.F32.BF16 R16, R184.reuse, R194, R16 ;  /* 0x000000c2b810723c */ /* 0x040fe80000041810 */
[----:B------:R-:W-:Y:S04]  /*dfa0*/  IMAD.MOV.U32 R193, RZ, RZ, R179 ;  /* 0x000000ffffc17224 */ /* 0x000fe800078e00b3 */
[C---:B--2---:R-:W-:Y:S07]  /*dfb0*/  HMMA.16816.F32.BF16 R20, R184.reuse, R196, R20 ;  /* 0x000000c4b814723c */ /* 0x044fee0000041814 */
[----:B------:R-:W-:Y:S01]  /*dfc0*/  IMAD.MOV.U32 R196, RZ, RZ, R176 ;  /* 0x000000ffffc47224 */ /* 0x000fe200078e00b0 */
[C---:B------:R-:W-:Y:S04]  /*dfd0*/  HMMA.16816.F32.BF16 R24, R184.reuse, R198, R24 ;  /* 0x000000c6b818723c */ /* 0x040fe80000041818 */
[----:B------:R-:W-:Y:S02]  /*dfe0*/  MOV R197, R177 ;  /* 0x000000b100c57202 */ /* 0x000fe40000000f00 */
[----:B------:R-:W-:Y:S01]  /*dff0*/  LDSM.16.M88.4 R176, [R223+0x9000] ;  /* 0x00900000dfb0783b */ /* 0x000fe20000000200 */
[----:B------:R-:W-:Y:S01]  /*e000*/  IMAD.MOV.U32 R198, RZ, RZ, R172 ;  /* 0x000000ffffc67224 */ /* 0x000fe200078e00ac */
[C---:B------:R-:W-:Y:S04]  /*e010*/  HMMA.16816.F32.BF16 R28, R184.reuse, R200, R28 ;  /* 0x000000c8b81c723c */ /* 0x040fe8000004181c */
[----:B------:R-:W-:Y:S01]  /*e020*/  IMAD.MOV.U32 R199, RZ, RZ, R173 ;  /* 0x000000ffffc77224 */ /* 0x000fe200078e00ad */
[C---:B------:R-:W-:Y:S02]  /*e030*/  LEA R194, P0, R3.reuse, R198, 0x6 ;  /* 0x000000c603c27211 */ /* 0x040fe400078030ff */
[----:B------:R-:W-:Y:S01]  /*e040*/  IMAD.MOV.U32 R200, RZ, RZ, R174 ;  /* 0x000000ffffc87224 */ /* 0x000fe200078e00ae */
[----:B------:R-:W-:Y:S01]  /*e050*/  HMMA.16816.F32.BF16 R32, R184, R202, R32 ;  /* 0x000000cab820723c */ /* 0x000fe20000041820 */
[----:B------:R-:W-:Y:S03]  /*e060*/  LDSM.16.M88.4 R184, [R225] ;  /* 0x00000000e1b8783b */ /* 0x000fe60000000200 */
[----:B------:R-:W-:Y:S01]  /*e070*/  IMAD.MOV.U32 R201, RZ, RZ, R175 ;  /* 0x000000ffffc97224 */ /* 0x000fe200078e00af */
[C---:B------:R-:W-:Y:S01]  /*e080*/  LEA.HI.X.SX32 R195, R3.reuse, R199, 0x6, P0 ;  /* 0x000000c703c37211 */ /* 0x040fe200000f36ff */
[----:B------:R-:W2:Y:S01]  /*e090*/  LDSM.16.M88.4 R172, [R223+0x8800] ;  /* 0x00880000dfac783b */ /* 0x000ea20000000200 */
[----:B------:R-:W-:Y:S01]  /*e0a0*/  LEA R202, P1, R3, R196, 0x6 ;  /* 0x000000c403ca7211 */ /* 0x000fe200078230ff */
[C---:B-1----:R-:W-:Y:S05]  /*e0b0*/  HMMA.16816.F32.BF16 R4, R164.reuse, R168, R4 ;  /* 0x000000a8a404723c */ /* 0x042fea0000041804 */
[----:B------:R-:W-:Y:S01]  /*e0c0*/  IMAD R195, R195, c[0x0][0x198], RZ ;  /* 0x00006600c3c37a24 */ /* 0x000fe200078e02ff */
[C---:B------:R-:W-:Y:S02]  /*e0d0*/  LEA R198, P0, R3.reuse, R192, 0x6 ;  /* 0x000000c003c67211 */ /* 0x040fe400078030ff */
[C---:B------:R-:W-:Y:S01]  /*e0e0*/  HMMA.16816.F32.BF16 R8, R164.reuse, R170, R8 ;  /* 0x000000aaa408723c */ /* 0x040fe20000041808 */
[----:B------:R-:W1:Y:S03]  /*e0f0*/  LDSM.16.M88.4 R168, [R216+0x800] ;  /* 0x00080000d8a8783b */ /* 0x000e660000000200 */
[C---:B------:R-:W-:Y:S01]  /*e100*/  LEA.HI.X.SX32 R203, R3.reuse, R197, 0x6, P1 ;  /* 0x000000c503cb7211 */ /* 0x040fe200008f36ff */
[----:B------:R-:W-:Y:S01]  /*e110*/  IMAD R195, R194, c[0x0][0x19c], R195 ;  /* 0x00006700c2c37a24 */ /* 0x000fe200078e02c3 */
[----:B------:R-:W-:Y:S06]  /*e120*/  LEA.HI.X.SX32 R199, R3, R193, 0x6, P0 ;  /* 0x000000c103c77211 */ /* 0x000fec00000f36ff */
[----:B------:R-:W-:Y:S04]  /*e130*/  IMAD R197, R199, c[0x0][0x198], RZ ;  /* 0x00006600c7c57a24 */ /* 0x000fe800078e02ff */
[----:B------:R-:W-:Y:S01]  /*e140*/  IMAD R197, R198, c[0x0][0x19c], R197 ;  /* 0x00006700c6c57a24 */ /* 0x000fe200078e02c5 */
        /* <DEDUP_REMOVED lines=10> */
[C---:B------:R-:W-:Y:S08]  /*e1f0*/  HMMA.16816.F32.BF16 R4, R184.reuse, R188, R4 ;  /* 0x000000bcb804723c */ /* 0x040ff00000041804 */
[C---:B------:R-:W-:Y:S01]  /*e200*/  HMMA.16816.F32.BF16 R8, R184.reuse, R190, R8 ;  /* 0x000000beb808723c */ /* 0x040fe20000041808 */
[----:B------:R-:W4:Y:S07]  /*e210*/  LDSM.16.M88.4 R188, [R229+0xa800] ;  /* 0x00a80000e5bc783b */ /* 0x000f2e0000000200 */
[C---:B-1----:R-:W-:Y:S08]  /*e220*/  HMMA.16816.F32.BF16 R12, R184.reuse, R168, R12 ;  /* 0x000000a8b80c723c */ /* 0x042ff0000004180c */
[C---:B------:R-:W-:Y:S01]  /*e230*/  HMMA.16816.F32.BF16 R16, R184.reuse, R170, R16 ;  /* 0x000000aab810723c */ /* 0x040fe20000041810 */
[----:B------:R-:W1:Y:S07]  /*e240*/  LDSM.16.M88.4 R168, [R229+0xb000] ;  /* 0x00b00000e5a8783b */ /* 0x000e6e0000000200 */
[C---:B--2---:R-:W-:Y:S08]  /*e250*/  HMMA.16816.F32.BF16 R20, R184.reuse, R164, R20 ;  /* 0x000000a4b814723c */ /* 0x044ff00000041814 */
[C---:B------:R-:W-:Y:S01]  /*e260*/  HMMA.16816.F32.BF16 R24, R184.reuse, R166, R24 ;  /* 0x000000a6b818723c */ /* 0x040fe20000041818 */
[----:B------:R-:W2:Y:S07]  /*e270*/  LDSM.16.M88.4 R164, [R229+0xb800] ;  /* 0x00b80000e5a4783b */ /* 0x000eae0000000200 */
[C---:B------:R-:W-:Y:S08]  /*e280*/  HMMA.16816.F32.BF16 R28, R184.reuse, R172, R28 ;  /* 0x000000acb81c723c */ /* 0x040ff0000004181c */
[----:B------:R-:W-:Y:S01]  /*e290*/  HMMA.16816.F32.BF16 R32, R184, R174, R32 ;  /* 0x000000aeb820723c */ /* 0x000fe20000041820 */
[----:B------:R-:W-:Y:S04]  /*e2a0*/  LDSM.16.M88.4 R172, [R228+0x2000] ;  /* 0x00200000e4ac783b */ /* 0x000fe80000000200 */
[----:B------:R-:W-:Y:S03]  /*e2b0*/  LDSM.16.M88.4 R184, [R214] ;  /* 0x00000000d6b8783b */ /* 0x000fe60000000200 */
[C---:B---3--:R-:W-:Y:S08]  /*e2c0*/  HMMA.16816.F32.BF16 R4, R176.reuse, R180, R4 ;  /* 0x000000b4b004723c */ /* 0x048ff00000041804 */
[C---:B------:R-:W-:Y:S01]  /*e2d0*/  HMMA.16816.F32.BF16 R8, R176.reuse, R182, R8 ;  /* 0x000000b6b008723c */ /* 0x040fe20000041808 */
[----:B------:R-:W3:Y:S07]  /*e2e0*/  LDSM.16.M88.4 R180, [R215] ;  /* 0x00000000d7b4783b */ /* 0x000eee0000000200 */
[C---:B----4-:R-:W-:Y:S08]  /*e2f0*/  HMMA.16816.F32.BF16 R12, R176.reuse, R188, R12 ;  /* 0x000000bcb00c723c */ /* 0x050ff0000004180c */
[C---:B------:R-:W-:Y:S01]  /*e300*/  HMMA.16816.F32.BF16 R16, R176.reuse, R190, R16 ;  /* 0x000000beb010723c */ /* 0x040fe20000041810 */
[----:B------:R-:W4:Y:S07]  /*e310*/  LDSM.16.M88.4 R188, [R213] ;  /* 0x00000000d5bc783b */ /* 0x000f2e0000000200 */
[C---:B-1----:R-:W-:Y:S08]  /*e320*/  HMMA.16816.F32.BF16 R20, R176.reuse, R168, R20 ;  /* 0x000000a8b014723c */ /* 0x042ff00000041814 */
[C---:B------:R-:W-:Y:S01]  /*e330*/  HMMA.16816.F32.BF16 R24, R176.reuse, R170, R24 ;  /* 0x000000aab018723c */ /* 0x040fe20000041818 */
[----:B------:R-:W1:Y:S07]  /*e340*/  LDSM.16.M88.4 R168, [R212] ;  /* 0x00000000d4a8783b */ /* 0x000e6e0000000200 */
[C---:B--2---:R-:W-:Y:S08]  /*e350*/  HMMA.16816.F32.BF16 R28, R176.reuse, R164, R28 ;  /* 0x000000a4b01c723c */ /* 0x044ff0000004181c */
[----:B------:R-:W-:Y:S01]  /*e360*/  HMMA.16816.F32.BF16 R32, R176, R166, R32 ;  /* 0x000000a6b020723c */ /* 0x000fe20000041820 */
[----:B------:R-:W-:Y:S04]  /*e370*/  LDSM.16.M88.4 R164, [R226+0x2000] ;  /* 0x00200000e2a4783b */ /* 0x000fe80000000200 */
[----:B------:R-:W2:Y:S03]  /*e380*/  LDSM.16.M88.4 R176, [R223+0xa000] ;  /* 0x00a00000dfb0783b */ /* 0x000ea60000000200 */
[C---:B---3--:R-:W-:Y:S08]  /*e390*/  HMMA.16816.F32.BF16 R4, R172.reuse, R180, R4 ;  /* 0x000000b4ac04723c */ /* 0x048ff00000041804 */
[C---:B------:R-:W-:Y:S01]  /*e3a0*/  HMMA.16816.F32.BF16 R8, R172.reuse, R182, R8 ;  /* 0x000000b6ac08723c */ /* 0x040fe20000041808 */
[----:B------:R-:W3:Y:S07]  /*e3b0*/  LDSM.16.M88.4 R180, [R223+0xa800] ;  /* 0x00a80000dfb4783b */ /* 0x000eee0000000200 */
[C---:B------:R-:W-:Y:S08]  /*e3c0*/  HMMA.16816.F32.BF16 R12, R172.reuse, R184, R12 ;  /* 0x000000b8ac0c723c */ /* 0x040ff0000004180c */
[C---:B------:R-:W-:Y:S01]  /*e3d0*/  HMMA.16816.F32.BF16 R16, R172.reuse, R186, R16 ;  /* 0x000000baac10723c */ /* 0x040fe20000041810 */
[----:B------:R-:W5:Y:S07]  /*e3e0*/  LDSM.16.M88.4 R184, [R223+0xb000] ;  /* 0x00b00000dfb8783b */ /* 0x000f6e0000000200 */
[C---:B----4-:R-:W-:Y:S08]  /*e3f0*/  HMMA.16816.F32.BF16 R20, R172.reuse, R188, R20 ;  /* 0x000000bcac14723c */ /* 0x050ff00000041814 */
[C---:B------:R-:W-:Y:S01]  /*e400*/  HMMA.16816.F32.BF16 R24, R172.reuse, R190, R24 ;  /* 0x000000beac18723c */ /* 0x040fe20000041818 */
[----:B------:R-:W4:Y:S07]  /*e410*/  LDSM.16.M88.4 R188, [R223+0xb800] ;  /* 0x00b80000dfbc783b */ /* 0x000f2e0000000200 */
[C---:B-1----:R-:W-:Y:S08]  /*e420*/  HMMA.16816.F32.BF16 R28, R172.reuse, R168, R28 ;  /* 0x000000a8ac1c723c */ /* 0x042ff0000004181c */
[----:B------:R-:W-:Y:S01]  /*e430*/  HMMA.16816.F32.BF16 R32, R172, R170, R32 ;  /* 0x000000aaac20723c */ /* 0x000fe20000041820 */
[----:B------:R-:W-:Y:S04]  /*e440*/  LDSM.16.M88.4 R168, [R225+0x2000] ;  /* 0x00200000e1a8783b */ /* 0x000fe80000000200 */
[----:B------:R-:W1:Y:S03]  /*e450*/  LDSM.16.M88.4 R172, [R216+0x2000] ;  /* 0x00200000d8ac783b */ /* 0x000e660000000200 */
[C---:B--2---:R-:W-:Y:S08]  /*e460*/  HMMA.16816.F32.BF16 R4, R164.reuse, R176, R4 ;  /* 0x000000b0a404723c */ /* 0x044ff00000041804 */
[C---:B------:R-:W-:Y:S01]  /*e470*/  HMMA.16816.F32.BF16 R8, R164.reuse, R178, R8 ;  /* 0x000000b2a408723c */ /* 0x040fe20000041808 */
[----:B------:R-:W2:Y:S07]  /*e480*/  LDSM.16.M88.4 R176, [R216+0x2800] ;  /* 0x00280000d8b0783b */ /* 0x000eae0000000200 */
[C---:B---3--:R-:W-:Y:S08]  /*e490*/  HMMA.16816.F32.BF16 R12, R164.reuse, R180, R12 ;  /* 0x000000b4a40c723c */ /* 0x048ff0000004180c */
        /* <DEDUP_REMOVED lines=11> */
[----:B------:R-:W1:Y:S07]  /*e550*/  LDSM.16.M88.4 R172, [R229+0xc800] ;  /* 0x00c80000e5ac783b */ /* 0x000e6e0000000200 */
[C---:B--2---:R-:W-:Y:S08]  /*e560*/  HMMA.16816.F32.BF16 R12, R168.reuse, R176, R12 ;  /* 0x000000b0a80c723c */ /* 0x044ff0000004180c */
[C---:B------:R-:W-:Y:S01]  /*e570*/  HMMA.16816.F32.BF16 R16, R168.reuse, R178, R16 ;  /* 0x000000b2a810723c */ /* 0x040fe20000041810 */
[----:B------:R-:W-:Y:S07]  /*e580*/  LDSM.16.M88.4 R176, [R228+0x4000] ;  /* 0x00400000e4b0783b */ /* 0x000fee0000000200 */
[C---:B---3--:R-:W-:Y:S08]  /*e590*/  HMMA.16816.F32.BF16 R20, R168.reuse, R180, R20 ;  /* 0x000000b4a814723c */ /* 0x048ff00000041814 */
[C---:B------:R-:W-:Y:S01]  /*e5a0*/  HMMA.16816.F32.BF16 R24, R168.reuse, R182, R24 ;  /* 0x000000b6a818723c */ /* 0x040fe20000041818 */
[----:B------:R-:W-:Y:S07]  /*e5b0*/  LDSM.16.M88.4 R180, [R211] ;  /* 0x00000000d3b4783b */ /* 0x000fee0000000200 */
[C---:B----4-:R-:W-:Y:S08]  /*e5c0*/  HMMA.16816.F32.BF16 R28, R168.reuse, R164, R28 ;  /* 0x000000a4a81c723c */ /* 0x050ff0000004181c */
[----:B------:R-:W-:Y:S01]  /*e5d0*/  HMMA.16816.F32.BF16 R32, R168, R166, R32 ;  /* 0x000000a6a820723c */ /* 0x000fe20000041820 */
[----:B------:R-:W2:Y:S04]  /*e5e0*/  LDSM.16.M88.4 R164, [R229+0xd000] ;  /* 0x00d00000e5a4783b */ /* 0x000ea80000000200 */
[----:B------:R-:W3:Y:S03]  /*e5f0*/  LDSM.16.M88.4 R168, [R229+0xd800] ;  /* 0x00d80000e5a8783b */ /* 0x000ee60000000200 */
[C---:B-----5:R-:W-:Y:S08]  /*e600*/  HMMA.16816.F32.BF16 R4, R184.reuse, R188, R4 ;  /* 0x000000bcb804723c */ /* 0x060ff00000041804 */
[C---:B------:R-:W-:Y:S01]  /*e610*/  HMMA.16816.F32.BF16 R8, R184.reuse, R190, R8 ;  /* 0x000000beb808723c */ /* 0x040fe20000041808 */
[----:B------:R-:W4:Y:S07]  /*e620*/  LDSM.16.M88.4 R188, [R210] ;  /* 0x00000000d2bc783b */ /* 0x000f2e0000000200 */
[C---:B-1----:R-:W-:Y:S08]  /*e630*/  HMMA.16816.F32.BF16 R12, R184.reuse, R172, R12 ;  /* 0x000000acb80c723c */ /* 0x042ff0000004180c */
[C---:B------:R-:W-:Y:S01]  /*e640*/  HMMA.16816.F32.BF16 R16, R184.reuse, R174, R16 ;  /* 0x000000aeb810723c */ /* 0x040fe20000041810 */
[----:B------:R-:W1:Y:S07]  /*e650*/  LDSM.16.M88.4 R172, [R209] ;  /* 0x00000000d1ac783b */ /* 0x000e6e0000000200 */
[C---:B--2---:R-:W-:Y:S08]  /*e660*/  HMMA.16816.F32.BF16 R20, R184.reuse, R164, R20 ;  /* 0x000000a4b814723c */ /* 0x044ff00000041814 */
[C---:B------:R-:W-:Y:S01]  /*e670*/  HMMA.16816.F32.BF16 R24, R184.reuse, R166, R24 ;  /* 0x000000a6b818723c */ /* 0x040fe20000041818 */
[----:B------:R-:W2:Y:S07]  /*e680*/  LDSM.16.M88.4 R164, [R208] ;  /* 0x00000000d0a4783b */ /* 0x000eae0000000200 */
[C---:B---3--:R-:W-:Y:S08]  /*e690*/  HMMA.16816.F32.BF16 R28, R184.reuse, R168, R28 ;  /* 0x000000a8b81c723c */ /* 0x048ff0000004181c */
[----:B------:R-:W-:Y:S01]  /*e6a0*/  HMMA.16816.F32.BF16 R32, R184, R170, R32 ;  /* 0x000000aab820723c */ /* 0x000fe20000041820 */
[----:B------:R-:W-:Y:S04]  /*e6b0*/  LDSM.16.M88.4 R168, [R226+0x4000] ;  /* 0x00400000e2a8783b */ /* 0x000fe80000000200 */
[----:B------:R-:W-:Y:S03]  /*e6c0*/  LDSM.16.M88.4 R184, [R223+0xc800] ;  /* 0x00c80000dfb8783b */ /* 0x000fe60000000200 */
[C---:B------:R-:W-:Y:S08]  /*e6d0*/  HMMA.16816.F32.BF16 R4, R176.reuse, R180, R4 ;  /* 0x000000b4b004723c */ /* 0x040ff00000041804 */
[C---:B------:R-:W-:Y:S01]  /*e6e0*/  HMMA.16816.F32.BF16 R8, R176.reuse, R182, R8 ;  /* 0x000000b6b008723c */ /* 0x040fe20000041808 */
[----:B------:R-:W3:Y:S07]  /*e6f0*/  LDSM.16.M88.4 R180, [R223+0xc000] ;  /* 0x00c00000dfb4783b */ /* 0x000eee0000000200 */
[C---:B----4-:R-:W-:Y:S08]  /*e700*/  HMMA.16816.F32.BF16 R12, R176.reuse, R188, R12 ;  /* 0x000000bcb00c723c */ /* 0x050ff0000004180c */
[C---:B------:R-:W-:Y:S01]  /*e710*/  HMMA.16816.F32.BF16 R16, R176.reuse, R190, R16 ;  /* 0x000000beb010723c */ /* 0x040fe20000041810 */
[----:B------:R-:W4:Y:S07]  /*e720*/  LDSM.16.M88.4 R188, [R223+0xd000] ;  /* 0x00d00000dfbc783b */ /* 0x000f2e0000000200 */
[C---:B-1----:R-:W-:Y:S08]  /*e730*/  HMMA.16816.F32.BF16 R20, R176.reuse, R172, R20 ;  /* 0x000000acb014723c */ /* 0x042ff00000041814 */
[C---:B------:R-:W-:Y:S01]  /*e740*/  HMMA.16816.F32.BF16 R24, R176.reuse, R174, R24 ;  /* 0x000000aeb018723c */ /* 0x040fe20000041818 */
[----:B------:R-:W1:Y:S07]  /*e750*/  LDSM.16.M88.4 R172, [R223+0xd800] ;  /* 0x00d80000dfac783b */ /* 0x000e6e0000000200 */
        /* <DEDUP_REMOVED lines=25> */
[----:B------:R-:W5:Y:S07]  /*e8f0*/  LDSM.16.M88.4 R184, [R229+0xf800] ;  /* 0x00f80000e5b8783b */ /* 0x000f6e0000000200 */
[C---:B----4-:R-:W-:Y:S08]  /*e900*/  HMMA.16816.F32.BF16 R28, R164.reuse, R188, R28 ;  /* 0x000000bca41c723c */ /* 0x050ff0000004181c */
[----:B------:R-:W-:Y:S01]  /*e910*/  HMMA.16816.F32.BF16 R32, R164, R190, R32 ;  /* 0x000000bea420723c */ /* 0x000fe20000041820 */
[----:B------:R-:W-:Y:S04]  /*e920*/  LDSM.16.M88.4 R164, [R228+0x6000] ;  /* 0x00600000e4a4783b */ /* 0x000fe80000000200 */
[----:B------:R-:W4:Y:S03]  /*e930*/  LDSM.16.M88.4 R188, [R207] ;  /* 0x00000000cfbc783b */ /* 0x000f260000000200 */
[C---:B-1----:R-:W-:Y:S08]  /*e940*/  HMMA.16816.F32.BF16 R4, R168.reuse, R172, R4 ;  /* 0x000000aca804723c */ /* 0x042ff00000041804 */
[C---:B------:R-:W-:Y:S01]  /*e950*/  HMMA.16816.F32.BF16 R8, R168.reuse, R174, R8 ;  /* 0x000000aea808723c */ /* 0x040fe20000041808 */
[----:B------:R-:W1:Y:S07]  /*e960*/  LDSM.16.M88.4 R172, [R206] ;  /* 0x00000000ceac783b */ /* 0x000e6e0000000200 */
[C---:B--2---:R-:W-:Y:S08]  /*e970*/  HMMA.16816.F32.BF16 R12, R168.reuse, R176, R12 ;  /* 0x000000b0a80c723c */ /* 0x044ff0000004180c */
[C---:B------:R-:W-:Y:S01]  /*e980*/  HMMA.16816.F32.BF16 R16, R168.reuse, R178, R16 ;  /* 0x000000b2a810723c */ /* 0x040fe20000041810 */
[----:B------:R-:W-:Y:S07]  /*e990*/  LDSM.16.M88.4 R176, [R204] ;  /* 0x00000000ccb0783b */ /* 0x000fee0000000200 */
[C---:B---3--:R-:W-:Y:S08]  /*e9a0*/  HMMA.16816.F32.BF16 R20, R168.reuse, R180, R20 ;  /* 0x000000b4a814723c */ /* 0x048ff00000041814 */
[C---:B------:R-:W-:Y:S01]  /*e9b0*/  HMMA.16816.F32.BF16 R24, R168.reuse, R182, R24 ;  /* 0x000000b6a818723c */ /* 0x040fe20000041818 */
[----:B------:R-:W-:Y:S07]  /*e9c0*/  LDSM.16.M88.4 R180, [R226+0x6000] ;  /* 0x00600000e2b4783b */ /* 0x000fee0000000200 */
[C---:B-----5:R-:W-:Y:S08]  /*e9d0*/  HMMA.16816.F32.BF16 R28, R168.reuse, R184, R28 ;  /* 0x000000b8a81c723c */ /* 0x060ff0000004181c */
[----:B------:R-:W-:Y:S01]  /*e9e0*/  HMMA.16816.F32.BF16 R32, R168, R186, R32 ;  /* 0x000000baa820723c */ /* 0x000fe20000041820 */
[----:B------:R-:W2:Y:S04]  /*e9f0*/  LDSM.16.M88.4 R168, [R205] ;  /* 0x00000000cda8783b */ /* 0x000ea80000000200 */
[----:B------:R-:W3:Y:S03]  /*ea00*/  LDSM.16.M88.4 R184, [R223+0xe000] ;  /* 0x00e00000dfb8783b */ /* 0x000ee60000000200 */
[C---:B----4-:R-:W-:Y:S08]  /*ea10*/  HMMA.16816.F32.BF16 R4, R164.reuse, R188, R4 ;  /* 0x000000bca404723c */ /* 0x050ff00000041804 */
[C---:B------:R-:W-:Y:S01]  /*ea20*/  HMMA.16816.F32.BF16 R8, R164.reuse, R190, R8 ;  /* 0x000000bea408723c */ /* 0x040fe20000041808 */
[----:B------:R-:W4:Y:S07]  /*ea30*/  LDSM.16.M88.4 R188, [R223+0xe800] ;  /* 0x00e80000dfbc783b */ /* 0x000f2e0000000200 */
[C---:B-1----:R-:W-:Y:S08]  /*ea40*/  HMMA.16816.F32.BF16 R12, R164.reuse, R172, R12 ;  /* 0x000000aca40c723c */ /* 0x042ff0000004180c */
[C---:B------:R-:W-:Y:S01]  /*ea50*/  HMMA.16816.F32.BF16 R16, R164.reuse, R174, R16 ;  /* 0x000000aea410723c */ /* 0x040fe20000041810 */
[----:B------:R-:W1:Y:S07]  /*ea60*/  LDSM.16.M88.4 R172, [R223+0xf000] ;  /* 0x00f00000dfac783b */ /* 0x000e6e0000000200 */
[C---:B--2---:R-:W-:Y:S08]  /*ea70*/  HMMA.16816.F32.BF16 R20, R164.reuse, R168, R20 ;  /* 0x000000a8a414723c */ /* 0x044ff00000041814 */
[C---:B------:R-:W-:Y:S01]  /*ea80*/  HMMA.16816.F32.BF16 R24, R164.reuse, R170, R24 ;  /* 0x000000aaa418723c */ /* 0x040fe20000041818 */
[----:B------:R-:W-:Y:S07]  /*ea90*/  LDSM.16.M88.4 R168, [R225+0x6000] ;  /* 0x00600000e1a8783b */ /* 0x000fee0000000200 */
[C---:B------:R-:W-:Y:S08]  /*eaa0*/  HMMA.16816.F32.BF16 R28, R164.reuse, R176, R28 ;  /* 0x000000b0a41c723c */ /* 0x040ff0000004181c */
[----:B------:R-:W-:Y:S01]  /*eab0*/  HMMA.16816.F32.BF16 R32, R164, R178, R32 ;  /* 0x000000b2a420723c */ /* 0x000fe20000041820 */
[----:B------:R-:W2:Y:S04]  /*eac0*/  LDSM.16.M88.4 R164, [R223+0xf800] ;  /* 0x00f80000dfa4783b */ /* 0x000ea80000000200 */
[----:B------:R-:W5:Y:S03]  /*ead0*/  LDSM.16.M88.4 R176, [R216+0x6000] ;  /* 0x00600000d8b0783b */ /* 0x000f660000000200 */
[C---:B---3--:R-:W-:Y:S08]  /*eae0*/  HMMA.16816.F32.BF16 R4, R180.reuse, R184, R4 ;  /* 0x000000b8b404723c */ /* 0x048ff00000041804 */
[C---:B------:R-:W-:Y:S01]  /*eaf0*/  HMMA.16816.F32.BF16 R8, R180.reuse, R186, R8 ;  /* 0x000000bab408723c */ /* 0x040fe20000041808 */
[----:B------:R-:W3:Y:S07]  /*eb00*/  LDSM.16.M88.4 R184, [R216+0x6800] ;  /* 0x00680000d8b8783b */ /* 0x000eee0000000200 */
[C---:B----4-:R-:W-:Y:S08]  /*eb10*/  HMMA.16816.F32.BF16 R12, R180.reuse, R188, R12 ;  /* 0x000000bcb40c723c */ /* 0x050ff0000004180c */
[C---:B------:R-:W-:Y:S01]  /*eb20*/  HMMA.16816.F32.BF16 R16, R180.reuse, R190, R16 ;  /* 0x000000beb410723c */ /* 0x040fe20000041810 */
[----:B------:R-:W4:Y:S07]  /*eb30*/  LDSM.16.M88.4 R188, [R216+0x7000] ;  /* 0x00700000d8bc783b */ /* 0x000f2e0000000200 */
[C---:B-1----:R-:W-:Y:S08]  /*eb40*/  HMMA.16816.F32.BF16 R20, R180.reuse, R172, R20 ;  /* 0x000000acb414723c */ /* 0x042ff00000041814 */
[C---:B------:R-:W-:Y:S01]  /*eb50*/  HMMA.16816.F32.BF16 R24, R180.reuse, R174, R24 ;  /* 0x000000aeb418723c */ /* 0x040fe20000041818 */
[----:B------:R-:W1:Y:S01]  /*eb60*/  LDSM.16.M88.4 R172, [R216+0x7800] ;  /* 0x00780000d8ac783b */ /* 0x000e620000000200 */
[----:B------:R-:W-:Y:S04]  /*eb70*/  DEPBAR.LE SB0, 0x0 ;  /* 0x000080000000791a */ /* 0x000fe80000000000 */
[----:B------:R-:W-:Y:S02]  /*eb80*/  BAR.SYNC.DEFER_BLOCKING 0x0 ;  /* 0x0000000000007b1d */ /* 0x000fe40000010000 */
[C---:B--2---:R-:W-:Y:S08]  /*eb90*/  HMMA.16816.F32.BF16 R28, R180.reuse, R164, R28 ;  /* 0x000000a4b41c723c */ /* 0x044ff0000004181c */
[----:B------:R-:W-:Y:S08]  /*eba0*/  HMMA.16816.F32.BF16 R32, R180, R166, R32 ;  /* 0x000000a6b420723c */ /* 0x000ff00000041820 */
[C---:B-----5:R-:W-:Y:S08]  /*ebb0*/  HMMA.16816.F32.BF16 R4, R168.reuse, R176, R4 ;  /* 0x000000b0a804723c */ /* 0x060ff00000041804 */
[C---:B------:R-:W-:Y:S07]  /*ebc0*/  HMMA.16816.F32.BF16 R8, R168.reuse, R178, R8 ;  /* 0x000000b2a808723c */ /* 0x040fee0000041808 */
[C---:B------:R-:W-:Y:S01]  /*ebd0*/  LEA R178, P6, R3.reuse, R200, 0x6 ;  /* 0x000000c803b27211 */ /* 0x040fe200078c30ff */
[C---:B---3--:R-:W-:Y:S04]  /*ebe0*/  HMMA.16816.F32.BF16 R12, R168.reuse, R184, R12 ;  /* 0x000000b8a80c723c */ /* 0x048fe8000004180c */
[----:B------:R-:W-:Y:S01]  /*ebf0*/  LEA.HI.X.SX32 R179, R3, R201, 0x6, P6 ;  /* 0x000000c903b37211 */ /* 0x000fe200030f36ff */
[C---:B------:R-:W-:Y:S03]  /*ec00*/  IMAD.WIDE.U32 R182, R178.reuse, c[0x0][0x198], RZ ;  /* 0x00006600b2b67a25 */ /* 0x040fe600078e00ff */
[C---:B------:R-:W-:Y:S04]  /*ec10*/  HMMA.16816.F32.BF16 R16, R168.reuse, R186, R16 ;  /* 0x000000baa810723c */ /* 0x040fe80000041810 */
[----:B------:R-:W-:Y:S02]  /*ec20*/  IMAD R3, R179, c[0x0][0x198], RZ ;  /* 0x00006600b3037a24 */ /* 0x000fe400078e02ff */
[----:B------:R-:W-:Y:S02]  /*ec30*/  IMAD R201, R203, c[0x0][0x198], RZ ;  /* 0x00006600cbc97a24 */ /* 0x000fe400078e02ff */
[C---:B----4-:R-:W-:Y:S04]  /*ec40*/  HMMA.16816.F32.BF16 R20, R168.reuse, R188, R20 ;  /* 0x000000bca814723c */ /* 0x050fe80000041814 */
[----:B------:R-:W-:Y:S02]  /*ec50*/  IMAD R3, R178, c[0x0][0x19c], R3 ;  /* 0x00006700b2037a24 */ /* 0x000fe400078e0203 */
[C---:B------:R-:W-:Y:S02]  /*ec60*/  IMAD R201, R202.reuse, c[0x0][0x19c], R201 ;  /* 0x00006700cac97a24 */ /* 0x040fe400078e02c9 */
[C---:B------:R-:W-:Y:S04]  /*ec70*/  HMMA.16816.F32.BF16 R24, R168.reuse, R190, R24 ;  /* 0x000000bea818723c */ /* 0x040fe80000041818 */
[----:B------:R-:W-:Y:S02]  /*ec80*/  IMAD.IADD R3, R183, 0x1, R3 ;  /* 0x00000001b7037824 */ /* 0x000fe400078e0203 */
[----:B------:R-:W-:Y:S01]  /*ec90*/  IMAD.WIDE.U32 R178, R202, c[0x0][0x198], RZ ;  /* 0x00006600cab27a25 */ /* 0x000fe200078e00ff */
[CC--:B------:R-:W-:Y:S01]  /*eca0*/  LEA R202, P0, R182.reuse, R251.reuse, 0x1 ;  /* 0x000000fbb6ca7211 */ /* 0x0c0fe200078008ff */
[C---:B-1----:R-:W-:Y:S04]  /*ecb0*/  HMMA.16816.F32.BF16 R28, R168.reuse, R172, R28 ;  /* 0x000000aca81c723c */ /* 0x042fe8000004181c */
[-C--:B------:R-:W-:Y:S01]  /*ecc0*/  LEA.HI.X R203, R182, R250.reuse, R3, 0x1, P0 ;  /* 0x000000fab6cb7211 */ /* 0x080fe200000f0c03 */
[----:B------:R-:W-:Y:S01]  /*ecd0*/  IMAD.WIDE.U32 R190, R198, c[0x0][0x198], RZ ;  /* 0x00006600c6be7a25 */ /* 0x000fe200078e00ff */
[----:B------:R-:W-:Y:S02]  /*ece0*/  PLOP3.LUT P0, PT, PT, PT, UP0, 0x80, 0x0 ;  /* 0x000000000000781c */ /* 0x000fe40003f0f008 */
[----:B------:R-:W-:Y:S04]  /*ecf0*/  HMMA.16816.F32.BF16 R32, R168, R174, R32 ;  /* 0x000000aea820723c */ /* 0x000fe80000041820 */
[----:B------:R-:W-:Y:S02]  /*ed00*/  IMAD.IADD R3, R179, 0x1, R201 ;  /* 0x00000001b3037824 */ /* 0x000fe400078e02c9 */
[----:B------:R-:W-:Y:S02]  /*ed10*/  IMAD.IADD R197, R191, 0x1, R197 ;  /* 0x00000001bfc57824 */ /* 0x000fe400078e02c5 */
[----:B------:R-:W-:Y:S05]  /*ed20*/  IMAD.WIDE.U32 R174, R194, c[0x0][0x198], RZ ;  /* 0x00006600c2ae7a25 */ /* 0x000fea00078e00ff */
[C---:B------:R-:W-:Y:S02]  /*ed30*/  LEA R194, P1, R174.reuse, R251, 0x1 ;  /* 0x000000fbaec27211 */ /* 0x040fe400078208ff */
[----:B------:R-:W-:Y:S04]  /*ed40*/  IADD3 R195, R175, R195, RZ ;  /* 0x000000c3afc37210 */ /* 0x000fe80007ffe0ff */
[-C--:B------:R-:W-:Y:S02]  /*ed50*/  LEA.HI.X R195, R174, R250.reuse, R195, 0x1, P1 ;  /* 0x000000faaec37211 */ /* 0x080fe400008f0cc3 */
[-C--:B------:R-:W-:Y:S02]  /*ed60*/  LEA R174, P6, R178, R251.reuse, 0x1 ;  /* 0x000000fbb2ae7211 */ /* 0x080fe400078c08ff */
[----:B------:R-:W-:Y:S02]  /*ed70*/  LEA R198, P1, R190, R251, 0x1 ;  /* 0x000000fbbec67211 */ /* 0x000fe400078208ff */
[-C--:B------:R-:W-:Y:S02]  /*ed80*/  LEA.HI.X R175, R178, R250.reuse, R3, 0x1, P6 ;  /* 0x000000fab2af7211 */ /* 0x080fe400030f0c03 */
[----:B------:R-:W-:Y:S01]  /*ed90*/  LEA.HI.X R199, R190, R250, R197, 0x1, P1 ;  /* 0x000000fabec77211 */ /* 0x000fe200008f0cc5 */
[----:B------:R-:W-:-:S05]  /*eda0*/  @P0 BRA `(.L_x_266) ;  /* 0xffffdfc000000947 */ /* 0x000fca000383ffff */
.L_x_265:
[----:B------:R-:W-:Y:S01]  /*edb0*/  MOV R164, UR6 ;  /* 0x0000000600a47c02 */ /* 0x000fe20008000f00 */
[----:B------:R-:W-:Y:S02]  /*edc0*/  UISETP.GT.AND UP0, UPT, UR6, UR11, UPT ;  /* 0x0000000b0600728c */ /* 0x000fe4000bf04270 */
[----:B------:R-:W-:Y:S01]  /*edd0*/  UIADD3 UR10, UR10, 0x1, URZ ;  /* 0x000000010a0a7890 */ /* 0x000fe2000fffe03f */
[----:B-1----:R-:W-:Y:S01]  /*ede0*/  LEA R171, R164, R245, 0x6 ;  /* 0x000000f5a4ab7211 */ /* 0x002fe200078e30ff */
[----:B------:R-:W-:Y:S03]  /*edf0*/  UMOV UR29, UR6 ;  /* 0x00000006001d7c82 */ /* 0x000fe60008000000 */
[C---:B------:R-:W-:Y:S02]  /*ee00*/  IADD3 R3, R244.reuse, -R171, RZ ;  /* 0x800000abf4037210 */ /* 0x040fe40007ffe0ff */
[----:B------:R-:W-:Y:S02]  /*ee10*/  IADD3 R166, R171, 0x1, RZ ;  /* 0x00000001aba67810 */ /* 0x000fe40007ffe0ff */
[----:B------:R-:W-:Y:S02]  /*ee20*/  IABS R189, R3 ;  /* 0x0000000300bd7213 */ /* 0x000fe40000000000 */
[----:B------:R-:W-:Y:S02]  /*ee30*/  IADD3 R3, R241, -R171, RZ ;  /* 0x800000abf1037210 */ /* 0x000fe40007ffe0ff */
[C---:B------:R-:W-:Y:S02]  /*ee40*/  IADD3 R187, R171.reuse, 0x8, RZ ;  /* 0x00000008abbb7810 */ /* 0x040fe40007ffe0ff */
[----:B------:R-:W-:Y:S01]  /*ee50*/  IABS R177, R3 ;  /* 0x0000000300b17213 */ /* 0x000fe20000000000 */
[----:B------:R-:W-:Y:S01]  /*ee60*/  I2F R189, R189 ;  /* 0x000000bd00bd7306 */ /* 0x000fe20000201400 */
[C---:B------:R-:W-:Y:S02]  /*ee70*/  IADD3 R3, R244.reuse, -R166, RZ ;  /* 0x800000a6f4037210 */ /* 0x040fe40007ffe0ff */
[C---:B------:R-:W-:Y:S02]  /*ee80*/  IADD3 R184, R171.reuse, 0x9, RZ ;  /* 0x00000009abb87810 */ /* 0x040fe40007ffe0ff */
[----:B------:R-:W-:Y:S02]  /*ee90*/  IABS R172, R3 ;  /* 0x0000000300ac7213 */ /* 0x000fe40000000000 */
[C---:B------:R-:W-:Y:S02]  /*eea0*/  IADD3 R3, R244.reuse, -R187, RZ ;  /* 0x800000bbf4037210 */ /* 0x040fe40007ffe0ff */
[C---:B------:R-:W-:Y:S01]  /*eeb0*/  IADD3 R176, R171.reuse, 0x10, RZ ;  /* 0x00000010abb07810 */ /* 0x040fe20007ffe0ff */
[----:B------:R-:W-:Y:S01]  /*eec0*/  I2F R177, R177 ;  /* 0x000000b100b17306 */ /* 0x000fe20000201400 */
[----:B------:R-:W-:Y:S01]  /*eed0*/  IABS R167, R3 ;  /* 0x0000000300a77213 */ /* 0x000fe20000000000 */
[C---:B------:R-:W-:Y:S01]  /*eee0*/  IMAD.IADD R3, R244.reuse, 0x1, -R184 ;  /* 0x00000001f4037824 */ /* 0x040fe200078e0ab8 */
[C---:B------:R-:W-:Y:S02]  /*eef0*/  IADD3 R175, R171.reuse, 0x11, RZ ;  /* 0x00000011abaf7810 */ /* 0x040fe40007ffe0ff */
[----:B------:R-:W-:Y:S02]  /*ef00*/  IADD3 R173, R171, 0x18, RZ ;  /* 0x00000018abad7810 */ /* 0x000fe40007ffe0ff */
[----:B------:R-:W-:Y:S01]  /*ef10*/  IABS R168, R3 ;  /* 0x0000000300a87213 */ /* 0x000fe20000000000 */
[----:B------:R-:W-:Y:S01]  /*ef20*/  IMAD.IADD R180, R241, 0x1, -R175 ;  /* 0x00000001f1b47824 */ /* 0x000fe200078e0aaf */
[C---:B------:R-:W-:Y:S01]  /*ef30*/  IADD3 R3, R244.reuse, -R176, RZ ;  /* 0x800000b0f4037210 */ /* 0x040fe20007ffe0ff */
[----:B------:R-:W-:Y:S01]  /*ef40*/  I2F R167, R167 ;  /* 0x000000a700a77306 */ /* 0x000fe20000201400 */
[C---:B------:R-:W-:Y:S02]  /*ef50*/  IADD3 R169, R171.reuse, 0x19, RZ ;  /* 0x00000019aba97810 */ /* 0x040fe40007ffe0ff */
[----:B------:R-:W-:Y:S02]  /*ef60*/  IABS R179, R3 ;  /* 0x0000000300b37213 */ /* 0x000fe40000000000 */
[C---:B------:R-:W-:Y:S02]  /*ef70*/  IADD3 R3, R244.reuse, -R175, RZ ;  /* 0x800000aff4037210 */ /* 0x040fe40007ffe0ff */
[C---:B------:R-:W-:Y:S02]  /*ef80*/  IADD3 R165, R171.reuse, 0x20, RZ ;  /* 0x00000020aba57810 */ /* 0x040fe40007ffe0ff */
[----:B------:R-:W-:Y:S01]  /*ef90*/  IABS R190, R3 ;  /* 0x0000000300be7213 */ /* 0x000fe20000000000 */
[----:B------:R-:W-:Y:S01]  /*efa0*/  I2F R172, R172 ;  /* 0x000000ac00ac7306 */ /* 0x000fe20000201400 */
[C---:B------:R-:W-:Y:S02]  /*efb0*/  IADD3 R3, R244.reuse, -R173, RZ ;  /* 0x800000adf4037210 */ /* 0x040fe40007ffe0ff */
[----:B------:R-:W-:Y:S02]  /*efc0*/  IADD3 R164, R171, 0x21, RZ ;  /* 0x00000021aba47810 */ /* 0x000fe40007ffe0ff */
[----:B------:R-:W-:Y:S02]  /*efd0*/  IABS R185, R3 ;  /* 0x0000000300b97213 */ /* 0x000fe40000000000 */
[C---:B------:R-:W-:Y:S02]  /*efe0*/  IADD3 R3, R241.reuse, -R166, RZ ;  /* 0x800000a6f1037210 */ /* 0x040fe40007ffe0ff */
[C---:B------:R-:W-:Y:S01]  /*eff0*/  IADD3 R170, R241.reuse, -R176, RZ ;  /* 0x800000b0f1aa7210 */ /* 0x040fe20007ffe0ff */
[----:B------:R-:W-:Y:S01]  /*f000*/  I2F R179, R179 ;  /* 0x000000b300b37306 */ /* 0x000fe20000201400 */
[----:B------:R-:W-:Y:S02]  /*f010*/  IABS R188, R3 ;  /* 0x0000000300bc7213 */ /* 0x000fe40000000000 */
[----:B------:R-:W-:Y:S02]  /*f020*/  IADD3 R3, R244, -R169, RZ ;  /* 0x800000a9f4037210 */ /* 0x000fe40007ffe0ff */
[----:B------:R-:W-:Y:S02]  /*f030*/  IABS R170, R170 ;  /* 0x000000aa00aa7213 */ /* 0x000fe40000000000 */
[----:B------:R-:W-:Y:S01]  /*f040*/  IABS R182, R3 ;  /* 0x0000000300b67213 */ /* 0x000fe20000000000 */
[----:B------:R-:W-:Y:S01]  /*f050*/  IMAD.IADD R3, R241, 0x1, -R187 ;  /* 0x00000001f1037824 */ /* 0x000fe200078e0abb */
[-C--:B------:R-:W-:Y:S01]  /*f060*/  ISETP.GE.AND P1, PT, R171, R243.reuse, PT ;  /* 0x000000f3ab00720c */ /* 0x080fe20003f26270 */
[----:B------:R-:W-:Y:S01]  /*f070*/  I2F R168, R168 ;  /* 0x000000a800a87306 */ /* 0x000fe20000201400 */
[----:B------:R-:W-:Y:S02]  /*f080*/  ISETP.GE.AND P0, PT, R166, R243, PT ;  /* 0x000000f3a600720c */ /* 0x000fe40003f06270 */
[----:B------:R-:W-:Y:S02]  /*f090*/  IABS R183, R3 ;  /* 0x0000000300b77213 */ /* 0x000fe40000000000 */
[----:B------:R-:W-:Y:S02]  /*f0a0*/  IADD3 R3, R244, -R165, RZ ;  /* 0x800000a5f4037210 */ /* 0x000fe40007ffe0ff */
[----:B------:R-:W-:Y:S02]  /*f0b0*/  ISETP.GE.AND P6, PT, R166, R240, PT ;  /* 0x000000f0a600720c */ /* 0x000fe40003fc6270 */
[----:B------:R-:W-:Y:S01]  /*f0c0*/  IABS R181, R3 ;  /* 0x0000000300b57213 */ /* 0x000fe20000000000 */
[----:B------:R-:W-:Y:S01]  /*f0d0*/  I2F R190, R190 ;  /* 0x000000be00be7306 */ /* 0x000fe20000201400 */
[----:B------:R-:W-:Y:S02]  /*f0e0*/  IADD3 R3, R241, -R184, RZ ;  /* 0x800000b8f1037210 */ /* 0x000fe40007ffe0ff */
[C---:B------:R-:W-:Y:S02]  /*f0f0*/  ISETP.GE.OR P1, PT, R171.reuse, R242, !P1 ;  /* 0x000000f2ab00720c */ /* 0x040fe40004f26670 */
[----:B------:R-:W-:Y:S02]  /*f100*/  IABS R174, R3 ;  /* 0x0000000300ae7213 */ /* 0x000fe40000000000 */
[----:B------:R-:W-:Y:S02]  /*f110*/  IADD3 R3, R244, -R164, RZ ;  /* 0x800000a4f4037210 */ /* 0x000fe40007ffe0ff */
[C---:B------:R-:W-:Y:S01]  /*f120*/  ISETP.GE.OR P0, PT, R166.reuse, R242, !P0 ;  /* 0x000000f2a600720c */ /* 0x040fe20004706670 */
[----:B------:R-:W-:Y:S01]  /*f130*/  I2F R188, R188 ;  /* 0x000000bc00bc7306 */ /* 0x000fe20000201400 */
[----:B------:R-:W-:Y:S02]  /*f140*/  IABS R3, R3 ;  /* 0x0000000300037213 */ /* 0x000fe40000000000 */
[----:B------:R-:W-:Y:S02]  /*f150*/  ISETP.GE.OR P6, PT, R166, R235, !P6 ;  /* 0x000000eba600720c */ /* 0x000fe400077c6670 */
[----:B------:R-:W-:Y:S05]  /*f160*/  IABS R180, R180 ;  /* 0x000000b400b47213 */ /* 0x000fea0000000000 */
[----:B------:R1:W-:Y:S10]  /*f170*/  I2F R178, R3 ;  /* 0x0000000300b27306 */ /* 0x0003f40000201400 */
[----:B------:R-:W-:Y:S10]  /*f180*/  I2F R182, R182 ;  /* 0x000000b600b67306 */ /* 0x000ff40000201400 */
[----:B------:R-:W-:Y:S01]  /*f190*/  I2F R183, R183 ;  /* 0x000000b700b77306 */ /* 0x000fe20000201400 */
[----:B-1----:R-:W-:Y:S09]  /*f1a0*/  IADD3 R3, R171, 0x28, RZ ;  /* 0x00000028ab037810 */ /* 0x002ff20007ffe0ff */
[----:B------:R-:W-:Y:S10]  /*f1b0*/  I2F R181, R181 ;  /* 0x000000b500b57306 */ /* 0x000ff40000201400 */
[----:B------:R-:W-:Y:S10]  /*f1c0*/  I2F R185, R185 ;  /* 0x000000b900b97306 */ /* 0x000ff40000201400 */
[----:B------:R-:W-:Y:S10]  /*f1d0*/  I2F R174, R174 ;  /* 0x000000ae00ae7306 */ /* 0x000ff40000201400 */
[----:B------:R-:W1:Y:S02]  /*f1e0*/  I2F R180, R180 ;  /* 0x000000b400b47306 */ /* 0x000e640000201400 */
[----:B-1----:R-:W-:Y:S02]  /*f1f0*/  FFMA.FTZ R15, R180, -UR18, R15 ;  /* 0x80000012b40f7c23 */ /* 0x002fe4000801000f */
[----:B------:R-:W-:Y:S06]  /*f200*/  FFMA.FTZ R6, R177, -UR18, R6 ;  /* 0x80000012b1067c23 */ /* 0x000fec0008010006 */
[----:B------:R1:W2:Y:S01]  /*f210*/  I2F R177, R170 ;  /* 0x000000aa00b17306 */ /* 0x0002a20000201400 */
[----:B------:R-:W-:Y:S02]  /*f220*/  FFMA.FTZ R4, R189, -UR18, R4 ;  /* 0x80000012bd047c23 */ /* 0x000fe40008010004 */
[----:B------:R-:W-:Y:S02]  /*f230*/  FFMA.FTZ R8, R167, -UR18, R8 ;  /* 0x80000012a7087c23 */ /* 0x000fe40008010008 */
[----:B------:R-:W-:Y:S01]  /*f240*/  FFMA.FTZ R5, R172, -UR18, R5 ;  /* 0x80000012ac057c23 */ /* 0x000fe20008010005 */
[----:B------:R-:W-:Y:S01]  /*f250*/  FSEL R166, R4, -INF , !P1 ;  /* 0xff80000004a67808 */ /* 0x000fe20004800000 */
[----:B------:R-:W-:Y:S01]  /*f260*/  FFMA.FTZ R12, R179, -UR18, R12 ;  /* 0x80000012b30c7c23 */ /* 0x000fe2000801000c */
[C---:B------:R-:W-:Y:S01]  /*f270*/  ISETP.GE.AND P1, PT, R171.reuse, R240, PT ;  /* 0x000000f0ab00720c */ /* 0x040fe20003f26270 */
[----:B------:R-:W-:Y:S01]  /*f280*/  FFMA.FTZ R9, R168, -UR18, R9 ;  /* 0x80000012a8097c23 */ /* 0x000fe20008010009 */
[----:B------:R-:W-:Y:S01]  /*f290*/  IADD3 R4, R244, -R3, RZ ;  /* 0x80000003f4047210 */ /* 0x000fe20007ffe0ff */
[----:B------:R-:W-:Y:S01]  /*f2a0*/  FFMA.FTZ R13, R190, -UR18, R13 ;  /* 0x80000012be0d7c23 */ /* 0x000fe2000801000d */
[----:B------:R-:W-:Y:S01]  /*f2b0*/  ISETP.GE.OR P1, PT, R171, R235, !P1 ;  /* 0x000000ebab00720c */ /* 0x000fe20004f26670 */
[----:B------:R-:W-:Y:S01]  /*f2c0*/  FFMA.FTZ R7, R188, -UR18, R7 ;  /* 0x80000012bc077c23 */ /* 0x000fe20008010007 */
[----:B------:R-:W-:Y:S01]  /*f2d0*/  IABS R4, R4 ;  /* 0x0000000400047213 */ /* 0x000fe20000000000 */
[----:B------:R-:W-:Y:S01]  /*f2e0*/  FFMA.FTZ R17, R182, -UR18, R17 ;  /* 0x80000012b6117c23 */ /* 0x000fe20008010011 */
[----:B------:R-:W-:Y:S01]  /*f2f0*/  FSEL R167, R6, -INF , !P1 ;  /* 0xff80000006a77808 */ /* 0x000fe20004800000 */
[----:B------:R-:W-:Y:S01]  /*f300*/  FFMA.FTZ R10, R183, -UR18, R10 ;  /* 0x80000012b70a7c23 */ /* 0x000fe2000801000a */
[-C--:B------:R-:W-:Y:S01]  /*f310*/  ISETP.GE.AND P1, PT, R187, R243.reuse, PT ;  /* 0x000000f3bb00720c */ /* 0x080fe20003f26270 */
[----:B------:R-:W3:Y:S01]  /*f320*/  I2F R179, R4 ;  /* 0x0000000400b37306 */ /* 0x000ee20000201400 */
[----:B------:R-:W-:Y:S01]  /*f330*/  IADD3 R6, R171, 0x29, RZ ;  /* 0x00000029ab067810 */ /* 0x000fe20007ffe0ff */
[----:B------:R-:W-:Y:S01]  /*f340*/  FFMA.FTZ R20, R181, -UR18, R20 ;  /* 0x80000012b5147c23 */ /* 0x000fe20008010014 */
[----:B------:R-:W-:Y:S01]  /*f350*/  ISETP.GE.OR P1, PT, R187, R242, !P1 ;  /* 0x000000f2bb00720c */ /* 0x000fe20004f26670 */
[----:B------:R-:W-:Y:S01]  /*f360*/  FFMA.FTZ R16, R185, -UR18, R16 ;  /* 0x80000012b9107c23 */ /* 0x000fe20008010010 */
[----:B------:R-:W-:Y:S01]  /*f370*/  FSEL R172, R5, -INF , !P0 ;  /* 0xff80000005ac7808 */ /* 0x000fe20004000000 */
[----:B------:R-:W-:Y:S01]  /*f380*/  FFMA.FTZ R11, R174, -UR18, R11 ;  /* 0x80000012ae0b7c23 */ /* 0x000fe2000801000b */
[----:B-1----:R-:W-:Y:S01]  /*f390*/  FSEL R170, R8, -INF , !P1 ;  /* 0xff80000008aa7808 */ /* 0x002fe20004800000 */
[----:B------:R-:W-:Y:S01]  /*f3a0*/  FFMA.FTZ R21, R178, -UR18, R21 ;  /* 0x80000012b2157c23 */ /* 0x000fe20008010015 */
[----:B------:R-:W-:Y:S01]  /*f3b0*/  ISETP.GE.AND P1, PT, R176, R243, PT ;  /* 0x000000f3b000720c */ /* 0x000fe20003f26270 */
[----:B--2---:R-:W-:Y:S01]  /*f3c0*/  FFMA.FTZ R14, R177, -UR18, R14 ;  /* 0x80000012b10e7c23 */ /* 0x004fe2000801000e */
[----:B------:R-:W-:Y:S02]  /*f3d0*/  IADD3 R5, R244, -R6, RZ ;  /* 0x80000006f4057210 */ /* 0x000fe40007ffe0ff */
[-C--:B------:R-:W-:Y:S02]  /*f3e0*/  ISETP.GE.OR P1, PT, R176, R242.reuse, !P1 ;  /* 0x000000f2b000720c */ /* 0x080fe40004f26670 */
[----:B------:R-:W-:Y:S02]  /*f3f0*/  IABS R5, R5 ;  /* 0x0000000500057213 */ /* 0x000fe40000000000 */
[----:B------:R-:W-:Y:S02]  /*f400*/  FSEL R186, R12, -INF , !P1 ;  /* 0xff8000000cba7808 */ /* 0x000fe40004800000 */
[----:B------:R-:W1:Y:S01]  /*f410*/  I2F R12, R5 ;  /* 0x00000005000c7306 */ /* 0x000e620000201400 */
[C---:B------:R-:W-:Y:S02]  /*f420*/  ISETP.GE.AND P0, PT, R184.reuse, R243, PT ;  /* 0x000000f3b800720c */ /* 0x040fe40003f06270 */
[----:B------:R-:W-:Y:S02]  /*f430*/  IADD3 R8, R241, -R173, RZ ;  /* 0x800000adf1087210 */ /* 0x000fe40007ffe0ff */
[----:B------:R-:W-:Y:S01]  /*f440*/  ISETP.GE.OR P0, PT, R184, R242, !P0 ;  /* 0x000000f2b800720c */ /* 0x000fe20004706670 */
[----:B---3--:R-:W-:Y:S01]  /*f450*/  FFMA.FTZ R24, R179, -UR18, R24 ;  /* 0x80000012b3187c23 */ /* 0x008fe20008010018 */
[----:B------:R-:W-:Y:S02]  /*f460*/  IADD3 R4, R171, 0x30, RZ ;  /* 0x00000030ab047810 */ /* 0x000fe40007ffe0ff */
[----:B------:R-:W-:Y:S02]  /*f470*/  FSEL R168, R9, -INF , !P0 ;  /* 0xff80000009a87808 */ /* 0x000fe40004000000 */
[CC--:B------:R-:W-:Y:S02]  /*f480*/  ISETP.GE.AND P0, PT, R175.reuse, R243.reuse, PT ;  /* 0x000000f3af00720c */ /* 0x0c0fe40003f06270 */
[----:B------:R-:W-:Y:S02]  /*f490*/  IABS R8, R8 ;  /* 0x0000000800087213 */ /* 0x000fe40000000000 */
[----:B------:R-:W-:Y:S02]  /*f4a0*/  ISETP.GE.OR P0, PT, R175, R242, !P0 ;  /* 0x000000f2af00720c */ /* 0x000fe40004706670 */
[----:B------:R2:W3:Y:S01]  /*f4b0*/  I2F R9, R8 ;  /* 0x0000000800097306 */ /* 0x0004e20000201400 */
[----:B------:R-:W-:Y:S02]  /*f4c0*/  FSEL R7, R7, -INF , !P6 ;  /* 0xff80000007077808 */ /* 0x000fe40007000000 */
[----:B------:R-:W-:Y:S02]  /*f4d0*/  FSEL R189, R13, -INF , !P0 ;  /* 0xff8000000dbd7808 */ /* 0x000fe40004000000 */
[----:B------:R-:W-:Y:S02]  /*f4e0*/  IADD3 R13, R244, -R4, RZ ;  /* 0x80000004f40d7210 */ /* 0x000fe40007ffe0ff */
[----:B------:R-:W-:Y:S01]  /*f4f0*/  ISETP.GE.AND P6, PT, R169, R243, PT ;  /* 0x000000f3a900720c */ /* 0x000fe20003fc6270 */
[----:B-1----:R-:W-:Y:S01]  /*f500*/  FFMA.FTZ R25, R12, -UR18, R25 ;  /* 0x800000120c197c23 */ /* 0x002fe20008010019 */
[----:B------:R-:W-:Y:S02]  /*f510*/  IABS R5, R13 ;  /* 0x0000000d00057213 */ /* 0x000fe40000000000 */
[----:B------:R-:W-:Y:S02]  /*f520*/  ISETP.GE.AND P1, PT, R187, R240, PT ;  /* 0x000000f0bb00720c */ /* 0x000fe40003f26270 */
[----:B------:R-:W1:Y:S01]  /*f530*/  I2F R13, R5 ;  /* 0x00000005000d7306 */ /* 0x000e620000201400 */
[-C--:B------:R-:W-:Y:S02]  /*f540*/  ISETP.GE.OR P6, PT, R169, R242.reuse, !P6 ;  /* 0x000000f2a900720c */ /* 0x080fe400077c6670 */
[----:B------:R-:W-:Y:S02]  /*f550*/  ISETP.GE.OR P1, PT, R187, R235, !P1 ;  /* 0x000000ebbb00720c */ /* 0x000fe40004f26670 */
[----:B------:R-:W-:Y:S01]  /*f560*/  FSEL R202, R17, -INF , !P6 ;  /* 0xff80000011ca7808 */ /* 0x000fe20007000000 */
[----:B------:R-:W-:Y:S01]  /*f570*/  IMAD.IADD R17, R241, 0x1, -R165 ;  /* 0x00000001f1117824 */ /* 0x000fe200078e0aa5 */
[-C--:B------:R-:W-:Y:S02]  /*f580*/  ISETP.GE.AND P6, PT, R165, R243.reuse, PT ;  /* 0x000000f3a500720c */ /* 0x080fe40003fc6270 */
[----:B------:R-:W-:Y:S02]  /*f590*/  ISETP.GE.AND P0, PT, R173, R243, PT ;  /* 0x000000f3ad00720c */ /* 0x000fe40003f06270 */
[----:B--2---:R-:W-:Y:S01]  /*f5a0*/  IADD3 R8, R171, 0x31, RZ ;  /* 0x00000031ab087810 */ /* 0x004fe20007ffe0ff */
[----:B---3--:R-:W-:Y:S01]  /*f5b0*/  FFMA.FTZ R18, R9, -UR18, R18 ;  /* 0x8000001209127c23 */ /* 0x008fe20008010012 */
[-C--:B------:R-:W-:Y:S02]  /*f5c0*/  ISETP.GE.OR P6, PT, R165, R242.reuse, !P6 ;  /* 0x000000f2a500720c */ /* 0x080fe400077c6670 */
[----:B------:R-:W-:Y:S02]  /*f5d0*/  ISETP.GE.OR P0, PT, R173, R242, !P0 ;  /* 0x000000f2ad00720c */ /* 0x000fe40004706670 */
[----:B------:R-:W-:Y:S02]  /*f5e0*/  FSEL R200, R20, -INF , !P6 ;  /* 0xff80000014c87808 */ /* 0x000fe40007000000 */
[----:B------:R-:W-:Y:S02]  /*f5f0*/  FSEL R188, R16, -INF , !P0 ;  /* 0xff80000010bc7808 */ /* 0x000fe40004000000 */
[----:B------:R-:W-:Y:S02]  /*f600*/  ISETP.GE.AND P0, PT, R184, R240, PT ;  /* 0x000000f0b800720c */ /* 0x000fe40003f06270 */
[----:B------:R-:W-:Y:S01]  /*f610*/  IABS R17, R17 ;  /* 0x0000001100117213 */ /* 0x000fe20000000000 */
[----:B-1----:R-:W-:Y:S01]  /*f620*/  FFMA.FTZ R28, R13, -UR18, R28 ;  /* 0x800000120d1c7c23 */ /* 0x002fe2000801001c */
[----:B------:R-:W-:Y:S02]  /*f630*/  FSEL R5, R10, -INF , !P1 ;  /* 0xff8000000a057808 */ /* 0x000fe40004800000 */
[----:B------:R-:W-:Y:S02]  /*f640*/  IADD3 R10, R244, -R8, RZ ;  /* 0x80000008f40a7210 */ /* 0x000fe40007ffe0ff */
[----:B------:R-:W-:Y:S01]  /*f650*/  ISETP.GE.OR P0, PT, R184, R235, !P0 ;  /* 0x000000ebb800720c */ /* 0x000fe20004706670 */
[----:B------:R-:W1:Y:S01]  /*f660*/  I2F R17, R17 ;  /* 0x0000001100117306 */ /* 0x000e620000201400 */
[----:B------:R-:W-:Y:S02]  /*f670*/  IABS R10, R10 ;  /* 0x0000000a000a7213 */ /* 0x000fe40000000000 */
[----:B------:R-:W-:Y:S02]  /*f680*/  FSEL R11, R11, -INF , !P0 ;  /* 0xff8000000b0b7808 */ /* 0x000fe40004000000 */
[C---:B------:R-:W-:Y:S02]  /*f690*/  ISETP.GE.AND P0, PT, R164.reuse, R243, PT ;  /* 0x000000f3a400720c */ /* 0x040fe40003f06270 */
[----:B------:R-:W-:Y:S02]  /*f6a0*/  ISETP.GE.AND P6, PT, R175, R240, PT ;  /* 0x000000f0af00720c */ /* 0x000fe40003fc6270 */
[----:B------:R-:W-:Y:S01]  /*f6b0*/  ISETP.GE.OR P0, PT, R164, R242, !P0 ;  /* 0x000000f2a400720c */ /* 0x000fe20004706670 */
[----:B------:R2:W3:Y:S01]  /*f6c0*/  I2F R20, R10 ;  /* 0x0000000a00147306 */ /* 0x0004e20000201400 */
[C---:B------:R-:W-:Y:S02]  /*f6d0*/  ISETP.GE.AND P1, PT, R176.reuse, R240, PT ;  /* 0x000000f0b000720c */ /* 0x040fe40003f26270 */
[----:B------:R-:W-:Y:S02]  /*f6e0*/  FSEL R198, R21, -INF , !P0 ;  /* 0xff80000015c67808 */ /* 0x000fe40004000000 */
[-C--:B------:R-:W-:Y:S02]  /*f6f0*/  ISETP.GE.OR P6, PT, R175, R235.reuse, !P6 ;  /* 0x000000ebaf00720c */ /* 0x080fe400077c6670 */
[----:B------:R-:W-:Y:S02]  /*f700*/  ISETP.GE.OR P1, PT, R176, R235, !P1 ;  /* 0x000000ebb000720c */ /* 0x000fe40004f26670 */
[----:B------:R-:W-:Y:S02]  /*f710*/  FSEL R193, R15, -INF , !P6 ;  /* 0xff8000000fc17808 */ /* 0x000fe40007000000 */
[-C--:B------:R-:W-:Y:S02]  /*f720*/  ISETP.GE.AND P6, PT, R6, R243.reuse, PT ;  /* 0x000000f30600720c */ /* 0x080fe40003fc6270 */
[----:B------:R-:W-:Y:S01]  /*f730*/  FSEL R190, R14, -INF , !P1 ;  /* 0xff8000000ebe7808 */ /* 0x000fe20004800000 */
[----:B-1----:R-:W-:Y:S01]  /*f740*/  FFMA.FTZ R22, R17, -UR18, R22 ;  /* 0x8000001211167c23 */ /* 0x002fe20008010016 */
[----:B------:R-:W-:Y:S02]  /*f750*/  IADD3 R14, R241, -R164, RZ ;  /* 0x800000a4f10e7210 */ /* 0x000fe40007ffe0ff */
[----:B------:R-:W-:Y:S02]  /*f760*/  ISETP.GE.OR P6, PT, R6, R242, !P6 ;  /* 0x000000f20600720c */ /* 0x000fe400077c6670 */
[----:B------:R-:W-:Y:S02]  /*f770*/  IABS R14, R14 ;  /* 0x0000000e000e7213 */ /* 0x000fe40000000000 */
[----:B------:R-:W-:Y:S02]  /*f780*/  FSEL R194, R25, -INF , !P6 ;  /* 0xff80000019c27808 */ /* 0x000fe40007000000 */
[----:B------:R-:W-:Y:S01]  /*f790*/  ISETP.GE.AND P6, PT, R4, R243, PT ;  /* 0x000000f30400720c */ /* 0x000fe20003fc6270 */
[----:B------:R-:W1:Y:S01]  /*f7a0*/  I2F R12, R14 ;  /* 0x0000000e000c7306 */ /* 0x000e620000201400 */
[----:B--2---:R-:W-:Y:S01]  /*f7b0*/  IADD3 R10, R171, 0x38, RZ ;  /* 0x00000038ab0a7810 */ /* 0x004fe20007ffe0ff */
[----:B---3--:R-:W-:Y:S01]  /*f7c0*/  FFMA.FTZ R29, R20, -UR18, R29 ;  /* 0x80000012141d7c23 */ /* 0x008fe2000801001d */
[----:B------:R-:W-:Y:S02]  /*f7d0*/  ISETP.GE.AND P1, PT, R173, R240, PT ;  /* 0x000000f0ad00720c */ /* 0x000fe40003f26270 */
[----:B------:R-:W-:Y:S02]  /*f7e0*/  IADD3 R21, R244, -R10, RZ ;  /* 0x8000000af4157210 */ /* 0x000fe40007ffe0ff */
[C---:B------:R-:W-:Y:S02]  /*f7f0*/  IADD3 R13, R241.reuse, -R6, RZ ;  /* 0x80000006f10d7210 */ /* 0x040fe40007ffe0ff */
[----:B------:R-:W-:Y:S02]  /*f800*/  IABS R21, R21 ;  /* 0x0000001500157213 */ /* 0x000fe40000000000 */
[----:B------:R-:W-:Y:S02]  /*f810*/  ISETP.GE.OR P6, PT, R4, R242, !P6 ;  /* 0x000000f20400720c */ /* 0x000fe400077c6670 */
[----:B------:R-:W-:Y:S02]  /*f820*/  IADD3 R16, R241, -R169, RZ ;  /* 0x800000a9f1107210 */ /* 0x000fe40007ffe0ff */
[----:B------:R-:W2:Y:S01]  /*f830*/  I2F R21, R21 ;  /* 0x0000001500157306 */ /* 0x000ea20000201400 */
[----:B------:R-:W-:Y:S02]  /*f840*/  ISETP.GE.OR P1, PT, R173, R235, !P1 ;  /* 0x000000ebad00720c */ /* 0x000fe40004f26670 */
[----:B------:R-:W-:Y:S02]  /*f850*/  IABS R13, R13 ;  /* 0x0000000d000d7213 */ /* 0x000fe40000000000 */
[----:B------:R-:W-:Y:S02]  /*f860*/  FSEL R184, R28, -INF , !P6 ;  /* 0xff8000001cb87808 */ /* 0x000fe40007000000 */
[C---:B------:R-:W-:Y:S02]  /*f870*/  ISETP.GE.AND P6, PT, R165.reuse, R240, PT ;  /* 0x000000f0a500720c */ /* 0x040fe40003fc6270 */
[----:B------:R-:W-:Y:S01]  /*f880*/  IABS R16, R16 ;  /* 0x0000001000107213 */ /* 0x000fe20000000000 */
[----:B------:R-:W3:Y:S01]  /*f890*/  I2F R14, R13 ;  /* 0x0000000d000e7306 */ /* 0x000ee20000201400 */
[----:B------:R-:W-:Y:S01]  /*f8a0*/  FSEL R192, R18, -INF , !P1 ;  /* 0xff80000012c07808 */ /* 0x000fe20004800000 */
[----:B-1----:R-:W-:Y:S01]  /*f8b0*/  FFMA.FTZ R23, R12, -UR18, R23 ;  /* 0x800000120c177c23 */ /* 0x002fe20008010017 */
[C---:B------:R-:W-:Y:S02]  /*f8c0*/  ISETP.GE.AND P1, PT, R8.reuse, R243, PT ;  /* 0x000000f30800720c */ /* 0x040fe40003f26270 */
[----:B------:R-:W-:Y:S02]  /*f8d0*/  ISETP.GE.OR P6, PT, R165, R235, !P6 ;  /* 0x000000eba500720c */ /* 0x000fe400077c6670 */
[----:B------:R-:W-:Y:S02]  /*f8e0*/  ISETP.GE.OR P1, PT, R8, R242, !P1 ;  /* 0x000000f20800720c */ /* 0x000fe40004f26670 */
[----:B------:R-:W-:Y:S01]  /*f8f0*/  FMNMX.FTZ R15, R166, R2, !PT ;  /* 0x00000002a60f7209 */ /* 0x000fe20007810000 */
[----:B------:R-:W1:Y:S01]  /*f900*/  I2F R16, R16 ;  /* 0x0000001000107306 */ /* 0x000e620000201400 */
[----:B------:R-:W-:Y:S02]  /*f910*/  FSEL R203, R22, -INF , !P6 ;  /* 0xff80000016cb7808 */ /* 0x000fe40007000000 */
[-C--:B------:R-:W-:Y:S01]  /*f920*/  ISETP.GE.AND P0, PT, R3, R243.reuse, PT ;  /* 0x000000f30300720c */ /* 0x080fe20003f06270 */
[----:B--2---:R-:W-:Y:S01]  /*f930*/  FFMA.FTZ R32, R21, -UR18, R32 ;  /* 0x8000001215207c23 */ /* 0x004fe20008010020 */
[----:B------:R-:W-:Y:S02]  /*f940*/  ISETP.GE.AND P6, PT, R3, R240, PT ;  /* 0x000000f00300720c */ /* 0x000fe40003fc6270 */
[----:B------:R-:W-:Y:S02]  /*f950*/  FSEL R182, R29, -INF , !P1 ;  /* 0xff8000001db67808 */ /* 0x000fe40004800000 */
[----:B------:R-:W-:Y:S02]  /*f960*/  ISETP.GE.AND P1, PT, R10, R243, PT ;  /* 0x000000f30a00720c */ /* 0x000fe40003f26270 */
[----:B------:R-:W-:Y:S02]  /*f970*/  FMNMX.FTZ R15, R172, R15, !PT ;  /* 0x0000000fac0f7209 */ /* 0x000fe40007810000 */
[----:B------:R-:W-:Y:S01]  /*f980*/  IADD3 R9, R241, -R3, RZ ;  /* 0x80000003f1097210 */ /* 0x000fe20007ffe0ff */
[----:B---3--:R-:W-:Y:S01]  /*f990*/  FFMA.FTZ R27, R14, -UR18, R27 ;  /* 0x800000120e1b7c23 */ /* 0x008fe2000801001b */
[CC--:B------:R-:W-:Y:S02]  /*f9a0*/  ISETP.GE.OR P0, PT, R3.reuse, R242.reuse, !P0 ;  /* 0x000000f20300720c */ /* 0x0c0fe40004706670 */
[----:B------:R-:W-:Y:S01]  /*f9b0*/  ISETP.GE.OR P6, PT, R3, R235, !P6 ;  /* 0x000000eb0300720c */ /* 0x000fe200077c6670 */
[----:B------:R-:W-:Y:S01]  /*f9c0*/  IMAD.IADD R3, R241, 0x1, -R8 ;  /* 0x00000001f1037824 */ /* 0x000fe200078e0a08 */
[----:B------:R-:W-:Y:S02]  /*f9d0*/  ISETP.GE.OR P1, PT, R10, R242, !P1 ;  /* 0x000000f20a00720c */ /* 0x000fe40004f26670 */
[----:B------:R-:W-:Y:S02]  /*f9e0*/  FMNMX.FTZ R15, R170, R15, !PT ;  /* 0x0000000faa0f7209 */ /* 0x000fe40007810000 */
[----:B------:R-:W-:Y:S01]  /*f9f0*/  IABS R9, R9 ;  /* 0x0000000900097213 */ /* 0x000fe20000000000 */
[----:B-1----:R-:W-:Y:S01]  /*fa00*/  FFMA.FTZ R19, R16, -UR18, R19 ;  /* 0x8000001210137c23 */ /* 0x002fe20008010013 */
[----:B------:R-:W-:Y:S02]  /*fa10*/  FSEL R180, R32, -INF , !P1 ;  /* 0xff80000020b47808 */ /* 0x000fe40004800000 */
[----:B------:R-:W-:Y:S02]  /*fa20*/  FMNMX.FTZ R15, R168, R15, !PT ;  /* 0x0000000fa80f7209 */ /* 0x000fe40007810000 */
[----:B------:R-:W-:Y:S01]  /*fa30*/  IABS R3, R3 ;  /* 0x0000000300037213 */ /* 0x000fe20000000000 */
[----:B------:R-:W1:Y:S01]  /*fa40*/  I2F R9, R9 ;  /* 0x0000000900097306 */ /* 0x000e620000201400 */
[C---:B------:R-:W-:Y:S02]  /*fa50*/  ISETP.GE.AND P1, PT, R6.reuse, R240, PT ;  /* 0x000000f00600720c */ /* 0x040fe40003f26270 */
[----:B------:R-:W-:Y:S02]  /*fa60*/  IADD3 R171, R171, 0x39, RZ ;  /* 0x00000039abab7810 */ /* 0x000fe40007ffe0ff */
[----:B------:R-:W-:Y:S02]  /*fa70*/  ISETP.GE.OR P1, PT, R6, R235, !P1 ;  /* 0x000000eb0600720c */ /* 0x000fe40004f26670 */
[----:B------:R-:W-:Y:S02]  /*fa80*/  FMNMX.FTZ R6, R186, R15, !PT ;  /* 0x0000000fba067209 */ /* 0x000fe40007810000 */
[----:B------:R-:W-:Y:S01]  /*fa90*/  FSEL R196, R24, -INF , !P0 ;  /* 0xff80000018c47808 */ /* 0x000fe20004000000 */
[----:B------:R-:W2:Y:S01]  /*faa0*/  I2F R12, R3 ;  /* 0x00000003000c7306 */ /* 0x000ea20000201400 */
[----:B------:R-:W-:Y:S02]  /*fab0*/  IADD3 R24, R244, -R171, RZ ;  /* 0x800000abf4187210 */ /* 0x000fe40007ffe0ff */
[----:B------:R-:W-:Y:S02]  /*fac0*/  FMNMX.FTZ R13, R189, R6, !PT ;  /* 0x00000006bd0d7209 */ /* 0x000fe40007810000 */
[----:B------:R-:W-:Y:S02]  /*fad0*/  IABS R24, R24 ;  /* 0x0000001800187213 */ /* 0x000fe40000000000 */
[----:B------:R-:W-:Y:S02]  /*fae0*/  FMNMX.FTZ R13, R188, R13, !PT ;  /* 0x0000000dbc0d7209 */ /* 0x000fe40007810000 */
[----:B------:R-:W-:Y:S01]  /*faf0*/  FMNMX.FTZ R6, R167, R0, !PT ;  /* 0x00000000a7067209 */ /* 0x000fe20007810000 */
[----:B------:R-:W3:Y:S01]  /*fb00*/  I2F R16, R24 ;  /* 0x0000001800107306 */ /* 0x000ee20000201400 */
[----:B------:R-:W-:Y:S02]  /*fb10*/  FMNMX.FTZ R13, R202, R13, !PT ;  /* 0x0000000dca0d7209 */ /* 0x000fe40007810000 */
[----:B------:R-:W-:Y:S01]  /*fb20*/  FMNMX.FTZ R6, R7, R6, !PT ;  /* 0x0000000607067209 */ /* 0x000fe20007810000 */
[----:B-1----:R-:W-:Y:S01]  /*fb30*/  FFMA.FTZ R26, R9, -UR18, R26 ;  /* 0x80000012091a7c23 */ /* 0x002fe2000801001a */
[----:B------:R-:W-:Y:S02]  /*fb40*/  IADD3 R17, R241, -R4, RZ ;  /* 0x80000004f1117210 */ /* 0x000fe40007ffe0ff */
[----:B------:R-:W-:Y:S02]  /*fb50*/  ISETP.GE.AND P0, PT, R169, R240, PT ;  /* 0x000000f0a900720c */ /* 0x000fe40003f06270 */
[----:B------:R-:W-:Y:S02]  /*fb60*/  FMNMX.FTZ R13, R200, R13, !PT ;  /* 0x0000000dc80d7209 */ /* 0x000fe40007810000 */
[----:B------:R-:W-:Y:S02]  /*fb70*/  FMNMX.FTZ R6, R5, R6, !PT ;  /* 0x0000000605067209 */ /* 0x000fe40007810000 */
[----:B------:R-:W-:Y:S01]  /*fb80*/  IABS R17, R17 ;  /* 0x0000001100117213 */ /* 0x000fe20000000000 */
[----:B--2---:R-:W-:Y:S01]  /*fb90*/  FFMA.FTZ R31, R12, -UR18, R31 ;  /* 0x800000120c1f7c23 */ /* 0x004fe2000801001f */
[----:B------:R-:W-:Y:S02]  /*fba0*/  ISETP.GE.OR P0, PT, R169, R235, !P0 ;  /* 0x000000eba900720c */ /* 0x000fe40004706670 */
[----:B------:R-:W-:Y:S02]  /*fbb0*/  FMNMX.FTZ R13, R198, R13, !PT ;  /* 0x0000000dc60d7209 */ /* 0x000fe40007810000 */
[----:B------:R-:W-:Y:S01]  /*fbc0*/  FMNMX.FTZ R15, R11, R6, !PT ;  /* 0x000000060b0f7209 */ /* 0x000fe20007810000 */
[----:B------:R-:W1:Y:S01]  /*fbd0*/  I2F R17, R17 ;  /* 0x0000001100117306 */ /* 0x000e620000201400 */
[----:B------:R-:W-:Y:S02]  /*fbe0*/  IADD3 R9, R241, -R10, RZ ;  /* 0x8000000af1097210 */ /* 0x000fe40007ffe0ff */
[----:B------:R-:W-:Y:S01]  /*fbf0*/  FSEL R195, R19, -INF , !P0 ;  /* 0xff80000013c37808 */ /* 0x000fe20004000000 */
[----:B---3--:R-:W-:Y:S01]  /*fc00*/  FFMA.FTZ R33, R16, -UR18, R33 ;  /* 0x8000001210217c23 */ /* 0x008fe20008010021 */
[----:B------:R-:W-:Y:S02]  /*fc10*/  ISETP.GE.AND P0, PT, R164, R240, PT ;  /* 0x000000f0a400720c */ /* 0x000fe40003f06270 */
[----:B------:R-:W-:Y:S02]  /*fc20*/  FMNMX.FTZ R3, R196, R13, !PT ;  /* 0x0000000dc4037209 */ /* 0x000fe40007810000 */
[----:B------:R-:W-:Y:S02]  /*fc30*/  FMNMX.FTZ R14, R190, R15, !PT ;  /* 0x0000000fbe0e7209 */ /* 0x000fe40007810000 */
[----:B------:R-:W-:Y:S02]  /*fc40*/  IADD3 R6, R241, -R171, RZ ;  /* 0x800000abf1067210 */ /* 0x000fe40007ffe0ff */
[----:B------:R-:W-:Y:S02]  /*fc50*/  IABS R9, R9 ;  /* 0x0000000900097213 */ /* 0x000fe40000000000 */
[----:B------:R-:W-:Y:S02]  /*fc60*/  ISETP.GE.OR P0, PT, R164, R235, !P0 ;  /* 0x000000eba400720c */ /* 0x000fe40004706670 */
[----:B------:R-:W-:Y:S02]  /*fc70*/  FMNMX.FTZ R3, R194, R3, !PT ;  /* 0x00000003c2037209 */ /* 0x000fe40007810000 */
[----:B------:R-:W-:Y:S01]  /*fc80*/  FMNMX.FTZ R13, R193, R14, !PT ;  /* 0x0000000ec10d7209 */ /* 0x000fe20007810000 */
[----:B------:R-:W2:Y:S01]  /*fc90*/  I2F R9, R9 ;  /* 0x0000000900097306 */ /* 0x000ea20000201400 */
[----:B------:R-:W-:Y:S02]  /*fca0*/  IABS R6, R6 ;  /* 0x0000000600067213 */ /* 0x000fe40000000000 */
[----:B------:R-:W-:Y:S01]  /*fcb0*/  FSEL R201, R23, -INF , !P0 ;  /* 0xff80000017c97808 */ /* 0x000fe20004000000 */
[----:B-1----:R-:W-:Y:S01]  /*fcc0*/  FFMA.FTZ R30, R17, -UR18, R30 ;  /* 0x80000012111e7c23 */ /* 0x002fe2000801001e */
[C---:B------:R-:W-:Y:S01]  /*fcd0*/  ISETP.GE.AND P0, PT, R171.reuse, R243, PT ;  /* 0x000000f3ab00720c */ /* 0x040fe20003f06270 */
[----:B------:R-:W-:Y:S01]  /*fce0*/  LDSM.16.MT88.4 R20, [R222+0x10000] ;  /* 0x01000000de14783b */ /* 0x000fe20000004200 */
[----:B------:R-:W-:Y:S02]  /*fcf0*/  FMNMX.FTZ R3, R184, R3, !PT ;  /* 0x00000003b8037209 */ /* 0x000fe40007810000 */
[----:B------:R-:W-:Y:S01]  /*fd00*/  FMNMX.FTZ R14, R192, R13, !PT ;  /* 0x0000000dc00e7209 */ /* 0x000fe20007810000 */
[----:B------:R-:W1:Y:S01]  /*fd10*/  I2F R6, R6 ;  /* 0x0000000600067306 */ /* 0x000e620000201400 */
[----:B------:R-:W-:Y:S02]  /*fd20*/  ISETP.GE.OR P0, PT, R171, R242, !P0 ;  /* 0x000000f2ab00720c */ /* 0x000fe40004706670 */
[----:B------:R-:W-:Y:S02]  /*fd30*/  FMNMX.FTZ R3, R182, R3, !PT ;  /* 0x00000003b6037209 */ /* 0x000fe40007810000 */
[----:B------:R-:W-:Y:S02]  /*fd40*/  FMNMX.FTZ R14, R195, R14, !PT ;  /* 0x0000000ec30e7209 */ /* 0x000fe40007810000 */
[----:B------:R-:W-:Y:S02]  /*fd50*/  FSEL R174, R33, -INF , !P0 ;  /* 0xff80000021ae7808 */ /* 0x000fe40004000000 */
[----:B------:R-:W-:Y:S02]  /*fd60*/  FMNMX.FTZ R13, R180, R3, !PT ;  /* 0x00000003b40d7209 */ /* 0x000fe40007810000 */
[----:B------:R-:W-:Y:S02]  /*fd70*/  FMNMX.FTZ R14, R203, R14, !PT ;  /* 0x0000000ecb0e7209 */ /* 0x000fe40007810000 */
[----:B------:R-:W-:Y:S01]  /*fd80*/  ISETP.GE.AND P0, PT, R4, R240, PT ;  /* 0x000000f00400720c */ /* 0x000fe20003f06270 */
[----:B--2---:R-:W-:Y:S01]  /*fd90*/  FFMA.FTZ R34, R9, -UR18, R34 ;  /* 0x8000001209227c23 */ /* 0x004fe20008010022 */
[----:B------:R-:W-:Y:S02]  /*fda0*/  FMNMX.FTZ R3, R174, R13, !PT ;  /* 0x0000000dae037209 */ /* 0x000fe40007810000 */
[----:B------:R-:W-:Y:S02]  /*fdb0*/  FSEL R199, R26, -INF , !P6 ;  /* 0xff8000001ac77808 */ /* 0x000fe40007000000 */
[----:B------:R-:W-:Y:S02]  /*fdc0*/  FMNMX.FTZ R14, R201, R14, !PT ;  /* 0x0000000ec90e7209 */ /* 0x000fe40007810000 */
[-C--:B------:R-:W-:Y:S02]  /*fdd0*/  ISETP.GE.OR P0, PT, R4, R235.reuse, !P0 ;  /* 0x000000eb0400720c */ /* 0x080fe40004706670 */
[----:B------:R-:W2:Y:S01]  /*fde0*/  SHFL.BFLY PT, R4, R3, 0x2, 0x1f ;  /* 0x0c401f0003047f89 */ /* 0x000ea200000e0000 */
[----:B------:R-:W-:Y:S01]  /*fdf0*/  ISETP.GE.AND P6, PT, R8, R240, PT ;  /* 0x000000f00800720c */ /* 0x000fe20003fc6270 */
[----:B-1----:R-:W-:Y:S01]  /*fe00*/  FFMA.FTZ R35, R6, -UR18, R35 ;  /* 0x8000001206237c23 */ /* 0x002fe20008010023 */
[----:B------:R-:W-:Y:S02]  /*fe10*/  FSEL R197, R27, -INF , !P1 ;  /* 0xff8000001bc57808 */ /* 0x000fe40004800000 */
[----:B------:R-:W-:Y:S02]  /*fe20*/  FMNMX.FTZ R14, R199, R14, !PT ;  /* 0x0000000ec70e7209 */ /* 0x000fe40007810000 */
[----:B------:R-:W-:Y:S02]  /*fe30*/  FSEL R185, R30, -INF , !P0 ;  /* 0xff8000001eb97808 */ /* 0x000fe40004000000 */
[-C--:B------:R-:W-:Y:S02]  /*fe40*/  ISETP.GE.OR P6, PT, R8, R235.reuse, !P6 ;  /* 0x000000eb0800720c */ /* 0x080fe400077c6670 */
[C---:B------:R-:W-:Y:S02]  /*fe50*/  ISETP.GE.AND P1, PT, R10.reuse, R240, PT ;  /* 0x000000f00a00720c */ /* 0x040fe40003f26270 */
[----:B------:R-:W-:Y:S02]  /*fe60*/  FMNMX.FTZ R14, R197, R14, !PT ;  /* 0x0000000ec50e7209 */ /* 0x000fe40007810000 */
[----:B------:R-:W-:Y:S02]  /*fe70*/  FSEL R175, R31, -INF , !P6 ;  /* 0xff8000001faf7808 */ /* 0x000fe40007000000 */
[----:B------:R-:W-:Y:S01]  /*fe80*/  FMNMX.FTZ R14, R185, R14, !PT ;  /* 0x0000000eb90e7209 */ /* 0x000fe20007810000 */
[----:B------:R-:W-:Y:S01]  /*fe90*/  LDSM.16.MT88.4 R28, [R221+0x10000] ;  /* 0x01000000dd1c783b */ /* 0x000fe20000004200 */
[-C--:B------:R-:W-:Y:S02]  /*fea0*/  ISETP.GE.OR P1, PT, R10, R235.reuse, !P1 ;  /* 0x000000eb0a00720c */ /* 0x080fe40004f26670 */
[----:B------:R-:W-:Y:S02]  /*feb0*/  ISETP.GE.AND P0, PT, R171, R240, PT ;  /* 0x000000f0ab00720c */ /* 0x000fe40003f06270 */
[----:B------:R-:W-:Y:S02]  /*fec0*/  FMNMX.FTZ R8, R175, R14, !PT ;  /* 0x0000000eaf087209 */ /* 0x000fe40007810000 */
[----:B------:R-:W-:Y:S01]  /*fed0*/  FSEL R173, R34, -INF , !P1 ;  /* 0xff80000022ad7808 */ /* 0x000fe20004800000 */
[----:B------:R-:W-:Y:S01]  /*fee0*/  LDSM.16.MT88.4 R12, [R224+0x10000] ;  /* 0x01000000e00c783b */ /* 0x000fe20000004200 */
[----:B------:R-:W-:Y:S02]  /*fef0*/  ISETP.GE.OR P0, PT, R171, R235, !P0 ;  /* 0x000000ebab00720c */ /* 0x000fe40004706670 */
[----:B------:R-:W-:Y:S02]  /*ff00*/  FMNMX.FTZ R8, R173, R8, !PT ;  /* 0x00000008ad087209 */ /* 0x000fe40007810000 */
[----:B------:R-:W-:Y:S02]  /*ff10*/  FSEL R165, R35, -INF , !P0 ;  /* 0xff80000023a57808 */ /* 0x000fe40004000000 */
[----:B--2---:R-:W-:Y:S02]  /*ff20*/  FMNMX.FTZ R9, R3, R4, !PT ;  /* 0x0000000403097209 */ /* 0x004fe40007810000 */
[----:B------:R-:W-:Y:S03]  /*ff30*/  FMNMX.FTZ R6, R165, R8, !PT ;  /* 0x00000008a5067209 */ /* 0x000fe60007810000 */
[----:B------:R-:W1:Y:S08]  /*ff40*/  SHFL.BFLY PT, R164, R9, 0x1, 0x1f ;  /* 0x0c201f0009a47f89 */ /* 0x000e7000000e0000 */
[----:B------:R-:W2:Y:S01]  /*ff50*/  SHFL.BFLY PT, R3, R6, 0x2, 0x1f ;  /* 0x0c401f0006037f89 */ /* 0x000ea200000e0000 */
[----:B-1----:R-:W-:Y:S04]  /*ff60*/  FMNMX.FTZ R164, R9, R164, !PT ;  /* 0x000000a409a47209 */ /* 0x002fe80007810000 */
[C---:B------:R-:W-:Y:S01]  /*ff70*/  FSETP.NEU.FTZ.AND P1, PT, R164.reuse, -INF , PT ;  /* 0xff800000a400780b */ /* 0x040fe20003f3d000 */
[----:B------:R-:W-:Y:S01]  /*ff80*/  FMUL.FTZ R187, R164, c[0x0][0x23c] ;  /* 0x00008f00a4bb7a20 */ /* 0x000fe20000410000 */
[----:B--2---:R-:W-:Y:S04]  /*ff90*/  FMNMX.FTZ R4, R6, R3, !PT ;  /* 0x0000000306047209 */ /* 0x004fe80007810000 */
[----:B------:R-:W-:Y:S01]  /*ffa0*/  FSEL R187, R187, RZ, P1 ;  /* 0x000000ffbbbb7208 */ /* 0x000fe20000800000 */
[----:B------:R-:W1:Y:S04]  /*ffb0*/  SHFL.BFLY PT, R3, R4, 0x1, 0x1f ;  /* 0x0c201f0004037f89 */ /* 0x000e6800000e0000 */
[--C-:B------:R-:W-:Y:S02]  /*ffc0*/  FFMA.FTZ R183, R166, c[0x0][0x23c], -R187.reuse ;  /* 0x00008f00a6b77a23 */ /* 0x100fe400000108bb */
[--C-:B------:R-:W-:Y:S02]  /*ffd0*/  FFMA.FTZ R166, R172, c[0x0][0x23c], -R187.reuse ;  /* 0x00008f00aca67a23 */ /* 0x100fe400000108bb */
[--C-:B------:R-:W-:Y:S02]  /*ffe0*/  FFMA.FTZ R181, R170, c[0x0][0x23c], -R187.reuse ;  /* 0x00008f00aab57a23 */ /* 0x100fe400000108bb */
[--C-:B------:R-:W-:Y:S01]  /*fff0*/  FFMA.FTZ R178, R168, c[0x0][0x23c], -R187.reuse ;  /* 0x00008f00a8b27a23 */ /* 0x100fe200000108bb */
[----:B------:R-:W-:Y:S01]  /*10000*/  MUFU.EX2 R183, R183 ;  /* 0x000000b700b77308 */ /* 0x000fe20000000800 */
[--C-:B------:R-:W-:Y:S02]  /*10010*/  FFMA.FTZ R186, R186, c[0x0][0x23c], -R187.reuse ;  /* 0x00008f00baba7a23 */ /* 0x100fe400000108bb */
[--C-:B------:R-:W-:Y:S02]  /*10020*/  FFMA.FTZ R189, R189, c[0x0][0x23c], -R187.reuse ;  /* 0x00008f00bdbd7a23 */ /* 0x100fe400000108bb */
[--C-:B------:R-:W-:Y:S02]  /*10030*/  FFMA.FTZ R188, R188, c[0x0][0x23c], -R187.reuse ;  /* 0x00008f00bcbc7a23 */ /* 0x100fe400000108bb */
[--C-:B------:R-:W-:Y:S02]  /*10040*/  FFMA.FTZ R191, R202, c[0x0][0x23c], -R187.reuse ;  /* 0x00008f00cabf7a23 */ /* 0x100fe400000108bb */
[--C-:B------:R-:W-:Y:S01]  /*10050*/  FFMA.FTZ R200, R200, c[0x0][0x23c], -R187.reuse ;  /* 0x00008f00c8c87a23 */ /* 0x100fe200000108bb */
[----:B------:R-:W2:Y:S01]  /*10060*/  MUFU.EX2 R166, R166 ;  /* 0x000000a600a67308 */ /* 0x000ea20000000800 */
[--C-:B------:R-:W-:Y:S02]  /*10070*/  FFMA.FTZ R198, R198, c[0x0][0x23c], -R187.reuse ;  /* 0x00008f00c6c67a23 */ /* 0x100fe400000108bb */
[--C-:B------:R-:W-:Y:S01]  /*10080*/  FFMA.FTZ R196, R196, c[0x0][0x23c], -R187.reuse ;  /* 0x00008f00c4c47a23 */ /* 0x100fe200000108bb */
[----:B-1----:R-:W-:Y:S01]  /*10090*/  FMNMX.FTZ R3, R4, R3, !PT ;  /* 0x0000000304037209 */ /* 0x002fe20007810000 */
[--C-:B------:R-:W-:Y:S02]  /*100a0*/  FFMA.FTZ R194, R194, c[0x0][0x23c], -R187.reuse ;  /* 0x00008f00c2c27a23 */ /* 0x100fe400000108bb */
[--C-:B------:R-:W-:Y:S01]  /*100b0*/  FFMA.FTZ R184, R184, c[0x0][0x23c], -R187.reuse ;  /* 0x00008f00b8b87a23 */ /* 0x100fe200000108bb */
[C---:B------:R-:W-:Y:S01]  /*100c0*/  FSETP.NEU.FTZ.AND P0, PT, R3.reuse, -INF , PT ;  /* 0xff8000000300780b */ /* 0x040fe20003f1d000 */
[----:B------:R-:W-:Y:S01]  /*100d0*/  FMUL.FTZ R172, R3, c[0x0][0x23c] ;  /* 0x00008f0003ac7a20 */ /* 0x000fe20000410000 */
[----:B------:R-:W-:Y:S01]  /*100e0*/  MUFU.EX2 R181, R181 ;  /* 0x000000b500b57308 */ /* 0x000fe20000000800 */
[--C-:B------:R-:W-:Y:S03]  /*100f0*/  FFMA.FTZ R180, R180, c[0x0][0x23c], -R187.reuse ;  /* 0x00008f00b4b47a23 */ /* 0x100fe600000108bb */
[----:B------:R-:W-:Y:S05]  /*10100*/  FSEL R172, R172, RZ, P0 ;  /* 0x000000ffacac7208 */ /* 0x000fea0000000000 */
[--C-:B------:R-:W-:Y:S01]  /*10110*/  FFMA.FTZ R176, R5, c[0x0][0x23c], -R172.reuse ;  /* 0x00008f0005b07a23 */ /* 0x100fe200000108ac */
[----:B------:R-:W-:Y:S01]  /*10120*/  FSEL R5, R164, RZ, P1 ;  /* 0x000000ffa4057208 */ /* 0x000fe20000800000 */
[--C-:B------:R-:W-:Y:S01]  /*10130*/  FFMA.FTZ R179, R167, c[0x0][0x23c], -R172.reuse ;  /* 0x00008f00a7b37a23 */ /* 0x100fe200000108ac */
[----:B------:R-:W1:Y:S01]  /*10140*/  MUFU.EX2 R178, R178 ;  /* 0x000000b200b27308 */ /* 0x000e620000000800 */
[----:B------:R-:W-:Y:S01]  /*10150*/  FFMA.FTZ R177, R7, c[0x0][0x23c], -R172 ;  /* 0x00008f0007b17a23 */ /* 0x000fe200000108ac */
[----:B--2---:R-:W-:Y:S01]  /*10160*/  F2FP.BF16.PACK_AB R168, R166, R183 ;  /* 0x000000b7a6a8723e */ /* 0x004fe200000010ff */
        /* <DEDUP_REMOVED lines=21> */
[----:B------:R-:W-:Y:S02]  /*102c0*/  FFMA.FTZ R187, R174, c[0x0][0x23c], -R187 ;  /* 0x00008f00aebb7a23 */ /* 0x000fe400000108bb */
[--C-:B------:R-:W-:Y:S02]  /*102d0*/  FFMA.FTZ R182, R185, c[0x0][0x23c], -R172.reuse ;  /* 0x00008f00b9b67a23 */ /* 0x100fe400000108ac */
[--C-:B------:R-:W-:Y:S02]  /*102e0*/  FFMA.FTZ R185, R175, c[0x0][0x23c], -R172.reuse ;  /* 0x00008f00afb97a23 */ /* 0x100fe400000108ac */
[----:B------:R-:W-:Y:S01]  /*102f0*/  FFMA.FTZ R172, R165, c[0x0][0x23c], -R172 ;  /* 0x00008f00a5ac7a23 */ /* 0x000fe200000108ac */
[----:B------:R-:W3:Y:S01]  /*10300*/  MUFU.EX2 R177, R177 ;  /* 0x000000b100b17308 */ /* 0x000ee20000000800 */
[C---:B--2---:R-:W-:Y:S02]  /*10310*/  FMUL.FTZ R4, R2.reuse, R160 ;  /* 0x000000a002047220 */ /* 0x044fe40000410000 */
[C---:B------:R-:W-:Y:S02]  /*10320*/  FMUL.FTZ R5, R2.reuse, R161 ;  /* 0x000000a102057220 */ /* 0x040fe40000410000 */
[C---:B------:R-:W-:Y:S05]  /*10330*/  FMUL.FTZ R8, R2.reuse, R156 ;  /* 0x0000009c02087220 */ /* 0x040fea0000410000 */
        /* <DEDUP_REMOVED lines=21> */
[----:B------:R2:W-:Y:S01]  /*10490*/  MUFU.EX2 R165, R172 ;  /* 0x000000ac00a57308 */ /* 0x0005e20000000800 */
        /* <DEDUP_REMOVED lines=8> */
[C---:B------:R-:W-:Y:S01]  /*10520*/  HMMA.16816.F32.BF16 R4, R168.reuse, R12, R4 ;  /* 0x0000000ca804723c */ /* 0x040fe20000041804 */
[----:B------:R-:W-:Y:S04]  /*10530*/  MUFU.EX2 R187, R187 ;  /* 0x000000bb00bb7308 */ /* 0x000fe80000000800 */
[----:B------:R-:W-:Y:S02]  /*10540*/  FMUL.FTZ R39, R0, R39 ;  /* 0x0000002700277220 */ /* 0x000fe40000410000 */
[C---:B------:R-:W-:Y:S01]  /*10550*/  FMUL.FTZ R12, R2.reuse, R152 ;  /* 0x00000098020c7220 */ /* 0x040fe20000410000 */
[C---:B------:R-:W-:Y:S03]  /*10560*/  HMMA.16816.F32.BF16 R8, R168.reuse, R14, R8 ;  /* 0x0000000ea808723c */ /* 0x040fe60000041808 */
[----:B------:R-:W-:Y:S01]  /*10570*/  MUFU.EX2 R186, R186 ;  /* 0x000000ba00ba7308 */ /* 0x000fe20000000800 */
[C---:B------:R-:W-:Y:S01]  /*10580*/  FMUL.FTZ R13, R2.reuse, R153 ;  /* 0x00000099020d7220 */ /* 0x040fe20000410000 */
[----:B--2---:R-:W-:Y:S01]  /*10590*/  LDSM.16.MT88.4 R172, [R220+0x11800] ;  /* 0x01180000dcac783b */ /* 0x004fe20000004200 */
[----:B------:R-:W-:Y:S02]  /*105a0*/  FMUL.FTZ R40, R2, R40 ;  /* 0x0000002802287220 */ /* 0x000fe40000410000 */
[C---:B------:R-:W-:Y:S04]  /*105b0*/  FMUL.FTZ R14, R0.reuse, R154 ;  /* 0x0000009a000e7220 */ /* 0x040fe80000410000 */
[----:B------:R-:W-:Y:S01]  /*105c0*/  FMUL.FTZ R15, R0, R155 ;  /* 0x0000009b000f7220 */ /* 0x000fe20000410000 */
[----:B------:R-:W1:Y:S01]  /*105d0*/  MUFU.EX2 R189, R189 ;  /* 0x000000bd00bd7308 */ /* 0x000e620000000800 */
[----:B------:R-:W2:Y:S01]  /*105e0*/  LDSM.16.MT88.4 R152, [R220+0x10000] ;  /* 0x01000000dc98783b */ /* 0x000ea20000004200 */
[----:B------:R-:W-:Y:S02]  /*105f0*/  FMUL.FTZ R41, R2, R41 ;  /* 0x0000002902297220 */ /* 0x000fe40000410000 */
[C---:B------:R-:W-:Y:S02]  /*10600*/  FMUL.FTZ R42, R0.reuse, R42 ;  /* 0x0000002a002a7220 */ /* 0x040fe40000410000 */
[C---:B------:R-:W-:Y:S03]  /*10610*/  HMMA.16816.F32.BF16 R12, R168.reuse, R20, R12 ;  /* 0x00000014a80c723c */ /* 0x040fe6000004180c */
[----:B------:R-:W-:Y:S01]  /*10620*/  FMUL.FTZ R43, R0, R43 ;  /* 0x0000002b002b7220 */ /* 0x000fe20000410000 */
[----:B------:R-:W-:Y:S01]  /*10630*/  MUFU.EX2 R188, R188 ;  /* 0x000000bc00bc7308 */ /* 0x000fe20000000800 */
[C---:B------:R-:W-:Y:S02]  /*10640*/  FMUL.FTZ R44, R2.reuse, R44 ;  /* 0x0000002c022c7220 */ /* 0x040fe40000410000 */
[C---:B------:R-:W-:Y:S01]  /*10650*/  FMUL.FTZ R20, R2.reuse, R144 ;  /* 0x0000009002147220 */ /* 0x040fe20000410000 */
[C---:B------:R-:W-:Y:S04]  /*10660*/  HMMA.16816.F32.BF16 R16, R168.reuse, R22, R16 ;  /* 0x00000016a810723c */ /* 0x040fe80000041810 */
[C---:B------:R-:W-:Y:S02]  /*10670*/  FMUL.FTZ R21, R2.reuse, R145 ;  /* 0x0000009102157220 */ /* 0x040fe40000410000 */
[----:B------:R-:W-:Y:S01]  /*10680*/  FMUL.FTZ R45, R2, R45 ;  /* 0x0000002d022d7220 */ /* 0x000fe20000410000 */
[----:B------:R-:W-:Y:S01]  /*10690*/  MUFU.EX2 R191, R191 ;  /* 0x000000bf00bf7308 */ /* 0x000fe20000000800 */
[C---:B------:R-:W-:Y:S04]  /*106a0*/  FMUL.FTZ R22, R0.reuse, R146 ;  /* 0x0000009200167220 */ /* 0x040fe80000410000 */
[C---:B------:R-:W-:Y:S02]  /*106b0*/  FMUL.FTZ R23, R0.reuse, R147 ;  /* 0x0000009300177220 */ /* 0x040fe40000410000 */
[----:B------:R-:W3:Y:S01]  /*106c0*/  LDSM.16.MT88.4 R144, [R224+0x12000] ;  /* 0x01200000e090783b */ /* 0x000ee20000004200 */
[C---:B------:R-:W-:Y:S02]  /*106d0*/  FMUL.FTZ R46, R0.reuse, R46 ;  /* 0x0000002e002e7220 */ /* 0x040fe40000410000 */
[----:B------:R-:W-:Y:S01]  /*106e0*/  FMUL.FTZ R47, R0, R47 ;  /* 0x0000002f002f7220 */ /* 0x000fe20000410000 */
[----:B------:R-:W-:Y:S01]  /*106f0*/  MUFU.EX2 R190, R190 ;  /* 0x000000be00be7308 */ /* 0x000fe20000000800 */
[C---:B------:R-:W-:Y:S03]  /*10700*/  HMMA.16816.F32.BF16 R20, R168.reuse, R28, R20 ;  /* 0x0000001ca814723c */ /* 0x040fe60000041814 */
[C---:B------:R-:W-:Y:S02]  /*10710*/  FMUL.FTZ R48, R2.reuse, R48 ;  /* 0x0000003002307220 */ /* 0x040fe40000410000 */
[C---:B------:R-:W-:Y:S02]  /*10720*/  FMUL.FTZ R49, R2.reuse, R49 ;  /* 0x0000003102317220 */ /* 0x040fe40000410000 */
[C---:B------:R-:W-:Y:S01]  /*10730*/  FMUL.FTZ R28, R2.reuse, R136 ;  /* 0x00000088021c7220 */ /* 0x040fe20000410000 */
[C---:B------:R-:W-:Y:S01]  /*10740*/  HMMA.16816.F32.BF16 R24, R168.reuse, R30, R24 ;  /* 0x0000001ea818723c */ /* 0x040fe20000041818 */
[----:B------:R-:W4:Y:S03]  /*10750*/  MUFU.EX2 R193, R193 ;  /* 0x000000c100c17308 */ /* 0x000f260000000800 */
[----:B------:R-:W-:Y:S02]  /*10760*/  FMUL.FTZ R29, R2, R137 ;  /* 0x00000089021d7220 */ /* 0x000fe40000410000 */
[C---:B------:R-:W-:Y:S02]  /*10770*/  FMUL.FTZ R50, R0.reuse, R50 ;  /* 0x0000003200327220 */ /* 0x040fe40000410000 */
[C---:B------:R-:W-:Y:S03]  /*10780*/  FMUL.FTZ R30, R0.reuse, R138 ;  /* 0x0000008a001e7220 */ /* 0x040fe60000410000 */
[----:B------:R-:W-:Y:S01]  /*10790*/  MUFU.EX2 R192, R192 ;  /* 0x000000c000c07308 */ /* 0x000fe20000000800 */
[C---:B------:R-:W-:Y:S02]  /*107a0*/  FMUL.FTZ R31, R0.reuse, R139 ;  /* 0x0000008b001f7220 */ /* 0x040fe40000410000 */
[----:B------:R-:W5:Y:S01]  /*107b0*/  LDSM.16.MT88.4 R136, [R222+0x12000] ;  /* 0x01200000de88783b */ /* 0x000f620000004200 */
[----:B------:R-:W-:Y:S02]  /*107c0*/  FMUL.FTZ R51, R0, R51 ;  /* 0x0000003300337220 */ /* 0x000fe40000410000 */
[C---:B------:R-:W-:Y:S02]  /*107d0*/  FMUL.FTZ R52, R2.reuse, R52 ;  /* 0x0000003402347220 */ /* 0x040fe40000410000 */
[C---:B--2---:R-:W-:Y:S02]  /*107e0*/  HMMA.16816.F32.BF16 R28, R168.reuse, R152, R28 ;  /* 0x00000098a81c723c */ /* 0x044fe4000004181c */
[----:B------:R-:W2:Y:S01]  /*107f0*/  MUFU.EX2 R195, R195 ;  /* 0x000000c300c37308 */ /* 0x000ea20000000800 */
[----:B------:R-:W-:Y:S02]  /*10800*/  FMUL.FTZ R53, R2, R53 ;  /* 0x0000003502357220 */ /* 0x000fe40000410000 */
[C---:B------:R-:W-:Y:S02]  /*10810*/  FMUL.FTZ R54, R0.reuse, R54 ;  /* 0x0000003600367220 */ /* 0x040fe40000410000 */
[----:B------:R-:W-:Y:S01]  /*10820*/  FMUL.FTZ R55, R0, R55 ;  /* 0x0000003700377220 */ /* 0x000fe20000410000 */
[C---:B------:R-:W-:Y:S01]  /*10830*/  HMMA.16816.F32.BF16 R32, R168.reuse, R154, R32 ;  /* 0x0000009aa820723c */ /* 0x040fe20000041820 */
[----:B------:R-:W-:Y:S03]  /*10840*/  LDSM.16.MT88.4 R152, [R224+0x12800] ;  /* 0x01280000e098783b */ /* 0x000fe60000004200 */
[C---:B------:R-:W-:Y:S01]  /*10850*/  FMUL.FTZ R56, R2.reuse, R56 ;  /* 0x0000003802387220 */ /* 0x040fe20000410000 */
[----:B------:R-:W-:Y:S01]  /*10860*/  MUFU.EX2 R200, R200 ;  /* 0x000000c800c87308 */ /* 0x000fe20000000800 */
[----:B------:R-:W-:Y:S02]  /*10870*/  FMUL.FTZ R57, R2, R57 ;  /* 0x0000003902397220 */ /* 0x000fe40000410000 */
[C---:B---3--:R-:W-:Y:S04]  /*10880*/  HMMA.16816.F32.BF16 R36, R168.reuse, R144, R36 ;  /* 0x00000090a824723c */ /* 0x048fe80000041824 */
[C---:B------:R-:W-:Y:S02]  /*10890*/  FMUL.FTZ R58, R0.reuse, R58 ;  /* 0x0000003a003a7220 */ /* 0x040fe40000410000 */
[----:B------:R-:W-:Y:S01]  /*108a0*/  FMUL.FTZ R59, R0, R59 ;  /* 0x0000003b003b7220 */ /* 0x000fe20000410000 */
[----:B------:R-:W-:Y:S01]  /*108b0*/  MUFU.EX2 R198, R198 ;  /* 0x000000c600c67308 */ /* 0x000fe20000000800 */
[C---:B------:R-:W-:Y:S01]  /*108c0*/  HMMA.16816.F32.BF16 R40, R168.reuse, R146, R40 ;  /* 0x00000092a828723c */ /* 0x040fe20000041828 */
[----:B------:R-:W-:Y:S03]  /*108d0*/  LDSM.16.MT88.4 R144, [R221+0x10800] ;  /* 0x01080000dd90783b */ /* 0x000fe60000004200 */
[C---:B------:R-:W-:Y:S02]  /*108e0*/  FMUL.FTZ R60, R2.reuse, R60 ;  /* 0x0000003c023c7220 */ /* 0x040fe40000410000 */
[----:B------:R-:W-:Y:S02]  /*108f0*/  FMUL.FTZ R61, R2, R61 ;  /* 0x0000003d023d7220 */ /* 0x000fe40000410000 */
[C---:B------:R-:W-:Y:S01]  /*10900*/  FMUL.FTZ R62, R0.reuse, R62 ;  /* 0x0000003e003e7220 */ /* 0x040fe20000410000 */
[----:B------:R-:W-:Y:S01]  /*10910*/  MUFU.EX2 R196, R196 ;  /* 0x000000c400c47308 */ /* 0x000fe20000000800 */
[C---:B-----5:R-:W-:Y:S03]  /*10920*/  HMMA.16816.F32.BF16 R44, R168.reuse, R136, R44 ;  /* 0x00000088a82c723c */ /* 0x060fe6000004182c */
[----:B------:R-:W-:Y:S02]  /*10930*/  FMUL.FTZ R63, R0, R63 ;  /* 0x0000003f003f7220 */ /* 0x000fe40000410000 */
[C---:B------:R-:W-:Y:S02]  /*10940*/  FMUL.FTZ R64, R2.reuse, R64 ;  /* 0x0000004002407220 */ /* 0x040fe40000410000 */
[----:B------:R-:W-:Y:S01]  /*10950*/  FMUL.FTZ R65, R2, R65 ;  /* 0x0000004102417220 */ /* 0x000fe20000410000 */
[C---:B------:R-:W-:Y:S01]  /*10960*/  HMMA.16816.F32.BF16 R48, R168.reuse, R138, R48 ;  /* 0x0000008aa830723c */ /* 0x040fe20000041830 */
[----:B------:R-:W3:Y:S01]  /*10970*/  LDSM.16.MT88.4 R136, [R224+0x14000] ;  /* 0x01400000e088783b */ /* 0x000ee20000004200 */
[----:B------:R-:W-:Y:S02]  /*10980*/  MUFU.EX2 R194, R194 ;  /* 0x000000c200c27308 */ /* 0x000fe40000000800 */
[C---:B------:R-:W-:Y:S02]  /*10990*/  FMUL.FTZ R66, R0.reuse, R66 ;  /* 0x0000004200427220 */ /* 0x040fe40000410000 */
[----:B------:R-:W-:Y:S02]  /*109a0*/  FMUL.FTZ R67, R0, R67 ;  /* 0x0000004300437220 */ /* 0x000fe40000410000 */
[C---:B------:R-:W-:Y:S04]  /*109b0*/  HMMA.16816.F32.BF16 R52, R168.reuse, R132, R52 ;  /* 0x00000084a834723c */ /* 0x040fe80000041834 */
[C---:B------:R-:W-:Y:S01]  /*109c0*/  FMUL.FTZ R68, R2.reuse, R68 ;  /* 0x0000004402447220 */ /* 0x040fe20000410000 */
[----:B------:R-:W-:Y:S01]  /*109d0*/  MUFU.EX2 R202, R202 ;  /* 0x000000ca00ca7308 */ /* 0x000fe20000000800 */
[----:B------:R-:W-:Y:S02]  /*109e0*/  FMUL.FTZ R69, R2, R69 ;  /* 0x0000004502457220 */ /* 0x000fe40000410000 */
[C---:B------:R-:W-:Y:S01]  /*109f0*/  HMMA.16816.F32.BF16 R56, R168.reuse, R134, R56 ;  /* 0x00000086a838723c */ /* 0x040fe20000041838 */
[----:B------:R-:W5:Y:S03]  /*10a00*/  LDSM.16.MT88.4 R132, [R222+0x14000] ;  /* 0x01400000de84783b */ /* 0x000f660000004200 */
[C---:B------:R-:W-:Y:S02]  /*10a10*/  FMUL.FTZ R70, R0.reuse, R70 ;  /* 0x0000004600467220 */ /* 0x040fe40000410000 */
[----:B------:R-:W-:Y:S01]  /*10a20*/  FMUL.FTZ R71, R0, R71 ;  /* 0x0000004700477220 */ /* 0x000fe20000410000 */
[----:B------:R-:W-:Y:S01]  /*10a30*/  MUFU.EX2 R201, R201 ;  /* 0x000000c900c97308 */ /* 0x000fe20000000800 */
[C---:B------:R-:W-:Y:S04]  /*10a40*/  HMMA.16816.F32.BF16 R60, R168.reuse, R140, R60 ;  /* 0x0000008ca83c723c */ /* 0x040fe8000004183c */
[C---:B------:R-:W-:Y:S02]  /*10a50*/  FMUL.FTZ R72, R2.reuse, R72 ;  /* 0x0000004802487220 */ /* 0x040fe40000410000 */
[----:B------:R-:W-:Y:S02]  /*10a60*/  FMUL.FTZ R73, R2, R73 ;  /* 0x0000004902497220 */ /* 0x000fe40000410000 */
[C---:B------:R-:W-:Y:S01]  /*10a70*/  HMMA.16816.F32.BF16 R64, R168.reuse, R142, R64 ;  /* 0x0000008ea840723c */ /* 0x040fe20000041840 */
[----:B------:R-:W1:Y:S01]  /*10a80*/  LDSM.16.MT88.4 R140, [R221+0x14000] ;  /* 0x01400000dd8c783b */ /* 0x000e620000004200 */
[----:B------:R-:W-:Y:S02]  /*10a90*/  MUFU.EX2 R199, R199 ;  /* 0x000000c700c77308 */ /* 0x000fe40000000800 */
[C---:B------:R-:W-:Y:S02]  /*10aa0*/  FMUL.FTZ R74, R0.reuse, R74 ;  /* 0x0000004a004a7220 */ /* 0x040fe40000410000 */
[----:B------:R-:W-:Y:S02]  /*10ab0*/  FMUL.FTZ R75, R0, R75 ;  /* 0x0000004b004b7220 */ /* 0x000fe40000410000 */
[C---:B------:R-:W-:Y:S01]  /*10ac0*/  FMUL.FTZ R76, R2.reuse, R76 ;  /* 0x0000004c024c7220 */ /* 0x040fe20000410000 */
[C---:B---3--:R-:W-:Y:S03]  /*10ad0*/  HMMA.16816.F32.BF16 R68, R168.reuse, R136, R68 ;  /* 0x00000088a844723c */ /* 0x048fe60000041844 */
[----:B------:R-:W-:Y:S01]  /*10ae0*/  FMUL.FTZ R77, R2, R77 ;  /* 0x0000004d024d7220 */ /* 0x000fe20000410000 */
[----:B------:R-:W-:Y:S01]  /*10af0*/  MUFU.EX2 R197, R197 ;  /* 0x000000c500c57308 */ /* 0x000fe20000000800 */
[C---:B------:R-:W-:Y:S02]  /*10b00*/  FMUL.FTZ R78, R0.reuse, R78 ;  /* 0x0000004e004e7220 */ /* 0x040fe40000410000 */
[----:B------:R-:W-:Y:S01]  /*10b10*/  FMUL.FTZ R79, R0, R79 ;  /* 0x0000004f004f7220 */ /* 0x000fe20000410000 */
[C---:B------:R-:W-:Y:S01]  /*10b20*/  HMMA.16816.F32.BF16 R72, R168.reuse, R138, R72 ;  /* 0x0000008aa848723c */ /* 0x040fe20000041848 */
[----:B------:R-:W3:Y:S03]  /*10b30*/  LDSM.16.MT88.4 R136, [R220+0x14000] ;  /* 0x01400000dc88783b */ /* 0x000ee60000004200 */
[C---:B------:R-:W-:Y:S02]  /*10b40*/  FMUL.FTZ R80, R2.reuse, R80 ;  /* 0x0000005002507220 */ /* 0x040fe40000410000 */
[----:B------:R-:W-:Y:S01]  /*10b50*/  FMUL.FTZ R81, R2, R81 ;  /* 0x0000005102517220 */ /* 0x000fe20000410000 */
[----:B------:R-:W-:Y:S01]  /*10b60*/  MUFU.EX2 R184, R184 ;  /* 0x000000b800b87308 */ /* 0x000fe20000000800 */
[C---:B-----5:R-:W-:Y:S04]  /*10b70*/  HMMA.16816.F32.BF16 R76, R168.reuse, R132, R76 ;  /* 0x00000084a84c723c */ /* 0x060fe8000004184c */
[C---:B------:R-:W-:Y:S02]  /*10b80*/  FMUL.FTZ R82, R0.reuse, R82 ;  /* 0x0000005200527220 */ /* 0x040fe40000410000 */
[----:B------:R-:W-:Y:S02]  /*10b90*/  FMUL.FTZ R83, R0, R83 ;  /* 0x0000005300537220 */ /* 0x000fe40000410000 */
[C---:B------:R-:W-:Y:S01]  /*10ba0*/  FMUL.FTZ R84, R2.reuse, R84 ;  /* 0x0000005402547220 */ /* 0x040fe20000410000 */
[----:B------:R-:W5:Y:S03]  /*10bb0*/  MUFU.EX2 R203, R203 ;  /* 0x000000cb00cb7308 */ /* 0x000f660000000800 */
[----:B------:R-:W-:Y:S01]  /*10bc0*/  FMUL.FTZ R85, R2, R85 ;  /* 0x0000005502557220 */ /* 0x000fe20000410000 */
[C---:B------:R-:W-:Y:S01]  /*10bd0*/  HMMA.16816.F32.BF16 R80, R168.reuse, R134, R80 ;  /* 0x00000086a850723c */ /* 0x040fe20000041850 */
[----:B------:R-:W2:Y:S02]  /*10be0*/  LDSM.16.MT88.4 R132, [R224+0x16000] ;  /* 0x01600000e084783b */ /* 0x000ea40000004200 */
[C---:B------:R-:W-:Y:S02]  /*10bf0*/  FMUL.FTZ R86, R0.reuse, R86 ;  /* 0x0000005600567220 */ /* 0x040fe40000410000 */
[----:B------:R-:W-:Y:S01]  /*10c00*/  FMUL.FTZ R87, R0, R87 ;  /* 0x0000005700577220 */ /* 0x000fe20000410000 */
[----:B------:R-:W2:Y:S01]  /*10c10*/  MUFU.EX2 R180, R180 ;  /* 0x000000b400b47308 */ /* 0x000ea20000000800 */
[C---:B------:R-:W-:Y:S02]  /*10c20*/  FMUL.FTZ R88, R2.reuse, R88 ;  /* 0x0000005802587220 */ /* 0x040fe40000410000 */
[----:B------:R-:W-:Y:S03]  /*10c30*/  FMUL.FTZ R89, R2, R89 ;  /* 0x0000005902597220 */ /* 0x000fe60000410000 */
[C---:B-1----:R-:W-:Y:S03]  /*10c40*/  HMMA.16816.F32.BF16 R84, R168.reuse, R140, R84 ;  /* 0x0000008ca854723c */ /* 0x042fe60000041854 */
[C---:B------:R-:W-:Y:S01]  /*10c50*/  FMUL.FTZ R90, R0.reuse, R90 ;  /* 0x0000005a005a7220 */ /* 0x040fe20000410000 */
[----:B------:R-:W-:Y:S01]  /*10c60*/  MUFU.EX2 R182, R182 ;  /* 0x000000b600b67308 */ /* 0x000fe20000000800 */
[----:B------:R-:W-:Y:S02]  /*10c70*/  FMUL.FTZ R91, R0, R91 ;  /* 0x0000005b005b7220 */ /* 0x000fe40000410000 */
[C---:B------:R-:W-:Y:S02]  /*10c80*/  FMUL.FTZ R92, R2.reuse, R92 ;  /* 0x0000005c025c7220 */ /* 0x040fe40000410000 */
[----:B------:R-:W-:Y:S03]  /*10c90*/  FMUL.FTZ R93, R2, R93 ;  /* 0x0000005d025d7220 */ /* 0x000fe60000410000 */
[C---:B------:R-:W-:Y:S01]  /*10ca0*/  HMMA.16816.F32.BF16 R88, R168.reuse, R142, R88 ;  /* 0x0000008ea858723c */ /* 0x040fe20000041858 */
[----:B------:R-:W1:Y:S01]  /*10cb0*/  LDSM.16.MT88.4 R140, [R222+0x16000] ;  /* 0x01600000de8c783b */ /* 0x000e620000004200 */
[----:B------:R-:W1:Y:S01]  /*10cc0*/  MUFU.EX2 R185, R185 ;  /* 0x000000b900b97308 */ /* 0x000e620000000800 */
        /* <DEDUP_REMOVED lines=50> */
[C---:B------:R-:W-:Y:S02]  /*10ff0*/  FMUL.FTZ R131, R0.reuse, R131 ;  /* 0x0000008300837220 */ /* 0x040fe40000410000 */
[----:B------:R-:W-:Y:S01]  /*11000*/  F2FP.BF16.PACK_AB R132, R189, R186 ;  /* 0x000000babd84723e */ /* 0x000fe200000010ff */
[----:B------:R-:W-:Y:S01]  /*11010*/  FFMA.FTZ R179, R0, R252, R179 ;  /* 0x000000fc00b37223 */ /* 0x000fe200000100b3 */
[----:B----4-:R-:W-:Y:S03]  /*11020*/  F2FP.BF16.PACK_AB R133, R193, R190 ;  /* 0x000000bec185723e */ /* 0x010fe600000010ff */
[----:B------:R-:W-:Y:S03]  /*11030*/  HMMA.16816.F32.BF16 R128, R168, R134, R128 ;  /* 0x00000086a880723c */ /* 0x000fe60000041880 */
[----:B------:R-:W-:Y:S04]  /*11040*/  FADD.FTZ R179, R177, R179 ;  /* 0x000000b3b1b37221 */ /* 0x000fe80000010000 */
[----:B------:R-:W-:Y:S01]  /*11050*/  F2FP.BF16.PACK_AB R134, R191, R188 ;  /* 0x000000bcbf86723e */ /* 0x000fe200000010ff */
[----:B------:R-:W-:Y:S01]  /*11060*/  FADD.FTZ R176, R176, R179 ;  /* 0x000000b3b0b07221 */ /* 0x000fe20000010000 */
[----:B------:R-:W-:Y:S03]  /*11070*/  F2FP.BF16.PACK_AB R135, R195, R192 ;  /* 0x000000c0c387723e */ /* 0x000fe600000010ff */
[----:B-----5:R-:W-:Y:S01]  /*11080*/  F2FP.BF16.PACK_AB R168, R203, R184 ;  /* 0x000000b8cba8723e */ /* 0x020fe200000010ff */
[----:B------:R-:W-:Y:S01]  /*11090*/  FADD.FTZ R167, R167, R176 ;  /* 0x000000b0a7a77221 */ /* 0x000fe20000010000 */
[----:B------:R-:W-:Y:S02]  /*110a0*/  F2FP.BF16.PACK_AB R170, R187, R180 ;  /* 0x000000b4bbaa723e */ /* 0x000fe400000010ff */
[C---:B-1----:R-:W-:Y:S05]  /*110b0*/  HMMA.16816.F32.BF16 R4, R132.reuse, R140, R4 ;  /* 0x0000008c8404723c */ /* 0x042fea0000041804 */
[----:B------:R-:W-:Y:S01]  /*110c0*/  F2FP.BF16.PACK_AB R169, R185, R182 ;  /* 0x000000b6b9a9723e */ /* 0x000fe200000010ff */
[----:B------:R-:W-:Y:S02]  /*110d0*/  FADD.FTZ R190, R190, R167 ;  /* 0x000000a7bebe7221 */ /* 0x000fe40000010000 */
[C---:B------:R-:W-:Y:S01]  /*110e0*/  HMMA.16816.F32.BF16 R8, R132.reuse, R142, R8 ;  /* 0x0000008e8408723c */ /* 0x040fe20000041808 */
[----:B------:R-:W1:Y:S03]  /*110f0*/  LDSM.16.MT88.4 R140, [R222+0x12800] ;  /* 0x01280000de8c783b */ /* 0x000e660000004200 */
[----:B------:R-:W-:Y:S04]  /*11100*/  FADD.FTZ R193, R193, R190 ;  /* 0x000000bec1c17221 */ /* 0x000fe80000010000 */
[C---:B---3--:R-:W-:Y:S04]  /*11110*/  HMMA.16816.F32.BF16 R12, R132.reuse, R136, R12 ;  /* 0x00000088840c723c */ /* 0x048fe8000004180c */
[----:B------:R-:W-:Y:S04]  /*11120*/  FADD.FTZ R192, R192, R193 ;  /* 0x000000c1c0c07221 */ /* 0x000fe80000010000 */
[C---:B------:R-:W-:Y:S01]  /*11130*/  HMMA.16816.F32.BF16 R16, R132.reuse, R138, R16 ;  /* 0x0000008a8410723c */ /* 0x040fe20000041810 */
[----:B------:R-:W2:Y:S03]  /*11140*/  LDSM.16.MT88.4 R136, [R221+0x12800] ;  /* 0x01280000dd88783b */ /* 0x000ea60000004200 */
[----:B------:R-:W-:Y:S04]  /*11150*/  FADD.FTZ R195, R195, R192 ;  /* 0x000000c0c3c37221 */ /* 0x000fe80000010000 */
[C---:B------:R-:W-:Y:S04]  /*11160*/  HMMA.16816.F32.BF16 R20, R132.reuse, R144, R20 ;  /* 0x000000908414723c */ /* 0x040fe80000041814 */
[----:B------:R-:W-:Y:S04]  /*11170*/  FADD.FTZ R0, R202, R195 ;  /* 0x000000c3ca007221 */ /* 0x000fe80000010000 */
[C---:B------:R-:W-:Y:S01]  /*11180*/  HMMA.16816.F32.BF16 R24, R132.reuse, R146, R24 ;  /* 0x000000928418723c */ /* 0x040fe20000041818 */
[----:B------:R-:W3:Y:S03]  /*11190*/  LDSM.16.MT88.4 R144, [R220+0x12800] ;  /* 0x01280000dc90783b */ /* 0x000ee60000004200 */
[----:B------:R-:W-:Y:S04]  /*111a0*/  FADD.FTZ R0, R201, R0 ;  /* 0x00000000c9007221 */ /* 0x000fe80000010000 */
[C---:B------:R-:W-:Y:S04]  /*111b0*/  HMMA.16816.F32.BF16 R28, R132.reuse, R148, R28 ;  /* 0x00000094841c723c */ /* 0x040fe8000004181c */
[----:B------:R-:W-:Y:S04]  /*111c0*/  FADD.FTZ R0, R199, R0 ;  /* 0x00000000c7007221 */ /* 0x000fe80000010000 */
        /* <DEDUP_REMOVED lines=36> */
[----:B------:R-:W-:Y:S01]  /*11410*/  HMMA.16816.F32.BF16 R128, R132, R138, R128 ;  /* 0x0000008a8480723c */ /* 0x000fe20000041880 */
[----:B------:R-:W2:Y:S06]  /*11420*/  LDSM.16.MT88.4 R136, [R224+0x13000] ;  /* 0x01300000e088783b */ /* 0x000eac0000004200 */
[----:B------:R-:W-:Y:S02]  /*11430*/  F2FP.BF16.PACK_AB R132, R198, R200 ;  /* 0x000000c8c684723e */ /* 0x000fe400000010ff */
[----:B------:R-:W-:Y:S03]  /*11440*/  F2FP.BF16.PACK_AB R134, R194, R196 ;  /* 0x000000c4c286723e */ /* 0x000fe600000010ff */
[----:B------:R-:W-:Y:S02]  /*11450*/  F2FP.BF16.PACK_AB R133, R201, R202 ;  /* 0x000000cac985723e */ /* 0x000fe400000010ff */
[C---:B------:R-:W-:Y:S01]  /*11460*/  F2FP.BF16.PACK_AB R135, R197.reuse, R199 ;  /* 0x000000c7c587723e */ /* 0x040fe200000010ff */
[----:B------:R-:W-:Y:S04]  /*11470*/  FADD.FTZ R197, R197, R0 ;  /* 0x00000000c5c57221 */ /* 0x000fe80000010000 */
[----:B------:R-:W-:Y:S02]  /*11480*/  FADD.FTZ R182, R182, R197 ;  /* 0x000000c5b6b67221 */ /* 0x000fe40000010000 */
[C---:B---3--:R-:W-:Y:S03]  /*11490*/  HMMA.16816.F32.BF16 R4, R132.reuse, R144, R4 ;  /* 0x000000908404723c */ /* 0x048fe60000041804 */
[----:B------:R-:W-:Y:S05]  /*114a0*/  FADD.FTZ R182, R185, R182 ;  /* 0x000000b6b9b67221 */ /* 0x000fea0000010000 */
[C---:B------:R-:W-:Y:S01]  /*114b0*/  HMMA.16816.F32.BF16 R8, R132.reuse, R146, R8 ;  /* 0x000000928408723c */ /* 0x040fe20000041808 */
[----:B------:R-:W3:Y:S07]  /*114c0*/  LDSM.16.MT88.4 R144, [R222+0x13000] ;  /* 0x01300000de90783b */ /* 0x000eee0000004200 */
[C---:B----4-:R-:W-:Y:S08]  /*114d0*/  HMMA.16816.F32.BF16 R12, R132.reuse, R148, R12 ;  /* 0x00000094840c723c */ /* 0x050ff0000004180c */
        /* <DEDUP_REMOVED lines=20> */
[C---:B------:R-:W-:Y:S08]  /*11620*/  HMMA.16816.F32.BF16 R68, R132.reuse, R152, R68 ;  /* 0x000000988444723c */ /* 0x040ff00000041844 */
[C---:B------:R-:W-:Y:S08]  /*11630*/  HMMA.16816.F32.BF16 R72, R132.reuse, R154, R72 ;  /* 0x0000009a8448723c */ /* 0x040ff00000041848 */
        /* <DEDUP_REMOVED lines=18> */
[----:B------:R-:W-:Y:S07]  /*11760*/  HMMA.16816.F32.BF16 R128, R132, R150, R128 ;  /* 0x000000968480723c */ /* 0x000fee0000041880 */
[----:B------:R-:W-:Y:S05]  /*11770*/  MOV R135, R160 ;  /* 0x000000a000877202 */ /* 0x000fea0000000f00 */
[-C--:B------:R-:W-:Y:S07]  /*11780*/  F2FP.BF16.PACK_AB R171, R165, R135.reuse ;  /* 0x00000087a5ab723e */ /* 0x080fee00000010ff */
[C---:B------:R-:W-:Y:S01]  /*11790*/  HMMA.16816.F32.BF16 R160, R168.reuse, R156, R4 ;  /* 0x0000009ca8a0723c */ /* 0x040fe20000041804 */
[----:B------:R-:W3:Y:S07]  /*117a0*/  LDSM.16.MT88.4 R4, [R224+0x13800] ;  /* 0x01380000e004783b */ /* 0x000eee0000004200 */
[C---:B------:R-:W-:Y:S01]  /*117b0*/  HMMA.16816.F32.BF16 R156, R168.reuse, R158, R8 ;  /* 0x0000009ea89c723c */ /* 0x040fe20000041808 */
[----:B------:R-:W4:Y:S07]  /*117c0*/  LDSM.16.MT88.4 R8, [R222+0x13800] ;  /* 0x01380000de08783b */ /* 0x000f2e0000004200 */
[C---:B-1----:R-:W-:Y:S01]  /*117d0*/  HMMA.16816.F32.BF16 R152, R168.reuse, R140, R12 ;  /* 0x0000008ca898723c */ /* 0x042fe2000004180c */
[----:B------:R-:W1:Y:S07]  /*117e0*/  LDSM.16.MT88.4 R12, [R221+0x13800] ;  /* 0x01380000dd0c783b */ /* 0x000e6e0000004200 */
[C---:B------:R-:W-:Y:S01]  /*117f0*/  HMMA.16816.F32.BF16 R148, R168.reuse, R142, R16 ;  /* 0x0000008ea894723c */ /* 0x040fe20000041810 */
[----:B------:R-:W5:Y:S07]  /*11800*/  LDSM.16.MT88.4 R16, [R220+0x13800] ;  /* 0x01380000dc10783b */ /* 0x000f6e0000004200 */
[C---:B--2---:R-:W-:Y:S01]  /*11810*/  HMMA.16816.F32.BF16 R144, R168.reuse, R136, R20 ;  /* 0x00000088a890723c */ /* 0x044fe20000041814 */
[----:B------:R-:W4:Y:S07]  /*11820*/  LDSM.16.MT88.4 R20, [R224+0x15800] ;  /* 0x01580000e014783b */ /* 0x000f2e0000004200 */
[C---:B------:R-:W-:Y:S01]  /*11830*/  HMMA.16816.F32.BF16 R140, R168.reuse, R138, R24 ;  /* 0x0000008aa88c723c */ /* 0x040fe20000041818 */
[----:B------:R-:W-:Y:S07]  /*11840*/  LDSM.16.MT88.4 R24, [R224+0x17800] ;  /* 0x01780000e018783b */ /* 0x000fee0000004200 */
[C---:B------:R-:W-:Y:S01]  /*11850*/  HMMA.16816.F32.BF16 R136, R168.reuse, R172, R28 ;  /* 0x000000aca888723c */ /* 0x040fe2000004181c */
[----:B------:R-:W2:Y:S06]  /*11860*/  LDL.LU R30, [R1+0x8] ;  /* 0x00000800011e7983 */ /* 0x000eac0000300800 */
[----:B------:R-:W-:Y:S02]  /*11870*/  MOV R31, R135 ;  /* 0x00000087001f7202 */ /* 0x000fe40000000f00 */
[C---:B------:R-:W-:Y:S03]  /*11880*/  HMMA.16816.F32.BF16 R132, R168.reuse, R174, R32 ;  /* 0x000000aea884723c */ /* 0x040fe60000041820 */
[----:B------:R-:W-:Y:S04]  /*11890*/  FADD.FTZ R182, R31, R182 ;  /* 0x000000b61fb67221 */ /* 0x000fe80000010000 */
[----:B------:R-:W-:Y:S01]  /*118a0*/  FADD.FTZ R252, R165, R182 ;  /* 0x000000b6a5fc7221 */ /* 0x000fe20000010000 */
        /* <DEDUP_REMOVED lines=14> */
[----:B------:R-:W5:Y:S07]  /*11990*/  LDSM.16.MT88.4 R20, [R221+0x17800] ;  /* 0x01780000dd14783b */ /* 0x000f6e0000004200 */
[C---:B---3--:R-:W-:Y:S08]  /*119a0*/  HMMA.16816.F32.BF16 R76, R168.reuse, R4, R76 ;  /* 0x00000004a84c723c */ /* 0x048ff0000004184c */
[C---:B------:R-:W-:Y:S01]  /*119b0*/  HMMA.16816.F32.BF16 R80, R168.reuse, R6, R80 ;  /* 0x00000006a850723c */ /* 0x040fe20000041850 */
[----:B------:R-:W3:Y:S07]  /*119c0*/  LDSM.16.MT88.4 R4, [R220+0x17800] ;  /* 0x01780000dc04783b */ /* 0x000eee0000004200 */
[C---:B----4-:R-:W-:Y:S08]  /*119d0*/  HMMA.16816.F32.BF16 R84, R168.reuse, R8, R84 ;  /* 0x00000008a854723c */ /* 0x050ff00000041854 */
[C---:B------:R-:W-:Y:S08]  /*119e0*/  HMMA.16816.F32.BF16 R88, R168.reuse, R10, R88 ;  /* 0x0000000aa858723c */ /* 0x040ff00000041858 */
[C---:B-1----:R-:W-:Y:S08]  /*119f0*/  HMMA.16816.F32.BF16 R92, R168.reuse, R12, R92 ;  /* 0x0000000ca85c723c */ /* 0x042ff0000004185c */
[C---:B------:R-:W-:Y:S08]  /*11a00*/  HMMA.16816.F32.BF16 R96, R168.reuse, R14, R96 ;  /* 0x0000000ea860723c */ /* 0x040ff00000041860 */
[C---:B------:R-:W-:Y:S08]  /*11a10*/  HMMA.16816.F32.BF16 R100, R168.reuse, R24, R100 ;  /* 0x00000018a864723c */ /* 0x040ff00000041864 */
[C---:B------:R-:W-:Y:S08]  /*11a20*/  HMMA.16816.F32.BF16 R104, R168.reuse, R26, R104 ;  /* 0x0000001aa868723c */ /* 0x040ff00000041868 */
[C---:B-----5:R-:W-:Y:S08]  /*11a30*/  HMMA.16816.F32.BF16 R108, R168.reuse, R16, R108 ;  /* 0x00000010a86c723c */ /* 0x060ff0000004186c */
[C---:B------:R-:W-:Y:S08]  /*11a40*/  HMMA.16816.F32.BF16 R112, R168.reuse, R18, R112 ;  /* 0x00000012a870723c */ /* 0x040ff00000041870 */
[C---:B------:R-:W-:Y:S08]  /*11a50*/  HMMA.16816.F32.BF16 R116, R168.reuse, R20, R116 ;  /* 0x00000014a874723c */ /* 0x040ff00000041874 */
[C---:B------:R-:W-:Y:S08]  /*11a60*/  HMMA.16816.F32.BF16 R120, R168.reuse, R22, R120 ;  /* 0x00000016a878723c */ /* 0x040ff00000041878 */
[C---:B---3--:R-:W-:Y:S08]  /*11a70*/  HMMA.16816.F32.BF16 R124, R168.reuse, R4, R124 ;  /* 0x00000004a87c723c */ /* 0x048ff0000004187c */
[----:B------:R-:W-:Y:S04]  /*11a80*/  HMMA.16816.F32.BF16 R128, R168, R6, R128 ;  /* 0x00000006a880723c */ /* 0x000fe80000041880 */
[----:B--2---:R-:W-:Y:S01]  /*11a90*/  FFMA.FTZ R183, R2, R30, R183 ;  /* 0x0000001e02b77223 */ /* 0x004fe200000100b7 */
[----:B------:R-:W-:Y:S03]  /*11aa0*/  MOV R2, R164 ;  /* 0x000000a400027202 */ /* 0x000fe60000000f00 */
[----:B------:R-:W-:Y:S04]  /*11ab0*/  FADD.FTZ R166, R166, R183 ;  /* 0x000000b7a6a67221 */ /* 0x000fe80000010000 */
        /* <DEDUP_REMOVED lines=13> */
[----:B------:R-:W-:Y:S05]  /*11b90*/  FADD.FTZ R0, R187, R180 ;  /* 0x000000b4bb007221 */ /* 0x000fea0000010000 */
[----:B------:R1:W-:Y:S02]  /*11ba0*/  STL [R1+0x8], R0 ;  /* 0x0000080001007387 */ /* 0x0003e40000100800 */
[----:B-1----:R-:W-:Y:S01]  /*11bb0*/  MOV R0, R3 ;  /* 0x0000000300007202 */ /* 0x002fe20000000f00 */
[----:B------:R-:W-:-:S05]  /*11bc0*/  @P0 BRA `(.L_x_264) ;  /* 0xffffb86000000947 */ /* 0x000fca000383ffff */
.L_x_263:
[----:B------:R-:W2:Y:S01]  /*11bd0*/  LDL.LU R4, [R1+0x8] ;  /* 0x0000080001047983 */ /* 0x000ea20000300800 */
[----:B------:R-:W-:Y:S01]  /*11be0*/  MOV R5, 0x3f800000 ;  /* 0x3f80000000057802 */ /* 0x000fe20000000f00 */
[----:B------:R-:W1:Y:S01]  /*11bf0*/  S2UR UR6, SR_CTAID.Y ;  /* 0x00000000000679c3 */ /* 0x000e620000002600 */
[----:B------:R-:W-:Y:S01]  /*11c00*/  UISETP.NE.AND UP4, UPT, UR15, -0x1, UPT ;  /* 0xffffffff0f00788c */ /* 0x000fe2000bf85270 */
[----:B------:R-:W3:Y:S01]  /*11c10*/  SHFL.BFLY PT, R7, R252, 0x2, 0x1f ;  /* 0x0c401f00fc077f89 */ /* 0x000ee200000e0000 */
[----:B------:R-:W-:Y:S01]  /*11c20*/  ULDC.64 UR4, c[0x0][0x1e8] ;  /* 0x00007a0000047ab9 */ /* 0x000fe20000000a00 */
[----:B------:R-:W-:Y:S01]  /*11c30*/  BSSY B0, `(.L_x_267) ;  /* 0x0000191000007945 */ /* 0x000fe20003800000 */
[----:B------:R-:W-:-:S02]  /*11c40*/  ULDC.U8 UR9, c[0x0][0x329] ;  /* 0x0000ca4000097ab9 */ /* 0x000fc40000000000 */
[----:B------:R-:W-:Y:S01]  /*11c50*/  UISETP.NE.AND UP1, UPT, UR9, URZ, UPT ;  /* 0x0000003f0900728c */ /* 0x000fe2000bf25270 */
[----:B------:R-:W4:Y:S01]  /*11c60*/  S2UR UR10, SR_CTAID.Z ;  /* 0x00000000000a79c3 */ /* 0x000f220000002700 */
[----:B------:R-:W-:Y:S02]  /*11c70*/  ULDC UR8, c[0x0][0x214] ;  /* 0x0000850000087ab9 */ /* 0x000fe40000000800 */
[----:B------:R-:W-:Y:S02]  /*11c80*/  UMOV UR26, URZ ;  /* 0x0000003f001a7c82 */ /* 0x000fe40008000000 */
[----:B------:R-:W-:Y:S02]  /*11c90*/  @UP4 UIMAD.WIDE.U32 UR18, UR15, UR4, URZ ;  /* 0x000000040f1242a5 */ /* 0x000fe4000f8e003f */
[----:B------:R-:W-:Y:S02]  /*11ca0*/  UMOV UR27, URZ ;  /* 0x0000003f001b7c82 */ /* 0x000fe40008000000 */
[----:B------:R-:W-:-:S02]  /*11cb0*/  @UP4 UIMAD UR7, UR15, UR5, UR19 ;  /* 0x000000050f0742a4 */ /* 0x000fc4000f8e0213 */
[----:B------:R-:W-:Y:S02]  /*11cc0*/  @UP1 ULDC UR11, c[0x0][0x210] ;  /* 0x00008400000b1ab9 */ /* 0x000fe40000000800 */
[----:B------:R-:W-:Y:S02]  /*11cd0*/  ULDC.64 UR4, c[0x0][0x1e0] ;  /* 0x0000780000047ab9 */ /* 0x000fe40000000a00 */
[----:B------:R-:W-:Y:S02]  /*11ce0*/  @UP1 UIMAD UR11, UR11, UR8, URZ ;  /* 0x000000080b0b12a4 */ /* 0x000fe4000f8e023f */
[----:B-1----:R-:W-:Y:S01]  /*11cf0*/  @!UP4 USHF.R.S32.HI UR12, URZ, 0x1f, UR6 ;  /* 0x0000001f3f0cc899 */ /* 0x002fe20008011406 */
[----:B---3--:R-:W-:Y:S01]  /*11d00*/  FADD.FTZ R7, R7, R252 ;  /* 0x000000fc07077221 */ /* 0x008fe20000010000 */
[----:B------:R-:W-:Y:S02]  /*11d10*/  @!UP4 UIMAD.WIDE.U32 UR24, UR6, UR4, URZ ;  /* 0x000000040618c2a5 */ /* 0x000fe4000f8e003f */
[----:B------:R-:W-:-:S02]  /*11d20*/  @!UP4 UIMAD UR12, UR12, UR4, URZ ;  /* 0x000000040c0cc2a4 */ /* 0x000fc4000f8e023f */
[----:B------:R-:W1:Y:S01]  /*11d30*/  SHFL.BFLY PT, R0, R7, 0x1, 0x1f ;  /* 0x0c201f0007007f89 */ /* 0x000e6200000e0000 */
        /* <DEDUP_REMOVED lines=9> */
[----:B------:R-:W-:Y:S02]  /*11dd0*/  @UP1 UMOV UR13, 0x1 ;  /* 0x00000001000d1882 */ /* 0x000fe40000000000 */
[----:B------:R-:W-:Y:S02]  /*11de0*/  @!UP1 UIMAD UR13, UR11, UR4, URZ ;  /* 0x000000040b0d92a4 */ /* 0x000fe4000f8e023f */
[----:B------:R-:W-:Y:S02]  /*11df0*/  @UP1 ULDC UR14, c[0x0][0x210] ;  /* 0x00008400000e1ab9 */ /* 0x000fe40000000800 */
[----:B------:R-:W-:Y:S01]  /*11e00*/  UIMAD UR4, UR6, UR13, URZ ;  /* 0x0000000d060472a4 */ /* 0x000fe2000f8e023f */
[----:B-1----:R-:W-:Y:S01]  /*11e10*/  FADD.FTZ R0, R7, R0 ;  /* 0x0000000007007221 */ /* 0x002fe20000010000 */
[----:B------:R-:W-:-:S02]  /*11e20*/  @!UP1 UMOV UR14, 0x1 ;  /* 0x00000001000e9882 */ /* 0x000fc40000000000 */
[----:B------:R-:W-:Y:S02]  /*11e30*/  @!UP0 UIMAD UR15, UR6, UR8, URZ ;  /* 0x00000008060f82a4 */ /* 0x000fe4000f8e023f */
[----:B------:R-:W-:Y:S01]  /*11e40*/  FSETP.NE.FTZ.AND P3, PT, R0, RZ, PT ;  /* 0x000000ff0000720b */ /* 0x000fe20003f75000 */
[----:B------:R-:W-:Y:S02]  /*11e50*/  USEL UR4, UR4, URZ, UP2 ;  /* 0x0000003f04047287 */ /* 0x000fe40009000000 */
[----:B---3--:R-:W-:Y:S02]  /*11e60*/  UIMAD UR5, UR9, UR14, URZ ;  /* 0x0000000e090572a4 */ /* 0x008fe4000f8e023f */
[----:B----4-:R-:W-:Y:S02]  /*11e70*/  UIMAD UR11, UR10, UR11, UR4 ;  /* 0x0000000b0a0b72a4 */ /* 0x010fe4000f8e0204 */
[----:B------:R-:W-:Y:S02]  /*11e80*/  USHF.L.U32 UR5, UR5, 0x6, URZ ;  /* 0x0000000605057899 */ /* 0x000fe4000800063f */
[----:B------:R-:W-:-:S02]  /*11e90*/  @!UP2 UMOV UR26, UR15 ;  /* 0x0000000f001aac82 */ /* 0x000fc40008000000 */
[----:B------:R-:W-:Y:S02]  /*11ea0*/  USHF.R.S32.HI UR4, URZ, 0x1f, UR5 ;  /* 0x0000001f3f047899 */ /* 0x000fe40008011405 */
[----:B------:R-:W1:Y:S01]  /*11eb0*/  @P3 MUFU.RCP R5, R0 ;  /* 0x0000000000053308 */ /* 0x000e620000001000 */
[----:B------:R-:W-:Y:S02]  /*11ec0*/  @!UP2 USHF.R.S32.HI UR27, URZ, 0x1f, UR15 ;  /* 0x0000001f3f1ba899 */ /* 0x000fe4000801140f */
[----:B------:R-:W-:Y:S02]  /*11ed0*/  USHF.R.S32.HI UR6, URZ, 0x1f, UR11 ;  /* 0x0000001f3f067899 */ /* 0x000fe4000801140b */
[----:B------:R-:W-:Y:S02]  /*11ee0*/  UIADD3 UR5, UP1, UP0, UR5, UR26, UR11 ;  /* 0x0000001a05057290 */ /* 0x000fe4000f83e00b */
[----:B------:R-:W-:Y:S01]  /*11ef0*/  @!UP4 UIADD3 UR7, UR25, UR12, URZ ;  /* 0x0000000c1907c290 */ /* 0x000fe2000fffe03f */
[----:B------:R-:W3:Y:S01]  /*11f00*/  @P3 MUFU.LG2 R0, R0 ;  /* 0x0000000000003308 */ /* 0x000ee20000000c00 */
[----:B------:R-:W-:-:S02]  /*11f10*/  UIADD3.X UR4, UR4, UR27, UR6, UP1, UP0 ;  /* 0x0000001b04047290 */ /* 0x000fc40008fe0406 */
[----:B------:R-:W-:Y:S01]  /*11f20*/  @!UP4 UMOV UR18, UR24 ;  /* 0x000000180012cc82 */ /* 0x000fe20008000000 */
[C---:B-1----:R-:W-:Y:S02]  /*11f30*/  FMUL.FTZ R163, R5.reuse, R163 ;  /* 0x000000a305a37220 */ /* 0x042fe40000410000 */
[C---:B------:R-:W-:Y:S02]  /*11f40*/  FMUL.FTZ R162, R5.reuse, R162 ;  /* 0x000000a205a27220 */ /* 0x040fe40000410000 */
        /* <DEDUP_REMOVED lines=93> */
[----:B---3--:R-:W-:-:S03]  /*12520*/  @P3 FMUL.FTZ R0, R0, 0.69314718246459960938 ;  /* 0x3f31721800003820 */ /* 0x008fc60000410000 */
[----:B------:R-:W-:Y:S01]  /*12530*/  F2FP.BF16.PACK_AB R130, R131, R130 ;  /* 0x000000828382723e */ /* 0x000fe200000010ff */
[----:B--2---:R-:W1:Y:S02]  /*12540*/  SHFL.BFLY PT, R9, R4, 0x2, 0x1f ;  /* 0x0c401f0004097f89 */ /* 0x004e6400000e0000 */
[----:B-1----:R-:W-:Y:S01]  /*12550*/  FADD.FTZ R9, R9, R4 ;  /* 0x0000000409097221 */ /* 0x002fe20000010000 */
[----:B------:R-:W-:-:S04]  /*12560*/  MOV R4, 0x3f800000 ;  /* 0x3f80000000047802 */ /* 0x000fc80000000f00 */
[----:B------:R-:W1:Y:S02]  /*12570*/  SHFL.BFLY PT, R2, R9, 0x1, 0x1f ;  /* 0x0c201f0009027f89 */ /* 0x000e6400000e0000 */
[----:B-1----:R-:W-:-:S05]  /*12580*/  FADD.FTZ R2, R9, R2 ;  /* 0x0000000209027221 */ /* 0x002fca0000010000 */
[----:B------:R-:W-:-:S13]  /*12590*/  FSETP.NE.FTZ.AND P4, PT, R2, RZ, PT ;  /* 0x000000ff0200720b */ /* 0x000fda0003f95000 */
[----:B------:R-:W1:Y:S08]  /*125a0*/  @P4 MUFU.RCP R4, R2 ;  /* 0x0000000200044308 */ /* 0x000e700000001000 */
[----:B------:R-:W2:Y:S01]  /*125b0*/  @P4 MUFU.LG2 R2, R2 ;  /* 0x0000000200024308 */ /* 0x000ea20000000c00 */
[C---:B-1----:R-:W-:Y:S02]  /*125c0*/  FMUL.FTZ R160, R4.reuse, R160 ;  /* 0x000000a004a07220 */ /* 0x042fe40000410000 */
[----:B------:R-:W-:-:S02]  /*125d0*/  FMUL.FTZ R161, R4, R161 ;  /* 0x000000a104a17220 */ /* 0x000fc40000410000 */
[C---:B------:R-:W-:Y:S02]  /*125e0*/  FMUL.FTZ R156, R4.reuse, R156 ;  /* 0x0000009c049c7220 */ /* 0x040fe40000410000 */
        /* <DEDUP_REMOVED lines=90> */
[----:B------:R-:W-:Y:S01]  /*12b90*/  FMUL.FTZ R129, R4, R129 ;  /* 0x0000008104817220 */ /* 0x000fe20000410000 */
[----:B------:R-:W-:Y:S01]  /*12ba0*/  F2FP.BF16.PACK_AB R124, R125, R124 ;  /* 0x0000007c7d7c723e */ /* 0x000fe200000010ff */
[----:B------:R-:W1:Y:S01]  /*12bb0*/  S2R R4, SR_TID.X ;  /* 0x0000000000047919 */ /* 0x000e620000002100 */
[----:B--2---:R-:W-:Y:S02]  /*12bc0*/  @P4 FMUL.FTZ R77, R2, 0.69314718246459960938 ;  /* 0x3f317218024d4820 */ /* 0x004fe40000410000 */
[----:B------:R-:W-:Y:S02]  /*12bd0*/  F2FP.BF16.PACK_AB R128, R129, R128 ;  /* 0x000000808180723e */ /* 0x000fe400000010ff */
[----:B-1----:R-:W-:-:S04]  /*12be0*/  SHF.R.S32.HI R7, RZ, 0x1f, R4 ;  /* 0x0000001fff077819 */ /* 0x002fc80000011404 */
[CC--:B------:R-:W-:Y:S02]  /*12bf0*/  LEA.HI R6, R7.reuse, R4.reuse, RZ, 0x2 ;  /* 0x0000000407067211 */ /* 0x0c0fe400078f10ff */
[----:B------:R-:W-:Y:S02]  /*12c00*/  LEA.HI R5, R7, R4, RZ, 0x5 ;  /* 0x0000000407057211 */ /* 0x000fe400078f28ff */
[--C-:B------:R-:W-:Y:S02]  /*12c10*/  SHF.R.S32.HI R9, RZ, 0x2, R6.reuse ;  /* 0x00000002ff097819 */ /* 0x100fe40000011406 */
[----:B------:R-:W-:-:S04]  /*12c20*/  SHF.R.S32.HI R8, RZ, 0x1f, R6 ;  /* 0x0000001fff087819 */ /* 0x000fc80000011406 */
[----:B------:R-:W-:-:S04]  /*12c30*/  LEA.HI R8, R8, R9, RZ, 0x3 ;  /* 0x0000000908087211 */ /* 0x000fc800078f18ff */
[----:B------:R-:W-:-:S04]  /*12c40*/  LOP3.LUT R8, R8, 0xfffffff8, RZ, 0xc0, !PT ;  /* 0xfffffff808087812 */ /* 0x000fc800078ec0ff */
[----:B------:R-:W-:Y:S02]  /*12c50*/  IADD3 R8, R9, -R8, RZ ;  /* 0x8000000809087210 */ /* 0x000fe40007ffe0ff */
[----:B------:R-:W-:Y:S02]  /*12c60*/  LOP3.LUT R9, R6, 0x3ffffffc, RZ, 0xc0, !PT ;  /* 0x3ffffffc06097812 */ /* 0x000fe400078ec0ff */
[----:B------:R-:W-:Y:S02]  /*12c70*/  SHF.L.U32 R10, R8, 0x6, RZ ;  /* 0x00000006080a7819 */ /* 0x000fe400000006ff */
[----:B------:R-:W-:Y:S02]  /*12c80*/  SHF.R.S32.HI R6, RZ, 0x5, R5 ;  /* 0x00000005ff067819 */ /* 0x000fe40000011405 */
[----:B------:R-:W-:Y:S02]  /*12c90*/  IADD3 R9, -R9, R4, RZ ;  /* 0x0000000409097210 */ /* 0x000fe40007ffe1ff */
[----:B------:R-:W-:-:S02]  /*12ca0*/  LOP3.LUT R10, R10, 0x1c0, RZ, 0xc0, !PT ;  /* 0x000001c00a0a7812 */ /* 0x000fc400078ec0ff */
[----:B------:R-:W-:Y:S02]  /*12cb0*/  LOP3.LUT R11, R8, 0x1, RZ, 0xc0, !PT ;  /* 0x00000001080b7812 */ /* 0x000fe400078ec0ff */
[----:B------:R-:W-:Y:S02]  /*12cc0*/  LEA R9, R6, R9, 0x9 ;  /* 0x0000000906097211 */ /* 0x000fe400078e48ff */
[----:B------:R-:W-:Y:S02]  /*12cd0*/  LEA.HI R10, R10, R10, RZ, 0x1d ;  /* 0x0000000a0a0a7211 */ /* 0x000fe400078fe8ff */
[----:B------:R-:W-:Y:S02]  /*12ce0*/  ISETP.NE.U32.AND P0, PT, R11, 0x1, PT ;  /* 0x000000010b00780c */ /* 0x000fe40003f05070 */
[----:B------:R-:W-:Y:S02]  /*12cf0*/  LEA R9, R9, R10, 0x1 ;  /* 0x0000000a09097211 */ /* 0x000fe400078e08ff */
[----:B------:R-:W-:-:S02]  /*12d00*/  R2P PR, R8, 0x6 ;  /* 0x0000000608007804 */ /* 0x000fc40000000000 */
[----:B------:R-:W-:Y:S02]  /*12d10*/  SHF.L.U32 R9, R9, 0x1, RZ ;  /* 0x0000000109097819 */ /* 0x000fe400000006ff */
[----:B------:R-:W-:Y:S02]  /*12d20*/  MOV R8, 0x20 ;  /* 0x0000002000087802 */ /* 0x000fe40000000f00 */
[----:B------:R-:W-:Y:S01]  /*12d30*/  MOV R10, 0x40 ;  /* 0x00000040000a7802 */ /* 0x000fe20000000f00 */
[----:B------:R-:W-:Y:S01]  /*12d40*/  STS [R9], R160 ;  /* 0x000000a009007388 */ /* 0x000fe20000000800 */
[C---:B------:R-:W-:Y:S02]  /*12d50*/  IADD3 R11, R9.reuse, -0x10, RZ ;  /* 0xfffffff0090b7810 */ /* 0x040fe40007ffe0ff */
[----:B------:R-:W-:Y:S01]  /*12d60*/  SEL R8, R8, 0xffffffe0, !P1 ;  /* 0xffffffe008087807 */ /* 0x000fe20004800000 */
[----:B------:R-:W-:Y:S01]  /*12d70*/  STS [R9+0x400], R162 ;  /* 0x000400a209007388 */ /* 0x000fe20000000800 */
[----:B------:R-:W-:-:S02]  /*12d80*/  @P0 IADD3 R11, R9, 0x10, RZ ;  /* 0x00000010090b0810 */ /* 0x000fc40007ffe0ff */
[----:B------:R-:W-:Y:S02]  /*12d90*/  SEL R10, R10, 0xffffffc0, !P2 ;  /* 0xffffffc00a0a7807 */ /* 0x000fe40005000000 */
[C---:B------:R-:W-:Y:S01]  /*12da0*/  IADD3 R13, R9.reuse, R8, RZ ;  /* 0x00000008090d7210 */ /* 0x040fe20007ffe0ff */
[----:B------:R-:W-:Y:S01]  /*12db0*/  STS [R11], R156 ;  /* 0x0000009c0b007388 */ /* 0x000fe20000000800 */
[-C--:B------:R-:W-:Y:S02]  /*12dc0*/  IADD3 R15, R8, R11.reuse, RZ ;  /* 0x0000000b080f7210 */ /* 0x080fe40007ffe0ff */
[-C--:B------:R-:W-:Y:S01]  /*12dd0*/  IADD3 R17, R9, R10.reuse, RZ ;  /* 0x0000000a09117210 */ /* 0x080fe20007ffe0ff */
[----:B------:R-:W-:Y:S01]  /*12de0*/  STS [R11+0x400], R158 ;  /* 0x0004009e0b007388 */ /* 0x000fe20000000800 */
[----:B------:R-:W-:Y:S02]  /*12df0*/  IADD3 R19, R10, R11, RZ ;  /* 0x0000000b0a137210 */ /* 0x000fe40007ffe0ff */
[-C--:B------:R-:W-:Y:S01]  /*12e00*/  IADD3 R21, R13, R10.reuse, RZ ;  /* 0x0000000a0d157210 */ /* 0x080fe20007ffe0ff */
[----:B------:R-:W-:Y:S01]  /*12e10*/  STS [R13], R152 ;  /* 0x000000980d007388 */ /* 0x000fe20000000800 */
[----:B------:R-:W-:-:S02]  /*12e20*/  IADD3 R23, R15, R10, RZ ;  /* 0x0000000a0f177210 */ /* 0x000fc40007ffe0ff */
[----:B------:R-:W-:Y:S01]  /*12e30*/  SHF.R.S32.HI R75, RZ, 0x1f, R6 ;  /* 0x0000001fff4b7819 */ /* 0x000fe20000011406 */
[----:B------:R-:W-:Y:S03]  /*12e40*/  STS [R13+0x400], R154 ;  /* 0x0004009a0d007388 */ /* 0x000fe60000000800 */
        /* <DEDUP_REMOVED lines=111> */
.L_x_268:
[----:B---34-:R-:W-:Y:S05]  /*13540*/  BSYNC B0 ;  /* 0x0000000000007941 */ /* 0x018fea0003800000 */
.L_x_267:
        /* <DEDUP_REMOVED lines=36> */
.L_x_270:
[----:B------:R-:W-:Y:S05]  /*13790*/  BSYNC B0 ;  /* 0x0000000000007941 */ /* 0x000fea0003800000 */
.L_x_269:
        /* <DEDUP_REMOVED lines=22> */
.L_x_272:
[----:B------:R-:W-:Y:S05]  /*13900*/  BSYNC B0 ;  /* 0x0000000000007941 */ /* 0x000fea0003800000 */
.L_x_271:
        /* <DEDUP_REMOVED lines=22> */
.L_x_274:
[----:B------:R-:W-:Y:S05]  /*13a70*/  BSYNC B0 ;  /* 0x0000000000007941 */ /* 0x000fea0003800000 */
.L_x_273:
        /* <DEDUP_REMOVED lines=23> */
.L_x_275:
        /* <DEDUP_REMOVED lines=9> */
.L_x_2027:


//--------------------- .text._ZN5flash16flash_fwd_kernelI23Flash_fwd_kernel_traitsILi256ELi128ELi64ELi8ELb0ELb0EN7cutlass10bfloat16_tE19Flash_kernel_traitsILi256ELi128ELi64ELi8ES3_EELb0ELb0ELb0ELb0ELb0ELb1ELb0ELb0EEEvNS_16Flash_fwd_paramsE --------------------------
	.section	.text._ZN5flash16flash_fwd_kernelI23Flash_fwd_kernel_traitsILi256ELi128ELi64ELi8ELb0ELb0EN7cutlass10bfloat16_tE19Flash_kernel_traitsILi256ELi128ELi64ELi8ES3_EELb0ELb0ELb0ELb0ELb0ELb1ELb0ELb0EEEvNS_16Flash_fwd_paramsE,"ax",@progbits
	.sectioninfo	@"SHI_REGISTERS=254"
	.align	128
        .global         _ZN5flash16flash_fwd_kernelI23Flash_fwd_kernel_traitsILi256ELi128ELi64ELi8ELb0ELb0EN7cutlass10bfloat16_tE19Flash_kernel_traitsILi256ELi128ELi64ELi8ES3_EELb0ELb0ELb0ELb0ELb0ELb1ELb0ELb0EEEvNS_16Flash_fwd_paramsE
        .type           _ZN5flash16flash_fwd_kernelI23Flash_fwd_kernel_traitsILi256ELi128ELi64ELi8ELb0ELb0EN7cutlass10bfloat16_tE19Flash_kernel_traitsILi256ELi128ELi64ELi8ES3_EELb0ELb0ELb0ELb0ELb0ELb1ELb0ELb0EEEvNS_16Flash_fwd_paramsE,@function
        .size           _ZN5flash16flash_fwd_kernelI23Flash_fwd_kernel_traitsILi256ELi128ELi64ELi8ELb0ELb0EN7cutlass10bfloat16_tE19Flash_kernel_traitsILi256ELi128ELi64ELi8ES3_EELb0ELb0ELb0ELb0ELb0ELb1ELb0ELb0EEEvNS_16Flash_fwd_paramsE,(.L_x_2028 - _ZN5flash16flash_fwd_kernelI23Flash_fwd_kernel_traitsILi256ELi128ELi64ELi8ELb0ELb0EN7cutlass10bfloat16_tE19Flash_kernel_traitsILi256ELi128ELi64ELi8ES3_EELb0ELb0ELb0ELb0ELb0ELb1ELb0ELb0EEEvNS_16Flash_fwd_paramsE)
        .other          _ZN5flash16flash_fwd_kernelI23Flash_fwd_kernel_traitsILi256ELi128ELi64ELi8ELb0ELb0EN7cutlass10bfloat16_tE19Flash_kernel_traitsILi256ELi128ELi64ELi8ES3_EELb0ELb0ELb0ELb0ELb0ELb1ELb0ELb0EEEvNS_16Flash_fwd_paramsE,@"STO_CUDA_ENTRY STV_DEFAULT"
_ZN5flash16flash_fwd_kernelI23Flash_fwd_kernel_traitsILi256ELi128ELi64ELi8ELb0ELb0EN7cutlass10bfloat16_tE19Flash_kernel_traitsILi256ELi128ELi64ELi8ES3_EELb0ELb0ELb0ELb0ELb0ELb1ELb0ELb0EEEvNS_16Flash_fwd_paramsE:
.text._ZN5flash16flash_fwd_kernelI23Flash_fwd_kernel_traitsILi256ELi128ELi64ELi8ELb0ELb0EN7cutlass10bfloat16_tE19Flash_kernel_traitsILi256ELi128ELi64ELi8ES3_EELb0ELb0ELb0ELb0ELb0ELb1ELb0ELb0EEEvNS_16Flash_fwd_paramsE:
        /* <DEDUP_REMOVED lines=26> */
[----:B------:R-:W-:Y:S01]  /*01a0*/  MOV R5, UR5 ;  /* 0x0000000500057c02 */ /* 0x000fe20008000f00 */
[----:B------:R-:W-:Y:S01]  /*01b0*/  IMAD.U32 R4, RZ, RZ, UR4 ;  /* 0x00000004ff047e24 */ /* 0x000fe2000f8e00ff */
[----:B------:R-:W-:-:S04]  /*01c0*/  PLOP3.LUT P1, PT, PT, PT, UP1, 0x80, 0x0 ;  /* 0x000000000000781c */ /* 0x000fc80003f2f018 */
[----:B------:R1:W4:Y:S01]  /*01d0*/  @P0 LDG.E R5, [R4.64] ;  /* 0x0000001004050981 */ /* 0x000322000c1e1900 */
[----:B------:R-:W-:-:S06]  /*01e0*/  UIMAD.WIDE UR8, UR10, UR7, UR8 ;  /* 0x000000070a0872a5 */ /* 0x000fcc000f8e0208 */
[----:B------:R-:W-:Y:S01]  /*01f0*/  IMAD.U32 R2, RZ, RZ, UR8 ;  /* 0x00000008ff027e24 */ /* 0x000fe2000f8e00ff */
[----:B------:R-:W-:-:S05]  /*0200*/  MOV R3, UR9 ;  /* 0x0000000900037c02 */ /* 0x000fca0008000f00 */
        /* <DEDUP_REMOVED lines=23> */
.L_x_276:
[----:B------:R-:W-:Y:S02]  /*0380*/  ULDC UR6, c[0x0][0x218] ;  /* 0x0000860000067ab9 */ /* 0x000fe40000000800 */
.L_x_277:
        /* <DEDUP_REMOVED lines=60> */
.L_x_279:
        /* <DEDUP_REMOVED lines=44> */
.L_x_280:
[----:B------:R-:W-:Y:S01]  /*0a10*/  SHF.R.S32.HI R7, RZ, 0x1f, R4 ;  /* 0x0000001fff077819 */ /* 0x000fe20000011404 */
[----:B------:R-:W1:Y:S01]  /*0a20*/  S2R R247, SR_CTAID.X ;  /* 0x0000000000f77919 */ /* 0x000e620000002500 */
[----:B------:R-:W-:Y:S01]  /*0a30*/  UIADD3 UR12, -UR12, UR15, URZ ;  /* 0x0000000f0c0c7290 */ /* 0x000fe2000fffe13f */
[----:B------:R-:W-:Y:S01]  /*0a40*/  SHF.R.S32.HI R235, RZ, 0x1f, R238 ;  /* 0x0000001fffeb7819 */ /* 0x000fe200000114ee */
[----:B------:R-:W-:Y:S01]  /*0a50*/  ULDC.64 UR4, c[0x0][0x1a8] ;  /* 0x00006a0000047ab9 */ /* 0x000fe20000000a00 */
[----:B------:R-:W-:Y:S01]  /*0a60*/  LEA.HI R3, R7, R4, RZ, 0x3 ;  /* 0x0000000407037211 */ /* 0x000fe200078f18ff */
[----:B------:R-:W2:Y:S01]  /*0a70*/  S2R R8, SR_CTAID.Z ;  /* 0x0000000000087919 */ /* 0x000ea20000002700 */
[----:B------:R-:W-:Y:S01]  /*0a80*/  UIMAD UR4, UR19, UR4, URZ ;  /* 0x00000004130472a4 */ /* 0x000fe2000f8e023f */
[----:B------:R-:W-:Y:S01]  /*0a90*/  IMAD R243, R235, c[0x0][0x1b0], RZ ;  /* 0x00006c00ebf37a24 */ /* 0x000fe200078e02ff */
[----:B------:R-:W-:Y:S01]  /*0aa0*/  SHF.R.S32.HI R18, RZ, 0x3, R3 ;  /* 0x00000003ff127819 */ /* 0x000fe20000011403 */
[----:B------:R-:W-:Y:S01]  /*0ab0*/  ULEA.HI.SX32 UR14, UR8, 0xffffffff, 0x1a ;  /* 0xffffffff080e7891 */ /* 0x000fe2000f8fd23f */
[----:B------:R-:W-:Y:S01]  /*0ac0*/  LOP3.LUT R3, R3, 0xfffffff8, RZ, 0xc0, !PT ;  /* 0xfffffff803037812 */ /* 0x000fe200078ec0ff */
[----:B------:R-:W-:Y:S01]  /*0ad0*/  UIMAD UR4, UR11, UR5, UR4 ;  /* 0x000000050b0472a4 */ /* 0x000fe2000f8e0204 */
[----:B------:R-:W-:Y:S01]  /*0ae0*/  IADD3 R6, R18, 0x20, RZ ;  /* 0x0000002012067810 */ /* 0x000fe20007ffe0ff */
[----:B------:R-:W-:Y:S01]  /*0af0*/  UMOV UR10, 0x6 ;  /* 0x00000006000a7882 */ /* 0x000fe20000000000 */
[----:B------:R-:W-:Y:S01]  /*0b00*/  SHF.R.S32.HI R19, RZ, 0x1f, R18 ;  /* 0x0000001fff137819 */ /* 0x000fe20000011412 */
[----:B------:R-:W-:Y:S01]  /*0b10*/  IMAD.IADD R0, R4, 0x1, -R3 ;  /* 0x0000000104007824 */ /* 0x000fe200078e0a03 */
[----:B------:R-:W-:Y:S01]  /*0b20*/  ISETP.GE.AND P2, PT, R6, UR12, PT ;  /* 0x0000000c06007c0c */ /* 0x000fe2000bf46270 */
[----:B------:R-:W-:Y:S01]  /*0b30*/  IMAD R243, R238, c[0x0][0x1b4], R243 ;  /* 0x00006d00eef37a24 */ /* 0x000fe200078e02f3 */
[----:B------:R-:W-:Y:S01]  /*0b40*/  IADD3 R2, R18, 0x40, RZ ;  /* 0x0000004012027810 */ /* 0x000fe20007ffe0ff */
[----:B------:R-:W-:Y:S01]  /*0b50*/  IMAD.SHL.U32 R244, R0, 0x8, RZ ;  /* 0x0000000800f47824 */ /* 0x000fe200078e00ff */
[----:B------:R-:W-:Y:S01]  /*0b60*/  ISETP.GE.AND P3, PT, R18, UR12, PT ;  /* 0x0000000c12007c0c */ /* 0x000fe2000bf66270 */
[----:B------:R-:W-:Y:S01]  /*0b70*/  IMAD R235, R235, c[0x0][0x1b8], RZ ;  /* 0x00006e00ebeb7a24 */ /* 0x000fe200078e02ff */
[----:B------:R-:W-:Y:S01]  /*0b80*/  ISETP.GE.AND P1, PT, R2, UR12, PT ;  /* 0x0000000c02007c0c */ /* 0x000fe2000bf26270 */
[----:B------:R-:W-:Y:S01]  /*0b90*/  UISETP.GE.AND UP0, UPT, UR13, 0x41, UPT ;  /* 0x000000410d00788c */ /* 0x000fe2000bf06270 */
[----:B------:R-:W-:Y:S01]  /*0ba0*/  SHF.R.S32.HI R245, RZ, 0x1f, R244 ;  /* 0x0000001ffff57819 */ /* 0x000fe200000114f4 */
[----:B-1----:R-:W-:Y:S01]  /*0bb0*/  IMAD.WIDE R246, R247, 0x80, R18 ;  /* 0x00000080f7f67825 */ /* 0x002fe200078e0212 */
[----:B------:R-:W-:Y:S01]  /*0bc0*/  IADD3 R10, P0, R244, UR6, RZ ;  /* 0x00000006f40a7c10 */ /* 0x000fe2000ff1e0ff */
[----:B------:R-:W-:Y:S01]  /*0bd0*/  UIMAD UR6, UR14, -0x40, UR13 ;  /* 0xffffffc00e0678a4 */ /* 0x000fe2000f8e020d */
[----:B------:R-:W-:Y:S01]  /*0be0*/  IADD3 R236, R18, 0x60, RZ ;  /* 0x0000006012ec7810 */ /* 0x000fe20007ffe0ff */
[----:B------:R-:W-:Y:S01]  /*0bf0*/  IMAD R235, R238, c[0x0][0x1bc], R235 ;  /* 0x00006f00eeeb7a24 */ /* 0x000fe200078e02eb */
[----:B------:R-:W-:Y:S01]  /*0c00*/  IADD3.X R11, R245, UR18, RZ, P0, !PT ;  /* 0x00000012f50b7c10 */ /* 0x000fe200087fe4ff */
[----:B------:R-:W-:Y:S01]  /*0c10*/  UMOV UR18, 0x5 ;  /* 0x0000000500127882 */ /* 0x000fe20000000000 */
[----:B------:R-:W-:-:S02]  /*0c20*/  @!P2 IADD3 R15, P0, R246, 0x20, RZ ;  /* 0x00000020f60fa810 */ /* 0x000fc40007f1e0ff */
[----:B------:R-:W-:Y:S01]  /*0c30*/  LEA.HI R233, R7, R4, RZ, 0x4 ;  /* 0x0000000407e97211 */ /* 0x000fe200078f20ff */
[----:B--2---:R-:W-:Y:S01]  /*0c40*/  IMAD.WIDE.U32 R8, R8, c[0x0][0x1a8], R10 ;  /* 0x00006a0008087a25 */ /* 0x004fe200078e000a */
[----:B------:R-:W-:-:S03]  /*0c50*/  @!P1 IADD3 R12, P4, R246, 0x40, RZ ;  /* 0x00000040f60c9810 */ /* 0x000fc60007f9e0ff */
[----:B------:R-:W-:Y:S01]  /*0c60*/  @!P2 IMAD.X R2, RZ, RZ, R247, P0 ;  /* 0x000000ffff02a224 */ /* 0x000fe200000e06f7 */
[----:B------:R-:W-:Y:S01]  /*0c70*/  IADD3 R9, R9, UR4, RZ ;  /* 0x0000000409097c10 */ /* 0x000fe2000fffe0ff */
[----:B------:R-:W-:Y:S01]  /*0c80*/  @!P3 IMAD R11, R247, c[0x0][0x190], RZ ;  /* 0x00006400f70bba24 */ /* 0x000fe200078e02ff */
[----:B------:R-:W-:Y:S01]  /*0c90*/  ISETP.GE.AND P0, PT, R236, UR12, PT ;  /* 0x0000000cec007c0c */ /* 0x000fe2000bf06270 */
[----:B------:R-:W-:Y:S01]  /*0ca0*/  @!P2 IMAD R2, R2, c[0x0][0x190], RZ ;  /* 0x000064000202aa24 */ /* 0x000fe200078e02ff */
[----:B------:R-:W-:Y:S01]  /*0cb0*/  ULDC.64 UR4, c[0x0][0x198] ;  /* 0x0000660000047ab9 */ /* 0x000fe20000000a00 */
[----:B------:R-:W-:Y:S01]  /*0cc0*/  @!P3 IMAD.MOV.U32 R22, RZ, RZ, R8 ;  /* 0x000000ffff16b224 */ /* 0x000fe200078e0008 */
[----:B------:R-:W-:Y:S01]  /*0cd0*/  USHF.L.U64.HI UR10, UR4, UR10, UR5 ;  /* 0x0000000a040a7299 */ /* 0x000fe20008010205 */
[----:B------:R-:W-:Y:S01]  /*0ce0*/  @!P3 IMAD.MOV.U32 R23, RZ, RZ, R9 ;  /* 0x000000ffff17b224 */ /* 0x000fe200078e0009 */
[----:B------:R-:W-:Y:S01]  /*0cf0*/  USHF.L.U32 UR11, UR4, 0x6, URZ ;  /* 0x00000006040b7899 */ /* 0x000fe2000800063f */
[----:B------:R-:W-:Y:S01]  /*0d00*/  @!P2 IMAD R5, R15, c[0x0][0x194], R2 ;  /* 0x000065000f05aa24 */ /* 0x000fe200078e0202 */
[----:B------:R-:W-:Y:S01]  /*0d10*/  UIMAD UR19, UR10, UR14, URZ ;  /* 0x0000000e0a1372a4 */ /* 0x000fe2000f8e023f */
[C---:B------:R-:W-:Y:S01]  /*0d20*/  @!P3 IMAD R2, R246.reuse, c[0x0][0x194], R11 ;  /* 0x00006500f602ba24 */ /* 0x040fe200078e020b */
[----:B------:R-:W-:Y:S01]  /*0d30*/  USHF.L.U64.HI UR18, UR4, UR18, UR5 ;  /* 0x0000001204127299 */ /* 0x000fe20008010205 */
[----:B------:R-:W-:-:S04]  /*0d40*/  @!P3 IMAD.WIDE.U32 R22, R246, c[0x0][0x190], R22 ;  /* 0x00006400f616ba25 */ /* 0x000fc800078e0016 */
[----:B------:R-:W-:Y:S01]  /*0d50*/  @!P1 IMAD.X R3, RZ, RZ, R247, P4 ;  /* 0x000000ffff039224 */ /* 0x000fe200020e06f7 */
[----:B------:R-:W-:Y:S01]  /*0d60*/  @!P0 IADD3 R20, P4, R246, 0x60, RZ ;  /* 0x00000060f6148810 */ /* 0x000fe20007f9e0ff */
[----:B------:R-:W-:Y:S01]  /*0d70*/  @!P2 IMAD.WIDE.U32 R14, R15, c[0x0][0x190], R8 ;  /* 0x000064000f0eaa25 */ /* 0x000fe200078e0008 */
[----:B------:R-:W-:-:S03]  /*0d80*/  @!P3 LEA R10, P6, R22, c[0x0][0x160], 0x1 ;  /* 0x00005800160aba11 */ /* 0x000fc600078c08ff */
[----:B------:R-:W-:Y:S01]  /*0d90*/  @!P3 IMAD.IADD R2, R23, 0x1, R2 ;  /* 0x000000011702b824 */ /* 0x000fe200078e0202 */
[----:B------:R-:W-:Y:S01]  /*0da0*/  @!P2 LEA R16, P5, R14, c[0x0][0x160], 0x1 ;  /* 0x000058000e10aa11 */ /* 0x000fe200078a08ff */
[----:B------:R-:W-:Y:S02]  /*0db0*/  @!P1 IMAD R3, R3, c[0x0][0x190], RZ ;  /* 0x0000640003039a24 */ /* 0x000fe400078e02ff */
[----:B------:R-:W-:Y:S01]  /*0dc0*/  @!P2 IMAD.IADD R5, R15, 0x1, R5 ;  /* 0x000000010f05a824 */ /* 0x000fe200078e0205 */
[----:B------:R-:W-:Y:S01]  /*0dd0*/  @!P3 LEA.HI.X R11, R22, c[0x0][0x164], R2, 0x1, P6 ;  /* 0x00005900160bba11 */ /* 0x000fe200030f0c02 */
[C---:B------:R-:W-:Y:S02]  /*0de0*/  @!P1 IMAD R3, R12.reuse, c[0x0][0x194], R3 ;  /* 0x000065000c039a24 */ /* 0x040fe400078e0203 */
[----:B------:R-:W-:Y:S01]  /*0df0*/  @!P1 IMAD.WIDE.U32 R12, R12, c[0x0][0x190], R8 ;  /* 0x000064000c0c9a25 */ /* 0x000fe200078e0008 */
[----:B------:R-:W-:Y:S02]  /*0e00*/  @!P2 LEA.HI.X R17, R14, c[0x0][0x164], R5, 0x1, P5 ;  /* 0x000059000e11aa11 */ /* 0x000fe400028f0c05 */
[----:B------:R-:W-:Y:S01]  /*0e10*/  ISETP.GE.AND P5, PT, R6, UR6, PT ;  /* 0x0000000606007c0c */ /* 0x000fe2000bfa6270 */
[----:B------:R-:W-:Y:S01]  /*0e20*/  @!P0 IMAD.X R2, RZ, RZ, R247, P4 ;  /* 0x000000ffff028224 */ /* 0x000fe200020e06f7 */
[----:B------:R-:W-:Y:S01]  /*0e30*/  @!P1 LEA R14, P6, R12, c[0x0][0x160], 0x1 ;  /* 0x000058000c0e9a11 */ /* 0x000fe200078c08ff */
[----:B------:R-:W-:Y:S01]  /*0e40*/  @!P0 IMAD.MOV.U32 R23, RZ, RZ, R9 ;  /* 0x000000ffff178224 */ /* 0x000fe200078e0009 */
[----:B------:R-:W-:Y:S01]  /*0e50*/  ISETP.GE.AND P4, PT, R6, UR6, PT ;  /* 0x0000000606007c0c */ /* 0x000fe2000bf86270 */
[----:B------:R-:W-:Y:S01]  /*0e60*/  IMAD.SHL.U32 R9, R18, 0x40, RZ ;  /* 0x0000004012097824 */ /* 0x000fe200078e00ff */
[----:B------:R-:W-:Y:S01]  /*0e70*/  LEA.HI R6, R7, R4, RZ, 0x6 ;  /* 0x0000000407067211 */ /* 0x000fe200078f30ff */
[----:B------:R-:W-:-:S02]  /*0e80*/  @!P0 IMAD R5, R2, c[0x0][0x190], RZ ;  /* 0x0000640002058a24 */ /* 0x000fc400078e02ff */
[----:B------:R-:W-:Y:S01]  /*0e90*/  @!P1 IMAD.IADD R3, R13, 0x1, R3 ;  /* 0x000000010d039824 */ /* 0x000fe200078e0203 */
[----:B------:R-:W-:Y:S01]  /*0ea0*/  LOP3.LUT R9, R9, 0x1c0, RZ, 0xc0, !PT ;  /* 0x000001c009097812 */ /* 0x000fe200078ec0ff */
[----:B------:R-:W-:Y:S02]  /*0eb0*/  @!P0 IMAD.MOV.U32 R22, RZ, RZ, R8 ;  /* 0x000000ffff168224 */ /* 0x000fe400078e0008 */
[----:B------:R-:W-:Y:S01]  /*0ec0*/  @!P0 IMAD R2, R20, c[0x0][0x194], R5 ;  /* 0x0000650014028a24 */ /* 0x000fe200078e0205 */
[----:B------:R-:W-:Y:S01]  /*0ed0*/  @!P1 LEA.HI.X R15, R12, c[0x0][0x164], R3, 0x1, P6 ;  /* 0x000059000c0f9a11 */ /* 0x000fe200030f0c03 */
[----:B------:R-:W-:Y:S01]  /*0ee0*/  @!P0 IMAD.WIDE.U32 R20, R20, c[0x0][0x190], R22 ;  /* 0x0000640014148a25 */ /* 0x000fe200078e0016 */
[----:B------:R-:W-:Y:S02]  /*0ef0*/  SHF.R.U32.HI R3, RZ, 0x3, R9 ;  /* 0x00000003ff037819 */ /* 0x000fe40000011609 */
[----:B------:R-:W-:Y:S01]  /*0f00*/  LOP3.LUT R8, R9, 0x38, R244, 0xf8, !PT ;  /* 0x0000003809087812 */ /* 0x000fe200078ef8f4 */
[----:B------:R-:W-:Y:S01]  /*0f10*/  @!P0 IMAD.IADD R2, R21, 0x1, R2 ;  /* 0x0000000115028824 */ /* 0x000fe200078e0202 */
[----:B------:R-:W-:Y:S01]  /*0f20*/  @!P0 LEA R12, P6, R20, c[0x0][0x160], 0x1 ;  /* 0x00005800140c8a11 */ /* 0x000fe200078c08ff */
[----:B------:R-:W-:Y:S01]  /*0f30*/  IMAD.SHL.U32 R6, R6, 0x8, RZ ;  /* 0x0000000806067824 */ /* 0x000fe200078e00ff */
[----:B------:R-:W-:Y:S01]  /*0f40*/  LOP3.LUT R3, R8, R3, RZ, 0x3c, !PT ;  /* 0x0000000308037212 */ /* 0x000fe200078e3cff */
[----:B------:R-:W-:Y:S01]  /*0f50*/  IMAD R5, R19, c[0x0][0x198], RZ ;  /* 0x0000660013057a24 */ /* 0x000fe200078e02ff */
[----:B------:R-:W-:Y:S01]  /*0f60*/  @!P0 LEA.HI.X R13, R20, c[0x0][0x164], R2, 0x1, P6 ;  /* 0x00005900140d8a11 */ /* 0x000fe200030f0c02 */
[----:B------:R-:W-:Y:S01]  /*0f70*/  IMAD.WIDE.U32 R22, R18, c[0x0][0x198], R244 ;  /* 0x0000660012167a25 */ /* 0x000fe200078e00f4 */
[----:B------:R-:W-:-:S02]  /*0f80*/  LOP3.LUT R3, R3, 0xfffffe00, R6, 0xf8, !PT ;  /* 0xfffffe0003037812 */ /* 0x000fc400078ef806 */
[----:B------:R-:W-:Y:S01]  /*0f90*/  LOP3.LUT R9, R233, 0xfffffff0, RZ, 0xc0, !PT ;  /* 0xfffffff0e9097812 */ /* 0x000fe200078ec0ff */
[----:B------:R-:W-:Y:S01]  /*0fa0*/  IMAD R2, R18, c[0x0][0x19c], R5 ;  /* 0x0000670012027a24 */ /* 0x000fe200078e0205 */
[----:B------:R-:W-:Y:S01]  /*0fb0*/  IADD3 R240, P6, R22, UR20, RZ ;  /* 0x0000001416f07c10 */ /* 0x000fe2000ffde0ff */
[----:B------:R-:W-:Y:S01]  /*0fc0*/  IMAD.SHL.U32 R237, R3, 0x2, RZ ;  /* 0x0000000203ed7824 */ /* 0x000fe200078e00ff */
[----:B------:R-:W-:Y:S01]  /*0fd0*/  USHF.L.U32 UR20, UR4, 0x5, URZ ;  /* 0x0000000504147899 */ /* 0x000fe2000800063f */
[----:B------:R-:W-:Y:S01]  /*0fe0*/  IMAD R3, R19, c[0x0][0x1a0], RZ ;  /* 0x0000680013037a24 */ /* 0x000fe200078e02ff */
[----:B------:R-:W-:Y:S01]  /*0ff0*/  IADD3.X R241, R23, UR7, R2, P6, !PT ;  /* 0x0000000717f17c10 */ /* 0x000fe2000b7fe402 */
[----:B------:R-:W-:Y:S01]  /*1000*/  USHF.R.S32.HI UR7, URZ, 0x1f, UR14 ;  /* 0x0000001f3f077899 */ /* 0x000fe2000801140e */
[----:B------:R-:W-:Y:S01]  /*1010*/  @!PT LDS RZ, [RZ] ;  /* 0x00000000fffff984 */ /* 0x000fe20000000800 */
[----:B------:R-:W-:Y:S01]  /*1020*/  @!PT LDS RZ, [RZ] ;  /* 0x00000000fffff984 */ /* 0x000fe20000000800 */
[----:B------:R-:W-:Y:S01]  /*1030*/  @!PT LDS RZ, [RZ] ;  /* 0x00000000fffff984 */ /* 0x000fe20000000800 */
[----:B------:R1:W-:Y:S01]  /*1040*/  @!P3 LDGSTS.E.BYPASS.LTC128B.128 [R237], [R10.64] ;  /* 0x000000000aedbfae */ /* 0x0003e2000b901d50 */
[----:B------:R-:W-:Y:S01]  /*1050*/  ISETP.GE.AND P6, PT, R18, UR6, PT ;  /* 0x0000000612007c0c */ /* 0x000fe2000bfc6270 */
[----:B------:R-:W-:Y:S01]  /*1060*/  IMAD.U32 R5, RZ, RZ, UR14 ;  /* 0x0000000eff057e24 */ /* 0x000fe2000f8e00ff */
[----:B------:R-:W-:Y:S01]  /*1070*/  UIMAD UR19, UR7, UR11, UR19 ;  /* 0x0000000b071372a4 */ /* 0x000fe2000f8e0213 */
[----:B------:R1:W-:Y:S01]  /*1080*/  @!P3 LDGSTS.E.BYPASS.LTC128B.128 [R237+0x4000], [R10.64+0x80] ;  /* 0x040000800aedbfae */ /* 0x0003e2000b901d50 */
[----:B------:R-:W-:Y:S01]  /*1090*/  IMAD.WIDE.U32 R240, R238, c[0x0][0x1b0], R240 ;  /* 0x00006c00eef07a25 */ /* 0x000fe200078e00f0 */
[----:B------:R-:W-:Y:S01]  /*10a0*/  SHF.R.S32.HI R8, RZ, 0x4, R233 ;  /* 0x00000004ff087819 */ /* 0x000fe200000114e9 */
[----:B------:R-:W-:Y:S01]  /*10b0*/  ULDC.64 UR4, c[0x0][0x1a0] ;  /* 0x0000680000047ab9 */ /* 0x000fe20000000a00 */
[----:B------:R1:W-:Y:S01]  /*10c0*/  @!P3 LDGSTS.E.BYPASS.LTC128B.128 [R237+0x8000], [R10.64+0x100] ;  /* 0x080001000aedbfae */ /* 0x0003e2000b901d50 */
[----:B------:R-:W-:Y:S01]  /*10d0*/  IMAD.IADD R243, R241, 0x1, R243 ;  /* 0x00000001f1f37824 */ /* 0x000fe200078e02f3 */
[----:B------:R-:W-:Y:S01]  /*10e0*/  LEA.HI R233, R233, R8, RZ, 0x1 ;  /* 0x00000008e9e97211 */ /* 0x000fe200078f08ff */
[----:B------:R-:W-:Y:S01]  /*10f0*/  IMAD.MOV.U32 R242, RZ, RZ, R240 ;  /* 0x000000fffff27224 */ /* 0x000fe200078e00f0 */
[----:B------:R1:W-:Y:S01]  /*1100*/  @!P3 LDGSTS.E.BYPASS.LTC128B.128 [R237+0xc000], [R10.64+0x180] ;  /* 0x0c0001800aedbfae */ /* 0x0003e2000b901d50 */
[----:B------:R-:W-:Y:S01]  /*1110*/  IMAD R2, R18, c[0x0][0x1a4], R3 ;  /* 0x0000690012027a24 */ /* 0x000fe200078e0203 */
[----:B------:R-:W-:Y:S01]  /*1120*/  LOP3.LUT R233, R233, 0xfffffffe, RZ, 0xc0, !PT ;  /* 0xfffffffee9e97812 */ /* 0x000fe200078ec0ff */
[----:B------:R-:W-:Y:S01]  /*1130*/  IMAD.WIDE.U32 R22, R5, UR11, R242 ;  /* 0x0000000b05167c25 */ /* 0x000fe2000f8e00f2 */
[----:B------:R2:W-:Y:S03]  /*1140*/  @!P2 LDGSTS.E.BYPASS.LTC128B.128 [R237+0x1000], [R16.64] ;  /* 0x0100000010edafae */ /* 0x0005e6000b901d50 */
[----:B------:R-:W-:Y:S01]  /*1150*/  IMAD.IADD R6, R4, 0x1, -R9 ;  /* 0x0000000104067824 */ /* 0x000fe200078e0a09 */
[----:B------:R2:W-:Y:S01]  /*1160*/  @!P2 LDGSTS.E.BYPASS.LTC128B.128 [R237+0x5000], [R16.64+0x80] ;  /* 0x0500008010edafae */ /* 0x0005e2000b901d50 */
[----:B------:R-:W-:-:S03]  /*1170*/  IMAD.IADD R233, R8, 0x1, -R233 ;  /* 0x0000000108e97824 */ /* 0x000fc600078e0ae9 */
[----:B------:R2:W-:Y:S01]  /*1180*/  @!P2 LDGSTS.E.BYPASS.LTC128B.128 [R237+0x9000], [R16.64+0x100] ;  /* 0x0900010010edafae */ /* 0x0005e2000b901d50 */
[----:B------:R-:W-:-:S03]  /*1190*/  SHF.R.S32.HI R3, RZ, 0x1f, R6 ;  /* 0x0000001fff037819 */ /* 0x000fc60000011406 */
[----:B------:R2:W-:Y:S01]  /*11a0*/  @!P2 LDGSTS.E.BYPASS.LTC128B.128 [R237+0xd000], [R16.64+0x180] ;  /* 0x0d00018010edafae */ /* 0x0005e2000b901d50 */
[----:B------:R-:W-:Y:S02]  /*11b0*/  LEA.HI R3, R3, R6, RZ, 0x3 ;  /* 0x0000000603037211 */ /* 0x000fe400078f18ff */
[----:B------:R-:W-:Y:S01]  /*11c0*/  ISETP.GE.AND P2, PT, R18, UR6, PT ;  /* 0x0000000612007c0c */ /* 0x000fe2000bf46270 */
[----:B------:R3:W-:Y:S01]  /*11d0*/  @!P1 LDGSTS.E.BYPASS.LTC128B.128 [R237+0x2000], [R14.64] ;  /* 0x020000000eed9fae */ /* 0x0007e2000b901d50 */
[C---:B------:R-:W-:Y:S01]  /*11e0*/  LOP3.LUT R5, R3.reuse, 0xfffffff8, RZ, 0xc0, !PT ;  /* 0xfffffff803057812 */ /* 0x040fe200078ec0ff */
[----:B------:R-:W-:Y:S02]  /*11f0*/  IMAD.SHL.U32 R3, R3, 0x40, RZ ;  /* 0x0000004003037824 */ /* 0x000fe400078e00ff */
[----:B------:R3:W-:Y:S02]  /*1200*/  @!P1 LDGSTS.E.BYPASS.LTC128B.128 [R237+0x6000], [R14.64+0x80] ;  /* 0x060000800eed9fae */ /* 0x0007e4000b901d50 */
[----:B------:R-:W-:Y:S01]  /*1210*/  IMAD.IADD R5, R6, 0x1, -R5 ;  /* 0x0000000106057824 */ /* 0x000fe200078e0a05 */
[----:B------:R-:W-:Y:S01]  /*1220*/  LOP3.LUT R3, R3, 0xfffffe00, RZ, 0xc0, !PT ;  /* 0xfffffe0003037812 */ /* 0x000fe200078ec0ff */
[----:B-1----:R-:W-:Y:S01]  /*1230*/  IMAD.WIDE.U32 R10, R18, c[0x0][0x1a0], R244 ;  /* 0x00006800120a7a25 */ /* 0x002fe200078e00f4 */
[----:B------:R3:W-:Y:S03]  /*1240*/  @!P1 LDGSTS.E.BYPASS.LTC128B.128 [R237+0xa000], [R14.64+0x100] ;  /* 0x0a0001000eed9fae */ /* 0x0007e6000b901d50 */
[----:B------:R-:W-:Y:S01]  /*1250*/  IMAD.SHL.U32 R6, R0, 0x40, RZ ;  /* 0x0000004000067824 */ /* 0x000fe200078e00ff */
[----:B------:R-:W-:Y:S01]  /*1260*/  IADD3 R20, P3, R10, UR22, RZ ;  /* 0x000000160a147c10 */ /* 0x000fe2000ff7e0ff */
[----:B------:R3:W-:Y:S01]  /*1270*/  @!P1 LDGSTS.E.BYPASS.LTC128B.128 [R237+0xe000], [R14.64+0x180] ;  /* 0x0e0001800eed9fae */ /* 0x0007e2000b901d50 */
[----:B------:R-:W-:-:S02]  /*1280*/  UIMAD.WIDE.U32 UR22, UR14, UR4, URZ ;  /* 0x000000040e1672a5 */ /* 0x000fc4000f8e003f */
[----:B------:R-:W-:Y:S01]  /*1290*/  IADD3.X R21, R11, UR21, R2, P3, !PT ;  /* 0x000000150b157c10 */ /* 0x000fe20009ffe402 */
[----:B------:R1:W-:Y:S01]  /*12a0*/  @!P0 LDGSTS.E.BYPASS.LTC128B.128 [R237+0x3000], [R12.64] ;  /* 0x030000000ced8fae */ /* 0x0003e2000b901d50 */
[----:B------:R-:W-:Y:S01]  /*12b0*/  IADD3 R2, R23, UR19, RZ ;  /* 0x0000001317027c10 */ /* 0x000fe2000fffe0ff */
[----:B------:R-:W-:Y:S01]  /*12c0*/  UIMAD UR4, UR7, UR4, URZ ;  /* 0x00000004070472a4 */ /* 0x000fe2000f8e023f */
[----:B------:R-:W-:Y:S01]  /*12d0*/  @!P6 LEA R10, P3, R22, c[0x0][0x168], 0x1 ;  /* 0x00005a00160aea11 */ /* 0x000fe200078608ff */
[----:B------:R1:W-:Y:S01]  /*12e0*/  @!P0 LDGSTS.E.BYPASS.LTC128B.128 [R237+0x7000], [R12.64+0x80] ;  /* 0x070000800ced8fae */ /* 0x0003e2000b901d50 */
[----:B------:R-:W-:Y:S01]  /*12f0*/  IMAD.WIDE.U32 R238, R238, c[0x0][0x1b8], R20 ;  /* 0x00006e00eeee7a25 */ /* 0x000fe200078e0014 */
[----:B------:R-:W-:Y:S01]  /*1300*/  UIMAD UR4, UR14, UR5, UR4 ;  /* 0x000000050e0472a4 */ /* 0x000fe2000f8e0204 */
[C---:B------:R-:W-:Y:S01]  /*1310*/  @!P6 LEA.HI.X R11, R22.reuse, c[0x0][0x16c], R2, 0x1, P3 ;  /* 0x00005b00160bea11 */ /* 0x040fe200018f0c02 */
[----:B------:R1:W-:Y:S01]  /*1320*/  @!P0 LDGSTS.E.BYPASS.LTC128B.128 [R237+0xb000], [R12.64+0x100] ;  /* 0x0b0001000ced8fae */ /* 0x0003e2000b901d50 */
[----:B------:R-:W-:Y:S01]  /*1330*/  @!P5 IADD3 R9, P3, R22, UR20, RZ ;  /* 0x000000141609dc10 */ /* 0x000fe2000ff7e0ff */
[----:B------:R-:W-:Y:S01]  /*1340*/  UIADD3 UR4, UR23, UR4, URZ ;  /* 0x0000000417047290 */ /* 0x000fe2000fffe03f */
[----:B------:R-:W-:Y:S01]  /*1350*/  IMAD.IADD R235, R239, 0x1, R235 ;  /* 0x00000001efeb7824 */ /* 0x000fe200078e02eb */
[----:B------:R1:W-:Y:S01]  /*1360*/  @!P0 LDGSTS.E.BYPASS.LTC128B.128 [R237+0xf000], [R12.64+0x180] ;  /* 0x0f0001800ced8fae */ /* 0x0003e2000b901d50 */
[----:B------:R-:W-:-:S02]  /*1370*/  @!P5 IADD3.X R2, R2, UR18, RZ, P3, !PT ;  /* 0x000000120202dc10 */ /* 0x000fc40009ffe4ff */
[C---:B------:R-:W-:Y:S01]  /*1380*/  @!P5 LEA R22, P3, R9.reuse, c[0x0][0x168], 0x1 ;  /* 0x00005a000916da11 */ /* 0x040fe200078608ff */
[----:B------:R4:W-:Y:S03]  /*1390*/  @!P6 LDGSTS.E.BYPASS.LTC128B.128 [R237+0x10000], [R10.64] ;  /* 0x100000000aedefae */ /* 0x0009e6000b901d50 */
[----:B------:R-:W-:Y:S01]  /*13a0*/  @!P5 LEA.HI.X R23, R9, c[0x0][0x16c], R2, 0x1, P3 ;  /* 0x00005b000917da11 */ /* 0x000fe200018f0c02 */
[----:B------:R4:W-:Y:S01]  /*13b0*/  @!P6 LDGSTS.E.BYPASS.LTC128B.128 [R237+0x12000], [R10.64+0x80] ;  /* 0x120000800aedefae */ /* 0x0009e2000b901d50 */
[----:B------:R-:W-:Y:S02]  /*13c0*/  IMAD.SHL.U32 R2, R5, 0x40, RZ ;  /* 0x0000004005027824 */ /* 0x000fe400078e00ff */
[----:B------:R-:W-:Y:S01]  /*13d0*/  IMAD.SHL.U32 R9, R233, 0x8, RZ ;  /* 0x00000008e9097824 */ /* 0x000fe200078e00ff */
[----:B------:R4:W-:Y:S02]  /*13e0*/  @!P6 LDGSTS.E.BYPASS.LTC128B.128 [R237+0x14000], [R10.64+0x100] ;  /* 0x140001000aedefae */ /* 0x0009e4000b901d50 */
[----:B------:R-:W-:-:S02]  /*13f0*/  LOP3.LUT R2, R2, 0x1c0, RZ, 0xc0, !PT ;  /* 0x000001c002027812 */ /* 0x000fc400078ec0ff */
[----:B------:R4:W-:Y:S02]  /*1400*/  @!P6 LDGSTS.E.BYPASS.LTC128B.128 [R237+0x16000], [R10.64+0x180] ;  /* 0x160001800aedefae */ /* 0x0009e4000b901d50 */
[----:B------:R-:W-:Y:S02]  /*1410*/  LOP3.LUT R9, R2, 0x8, R9, 0xf8, !PT ;  /* 0x0000000802097812 */ /* 0x000fe400078ef809 */
[----:B------:R5:W-:Y:S01]  /*1420*/  @!P5 LDGSTS.E.BYPASS.LTC128B.128 [R237+0x11000], [R22.64] ;  /* 0x1100000016eddfae */ /* 0x000be2000b901d50 */
[----:B------:R-:W-:-:S03]  /*1430*/  SHF.R.U32.HI R2, RZ, 0x3, R2 ;  /* 0x00000003ff027819 */ /* 0x000fc60000011602 */
[----:B------:R5:W-:Y:S01]  /*1440*/  @!P5 LDGSTS.E.BYPASS.LTC128B.128 [R237+0x13000], [R22.64+0x80] ;  /* 0x1300008016eddfae */ /* 0x000be2000b901d50 */
[----:B------:R-:W-:Y:S01]  /*1450*/  LOP3.LUT R2, R9, R2, RZ, 0x3c, !PT ;  /* 0x0000000209027212 */ /* 0x000fe200078e3cff */
[----:B-1----:R-:W-:Y:S02]  /*1460*/  IMAD.U32 R12, RZ, RZ, UR22 ;  /* 0x00000016ff0c7e24 */ /* 0x002fe4000f8e00ff */
[----:B------:R5:W-:Y:S01]  /*1470*/  @!P5 LDGSTS.E.BYPASS.LTC128B.128 [R237+0x15000], [R22.64+0x100] ;  /* 0x1500010016eddfae */ /* 0x000be2000b901d50 */
[----:B------:R-:W-:-:S03]  /*1480*/  IMAD.U32 R13, RZ, RZ, UR23 ;  /* 0x00000017ff0d7e24 */ /* 0x000fc6000f8e00ff */
[----:B------:R5:W-:Y:S01]  /*1490*/  @!P5 LDGSTS.E.BYPASS.LTC128B.128 [R237+0x17000], [R22.64+0x180] ;  /* 0x1700018016eddfae */ /* 0x000be2000b901d50 */
[----:B------:R-:W-:-:S03]  /*14a0*/  LEA R8, P0, R12, R238, 0x6 ;  /* 0x000000ee0c087211 */ /* 0x000fc600078030ff */
[----:B------:R-:W0:Y:S01]  /*14b0*/  LDGDEPBAR ;  /* 0x00000000000079af */ /* 0x000e220000000000 */
[----:B---3--:R-:W-:Y:S02]  /*14c0*/  @!P2 LEA R14, P1, R8, c[0x0][0x170], 0x1 ;  /* 0x00005c00080eaa11 */ /* 0x008fe400078208ff */
[----:B----4-:R-:W-:Y:S01]  /*14d0*/  LOP3.LUT R10, R6, 0x1c0, RZ, 0xc0, !PT ;  /* 0x000001c0060a7812 */ /* 0x010fe200078ec0ff */
[----:B------:R-:W-:Y:S02]  /*14e0*/  IMAD.U32 R6, RZ, RZ, UR4 ;  /* 0x00000004ff067e24 */ /* 0x000fe4000f8e00ff */
[----:B------:R-:W-:-:S03]  /*14f0*/  IMAD.SHL.U32 R11, R18, 0x8, RZ ;  /* 0x00000008120b7824 */ /* 0x000fc600078e00ff */
[----:B------:R-:W-:Y:S01]  /*1500*/  LEA.HI.X R13, R12, R235, R6, 0x6, P0 ;  /* 0x000000eb0c0d7211 */ /* 0x000fe200000f3406 */
[----:B------:R-:W-:Y:S01]  /*1510*/  @!P4 IMAD.MOV.U32 R6, RZ, RZ, c[0x0][0x1a0] ;  /* 0x00006800ff06c624 */ /* 0x000fe200078e00ff */
[----:B------:R-:W-:Y:S01]  /*1520*/  LEA.HI R12, R7, R4, RZ, 0x5 ;  /* 0x00000004070c7211 */ /* 0x000fe200078f28ff */
[----:B------:R-:W-:Y:S01]  /*1530*/  @!P4 IMAD.MOV.U32 R7, RZ, RZ, c[0x0][0x1a4] ;  /* 0x00006900ff07c624 */ /* 0x000fe200078e00ff */
[----:B------:R-:W-:Y:S01]  /*1540*/  LOP3.LUT R11, R10, 0x8, R11, 0xf8, !PT ;  /* 0x000000080a0b7812 */ /* 0x000fe200078ef80b */
[----:B------:R-:W-:Y:S01]  /*1550*/  IMAD.SHL.U32 R4, R4, 0x2, RZ ;  /* 0x0000000204047824 */ /* 0x000fe200078e00ff */
[----:B------:R-:W-:Y:S02]  /*1560*/  SHF.R.U32.HI R10, RZ, 0x3, R10 ;  /* 0x00000003ff0a7819 */ /* 0x000fe4000001160a */
[----:B------:R-:W-:Y:S02]  /*1570*/  @!P4 LEA R9, P0, R6, R8, 0x5 ;  /* 0x000000080609c211 */ /* 0x000fe400078028ff */
[----:B------:R-:W-:Y:S01]  /*1580*/  SHF.R.S32.HI R12, RZ, 0x5, R12 ;  /* 0x00000005ff0c7819 */ /* 0x000fe2000001140c */
[----:B------:R-:W-:-:S04]  /*1590*/  DEPBAR.LE SB0, 0x0 ;  /* 0x000080000000791a */ /* 0x000fc80000000000 */
[----:B------:R-:W-:Y:S01]  /*15a0*/  BAR.SYNC.DEFER_BLOCKING 0x0 ;  /* 0x0000000000007b1d */ /* 0x000fe20000010000 */
[----:B------:R-:W-:Y:S02]  /*15b0*/  LOP3.LUT R10, R11, R10, RZ, 0x3c, !PT ;  /* 0x0000000a0b0a7212 */ /* 0x000fe400078e3cff */
[----:B------:R-:W-:Y:S01]  /*15c0*/  @!P4 LEA.HI.X R6, R6, R13, R7, 0x5, P0 ;  /* 0x0000000d0606c211 */ /* 0x000fe200000f2c07 */
[----:B------:R-:W-:Y:S01]  /*15d0*/  IMAD R7, R12, 0x400, R3 ;  /* 0x000004000c077824 */ /* 0x000fe200078e0203 */
[----:B------:R-:W-:Y:S01]  /*15e0*/  @!P2 LEA.HI.X R15, R8, c[0x0][0x174], R13, 0x1, P1 ;  /* 0x00005d00080faa11 */ /* 0x000fe200008f0c0d */
[----:B------:R-:W-:Y:S01]  /*15f0*/  IMAD R233, R233, 0x200, R10 ;  /* 0x00000200e9e97824 */ /* 0x000fe200078e020a */
[----:B------:R-:W-:Y:S01]  /*1600*/  @!P4 LEA R8, P0, R9, c[0x0][0x170], 0x1 ;  /* 0x00005c000908ca11 */ /* 0x000fe200078008ff */
[----:B------:R-:W-:Y:S02]  /*1610*/  IMAD.IADD R234, R2, 0x1, R7 ;  /* 0x0000000102ea7824 */ /* 0x000fe400078e0207 */
[----:B------:R-:W-:Y:S01]  /*1620*/  IMAD.SHL.U32 R233, R233, 0x2, RZ ;  /* 0x00000002e9e97824 */ /* 0x000fe200078e00ff */
[----:B------:R-:W-:Y:S01]  /*1630*/  @!P4 LEA.HI.X R9, R9, c[0x0][0x174], R6, 0x1, P0 ;  /* 0x00005d000909ca11 */ /* 0x000fe200000f0c06 */
[----:B------:R-:W-:-:S02]  /*1640*/  IMAD.SHL.U32 R234, R234, 0x2, RZ ;  /* 0x00000002eaea7824 */ /* 0x000fc400078e00ff */
[----:B------:R-:W-:Y:S01]  /*1650*/  IMAD.MOV.U32 R7, RZ, RZ, 0x10 ;  /* 0x00000010ff077424 */ /* 0x000fe200078e00ff */
[----:B------:R-:W-:Y:S01]  /*1660*/  IADD3 R231, R233, 0x10020, RZ ;  /* 0x00010020e9e77810 */ /* 0x000fe20007ffe0ff */
        /* <DEDUP_REMOVED lines=37> */
[----:B------:R-:W-:Y:S01]  /*18c0*/  LDSM.16.M88.4 R24, [R234] ;  /* 0x00000000ea18783b */ /* 0x000fe20000000200 */
[----:B------:R-:W-:Y:S01]  /*18d0*/  IMAD.IADD R227, R233, 0x1, R0 ;  /* 0x00000001e9e37824 */ /* 0x000fe200078e0200 */
[C---:B------:R-:W-:Y:S01]  /*18e0*/  IADD3 R219, R231.reuse, 0x2000, RZ ;  /* 0x00002000e7db7810 */ /* 0x040fe20007ffe0ff */
[----:B------:R-:W-:Y:S01]  /*18f0*/  IMAD.IADD R220, R0, 0x1, R231 ;  /* 0x0000000100dc7824 */ /* 0x000fe200078e02e7 */
[----:B------:R-:W3:Y:S01]  /*1900*/  LDSM.16.M88.4 R72, [R233+0x10000] ;  /* 0x01000000e948783b */ /* 0x000ee20000000200 */
[----:B------:R-:W-:Y:S01]  /*1910*/  IMAD.U32 R0, RZ, RZ, UR14 ;  /* 0x0000000eff007e24 */ /* 0x000fe2000f8e00ff */
[----:B------:R-:W-:-:S02]  /*1920*/  IADD3 R218, R231, 0x2800, RZ ;  /* 0x00002800e7da7810 */ /* 0x000fc40007ffe0ff */
[----:B------:R-:W4:Y:S01]  /*1930*/  LDSM.16.M88.4 R32, [R233+0x11000] ;  /* 0x01100000e920783b */ /* 0x000f220000000200 */
[C---:B------:R-:W-:Y:S02]  /*1940*/  IADD3 R217, R231.reuse, 0x3000, RZ ;  /* 0x00003000e7d97810 */ /* 0x040fe40007ffe0ff */
[C---:B------:R-:W-:Y:S01]  /*1950*/  IADD3 R216, R231.reuse, 0x3800, RZ ;  /* 0x00003800e7d87810 */ /* 0x040fe20007ffe0ff */
[----:B------:R-:W4:Y:S01]  /*1960*/  LDSM.16.M88.4 R40, [R233+0x10800] ;  /* 0x01080000e928783b */ /* 0x000f220000000200 */
        /* <DEDUP_REMOVED lines=14> */
[----:B-----5:R-:W-:Y:S01]  /*1a50*/  LDSM.16.M88.4 R20, [R230] ;  /* 0x00000000e614783b */ /* 0x020fe20000000200 */
[C---:B---3--:R-:W-:Y:S03]  /*1a60*/  HMMA.16816.F32.BF16 R8, R24.reuse, R72, RZ ;  /* 0x000000481808723c */ /* 0x048fe600000418ff */
[----:B--2---:R-:W2:Y:S04]  /*1a70*/  LDSM.16.M88.4 R16, [R227+0x10000] ;  /* 0x01000000e310783b */ /* 0x004ea80000000200 */
[----:B------:R-:W3:Y:S01]  /*1a80*/  LDSM.16.M88.4 R80, [R227+0x11000] ;  /* 0x01100000e350783b */ /* 0x000ee20000000200 */
[C---:B------:R-:W-:Y:S03]  /*1a90*/  HMMA.16816.F32.BF16 R72, R24.reuse, R74, RZ ;  /* 0x0000004a1848723c */ /* 0x040fe600000418ff */
[----:B------:R-:W-:Y:S04]  /*1aa0*/  LDSM.16.M88.4 R76, [R227+0x11800] ;  /* 0x01180000e34c783b */ /* 0x000fe80000000200 */
[----:B------:R-:W-:Y:S01]  /*1ab0*/  LDSM.16.M88.4 R68, [R229] ;  /* 0x00000000e544783b */ /* 0x000fe20000000200 */
[C---:B----4-:R-:W-:Y:S03]  /*1ac0*/  HMMA.16816.F32.BF16 R36, R24.reuse, R32, RZ ;  /* 0x000000201824723c */ /* 0x050fe600000418ff */
        /* <DEDUP_REMOVED lines=9> */
[----:B------:R-:W4:Y:S07]  /*1b60*/  LDSM.16.M88.4 R64, [R220] ;  /* 0x00000000dc40783b */ /* 0x000f2e0000000200 */
        /* <DEDUP_REMOVED lines=18> */
[----:B------:R-:W1:Y:S07]  /*1c90*/  LDSM.16.M88.4 R12, [R233+0x13000] ;  /* 0x01300000e90c783b */ /* 0x000e6e0000000200 */
[C---:B------:R-:W-:Y:S08]  /*1ca0*/  HMMA.16816.F32.BF16 R28, R20.reuse, R76, R28 ;  /* 0x0000004c141c723c */ /* 0x040ff0000004181c */
[----:B------:R-:W-:Y:S01]  /*1cb0*/  HMMA.16816.F32.BF16 R24, R20, R78, R24 ;  /* 0x0000004e1418723c */ /* 0x000fe20000041818 */
[----:B------:R-:W3:Y:S07]  /*1cc0*/  LDSM.16.M88.4 R20, [R233+0x12800] ;  /* 0x01280000e914783b */ /* 0x000eee0000000200 */
[C---:B----4-:R-:W-:Y:S08]  /*1cd0*/  HMMA.16816.F32.BF16 R8, R68.reuse, R64, R8 ;  /* 0x000000404408723c */ /* 0x050ff00000041808 */
[C---:B------:R-:W-:Y:S01]  /*1ce0*/  HMMA.16816.F32.BF16 R76, R68.reuse, R66, R72 ;  /* 0x00000042444c723c */ /* 0x040fe20000041848 */
[----:B------:R-:W-:Y:S04]  /*1cf0*/  LDSM.16.M88.4 R72, [R232+0x4000] ;  /* 0x00400000e848783b */ /* 0x000fe80000000200 */
[----:B------:R-:W4:Y:S03]  /*1d00*/  LDSM.16.M88.4 R64, [R231+0x2000] ;  /* 0x00200000e740783b */ /* 0x000f260000000200 */
[C---:B-----5:R-:W-:Y:S08]  /*1d10*/  HMMA.16816.F32.BF16 R36, R68.reuse, R48, R36 ;  /* 0x000000304424723c */ /* 0x060ff00000041824 */
[C---:B------:R-:W-:Y:S01]  /*1d20*/  HMMA.16816.F32.BF16 R32, R68.reuse, R50, R32 ;  /* 0x000000324420723c */ /* 0x040fe20000041820 */
[----:B------:R-:W5:Y:S07]  /*1d30*/  LDSM.16.M88.4 R48, [R231+0x3000] ;  /* 0x00300000e730783b */ /* 0x000f6e0000000200 */
[C---:B------:R-:W-:Y:S08]  /*1d40*/  HMMA.16816.F32.BF16 R44, R68.reuse, R52, R44 ;  /* 0x00000034442c723c */ /* 0x040ff0000004182c */
[C---:B------:R-:W-:Y:S01]  /*1d50*/  HMMA.16816.F32.BF16 R40, R68.reuse, R54, R40 ;  /* 0x000000364428723c */ /* 0x040fe20000041828 */
[----:B------:R-:W3:Y:S07]  /*1d60*/  LDSM.16.M88.4 R52, [R231+0x2800] ;  /* 0x00280000e734783b */ /* 0x000eee0000000200 */
[C---:B------:R-:W-:Y:S08]  /*1d70*/  HMMA.16816.F32.BF16 R28, R68.reuse, R60, R28 ;  /* 0x0000003c441c723c */ /* 0x040ff0000004181c */
[----:B------:R-:W-:Y:S01]  /*1d80*/  HMMA.16816.F32.BF16 R24, R68, R62, R24 ;  /* 0x0000003e4418723c */ /* 0x000fe20000041818 */
[----:B------:R-:W4:Y:S04]  /*1d90*/  LDSM.16.M88.4 R68, [R231+0x3800] ;  /* 0x00380000e744783b */ /* 0x000f280000000200 */
[----:B------:R-:W-:Y:S03]  /*1da0*/  LDSM.16.M88.4 R60, [R230+0x4000] ;  /* 0x00400000e63c783b */ /* 0x000fe60000000200 */
        /* <DEDUP_REMOVED lines=8> */
[----:B------:R-:W3:Y:S07]  /*1e30*/  LDSM.16.M88.4 R20, [R227+0x12800] ;  /* 0x01280000e314783b */ /* 0x000eee0000000200 */
[C---:B------:R-:W-:Y:S08]  /*1e40*/  HMMA.16816.F32.BF16 R28, R56.reuse, R80, R28 ;  /* 0x00000050381c723c */ /* 0x040ff0000004181c */
[----:B------:R-:W-:Y:S01]  /*1e50*/  HMMA.16816.F32.BF16 R24, R56, R82, R24 ;  /* 0x000000523818723c */ /* 0x000fe20000041818 */
[----:B------:R-:W1:Y:S04]  /*1e60*/  LDSM.16.M88.4 R80, [R227+0x13800] ;  /* 0x01380000e350783b */ /* 0x000e680000000200 */
[----:B------:R-:W-:Y:S03]  /*1e70*/  LDSM.16.M88.4 R56, [R220+0x2000] ;  /* 0x00200000dc38783b */ /* 0x000fe60000000200 */
[C---:B----4-:R-:W-:Y:S08]  /*1e80*/  HMMA.16816.F32.BF16 R8, R72.reuse, R64, R8 ;  /* 0x000000404808723c */ /* 0x050ff00000041808 */
[C---:B------:R-:W-:Y:S01]  /*1e90*/  HMMA.16816.F32.BF16 R76, R72.reuse, R66, R76 ;  /* 0x00000042484c723c */ /* 0x040fe2000004184c */
[----:B------:R-:W4:Y:S07]  /*1ea0*/  LDSM.16.M88.4 R64, [R229+0x4000] ;  /* 0x00400000e540783b */ /* 0x000f2e0000000200 */
        /* <DEDUP_REMOVED lines=46> */
[----:B------:R-:W-:Y:S08]  /*2190*/  HMMA.16816.F32.BF16 R24, R68, R82, R24 ;  /* 0x000000524418723c */ /* 0x000ff00000041818 */
[C---:B----4-:R-:W-:Y:S08]  /*21a0*/  HMMA.16816.F32.BF16 R8, R60.reuse, R56, R8 ;  /* 0x000000383c08723c */ /* 0x050ff00000041808 */
[C---:B------:R-:W-:Y:S01]  /*21b0*/  HMMA.16816.F32.BF16 R76, R60.reuse, R58, R76 ;  /* 0x0000003a3c4c723c */ /* 0x040fe2000004184c */
[----:B------:R-:W-:Y:S07]  /*21c0*/  LDSM.16.M88.4 R56, [R229+0x8000] ;  /* 0x00800000e538783b */ /* 0x000fee0000000200 */
[C---:B-----5:R-:W-:Y:S08]  /*21d0*/  HMMA.16816.F32.BF16 R36, R60.reuse, R48, R36 ;  /* 0x000000303c24723c */ /* 0x060ff00000041824 */
[C---:B------:R-:W-:Y:S01]  /*21e0*/  HMMA.16816.F32.BF16 R32, R60.reuse, R50, R32 ;  /* 0x000000323c20723c */ /* 0x040fe20000041820 */
[----:B------:R-:W4:Y:S07]  /*21f0*/  LDSM.16.M88.4 R48, [R227+0x15800] ;  /* 0x01580000e330783b */ /* 0x000f2e0000000200 */
[C---:B------:R-:W-:Y:S08]  /*2200*/  HMMA.16816.F32.BF16 R44, R60.reuse, R52, R44 ;  /* 0x000000343c2c723c */ /* 0x040ff0000004182c */
[C---:B------:R-:W-:Y:S01]  /*2210*/  HMMA.16816.F32.BF16 R40, R60.reuse, R54, R40 ;  /* 0x000000363c28723c */ /* 0x040fe20000041828 */
[----:B------:R-:W-:Y:S07]  /*2220*/  LDSM.16.M88.4 R52, [R220+0x4000] ;  /* 0x00400000dc34783b */ /* 0x000fee0000000200 */
[C---:B------:R-:W-:Y:S08]  /*2230*/  HMMA.16816.F32.BF16 R28, R60.reuse, R72, R28 ;  /* 0x000000483c1c723c */ /* 0x040ff0000004181c */
[----:B------:R-:W-:Y:S01]  /*2240*/  HMMA.16816.F32.BF16 R24, R60, R74, R24 ;  /* 0x0000004a3c18723c */ /* 0x000fe20000041818 */
[----:B------:R-:W-:Y:S07]  /*2250*/  LDSM.16.M88.4 R60, [R220+0x5000] ;  /* 0x00500000dc3c783b */ /* 0x000fee0000000200 */
        /* <DEDUP_REMOVED lines=8> */
[----:B------:R-:W-:Y:S04]  /*22e0*/  LDSM.16.M88.4 R32, [R234+0xc000] ;  /* 0x00c00000ea20783b */ /* 0x000fe80000000200 */
[----:B------:R-:W-:Y:S03]  /*22f0*/  LDSM.16.M88.4 R20, [R233+0x16000] ;  /* 0x01600000e914783b */ /* 0x000fe60000000200 */
[C---:B----4-:R-:W-:Y:S08]  /*2300*/  HMMA.16816.F32.BF16 R28, R64.reuse, R48, R28 ;  /* 0x00000030401c723c */ /* 0x050ff0000004181c */
[----:B------:R-:W-:Y:S01]  /*2310*/  HMMA.16816.F32.BF16 R64, R64, R50, R24 ;  /* 0x000000324040723c */ /* 0x000fe20000041818 */
[----:B------:R-:W3:Y:S04]  /*2320*/  LDSM.16.M88.4 R48, [R233+0x16800] ;  /* 0x01680000e930783b */ /* 0x000ee80000000200 */
[----:B------:R-:W4:Y:S03]  /*2330*/  LDSM.16.M88.4 R24, [R233+0x17000] ;  /* 0x01700000e918783b */ /* 0x000f260000000200 */
[C---:B--2---:R-:W-:Y:S08]  /*2340*/  HMMA.16816.F32.BF16 R44, R56.reuse, R16, R44 ;  /* 0x00000010382c723c */ /* 0x044ff0000004182c */
[C---:B------:R-:W-:Y:S01]  /*2350*/  HMMA.16816.F32.BF16 R40, R56.reuse, R18, R40 ;  /* 0x000000123828723c */ /* 0x040fe20000041828 */
[----:B------:R-:W2:Y:S07]  /*2360*/  LDSM.16.M88.4 R16, [R233+0x17800] ;  /* 0x01780000e910783b */ /* 0x000eae0000000200 */
        /* <DEDUP_REMOVED lines=10> */
[C---:B---3--:R-:W-:Y:S08]  /*2410*/  HMMA.16816.F32.BF16 R44, R32.reuse, R48, R44 ;  /* 0x00000030202c723c */ /* 0x048ff0000004182c */
[C---:B------:R-:W-:Y:S08]  /*2420*/  HMMA.16816.F32.BF16 R40, R32.reuse, R50, R40 ;  /* 0x000000322028723c */ /* 0x040ff00000041828 */
[C---:B------:R-:W-:Y:S08]  /*2430*/  HMMA.16816.F32.BF16 R8, R32.reuse, R20, R8 ;  /* 0x000000142008723c */ /* 0x040ff00000041808 */
[C---:B------:R-:W-:Y:S01]  /*2440*/  HMMA.16816.F32.BF16 R76, R32.reuse, R22, R76 ;  /* 0x00000016204c723c */ /* 0x040fe2000004184c */
[----:B------:R-:W3:Y:S07]  /*2450*/  LDSM.16.M88.4 R20, [R231+0x7800] ;  /* 0x00780000e714783b */ /* 0x000eee0000000200 */
[C---:B----4-:R-:W-:Y:S08]  /*2460*/  HMMA.16816.F32.BF16 R36, R32.reuse, R24, R36 ;  /* 0x000000182024723c */ /* 0x050ff00000041824 */
[C---:B------:R-:W-:Y:S01]  /*2470*/  HMMA.16816.F32.BF16 R68, R32.reuse, R26, R68 ;  /* 0x0000001a2044723c */ /* 0x040fe20000041844 */
[----:B------:R-:W-:Y:S07]  /*2480*/  LDSM.16.M88.4 R24, [R227+0x16000] ;  /* 0x01600000e318783b */ /* 0x000fee0000000200 */
[C---:B--2---:R-:W-:Y:S01]  /*2490*/  HMMA.16816.F32.BF16 R48, R32.reuse, R16, R28 ;  /* 0x000000102030723c */ /* 0x044fe2000004181c */
[----:B------:R-:W-:Y:S07]  /*24a0*/  LDSM.16.M88.4 R28, [R230+0xc000] ;  /* 0x00c00000e61c783b */ /* 0x000fee0000000200 */
[----:B------:R-:W-:Y:S01]  /*24b0*/  HMMA.16816.F32.BF16 R64, R32, R18, R64 ;  /* 0x000000122040723c */ /* 0x000fe20000041840 */
[----:B------:R-:W2:Y:S04]  /*24c0*/  LDSM.16.M88.4 R16, [R227+0x16800] ;  /* 0x01680000e310783b */ /* 0x000ea80000000200 */
        /* <DEDUP_REMOVED lines=9> */
[C---:B---3--:R-:W-:Y:S01]  /*2560*/  HMMA.16816.F32.BF16 R60, R56.reuse, R20, R48 ;  /* 0x00000014383c723c */ /* 0x048fe20000041830 */
[----:B------:R-:W3:Y:S07]  /*2570*/  LDSM.16.M88.4 R48, [R220+0x6000] ;  /* 0x00600000dc30783b */ /* 0x000eee0000000200 */
[----:B------:R-:W-:Y:S01]  /*2580*/  HMMA.16816.F32.BF16 R64, R56, R22, R64 ;  /* 0x000000163840723c */ /* 0x000fe20000041840 */
[----:B------:R-:W4:Y:S07]  /*2590*/  LDSM.16.M88.4 R20, [R220+0x6800] ;  /* 0x00680000dc14783b */ /* 0x000f2e0000000200 */
[C---:B--2---:R-:W-:Y:S07]  /*25a0*/  HMMA.16816.F32.BF16 R44, R28.reuse, R16, R44 ;  /* 0x000000101c2c723c */ /* 0x044fee000004182c */
[----:B------:R-:W-:Y:S01]  /*25b0*/  LOP3.LUT R17, R4, 0x6, RZ, 0xc0, !PT ;  /* 0x0000000604117812 */ /* 0x000fe200078ec0ff */
[----:B-1----:R-:W-:Y:S04]  /*25c0*/  HMMA.16816.F32.BF16 R36, R28, R12, R36 ;  /* 0x0000000c1c24723c */ /* 0x002fe80000041824 */
[----:B------:R-:W-:-:S04]  /*25d0*/  IMAD R0, R0, 0x40, R17 ;  /* 0x0000004000007824 */ /* 0x000fc800078e0211 */
[C---:B------:R-:W-:Y:S01]  /*25e0*/  HMMA.16816.F32.BF16 R68, R28.reuse, R14, R68 ;  /* 0x0000000e1c44723c */ /* 0x040fe20000041844 */
[----:B------:R-:W1:Y:S01]  /*25f0*/  LDSM.16.M88.4 R12, [R220+0x7000] ;  /* 0x00700000dc0c783b */ /* 0x000e620000000200 */
[C---:B------:R-:W-:Y:S02]  /*2600*/  ISETP.GE.AND P1, PT, R0.reuse, UR13, PT ;  /* 0x0000000d00007c0c */ /* 0x040fe4000bf26270 */
[C---:B------:R-:W-:Y:S02]  /*2610*/  IADD3 R4, R0.reuse, 0x10, RZ ;  /* 0x0000001000047810 */ /* 0x040fe40007ffe0ff */
[----:B------:R-:W-:Y:S02]  /*2620*/  IADD3 R6, R0, 0x9, RZ ;  /* 0x0000000900067810 */ /* 0x000fe40007ffe0ff */
[----:B------:R-:W-:Y:S01]  /*2630*/  HMMA.16816.F32.BF16 R8, R28, R24, R8 ;  /* 0x000000181c08723c */ /* 0x000fe20000041808 */
[----:B------:R-:W-:Y:S02]  /*2640*/  ISETP.GE.AND P4, PT, R4, UR13, PT ;  /* 0x0000000d04007c0c */ /* 0x000fe4000bf86270 */
[----:B------:R-:W-:-:S02]  /*2650*/  IADD3 R4, R0, 0x11, RZ ;  /* 0x0000001100047810 */ /* 0x000fc40007ffe0ff */
[----:B------:R-:W-:Y:S02]  /*2660*/  ISETP.GE.AND P5, PT, R6, UR13, PT ;  /* 0x0000000d06007c0c */ /* 0x000fe4000bfa6270 */
[----:B------:R-:W-:Y:S01]  /*2670*/  IADD3 R6, R0, 0x19, RZ ;  /* 0x0000001900067810 */ /* 0x000fe20007ffe0ff */
[----:B------:R-:W-:Y:S01]  /*2680*/  HMMA.16816.F32.BF16 R40, R28, R18, R40 ;  /* 0x000000121c28723c */ /* 0x000fe20000041828 */
[----:B------:R-:W2:Y:S01]  /*2690*/  LDSM.16.M88.4 R16, [R220+0x7800] ;  /* 0x00780000dc10783b */ /* 0x000ea20000000200 */
[----:B------:R-:W-:Y:S01]  /*26a0*/  ISETP.GE.AND P3, PT, R4, UR13, PT ;  /* 0x0000000d04007c0c */ /* 0x000fe2000bf66270 */
[----:B------:R-:W-:-:S05]  /*26b0*/  DEPBAR.LE SB0, 0x0 ;  /* 0x000080000000791a */ /* 0x000fca0000000000 */
[----:B------:R-:W-:Y:S08]  /*26c0*/  HMMA.16816.F32.BF16 R64, R28, R34, R64 ;  /* 0x000000221c40723c */ /* 0x000ff00000041840 */
[----:B---3--:R-:W-:Y:S08]  /*26d0*/  HMMA.16816.F32.BF16 R8, R52, R48, R8 ;  /* 0x000000303408723c */ /* 0x008ff00000041808 */
[----:B------:R-:W-:Y:S08]  /*26e0*/  HMMA.16816.F32.BF16 R76, R28, R26, R76 ;  /* 0x0000001a1c4c723c */ /* 0x000ff0000004184c */
[----:B----4-:R-:W-:Y:S07]  /*26f0*/  HMMA.16816.F32.BF16 R44, R52, R20, R44 ;  /* 0x00000014342c723c */ /* 0x010fee000004182c */
[C---:B------:R-:W-:Y:S01]  /*2700*/  IADD3 R20, R0.reuse, 0x8, RZ ;  /* 0x0000000800147810 */ /* 0x040fe20007ffe0ff */
[----:B------:R-:W-:Y:S01]  /*2710*/  HMMA.16816.F32.BF16 R60, R28, R32, R60 ;  /* 0x000000201c3c723c */ /* 0x000fe2000004183c */
[----:B------:R-:W-:-:S02]  /*2720*/  IADD3 R21, R0, 0x1, RZ ;  /* 0x0000000100157810 */ /* 0x000fc40007ffe0ff */
[----:B------:R-:W-:Y:S02]  /*2730*/  ISETP.GE.AND P6, PT, R20, UR13, PT ;  /* 0x0000000d14007c0c */ /* 0x000fe4000bfc6270 */
[----:B------:R-:W-:Y:S02]  /*2740*/  ISETP.GE.AND P0, PT, R21, UR13, PT ;  /* 0x0000000d15007c0c */ /* 0x000fe4000bf06270 */
[----:B------:R-:W-:Y:S01]  /*2750*/  IADD3 R20, R0, 0x18, RZ ;  /* 0x0000001800147810 */ /* 0x000fe20007ffe0ff */
[----:B-1----:R-:W-:Y:S01]  /*2760*/  HMMA.16816.F32.BF16 R36, R52, R12, R36 ;  /* 0x0000000c3424723c */ /* 0x002fe20000041824 */
[----:B------:R-:W-:Y:S02]  /*2770*/  FSEL R21, R8, -INF , !P1 ;  /* 0xff80000008157808 */ /* 0x000fe40004800000 */
[----:B------:R-:W-:Y:S02]  /*2780*/  IADD3 R8, R0, 0x20, RZ ;  /* 0x0000002000087810 */ /* 0x000fe40007ffe0ff */
[----:B------:R-:W-:-:S02]  /*2790*/  ISETP.GE.AND P2, PT, R20, UR13, PT ;  /* 0x0000000d14007c0c */ /* 0x000fc4000bf46270 */
[----:B------:R-:W-:Y:S01]  /*27a0*/  FSEL R20, R11, -INF , !P0 ;  /* 0xff8000000b147808 */ /* 0x000fe20004000000 */
[C---:B--2---:R-:W-:Y:S01]  /*27b0*/  HMMA.16816.F32.BF16 R64, R52.reuse, R18, R64 ;  /* 0x000000123440723c */ /* 0x044fe20000041840 */
[----:B------:R-:W-:Y:S02]  /*27c0*/  FSEL R4, R10, -INF , !P1 ;  /* 0xff8000000a047808 */ /* 0x000fe40004800000 */
[----:B------:R-:W-:Y:S02]  /*27d0*/  FSEL R12, R46, -INF , !P4 ;  /* 0xff8000002e0c7808 */ /* 0x000fe40006000000 */
[----:B------:R-:W-:Y:S01]  /*27e0*/  FSEL R11, R44, -INF , !P4 ;  /* 0xff8000002c0b7808 */ /* 0x000fe20006000000 */
[----:B------:R-:W-:Y:S01]  /*27f0*/  BAR.SYNC.DEFER_BLOCKING 0x0 ;  /* 0x0000000000007b1d */ /* 0x000fe20000010000 */
[----:B------:R-:W-:Y:S01]  /*2800*/  ISETP.GE.AND P1, PT, R6, UR13, PT ;  /* 0x0000000d06007c0c */ /* 0x000fe2000bf26270 */
[----:B------:R-:W-:Y:S01]  /*2810*/  HMMA.16816.F32.BF16 R76, R52, R50, R76 ;  /* 0x00000032344c723c */ /* 0x000fe2000004184c */
[----:B------:R-:W-:-:S02]  /*2820*/  IADD3 R6, R0, 0x21, RZ ;  /* 0x0000002100067810 */ /* 0x000fc40007ffe0ff */
[----:B------:R-:W-:-:S05]  /*2830*/  IADD3 R10, R0, 0x31, RZ ;  /* 0x00000031000a7810 */ /* 0x000fca0007ffe0ff */
[C---:B------:R-:W-:Y:S07]  /*2840*/  HMMA.16816.F32.BF16 R40, R52.reuse, R22, R40 ;  /* 0x000000163428723c */ /* 0x040fee0000041828 */
[----:B------:R-:W-:Y:S01]  /*2850*/  FSEL R22, R9, -INF , !P0 ;  /* 0xff80000009167808 */ /* 0x000fe20004000000 */
[----:B------:R-:W-:Y:S01]  /*2860*/  HMMA.16816.F32.BF16 R68, R52, R14, R68 ;  /* 0x0000000e3444723c */ /* 0x000fe20000041844 */
[----:B------:R-:W-:Y:S02]  /*2870*/  ISETP.GE.AND P0, PT, R8, UR13, PT ;  /* 0x0000000d08007c0c */ /* 0x000fe4000bf06270 */
[----:B------:R-:W-:-:S02]  /*2880*/  IADD3 R8, R0, 0x29, RZ ;  /* 0x0000002900087810 */ /* 0x000fc40007ffe0ff */
[----:B------:R-:W-:Y:S02]  /*2890*/  IADD3 R9, R0, 0x28, RZ ;  /* 0x0000002800097810 */ /* 0x000fe40007ffe0ff */
[----:B------:R-:W-:Y:S01]  /*28a0*/  ISETP.GE.AND P4, PT, R8, UR13, PT ;  /* 0x0000000d08007c0c */ /* 0x000fe2000bf86270 */
[----:B------:R-:W-:Y:S01]  /*28b0*/  HMMA.16816.F32.BF16 R60, R52, R16, R60 ;  /* 0x00000010343c723c */ /* 0x000fe2000004183c */
[C---:B------:R-:W-:Y:S02]  /*28c0*/  IADD3 R8, R0.reuse, 0x30, RZ ;  /* 0x0000003000087810 */ /* 0x040fe40007ffe0ff */
[C---:B------:R-:W-:Y:S02]  /*28d0*/  IADD3 R14, R0.reuse, 0x38, RZ ;  /* 0x00000038000e7810 */ /* 0x040fe40007ffe0ff */
[----:B------:R-:W-:Y:S02]  /*28e0*/  IADD3 R0, R0, 0x39, RZ ;  /* 0x0000003900007810 */ /* 0x000fe40007ffe0ff */
[----:B------:R-:W-:-:S02]  /*28f0*/  FSEL R186, R38, -INF , !P0 ;  /* 0xff80000026ba7808 */ /* 0x000fc40004000000 */
[----:B------:R-:W-:Y:S02]  /*2900*/  FSEL R191, R36, -INF , !P0 ;  /* 0xff80000024bf7808 */ /* 0x000fe40004000000 */
[----:B------:R-:W-:Y:S01]  /*2910*/  ISETP.GE.AND P0, PT, R0, UR13, PT ;  /* 0x0000000d00007c0c */ /* 0x000fe2000bf06270 */
[----:B------:R-:W-:Y:S01]  /*2920*/  IMAD.IADD R0, R3, 0x1, R2 ;  /* 0x0000000103007824 */ /* 0x000fe200078e0202 */
[----:B------:R-:W-:Y:S02]  /*2930*/  FSEL R78, R78, -INF , !P6 ;  /* 0xff8000004e4e7808 */ /* 0x000fe40007000000 */
[----:B------:R-:W-:Y:S02]  /*2940*/  FSEL R168, R67, -INF , !P0 ;  /* 0xff80000043a87808 */ /* 0x000fe40004000000 */
[----:B------:R-:W-:Y:S02]  /*2950*/  FSEL R171, R65, -INF , !P0 ;  /* 0xff80000041ab7808 */ /* 0x000fe40004000000 */
[----:B------:R-:W-:-:S02]  /*2960*/  PLOP3.LUT P0, PT, PT, PT, UP0, 0x80, 0x0 ;  /* 0x000000000000781c */ /* 0x000fc40003f0f008 */
[----:B------:R-:W-:Y:S02]  /*2970*/  FSEL R23, R76, -INF , !P6 ;  /* 0xff8000004c177808 */ /* 0x000fe40007000000 */
[----:B------:R-:W-:Y:S02]  /*2980*/  ISETP.GE.AND P6, PT, R6, UR13, PT ;  /* 0x0000000d06007c0c */ /* 0x000fe4000bfc6270 */
[----:B------:R-:W-:Y:S02]  /*2990*/  FSEL R6, R79, -INF , !P5 ;  /* 0xff8000004f067808 */ /* 0x000fe40006800000 */
[----:B------:R-:W-:Y:S02]  /*29a0*/  FSEL R77, R77, -INF , !P5 ;  /* 0xff8000004d4d7808 */ /* 0x000fe40006800000 */
[----:B------:R-:W-:Y:S02]  /*29b0*/  FSEL R16, R47, -INF , !P3 ;  /* 0xff8000002f107808 */ /* 0x000fe40005800000 */
[----:B------:R-:W-:-:S02]  /*29c0*/  FSEL R15, R45, -INF , !P3 ;  /* 0xff8000002d0f7808 */ /* 0x000fc40005800000 */
[----:B------:R-:W-:Y:S02]  /*29d0*/  ISETP.GE.AND P5, PT, R9, UR13, PT ;  /* 0x0000000d09007c0c */ /* 0x000fe4000bfa6270 */
[----:B------:R-:W-:Y:S02]  /*29e0*/  ISETP.GE.AND P3, PT, R8, UR13, PT ;  /* 0x0000000d08007c0c */ /* 0x000fe4000bf66270 */
        /* <DEDUP_REMOVED lines=19> */
[----:B------:R-:W-:Y:S01]  /*2b20*/  ULEA.HI.SX32 UR6, UR8, 0xfffffffe, 0x1a ;  /* 0xfffffffe08067891 */ /* 0x000fe2000f8fd23f */
[----:B------:R-:W-:-:S03]  /*2b30*/  IMAD.U32 R2, RZ, RZ, UR18 ;  /* 0x00000012ff027e24 */ /* 0x000fc6000f8e00ff */
[----:B------:R-:W-:Y:S02]  /*2b40*/  USHF.R.S32.HI UR5, URZ, 0x1f, UR6 ;  /* 0x0000001f3f057899 */ /* 0x000fe40008011406 */
[----:B------:R-:W-:Y:S01]  /*2b50*/  UIMAD UR4, UR10, UR6, URZ ;  /* 0x000000060a0472a4 */ /* 0x000fe2000f8e023f */
[----:B------:R-:W-:-:S03]  /*2b60*/  IMAD.U32 R3, RZ, RZ, UR6 ;  /* 0x00000006ff037e24 */ /* 0x000fc6000f8e00ff */
[----:B------:R-:W-:Y:S01]  /*2b70*/  UIMAD UR4, UR5, UR11, UR4 ;  /* 0x0000000b050472a4 */ /* 0x000fe2000f8e0204 */
[----:B------:R-:W-:-:S04]  /*2b80*/  IMAD.WIDE.U32 R18, R3, UR11, R242 ;  /* 0x0000000b03127c25 */ /* 0x000fc8000f8e00f2 */
[----:B------:R-:W-:Y:S01]  /*2b90*/  IMAD.U32 R3, RZ, RZ, UR20 ;  /* 0x00000014ff037e24 */ /* 0x000fe2000f8e00ff */
[----:B------:R-:W-:Y:S02]  /*2ba0*/  IADD3 R14, R19, UR4, RZ ;  /* 0x00000004130e7c10 */ /* 0x000fe4000fffe0ff */
[----:B------:R-:W-:-:S04]  /*2bb0*/  LEA R24, P1, R18, c[0x0][0x168], 0x1 ;  /* 0x00005a0012187a11 */ /* 0x000fc800078208ff */
[----:B------:R-:W-:Y:S02]  /*2bc0*/  LEA.HI.X R25, R18, c[0x0][0x16c], R14, 0x1, P1 ;  /* 0x00005b0012197a11 */ /* 0x000fe400008f0c0e */
[----:B------:R-:W-:-:S03]  /*2bd0*/  LEA R18, P1, R3, R24, 0x1 ;  /* 0x0000001803127211 */ /* 0x000fc600078208ff */
[----:B------:R-:W-:Y:S01]  /*2be0*/  @!PT LDS RZ, [RZ] ;  /* 0x00000000fffff984 */ /* 0x000fe20000000800 */
[----:B------:R-:W-:Y:S01]  /*2bf0*/  @!PT LDS RZ, [RZ] ;  /* 0x00000000fffff984 */ /* 0x000fe20000000800 */
[----:B------:R-:W-:Y:S01]  /*2c00*/  @!PT LDS RZ, [RZ] ;  /* 0x00000000fffff984 */ /* 0x000fe20000000800 */
[----:B------:R1:W-:Y:S01]  /*2c10*/  LDGSTS.E.BYPASS.LTC128B.128 [R237+0x10000], [R24.64] ;  /* 0x1000000018ed7fae */ /* 0x0003e2000b901d50 */
[----:B------:R-:W-:-:S03]  /*2c20*/  LEA.HI.X R19, R3, R25, R2, 0x1, P1 ;  /* 0x0000001903137211 */ /* 0x000fc600008f0c02 */
        /* <DEDUP_REMOVED lines=8> */
.L_x_281:
        /* <DEDUP_REMOVED lines=76> */
[----:B------:R-:W3:Y:S01]  /*3170*/  LDSM.16.MT88.4 R4, [R224+0x1e000] ;  /* 0x01e00000e004783b */ /* 0x000ee20000004200 */
[--C-:B------:R-:W-:Y:S02]  /*3180*/  FFMA.FTZ R167, R9, c[0x0][0x23c], -R194.reuse ;  /* 0x00008f0009a77a23 */ /* 0x100fe400000108c2 */
[----:B------:R-:W-:Y:S01]  /*3190*/  FFMA.FTZ R2, R13, c[0x0][0x23c], -R194 ;  /* 0x00008f000d027a23 */ /* 0x000fe200000108c2 */
[----:B------:R-:W-:Y:S01]  /*31a0*/  LDSM.16.MT88.4 R20, [R228+0x1a800] ;  /* 0x01a80000e414783b */ /* 0x000fe20000004200 */
[--C-:B------:R-:W-:Y:S01]  /*31b0*/  FFMA.FTZ R175, R12, c[0x0][0x23c], -R169.reuse ;  /* 0x00008f000caf7a23 */ /* 0x100fe200000108a9 */
[----:B------:R-:W-:Y:S01]  /*31c0*/  MUFU.EX2 R176, R176 ;  /* 0x000000b000b07308 */ /* 0x000fe20000000800 */
[--C-:B------:R-:W-:Y:S01]  /*31d0*/  FFMA.FTZ R165, R8, c[0x0][0x23c], -R169.reuse ;  /* 0x00008f0008a57a23 */ /* 0x100fe200000108a9 */
[----:B------:R-:W4:Y:S01]  /*31e0*/  LDSM.16.MT88.4 R12, [R228+0x18800] ;  /* 0x01880000e40c783b */ /* 0x000f220000004200 */
[----:B------:R-:W-:-:S02]  /*31f0*/  FFMA.FTZ R0, R10, c[0x0][0x23c], -R169 ;  /* 0x00008f000a007a23 */ /* 0x000fc400000108a9 */
[--C-:B------:R-:W-:Y:S01]  /*3200*/  FFMA.FTZ R166, R16, c[0x0][0x23c], -R169.reuse ;  /* 0x00008f0010a67a23 */ /* 0x100fe200000108a9 */
[----:B------:R-:W5:Y:S01]  /*3210*/  LDSM.16.MT88.4 R8, [R224+0x18800] ;  /* 0x01880000e008783b */ /* 0x000f620000004200 */
[--C-:B------:R-:W-:Y:S01]  /*3220*/  FFMA.FTZ R182, R191, c[0x0][0x23c], -R194.reuse ;  /* 0x00008f00bfb67a23 */ /* 0x100fe200000108c2 */
[----:B------:R-:W1:Y:S01]  /*3230*/  MUFU.EX2 R173, R173 ;  /* 0x000000ad00ad7308 */ /* 0x000e620000000800 */
        /* <DEDUP_REMOVED lines=13> */
[----:B-1----:R-:W-:Y:S01]  /*3310*/  F2FP.BF16.PACK_AB R150, R173, R176 ;  /* 0x000000b0ad96723e */ /* 0x002fe200000010ff */
        /* <DEDUP_REMOVED lines=8> */
[----:B------:R-:W1:Y:S01]  /*33a0*/  MUFU.EX2 R174, R174 ;  /* 0x000000ae00ae7308 */ /* 0x000e620000000800 */
        /* <DEDUP_REMOVED lines=8> */
[----:B-1----:R-:W-:Y:S02]  /*3430*/  F2FP.BF16.PACK_AB R151, R174, R183 ;  /* 0x000000b7ae97723e */ /* 0x002fe400000010ff */
        /* <DEDUP_REMOVED lines=10> */
[----:B------:R-:W2:Y:S06]  /*34e0*/  MUFU.EX2 R166, R166 ;  /* 0x000000a600a67308 */ /* 0x000eac0000000800 */
        /* <DEDUP_REMOVED lines=47> */
[----:B--2---:R-:W-:Y:S01]  /*37e0*/  F2FP.BF16.PACK_AB R5, R166, R175 ;  /* 0x000000afa605723e */ /* 0x004fe200000010ff */
        /* <DEDUP_REMOVED lines=9> */
[----:B----4-:R-:W-:Y:S01]  /*3880*/  HMMA.16816.F32.BF16 R160, R4, R12, R160 ;  /* 0x0000000c04a0723c */ /* 0x010fe200000418a0 */
[----:B------:R-:W-:-:S07]  /*3890*/  FADD.FTZ R165, R0, R165 ;  /* 0x000000a500a57221 */ /* 0x000fce0000010000 */
[C---:B------:R-:W-:Y:S01]  /*38a0*/  HMMA.16816.F32.BF16 R36, R4.reuse, R14, R36 ;  /* 0x0000000e0424723c */ /* 0x040fe20000041824 */
[----:B------:R-:W1:Y:S07]  /*38b0*/  LDSM.16.MT88.4 R12, [R225+0x1a800] ;  /* 0x01a80000e10c783b */ /* 0x000e6e0000004200 */
[C---:B-----5:R-:W-:Y:S08]  /*38c0*/  HMMA.16816.F32.BF16 R56, R4.reuse, R8, R56 ;  /* 0x000000080438723c */ /* 0x060ff00000041838 */
        /* <DEDUP_REMOVED lines=32> */
[C---:B----4-:R-:W-:Y:S08]  /*3ad0*/  HMMA.16816.F32.BF16 R96, R4.reuse, R28, R96 ;  /* 0x0000001c0460723c */ /* 0x050ff00000041860 */
[C---:B------:R-:W-:Y:S01]  /*3ae0*/  HMMA.16816.F32.BF16 R100, R4.reuse, R30, R100 ;  /* 0x0000001e0464723c */ /* 0x040fe20000041864 */
[----:B------:R-:W-:Y:S07]  /*3af0*/  LDSM.16.MT88.4 R28, [R224+0x1b000] ;  /* 0x01b00000e01c783b */ /* 0x000fee0000004200 */
[C---:B-----5:R-:W-:Y:S08]  /*3b00*/  HMMA.16816.F32.BF16 R104, R4.reuse, R24, R104 ;  /* 0x000000180468723c */ /* 0x060ff00000041868 */
[C---:B------:R-:W-:Y:S01]  /*3b10*/  HMMA.16816.F32.BF16 R108, R4.reuse, R26, R108 ;  /* 0x0000001a046c723c */ /* 0x040fe2000004186c */
[----:B------:R-:W-:Y:S07]  /*3b20*/  LDSM.16.MT88.4 R24, [R228+0x19000] ;  /* 0x01900000e418783b */ /* 0x000fee0000004200 */
[C---:B------:R-:W-:Y:S08]  /*3b30*/  HMMA.16816.F32.BF16 R128, R4.reuse, R16, R128 ;  /* 0x000000100480723c */ /* 0x040ff00000041880 */
[C---:B------:R-:W-:Y:S01]  /*3b40*/  HMMA.16816.F32.BF16 R132, R4.reuse, R18, R132 ;  /* 0x000000120484723c */ /* 0x040fe20000041884 */
[----:B------:R-:W4:Y:S07]  /*3b50*/  LDSM.16.MT88.4 R16, [R226+0x19000] ;  /* 0x01900000e210783b */ /* 0x000f2e0000004200 */
[C---:B---3--:R-:W-:Y:S08]  /*3b60*/  HMMA.16816.F32.BF16 R152, R4.reuse, R20, R152 ;  /* 0x000000140498723c */ /* 0x048ff00000041898 */
        /* <DEDUP_REMOVED lines=20> */
[C---:B----4-:R-:W-:Y:S08]  /*3cb0*/  HMMA.16816.F32.BF16 R40, R4.reuse, R16, R40 ;  /* 0x000000100428723c */ /* 0x050ff00000041828 */
        /* <DEDUP_REMOVED lines=29> */
[C---:B----4-:R-:W-:Y:S08]  /*3e90*/  HMMA.16816.F32.BF16 R96, R4.reuse, R24, R96 ;  /* 0x000000180460723c */ /* 0x050ff00000041860 */
[C---:B------:R-:W-:Y:S01]  /*3ea0*/  HMMA.16816.F32.BF16 R100, R4.reuse, R26, R100 ;  /* 0x0000001a0464723c */ /* 0x040fe20000041864 */
[----:B------:R-:W4:Y:S07]  /*3eb0*/  LDSM.16.MT88.4 R24, [R226+0x19800] ;  /* 0x01980000e218783b */ /* 0x000f2e0000004200 */
[C---:B-----5:R-:W-:Y:S08]  /*3ec0*/  HMMA.16816.F32.BF16 R120, R4.reuse, R20, R120 ;  /* 0x000000140478723c */ /* 0x060ff00000041878 */
[C---:B------:R-:W-:Y:S01]  /*3ed0*/  HMMA.16816.F32.BF16 R124, R4.reuse, R22, R124 ;  /* 0x00000016047c723c */ /* 0x040fe2000004187c */
[----:B------:R-:W5:Y:S07]  /*3ee0*/  LDSM.16.MT88.4 R20, [R225+0x19800] ;  /* 0x01980000e114783b */ /* 0x000f6e0000004200 */
[C---:B---3--:R-:W-:Y:S08]  /*3ef0*/  HMMA.16816.F32.BF16 R128, R4.reuse, R16, R128 ;  /* 0x000000100480723c */ /* 0x048ff00000041880 */
[C---:B------:R-:W-:Y:S01]  /*3f00*/  HMMA.16816.F32.BF16 R132, R4.reuse, R18, R132 ;  /* 0x000000120484723c */ /* 0x040fe20000041884 */
[----:B------:R-:W3:Y:S07]  /*3f10*/  LDSM.16.MT88.4 R16, [R228+0x1b800] ;  /* 0x01b80000e410783b */ /* 0x000eee0000004200 */
        /* <DEDUP_REMOVED lines=56> */
[----:B------:R-:W-:Y:S01]  /*42a0*/  MOV R0, R3 ;  /* 0x0000000300007202 */ /* 0x000fe20000000f00 */
[----:B------:R-:W-:Y:S01]  /*42b0*/  ULDC.64 UR4, c[0x0][0x1a0] ;  /* 0x0000680000047ab9 */ /* 0x000fe20000000a00 */
[----:B------:R-:W-:Y:S01]  /*42c0*/  MOV R165, R164 ;  /* 0x000000a400a57202 */ /* 0x000fe20000000f00 */
[----:B------:R-:W-:-:S02]  /*42d0*/  ULEA.HI.SX32 UR8, UR8, 0xfffffffe, 0x1a ;  /* 0xfffffffe08087891 */ /* 0x000fc4000f8fd23f */
[----:B------:R-:W-:Y:S02]  /*42e0*/  USHF.L.U64.HI UR13, UR4, 0x6, UR5 ;  /* 0x00000006040d7899 */ /* 0x000fe40008010205 */
[----:B------:R-:W-:Y:S02]  /*42f0*/  USHF.L.U32 UR18, UR4, 0x6, URZ ;  /* 0x0000000604127899 */ /* 0x000fe4000800063f */
[----:B------:R-:W-:Y:S01]  /*4300*/  ULDC.64 UR6, c[0x0][0x1a0] ;  /* 0x0000680000067ab9 */ /* 0x000fe20000000a00 */
[----:B------:R-:W-:Y:S06]  /*4310*/  BRA `(.L_x_283) ;  /* 0x000001d000007947 */ /* 0x000fec0003800000 */
.L_x_285:
        /* <DEDUP_REMOVED lines=14> */
[----:B------:R-:W-:Y:S04]  /*4400*/  LEA.HI.X R167, R2, c[0x0][0x16c], R3, 0x1, P2 ;  /* 0x00005b0002a77a11 */ /* 0x000fe800010f0c03 */
[----:B------:R-:W-:Y:S01]  /*4410*/  IADD3.X R169, R167, UR10, RZ, P1, !PT ;  /* 0x0000000aa7a97c10 */ /* 0x000fe20008ffe4ff */
[----:B------:R-:W-:Y:S01]  /*4420*/  @!PT LDS RZ, [RZ] ;  /* 0x00000000fffff984 */ /* 0x000fe20000000800 */
[----:B------:R-:W-:Y:S01]  /*4430*/  @!PT LDS RZ, [RZ] ;  /* 0x00000000fffff984 */ /* 0x000fe20000000800 */
[----:B------:R-:W-:Y:S01]  /*4440*/  @!PT LDS RZ, [RZ] ;  /* 0x00000000fffff984 */ /* 0x000fe20000000800 */
        /* <DEDUP_REMOVED lines=10> */
.L_x_283:
        /* <DEDUP_REMOVED lines=14> */
[----:B------:R-:W-:Y:S04]  /*45d0*/  LEA.HI.X R167, R3, c[0x0][0x174], R2, 0x1, P1 ;  /* 0x00005d0003a77a11 */ /* 0x000fe800008f0c02 */
[----:B------:R-:W-:Y:S01]  /*45e0*/  IADD3.X R23, R167, UR13, RZ, P0, !PT ;  /* 0x0000000da7177c10 */ /* 0x000fe200087fe4ff */
[----:B------:R-:W-:Y:S01]  /*45f0*/  @!PT LDS RZ, [RZ] ;  /* 0x00000000fffff984 */ /* 0x000fe20000000800 */
[----:B------:R-:W-:Y:S01]  /*4600*/  @!PT LDS RZ, [RZ] ;  /* 0x00000000fffff984 */ /* 0x000fe20000000800 */
[----:B------:R-:W-:Y:S01]  /*4610*/  @!PT LDS RZ, [RZ] ;  /* 0x00000000fffff984 */ /* 0x000fe20000000800 */
[----:B------:R1:W-:Y:S01]  /*4620*/  LDGSTS.E.BYPASS.LTC128B.128 [R237+0x18000], [R166.64] ;  /* 0x18000000a6ed7fae */ /* 0x0003e2000b901d50 */
[----:B------:R-:W-:Y:S03]  /*4630*/  ISETP.LT.AND P0, PT, RZ, UR8, PT ;  /* 0x00000008ff007c0c */ /* 0x000fe6000bf01270 */
        /* <DEDUP_REMOVED lines=10> */
[----:B------:R-:W2:Y:S04]  /*46e0*/  LDSM.16.M88.4 R180, [R233+0x11000] ;  /* 0x01100000e9b4783b */ /* 0x000ea80000000200 */
[----:B------:R-:W0:Y:S04]  /*46f0*/  LDGDEPBAR ;  /* 0x00000000000079af */ /* 0x000e280000000000 */
[----:B------:R-:W5:Y:S04]  /*4700*/  LDSM.16.M88.4 R184, [R233+0x11800] ;  /* 0x01180000e9b8783b */ /* 0x000f680000000200 */
[----:B------:R-:W-:Y:S04]  /*4710*/  LDSM.16.M88.4 R188, [R232] ;  /* 0x00000000e8bc783b */ /* 0x000fe80000000200 */
[----:B------:R-:W1:Y:S04]  /*4720*/  LDSM.16.M88.4 R192, [R231] ;  /* 0x00000000e7c0783b */ /* 0x000e680000000200 */
[----:B------:R-:W1:Y:S04]  /*4730*/  LDSM.16.M88.4 R196, [R223] ;  /* 0x00000000dfc4783b */ /* 0x000e680000000200 */
[----:B------:R-:W1:Y:S04]  /*4740*/  LDSM.16.M88.4 R200, [R222] ;  /* 0x00000000dec8783b */ /* 0x000e680000000200 */
[----:B------:R-:W1:Y:S01]  /*4750*/  LDSM.16.M88.4 R204, [R221] ;  /* 0x00000000ddcc783b */ /* 0x000e620000000200 */
[C---:B---3--:R-:W-:Y:S08]  /*4760*/  HMMA.16816.F32.BF16 R4, R168.reuse, R172, RZ ;  /* 0x000000aca804723c */ /* 0x048ff000000418ff */
[C---:B------:R-:W-:Y:S01]  /*4770*/  HMMA.16816.F32.BF16 R8, R168.reuse, R174, RZ ;  /* 0x000000aea808723c */ /* 0x040fe200000418ff */
[----:B------:R-:W-:Y:S07]  /*4780*/  LDSM.16.M88.4 R172, [R230] ;  /* 0x00000000e6ac783b */ /* 0x000fee0000000200 */
[C---:B----4-:R-:W-:Y:S08]  /*4790*/  HMMA.16816.F32.BF16 R12, R168.reuse, R176, RZ ;  /* 0x000000b0a80c723c */ /* 0x050ff000000418ff */
[C---:B------:R-:W-:Y:S01]  /*47a0*/  HMMA.16816.F32.BF16 R16, R168.reuse, R178, RZ ;  /* 0x000000b2a810723c */ /* 0x040fe200000418ff */
[----:B------:R-:W3:Y:S07]  /*47b0*/  LDSM.16.M88.4 R176, [R227+0x10000] ;  /* 0x01000000e3b0783b */ /* 0x000eee0000000200 */
[C---:B--2---:R-:W-:Y:S08]  /*47c0*/  HMMA.16816.F32.BF16 R20, R168.reuse, R180, RZ ;  /* 0x000000b4a814723c */ /* 0x044ff000000418ff */
[C---:B------:R-:W-:Y:S01]  /*47d0*/  HMMA.16816.F32.BF16 R24, R168.reuse, R182, RZ ;  /* 0x000000b6a818723c */ /* 0x040fe200000418ff */
[----:B------:R-:W2:Y:S07]  /*47e0*/  LDSM.16.M88.4 R180, [R227+0x10800] ;  /* 0x01080000e3b4783b */ /* 0x000eae0000000200 */
[C---:B-----5:R-:W-:Y:S08]  /*47f0*/  HMMA.16816.F32.BF16 R28, R168.reuse, R184, RZ ;  /* 0x000000b8a81c723c */ /* 0x060ff000000418ff */
[----:B------:R-:W-:Y:S01]  /*4800*/  HMMA.16816.F32.BF16 R32, R168, R186, RZ ;  /* 0x000000baa820723c */ /* 0x000fe200000418ff */
[----:B------:R-:W4:Y:S04]  /*4810*/  LDSM.16.M88.4 R168, [R227+0x11000] ;  /* 0x01100000e3a8783b */ /* 0x000f280000000200 */
[----:B------:R-:W5:Y:S03]  /*4820*/  LDSM.16.M88.4 R184, [R227+0x11800] ;  /* 0x01180000e3b8783b */ /* 0x000f660000000200 */
[C---:B-1----:R-:W-:Y:S08]  /*4830*/  HMMA.16816.F32.BF16 R4, R188.reuse, R192, R4 ;  /* 0x000000c0bc04723c */ /* 0x042ff00000041804 */
[C---:B------:R-:W-:Y:S01]  /*4840*/  HMMA.16816.F32.BF16 R8, R188.reuse, R194, R8 ;  /* 0x000000c2bc08723c */ /* 0x040fe20000041808 */
[----:B------:R-:W-:Y:S07]  /*4850*/  LDSM.16.M88.4 R192, [R229] ;  /* 0x00000000e5c0783b */ /* 0x000fee0000000200 */
[C---:B------:R-:W-:Y:S08]  /*4860*/  HMMA.16816.F32.BF16 R12, R188.reuse, R196, R12 ;  /* 0x000000c4bc0c723c */ /* 0x040ff0000004180c */
[C---:B------:R-:W-:Y:S01]  /*4870*/  HMMA.16816.F32.BF16 R16, R188.reuse, R198, R16 ;  /* 0x000000c6bc10723c */ /* 0x040fe20000041810 */
[----:B------:R-:W1:Y:S07]  /*4880*/  LDSM.16.M88.4 R196, [R220] ;  /* 0x00000000dcc4783b */ /* 0x000e6e0000000200 */
        /* <DEDUP_REMOVED lines=10> */
[C---:B--2---:R-:W-:Y:S08]  /*4930*/  HMMA.16816.F32.BF16 R12, R172.reuse, R180, R12 ;  /* 0x000000b4ac0c723c */ /* 0x044ff0000004180c */
[C---:B------:R-:W-:Y:S01]  /*4940*/  HMMA.16816.F32.BF16 R16, R172.reuse, R182, R16 ;  /* 0x000000b6ac10723c */ /* 0x040fe20000041810 */
[----:B------:R-:W-:Y:S07]  /*4950*/  LDSM.16.M88.4 R180, [R233+0x12800] ;  /* 0x01280000e9b4783b */ /* 0x000fee0000000200 */
[C---:B----4-:R-:W-:Y:S08]  /*4960*/  HMMA.16816.F32.BF16 R20, R172.reuse, R168, R20 ;  /* 0x000000a8ac14723c */ /* 0x050ff00000041814 */
[C---:B------:R-:W-:Y:S01]  /*4970*/  HMMA.16816.F32.BF16 R24, R172.reuse, R170, R24 ;  /* 0x000000aaac18723c */ /* 0x040fe20000041818 */
[----:B------:R-:W2:Y:S07]  /*4980*/  LDSM.16.M88.4 R168, [R234+0x4000] ;  /* 0x00400000eaa8783b */ /* 0x000eae0000000200 */
[C---:B-----5:R-:W-:Y:S08]  /*4990*/  HMMA.16816.F32.BF16 R28, R172.reuse, R184, R28 ;  /* 0x000000b8ac1c723c */ /* 0x060ff0000004181c */
[----:B------:R-:W-:Y:S01]  /*49a0*/  HMMA.16816.F32.BF16 R32, R172, R186, R32 ;  /* 0x000000baac20723c */ /* 0x000fe20000041820 */
[----:B------:R-:W3:Y:S04]  /*49b0*/  LDSM.16.M88.4 R172, [R233+0x13000] ;  /* 0x01300000e9ac783b */ /* 0x000ee80000000200 */
[----:B------:R-:W4:Y:S03]  /*49c0*/  LDSM.16.M88.4 R184, [R233+0x13800] ;  /* 0x01380000e9b8783b */ /* 0x000f260000000200 */
[C---:B-1----:R-:W-:Y:S08]  /*49d0*/  HMMA.16816.F32.BF16 R4, R192.reuse, R196, R4 ;  /* 0x000000c4c004723c */ /* 0x042ff00000041804 */
[C---:B------:R-:W-:Y:S01]  /*49e0*/  HMMA.16816.F32.BF16 R8, R192.reuse, R198, R8 ;  /* 0x000000c6c008723c */ /* 0x040fe20000041808 */
[----:B------:R-:W-:Y:S07]  /*49f0*/  LDSM.16.M88.4 R196, [R219] ;  /* 0x00000000dbc4783b */ /* 0x000fee0000000200 */
[C---:B------:R-:W-:Y:S08]  /*4a00*/  HMMA.16816.F32.BF16 R12, R192.reuse, R200, R12 ;  /* 0x000000c8c00c723c */ /* 0x040ff0000004180c */
[C---:B------:R-:W-:Y:S01]  /*4a10*/  HMMA.16816.F32.BF16 R16, R192.reuse, R202, R16 ;  /* 0x000000cac010723c */ /* 0x040fe20000041810 */
[----:B------:R-:W-:Y:S07]  /*4a20*/  LDSM.16.M88.4 R200, [R218] ;  /* 0x00000000dac8783b */ /* 0x000fee0000000200 */
[C---:B------:R-:W-:Y:S08]  /*4a30*/  HMMA.16816.F32.BF16 R20, R192.reuse, R188, R20 ;  /* 0x000000bcc014723c */ /* 0x040ff00000041814 */
[C---:B------:R-:W-:Y:S01]  /*4a40*/  HMMA.16816.F32.BF16 R24, R192.reuse, R190, R24 ;  /* 0x000000bec018723c */ /* 0x040fe20000041818 */
[----:B------:R-:W1:Y:S07]  /*4a50*/  LDSM.16.M88.4 R188, [R232+0x4000] ;  /* 0x00400000e8bc783b */ /* 0x000e6e0000000200 */
[C---:B------:R-:W-:Y:S08]  /*4a60*/  HMMA.16816.F32.BF16 R28, R192.reuse, R204, R28 ;  /* 0x000000ccc01c723c */ /* 0x040ff0000004181c */
[----:B------:R-:W-:Y:S01]  /*4a70*/  HMMA.16816.F32.BF16 R32, R192, R206, R32 ;  /* 0x000000cec020723c */ /* 0x000fe20000041820 */
[----:B------:R-:W5:Y:S04]  /*4a80*/  LDSM.16.M88.4 R192, [R217] ;  /* 0x00000000d9c0783b */ /* 0x000f680000000200 */
[----:B------:R-:W1:Y:S03]  /*4a90*/  LDSM.16.M88.4 R204, [R216] ;  /* 0x00000000d8cc783b */ /* 0x000e660000000200 */
[C---:B--2---:R-:W-:Y:S08]  /*4aa0*/  HMMA.16816.F32.BF16 R4, R168.reuse, R176, R4 ;  /* 0x000000b0a804723c */ /* 0x044ff00000041804 */
[C---:B------:R-:W-:Y:S01]  /*4ab0*/  HMMA.16816.F32.BF16 R8, R168.reuse, R178, R8 ;  /* 0x000000b2a808723c */ /* 0x040fe20000041808 */
[----:B------:R-:W-:Y:S07]  /*4ac0*/  LDSM.16.M88.4 R176, [R227+0x12000] ;  /* 0x01200000e3b0783b */ /* 0x000fee0000000200 */
[C---:B------:R-:W-:Y:S08]  /*4ad0*/  HMMA.16816.F32.BF16 R12, R168.reuse, R180, R12 ;  /* 0x000000b4a80c723c */ /* 0x040ff0000004180c */
[C---:B------:R-:W-:Y:S01]  /*4ae0*/  HMMA.16816.F32.BF16 R16, R168.reuse, R182, R16 ;  /* 0x000000b6a810723c */ /* 0x040fe20000041810 */
[----:B------:R-:W-:Y:S07]  /*4af0*/  LDSM.16.M88.4 R180, [R227+0x12800] ;  /* 0x01280000e3b4783b */ /* 0x000fee0000000200 */
[C---:B---3--:R-:W-:Y:S08]  /*4b00*/  HMMA.16816.F32.BF16 R20, R168.reuse, R172, R20 ;  /* 0x000000aca814723c */ /* 0x048ff00000041814 */
[C---:B------:R-:W-:Y:S01]  /*4b10*/  HMMA.16816.F32.BF16 R24, R168.reuse, R174, R24 ;  /* 0x000000aea818723c */ /* 0x040fe20000041818 */
[----:B------:R-:W2:Y:S07]  /*4b20*/  LDSM.16.M88.4 R172, [R230+0x4000] ;  /* 0x00400000e6ac783b */ /* 0x000eae0000000200 */
[C---:B----4-:R-:W-:Y:S08]  /*4b30*/  HMMA.16816.F32.BF16 R28, R168.reuse, R184, R28 ;  /* 0x000000b8a81c723c */ /* 0x050ff0000004181c */
[----:B------:R-:W-:Y:S01]  /*4b40*/  HMMA.16816.F32.BF16 R32, R168, R186, R32 ;  /* 0x000000baa820723c */ /* 0x000fe20000041820 */
[----:B------:R-:W3:Y:S04]  /*4b50*/  LDSM.16.M88.4 R168, [R227+0x13000] ;  /* 0x01300000e3a8783b */ /* 0x000ee80000000200 */
[----:B------:R-:W4:Y:S03]  /*4b60*/  LDSM.16.M88.4 R184, [R227+0x13800] ;  /* 0x01380000e3b8783b */ /* 0x000f260000000200 */
[C---:B-1----:R-:W-:Y:S08]  /*4b70*/  HMMA.16816.F32.BF16 R4, R188.reuse, R196, R4 ;  /* 0x000000c4bc04723c */ /* 0x042ff00000041804 */
[C---:B------:R-:W-:Y:S01]  /*4b80*/  HMMA.16816.F32.BF16 R8, R188.reuse, R198, R8 ;  /* 0x000000c6bc08723c */ /* 0x040fe20000041808 */
[----:B------:R-:W-:Y:S07]  /*4b90*/  LDSM.16.M88.4 R196, [R220+0x2000] ;  /* 0x00200000dcc4783b */ /* 0x000fee0000000200 */
[C---:B------:R-:W-:Y:S08]  /*4ba0*/  HMMA.16816.F32.BF16 R12, R188.reuse, R200, R12 ;  /* 0x000000c8bc0c723c */ /* 0x040ff0000004180c */
[C---:B------:R-:W-:Y:S01]  /*4bb0*/  HMMA.16816.F32.BF16 R16, R188.reuse, R202, R16 ;  /* 0x000000cabc10723c */ /* 0x040fe20000041810 */
[----:B------:R-:W-:Y:S07]  /*4bc0*/  LDSM.16.M88.4 R200, [R220+0x2800] ;  /* 0x00280000dcc8783b */ /* 0x000fee0000000200 */
[C---:B-----5:R-:W-:Y:S08]  /*4bd0*/  HMMA.16816.F32.BF16 R20, R188.reuse, R192, R20 ;  /* 0x000000c0bc14723c */ /* 0x060ff00000041814 */
[C---:B------:R-:W-:Y:S01]  /*4be0*/  HMMA.16816.F32.BF16 R24, R188.reuse, R194, R24 ;  /* 0x000000c2bc18723c */ /* 0x040fe20000041818 */
[----:B------:R-:W1:Y:S07]  /*4bf0*/  LDSM.16.M88.4 R192, [R229+0x4000] ;  /* 0x00400000e5c0783b */ /* 0x000e6e0000000200 */
[C---:B------:R-:W-:Y:S08]  /*4c00*/  HMMA.16816.F32.BF16 R28, R188.reuse, R204, R28 ;  /* 0x000000ccbc1c723c */ /* 0x040ff0000004181c */
[----:B------:R-:W-:Y:S01]  /*4c10*/  HMMA.16816.F32.BF16 R32, R188, R206, R32 ;  /* 0x000000cebc20723c */ /* 0x000fe20000041820 */
[----:B------:R-:W5:Y:S04]  /*4c20*/  LDSM.16.M88.4 R188, [R220+0x3000] ;  /* 0x00300000dcbc783b */ /* 0x000f680000000200 */
[----:B------:R-:W1:Y:S03]  /*4c30*/  LDSM.16.M88.4 R204, [R220+0x3800] ;  /* 0x00380000dccc783b */ /* 0x000e660000000200 */
        /* <DEDUP_REMOVED lines=19> */
[C---:B-----5:R-:W-:Y:S08]  /*4d70*/  HMMA.16816.F32.BF16 R20, R192.reuse, R188, R20 ;  /* 0x000000bcc014723c */ /* 0x060ff00000041814 */
        /* <DEDUP_REMOVED lines=84> */
[C---:B--2---:R-:W-:Y:S01]  /*52c0*/  HMMA.16816.F32.BF16 R4, R172.reuse, R176, R4 ;  /* 0x000000b0ac04723c */ /* 0x044fe20000041804 */
[----:B------:R-:W-:Y:S04]  /*52d0*/  DEPBAR.LE SB0, 0x0 ;  /* 0x000080000000791a */ /* 0x000fe80000000000 */
[----:B------:R-:W-:Y:S03]  /*52e0*/  BAR.SYNC.DEFER_BLOCKING 0x0 ;  /* 0x0000000000007b1d */ /* 0x000fe60000010000 */
[C---:B------:R-:W-:Y:S08]  /*52f0*/  HMMA.16816.F32.BF16 R8, R172.reuse, R178, R8 ;  /* 0x000000b2ac08723c */ /* 0x040ff00000041808 */
[C---:B------:R-:W-:Y:S08]  /*5300*/  HMMA.16816.F32.BF16 R12, R172.reuse, R180, R12 ;  /* 0x000000b4ac0c723c */ /* 0x040ff0000004180c */
[C---:B------:R-:W-:Y:S08]  /*5310*/  HMMA.16816.F32.BF16 R16, R172.reuse, R182, R16 ;  /* 0x000000b6ac10723c */ /* 0x040ff00000041810 */
[C---:B---3--:R-:W-:Y:S08]  /*5320*/  HMMA.16816.F32.BF16 R20, R172.reuse, R168, R20 ;  /* 0x000000a8ac14723c */ /* 0x048ff00000041814 */
[C---:B------:R-:W-:Y:S08]  /*5330*/  HMMA.16816.F32.BF16 R24, R172.reuse, R170, R24 ;  /* 0x000000aaac18723c */ /* 0x040ff00000041818 */
[C---:B----4-:R-:W-:Y:S08]  /*5340*/  HMMA.16816.F32.BF16 R28, R172.reuse, R184, R28 ;  /* 0x000000b8ac1c723c */ /* 0x050ff0000004181c */
[----:B------:R-:W-:Y:S08]  /*5350*/  HMMA.16816.F32.BF16 R32, R172, R186, R32 ;  /* 0x000000baac20723c */ /* 0x000ff00000041820 */
[C---:B-1----:R-:W-:Y:S08]  /*5360*/  HMMA.16816.F32.BF16 R4, R192.reuse, R196, R4 ;  /* 0x000000c4c004723c */ /* 0x042ff00000041804 */
        /* <DEDUP_REMOVED lines=8> */
.L_x_284:
[----:B------:R-:W-:Y:S01]  /*53f0*/  FMNMX.FTZ R2, R4, R165, !PT ;  /* 0x000000a504027209 */ /* 0x000fe20007810000 */
[----:B------:R-:W-:Y:S01]  /*5400*/  LDSM.16.MT88.4 R172, [R226+0x18000] ;  /* 0x01800000e2ac783b */ /* 0x000fe20000004200 */
[----:B------:R-:W-:Y:S01]  /*5410*/  FMNMX.FTZ R164, R6, R0, !PT ;  /* 0x0000000006a47209 */ /* 0x000fe20007810000 */
[----:B------:R-:W-:Y:S01]  /*5420*/  UIADD3 UR8, UR8, -0x1, URZ ;  /* 0xffffffff08087890 */ /* 0x000fe2000fffe03f */
[----:B------:R-:W-:Y:S02]  /*5430*/  FMNMX.FTZ R3, R5, R2, !PT ;  /* 0x0000000205037209 */ /* 0x000fe40007810000 */
[----:B-1----:R-:W-:Y:S02]  /*5440*/  FMNMX.FTZ R167, R7, R164, !PT ;  /* 0x000000a407a77209 */ /* 0x002fe40007810000 */
        /* <DEDUP_REMOVED lines=482> */
.L_x_282:
        /* <DEDUP_REMOVED lines=401> */
.L_x_287:
[----:B---34-:R-:W-:Y:S05]  /*8b80*/  BSYNC B0 ;  /* 0x0000000000007941 */ /* 0x018fea0003800000 */
.L_x_286:
        /* <DEDUP_REMOVED lines=27> */
.L_x_289:
[----:B------:R-:W-:Y:S05]  /*8d40*/  BSYNC B0 ;  /* 0x0000000000007941 */ /* 0x000fea0003800000 */
.L_x_288:
        /* <DEDUP_REMOVED lines=18> */
.L_x_291:
[----:B------:R-:W-:Y:S05]  /*8e70*/  BSYNC B0 ;  /* 0x0000000000007941 */ /* 0x000fea0003800000 */
.L_x_290:
        /* <DEDUP_REMOVED lines=18> */
.L_x_293:
[----:B------:R-:W-:Y:S05]  /*8fa0*/  BSYNC B0 ;  /* 0x0000000000007941 */ /* 0x000fea0003800000 */
.L_x_292:
        /* <DEDUP_REMOVED lines=16> */
.L_x_278:
        /* <DEDUP_REMOVED lines=73> */
.L_x_295:
[----:B------:R-:W-:Y:S05]  /*9540*/  BSYNC B0 ;  /* 0x0000000000007941 */ /* 0x000fea0003800000 */
.L_x_294:
        /* <DEDUP_REMOVED lines=18> */
.L_x_297:
[----:B------:R-:W-:Y:S05]  /*9670*/  BSYNC B0 ;  /* 0x0000000000007941 */ /* 0x000fea0003800000 */
.L_x_296:
        /* <DEDUP_REMOVED lines=18> */
.L_x_299:
[----:B------:R-:W-:Y:S05]  /*97a0*/  BSYNC B0 ;  /* 0x0000000000007941 */ /* 0x000fea0003800000 */
.L_x_298:
        /* <DEDUP_REMOVED lines=17> */
.L_x_301:
[----:B------:R-:W-:Y:S05]  /*98c0*/  BSYNC B0 ;  /* 0x0000000000007941 */ /* 0x000fea0003800000 */
.L_x_300:
        /* <DEDUP_REMOVED lines=27> */
[----:B--2---:R-:W-:Y:S02]  /*9a80*/  IMAD R0, R2, UR20, RZ ;  /* 0x0000001402007c24 */ /* 0x004fe4000f8e02ff */
[----:B------:R-:W-:-:S03]  /*9a90*/  IMAD.MOV.U32 R5, RZ, RZ, 0x7f800000 ;  /* 0x7f800000ff057424 */ /* 0x000fc600078e00ff */
[----:B------:R-:W-:-:S04]  /*9aa0*/  IADD3 R3, P0, R0, UR12, RZ ;  /* 0x0000000c00037c10 */ /* 0x000fc8000ff1e0ff */
[----:B------:R-:W-:Y:S02]  /*9ab0*/  LEA.HI.X.SX32 R0, R0, UR6, 0x1, P0 ;  /* 0x0000000600007c11 */ /* 0x000fe400080f0eff */
[----:B------:R-:W-:-:S04]  /*9ac0*/  LEA R2, P0, R3, c[0x0][0x200], 0x2 ;  /* 0x0000800003027a11 */ /* 0x000fc800078010ff */
[----:B------:R-:W-:-:S05]  /*9ad0*/  LEA.HI.X R3, R3, c[0x0][0x204], R0, 0x2, P0 ;  /* 0x0000810003037a11 */ /* 0x000fca00000f1400 */
[----:B------:R-:W-:Y:S01]  /*9ae0*/  STG.E [R2.64], R5 ;  /* 0x0000000502007986 */ /* 0x000fe2000c101910 */
[----:B------:R-:W-:Y:S05]  /*9af0*/  EXIT ;  /* 0x000000000000794d */ /* 0x000fea0003800000 */
.L_x_302:
        /* <DEDUP_REMOVED lines=16> */
.L_x_2028:


//--------------------- .text._ZN5flash16flash_fwd_kernelI23Flash_fwd_kernel_traitsILi256ELi128ELi64ELi8ELb0ELb0EN7cutlass10bfloat16_tE19Flash_kernel_traitsILi256ELi128ELi64ELi8ES3_EELb0ELb0ELb0ELb0ELb0ELb0ELb0ELb0EEEvNS_16Flash_fwd_paramsE --------------------------
	.section	.text._ZN5flash16flash_fwd_kernelI23Flash_fwd_kernel_traitsILi256ELi128ELi64ELi8ELb0ELb0EN7cutlass10bfloat16_tE19Flash_kernel_traitsILi256ELi128ELi64ELi8ES3_EELb0ELb0ELb0ELb0ELb0ELb0ELb0ELb0EEEvNS_16Flash_fwd_paramsE,"ax",@progbits
	.sectioninfo	@"SHI_REGISTERS=255"
	.align	128
        .global         _ZN5flash16flash_fwd_kernelI23Flash_fwd_kernel_traitsILi256ELi128ELi64ELi8ELb0ELb0EN7cutlass10bfloat16_tE19Flash_kernel_traitsILi256ELi128ELi64ELi8ES3_EELb0ELb0ELb0ELb0ELb0ELb0ELb0ELb0EEEvNS_16Flash_fwd_paramsE
        .type           _ZN5flash16flash_fwd_kernelI23Flash_fwd_kernel_traitsILi256ELi128ELi64ELi8ELb0ELb0EN7cutlass10bfloat16_tE19Flash_kernel_traitsILi256ELi128ELi64ELi8ES3_EELb0ELb0ELb0ELb0ELb0ELb0ELb0ELb0EEEvNS_16Flash_fwd_paramsE,@function
        .size           _ZN5flash16flash_fwd_kernelI23Flash_fwd_kernel_traitsILi256ELi128ELi64ELi8ELb0ELb0EN7cutlass10bfloat16_tE19Flash_kernel_traitsILi256ELi128ELi64ELi8ES3_EELb0ELb0ELb0ELb0ELb0ELb0ELb0ELb0EEEvNS_16Flash_fwd_paramsE,(.L_x_2029 - _ZN5flash16flash_fwd_kernelI23Flash_fwd_kernel_traitsILi256ELi128ELi64ELi8ELb0ELb0EN7cutlass10bfloat16_tE19Flash_kernel_traitsILi256ELi128ELi64ELi8ES3_EELb0ELb0ELb0ELb0ELb0ELb0ELb0ELb0EEEvNS_16Flash_fwd_paramsE)
        .other          _ZN5flash16flash_fwd_kernelI23Flash_fwd_kernel_traitsILi256ELi128ELi64ELi8ELb0ELb0EN7cutlass10bfloat16_tE19Flash_kernel_traitsILi256ELi128ELi64ELi8ES3_EELb0ELb0ELb0ELb0ELb0ELb0ELb0ELb0EEEvNS_16Flash_fwd_paramsE,@"STO_CUDA_ENTRY STV_DEFAULT"
_ZN5flash16flash_fwd_kernelI23Flash_fwd_kernel_traitsILi256ELi128ELi64ELi8ELb0ELb0EN7cutlass10bfloat16_tE19Flash_kernel_traitsILi256ELi128ELi64ELi8ES3_EELb0ELb0ELb0ELb0ELb0ELb0ELb0ELb0EEEvNS_16Flash_fwd_paramsE:
.text._ZN5flash16flash_fwd_kernelI23Flash_fwd_kernel_traitsILi256ELi128ELi64ELi8ELb0ELb0EN7cutlass10bfloat16_tE19Flash_kernel_traitsILi256ELi128ELi64ELi8ES3_EELb0ELb0ELb0ELb0ELb0ELb0ELb0ELb0EEEvNS_16Flash_fwd_paramsE:
        /* <DEDUP_REMOVED lines=30> */
[----:B------:R4:W5:Y:S01]  /*01e0*/  @P0 LDG.E R4, [R4.64] ;  /* 0x0000001004040981 */ /* 0x000962000c1e1900 */
[----:B------:R-:W-:-:S06]  /*01f0*/  UIMAD.WIDE UR8, UR25, UR7, UR8 ;  /* 0x00000007190872a5 */ /* 0x000fcc000f8e0208 */
[----:B-1----:R-:W-:Y:S02]  /*0200*/  IMAD.U32 R2, RZ, RZ, UR8 ;  /* 0x00000008ff027e24 */ /* 0x002fe4000f8e00ff */
[----:B------:R-:W-:-:S05]  /*0210*/  IMAD.U32 R3, RZ, RZ, UR9 ;  /* 0x00000009ff037e24 */ /* 0x000fca000f8e00ff */
[----:B----4-:R-:W4:Y:S01]  /*0220*/  @!P1 LDG.E R5, [R2.64] ;  /* 0x0000001002059981 */ /* 0x010f22000c1e1900 */
[----:B------:R-:W-:Y:S02]  /*0230*/  UMOV UR11, 0xffffffff ;  /* 0xffffffff000b7882 */ /* 0x000fe40000000000 */
[----:B------:R-:W-:Y:S02]  /*0240*/  UMOV UR26, URZ ;  /* 0x0000003f001a7c82 */ /* 0x000fe40008000000 */
[----:B------:R-:W-:Y:S01]  /*0250*/  UMOV UR8, 0xffffffff ;  /* 0xffffffff00087882 */ /* 0x000fe20000000000 */
[----:B------:R-:W1:Y:S08]  /*0260*/  S2UR UR13, SR_CTAID.X ;  /* 0x00000000000d79c3 */ /* 0x000e700000002500 */
[----:B------:R-:W1:Y:S08]  /*0270*/  S2UR UR15, SR_CTAID.Z ;  /* 0x00000000000f79c3 */ /* 0x000e700000002700 */
[----:B--2---:R2:W1:Y:S08]  /*0280*/  @P2 R2UR UR11, R6 ;  /* 0x00000000060b23c2 */ /* 0x00447000000e0000 */
[----:B---3--:R-:W1:Y:S08]  /*0290*/  @P2 R2UR UR14, R0 ;  /* 0x00000000000e23c2 */ /* 0x008e7000000e0000 */
[----:B-----5:R3:W3:Y:S01]  /*02a0*/  @P0 R2UR UR26, R4 ;  /* 0x00000000041a03c2 */ /* 0x0206e200000e0000 */
[----:B------:R-:W-:Y:S01]  /*02b0*/  ISETP.NE.U32.AND P0, PT, RZ, c[0x0][0x248], PT ;  /* 0x00009200ff007a0c */ /* 0x000fe20003f05070 */
[----:B--2---:R-:W2:Y:S03]  /*02c0*/  S2R R6, SR_TID.X ;  /* 0x0000000000067919 */ /* 0x004ea60000002100 */
[----:B------:R-:W-:Y:S01]  /*02d0*/  ISETP.NE.AND.EX P0, PT, RZ, c[0x0][0x24c], PT, P0 ;  /* 0x00009300ff007a0c */ /* 0x000fe20003f05300 */
[----:B-1----:R-:W-:-:S02]  /*02e0*/  @UP2 UIADD3 UR14, UR14, -UR11, URZ ;  /* 0x8000000b0e0e2290 */ /* 0x002fc4000fffe03f */
[----:B----4-:R1:W4:Y:S05]  /*02f0*/  @!P1 R2UR UR8, R5 ;  /* 0x00000000050893c2 */ /* 0x01032a00000e0000 */
[----:B------:R-:W-:-:S05]  /*0300*/  @!UP2 ULDC UR14, c[0x0][0x214] ;  /* 0x00008500000eaab9 */ /* 0x000fca0000000800 */
[----:B-1-34-:R-:W-:Y:S05]  /*0310*/  @!P0 BRA `(.L_x_303) ;  /* 0x0000007000008947 */ /* 0x01afea0003800000 */
[----:B------:R-:W-:-:S13]  /*0320*/  PLOP3.LUT P0, PT, PT, PT, UP3, 0x80, 0x0 ;  /* 0x000000000000781c */ /* 0x000fda0003f0f038 */
[----:B------:R-:W3:Y:S04]  /*0330*/  @P0 LDG.E R0, [R2.64+0x4] ;  /* 0x0000041002000981 */ /* 0x000ee8000c1e1900 */
[----:B------:R-:W4:Y:S01]  /*0340*/  @!P0 LDG.E R2, [R2.64] ;  /* 0x0000001002028981 */ /* 0x000f22000c1e1900 */
[----:B---3--:R-:W1:Y:S02]  /*0350*/  @P0 R2UR UR6, R0 ;  /* 0x00000000000603c2 */ /* 0x008e6400000e0000 */
[----:B-1----:R-:W-:-:S11]  /*0360*/  @UP3 UIADD3 UR6, UR6, -UR8, URZ ;  /* 0x8000000806063290 */ /* 0x002fd6000fffe03f */
[----:B----4-:R1:W3:Y:S02]  /*0370*/  @!P0 R2UR UR6, R2 ;  /* 0x00000000020683c2 */ /* 0x0102e400000e0000 */
[----:B-1-3--:R-:W-:Y:S05]  /*0380*/  BRA `(.L_x_304) ;  /* 0x0000001000007947 */ /* 0x00afea0003800000 */
.L_x_303:
[----:B------:R-:W-:Y:S02]  /*0390*/  ULDC UR6, c[0x0][0x218] ;  /* 0x0000860000067ab9 */ /* 0x000fe40000000800 */
.L_x_304:
        /* <DEDUP_REMOVED lines=10> */
[----:B------:R-:W3:Y:S01]  /*0440*/  @P0 LDG.E R0, [R2.64] ;  /* 0x0000001002000981 */ /* 0x000ee2000c1e1900 */
[----:B------:R-:W-:Y:S02]  /*0450*/  UISETP.GT.AND UP0, UPT, UR14, UR19, UPT ;  /* 0x000000130e00728c */ /* 0x000fe4000bf04270 */
[----:B------:R-:W-:-:S03]  /*0460*/  @!UP2 UISETP.NE.U32.AND UP1, UPT, URZ, UR4, UPT ;  /* 0x000000043f00a28c */ /* 0x000fc6000bf25070 */
[----:B------:R-:W-:Y:S02]  /*0470*/  ULDC UR4, c[0x0][0x21c] ;  /* 0x0000870000047ab9 */ /* 0x000fe40000000800 */
[----:B------:R-:W-:-:S04]  /*0480*/  @!UP2 UISETP.NE.AND.EX UP1, UPT, URZ, UR5, UPT, UP1 ;  /* 0x000000053f00a28c */ /* 0x000fc8000bf25310 */
[----:B------:R-:W-:Y:S01]  /*0490*/  @!UP2 USEL UR4, URZ, UR4, !UP1 ;  /* 0x000000043f04a287 */ /* 0x000fe2000c800000 */
[----:B---3--:R-:W1:Y:S01]  /*04a0*/  @P0 R2UR UR18, R0 ;  /* 0x00000000001203c2 */ /* 0x008e6200000e0000 */
        /* <DEDUP_REMOVED lines=19> */
[----:B------:R-:W-:Y:S02]  /*05e0*/  @!UP1 UIMAD UR10, UR10, UR6, URZ ;  /* 0x000000060a0a92a4 */ /* 0x000fe4000f8e023f */
[----:B------:R-:W-:-:S02]  /*05f0*/  ULDC.64 UR4, c[0x0][0x198] ;  /* 0x0000660000047ab9 */ /* 0x000fc40000000a00 */
[----:B------:R-:W-:Y:S02]  /*0600*/  @!UP1 UIMAD.WIDE.U32 UR20, UR25, UR6, URZ ;  /* 0x00000006191492a5 */ /* 0x000fe4000f8e003f */
[----:B------:R-:W-:Y:S02]  /*0610*/  @UP0 UIMAD.WIDE.U32 UR30, UR12, UR4, URZ ;  /* 0x000000040c1e02a5 */ /* 0x000fe4000f8e003f */
[----:B------:R-:W-:Y:S02]  /*0620*/  @!UP1 UIMAD UR7, UR25, UR7, UR10 ;  /* 0x00000007190792a4 */ /* 0x000fe4000f8e020a */
[----:B------:R-:W-:Y:S02]  /*0630*/  @UP0 UIMAD UR10, UR12, UR5, UR31 ;  /* 0x000000050c0a02a4 */ /* 0x000fe4000f8e021f */
[----:B------:R-:W-:Y:S02]  /*0640*/  @UP1 UMOV UR6, UR28 ;  /* 0x0000001c00061c82 */ /* 0x000fe40008000000 */
        /* <DEDUP_REMOVED lines=17> */
.L_x_306:
[----:B------:R-:W-:Y:S01]  /*0760*/  IABS R0, c[0x0][0x1c8] ;  /* 0x0000720000007a13 */ /* 0x000fe20000000000 */
[----:B------:R-:W1:Y:S01]  /*0770*/  S2R R2, SR_CTAID.Z ;  /* 0x0000000000027919 */ /* 0x000e620000002700 */
[----:B------:R-:W-:Y:S02]  /*0780*/  UMOV UR20, URZ ;  /* 0x0000003f00147c82 */ /* 0x000fe40008000000 */
[----:B------:R-:W3:Y:S01]  /*0790*/  R2UR UR7, R0 ;  /* 0x00000000000773c2 */ /* 0x000ee200000e0000 */
[----:B------:R-:W-:Y:S01]  /*07a0*/  @UP0 UIADD3 UR23, UR26, UR8, URZ ;  /* 0x000000081a170290 */ /* 0x000fe2000fffe03f */
[----:B-1----:R-:W-:Y:S01]  /*07b0*/  IABS R2, R2 ;  /* 0x0000000200027213 */ /* 0x002fe20000000000 */
[----:B---3--:R-:W1:Y:S05]  /*07c0*/  I2F.RP R0, UR7 ;  /* 0x0000000700007d06 */ /* 0x008e6a0008209400 */
[----:B------:R-:W3:Y:S03]  /*07d0*/  R2UR UR5, R2 ;  /* 0x00000000020573c2 */ /* 0x000ee600000e0000 */
[----:B-1----:R-:W1:Y:S02]  /*07e0*/  MUFU.RCP R0, R0 ;  /* 0x0000000000007308 */ /* 0x002e640000001000 */
[----:B-1----:R-:W-:-:S06]  /*07f0*/  IADD3 R0, R0, 0xffffffe, RZ ;  /* 0x0ffffffe00007810 */ /* 0x002fcc0007ffe0ff */
[----:B------:R-:W1:Y:S02]  /*0800*/  F2I.FTZ.U32.TRUNC.NTZ R0, R0 ;  /* 0x0000000000007305 */ /* 0x000e64000021f000 */
[----:B-1----:R-:W1:Y:S02]  /*0810*/  R2UR UR21, R0 ;  /* 0x00000000001573c2 */ /* 0x002e6400000e0000 */
[----:B-1----:R-:W-:-:S04]  /*0820*/  UIADD3 UR4, URZ, -UR21, URZ ;  /* 0x800000153f047290 */ /* 0x002fc8000fffe03f */
[----:B------:R-:W-:-:S04]  /*0830*/  UIMAD UR4, UR4, UR7, URZ ;  /* 0x00000007040472a4 */ /* 0x000fc8000f8e023f */
[----:B------:R-:W-:-:S04]  /*0840*/  UIMAD.WIDE.U32 UR20, UR21, UR4, UR20 ;  /* 0x00000004151472a5 */ /* 0x000fc8000f8e0014 */
[----:B---3--:R-:W-:Y:S02]  /*0850*/  UIMAD.WIDE.U32 UR20, UR21, UR5, URZ ;  /* 0x00000005151472a5 */ /* 0x008fe4000f8e003f */
[----:B------:R-:W-:Y:S02]  /*0860*/  USHF.R.S32.HI UR20, URZ, 0x1f, UR15 ;  /* 0x0000001f3f147899 */ /* 0x000fe4000801140f */
        /* <DEDUP_REMOVED lines=27> */
[----:B------:R-:W-:-:S02]  /*0a20*/  UIMAD UR7, UR7, UR4, URZ ;  /* 0x00000004070772a4 */ /* 0x000fc4000f8e023f */
[----:B------:R-:W-:Y:S02]  /*0a30*/  UIADD3 UR27, UR29, UR26, URZ ;  /* 0x0000001a1d1b7290 */ /* 0x000fe4000fffe03f */
[----:B------:R-:W-:Y:S02]  /*0a40*/  UIMAD UR5, UR25, UR5, UR7 ;  /* 0x00000005190572a4 */ /* 0x000fe4000f8e0207 */
[----:B------:R-:W-:Y:S02]  /*0a50*/  UMOV UR26, UR28 ;  /* 0x0000001c001a7c82 */ /* 0x000fe40008000000 */
[----:B------:R-:W-:-:S04]  /*0a60*/  UIMAD.WIDE.U32 UR24, UR25, UR4, UR26 ;  /* 0x00000004191872a5 */ /* 0x000fc8000f8e001a */
[----:B------:R-:W-:Y:S02]  /*0a70*/  UIADD3 UR23, UR25, UR5, URZ ;  /* 0x0000000519177290 */ /* 0x000fe4000fffe03f */
.L_x_307:
[----:B--2---:R-:W-:Y:S01]  /*0a80*/  SHF.R.S32.HI R9, RZ, 0x1f, R6 ;  /* 0x0000001fff097819 */ /* 0x004fe20000011406 */
[----:B------:R-:W1:Y:S01]  /*0a90*/  S2R R12, SR_CTAID.Z ;  /* 0x00000000000c7919 */ /* 0x000e620000002700 */
[----:B------:R-:W-:Y:S01]  /*0aa0*/  ULDC.64 UR4, c[0x0][0x1b0] ;  /* 0x00006c0000047ab9 */ /* 0x000fe20000000a00 */
[----:B------:R-:W-:Y:S01]  /*0ab0*/  IMAD.U32 R234, RZ, RZ, UR8 ;  /* 0x00000008ffea7e24 */ /* 0x000fe2000f8e00ff */
[CC--:B------:R-:W-:Y:S01]  /*0ac0*/  LEA.HI R240, R9.reuse, R6.reuse, RZ, 0x3 ;  /* 0x0000000609f07211 */ /* 0x0c0fe200078f18ff */
[----:B------:R-:W-:Y:S01]  /*0ad0*/  UIMAD UR4, UR21, UR4, URZ ;  /* 0x00000004150472a4 */ /* 0x000fe2000f8e023f */
[----:B------:R-:W-:Y:S01]  /*0ae0*/  LEA.HI R7, R9, R6, RZ, 0x4 ;  /* 0x0000000609077211 */ /* 0x000fe200078f20ff */
[----:B------:R-:W-:Y:S01]  /*0af0*/  UIADD3 UR19, -UR19, UR14, URZ ;  /* 0x0000000e13137290 */ /* 0x000fe2000fffe13f */
[----:B------:R-:W-:Y:S01]  /*0b00*/  LOP3.LUT R3, R240, 0xfffffff8, RZ, 0xc0, !PT ;  /* 0xfffffff8f0037812 */ /* 0x000fe200078ec0ff */
[----:B------:R-:W-:Y:S01]  /*0b10*/  IMAD.U32 R232, RZ, RZ, UR8 ;  /* 0x00000008ffe87e24 */ /* 0x000fe2000f8e00ff */
[----:B------:R-:W-:Y:S01]  /*0b20*/  SHF.R.S32.HI R240, RZ, 0x3, R240 ;  /* 0x00000003fff07819 */ /* 0x000fe200000114f0 */
[----:B------:R-:W-:Y:S01]  /*0b30*/  IMAD.U32 R16, RZ, RZ, UR13 ;  /* 0x0000000dff107e24 */ /* 0x000fe2000f8e00ff */
[----:B------:R-:W-:Y:S01]  /*0b40*/  SHF.R.S32.HI R0, RZ, 0x4, R7 ;  /* 0x00000004ff007819 */ /* 0x000fe20000011407 */
[----:B------:R-:W-:Y:S01]  /*0b50*/  IMAD.IADD R3, R6, 0x1, -R3 ;  /* 0x0000000106037824 */ /* 0x000fe200078e0a03 */
[--C-:B------:R-:W-:Y:S01]  /*0b60*/  SHF.R.S32.HI R241, RZ, 0x1f, R240.reuse ;  /* 0x0000001ffff17819 */ /* 0x100fe200000114f0 */
[----:B------:R-:W-:Y:S01]  /*0b70*/  IMAD.SHL.U32 R228, R240, 0x40, RZ ;  /* 0x00000040f0e47824 */ /* 0x000fe200078e00ff */
[----:B------:R-:W-:Y:S01]  /*0b80*/  LEA.HI R225, R7, R0, RZ, 0x1 ;  /* 0x0000000007e17211 */ /* 0x000fe200078f08ff */
[----:B------:R-:W-:Y:S01]  /*0b90*/  IMAD.SHL.U32 R238, R3, 0x8, RZ ;  /* 0x0000000803ee7824 */ /* 0x000fe200078e00ff */
[----:B------:R-:W-:Y:S01]  /*0ba0*/  LOP3.LUT R7, R7, 0xfffffff0, RZ, 0xc0, !PT ;  /* 0xfffffff007077812 */ /* 0x000fe200078ec0ff */
[----:B------:R-:W-:Y:S01]  /*0bb0*/  BSSY B0, `(.L_x_308) ;  /* 0x0000064000007945 */ /* 0x000fe20003800000 */
[----:B------:R-:W-:Y:S01]  /*0bc0*/  LOP3.LUT R228, R228, 0x1c0, RZ, 0xc0, !PT ;  /* 0x000001c0e4e47812 */ /* 0x000fe200078ec0ff */
[----:B------:R-:W-:Y:S01]  /*0bd0*/  IMAD.WIDE R16, R16, 0x80, R240 ;  /* 0x0000008010107825 */ /* 0x000fe200078e02f0 */
[----:B------:R-:W-:-:S02]  /*0be0*/  LOP3.LUT R225, R225, 0xfffffffe, RZ, 0xc0, !PT ;  /* 0xfffffffee1e17812 */ /* 0x000fc400078ec0ff */
[----:B------:R-:W-:Y:S01]  /*0bf0*/  LOP3.LUT R2, R228, 0x38, R238, 0xf8, !PT ;  /* 0x00000038e4027812 */ /* 0x000fe200078ef8ee */
[----:B------:R-:W-:Y:S01]  /*0c00*/  IMAD.IADD R7, R6, 0x1, -R7 ;  /* 0x0000000106077824 */ /* 0x000fe200078e0a07 */
[----:B------:R-:W-:Y:S01]  /*0c10*/  SHF.R.U32.HI R228, RZ, 0x3, R228 ;  /* 0x00000003ffe47819 */ /* 0x000fe200000116e4 */
[----:B------:R-:W-:Y:S01]  /*0c20*/  IMAD.IADD R225, R0, 0x1, -R225 ;  /* 0x0000000100e17824 */ /* 0x000fe200078e0ae1 */
[--C-:B------:R-:W-:Y:S02]  /*0c30*/  SHF.R.S32.HI R239, RZ, 0x1f, R238.reuse ;  /* 0x0000001fffef7819 */ /* 0x100fe400000114ee */
[----:B------:R-:W-:Y:S02]  /*0c40*/  SHF.R.S32.HI R0, RZ, 0x1f, R7 ;  /* 0x0000001fff007819 */ /* 0x000fe40000011407 */
[----:B------:R-:W-:Y:S01]  /*0c50*/  LOP3.LUT R228, R2, R228, RZ, 0x3c, !PT ;  /* 0x000000e402e47212 */ /* 0x000fe200078e3cff */
[----:B------:R-:W-:Y:S01]  /*0c60*/  IMAD R2, R241, c[0x0][0x198], RZ ;  /* 0x00006600f1027a24 */ /* 0x000fe200078e02ff */
[----:B------:R-:W-:Y:S01]  /*0c70*/  IADD3 R10, P0, R238, UR6, RZ ;  /* 0x00000006ee0a7c10 */ /* 0x000fe2000ff1e0ff */
[----:B------:R-:W-:Y:S01]  /*0c80*/  IMAD.WIDE.U32 R14, R240, c[0x0][0x198], R238 ;  /* 0x00006600f00e7a25 */ /* 0x000fe200078e00ee */
[----:B------:R-:W-:Y:S01]  /*0c90*/  LEA.HI R0, R0, R7, RZ, 0x3 ;  /* 0x0000000700007211 */ /* 0x000fe200078f18ff */
[----:B------:R-:W-:Y:S01]  /*0ca0*/  ULDC.64 UR6, c[0x0][0x1b8] ;  /* 0x00006e0000067ab9 */ /* 0x000fe20000000a00 */
[----:B------:R-:W-:Y:S01]  /*0cb0*/  IADD3.X R11, R239, UR22, RZ, P0, !PT ;  /* 0x00000016ef0b7c10 */ /* 0x000fe200087fe4ff */
[----:B------:R-:W-:Y:S01]  /*0cc0*/  IMAD R2, R240, c[0x0][0x19c], R2 ;  /* 0x00006700f0027a24 */ /* 0x000fe200078e0202 */
[----:B------:R-:W-:Y:S01]  /*0cd0*/  LOP3.LUT R4, R0, 0xfffffff8, RZ, 0xc0, !PT ;  /* 0xfffffff800047812 */ /* 0x000fe200078ec0ff */
[----:B------:R-:W-:Y:S01]  /*0ce0*/  UIMAD UR22, UR8, UR5, UR4 ;  /* 0x00000005081672a4 */ /* 0x000fe2000f8e0204 */
[----:B------:R-:W-:Y:S01]  /*0cf0*/  IADD3 R14, P0, R14, UR12, RZ ;  /* 0x0000000c0e0e7c10 */ /* 0x000fe2000ff1e0ff */
[----:B-1----:R-:W-:Y:S01]  /*0d00*/  IMAD.WIDE.U32 R12, R12, c[0x0][0x1a8], R10 ;  /* 0x00006a000c0c7a25 */ /* 0x002fe200078e000a */
[----:B------:R-:W-:Y:S01]  /*0d10*/  LEA.HI R5, R9, R6, RZ, 0x6 ;  /* 0x0000000609057211 */ /* 0x000fe200078f30ff */
[----:B------:R-:W-:Y:S01]  /*0d20*/  ULDC.64 UR4, c[0x0][0x1a8] ;  /* 0x00006a0000047ab9 */ /* 0x000fe20000000a00 */
[----:B------:R-:W-:Y:S01]  /*0d30*/  IADD3.X R15, R15, UR10, R2, P0, !PT ;  /* 0x0000000a0f0f7c10 */ /* 0x000fe200087fe402 */
[----:B------:R-:W-:Y:S01]  /*0d40*/  IMAD.IADD R4, R7, 0x1, -R4 ;  /* 0x0000000107047824 */ /* 0x000fe200078e0a04 */
[----:B------:R-:W-:Y:S01]  /*0d50*/  UIMAD UR6, UR21, UR6, URZ ;  /* 0x00000006150672a4 */ /* 0x000fe2000f8e023f */
[----:B------:R-:W-:Y:S01]  /*0d60*/  IMAD R2, R241, c[0x0][0x1a0], RZ ;  /* 0x00006800f1027a24 */ /* 0x000fe200078e02ff */
[----:B------:R-:W-:Y:S01]  /*0d70*/  UIMAD UR4, UR20, UR4, URZ ;  /* 0x00000004140472a4 */ /* 0x000fe2000f8e023f */
[----:B------:R-:W-:Y:S01]  /*0d80*/  IMAD.WIDE.U32 R10, R240, c[0x0][0x1a0], R238 ;  /* 0x00006800f00a7a25 */ /* 0x000fe200078e00ee */
[C---:B------:R-:W-:Y:S01]  /*0d90*/  LOP3.LUT P2, RZ, R4.reuse, 0x4, RZ, 0xc0, !PT ;  /* 0x0000000404ff7812 */ /* 0x040fe2000784c0ff */
[----:B------:R-:W-:Y:S01]  /*0da0*/  UIMAD UR6, UR8, UR7, UR6 ;  /* 0x00000007080672a4 */ /* 0x000fe2000f8e0206 */
[----:B------:R-:W-:Y:S01]  /*0db0*/  LOP3.LUT P1, RZ, R4, 0x2, RZ, 0xc0, !PT ;  /* 0x0000000204ff7812 */ /* 0x000fe2000782c0ff */
[----:B------:R-:W-:Y:S01]  /*0dc0*/  IMAD.SHL.U32 R5, R5, 0x8, RZ ;  /* 0x0000000805057824 */ /* 0x000fe200078e00ff */
[----:B------:R-:W-:Y:S01]  /*0dd0*/  IADD3 R10, P0, R10, UR24, RZ ;  /* 0x000000180a0a7c10 */ /* 0x000fe2000ff1e0ff */
[----:B------:R-:W-:Y:S01]  /*0de0*/  IMAD R2, R240, c[0x0][0x1a4], R2 ;  /* 0x00006900f0027a24 */ /* 0x000fe200078e0202 */
[----:B------:R-:W-:Y:S01]  /*0df0*/  UIMAD UR4, UR15, UR5, UR4 ;  /* 0x000000050f0472a4 */ /* 0x000fe2000f8e0204 */
[----:B------:R-:W-:Y:S01]  /*0e00*/  IMAD.SHL.U32 R4, R4, 0x40, RZ ;  /* 0x0000004004047824 */ /* 0x000fe200078e00ff */
[----:B------:R-:W-:Y:S01]  /*0e10*/  LOP3.LUT R228, R228, 0xfffffe00, R5, 0xf8, !PT ;  /* 0xfffffe00e4e47812 */ /* 0x000fe200078ef805 */
[----:B------:R-:W-:Y:S01]  /*0e20*/  IMAD.SHL.U32 R5, R225, 0x8, RZ ;  /* 0x00000008e1057824 */ /* 0x000fe200078e00ff */
[----:B------:R-:W-:Y:S01]  /*0e30*/  IADD3.X R11, R11, UR23, R2, P0, !PT ;  /* 0x000000170b0b7c10 */ /* 0x000fe200087fe402 */
[----:B------:R-:W-:Y:S01]  /*0e40*/  IMAD.WIDE.U32 R234, R234, c[0x0][0x1b0], R14 ;  /* 0x00006c00eaea7a25 */ /* 0x000fe200078e000e */
[----:B------:R-:W-:-:S02]  /*0e50*/  ISETP.GE.AND P0, PT, R240, UR19, PT ;  /* 0x00000013f0007c0c */ /* 0x000fc4000bf06270 */
[----:B------:R-:W-:Y:S01]  /*0e60*/  LOP3.LUT R4, R4, 0x1c0, RZ, 0xc0, !PT ;  /* 0x000001c004047812 */ /* 0x000fe200078ec0ff */
[----:B------:R-:W-:Y:S01]  /*0e70*/  IMAD.WIDE.U32 R232, R232, c[0x0][0x1b8], R10 ;  /* 0x00006e00e8e87a25 */ /* 0x000fe200078e000a */
[----:B------:R-:W-:Y:S02]  /*0e80*/  IADD3 R15, R13, UR4, RZ ;  /* 0x000000040d0f7c10 */ /* 0x000fe4000fffe0ff */
[----:B------:R-:W-:Y:S01]  /*0e90*/  LOP3.LUT R5, R4, 0x8, R5, 0xf8, !PT ;  /* 0x0000000804057812 */ /* 0x000fe200078ef805 */
[----:B------:R-:W-:Y:S01]  /*0ea0*/  IMAD.SHL.U32 R0, R0, 0x40, RZ ;  /* 0x0000004000007824 */ /* 0x000fe200078e00ff */
[----:B------:R-:W-:Y:S01]  /*0eb0*/  SHF.R.U32.HI R4, RZ, 0x3, R4 ;  /* 0x00000003ff047819 */ /* 0x000fe20000011604 */
[----:B------:R-:W-:Y:S01]  /*0ec0*/  IMAD.MOV.U32 R2, RZ, RZ, 0x10 ;  /* 0x00000010ff027424 */ /* 0x000fe200078e00ff */
[----:B------:R-:W-:Y:S01]  /*0ed0*/  IADD3 R237, R235, UR22, RZ ;  /* 0x00000016ebed7c10 */ /* 0x000fe2000fffe0ff */
[----:B------:R-:W-:Y:S01]  /*0ee0*/  IMAD.MOV.U32 R7, RZ, RZ, 0x20 ;  /* 0x00000020ff077424 */ /* 0x000fe200078e00ff */
[----:B------:R-:W-:Y:S01]  /*0ef0*/  LOP3.LUT R4, R5, R4, RZ, 0x3c, !PT ;  /* 0x0000000405047212 */ /* 0x000fe200078e3cff */
[----:B------:R-:W-:Y:S01]  /*0f00*/  IMAD.SHL.U32 R228, R228, 0x2, RZ ;  /* 0x00000002e4e47824 */ /* 0x000fe200078e00ff */
[----:B------:R-:W-:-:S02]  /*0f10*/  IADD3 R227, R233, UR6, RZ ;  /* 0x00000006e9e37c10 */ /* 0x000fc4000fffe0ff */
[----:B------:R-:W-:Y:S02]  /*0f20*/  LOP3.LUT R4, R4, 0xfffffe00, R0, 0xf8, !PT ;  /* 0xfffffe0004047812 */ /* 0x000fe400078ef800 */
[C---:B------:R-:W-:Y:S02]  /*0f30*/  IADD3 R231, R238.reuse, 0x40, RZ ;  /* 0x00000040eee77810 */ /* 0x040fe40007ffe0ff */
[C---:B------:R-:W-:Y:S02]  /*0f40*/  IADD3 R230, R238.reuse, 0x80, RZ ;  /* 0x00000080eee67810 */ /* 0x040fe40007ffe0ff */
[----:B------:R-:W-:Y:S02]  /*0f50*/  IADD3 R229, R238, 0xc0, RZ ;  /* 0x000000c0eee57810 */ /* 0x000fe40007ffe0ff */
[----:B------:R-:W-:Y:S02]  /*0f60*/  SEL R2, R2, 0xfffffff0, !P1 ;  /* 0xfffffff002027807 */ /* 0x000fe40004800000 */
        /* <DEDUP_REMOVED lines=40> */
.L_x_309:
[----:B------:R-:W-:Y:S05]  /*11f0*/  BSYNC B0 ;  /* 0x0000000000007941 */ /* 0x000fea0003800000 */
.L_x_308:
[----:B------:R-:W-:Y:S01]  /*1200*/  IADD3 R8, R240, 0x20, RZ ;  /* 0x00000020f0087810 */ /* 0x000fe20007ffe0ff */
[----:B------:R-:W-:Y:S03]  /*1210*/  BSSY B0, `(.L_x_310) ;  /* 0x000002c000007945 */ /* 0x000fe60003800000 */
[----:B------:R-:W-:-:S13]  /*1220*/  ISETP.GE.AND P0, PT, R8, UR19, PT ;  /* 0x0000001308007c0c */ /* 0x000fda000bf06270 */
[----:B------:R-:W-:Y:S05]  /*1230*/  @P0 BRA `(.L_x_311) ;  /* 0x0000029000000947 */ /* 0x000fea0003800000 */
[----:B------:R-:W-:Y:S01]  /*1240*/  IADD3 R10, P0, R16, 0x20, RZ ;  /* 0x00000020100a7810 */ /* 0x000fe20007f1e0ff */
[----:B-1----:R-:W-:Y:S01]  /*1250*/  IMAD.MOV.U32 R18, RZ, RZ, R12 ;  /* 0x000000ffff127224 */ /* 0x002fe200078e000c */
        /* <DEDUP_REMOVED lines=39> */
.L_x_311:
[----:B------:R-:W-:Y:S05]  /*14d0*/  BSYNC B0 ;  /* 0x0000000000007941 */ /* 0x000fea0003800000 */
.L_x_310:
        /* <DEDUP_REMOVED lines=45> */
.L_x_313:
[----:B------:R-:W-:Y:S05]  /*17b0*/  BSYNC B0 ;  /* 0x0000000000007941 */ /* 0x000fea0003800000 */
.L_x_312:
        /* <DEDUP_REMOVED lines=12> */
[----:B-1----:R-:W-:Y:S01]  /*1880*/  IMAD.X R10, RZ, RZ, R17, P0 ;  /* 0x000000ffff0a7224 */ /* 0x002fe200000e0611 */
        /* <DEDUP_REMOVED lines=35> */
.L_x_315:
[----:B------:R-:W-:Y:S05]  /*1ac0*/  BSYNC B0 ;  /* 0x0000000000007941 */ /* 0x000fea0003800000 */
.L_x_314:
[----:B------:R-:W-:Y:S01]  /*1ad0*/  ULEA.HI.SX32 UR21, UR9, 0xffffffff, 0x1a ;  /* 0xffffffff09157891 */ /* 0x000fe2000f8fd23f */
[----:B------:R-:W-:Y:S01]  /*1ae0*/  MOV R236, R234 ;  /* 0x000000ea00ec7202 */ /* 0x000fe20000000f00 */
[----:B------:R-:W-:Y:S01]  /*1af0*/  IMAD.U32 R5, RZ, RZ, UR25 ;  /* 0x00000019ff057e24 */ /* 0x000fe2000f8e00ff */
[----:B------:R-:W-:Y:S01]  /*1b00*/  BSSY B0, `(.L_x_316) ;  /* 0x000002a000007945 */ /* 0x000fe20003800000 */
[----:B------:R-:W-:Y:S02]  /*1b10*/  UIMAD UR6, UR21, -0x40, UR18 ;  /* 0xffffffc0150678a4 */ /* 0x000fe4000f8e0212 */
[----:B------:R-:W-:Y:S01]  /*1b20*/  USHF.R.S32.HI UR7, URZ, 0x1f, UR21 ;  /* 0x0000001f3f077899 */ /* 0x000fe20008011415 */
[----:B-1----:R-:W-:Y:S01]  /*1b30*/  IMAD.WIDE.U32 R16, R5, UR21, R236 ;  /* 0x0000001505107c25 */ /* 0x002fe2000f8e00ec */
        /* <DEDUP_REMOVED lines=38> */
.L_x_317:
[----:B------:R-:W-:Y:S05]  /*1da0*/  BSYNC B0 ;  /* 0x0000000000007941 */ /* 0x000fea0003800000 */
.L_x_316:
[----:B------:R-:W-:Y:S01]  /*1db0*/  ISETP.GE.AND P0, PT, R8, UR6, PT ;  /* 0x0000000608007c0c */ /* 0x000fe2000bf06270 */
[----:B------:R-:W-:Y:S01]  /*1dc0*/  UMOV UR5, 0x5 ;  /* 0x0000000500057882 */ /* 0x000fe20000000000 */
[----:B------:R-:W-:Y:S01]  /*1dd0*/  BSSY B0, `(.L_x_318) ;  /* 0x0000028000007945 */ /* 0x000fe20003800000 */
[----:B------:R-:W-:Y:S02]  /*1de0*/  ULDC UR20, c[0x0][0x19c] ;  /* 0x0000670000147ab9 */ /* 0x000fe40000000800 */
[----:B------:R-:W-:Y:S02]  /*1df0*/  USHF.L.U32 UR15, UR4, 0x5, URZ ;  /* 0x00000005040f7899 */ /* 0x000fe4000800063f */
[----:B------:R-:W-:-:S06]  /*1e00*/  USHF.L.U64.HI UR20, UR4, UR5, UR20 ;  /* 0x0000000504147299 */ /* 0x000fcc0008010214 */
[----:B------:R-:W-:Y:S05]  /*1e10*/  @P0 BRA `(.L_x_319) ;  /* 0x0000023000000947 */ /* 0x000fea0003800000 */
[----:B------:R-:W-:Y:S02]  /*1e20*/  ISETP.GE.AND P5, PT, R238, c[0x0][0x220], PT ;  /* 0x00008800ee007a0c */ /* 0x000fe40003fa6270 */
[----:B------:R-:W-:Y:S02]  /*1e30*/  ISETP.GE.AND P4, PT, R231, c[0x0][0x220], PT ;  /* 0x00008800e7007a0c */ /* 0x000fe40003f86270 */
[----:B------:R-:W-:Y:S02]  /*1e40*/  ISETP.GE.AND P2, PT, R230, c[0x0][0x220], PT ;  /* 0x00008800e6007a0c */ /* 0x000fe40003f46270 */
[----:B------:R-:W-:-:S04]  /*1e50*/  IADD3 R11, P0, R16, UR15, RZ ;  /* 0x0000000f100b7c10 */ /* 0x000fc8000ff1e0ff */
[----:B------:R-:W-:Y:S02]  /*1e60*/  IADD3.X R10, R10, UR20, RZ, P0, !PT ;  /* 0x000000140a0a7c10 */ /* 0x000fe400087fe4ff */
[----:B------:R-:W-:Y:S01]  /*1e70*/  ISETP.GE.AND P0, PT, R229, c[0x0][0x220], PT ;  /* 0x00008800e5007a0c */ /* 0x000fe20003f06270 */
[----:B------:R2:W-:Y:S01]  /*1e80*/  @P5 STS.128 [R228+0x11000], RZ ;  /* 0x011000ffe4005388 */ /* 0x0005e20000000c00 */
[C---:B------:R-:W-:Y:S02]  /*1e90*/  @!P5 LEA R16, P6, R11.reuse, c[0x0][0x168], 0x1 ;  /* 0x00005a000b10da11 */ /* 0x040fe400078c08ff */
[C---:B-1----:R-:W-:Y:S02]  /*1ea0*/  @!P4 LEA R14, P3, R11.reuse, c[0x0][0x168], 0x1 ;  /* 0x00005a000b0eca11 */ /* 0x042fe400078608ff */
        /* <DEDUP_REMOVED lines=26> */
.L_x_319:
[----:B------:R-:W-:Y:S05]  /*2050*/  BSYNC B0 ;  /* 0x0000000000007941 */ /* 0x000fea0003800000 */
.L_x_318:
[----:B------:R-:W0:Y:S01]  /*2060*/  LDGDEPBAR ;  /* 0x00000000000079af */ /* 0x000e220000000000 */
[----:B------:R-:W-:Y:S01]  /*2070*/  ISETP.GE.AND P1, PT, R240, UR6, PT ;  /* 0x00000006f0007c0c */ /* 0x000fe2000bf26270 */
[----:B------:R-:W-:Y:S01]  /*2080*/  ULDC.64 UR4, c[0x0][0x1a0] ;  /* 0x0000680000047ab9 */ /* 0x000fe20000000a00 */
[----:B------:R-:W-:Y:S01]  /*2090*/  BSSY B0, `(.L_x_320) ;  /* 0x0000032000007945 */ /* 0x000fe20003800000 */
[----:B------:R-:W-:Y:S02]  /*20a0*/  UIMAD.WIDE.U32 UR26, UR21, UR4, URZ ;  /* 0x00000004151a72a5 */ /* 0x000fe4000f8e003f */
[----:B------:R-:W-:-:S04]  /*20b0*/  UIMAD UR4, UR7, UR4, URZ ;  /* 0x00000004070472a4 */ /* 0x000fc8000f8e023f */
[----:B------:R-:W-:Y:S01]  /*20c0*/  UIMAD UR4, UR21, UR5, UR4 ;  /* 0x00000005150472a4 */ /* 0x000fe2000f8e0204 */
[----:B-12---:R-:W-:Y:S02]  /*20d0*/  IMAD.U32 R12, RZ, RZ, UR26 ;  /* 0x0000001aff0c7e24 */ /* 0x006fe4000f8e00ff */
        /* <DEDUP_REMOVED lines=45> */
.L_x_321:
[----:B------:R-:W-:Y:S05]  /*23b0*/  BSYNC B0 ;  /* 0x0000000000007941 */ /* 0x000fea0003800000 */
.L_x_320:
[----:B------:R-:W-:Y:S01]  /*23c0*/  ISETP.GE.AND P0, PT, R8, UR6, PT ;  /* 0x0000000608007c0c */ /* 0x000fe2000bf06270 */
[----:B------:R-:W-:Y:S01]  /*23d0*/  BSSY B0, `(.L_x_322) ;  /* 0x000002d000007945 */ /* 0x000fe20003800000 */
[----:B------:R-:W-:-:S04]  /*23e0*/  LEA.HI R226, R9, R6, RZ, 0x5 ;  /* 0x0000000609e27211 */ /* 0x000fc800078f28ff */
[----:B------:R-:W-:-:S07]  /*23f0*/  SHF.R.S32.HI R226, RZ, 0x5, R226 ;  /* 0x00000005ffe27819 */ /* 0x000fce00000114e2 */
        /* <DEDUP_REMOVED lines=42> */
.L_x_323:
[----:B------:R-:W-:Y:S05]  /*26a0*/  BSYNC B0 ;  /* 0x0000000000007941 */ /* 0x000fea0003800000 */
.L_x_322:
[C---:B------:R-:W-:Y:S01]  /*26b0*/  IMAD.SHL.U32 R7, R3.reuse, 0x40, RZ ;  /* 0x0000004003077824 */ /* 0x040fe200078e00ff */
[----:B------:R-:W-:Y:S01]  /*26c0*/  R2P PR, R3, 0x6 ;  /* 0x0000000603007804 */ /* 0x000fe20000000000 */
[----:B--2-4-:R-:W-:Y:S01]  /*26d0*/  IMAD.SHL.U32 R8, R240, 0x8, RZ ;  /* 0x00000008f0087824 */ /* 0x014fe200078e00ff */
[----:B------:R-:W0:Y:S01]  /*26e0*/  LDGDEPBAR ;  /* 0x00000000000079af */ /* 0x000e220000000000 */
[----:B------:R-:W-:Y:S01]  /*26f0*/  IMAD R226, R226, 0x400, R4 ;  /* 0x00000400e2e27824 */ /* 0x000fe200078e0204 */
[----:B------:R-:W-:Y:S01]  /*2700*/  LOP3.LUT R7, R7, 0x1c0, RZ, 0xc0, !PT ;  /* 0x000001c007077812 */ /* 0x000fe200078ec0ff */
[----:B------:R-:W-:Y:S01]  /*2710*/  IMAD.SHL.U32 R6, R6, 0x2, RZ ;  /* 0x0000000206067824 */ /* 0x000fe200078e00ff */
[----:B------:R-:W-:Y:S01]  /*2720*/  UISETP.GE.AND UP0, UPT, UR18, 0x41, UPT ;  /* 0x000000411200788c */ /* 0x000fe2000bf06270 */
[----:B------:R-:W-:Y:S01]  /*2730*/  IMAD.SHL.U32 R226, R226, 0x2, RZ ;  /* 0x00000002e2e27824 */ /* 0x000fe200078e00ff */
[----:B------:R-:W-:Y:S02]  /*2740*/  LOP3.LUT R8, R7, 0x8, R8, 0xf8, !PT ;  /* 0x0000000807087812 */ /* 0x000fe400078ef808 */
[----:B------:R-:W-:Y:S01]  /*2750*/  SHF.R.U32.HI R7, RZ, 0x3, R7 ;  /* 0x00000003ff077819 */ /* 0x000fe20000011607 */
[--C-:B------:R-:W-:Y:S01]  /*2760*/  IMAD R224, R2, 0x2, R226.reuse ;  /* 0x0000000202e07824 */ /* 0x100fe200078e02e2 */
[----:B------:R-:W-:Y:S01]  /*2770*/  LDSM.16.M88.4 R76, [R226] ;  /* 0x00000000e24c783b */ /* 0x000fe20000000200 */
[----:B------:R-:W-:Y:S01]  /*2780*/  IMAD R222, R0, 0x2, R226 ;  /* 0x0000000200de7824 */ /* 0x000fe200078e02e2 */
[----:B------:R-:W-:Y:S01]  /*2790*/  LOP3.LUT R7, R8, R7, RZ, 0x3c, !PT ;  /* 0x0000000708077212 */ /* 0x000fe200078e3cff */
[----:B------:R-:W-:Y:S01]  /*27a0*/  IMAD R221, R0, 0x2, R224 ;  /* 0x0000000200dd7824 */ /* 0x000fe200078e02e0 */
[----:B------:R-:W-:Y:S01]  /*27b0*/  LDSM.16.M88.4 R36, [R224] ;  /* 0x00000000e024783b */ /* 0x000fe20000000200 */
[----:B------:R-:W-:-:S02]  /*27c0*/  LOP3.LUT R6, R6, 0x6, RZ, 0xc0, !PT ;  /* 0x0000000606067812 */ /* 0x000fc400078ec0ff */
[----:B------:R-:W-:Y:S01]  /*27d0*/  IMAD R225, R225, 0x200, R7 ;  /* 0x00000200e1e17824 */ /* 0x000fe200078e0207 */
[----:B------:R-:W-:Y:S03]  /*27e0*/  LDSM.16.M88.4 R72, [R221] ;  /* 0x00000000dd48783b */ /* 0x000fe60000000200 */
[----:B------:R-:W-:-:S05]  /*27f0*/  IMAD.SHL.U32 R225, R225, 0x2, RZ ;  /* 0x00000002e1e17824 */ /* 0x000fca00078e00ff */
[----:B------:R-:W2:Y:S01]  /*2800*/  LDSM.16.M88.4 R48, [R225+0x10000] ;  /* 0x01000000e130783b */ /* 0x000ea20000000200 */
[C---:B------:R-:W-:Y:S02]  /*2810*/  IADD3 R3, R225.reuse, 0x10000, RZ ;  /* 0x00010000e1037810 */ /* 0x040fe40007ffe0ff */
[----:B------:R-:W-:Y:S01]  /*2820*/  IADD3 R223, R225, 0x10020, RZ ;  /* 0x00010020e1df7810 */ /* 0x000fe20007ffe0ff */
[----:B------:R-:W4:Y:S01]  /*2830*/  LDSM.16.M88.4 R40, [R225+0x10800] ;  /* 0x01080000e128783b */ /* 0x000f220000000200 */
[----:B------:R-:W-:Y:S01]  /*2840*/  @P1 IADD3 R223, R3, -0x20, RZ ;  /* 0xffffffe003df1810 */ /* 0x000fe20007ffe0ff */
[----:B------:R-:W-:Y:S02]  /*2850*/  IMAD.MOV.U32 R3, RZ, RZ, 0x40 ;  /* 0x00000040ff037424 */ /* 0x000fe400078e00ff */
[----:B------:R-:W5:Y:S01]  /*2860*/  LDSM.16.M88.4 R12, [R225+0x11000] ;  /* 0x01100000e10c783b */ /* 0x000f620000000200 */
[----:B------:R-:W-:Y:S02]  /*2870*/  IADD3 R215, R223, 0x800, RZ ;  /* 0x00000800dfd77810 */ /* 0x000fe40007ffe0ff */
[----:B------:R-:W-:Y:S01]  /*2880*/  SEL R3, R3, 0xffffffc0, !P2 ;  /* 0xffffffc003037807 */ /* 0x000fe20005000000 */
[----:B------:R-:W1:Y:S01]  /*2890*/  LDSM.16.M88.4 R20, [R225+0x11800] ;  /* 0x01180000e114783b */ /* 0x000e620000000200 */
[----:B------:R-:W-:-:S02]  /*28a0*/  IADD3 R214, R223, 0x1000, RZ ;  /* 0x00001000dfd67810 */ /* 0x000fc40007ffe0ff */
[----:B------:R-:W-:Y:S01]  /*28b0*/  IADD3 R213, R223, 0x1800, RZ ;  /* 0x00001800dfd57810 */ /* 0x000fe20007ffe0ff */
[----:B------:R-:W3:Y:S01]  /*28c0*/  LDSM.16.M88.4 R24, [R223] ;  /* 0x00000000df18783b */ /* 0x000ee20000000200 */
[----:B------:R-:W-:Y:S01]  /*28d0*/  IMAD.IADD R219, R225, 0x1, R3 ;  /* 0x00000001e1db7824 */ /* 0x000fe200078e0203 */
[----:B------:R-:W-:Y:S01]  /*28e0*/  IADD3 R211, R223, 0x2000, RZ ;  /* 0x00002000dfd37810 */ /* 0x000fe20007ffe0ff */
[----:B------:R-:W-:Y:S01]  /*28f0*/  IMAD.IADD R212, R3, 0x1, R223 ;  /* 0x0000000103d47824 */ /* 0x000fe200078e02df */
[----:B------:R-:W1:Y:S01]  /*2900*/  LDSM.16.M88.4 R28, [R223+0x800] ;  /* 0x00080000df1c783b */ /* 0x000e620000000200 */
[----:B------:R-:W-:Y:S01]  /*2910*/  IMAD.U32 R3, RZ, RZ, UR21 ;  /* 0x00000015ff037e24 */ /* 0x000fe2000f8e00ff */
[----:B------:R-:W-:Y:S02]  /*2920*/  IADD3 R210, R223, 0x2800, RZ ;  /* 0x00002800dfd27810 */ /* 0x000fe40007ffe0ff */
[----:B------:R-:W1:Y:S01]  /*2930*/  LDSM.16.M88.4 R56, [R223+0x1800] ;  /* 0x00180000df38783b */ /* 0x000e620000000200 */
[----:B------:R-:W-:Y:S01]  /*2940*/  IMAD R3, R3, 0x40, R6 ;  /* 0x0000004003037824 */ /* 0x000fe200078e0206 */
[----:B------:R-:W-:-:S02]  /*2950*/  IADD3 R209, R223, 0x3000, RZ ;  /* 0x00003000dfd17810 */ /* 0x000fc40007ffe0ff */
[----:B------:R-:W-:Y:S01]  /*2960*/  LDSM.16.M88.4 R32, [R219+0x10000] ;  /* 0x01000000db20783b */ /* 0x000fe20000000200 */
[----:B------:R-:W-:Y:S02]  /*2970*/  IADD3 R208, R223, 0x3800, RZ ;  /* 0x00003800dfd07810 */ /* 0x000fe40007ffe0ff */
[C---:B------:R-:W-:Y:S01]  /*2980*/  IADD3 R6, R3.reuse, 0x10, RZ ;  /* 0x0000001003067810 */ /* 0x040fe20007ffe0ff */
[----:B------:R-:W-:Y:S01]  /*2990*/  LDSM.16.M88.4 R80, [R219+0x11800] ;  /* 0x01180000db50783b */ /* 0x000fe20000000200 */
[C---:B------:R-:W-:Y:S02]  /*29a0*/  IADD3 R7, R3.reuse, 0x9, RZ ;  /* 0x0000000903077810 */ /* 0x040fe40007ffe0ff */
[----:B------:R-:W-:Y:S01]  /*29b0*/  ISETP.GE.AND P4, PT, R6, UR18, PT ;  /* 0x0000001206007c0c */ /* 0x000fe2000bf86270 */
[----:B------:R-:W-:Y:S01]  /*29c0*/  LDSM.16.M88.4 R68, [R212] ;  /* 0x00000000d444783b */ /* 0x000fe20000000200 */
[----:B------:R-:W-:Y:S02]  /*29d0*/  IADD3 R6, R3, 0x11, RZ ;  /* 0x0000001103067810 */ /* 0x000fe40007ffe0ff */
[----:B------:R-:W-:Y:S01]  /*29e0*/  ISETP.GE.AND P5, PT, R7, UR18, PT ;  /* 0x0000001207007c0c */ /* 0x000fe2000bfa6270 */
[----:B--2---:R-:W-:Y:S01]  /*29f0*/  HMMA.16816.F32.BF16 R52, R76, R48, RZ ;  /* 0x000000304c34723c */ /* 0x004fe200000418ff */
[----:B------:R-:W-:Y:S01]  /*2a00*/  LDSM.16.M88.4 R64, [R212+0x800] ;  /* 0x00080000d440783b */ /* 0x000fe20000000200 */
[----:B------:R-:W-:-:S02]  /*2a10*/  IADD3 R7, R3, 0x18, RZ ;  /* 0x0000001803077810 */ /* 0x000fc40007ffe0ff */
[C---:B------:R-:W-:Y:S01]  /*2a20*/  ISETP.GE.AND P1, PT, R3.reuse, UR18, PT ;  /* 0x0000001203007c0c */ /* 0x040fe2000bf26270 */
[----:B------:R-:W-:Y:S01]  /*2a30*/  LDSM.16.M88.4 R60, [R212+0x1000] ;  /* 0x00100000d43c783b */ /* 0x000fe20000000200 */
[----:B------:R-:W-:Y:S02]  /*2a40*/  ISETP.GE.AND P3, PT, R6, UR18, PT ;  /* 0x0000001206007c0c */ /* 0x000fe4000bf66270 */
[C---:B------:R-:W-:Y:S01]  /*2a50*/  HMMA.16816.F32.BF16 R48, R76.reuse, R50, RZ ;  /* 0x000000324c30723c */ /* 0x040fe200000418ff */
[----:B------:R-:W-:Y:S02]  /*2a60*/  IADD3 R6, R3, 0x19, RZ ;  /* 0x0000001903067810 */ /* 0x000fe40007ffe0ff */
[----:B------:R-:W-:Y:S02]  /*2a70*/  ISETP.GE.AND P2, PT, R7, UR18, PT ;  /* 0x0000001207007c0c */ /* 0x000fe4000bf46270 */
[----:B------:R-:W-:Y:S02]  /*2a80*/  IADD3 R7, R3, 0x20, RZ ;  /* 0x0000002003077810 */ /* 0x000fe40007ffe0ff */
[C---:B------:R-:W-:Y:S01]  /*2a90*/  IADD3 R207, R223.reuse, 0x4000, RZ ;  /* 0x00004000dfcf7810 */ /* 0x040fe20007ffe0ff */
[----:B----4-:R-:W-:Y:S01]  /*2aa0*/  HMMA.16816.F32.BF16 R44, R76, R40, RZ ;  /* 0x000000284c2c723c */ /* 0x010fe200000418ff */
[----:B------:R-:W-:-:S02]  /*2ab0*/  IADD3 R206, R223, 0x4800, RZ ;  /* 0x00004800dfce7810 */ /* 0x000fc40007ffe0ff */
[C---:B------:R-:W-:Y:S02]  /*2ac0*/  IADD3 R205, R223.reuse, 0x5000, RZ ;  /* 0x00005000dfcd7810 */ /* 0x040fe40007ffe0ff */
[C---:B------:R-:W-:Y:S02]  /*2ad0*/  IADD3 R204, R223.reuse, 0x5800, RZ ;  /* 0x00005800dfcc7810 */ /* 0x040fe40007ffe0ff */
[C---:B------:R-:W-:Y:S01]  /*2ae0*/  IADD3 R203, R223.reuse, 0x6000, RZ ;  /* 0x00006000dfcb7810 */ /* 0x040fe20007ffe0ff */
[----:B-----5:R-:W-:Y:S01]  /*2af0*/  HMMA.16816.F32.BF16 R16, R76, R12, RZ ;  /* 0x0000000c4c10723c */ /* 0x020fe200000418ff */
[C---:B------:R-:W-:Y:S02]  /*2b00*/  IADD3 R202, R223.reuse, 0x6800, RZ ;  /* 0x00006800dfca7810 */ /* 0x040fe40007ffe0ff */
[C---:B------:R-:W-:Y:S02]  /*2b10*/  IADD3 R201, R223.reuse, 0x7000, RZ ;  /* 0x00007000dfc97810 */ /* 0x040fe40007ffe0ff */
[----:B------:R-:W-:-:S03]  /*2b20*/  IADD3 R200, R223, 0x7800, RZ ;  /* 0x00007800dfc87810 */ /* 0x000fc60007ffe0ff */
[C---:B------:R-:W-:Y:S08]  /*2b30*/  HMMA.16816.F32.BF16 R40, R76.reuse, R42, RZ ;  /* 0x0000002a4c28723c */ /* 0x040ff000000418ff */
[C---:B------:R-:W-:Y:S08]  /*2b40*/  HMMA.16816.F32.BF16 R12, R76.reuse, R14, RZ ;  /* 0x0000000e4c0c723c */ /* 0x040ff000000418ff */
[C---:B-1----:R-:W-:Y:S08]  /*2b50*/  HMMA.16816.F32.BF16 R8, R76.reuse, R20, RZ ;  /* 0x000000144c08723c */ /* 0x042ff000000418ff */
[----:B------:R-:W-:Y:S01]  /*2b60*/  HMMA.16816.F32.BF16 R76, R76, R22, RZ ;  /* 0x000000164c4c723c */ /* 0x000fe200000418ff */
[----:B------:R-:W1:Y:S07]  /*2b70*/  LDSM.16.M88.4 R20, [R223+0x1000] ;  /* 0x00100000df14783b */ /* 0x000e6e0000000200 */
[C---:B---3--:R-:W-:Y:S08]  /*2b80*/  HMMA.16816.F32.BF16 R52, R36.reuse, R24, R52 ;  /* 0x000000182434723c */ /* 0x048ff00000041834 */
[C---:B------:R-:W-:Y:S01]  /*2b90*/  HMMA.16816.F32.BF16 R48, R36.reuse, R26, R48 ;  /* 0x0000001a2430723c */ /* 0x040fe20000041830 */
[----:B------:R-:W2:Y:S07]  /*2ba0*/  LDSM.16.M88.4 R24, [R222] ;  /* 0x00000000de18783b */ /* 0x000eae0000000200 */
[C---:B------:R-:W-:Y:S08]  /*2bb0*/  HMMA.16816.F32.BF16 R44, R36.reuse, R28, R44 ;  /* 0x0000001c242c723c */ /* 0x040ff0000004182c */
[C---:B------:R-:W-:Y:S01]  /*2bc0*/  HMMA.16816.F32.BF16 R40, R36.reuse, R30, R40 ;  /* 0x0000001e2428723c */ /* 0x040fe20000041828 */
[----:B------:R-:W3:Y:S07]  /*2bd0*/  LDSM.16.M88.4 R28, [R219+0x10800] ;  /* 0x01080000db1c783b */ /* 0x000eee0000000200 */
[C---:B------:R-:W-:Y:S08]  /*2be0*/  HMMA.16816.F32.BF16 R8, R36.reuse, R56, R8 ;  /* 0x000000382408723c */ /* 0x040ff00000041808 */
[C---:B-1----:R-:W-:Y:S08]  /*2bf0*/  HMMA.16816.F32.BF16 R16, R36.reuse, R20, R16 ;  /* 0x000000142410723c */ /* 0x042ff00000041810 */
[C---:B------:R-:W-:Y:S01]  /*2c00*/  HMMA.16816.F32.BF16 R12, R36.reuse, R22, R12 ;  /* 0x00000016240c723c */ /* 0x040fe2000004180c */
[----:B------:R-:W1:Y:S07]  /*2c10*/  LDSM.16.M88.4 R20, [R219+0x11000] ;  /* 0x01100000db14783b */ /* 0x000e6e0000000200 */
        /* <DEDUP_REMOVED lines=12> */
[C---:B------:R-:W-:Y:S08]  /*2ce0*/  HMMA.16816.F32.BF16 R8, R24.reuse, R80, R8 ;  /* 0x000000501808723c */ /* 0x040ff00000041808 */
[----:B------:R-:W-:Y:S01]  /*2cf0*/  HMMA.16816.F32.BF16 R76, R24, R82, R76 ;  /* 0x00000052184c723c */ /* 0x000fe2000004184c */
[----:B------:R-:W5:Y:S07]  /*2d00*/  LDSM.16.M88.4 R24, [R225+0x13800] ;  /* 0x01380000e118783b */ /* 0x000f6e0000000200 */
[C---:B------:R-:W-:Y:S08]  /*2d10*/  HMMA.16816.F32.BF16 R52, R72.reuse, R68, R52 ;  /* 0x000000444834723c */ /* 0x040ff00000041834 */
[C---:B------:R-:W-:Y:S08]  /*2d20*/  HMMA.16816.F32.BF16 R48, R72.reuse, R70, R48 ;  /* 0x000000464830723c */ /* 0x040ff00000041830 */
[C---:B------:R-:W-:Y:S08]  /*2d30*/  HMMA.16816.F32.BF16 R44, R72.reuse, R64, R44 ;  /* 0x00000040482c723c */ /* 0x040ff0000004182c */
[C---:B------:R-:W-:Y:S01]  /*2d40*/  HMMA.16816.F32.BF16 R40, R72.reuse, R66, R40 ;  /* 0x000000424828723c */ /* 0x040fe20000041828 */
[----:B------:R-:W-:Y:S07]  /*2d50*/  LDSM.16.M88.4 R64, [R223+0x3800] ;  /* 0x00380000df40783b */ /* 0x000fee0000000200 */
[C---:B------:R-:W-:Y:S08]  /*2d60*/  HMMA.16816.F32.BF16 R16, R72.reuse, R60, R16 ;  /* 0x0000003c4810723c */ /* 0x040ff00000041810 */
[C---:B------:R-:W-:Y:S01]  /*2d70*/  HMMA.16816.F32.BF16 R12, R72.reuse, R62, R12 ;  /* 0x0000003e480c723c */ /* 0x040fe2000004180c */
[----:B------:R-:W-:Y:S07]  /*2d80*/  LDSM.16.M88.4 R60, [R223+0x2800] ;  /* 0x00280000df3c783b */ /* 0x000fee0000000200 */
[C---:B----4-:R-:W-:Y:S08]  /*2d90*/  HMMA.16816.F32.BF16 R8, R72.reuse, R56, R8 ;  /* 0x000000384808723c */ /* 0x050ff00000041808 */
        /* <DEDUP_REMOVED lines=11> */
[----:B------:R-:W-:Y:S07]  /*2e50*/  LDSM.16.M88.4 R20, [R222+0x4000] ;  /* 0x00400000de14783b */ /* 0x000fee0000000200 */
[C---:B-----5:R-:W-:Y:S01]  /*2e60*/  HMMA.16816.F32.BF16 R68, R36.reuse, R24, R8 ;  /* 0x000000182444723c */ /* 0x060fe20000041808 */
[----:B------:R-:W1:Y:S07]  /*2e70*/  LDSM.16.M88.4 R8, [R219+0x12000] ;  /* 0x01200000db08783b */ /* 0x000e6e0000000200 */
[----:B------:R-:W-:Y:S01]  /*2e80*/  HMMA.16816.F32.BF16 R76, R36, R26, R76 ;  /* 0x0000001a244c723c */ /* 0x000fe2000004184c */
[----:B------:R-:W4:Y:S04]  /*2e90*/  LDSM.16.M88.4 R36, [R219+0x13000] ;  /* 0x01300000db24783b */ /* 0x000f280000000200 */
[----:B------:R-:W5:Y:S03]  /*2ea0*/  LDSM.16.M88.4 R24, [R219+0x12800] ;  /* 0x01280000db18783b */ /* 0x000f660000000200 */
        /* <DEDUP_REMOVED lines=9> */
[C---:B------:R-:W-:Y:S08]  /*2f40*/  HMMA.16816.F32.BF16 R68, R56.reuse, R64, R68 ;  /* 0x000000403844723c */ /* 0x040ff00000041844 */
[----:B------:R-:W-:Y:S01]  /*2f50*/  HMMA.16816.F32.BF16 R76, R56, R66, R76 ;  /* 0x00000042384c723c */ /* 0x000fe2000004184c */
[----:B------:R-:W-:Y:S04]  /*2f60*/  LDSM.16.M88.4 R56, [R221+0x4000] ;  /* 0x00400000dd38783b */ /* 0x000fe80000000200 */
[----:B------:R-:W-:Y:S03]  /*2f70*/  LDSM.16.M88.4 R64, [R212+0x3800] ;  /* 0x00380000d440783b */ /* 0x000fe60000000200 */
[C---:B-1----:R-:W-:Y:S08]  /*2f80*/  HMMA.16816.F32.BF16 R52, R20.reuse, R8, R52 ;  /* 0x000000081434723c */ /* 0x042ff00000041834 */
[C---:B------:R-:W-:Y:S01]  /*2f90*/  HMMA.16816.F32.BF16 R48, R20.reuse, R10, R48 ;  /* 0x0000000a1430723c */ /* 0x040fe20000041830 */
[----:B------:R-:W1:Y:S07]  /*2fa0*/  LDSM.16.M88.4 R8, [R212+0x3000] ;  /* 0x00300000d408783b */ /* 0x000e6e0000000200 */
[C---:B----4-:R-:W-:Y:S08]  /*2fb0*/  HMMA.16816.F32.BF16 R16, R20.reuse, R36, R16 ;  /* 0x000000241410723c */ /* 0x050ff00000041810 */
[C---:B------:R-:W-:Y:S01]  /*2fc0*/  HMMA.16816.F32.BF16 R12, R20.reuse, R38, R12 ;  /* 0x00000026140c723c */ /* 0x040fe2000004180c */
[----:B------:R-:W-:Y:S07]  /*2fd0*/  LDSM.16.M88.4 R36, [R226+0x8000] ;  /* 0x00800000e224783b */ /* 0x000fee0000000200 */
[C---:B-----5:R-:W-:Y:S08]  /*2fe0*/  HMMA.16816.F32.BF16 R44, R20.reuse, R24, R44 ;  /* 0x00000018142c723c */ /* 0x060ff0000004182c */
[C---:B------:R-:W-:Y:S01]  /*2ff0*/  HMMA.16816.F32.BF16 R40, R20.reuse, R26, R40 ;  /* 0x0000001a1428723c */ /* 0x040fe20000041828 */
[----:B------:R-:W3:Y:S07]  /*3000*/  LDSM.16.M88.4 R24, [R225+0x14000] ;  /* 0x01400000e118783b */ /* 0x000eee0000000200 */
[C---:B--2---:R-:W-:Y:S08]  /*3010*/  HMMA.16816.F32.BF16 R68, R20.reuse, R32, R68 ;  /* 0x000000201444723c */ /* 0x044ff00000041844 */
[----:B------:R-:W-:Y:S01]  /*3020*/  HMMA.16816.F32.BF16 R76, R20, R34, R76 ;  /* 0x00000022144c723c */ /* 0x000fe2000004184c */
[----:B------:R-:W2:Y:S04]  /*3030*/  LDSM.16.M88.4 R20, [R225+0x14800] ;  /* 0x01480000e114783b */ /* 0x000ea80000000200 */
[----:B------:R-:W-:Y:S03]  /*3040*/  LDSM.16.M88.4 R32, [R224+0x8000] ;  /* 0x00800000e020783b */ /* 0x000fe60000000200 */
[C---:B-1----:R-:W-:Y:S08]  /*3050*/  HMMA.16816.F32.BF16 R16, R56.reuse, R8, R16 ;  /* 0x000000083810723c */ /* 0x042ff00000041810 */
[C---:B------:R-:W-:Y:S01]  /*3060*/  HMMA.16816.F32.BF16 R12, R56.reuse, R10, R12 ;  /* 0x0000000a380c723c */ /* 0x040fe2000004180c */
[----:B------:R-:W1:Y:S07]  /*3070*/  LDSM.16.M88.4 R8, [R225+0x15000] ;  /* 0x01500000e108783b */ /* 0x000e6e0000000200 */
        /* <DEDUP_REMOVED lines=8> */
[----:B------:R-:W4:Y:S07]  /*3100*/  LDSM.16.M88.4 R56, [R225+0x15800] ;  /* 0x01580000e138783b */ /* 0x000f2e0000000200 */
[C---:B---3--:R-:W-:Y:S08]  /*3110*/  HMMA.16816.F32.BF16 R52, R36.reuse, R24, R52 ;  /* 0x000000182434723c */ /* 0x048ff00000041834 */
[C---:B------:R-:W-:Y:S01]  /*3120*/  HMMA.16816.F32.BF16 R48, R36.reuse, R26, R48 ;  /* 0x0000001a2430723c */ /* 0x040fe20000041830 */
[----:B------:R-:W3:Y:S07]  /*3130*/  LDSM.16.M88.4 R24, [R223+0x5000] ;  /* 0x00500000df18783b */ /* 0x000eee0000000200 */
[C---:B--2---:R-:W-:Y:S08]  /*3140*/  HMMA.16816.F32.BF16 R44, R36.reuse, R20, R44 ;  /* 0x00000014242c723c */ /* 0x044ff0000004182c */
[C---:B------:R-:W-:Y:S01]  /*3150*/  HMMA.16816.F32.BF16 R64, R36.reuse, R22, R40 ;  /* 0x000000162440723c */ /* 0x040fe20000041828 */
[----:B------:R-:W-:Y:S04]  /*3160*/  LDSM.16.M88.4 R40, [R222+0x8000] ;  /* 0x00800000de28783b */ /* 0x000fe80000000200 */
[----:B------:R-:W2:Y:S03]  /*3170*/  LDSM.16.M88.4 R20, [R219+0x14000] ;  /* 0x01400000db14783b */ /* 0x000ea60000000200 */
[C---:B-1----:R-:W-:Y:S08]  /*3180*/  HMMA.16816.F32.BF16 R16, R36.reuse, R8, R16 ;  /* 0x000000082410723c */ /* 0x042ff00000041810 */
[C---:B------:R-:W-:Y:S01]  /*3190*/  HMMA.16816.F32.BF16 R12, R36.reuse, R10, R12 ;  /* 0x0000000a240c723c */ /* 0x040fe2000004180c */
[----:B------:R-:W1:Y:S07]  /*31a0*/  LDSM.16.M88.4 R8, [R219+0x14800] ;  /* 0x01480000db08783b */ /* 0x000e6e0000000200 */
[C---:B----4-:R-:W-:Y:S08]  /*31b0*/  HMMA.16816.F32.BF16 R68, R36.reuse, R56, R68 ;  /* 0x000000382444723c */ /* 0x050ff00000041844 */
[----:B------:R-:W-:Y:S01]  /*31c0*/  HMMA.16816.F32.BF16 R76, R36, R58, R76 ;  /* 0x0000003a244c723c */ /* 0x000fe2000004184c */
[----:B------:R-:W-:Y:S04]  /*31d0*/  LDSM.16.M88.4 R36, [R219+0x15800] ;  /* 0x01580000db24783b */ /* 0x000fe80000000200 */
[----:B------:R-:W-:Y:S03]  /*31e0*/  LDSM.16.M88.4 R56, [R221+0x8000] ;  /* 0x00800000dd38783b */ /* 0x000fe60000000200 */
[C---:B------:R-:W-:Y:S08]  /*31f0*/  HMMA.16816.F32.BF16 R52, R32.reuse, R28, R52 ;  /* 0x0000001c2034723c */ /* 0x040ff00000041834 */
[C---:B------:R-:W-:Y:S01]  /*3200*/  HMMA.16816.F32.BF16 R48, R32.reuse, R30, R48 ;  /* 0x0000001e2030723c */ /* 0x040fe20000041830 */
[----:B------:R-:W4:Y:S07]  /*3210*/  LDSM.16.M88.4 R28, [R219+0x15000] ;  /* 0x01500000db1c783b */ /* 0x000f2e0000000200 */
[C---:B------:R-:W-:Y:S08]  /*3220*/  HMMA.16816.F32.BF16 R44, R32.reuse, R60, R44 ;  /* 0x0000003c202c723c */ /* 0x040ff0000004182c */
[C---:B------:R-:W-:Y:S01]  /*3230*/  HMMA.16816.F32.BF16 R64, R32.reuse, R62, R64 ;  /* 0x0000003e2040723c */ /* 0x040fe20000041840 */
[----:B------:R-:W-:Y:S07]  /*3240*/  LDSM.16.M88.4 R60, [R225+0x16000] ;  /* 0x01600000e13c783b */ /* 0x000fee0000000200 */
[C---:B---3--:R-:W-:Y:S08]  /*3250*/  HMMA.16816.F32.BF16 R16, R32.reuse, R24, R16 ;  /* 0x000000182010723c */ /* 0x048ff00000041810 */
[C---:B------:R-:W-:Y:S01]  /*3260*/  HMMA.16816.F32.BF16 R12, R32.reuse, R26, R12 ;  /* 0x0000001a200c723c */ /* 0x040fe2000004180c */
[----:B------:R-:W3:Y:S07]  /*3270*/  LDSM.16.M88.4 R24, [R212+0x4800] ;  /* 0x00480000d418783b */ /* 0x000eee0000000200 */
        /* <DEDUP_REMOVED lines=9> */
[C---:B----4-:R-:W-:Y:S08]  /*3310*/  HMMA.16816.F32.BF16 R16, R40.reuse, R28, R16 ;  /* 0x0000001c2810723c */ /* 0x050ff00000041810 */
[C---:B------:R-:W-:Y:S01]  /*3320*/  HMMA.16816.F32.BF16 R12, R40.reuse, R30, R12 ;  /* 0x0000001e280c723c */ /* 0x040fe2000004180c */
[----:B------:R-:W-:Y:S07]  /*3330*/  LDSM.16.M88.4 R28, [R225+0x16800] ;  /* 0x01680000e11c783b */ /* 0x000fee0000000200 */
[C---:B------:R-:W-:Y:S01]  /*3340*/  HMMA.16816.F32.BF16 R72, R40.reuse, R36, R68 ;  /* 0x000000242848723c */ /* 0x040fe20000041844 */
[----:B------:R-:W4:Y:S07]  /*3350*/  LDSM.16.M88.4 R68, [R226+0xc000] ;  /* 0x00c00000e244783b */ /* 0x000f2e0000000200 */
[----:B------:R-:W-:Y:S01]  /*3360*/  HMMA.16816.F32.BF16 R76, R40, R38, R76 ;  /* 0x00000026284c723c */ /* 0x000fe2000004184c */
[----:B------:R-:W5:Y:S04]  /*3370*/  LDSM.16.M88.4 R36, [R225+0x17000] ;  /* 0x01700000e124783b */ /* 0x000f680000000200 */
[----:B------:R-:W-:Y:S03]  /*3380*/  LDSM.16.M88.4 R40, [R224+0xc000] ;  /* 0x00c00000e028783b */ /* 0x000fe60000000200 */
[C---:B---3--:R-:W-:Y:S08]  /*3390*/  HMMA.16816.F32.BF16 R44, R56.reuse, R24, R44 ;  /* 0x00000018382c723c */ /* 0x048ff0000004182c */
[C---:B------:R-:W-:Y:S01]  /*33a0*/  HMMA.16816.F32.BF16 R64, R56.reuse, R26, R64 ;  /* 0x0000001a3840723c */ /* 0x040fe20000041840 */
[----:B------:R-:W3:Y:S07]  /*33b0*/  LDSM.16.M88.4 R24, [R225+0x17800] ;  /* 0x01780000e118783b */ /* 0x000eee0000000200 */
[C---:B--2---:R-:W-:Y:S08]  /*33c0*/  HMMA.16816.F32.BF16 R16, R56.reuse, R20, R16 ;  /* 0x000000143810723c */ /* 0x044ff00000041810 */
[C---:B------:R-:W-:Y:S01]  /*33d0*/  HMMA.16816.F32.BF16 R12, R56.reuse, R22, R12 ;  /* 0x00000016380c723c */ /* 0x040fe2000004180c */
[----:B------:R-:W-:Y:S07]  /*33e0*/  LDSM.16.M88.4 R20, [R223+0x6800] ;  /* 0x00680000df14783b */ /* 0x000fee0000000200 */
[C---:B-1----:R-:W-:Y:S08]  /*33f0*/  HMMA.16816.F32.BF16 R72, R56.reuse, R8, R72 ;  /* 0x000000083848723c */ /* 0x042ff00000041848 */
[C---:B------:R-:W-:Y:S01]  /*3400*/  HMMA.16816.F32.BF16 R76, R56.reuse, R10, R76 ;  /* 0x0000000a384c723c */ /* 0x040fe2000004184c */
[----:B------:R-:W1:Y:S07]  /*3410*/  LDSM.16.M88.4 R8, [R223+0x7000] ;  /* 0x00700000df08783b */ /* 0x000e6e0000000200 */
[C---:B------:R-:W-:Y:S08]  /*3420*/  HMMA.16816.F32.BF16 R52, R56.reuse, R32, R52 ;  /* 0x000000203834723c */ /* 0x040ff00000041834 */
[----:B------:R-:W-:Y:S01]  /*3430*/  HMMA.16816.F32.BF16 R48, R56, R34, R48 ;  /* 0x000000223830723c */ /* 0x000fe20000041830 */
[----:B------:R-:W-:Y:S04]  /*3440*/  LDSM.16.M88.4 R32, [R223+0x6000] ;  /* 0x00600000df20783b */ /* 0x000fe80000000200 */
[----:B------:R-:W-:Y:S03]  /*3450*/  LDSM.16.M88.4 R56, [R222+0xc000] ;  /* 0x00c00000de38783b */ /* 0x000fe60000000200 */
[C---:B----4-:R-:W-:Y:S08]  /*3460*/  HMMA.16816.F32.BF16 R44, R68.reuse, R28, R44 ;  /* 0x0000001c442c723c */ /* 0x050ff0000004182c */
[C---:B------:R-:W-:Y:S01]  /*3470*/  HMMA.16816.F32.BF16 R64, R68.reuse, R30, R64 ;  /* 0x0000001e4440723c */ /* 0x040fe20000041840 */
[----:B------:R-:W2:Y:S07]  /*3480*/  LDSM.16.M88.4 R28, [R223+0x7800] ;  /* 0x00780000df1c783b */ /* 0x000eae0000000200 */
[C---:B-----5:R-:W-:Y:S08]  /*3490*/  HMMA.16816.F32.BF16 R16, R68.reuse, R36, R16 ;  /* 0x000000244410723c */ /* 0x060ff00000041810 */
[C---:B------:R-:W-:Y:S01]  /*34a0*/  HMMA.16816.F32.BF16 R12, R68.reuse, R38, R12 ;  /* 0x00000026440c723c */ /* 0x040fe2000004180c */
[----:B------:R-:W-:Y:S07]  /*34b0*/  LDSM.16.M88.4 R36, [R219+0x16000] ;  /* 0x01600000db24783b */ /* 0x000fee0000000200 */
[C---:B---3--:R-:W-:Y:S08]  /*34c0*/  HMMA.16816.F32.BF16 R72, R68.reuse, R24, R72 ;  /* 0x000000184448723c */ /* 0x048ff00000041848 */
[C---:B------:R-:W-:Y:S01]  /*34d0*/  HMMA.16816.F32.BF16 R76, R68.reuse, R26, R76 ;  /* 0x0000001a444c723c */ /* 0x040fe2000004184c */
[----:B------:R-:W-:Y:S07]  /*34e0*/  LDSM.16.M88.4 R24, [R219+0x16800] ;  /* 0x01680000db18783b */ /* 0x000fee0000000200 */
[C---:B------:R-:W-:Y:S08]  /*34f0*/  HMMA.16816.F32.BF16 R52, R68.reuse, R60, R52 ;  /* 0x0000003c4434723c */ /* 0x040ff00000041834 */
[----:B------:R-:W-:Y:S01]  /*3500*/  HMMA.16816.F32.BF16 R48, R68, R62, R48 ;  /* 0x0000003e4430723c */ /* 0x000fe20000041830 */
[----:B------:R-:W-:Y:S07]  /*3510*/  LDSM.16.M88.4 R60, [R221+0xc000] ;  /* 0x00c00000dd3c783b */ /* 0x000fee0000000200 */
[C---:B-1----:R-:W-:Y:S08]  /*3520*/  HMMA.16816.F32.BF16 R16, R40.reuse, R8, R16 ;  /* 0x000000082810723c */ /* 0x042ff00000041810 */
[C---:B------:R-:W-:Y:S01]  /*3530*/  HMMA.16816.F32.BF16 R12, R40.reuse, R10, R12 ;  /* 0x0000000a280c723c */ /* 0x040fe2000004180c */
[----:B------:R-:W1:Y:S07]  /*3540*/  LDSM.16.M88.4 R8, [R219+0x17800] ;  /* 0x01780000db08783b */ /* 0x000e6e0000000200 */
[C---:B------:R-:W-:Y:S08]  /*3550*/  HMMA.16816.F32.BF16 R44, R40.reuse, R20, R44 ;  /* 0x00000014282c723c */ /* 0x040ff0000004182c */
[C---:B------:R-:W-:Y:S01]  /*3560*/  HMMA.16816.F32.BF16 R64, R40.reuse, R22, R64 ;  /* 0x000000162840723c */ /* 0x040fe20000041840 */
[----:B------:R-:W3:Y:S07]  /*3570*/  LDSM.16.M88.4 R20, [R219+0x17000] ;  /* 0x01700000db14783b */ /* 0x000eee0000000200 */
[C---:B--2---:R-:W-:Y:S08]  /*3580*/  HMMA.16816.F32.BF16 R72, R40.reuse, R28, R72 ;  /* 0x0000001c2848723c */ /* 0x044ff00000041848 */
[C---:B------:R-:W-:Y:S01]  /*3590*/  HMMA.16816.F32.BF16 R76, R40.reuse, R30, R76 ;  /* 0x0000001e284c723c */ /* 0x040fe2000004184c */
[----:B------:R-:W-:Y:S07]  /*35a0*/  LDSM.16.M88.4 R28, [R212+0x6800] ;  /* 0x00680000d41c783b */ /* 0x000fee0000000200 */
[C---:B------:R-:W-:Y:S08]  /*35b0*/  HMMA.16816.F32.BF16 R52, R40.reuse, R32, R52 ;  /* 0x000000202834723c */ /* 0x040ff00000041834 */
[----:B------:R-:W-:Y:S01]  /*35c0*/  HMMA.16816.F32.BF16 R48, R40, R34, R48 ;  /* 0x000000222830723c */ /* 0x000fe20000041830 */
[----:B------:R-:W2:Y:S07]  /*35d0*/  LDSM.16.M88.4 R32, [R212+0x6000] ;  /* 0x00600000d420783b */ /* 0x000eae0000000200 */
[C---:B-1----:R-:W-:Y:S08]  /*35e0*/  HMMA.16816.F32.BF16 R72, R56.reuse, R8, R72 ;  /* 0x000000083848723c */ /* 0x042ff00000041848 */
[C---:B------:R-:W-:Y:S01]  /*35f0*/  HMMA.16816.F32.BF16 R76, R56.reuse, R10, R76 ;  /* 0x0000000a384c723c */ /* 0x040fe2000004184c */
[----:B------:R-:W1:Y:S07]  /*3600*/  LDSM.16.M88.4 R8, [R212+0x7000] ;  /* 0x00700000d408783b */ /* 0x000e6e0000000200 */
[C---:B------:R-:W-:Y:S08]  /*3610*/  HMMA.16816.F32.BF16 R52, R56.reuse, R36, R52 ;  /* 0x000000243834723c */ /* 0x040ff00000041834 */
[C---:B---3--:R-:W-:Y:S08]  /*3620*/  HMMA.16816.F32.BF16 R16, R56.reuse, R20, R16 ;  /* 0x000000143810723c */ /* 0x048ff00000041810 */
[----:B------:R-:W-:Y:S01]  /*3630*/  HMMA.16816.F32.BF16 R12, R56, R22, R12 ;  /* 0x00000016380c723c */ /* 0x000fe2000004180c */
[----:B------:R-:W3:Y:S01]  /*3640*/  LDSM.16.M88.4 R20, [R212+0x7800] ;  /* 0x00780000d414783b */ /* 0x000ee20000000200 */
[----:B------:R-:W-:-:S06]  /*3650*/  DEPBAR.LE SB0, 0x0 ;  /* 0x000080000000791a */ /* 0x000fcc0000000000 */
[C---:B------:R-:W-:Y:S08]  /*3660*/  HMMA.16816.F32.BF16 R48, R56.reuse, R38, R48 ;  /* 0x000000263830723c */ /* 0x040ff00000041830 */
[----:B------:R-:W-:Y:S07]  /*3670*/  HMMA.16816.F32.BF16 R44, R56, R24, R44 ;  /* 0x00000018382c723c */ /* 0x000fee000004182c */
[C---:B------:R-:W-:Y:S01]  /*3680*/  IADD3 R25, R3.reuse, 0x1, RZ ;  /* 0x0000000103197810 */ /* 0x040fe20007ffe0ff */
[----:B--2---:R-:W-:Y:S01]  /*3690*/  HMMA.16816.F32.BF16 R52, R60, R32, R52 ;  /* 0x000000203c34723c */ /* 0x004fe20000041834 */
[----:B------:R-:W-:-:S02]  /*36a0*/  IADD3 R24, R3, 0x8, RZ ;  /* 0x0000000803187810 */ /* 0x000fc40007ffe0ff */
[----:B------:R-:W-:Y:S02]  /*36b0*/  ISETP.GE.AND P0, PT, R25, UR18, PT ;  /* 0x0000001219007c0c */ /* 0x000fe4000bf06270 */
[----:B------:R-:W-:-:S03]  /*36c0*/  ISETP.GE.AND P6, PT, R24, UR18, PT ;  /* 0x0000001218007c0c */ /* 0x000fc6000bfc6270 */
[----:B------:R-:W-:Y:S08]  /*36d0*/  HMMA.16816.F32.BF16 R48, R60, R34, R48 ;  /* 0x000000223c30723c */ /* 0x000ff00000041830 */
[----:B------:R-:W-:Y:S08]  /*36e0*/  HMMA.16816.F32.BF16 R64, R56, R26, R64 ;  /* 0x0000001a3840723c */ /* 0x000ff00000041840 */
[----:B------:R-:W-:Y:S01]  /*36f0*/  HMMA.16816.F32.BF16 R44, R60, R28, R44 ;  /* 0x0000001c3c2c723c */ /* 0x000fe2000004182c */
[----:B------:R-:W-:-:S02]  /*3700*/  FSEL R54, R54, -INF , !P1 ;  /* 0xff80000036367808 */ /* 0x000fc40004800000 */
[----:B------:R-:W-:Y:S02]  /*3710*/  FSEL R52, R52, -INF , !P1 ;  /* 0xff80000034347808 */ /* 0x000fe40004800000 */
[----:B------:R-:W-:Y:S02]  /*3720*/  ISETP.GE.AND P1, PT, R6, UR18, PT ;  /* 0x0000001206007c0c */ /* 0x000fe4000bf26270 */
[----:B------:R-:W-:Y:S01]  /*3730*/  IADD3 R6, R3, 0x21, RZ ;  /* 0x0000002103067810 */ /* 0x000fe20007ffe0ff */
[----:B-1----:R-:W-:Y:S01]  /*3740*/  HMMA.16816.F32.BF16 R16, R60, R8, R16 ;  /* 0x000000083c10723c */ /* 0x002fe20000041810 */
[----:B------:R-:W-:Y:S02]  /*3750*/  FSEL R55, R55, -INF , !P0 ;  /* 0xff80000037377808 */ /* 0x000fe40004000000 */
[----:B------:R-:W-:Y:S02]  /*3760*/  FSEL R53, R53, -INF , !P0 ;  /* 0xff80000035357808 */ /* 0x000fe40004000000 */
[----:B------:R-:W-:-:S02]  /*3770*/  ISETP.GE.AND P0, PT, R7, UR18, PT ;  /* 0x0000001207007c0c */ /* 0x000fc4000bf06270 */
[----:B------:R-:W-:Y:S01]  /*3780*/  FSEL R50, R50, -INF , !P6 ;  /* 0xff80000032327808 */ /* 0x000fe20007000000 */
[C---:B---3--:R-:W-:Y:S01]  /*3790*/  HMMA.16816.F32.BF16 R76, R60.reuse, R22, R76 ;  /* 0x000000163c4c723c */ /* 0x048fe2000004184c */
[----:B------:R-:W-:Y:S02]  /*37a0*/  FSEL R48, R48, -INF , !P6 ;  /* 0xff80000030307808 */ /* 0x000fe40007000000 */
[C---:B------:R-:W-:Y:S02]  /*37b0*/  IADD3 R7, R3.reuse, 0x28, RZ ;  /* 0x0000002803077810 */ /* 0x040fe40007ffe0ff */
[----:B------:R-:W-:Y:S02]  /*37c0*/  ISETP.GE.AND P6, PT, R6, UR18, PT ;  /* 0x0000001206007c0c */ /* 0x000fe4000bfc6270 */
[----:B------:R-:W-:Y:S01]  /*37d0*/  IADD3 R6, R3, 0x29, RZ ;  /* 0x0000002903067810 */ /* 0x000fe20007ffe0ff */
[----:B------:R-:W-:Y:S01]  /*37e0*/  HMMA.16816.F32.BF16 R64, R60, R30, R64 ;  /* 0x0000001e3c40723c */ /* 0x000fe20000041840 */
[----:B------:R-:W-:-:S02]  /*37f0*/  FSEL R51, R51, -INF , !P5 ;  /* 0xff80000033337808 */ /* 0x000fc40006800000 */
[----:B------:R-:W-:Y:S02]  /*3800*/  FSEL R49, R49, -INF , !P5 ;  /* 0xff80000031317808 */ /* 0x000fe40006800000 */
[----:B------:R-:W-:Y:S02]  /*3810*/  ISETP.GE.AND P5, PT, R7, UR18, PT ;  /* 0x0000001207007c0c */ /* 0x000fe4000bfa6270 */
[----:B------:R-:W-:Y:S01]  /*3820*/  FSEL R7, R44, -INF , !P4 ;  /* 0xff8000002c077808 */ /* 0x000fe20006000000 */
[----:B------:R-:W-:Y:S01]  /*3830*/  HMMA.16816.F32.BF16 R12, R60, R10, R12 ;  /* 0x0000000a3c0c723c */ /* 0x000fe2000004180c */
[C---:B------:R-:W-:Y:S02]  /*3840*/  IADD3 R9, R3.reuse, 0x31, RZ ;  /* 0x0000003103097810 */ /* 0x040fe40007ffe0ff */
[----:B------:R-:W-:Y:S02]  /*3850*/  IADD3 R22, R3, 0x38, RZ ;  /* 0x0000003803167810 */ /* 0x000fe40007ffe0ff */
[----:B------:R-:W-:-:S02]  /*3860*/  FSEL R187, R18, -INF , !P0 ;  /* 0xff80000012bb7808 */ /* 0x000fc40004000000 */
[----:B------:R-:W-:Y:S01]  /*3870*/  FSEL R10, R46, -INF , !P4 ;  /* 0xff8000002e0a7808 */ /* 0x000fe20006000000 */
[----:B------:R-:W-:Y:S01]  /*3880*/  HMMA.16816.F32.BF16 R72, R60, R20, R72 ;  /* 0x000000143c48723c */ /* 0x000fe20000041848 */
[----:B------:R-:W-:Y:S02]  /*3890*/  ISETP.GE.AND P4, PT, R6, UR18, PT ;  /* 0x0000001206007c0c */ /* 0x000fe4000bf86270 */
[C---:B------:R-:W-:Y:S02]  /*38a0*/  IADD3 R6, R3.reuse, 0x30, RZ ;  /* 0x0000003003067810 */ /* 0x040fe40007ffe0ff */
[----:B------:R-:W-:Y:S02]  /*38b0*/  IADD3 R3, R3, 0x39, RZ ;  /* 0x0000003903037810 */ /* 0x000fe40007ffe0ff */
[----:B------:R-:W-:Y:S02]  /*38c0*/  FSEL R183, R16, -INF , !P0 ;  /* 0xff80000010b77808 */ /* 0x000fe40004000000 */
[----:B------:R-:W-:-:S02]  /*38d0*/  ISETP.GE.AND P0, PT, R3, UR18, PT ;  /* 0x0000001203007c0c */ /* 0x000fc4000bf06270 */
[----:B------:R-:W-:Y:S02]  /*38e0*/  FSEL R11, R47, -INF , !P3 ;  /* 0xff8000002f0b7808 */ /* 0x000fe40005800000 */
[----:B------:R-:W-:Y:S02]  /*38f0*/  FSEL R168, R79, -INF , !P0 ;  /* 0xff8000004fa87808 */ /* 0x000fe40004000000 */
[----:B------:R-:W-:Y:S02]  /*3900*/  FSEL R192, R77, -INF , !P0 ;  /* 0xff8000004dc07808 */ /* 0x000fe40004000000 */
[----:B------:R-:W-:Y:S02]  /*3910*/  PLOP3.LUT P0, PT, PT, PT, UP0, 0x80, 0x0 ;  /* 0x000000000000781c */ /* 0x000fe40003f0f008 */
[----:B------:R-:W-:Y:S02]  /*3920*/  FSEL R21, R45, -INF , !P3 ;  /* 0xff8000002d157808 */ /* 0x000fe40005800000 */
[----:B------:R-:W-:-:S02]  /*3930*/  ISETP.GE.AND P3, PT, R6, UR18, PT ;  /* 0x0000001206007c0c */ /* 0x000fc4000bf66270 */
[----:B------:R-:W-:Y:S02]  /*3940*/  FSEL R8, R66, -INF , !P2 ;  /* 0xff80000042087808 */ /* 0x000fe40005000000 */
[----:B------:R-:W-:Y:S02]  /*3950*/  FSEL R6, R64, -INF , !P2 ;  /* 0xff80000040067808 */ /* 0x000fe40005000000 */
[----:B------:R-:W-:Y:S02]  /*3960*/  ISETP.GE.AND P2, PT, R9, UR18, PT ;  /* 0x0000001209007c0c */ /* 0x000fe4000bf46270 */
[----:B------:R-:W-:Y:S02]  /*3970*/  FSEL R9, R67, -INF , !P1 ;  /* 0xff80000043097808 */ /* 0x000fe40004800000 */
[----:B------:R-:W-:Y:S02]  /*3980*/  FSEL R20, R65, -INF , !P1 ;  /* 0xff80000041147808 */ /* 0x000fe40004800000 */
[----:B------:R-:W-:-:S02]  /*3990*/  ISETP.GE.AND P1, PT, R22, UR18, PT ;  /* 0x0000001216007c0c */ /* 0x000fc4000bf26270 */
[----:B------:R-:W-:Y:S02]  /*39a0*/  FSEL R188, R19, -INF , !P6 ;  /* 0xff80000013bc7808 */ /* 0x000fe40007000000 */
        /* <DEDUP_REMOVED lines=10> */
[----:B------:R-:W-:Y:S01]  /*3a50*/  FSEL R194, R76, -INF , !P1 ;  /* 0xff8000004cc27808 */ /* 0x000fe20004800000 */
[----:B------:R-:W-:Y:S06]  /*3a60*/  BAR.SYNC.DEFER_BLOCKING 0x0 ;  /* 0x0000000000007b1d */ /* 0x000fec0000010000 */
        /* <DEDUP_REMOVED lines=31> */
[----:B------:R-:W-:Y:S02]  /*3c60*/  @!P6 LEA R16, P1, R5, c[0x0][0x168], 0x1 ;  /* 0x00005a000510ea11 */ /* 0x000fe400078208ff */
[----:B------:R-:W-:Y:S01]  /*3c70*/  IADD3.X R3, R3, UR20, RZ, P2, !PT ;  /* 0x0000001403037c10 */ /* 0x000fe200097fe4ff */
[----:B------:R1:W-:Y:S03]  /*3c80*/  @P4 STS.128 [R228+0x14000], RZ ;  /* 0x014000ffe4004388 */ /* 0x0003e60000000c00 */
[C---:B------:R-:W-:Y:S01]  /*3c90*/  @!P6 LEA.HI.X R17, R5.reuse, c[0x0][0x16c], R3, 0x1, P1 ;  /* 0x00005b000511ea11 */ /* 0x040fe200008f0c03 */
        /* <DEDUP_REMOVED lines=36> */
.L_x_326:
[----:B------:R-:W-:Y:S05]  /*3ee0*/  BSYNC B0 ;  /* 0x0000000000007941 */ /* 0x000fea0003800000 */
.L_x_325:
[----:B------:R-:W0:Y:S02]  /*3ef0*/  LDGDEPBAR ;  /* 0x00000000000079af */ /* 0x000e240000000000 */
.L_x_324:
        /* <DEDUP_REMOVED lines=71> */
[----:B------:R-:W-:Y:S01]  /*4370*/  FFMA.FTZ R175, R51, c[0x0][0x23c], -R169 ;  /* 0x00008f0033af7a23 */ /* 0x000fe200000108a9 */
[----:B------:R-:W-:Y:S01]  /*4380*/  LDSM.16.MT88.4 R28, [R218+0x18800] ;  /* 0x01880000da1c783b */ /* 0x000fe20000004200 */
[--C-:B------:R-:W-:Y:S01]  /*4390*/  FFMA.FTZ R176, R7, c[0x0][0x23c], -R193.reuse ;  /* 0x00008f0007b07a23 */ /* 0x100fe200000108c1 */
[----:B------:R-:W1:Y:S01]  /*43a0*/  MUFU.EX2 R178, R178 ;  /* 0x000000b200b27308 */ /* 0x000e620000000800 */
[----:B------:R-:W-:Y:S01]  /*43b0*/  FFMA.FTZ R167, R6, c[0x0][0x23c], -R193 ;  /* 0x00008f0006a77a23 */ /* 0x000fe200000108c1 */
[----:B------:R-:W2:Y:S01]  /*43c0*/  LDSM.16.MT88.4 R48, [R217+0x18000] ;  /* 0x01800000d930783b */ /* 0x000ea20000004200 */
[--C-:B------:R-:W-:Y:S02]  /*43d0*/  FFMA.FTZ R174, R10, c[0x0][0x23c], -R169.reuse ;  /* 0x00008f000aae7a23 */ /* 0x100fe400000108a9 */
[--C-:B------:R-:W-:Y:S01]  /*43e0*/  FFMA.FTZ R166, R11, c[0x0][0x23c], -R169.reuse ;  /* 0x00008f000ba67a23 */ /* 0x100fe200000108a9 */
[----:B------:R-:W3:Y:S01]  /*43f0*/  LDSM.16.MT88.4 R4, [R216+0x1e000] ;  /* 0x01e00000d804783b */ /* 0x000ee20000004200 */
[--C-:B------:R-:W-:Y:S01]  /*4400*/  FFMA.FTZ R165, R8, c[0x0][0x23c], -R169.reuse ;  /* 0x00008f0008a57a23 */ /* 0x100fe200000108a9 */
[----:B------:R-:W-:Y:S01]  /*4410*/  MUFU.EX2 R177, R177 ;  /* 0x000000b100b17308 */ /* 0x000fe20000000800 */
[----:B------:R-:W-:Y:S01]  /*4420*/  FFMA.FTZ R0, R9, c[0x0][0x23c], -R169 ;  /* 0x00008f0009007a23 */ /* 0x000fe200000108a9 */
[----:B------:R-:W-:Y:S01]  /*4430*/  LDSM.16.MT88.4 R24, [R217+0x18800] ;  /* 0x01880000d918783b */ /* 0x000fe20000004200 */
[----:B------:R-:W-:-:S02]  /*4440*/  FFMA.FTZ R172, R21, c[0x0][0x23c], -R193 ;  /* 0x00008f0015ac7a23 */ /* 0x000fc400000108c1 */
[--C-:B------:R-:W-:Y:S01]  /*4450*/  FFMA.FTZ R2, R20, c[0x0][0x23c], -R193.reuse ;  /* 0x00008f0014027a23 */ /* 0x100fe200000108c1 */
[----:B------:R-:W4:Y:S01]  /*4460*/  LDSM.16.MT88.4 R8, [R216+0x18800] ;  /* 0x01880000d808783b */ /* 0x000f220000004200 */
[--C-:B------:R-:W-:Y:S01]  /*4470*/  FFMA.FTZ R183, R183, c[0x0][0x23c], -R193.reuse ;  /* 0x00008f00b7b77a23 */ /* 0x100fe200000108c1 */
[----:B------:R-:W5:Y:S01]  /*4480*/  MUFU.EX2 R173, R173 ;  /* 0x000000ad00ad7308 */ /* 0x000f620000000800 */
[----:B-1----:R-:W-:Y:S01]  /*4490*/  F2FP.BF16.PACK_AB R144, R178, R179 ;  /* 0x000000b3b290723e */ /* 0x002fe200000010ff */
[----:B------:R-:W1:Y:S01]  /*44a0*/  LDSM.16.MT88.4 R20, [R220+0x1a800] ;  /* 0x01a80000dc14783b */ /* 0x000e620000004200 */
        /* <DEDUP_REMOVED lines=9> */
[----:B------:R-:W-:Y:S01]  /*4540*/  FFMA.FTZ R190, R190, c[0x0][0x23c], -R169 ;  /* 0x00008f00bebe7a23 */ /* 0x000fe200000108a9 */
[----:B------:R-:W2:Y:S01]  /*4550*/  MUFU.EX2 R180, R180 ;  /* 0x000000b400b47308 */ /* 0x000ea20000000800 */
[----:B-----5:R-:W-:Y:S01]  /*4560*/  F2FP.BF16.PACK_AB R146, R173, R177 ;  /* 0x000000b1ad92723e */ /* 0x020fe200000010ff */
[--C-:B------:R-:W-:Y:S02]  /*4570*/  FFMA.FTZ R196, R196, c[0x0][0x23c], -R193.reuse ;  /* 0x00008f00c4c47a23 */ /* 0x100fe400000108c1 */
[--C-:B------:R-:W-:Y:S02]  /*4580*/  FFMA.FTZ R195, R195, c[0x0][0x23c], -R193.reuse ;  /* 0x00008f00c3c37a23 */ /* 0x100fe400000108c1 */
[--C-:B------:R-:W-:Y:S02]  /*4590*/  FFMA.FTZ R194, R194, c[0x0][0x23c], -R193.reuse ;  /* 0x00008f00c2c27a23 */ /* 0x100fe400000108c1 */
[----:B------:R-:W-:Y:S01]  /*45a0*/  MUFU.EX2 R182, R182 ;  /* 0x000000b600b67308 */ /* 0x000fe20000000800 */
[----:B------:R-:W-:-:S02]  /*45b0*/  FFMA.FTZ R249, R192, c[0x0][0x23c], -R193 ;  /* 0x00008f00c0f97a23 */ /* 0x000fc400000108c1 */
[--C-:B------:R-:W-:Y:S02]  /*45c0*/  FFMA.FTZ R191, R191, c[0x0][0x23c], -R169.reuse ;  /* 0x00008f00bfbf7a23 */ /* 0x100fe400000108a9 */
        /* <DEDUP_REMOVED lines=54> */
[----:B------:R-:W1:Y:S06]  /*4930*/  MUFU.EX2 R192, R192 ;  /* 0x000000c000c07308 */ /* 0x000e6c0000000800 */
[C---:B------:R-:W-:Y:S02]  /*4940*/  HMMA.16816.F32.BF16 R72, R144.reuse, R74, RZ ;  /* 0x0000004a9048723c */ /* 0x040fe400000418ff */
[----:B------:R-:W1:Y:S06]  /*4950*/  MUFU.EX2 R193, R193 ;  /* 0x000000c100c17308 */ /* 0x000e6c0000000800 */
        /* <DEDUP_REMOVED lines=19> */
[----:B-1----:R-:W-:Y:S01]  /*4a90*/  F2FP.BF16.PACK_AB R7, R0, R165 ;  /* 0x000000a50007723e */ /* 0x002fe200000010ff */
        /* <DEDUP_REMOVED lines=62> */
[C---:B-1----:R-:W-:Y:S01]  /*4e80*/  HMMA.16816.F32.BF16 R44, R4.reuse, R12, R44 ;  /* 0x0000000c042c723c */ /* 0x042fe2000004182c */
[----:B------:R-:W-:Y:S02]  /*4e90*/  FADD.FTZ R185, R186, R185 ;  /* 0x000000b9bab97221 */ /* 0x000fe40000010000 */
[----:B------:R-:W-:Y:S02]  /*4ea0*/  FADD.FTZ R189, R190, R189 ;  /* 0x000000bdbebd7221 */ /* 0x000fe40000010000 */
[----:B------:R-:W-:Y:S02]  /*4eb0*/  FADD.FTZ R185, R196, R185 ;  /* 0x000000b9c4b97221 */ /* 0x000fe40000010000 */
[----:B------:R-:W-:Y:S01]  /*4ec0*/  FADD.FTZ R189, R191, R189 ;  /* 0x000000bdbfbd7221 */ /* 0x000fe20000010000 */
[----:B------:R-:W-:Y:S01]  /*4ed0*/  HMMA.16816.F32.BF16 R48, R4, R14, R48 ;  /* 0x0000000e0430723c */ /* 0x000fe20000041830 */
[----:B------:R-:W1:Y:S01]  /*4ee0*/  LDSM.16.MT88.4 R12, [R218+0x1d000] ;  /* 0x01d00000da0c783b */ /* 0x000e620000004200 */
[----:B------:R-:W-:-:S02]  /*4ef0*/  FADD.FTZ R185, R195, R185 ;  /* 0x000000b9c3b97221 */ /* 0x000fc40000010000 */
[----:B------:R-:W-:Y:S02]  /*4f00*/  FADD.FTZ R189, R192, R189 ;  /* 0x000000bdc0bd7221 */ /* 0x000fe40000010000 */
[----:B------:R-:W-:Y:S02]  /*4f10*/  FADD.FTZ R185, R194, R185 ;  /* 0x000000b9c2b97221 */ /* 0x000fe40000010000 */
[----:B--2---:R-:W-:Y:S01]  /*4f20*/  HMMA.16816.F32.BF16 R52, R4, R8, R52 ;  /* 0x000000080434723c */ /* 0x004fe20000041834 */
[----:B------:R-:W-:-:S07]  /*4f30*/  FADD.FTZ R189, R193, R189 ;  /* 0x000000bdc1bd7221 */ /* 0x000fce0000010000 */
        /* <DEDUP_REMOVED lines=44> */
[----:B------:R-:W-:-:S02]  /*5200*/  F2FP.BF16.PACK_AB R4, R195, R196 ;  /* 0x000000c4c304723e */ /* 0x000fc400000010ff */
[----:B------:R-:W-:Y:S02]  /*5210*/  F2FP.BF16.PACK_AB R5, R192, R191 ;  /* 0x000000bfc005723e */ /* 0x000fe400000010ff */
[C---:B------:R-:W-:Y:S01]  /*5220*/  F2FP.BF16.PACK_AB R6, R249.reuse, R194 ;  /* 0x000000c2f906723e */ /* 0x040fe200000010ff */
[----:B------:R-:W-:Y:S01]  /*5230*/  FADD.FTZ R249, R249, R185 ;  /* 0x000000b9f9f97221 */ /* 0x000fe20000010000 */
[C---:B------:R-:W-:Y:S01]  /*5240*/  F2FP.BF16.PACK_AB R7, R248.reuse, R193 ;  /* 0x000000c1f807723e */ /* 0x040fe200000010ff */
[----:B------:R-:W-:-:S06]  /*5250*/  FADD.FTZ R248, R248, R189 ;  /* 0x000000bdf8f87221 */ /* 0x000fcc0000010000 */
        /* <DEDUP_REMOVED lines=41> */
[----:B------:R-:W-:Y:S01]  /*54f0*/  USHF.R.S32.HI UR18, URZ, 0x1f, UR8 ;  /* 0x0000001f3f127899 */ /* 0x000fe20008011408 */
[--C-:B------:R-:W-:Y:S01]  /*5500*/  SHF.R.S32.HI R5, RZ, 0x1f, R238.reuse ;  /* 0x0000001fff057819 */ /* 0x100fe200000114ee */
[----:B------:R-:W-:Y:S01]  /*5510*/  ULDC.64 UR4, c[0x0][0x1b8] ;  /* 0x00006e0000047ab9 */ /* 0x000fe20000000a00 */
[----:B------:R-:W-:Y:S01]  /*5520*/  IMAD.U32 R2, RZ, RZ, UR8 ;  /* 0x00000008ff027e24 */ /* 0x000fe2000f8e00ff */
[----:B------:R-:W-:Y:S01]  /*5530*/  UIMAD UR4, UR18, UR4, URZ ;  /* 0x00000004120472a4 */ /* 0x000fe2000f8e023f */
[----:B------:R-:W-:Y:S01]  /*5540*/  IMAD.MOV.U32 R4, RZ, RZ, R238 ;  /* 0x000000ffff047224 */ /* 0x000fe200078e00ee */
[----:B------:R-:W-:Y:S01]  /*5550*/  SHF.R.S32.HI R251, RZ, 0x1f, R240 ;  /* 0x0000001ffffb7819 */ /* 0x000fe200000114f0 */
[----:B------:R-:W-:Y:S01]  /*5560*/  IMAD.U32 R0, RZ, RZ, UR8 ;  /* 0x00000008ff007e24 */ /* 0x000fe2000f8e00ff */
[----:B------:R-:W-:Y:S01]  /*5570*/  UIMAD UR4, UR8, UR5, UR4 ;  /* 0x00000005080472a4 */ /* 0x000fe2000f8e0204 */
[--C-:B------:R-:W-:Y:S01]  /*5580*/  IMAD.WIDE.U32 R6, R2, c[0x0][0x1b0], R4.reuse ;  /* 0x00006c0002067a25 */ /* 0x100fe200078e0004 */
[----:B------:R-:W-:Y:S01]  /*5590*/  ULDC.64 UR6, c[0x0][0x1b0] ;  /* 0x00006c0000067ab9 */ /* 0x000fe20000000a00 */
[----:B------:R-:W-:Y:S01]  /*55a0*/  ISETP.GE.AND P4, PT, R238, c[0x0][0x220], PT ;  /* 0x00008800ee007a0c */ /* 0x000fe20003f86270 */
[----:B------:R-:W-:Y:S01]  /*55b0*/  UIMAD UR6, UR18, UR6, URZ ;  /* 0x00000006120672a4 */ /* 0x000fe2000f8e023f */
[----:B------:R-:W-:Y:S01]  /*55c0*/  IMAD.WIDE.U32 R4, R0, c[0x0][0x1b8], R4 ;  /* 0x00006e0000047a25 */ /* 0x000fe200078e0004 */
[----:B------:R-:W-:-:S02]  /*55d0*/  IADD3 R2, P1, R6, UR12, RZ ;  /* 0x0000000c06027c10 */ /* 0x000fc4000ff3e0ff */
[----:B------:R-:W-:Y:S01]  /*55e0*/  UIMAD UR6, UR8, UR7, UR6 ;  /* 0x00000007080672a4 */ /* 0x000fe2000f8e0206 */
[----:B------:R-:W-:Y:S01]  /*55f0*/  IMAD.U32 R242, RZ, RZ, UR4 ;  /* 0x00000004fff27e24 */ /* 0x000fe2000f8e00ff */
[----:B------:R-:W-:Y:S01]  /*5600*/  IADD3 R0, P0, R4, UR24, RZ ;  /* 0x0000001804007c10 */ /* 0x000fe2000ff1e0ff */
[----:B------:R-:W-:Y:S01]  /*5610*/  IMAD.MOV.U32 R247, RZ, RZ, c[0x0][0x1a0] ;  /* 0x00006800fff77624 */ /* 0x000fe200078e00ff */
[----:B------:R-:W-:Y:S01]  /*5620*/  ISETP.GE.AND P3, PT, R231, c[0x0][0x220], PT ;  /* 0x00008800e7007a0c */ /* 0x000fe20003f66270 */
[----:B------:R-:W-:Y:S01]  /*5630*/  IMAD.MOV.U32 R246, RZ, RZ, c[0x0][0x1a4] ;  /* 0x00006900fff67624 */ /* 0x000fe200078e00ff */
[----:B------:R-:W-:Y:S01]  /*5640*/  IADD3.X R242, R242, UR23, R5, P0, !PT ;  /* 0x00000017f2f27c10 */ /* 0x000fe200087fe405 */
[----:B------:R-:W-:Y:S01]  /*5650*/  IMAD.U32 R244, RZ, RZ, UR6 ;  /* 0x00000006fff47e24 */ /* 0x000fe2000f8e00ff */
[----:B------:R-:W-:Y:S01]  /*5660*/  LEA R243, P0, R0, c[0x0][0x170], 0x1 ;  /* 0x00005c0000f37a11 */ /* 0x000fe200078008ff */
[----:B------:R-:W-:Y:S01]  /*5670*/  IMAD.MOV.U32 R250, RZ, RZ, R240 ;  /* 0x000000fffffa7224 */ /* 0x000fe200078e00f0 */
[----:B------:R-:W-:Y:S01]  /*5680*/  ISETP.GE.AND P2, PT, R230, c[0x0][0x220], PT ;  /* 0x00008800e6007a0c */ /* 0x000fe20003f46270 */
[----:B------:R-:W-:Y:S01]  /*5690*/  ULEA.HI.SX32 UR6, UR9, 0xfffffffe, 0x1a ;  /* 0xfffffffe09067891 */ /* 0x000fe2000f8fd23f */
[----:B------:R-:W-:Y:S01]  /*56a0*/  LEA.HI.X R242, R0, c[0x0][0x174], R242, 0x1, P0 ;  /* 0x00005d0000f27a11 */ /* 0x000fe200000f0cf2 */
[----:B------:R-:W-:Y:S01]  /*56b0*/  IMAD.MOV.U32 R0, RZ, RZ, R3 ;  /* 0x000000ffff007224 */ /* 0x000fe200078e0003 */
[----:B------:R-:W-:Y:S01]  /*56c0*/  IADD3 R4, P0, R240, 0x20, RZ ;  /* 0x00000020f0047810 */ /* 0x000fe20007f1e0ff */
[----:B------:R-:W-:Y:S01]  /*56d0*/  ULEA.HI.SX32 UR9, UR9, 0xfffffffd, 0x1a ;  /* 0xfffffffd09097891 */ /* 0x000fe2000f8fd23f */
[----:B------:R-:W-:Y:S01]  /*56e0*/  IADD3.X R244, R244, UR10, R7, P1, !PT ;  /* 0x0000000af4f47c10 */ /* 0x000fe20008ffe407 */
[----:B------:R-:W-:Y:S01]  /*56f0*/  UMOV UR10, URZ ;  /* 0x0000003f000a7c82 */ /* 0x000fe20008000000 */
[----:B------:R-:W-:Y:S01]  /*5700*/  LEA R245, P1, R2, c[0x0][0x168], 0x1 ;  /* 0x00005a0002f57a11 */ /* 0x000fe200078208ff */
[----:B------:R-:W-:Y:S01]  /*5710*/  IMAD.X R5, RZ, RZ, R251, P0 ;  /* 0x000000ffff057224 */ /* 0x000fe200000e06fb */
[----:B------:R-:W-:-:S02]  /*5720*/  ULDC.64 UR4, c[0x0][0x1a0] ;  /* 0x0000680000047ab9 */ /* 0x000fc40000000a00 */
[----:B------:R-:W-:Y:S01]  /*5730*/  LEA.HI.X R244, R2, c[0x0][0x16c], R244, 0x1, P1 ;  /* 0x00005b0002f47a11 */ /* 0x000fe200008f0cf4 */
[----:B------:R-:W-:Y:S01]  /*5740*/  IMAD.MOV.U32 R2, RZ, RZ, R164 ;  /* 0x000000ffff027224 */ /* 0x000fe200078e00a4 */
[----:B------:R1:W-:Y:S01]  /*5750*/  STL.64 [R1], R4 ;  /* 0x0000000401007387 */ /* 0x0003e20000100a00 */
[----:B------:R-:W-:Y:S01]  /*5760*/  ISETP.GE.AND P1, PT, R229, c[0x0][0x220], PT ;  /* 0x00008800e5007a0c */ /* 0x000fe20003f26270 */
[----:B------:R-:W-:Y:S05]  /*5770*/  BRA `(.L_x_328) ;  /* 0x0000045000007947 */ /* 0x000fea0003800000 */
.L_x_330:
[----:B------:R1:W-:Y:S01]  /*5780*/  @P4 STS.128 [R228+0x10000], RZ ;  /* 0x010000ffe4004388 */ /* 0x0003e20000000c00 */
[----:B------:R-:W-:Y:S05]  /*5790*/  VOTEU.ALL UP0, P4 ;  /* 0x00000000003f7886 */ /* 0x000fea0002000000 */
[----:B------:R-:W-:Y:S02]  /*57a0*/  @!UP0 UIADD3 UR8, UR6, -0x1, -UR10 ;  /* 0xffffffff06088890 */ /* 0x000fe4000fffe80a */
[----:B------:R-:W-:Y:S04]  /*57b0*/  @!UP0 UIADD3 UR7, UR6, -0x1, -UR10 ;  /* 0xffffffff06078890 */ /* 0x000fe8000fffe80a */
[----:B------:R-:W-:Y:S02]  /*57c0*/  IMAD.U32 R166, RZ, RZ, UR8 ;  /* 0x00000008ffa67e24 */ /* 0x000fe4000f8e00ff */
[----:B------:R-:W-:Y:S02]  /*57d0*/  IMAD.U32 R164, RZ, RZ, UR7 ;  /* 0x00000007ffa47e24 */ /* 0x000fe4000f8e00ff */
[----:B------:R-:W-:Y:S01]  /*57e0*/  IMAD.U32 R3, RZ, RZ, UR7 ;  /* 0x00000007ff037e24 */ /* 0x000fe2000f8e00ff */
[----:B------:R-:W-:Y:S01]  /*57f0*/  @!P4 SHF.R.S32.HI R168, RZ, 0x1f, R166 ;  /* 0x0000001fffa8c819 */ /* 0x000fe200000114a6 */
[----:B------:R-:W-:Y:S01]  /*5800*/  IMAD.U32 R165, RZ, RZ, UR8 ;  /* 0x00000008ffa57e24 */ /* 0x000fe2000f8e00ff */
[----:B------:R-:W-:Y:S01]  /*5810*/  @!P4 SHF.R.S32.HI R167, RZ, 0x1f, R164 ;  /* 0x0000001fffa7c819 */ /* 0x000fe200000114a4 */
[----:B------:R-:W-:Y:S04]  /*5820*/  @!P4 IMAD.WIDE.U32 R174, R3, c[0x0][0x198], RZ ;  /* 0x0000660003aeca25 */ /* 0x000fe800078e00ff */
[----:B------:R-:W-:Y:S01]  /*5830*/  @!P4 IMAD R168, R168, c[0x0][0x198], RZ ;  /* 0x00006600a8a8ca24 */ /* 0x000fe200078e02ff */
[-C--:B------:R-:W-:Y:S01]  /*5840*/  @!P4 LEA R3, P0, R174, R234.reuse, 0x6 ;  /* 0x000000eaae03c211 */ /* 0x080fe200078030ff */
[----:B------:R-:W-:Y:S02]  /*5850*/  @!P4 IMAD R167, R167, c[0x0][0x198], RZ ;  /* 0x00006600a7a7ca24 */ /* 0x000fe400078e02ff */
[----:B------:R-:W-:Y:S02]  /*5860*/  @!P4 IMAD R168, R166, c[0x0][0x19c], R168 ;  /* 0x00006700a6a8ca24 */ /* 0x000fe400078e02a8 */
[----:B------:R-:W-:Y:S02]  /*5870*/  @!P4 IMAD R167, R164, c[0x0][0x19c], R167 ;  /* 0x00006700a4a7ca24 */ /* 0x000fe400078e02a7 */
[----:B------:R-:W-:Y:S04]  /*5880*/  @!P4 IMAD.WIDE.U32 R176, R165, c[0x0][0x198], RZ ;  /* 0x00006600a5b0ca25 */ /* 0x000fe800078e00ff */
[----:B------:R-:W-:Y:S01]  /*5890*/  @!P4 IMAD.IADD R167, R175, 0x1, R167 ;  /* 0x00000001afa7c824 */ /* 0x000fe200078e02a7 */
[----:B------:R-:W-:Y:S01]  /*58a0*/  @!P4 LEA R164, P6, R176, R234, 0x6 ;  /* 0x000000eab0a4c211 */ /* 0x000fe200078c30ff */
[----:B------:R-:W-:Y:S03]  /*58b0*/  @!P4 IMAD.IADD R168, R177, 0x1, R168 ;  /* 0x00000001b1a8c824 */ /* 0x000fe600078e02a8 */
[-C--:B------:R-:W-:Y:S02]  /*58c0*/  @!P4 LEA.HI.X R167, R174, R237.reuse, R167, 0x6, P0 ;  /* 0x000000edaea7c211 */ /* 0x080fe400000f34a7 */
[----:B------:R-:W-:Y:S02]  /*58d0*/  @!P4 LEA.HI.X R168, R176, R237, R168, 0x6, P6 ;  /* 0x000000edb0a8c211 */ /* 0x000fe400030f34a8 */
[C---:B------:R-:W-:Y:S02]  /*58e0*/  @!P4 LEA R174, P6, R164.reuse, c[0x0][0x168], 0x1 ;  /* 0x00005a00a4aeca11 */ /* 0x040fe400078c08ff */
[----:B------:R-:W-:Y:S02]  /*58f0*/  @!P4 IADD3 R3, P0, R3, UR15, RZ ;  /* 0x0000000f0303cc10 */ /* 0x000fe4000ff1e0ff */
[----:B------:R-:W-:Y:S02]  /*5900*/  @!P4 LEA.HI.X R175, R164, c[0x0][0x16c], R168, 0x1, P6 ;  /* 0x00005b00a4afca11 */ /* 0x000fe400030f0ca8 */
[----:B------:R-:W-:Y:S02]  /*5910*/  @!P4 IADD3.X R167, R167, UR20, RZ, P0, !PT ;  /* 0x00000014a7a7cc10 */ /* 0x000fe400087fe4ff */
[C---:B------:R-:W-:Y:S01]  /*5920*/  @!P4 LEA R166, P0, R3.reuse, c[0x0][0x168], 0x1 ;  /* 0x00005a0003a6ca11 */ /* 0x040fe200078008ff */
[----:B------:R-:W-:Y:S01]  /*5930*/  @!PT LDS RZ, [RZ] ;  /* 0x00000000fffff984 */ /* 0x000fe20000000800 */
[----:B------:R-:W-:Y:S01]  /*5940*/  @!PT LDS RZ, [RZ] ;  /* 0x00000000fffff984 */ /* 0x000fe20000000800 */
[----:B------:R-:W-:Y:S01]  /*5950*/  @!PT LDS RZ, [RZ] ;  /* 0x00000000fffff984 */ /* 0x000fe20000000800 */
[----:B------:R1:W-:Y:S03]  /*5960*/  @!P4 LDGSTS.E.BYPASS.LTC128B.128 [R228+0x10000], [R174.64] ;  /* 0x10000000aee4cfae */ /* 0x0003e6000b901d50 */
[----:B------:R-:W-:Y:S01]  /*5970*/  @!P4 LEA.HI.X R167, R3, c[0x0][0x16c], R167, 0x1, P0 ;  /* 0x00005b0003a7ca11 */ /* 0x000fe200000f0ca7 */
        /* <DEDUP_REMOVED lines=37> */
.L_x_328:
[----:B------:R2:W-:Y:S01]  /*5bd0*/  STL.64 [R1+0x8], R36 ;  /* 0x0000082401007387 */ /* 0x0005e20000100a00 */
[----:B------:R-:W-:Y:S01]  /*5be0*/  UIADD3 UR8, UR6, -UR10, URZ ;  /* 0x8000000a06087290 */ /* 0x000fe2000fffe03f */
[----:B------:R-:W-:Y:S04]  /*5bf0*/  DEPBAR.LE SB0, 0x0 ;  /* 0x000080000000791a */ /* 0x000fe80000000000 */
[----:B------:R-:W-:Y:S01]  /*5c00*/  USHF.R.S32.HI UR7, URZ, 0x1f, UR8 ;  /* 0x0000001f3f077899 */ /* 0x000fe20008011408 */
[----:B------:R-:W-:Y:S01]  /*5c10*/  BAR.SYNC.DEFER_BLOCKING 0x0 ;  /* 0x0000000000007b1d */ /* 0x000fe20000010000 */
[----:B------:R-:W-:Y:S01]  /*5c20*/  UIMAD.WIDE.U32 UR22, UR8, UR4, URZ ;  /* 0x00000004081672a5 */ /* 0x000fe2000f8e003f */
[----:B-1----:R-:W-:Y:S01]  /*5c30*/  IMAD.U32 R5, RZ, RZ, UR8 ;  /* 0x00000008ff057e24 */ /* 0x002fe2000f8e00ff */
[----:B------:R-:W-:Y:S01]  /*5c40*/  UIMAD UR7, UR7, UR4, URZ ;  /* 0x00000004070772a4 */ /* 0x000fe2000f8e023f */
[----:B------:R-:W-:Y:S02]  /*5c50*/  IMAD.U32 R14, RZ, RZ, UR8 ;  /* 0x00000008ff0e7e24 */ /* 0x000fe4000f8e00ff */
[----:B------:R-:W-:Y:S01]  /*5c60*/  IMAD.U32 R4, RZ, RZ, UR8 ;  /* 0x00000008ff047e24 */ /* 0x000fe2000f8e00ff */
[----:B------:R-:W-:Y:S01]  /*5c70*/  UIMAD UR7, UR8, UR5, UR7 ;  /* 0x00000005080772a4 */ /* 0x000fe2000f8e0207 */
[----:B------:R-:W-:Y:S01]  /*5c80*/  LEA R12, P5, R5, R250, 0x6 ;  /* 0x000000fa050c7211 */ /* 0x000fe200078a30ff */
[----:B------:R-:W-:Y:S02]  /*5c90*/  IMAD.U32 R3, RZ, RZ, UR8 ;  /* 0x00000008ff037e24 */ /* 0x000fe4000f8e00ff */
[----:B------:R-:W-:Y:S01]  /*5ca0*/  UIADD3 UR7, UR23, UR7, URZ ;  /* 0x0000000717077290 */ /* 0x000fe2000fffe03f */
[----:B------:R-:W-:Y:S01]  /*5cb0*/  IMAD.U32 R8, RZ, RZ, UR22 ;  /* 0x00000016ff087e24 */ /* 0x000fe2000f8e00ff */
[----:B------:R-:W-:Y:S01]  /*5cc0*/  LEA.HI.X.SX32 R13, R4, R251, 0x6, P5 ;  /* 0x000000fb040d7211 */ /* 0x000fe200028f36ff */
[----:B------:R-:W-:Y:S03]  /*5cd0*/  IMAD.U32 R9, RZ, RZ, UR23 ;  /* 0x00000017ff097e24 */ /* 0x000fe6000f8e00ff */
[----:B------:R-:W-:Y:S01]  /*5ce0*/  IMAD.U32 R4, RZ, RZ, UR7 ;  /* 0x00000007ff047e24 */ /* 0x000fe2000f8e00ff */
[----:B------:R-:W-:Y:S01]  /*5cf0*/  UIADD3 UR7, UR9, -UR10, URZ ;  /* 0x8000000a09077290 */ /* 0x000fe2000fffe03f */
[----:B------:R-:W-:Y:S04]  /*5d00*/  IMAD R7, R13, c[0x0][0x1a0], RZ ;  /* 0x000068000d077a24 */ /* 0x000fe800078e02ff */
[C---:B------:R-:W-:Y:S01]  /*5d10*/  IMAD R7, R12.reuse, c[0x0][0x1a4], R7 ;  /* 0x000069000c077a24 */ /* 0x040fe200078e0207 */
[----:B--2---:R-:W2:Y:S01]  /*5d20*/  LDL.64 R36, [R1] ;  /* 0x0000000001247983 */ /* 0x004ea20000100a00 */
[----:B------:R-:W-:Y:S03]  /*5d30*/  IMAD.WIDE.U32 R12, R12, c[0x0][0x1a0], RZ ;  /* 0x000068000c0c7a25 */ /* 0x000fe600078e00ff */
[----:B------:R-:W-:Y:S01]  /*5d40*/  @P4 STS.128 [R228+0x18000], RZ ;  /* 0x018000ffe4004388 */ /* 0x000fe20000000c00 */
[----:B------:R-:W-:Y:S01]  /*5d50*/  IMAD.IADD R7, R13, 0x1, R7 ;  /* 0x000000010d077824 */ /* 0x000fe200078e0207 */
[----:B--2---:R-:W-:Y:S04]  /*5d60*/  LEA R14, P0, R14, R36, 0x6 ;  /* 0x000000240e0e7211 */ /* 0x004fe800078030ff */
[----:B------:R-:W-:Y:S01]  /*5d70*/  LEA.HI.X.SX32 R15, R3, R37, 0x6, P0 ;  /* 0x00000025030f7211 */ /* 0x000fe200000f36ff */
[----:B------:R-:W-:Y:S01]  /*5d80*/  IMAD.WIDE.U32 R10, R14, c[0x0][0x1a0], RZ ;  /* 0x000068000e0a7a25 */ /* 0x000fe200078e00ff */
[C---:B------:R-:W-:Y:S03]  /*5d90*/  LEA R5, P0, R8.reuse, R232, 0x6 ;  /* 0x000000e808057211 */ /* 0x040fe600078030ff */
[----:B------:R-:W-:Y:S01]  /*5da0*/  IMAD R6, R15, c[0x0][0x1a0], RZ ;  /* 0x000068000f067a24 */ /* 0x000fe200078e02ff */
[----:B------:R-:W-:Y:S02]  /*5db0*/  LEA.HI.X R4, R8, R227, R4, 0x6, P0 ;  /* 0x000000e308047211 */ /* 0x000fe400000f3404 */
[C---:B------:R-:W-:Y:S01]  /*5dc0*/  @!P4 LEA R8, P5, R5.reuse, c[0x0][0x170], 0x1 ;  /* 0x00005c000508ca11 */ /* 0x040fe200078a08ff */
[----:B------:R-:W-:Y:S01]  /*5dd0*/  IMAD R6, R14, c[0x0][0x1a4], R6 ;  /* 0x000069000e067a24 */ /* 0x000fe200078e0206 */
[C---:B------:R-:W-:Y:S02]  /*5de0*/  LEA R14, P6, R12.reuse, R243, 0x1 ;  /* 0x000000f30c0e7211 */ /* 0x040fe400078c08ff */
[----:B------:R-:W-:Y:S01]  /*5df0*/  @!P4 LEA.HI.X R9, R5, c[0x0][0x174], R4, 0x1, P5 ;  /* 0x00005d000509ca11 */ /* 0x000fe200028f0c04 */
[----:B------:R-:W-:Y:S01]  /*5e00*/  IMAD.IADD R6, R11, 0x1, R6 ;  /* 0x000000010b067824 */ /* 0x000fe200078e0206 */
[----:B------:R-:W-:Y:S02]  /*5e10*/  LEA.HI.X R15, R12, R242, R7, 0x1, P6 ;  /* 0x000000f20c0f7211 */ /* 0x000fe400030f0c07 */
[C---:B------:R-:W-:Y:S01]  /*5e20*/  LEA R3, P0, R247.reuse, R5, 0x5 ;  /* 0x00000005f7037211 */ /* 0x040fe200078028ff */
[----:B------:R-:W-:Y:S01]  /*5e30*/  @!PT LDS RZ, [RZ] ;  /* 0x00000000fffff984 */ /* 0x000fe20000000800 */
[----:B------:R-:W-:Y:S01]  /*5e40*/  @!PT LDS RZ, [RZ] ;  /* 0x00000000fffff984 */ /* 0x000fe20000000800 */
[----:B------:R-:W-:Y:S01]  /*5e50*/  @!PT LDS RZ, [RZ] ;  /* 0x00000000fffff984 */ /* 0x000fe20000000800 */
[----:B------:R1:W-:Y:S01]  /*5e60*/  @!P4 LDGSTS.E.BYPASS.LTC128B.128 [R228+0x18000], [R8.64] ;  /* 0x1800000008e4cfae */ /* 0x0003e2000b901d50 */
[C---:B------:R-:W-:Y:S02]  /*5e70*/  LEA R16, P5, R10.reuse, R243, 0x1 ;  /* 0x000000f30a107211 */ /* 0x040fe400078a08ff */
[----:B------:R-:W-:Y:S01]  /*5e80*/  LEA.HI.X R4, R247, R4, R246, 0x5, P0 ;  /* 0x00000004f7047211 */ /* 0x000fe200000f2cf6 */
[----:B------:R-:W-:Y:S01]  /*5e90*/  @P3 STS.128 [R228+0x1a000], RZ ;  /* 0x01a000ffe4003388 */ /* 0x000fe20000000c00 */
[C---:B------:R-:W-:Y:S02]  /*5ea0*/  @!P4 LEA R18, P0, R3.reuse, c[0x0][0x170], 0x1 ;  /* 0x00005c000312ca11 */ /* 0x040fe400078008ff */
[----:B------:R-:W-:Y:S01]  /*5eb0*/  LEA.HI.X R17, R10, R242, R6, 0x1, P5 ;  /* 0x000000f20a117211 */ /* 0x000fe200028f0c06 */
[----:B------:R-:W-:Y:S01]  /*5ec0*/  @!PT LDS RZ, [RZ] ;  /* 0x00000000fffff984 */ /* 0x000fe20000000800 */
[----:B------:R-:W-:Y:S01]  /*5ed0*/  @!PT LDS RZ, [RZ] ;  /* 0x00000000fffff984 */ /* 0x000fe20000000800 */
[----:B------:R-:W-:Y:S01]  /*5ee0*/  @!PT LDS RZ, [RZ] ;  /* 0x00000000fffff984 */ /* 0x000fe20000000800 */
[----:B------:R2:W-:Y:S01]  /*5ef0*/  @!P3 LDGSTS.E.BYPASS.LTC128B.128 [R228+0x1a000], [R14.64+0x80] ;  /* 0x1a0000800ee4bfae */ /* 0x0005e2000b901d50 */
[----:B------:R-:W-:Y:S01]  /*5f00*/  @!P4 LEA.HI.X R19, R3, c[0x0][0x174], R4, 0x1, P0 ;  /* 0x00005d000313ca11 */ /* 0x000fe200000f0c04 */
[----:B------:R-:W-:Y:S02]  /*5f10*/  IMAD.U32 R3, RZ, RZ, UR7 ;  /* 0x00000007ff037e24 */ /* 0x000fe4000f8e00ff */
        /* <DEDUP_REMOVED lines=31> */
[----:B-1----:R-:W1:Y:S04]  /*6110*/  LDSM.16.M88.4 R8, [R225+0x10000] ;  /* 0x01000000e108783b */ /* 0x002e680000000200 */
[----:B------:R-:W-:Y:S04]  /*6120*/  LDSM.16.M88.4 R24, [R225+0x11000] ;  /* 0x01100000e118783b */ /* 0x000fe80000000200 */
[----:B------:R-:W0:Y:S04]  /*6130*/  LDGDEPBAR ;  /* 0x00000000000079af */ /* 0x000e280000000000 */
[----:B------:R-:W-:Y:S04]  /*6140*/  LDSM.16.M88.4 R164, [R225+0x11800] ;  /* 0x01180000e1a4783b */ /* 0x000fe80000000200 */
[----:B------:R-:W-:Y:S04]  /*6150*/  LDSM.16.M88.4 R168, [R224] ;  /* 0x00000000e0a8783b */ /* 0x000fe80000000200 */
[----:B---3--:R-:W2:Y:S04]  /*6160*/  LDSM.16.M88.4 R16, [R225+0x10800] ;  /* 0x01080000e110783b */ /* 0x008ea80000000200 */
[----:B------:R-:W3:Y:S04]  /*6170*/  LDSM.16.M88.4 R172, [R223] ;  /* 0x00000000dfac783b */ /* 0x000ee80000000200 */
[----:B------:R-:W4:Y:S04]  /*6180*/  LDSM.16.M88.4 R176, [R215] ;  /* 0x00000000d7b0783b */ /* 0x000f280000000200 */
[----:B------:R-:W3:Y:S04]  /*6190*/  LDSM.16.M88.4 R180, [R214] ;  /* 0x00000000d6b4783b */ /* 0x000ee80000000200 */
[----:B------:R-:W3:Y:S01]  /*61a0*/  LDSM.16.M88.4 R184, [R213] ;  /* 0x00000000d5b8783b */ /* 0x000ee20000000200 */
[C---:B-1----:R-:W-:Y:S03]  /*61b0*/  HMMA.16816.F32.BF16 R4, R32.reuse, R8, RZ ;  /* 0x000000082004723c */ /* 0x042fe600000418ff */
[----:B------:R-:W-:Y:S04]  /*61c0*/  LDSM.16.M88.4 R188, [R222] ;  /* 0x00000000debc783b */ /* 0x000fe80000000200 */
[----:B------:R-:W1:Y:S01]  /*61d0*/  LDSM.16.M88.4 R192, [R219+0x10000] ;  /* 0x01000000dbc0783b */ /* 0x000e620000000200 */
[C---:B------:R-:W-:Y:S03]  /*61e0*/  HMMA.16816.F32.BF16 R8, R32.reuse, R10, RZ ;  /* 0x0000000a2008723c */ /* 0x040fe600000418ff */
[----:B------:R-:W1:Y:S05]  /*61f0*/  LDSM.16.M88.4 R196, [R219+0x10800] ;  /* 0x01080000dbc4783b */ /* 0x000e6a0000000200 */
[C---:B--2---:R-:W-:Y:S08]  /*6200*/  HMMA.16816.F32.BF16 R12, R32.reuse, R16, RZ ;  /* 0x00000010200c723c */ /* 0x044ff000000418ff */
[C---:B------:R-:W-:Y:S08]  /*6210*/  HMMA.16816.F32.BF16 R16, R32.reuse, R18, RZ ;  /* 0x000000122010723c */ /* 0x040ff000000418ff */
[C---:B------:R-:W-:Y:S08]  /*6220*/  HMMA.16816.F32.BF16 R20, R32.reuse, R24, RZ ;  /* 0x000000182014723c */ /* 0x040ff000000418ff */
[C---:B------:R-:W-:Y:S08]  /*6230*/  HMMA.16816.F32.BF16 R24, R32.reuse, R26, RZ ;  /* 0x0000001a2018723c */ /* 0x040ff000000418ff */
[C---:B------:R-:W-:Y:S08]  /*6240*/  HMMA.16816.F32.BF16 R28, R32.reuse, R164, RZ ;  /* 0x000000a4201c723c */ /* 0x040ff000000418ff */
[----:B------:R-:W-:Y:S01]  /*6250*/  HMMA.16816.F32.BF16 R32, R32, R166, RZ ;  /* 0x000000a62020723c */ /* 0x000fe200000418ff */
[----:B------:R-:W2:Y:S07]  /*6260*/  LDSM.16.M88.4 R164, [R219+0x11000] ;  /* 0x01100000dba4783b */ /* 0x000eae0000000200 */
[C---:B---3--:R-:W-:Y:S08]  /*6270*/  HMMA.16816.F32.BF16 R4, R168.reuse, R172, R4 ;  /* 0x000000aca804723c */ /* 0x048ff00000041804 */
[C---:B------:R-:W-:Y:S01]  /*6280*/  HMMA.16816.F32.BF16 R8, R168.reuse, R174, R8 ;  /* 0x000000aea808723c */ /* 0x040fe20000041808 */
[----:B------:R-:W3:Y:S07]  /*6290*/  LDSM.16.M88.4 R172, [R219+0x11800] ;  /* 0x01180000dbac783b */ /* 0x000eee0000000200 */
[C---:B----4-:R-:W-:Y:S08]  /*62a0*/  HMMA.16816.F32.BF16 R12, R168.reuse, R176, R12 ;  /* 0x000000b0a80c723c */ /* 0x050ff0000004180c */
[C---:B------:R-:W-:Y:S01]  /*62b0*/  HMMA.16816.F32.BF16 R16, R168.reuse, R178, R16 ;  /* 0x000000b2a810723c */ /* 0x040fe20000041810 */
[----:B------:R-:W-:Y:S07]  /*62c0*/  LDSM.16.M88.4 R176, [R221] ;  /* 0x00000000ddb0783b */ /* 0x000fee0000000200 */
[C---:B------:R-:W-:Y:S08]  /*62d0*/  HMMA.16816.F32.BF16 R20, R168.reuse, R180, R20 ;  /* 0x000000b4a814723c */ /* 0x040ff00000041814 */
[C---:B------:R-:W-:Y:S01]  /*62e0*/  HMMA.16816.F32.BF16 R24, R168.reuse, R182, R24 ;  /* 0x000000b6a818723c */ /* 0x040fe20000041818 */
[----:B------:R-:W4:Y:S07]  /*62f0*/  LDSM.16.M88.4 R180, [R212] ;  /* 0x00000000d4b4783b */ /* 0x000f2e0000000200 */
[C---:B------:R-:W-:Y:S08]  /*6300*/  HMMA.16816.F32.BF16 R28, R168.reuse, R184, R28 ;  /* 0x000000b8a81c723c */ /* 0x040ff0000004181c */
[----:B------:R-:W-:Y:S01]  /*6310*/  HMMA.16816.F32.BF16 R32, R168, R186, R32 ;  /* 0x000000baa820723c */ /* 0x000fe20000041820 */
[----:B------:R-:W3:Y:S04]  /*6320*/  LDSM.16.M88.4 R168, [R212+0x800] ;  /* 0x00080000d4a8783b */ /* 0x000ee80000000200 */
        /* <DEDUP_REMOVED lines=16> */
[----:B------:R-:W4:Y:S07]  /*6430*/  LDSM.16.M88.4 R180, [R225+0x13800] ;  /* 0x01380000e1b4783b */ /* 0x000f2e0000000200 */
[C---:B------:R-:W-:Y:S08]  /*6440*/  HMMA.16816.F32.BF16 R12, R176.reuse, R168, R12 ;  /* 0x000000a8b00c723c */ /* 0x040ff0000004180c */
[C---:B------:R-:W-:Y:S01]  /*6450*/  HMMA.16816.F32.BF16 R16, R176.reuse, R170, R16 ;  /* 0x000000aab010723c */ /* 0x040fe20000041810 */
[----:B------:R-:W-:Y:S07]  /*6460*/  LDSM.16.M88.4 R168, [R211] ;  /* 0x00000000d3a8783b */ /* 0x000fee0000000200 */
[C---:B------:R-:W-:Y:S08]  /*6470*/  HMMA.16816.F32.BF16 R20, R176.reuse, R184, R20 ;  /* 0x000000b8b014723c */ /* 0x040ff00000041814 */
[C---:B------:R-:W-:Y:S01]  /*6480*/  HMMA.16816.F32.BF16 R24, R176.reuse, R186, R24 ;  /* 0x000000bab018723c */ /* 0x040fe20000041818 */
[----:B------:R-:W-:Y:S07]  /*6490*/  LDSM.16.M88.4 R184, [R209] ;  /* 0x00000000d1b8783b */ /* 0x000fee0000000200 */
[C---:B-1----:R-:W-:Y:S08]  /*64a0*/  HMMA.16816.F32.BF16 R28, R176.reuse, R164, R28 ;  /* 0x000000a4b01c723c */ /* 0x042ff0000004181c */
[----:B------:R-:W-:Y:S01]  /*64b0*/  HMMA.16816.F32.BF16 R32, R176, R166, R32 ;  /* 0x000000a6b020723c */ /* 0x000fe20000041820 */
[----:B------:R-:W1:Y:S04]  /*64c0*/  LDSM.16.M88.4 R164, [R224+0x4000] ;  /* 0x00400000e0a4783b */ /* 0x000e680000000200 */
[----:B------:R-:W1:Y:S03]  /*64d0*/  LDSM.16.M88.4 R176, [R210] ;  /* 0x00000000d2b0783b */ /* 0x000e660000000200 */
[C---:B------:R-:W-:Y:S08]  /*64e0*/  HMMA.16816.F32.BF16 R4, R192.reuse, R196, R4 ;  /* 0x000000c4c004723c */ /* 0x040ff00000041804 */
[C---:B------:R-:W-:Y:S01]  /*64f0*/  HMMA.16816.F32.BF16 R8, R192.reuse, R198, R8 ;  /* 0x000000c6c008723c */ /* 0x040fe20000041808 */
[----:B------:R-:W1:Y:S07]  /*6500*/  LDSM.16.M88.4 R196, [R208] ;  /* 0x00000000d0c4783b */ /* 0x000e6e0000000200 */
[C---:B--2---:R-:W-:Y:S08]  /*6510*/  HMMA.16816.F32.BF16 R12, R192.reuse, R172, R12 ;  /* 0x000000acc00c723c */ /* 0x044ff0000004180c */
        /* <DEDUP_REMOVED lines=17> */
[----:B------:R-:W1:Y:S07]  /*6630*/  LDSM.16.M88.4 R184, [R212+0x2000] ;  /* 0x00200000d4b8783b */ /* 0x000e6e0000000200 */
[C---:B------:R-:W-:Y:S08]  /*6640*/  HMMA.16816.F32.BF16 R28, R164.reuse, R196, R28 ;  /* 0x000000c4a41c723c */ /* 0x040ff0000004181c */
[----:B------:R-:W-:Y:S01]  /*6650*/  HMMA.16816.F32.BF16 R32, R164, R198, R32 ;  /* 0x000000c6a420723c */ /* 0x000fe20000041820 */
[----:B------:R-:W1:Y:S04]  /*6660*/  LDSM.16.M88.4 R164, [R212+0x2800] ;  /* 0x00280000d4a4783b */ /* 0x000e680000000200 */
[----:B------:R-:W1:Y:S03]  /*6670*/  LDSM.16.M88.4 R196, [R212+0x3000] ;  /* 0x00300000d4c4783b */ /* 0x000e660000000200 */
[C---:B--2---:R-:W-:Y:S08]  /*6680*/  HMMA.16816.F32.BF16 R4, R172.reuse, R188, R4 ;  /* 0x000000bcac04723c */ /* 0x044ff00000041804 */
[C---:B------:R-:W-:Y:S01]  /*6690*/  HMMA.16816.F32.BF16 R8, R172.reuse, R190, R8 ;  /* 0x000000beac08723c */ /* 0x040fe20000041808 */
[----:B------:R-:W-:Y:S07]  /*66a0*/  LDSM.16.M88.4 R188, [R226+0x8000] ;  /* 0x00800000e2bc783b */ /* 0x000fee0000000200 */
[C---:B---3--:R-:W-:Y:S08]  /*66b0*/  HMMA.16816.F32.BF16 R12, R172.reuse, R180, R12 ;  /* 0x000000b4ac0c723c */ /* 0x048ff0000004180c */
[C---:B------:R-:W-:Y:S01]  /*66c0*/  HMMA.16816.F32.BF16 R16, R172.reuse, R182, R16 ;  /* 0x000000b6ac10723c */ /* 0x040fe20000041810 */
[----:B------:R-:W2:Y:S07]  /*66d0*/  LDSM.16.M88.4 R180, [R212+0x3800] ;  /* 0x00380000d4b4783b */ /* 0x000eae0000000200 */
[C---:B----4-:R-:W-:Y:S08]  /*66e0*/  HMMA.16816.F32.BF16 R20, R172.reuse, R192, R20 ;  /* 0x000000c0ac14723c */ /* 0x050ff00000041814 */
[C---:B------:R-:W-:Y:S01]  /*66f0*/  HMMA.16816.F32.BF16 R24, R172.reuse, R194, R24 ;  /* 0x000000c2ac18723c */ /* 0x040fe20000041818 */
[----:B------:R-:W3:Y:S07]  /*6700*/  LDSM.16.M88.4 R192, [R225+0x14000] ;  /* 0x01400000e1c0783b */ /* 0x000eee0000000200 */
[C---:B-1----:R-:W-:Y:S08]  /*6710*/  HMMA.16816.F32.BF16 R28, R172.reuse, R168, R28 ;  /* 0x000000a8ac1c723c */ /* 0x042ff0000004181c */
[----:B------:R-:W-:Y:S01]  /*6720*/  HMMA.16816.F32.BF16 R32, R172, R170, R32 ;  /* 0x000000aaac20723c */ /* 0x000fe20000041820 */
[----:B------:R-:W-:Y:S04]  /*6730*/  LDSM.16.M88.4 R168, [R225+0x15000] ;  /* 0x01500000e1a8783b */ /* 0x000fe80000000200 */
[----:B------:R-:W-:Y:S03]  /*6740*/  LDSM.16.M88.4 R172, [R225+0x15800] ;  /* 0x01580000e1ac783b */ /* 0x000fe60000000200 */
[C---:B------:R-:W-:Y:S08]  /*6750*/  HMMA.16816.F32.BF16 R4, R176.reuse, R184, R4 ;  /* 0x000000b8b004723c */ /* 0x040ff00000041804 */
[C---:B------:R-:W-:Y:S01]  /*6760*/  HMMA.16816.F32.BF16 R8, R176.reuse, R186, R8 ;  /* 0x000000bab008723c */ /* 0x040fe20000041808 */
[----:B------:R-:W-:Y:S07]  /*6770*/  LDSM.16.M88.4 R184, [R224+0x8000] ;  /* 0x00800000e0b8783b */ /* 0x000fee0000000200 */
[C---:B------:R-:W-:Y:S08]  /*6780*/  HMMA.16816.F32.BF16 R12, R176.reuse, R164, R12 ;  /* 0x000000a4b00c723c */ /* 0x040ff0000004180c */
[C---:B------:R-:W-:Y:S01]  /*6790*/  HMMA.16816.F32.BF16 R16, R176.reuse, R166, R16 ;  /* 0x000000a6b010723c */ /* 0x040fe20000041810 */
[----:B------:R-:W1:Y:S07]  /*67a0*/  LDSM.16.M88.4 R164, [R225+0x14800] ;  /* 0x01480000e1a4783b */ /* 0x000e6e0000000200 */
[C---:B------:R-:W-:Y:S08]  /*67b0*/  HMMA.16816.F32.BF16 R20, R176.reuse, R196, R20 ;  /* 0x000000c4b014723c */ /* 0x040ff00000041814 */
[C---:B------:R-:W-:Y:S01]  /*67c0*/  HMMA.16816.F32.BF16 R24, R176.reuse, R198, R24 ;  /* 0x000000c6b018723c */ /* 0x040fe20000041818 */
[----:B------:R-:W4:Y:S07]  /*67d0*/  LDSM.16.M88.4 R196, [R207] ;  /* 0x00000000cfc4783b */ /* 0x000f2e0000000200 */
[C---:B--2---:R-:W-:Y:S08]  /*67e0*/  HMMA.16816.F32.BF16 R28, R176.reuse, R180, R28 ;  /* 0x000000b4b01c723c */ /* 0x044ff0000004181c */
[----:B------:R-:W-:Y:S01]  /*67f0*/  HMMA.16816.F32.BF16 R32, R176, R182, R32 ;  /* 0x000000b6b020723c */ /* 0x000fe20000041820 */
[----:B------:R-:W2:Y:S04]  /*6800*/  LDSM.16.M88.4 R176, [R206] ;  /* 0x00000000ceb0783b */ /* 0x000ea80000000200 */
[----:B------:R-:W2:Y:S03]  /*6810*/  LDSM.16.M88.4 R180, [R205] ;  /* 0x00000000cdb4783b */ /* 0x000ea60000000200 */
[C---:B---3--:R-:W-:Y:S08]  /*6820*/  HMMA.16816.F32.BF16 R4, R188.reuse, R192, R4 ;  /* 0x000000c0bc04723c */ /* 0x048ff00000041804 */
[C---:B------:R-:W-:Y:S01]  /*6830*/  HMMA.16816.F32.BF16 R8, R188.reuse, R194, R8 ;  /* 0x000000c2bc08723c */ /* 0x040fe20000041808 */
[----:B------:R-:W3:Y:S07]  /*6840*/  LDSM.16.M88.4 R192, [R204] ;  /* 0x00000000ccc0783b */ /* 0x000eee0000000200 */
        /* <DEDUP_REMOVED lines=10> */
[C---:B----4-:R-:W-:Y:S08]  /*68f0*/  HMMA.16816.F32.BF16 R4, R184.reuse, R196, R4 ;  /* 0x000000c4b804723c */ /* 0x050ff00000041804 */
[C---:B------:R-:W-:Y:S01]  /*6900*/  HMMA.16816.F32.BF16 R8, R184.reuse, R198, R8 ;  /* 0x000000c6b808723c */ /* 0x040fe20000041808 */
[----:B------:R-:W4:Y:S07]  /*6910*/  LDSM.16.M88.4 R196, [R219+0x15800] ;  /* 0x01580000dbc4783b */ /* 0x000f2e0000000200 */
[C---:B--2---:R-:W-:Y:S08]  /*6920*/  HMMA.16816.F32.BF16 R12, R184.reuse, R176, R12 ;  /* 0x000000b0b80c723c */ /* 0x044ff0000004180c */
[C---:B------:R-:W-:Y:S01]  /*6930*/  HMMA.16816.F32.BF16 R16, R184.reuse, R178, R16 ;  /* 0x000000b2b810723c */ /* 0x040fe20000041810 */
[----:B------:R-:W-:Y:S07]  /*6940*/  LDSM.16.M88.4 R176, [R221+0x8000] ;  /* 0x00800000ddb0783b */ /* 0x000fee0000000200 */
[C---:B------:R-:W-:Y:S08]  /*6950*/  HMMA.16816.F32.BF16 R20, R184.reuse, R180, R20 ;  /* 0x000000b4b814723c */ /* 0x040ff00000041814 */
[C---:B------:R-:W-:Y:S01]  /*6960*/  HMMA.16816.F32.BF16 R24, R184.reuse, R182, R24 ;  /* 0x000000b6b818723c */ /* 0x040fe20000041818 */
[----:B------:R-:W2:Y:S07]  /*6970*/  LDSM.16.M88.4 R180, [R212+0x4000] ;  /* 0x00400000d4b4783b */ /* 0x000eae0000000200 */
[C---:B---3--:R-:W-:Y:S08]  /*6980*/  HMMA.16816.F32.BF16 R28, R184.reuse, R192, R28 ;  /* 0x000000c0b81c723c */ /* 0x048ff0000004181c */
[----:B------:R-:W-:Y:S01]  /*6990*/  HMMA.16816.F32.BF16 R32, R184, R194, R32 ;  /* 0x000000c2b820723c */ /* 0x000fe20000041820 */
[----:B------:R-:W3:Y:S04]  /*69a0*/  LDSM.16.M88.4 R184, [R212+0x4800] ;  /* 0x00480000d4b8783b */ /* 0x000ee80000000200 */
[----:B------:R-:W2:Y:S03]  /*69b0*/  LDSM.16.M88.4 R192, [R212+0x5000] ;  /* 0x00500000d4c0783b */ /* 0x000ea60000000200 */
        /* <DEDUP_REMOVED lines=9> */
[C---:B----4-:R-:W-:Y:S08]  /*6a50*/  HMMA.16816.F32.BF16 R28, R164.reuse, R196, R28 ;  /* 0x000000c4a41c723c */ /* 0x050ff0000004181c */
[----:B------:R-:W-:Y:S01]  /*6a60*/  HMMA.16816.F32.BF16 R32, R164, R198, R32 ;  /* 0x000000c6a420723c */ /* 0x000fe20000041820 */
[----:B------:R-:W4:Y:S04]  /*6a70*/  LDSM.16.M88.4 R164, [R225+0x16800] ;  /* 0x01680000e1a4783b */ /* 0x000f280000000200 */
[----:B------:R-:W-:Y:S03]  /*6a80*/  LDSM.16.M88.4 R196, [R203] ;  /* 0x00000000cbc4783b */ /* 0x000fe60000000200 */
        /* <DEDUP_REMOVED lines=8> */
[----:B------:R-:W2:Y:S07]  /*6b10*/  LDSM.16.M88.4 R192, [R224+0xc000] ;  /* 0x00c00000e0c0783b */ /* 0x000eae0000000200 */
[C---:B-1----:R-:W-:Y:S08]  /*6b20*/  HMMA.16816.F32.BF16 R28, R176.reuse, R168, R28 ;  /* 0x000000a8b01c723c */ /* 0x042ff0000004181c */
[----:B------:R-:W-:Y:S01]  /*6b30*/  HMMA.16816.F32.BF16 R32, R176, R170, R32 ;  /* 0x000000aab020723c */ /* 0x000fe20000041820 */
[----:B------:R-:W1:Y:S04]  /*6b40*/  LDSM.16.M88.4 R168, [R202] ;  /* 0x00000000caa8783b */ /* 0x000e680000000200 */
[----:B------:R-:W1:Y:S03]  /*6b50*/  LDSM.16.M88.4 R176, [R201] ;  /* 0x00000000c9b0783b */ /* 0x000e660000000200 */
[C---:B------:R-:W-:Y:S08]  /*6b60*/  HMMA.16816.F32.BF16 R4, R172.reuse, R188, R4 ;  /* 0x000000bcac04723c */ /* 0x040ff00000041804 */
[C---:B------:R-:W-:Y:S01]  /*6b70*/  HMMA.16816.F32.BF16 R8, R172.reuse, R190, R8 ;  /* 0x000000beac08723c */ /* 0x040fe20000041808 */
[----:B------:R-:W-:Y:S07]  /*6b80*/  LDSM.16.M88.4 R188, [R219+0x17000] ;  /* 0x01700000dbbc783b */ /* 0x000fee0000000200 */
[C---:B----4-:R-:W-:Y:S08]  /*6b90*/  HMMA.16816.F32.BF16 R12, R172.reuse, R164, R12 ;  /* 0x000000a4ac0c723c */ /* 0x050ff0000004180c */
[C---:B------:R-:W-:Y:S01]  /*6ba0*/  HMMA.16816.F32.BF16 R16, R172.reuse, R166, R16 ;  /* 0x000000a6ac10723c */ /* 0x040fe20000041810 */
[----:B------:R-:W4:Y:S07]  /*6bb0*/  LDSM.16.M88.4 R164, [R200] ;  /* 0x00000000c8a4783b */ /* 0x000f2e0000000200 */
[C---:B--2---:R-:W-:Y:S08]  /*6bc0*/  HMMA.16816.F32.BF16 R20, R172.reuse, R180, R20 ;  /* 0x000000b4ac14723c */ /* 0x044ff00000041814 */
[C---:B------:R-:W-:Y:S01]  /*6bd0*/  HMMA.16816.F32.BF16 R24, R172.reuse, R182, R24 ;  /* 0x000000b6ac18723c */ /* 0x040fe20000041818 */
[----:B------:R-:W-:Y:S07]  /*6be0*/  LDSM.16.M88.4 R180, [R219+0x16000] ;  /* 0x01600000dbb4783b */ /* 0x000fee0000000200 */
[C---:B---3--:R-:W-:Y:S08]  /*6bf0*/  HMMA.16816.F32.BF16 R28, R172.reuse, R184, R28 ;  /* 0x000000b8ac1c723c */ /* 0x048ff0000004181c */
[----:B------:R-:W-:Y:S01]  /*6c00*/  HMMA.16816.F32.BF16 R32, R172, R186, R32 ;  /* 0x000000baac20723c */ /* 0x000fe20000041820 */
[----:B------:R-:W2:Y:S04]  /*6c10*/  LDSM.16.M88.4 R172, [R222+0xc000] ;  /* 0x00c00000deac783b */ /* 0x000ea80000000200 */
[----:B------:R-:W3:Y:S03]  /*6c20*/  LDSM.16.M88.4 R184, [R219+0x16800] ;  /* 0x01680000dbb8783b */ /* 0x000ee60000000200 */
        /* <DEDUP_REMOVED lines=8> */
[----:B------:R-:W1:Y:S07]  /*6cb0*/  LDSM.16.M88.4 R176, [R221+0xc000] ;  /* 0x00c00000ddb0783b */ /* 0x000e6e0000000200 */
[C---:B----4-:R-:W-:Y:S08]  /*6cc0*/  HMMA.16816.F32.BF16 R28, R192.reuse, R164, R28 ;  /* 0x000000a4c01c723c */ /* 0x050ff0000004181c */
[----:B------:R-:W-:Y:S01]  /*6cd0*/  HMMA.16816.F32.BF16 R32, R192, R166, R32 ;  /* 0x000000a6c020723c */ /* 0x000fe20000041820 */
[----:B------:R-:W4:Y:S04]  /*6ce0*/  LDSM.16.M88.4 R164, [R212+0x6800] ;  /* 0x00680000d4a4783b */ /* 0x000f280000000200 */
[----:B------:R-:W1:Y:S03]  /*6cf0*/  LDSM.16.M88.4 R192, [R212+0x7000] ;  /* 0x00700000d4c0783b */ /* 0x000e660000000200 */
[C---:B--2---:R-:W-:Y:S08]  /*6d00*/  HMMA.16816.F32.BF16 R4, R172.reuse, R180, R4 ;  /* 0x000000b4ac04723c */ /* 0x044ff00000041804 */
[C---:B------:R-:W-:Y:S01]  /*6d10*/  HMMA.16816.F32.BF16 R8, R172.reuse, R182, R8 ;  /* 0x000000b6ac08723c */ /* 0x040fe20000041808 */
[----:B------:R-:W2:Y:S01]  /*6d20*/  LDSM.16.M88.4 R180, [R212+0x7800] ;  /* 0x00780000d4b4783b */ /* 0x000ea20000000200 */
[----:B------:R-:W-:Y:S04]  /*6d30*/  DEPBAR.LE SB0, 0x0 ;  /* 0x000080000000791a */ /* 0x000fe80000000000 */
[----:B------:R-:W-:Y:S02]  /*6d40*/  BAR.SYNC.DEFER_BLOCKING 0x0 ;  /* 0x0000000000007b1d */ /* 0x000fe40000010000 */
[C---:B---3--:R-:W-:Y:S08]  /*6d50*/  HMMA.16816.F32.BF16 R12, R172.reuse, R184, R12 ;  /* 0x000000b8ac0c723c */ /* 0x048ff0000004180c */
[C---:B------:R-:W-:Y:S08]  /*6d60*/  HMMA.16816.F32.BF16 R16, R172.reuse, R186, R16 ;  /* 0x000000baac10723c */ /* 0x040ff00000041810 */
[C---:B------:R-:W-:Y:S08]  /*6d70*/  HMMA.16816.F32.BF16 R20, R172.reuse, R188, R20 ;  /* 0x000000bcac14723c */ /* 0x040ff00000041814 */
[C---:B------:R-:W-:Y:S08]  /*6d80*/  HMMA.16816.F32.BF16 R24, R172.reuse, R190, R24 ;  /* 0x000000beac18723c */ /* 0x040ff00000041818 */
[C---:B-1----:R-:W-:Y:S08]  /*6d90*/  HMMA.16816.F32.BF16 R28, R172.reuse, R168, R28 ;  /* 0x000000a8ac1c723c */ /* 0x042ff0000004181c */
[----:B------:R-:W-:Y:S08]  /*6da0*/  HMMA.16816.F32.BF16 R32, R172, R170, R32 ;  /* 0x000000aaac20723c */ /* 0x000ff00000041820 */
[C---:B------:R-:W-:Y:S08]  /*6db0*/  HMMA.16816.F32.BF16 R4, R176.reuse, R196, R4 ;  /* 0x000000c4b004723c */ /* 0x040ff00000041804 */
[C---:B------:R-:W-:Y:S08]  /*6dc0*/  HMMA.16816.F32.BF16 R8, R176.reuse, R198, R8 ;  /* 0x000000c6b008723c */ /* 0x040ff00000041808 */
[C---:B----4-:R-:W-:Y:S07]  /*6dd0*/  HMMA.16816.F32.BF16 R12, R176.reuse, R164, R12 ;  /* 0x000000a4b00c723c */ /* 0x050fee000004180c */
[C---:B------:R-:W-:Y:S01]  /*6de0*/  LEA R164, P5, R3.reuse, R250, 0x6 ;  /* 0x000000fa03a47211 */ /* 0x040fe200078a30ff */
[C---:B------:R-:W-:Y:S04]  /*6df0*/  HMMA.16816.F32.BF16 R16, R176.reuse, R166, R16 ;  /* 0x000000a6b010723c */ /* 0x040fe80000041810 */
[C---:B------:R-:W-:Y:S01]  /*6e00*/  LEA.HI.X.SX32 R165, R3.reuse, R251, 0x6, P5 ;  /* 0x000000fb03a57211 */ /* 0x040fe200028f36ff */
[----:B------:R-:W-:Y:S01]  /*6e10*/  IMAD.WIDE.U32 R174, R164, c[0x0][0x198], RZ ;  /* 0x00006600a4ae7a25 */ /* 0x000fe200078e00ff */
[----:B------:R-:W-:Y:S02]  /*6e20*/  ISETP.LT.AND P5, PT, RZ, UR8, PT ;  /* 0x00000008ff007c0c */ /* 0x000fe4000bfa1270 */
[C---:B------:R-:W-:Y:S04]  /*6e30*/  HMMA.16816.F32.BF16 R20, R176.reuse, R192, R20 ;  /* 0x000000c0b014723c */ /* 0x040fe80000041814 */
[----:B------:R-:W-:Y:S01]  /*6e40*/  LEA R166, P0, R3, R36, 0x6 ;  /* 0x0000002403a67211 */ /* 0x000fe200078030ff */
[----:B------:R-:W-:Y:S01]  /*6e50*/  IMAD R165, R165, c[0x0][0x198], RZ ;  /* 0x00006600a5a57a24 */ /* 0x000fe200078e02ff */
[----:B------:R-:W-:Y:S02]  /*6e60*/  LEA R172, P6, R174, R245, 0x1 ;  /* 0x000000f5aeac7211 */ /* 0x000fe400078c08ff */
[C---:B------:R-:W-:Y:S04]  /*6e70*/  HMMA.16816.F32.BF16 R24, R176.reuse, R194, R24 ;  /* 0x000000c2b018723c */ /* 0x040fe80000041818 */
[----:B------:R-:W-:Y:S01]  /*6e80*/  LEA.HI.X.SX32 R167, R3, R37, 0x6, P0 ;  /* 0x0000002503a77211 */ /* 0x000fe200000f36ff */
[----:B------:R-:W-:Y:S01]  /*6e90*/  IMAD.WIDE.U32 R168, R166, c[0x0][0x198], RZ ;  /* 0x00006600a6a87a25 */ /* 0x000fe200078e00ff */
[----:B------:R1:W5:Y:S02]  /*6ea0*/  LDL.LU.64 R36, [R1+0x8] ;  /* 0x0000080001247983 */ /* 0x0003640000300a00 */
[C---:B--2---:R-:W-:Y:S04]  /*6eb0*/  HMMA.16816.F32.BF16 R28, R176.reuse, R180, R28 ;  /* 0x000000b4b01c723c */ /* 0x044fe8000004181c */
[----:B------:R-:W-:Y:S01]  /*6ec0*/  IMAD R3, R167, c[0x0][0x198], RZ ;  /* 0x00006600a7037a24 */ /* 0x000fe200078e02ff */
[----:B------:R-:W-:Y:S01]  /*6ed0*/  LEA R170, P0, R168, R245, 0x1 ;  /* 0x000000f5a8aa7211 */ /* 0x000fe200078008ff */
[----:B------:R-:W-:Y:S02]  /*6ee0*/  IMAD R164, R164, c[0x0][0x19c], R165 ;  /* 0x00006700a4a47a24 */ /* 0x000fe400078e02a5 */
[----:B------:R-:W-:Y:S04]  /*6ef0*/  HMMA.16816.F32.BF16 R32, R176, R182, R32 ;  /* 0x000000b6b020723c */ /* 0x000fe80000041820 */
[----:B------:R-:W-:Y:S02]  /*6f00*/  IMAD R166, R166, c[0x0][0x19c], R3 ;  /* 0x00006700a6a67a24 */ /* 0x000fe400078e0203 */
[----:B------:R-:W-:Y:S02]  /*6f10*/  IMAD.IADD R164, R175, 0x1, R164 ;  /* 0x00000001afa47824 */ /* 0x000fe400078e02a4 */
[----:B------:R-:W-:Y:S04]  /*6f20*/  IMAD.IADD R166, R169, 0x1, R166 ;  /* 0x00000001a9a67824 */ /* 0x000fe800078e02a6 */
[-C--:B------:R-:W-:Y:S02]  /*6f30*/  LEA.HI.X R173, R174, R244.reuse, R164, 0x1, P6 ;  /* 0x000000f4aead7211 */ /* 0x080fe400030f0ca4 */
[----:B------:R-:W-:Y:S01]  /*6f40*/  LEA.HI.X R171, R168, R244, R166, 0x1, P0 ;  /* 0x000000f4a8ab7211 */ /* 0x000fe200000f0ca6 */
[----:B-1---5:R-:W-:-:S05]  /*6f50*/  @P5 BRA `(.L_x_330) ;  /* 0xffffe82000005947 */ /* 0x022fca000383ffff */
.L_x_329:
[----:B-1----:R-:W-:Y:S01]  /*6f60*/  FMNMX.FTZ R166, R4, R2, !PT ;  /* 0x0000000204a67209 */ /* 0x002fe20007810000 */
[----:B------:R-:W-:Y:S01]  /*6f70*/  LDSM.16.MT88.4 R168, [R220+0x18000] ;  /* 0x01800000dca8783b */ /* 0x000fe20000004200 */
[----:B------:R-:W-:Y:S01]  /*6f80*/  FMNMX.FTZ R3, R6, R0, !PT ;  /* 0x0000000006037209 */ /* 0x000fe20007810000 */
[----:B------:R-:W-:Y:S01]  /*6f90*/  UIADD3 UR10, UR10, 0x1, URZ ;  /* 0x000000010a0a7890 */ /* 0x000fe2000fffe03f */
        /* <DEDUP_REMOVED lines=33> */
[----:B------:R-:W-:Y:S08]  /*71b0*/  SHFL.BFLY PT, R164, R166, 0x2, 0x1f ;  /* 0x0c401f00a6a47f89 */ /* 0x000ff000000e0000 */
[----:B------:R-:W1:Y:S02]  /*71c0*/  SHFL.BFLY PT, R165, R3, 0x2, 0x1f ;  /* 0x0c401f0003a57f89 */ /* 0x000e6400000e0000 */
[----:B-1----:R-:W-:Y:S02]  /*71d0*/  FMNMX.FTZ R165, R3, R165, !PT ;  /* 0x000000a503a57209 */ /* 0x002fe40007810000 */
[----:B------:R-:W-:Y:S04]  /*71e0*/  FMNMX.FTZ R166, R166, R164, !PT ;  /* 0x000000a4a6a67209 */ /* 0x000fe80007810000 */
[----:B------:R-:W1:Y:S08]  /*71f0*/  SHFL.BFLY PT, R3, R165, 0x1, 0x1f ;  /* 0x0c201f00a5037f89 */ /* 0x000e7000000e0000 */
[----:B------:R-:W2:Y:S01]  /*7200*/  SHFL.BFLY PT, R164, R166, 0x1, 0x1f ;  /* 0x0c201f00a6a47f89 */ /* 0x000ea200000e0000 */
[----:B-1----:R-:W-:Y:S05]  /*7210*/  FMNMX.FTZ R3, R165, R3, !PT ;  /* 0x00000003a5037209 */ /* 0x002fea0007810000 */
[C---:B------:R-:W-:Y:S02]  /*7220*/  FMUL.FTZ R189, R3.reuse, c[0x0][0x23c] ;  /* 0x00008f0003bd7a20 */ /* 0x040fe40000410000 */
[C---:B------:R-:W-:Y:S01]  /*7230*/  FADD.FTZ R0, -R3.reuse, R0 ;  /* 0x0000000003007221 */ /* 0x040fe20000010100 */
[----:B--2---:R-:W-:Y:S03]  /*7240*/  FMNMX.FTZ R164, R166, R164, !PT ;  /* 0x000000a4a6a47209 */ /* 0x004fe60007810000 */
[----:B------:R-:W-:Y:S01]  /*7250*/  FMUL.FTZ R0, R0, c[0x0][0x23c] ;  /* 0x00008f0000007a20 */ /* 0x000fe20000410000 */
[C---:B------:R-:W-:Y:S01]  /*7260*/  FSETP.NEU.FTZ.AND P0, PT, R164.reuse, -INF , PT ;  /* 0xff800000a400780b */ /* 0x040fe20003f1d000 */
[C---:B------:R-:W-:Y:S02]  /*7270*/  FMUL.FTZ R190, R164.reuse, c[0x0][0x23c] ;  /* 0x00008f00a4be7a20 */ /* 0x040fe40000410000 */
[----:B------:R-:W-:Y:S02]  /*7280*/  FADD.FTZ R2, -R164, R2 ;  /* 0x00000002a4027221 */ /* 0x000fe40000010100 */
[----:B------:R-:W1:Y:S01]  /*7290*/  MUFU.EX2 R0, R0 ;  /* 0x0000000000007308 */ /* 0x000e620000000800 */
[----:B------:R-:W-:Y:S01]  /*72a0*/  FSEL R190, R190, RZ, P0 ;  /* 0x000000ffbebe7208 */ /* 0x000fe20000000000 */
[----:B------:R-:W-:Y:S01]  /*72b0*/  FMUL.FTZ R2, R2, c[0x0][0x23c] ;  /* 0x00008f0002027a20 */ /* 0x000fe20000410000 */
[----:B------:R-:W-:Y:S03]  /*72c0*/  FSETP.NEU.FTZ.AND P0, PT, R3, -INF , PT ;  /* 0xff8000000300780b */ /* 0x000fe60003f1d000 */
[--C-:B------:R-:W-:Y:S01]  /*72d0*/  FFMA.FTZ R165, R4, c[0x0][0x23c], -R190.reuse ;  /* 0x00008f0004a57a23 */ /* 0x100fe200000108be */
[----:B------:R-:W-:Y:S01]  /*72e0*/  FSEL R189, R189, RZ, P0 ;  /* 0x000000ffbdbd7208 */ /* 0x000fe20000000000 */
[--C-:B------:R-:W-:Y:S02]  /*72f0*/  FFMA.FTZ R166, R5, c[0x0][0x23c], -R190.reuse ;  /* 0x00008f0005a67a23 */ /* 0x100fe400000108be */
[--C-:B------:R-:W-:Y:S01]  /*7300*/  FFMA.FTZ R185, R8, c[0x0][0x23c], -R190.reuse ;  /* 0x00008f0008b97a23 */ /* 0x100fe200000108be */
[----:B------:R-:W2:Y:S01]  /*7310*/  MUFU.EX2 R2, R2 ;  /* 0x0000000200027308 */ /* 0x000ea20000000800 */
[--C-:B------:R-:W-:Y:S02]  /*7320*/  FFMA.FTZ R167, R6, c[0x0][0x23c], -R189.reuse ;  /* 0x00008f0006a77a23 */ /* 0x100fe400000108bd */
[--C-:B------:R-:W-:Y:S02]  /*7330*/  FFMA.FTZ R184, R7, c[0x0][0x23c], -R189.reuse ;  /* 0x00008f0007b87a23 */ /* 0x100fe400000108bd */
[--C-:B------:R-:W-:Y:S02]  /*7340*/  FFMA.FTZ R186, R9, c[0x0][0x23c], -R190.reuse ;  /* 0x00008f0009ba7a23 */ /* 0x100fe400000108be */
[--C-:B------:R-:W-:Y:S02]  /*7350*/  FFMA.FTZ R187, R10, c[0x0][0x23c], -R189.reuse ;  /* 0x00008f000abb7a23 */ /* 0x100fe400000108bd */
[--C-:B------:R-:W-:Y:S01]  /*7360*/  FFMA.FTZ R188, R11, c[0x0][0x23c], -R189.reuse ;  /* 0x00008f000bbc7a23 */ /* 0x100fe200000108bd */
[----:B------:R-:W-:Y:S01]  /*7370*/  MUFU.EX2 R165, R165 ;  /* 0x000000a500a57308 */ /* 0x000fe20000000800 */
[--C-:B------:R-:W-:Y:S02]  /*7380*/  FFMA.FTZ R199, R32, c[0x0][0x23c], -R190.reuse ;  /* 0x00008f0020c77a23 */ /* 0x100fe400000108be */
[C---:B-1----:R-:W-:Y:S02]  /*7390*/  FMUL.FTZ R6, R0.reuse, R162 ;  /* 0x000000a200067220 */ /* 0x042fe40000410000 */
[C---:B------:R-:W-:Y:S02]  /*73a0*/  FMUL.FTZ R7, R0.reuse, R163 ;  /* 0x000000a300077220 */ /* 0x040fe40000410000 */
[C---:B------:R-:W-:Y:S02]  /*73b0*/  FMUL.FTZ R10, R0.reuse, R158 ;  /* 0x0000009e000a7220 */ /* 0x040fe40000410000 */
[C---:B------:R-:W-:Y:S01]  /*73c0*/  FMUL.FTZ R11, R0.reuse, R159 ;  /* 0x0000009f000b7220 */ /* 0x040fe20000410000 */
[----:B------:R-:W1:Y:S01]  /*73d0*/  MUFU.EX2 R166, R166 ;  /* 0x000000a600a67308 */ /* 0x000e620000000800 */
[C---:B------:R-:W-:Y:S02]  /*73e0*/  FMUL.FTZ R38, R0.reuse, R38 ;  /* 0x0000002600267220 */ /* 0x040fe40000410000 */
[----:B------:R-:W-:Y:S02]  /*73f0*/  FMUL.FTZ R39, R0, R39 ;  /* 0x0000002700277220 */ /* 0x000fe40000410000 */
[C---:B--2---:R-:W-:Y:S02]  /*7400*/  FMUL.FTZ R4, R2.reuse, R160 ;  /* 0x000000a002047220 */ /* 0x044fe40000410000 */
[C---:B------:R-:W-:Y:S02]  /*7410*/  FMUL.FTZ R5, R2.reuse, R161 ;  /* 0x000000a102057220 */ /* 0x040fe40000410000 */
[C---:B------:R-:W-:Y:S01]  /*7420*/  FMUL.FTZ R8, R2.reuse, R156 ;  /* 0x0000009c02087220 */ /* 0x040fe20000410000 */
[----:B------:R-:W-:Y:S01]  /*7430*/  MUFU.EX2 R167, R167 ;  /* 0x000000a700a77308 */ /* 0x000fe20000000800 */
[C---:B------:R-:W-:Y:S02]  /*7440*/  FMUL.FTZ R9, R2.reuse, R157 ;  /* 0x0000009d02097220 */ /* 0x040fe40000410000 */
[----:B------:R-:W2:Y:S01]  /*7450*/  LDSM.16.MT88.4 R156, [R216+0x18000] ;  /* 0x01800000d89c783b */ /* 0x000ea20000004200 */
[C---:B------:R-:W-:Y:S02]  /*7460*/  FMUL.FTZ R36, R2.reuse, R36 ;  /* 0x0000002402247220 */ /* 0x040fe40000410000 */
[C---:B------:R-:W-:Y:S02]  /*7470*/  FMUL.FTZ R37, R2.reuse, R37 ;  /* 0x0000002502257220 */ /* 0x040fe40000410000 */
[C---:B------:R-:W-:Y:S02]  /*7480*/  FMUL.FTZ R40, R2.reuse, R40 ;  /* 0x0000002802287220 */ /* 0x040fe40000410000 */
[----:B------:R-:W3:Y:S01]  /*7490*/  MUFU.EX2 R184, R184 ;  /* 0x000000b800b87308 */ /* 0x000ee20000000800 */
[----:B------:R-:W-:Y:S02]  /*74a0*/  FMUL.FTZ R41, R2, R41 ;  /* 0x0000002902297220 */ /* 0x000fe40000410000 */
[----:B------:R-:W-:Y:S01]  /*74b0*/  FMUL.FTZ R42, R0, R42 ;  /* 0x0000002a002a7220 */ /* 0x000fe20000410000 */
[----:B-1----:R-:W-:Y:S01]  /*74c0*/  F2FP.BF16.PACK_AB R160, R166, R165 ;  /* 0x000000a5a6a0723e */ /* 0x002fe200000010ff */
[----:B------:R-:W-:Y:S02]  /*74d0*/  FMUL.FTZ R43, R0, R43 ;  /* 0x0000002b002b7220 */ /* 0x000fe40000410000 */
[--C-:B------:R-:W-:Y:S02]  /*74e0*/  FFMA.FTZ R252, R34, c[0x0][0x23c], -R189.reuse ;  /* 0x00008f0022fc7a23 */ /* 0x100fe400000108bd */
[C---:B------:R-:W-:Y:S01]  /*74f0*/  FMUL.FTZ R44, R2.reuse, R44 ;  /* 0x0000002c022c7220 */ /* 0x040fe20000410000 */
[----:B------:R-:W-:Y:S01]  /*7500*/  MUFU.EX2 R185, R185 ;  /* 0x000000b900b97308 */ /* 0x000fe20000000800 */
[----:B------:R-:W-:Y:S02]  /*7510*/  FMUL.FTZ R45, R2, R45 ;  /* 0x0000002d022d7220 */ /* 0x000fe40000410000 */
[C---:B------:R-:W-:Y:S02]  /*7520*/  FMUL.FTZ R46, R0.reuse, R46 ;  /* 0x0000002e002e7220 */ /* 0x040fe40000410000 */
[----:B------:R-:W-:Y:S02]  /*7530*/  FMUL.FTZ R47, R0, R47 ;  /* 0x0000002f002f7220 */ /* 0x000fe40000410000 */
[C---:B------:R-:W-:Y:S02]  /*7540*/  FMUL.FTZ R48, R2.reuse, R48 ;  /* 0x0000003002307220 */ /* 0x040fe40000410000 */
[----:B------:R-:W-:Y:S01]  /*7550*/  FMUL.FTZ R49, R2, R49 ;  /* 0x0000003102317220 */ /* 0x000fe20000410000 */
[----:B------:R-:W1:Y:S01]  /*7560*/  MUFU.EX2 R186, R186 ;  /* 0x000000ba00ba7308 */ /* 0x000e620000000800 */
        /* <DEDUP_REMOVED lines=15> */
[----:B-1----:R-:W-:Y:S01]  /*7660*/  F2FP.BF16.PACK_AB R162, R186, R185 ;  /* 0x000000b9baa2723e */ /* 0x002fe200000010ff */
        /* <DEDUP_REMOVED lines=15> */
[C---:B------:R-:W-:Y:S02]  /*7760*/  FMUL.FTZ R74, R0.reuse, R74 ;  /* 0x0000004a004a7220 */ /* 0x040fe40000410000 */
[C---:B------:R-:W-:Y:S05]  /*7770*/  HMMA.16816.F32.BF16 R4, R160.reuse, R168, R4 ;  /* 0x000000a8a004723c */ /* 0x040fea0000041804 */
        /* <DEDUP_REMOVED lines=94> */
[C---:B------:R-:W-:Y:S03]  /*7d60*/  FMUL.FTZ R12, R2.reuse, R152 ;  /* 0x00000098020c7220 */ /* 0x040fe60000410000 */
[C---:B------:R-:W-:Y:S01]  /*7d70*/  HMMA.16816.F32.BF16 R128, R160.reuse, R158, R128 ;  /* 0x0000009ea080723c */ /* 0x040fe20000041880 */
[----:B------:R-:W-:Y:S01]  /*7d80*/  LDSM.16.MT88.4 R156, [R220+0x18800] ;  /* 0x01880000dc9c783b */ /* 0x000fe20000004200 */
[----:B------:R-:W-:Y:S01]  /*7d90*/  MUFU.EX2 R191, R191 ;  /* 0x000000bf00bf7308 */ /* 0x000fe20000000800 */
[--C-:B------:R-:W-:Y:S02]  /*7da0*/  FFMA.FTZ R192, R13, c[0x0][0x23c], -R190.reuse ;  /* 0x00008f000dc07a23 */ /* 0x100fe400000108be */
[----:B------:R-:W-:Y:S02]  /*7db0*/  FMUL.FTZ R13, R2, R153 ;  /* 0x00000099020d7220 */ /* 0x000fe40000410000 */
[--C-:B------:R-:W-:Y:S02]  /*7dc0*/  FFMA.FTZ R193, R14, c[0x0][0x23c], -R189.reuse ;  /* 0x00008f000ec17a23 */ /* 0x100fe400000108bd */
[C---:B------:R-:W-:Y:S03]  /*7dd0*/  FMUL.FTZ R14, R0.reuse, R154 ;  /* 0x0000009a000e7220 */ /* 0x040fe60000410000 */
[--C-:B------:R-:W-:Y:S01]  /*7de0*/  FFMA.FTZ R194, R15, c[0x0][0x23c], -R189.reuse ;  /* 0x00008f000fc27a23 */ /* 0x100fe200000108bd */
[----:B------:R-:W2:Y:S01]  /*7df0*/  MUFU.EX2 R192, R192 ;  /* 0x000000c000c07308 */ /* 0x000ea20000000800 */
[----:B------:R-:W-:Y:S02]  /*7e00*/  FMUL.FTZ R15, R0, R155 ;  /* 0x0000009b000f7220 */ /* 0x000fe40000410000 */
[----:B------:R-:W4:Y:S01]  /*7e10*/  LDSM.16.MT88.4 R152, [R216+0x1e000] ;  /* 0x01e00000d898783b */ /* 0x000f220000004200 */
[C---:B------:R-:W-:Y:S02]  /*7e20*/  FMUL.FTZ R132, R2.reuse, R132 ;  /* 0x0000008402847220 */ /* 0x040fe40000410000 */
[----:B------:R-:W-:Y:S02]  /*7e30*/  FMUL.FTZ R133, R2, R133 ;  /* 0x0000008502857220 */ /* 0x000fe40000410000 */
[C---:B------:R-:W-:Y:S02]  /*7e40*/  FMUL.FTZ R134, R0.reuse, R134 ;  /* 0x0000008600867220 */ /* 0x040fe40000410000 */
[----:B------:R-:W-:Y:S01]  /*7e50*/  FMUL.FTZ R135, R0, R135 ;  /* 0x0000008700877220 */ /* 0x000fe20000410000 */
[----:B------:R-:W-:Y:S01]  /*7e60*/  MUFU.EX2 R193, R193 ;  /* 0x000000c100c17308 */ /* 0x000fe20000000800 */
[C---:B------:R-:W-:Y:S02]  /*7e70*/  FMUL.FTZ R136, R2.reuse, R136 ;  /* 0x0000008802887220 */ /* 0x040fe40000410000 */
[----:B------:R-:W-:Y:S02]  /*7e80*/  FMUL.FTZ R137, R2, R137 ;  /* 0x0000008902897220 */ /* 0x000fe40000410000 */
[C---:B------:R-:W-:Y:S01]  /*7e90*/  FMUL.FTZ R138, R0.reuse, R138 ;  /* 0x0000008a008a7220 */ /* 0x040fe20000410000 */
[C---:B-1----:R-:W-:Y:S03]  /*7ea0*/  HMMA.16816.F32.BF16 R132, R160.reuse, R168, R132 ;  /* 0x000000a8a084723c */ /* 0x042fe60000041884 */
[----:B------:R-:W-:Y:S01]  /*7eb0*/  FMUL.FTZ R139, R0, R139 ;  /* 0x0000008b008b7220 */ /* 0x000fe20000410000 */
[----:B------:R-:W1:Y:S01]  /*7ec0*/  MUFU.EX2 R194, R194 ;  /* 0x000000c200c27308 */ /* 0x000e620000000800 */
[--C-:B------:R-:W-:Y:S02]  /*7ed0*/  FFMA.FTZ R195, R16, c[0x0][0x23c], -R190.reuse ;  /* 0x00008f0010c37a23 */ /* 0x100fe400000108be */
[----:B------:R-:W-:Y:S01]  /*7ee0*/  FFMA.FTZ R196, R17, c[0x0][0x23c], -R190 ;  /* 0x00008f0011c47a23 */ /* 0x000fe200000108be */
[C---:B------:R-:W-:Y:S01]  /*7ef0*/  HMMA.16816.F32.BF16 R12, R160.reuse, R170, R12 ;  /* 0x000000aaa00c723c */ /* 0x040fe2000004180c */
[----:B------:R-:W5:Y:S03]  /*7f00*/  LDSM.16.MT88.4 R168, [R218+0x18800] ;  /* 0x01880000daa8783b */ /* 0x000f660000004200 */
[--C-:B------:R-:W-:Y:S02]  /*7f10*/  FFMA.FTZ R197, R18, c[0x0][0x23c], -R189.reuse ;  /* 0x00008f0012c57a23 */ /* 0x100fe400000108bd */
[----:B------:R-:W-:Y:S01]  /*7f20*/  FFMA.FTZ R198, R19, c[0x0][0x23c], -R189 ;  /* 0x00008f0013c67a23 */ /* 0x000fe200000108bd */
[----:B------:R-:W-:Y:S01]  /*7f30*/  MUFU.EX2 R195, R195 ;  /* 0x000000c300c37308 */ /* 0x000fe20000000800 */
[C---:B---3--:R-:W-:Y:S04]  /*7f40*/  HMMA.16816.F32.BF16 R136, R160.reuse, R172, R136 ;  /* 0x000000aca088723c */ /* 0x048fe80000041888 */
[C---:B------:R-:W-:Y:S02]  /*7f50*/  FMUL.FTZ R140, R2.reuse, R140 ;  /* 0x0000008c028c7220 */ /* 0x040fe40000410000 */
[----:B------:R-:W-:Y:S02]  /*7f60*/  FMUL.FTZ R141, R2, R141 ;  /* 0x0000008d028d7220 */ /* 0x000fe40000410000 */
[C---:B------:R-:W-:Y:S01]  /*7f70*/  FMUL.FTZ R142, R0.reuse, R142 ;  /* 0x0000008e008e7220 */ /* 0x040fe20000410000 */
[----:B------:R-:W3:Y:S03]  /*7f80*/  MUFU.EX2 R196, R196 ;  /* 0x000000c400c47308 */ /* 0x000ee60000000800 */
[----:B------:R-:W-:Y:S02]  /*7f90*/  FMUL.FTZ R143, R0, R143 ;  /* 0x0000008f008f7220 */ /* 0x000fe40000410000 */
[----:B------:R-:W-:Y:S01]  /*7fa0*/  FMUL.FTZ R16, R2, R148 ;  /* 0x0000009402107220 */ /* 0x000fe20000410000 */
[----:B--2---:R-:W-:Y:S01]  /*7fb0*/  F2FP.BF16.PACK_AB R148, R192, R191 ;  /* 0x000000bfc094723e */ /* 0x004fe200000010ff */
[----:B------:R-:W-:Y:S01]  /*7fc0*/  FMUL.FTZ R17, R2, R149 ;  /* 0x0000009502117220 */ /* 0x000fe20000410000 */
[----:B-1----:R-:W-:Y:S01]  /*7fd0*/  F2FP.BF16.PACK_AB R149, R194, R193 ;  /* 0x000000c1c295723e */ /* 0x002fe200000010ff */
[C---:B------:R-:W-:Y:S01]  /*7fe0*/  FMUL.FTZ R18, R0.reuse, R150 ;  /* 0x0000009600127220 */ /* 0x040fe20000410000 */
[C---:B------:R-:W-:Y:S01]  /*7ff0*/  HMMA.16816.F32.BF16 R140, R160.reuse, R174, R140 ;  /* 0x000000aea08c723c */ /* 0x040fe2000004188c */
[----:B------:R-:W-:Y:S01]  /*8000*/  MUFU.EX2 R197, R197 ;  /* 0x000000c500c57308 */ /* 0x000fe20000000800 */
[----:B------:R-:W1:Y:S01]  /*8010*/  LDSM.16.MT88.4 R172, [R217+0x18800] ;  /* 0x01880000d9ac783b */ /* 0x000e620000004200 */
[----:B------:R-:W-:Y:S02]  /*8020*/  FMUL.FTZ R19, R0, R151 ;  /* 0x0000009700137220 */ /* 0x000fe40000410000 */
[C---:B------:R-:W-:Y:S02]  /*8030*/  FMUL.FTZ R144, R2.reuse, R144 ;  /* 0x0000009002907220 */ /* 0x040fe40000410000 */
[----:B------:R-:W-:Y:S02]  /*8040*/  FMUL.FTZ R145, R2, R145 ;  /* 0x0000009102917220 */ /* 0x000fe40000410000 */
[C---:B------:R-:W-:Y:S01]  /*8050*/  FMUL.FTZ R146, R0.reuse, R146 ;  /* 0x0000009200927220 */ /* 0x040fe20000410000 */
[C---:B----4-:R-:W-:Y:S01]  /*8060*/  HMMA.16816.F32.BF16 R16, R160.reuse, R152, R16 ;  /* 0x00000098a010723c */ /* 0x050fe20000041810 */
[----:B------:R-:W2:Y:S02]  /*8070*/  MUFU.EX2 R198, R198 ;  /* 0x000000c600c67308 */ /* 0x000ea40000000800 */
[----:B------:R-:W-:Y:S01]  /*8080*/  FMUL.FTZ R147, R0, R147 ;  /* 0x0000009300937220 */ /* 0x000fe20000410000 */
[----:B---3--:R-:W-:Y:S01]  /*8090*/  F2FP.BF16.PACK_AB R150, R196, R195 ;  /* 0x000000c3c496723e */ /* 0x008fe200000010ff */
[----:B------:R-:W-:Y:S01]  /*80a0*/  FFMA.FTZ R165, R2, R249, R165 ;  /* 0x000000f902a57223 */ /* 0x000fe200000100a5 */
[----:B------:R-:W-:Y:S01]  /*80b0*/  MOV R2, R164 ;  /* 0x000000a400027202 */ /* 0x000fe20000000f00 */
[----:B------:R-:W-:Y:S01]  /*80c0*/  FFMA.FTZ R167, R0, R248, R167 ;  /* 0x000000f800a77223 */ /* 0x000fe200000100a7 */
[----:B------:R-:W-:Y:S01]  /*80d0*/  MOV R0, R3 ;  /* 0x0000000300007202 */ /* 0x000fe20000000f00 */
[----:B------:R-:W-:Y:S01]  /*80e0*/  FADD.FTZ R165, R166, R165 ;  /* 0x000000a5a6a57221 */ /* 0x000fe20000010000 */
[----:B------:R-:W-:Y:S01]  /*80f0*/  HMMA.16816.F32.BF16 R144, R160, R154, R144 ;  /* 0x0000009aa090723c */ /* 0x000fe20000041890 */
[----:B------:R-:W3:Y:S02]  /*8100*/  LDSM.16.MT88.4 R152, [R216+0x18800] ;  /* 0x01880000d898783b */ /* 0x000ee40000004200 */
[----:B------:R-:W-:Y:S02]  /*8110*/  FADD.FTZ R167, R184, R167 ;  /* 0x000000a7b8a77221 */ /* 0x000fe40000010000 */
[----:B------:R-:W-:Y:S02]  /*8120*/  FADD.FTZ R165, R185, R165 ;  /* 0x000000a5b9a57221 */ /* 0x000fe40000010000 */
[----:B------:R-:W-:Y:S02]  /*8130*/  FADD.FTZ R167, R187, R167 ;  /* 0x000000a7bba77221 */ /* 0x000fe40000010000 */
[----:B------:R-:W4:Y:S03]  /*8140*/  LDSM.16.MT88.4 R160, [R220+0x1a800] ;  /* 0x01a80000dca0783b */ /* 0x000f260000004200 */
[----:B------:R-:W-:Y:S02]  /*8150*/  FADD.FTZ R186, R186, R165 ;  /* 0x000000a5baba7221 */ /* 0x000fe40000010000 */
[----:B------:R-:W-:Y:S01]  /*8160*/  FADD.FTZ R188, R188, R167 ;  /* 0x000000a7bcbc7221 */ /* 0x000fe20000010000 */
[----:B--2---:R-:W-:Y:S01]  /*8170*/  F2FP.BF16.PACK_AB R151, R198, R197 ;  /* 0x000000c5c697723e */ /* 0x004fe200000010ff */
[----:B------:R-:W-:Y:S02]  /*8180*/  FADD.FTZ R186, R191, R186 ;  /* 0x000000babfba7221 */ /* 0x000fe40000010000 */
[----:B------:R-:W-:Y:S02]  /*8190*/  FADD.FTZ R188, R193, R188 ;  /* 0x000000bcc1bc7221 */ /* 0x000fe40000010000 */
[----:B------:R-:W-:Y:S02]  /*81a0*/  FADD.FTZ R192, R192, R186 ;  /* 0x000000bac0c07221 */ /* 0x000fe40000010000 */
[C---:B------:R-:W-:Y:S05]  /*81b0*/  HMMA.16816.F32.BF16 R4, R148.reuse, R156, R4 ;  /* 0x0000009c9404723c */ /* 0x040fea0000041804 */
[----:B------:R-:W-:Y:S02]  /*81c0*/  FADD.FTZ R194, R194, R188 ;  /* 0x000000bcc2c27221 */ /* 0x000fe40000010000 */
[----:B------:R-:W-:Y:S01]  /*81d0*/  FADD.FTZ R192, R195, R192 ;  /* 0x000000c0c3c07221 */ /* 0x000fe20000010000 */
[C---:B------:R-:W-:Y:S01]  /*81e0*/  HMMA.16816.F32.BF16 R8, R148.reuse, R158, R8 ;  /* 0x0000009e9408723c */ /* 0x040fe20000041808 */
[----:B------:R-:W2:Y:S03]  /*81f0*/  LDSM.16.MT88.4 R156, [R218+0x1a800] ;  /* 0x01a80000da9c783b */ /* 0x000ea60000004200 */
[----:B------:R-:W-:Y:S02]  /*8200*/  FADD.FTZ R194, R197, R194 ;  /* 0x000000c2c5c27221 */ /* 0x000fe40000010000 */
[----:B------:R-:W-:Y:S02]  /*8210*/  FADD.FTZ R196, R196, R192 ;  /* 0x000000c0c4c47221 */ /* 0x000fe40000010000 */
[C---:B-----5:R-:W-:Y:S04]  /*8220*/  HMMA.16816.F32.BF16 R36, R148.reuse, R168, R36 ;  /* 0x000000a89424723c */ /* 0x060fe80000041824 */
[----:B------:R-:W-:Y:S04]  /*8230*/  FADD.FTZ R198, R198, R194 ;  /* 0x000000c2c6c67221 */ /* 0x000fe80000010000 */
        /* <DEDUP_REMOVED lines=11> */
[C---:B--2---:R-:W-:Y:S08]  /*82f0*/  HMMA.16816.F32.BF16 R68, R148.reuse, R156, R68 ;  /* 0x0000009c9444723c */ /* 0x044ff00000041844 */
[C---:B------:R-:W-:Y:S01]  /*8300*/  HMMA.16816.F32.BF16 R72, R148.reuse, R158, R72 ;  /* 0x0000009e9448723c */ /* 0x040fe20000041848 */
[----:B------:R-:W2:Y:S07]  /*8310*/  LDSM.16.MT88.4 R156, [R216+0x1c800] ;  /* 0x01c80000d89c783b */ /* 0x000eae0000004200 */
[C---:B------:R-:W-:Y:S07]  /*8320*/  HMMA.16816.F32.BF16 R76, R148.reuse, R176, R76 ;  /* 0x000000b0944c723c */ /* 0x040fee000004184c */
[--C-:B------:R-:W-:Y:S01]  /*8330*/  FFMA.FTZ R176, R20, c[0x0][0x23c], -R190.reuse ;  /* 0x00008f0014b07a23 */ /* 0x100fe200000108be */
[C---:B------:R-:W-:Y:S04]  /*8340*/  HMMA.16816.F32.BF16 R80, R148.reuse, R178, R80 ;  /* 0x000000b29450723c */ /* 0x040fe80000041850 */
[--C-:B------:R-:W-:Y:S01]  /*8350*/  FFMA.FTZ R177, R21, c[0x0][0x23c], -R190.reuse ;  /* 0x00008f0015b17a23 */ /* 0x100fe200000108be */
[----:B------:R-:W4:Y:S02]  /*8360*/  MUFU.EX2 R176, R176 ;  /* 0x000000b000b07308 */ /* 0x000f240000000800 */
[--C-:B------:R-:W-:Y:S01]  /*8370*/  FFMA.FTZ R178, R22, c[0x0][0x23c], -R189.reuse ;  /* 0x00008f0016b27a23 */ /* 0x100fe200000108bd */
[C---:B------:R-:W-:Y:S04]  /*8380*/  HMMA.16816.F32.BF16 R84, R148.reuse, R180, R84 ;  /* 0x000000b49454723c */ /* 0x040fe80000041854 */
[--C-:B------:R-:W-:Y:S02]  /*8390*/  FFMA.FTZ R179, R23, c[0x0][0x23c], -R189.reuse ;  /* 0x00008f0017b37a23 */ /* 0x100fe400000108bd */
[----:B------:R-:W2:Y:S01]  /*83a0*/  LDSM.16.MT88.4 R20, [R218+0x1e800] ;  /* 0x01e80000da14783b */ /* 0x000ea20000004200 */
[--C-:B------:R-:W-:Y:S01]  /*83b0*/  FFMA.FTZ R180, R24, c[0x0][0x23c], -R190.reuse ;  /* 0x00008f0018b47a23 */ /* 0x100fe200000108be */
[C---:B------:R-:W-:Y:S01]  /*83c0*/  HMMA.16816.F32.BF16 R88, R148.reuse, R182, R88 ;  /* 0x000000b69458723c */ /* 0x040fe20000041858 */
[----:B------:R-:W-:Y:S03]  /*83d0*/  MUFU.EX2 R177, R177 ;  /* 0x000000b100b17308 */ /* 0x000fe60000000800 */
[----:B------:R-:W-:Y:S03]  /*83e0*/  FFMA.FTZ R181, R25, c[0x0][0x23c], -R190 ;  /* 0x00008f0019b57a23 */ /* 0x000fe600000108be */
[--C-:B------:R-:W-:Y:S01]  /*83f0*/  FFMA.FTZ R182, R26, c[0x0][0x23c], -R189.reuse ;  /* 0x00008f001ab67a23 */ /* 0x100fe200000108bd */
[C---:B-----5:R-:W-:Y:S03]  /*8400*/  HMMA.16816.F32.BF16 R92, R148.reuse, R168, R92 ;  /* 0x000000a8945c723c */ /* 0x060fe6000004185c */
[----:B------:R-:W5:Y:S01]  /*8410*/  MUFU.EX2 R178, R178 ;  /* 0x000000b200b27308 */ /* 0x000f620000000800 */
[----:B------:R-:W-:Y:S02]  /*8420*/  FFMA.FTZ R183, R27, c[0x0][0x23c], -R189 ;  /* 0x00008f001bb77a23 */ /* 0x000fe400000108bd */
[----:B------:R-:W-:Y:S01]  /*8430*/  LDSM.16.MT88.4 R24, [R218+0x19000] ;  /* 0x01900000da18783b */ /* 0x000fe20000004200 */
[----:B----4-:R-:W-:Y:S01]  /*8440*/  FADD.FTZ R196, R176, R196 ;  /* 0x000000c4b0c47221 */ /* 0x010fe20000010000 */
[C---:B------:R-:W-:Y:S05]  /*8450*/  HMMA.16816.F32.BF16 R96, R148.reuse, R170, R96 ;  /* 0x000000aa9460723c */ /* 0x040fea0000041860 */
[----:B------:R-:W4:Y:S01]  /*8460*/  MUFU.EX2 R179, R179 ;  /* 0x000000b300b37308 */ /* 0x000f220000000800 */
[----:B------:R-:W4:Y:S02]  /*8470*/  LDSM.16.MT88.4 R168, [R217+0x1e800] ;  /* 0x01e80000d9a8783b */ /* 0x000f240000004200 */
[C---:B-1----:R-:W-:Y:S07]  /*8480*/  HMMA.16816.F32.BF16 R100, R148.reuse, R172, R100 ;  /* 0x000000ac9464723c */ /* 0x042fee0000041864 */
[----:B------:R-:W-:Y:S01]  /*8490*/  MUFU.EX2 R180, R180 ;  /* 0x000000b400b47308 */ /* 0x000fe20000000800 */
[C---:B------:R-:W-:Y:S01]  /*84a0*/  HMMA.16816.F32.BF16 R104, R148.reuse, R174, R104 ;  /* 0x000000ae9468723c */ /* 0x040fe20000041868 */
[----:B------:R-:W-:Y:S03]  /*84b0*/  LDSM.16.MT88.4 R172, [R220+0x1d000] ;  /* 0x01d00000dcac783b */ /* 0x000fe60000004200 */
[----:B-----5:R-:W-:Y:S04]  /*84c0*/  FADD.FTZ R198, R178, R198 ;  /* 0x000000c6b2c67221 */ /* 0x020fe80000010000 */
[C---:B---3--:R-:W-:Y:S01]  /*84d0*/  HMMA.16816.F32.BF16 R108, R148.reuse, R152, R108 ;  /* 0x00000098946c723c */ /* 0x048fe2000004186c */
[----:B------:R-:W1:Y:S07]  /*84e0*/  MUFU.EX2 R181, R181 ;  /* 0x000000b500b57308 */ /* 0x000e6e0000000800 */
[C---:B------:R-:W-:Y:S01]  /*84f0*/  HMMA.16816.F32.BF16 R112, R148.reuse, R154, R112 ;  /* 0x0000009a9470723c */ /* 0x040fe20000041870 */
[----:B------:R-:W3:Y:S02]  /*8500*/  LDSM.16.MT88.4 R152, [R216+0x1e800] ;  /* 0x01e80000d898783b */ /* 0x000ee40000004200 */
[----:B------:R-:W-:Y:S05]  /*8510*/  MUFU.EX2 R182, R182 ;  /* 0x000000b600b67308 */ /* 0x000fea0000000800 */
[C---:B--2---:R-:W-:Y:S05]  /*8520*/  HMMA.16816.F32.BF16 R116, R148.reuse, R156, R116 ;  /* 0x0000009c9474723c */ /* 0x044fea0000041874 */
[----:B------:R-:W2:Y:S03]  /*8530*/  MUFU.EX2 R183, R183 ;  /* 0x000000b700b77308 */ /* 0x000ea60000000800 */
[C---:B------:R-:W-:Y:S01]  /*8540*/  HMMA.16816.F32.BF16 R120, R148.reuse, R158, R120 ;  /* 0x0000009e9478723c */ /* 0x040fe20000041878 */
[----:B------:R-:W5:Y:S07]  /*8550*/  LDSM.16.MT88.4 R156, [R220+0x19000] ;  /* 0x01900000dc9c783b */ /* 0x000f6e0000004200 */
[C---:B------:R-:W-:Y:S08]  /*8560*/  HMMA.16816.F32.BF16 R124, R148.reuse, R160, R124 ;  /* 0x000000a0947c723c */ /* 0x040ff0000004187c */
[C---:B------:R-:W-:Y:S01]  /*8570*/  HMMA.16816.F32.BF16 R128, R148.reuse, R162, R128 ;  /* 0x000000a29480723c */ /* 0x040fe20000041880 */
[----:B------:R-:W5:Y:S07]  /*8580*/  LDSM.16.MT88.4 R160, [R217+0x19000] ;  /* 0x01900000d9a0783b */ /* 0x000f6e0000004200 */
[C---:B------:R-:W-:Y:S07]  /*8590*/  HMMA.16816.F32.BF16 R132, R148.reuse, R20, R132 ;  /* 0x000000149484723c */ /* 0x040fee0000041884 */
[----:B------:R-:W-:Y:S01]  /*85a0*/  F2FP.BF16.PACK_AB R20, R177, R176 ;  /* 0x000000b0b114723e */ /* 0x000fe200000010ff */
[C---:B------:R-:W-:Y:S04]  /*85b0*/  HMMA.16816.F32.BF16 R12, R148.reuse, R22, R12 ;  /* 0x00000016940c723c */ /* 0x040fe8000004180c */
[----:B----4-:R-:W-:Y:S01]  /*85c0*/  F2FP.BF16.PACK_AB R21, R179, R178 ;  /* 0x000000b2b315723e */ /* 0x010fe200000010ff */
[----:B------:R-:W-:Y:S02]  /*85d0*/  FADD.FTZ R177, R177, R196 ;  /* 0x000000c4b1b17221 */ /* 0x000fe40000010000 */
[----:B-1----:R-:W-:Y:S01]  /*85e0*/  F2FP.BF16.PACK_AB R22, R181, R180 ;  /* 0x000000b4b516723e */ /* 0x002fe200000010ff */
[C---:B------:R-:W-:Y:S04]  /*85f0*/  HMMA.16816.F32.BF16 R136, R148.reuse, R168, R136 ;  /* 0x000000a89488723c */ /* 0x040fe80000041888 */
[----:B--2---:R-:W-:Y:S01]  /*8600*/  F2FP.BF16.PACK_AB R23, R183, R182 ;  /* 0x000000b6b717723e */ /* 0x004fe200000010ff */
[----:B------:R-:W-:Y:S02]  /*8610*/  FADD.FTZ R179, R179, R198 ;  /* 0x000000c6b3b37221 */ /* 0x000fe40000010000 */
[----:B------:R-:W-:Y:S01]  /*8620*/  FADD.FTZ R177, R180, R177 ;  /* 0x000000b1b4b17221 */ /* 0x000fe20000010000 */
[C---:B------:R-:W-:Y:S01]  /*8630*/  HMMA.16816.F32.BF16 R140, R148.reuse, R170, R140 ;  /* 0x000000aa948c723c */ /* 0x040fe2000004188c */
[----:B------:R-:W-:Y:S03]  /*8640*/  LDSM.16.MT88.4 R168, [R217+0x1b000] ;  /* 0x01b00000d9a8783b */ /* 0x000fe60000004200 */
[----:B------:R-:W-:Y:S02]  /*8650*/  FADD.FTZ R179, R182, R179 ;  /* 0x000000b3b6b37221 */ /* 0x000fe40000010000 */
[----:B------:R-:W-:Y:S02]  /*8660*/  FADD.FTZ R181, R181, R177 ;  /* 0x000000b1b5b57221 */ /* 0x000fe40000010000 */
[C---:B---3--:R-:W-:Y:S04]  /*8670*/  HMMA.16816.F32.BF16 R16, R148.reuse, R152, R16 ;  /* 0x000000989410723c */ /* 0x048fe80000041810 */
[----:B------:R-:W-:Y:S04]  /*8680*/  FADD.FTZ R183, R183, R179 ;  /* 0x000000b3b7b77221 */ /* 0x000fe80000010000 */
[----:B------:R-:W-:Y:S01]  /*8690*/  HMMA.16816.F32.BF16 R144, R148, R154, R144 ;  /* 0x0000009a9490723c */ /* 0x000fe20000041890 */
[----:B------:R-:W1:Y:S07]  /*86a0*/  LDSM.16.MT88.4 R148, [R216+0x19000] ;  /* 0x01900000d894783b */ /* 0x000e6e0000004200 */
[C---:B-----5:R-:W-:Y:S01]  /*86b0*/  HMMA.16816.F32.BF16 R4, R20.reuse, R156, R4 ;  /* 0x0000009c1404723c */ /* 0x060fe20000041804 */
[----:B------:R-:W2:Y:S07]  /*86c0*/  LDSM.16.MT88.4 R152, [R220+0x1b000] ;  /* 0x01b00000dc98783b */ /* 0x000eae0000004200 */
        /* <DEDUP_REMOVED lines=17> */
[C---:B------:R-:W-:Y:S08]  /*87e0*/  HMMA.16816.F32.BF16 R76, R20.reuse, R168, R76 ;  /* 0x000000a8144c723c */ /* 0x040ff0000004184c */
[C---:B------:R-:W-:Y:S01]  /*87f0*/  HMMA.16816.F32.BF16 R80, R20.reuse, R170, R80 ;  /* 0x000000aa1450723c */ /* 0x040fe20000041850 */
[----:B------:R-:W-:Y:S07]  /*8800*/  LDSM.16.MT88.4 R168, [R216+0x19800] ;  /* 0x01980000d8a8783b */ /* 0x000fee0000004200 */
[C---:B----4-:R-:W-:Y:S08]  /*8810*/  HMMA.16816.F32.BF16 R84, R20.reuse, R24, R84 ;  /* 0x000000181454723c */ /* 0x050ff00000041854 */
[C---:B------:R-:W-:Y:S01]  /*8820*/  HMMA.16816.F32.BF16 R88, R20.reuse, R26, R88 ;  /* 0x0000001a1458723c */ /* 0x040fe20000041858 */
[----:B------:R-:W3:Y:S07]  /*8830*/  LDSM.16.MT88.4 R24, [R220+0x1f000] ;  /* 0x01f00000dc18783b */ /* 0x000eee0000004200 */
[C---:B------:R-:W-:Y:S07]  /*8840*/  HMMA.16816.F32.BF16 R92, R20.reuse, R172, R92 ;  /* 0x000000ac145c723c */ /* 0x040fee000004185c */
[--C-:B------:R-:W-:Y:S01]  /*8850*/  FFMA.FTZ R172, R28, c[0x0][0x23c], -R190.reuse ;  /* 0x00008f001cac7a23 */ /* 0x100fe200000108be */
[C---:B------:R-:W-:Y:S04]  /*8860*/  HMMA.16816.F32.BF16 R96, R20.reuse, R174, R96 ;  /* 0x000000ae1460723c */ /* 0x040fe80000041860 */
[--C-:B------:R-:W-:Y:S01]  /*8870*/  FFMA.FTZ R173, R29, c[0x0][0x23c], -R190.reuse ;  /* 0x00008f001dad7a23 */ /* 0x100fe200000108be */
[----:B------:R-:W4:Y:S01]  /*8880*/  MUFU.EX2 R172, R172 ;  /* 0x000000ac00ac7308 */ /* 0x000f220000000800 */
[----:B------:R-:W-:Y:S02]  /*8890*/  FFMA.FTZ R190, R33, c[0x0][0x23c], -R190 ;  /* 0x00008f0021be7a23 */ /* 0x000fe400000108be */
[C---:B-----5:R-:W-:Y:S04]  /*88a0*/  HMMA.16816.F32.BF16 R100, R20.reuse, R160, R100 ;  /* 0x000000a01464723c */ /* 0x060fe80000041864 */
[--C-:B------:R-:W-:Y:S02]  /*88b0*/  FFMA.FTZ R174, R30, c[0x0][0x23c], -R189.reuse ;  /* 0x00008f001eae7a23 */ /* 0x100fe400000108bd */
[--C-:B------:R-:W-:Y:S01]  /*88c0*/  FFMA.FTZ R175, R31, c[0x0][0x23c], -R189.reuse ;  /* 0x00008f001faf7a23 */ /* 0x100fe200000108bd */
[----:B------:R-:W5:Y:S01]  /*88d0*/  MUFU.EX2 R173, R173 ;  /* 0x000000ad00ad7308 */ /* 0x000f620000000800 */
[C---:B------:R-:W-:Y:S01]  /*88e0*/  HMMA.16816.F32.BF16 R104, R20.reuse, R162, R104 ;  /* 0x000000a21468723c */ /* 0x040fe20000041868 */
[----:B------:R-:W3:Y:S03]  /*88f0*/  LDSM.16.MT88.4 R28, [R217+0x1f000] ;  /* 0x01f00000d91c783b */ /* 0x000ee60000004200 */
[----:B------:R-:W-:Y:S04]  /*8900*/  FFMA.FTZ R189, R35, c[0x0][0x23c], -R189 ;  /* 0x00008f0023bd7a23 */ /* 0x000fe800000108bd */
[C---:B-1----:R-:W-:Y:S01]  /*8910*/  HMMA.16816.F32.BF16 R108, R20.reuse, R148, R108 ;  /* 0x00000094146c723c */ /* 0x042fe2000004186c */
[----:B------:R-:W-:Y:S01]  /*8920*/  LDSM.16.MT88.4 R32, [R218+0x19800] ;  /* 0x01980000da20783b */ /* 0x000fe20000004200 */
[----:B------:R-:W1:Y:S02]  /*8930*/  MUFU.EX2 R174, R174 ;  /* 0x000000ae00ae7308 */ /* 0x000e640000000800 */
[----:B----4-:R-:W-:Y:S04]  /*8940*/  FADD.FTZ R181, R172, R181 ;  /* 0x000000b5acb57221 */ /* 0x010fe80000010000 */
[C---:B------:R-:W-:Y:S01]  /*8950*/  HMMA.16816.F32.BF16 R112, R20.reuse, R150, R112 ;  /* 0x000000961470723c */ /* 0x040fe20000041870 */
[----:B------:R-:W4:Y:S03]  /*8960*/  LDSM.16.MT88.4 R148, [R216+0x1f000] ;  /* 0x01f00000d894783b */ /* 0x000f260000004200 */
[----:B------:R-:W3:Y:S01]  /*8970*/  MUFU.EX2 R175, R175 ;  /* 0x000000af00af7308 */ /* 0x000ee20000000800 */
[----:B-----5:R-:W-:Y:S03]  /*8980*/  FADD.FTZ R181, R173, R181 ;  /* 0x000000b5adb57221 */ /* 0x020fe60000010000 */
[C---:B--2---:R-:W-:Y:S04]  /*8990*/  HMMA.16816.F32.BF16 R116, R20.reuse, R152, R116 ;  /* 0x000000981474723c */ /* 0x044fe80000041874 */
[----:B------:R-:W-:Y:S02]  /*89a0*/  FADD.FTZ R181, R199, R181 ;  /* 0x000000b5c7b57221 */ /* 0x000fe40000010000 */
[----:B------:R-:W2:Y:S02]  /*89b0*/  MUFU.EX2 R190, R190 ;  /* 0x000000be00be7308 */ /* 0x000ea40000000800 */
[C---:B------:R-:W-:Y:S01]  /*89c0*/  HMMA.16816.F32.BF16 R120, R20.reuse, R154, R120 ;  /* 0x0000009a1478723c */ /* 0x040fe20000041878 */
[----:B------:R-:W-:Y:S03]  /*89d0*/  LDSM.16.MT88.4 R152, [R217+0x19800] ;  /* 0x01980000d998783b */ /* 0x000fe60000004200 */
[----:B-1----:R-:W-:Y:S04]  /*89e0*/  FADD.FTZ R183, R174, R183 ;  /* 0x000000b7aeb77221 */ /* 0x002fe80000010000 */
[C---:B---3--:R-:W-:Y:S01]  /*89f0*/  HMMA.16816.F32.BF16 R124, R20.reuse, R24, R124 ;  /* 0x00000018147c723c */ /* 0x048fe2000004187c */
[----:B------:R-:W1:Y:S03]  /*8a00*/  MUFU.EX2 R189, R189 ;  /* 0x000000bd00bd7308 */ /* 0x000e660000000800 */
[----:B------:R-:W-:Y:S04]  /*8a10*/  FADD.FTZ R183, R175, R183 ;  /* 0x000000b7afb77221 */ /* 0x000fe80000010000 */
[C---:B------:R-:W-:Y:S01]  /*8a20*/  HMMA.16816.F32.BF16 R128, R20.reuse, R26, R128 ;  /* 0x0000001a1480723c */ /* 0x040fe20000041880 */
[----:B------:R-:W3:Y:S03]  /*8a30*/  LDSM.16.MT88.4 R24, [R220+0x19800] ;  /* 0x01980000dc18783b */ /* 0x000ee60000004200 */
[----:B------:R-:W-:Y:S02]  /*8a40*/  FADD.FTZ R183, R252, R183 ;  /* 0x000000b7fcb77221 */ /* 0x000fe40000010000 */
[C---:B--2---:R-:W-:Y:S02]  /*8a50*/  FADD.FTZ R249, R190.reuse, R181 ;  /* 0x000000b5bef97221 */ /* 0x044fe40000010000 */
[C---:B------:R-:W-:Y:S08]  /*8a60*/  HMMA.16816.F32.BF16 R132, R20.reuse, R156, R132 ;  /* 0x0000009c1484723c */ /* 0x040ff00000041884 */
[C---:B------:R-:W-:Y:S04]  /*8a70*/  HMMA.16816.F32.BF16 R12, R20.reuse, R158, R12 ;  /* 0x0000009e140c723c */ /* 0x040fe8000004180c */
[----:B-1----:R-:W-:Y:S04]  /*8a80*/  FADD.FTZ R248, R189, R183 ;  /* 0x000000b7bdf87221 */ /* 0x002fe80000010000 */
[C---:B------:R-:W-:Y:S08]  /*8a90*/  HMMA.16816.F32.BF16 R136, R20.reuse, R28, R136 ;  /* 0x0000001c1488723c */ /* 0x040ff00000041888 */
[C---:B------:R-:W-:Y:S01]  /*8aa0*/  HMMA.16816.F32.BF16 R140, R20.reuse, R30, R140 ;  /* 0x0000001e148c723c */ /* 0x040fe2000004188c */
[----:B------:R-:W1:Y:S07]  /*8ab0*/  LDSM.16.MT88.4 R28, [R220+0x1b800] ;  /* 0x01b80000dc1c783b */ /* 0x000e6e0000004200 */
[C---:B----4-:R-:W-:Y:S08]  /*8ac0*/  HMMA.16816.F32.BF16 R16, R20.reuse, R148, R16 ;  /* 0x000000941410723c */ /* 0x050ff00000041810 */
[----:B------:R-:W-:Y:S01]  /*8ad0*/  HMMA.16816.F32.BF16 R144, R20, R150, R144 ;  /* 0x000000961490723c */ /* 0x000fe20000041890 */
[----:B------:R-:W2:Y:S06]  /*8ae0*/  LDSM.16.MT88.4 R148, [R218+0x1b800] ;  /* 0x01b80000da94783b */ /* 0x000eac0000004200 */
[----:B------:R-:W-:Y:S02]  /*8af0*/  F2FP.BF16.PACK_AB R20, R173, R172 ;  /* 0x000000acad14723e */ /* 0x000fe400000010ff */
[----:B------:R-:W-:Y:S03]  /*8b00*/  F2FP.BF16.PACK_AB R21, R175, R174 ;  /* 0x000000aeaf15723e */ /* 0x000fe600000010ff */
[----:B------:R-:W-:Y:S02]  /*8b10*/  F2FP.BF16.PACK_AB R22, R190, R199 ;  /* 0x000000c7be16723e */ /* 0x000fe400000010ff */
[----:B------:R-:W-:Y:S07]  /*8b20*/  F2FP.BF16.PACK_AB R23, R189, R252 ;  /* 0x000000fcbd17723e */ /* 0x000fee00000010ff */
[C---:B---3--:R-:W-:Y:S01]  /*8b30*/  HMMA.16816.F32.BF16 R160, R20.reuse, R24, R4 ;  /* 0x0000001814a0723c */ /* 0x048fe20000041804 */
[----:B------:R-:W3:Y:S07]  /*8b40*/  LDSM.16.MT88.4 R4, [R217+0x1b800] ;  /* 0x01b80000d904783b */ /* 0x000eee0000004200 */
[C---:B------:R-:W-:Y:S01]  /*8b50*/  HMMA.16816.F32.BF16 R156, R20.reuse, R26, R8 ;  /* 0x0000001a149c723c */ /* 0x040fe20000041808 */
[----:B------:R-:W4:Y:S07]  /*8b60*/  LDSM.16.MT88.4 R8, [R216+0x1b800] ;  /* 0x01b80000d808783b */ /* 0x000f2e0000004200 */
[C---:B------:R-:W-:Y:S01]  /*8b70*/  HMMA.16816.F32.BF16 R36, R20.reuse, R32, R36 ;  /* 0x000000201424723c */ /* 0x040fe20000041824 */
[----:B------:R-:W5:Y:S07]  /*8b80*/  LDSM.16.MT88.4 R24, [R220+0x1d800] ;  /* 0x01d80000dc18783b */ /* 0x000f6e0000004200 */
        /* <DEDUP_REMOVED lines=22> */
[C---:B-1----:R-:W-:Y:S08]  /*8cf0*/  HMMA.16816.F32.BF16 R100, R20.reuse, R28, R100 ;  /* 0x0000001c1464723c */ /* 0x042ff00000041864 */
[C---:B------:R-:W-:Y:S08]  /*8d00*/  HMMA.16816.F32.BF16 R104, R20.reuse, R30, R104 ;  /* 0x0000001e1468723c */ /* 0x040ff00000041868 */
[C---:B------:R-:W-:Y:S08]  /*8d10*/  HMMA.16816.F32.BF16 R108, R20.reuse, R32, R108 ;  /* 0x00000020146c723c */ /* 0x040ff0000004186c */
[C---:B------:R-:W-:Y:S08]  /*8d20*/  HMMA.16816.F32.BF16 R112, R20.reuse, R34, R112 ;  /* 0x000000221470723c */ /* 0x040ff00000041870 */
[C---:B------:R-:W-:Y:S08]  /*8d30*/  HMMA.16816.F32.BF16 R116, R20.reuse, R152, R116 ;  /* 0x000000981474723c */ /* 0x040ff00000041874 */
[C---:B------:R-:W-:Y:S08]  /*8d40*/  HMMA.16816.F32.BF16 R120, R20.reuse, R154, R120 ;  /* 0x0000009a1478723c */ /* 0x040ff00000041878 */
[C---:B------:R-:W-:Y:S08]  /*8d50*/  HMMA.16816.F32.BF16 R124, R20.reuse, R168, R124 ;  /* 0x000000a8147c723c */ /* 0x040ff0000004187c */
[C---:B------:R-:W-:Y:S08]  /*8d60*/  HMMA.16816.F32.BF16 R128, R20.reuse, R170, R128 ;  /* 0x000000aa1480723c */ /* 0x040ff00000041880 */
[C---:B--2---:R-:W-:Y:S08]  /*8d70*/  HMMA.16816.F32.BF16 R132, R20.reuse, R148, R132 ;  /* 0x000000941484723c */ /* 0x044ff00000041884 */
[C---:B------:R-:W-:Y:S08]  /*8d80*/  HMMA.16816.F32.BF16 R152, R20.reuse, R150, R12 ;  /* 0x000000961498723c */ /* 0x040ff0000004180c */
[C---:B---3--:R-:W-:Y:S08]  /*8d90*/  HMMA.16816.F32.BF16 R136, R20.reuse, R4, R136 ;  /* 0x000000041488723c */ /* 0x048ff00000041888 */
[C---:B------:R-:W-:Y:S08]  /*8da0*/  HMMA.16816.F32.BF16 R140, R20.reuse, R6, R140 ;  /* 0x00000006148c723c */ /* 0x040ff0000004188c */
[C---:B----4-:R-:W-:Y:S08]  /*8db0*/  HMMA.16816.F32.BF16 R148, R20.reuse, R8, R16 ;  /* 0x000000081494723c */ /* 0x050ff00000041810 */
[----:B------:R-:W-:Y:S01]  /*8dc0*/  HMMA.16816.F32.BF16 R144, R20, R10, R144 ;  /* 0x0000000a1490723c */ /* 0x000fe20000041890 */
[----:B------:R-:W-:-:S07]  /*8dd0*/  @P5 BRA `(.L_x_328) ;  /* 0xffffcdf000005947 */ /* 0x000fce000383ffff */
.L_x_327:
[----:B------:R-:W1:Y:S01]  /*8de0*/  SHFL.BFLY PT, R2, R249, 0x2, 0x1f ;  /* 0x0c401f00f9027f89 */ /* 0x000e6200000e0000 */
[----:B------:R-:W-:Y:S01]  /*8df0*/  MOV R4, 0x3f800000 ;  /* 0x3f80000000047802 */ /* 0x000fe20000000f00 */
[----:B------:R-:W2:Y:S01]  /*8e00*/  S2UR UR6, SR_CTAID.Y ;  /* 0x00000000000679c3 */ /* 0x000ea20000002600 */
[----:B------:R-:W-:Y:S01]  /*8e10*/  MOV R5, 0x3f800000 ;  /* 0x3f80000000057802 */ /* 0x000fe20000000f00 */
[----:B------:R-:W3:Y:S01]  /*8e20*/  SHFL.BFLY PT, R0, R248, 0x2, 0x1f ;  /* 0x0c401f00f8007f89 */ /* 0x000ee200000e0000 */
[----:B------:R-:W-:Y:S01]  /*8e30*/  UISETP.NE.AND UP0, UPT, UR11, -0x1, UPT ;  /* 0xffffffff0b00788c */ /* 0x000fe2000bf05270 */
[----:B------:R-:W-:Y:S01]  /*8e40*/  BSSY B0, `(.L_x_331) ;  /* 0x000018b000007945 */ /* 0x000fe20003800000 */
[----:B------:R-:W-:Y:S01]  /*8e50*/  ULDC.64 UR4, c[0x0][0x1e8] ;  /* 0x00007a0000047ab9 */ /* 0x000fe20000000a00 */
[----:B------:R-:W4:Y:S01]  /*8e60*/  S2R R6, SR_TID.X ;  /* 0x0000000000067919 */ /* 0x000f220000002100 */
[----:B------:R-:W-:Y:S01]  /*8e70*/  ULDC UR8, c[0x0][0x214] ;  /* 0x0000850000087ab9 */ /* 0x000fe20000000800 */
[----:B------:R-:W5:Y:S01]  /*8e80*/  S2UR UR9, SR_CTAID.X ;  /* 0x00000000000979c3 */ /* 0x000f620000002500 */
[----:B------:R-:W-:-:S02]  /*8e90*/  UMOV UR26, URZ ;  /* 0x0000003f001a7c82 */ /* 0x000fc40008000000 */
        /* <DEDUP_REMOVED lines=9> */
[----:B------:R-:W-:Y:S01]  /*8f30*/  @!UP0 UIMAD UR12, UR12, UR4, URZ ;  /* 0x000000040c0c82a4 */ /* 0x000fe2000f8e023f */
[----:B----4-:R-:W-:Y:S02]  /*8f40*/  SHF.R.S32.HI R7, RZ, 0x1f, R6 ;  /* 0x0000001fff077819 */ /* 0x010fe40000011406 */
[----:B------:R-:W2:Y:S01]  /*8f50*/  SHFL.BFLY PT, R0, R248, 0x1, 0x1f ;  /* 0x0c201f00f8007f89 */ /* 0x000ea200000e0000 */
[----:B------:R-:W-:Y:S01]  /*8f60*/  @!UP0 UIMAD.WIDE.U32 UR24, UR6, UR4, URZ ;  /* 0x00000004061882a5 */ /* 0x000fe2000f8e003f */
[CC--:B------:R-:W-:Y:S02]  /*8f70*/  LEA.HI R8, R7.reuse, R6.reuse, RZ, 0x2 ;  /* 0x0000000607087211 */ /* 0x0c0fe400078f10ff */
[----:B------:R-:W-:Y:S01]  /*8f80*/  ULDC.U8 UR4, c[0x0][0x329] ;  /* 0x0000ca4000047ab9 */ /* 0x000fe20000000000 */
[----:B------:R-:W-:Y:S01]  /*8f90*/  LEA.HI R7, R7, R6, RZ, 0x5 ;  /* 0x0000000607077211 */ /* 0x000fe200078f28ff */
[----:B------:R-:W-:Y:S01]  /*8fa0*/  UISETP.NE.AND UP1, UPT, UR4, URZ, UPT ;  /* 0x0000003f0400728c */ /* 0x000fe2000bf25270 */
[--C-:B------:R-:W-:Y:S01]  /*8fb0*/  SHF.R.S32.HI R10, RZ, 0x2, R8.reuse ;  /* 0x00000002ff0a7819 */ /* 0x100fe20000011408 */
[----:B------:R-:W-:Y:S01]  /*8fc0*/  @!UP0 UIMAD UR12, UR6, UR5, UR12 ;  /* 0x00000005060c82a4 */ /* 0x000fe2000f8e020c */
[----:B------:R-:W-:Y:S01]  /*8fd0*/  SHF.R.S32.HI R9, RZ, 0x1f, R8 ;  /* 0x0000001fff097819 */ /* 0x000fe20000011408 */
[----:B------:R-:W-:Y:S01]  /*8fe0*/  @!UP0 UMOV UR20, UR24 ;  /* 0x0000001800148c82 */ /* 0x000fe20008000000 */
[----:B------:R-:W-:Y:S01]  /*8ff0*/  LOP3.LUT R8, R8, 0x3ffffffc, RZ, 0xc0, !PT ;  /* 0x3ffffffc08087812 */ /* 0x000fe200078ec0ff */
[----:B------:R-:W-:Y:S01]  /*9000*/  ULDC.U8 UR5, c[0x0][0x328] ;  /* 0x0000ca0000057ab9 */ /* 0x000fe20000000000 */
[----:B------:R-:W-:Y:S01]  /*9010*/  LEA.HI R9, R9, R10, RZ, 0x3 ;  /* 0x0000000a09097211 */ /* 0x000fe200078f18ff */
[----:B------:R-:W-:Y:S01]  /*9020*/  UISETP.NE.AND UP2, UPT, UR5, URZ, UPT ;  /* 0x0000003f0500728c */ /* 0x000fe2000bf45270 */
[----:B------:R-:W-:Y:S01]  /*9030*/  IADD3 R8, -R8, R6, RZ ;  /* 0x0000000608087210 */ /* 0x000fe20007ffe1ff */
[----:B------:R-:W-:Y:S01]  /*9040*/  @!UP0 UIADD3 UR7, UR25, UR12, URZ ;  /* 0x0000000c19078290 */ /* 0x000fe2000fffe03f */
[----:B------:R-:W-:Y:S01]  /*9050*/  LOP3.LUT R9, R9, 0xfffffff8, RZ, 0xc0, !PT ;  /* 0xfffffff809097812 */ /* 0x000fe200078ec0ff */
[----:B------:R-:W-:Y:S01]  /*9060*/  UISETP.NE.OR UP3, UPT, UR4, URZ, !UP2 ;  /* 0x0000003f0400728c */ /* 0x000fe2000d765670 */
[----:B-1----:R-:W-:-:S02]  /*9070*/  FADD.FTZ R2, R249, R2 ;  /* 0x00000002f9027221 */ /* 0x002fc40000010000 */
[----:B------:R-:W-:Y:S01]  /*9080*/  IADD3 R9, R10, -R9, RZ ;  /* 0x800000090a097210 */ /* 0x000fe20007ffe0ff */
[----:B------:R-:W-:Y:S01]  /*9090*/  @UP1 ULDC UR15, c[0x0][0x210] ;  /* 0x00008400000f1ab9 */ /* 0x000fe20000000800 */
[----:B------:R-:W-:Y:S01]  /*90a0*/  SHF.R.S32.HI R10, RZ, 0x5, R7 ;  /* 0x00000005ff0a7819 */ /* 0x000fe20000011407 */
[----:B--2---:R-:W-:Y:S01]  /*90b0*/  FADD.FTZ R0, R248, R0 ;  /* 0x00000000f8007221 */ /* 0x004fe20000010000 */
[----:B------:R-:W-:Y:S01]  /*90c0*/  FSETP.NE.FTZ.AND P4, PT, R2, RZ, PT ;  /* 0x000000ff0200720b */ /* 0x000fe20003f95000 */
[----:B------:R-:W-:Y:S01]  /*90d0*/  ULDC UR5, c[0x0][0x234] ;  /* 0x00008d0000057ab9 */ /* 0x000fe20000000800 */
[----:B------:R-:W-:Y:S01]  /*90e0*/  SHF.L.U32 R11, R9, 0x6, RZ ;  /* 0x00000006090b7819 */ /* 0x000fe200000006ff */
[----:B------:R-:W-:Y:S01]  /*90f0*/  @UP1 UIMAD UR15, UR15, UR8, URZ ;  /* 0x000000080f0f12a4 */ /* 0x000fe2000f8e023f */
[----:B------:R-:W-:Y:S01]  /*9100*/  FSETP.NE.FTZ.AND P3, PT, R0, RZ, PT ;  /* 0x000000ff0000720b */ /* 0x000fe20003f75000 */
[----:B------:R-:W-:Y:S01]  /*9110*/  @!UP1 USEL UR15, UR8, UR5, !UP2 ;  /* 0x00000005080f9287 */ /* 0x000fe2000d000000 */
[----:B------:R-:W-:Y:S01]  /*9120*/  LOP3.LUT R11, R11, 0x1c0, RZ, 0xc0, !PT ;  /* 0x000001c00b0b7812 */ /* 0x000fe200078ec0ff */
[----:B------:R-:W-:Y:S01]  /*9130*/  ULDC UR4, c[0x0][0x1c0] ;  /* 0x0000700000047ab9 */ /* 0x000fe20000000800 */
[----:B------:R-:W-:Y:S01]  /*9140*/  LOP3.LUT R12, R9, 0x1, RZ, 0xc0, !PT ;  /* 0x00000001090c7812 */ /* 0x000fe200078ec0ff */
[----:B------:R-:W-:Y:S01]  /*9150*/  @UP1 UMOV UR18, 0x1 ;  /* 0x0000000100121882 */ /* 0x000fe20000000000 */
[----:B------:R-:W-:Y:S01]  /*9160*/  LEA R8, R10, R8, 0x9 ;  /* 0x000000080a087211 */ /* 0x000fe200078e48ff */
[----:B------:R-:W-:Y:S01]  /*9170*/  @!UP1 UIMAD UR18, UR15, UR4, URZ ;  /* 0x000000040f1292a4 */ /* 0x000fe2000f8e023f */
[----:B------:R-:W-:Y:S01]  /*9180*/  LEA.HI R11, R11, R11, RZ, 0x1d ;  /* 0x0000000b0b0b7211 */ /* 0x000fe200078fe8ff */
[----:B------:R-:W1:Y:S01]  /*9190*/  @P4 MUFU.RCP R4, R2 ;  /* 0x0000000200044308 */ /* 0x000e620000001000 */
[----:B------:R-:W-:Y:S01]  /*91a0*/  ISETP.NE.U32.AND P0, PT, R12, 0x1, PT ;  /* 0x000000010c00780c */ /* 0x000fe20003f05070 */
[----:B------:R-:W-:Y:S01]  /*91b0*/  @!UP3 UIMAD UR22, UR6, UR8, URZ ;  /* 0x000000080616b2a4 */ /* 0x000fe2000f8e023f */
[----:B------:R-:W-:Y:S01]  /*91c0*/  LEA R8, R8, R11, 0x1 ;  /* 0x0000000b08087211 */ /* 0x000fe200078e08ff */
[----:B------:R-:W-:Y:S01]  /*91d0*/  @UP1 ULDC UR21, c[0x0][0x210] ;  /* 0x0000840000151ab9 */ /* 0x000fe20000000800 */
[----:B------:R-:W-:Y:S01]  /*91e0*/  R2P PR, R9, 0x6 ;  /* 0x0000000609007804 */ /* 0x000fe20000000000 */
[----:B------:R-:W-:Y:S01]  /*91f0*/  UIMAD UR4, UR6, UR18, URZ ;  /* 0x00000012060472a4 */ /* 0x000fe2000f8e023f */
[----:B------:R-:W-:Y:S01]  /*9200*/  SHF.L.U32 R8, R8, 0x1, RZ ;  /* 0x0000000108087819 */ /* 0x000fe200000006ff */
[----:B------:R-:W2:Y:S01]  /*9210*/  @P3 MUFU.RCP R5, R0 ;  /* 0x0000000000053308 */ /* 0x000ea20000001000 */
[----:B------:R-:W-:Y:S01]  /*9220*/  MOV R9, 0x20 ;  /* 0x0000002000097802 */ /* 0x000fe20000000f00 */
[----:B------:R-:W-:Y:S01]  /*9230*/  @!UP1 UMOV UR21, 0x1 ;  /* 0x0000000100159882 */ /* 0x000fe20000000000 */
[----:B------:R-:W-:Y:S01]  /*9240*/  MOV R12, 0x40 ;  /* 0x00000040000c7802 */ /* 0x000fe20000000f00 */
[----:B------:R-:W-:Y:S01]  /*9250*/  @!UP3 USEL UR22, UR22, UR11, !UP0 ;  /* 0x0000000b1616b287 */ /* 0x000fe2000c000000 */
[----:B------:R-:W-:Y:S01]  /*9260*/  IADD3 R11, R8, -0x10, RZ ;  /* 0xfffffff0080b7810 */ /* 0x000fe20007ffe0ff */
[----:B-----5:R-:W-:Y:S01]  /*9270*/  UIMAD UR5, UR9, UR21, URZ ;  /* 0x00000015090572a4 */ /* 0x020fe2000f8e023f */
[----:B------:R-:W-:Y:S01]  /*9280*/  SEL R9, R9, 0xffffffe0, !P1 ;  /* 0xffffffe009097807 */ /* 0x000fe20004800000 */
[----:B-1----:R-:W-:Y:S01]  /*9290*/  FMUL.FTZ R160, R4, R160 ;  /* 0x000000a004a07220 */ /* 0x002fe20000410000 */
[----:B------:R-:W-:Y:S01]  /*92a0*/  @P0 IADD3 R11, R8, 0x10, RZ ;  /* 0x00000010080b0810 */ /* 0x000fe20007ffe0ff */
[----:B------:R-:W-:Y:S01]  /*92b0*/  FMUL.FTZ R161, R4, R161 ;  /* 0x000000a104a17220 */ /* 0x000fe20000410000 */
[----:B------:R-:W-:Y:S01]  /*92c0*/  SEL R12, R12, 0xffffffc0, !P2 ;  /* 0xffffffc00c0c7807 */ /* 0x000fe20005000000 */
[----:B------:R-:W-:Y:S01]  /*92d0*/  FMUL.FTZ R156, R4, R156 ;  /* 0x0000009c049c7220 */ /* 0x000fe20000410000 */
[----:B------:R-:W-:Y:S01]  /*92e0*/  IADD3 R13, R8, R9, RZ ;  /* 0x00000009080d7210 */ /* 0x000fe20007ffe0ff */
[----:B------:R-:W-:Y:S01]  /*92f0*/  FMUL.FTZ R157, R4, R157 ;  /* 0x0000009d049d7220 */ /* 0x000fe20000410000 */
[----:B------:R-:W-:Y:S01]  /*9300*/  F2FP.BF16.PACK_AB R160, R161, R160 ;  /* 0x000000a0a1a0723e */ /* 0x000fe200000010ff */
[----:B--2---:R-:W-:Y:S01]  /*9310*/  FMUL.FTZ R163, R5, R163 ;  /* 0x000000a305a37220 */ /* 0x004fe20000410000 */
[----:B------:R-:W-:Y:S01]  /*9320*/  IADD3 R9, R9, R11, RZ ;  /* 0x0000000b09097210 */ /* 0x000fe20007ffe0ff */
[----:B------:R-:W-:Y:S01]  /*9330*/  FMUL.FTZ R162, R5, R162 ;  /* 0x000000a205a27220 */ /* 0x000fe20000410000 */
[----:B------:R-:W-:Y:S01]  /*9340*/  F2FP.BF16.PACK_AB R156, R157, R156 ;  /* 0x0000009c9d9c723e */ /* 0x000fe200000010ff */
[C---:B------:R-:W-:Y:S01]  /*9350*/  FMUL.FTZ R159, R5.reuse, R159 ;  /* 0x0000009f059f7220 */ /* 0x040fe20000410000 */
[----:B------:R-:W-:Y:S01]  /*9360*/  IADD3 R14, R8, R12, RZ ;  /* 0x0000000c080e7210 */ /* 0x000fe20007ffe0ff */
[----:B------:R-:W-:Y:S01]  /*9370*/  FMUL.FTZ R158, R5, R158 ;  /* 0x0000009e059e7220 */ /* 0x000fe20000410000 */
[----:B------:R-:W-:Y:S01]  /*9380*/  F2FP.BF16.PACK_AB R162, R163, R162 ;  /* 0x000000a2a3a2723e */ /* 0x000fe200000010ff */
[C---:B------:R-:W-:Y:S01]  /*9390*/  FMUL.FTZ R36, R4.reuse, R36 ;  /* 0x0000002404247220 */ /* 0x040fe20000410000 */
[----:B------:R-:W-:Y:S01]  /*93a0*/  STS [R8], R160 ;  /* 0x000000a008007388 */ /* 0x000fe20000000800 */
[C---:B------:R-:W-:Y:S01]  /*93b0*/  FMUL.FTZ R37, R4.reuse, R37 ;  /* 0x0000002504257220 */ /* 0x040fe20000410000 */
[----:B------:R-:W-:Y:S01]  /*93c0*/  F2FP.BF16.PACK_AB R158, R159, R158 ;  /* 0x0000009e9f9e723e */ /* 0x000fe200000010ff */
[C---:B------:R-:W-:Y:S01]  /*93d0*/  FMUL.FTZ R39, R5.reuse, R39 ;  /* 0x0000002705277220 */ /* 0x040fe20000410000 */
[----:B------:R-:W-:Y:S01]  /*93e0*/  STS [R8+0x400], R162 ;  /* 0x000400a208007388 */ /* 0x000fe20000000800 */
[----:B------:R-:W-:Y:S01]  /*93f0*/  FMUL.FTZ R38, R5, R38 ;  /* 0x0000002605267220 */ /* 0x000fe20000410000 */
[----:B------:R-:W-:Y:S01]  /*9400*/  F2FP.BF16.PACK_AB R36, R37, R36 ;  /* 0x000000242524723e */ /* 0x000fe200000010ff */
[----:B------:R-:W-:Y:S01]  /*9410*/  FMUL.FTZ R40, R4, R40 ;  /* 0x0000002804287220 */ /* 0x000fe20000410000 */
[----:B------:R-:W-:Y:S01]  /*9420*/  IADD3 R15, R12, R11, RZ ;  /* 0x0000000b0c0f7210 */ /* 0x000fe20007ffe0ff */
[C---:B------:R-:W-:Y:S01]  /*9430*/  FMUL.FTZ R41, R4.reuse, R41 ;  /* 0x0000002904297220 */ /* 0x040fe20000410000 */
[----:B------:R-:W-:Y:S01]  /*9440*/  F2FP.BF16.PACK_AB R38, R39, R38 ;  /* 0x000000262726723e */ /* 0x000fe200000010ff */
[C---:B------:R-:W-:Y:S01]  /*9450*/  FMUL.FTZ R43, R5.reuse, R43 ;  /* 0x0000002b052b7220 */ /* 0x040fe20000410000 */
[----:B------:R-:W-:Y:S01]  /*9460*/  STS [R11], R156 ;  /* 0x0000009c0b007388 */ /* 0x000fe20000000800 */
[----:B------:R-:W-:Y:S01]  /*9470*/  FMUL.FTZ R42, R5, R42 ;  /* 0x0000002a052a7220 */ /* 0x000fe20000410000 */
[----:B------:R-:W-:Y:S01]  /*9480*/  F2FP.BF16.PACK_AB R40, R41, R40 ;  /* 0x000000282928723e */ /* 0x000fe200000010ff */
[C---:B------:R-:W-:Y:S01]  /*9490*/  FMUL.FTZ R44, R4.reuse, R44 ;  /* 0x0000002c042c7220 */ /* 0x040fe20000410000 */
[----:B------:R-:W-:Y:S01]  /*94a0*/  STS [R11+0x400], R158 ;  /* 0x0004009e0b007388 */ /* 0x000fe20000000800 */
[C---:B------:R-:W-:Y:S01]  /*94b0*/  FMUL.FTZ R45, R4.reuse, R45 ;  /* 0x0000002d042d7220 */ /* 0x040fe20000410000 */
[----:B------:R-:W-:Y:S01]  /*94c0*/  F2FP.BF16.PACK_AB R42, R43, R42 ;  /* 0x0000002a2b2a723e */ /* 0x000fe200000010ff */
[----:B------:R-:W-:Y:S01]  /*94d0*/  FMUL.FTZ R47, R5, R47 ;  /* 0x0000002f052f7220 */ /* 0x000fe20000410000 */
        /* <DEDUP_REMOVED lines=11> */
[C---:B------:R-:W-:Y:S01]  /*9590*/  FMUL.FTZ R52, R4.reuse, R52 ;  /* 0x0000003404347220 */ /* 0x040fe20000410000 */
        /* <DEDUP_REMOVED lines=44> */
[----:B------:R-:W-:Y:S01]  /*9860*/  STS [R8+0x4000], R60 ;  /* 0x0040003c08007388 */ /* 0x000fe20000000800 */
        /* <DEDUP_REMOVED lines=156> */
[----:B------:R-:W-:Y:S01]  /*a230*/  FMUL.FTZ R147, R5, R147 ;  /* 0x0000009305937220 */ /* 0x000fe20000410000 */
[----:B------:R-:W-:Y:S01]  /*a240*/  LOP3.LUT R7, R7, 0xffffffe0, RZ, 0xc0, !PT ;  /* 0xffffffe007077812 */ /* 0x000fe200078ec0ff */
[----:B------:R-:W-:Y:S01]  /*a250*/  FMUL.FTZ R4, R4, R145 ;  /* 0x0000009104047220 */ /* 0x000fe20000410000 */
[----:B------:R-:W-:Y:S01]  /*a260*/  F2FP.BF16.PACK_AB R150, R151, R150 ;  /* 0x000000969796723e */ /* 0x000fe200000010ff */
[----:B------:R-:W-:Y:S01]  /*a270*/  FMUL.FTZ R5, R5, R146 ;  /* 0x0000009205057220 */ /* 0x000fe20000410000 */
[----:B------:R-:W-:Y:S01]  /*a280*/  STS [R14+0xc000], R136 ;  /* 0x00c000880e007388 */ /* 0x000fe20000000800 */
[----:B------:R-:W1:Y:S01]  /*a290*/  @P4 MUFU.LG2 R2, R2 ;  /* 0x0000000200024308 */ /* 0x000e620000000c00 */
[----:B------:R-:W-:Y:S01]  /*a2a0*/  F2FP.BF16.PACK_AB R4, R4, R144 ;  /* 0x000000900404723e */ /* 0x000fe200000010ff */
[----:B------:R-:W-:Y:S01]  /*a2b0*/  USEL UR4, UR4, URZ, UP3 ;  /* 0x0000003f04047287 */ /* 0x000fe20009800000 */
[----:B------:R-:W-:Y:S01]  /*a2c0*/  F2FP.BF16.PACK_AB R5, R147, R5 ;  /* 0x000000059305723e */ /* 0x000fe200000010ff */
[----:B------:R-:W-:Y:S01]  /*a2d0*/  STS [R14+0xc400], R138 ;  /* 0x00c4008a0e007388 */ /* 0x000fe20000000800 */
[----:B------:R-:W-:Y:S01]  /*a2e0*/  IADD3 R7, -R7, R6, RZ ;  /* 0x0000000607077210 */ /* 0x000fe20007ffe1ff */
[----:B------:R-:W-:Y:S01]  /*a2f0*/  USHF.L.U32 UR5, UR5, 0x7, URZ ;  /* 0x0000000705057899 */ /* 0x000fe2000800063f */
[----:B------:R-:W-:Y:S01]  /*a300*/  MOV R6, 0x7f800000 ;  /* 0x7f80000000067802 */ /* 0x000fe20000000f00 */
[----:B------:R-:W-:Y:S01]  /*a310*/  STS [R15+0xc000], R140 ;  /* 0x00c0008c0f007388 */ /* 0x000fe20000000800 */
[----:B------:R-:W-:Y:S01]  /*a320*/  LOP3.LUT P0, RZ, R7, 0x3, RZ, 0xc0, !PT ;  /* 0x0000000307ff7812 */ /* 0x000fe2000780c0ff */
[----:B------:R-:W-:-:S02]  /*a330*/  UIMAD UR15, UR10, UR15, UR4 ;  /* 0x0000000f0a0f72a4 */ /* 0x000fc4000f8e0204 */
[----:B------:R-:W-:Y:S01]  /*a340*/  STS [R15+0xc400], R142 ;  /* 0x00c4008e0f007388 */ /* 0x000fe20000000800 */
[----:B------:R-:W-:Y:S02]  /*a350*/  @!UP3 UMOV UR26, UR22 ;  /* 0x00000016001abc82 */ /* 0x000fe40008000000 */
[----:B------:R-:W-:Y:S01]  /*a360*/  USHF.R.S32.HI UR4, URZ, 0x1f, UR5 ;  /* 0x0000001f3f047899 */ /* 0x000fe20008011405 */
[----:B------:R-:W-:Y:S01]  /*a370*/  STS [R16+0xc000], R148 ;  /* 0x00c0009410007388 */ /* 0x000fe20000000800 */
[----:B------:R-:W-:Y:S01]  /*a380*/  @!UP3 USHF.R.S32.HI UR27, URZ, 0x1f, UR22 ;  /* 0x0000001f3f1bb899 */ /* 0x000fe20008011416 */
[----:B-1----:R-:W-:Y:S01]  /*a390*/  @P4 FMUL.FTZ R2, R2, 0.69314718246459960938 ;  /* 0x3f31721802024820 */ /* 0x002fe20000410000 */
[----:B------:R-:W-:Y:S01]  /*a3a0*/  USHF.R.S32.HI UR6, URZ, 0x1f, UR15 ;  /* 0x0000001f3f067899 */ /* 0x000fe2000801140f */
[----:B------:R-:W-:Y:S01]  /*a3b0*/  STS [R16+0xc400], R150 ;  /* 0x00c4009610007388 */ /* 0x000fe20000000800 */
[----:B------:R-:W-:-:S03]  /*a3c0*/  UIADD3 UR5, UP2, UP1, UR5, UR26, UR15 ;  /* 0x0000001a05057290 */ /* 0x000fc6000f95e00f */
[----:B------:R1:W-:Y:S01]  /*a3d0*/  STS [R12+0xc000], R4 ;  /* 0x00c000040c007388 */ /* 0x0003e20000000800 */
[----:B------:R-:W-:-:S03]  /*a3e0*/  UIADD3.X UR4, UR4, UR27, UR6, UP2, UP1 ;  /* 0x0000001b04047290 */ /* 0x000fc600097e2406 */
[----:B------:R2:W-:Y:S04]  /*a3f0*/  STS [R12+0xc400], R5 ;  /* 0x00c400050c007388 */ /* 0x0005e80000000800 */
[----:B------:R-:W-:Y:S06]  /*a400*/  BAR.SYNC.DEFER_BLOCKING 0x0 ;  /* 0x0000000000007b1d */ /* 0x000fec0000010000 */
[----:B-1----:R1:W3:Y:S01]  /*a410*/  @P3 MUFU.LG2 R4, R0 ;  /* 0x0000000000043308 */ /* 0x0022e20000000c00 */
[----:B--2---:R-:W-:Y:S01]  /*a420*/  SHF.R.S32.HI R5, RZ, 0x1f, R10 ;  /* 0x0000001fff057819 */ /* 0x004fe2000001140a */
[----:B------:R2:W4:Y:S03]  /*a430*/  LDS.128 R68, [R228] ;  /* 0x00000000e4447984 */ /* 0x0005260000000c00 */
[-C--:B------:R-:W-:Y:S01]  /*a440*/  LEA.HI R5, R5, R10.reuse, RZ, 0x3 ;  /* 0x0000000a05057211 */ /* 0x080fe200078f18ff */
[----:B------:R2:W2:Y:S03]  /*a450*/  LDS.128 R64, [R228+0x1000] ;  /* 0x00100000e4407984 */ /* 0x0004a60000000c00 */
[----:B------:R-:W-:Y:S01]  /*a460*/  LOP3.LUT R5, R5, 0xffffff8, RZ, 0xc0, !PT ;  /* 0x0ffffff805057812 */ /* 0x000fe200078ec0ff */
[----:B------:R2:W2:Y:S01]  /*a470*/  LDS.128 R60, [R228+0x2000] ;  /* 0x00200000e43c7984 */ /* 0x0004a20000000c00 */
[----:B-1----:R-:W-:Y:S01]  /*a480*/  SHF.R.S32.HI R0, RZ, 0x1f, R7 ;  /* 0x0000001fff007819 */ /* 0x002fe20000011407 */
[----:B---3--:R-:W-:Y:S01]  /*a490*/  @P3 FMUL.FTZ R4, R4, 0.69314718246459960938 ;  /* 0x3f31721804043820 */ /* 0x008fe20000410000 */
[----:B------:R-:W-:Y:S01]  /*a4a0*/  IADD3 R10, -R5, R10, RZ ;  /* 0x0000000a050a7210 */ /* 0x000fe20007ffe1ff */
[----:B------:R1:W3:Y:S01]  /*a4b0*/  LDS.128 R56, [R228+0x3000] ;  /* 0x00300000e4387984 */ /* 0x0002e20000000c00 */
[----:B------:R-:W-:Y:S01]  /*a4c0*/  LEA.HI R0, R0, R7, RZ, 0x2 ;  /* 0x0000000700007211 */ /* 0x000fe200078f10ff */
[----:B------:R-:W-:Y:S01]  /*a4d0*/  @P3 FFMA.FTZ R6, R3, c[0x0][0x238], R4 ;  /* 0x00008e0003063a23 */ /* 0x000fe20000010004 */
[----:B------:R-:W-:Y:S01]  /*a4e0*/  MOV R5, 0x7f800000 ;  /* 0x7f80000000057802 */ /* 0x000fe20000000f00 */
[----:B------:R1:W1:Y:S01]  /*a4f0*/  LDS.128 R52, [R228+0x4000] ;  /* 0x00400000e4347984 */ /* 0x0002620000000c00 */
[----:B------:R-:W-:Y:S01]  /*a500*/  SHF.R.S32.HI R0, RZ, 0x2, R0 ;  /* 0x00000002ff007819 */ /* 0x000fe20000011400 */
[----:B------:R-:W-:-:S02]  /*a510*/  @P4 FFMA.FTZ R5, R164, c[0x0][0x238], R2 ;  /* 0x00008e00a4054a23 */ /* 0x000fc40000010002 */
[----:B------:R1:W1:Y:S01]  /*a520*/  LDS.128 R48, [R228+0x5000] ;  /* 0x00500000e4307984 */ /* 0x0002620000000c00 */
[----:B------:R-:W-:-:S03]  /*a530*/  LEA R0, R10, R0, 0x4 ;  /* 0x000000000a007211 */ /* 0x000fc600078e20ff */
        /* <DEDUP_REMOVED lines=27> */
.L_x_332:
[----:B--234-:R-:W-:Y:S05]  /*a6f0*/  BSYNC B0 ;  /* 0x0000000000007941 */ /* 0x01cfea0003800000 */
.L_x_331:
[----:B------:R-:W2:Y:S01]  /*a700*/  S2R R4, SR_TID.X ;  /* 0x0000000000047919 */ /* 0x000ea20000002100 */
[----:B------:R-:W-:Y:S01]  /*a710*/  SHF.R.S32.HI R2, RZ, 0x1f, R238 ;  /* 0x0000001fff027819 */ /* 0x000fe200000114ee */
[----:B------:R-:W-:Y:S01]  /*a720*/  USHF.R.S32.HI UR6, URZ, 0x1f, UR10 ;  /* 0x0000001f3f067899 */ /* 0x000fe2000801140a */
[----:B------:R-:W-:Y:S01]  /*a730*/  IADD3 R6, P0, R238, UR20, RZ ;  /* 0x00000014ee067c10 */ /* 0x000fe2000ff1e0ff */
[----:B------:R-:W3:Y:S01]  /*a740*/  S2R R0, SR_CTAID.Z ;  /* 0x0000000000007919 */ /* 0x000ee20000002700 */
[----:B------:R-:W-:Y:S01]  /*a750*/  ULDC.64 UR4, c[0x0][0x1f0] ;  /* 0x00007c0000047ab9 */ /* 0x000fe20000000a00 */
[----:B------:R-:W-:Y:S01]  /*a760*/  BSSY B0, `(.L_x_333) ;  /* 0x000001d000007945 */ /* 0x000fe20003800000 */
[----:B------:R-:W-:Y:S01]  /*a770*/  IADD3.X R7, R2, UR7, RZ, P0, !PT ;  /* 0x0000000702077c10 */ /* 0x000fe200087fe4ff */
[----:B------:R-:W-:Y:S01]  /*a780*/  UIMAD UR4, UR6, UR4, URZ ;  /* 0x00000004060472a4 */ /* 0x000fe2000f8e023f */
[----:B------:R-:W-:-:S03]  /*a790*/  ISETP.GE.AND P0, PT, R240, UR19, PT ;  /* 0x00000013f0007c0c */ /* 0x000fc6000bf06270 */
[----:B------:R-:W-:Y:S01]  /*a7a0*/  UIMAD UR4, UR10, UR5, UR4 ;  /* 0x000000050a0472a4 */ /* 0x000fe2000f8e0204 */
[----:B--2---:R-:W-:-:S04]  /*a7b0*/  SHF.R.S32.HI R3, RZ, 0x1f, R4 ;  /* 0x0000001fff037819 */ /* 0x004fc80000011404 */
[----:B------:R-:W-:Y:S01]  /*a7c0*/  LEA.HI R3, R3, R4, RZ, 0x3 ;  /* 0x0000000403037211 */ /* 0x000fe200078f18ff */
[----:B---3--:R-:W-:-:S03]  /*a7d0*/  IMAD.WIDE.U32 R6, R0, c[0x0][0x1f0], R6 ;  /* 0x00007c0000067a25 */ /* 0x008fc600078e0006 */
[----:B------:R-:W-:Y:S01]  /*a7e0*/  SHF.R.S32.HI R4, RZ, 0x3, R3 ;  /* 0x00000003ff047819 */ /* 0x000fe20000011403 */
[----:B------:R-:W-:Y:S01]  /*a7f0*/  IMAD.U32 R0, RZ, RZ, UR13 ;  /* 0x0000000dff007e24 */ /* 0x000fe2000f8e00ff */
[----:B------:R-:W-:Y:S02]  /*a800*/  IADD3 R9, R7, UR4, RZ ;  /* 0x0000000407097c10 */ /* 0x000fe4000fffe0ff */
[----:B------:R-:W-:-:S05]  /*a810*/  SHF.R.S32.HI R5, RZ, 0x1f, R4 ;  /* 0x0000001fff057819 */ /* 0x000fca0000011404 */
[----:B------:R-:W-:Y:S01]  /*a820*/  IMAD.WIDE R10, R0, 0x80, R4 ;  /* 0x00000080000a7825 */ /* 0x000fe200078e0204 */
        /* <DEDUP_REMOVED lines=16> */
.L_x_334:
[----:B------:R-:W-:Y:S05]  /*a930*/  BSYNC B0 ;  /* 0x0000000000007941 */ /* 0x000fea0003800000 */
.L_x_333:
[----:B------:R-:W-:Y:S01]  /*a940*/  IADD3 R0, R4, 0x20, RZ ;  /* 0x0000002004007810 */ /* 0x000fe20007ffe0ff */
[----:B------:R-:W-:Y:S03]  /*a950*/  BSSY B0, `(.L_x_335) ;  /* 0x0000015000007945 */ /* 0x000fe60003800000 */
[----:B------:R-:W-:-:S13]  /*a960*/  ISETP.GE.AND P0, PT, R0, UR19, PT ;  /* 0x0000001300007c0c */ /* 0x000fda000bf06270 */
[----:B------:R-:W-:Y:S05]  /*a970*/  @P0 BRA `(.L_x_336) ;  /* 0x0000012000000947 */ /* 0x000fea0003800000 */
[----:B------:R-:W-:Y:S01]  /*a980*/  IADD3 R2, P0, R10, 0x20, RZ ;  /* 0x000000200a027810 */ /* 0x000fe20007f1e0ff */
[----:B-12---:R-:W-:Y:S01]  /*a990*/  IMAD.MOV.U32 R20, RZ, RZ, R6 ;  /* 0x000000ffff147224 */ /* 0x006fe200078e0006 */
        /* <DEDUP_REMOVED lines=16> */
.L_x_336:
[----:B------:R-:W-:Y:S05]  /*aaa0*/  BSYNC B0 ;  /* 0x0000000000007941 */ /* 0x000fea0003800000 */
.L_x_335:
        /* <DEDUP_REMOVED lines=22> */
.L_x_338:
[----:B------:R-:W-:Y:S05]  /*ac10*/  BSYNC B0 ;  /* 0x0000000000007941 */ /* 0x000fea0003800000 */
.L_x_337:
[----:B------:R-:W-:-:S04]  /*ac20*/  IADD3 R4, R4, 0x60, RZ ;  /* 0x0000006004047810 */ /* 0x000fc80007ffe0ff */
[----:B------:R-:W-:-:S13]  /*ac30*/  ISETP.GE.AND P0, PT, R4, UR19, PT ;  /* 0x0000001304007c0c */ /* 0x000fda000bf06270 */
[----:B------:R-:W-:Y:S05]  /*ac40*/  @P0 EXIT ;  /* 0x000000000000094d */ /* 0x000fea0003800000 */
[----:B------:R-:W-:Y:S01]  /*ac50*/  IADD3 R0, P0, R10, 0x60, RZ ;  /* 0x000000600a007810 */ /* 0x000fe20007f1e0ff */
[----:B-1----:R-:W-:Y:S01]  /*ac60*/  IMAD.MOV.U32 R2, RZ, RZ, R6 ;  /* 0x000000ffff027224 */ /* 0x002fe200078e0006 */
        /* <DEDUP_REMOVED lines=18> */
.L_x_305:
[----:B------:R-:W-:Y:S01]  /*ad90*/  UISETP.NE.AND UP4, UPT, UR11, -0x1, UPT ;  /* 0xffffffff0b00788c */ /* 0x000fe2000bf85270 */
[----:B--2---:R-:W-:Y:S01]  /*ada0*/  SHF.R.S32.HI R12, RZ, 0x1f, R6 ;  /* 0x0000001fff0c7819 */ /* 0x004fe20000011406 */
        /* <DEDUP_REMOVED lines=8> */
[----:B------:R-:W-:Y:S01]  /*ae30*/  USHF.R.S32.HI UR12, URZ, 0x1f, UR15 ;  /* 0x0000001f3f0c7899 */ /* 0x000fe2000801140f */
[----:B------:R-:W-:Y:S01]  /*ae40*/  SHF.R.S32.HI R12, RZ, 0x3, R12 ;  /* 0x00000003ff0c7819 */ /* 0x000fe2000001140c */
[----:B------:R-:W-:Y:S01]  /*ae50*/  @!UP4 USHF.R.S32.HI UR21, URZ, 0x1f, UR25 ;  /* 0x0000001f3f15c899 */ /* 0x000fe20008011419 */
[----:B------:R-:W-:Y:S01]  /*ae60*/  BSSY B0, `(.L_x_339) ;  /* 0x0000043000007945 */ /* 0x000fe20003800000 */
[----:B------:R-:W-:Y:S01]  /*ae70*/  @UP4 UIMAD.WIDE.U32 UR8, UR11, UR6, URZ ;  /* 0x000000060b0842a5 */ /* 0x000fe2000f8e003f */
[----:B------:R-:W-:Y:S01]  /*ae80*/  IMAD.IADD R10, R6, 0x1, -R10 ;  /* 0x00000001060a7824 */ /* 0x000fe200078e0a0a */
[----:B------:R-:W-:Y:S01]  /*ae90*/  @!UP4 UIMAD UR21, UR21, UR4, URZ ;  /* 0x000000041515c2a4 */ /* 0x000fe2000f8e023f */
[----:B------:R-:W-:Y:S01]  /*aea0*/  SHF.R.S32.HI R13, RZ, 0x1f, R12 ;  /* 0x0000001fff0d7819 */ /* 0x000fe2000001140c */
[----:B------:R-:W-:Y:S01]  /*aeb0*/  ULDC.U8 UR20, c[0x0][0x328] ;  /* 0x0000ca0000147ab9 */ /* 0x000fe20000000000 */
[----:B------:R-:W-:Y:S01]  /*aec0*/  IMAD.SHL.U32 R9, R10, 0x8, RZ ;  /* 0x000000080a097824 */ /* 0x000fe200078e00ff */
[----:B------:R-:W-:-:S02]  /*aed0*/  @!UP4 UIMAD.WIDE.U32 UR22, UR25, UR4, URZ ;  /* 0x000000041916c2a5 */ /* 0x000fc4000f8e003f */
[----:B------:R-:W-:Y:S01]  /*aee0*/  @!UP4 UIMAD UR21, UR25, UR5, UR21 ;  /* 0x000000051915c2a4 */ /* 0x000fe2000f8e0215 */
[----:B------:R-:W-:Y:S01]  /*aef0*/  IMAD.WIDE R18, R18, 0x80, R12 ;  /* 0x0000008012127825 */ /* 0x000fe200078e020c */
[----:B------:R-:W-:Y:S01]  /*af00*/  UISETP.NE.AND UP3, UPT, UR20, URZ, UPT ;  /* 0x0000003f1400728c */ /* 0x000fe2000bf65270 */
[C---:B------:R-:W-:Y:S01]  /*af10*/  IADD3 R8, R9.reuse, 0x40, RZ ;  /* 0x0000004009087810 */ /* 0x040fe20007ffe0ff */
[----:B------:R-:W-:Y:S01]  /*af20*/  ULDC.64 UR4, c[0x0][0x1f0] ;  /* 0x00007c0000047ab9 */ /* 0x000fe20000000a00 */
[C---:B------:R-:W-:Y:S01]  /*af30*/  IADD3 R7, R9.reuse, 0x80, RZ ;  /* 0x0000008009077810 */ /* 0x040fe20007ffe0ff */
[----:B------:R-:W-:Y:S01]  /*af40*/  UIMAD UR4, UR12, UR4, URZ ;  /* 0x000000040c0472a4 */ /* 0x000fe2000f8e023f */
[----:B------:R-:W-:Y:S01]  /*af50*/  IADD3 R6, R9, 0xc0, RZ ;  /* 0x000000c009067810 */ /* 0x000fe20007ffe0ff */
[----:B------:R-:W-:Y:S02]  /*af60*/  @UP4 UIMAD UR7, UR11, UR7, UR9 ;  /* 0x000000070b0742a4 */ /* 0x000fe4000f8e0209 */
[----:B------:R-:W-:-:S02]  /*af70*/  ULDC UR10, c[0x0][0x214] ;  /* 0x00008500000a7ab9 */ /* 0x000fc40000000800 */
[----:B------:R-:W-:Y:S02]  /*af80*/  UISETP.NE.OR UP2, UPT, UR18, URZ, !UP3 ;  /* 0x0000003f1200728c */ /* 0x000fe4000df45670 */
[----:B------:R-:W-:Y:S02]  /*af90*/  @UP1 ULDC UR12, c[0x0][0x210] ;  /* 0x00008400000c1ab9 */ /* 0x000fe40000000800 */
[----:B------:R-:W-:Y:S02]  /*afa0*/  ULDC UR9, c[0x0][0x234] ;  /* 0x00008d0000097ab9 */ /* 0x000fe40000000800 */
[----:B------:R-:W-:Y:S02]  /*afb0*/  @UP1 UIMAD UR12, UR12, UR10, URZ ;  /* 0x0000000a0c0c12a4 */ /* 0x000fe4000f8e023f */
[----:B------:R-:W-:Y:S02]  /*afc0*/  @!UP1 USEL UR12, UR10, UR9, !UP3 ;  /* 0x000000090a0c9287 */ /* 0x000fe4000d800000 */
[----:B------:R-:W-:-:S02]  /*afd0*/  UISETP.NE.OR UP0, UPT, UR11, -0x1, UP2 ;  /* 0xffffffff0b00788c */ /* 0x000fc40009705670 */
        /* <DEDUP_REMOVED lines=10> */
[----:B------:R-:W-:Y:S01]  /*b080*/  USEL UR18, UR18, URZ, UP2 ;  /* 0x0000003f12127287 */ /* 0x000fe20009000000 */
[----:B------:R-:W-:Y:S01]  /*b090*/  ISETP.GE.AND P0, PT, R12, UR14, PT ;  /* 0x0000000e0c007c0c */ /* 0x000fe2000bf06270 */
[----:B------:R-:W-:Y:S02]  /*b0a0*/  @UP1 ULDC UR20, c[0x0][0x210] ;  /* 0x0000840000141ab9 */ /* 0x000fe40000000800 */
[----:B------:R-:W-:Y:S01]  /*b0b0*/  @!UP1 UMOV UR20, 0x1 ;  /* 0x0000000100149882 */ /* 0x000fe20000000000 */
[----:B-1----:R-:W-:Y:S01]  /*b0c0*/  IMAD.WIDE.U32 R14, R14, c[0x0][0x1f0], R2 ;  /* 0x00007c000e0e7a25 */ /* 0x002fe200078e0002 */
[----:B------:R-:W-:-:S02]  /*b0d0*/  UIMAD UR12, UR15, UR12, UR18 ;  /* 0x0000000c0f0c72a4 */ /* 0x000fc4000f8e0212 */
[----:B------:R-:W-:Y:S02]  /*b0e0*/  UIMAD UR19, UR19, UR20, URZ ;  /* 0x00000014131372a4 */ /* 0x000fe4000f8e023f */
        /* <DEDUP_REMOVED lines=26> */
.L_x_340:
[----:B------:R-:W-:Y:S05]  /*b290*/  BSYNC B0 ;  /* 0x0000000000007941 */ /* 0x000fea0003800000 */
.L_x_339:
        /* <DEDUP_REMOVED lines=22> */
.L_x_342:
[----:B------:R-:W-:Y:S05]  /*b400*/  BSYNC B0 ;  /* 0x0000000000007941 */ /* 0x000fea0003800000 */
.L_x_341:
        /* <DEDUP_REMOVED lines=22> */
.L_x_344:
[----:B------:R-:W-:Y:S05]  /*b570*/  BSYNC B0 ;  /* 0x0000000000007941 */ /* 0x000fea0003800000 */
.L_x_343:
        /* <DEDUP_REMOVED lines=21> */
.L_x_346:
[----:B------:R-:W-:Y:S05]  /*b6d0*/  BSYNC B0 ;  /* 0x0000000000007941 */ /* 0x000fea0003800000 */
.L_x_345:
        /* <DEDUP_REMOVED lines=35> */
.L_x_347:
        /* <DEDUP_REMOVED lines=15> */
.L_x_2029:


//--------------------- .text._ZN5flash16flash_fwd_kernelI23Flash_fwd_kernel_traitsILi256ELi128ELi64ELi8ELb0ELb0EN7cutlass10bfloat16_tE19Flash_kernel_traitsILi256ELi128ELi64ELi8ES3_EELb0ELb0ELb0ELb1ELb0ELb0ELb0ELb0EEEvNS_16Flash_fwd_paramsE --------------------------
	.section	.text._ZN5flash16flash_fwd_kernelI23Flash_fwd_kernel_traitsILi256ELi128ELi64ELi8ELb0ELb0EN7cutlass10bfloat16_tE19Flash_kernel_traitsILi256ELi128ELi64ELi8ES3_EELb0ELb0ELb0ELb1ELb0ELb0ELb0ELb0EEEvNS_16Flash_fwd_paramsE,"ax",@progbits
	.sectioninfo	@"SHI_REGISTERS=255"
	.align	128
        .global         _ZN5flash16flash_fwd_kernelI23Flash_fwd_kernel_traitsILi256ELi128ELi64ELi8ELb0ELb0EN7cutlass10bfloat16_tE19Flash_kernel_traitsILi256ELi128ELi64ELi8ES3_EELb0ELb0ELb0ELb1ELb0ELb0ELb0ELb0EEEvNS_16Flash_fwd_paramsE
        .type           _ZN5flash16flash_fwd_kernelI23Flash_fwd_kernel_traitsILi256ELi128ELi64ELi8ELb0ELb0EN7cutlass10bfloat16_tE19Flash_kernel_traitsILi256ELi128ELi64ELi8ES3_EELb0ELb0ELb0ELb1ELb0ELb0ELb0ELb0EEEvNS_16Flash_fwd_paramsE,@function
        .size           _ZN5flash16flash_fwd_kernelI23Flash_fwd_kernel_traitsILi256ELi128ELi64ELi8ELb0ELb0EN7cutlass10bfloat16_tE19Flash_kernel_traitsILi256ELi128ELi64ELi8ES3_EELb0ELb0ELb0ELb1ELb0ELb0ELb0ELb0EEEvNS_16Flash_fwd_paramsE,(.L_x_2030 - _ZN5flash16flash_fwd_kernelI23Flash_fwd_kernel_traitsILi256ELi128ELi64ELi8ELb0ELb0EN7cutlass10bfloat16_tE19Flash_kernel_traitsILi256ELi128ELi64ELi8ES3_EELb0ELb0ELb0ELb1ELb0ELb0ELb0ELb0EEEvNS_16Flash_fwd_paramsE)
        .other          _ZN5flash16flash_fwd_kernelI23Flash_fwd_kernel_traitsILi256ELi128ELi64ELi8ELb0ELb0EN7cutlass10bfloat16_tE19Flash_kernel_traitsILi256ELi128ELi64ELi8ES3_EELb0ELb0ELb0ELb1ELb0ELb0ELb0ELb0EEEvNS_16Flash_fwd_paramsE,@"STO_CUDA_ENTRY STV_DEFAULT"
_ZN5flash16flash_fwd_kernelI23Flash_fwd_kernel_traitsILi256ELi128ELi64ELi8ELb0ELb0EN7cutlass10bfloat16_tE19Flash_kernel_traitsILi256ELi128ELi64ELi8ES3_EELb0ELb0ELb0ELb1ELb0ELb0ELb0ELb0EEEvNS_16Flash_fwd_paramsE:
.text._ZN5flash16flash_fwd_kernelI23Flash_fwd_kernel_traitsILi256ELi128ELi64ELi8ELb0ELb0EN7cutlass10bfloat16_tE19Flash_kernel_traitsILi256ELi128ELi64ELi8ES3_EELb0ELb0ELb0ELb1ELb0ELb0ELb0ELb0EEEvNS_16Flash_fwd_paramsE:
        /* <DEDUP_REMOVED lines=57> */
.L_x_348:
[----:B-1----:R-:W-:Y:S02]  /*0390*/  ULDC UR8, c[0x0][0x218] ;  /* 0x0000860000087ab9 */ /* 0x002fe40000000800 */
.L_x_349:
        /* <DEDUP_REMOVED lines=32> */
[----:B------:R-:W-:Y:S02]  /*05a0*/  USHF.R.S32.HI UR23, URZ, 0x1f, UR22 ;  /* 0x0000001f3f177899 */ /* 0x000fe40008011416 */
[----:B------:R-:W-:-:S02]  /*05b0*/  @UP1 UIMAD.WIDE.U32 UR26, UR13, UR6, URZ ;  /* 0x000000060d1a12a5 */ /* 0x000fc4000f8e003f */
[----:B------:R-:W-:Y:S02]  /*05c0*/  @!UP1 USHF.R.S32.HI UR10, URZ, 0x1f, UR4 ;  /* 0x0000001f3f0a9899 */ /* 0x000fe40008011404 */
[----:B------:R-:W-:Y:S02]  /*05d0*/  @UP0 UIADD3 UR11, UR25, UR5, URZ ;  /* 0x00000005190b0290 */ /* 0x000fe4000fffe03f */
[----:B------:R-:W-:Y:S02]  /*05e0*/  @UP1 UIMAD UR24, UR13, UR7, UR27 ;  /* 0x000000070d1812a4 */ /* 0x000fe4000f8e021b */
[----:B------:R-:W-:Y:S02]  /*05f0*/  @!UP1 UIMAD UR10, UR10, UR8, URZ ;  /* 0x000000080a0a92a4 */ /* 0x000fe4000f8e023f */
[----:B------:R-:W-:Y:S02]  /*0600*/  ULDC.64 UR6, c[0x0][0x198] ;  /* 0x0000660000067ab9 */ /* 0x000fe40000000a00 */
[----:B------:R-:W-:-:S02]  /*0610*/  @UP0 UIMAD.WIDE.U32 UR28, UR11, UR6, URZ ;  /* 0x000000060b1c02a5 */ /* 0x000fc4000f8e003f */
[----:B------:R-:W-:Y:S02]  /*0620*/  @!UP1 UIMAD.WIDE.U32 UR30, UR4, UR8, URZ ;  /* 0x00000008041e92a5 */ /* 0x000fe4000f8e003f */
[----:B------:R-:W-:Y:S02]  /*0630*/  @!UP1 UIMAD UR9, UR4, UR9, UR10 ;  /* 0x00000009040992a4 */ /* 0x000fe4000f8e020a */
[----:B------:R-:W-:Y:S02]  /*0640*/  @UP1 UMOV UR8, UR26 ;  /* 0x0000001a00081c82 */ /* 0x000fe40008000000 */
[----:B------:R-:W-:Y:S02]  /*0650*/  @UP0 UIMAD UR10, UR11, UR7, UR29 ;  /* 0x000000070b0a02a4 */ /* 0x000fe4000f8e021d */
        /* <DEDUP_REMOVED lines=12> */
[----:B------:R-:W-:Y:S02]  /*0720*/  UMOV UR10, UR26 ;  /* 0x0000001a000a7c82 */ /* 0x000fe40008000000 */
[----:B------:R-:W-:Y:S02]  /*0730*/  UIMAD UR9, UR9, UR6, URZ ;  /* 0x00000006090972a4 */ /* 0x000fe4000f8e023f */
[----:B------:R-:W-:Y:S02]  /*0740*/  UIMAD.WIDE.U32 UR26, UR4, UR6, UR10 ;  /* 0x00000006041a72a5 */ /* 0x000fe4000f8e000a */
[----:B------:R-:W-:-:S04]  /*0750*/  UIMAD UR7, UR4, UR7, UR9 ;  /* 0x00000007040772a4 */ /* 0x000fc8000f8e0209 */
[----:B------:R-:W-:Y:S02]  /*0760*/  UIADD3 UR10, UR27, UR7, URZ ;  /* 0x000000071b0a7290 */ /* 0x000fe4000fffe03f */
[----:B------:R-:W-:Y:S02]  /*0770*/  UMOV UR12, UR26 ;  /* 0x0000001a000c7c82 */ /* 0x000fe40008000000 */
.L_x_351:
        /* <DEDUP_REMOVED lines=16> */
[----:B------:R-:W-:Y:S02]  /*0880*/  @UP0 UIADD3 UR11, UR25, UR5, URZ ;  /* 0x00000005190b0290 */ /* 0x000fe4000fffe03f */
        /* <DEDUP_REMOVED lines=33> */
.L_x_352:
[----:B------:R-:W-:Y:S01]  /*0aa0*/  SHF.R.S32.HI R12, RZ, 0x1f, R98 ;  /* 0x0000001fff0c7819 */ /* 0x000fe20000011462 */
[----:B------:R-:W1:Y:S01]  /*0ab0*/  S2R R18, SR_CTAID.Z ;  /* 0x0000000000127919 */ /* 0x000e620000002700 */
[----:B------:R-:W-:Y:S01]  /*0ac0*/  ULDC.64 UR6, c[0x0][0x1b8] ;  /* 0x00006e0000067ab9 */ /* 0x000fe20000000a00 */
[----:B------:R-:W-:Y:S01]  /*0ad0*/  IMAD.MOV.U32 R22, RZ, RZ, 0x20 ;  /* 0x00000020ff167424 */ /* 0x000fe200078e00ff */
[CC--:B------:R-:W-:Y:S01]  /*0ae0*/  LEA.HI R0, R12.reuse, R98.reuse, RZ, 0x3 ;  /* 0x000000620c007211 */ /* 0x0c0fe200078f18ff */
[----:B------:R-:W-:Y:S01]  /*0af0*/  UIMAD UR6, UR26, UR6, URZ ;  /* 0x000000061a0672a4 */ /* 0x000fe2000f8e023f */
[----:B------:R-:W-:Y:S01]  /*0b00*/  LEA.HI R5, R12, R98, RZ, 0x4 ;  /* 0x000000620c057211 */ /* 0x000fe200078f20ff */
[----:B------:R-:W-:Y:S01]  /*0b10*/  BSSY B0, `(.L_x_353) ;  /* 0x0000075000007945 */ /* 0x000fe20003800000 */
[----:B------:R-:W-:-:S02]  /*0b20*/  SHF.R.S32.HI R236, RZ, 0x3, R0 ;  /* 0x00000003ffec7819 */ /* 0x000fc40000011400 */
[----:B------:R-:W-:Y:S02]  /*0b30*/  LOP3.LUT R0, R0, 0xfffffff8, RZ, 0xc0, !PT ;  /* 0xfffffff800007812 */ /* 0x000fe400078ec0ff */
[----:B------:R-:W-:Y:S01]  /*0b40*/  SHF.R.S32.HI R4, RZ, 0x4, R5 ;  /* 0x00000004ff047819 */ /* 0x000fe20000011405 */
[----:B------:R-:W-:Y:S01]  /*0b50*/  IMAD.SHL.U32 R3, R236, 0x40, RZ ;  /* 0x00000040ec037824 */ /* 0x000fe200078e00ff */
[C---:B------:R-:W-:Y:S01]  /*0b60*/  LOP3.LUT R2, R5.reuse, 0xfffffff0, RZ, 0xc0, !PT ;  /* 0xfffffff005027812 */ /* 0x040fe200078ec0ff */
[----:B------:R-:W-:Y:S01]  /*0b70*/  IMAD.IADD R24, R98, 0x1, -R0 ;  /* 0x0000000162187824 */ /* 0x000fe200078e0a00 */
[----:B------:R-:W-:Y:S02]  /*0b80*/  LEA.HI R0, R5, R4, RZ, 0x1 ;  /* 0x0000000405007211 */ /* 0x000fe400078f08ff */
[----:B------:R-:W-:Y:S01]  /*0b90*/  LOP3.LUT R5, R3, 0x1c0, RZ, 0xc0, !PT ;  /* 0x000001c003057812 */ /* 0x000fe200078ec0ff */
[----:B------:R-:W-:Y:S01]  /*0ba0*/  IMAD.SHL.U32 R248, R24, 0x8, RZ ;  /* 0x0000000818f87824 */ /* 0x000fe200078e00ff */
[----:B------:R-:W-:Y:S01]  /*0bb0*/  LOP3.LUT R0, R0, 0xfffffffe, RZ, 0xc0, !PT ;  /* 0xfffffffe00007812 */ /* 0x000fe200078ec0ff */
[----:B------:R-:W-:Y:S01]  /*0bc0*/  IMAD.IADD R6, R98, 0x1, -R2 ;  /* 0x0000000162067824 */ /* 0x000fe200078e0a02 */
[----:B------:R-:W-:-:S02]  /*0bd0*/  SHF.R.U32.HI R2, RZ, 0x3, R5 ;  /* 0x00000003ff027819 */ /* 0x000fc40000011605 */
[----:B------:R-:W-:Y:S01]  /*0be0*/  LOP3.LUT R3, R5, 0x38, R248, 0xf8, !PT ;  /* 0x0000003805037812 */ /* 0x000fe200078ef8f8 */
[----:B------:R-:W-:Y:S01]  /*0bf0*/  IMAD.IADD R20, R4, 0x1, -R0 ;  /* 0x0000000104147824 */ /* 0x000fe200078e0a00 */
[----:B------:R-:W-:Y:S02]  /*0c00*/  SHF.R.S32.HI R5, RZ, 0x1f, R6 ;  /* 0x0000001fff057819 */ /* 0x000fe40000011406 */
[----:B------:R-:W-:Y:S02]  /*0c10*/  SHF.R.S32.HI R237, RZ, 0x1f, R236 ;  /* 0x0000001fffed7819 */ /* 0x000fe400000114ec */
[----:B------:R-:W-:Y:S02]  /*0c20*/  LEA.HI R11, R5, R6, RZ, 0x3 ;  /* 0x00000006050b7211 */ /* 0x000fe400078f18ff */
[----:B------:R-:W-:Y:S01]  /*0c30*/  SHF.R.S32.HI R249, RZ, 0x1f, R248 ;  /* 0x0000001ffff97819 */ /* 0x000fe200000114f8 */
[----:B------:R-:W-:Y:S01]  /*0c40*/  IMAD R7, R237, c[0x0][0x198], RZ ;  /* 0x00006600ed077a24 */ /* 0x000fe200078e02ff */
[----:B------:R-:W-:-:S02]  /*0c50*/  LOP3.LUT R0, R11, 0xfffffff8, RZ, 0xc0, !PT ;  /* 0xfffffff80b007812 */ /* 0x000fc400078ec0ff */
[----:B------:R-:W-:Y:S01]  /*0c60*/  LOP3.LUT R10, R3, R2, RZ, 0x3c, !PT ;  /* 0x00000002030a7212 */ /* 0x000fe200078e3cff */
[----:B------:R-:W-:Y:S01]  /*0c70*/  IMAD.WIDE.U32 R4, R236, c[0x0][0x198], R248 ;  /* 0x00006600ec047a25 */ /* 0x000fe200078e00f8 */
[----:B------:R-:W-:Y:S02]  /*0c80*/  LEA.HI R9, R12, R98, RZ, 0x6 ;  /* 0x000000620c097211 */ /* 0x000fe400078f30ff */
[----:B------:R-:W-:Y:S01]  /*0c90*/  IADD3 R2, P0, R248, UR8, RZ ;  /* 0x00000008f8027c10 */ /* 0x000fe2000ff1e0ff */
[----:B------:R-:W-:Y:S01]  /*0ca0*/  IMAD.IADD R0, R6, 0x1, -R0 ;  /* 0x0000000106007824 */ /* 0x000fe200078e0a00 */
[----:B------:R-:W-:Y:S01]  /*0cb0*/  IADD3 R102, R248, 0x40, RZ ;  /* 0x00000040f8667810 */ /* 0x000fe20007ffe0ff */
[----:B------:R-:W-:Y:S01]  /*0cc0*/  IMAD.SHL.U32 R9, R9, 0x8, RZ ;  /* 0x0000000809097824 */ /* 0x000fe200078e00ff */
[----:B------:R-:W-:Y:S01]  /*0cd0*/  IADD3.X R3, R249, UR24, RZ, P0, !PT ;  /* 0x00000018f9037c10 */ /* 0x000fe200087fe4ff */
[----:B------:R-:W-:Y:S01]  /*0ce0*/  IMAD R6, R236, c[0x0][0x19c], R7 ;  /* 0x00006700ec067a24 */ /* 0x000fe200078e0207 */
[----:B------:R-:W-:Y:S01]  /*0cf0*/  IADD3 R8, P0, R4, UR12, RZ ;  /* 0x0000000c04087c10 */ /* 0x000fe2000ff1e0ff */
[----:B------:R-:W-:Y:S01]  /*0d00*/  IMAD R4, R237, c[0x0][0x1a0], RZ ;  /* 0x00006800ed047a24 */ /* 0x000fe200078e02ff */
[----:B------:R-:W-:Y:S01]  /*0d10*/  LOP3.LUT P2, RZ, R0, 0x4, RZ, 0xc0, !PT ;  /* 0x0000000400ff7812 */ /* 0x000fe2000784c0ff */
[----:B-1----:R-:W-:Y:S01]  /*0d20*/  IMAD.WIDE.U32 R18, R18, c[0x0][0x1a8], R2 ;  /* 0x00006a0012127a25 */ /* 0x002fe200078e0002 */
[----:B------:R-:W-:Y:S01]  /*0d30*/  LOP3.LUT P1, RZ, R0, 0x2, RZ, 0xc0, !PT ;  /* 0x0000000200ff7812 */ /* 0x000fe2000782c0ff */
[----:B------:R-:W-:Y:S01]  /*0d40*/  ULDC.64 UR8, c[0x0][0x1b0] ;  /* 0x00006c0000087ab9 */ /* 0x000fe20000000a00 */
[----:B------:R-:W-:Y:S01]  /*0d50*/  IADD3 R101, R248, 0x80, RZ ;  /* 0x00000080f8657810 */ /* 0x000fe20007ffe0ff */
[----:B------:R-:W-:Y:S01]  /*0d60*/  IMAD.SHL.U32 R0, R0, 0x40, RZ ;  /* 0x0000004000007824 */ /* 0x000fe200078e00ff */
[----:B------:R-:W-:Y:S01]  /*0d70*/  LOP3.LUT R10, R10, 0xfffffe00, R9, 0xf8, !PT ;  /* 0xfffffe000a0a7812 */ /* 0x000fe200078ef809 */
[----:B------:R-:W-:Y:S01]  /*0d80*/  IMAD.WIDE.U32 R2, R236, c[0x0][0x1a0], R248 ;  /* 0x00006800ec027a25 */ /* 0x000fe200078e00f8 */
[----:B------:R-:W-:Y:S01]  /*0d90*/  IADD3 R100, R248, 0xc0, RZ ;  /* 0x000000c0f8647810 */ /* 0x000fe20007ffe0ff */
[----:B------:R1:W-:Y:S01]  /*0da0*/  STL [R1+0xc], R102 ;  /* 0x00000c6601007387 */ /* 0x0003e20000100800 */
[----:B------:R-:W-:Y:S01]  /*0db0*/  IADD3.X R9, R5, UR10, R6, P0, !PT ;  /* 0x0000000a05097c10 */ /* 0x000fe200087fe406 */
[----:B------:R-:W-:Y:S01]  /*0dc0*/  IMAD.SHL.U32 R6, R20, 0x8, RZ ;  /* 0x0000000814067824 */ /* 0x000fe200078e00ff */
[----:B------:R-:W-:Y:S01]  /*0dd0*/  LOP3.LUT R0, R0, 0x1c0, RZ, 0xc0, !PT ;  /* 0x000001c000007812 */ /* 0x000fe200078ec0ff */
[----:B------:R-:W-:Y:S01]  /*0de0*/  IMAD R4, R236, c[0x0][0x1a4], R4 ;  /* 0x00006900ec047a24 */ /* 0x000fe200078e0204 */
[----:B------:R-:W-:Y:S01]  /*0df0*/  UIMAD UR8, UR26, UR8, URZ ;  /* 0x000000081a0872a4 */ /* 0x000fe2000f8e023f */
[----:B------:R1:W-:Y:S01]  /*0e00*/  STL [R1+0x8], R101 ;  /* 0x0000086501007387 */ /* 0x0003e20000100800 */
[----:B------:R-:W-:Y:S01]  /*0e10*/  UIADD3 UR24, -UR21, UR17, URZ ;  /* 0x0000001115187290 */ /* 0x000fe2000fffe13f */
[----:B------:R-:W-:Y:S01]  /*0e20*/  IADD3 R2, P0, R2, UR14, RZ ;  /* 0x0000000e02027c10 */ /* 0x000fe2000ff1e0ff */
[----:B------:R-:W-:Y:S01]  /*0e30*/  UIMAD UR9, UR5, UR9, UR8 ;  /* 0x00000009050972a4 */ /* 0x000fe2000f8e0208 */
[----:B------:R1:W-:Y:S01]  /*0e40*/  STL [R1+0x10], R100 ;  /* 0x0000106401007387 */ /* 0x0003e20000100800 */
[----:B------:R-:W-:Y:S01]  /*0e50*/  LOP3.LUT R6, R0, 0x8, R6, 0xf8, !PT ;  /* 0x0000000800067812 */ /* 0x000fe200078ef806 */
[----:B------:R-:W-:Y:S01]  /*0e60*/  UIMAD UR8, UR5, UR7, UR6 ;  /* 0x00000007050872a4 */ /* 0x000fe2000f8e0206 */
[----:B------:R-:W-:Y:S01]  /*0e70*/  SHF.R.U32.HI R0, RZ, 0x3, R0 ;  /* 0x00000003ff007819 */ /* 0x000fe20000011600 */
[----:B------:R-:W-:Y:S01]  /*0e80*/  IMAD.SHL.U32 R5, R11, 0x40, RZ ;  /* 0x000000400b057824 */ /* 0x000fe200078e00ff */
[----:B------:R-:W-:Y:S01]  /*0e90*/  IADD3.X R3, R3, UR11, R4, P0, !PT ;  /* 0x0000000b03037c10 */ /* 0x000fe200087fe404 */
[----:B------:R-:W-:Y:S01]  /*0ea0*/  ULDC.64 UR6, c[0x0][0x1a8] ;  /* 0x00006a0000067ab9 */ /* 0x000fe20000000a00 */
[----:B------:R-:W-:Y:S01]  /*0eb0*/  ISETP.GE.AND P0, PT, R236, UR24, PT ;  /* 0x00000018ec007c0c */ /* 0x000fe2000bf06270 */
[----:B------:R-:W-:Y:S01]  /*0ec0*/  UIMAD UR6, UR23, UR6, URZ ;  /* 0x00000006170672a4 */ /* 0x000fe2000f8e023f */
[----:B------:R-:W-:Y:S01]  /*0ed0*/  LOP3.LUT R6, R6, R0, RZ, 0x3c, !PT ;  /* 0x0000000006067212 */ /* 0x000fe200078e3cff */
[----:B------:R-:W-:Y:S01]  /*0ee0*/  IMAD.U32 R0, RZ, RZ, UR5 ;  /* 0x00000005ff007e24 */ /* 0x000fe2000f8e00ff */
[----:B------:R-:W-:Y:S01]  /*0ef0*/  LEA.HI R21, R12, R98, RZ, 0x5 ;  /* 0x000000620c157211 */ /* 0x000fe200078f28ff */
[----:B------:R-:W-:Y:S01]  /*0f00*/  IMAD.U32 R4, RZ, RZ, UR5 ;  /* 0x00000005ff047e24 */ /* 0x000fe2000f8e00ff */
[----:B------:R-:W-:Y:S01]  /*0f10*/  UIMAD UR7, UR22, UR7, UR6 ;  /* 0x00000007160772a4 */ /* 0x000fe2000f8e0206 */
[----:B------:R-:W-:Y:S01]  /*0f20*/  IMAD.WIDE.U32 R246, R0, c[0x0][0x1b0], R8 ;  /* 0x00006c0000f67a25 */ /* 0x000fe200078e0008 */
[----:B------:R-:W-:-:S02]  /*0f30*/  LOP3.LUT R5, R6, 0xfffffe00, R5, 0xf8, !PT ;  /* 0xfffffe0006057812 */ /* 0x000fc400078ef805 */
[----:B------:R-:W-:Y:S01]  /*0f40*/  SHF.R.S32.HI R97, RZ, 0x5, R21 ;  /* 0x00000005ff617819 */ /* 0x000fe20000011415 */
[----:B------:R-:W-:Y:S01]  /*0f50*/  IMAD.WIDE.U32 R250, R4, c[0x0][0x1b8], R2 ;  /* 0x00006e0004fa7a25 */ /* 0x000fe200078e0002 */
[----:B------:R-:W-:Y:S02]  /*0f60*/  IADD3 R9, R19, UR7, RZ ;  /* 0x0000000713097c10 */ /* 0x000fe4000fffe0ff */
[----:B------:R-:W-:Y:S01]  /*0f70*/  IADD3 R245, R247, UR9, RZ ;  /* 0x00000009f7f57c10 */ /* 0x000fe2000fffe0ff */
[----:B------:R-:W-:Y:S01]  /*0f80*/  IMAD.MOV.U32 R4, RZ, RZ, 0x10 ;  /* 0x00000010ff047424 */ /* 0x000fe200078e00ff */
[----:B------:R-:W-:Y:S01]  /*0f90*/  IADD3 R252, R251, UR8, RZ ;  /* 0x00000008fbfc7c10 */ /* 0x000fe2000fffe0ff */
[----:B------:R-:W-:Y:S01]  /*0fa0*/  IMAD.U32 R6, RZ, RZ, UR15 ;  /* 0x0000000fff067e24 */ /* 0x000fe2000f8e00ff */
[----:B------:R-:W-:Y:S01]  /*0fb0*/  SEL R0, R22, 0xffffffe0, !P2 ;  /* 0xffffffe016007807 */ /* 0x000fe20005000000 */
[----:B------:R-:W-:Y:S01]  /*0fc0*/  IMAD.SHL.U32 R230, R10, 0x2, RZ ;  /* 0x000000020ae67824 */ /* 0x000fe200078e00ff */
[----:B------:R-:W-:Y:S01]  /*0fd0*/  SEL R4, R4, 0xfffffff0, !P1 ;  /* 0xfffffff004047807 */ /* 0x000fe20004800000 */
[----:B------:R-:W-:Y:S01]  /*0fe0*/  IMAD.WIDE R6, R6, 0x80, R236 ;  /* 0x0000008006067825 */ /* 0x000fe200078e02ec */
[----:B------:R-:W-:Y:S05]  /*0ff0*/  @P0 BRA `(.L_x_354) ;  /* 0x0000026000000947 */ /* 0x000fea0003800000 */
[----:B-1----:R-:W-:Y:S01]  /*1000*/  ISETP.GE.AND P6, PT, R248, c[0x0][0x220], PT ;  /* 0x00008800f8007a0c */ /* 0x002fe20003fc6270 */
        /* <DEDUP_REMOVED lines=37> */
.L_x_354:
[----:B-1----:R-:W-:Y:S05]  /*1260*/  BSYNC B0 ;  /* 0x0000000000007941 */ /* 0x002fea0003800000 */
.L_x_353:
[----:B------:R-:W-:Y:S01]  /*1270*/  IADD3 R17, R236, 0x20, RZ ;  /* 0x00000020ec117810 */ /* 0x000fe20007ffe0ff */
        /* <DEDUP_REMOVED lines=44> */
.L_x_356:
[----:B------:R-:W-:Y:S05]  /*1540*/  BSYNC B0 ;  /* 0x0000000000007941 */ /* 0x000fea0003800000 */
.L_x_355:
        /* <DEDUP_REMOVED lines=45> */
.L_x_358:
[----:B------:R-:W-:Y:S05]  /*1820*/  BSYNC B0 ;  /* 0x0000000000007941 */ /* 0x000fea0003800000 */
.L_x_357:
        /* <DEDUP_REMOVED lines=14> */
[----:B-1----:R-:W-:Y:S01]  /*1910*/  IMAD.WIDE.U32 R10, R2, c[0x0][0x190], R8 ;  /* 0x00006400020a7a25 */ /* 0x002fe200078e0008 */
        /* <DEDUP_REMOVED lines=33> */
.L_x_360:
[----:B------:R-:W-:Y:S05]  /*1b30*/  BSYNC B0 ;  /* 0x0000000000007941 */ /* 0x000fea0003800000 */
.L_x_359:
        /* <DEDUP_REMOVED lines=45> */
.L_x_362:
[----:B------:R-:W-:Y:S05]  /*1e10*/  BSYNC B0 ;  /* 0x0000000000007941 */ /* 0x000fea0003800000 */
.L_x_361:
        /* <DEDUP_REMOVED lines=42> */
.L_x_364:
[----:B------:R-:W-:Y:S05]  /*20c0*/  BSYNC B0 ;  /* 0x0000000000007941 */ /* 0x000fea0003800000 */
.L_x_363:
[----:B------:R-:W-:Y:S01]  /*20d0*/  ULDC.64 UR8, c[0x0][0x318] ;  /* 0x0000c60000087ab9 */ /* 0x000fe20000000a00 */
[----:B------:R-:W0:Y:S01]  /*20e0*/  LDGDEPBAR ;  /* 0x00000000000079af */ /* 0x000e220000000000 */
[----:B------:R-:W-:Y:S02]  /*20f0*/  UISETP.NE.U32.AND UP1, UPT, URZ, UR8, UPT ;  /* 0x000000083f00728c */ /* 0x000fe4000bf25070 */
[----:B------:R-:W-:Y:S02]  /*2100*/  ULDC.64 UR6, c[0x0][0x320] ;  /* 0x0000c80000067ab9 */ /* 0x000fe40000000a00 */
[----:B------:R-:W-:-:S06]  /*2110*/  UISETP.NE.AND.EX UP1, UPT, URZ, UR9, UPT, UP1 ;  /* 0x000000093f00728c */ /* 0x000fcc000bf25310 */
[----:B------:R-:W-:-:S05]  /*2120*/  PLOP3.LUT P0, PT, PT, PT, UP1, 0x80, 0x0 ;  /* 0x000000000000781c */ /* 0x000fca0003f0f018 */
[----:B------:R-:W-:Y:S02]  /*2130*/  @UP1 USHF.R.S32.HI UR32, URZ, 0x1f, UR4 ;  /* 0x0000001f3f201899 */ /* 0x000fe40008011404 */
[----:B------:R-:W-:Y:S02]  /*2140*/  @UP1 UIMAD.WIDE.U32 UR22, UR4, UR6, UR22 ;  /* 0x00000006041612a5 */ /* 0x000fe4000f8e0016 */
[----:B------:R-:W-:Y:S02]  /*2150*/  @UP1 UIMAD UR32, UR32, UR6, URZ ;  /* 0x00000006202012a4 */ /* 0x000fe4000f8e023f */
[----:B------:R-:W-:Y:S02]  /*2160*/  @UP1 ULEA UR8, UP0, UR22, UR8, 0x2 ;  /* 0x0000000816081291 */ /* 0x000fe4000f80103f */
[----:B------:R-:W-:Y:S01]  /*2170*/  @UP1 UIMAD UR7, UR4, UR7, UR32 ;  /* 0x00000007040712a4 */ /* 0x000fe2000f8e0220 */
[----:B------:R-:W-:-:S04]  /*2180*/  DEPBAR.LE SB0, 0x0 ;  /* 0x000080000000791a */ /* 0x000fc80000000000 */
[----:B------:R-:W-:Y:S01]  /*2190*/  @UP1 UIADD3 UR7, UR23, UR7, URZ ;  /* 0x0000000717071290 */ /* 0x000fe2000fffe03f */
[----:B------:R-:W-:-:S03]  /*21a0*/  IMAD.U32 R2, RZ, RZ, UR8 ;  /* 0x00000008ff027e24 */ /* 0x000fc6000f8e00ff */
[----:B------:R-:W-:Y:S01]  /*21b0*/  @UP1 ULEA.HI.X UR9, UR22, UR9, UR7, 0x2, UP0 ;  /* 0x0000000916091291 */ /* 0x000fe200080f1407 */
[----:B------:R-:W-:Y:S02]  /*21c0*/  ISETP.GE.AND P1, PT, R236, UR27, PT ;  /* 0x0000001bec007c0c */ /* 0x000fe4000bf26270 */
[----:B------:R-:W-:-:S03]  /*21d0*/  ULDC.64 UR6, c[0x0][0x1a0] ;  /* 0x0000680000067ab9 */ /* 0x000fc60000000a00 */
[----:B------:R-:W-:-:S05]  /*21e0*/  IMAD.U32 R3, RZ, RZ, UR9 ;  /* 0x00000009ff037e24 */ /* 0x000fca000f8e00ff */
[----:B------:R3:W4:Y:S01]  /*21f0*/  @P0 LDG.E R2, [R2.64] ;  /* 0x0000001202020981 */ /* 0x000722000c1e1900 */
[----:B------:R-:W-:Y:S01]  /*2200*/  UIMAD.WIDE.U32 UR22, UR28, UR6, URZ ;  /* 0x000000061c1672a5 */ /* 0x000fe2000f8e003f */
[----:B------:R-:W-:Y:S01]  /*2210*/  BSSY B0, `(.L_x_365) ;  /* 0x0000035000007945 */ /* 0x000fe20003800000 */
[----:B------:R-:W-:Y:S01]  /*2220*/  UIMAD UR6, UR31, UR6, URZ ;  /* 0x000000061f0672a4 */ /* 0x000fe2000f8e023f */
[----:B------:R-:W-:Y:S03]  /*2230*/  BAR.SYNC.DEFER_BLOCKING 0x0 ;  /* 0x0000000000007b1d */ /* 0x000fe60000010000 */
[----:B------:R-:W-:Y:S01]  /*2240*/  UIMAD UR6, UR28, UR7, UR6 ;  /* 0x000000071c0672a4 */ /* 0x000fe2000f8e0206 */
[----:B-12---:R-:W-:Y:S01]  /*2250*/  MOV R6, UR22 ;  /* 0x0000001600067c02 */ /* 0x006fe20008000f00 */
[----:B------:R-:W-:Y:S01]  /*2260*/  IMAD.U32 R7, RZ, RZ, UR23 ;  /* 0x00000017ff077e24 */ /* 0x000fe2000f8e00ff */
[----:B------:R-:W-:-:S02]  /*2270*/  UMOV UR4, URZ ;  /* 0x0000003f00047c82 */ /* 0x000fc40008000000 */
[----:B------:R-:W-:Y:S01]  /*2280*/  UIADD3 UR6, UR23, UR6, URZ ;  /* 0x0000000617067290 */ /* 0x000fe2000fffe03f */
[----:B---3--:R-:W4:Y:S01]  /*2290*/  @P0 MUFU.RCP R3, c[0x0][0x238] ;  /* 0x00008e0000030b08 */ /* 0x008f220000001000 */
[----:B------:R1:W-:Y:S04]  /*22a0*/  @P1 STS.128 [R230+0x18000], RZ ;  /* 0x018000ffe6001388 */ /* 0x0003e80000000c00 */
[----:B------:R1:W-:Y:S04]  /*22b0*/  @P1 STS.128 [R230+0x1a000], RZ ;  /* 0x01a000ffe6001388 */ /* 0x0003e80000000c00 */
[----:B------:R1:W-:Y:S04]  /*22c0*/  @P1 STS.128 [R230+0x1c000], RZ ;  /* 0x01c000ffe6001388 */ /* 0x0003e80000000c00 */
[----:B------:R1:W-:Y:S01]  /*22d0*/  @P1 STS.128 [R230+0x1e000], RZ ;  /* 0x01e000ffe6001388 */ /* 0x0003e20000000c00 */
[----:B----4-:R-:W-:Y:S01]  /*22e0*/  @P0 FMUL.FTZ R2, R2, R3 ;  /* 0x0000000302020220 */ /* 0x010fe20000410000 */
[----:B------:R-:W-:-:S03]  /*22f0*/  MOV R3, UR6 ;  /* 0x0000000600037c02 */ /* 0x000fc60008000f00 */
[----:B------:R2:W3:Y:S02]  /*2300*/  @P0 R2UR UR8, R2 ;  /* 0x00000000020803c2 */ /* 0x0004e400000e0000 */
[----:B--2---:R-:W-:Y:S01]  /*2310*/  LEA R2, P0, R6, R250, 0x6 ;  /* 0x000000fa06027211 */ /* 0x004fe200078030ff */
[----:B---3--:R-:W-:-:S03]  /*2320*/  @UP1 UMOV UR4, UR8 ;  /* 0x0000000800041c82 */ /* 0x008fc60008000000 */
[----:B------:R-:W-:Y:S01]  /*2330*/  LEA.HI.X R3, R6, R252, R3, 0x6, P0 ;  /* 0x000000fc06037211 */ /* 0x000fe200000f3403 */
[----:B------:R-:W-:Y:S05]  /*2340*/  @P1 BRA `(.L_x_366) ;  /* 0x0000021000001947 */ /* 0x000fea0003800000 */
[----:B-1----:R-:W-:Y:S02]  /*2350*/  ISETP.GE.AND P5, PT, R248, c[0x0][0x220], PT ;  /* 0x00008800f8007a0c */ /* 0x002fe40003fa6270 */
        /* <DEDUP_REMOVED lines=32> */
.L_x_366:
[----:B-1----:R-:W-:Y:S05]  /*2560*/  BSYNC B0 ;  /* 0x0000000000007941 */ /* 0x002fea0003800000 */
.L_x_365:
        /* <DEDUP_REMOVED lines=46> */
.L_x_368:
[----:B------:R-:W-:Y:S05]  /*2850*/  BSYNC B0 ;  /* 0x0000000000007941 */ /* 0x000fea0003800000 */
.L_x_367:
[C---:B------:R-:W-:Y:S01]  /*2860*/  IMAD.SHL.U32 R2, R24.reuse, 0x40, RZ ;  /* 0x0000004018027824 */ /* 0x040fe200078e00ff */
[----:B------:R-:W-:Y:S01]  /*2870*/  R2P PR, R24, 0x6 ;  /* 0x0000000618007804 */ /* 0x000fe20000000000 */
[----:B------:R-:W-:Y:S01]  /*2880*/  IMAD.SHL.U32 R3, R236, 0x8, RZ ;  /* 0x00000008ec037824 */ /* 0x000fe200078e00ff */
[----:B------:R-:W0:Y:S01]  /*2890*/  LDGDEPBAR ;  /* 0x00000000000079af */ /* 0x000e220000000000 */
[----:B--2---:R-:W-:Y:S01]  /*28a0*/  IMAD.SHL.U32 R7, R98, 0x2, RZ ;  /* 0x0000000262077824 */ /* 0x004fe200078e00ff */
        /* <DEDUP_REMOVED lines=15> */
[----:B------:R-:W2:Y:S01]  /*29a0*/  LDSM.16.M88.4 R20, [R151+0x10000] ;  /* 0x010000009714783b */ /* 0x000ea20000000200 */
[----:B------:R-:W-:Y:S01]  /*29b0*/  IADD3 R214, R151, 0x10020, RZ ;  /* 0x0001002097d67810 */ /* 0x000fe20007ffe0ff */
[----:B------:R-:W-:Y:S01]  /*29c0*/  IMAD.U32 R3, RZ, RZ, UR28 ;  /* 0x0000001cff037e24 */ /* 0x000fe2000f8e00ff */
[----:B------:R-:W-:Y:S01]  /*29d0*/  @P1 IADD3 R214, R2, -0x20, RZ ;  /* 0xffffffe002d61810 */ /* 0x000fe20007ffe0ff */
[----:B------:R-:W3:Y:S01]  /*29e0*/  LDSM.16.M88.4 R40, [R151+0x11800] ;  /* 0x011800009728783b */ /* 0x000ee20000000200 */
[----:B------:R-:W-:-:S02]  /*29f0*/  IMAD.MOV.U32 R2, RZ, RZ, 0x40 ;  /* 0x00000040ff027424 */ /* 0x000fc400078e00ff */
[----:B------:R-:W-:Y:S01]  /*2a00*/  IMAD R3, R3, 0x40, R7 ;  /* 0x0000004003037824 */ /* 0x000fe200078e0207 */
[----:B------:R-:W4:Y:S01]  /*2a10*/  LDSM.16.M88.4 R16, [R151+0x10800] ;  /* 0x010800009710783b */ /* 0x000f220000000200 */
[----:B------:R-:W-:Y:S02]  /*2a20*/  IADD3 R229, R214, 0x800, RZ ;  /* 0x00000800d6e57810 */ /* 0x000fe40007ffe0ff */
[----:B------:R-:W-:Y:S01]  /*2a30*/  SEL R2, R2, 0xffffffc0, !P2 ;  /* 0xffffffc002027807 */ /* 0x000fe20005000000 */
[----:B------:R-:W5:Y:S01]  /*2a40*/  LDSM.16.M88.4 R28, [R151+0x11000] ;  /* 0x01100000971c783b */ /* 0x000f620000000200 */
[----:B------:R-:W-:Y:S02]  /*2a50*/  ISETP.GE.AND P2, PT, R3, UR16, PT ;  /* 0x0000001003007c0c */ /* 0x000fe4000bf46270 */
[C---:B------:R-:W-:Y:S01]  /*2a60*/  IADD3 R228, R214.reuse, 0x1000, RZ ;  /* 0x00001000d6e47810 */ /* 0x040fe20007ffe0ff */
[----:B------:R-:W-:Y:S01]  /*2a70*/  LDSM.16.M88.4 R12, [R211] ;  /* 0x00000000d30c783b */ /* 0x000fe20000000200 */
[----:B------:R-:W-:Y:S01]  /*2a80*/  IMAD.IADD R209, R151, 0x1, R2 ;  /* 0x0000000197d17824 */ /* 0x000fe200078e0202 */
[----:B------:R-:W-:Y:S01]  /*2a90*/  IADD3 R227, R214, 0x1800, RZ ;  /* 0x00001800d6e37810 */ /* 0x000fe20007ffe0ff */
[----:B------:R-:W-:Y:S01]  /*2aa0*/  IMAD.IADD R208, R2, 0x1, R214 ;  /* 0x0000000102d07824 */ /* 0x000fe200078e02d6 */
[----:B------:R-:W1:Y:S01]  /*2ab0*/  LDSM.16.M88.4 R48, [R214] ;  /* 0x00000000d630783b */ /* 0x000e620000000200 */
[----:B------:R-:W-:-:S02]  /*2ac0*/  SHF.R.S32.HI R2, RZ, 0x1f, R96 ;  /* 0x0000001fff027819 */ /* 0x000fc40000011460 */
[----:B------:R-:W-:Y:S01]  /*2ad0*/  IADD3 R226, R214, 0x2000, RZ ;  /* 0x00002000d6e27810 */ /* 0x000fe20007ffe0ff */
[----:B------:R-:W1:Y:S01]  /*2ae0*/  LDSM.16.M88.4 R24, [R214+0x800] ;  /* 0x00080000d618783b */ /* 0x000e620000000200 */
        /* <DEDUP_REMOVED lines=12> */
[----:B--2---:R-:W-:Y:S01]  /*2bb0*/  HMMA.16816.F32.BF16 R44, R8, R22, RZ ;  /* 0x00000016082c723c */ /* 0x004fe200000418ff */
        /* <DEDUP_REMOVED lines=11> */
[----:B---3--:R-:W-:Y:S01]  /*2c70*/  HMMA.16816.F32.BF16 R80, R8, R40, RZ ;  /* 0x000000280850723c */ /* 0x008fe200000418ff */
[C---:B------:R-:W-:Y:S02]  /*2c80*/  IADD3 R216, R214.reuse, 0x7000, RZ ;  /* 0x00007000d6d87810 */ /* 0x040fe40007ffe0ff */
[----:B------:R-:W-:-:S05]  /*2c90*/  IADD3 R215, R214, 0x7800, RZ ;  /* 0x00007800d6d77810 */ /* 0x000fca0007ffe0ff */
[C---:B------:R-:W-:Y:S01]  /*2ca0*/  HMMA.16816.F32.BF16 R76, R8.reuse, R42, RZ ;  /* 0x0000002a084c723c */ /* 0x040fe200000418ff */
[----:B------:R-:W3:Y:S07]  /*2cb0*/  LDSM.16.M88.4 R40, [R214+0x1800] ;  /* 0x00180000d628783b */ /* 0x000eee0000000200 */
[----:B----4-:R-:W-:Y:S01]  /*2cc0*/  HMMA.16816.F32.BF16 R32, R8, R16, RZ ;  /* 0x000000100820723c */ /* 0x010fe200000418ff */
[----:B--2---:R-:W-:-:S07]  /*2cd0*/  IMAD.IADD R6, R2, 0x1, -R3 ;  /* 0x0000000102067824 */ /* 0x004fce00078e0a03 */
[----:B------:R-:W-:Y:S01]  /*2ce0*/  HMMA.16816.F32.BF16 R20, R8, R18, RZ ;  /* 0x000000120814723c */ /* 0x000fe200000418ff */
[----:B------:R-:W-:-:S07]  /*2cf0*/  IABS R6, R6 ;  /* 0x0000000600067213 */ /* 0x000fce0000000000 */
[C---:B-----5:R-:W-:Y:S08]  /*2d00*/  HMMA.16816.F32.BF16 R16, R8.reuse, R28, RZ ;  /* 0x0000001c0810723c */ /* 0x060ff000000418ff */
[----:B------:R-:W-:Y:S01]  /*2d10*/  HMMA.16816.F32.BF16 R64, R8, R30, RZ ;  /* 0x0000001e0840723c */ /* 0x000fe200000418ff */
[----:B------:R-:W2:Y:S07]  /*2d20*/  LDSM.16.M88.4 R8, [R213] ;  /* 0x00000000d508783b */ /* 0x000eae0000000200 */
[C---:B-1----:R-:W-:Y:S08]  /*2d30*/  HMMA.16816.F32.BF16 R60, R12.reuse, R50, R44 ;  /* 0x000000320c3c723c */ /* 0x042ff0000004182c */
[C---:B------:R-:W-:Y:S01]  /*2d40*/  HMMA.16816.F32.BF16 R68, R12.reuse, R48, R36 ;  /* 0x000000300c44723c */ /* 0x040fe20000041824 */
[----:B------:R-:W1:Y:S07]  /*2d50*/  LDSM.16.M88.4 R36, [R209+0x11000] ;  /* 0x01100000d124783b */ /* 0x000e6e0000000200 */
[C---:B------:R-:W-:Y:S01]  /*2d60*/  HMMA.16816.F32.BF16 R48, R12.reuse, R24, R32 ;  /* 0x000000180c30723c */ /* 0x040fe20000041820 */
[----:B------:R-:W4:Y:S07]  /*2d70*/  LDSM.16.M88.4 R32, [R209+0x11800] ;  /* 0x01180000d120783b */ /* 0x000f2e0000000200 */
[C---:B------:R-:W-:Y:S01]  /*2d80*/  HMMA.16816.F32.BF16 R44, R12.reuse, R26, R20 ;  /* 0x0000001a0c2c723c */ /* 0x040fe20000041814 */
[----:B------:R-:W5:Y:S07]  /*2d90*/  LDSM.16.M88.4 R20, [R212] ;  /* 0x00000000d414783b */ /* 0x000f6e0000000200 */
[C---:B------:R-:W-:Y:S08]  /*2da0*/  HMMA.16816.F32.BF16 R28, R12.reuse, R52, R16 ;  /* 0x000000340c1c723c */ /* 0x040ff00000041810 */
[C---:B------:R-:W-:Y:S08]  /*2db0*/  HMMA.16816.F32.BF16 R24, R12.reuse, R54, R64 ;  /* 0x000000360c18723c */ /* 0x040ff00000041840 */
[C---:B---3--:R-:W-:Y:S01]  /*2dc0*/  HMMA.16816.F32.BF16 R16, R12.reuse, R40, R80 ;  /* 0x000000280c10723c */ /* 0x048fe20000041850 */
[----:B------:R-:W-:Y:S07]  /*2dd0*/  LDSM.16.M88.4 R80, [R214+0x2000] ;  /* 0x00200000d650783b */ /* 0x000fee0000000200 */
[----:B------:R-:W-:Y:S01]  /*2de0*/  HMMA.16816.F32.BF16 R12, R12, R42, R76 ;  /* 0x0000002a0c0c723c */ /* 0x000fe2000004184c */
[----:B------:R-:W3:Y:S07]  /*2df0*/  LDSM.16.M88.4 R76, [R208+0x800] ;  /* 0x00080000d04c783b */ /* 0x000eee0000000200 */
[C---:B--2---:R-:W-:Y:S08]  /*2e00*/  HMMA.16816.F32.BF16 R60, R8.reuse, R74, R60 ;  /* 0x0000004a083c723c */ /* 0x044ff0000004183c */
[C---:B------:R-:W-:Y:S01]  /*2e10*/  HMMA.16816.F32.BF16 R40, R8.reuse, R72, R68 ;  /* 0x000000480828723c */ /* 0x040fe20000041844 */
[----:B------:R-:W2:Y:S04]  /*2e20*/  LDSM.16.M88.4 R72, [R208+0x1000] ;  /* 0x00100000d048783b */ /* 0x000ea80000000200 */
[----:B------:R-:W-:Y:S03]  /*2e30*/  LDSM.16.M88.4 R68, [R151+0x13000] ;  /* 0x013000009744783b */ /* 0x000fe60000000200 */
[C---:B------:R-:W-:Y:S08]  /*2e40*/  HMMA.16816.F32.BF16 R64, R8.reuse, R56, R48 ;  /* 0x000000380840723c */ /* 0x040ff00000041830 */
[C---:B------:R-:W-:Y:S08]  /*2e50*/  HMMA.16816.F32.BF16 R56, R8.reuse, R58, R44 ;  /* 0x0000003a0838723c */ /* 0x040ff0000004182c */
[C---:B-1----:R-:W-:Y:S08]  /*2e60*/  HMMA.16816.F32.BF16 R52, R8.reuse, R36, R28 ;  /* 0x000000240834723c */ /* 0x042ff0000004181c */
[C---:B------:R-:W-:Y:S01]  /*2e70*/  HMMA.16816.F32.BF16 R48, R8.reuse, R38, R24 ;  /* 0x000000260830723c */ /* 0x040fe20000041818 */
[----:B------:R-:W1:Y:S07]  /*2e80*/  LDSM.16.M88.4 R24, [R208+0x1800] ;  /* 0x00180000d018783b */ /* 0x000e6e0000000200 */
[C---:B----4-:R-:W-:Y:S01]  /*2e90*/  HMMA.16816.F32.BF16 R44, R8.reuse, R32, R16 ;  /* 0x00000020082c723c */ /* 0x050fe20000041810 */
[----:B------:R-:W-:Y:S07]  /*2ea0*/  LDSM.16.M88.4 R16, [R211+0x4000] ;  /* 0x00400000d310783b */ /* 0x000fee0000000200 */
[----:B------:R-:W-:Y:S01]  /*2eb0*/  HMMA.16816.F32.BF16 R12, R8, R34, R12 ;  /* 0x00000022080c723c */ /* 0x000fe2000004180c */
[----:B------:R-:W-:Y:S04]  /*2ec0*/  LDSM.16.M88.4 R8, [R210+0x4000] ;  /* 0x00400000d208783b */ /* 0x000fe80000000200 */
[----:B------:R-:W4:Y:S03]  /*2ed0*/  LDSM.16.M88.4 R32, [R151+0x12000] ;  /* 0x012000009720783b */ /* 0x000f260000000200 */
[C---:B-----5:R-:W-:Y:S01]  /*2ee0*/  HMMA.16816.F32.BF16 R36, R20.reuse, R86, R60 ;  /* 0x000000561424723c */ /* 0x060fe2000004183c */
[----:B------:R-:W5:Y:S07]  /*2ef0*/  LDSM.16.M88.4 R60, [R151+0x12800] ;  /* 0x01280000973c783b */ /* 0x000f6e0000000200 */
[C---:B------:R-:W-:Y:S01]  /*2f00*/  HMMA.16816.F32.BF16 R28, R20.reuse, R84, R40 ;  /* 0x00000054141c723c */ /* 0x040fe20000041828 */
[----:B------:R-:W-:Y:S07]  /*2f10*/  LDSM.16.M88.4 R84, [R214+0x3000] ;  /* 0x00300000d654783b */ /* 0x000fee0000000200 */
[C---:B---3--:R-:W-:Y:S01]  /*2f20*/  HMMA.16816.F32.BF16 R40, R20.reuse, R76, R64 ;  /* 0x0000004c1428723c */ /* 0x048fe20000041840 */
[----:B------:R-:W3:Y:S07]  /*2f30*/  LDSM.16.M88.4 R64, [R151+0x13800] ;  /* 0x013800009740783b */ /* 0x000eee0000000200 */
[C---:B------:R-:W-:Y:S01]  /*2f40*/  HMMA.16816.F32.BF16 R56, R20.reuse, R78, R56 ;  /* 0x0000004e1438723c */ /* 0x040fe20000041838 */
[----:B------:R-:W-:Y:S07]  /*2f50*/  LDSM.16.M88.4 R76, [R209+0x12800] ;  /* 0x01280000d14c783b */ /* 0x000fee0000000200 */
[C---:B--2---:R-:W-:Y:S08]  /*2f60*/  HMMA.16816.F32.BF16 R52, R20.reuse, R72, R52 ;  /* 0x000000481434723c */ /* 0x044ff00000041834 */
[C---:B------:R-:W-:Y:S01]  /*2f70*/  HMMA.16816.F32.BF16 R48, R20.reuse, R74, R48 ;  /* 0x0000004a1430723c */ /* 0x040fe20000041830 */
[----:B------:R-:W2:Y:S07]  /*2f80*/  LDSM.16.M88.4 R72, [R214+0x2800] ;  /* 0x00280000d648783b */ /* 0x000eae0000000200 */
[C---:B-1----:R-:W-:Y:S08]  /*2f90*/  HMMA.16816.F32.BF16 R44, R20.reuse, R24, R44 ;  /* 0x00000018142c723c */ /* 0x042ff0000004182c */
[----:B------:R-:W-:Y:S01]  /*2fa0*/  HMMA.16816.F32.BF16 R20, R20, R26, R12 ;  /* 0x0000001a1414723c */ /* 0x000fe2000004180c */
[----:B------:R-:W-:Y:S07]  /*2fb0*/  LDSM.16.M88.4 R12, [R213+0x4000] ;  /* 0x00400000d50c783b */ /* 0x000fee0000000200 */
[C---:B----4-:R-:W-:Y:S08]  /*2fc0*/  HMMA.16816.F32.BF16 R28, R8.reuse, R32, R28 ;  /* 0x00000020081c723c */ /* 0x050ff0000004181c */
[C---:B------:R-:W-:Y:S08]  /*2fd0*/  HMMA.16816.F32.BF16 R24, R8.reuse, R34, R36 ;  /* 0x000000220818723c */ /* 0x040ff00000041824 */
[C---:B-----5:R-:W-:Y:S08]  /*2fe0*/  HMMA.16816.F32.BF16 R32, R8.reuse, R60, R40 ;  /* 0x0000003c0820723c */ /* 0x060ff00000041828 */
[C---:B------:R-:W-:Y:S01]  /*2ff0*/  HMMA.16816.F32.BF16 R36, R8.reuse, R62, R56 ;  /* 0x0000003e0824723c */ /* 0x040fe20000041838 */
[----:B------:R-:W1:Y:S07]  /*3000*/  LDSM.16.M88.4 R60, [R214+0x3800] ;  /* 0x00380000d63c783b */ /* 0x000e6e0000000200 */
[C---:B------:R-:W-:Y:S08]  /*3010*/  HMMA.16816.F32.BF16 R40, R8.reuse, R68, R52 ;  /* 0x000000440828723c */ /* 0x040ff00000041834 */
[C---:B------:R-:W-:Y:S01]  /*3020*/  HMMA.16816.F32.BF16 R48, R8.reuse, R70, R48 ;  /* 0x000000460830723c */ /* 0x040fe20000041830 */
[----:B------:R-:W4:Y:S07]  /*3030*/  LDSM.16.M88.4 R68, [R209+0x12000] ;  /* 0x01200000d144783b */ /* 0x000f2e0000000200 */
[C---:B---3--:R-:W-:Y:S08]  /*3040*/  HMMA.16816.F32.BF16 R56, R8.reuse, R64, R44 ;  /* 0x000000400838723c */ /* 0x048ff0000004182c */
[----:B------:R-:W-:Y:S01]  /*3050*/  HMMA.16816.F32.BF16 R52, R8, R66, R20 ;  /* 0x000000420834723c */ /* 0x000fe20000041814 */
[----:B------:R-:W-:Y:S07]  /*3060*/  LDSM.16.M88.4 R20, [R212+0x4000] ;  /* 0x00400000d414783b */ /* 0x000fee0000000200 */
[C---:B------:R-:W-:Y:S08]  /*3070*/  HMMA.16816.F32.BF16 R44, R16.reuse, R80, R28 ;  /* 0x00000050102c723c */ /* 0x040ff0000004181c */
[C---:B--2---:R-:W-:Y:S08]  /*3080*/  HMMA.16816.F32.BF16 R8, R16.reuse, R74, R36 ;  /* 0x0000004a1008723c */ /* 0x044ff00000041824 */
[C---:B------:R-:W-:Y:S01]  /*3090*/  HMMA.16816.F32.BF16 R28, R16.reuse, R82, R24 ;  /* 0x00000052101c723c */ /* 0x040fe20000041818 */
[----:B------:R-:W-:Y:S07]  /*30a0*/  LDSM.16.M88.4 R80, [R208+0x2800] ;  /* 0x00280000d050783b */ /* 0x000fee0000000200 */
[C---:B------:R-:W-:Y:S01]  /*30b0*/  HMMA.16816.F32.BF16 R36, R16.reuse, R84, R40 ;  /* 0x000000541024723c */ /* 0x040fe20000041828 */
[----:B------:R-:W2:Y:S07]  /*30c0*/  LDSM.16.M88.4 R40, [R209+0x13000] ;  /* 0x01300000d128783b */ /* 0x000eae0000000200 */
[C---:B------:R-:W-:Y:S01]  /*30d0*/  HMMA.16816.F32.BF16 R24, R16.reuse, R72, R32 ;  /* 0x000000481018723c */ /* 0x040fe20000041820 */
[----:B------:R-:W3:Y:S07]  /*30e0*/  LDSM.16.M88.4 R72, [R209+0x13800] ;  /* 0x01380000d148783b */ /* 0x000eee0000000200 */
[C---:B------:R-:W-:Y:S01]  /*30f0*/  HMMA.16816.F32.BF16 R48, R16.reuse, R86, R48 ;  /* 0x000000561030723c */ /* 0x040fe20000041830 */
[----:B------:R-:W5:Y:S07]  /*3100*/  LDSM.16.M88.4 R84, [R208+0x2000] ;  /* 0x00200000d054783b */ /* 0x000f6e0000000200 */
[C---:B-1----:R-:W-:Y:S08]  /*3110*/  HMMA.16816.F32.BF16 R64, R16.reuse, R60, R56 ;  /* 0x0000003c1040723c */ /* 0x042ff00000041838 */
[----:B------:R-:W-:Y:S08]  /*3120*/  HMMA.16816.F32.BF16 R60, R16, R62, R52 ;  /* 0x0000003e103c723c */ /* 0x000ff00000041834 */
[C---:B----4-:R-:W-:Y:S08]  /*3130*/  HMMA.16816.F32.BF16 R56, R12.reuse, R68, R44 ;  /* 0x000000440c38723c */ /* 0x050ff0000004182c */
[C---:B------:R-:W-:Y:S01]  /*3140*/  HMMA.16816.F32.BF16 R52, R12.reuse, R70, R28 ;  /* 0x000000460c34723c */ /* 0x040fe2000004181c */
[----:B------:R-:W1:Y:S07]  /*3150*/  LDSM.16.M88.4 R68, [R208+0x3000] ;  /* 0x00300000d044783b */ /* 0x000e6e0000000200 */
[C---:B------:R-:W-:Y:S08]  /*3160*/  HMMA.16816.F32.BF16 R44, R12.reuse, R76, R24 ;  /* 0x0000004c0c2c723c */ /* 0x040ff00000041818 */
[C---:B------:R-:W-:Y:S01]  /*3170*/  HMMA.16816.F32.BF16 R32, R12.reuse, R78, R8 ;  /* 0x0000004e0c20723c */ /* 0x040fe20000041808 */
[----:B------:R-:W4:Y:S04]  /*3180*/  LDSM.16.M88.4 R8, [R210+0x8000] ;  /* 0x00800000d208783b */ /* 0x000f280000000200 */
[----:B------:R-:W-:Y:S03]  /*3190*/  LDSM.16.M88.4 R76, [R151+0x15000] ;  /* 0x01500000974c783b */ /* 0x000fe60000000200 */
[C---:B--2---:R-:W-:Y:S08]  /*31a0*/  HMMA.16816.F32.BF16 R28, R12.reuse, R40, R36 ;  /* 0x000000280c1c723c */ /* 0x044ff00000041824 */
[C---:B---3--:R-:W-:Y:S08]  /*31b0*/  HMMA.16816.F32.BF16 R16, R12.reuse, R72, R64 ;  /* 0x000000480c10723c */ /* 0x048ff00000041840 */
[C---:B------:R-:W-:Y:S08]  /*31c0*/  HMMA.16816.F32.BF16 R24, R12.reuse, R42, R48 ;  /* 0x0000002a0c18723c */ /* 0x040ff00000041830 */
[----:B------:R-:W-:Y:S01]  /*31d0*/  HMMA.16816.F32.BF16 R60, R12, R74, R60 ;  /* 0x0000004a0c3c723c */ /* 0x000fe2000004183c */
[----:B------:R-:W-:Y:S07]  /*31e0*/  LDSM.16.M88.4 R72, [R214+0x5000] ;  /* 0x00500000d648783b */ /* 0x000fee0000000200 */
[C---:B-----5:R-:W-:Y:S01]  /*31f0*/  HMMA.16816.F32.BF16 R12, R20.reuse, R86, R52 ;  /* 0x00000056140c723c */ /* 0x060fe20000041834 */
[----:B------:R-:W2:Y:S07]  /*3200*/  LDSM.16.M88.4 R52, [R151+0x14800] ;  /* 0x014800009734783b */ /* 0x000eae0000000200 */
[C---:B------:R-:W-:Y:S08]  /*3210*/  HMMA.16816.F32.BF16 R48, R20.reuse, R80, R44 ;  /* 0x000000501430723c */ /* 0x040ff0000004182c */
[C---:B------:R-:W-:Y:S01]  /*3220*/  HMMA.16816.F32.BF16 R44, R20.reuse, R82, R32 ;  /* 0x00000052142c723c */ /* 0x040fe20000041820 */
[----:B------:R-:W3:Y:S04]  /*3230*/  LDSM.16.M88.4 R32, [R151+0x15800] ;  /* 0x015800009720783b */ /* 0x000ee80000000200 */
[----:B------:R-:W-:Y:S03]  /*3240*/  LDSM.16.M88.4 R80, [R214+0x4000] ;  /* 0x00400000d650783b */ /* 0x000fe60000000200 */
[C---:B-1----:R-:W-:Y:S08]  /*3250*/  HMMA.16816.F32.BF16 R40, R20.reuse, R68, R28 ;  /* 0x000000441428723c */ /* 0x042ff0000004181c */
[C---:B------:R-:W-:Y:S01]  /*3260*/  HMMA.16816.F32.BF16 R28, R20.reuse, R88, R16 ;  /* 0x00000058141c723c */ /* 0x040fe20000041810 */
[----:B------:R-:W1:Y:S07]  /*3270*/  LDSM.16.M88.4 R16, [R211+0x8000] ;  /* 0x00800000d310783b */ /* 0x000e6e0000000200 */
[C---:B------:R-:W-:Y:S01]  /*3280*/  HMMA.16816.F32.BF16 R56, R20.reuse, R84, R56 ;  /* 0x000000541438723c */ /* 0x040fe20000041838 */
[----:B------:R-:W-:Y:S07]  /*3290*/  LDSM.16.M88.4 R84, [R214+0x5800] ;  /* 0x00580000d654783b */ /* 0x000fee0000000200 */
[C---:B------:R-:W-:Y:S08]  /*32a0*/  HMMA.16816.F32.BF16 R36, R20.reuse, R70, R24 ;  /* 0x000000461424723c */ /* 0x040ff00000041818 */
[----:B------:R-:W-:Y:S01]  /*32b0*/  HMMA.16816.F32.BF16 R24, R20, R90, R60 ;  /* 0x0000005a1418723c */ /* 0x000fe2000004183c */
[----:B------:R-:W5:Y:S07]  /*32c0*/  LDSM.16.M88.4 R88, [R214+0x4800] ;  /* 0x00480000d658783b */ /* 0x000f6e0000000200 */
[C---:B----4-:R-:W-:Y:S08]  /*32d0*/  HMMA.16816.F32.BF16 R12, R8.reuse, R94, R12 ;  /* 0x0000005e080c723c */ /* 0x050ff0000004180c */
[C---:B------:R-:W-:Y:S08]  /*32e0*/  HMMA.16816.F32.BF16 R20, R8.reuse, R92, R56 ;  /* 0x0000005c0814723c */ /* 0x040ff00000041838 */
[C---:B--2---:R-:W-:Y:S08]  /*32f0*/  HMMA.16816.F32.BF16 R56, R8.reuse, R52, R48 ;  /* 0x000000340838723c */ /* 0x044ff00000041830 */
[C---:B------:R-:W-:Y:S08]  /*3300*/  HMMA.16816.F32.BF16 R68, R8.reuse, R54, R44 ;  /* 0x000000360844723c */ /* 0x040ff0000004182c */
[C---:B---3--:R-:W-:Y:S08]  /*3310*/  HMMA.16816.F32.BF16 R52, R8.reuse, R32, R28 ;  /* 0x000000200834723c */ /* 0x048ff0000004181c */
[C---:B------:R-:W-:Y:S08]  /*3320*/  HMMA.16816.F32.BF16 R48, R8.reuse, R34, R24 ;  /* 0x000000220830723c */ /* 0x040ff00000041818 */
[----:B------:R-:W-:Y:S01]  /*3330*/  HMMA.16816.F32.BF16 R64, R8, R76, R40 ;  /* 0x0000004c0840723c */ /* 0x000fe20000041828 */
[----:B------:R-:W-:Y:S07]  /*3340*/  LDSM.16.M88.4 R40, [R209+0x14000] ;  /* 0x01400000d128783b */ /* 0x000fee0000000200 */
[----:B-1----:R-:W-:Y:S01]  /*3350*/  HMMA.16816.F32.BF16 R32, R16, R82, R12 ;  /* 0x000000521020723c */ /* 0x002fe2000004180c */
        /* <DEDUP_REMOVED lines=26> */
[C---:B----4-:R-:W-:Y:S01]  /*3500*/  HMMA.16816.F32.BF16 R24, R12.reuse, R88, R52 ;  /* 0x000000580c18723c */ /* 0x050fe20000041834 */
[----:B------:R2:W3:Y:S07]  /*3510*/  I2F R89, R6 ;  /* 0x0000000600597306 */ /* 0x0004ee0000201400 */
[----:B------:R-:W-:Y:S01]  /*3520*/  HMMA.16816.F32.BF16 R20, R12, R90, R64 ;  /* 0x0000005a0c14723c */ /* 0x000fe20000041840 */
[----:B------:R-:W-:Y:S07]  /*3530*/  LDSM.16.M88.4 R64, [R151+0x17800] ;  /* 0x017800009740783b */ /* 0x000fee0000000200 */
        /* <DEDUP_REMOVED lines=150> */
[----:B------:R-:W-:Y:S02]  /*3ea0*/  FFMA.FTZ R14, R93, -UR4, R41 ;  /* 0x800000045d0e7c23 */ /* 0x000fe40008010029 */
        /* <DEDUP_REMOVED lines=14> */
[----:B------:R-:W-:Y:S01]  /*3f90*/  FSEL R95, R14, -INF , !P4 ;  /* 0xff8000000e5f7808 */ /* 0x000fe20006000000 */
[----:B------:R-:W-:-:S04]  /*3fa0*/  DEPBAR.LE SB0, 0x0 ;  /* 0x000080000000791a */ /* 0x000fc80000000000 */
[----:B------:R-:W-:Y:S01]  /*3fb0*/  FSEL R124, R15, -INF , !P5 ;  /* 0xff8000000f7c7808 */ /* 0x000fe20006800000 */
[----:B------:R-:W-:Y:S01]  /*3fc0*/  BAR.SYNC.DEFER_BLOCKING 0x0 ;  /* 0x0000000000007b1d */ /* 0x000fe20000010000 */
[----:B------:R-:W-:Y:S01]  /*3fd0*/  ISETP.GE.AND P0, PT, R65, UR16, PT ;  /* 0x0000001041007c0c */ /* 0x000fe2000bf06270 */
[----:B--2---:R-:W-:Y:S01]  /*3fe0*/  IMAD.MOV.U32 R6, RZ, RZ, R3 ;  /* 0x000000ffff067224 */ /* 0x004fe200078e0003 */
[----:B------:R-:W-:Y:S01]  /*3ff0*/  IABS R3, R7 ;  /* 0x0000000700037213 */ /* 0x000fe20000000000 */
[----:B------:R-:W-:Y:S02]  /*4000*/  IMAD.IADD R7, R2, 0x1, -R67 ;  /* 0x0000000102077824 */ /* 0x000fe400078e0a43 */
[----:B------:R2:W4:Y:S01]  /*4010*/  I2F R23, R6 ;  /* 0x0000000600177306 */ /* 0x0005220000201400 */
[----:B---3--:R-:W-:-:S05]  /*4020*/  FFMA.FTZ R12, R21, -UR4, R27 ;  /* 0x80000004150c7c23 */ /* 0x008fca000801001b */
[----:B------:R-:W-:Y:S02]  /*4030*/  FSEL R51, R12, -INF , !P6 ;  /* 0xff8000000c337808 */ /* 0x000fe40007000000 */
        /* <DEDUP_REMOVED lines=28> */
[----:B------:R-:W-:-:S04]  /*4200*/  ISETP.GE.AND P3, PT, R82, UR16, PT ;  /* 0x0000001052007c0c */ /* 0x000fc8000bf66270 */
[----:B------:R-:W-:Y:S02]  /*4210*/  FSEL R238, R16, -INF , !P3 ;  /* 0xff80000010ee7808 */ /* 0x000fe40005800000 */
[----:B------:R-:W-:Y:S02]  /*4220*/  FFMA.FTZ R10, R96, -UR4, R36 ;  /* 0x80000004600a7c23 */ /* 0x000fe40008010024 */
[----:B-1----:R-:W-:Y:S01]  /*4230*/  IMAD.MOV.U32 R6, RZ, RZ, R3 ;  /* 0x000000ffff067224 */ /* 0x002fe200078e0003 */
[----:B------:R-:W-:Y:S01]  /*4240*/  IABS R3, R7 ;  /* 0x0000000700037213 */ /* 0x000fe20000000000 */
[----:B------:R-:W-:Y:S01]  /*4250*/  IMAD.IADD R7, R2, 0x1, -R73 ;  /* 0x0000000102077824 */ /* 0x000fe200078e0a49 */
[----:B------:R-:W-:Y:S01]  /*4260*/  FSEL R165, R10, -INF , !P1 ;  /* 0xff8000000aa57808 */ /* 0x000fe20004800000 */
[----:B------:R1:W-:Y:S01]  /*4270*/  I2F R32, R6 ;  /* 0x0000000600207306 */ /* 0x0003e20000201400 */
[----:B------:R-:W-:Y:S02]  /*4280*/  FFMA.FTZ R9, R98, -UR4, R45 ;  /* 0x8000000462097c23 */ /* 0x000fe4000801002d */
[----:B------:R-:W-:-:S02]  /*4290*/  FFMA.FTZ R19, R91, -UR4, R28 ;  /* 0x800000045b137c23 */ /* 0x000fc4000801001c */
[----:B------:R-:W-:Y:S01]  /*42a0*/  FFMA.FTZ R18, R90, -UR4, R29 ;  /* 0x800000045a127c23 */ /* 0x000fe2000801001d */
[----:B------:R-:W-:Y:S02]  /*42b0*/  FSEL R92, R9, -INF , !P2 ;  /* 0xff800000095c7808 */ /* 0x000fe40005000000 */
[----:B------:R-:W-:Y:S02]  /*42c0*/  FSEL R150, R19, -INF , !P6 ;  /* 0xff80000013967808 */ /* 0x000fe40007000000 */
[----:B------:R-:W-:Y:S01]  /*42d0*/  FSEL R164, R18, -INF , !P5 ;  /* 0xff80000012a47808 */ /* 0x000fe20006800000 */
[----:B------:R-:W-:Y:S02]  /*42e0*/  FFMA.FTZ R12, R79, -UR4, R12 ;  /* 0x800000044f0c7c23 */ /* 0x000fe4000801000c */
[----:B------:R-:W-:Y:S02]  /*42f0*/  FFMA.FTZ R13, R78, -UR4, R13 ;  /* 0x800000044e0d7c23 */ /* 0x000fe4000801000d */
[----:B-1----:R-:W-:Y:S01]  /*4300*/  IMAD.MOV.U32 R6, RZ, RZ, R3 ;  /* 0x000000ffff067224 */ /* 0x002fe200078e0003 */
[----:B------:R-:W-:Y:S01]  /*4310*/  IABS R3, R7 ;  /* 0x0000000700037213 */ /* 0x000fe20000000000 */
[----:B------:R-:W-:-:S02]  /*4320*/  IMAD.IADD R7, R2, 0x1, -R80 ;  /* 0x0000000102077824 */ /* 0x000fc400078e0a50 */
        /* <DEDUP_REMOVED lines=42> */
[----:B------:R-:W-:Y:S02]  /*45d0*/  PLOP3.LUT P0, PT, PT, PT, UP0, 0x80, 0x0 ;  /* 0x000000000000781c */ /* 0x000fe40003f0f008 */
[----:B------:R-:W-:Y:S01]  /*45e0*/  FSEL R239, R12, -INF , !P2 ;  /* 0xff8000000cef7808 */ /* 0x000fe20005000000 */
[----:B------:R1:W-:Y:S01]  /*45f0*/  STL [R1], R3 ;  /* 0x0000000301007387 */ /* 0x0003e20000100800 */
[----:B------:R-:W-:-:S03]  /*4600*/  FSEL R19, R8, -INF , !P2 ;  /* 0xff80000008137808 */ /* 0x000fc60005000000 */
[----:B------:R1:W-:Y:S06]  /*4610*/  STL [R1+0x4], R2 ;  /* 0x0000040201007387 */ /* 0x0003ec0000100800 */
        /* <DEDUP_REMOVED lines=53> */
[----:B------:R-:W-:-:S05]  /*4970*/  @!P5 LEA.HI.X R11, R3, c[0x0][0x16c], R6, 0x1, P2 ;  /* 0x00005b00030bda11 */ /* 0x000fca00010f0c06 */
        /* <DEDUP_REMOVED lines=17> */
.L_x_371:
[----:B------:R-:W-:Y:S05]  /*4a90*/  BSYNC B0 ;  /* 0x0000000000007941 */ /* 0x000fea0003800000 */
.L_x_370:
[----:B------:R-:W0:Y:S02]  /*4aa0*/  LDGDEPBAR ;  /* 0x00000000000079af */ /* 0x000e240000000000 */
.L_x_369:
[----:B------:R3:W-:Y:S01]  /*4ab0*/  STL [R1+0x44], R218 ;  /* 0x000044da01007387 */ /* 0x0007e20000100800 */
[----:B-1----:R-:W-:-:S03]  /*4ac0*/  MOV R10, R20 ;  /* 0x00000014000a7202 */ /* 0x002fc60000000f00 */
[----:B------:R-:W-:Y:S04]  /*4ad0*/  STL [R1+0x40], R217 ;  /* 0x000040d901007387 */ /* 0x000fe80000100800 */
[----:B------:R-:W-:Y:S04]  /*4ae0*/  STL [R1+0x3c], R216 ;  /* 0x00003cd801007387 */ /* 0x000fe80000100800 */
[----:B------:R1:W-:Y:S04]  /*4af0*/  STL [R1+0x38], R215 ;  /* 0x000038d701007387 */ /* 0x0003e80000100800 */
[----:B------:R-:W-:Y:S04]  /*4b00*/  STL [R1+0x34], R214 ;  /* 0x000034d601007387 */ /* 0x000fe80000100800 */
[----:B------:R-:W-:Y:S04]  /*4b10*/  STL [R1+0x30], R213 ;  /* 0x000030d501007387 */ /* 0x000fe80000100800 */
[----:B------:R-:W-:Y:S04]  /*4b20*/  STL [R1+0x2c], R212 ;  /* 0x00002cd401007387 */ /* 0x000fe80000100800 */
[----:B------:R-:W-:Y:S04]  /*4b30*/  STL [R1+0x28], R211 ;  /* 0x000028d301007387 */ /* 0x000fe80000100800 */
[----:B------:R-:W-:Y:S04]  /*4b40*/  STL [R1+0x24], R210 ;  /* 0x000024d201007387 */ /* 0x000fe80000100800 */
[----:B------:R-:W-:Y:S04]  /*4b50*/  STL [R1+0x20], R209 ;  /* 0x000020d101007387 */ /* 0x000fe80000100800 */
[----:B------:R-:W-:Y:S04]  /*4b60*/  STL [R1+0x1c], R208 ;  /* 0x00001cd001007387 */ /* 0x000fe80000100800 */
[----:B------:R-:W-:Y:S04]  /*4b70*/  STL [R1+0x18], R151 ;  /* 0x0000189701007387 */ /* 0x000fe80000100800 */
[----:B---3--:R-:W3:Y:S01]  /*4b80*/  LDL.LU R218, [R1] ;  /* 0x0000000001da7983 */ /* 0x008ee20000300800 */
[----:B------:R-:W-:Y:S01]  /*4b90*/  MOV R9, R18 ;  /* 0x0000001200097202 */ /* 0x000fe20000000f00 */
[----:B------:R-:W-:-:S02]  /*4ba0*/  IMAD.MOV.U32 R11, RZ, RZ, R19 ;  /* 0x000000ffff0b7224 */ /* 0x000fc400078e0013 */
[----:B-1----:R-:W4:Y:S01]  /*4bb0*/  LDL.LU R215, [R1+0x4] ;  /* 0x0000040001d77983 */ /* 0x002f220000300800 */
[----:B--2---:R-:W-:Y:S01]  /*4bc0*/  FMNMX.FTZ R2, R52, R50, !PT ;  /* 0x0000003234027209 */ /* 0x004fe20007810000 */
[----:B------:R-:W-:-:S03]  /*4bd0*/  IMAD.SHL.U32 R204, R5, 0x2, RZ ;  /* 0x0000000205cc7824 */ /* 0x000fc600078e00ff */
[----:B------:R-:W-:Y:S01]  /*4be0*/  FMNMX.FTZ R2, R49, R2, !PT ;  /* 0x0000000231027209 */ /* 0x000fe20007810000 */
[----:B------:R-:W-:Y:S01]  /*4bf0*/  IMAD R207, R0, 0x2, R204 ;  /* 0x0000000200cf7824 */ /* 0x000fe200078e02cc */
[----:B------:R-:W-:Y:S01]  /*4c00*/  LDSM.16.MT88.4 R16, [R204+0x18000] ;  /* 0x01800000cc10783b */ /* 0x000fe20000004200 */
[----:B------:R-:W-:Y:S02]  /*4c10*/  LEA R205, R4, R204, 0x1 ;  /* 0x000000cc04cd7211 */ /* 0x000fe400078e08ff */
[----:B------:R-:W-:Y:S01]  /*4c20*/  FMNMX.FTZ R2, R48, R2, !PT ;  /* 0x0000000230027209 */ /* 0x000fe20007810000 */
[----:B------:R-:W-:Y:S01]  /*4c30*/  LDSM.16.MT88.4 R32, [R207+0x18000] ;  /* 0x01800000cf20783b */ /* 0x000fe20000004200 */
[----:B------:R-:W-:Y:S02]  /*4c40*/  LEA R206, R0, R205, 0x1 ;  /* 0x000000cd00ce7211 */ /* 0x000fe400078e08ff */
        /* <DEDUP_REMOVED lines=38> */
[----:B------:R1:W-:Y:S08]  /*4eb0*/  MUFU.EX2 R209, R6 ;  /* 0x0000000600d17308 */ /* 0x0003f00000000800 */
[----:B------:R2:W-:Y:S01]  /*4ec0*/  MUFU.EX2 R162, R0 ;  /* 0x0000000000a27308 */ /* 0x0005e20000000800 */
[----:B-1----:R-:W-:-:S07]  /*4ed0*/  FFMA.FTZ R6, R48, c[0x0][0x23c], -R8 ;  /* 0x00008f0030067a23 */ /* 0x002fce0000010808 */
[----:B------:R-:W1:Y:S01]  /*4ee0*/  MUFU.EX2 R217, R6 ;  /* 0x0000000600d97308 */ /* 0x000e620000000800 */
[----:B--2---:R-:W-:-:S07]  /*4ef0*/  FFMA.FTZ R0, R95, c[0x0][0x23c], -R8 ;  /* 0x00008f005f007a23 */ /* 0x004fce0000010808 */
[----:B------:R2:W-:Y:S02]  /*4f00*/  MUFU.EX2 R211, R0 ;  /* 0x0000000000d37308 */ /* 0x0005e40000000800 */
[----:B--2---:R-:W-:-:S06]  /*4f10*/  FFMA.FTZ R0, R94, c[0x0][0x23c], -R8 ;  /* 0x00008f005e007a23 */ /* 0x004fcc0000010808 */
[----:B------:R2:W-:Y:S02]  /*4f20*/  MUFU.EX2 R214, R0 ;  /* 0x0000000000d67308 */ /* 0x0005e40000000800 */
[----:B--2---:R-:W-:-:S06]  /*4f30*/  FFMA.FTZ R0, R92, c[0x0][0x23c], -R8 ;  /* 0x00008f005c007a23 */ /* 0x004fcc0000010808 */
[----:B------:R-:W-:Y:S01]  /*4f40*/  MUFU.EX2 R216, R0 ;  /* 0x0000000000d87308 */ /* 0x000fe20000000800 */
[----:B---3--:R-:W-:-:S04]  /*4f50*/  FMNMX.FTZ R2, R218, R2, !PT ;  /* 0x00000002da027209 */ /* 0x008fc80007810000 */
[----:B------:R-:W-:-:S04]  /*4f60*/  FMNMX.FTZ R2, R9, R2, !PT ;  /* 0x0000000209027209 */ /* 0x000fc80007810000 */
[----:B------:R-:W-:-:S04]  /*4f70*/  FMNMX.FTZ R2, R11, R2, !PT ;  /* 0x000000020b027209 */ /* 0x000fc80007810000 */
[----:B----4-:R-:W-:-:S05]  /*4f80*/  FMNMX.FTZ R2, R215, R2, !PT ;  /* 0x00000002d7027209 */ /* 0x010fca0007810000 */
[----:B------:R-:W2:Y:S02]  /*4f90*/  SHFL.BFLY PT, R3, R2, 0x2, 0x1f ;  /* 0x0c401f0002037f89 */ /* 0x000ea400000e0000 */
[----:B--2---:R-:W-:Y:S01]  /*4fa0*/  FMNMX.FTZ R2, R2, R3, !PT ;  /* 0x0000000302027209 */ /* 0x004fe20007810000 */
[----:B------:R-:W-:-:S04]  /*4fb0*/  FFMA.FTZ R3, R52, c[0x0][0x23c], -R8 ;  /* 0x00008f0034037a23 */ /* 0x000fc80000010808 */
[----:B------:R-:W2:Y:S01]  /*4fc0*/  SHFL.BFLY PT, R7, R2, 0x1, 0x1f ;  /* 0x0c201f0002077f89 */ /* 0x000ea200000e0000 */
[----:B------:R2:W-:Y:S02]  /*4fd0*/  MUFU.EX2 R213, R3 ;  /* 0x0000000300d57308 */ /* 0x0005e40000000800 */
[----:B--2---:R-:W-:Y:S01]  /*4fe0*/  FMNMX.FTZ R3, R2, R7, !PT ;  /* 0x0000000702037209 */ /* 0x004fe20007810000 */
[----:B------:R-:W-:-:S03]  /*4ff0*/  FFMA.FTZ R2, R50, c[0x0][0x23c], -R8 ;  /* 0x00008f0032027a23 */ /* 0x000fc60000010808 */
[C---:B------:R-:W-:Y:S02]  /*5000*/  FSETP.NEU.FTZ.AND P1, PT, R3.reuse, -INF , PT ;  /* 0xff8000000300780b */ /* 0x040fe40003f3d000 */
[----:B------:R2:W-:Y:S02]  /*5010*/  MUFU.EX2 R163, R2 ;  /* 0x0000000200a37308 */ /* 0x0005e40000000800 */
[----:B--2---:R-:W-:-:S05]  /*5020*/  FMUL.FTZ R2, R3, c[0x0][0x23c] ;  /* 0x00008f0003027a20 */ /* 0x004fca0000410000 */
[----:B------:R-:W-:-:S05]  /*5030*/  FSEL R2, R2, RZ, P1 ;  /* 0x000000ff02027208 */ /* 0x000fca0000800000 */
[--C-:B------:R-:W-:Y:S02]  /*5040*/  FFMA.FTZ R4, R53, c[0x0][0x23c], -R2.reuse ;  /* 0x00008f0035047a23 */ /* 0x100fe40000010802 */
[--C-:B------:R-:W-:Y:S02]  /*5050*/  FFMA.FTZ R6, R54, c[0x0][0x23c], -R2.reuse ;  /* 0x00008f0036067a23 */ /* 0x100fe40000010802 */
[----:B------:R2:W-:Y:S01]  /*5060*/  MUFU.EX2 R210, R4 ;  /* 0x0000000400d27308 */ /* 0x0005e20000000800 */
[----:B------:R-:W-:-:S07]  /*5070*/  FFMA.FTZ R0, R141, c[0x0][0x23c], -R2 ;  /* 0x00008f008d007a23 */ /* 0x000fce0000010802 */
[----:B------:R1:W3:Y:S01]  /*5080*/  MUFU.EX2 R187, R6 ;  /* 0x0000000600bb7308 */ /* 0x0002e20000000800 */
[----:B--2---:R-:W-:-:S07]  /*5090*/  FFMA.FTZ R4, R55, c[0x0][0x23c], -R2 ;  /* 0x00008f0037047a23 */ /* 0x004fce0000010802 */
[----:B------:R2:W-:Y:S01]  /*50a0*/  MUFU.EX2 R212, R0 ;  /* 0x0000000000d47308 */ /* 0x0005e20000000800 */
[----:B-1----:R-:W-:-:S07]  /*50b0*/  F2FP.BF16.PACK_AB R6, R217, R209 ;  /* 0x000000d1d906723e */ /* 0x002fce00000010ff */
[----:B------:R1:W-:Y:S01]  /*50c0*/  MUFU.EX2 R208, R4 ;  /* 0x0000000400d07308 */ /* 0x0003e20000000800 */
[----:B---3--:R-:W-:Y:S01]  /*50d0*/  F2FP.BF16.PACK_AB R5, R210, R187 ;  /* 0x000000bbd205723e */ /* 0x008fe200000010ff */
[----:B--2---:R-:W-:-:S06]  /*50e0*/  FFMA.FTZ R0, R142, c[0x0][0x23c], -R2 ;  /* 0x00008f008e007a23 */ /* 0x004fcc0000010802 */
[----:B------:R2:W-:Y:S01]  /*50f0*/  MUFU.EX2 R186, R0 ;  /* 0x0000000000ba7308 */ /* 0x0005e20000000800 */
[----:B-1----:R-:W-:-:S07]  /*5100*/  FFMA.FTZ R4, R51, c[0x0][0x23c], -R2 ;  /* 0x00008f0033047a23 */ /* 0x002fce0000010802 */
[----:B------:R1:W3:Y:S01]  /*5110*/  MUFU.EX2 R151, R4 ;  /* 0x0000000400977308 */ /* 0x0002e20000000800 */
[----:B--2---:R-:W-:-:S07]  /*5120*/  FFMA.FTZ R0, R140, c[0x0][0x23c], -R2 ;  /* 0x00008f008c007a23 */ /* 0x004fce0000010802 */
[----:B------:R2:W-:Y:S01]  /*5130*/  MUFU.EX2 R160, R0 ;  /* 0x0000000000a07308 */ /* 0x0005e20000000800 */
[----:B-1----:R-:W-:Y:S02]  /*5140*/  F2FP.BF16.PACK_AB R4, R163, R213 ;  /* 0x000000d5a304723e */ /* 0x002fe400000010ff */
[----:B---3--:R-:W-:-:S07]  /*5150*/  F2FP.BF16.PACK_AB R7, R151, R208 ;  /* 0x000000d09707723e */ /* 0x008fce00000010ff */
[----:B------:R-:W-:Y:S01]  /*5160*/  HMMA.16816.F32.BF16 R120, R4, R16, RZ ;  /* 0x000000100478723c */ /* 0x000fe200000418ff */
[----:B--2---:R-:W-:-:S04]  /*5170*/  FFMA.FTZ R0, R93, c[0x0][0x23c], -R2 ;  /* 0x00008f005d007a23 */ /* 0x004fc80000010802 */
[----:B------:R-:W1:Y:S03]  /*5180*/  MUFU.EX2 R161, R0 ;  /* 0x0000000000a17308 */ /* 0x000e660000000800 */
[C---:B------:R-:W-:Y:S01]  /*5190*/  HMMA.16816.F32.BF16 R88, R4.reuse, R18, RZ ;  /* 0x000000120458723c */ /* 0x040fe200000418ff */
[----:B------:R-:W2:Y:S07]  /*51a0*/  LDSM.16.MT88.4 R16, [R204+0x1c000] ;  /* 0x01c00000cc10783b */ /* 0x000eae0000004200 */
[C---:B------:R-:W-:Y:S08]  /*51b0*/  HMMA.16816.F32.BF16 R116, R4.reuse, R12, RZ ;  /* 0x0000000c0474723c */ /* 0x040ff000000418ff */
[C---:B------:R-:W-:Y:S01]  /*51c0*/  HMMA.16816.F32.BF16 R84, R4.reuse, R14, RZ ;  /* 0x0000000e0454723c */ /* 0x040fe200000418ff */
[----:B------:R-:W3:Y:S07]  /*51d0*/  LDSM.16.MT88.4 R12, [R205+0x1c000] ;  /* 0x01c00000cd0c783b */ /* 0x000eee0000004200 */
[C---:B------:R-:W-:Y:S08]  /*51e0*/  HMMA.16816.F32.BF16 R52, R4.reuse, R32, RZ ;  /* 0x000000200434723c */ /* 0x040ff000000418ff */
[C---:B------:R-:W-:Y:S01]  /*51f0*/  HMMA.16816.F32.BF16 R80, R4.reuse, R34, RZ ;  /* 0x000000220450723c */ /* 0x040fe200000418ff */
[----:B------:R-:W-:Y:S07]  /*5200*/  LDSM.16.MT88.4 R32, [R207+0x1c000] ;  /* 0x01c00000cf20783b */ /* 0x000fee0000004200 */
[C---:B------:R-:W-:Y:S08]  /*5210*/  HMMA.16816.F32.BF16 R112, R4.reuse, R36, RZ ;  /* 0x000000240470723c */ /* 0x040ff000000418ff */
[C---:B--2---:R-:W-:Y:S08]  /*5220*/  HMMA.16816.F32.BF16 R100, R4.reuse, R16, RZ ;  /* 0x000000100464723c */ /* 0x044ff000000418ff */
[C---:B------:R-:W-:Y:S01]  /*5230*/  HMMA.16816.F32.BF16 R60, R4.reuse, R18, RZ ;  /* 0x00000012043c723c */ /* 0x040fe200000418ff */
[----:B------:R-:W2:Y:S07]  /*5240*/  LDSM.16.MT88.4 R16, [R207+0x1e000] ;  /* 0x01e00000cf10783b */ /* 0x000eae0000004200 */
[C---:B------:R-:W-:Y:S01]  /*5250*/  HMMA.16816.F32.BF16 R76, R4.reuse, R38, RZ ;  /* 0x00000026044c723c */ /* 0x040fe200000418ff */
[----:B------:R-:W4:Y:S07]  /*5260*/  LDSM.16.MT88.4 R36, [R206+0x1c000] ;  /* 0x01c00000ce24783b */ /* 0x000f2e0000004200 */
[C---:B------:R-:W-:Y:S08]  /*5270*/  HMMA.16816.F32.BF16 R108, R4.reuse, R24, RZ ;  /* 0x00000018046c723c */ /* 0x040ff000000418ff */
[C---:B------:R-:W-:Y:S01]  /*5280*/  HMMA.16816.F32.BF16 R64, R4.reuse, R26, RZ ;  /* 0x0000001a0440723c */ /* 0x040fe200000418ff */
[----:B------:R-:W1:Y:S07]  /*5290*/  LDSM.16.MT88.4 R24, [R204+0x1e000] ;  /* 0x01e00000cc18783b */ /* 0x000e6e0000004200 */
[C---:B------:R-:W-:Y:S08]  /*52a0*/  HMMA.16816.F32.BF16 R104, R4.reuse, R20, RZ ;  /* 0x000000140468723c */ /* 0x040ff000000418ff */
[C---:B------:R-:W-:Y:S01]  /*52b0*/  HMMA.16816.F32.BF16 R128, R4.reuse, R22, RZ ;  /* 0x000000160480723c */ /* 0x040fe200000418ff */
[----:B------:R-:W1:Y:S07]  /*52c0*/  LDSM.16.MT88.4 R20, [R205+0x1e000] ;  /* 0x01e00000cd14783b */ /* 0x000e6e0000004200 */
[C---:B---3--:R-:W-:Y:S08]  /*52d0*/  HMMA.16816.F32.BF16 R96, R4.reuse, R12, RZ ;  /* 0x0000000c0460723c */ /* 0x048ff000000418ff */
[C---:B------:R-:W-:Y:S01]  /*52e0*/  HMMA.16816.F32.BF16 R56, R4.reuse, R14, RZ ;  /* 0x0000000e0438723c */ /* 0x040fe200000418ff */
[----:B------:R-:W3:Y:S07]  /*52f0*/  LDSM.16.MT88.4 R12, [R206+0x1e000] ;  /* 0x01e00000ce0c783b */ /* 0x000eee0000004200 */
[C---:B------:R-:W-:Y:S08]  /*5300*/  HMMA.16816.F32.BF16 R44, R4.reuse, R28, RZ ;  /* 0x0000001c042c723c */ /* 0x040ff000000418ff */
[C---:B------:R-:W-:Y:S01]  /*5310*/  HMMA.16816.F32.BF16 R68, R4.reuse, R30, RZ ;  /* 0x0000001e0444723c */ /* 0x040fe200000418ff */
[----:B------:R-:W1:Y:S07]  /*5320*/  LDSM.16.MT88.4 R28, [R205+0x18800] ;  /* 0x01880000cd1c783b */ /* 0x000e6e0000004200 */
[C---:B--2---:R-:W-:Y:S08]  /*5330*/  HMMA.16816.F32.BF16 R156, R4.reuse, R16, RZ ;  /* 0x00000010049c723c */ /* 0x044ff000000418ff */
[C---:B------:R-:W-:Y:S01]  /*5340*/  HMMA.16816.F32.BF16 R176, R4.reuse, R18, RZ ;  /* 0x0000001204b0723c */ /* 0x040fe200000418ff */
[----:B------:R-:W-:Y:S07]  /*5350*/  LDSM.16.MT88.4 R16, [R206+0x18800] ;  /* 0x01880000ce10783b */ /* 0x000fee0000004200 */
[C---:B------:R-:W-:Y:S08]  /*5360*/  HMMA.16816.F32.BF16 R48, R4.reuse, R40, RZ ;  /* 0x000000280430723c */ /* 0x040ff000000418ff */
[C---:B------:R-:W-:Y:S08]  /*5370*/  HMMA.16816.F32.BF16 R72, R4.reuse, R42, RZ ;  /* 0x0000002a0448723c */ /* 0x040ff000000418ff */
[C---:B------:R-:W-:Y:S08]  /*5380*/  HMMA.16816.F32.BF16 R40, R4.reuse, R32, RZ ;  /* 0x000000200428723c */ /* 0x040ff000000418ff */
[C---:B------:R-:W-:Y:S01]  /*5390*/  HMMA.16816.F32.BF16 R124, R4.reuse, R34, RZ ;  /* 0x00000022047c723c */ /* 0x040fe200000418ff */
[----:B------:R-:W2:Y:S07]  /*53a0*/  LDSM.16.MT88.4 R32, [R204+0x18800] ;  /* 0x01880000cc20783b */ /* 0x000eae0000004200 */
[C---:B----4-:R-:W-:Y:S08]  /*53b0*/  HMMA.16816.F32.BF16 R136, R4.reuse, R36, RZ ;  /* 0x000000240488723c */ /* 0x050ff000000418ff */
[C---:B------:R-:W-:Y:S01]  /*53c0*/  HMMA.16816.F32.BF16 R132, R4.reuse, R38, RZ ;  /* 0x000000260484723c */ /* 0x040fe200000418ff */
[----:B------:R-:W4:Y:S07]  /*53d0*/  LDSM.16.MT88.4 R36, [R207+0x18800] ;  /* 0x01880000cf24783b */ /* 0x000f2e0000004200 */
[C---:B-1----:R-:W-:Y:S08]  /*53e0*/  HMMA.16816.F32.BF16 R144, R4.reuse, R24, RZ ;  /* 0x000000180490723c */ /* 0x042ff000000418ff */
[C---:B------:R-:W-:Y:S01]  /*53f0*/  HMMA.16816.F32.BF16 R152, R4.reuse, R26, RZ ;  /* 0x0000001a0498723c */ /* 0x040fe200000418ff */
[----:B------:R-:W-:Y:S07]  /*5400*/  LDSM.16.MT88.4 R24, [R205+0x1a800] ;  /* 0x01a80000cd18783b */ /* 0x000fee0000004200 */
[C---:B------:R-:W-:Y:S08]  /*5410*/  HMMA.16816.F32.BF16 R140, R4.reuse, R20, RZ ;  /* 0x00000014048c723c */ /* 0x040ff000000418ff */
[C---:B------:R-:W-:Y:S08]  /*5420*/  HMMA.16816.F32.BF16 R92, R4.reuse, R22, RZ ;  /* 0x00000016045c723c */ /* 0x040ff000000418ff */
[C---:B---3--:R-:W-:Y:S08]  /*5430*/  HMMA.16816.F32.BF16 R180, R4.reuse, R12, RZ ;  /* 0x0000000c04b4723c */ /* 0x048ff000000418ff */
[----:B------:R-:W-:Y:S01]  /*5440*/  HMMA.16816.F32.BF16 R192, R4, R14, RZ ;  /* 0x0000000e04c0723c */ /* 0x000fe200000418ff */
[----:B------:R-:W1:Y:S06]  /*5450*/  LDSM.16.MT88.4 R12, [R204+0x1a800] ;  /* 0x01a80000cc0c783b */ /* 0x000e6c0000004200 */
[----:B------:R-:W-:-:S02]  /*5460*/  F2FP.BF16.PACK_AB R4, R211, R162 ;  /* 0x000000a2d304723e */ /* 0x000fc400000010ff */
[----:B------:R-:W-:Y:S02]  /*5470*/  F2FP.BF16.PACK_AB R5, R186, R212 ;  /* 0x000000d4ba05723e */ /* 0x000fe400000010ff */
[----:B------:R-:W-:Y:S02]  /*5480*/  F2FP.BF16.PACK_AB R6, R216, R214 ;  /* 0x000000d6d806723e */ /* 0x000fe400000010ff */
[----:B------:R-:W-:-:S07]  /*5490*/  F2FP.BF16.PACK_AB R7, R161, R160 ;  /* 0x000000a0a107723e */ /* 0x000fce00000010ff */
[C---:B------:R-:W-:Y:S08]  /*54a0*/  HMMA.16816.F32.BF16 R116, R4.reuse, R28, R116 ;  /* 0x0000001c0474723c */ /* 0x040ff00000041874 */
[C---:B------:R-:W-:Y:S08]  /*54b0*/  HMMA.16816.F32.BF16 R28, R4.reuse, R30, R84 ;  /* 0x0000001e041c723c */ /* 0x040ff00000041854 */
[C---:B--2---:R-:W-:Y:S08]  /*54c0*/  HMMA.16816.F32.BF16 R172, R4.reuse, R32, R120 ;  /* 0x0000002004ac723c */ /* 0x044ff00000041878 */
[----:B------:R-:W-:Y:S01]  /*54d0*/  HMMA.16816.F32.BF16 R88, R4, R34, R88 ;  /* 0x000000220458723c */ /* 0x000fe20000041858 */
[----:B------:R-:W2:Y:S01]  /*54e0*/  LDSM.16.MT88.4 R32, [R207+0x1a800] ;  /* 0x01a80000cf20783b */ /* 0x000ea20000004200 */
        /* <DEDUP_REMOVED lines=8> */
[C---:B----4-:R-:W-:Y:S04]  /*5570*/  HMMA.16816.F32.BF16 R240, R4.reuse, R38, R80 ;  /* 0x0000002604f0723c */ /* 0x050fe80000041850 */
[----:B------:R-:W-:Y:S01]  /*5580*/  IMAD.MOV.U32 R171, RZ, RZ, R175 ;  /* 0x000000ffffab7224 */ /* 0x000fe200078e00af */
[----:B------:R-:W-:Y:S01]  /*5590*/  MOV R170, R173 ;  /* 0x000000ad00aa7202 */ /* 0x000fe20000000f00 */
[----:B------:R-:W-:Y:S01]  /*55a0*/  IMAD.MOV.U32 R169, RZ, RZ, R174 ;  /* 0x000000ffffa97224 */ /* 0x000fe200078e00ae */
[----:B------:R-:W-:Y:S01]  /*55b0*/  MOV R168, R172 ;  /* 0x000000ac00a87202 */ /* 0x000fe20000000f00 */
[C---:B------:R-:W-:Y:S08]  /*55c0*/  HMMA.16816.F32.BF16 R28, R4.reuse, R16, R112 ;  /* 0x00000010041c723c */ /* 0x040ff00000041870 */
[C---:B------:R-:W-:Y:S01]  /*55d0*/  HMMA.16816.F32.BF16 R116, R4.reuse, R36, R52 ;  /* 0x000000240474723c */ /* 0x040fe20000041834 */
[----:B------:R-:W3:Y:S06]  /*55e0*/  LDSM.16.MT88.4 R36, [R206+0x1a800] ;  /* 0x01a80000ce24783b */ /* 0x000eec0000004200 */
[----:B------:R-:W-:Y:S01]  /*55f0*/  IMAD.MOV.U32 R53, RZ, RZ, R23 ;  /* 0x000000ffff357224 */ /* 0x000fe200078e0017 */
[----:B------:R-:W-:Y:S01]  /*5600*/  HMMA.16816.F32.BF16 R112, R4, R18, R76 ;  /* 0x000000120470723c */ /* 0x000fe2000004184c */
[----:B------:R-:W4:Y:S01]  /*5610*/  LDSM.16.MT88.4 R16, [R207+0x1c800] ;  /* 0x01c80000cf10783b */ /* 0x000f220000004200 */
[----:B------:R-:W-:Y:S01]  /*5620*/  MOV R54, R22 ;  /* 0x0000001600367202 */ /* 0x000fe20000000f00 */
[----:B------:R-:W-:Y:S01]  /*5630*/  IMAD.MOV.U32 R55, RZ, RZ, R21 ;  /* 0x000000ffff377224 */ /* 0x000fe200078e0015 */
[----:B------:R-:W-:-:S02]  /*5640*/  MOV R52, R20 ;  /* 0x0000001400347202 */ /* 0x000fc40000000f00 */
[----:B------:R-:W-:Y:S02]  /*5650*/  LDSM.16.MT88.4 R20, [R205+0x1c800] ;  /* 0x01c80000cd14783b */ /* 0x000fe40000004200 */
[----:B------:R-:W-:Y:S01]  /*5660*/  IMAD.MOV.U32 R82, RZ, RZ, R29 ;  /* 0x000000ffff527224 */ /* 0x000fe200078e001d */
[----:B------:R-:W-:Y:S01]  /*5670*/  MOV R81, R30 ;  /* 0x0000001e00517202 */ /* 0x000fe20000000f00 */
[----:B------:R-:W-:Y:S01]  /*5680*/  IMAD.MOV.U32 R80, RZ, RZ, R31 ;  /* 0x000000ffff507224 */ /* 0x000fe200078e001f */
[----:B------:R-:W-:Y:S01]  /*5690*/  MOV R0, R28 ;  /* 0x0000001c00007202 */ /* 0x000fe20000000f00 */
[C---:B-1----:R-:W-:Y:S08]  /*56a0*/  HMMA.16816.F32.BF16 R120, R4.reuse, R14, R72 ;  /* 0x0000000e0478723c */ /* 0x042ff00000041848 */
[C---:B------:R-:W-:Y:S08]  /*56b0*/  HMMA.16816.F32.BF16 R28, R4.reuse, R12, R48 ;  /* 0x0000000c041c723c */ /* 0x040ff00000041830 */
[C---:B--2---:R-:W-:Y:S08]  /*56c0*/  HMMA.16816.F32.BF16 R12, R4.reuse, R34, R64 ;  /* 0x00000022040c723c */ /* 0x044ff00000041840 */
[C---:B------:R-:W-:Y:S08]  /*56d0*/  HMMA.16816.F32.BF16 R200, R4.reuse, R24, R44 ;  /* 0x0000001804c8723c */ /* 0x040ff0000004182c */
[----:B------:R-:W-:Y:S01]  /*56e0*/  IMAD.MOV.U32 R51, RZ, RZ, R28 ;  /* 0x000000ffff337224 */ /* 0x000fe200078e001c */
[----:B------:R-:W-:Y:S01]  /*56f0*/  MOV R50, R29 ;  /* 0x0000001d00327202 */ /* 0x000fe20000000f00 */
[----:B------:R-:W-:Y:S01]  /*5700*/  IMAD.MOV.U32 R49, RZ, RZ, R30 ;  /* 0x000000ffff317224 */ /* 0x000fe200078e001e */
[----:B------:R-:W-:Y:S01]  /*5710*/  MOV R48, R31 ;  /* 0x0000001f00307202 */ /* 0x000fe20000000f00 */
[----:B------:R-:W-:Y:S01]  /*5720*/  HMMA.16816.F32.BF16 R232, R4, R26, R68 ;  /* 0x0000001a04e8723c */ /* 0x000fe20000041844 */
[----:B------:R-:W1:Y:S03]  /*5730*/  LDSM.16.MT88.4 R28, [R204+0x1c800] ;  /* 0x01c80000cc1c783b */ /* 0x000e660000004200 */
[----:B------:R-:W-:Y:S01]  /*5740*/  IMAD.MOV.U32 R25, RZ, RZ, R12 ;  /* 0x000000ffff197224 */ /* 0x000fe200078e000c */
[----:B------:R-:W-:-:S02]  /*5750*/  MOV R24, R13 ;  /* 0x0000000d00187202 */ /* 0x000fc40000000f00 */
[----:B------:R-:W-:Y:S01]  /*5760*/  IMAD.MOV.U32 R27, RZ, RZ, R14 ;  /* 0x000000ffff1b7224 */ /* 0x000fe200078e000e */
[----:B------:R-:W-:Y:S01]  /*5770*/  MOV R26, R15 ;  /* 0x0000000f001a7202 */ /* 0x000fe20000000f00 */
[C---:B---3--:R-:W-:Y:S01]  /*5780*/  HMMA.16816.F32.BF16 R196, R4.reuse, R36, R104 ;  /* 0x0000002404c4723c */ /* 0x048fe20000041868 */
[----:B------:R-:W2:Y:S06]  /*5790*/  LDSM.16.MT88.4 R12, [R206+0x1c800] ;  /* 0x01c80000ce0c783b */ /* 0x000eac0000004200 */
[----:B------:R-:W-:Y:S01]  /*57a0*/  MOV R104, R27 ;  /* 0x0000001b00687202 */ /* 0x000fe20000000f00 */
[----:B------:R-:W-:Y:S01]  /*57b0*/  HMMA.16816.F32.BF16 R188, R4, R38, R128 ;  /* 0x0000002604bc723c */ /* 0x000fe20000041880 */
[----:B------:R-:W-:Y:S01]  /*57c0*/  IMAD.MOV.U32 R105, RZ, RZ, R26 ;  /* 0x000000ffff697224 */ /* 0x000fe200078e001a */
[----:B------:R-:W-:Y:S01]  /*57d0*/  MOV R107, R162 ;  /* 0x000000a2006b7202 */ /* 0x000fe20000000f00 */
[----:B------:R-:W-:Y:S01]  /*57e0*/  IMAD.MOV.U32 R37, RZ, RZ, R161 ;  /* 0x000000ffff257224 */ /* 0x000fe200078e00a1 */
[----:B------:R-:W-:Y:S01]  /*57f0*/  MOV R106, R160 ;  /* 0x000000a0006a7202 */ /* 0x000fe20000000f00 */
[----:B------:R-:W-:-:S02]  /*5800*/  IMAD.MOV.U32 R36, RZ, RZ, R171 ;  /* 0x000000ffff247224 */ /* 0x000fc400078e00ab */
[----:B------:R-:W-:Y:S01]  /*5810*/  IMAD.MOV.U32 R128, RZ, RZ, R24 ;  /* 0x000000ffff807224 */ /* 0x000fe200078e0018 */
[C---:B------:R-:W-:Y:S01]  /*5820*/  HMMA.16816.F32.BF16 R76, R4.reuse, R32, R108 ;  /* 0x00000020044c723c */ /* 0x040fe2000004186c */
[----:B------:R-:W-:Y:S01]  /*5830*/  IMAD.MOV.U32 R131, RZ, RZ, R163 ;  /* 0x000000ffff837224 */ /* 0x000fe200078e00a3 */
[----:B------:R-:W-:Y:S01]  /*5840*/  LDSM.16.MT88.4 R32, [R204+0x1e800] ;  /* 0x01e80000cc20783b */ /* 0x000fe20000004200 */
[----:B------:R-:W-:Y:S01]  /*5850*/  MOV R39, R168 ;  /* 0x000000a800277202 */ /* 0x000fe20000000f00 */
[----:B------:R-:W-:Y:S01]  /*5860*/  IMAD.MOV.U32 R130, RZ, RZ, R169 ;  /* 0x000000ffff827224 */ /* 0x000fe200078e00a9 */
[----:B------:R-:W-:Y:S02]  /*5870*/  MOV R129, R170 ;  /* 0x000000aa00817202 */ /* 0x000fe40000000f00 */
[----:B------:R-:W-:Y:S01]  /*5880*/  MOV R109, R82 ;  /* 0x00000052006d7202 */ /* 0x000fe20000000f00 */
[----:B------:R-:W-:Y:S01]  /*5890*/  IMAD.MOV.U32 R110, RZ, RZ, R81 ;  /* 0x000000ffff6e7224 */ /* 0x000fe200078e0051 */
[----:B------:R-:W-:Y:S01]  /*58a0*/  MOV R111, R80 ;  /* 0x00000050006f7202 */ /* 0x000fe20000000f00 */
[----:B----4-:R-:W-:Y:S01]  /*58b0*/  HMMA.16816.F32.BF16 R64, R4, R18, R124 ;  /* 0x000000120440723c */ /* 0x010fe2000004187c */
[----:B------:R-:W-:-:S02]  /*58c0*/  IMAD.MOV.U32 R108, RZ, RZ, R0 ;  /* 0x000000ffff6c7224 */ /* 0x000fc400078e0000 */
[----:B------:R-:W-:-:S04]  /*58d0*/  FFMA.FTZ R0, R165, c[0x0][0x23c], -R8 ;  /* 0x00008f00a5007a23 */ /* 0x000fc80000010808 */
[----:B------:R3:W-:Y:S01]  /*58e0*/  MUFU.EX2 R126, R0 ;  /* 0x00000000007e7308 */ /* 0x0007e20000000800 */
[----:B-1----:R-:W-:Y:S01]  /*58f0*/  HMMA.16816.F32.BF16 R172, R4, R28, R100 ;  /* 0x0000001c04ac723c */ /* 0x002fe20000041864 */
[----:B------:R-:W-:-:S05]  /*5900*/  IMAD.MOV.U32 R125, RZ, RZ, R50 ;  /* 0x000000ffff7d7224 */ /* 0x000fca00078e0032 */
[----:B------:R-:W-:Y:S01]  /*5910*/  IMAD.MOV.U32 R47, RZ, RZ, R76 ;  /* 0x000000ffff2f7224 */ /* 0x000fe200078e004c */
[----:B------:R-:W-:Y:S01]  /*5920*/  MOV R103, R25 ;  /* 0x0000001900677202 */ /* 0x000fe20000000f00 */
[C---:B------:R-:W-:Y:S01]  /*5930*/  HMMA.16816.F32.BF16 R80, R4.reuse, R16, R40 ;  /* 0x000000100450723c */ /* 0x040fe20000041828 */
[----:B------:R-:W1:Y:S01]  /*5940*/  LDSM.16.MT88.4 R24, [R205+0x1e800] ;  /* 0x01e80000cd18783b */ /* 0x000e620000004200 */
[----:B------:R-:W-:Y:S01]  /*5950*/  MOV R46, R78 ;  /* 0x0000004e002e7202 */ /* 0x000fe20000000f00 */
[----:B------:R-:W-:Y:S01]  /*5960*/  IMAD.MOV.U32 R45, RZ, RZ, R79 ;  /* 0x000000ffff2d7224 */ /* 0x000fe200078e004f */
[----:B------:R-:W-:Y:S01]  /*5970*/  MOV R44, R77 ;  /* 0x0000004d002c7202 */ /* 0x000fe20000000f00 */
[----:B------:R-:W4:Y:S01]  /*5980*/  LDSM.16.MT88.4 R16, [R207+0x1e800] ;  /* 0x01e80000cf10783b */ /* 0x000f220000004200 */
[----:B------:R-:W-:Y:S01]  /*5990*/  MOV R38, R47 ;  /* 0x0000002f00267202 */ /* 0x000fe20000000f00 */
[----:B---3--:R-:W-:Y:S01]  /*59a0*/  FFMA.FTZ R0, R149, c[0x0][0x23c], -R8 ;  /* 0x00008f0095007a23 */ /* 0x008fe20000010808 */
        /* <DEDUP_REMOVED lines=8> */
[----:B------:R-:W-:Y:S01]  /*5a30*/  IMAD.MOV.U32 R76, RZ, RZ, R84 ;  /* 0x000000ffff4c7224 */ /* 0x000fe200078e0054 */
[----:B--2---:R-:W-:Y:S01]  /*5a40*/  HMMA.16816.F32.BF16 R44, R4, R12, R136 ;  /* 0x0000000c042c723c */ /* 0x004fe20000041888 */
[----:B------:R-:W-:-:S02]  /*5a50*/  IMAD.MOV.U32 R29, RZ, RZ, R130 ;  /* 0x000000ffff1d7224 */ /* 0x000fc400078e0082 */
[----:B------:R-:W-:Y:S02]  /*5a60*/  IMAD.MOV.U32 R130, RZ, RZ, R54 ;  /* 0x000000ffff827224 */ /* 0x000fe400078e0036 */
[----:B------:R-:W-:Y:S02]  /*5a70*/  IMAD.MOV.U32 R21, RZ, RZ, R29 ;  /* 0x000000ffff157224 */ /* 0x000fe400078e001d */
[----:B------:R-:W-:Y:S01]  /*5a80*/  IMAD.MOV.U32 R99, RZ, RZ, R130 ;  /* 0x000000ffff637224 */ /* 0x000fe200078e0082 */
[----:B------:R-:W-:Y:S01]  /*5a90*/  HMMA.16816.F32.BF16 R84, R4, R22, R56 ;  /* 0x000000160454723c */ /* 0x000fe20000041838 */
[----:B------:R-:W-:Y:S02]  /*5aa0*/  IMAD.MOV.U32 R130, RZ, RZ, R78 ;  /* 0x000000ffff827224 */ /* 0x000fe400078e004e */
[----:B---3--:R-:W-:Y:S02]  /*5ab0*/  FFMA.FTZ R0, R150, c[0x0][0x23c], -R8 ;  /* 0x00008f0096007a23 */ /* 0x008fe40000010808 */
[----:B------:R-:W-:-:S02]  /*5ac0*/  IMAD.MOV.U32 R136, RZ, RZ, R99 ;  /* 0x000000ffff887224 */ /* 0x000fc400078e0063 */
[----:B------:R2:W3:Y:S01]  /*5ad0*/  MUFU.EX2 R28, R0 ;  /* 0x00000000001c7308 */ /* 0x0004e20000000800 */
[----:B------:R-:W-:Y:S01]  /*5ae0*/  HMMA.16816.F32.BF16 R72, R4, R14, R132 ;  /* 0x0000000e0448723c */ /* 0x000fe20000041884 */
[----:B------:R-:W4:Y:S01]  /*5af0*/  LDSM.16.MT88.4 R12, [R206+0x1e800] ;  /* 0x01e80000ce0c783b */ /* 0x000f220000004200 */
[----:B------:R-:W-:-:S06]  /*5b00*/  IMAD.MOV.U32 R138, RZ, RZ, R37 ;  /* 0x000000ffff8a7224 */ /* 0x000fcc00078e0025 */
[----:B-1----:R-:W-:Y:S01]  /*5b10*/  HMMA.16816.F32.BF16 R56, R4, R24, R140 ;  /* 0x000000180438723c */ /* 0x002fe2000004188c */
[----:B--2---:R-:W-:-:S07]  /*5b20*/  FFMA.FTZ R0, R164, c[0x0][0x23c], -R8 ;  /* 0x00008f00a4007a23 */ /* 0x004fce0000010808 */
[----:B------:R-:W-:Y:S01]  /*5b30*/  HMMA.16816.F32.BF16 R168, R4, R30, R60 ;  /* 0x0000001e04a8723c */ /* 0x000fe2000004183c */
[----:B---3--:R-:W-:Y:S01]  /*5b40*/  IMAD.MOV.U32 R140, RZ, RZ, R28 ;  /* 0x000000ffff8c7224 */ /* 0x008fe200078e001c */
[----:B------:R-:W-:Y:S01]  /*5b50*/  MOV R28, R129 ;  /* 0x00000081001c7202 */ /* 0x000fe20000000f00 */
[----:B------:R1:W2:Y:S01]  /*5b60*/  MUFU.EX2 R20, R0 ;  /* 0x0000000000147308 */ /* 0x0002a20000000800 */
[----:B------:R-:W-:-:S03]  /*5b70*/  MOV R129, R53 ;  /* 0x0000003500817202 */ /* 0x000fc60000000f00 */
[----:B------:R-:W-:Y:S01]  /*5b80*/  MOV R30, R38 ;  /* 0x00000026001e7202 */ /* 0x000fe20000000f00 */
[----:B------:R-:W-:Y:S01]  /*5b90*/  IMAD.MOV.U32 R31, RZ, RZ, R39 ;  /* 0x000000ffff1f7224 */ /* 0x000fe200078e0027 */
[----:B------:R-:W-:Y:S01]  /*5ba0*/  MOV R38, R36 ;  /* 0x0000002400267202 */ /* 0x000fe20000000f00 */
[----:B------:R-:W-:Y:S01]  /*5bb0*/  IMAD.MOV.U32 R39, RZ, RZ, R52 ;  /* 0x000000ffff277224 */ /* 0x000fe200078e0034 */
[----:B------:R-:W-:Y:S01]  /*5bc0*/  MOV R36, R55 ;  /* 0x0000003700247202 */ /* 0x000fe20000000f00 */
[----:B------:R-:W-:Y:S01]  /*5bd0*/  IMAD.MOV.U32 R23, RZ, RZ, R31 ;  /* 0x000000ffff177224 */ /* 0x000fe200078e001f */
[C---:B----4-:R-:W-:Y:S01]  /*5be0*/  HMMA.16816.F32.BF16 R52, R4.reuse, R16, R156 ;  /* 0x000000100434723c */ /* 0x050fe2000004189c */
[----:B------:R-:W-:Y:S01]  /*5bf0*/  MOV R22, R30 ;  /* 0x0000001e00167202 */ /* 0x000fe20000000f00 */
[----:B------:R-:W-:Y:S01]  /*5c00*/  IMAD.MOV.U32 R97, RZ, RZ, R39 ;  /* 0x000000ffff617224 */ /* 0x000fe200078e0027 */
[----:B------:R-:W-:Y:S01]  /*5c10*/  MOV R96, R38 ;  /* 0x0000002600607202 */ /* 0x000fe20000000f00 */
[----:B------:R-:W-:Y:S01]  /*5c20*/  IMAD.MOV.U32 R39, RZ, RZ, R76 ;  /* 0x000000ffff277224 */ /* 0x000fe200078e004c */
[----:B------:R-:W-:Y:S01]  /*5c30*/  MOV R98, R129 ;  /* 0x0000008100627202 */ /* 0x000fe20000000f00 */
[----:B-1----:R-:W-:Y:S01]  /*5c40*/  FFMA.FTZ R0, R185, c[0x0][0x23c], -R2 ;  /* 0x00008f00b9007a23 */ /* 0x002fe20000010802 */
[----:B------:R-:W-:Y:S01]  /*5c50*/  MOV R38, R36 ;  /* 0x0000002400267202 */ /* 0x000fe20000000f00 */
[----:B--2---:R-:W-:Y:S01]  /*5c60*/  IMAD.MOV.U32 R158, RZ, RZ, R20 ;  /* 0x000000ffff9e7224 */ /* 0x004fe200078e0014 */
[----:B------:R-:W-:Y:S01]  /*5c70*/  MOV R20, R28 ;  /* 0x0000001c00147202 */ /* 0x000fe20000000f00 */
[----:B------:R1:W2:Y:S01]  /*5c80*/  MUFU.EX2 R124, R0 ;  /* 0x00000000007c7308 */ /* 0x0002a20000000800 */
[----:B------:R-:W3:Y:S01]  /*5c90*/  LDSM.16.MT88.4 R28, [R204+0x19000] ;  /* 0x01900000cc1c783b */ /* 0x000ee20000004200 */
[----:B------:R-:W-:Y:S01]  /*5ca0*/  HMMA.16816.F32.BF16 R40, R4, R26, R92 ;  /* 0x0000001a0428723c */ /* 0x000fe2000004185c */
[----:B------:R-:W-:Y:S01]  /*5cb0*/  MOV R129, R77 ;  /* 0x0000004d00817202 */ /* 0x000fe20000000f00 */
[----:B------:R-:W-:Y:S01]  /*5cc0*/  IMAD.MOV.U32 R134, RZ, RZ, R97 ;  /* 0x000000ffff867224 */ /* 0x000fe200078e0061 */
[----:B------:R-:W4:Y:S01]  /*5cd0*/  LDSM.16.MT88.4 R24, [R205+0x19000] ;  /* 0x01900000cd18783b */ /* 0x000f220000004200 */
[----:B------:R-:W-:-:S02]  /*5ce0*/  MOV R36, R79 ;  /* 0x0000004f00247202 */ /* 0x000fc40000000f00 */
[----:B------:R-:W-:Y:S02]  /*5cf0*/  MOV R137, R38 ;  /* 0x0000002600897202 */ /* 0x000fe40000000f00 */
[C---:B------:R-:W-:Y:S01]  /*5d00*/  HMMA.16816.F32.BF16 R76, R4.reuse, R18, R176 ;  /* 0x00000012044c723c */ /* 0x040fe200000418b0 */
[----:B------:R-:W-:Y:S02]  /*5d10*/  MOV R99, R36 ;  /* 0x0000002400637202 */ /* 0x000fe40000000f00 */
[----:B------:R-:W-:Y:S01]  /*5d20*/  MOV R135, R98 ;  /* 0x0000006200877202 */ /* 0x000fe20000000f00 */
[----:B------:R-:W-:Y:S01]  /*5d30*/  IMAD.MOV.U32 R98, RZ, RZ, R130 ;  /* 0x000000ffff627224 */ /* 0x000fe200078e0082 */
[----:B------:R-:W-:Y:S01]  /*5d40*/  MOV R139, R22 ;  /* 0x00000016008b7202 */ /* 0x000fe20000000f00 */
[----:B-1----:R-:W-:Y:S01]  /*5d50*/  FFMA.FTZ R0, R166, c[0x0][0x23c], -R2 ;  /* 0x00008f00a6007a23 */ /* 0x002fe20000010802 */
[----:B------:R-:W-:Y:S01]  /*5d60*/  MOV R179, R126 ;  /* 0x0000007e00b37202 */ /* 0x000fe20000000f00 */
[----:B--2---:R-:W-:Y:S01]  /*5d70*/  IMAD.MOV.U32 R178, RZ, RZ, R124 ;  /* 0x000000ffffb27224 */ /* 0x004fe200078e007c */
[----:B------:R-:W-:Y:S01]  /*5d80*/  HMMA.16816.F32.BF16 R60, R4, R32, R144 ;  /* 0x00000020043c723c */ /* 0x000fe20000041890 */
[----:B------:R1:W2:Y:S01]  /*5d90*/  MUFU.EX2 R141, R0 ;  /* 0x00000000008d7308 */ /* 0x0002a20000000800 */
[----:B------:R-:W-:-:S06]  /*5da0*/  MOV R124, R51 ;  /* 0x00000033007c7202 */ /* 0x000fcc0000000f00 */
        /* <DEDUP_REMOVED lines=9> */
[----:B------:R-:W-:Y:S01]  /*5e40*/  LDSM.16.MT88.4 R16, [R204+0x1b000] ;  /* 0x01b00000cc10783b */ /* 0x000fe20000004200 */
[--C-:B-1----:R-:W-:Y:S01]  /*5e50*/  FFMA.FTZ R0, R184, c[0x0][0x23c], -R2.reuse ;  /* 0x00008f00b8007a23 */ /* 0x102fe20000010802 */
[----:B------:R-:W-:Y:S01]  /*5e60*/  HMMA.16816.F32.BF16 R36, R4, R14, R192 ;  /* 0x0000000e0424723c */ /* 0x000fe200000418c0 */
[----:B------:R-:W-:Y:S01]  /*5e70*/  MOV R129, R218 ;  /* 0x000000da00817202 */ /* 0x000fe20000000f00 */
[----:B------:R-:W-:Y:S01]  /*5e80*/  IMAD.MOV.U32 R130, RZ, RZ, R217 ;  /* 0x000000ffff827224 */ /* 0x000fe200078e00d9 */
[----:B------:R1:W-:Y:S01]  /*5e90*/  MUFU.EX2 R159, R0 ;  /* 0x00000000009f7308 */ /* 0x0003e20000000800 */
[----:B------:R2:W5:Y:S04]  /*5ea0*/  LDL.LU R218, [R1+0x44] ;  /* 0x0000440001da7983 */ /* 0x0005680000300800 */
[----:B------:R2:W5:Y:S04]  /*5eb0*/  LDL.LU R217, [R1+0x40] ;  /* 0x0000400001d97983 */ /* 0x0005680000300800 */
[----:B------:R-:W4:Y:S04]  /*5ec0*/  LDSM.16.MT88.4 R32, [R207+0x19000] ;  /* 0x01900000cf20783b */ /* 0x000f280000004200 */
[----:B------:R-:W4:Y:S01]  /*5ed0*/  LDSM.16.MT88.4 R20, [R206+0x19000] ;  /* 0x01900000ce14783b */ /* 0x000f220000004200 */
[----:B-1----:R-:W-:-:S02]  /*5ee0*/  FFMA.FTZ R0, R167, c[0x0][0x23c], -R2 ;  /* 0x00008f00a7007a23 */ /* 0x002fc40000010802 */
[----:B------:R-:W-:Y:S02]  /*5ef0*/  IMAD.MOV.U32 R167, RZ, RZ, R127 ;  /* 0x000000ffffa77224 */ /* 0x000fe400078e007f */
[----:B------:R-:W1:Y:S01]  /*5f00*/  MUFU.EX2 R156, R0 ;  /* 0x00000000009c7308 */ /* 0x000e620000000800 */
[----:B------:R-:W-:Y:S02]  /*5f10*/  IMAD.MOV.U32 R127, RZ, RZ, R48 ;  /* 0x000000ffff7f7224 */ /* 0x000fe400078e0030 */
[----:B------:R-:W-:Y:S01]  /*5f20*/  HMMA.16816.F32.BF16 R48, R4, R12, R180 ;  /* 0x0000000c0430723c */ /* 0x000fe200000418b4 */
[----:B------:R-:W4:Y:S06]  /*5f30*/  LDSM.16.MT88.4 R12, [R205+0x1b000] ;  /* 0x01b00000cd0c783b */ /* 0x000f2c0000004200 */
[----:B------:R-:W-:-:S02]  /*5f40*/  F2FP.BF16.PACK_AB R4, R167, R179 ;  /* 0x000000b3a704723e */ /* 0x000fc400000010ff */
[----:B--2---:R-:W-:Y:S02]  /*5f50*/  F2FP.BF16.PACK_AB R5, R141, R178 ;  /* 0x000000b28d05723e */ /* 0x004fe400000010ff */
[----:B------:R-:W-:Y:S02]  /*5f60*/  F2FP.BF16.PACK_AB R6, R158, R140 ;  /* 0x0000008c9e06723e */ /* 0x000fe400000010ff */
[----:B-1----:R-:W-:-:S07]  /*5f70*/  F2FP.BF16.PACK_AB R7, R156, R159 ;  /* 0x0000009f9c07723e */ /* 0x002fce00000010ff */
[C---:B---3--:R-:W-:Y:S07]  /*5f80*/  HMMA.16816.F32.BF16 R152, R4.reuse, R28, R144 ;  /* 0x0000001c0498723c */ /* 0x048fee0000041890 */
        /* <DEDUP_REMOVED lines=19> */
[----:B------:R-:W-:Y:S01]  /*60c0*/  IMAD.MOV.U32 R106, RZ, RZ, R213 ;  /* 0x000000ffff6a7224 */ /* 0x000fe200078e00d5 */
[----:B------:R-:W-:Y:S01]  /*60d0*/  MOV R133, R136 ;  /* 0x0000008800857202 */ /* 0x000fe20000000f00 */
[----:B------:R-:W-:Y:S01]  /*60e0*/  IMAD.MOV.U32 R136, RZ, RZ, R139 ;  /* 0x000000ffff887224 */ /* 0x000fe200078e008b */
[----:B------:R-:W-:Y:S01]  /*60f0*/  MOV R135, R138 ;  /* 0x0000008a00877202 */ /* 0x000fe20000000f00 */
[----:B------:R1:W5:Y:S01]  /*6100*/  LDL.LU R215, [R1+0x38] ;  /* 0x0000380001d77983 */ /* 0x0003620000300800 */
[----:B------:R-:W-:Y:S01]  /*6110*/  MOV R165, R134 ;  /* 0x0000008600a57202 */ /* 0x000fe20000000f00 */
[----:B------:R-:W-:Y:S01]  /*6120*/  IMAD.MOV.U32 R138, RZ, RZ, R101 ;  /* 0x000000ffff8a7224 */ /* 0x000fe200078e0065 */
[----:B----4-:R-:W-:Y:S01]  /*6130*/  HMMA.16816.F32.BF16 R92, R4, R24, R144 ;  /* 0x00000018045c723c */ /* 0x010fe20000041890 */
[----:B------:R1:W5:Y:S01]  /*6140*/  LDL.LU R214, [R1+0x34] ;  /* 0x0000340001d67983 */ /* 0x0003620000300800 */
[----:B------:R-:W-:Y:S01]  /*6150*/  IMAD.MOV.U32 R134, RZ, RZ, R137 ;  /* 0x000000ffff867224 */ /* 0x000fe200078e0089 */
[----:B------:R-:W-:Y:S01]  /*6160*/  MOV R139, R102 ;  /* 0x00000066008b7202 */ /* 0x000fe20000000f00 */
[----:B------:R-:W-:Y:S01]  /*6170*/  IMAD.MOV.U32 R101, RZ, RZ, R104 ;  /* 0x000000ffff657224 */ /* 0x000fe200078e0068 */
[----:B------:R1:W5:Y:S01]  /*6180*/  LDL.LU R213, [R1+0x30] ;  /* 0x0000300001d57983 */ /* 0x0003620000300800 */
        /* <DEDUP_REMOVED lines=8> */
[----:B------:R-:W-:Y:S01]  /*6210*/  IMAD.MOV.U32 R106, RZ, RZ, R210 ;  /* 0x000000ffff6a7224 */ /* 0x000fe200078e00d2 */
[----:B------:R-:W-:Y:S01]  /*6220*/  MOV R128, R107 ;  /* 0x0000006b00807202 */ /* 0x000fe20000000f00 */
[----:B------:R1:W5:Y:S01]  /*6230*/  LDL.LU R211, [R1+0x28] ;  /* 0x0000280001d37983 */ /* 0x0003620000300800 */
[----:B------:R-:W-:Y:S01]  /*6240*/  MOV R107, R209 ;  /* 0x000000d1006b7202 */ /* 0x000fe20000000f00 */
[----:B------:R-:W-:-:S02]  /*6250*/  IMAD.MOV.U32 R143, RZ, RZ, R147 ;  /* 0x000000ffff8f7224 */ /* 0x000fc400078e0093 */
[----:B------:R1:W5:Y:S01]  /*6260*/  LDL.LU R210, [R1+0x24] ;  /* 0x0000240001d27983 */ /* 0x0003620000300800 */
[----:B------:R-:W-:-:S03]  /*6270*/  MOV R147, R151 ;  /* 0x0000009700937202 */ /* 0x000fc60000000f00 */
[----:B------:R1:W5:Y:S04]  /*6280*/  LDL.LU R209, [R1+0x20] ;  /* 0x0000200001d17983 */ /* 0x0003680000300800 */
[----:B------:R1:W5:Y:S04]  /*6290*/  LDL.LU R208, [R1+0x1c] ;  /* 0x00001c0001d07983 */ /* 0x0003680000300800 */
[----:B------:R1:W5:Y:S01]  /*62a0*/  LDL.LU R151, [R1+0x18] ;  /* 0x0000180001977983 */ /* 0x0003620000300800 */
        /* <DEDUP_REMOVED lines=8> */
[----:B------:R-:W-:Y:S01]  /*6330*/  HMMA.16816.F32.BF16 R96, R4, R26, R96 ;  /* 0x0000001a0460723c */ /* 0x000fe20000041860 */
[----:B------:R-:W-:Y:S01]  /*6340*/  LDSM.16.MT88.4 R24, [R204+0x1d000] ;  /* 0x01d00000cc18783b */ /* 0x000fe20000004200 */
[----:B------:R-:W-:Y:S01]  /*6350*/  MOV R145, R128 ;  /* 0x0000008000917202 */ /* 0x000fe20000000f00 */
[----:B------:R-:W-:Y:S01]  /*6360*/  IMAD.MOV.U32 R150, RZ, RZ, R129 ;  /* 0x000000ffff967224 */ /* 0x000fe200078e0081 */
[----:B------:R-:W-:Y:S01]  /*6370*/  MOV R177, R130 ;  /* 0x0000008200b17202 */ /* 0x000fe20000000f00 */
[----:B------:R-:W-:-:S03]  /*6380*/  IMAD.MOV.U32 R176, RZ, RZ, R131 ;  /* 0x000000ffffb07224 */ /* 0x000fc600078e0083 */
[C---:B------:R-:W-:Y:S08]  /*6390*/  HMMA.16816.F32.BF16 R100, R4.reuse, R32, R116 ;  /* 0x000000200464723c */ /* 0x040ff00000041874 */
[C---:B------:R-:W-:Y:S01]  /*63a0*/  HMMA.16816.F32.BF16 R104, R4.reuse, R34, R240 ;  /* 0x000000220468723c */ /* 0x040fe200000418f0 */
[----:B------:R-:W2:Y:S07]  /*63b0*/  LDSM.16.MT88.4 R32, [R206+0x1b000] ;  /* 0x01b00000ce20783b */ /* 0x000eae0000004200 */
[C---:B------:R-:W-:Y:S08]  /*63c0*/  HMMA.16816.F32.BF16 R108, R4.reuse, R20, R108 ;  /* 0x00000014046c723c */ /* 0x040ff0000004186c */
[C---:B------:R-:W-:Y:S01]  /*63d0*/  HMMA.16816.F32.BF16 R112, R4.reuse, R22, R112 ;  /* 0x000000160470723c */ /* 0x040fe20000041870 */
[----:B------:R-:W3:Y:S07]  /*63e0*/  LDSM.16.MT88.4 R20, [R205+0x1d000] ;  /* 0x01d00000cd14783b */ /* 0x000eee0000004200 */
[C---:B------:R-:W-:Y:S08]  /*63f0*/  HMMA.16816.F32.BF16 R116, R4.reuse, R16, R124 ;  /* 0x000000100474723c */ /* 0x040ff0000004187c */
[C---:B------:R-:W-:Y:S08]  /*6400*/  HMMA.16816.F32.BF16 R124, R4.reuse, R12, R200 ;  /* 0x0000000c047c723c */ /* 0x040ff000000418c8 */
[C---:B------:R-:W-:Y:S01]  /*6410*/  HMMA.16816.F32.BF16 R128, R4.reuse, R14, R232 ;  /* 0x0000000e0480723c */ /* 0x040fe200000418e8 */
[----:B------:R-:W4:Y:S07]  /*6420*/  LDSM.16.MT88.4 R12, [R207+0x1d000] ;  /* 0x01d00000cf0c783b */ /* 0x000f2e0000004200 */
[C---:B------:R-:W-:Y:S01]  /*6430*/  HMMA.16816.F32.BF16 R88, R4.reuse, R30, R88 ;  /* 0x0000001e0458723c */ /* 0x040fe20000041858 */
[----:B------:R-:W1:Y:S01]  /*6440*/  LDSM.16.MT88.4 R28, [R207+0x1b000] ;  /* 0x01b00000cf1c783b */ /* 0x000e620000004200 */
[----:B------:R-:W-:Y:S01]  /*6450*/  MOV R241, R147 ;  /* 0x0000009300f17202 */ /* 0x000fe20000000f00 */
[----:B------:R-:W-:Y:S01]  /*6460*/  IMAD.MOV.U32 R240, RZ, RZ, R165 ;  /* 0x000000fffff07224 */ /* 0x000fe200078e00a5 */
[----:B------:R-:W-:Y:S01]  /*6470*/  MOV R243, R184 ;  /* 0x000000b800f37202 */ /* 0x000fe20000000f00 */
[----:B------:R-:W-:Y:S01]  /*6480*/  IMAD.MOV.U32 R242, RZ, RZ, R185 ;  /* 0x000000fffff27224 */ /* 0x000fe200078e00b9 */
[----:B------:R-:W-:Y:S01]  /*6490*/  MOV R147, R187 ;  /* 0x000000bb00937202 */ /* 0x000fe20000000f00 */
[----:B------:R-:W-:Y:S01]  /*64a0*/  IMAD.MOV.U32 R165, RZ, RZ, R186 ;  /* 0x000000ffffa57224 */ /* 0x000fe200078e00ba */
[C---:B--2---:R-:W-:Y:S08]  /*64b0*/  HMMA.16816.F32.BF16 R200, R4.reuse, R34, R188 ;  /* 0x0000002204c8723c */ /* 0x044ff000000418bc */
[C---:B------:R-:W-:Y:S08]  /*64c0*/  HMMA.16816.F32.BF16 R192, R4.reuse, R24, R172 ;  /* 0x0000001804c0723c */ /* 0x040ff000000418ac */
[C---:B------:R-:W-:Y:S01]  /*64d0*/  HMMA.16816.F32.BF16 R184, R4.reuse, R26, R168 ;  /* 0x0000001a04b8723c */ /* 0x040fe200000418a8 */
[----:B------:R-:W2:Y:S07]  /*64e0*/  LDSM.16.MT88.4 R24, [R205+0x1f000] ;  /* 0x01f00000cd18783b */ /* 0x000eae0000004200 */
[C---:B------:R-:W-:Y:S01]  /*64f0*/  HMMA.16816.F32.BF16 R120, R4.reuse, R18, R120 ;  /* 0x000000120478723c */ /* 0x040fe20000041878 */
[----:B------:R-:W2:Y:S07]  /*6500*/  LDSM.16.MT88.4 R16, [R206+0x1d000] ;  /* 0x01d00000ce10783b */ /* 0x000eae0000004200 */
[C---:B---3--:R-:W-:Y:S07]  /*6510*/  HMMA.16816.F32.BF16 R188, R4.reuse, R20, R160 ;  /* 0x0000001404bc723c */ /* 0x048fee00000418a0 */
[----:B------:R-:W-:Y:S01]  /*6520*/  MOV R160, R176 ;  /* 0x000000b000a07202 */ /* 0x000fe20000000f00 */
[----:B------:R-:W-:Y:S01]  /*6530*/  IMAD.MOV.U32 R163, RZ, RZ, R177 ;  /* 0x000000ffffa37224 */ /* 0x000fe200078e00b1 */
[----:B------:R-:W-:Y:S01]  /*6540*/  MOV R161, R178 ;  /* 0x000000b200a17202 */ /* 0x000fe20000000f00 */
[----:B------:R-:W-:Y:S01]  /*6550*/  IMAD.MOV.U32 R162, RZ, RZ, R179 ;  /* 0x000000ffffa27224 */ /* 0x000fe200078e00b3 */
[C---:B----4-:R-:W-:Y:S08]  /*6560*/  HMMA.16816.F32.BF16 R172, R4.reuse, R14, R64 ;  /* 0x0000000e04ac723c */ /* 0x050ff00000041840 */
[----:B------:R-:W-:Y:S01]  /*6570*/  HMMA.16816.F32.BF16 R176, R4, R12, R80 ;  /* 0x0000000c04b0723c */ /* 0x000fe20000041850 */
[----:B------:R-:W3:Y:S01]  /*6580*/  LDSM.16.MT88.4 R12, [R206+0x1f000] ;  /* 0x01f00000ce0c783b */ /* 0x000ee20000004200 */
[----:B------:R-:W-:-:S04]  /*6590*/  FFMA.FTZ R0, R231, c[0x0][0x23c], -R8 ;  /* 0x00008f00e7007a23 */ /* 0x000fc80000010808 */
[----:B------:R4:W-:Y:S02]  /*65a0*/  MUFU.EX2 R235, R0 ;  /* 0x0000000000eb7308 */ /* 0x0009e40000000800 */
[----:B-1----:R-:W-:Y:S01]  /*65b0*/  HMMA.16816.F32.BF16 R132, R4, R28, R132 ;  /* 0x0000001c0484723c */ /* 0x002fe20000041884 */
[----:B----4-:R-:W-:-:S07]  /*65c0*/  FFMA.FTZ R0, R238, c[0x0][0x23c], -R8 ;  /* 0x00008f00ee007a23 */ /* 0x010fce0000010808 */
[C---:B------:R-:W-:Y:S01]  /*65d0*/  HMMA.16816.F32.BF16 R136, R4.reuse, R30, R136 ;  /* 0x0000001e0488723c */ /* 0x040fe20000041888 */
[----:B------:R-:W1:Y:S01]  /*65e0*/  LDSM.16.MT88.4 R28, [R204+0x1f000] ;  /* 0x01f00000cc1c783b */ /* 0x000e620000004200 */
[----:B------:R4:W-:Y:S06]  /*65f0*/  MUFU.EX2 R233, R0 ;  /* 0x0000000000e97308 */ /* 0x0009ec0000000800 */
[----:B------:R-:W-:Y:S01]  /*6600*/  HMMA.16816.F32.BF16 R180, R4, R22, R84 ;  /* 0x0000001604b4723c */ /* 0x000fe20000041854 */
[----:B------:R-:W1:Y:S01]  /*6610*/  LDSM.16.MT88.4 R20, [R207+0x1f000] ;  /* 0x01f00000cf14783b */ /* 0x000e620000004200 */
[----:B----4-:R-:W-:-:S05]  /*6620*/  FFMA.FTZ R0, R239, c[0x0][0x23c], -R8 ;  /* 0x00008f00ef007a23 */ /* 0x010fca0000010808 */
[----:B------:R-:W-:Y:S01]  /*6630*/  MOV R86, R150 ;  /* 0x0000009600567202 */ /* 0x000fe20000000f00 */
[----:B------:R-:W-:Y:S01]  /*6640*/  IMAD.MOV.U32 R87, RZ, RZ, R11 ;  /* 0x000000ffff577224 */ /* 0x000fe200078e000b */
[----:B------:R4:W-:Y:S01]  /*6650*/  MUFU.EX2 R234, R0 ;  /* 0x0000000000ea7308 */ /* 0x0009e20000000800 */
[----:B------:R-:W-:Y:S02]  /*6660*/  MOV R82, R160 ;  /* 0x000000a000527202 */ /* 0x000fe40000000f00 */
        /* <DEDUP_REMOVED lines=8> */
[----:B----4-:R-:W-:Y:S01]  /*66f0*/  FFMA.FTZ R0, R10, c[0x0][0x23c], -R8 ;  /* 0x00008f000a007a23 */ /* 0x010fe20000010808 */
[----:B------:R-:W-:-:S03]  /*6700*/  MOV R166, R143 ;  /* 0x0000008f00a67202 */ /* 0x000fc60000000f00 */
[----:B------:R4:W1:Y:S01]  /*6710*/  MUFU.EX2 R232, R0 ;  /* 0x0000000000e87308 */ /* 0x0008620000000800 */
[----:B------:R-:W-:Y:S01]  /*6720*/  IMAD.MOV.U32 R67, RZ, RZ, R157 ;  /* 0x000000ffff437224 */ /* 0x000fe200078e009d */
[----:B------:R-:W-:Y:S01]  /*6730*/  MOV R150, R9 ;  /* 0x0000000900967202 */ /* 0x000fe20000000f00 */
[----:B------:R-:W-:Y:S02]  /*6740*/  IMAD.MOV.U32 R242, RZ, RZ, R158 ;  /* 0x000000fffff27224 */ /* 0x000fe400078e009e */
[----:B------:R-:W-:Y:S01]  /*6750*/  IMAD.MOV.U32 R167, RZ, RZ, R142 ;  /* 0x000000ffffa77224 */ /* 0x000fe200078e008e */
[C---:B--2---:R-:W-:Y:S08]  /*6760*/  HMMA.16816.F32.BF16 R8, R4.reuse, R24, R56 ;  /* 0x000000180408723c */ /* 0x044ff00000041838 */
[----:B------:R-:W-:Y:S01]  /*6770*/  HMMA.16816.F32.BF16 R168, R4, R16, R44 ;  /* 0x0000001004a8723c */ /* 0x000fe2000004182c */
[----:B------:R-:W-:Y:S01]  /*6780*/  IMAD.MOV.U32 R85, RZ, RZ, R240 ;  /* 0x000000ffff557224 */ /* 0x000fe200078e00f0 */
[----:B------:R-:W-:Y:S01]  /*6790*/  MOV R80, R141 ;  /* 0x0000008d00507202 */ /* 0x000fe20000000f00 */
[----:B----4-:R-:W-:Y:S01]  /*67a0*/  FFMA.FTZ R0, R86, c[0x0][0x23c], -R2 ;  /* 0x00008f0056007a23 */ /* 0x010fe20000010802 */
[----:B------:R-:W-:Y:S01]  /*67b0*/  MOV R86, R241 ;  /* 0x000000f100567202 */ /* 0x000fe20000000f00 */
[----:B------:R-:W-:Y:S01]  /*67c0*/  LDSM.16.MT88.4 R56, [R206+0x19800] ;  /* 0x01980000ce38783b */ /* 0x000fe20000004200 */
[----:B------:R-:W-:-:S03]  /*67d0*/  MOV R241, R159 ;  /* 0x0000009f00f17202 */ /* 0x000fc60000000f00 */
[----:B------:R-:W2:Y:S01]  /*67e0*/  LDSM.16.MT88.4 R156, [R204+0x19800] ;  /* 0x01980000cc9c783b */ /* 0x000ea20000004200 */
[C---:B------:R-:W-:Y:S01]  /*67f0*/  HMMA.16816.F32.BF16 R24, R4.reuse, R26, R40 ;  /* 0x0000001a0418723c */ /* 0x040fe20000041828 */
[----:B------:R-:W-:Y:S01]  /*6800*/  IMAD.MOV.U32 R47, RZ, RZ, R167 ;  /* 0x000000ffff2f7224 */ /* 0x000fe200078e00a7 */
[----:B------:R-:W-:Y:S01]  /*6810*/  MOV R46, R166 ;  /* 0x000000a6002e7202 */ /* 0x000fe20000000f00 */
[----:B------:R-:W-:Y:S01]  /*6820*/  IMAD.MOV.U32 R45, RZ, RZ, R164 ;  /* 0x000000ffff2d7224 */ /* 0x000fe200078e00a4 */
[----:B------:R-:W-:Y:S01]  /*6830*/  MOV R44, R165 ;  /* 0x000000a5002c7202 */ /* 0x000fe20000000f00 */
[----:B------:R-:W4:Y:S01]  /*6840*/  LDSM.16.MT88.4 R40, [R205+0x19800] ;  /* 0x01980000cd28783b */ /* 0x000f220000004200 */
[----:B------:R1:W-:Y:S02]  /*6850*/  MUFU.EX2 R231, R0 ;  /* 0x0000000000e77308 */ /* 0x0003e40000000800 */
[----:B---3--:R-:W-:Y:S01]  /*6860*/  HMMA.16816.F32.BF16 R164, R4, R12, R48 ;  /* 0x0000000c04a4723c */ /* 0x008fe20000041830 */
[----:B------:R-:W3:Y:S01]  /*6870*/  LDSM.16.MT88.4 R48, [R207+0x19800] ;  /* 0x01980000cf30783b */ /* 0x000ee20000004200 */
[----:B-1----:R-:W-:-:S04]  /*6880*/  FFMA.FTZ R0, R150, c[0x0][0x23c], -R2 ;  /* 0x00008f0096007a23 */ /* 0x002fc80000010802 */
[----:B------:R1:W-:Y:S02]  /*6890*/  MUFU.EX2 R150, R0 ;  /* 0x0000000000967308 */ /* 0x0003e40000000800 */
[--C-:B-1----:R-:W-:Y:S02]  /*68a0*/  FFMA.FTZ R0, R81, c[0x0][0x23c], -R2.reuse ;  /* 0x00008f0051007a23 */ /* 0x102fe40000010802 */
[----:B------:R-:W-:Y:S02]  /*68b0*/  FFMA.FTZ R2, R67, c[0x0][0x23c], -R2 ;  /* 0x00008f0043027a23 */ /* 0x000fe40000010802 */
[----:B------:R-:W-:Y:S01]  /*68c0*/  IMAD.MOV.U32 R81, RZ, RZ, R82 ;  /* 0x000000ffff517224 */ /* 0x000fe200078e0052 */
[----:B------:R-:W-:Y:S01]  /*68d0*/  MOV R82, R83 ;  /* 0x0000005300527202 */ /* 0x000fe20000000f00 */
[----:B------:R-:W-:Y:S01]  /*68e0*/  IMAD.MOV.U32 R83, RZ, RZ, R149 ;  /* 0x000000ffff537224 */ /* 0x000fe200078e0095 */
[----:B------:R1:W-:Y:S01]  /*68f0*/  MUFU.EX2 R238, R2 ;  /* 0x0000000200ee7308 */ /* 0x0003e20000000800 */
[C---:B------:R-:W-:Y:S01]  /*6900*/  HMMA.16816.F32.BF16 R196, R4.reuse, R32, R196 ;  /* 0x0000002004c4723c */ /* 0x040fe200000418c4 */
[----:B------:R-:W-:Y:S01]  /*6910*/  IMAD.MOV.U32 R240, RZ, RZ, R140 ;  /* 0x000000fffff07224 */ /* 0x000fe200078e008c */
[----:B------:R-:W-:Y:S01]  /*6920*/  MOV R239, R80 ;  /* 0x0000005000ef7202 */ /* 0x000fe20000000f00 */
[----:B------:R-:W-:Y:S04]  /*6930*/  LDSM.16.MT88.4 R64, [R204+0x1b800] ;  /* 0x01b80000cc40783b */ /* 0x000fe80000004200 */
[----:B------:R2:W2:Y:S01]  /*6940*/  MUFU.EX2 R149, R0 ;  /* 0x0000000000957308 */ /* 0x0004a20000000800 */
[C---:B------:R-:W-:Y:S01]  /*6950*/  HMMA.16816.F32.BF16 R32, R4.reuse, R18, R72 ;  /* 0x000000120420723c */ /* 0x040fe20000041848 */
[----:B------:R-:W-:Y:S07]  /*6960*/  LDSM.16.MT88.4 R72, [R205+0x1b800] ;  /* 0x01b80000cd48783b */ /* 0x000fee0000004200 */
[----:B------:R-:W-:Y:S01]  /*6970*/  HMMA.16816.F32.BF16 R16, R4, R28, R60 ;  /* 0x0000001c0410723c */ /* 0x000fe2000004183c */
[----:B-1----:R-:W-:-:S02]  /*6980*/  MOV R2, R146 ;  /* 0x0000009200027202 */ /* 0x002fc40000000f00 */
[----:B------:R-:W-:-:S05]  /*6990*/  F2FP.BF16.PACK_AB R146, R232, R234 ;  /* 0x000000eae892723e */ /* 0x000fca00000010ff */
[----:B------:R-:W-:Y:S01]  /*69a0*/  HMMA.16816.F32.BF16 R140, R4, R20, R52 ;  /* 0x00000014048c723c */ /* 0x000fe20000041834 */
[----:B--2---:R-:W-:Y:S01]  /*69b0*/  IMAD.MOV.U32 R0, RZ, RZ, R147 ;  /* 0x000000ffff007224 */ /* 0x004fe200078e0093 */
[----:B------:R-:W-:-:S06]  /*69c0*/  F2FP.BF16.PACK_AB R147, R238, R149 ;  /* 0x00000095ee93723e */ /* 0x000fcc00000010ff */
[C---:B------:R-:W-:Y:S08]  /*69d0*/  HMMA.16816.F32.BF16 R28, R4.reuse, R30, R68 ;  /* 0x0000001e041c723c */ /* 0x040ff00000041844 */
[C---:B------:R-:W-:Y:S08]  /*69e0*/  HMMA.16816.F32.BF16 R20, R4.reuse, R22, R76 ;  /* 0x000000160414723c */ /* 0x040ff0000004184c */
[----:B------:R-:W-:Y:S07]  /*69f0*/  HMMA.16816.F32.BF16 R12, R4, R14, R36 ;  /* 0x0000000e040c723c */ /* 0x000fee0000041824 */
[----:B------:R-:W-:Y:S01]  /*6a00*/  MOV R5, R144 ;  /* 0x0000009000057202 */ /* 0x000fe20000000f00 */
[----:B------:R-:W-:Y:S01]  /*6a10*/  IMAD.MOV.U32 R4, RZ, RZ, R145 ;  /* 0x000000ffff047224 */ /* 0x000fe200078e0091 */
[----:B------:R-:W-:-:S02]  /*6a20*/  F2FP.BF16.PACK_AB R144, R233, R235 ;  /* 0x000000ebe990723e */ /* 0x000fc400000010ff */
[----:B------:R-:W-:-:S07]  /*6a30*/  F2FP.BF16.PACK_AB R145, R150, R231 ;  /* 0x000000e79691723e */ /* 0x000fce00000010ff */
[C---:B------:R-:W-:Y:S08]  /*6a40*/  HMMA.16816.F32.BF16 R152, R144.reuse, R156, R152 ;  /* 0x0000009c9098723c */ /* 0x040ff00000041898 */
[C---:B------:R-:W-:Y:S01]  /*6a50*/  HMMA.16816.F32.BF16 R156, R144.reuse, R158, R88 ;  /* 0x0000009e909c723c */ /* 0x040fe20000041858 */
[----:B------:R-:W1:Y:S07]  /*6a60*/  LDSM.16.MT88.4 R88, [R206+0x1b800] ;  /* 0x01b80000ce58783b */ /* 0x000e6e0000004200 */
[C---:B----4-:R-:W-:Y:S07]  /*6a70*/  HMMA.16816.F32.BF16 R36, R144.reuse, R40, R92 ;  /* 0x000000289024723c */ /* 0x050fee000004185c */
[----:B------:R-:W-:Y:S01]  /*6a80*/  MOV R92, R44 ;  /* 0x0000002c005c7202 */ /* 0x000fe20000000f00 */
[----:B------:R-:W-:Y:S01]  /*6a90*/  IMAD.MOV.U32 R94, RZ, RZ, R46 ;  /* 0x000000ffff5e7224 */ /* 0x000fe200078e002e */
[----:B------:R-:W-:Y:S01]  /*6aa0*/  MOV R93, R45 ;  /* 0x0000002d005d7202 */ /* 0x000fe20000000f00 */
[C---:B------:R-:W-:Y:S01]  /*6ab0*/  HMMA.16816.F32.BF16 R40, R144.reuse, R42, R96 ;  /* 0x0000002a9028723c */ /* 0x040fe20000041860 */
[----:B------:R-:W-:Y:S01]  /*6ac0*/  MOV R95, R47 ;  /* 0x0000002f005f7202 */ /* 0x000fe20000000f00 */
[----:B------:R-:W2:Y:S06]  /*6ad0*/  LDSM.16.MT88.4 R96, [R204+0x1d800] ;  /* 0x01d80000cc60783b */ /* 0x000eac0000004200 */
[C---:B---3--:R-:W-:Y:S08]  /*6ae0*/  HMMA.16816.F32.BF16 R44, R144.reuse, R48, R100 ;  /* 0x00000030902c723c */ /* 0x048ff00000041864 */
[----:B------:R-:W-:Y:S01]  /*6af0*/  HMMA.16816.F32.BF16 R48, R144, R50, R104 ;  /* 0x000000329030723c */ /* 0x000fe20000041868 */
[----:B------:R-:W3:Y:S01]  /*6b00*/  LDSM.16.MT88.4 R104, [R205+0x1d800] ;  /* 0x01d80000cd68783b */ /* 0x000ee20000004200 */
[----:B------:R-:W-:Y:S01]  /*6b10*/  IMAD.MOV.U32 R7, RZ, RZ, R81 ;  /* 0x000000ffff077224 */ /* 0x000fe200078e0051 */
[----:B------:R-:W-:Y:S01]  /*6b20*/  MOV R63, R82 ;  /* 0x00000052003f7202 */ /* 0x000fe20000000f00 */
[----:B------:R-:W-:-:S02]  /*6b30*/  IMAD.MOV.U32 R6, RZ, RZ, R83 ;  /* 0x000000ffff067224 */ /* 0x000fc400078e0053 */
[----:B------:R-:W4:Y:S01]  /*6b40*/  LDSM.16.MT88.4 R80, [R207+0x1b800] ;  /* 0x01b80000cf50783b */ /* 0x000f220000004200 */
[----:B------:R-:W-:Y:S01]  /*6b50*/  IMAD.MOV.U32 R101, RZ, RZ, R84 ;  /* 0x000000ffff657224 */ /* 0x000fe200078e0054 */
[C---:B------:R-:W-:Y:S01]  /*6b60*/  HMMA.16816.F32.BF16 R52, R144.reuse, R56, R108 ;  /* 0x000000389034723c */ /* 0x040fe2000004186c */
[----:B------:R-:W-:Y:S02]  /*6b70*/  MOV R102, R85 ;  /* 0x0000005500667202 */ /* 0x000fe40000000f00 */
[----:B------:R-:W-:Y:S02]  /*6b80*/  MOV R103, R86 ;  /* 0x0000005600677202 */ /* 0x000fe40000000f00 */
[----:B------:R-:W-:Y:S02]  /*6b90*/  MOV R100, R63 ;  /* 0x0000003f00647202 */ /* 0x000fe40000000f00 */
[----:B------:R-:W-:Y:S02]  /*6ba0*/  IMAD.MOV.U32 R111, RZ, RZ, R87 ;  /* 0x000000ffff6f7224 */ /* 0x000fe400078e0057 */
[C---:B-1----:R-:W-:Y:S08]  /*6bb0*/  HMMA.16816.F32.BF16 R84, R144.reuse, R88, R196 ;  /* 0x000000589054723c */ /* 0x042ff000000418c4 */
[----:B------:R-:W-:Y:S01]  /*6bc0*/  HMMA.16816.F32.BF16 R88, R144, R90, R200 ;  /* 0x0000005a9058723c */ /* 0x000fe200000418c8 */
[----:B------:R-:W-:Y:S01]  /*6bd0*/  MOV R198, R100 ;  /* 0x0000006400c67202 */ /* 0x000fe20000000f00 */
[----:B------:R-:W-:Y:S01]  /*6be0*/  IMAD.MOV.U32 R197, RZ, RZ, R101 ;  /* 0x000000ffffc57224 */ /* 0x000fe200078e0065 */
[----:B------:R-:W-:-:S04]  /*6bf0*/  MOV R196, R102 ;  /* 0x0000006600c47202 */ /* 0x000fc80000000f00 */
[----:B------:R-:W-:Y:S01]  /*6c00*/  MOV R200, R92 ;  /* 0x0000005c00c87202 */ /* 0x000fe20000000f00 */
[----:B------:R-:W-:Y:S01]  /*6c10*/  IMAD.MOV.U32 R201, RZ, RZ, R93 ;  /* 0x000000ffffc97224 */ /* 0x000fe200078e005d */
[----:B------:R-:W-:Y:S02]  /*6c20*/  MOV R202, R94 ;  /* 0x0000005e00ca7202 */ /* 0x000fe40000000f00 */
[----:B------:R-:W-:Y:S02]  /*6c30*/  MOV R203, R95 ;  /* 0x0000005f00cb7202 */ /* 0x000fe40000000f00 */
[C---:B--2---:R-:W-:Y:S07]  /*6c40*/  HMMA.16816.F32.BF16 R92, R144.reuse, R96, R192 ;  /* 0x00000060905c723c */ /* 0x044fee00000418c0 */
[----:B------:R-:W-:Y:S01]  /*6c50*/  IMAD.MOV.U32 R192, RZ, RZ, R103 ;  /* 0x000000ffffc07224 */ /* 0x000fe200078e0067 */
[C---:B------:R-:W-:Y:S07]  /*6c60*/  HMMA.16816.F32.BF16 R96, R144.reuse, R98, R184 ;  /* 0x000000629060723c */ /* 0x040fee00000418b8 */
[----:B------:R-:W-:Y:S01]  /*6c70*/  MOV R184, R160 ;  /* 0x000000a000b87202 */ /* 0x000fe20000000f00 */
[----:B---3--:R-:W-:Y:S01]  /*6c80*/  HMMA.16816.F32.BF16 R100, R144, R104, R188 ;  /* 0x000000689064723c */ /* 0x008fe200000418bc */
[----:B------:R-:W-:Y:S01]  /*6c90*/  MOV R185, R161 ;  /* 0x000000a100b97202 */ /* 0x000fe20000000f00 */
[----:B------:R-:W-:-:S05]  /*6ca0*/  IMAD.MOV.U32 R186, RZ, RZ, R162 ;  /* 0x000000ffffba7224 */ /* 0x000fca00078e00a2 */
[----:B------:R-:W-:Y:S01]  /*6cb0*/  MOV R191, R7 ;  /* 0x0000000700bf7202 */ /* 0x000fe20000000f00 */
[----:B------:R-:W-:Y:S01]  /*6cc0*/  FADD.FTZ R0, R0, R184 ;  /* 0x000000b800007221 */ /* 0x000fe20000010000 */
[----:B------:R-:W-:Y:S02]  /*6cd0*/  MOV R187, R163 ;  /* 0x000000a300bb7202 */ /* 0x000fe40000000f00 */
[----:B------:R-:W-:Y:S01]  /*6ce0*/  MOV R193, R4 ;  /* 0x0000000400c17202 */ /* 0x000fe20000000f00 */
[----:B------:R-:W-:Y:S01]  /*6cf0*/  FADD.FTZ R2, R2, R191 ;  /* 0x000000bf02027221 */ /* 0x000fe20000010000 */
[----:B------:R-:W-:Y:S01]  /*6d00*/  MOV R194, R5 ;  /* 0x0000000500c27202 */ /* 0x000fe20000000f00 */
[----:B------:R-:W-:Y:S01]  /*6d10*/  FADD.FTZ R0, R186, R0 ;  /* 0x00000000ba007221 */ /* 0x000fe20000010000 */
[----:B------:R-:W-:Y:S01]  /*6d20*/  HMMA.16816.F32.BF16 R60, R144, R64, R116 ;  /* 0x00000040903c723c */ /* 0x000fe20000041874 */
[----:B------:R-:W-:Y:S01]  /*6d30*/  FADD.FTZ R2, R185, R2 ;  /* 0x00000002b9027221 */ /* 0x000fe20000010000 */
[----:B------:R-:W-:Y:S01]  /*6d40*/  LDSM.16.MT88.4 R160, [R207+0x1f800] ;  /* 0x01f80000cfa0783b */ /* 0x000fe20000004200 */
[----:B------:R-:W-:-:S02]  /*6d50*/  FADD.FTZ R0, R192, R0 ;  /* 0x00000000c0007221 */ /* 0x000fc40000010000 */
[----:B------:R-:W-:-:S03]  /*6d60*/  FADD.FTZ R2, R187, R2 ;  /* 0x00000002bb027221 */ /* 0x000fc60000010000 */
[----:B------:R-:W-:Y:S01]  /*6d70*/  HMMA.16816.F32.BF16 R68, R144, R72, R124 ;  /* 0x000000489044723c */ /* 0x000fe2000004187c */
[----:B------:R-:W-:Y:S02]  /*6d80*/  IMAD.MOV.U32 R195, RZ, RZ, R6 ;  /* 0x000000ffffc37224 */ /* 0x000fe400078e0006 */
[----:B------:R-:W-:Y:S01]  /*6d90*/  LDSM.16.MT88.4 R4, [R206+0x1f800] ;  /* 0x01f80000ce04783b */ /* 0x000fe20000004200 */
[----:B------:R-:W-:-:S04]  /*6da0*/  FADD.FTZ R2, R193, R2 ;  /* 0x00000002c1027221 */ /* 0x000fc80000010000 */
[----:B----4-:R-:W-:Y:S01]  /*6db0*/  HMMA.16816.F32.BF16 R76, R144, R80, R132 ;  /* 0x00000050904c723c */ /* 0x010fe20000041884 */
[----:B------:R-:W-:-:S07]  /*6dc0*/  FADD.FTZ R0, R194, R0 ;  /* 0x00000000c2007221 */ /* 0x000fce0000010000 */
[----:B------:R-:W-:Y:S01]  /*6dd0*/  HMMA.16816.F32.BF16 R56, R144, R58, R112 ;  /* 0x0000003a9038723c */ /* 0x000fe20000041870 */
[----:B------:R-:W1:Y:S01]  /*6de0*/  LDSM.16.MT88.4 R112, [R207+0x1d800] ;  /* 0x01d80000cf70783b */ /* 0x000e620000004200 */
[----:B------:R-:W-:-:S06]  /*6df0*/  FADD.FTZ R2, R195, R2 ;  /* 0x00000002c3027221 */ /* 0x000fcc0000010000 */
[----:B------:R-:W-:Y:S01]  /*6e00*/  HMMA.16816.F32.BF16 R64, R144, R66, R120 ;  /* 0x000000429040723c */ /* 0x000fe20000041878 */
[----:B------:R-:W2:Y:S01]  /*6e10*/  LDSM.16.MT88.4 R120, [R206+0x1d800] ;  /* 0x01d80000ce78783b */ /* 0x000ea20000004200 */
[----:B------:R-:W-:-:S06]  /*6e20*/  FADD.FTZ R0, R200, R0 ;  /* 0x00000000c8007221 */ /* 0x000fcc0000010000 */
[C---:B------:R-:W-:Y:S01]  /*6e30*/  HMMA.16816.F32.BF16 R72, R144.reuse, R74, R128 ;  /* 0x0000004a9048723c */ /* 0x040fe20000041880 */
[----:B------:R-:W3:Y:S07]  /*6e40*/  LDSM.16.MT88.4 R128, [R204+0x1f800] ;  /* 0x01f80000cc80783b */ /* 0x000eee0000004200 */
[----:B------:R-:W-:Y:S01]  /*6e50*/  HMMA.16816.F32.BF16 R80, R144, R82, R136 ;  /* 0x000000529050723c */ /* 0x000fe20000041888 */
[----:B------:R-:W4:Y:S01]  /*6e60*/  LDSM.16.MT88.4 R136, [R205+0x1f800] ;  /* 0x01f80000cd88783b */ /* 0x000f220000004200 */
[----:B------:R-:W-:-:S02]  /*6e70*/  FADD.FTZ R2, R201, R2 ;  /* 0x00000002c9027221 */ /* 0x000fc40000010000 */
[----:B------:R-:W-:Y:S02]  /*6e80*/  FADD.FTZ R0, R202, R0 ;  /* 0x00000000ca007221 */ /* 0x000fe40000010000 */
[----:B------:R-:W-:Y:S02]  /*6e90*/  FADD.FTZ R2, R203, R2 ;  /* 0x00000002cb027221 */ /* 0x000fe40000010000 */
[----:B------:R-:W-:Y:S01]  /*6ea0*/  FADD.FTZ R0, R196, R0 ;  /* 0x00000000c4007221 */ /* 0x000fe20000010000 */
[----:B------:R-:W-:Y:S01]  /*6eb0*/  MOV R199, R111 ;  /* 0x0000006f00c77202 */ /* 0x000fe20000000f00 */
[----:B------:R-:W-:Y:S02]  /*6ec0*/  FADD.FTZ R2, R197, R2 ;  /* 0x00000002c5027221 */ /* 0x000fe40000010000 */
        /* <DEDUP_REMOVED lines=30> */
[----:B------:R-:W-:Y:S01]  /*70b0*/  USHF.R.S32.HI UR20, URZ, 0x1f, UR5 ;  /* 0x0000001f3f147899 */ /* 0x000fe20008011405 */
[--C-:B------:R-:W-:Y:S01]  /*70c0*/  SHF.R.S32.HI R5, RZ, 0x1f, R248.reuse ;  /* 0x0000001fff057819 */ /* 0x100fe200000114f8 */
[----:B------:R-:W-:Y:S01]  /*70d0*/  ULDC.64 UR6, c[0x0][0x1b8] ;  /* 0x00006e0000067ab9 */ /* 0x000fe20000000a00 */
[----:B------:R-:W3:Y:S01]  /*70e0*/  LDL R197, [R1+0xc] ;  /* 0x00000c0001c57983 */ /* 0x000ee20000100800 */
[----:B------:R-:W-:Y:S01]  /*70f0*/  UIMAD UR6, UR20, UR6, URZ ;  /* 0x00000006140672a4 */ /* 0x000fe2000f8e023f */
[----:B------:R-:W-:Y:S01]  /*7100*/  IMAD.U32 R6, RZ, RZ, UR5 ;  /* 0x00000005ff067e24 */ /* 0x000fe2000f8e00ff */
[----:B------:R-:W-:Y:S01]  /*7110*/  ULDC.64 UR8, c[0x0][0x1b0] ;  /* 0x00006c0000087ab9 */ /* 0x000fe20000000a00 */
[----:B------:R-:W4:Y:S01]  /*7120*/  LDL R198, [R1+0x8] ;  /* 0x0000080001c67983 */ /* 0x000f220000100800 */
[----:B------:R-:W-:Y:S01]  /*7130*/  IMAD.MOV.U32 R4, RZ, RZ, R248 ;  /* 0x000000ffff047224 */ /* 0x000fe200078e00f8 */
[----:B------:R-:W-:Y:S01]  /*7140*/  UIMAD UR6, UR5, UR7, UR6 ;  /* 0x00000007050672a4 */ /* 0x000fe2000f8e0206 */
[----:B------:R-:W-:Y:S01]  /*7150*/  IMAD.U32 R0, RZ, RZ, UR5 ;  /* 0x00000005ff007e24 */ /* 0x000fe2000f8e00ff */
[----:B------:R-:W4:Y:S01]  /*7160*/  LDL R199, [R1+0x10] ;  /* 0x0000100001c77983 */ /* 0x000f220000100800 */
[----:B------:R-:W-:Y:S01]  /*7170*/  UIMAD UR8, UR20, UR8, URZ ;  /* 0x00000008140872a4 */ /* 0x000fe2000f8e023f */
[--C-:B------:R-:W-:Y:S01]  /*7180*/  IMAD.WIDE.U32 R6, R6, c[0x0][0x1b0], R4.reuse ;  /* 0x00006c0006067a25 */ /* 0x100fe200078e0004 */
[----:B------:R-:W-:Y:S01]  /*7190*/  UIADD3 UR7, UR16, 0x3f, URZ ;  /* 0x0000003f10077890 */ /* 0x000fe2000fffe03f */
[----:B------:R-:W1:Y:S01]  /*71a0*/  S2R R242, SR_TID.X ;  /* 0x0000000000f27919 */ /* 0x000e620000002100 */
[----:B------:R-:W-:Y:S01]  /*71b0*/  UIMAD UR8, UR5, UR9, UR8 ;  /* 0x00000009050872a4 */ /* 0x000fe2000f8e0208 */
[----:B------:R-:W-:Y:S01]  /*71c0*/  IMAD.WIDE.U32 R4, R0, c[0x0][0x1b8], R4 ;  /* 0x00006e0000047a25 */ /* 0x000fe200078e0004 */
[----:B------:R-:W-:Y:S01]  /*71d0*/  IADD3 R0, P1, R6, UR12, RZ ;  /* 0x0000000c06007c10 */ /* 0x000fe2000ff3e0ff */
[----:B------:R-:W-:-:S02]  /*71e0*/  USHF.R.S32.HI UR5, URZ, 0x1f, UR7 ;  /* 0x0000001f3f057899 */ /* 0x000fc40008011407 */
[----:B------:R-:W-:Y:S01]  /*71f0*/  IMAD.U32 R239, RZ, RZ, UR6 ;  /* 0x00000006ffef7e24 */ /* 0x000fe2000f8e00ff */
[----:B------:R-:W-:Y:S01]  /*7200*/  IADD3 R2, P0, R4, UR14, RZ ;  /* 0x0000000e04027c10 */ /* 0x000fe2000ff1e0ff */
[----:B------:R-:W-:Y:S01]  /*7210*/  IMAD.U32 R240, RZ, RZ, UR8 ;  /* 0x00000008fff07e24 */ /* 0x000fe2000f8e00ff */
[----:B------:R-:W-:Y:S01]  /*7220*/  ULEA.HI UR7, UR5, UR7, URZ, 0x6 ;  /* 0x0000000705077291 */ /* 0x000fe2000f8f303f */
[----:B------:R-:W-:Y:S01]  /*7230*/  IMAD.U32 R4, RZ, RZ, UR16 ;  /* 0x00000010ff047e24 */ /* 0x000fe2000f8e00ff */
[----:B------:R-:W-:Y:S01]  /*7240*/  IADD3.X R239, R239, UR11, R5, P0, !PT ;  /* 0x0000000befef7c10 */ /* 0x000fe200087fe405 */
[----:B------:R-:W-:Y:S01]  /*7250*/  IMAD.MOV.U32 R150, RZ, RZ, R3 ;  /* 0x000000ffff967224 */ /* 0x000fe200078e0003 */
[----:B------:R-:W-:Y:S01]  /*7260*/  LEA R241, P0, R2, c[0x0][0x170], 0x1 ;  /* 0x00005c0002f17a11 */ /* 0x000fe200078008ff */
[----:B------:R-:W-:Y:S01]  /*7270*/  IMAD.MOV.U32 R149, RZ, RZ, R148 ;  /* 0x000000ffff957224 */ /* 0x000fe200078e0094 */
[----:B------:R-:W-:Y:S01]  /*7280*/  IADD3.X R240, R240, UR10, R7, P1, !PT ;  /* 0x0000000af0f07c10 */ /* 0x000fe20008ffe407 */
[----:B------:R-:W-:Y:S01]  /*7290*/  ULEA.HI.SX32 UR5, UR7, 0xfffffffe, 0x1a ;  /* 0xfffffffe07057891 */ /* 0x000fe2000f8fd23f */
[----:B------:R-:W-:Y:S01]  /*72a0*/  LEA.HI.X R239, R2, c[0x0][0x174], R239, 0x1, P0 ;  /* 0x00005d0002ef7a11 */ /* 0x000fe200000f0cef */
[----:B------:R-:W-:Y:S01]  /*72b0*/  ULEA.HI.SX32 UR8, UR7, 0xfffffffd, 0x1a ;  /* 0xfffffffd07087891 */ /* 0x000fe2000f8fd23f */
[----:B------:R-:W-:Y:S01]  /*72c0*/  IADD3 R234, P0, R236, 0x20, RZ ;  /* 0x00000020ecea7810 */ /* 0x000fe20007f1e0ff */
[----:B------:R-:W-:Y:S01]  /*72d0*/  UMOV UR11, URZ ;  /* 0x0000003f000b7c82 */ /* 0x000fe20008000000 */
[----:B------:R-:W-:Y:S01]  /*72e0*/  ISETP.GE.AND P4, PT, R248, c[0x0][0x220], PT ;  /* 0x00008800f8007a0c */ /* 0x000fe20003f86270 */
[----:B------:R-:W-:Y:S01]  /*72f0*/  ULDC.64 UR6, c[0x0][0x1a0] ;  /* 0x0000680000067ab9 */ /* 0x000fe20000000a00 */
[----:B-1----:R-:W-:-:S02]  /*7300*/  LOP3.LUT R8, R242, 0x3, RZ, 0xc0, !PT ;  /* 0x00000003f2087812 */ /* 0x002fc400078ec0ff */
[----:B------:R-:W-:Y:S01]  /*7310*/  LEA R242, P1, R0, c[0x0][0x168], 0x1 ;  /* 0x00005a0000f27a11 */ /* 0x000fe200078208ff */
[----:B------:R-:W-:-:S03]  /*7320*/  IMAD.X R235, RZ, RZ, R237, P0 ;  /* 0x000000ffffeb7224 */ /* 0x000fc600000e06ed */
[----:B------:R-:W-:Y:S01]  /*7330*/  LEA.HI.X R240, R0, c[0x0][0x16c], R240, 0x1, P1 ;  /* 0x00005b0000f07a11 */ /* 0x000fe200008f0cf0 */
[----:B--2---:R-:W-:Y:S01]  /*7340*/  IMAD R6, R8, -0x2, R243 ;  /* 0xfffffffe08067824 */ /* 0x004fe200078e02f3 */
[----:B---3--:R-:W-:-:S04]  /*7350*/  ISETP.GE.AND P3, PT, R197, c[0x0][0x220], PT ;  /* 0x00008800c5007a0c */ /* 0x008fc80003f66270 */
[----:B------:R-:W-:Y:S02]  /*7360*/  IADD3 R243, R4, -UR17, R6 ;  /* 0x8000001104f37c10 */ /* 0x000fe4000fffe006 */
[----:B----4-:R-:W-:Y:S02]  /*7370*/  ISETP.GE.AND P2, PT, R198, c[0x0][0x220], PT ;  /* 0x00008800c6007a0c */ /* 0x010fe40003f46270 */
[----:B------:R-:W-:Y:S01]  /*7380*/  ISETP.GE.AND P1, PT, R199, c[0x0][0x220], PT ;  /* 0x00008800c7007a0c */ /* 0x000fe20003f26270 */
[----:B------:R-:W-:Y:S05]  /*7390*/  BRA `(.L_x_373) ;  /* 0x0000045000007947 */ /* 0x000fea0003800000 */
.L_x_375:
        /* <DEDUP_REMOVED lines=9> */
[----:B------:R-:W-:Y:S03]  /*7430*/  @!P4 SHF.R.S32.HI R171, RZ, 0x1f, R0 ;  /* 0x0000001fffabc819 */ /* 0x000fe60000011400 */
[----:B------:R-:W-:Y:S02]  /*7440*/  @!P4 IMAD R174, R174, c[0x0][0x198], RZ ;  /* 0x00006600aeaeca24 */ /* 0x000fe400078e02ff */
[----:B------:R-:W-:Y:S02]  /*7450*/  @!P4 IMAD R172, R171, c[0x0][0x198], RZ ;  /* 0x00006600abacca24 */ /* 0x000fe400078e02ff */
[----:B------:R-:W-:Y:S02]  /*7460*/  @!P4 IMAD R174, R148, c[0x0][0x19c], R174 ;  /* 0x0000670094aeca24 */ /* 0x000fe400078e02ae */
[----:B------:R-:W-:Y:S02]  /*7470*/  @!P4 IMAD R0, R0, c[0x0][0x19c], R172 ;  /* 0x000067000000ca24 */ /* 0x000fe400078e02ac */
[----:B------:R-:W-:Y:S04]  /*7480*/  @!P4 IMAD.WIDE.U32 R172, R173, c[0x0][0x198], RZ ;  /* 0x00006600adacca25 */ /* 0x000fe800078e00ff */
[----:B------:R-:W-:Y:S01]  /*7490*/  @!P4 IMAD.IADD R174, R173, 0x1, R174 ;  /* 0x00000001adaec824 */ /* 0x000fe200078e02ae */
[-C--:B------:R-:W-:Y:S01]  /*74a0*/  @!P4 LEA R148, P6, R172, R246.reuse, 0x6 ;  /* 0x000000f6ac94c211 */ /* 0x080fe200078c30ff */
[----:B------:R-:W-:Y:S03]  /*74b0*/  @!P4 IMAD.WIDE.U32 R170, R170, c[0x0][0x198], RZ ;  /* 0x00006600aaaaca25 */ /* 0x000fe600078e00ff */
[-C--:B------:R-:W-:Y:S01]  /*74c0*/  @!P4 LEA.HI.X R174, R172, R245.reuse, R174, 0x6, P6 ;  /* 0x000000f5acaec211 */ /* 0x080fe200030f34ae */
[----:B------:R-:W-:Y:S01]  /*74d0*/  @!P4 IMAD.IADD R0, R171, 0x1, R0 ;  /* 0x00000001ab00c824 */ /* 0x000fe200078e0200 */
[----:B------:R-:W-:Y:S02]  /*74e0*/  @!P4 LEA R172, P6, R148, c[0x0][0x168], 0x1 ;  /* 0x00005a0094acca11 */ /* 0x000fe400078c08ff */
[----:B------:R-:W-:Y:S02]  /*74f0*/  @!P4 LEA R175, P0, R170, R246, 0x6 ;  /* 0x000000f6aaafc211 */ /* 0x000fe400078030ff */
[----:B------:R-:W-:Y:S02]  /*7500*/  @!P4 LEA.HI.X R173, R148, c[0x0][0x16c], R174, 0x1, P6 ;  /* 0x00005b0094adca11 */ /* 0x000fe400030f0cae */
[----:B------:R-:W-:Y:S02]  /*7510*/  @!P4 LEA.HI.X R170, R170, R245, R0, 0x6, P0 ;  /* 0x000000f5aaaac211 */ /* 0x000fe400000f3400 */
[----:B------:R-:W-:Y:S01]  /*7520*/  @!P4 IADD3 R0, P0, R175, UR25, RZ ;  /* 0x00000019af00cc10 */ /* 0x000fe2000ff1e0ff */
[----:B------:R-:W-:Y:S01]  /*7530*/  @!PT LDS RZ, [RZ] ;  /* 0x00000000fffff984 */ /* 0x000fe20000000800 */
[----:B------:R-:W-:Y:S01]  /*7540*/  @!PT LDS RZ, [RZ] ;  /* 0x00000000fffff984 */ /* 0x000fe20000000800 */
[----:B------:R-:W-:Y:S01]  /*7550*/  @!PT LDS RZ, [RZ] ;  /* 0x00000000fffff984 */ /* 0x000fe20000000800 */
[----:B------:R1:W-:Y:S03]  /*7560*/  @!P4 LDGSTS.E.BYPASS.LTC128B.128 [R230+0x10000], [R172.64] ;  /* 0x10000000ace6cfae */ /* 0x0003e6000b901d52 */
[----:B------:R-:W-:Y:S01]  /*7570*/  @!P4 IADD3.X R171, R170, UR26, RZ, P0, !PT ;  /* 0x0000001aaaabcc10 */ /* 0x000fe200087fe4ff */
[----:B------:R1:W-:Y:S01]  /*7580*/  @P3 STS.128 [R230+0x12000], RZ ;  /* 0x012000ffe6003388 */ /* 0x0003e20000000c00 */
[C---:B------:R-:W-:Y:S03]  /*7590*/  @!P4 LEA R170, P0, R0.reuse, c[0x0][0x168], 0x1 ;  /* 0x00005a0000aaca11 */ /* 0x040fe600078008ff */
        /* <DEDUP_REMOVED lines=37> */
.L_x_373:
[----:B------:R-:W-:Y:S01]  /*77f0*/  UIADD3 UR10, UR5, -UR11, URZ ;  /* 0x8000000b050a7290 */ /* 0x000fe2000fffe03f */
[----:B------:R-:W-:Y:S04]  /*7800*/  DEPBAR.LE SB0, 0x0 ;  /* 0x000080000000791a */ /* 0x000fe80000000000 */
[----:B------:R-:W-:Y:S01]  /*7810*/  USHF.R.S32.HI UR9, URZ, 0x1f, UR10 ;  /* 0x0000001f3f097899 */ /* 0x000fe2000801140a */
[----:B------:R-:W-:Y:S01]  /*7820*/  BAR.SYNC.DEFER_BLOCKING 0x0 ;  /* 0x0000000000007b1d */ /* 0x000fe20000010000 */
[----:B------:R-:W-:Y:S01]  /*7830*/  IMAD.U32 R4, RZ, RZ, UR10 ;  /* 0x0000000aff047e24 */ /* 0x000fe2000f8e00ff */
[----:B------:R-:W-:Y:S01]  /*7840*/  UIMAD.WIDE.U32 UR20, UR10, UR6, URZ ;  /* 0x000000060a1472a5 */ /* 0x000fe2000f8e003f */
[----:B------:R-:W-:Y:S01]  /*7850*/  IMAD.U32 R2, RZ, RZ, UR10 ;  /* 0x0000000aff027e24 */ /* 0x000fe2000f8e00ff */
[----:B------:R-:W-:Y:S01]  /*7860*/  UIMAD UR9, UR9, UR6, URZ ;  /* 0x00000006090972a4 */ /* 0x000fe2000f8e023f */
[----:B------:R-:W-:Y:S01]  /*7870*/  IMAD.U32 R3, RZ, RZ, UR10 ;  /* 0x0000000aff037e24 */ /* 0x000fe2000f8e00ff */
[----:B------:R-:W-:Y:S01]  /*7880*/  LEA R4, P5, R4, R236, 0x6 ;  /* 0x000000ec04047211 */ /* 0x000fe200078a30ff */
[----:B------:R-:W-:Y:S01]  /*7890*/  IMAD.U32 R0, RZ, RZ, UR10 ;  /* 0x0000000aff007e24 */ /* 0x000fe2000f8e00ff */
[----:B------:R-:W-:Y:S01]  /*78a0*/  UIMAD UR9, UR10, UR7, UR9 ;  /* 0x000000070a0972a4 */ /* 0x000fe2000f8e0209 */
[----:B------:R-:W-:Y:S01]  /*78b0*/  IMAD.U32 R6, RZ, RZ, UR20 ;  /* 0x00000014ff067e24 */ /* 0x000fe2000f8e00ff */
[----:B------:R-:W-:Y:S01]  /*78c0*/  LEA R2, P0, R2, R234, 0x6 ;  /* 0x000000ea02027211 */ /* 0x000fe200078030ff */
[----:B------:R-:W-:Y:S01]  /*78d0*/  IMAD.U32 R7, RZ, RZ, UR21 ;  /* 0x00000015ff077e24 */ /* 0x000fe2000f8e00ff */
[----:B------:R-:W-:Y:S01]  /*78e0*/  UIADD3 UR9, UR21, UR9, URZ ;  /* 0x0000000915097290 */ /* 0x000fe2000fffe03f */
[----:B------:R-:W-:Y:S01]  /*78f0*/  LEA.HI.X.SX32 R5, R3, R237, 0x6, P5 ;  /* 0x000000ed03057211 */ /* 0x000fe200028f36ff */
[----:B------:R-:W-:Y:S01]  /*7900*/  IMAD.WIDE.U32 R12, R4, c[0x0][0x1a0], RZ ;  /* 0x00006800040c7a25 */ /* 0x000fe200078e00ff */
[----:B------:R-:W-:Y:S02]  /*7910*/  LEA.HI.X.SX32 R3, R0, R235, 0x6, P0 ;  /* 0x000000eb00037211 */ /* 0x000fe400000f36ff */
[----:B------:R-:W-:Y:S01]  /*7920*/  LEA R0, P0, R6, R250, 0x6 ;  /* 0x000000fa06007211 */ /* 0x000fe200078030ff */
[----:B------:R-:W-:Y:S01]  /*7930*/  IMAD.U32 R7, RZ, RZ, UR9 ;  /* 0x00000009ff077e24 */ /* 0x000fe2000f8e00ff */
[----:B------:R-:W-:Y:S01]  /*7940*/  MOV R14, c[0x0][0x1a0] ;  /* 0x00006800000e7a02 */ /* 0x000fe20000000f00 */
[----:B------:R-:W-:Y:S01]  /*7950*/  IMAD R5, R5, c[0x0][0x1a0], RZ ;  /* 0x0000680005057a24 */ /* 0x000fe200078e02ff */
[----:B------:R-:W-:Y:S01]  /*7960*/  @!P4 LEA R8, P5, R0, c[0x0][0x170], 0x1 ;  /* 0x00005c000008ca11 */ /* 0x000fe200078a08ff */
[----:B------:R-:W-:Y:S01]  /*7970*/  IMAD.MOV.U32 R15, RZ, RZ, c[0x0][0x1a4] ;  /* 0x00006900ff0f7624 */ /* 0x000fe200078e00ff */
[----:B------:R-:W-:Y:S01]  /*7980*/  LEA.HI.X R6, R6, R252, R7, 0x6, P0 ;  /* 0x000000fc06067211 */ /* 0x000fe200000f3407 */
[----:B------:R-:W-:Y:S01]  /*7990*/  IMAD R5, R4, c[0x0][0x1a4], R5 ;  /* 0x0000690004057a24 */ /* 0x000fe200078e0205 */
[----:B------:R-:W-:Y:S01]  /*79a0*/  @P4 STS.128 [R230+0x18000], RZ ;  /* 0x018000ffe6004388 */ /* 0x000fe20000000c00 */
[----:B------:R-:W-:Y:S01]  /*79b0*/  LEA R4, P6, R12, R241, 0x1 ;  /* 0x000000f10c047211 */ /* 0x000fe200078c08ff */
[----:B------:R-:W-:Y:S01]  /*79c0*/  IMAD R3, R3, c[0x0][0x1a0], RZ ;  /* 0x0000680003037a24 */ /* 0x000fe200078e02ff */
[----:B------:R-:W-:Y:S01]  /*79d0*/  @!P4 LEA.HI.X R9, R0, c[0x0][0x174], R6, 0x1, P5 ;  /* 0x00005d000009ca11 */ /* 0x000fe200028f0c06 */
[----:B------:R-:W-:Y:S01]  /*79e0*/  IMAD.IADD R5, R13, 0x1, R5 ;  /* 0x000000010d057824 */ /* 0x000fe200078e0205 */
[----:B------:R-:W-:Y:S01]  /*79f0*/  LEA R7, P0, R14, R0, 0x5 ;  /* 0x000000000e077211 */ /* 0x000fe200078028ff */
[----:B------:R-:W-:Y:S01]  /*7a00*/  IMAD.WIDE.U32 R10, R2, c[0x0][0x1a0], RZ ;  /* 0x00006800020a7a25 */ /* 0x000fe200078e00ff */
[----:B------:R-:W-:Y:S01]  /*7a10*/  UIADD3 UR9, UR8, -UR11, URZ ;  /* 0x8000000b08097290 */ /* 0x000fe2000fffe03f */
[----:B------:R-:W-:Y:S01]  /*7a20*/  @!PT LDS RZ, [RZ] ;  /* 0x00000000fffff984 */ /* 0x000fe20000000800 */
[----:B------:R-:W-:Y:S01]  /*7a30*/  @!PT LDS RZ, [RZ] ;  /* 0x00000000fffff984 */ /* 0x000fe20000000800 */
[----:B------:R-:W-:Y:S01]  /*7a40*/  @!PT LDS RZ, [RZ] ;  /* 0x00000000fffff984 */ /* 0x000fe20000000800 */
[----:B------:R1:W-:Y:S01]  /*7a50*/  @!P4 LDGSTS.E.BYPASS.LTC128B.128 [R230+0x18000], [R8.64] ;  /* 0x1800000008e6cfae */ /* 0x0003e2000b901d52 */
[----:B------:R-:W-:Y:S01]  /*7a60*/  LEA.HI.X R5, R12, R239, R5, 0x1, P6 ;  /* 0x000000ef0c057211 */ /* 0x000fe200030f0c05 */
[----:B------:R-:W-:Y:S01]  /*7a70*/  IMAD R3, R2, c[0x0][0x1a4], R3 ;  /* 0x0000690002037a24 */ /* 0x000fe200078e0203 */
[----:B------:R-:W-:Y:S01]  /*7a80*/  LEA.HI.X R0, R14, R6, R15, 0x5, P0 ;  /* 0x000000060e007211 */ /* 0x000fe200000f2c0f */
[----:B------:R-:W-:Y:S01]  /*7a90*/  @P3 STS.128 [R230+0x1a000], RZ ;  /* 0x01a000ffe6003388 */ /* 0x000fe20000000c00 */
[----:B------:R-:W-:Y:S01]  /*7aa0*/  @!P4 LEA R6, P0, R7, c[0x0][0x170], 0x1 ;  /* 0x00005c000706ca11 */ /* 0x000fe200078008ff */
[----:B------:R-:W-:Y:S01]  /*7ab0*/  IMAD.IADD R3, R11, 0x1, R3 ;  /* 0x000000010b037824 */ /* 0x000fe200078e0203 */
[C---:B------:R-:W-:Y:S01]  /*7ac0*/  LEA R2, P5, R10.reuse, R241, 0x1 ;  /* 0x000000f10a027211 */ /* 0x040fe200078a08ff */
[----:B------:R-:W-:Y:S01]  /*7ad0*/  @!PT LDS RZ, [RZ] ;  /* 0x00000000fffff984 */ /* 0x000fe20000000800 */
[----:B------:R-:W-:Y:S01]  /*7ae0*/  @!PT LDS RZ, [RZ] ;  /* 0x00000000fffff984 */ /* 0x000fe20000000800 */
[----:B------:R-:W-:Y:S01]  /*7af0*/  @!PT LDS RZ, [RZ] ;  /* 0x00000000fffff984 */ /* 0x000fe20000000800 */
[----:B------:R2:W-:Y:S01]  /*7b00*/  @!P3 LDGSTS.E.BYPASS.LTC128B.128 [R230+0x1a000], [R4.64+0x80] ;  /* 0x1a00008004e6bfae */ /* 0x0005e2000b901d52 */
[----:B------:R-:W-:Y:S02]  /*7b10*/  @!P4 LEA.HI.X R7, R7, c[0x0][0x174], R0, 0x1, P0 ;  /* 0x00005d000707ca11 */ /* 0x000fe400000f0c00 */
[----:B------:R-:W-:Y:S01]  /*7b20*/  LEA.HI.X R3, R10, R239, R3, 0x1, P5 ;  /* 0x000000ef0a037211 */ /* 0x000fe200028f0c03 */
[----:B------:R-:W-:Y:S01]  /*7b30*/  @P2 STS.128 [R230+0x1c000], RZ ;  /* 0x01c000ffe6002388 */ /* 0x000fe20000000c00 */
[----:B------:R-:W-:Y:S03]  /*7b40*/  MOV R0, UR9 ;  /* 0x0000000900007c02 */ /* 0x000fe60008000f00 */
        /* <DEDUP_REMOVED lines=29> */
[----:B-----5:R-:W-:Y:S04]  /*7d20*/  LDSM.16.M88.4 R32, [R210] ;  /* 0x00000000d220783b */ /* 0x020fe80000000200 */
[----:B-1----:R-:W2:Y:S04]  /*7d30*/  LDSM.16.M88.4 R8, [R151+0x10000] ;  /* 0x010000009708783b */ /* 0x002ea80000000200 */
[----:B------:R-:W1:Y:S04]  /*7d40*/  LDSM.16.M88.4 R16, [R151+0x10800] ;  /* 0x010800009710783b */ /* 0x000e680000000200 */
[----:B------:R-:W4:Y:S04]  /*7d50*/  LDSM.16.M88.4 R24, [R151+0x11000] ;  /* 0x011000009718783b */ /* 0x000f280000000200 */
[----:B------:R-:W0:Y:S04]  /*7d60*/  LDGDEPBAR ;  /* 0x00000000000079af */ /* 0x000e280000000000 */
[----:B------:R-:W1:Y:S01]  /*7d70*/  LDSM.16.M88.4 R168, [R151+0x11800] ;  /* 0x0118000097a8783b */ /* 0x000e620000000200 */
[C---:B---3--:R-:W-:Y:S03]  /*7d80*/  LEA R2, P0, R0.reuse, R234, 0x6 ;  /* 0x000000ea00027211 */ /* 0x048fe600078030ff */
[----:B------:R-:W-:Y:S01]  /*7d90*/  LDSM.16.M88.4 R172, [R211] ;  /* 0x00000000d3ac783b */ /* 0x000fe20000000200 */
[----:B------:R-:W-:Y:S03]  /*7da0*/  LEA.HI.X.SX32 R3, R0, R235, 0x6, P0 ;  /* 0x000000eb00037211 */ /* 0x000fe600000f36ff */
[----:B------:R-:W3:Y:S04]  /*7db0*/  LDSM.16.M88.4 R176, [R214] ;  /* 0x00000000d6b0783b */ /* 0x000ee80000000200 */
[----:B------:R-:W3:Y:S01]  /*7dc0*/  LDSM.16.M88.4 R180, [R229] ;  /* 0x00000000e5b4783b */ /* 0x000ee20000000200 */
[----:B------:R-:W-:Y:S03]  /*7dd0*/  IMAD R3, R3, c[0x0][0x198], RZ ;  /* 0x0000660003037a24 */ /* 0x000fe600078e02ff */
[----:B------:R-:W3:Y:S01]  /*7de0*/  LDSM.16.M88.4 R184, [R228] ;  /* 0x00000000e4b8783b */ /* 0x000ee20000000200 */
[----:B------:R-:W-:Y:S03]  /*7df0*/  IMAD R3, R2, c[0x0][0x19c], R3 ;  /* 0x0000670002037a24 */ /* 0x000fe600078e0203 */
[----:B------:R-:W3:Y:S01]  /*7e00*/  LDSM.16.M88.4 R188, [R227] ;  /* 0x00000000e3bc783b */ /* 0x000ee20000000200 */
[C---:B--2---:R-:W-:Y:S03]  /*7e10*/  HMMA.16816.F32.BF16 R4, R32.reuse, R8, RZ ;  /* 0x000000082004723c */ /* 0x044fe600000418ff */
[----:B------:R-:W-:Y:S04]  /*7e20*/  LDSM.16.M88.4 R192, [R213] ;  /* 0x00000000d5c0783b */ /* 0x000fe80000000200 */
[----:B------:R-:W2:Y:S01]  /*7e30*/  LDSM.16.M88.4 R196, [R209+0x10000] ;  /* 0x01000000d1c4783b */ /* 0x000ea20000000200 */
[C---:B------:R-:W-:Y:S03]  /*7e40*/  HMMA.16816.F32.BF16 R8, R32.reuse, R10, RZ ;  /* 0x0000000a2008723c */ /* 0x040fe600000418ff */
[----:B------:R-:W-:Y:S05]  /*7e50*/  LDSM.16.M88.4 R200, [R209+0x11800] ;  /* 0x01180000d1c8783b */ /* 0x000fea0000000200 */
[C---:B-1----:R-:W-:Y:S08]  /*7e60*/  HMMA.16816.F32.BF16 R12, R32.reuse, R16, RZ ;  /* 0x00000010200c723c */ /* 0x042ff000000418ff */
[C---:B------:R-:W-:Y:S08]  /*7e70*/  HMMA.16816.F32.BF16 R16, R32.reuse, R18, RZ ;  /* 0x000000122010723c */ /* 0x040ff000000418ff */
[C---:B----4-:R-:W-:Y:S08]  /*7e80*/  HMMA.16816.F32.BF16 R20, R32.reuse, R24, RZ ;  /* 0x000000182014723c */ /* 0x050ff000000418ff */
[C---:B------:R-:W-:Y:S08]  /*7e90*/  HMMA.16816.F32.BF16 R24, R32.reuse, R26, RZ ;  /* 0x0000001a2018723c */ /* 0x040ff000000418ff */
[C---:B------:R-:W-:Y:S08]  /*7ea0*/  HMMA.16816.F32.BF16 R28, R32.reuse, R168, RZ ;  /* 0x000000a8201c723c */ /* 0x040ff000000418ff */
[----:B------:R-:W-:Y:S01]  /*7eb0*/  HMMA.16816.F32.BF16 R32, R32, R170, RZ ;  /* 0x000000aa2020723c */ /* 0x000fe200000418ff */
[----:B------:R-:W1:Y:S07]  /*7ec0*/  LDSM.16.M88.4 R168, [R209+0x10800] ;  /* 0x01080000d1a8783b */ /* 0x000e6e0000000200 */
[C---:B---3--:R-:W-:Y:S08]  /*7ed0*/  HMMA.16816.F32.BF16 R4, R172.reuse, R176, R4 ;  /* 0x000000b0ac04723c */ /* 0x048ff00000041804 */
[C---:B------:R-:W-:Y:S01]  /*7ee0*/  HMMA.16816.F32.BF16 R8, R172.reuse, R178, R8 ;  /* 0x000000b2ac08723c */ /* 0x040fe20000041808 */
[----:B------:R-:W3:Y:S07]  /*7ef0*/  LDSM.16.M88.4 R176, [R209+0x11000] ;  /* 0x01100000d1b0783b */ /* 0x000eee0000000200 */
        /* <DEDUP_REMOVED lines=18> */
[----:B------:R-:W1:Y:S07]  /*8020*/  LDSM.16.M88.4 R176, [R151+0x12000] ;  /* 0x0120000097b0783b */ /* 0x000e6e0000000200 */
[C---:B------:R-:W-:Y:S08]  /*8030*/  HMMA.16816.F32.BF16 R28, R192.reuse, R200, R28 ;  /* 0x000000c8c01c723c */ /* 0x040ff0000004181c */
[----:B------:R-:W-:Y:S01]  /*8040*/  HMMA.16816.F32.BF16 R32, R192, R202, R32 ;  /* 0x000000cac020723c */ /* 0x000fe20000041820 */
[----:B------:R-:W-:Y:S04]  /*8050*/  LDSM.16.M88.4 R192, [R226] ;  /* 0x00000000e2c0783b */ /* 0x000fe80000000200 */
[----:B------:R-:W-:Y:S03]  /*8060*/  LDSM.16.M88.4 R200, [R223] ;  /* 0x00000000dfc8783b */ /* 0x000fe60000000200 */
[C---:B----4-:R-:W-:Y:S08]  /*8070*/  HMMA.16816.F32.BF16 R4, R172.reuse, R180, R4 ;  /* 0x000000b4ac04723c */ /* 0x050ff00000041804 */
[C---:B------:R-:W-:Y:S01]  /*8080*/  HMMA.16816.F32.BF16 R8, R172.reuse, R182, R8 ;  /* 0x000000b6ac08723c */ /* 0x040fe20000041808 */
[----:B------:R-:W3:Y:S07]  /*8090*/  LDSM.16.M88.4 R180, [R151+0x12800] ;  /* 0x0128000097b4783b */ /* 0x000eee0000000200 */
        /* <DEDUP_REMOVED lines=8> */
[----:B------:R-:W2:Y:S04]  /*8120*/  LDSM.16.M88.4 R172, [R151+0x13800] ;  /* 0x0138000097ac783b */ /* 0x000ea80000000200 */
[----:B------:R-:W2:Y:S03]  /*8130*/  LDSM.16.M88.4 R196, [R225] ;  /* 0x00000000e1c4783b */ /* 0x000ea60000000200 */
[C---:B-1----:R-:W-:Y:S08]  /*8140*/  HMMA.16816.F32.BF16 R4, R168.reuse, R176, R4 ;  /* 0x000000b0a804723c */ /* 0x042ff00000041804 */
[C---:B------:R-:W-:Y:S01]  /*8150*/  HMMA.16816.F32.BF16 R8, R168.reuse, R178, R8 ;  /* 0x000000b2a808723c */ /* 0x040fe20000041808 */
[----:B------:R-:W1:Y:S07]  /*8160*/  LDSM.16.M88.4 R176, [R224] ;  /* 0x00000000e0b0783b */ /* 0x000e6e0000000200 */
[C---:B---3--:R-:W-:Y:S08]  /*8170*/  HMMA.16816.F32.BF16 R12, R168.reuse, R180, R12 ;  /* 0x000000b4a80c723c */ /* 0x048ff0000004180c */
[C---:B------:R-:W-:Y:S01]  /*8180*/  HMMA.16816.F32.BF16 R16, R168.reuse, R182, R16 ;  /* 0x000000b6a810723c */ /* 0x040fe20000041810 */
[----:B------:R-:W-:Y:S07]  /*8190*/  LDSM.16.M88.4 R180, [R209+0x12800] ;  /* 0x01280000d1b4783b */ /* 0x000fee0000000200 */
[C---:B----4-:R-:W-:Y:S08]  /*81a0*/  HMMA.16816.F32.BF16 R20, R168.reuse, R184, R20 ;  /* 0x000000b8a814723c */ /* 0x050ff00000041814 */
[C---:B------:R-:W-:Y:S01]  /*81b0*/  HMMA.16816.F32.BF16 R24, R168.reuse, R186, R24 ;  /* 0x000000baa818723c */ /* 0x040fe20000041818 */
[----:B------:R-:W-:Y:S07]  /*81c0*/  LDSM.16.M88.4 R184, [R209+0x13800] ;  /* 0x01380000d1b8783b */ /* 0x000fee0000000200 */
[C---:B--2---:R-:W-:Y:S08]  /*81d0*/  HMMA.16816.F32.BF16 R28, R168.reuse, R172, R28 ;  /* 0x000000aca81c723c */ /* 0x044ff0000004181c */
[----:B------:R-:W-:Y:S01]  /*81e0*/  HMMA.16816.F32.BF16 R32, R168, R174, R32 ;  /* 0x000000aea820723c */ /* 0x000fe20000041820 */
[----:B------:R-:W-:Y:S04]  /*81f0*/  LDSM.16.M88.4 R168, [R213+0x4000] ;  /* 0x00400000d5a8783b */ /* 0x000fe80000000200 */
[----:B------:R-:W2:Y:S03]  /*8200*/  LDSM.16.M88.4 R172, [R209+0x12000] ;  /* 0x01200000d1ac783b */ /* 0x000ea60000000200 */
[C---:B------:R-:W-:Y:S08]  /*8210*/  HMMA.16816.F32.BF16 R4, R188.reuse, R192, R4 ;  /* 0x000000c0bc04723c */ /* 0x040ff00000041804 */
[C---:B------:R-:W-:Y:S01]  /*8220*/  HMMA.16816.F32.BF16 R8, R188.reuse, R194, R8 ;  /* 0x000000c2bc08723c */ /* 0x040fe20000041808 */
[----:B------:R-:W-:Y:S07]  /*8230*/  LDSM.16.M88.4 R192, [R212+0x4000] ;  /* 0x00400000d4c0783b */ /* 0x000fee0000000200 */
[C---:B------:R-:W-:Y:S08]  /*8240*/  HMMA.16816.F32.BF16 R12, R188.reuse, R196, R12 ;  /* 0x000000c4bc0c723c */ /* 0x040ff0000004180c */
        /* <DEDUP_REMOVED lines=24> */
[----:B------:R-:W1:Y:S07]  /*83d0*/  LDSM.16.M88.4 R196, [R151+0x15800] ;  /* 0x0158000097c4783b */ /* 0x000e6e0000000200 */
        /* <DEDUP_REMOVED lines=39> */
[C---:B------:R-:W-:Y:S08]  /*8650*/  HMMA.16816.F32.BF16 R12, R184.reuse, R196, R12 ;  /* 0x000000c4b80c723c */ /* 0x040ff0000004180c */
        /* <DEDUP_REMOVED lines=14> */
[----:B------:R-:W1:Y:S07]  /*8740*/  LDSM.16.M88.4 R176, [R151+0x17800] ;  /* 0x0178000097b0783b */ /* 0x000e6e0000000200 */
        /* <DEDUP_REMOVED lines=28> */
[----:B------:R-:W3:Y:S07]  /*8910*/  LDSM.16.M88.4 R192, [R212+0xc000] ;  /* 0x00c00000d4c0783b */ /* 0x000eee0000000200 */
        /* <DEDUP_REMOVED lines=16> */
[----:B------:R-:W-:Y:S02]  /*8a20*/  LEA.HI.X.SX32 R169, R0, R237, 0x6, P5 ;  /* 0x000000ed00a97211 */ /* 0x000fe400028f36ff */
[----:B------:R-:W-:Y:S01]  /*8a30*/  ISETP.LT.AND P5, PT, RZ, UR10, PT ;  /* 0x0000000aff007c0c */ /* 0x000fe2000bfa1270 */
[----:B------:R-:W-:Y:S01]  /*8a40*/  IMAD.WIDE.U32 R172, R168, c[0x0][0x198], RZ ;  /* 0x00006600a8ac7a25 */ /* 0x000fe200078e00ff */
[C---:B------:R-:W-:Y:S05]  /*8a50*/  HMMA.16816.F32.BF16 R4, R192.reuse, R200, R4 ;  /* 0x000000c8c004723c */ /* 0x040fea0000041804 */
[----:B------:R-:W-:Y:S02]  /*8a60*/  IMAD R0, R169, c[0x0][0x198], RZ ;  /* 0x00006600a9007a24 */ /* 0x000fe400078e02ff */
[----:B------:R-:W-:Y:S01]  /*8a70*/  IMAD.WIDE.U32 R170, R2, c[0x0][0x198], RZ ;  /* 0x0000660002aa7a25 */ /* 0x000fe200078e00ff */
[C---:B------:R-:W-:Y:S04]  /*8a80*/  HMMA.16816.F32.BF16 R8, R192.reuse, R202, R8 ;  /* 0x000000cac008723c */ /* 0x040fe80000041808 */
[----:B------:R-:W-:Y:S01]  /*8a90*/  IMAD R0, R168, c[0x0][0x19c], R0 ;  /* 0x00006700a8007a24 */ /* 0x000fe200078e0200 */
[-C--:B------:R-:W-:Y:S01]  /*8aa0*/  LEA R168, P6, R172, R242.reuse, 0x1 ;  /* 0x000000f2aca87211 */ /* 0x080fe200078c08ff */
[----:B------:R-:W-:Y:S01]  /*8ab0*/  IMAD.IADD R3, R171, 0x1, R3 ;  /* 0x00000001ab037824 */ /* 0x000fe200078e0203 */
[C---:B------:R-:W-:Y:S01]  /*8ac0*/  LEA R2, P0, R170.reuse, R242, 0x1 ;  /* 0x000000f2aa027211 */ /* 0x040fe200078008ff */
[C---:B--2---:R-:W-:Y:S04]  /*8ad0*/  HMMA.16816.F32.BF16 R12, R192.reuse, R180, R12 ;  /* 0x000000b4c00c723c */ /* 0x044fe8000004180c */
[----:B------:R-:W-:Y:S01]  /*8ae0*/  IMAD.IADD R0, R173, 0x1, R0 ;  /* 0x00000001ad007824 */ /* 0x000fe200078e0200 */
[-C--:B------:R-:W-:Y:S03]  /*8af0*/  LEA.HI.X R3, R170, R240.reuse, R3, 0x1, P0 ;  /* 0x000000f0aa037211 */ /* 0x080fe600000f0c03 */
[C---:B------:R-:W-:Y:S04]  /*8b00*/  HMMA.16816.F32.BF16 R16, R192.reuse, R182, R16 ;  /* 0x000000b6c010723c */ /* 0x040fe80000041810 */
[----:B------:R-:W-:Y:S04]  /*8b10*/  LEA.HI.X R169, R172, R240, R0, 0x1, P6 ;  /* 0x000000f0aca97211 */ /* 0x000fe800030f0c00 */
[C---:B------:R-:W-:Y:S08]  /*8b20*/  HMMA.16816.F32.BF16 R20, R192.reuse, R184, R20 ;  /* 0x000000b8c014723c */ /* 0x040ff00000041814 */
[C---:B------:R-:W-:Y:S08]  /*8b30*/  HMMA.16816.F32.BF16 R24, R192.reuse, R186, R24 ;  /* 0x000000bac018723c */ /* 0x040ff00000041818 */
[C---:B-1----:R-:W-:Y:S08]  /*8b40*/  HMMA.16816.F32.BF16 R28, R192.reuse, R176, R28 ;  /* 0x000000b0c01c723c */ /* 0x042ff0000004181c */
[----:B------:R-:W-:Y:S01]  /*8b50*/  HMMA.16816.F32.BF16 R32, R192, R178, R32 ;  /* 0x000000b2c020723c */ /* 0x000fe20000041820 */
[----:B------:R-:W-:-:S07]  /*8b60*/  @P5 BRA `(.L_x_375) ;  /* 0xffffe83000005947 */ /* 0x000fce000383ffff */
.L_x_374:
        /* <DEDUP_REMOVED lines=592> */
.L_x_372:
[----:B------:R-:W1:Y:S01]  /*b070*/  SHFL.BFLY PT, R0, R233, 0x2, 0x1f ;  /* 0x0c401f00e9007f89 */ /* 0x000e6200000e0000 */
[----:B------:R-:W2:Y:S01]  /*b080*/  S2UR UR6, SR_CTAID.Y ;  /* 0x00000000000679c3 */ /* 0x000ea20000002600 */
[----:B------:R-:W-:Y:S01]  /*b090*/  UISETP.NE.AND UP0, UPT, UR13, -0x1, UPT ;  /* 0xffffffff0d00788c */ /* 0x000fe2000bf05270 */
[----:B------:R-:W-:Y:S01]  /*b0a0*/  BSSY B0, `(.L_x_376) ;  /* 0x0000193000007945 */ /* 0x000fe20003800000 */
[----:B------:R-:W3:Y:S01]  /*b0b0*/  SHFL.BFLY PT, R2, R238, 0x2, 0x1f ;  /* 0x0c401f00ee027f89 */ /* 0x000ee200000e0000 */
[----:B------:R-:W-:-:S02]  /*b0c0*/  ULDC.64 UR4, c[0x0][0x1e8] ;  /* 0x00007a0000047ab9 */ /* 0x000fc40000000a00 */
[----:B------:R-:W-:Y:S01]  /*b0d0*/  ULDC UR8, c[0x0][0x214] ;  /* 0x0000850000087ab9 */ /* 0x000fe20000000800 */
[----:B------:R-:W4:Y:S01]  /*b0e0*/  S2R R177, SR_TID.X ;  /* 0x0000000000b17919 */ /* 0x000f220000002100 */
        /* <DEDUP_REMOVED lines=12> */
[----:B------:R-:W-:Y:S01]  /*b1b0*/  @!UP0 UIMAD UR11, UR11, UR4, URZ ;  /* 0x000000040b0b82a4 */ /* 0x000fe2000f8e023f */
[----:B----4-:R-:W-:Y:S02]  /*b1c0*/  SHF.R.S32.HI R175, RZ, 0x1f, R177 ;  /* 0x0000001fffaf7819 */ /* 0x010fe400000114b1 */
[----:B------:R-:W2:Y:S01]  /*b1d0*/  SHFL.BFLY PT, R4, R2, 0x1, 0x1f ;  /* 0x0c201f0002047f89 */ /* 0x000ea200000e0000 */
[----:B------:R-:W-:-:S02]  /*b1e0*/  ULDC.U8 UR4, c[0x0][0x329] ;  /* 0x0000ca4000047ab9 */ /* 0x000fc40000000000 */
[----:B------:R-:W-:Y:S02]  /*b1f0*/  UISETP.NE.AND UP1, UPT, UR4, URZ, UPT ;  /* 0x0000003f0400728c */ /* 0x000fe4000bf25270 */
[----:B------:R-:W-:Y:S02]  /*b200*/  @!UP0 UIMAD UR11, UR6, UR5, UR11 ;  /* 0x00000005060b82a4 */ /* 0x000fe4000f8e020b */
[----:B------:R-:W-:Y:S02]  /*b210*/  @!UP0 UMOV UR20, UR22 ;  /* 0x0000001600148c82 */ /* 0x000fe40008000000 */
[----:B------:R-:W-:Y:S02]  /*b220*/  ULDC.U8 UR5, c[0x0][0x328] ;  /* 0x0000ca0000057ab9 */ /* 0x000fe40000000000 */
[----:B------:R-:W-:Y:S02]  /*b230*/  UISETP.NE.AND UP2, UPT, UR5, URZ, UPT ;  /* 0x0000003f0500728c */ /* 0x000fe4000bf45270 */
[----:B------:R-:W-:-:S02]  /*b240*/  @!UP0 UIADD3 UR7, UR23, UR11, URZ ;  /* 0x0000000b17078290 */ /* 0x000fc4000fffe03f */
[----:B------:R-:W-:Y:S02]  /*b250*/  UISETP.NE.OR UP3, UPT, UR4, URZ, !UP2 ;  /* 0x0000003f0400728c */ /* 0x000fe4000d765670 */
[----:B------:R-:W-:Y:S02]  /*b260*/  @UP1 ULDC UR12, c[0x0][0x210] ;  /* 0x00008400000c1ab9 */ /* 0x000fe40000000800 */
[----:B------:R-:W-:Y:S01]  /*b270*/  ULDC UR5, c[0x0][0x234] ;  /* 0x00008d0000057ab9 */ /* 0x000fe20000000800 */
[----:B-1----:R-:W-:Y:S01]  /*b280*/  FADD.FTZ R149, R0, R5 ;  /* 0x0000000500957221 */ /* 0x002fe20000010000 */
[----:B------:R-:W-:Y:S01]  /*b290*/  MOV R0, 0x3f800000 ;  /* 0x3f80000000007802 */ /* 0x000fe20000000f00 */
[----:B------:R-:W-:Y:S01]  /*b2a0*/  @UP1 UIMAD UR12, UR12, UR8, URZ ;  /* 0x000000080c0c12a4 */ /* 0x000fe2000f8e023f */
[-C--:B------:R-:W-:Y:S01]  /*b2b0*/  LEA.HI R5, R175, R177.reuse, RZ, 0x2 ;  /* 0x000000b1af057211 */ /* 0x080fe200078f10ff */
[----:B--2---:R-:W-:Y:S01]  /*b2c0*/  FADD.FTZ R150, R2, R4 ;  /* 0x0000000402967221 */ /* 0x004fe20000010000 */
[----:B------:R-:W-:Y:S01]  /*b2d0*/  FSETP.NE.FTZ.AND P4, PT, R149, RZ, PT ;  /* 0x000000ff9500720b */ /* 0x000fe20003f95000 */
[----:B------:R-:W-:Y:S01]  /*b2e0*/  @!UP1 USEL UR12, UR8, UR5, !UP2 ;  /* 0x00000005080c9287 */ /* 0x000fe2000d000000 */
[----:B------:R-:W-:Y:S01]  /*b2f0*/  MOV R2, 0x3f800000 ;  /* 0x3f80000000027802 */ /* 0x000fe20000000f00 */
[----:B------:R-:W-:Y:S01]  /*b300*/  ULDC UR4, c[0x0][0x1c0] ;  /* 0x0000700000047ab9 */ /* 0x000fe20000000800 */
[----:B------:R-:W-:Y:S01]  /*b310*/  FSETP.NE.FTZ.AND P3, PT, R150, RZ, PT ;  /* 0x000000ff9600720b */ /* 0x000fe20003f75000 */
[----:B------:R-:W-:Y:S01]  /*b320*/  @UP1 UMOV UR14, 0x1 ;  /* 0x00000001000e1882 */ /* 0x000fe20000000000 */
[----:B------:R-:W-:Y:S01]  /*b330*/  LEA.HI R175, R175, R177, RZ, 0x5 ;  /* 0x000000b1afaf7211 */ /* 0x000fe200078f28ff */
[----:B------:R-:W-:Y:S01]  /*b340*/  @!UP1 UIMAD UR14, UR12, UR4, URZ ;  /* 0x000000040c0e92a4 */ /* 0x000fe2000f8e023f */
[----:B------:R-:W-:Y:S01]  /*b350*/  LOP3.LUT R6, R5, 0x3ffffffc, RZ, 0xc0, !PT ;  /* 0x3ffffffc05067812 */ /* 0x000fe200078ec0ff */
[----:B------:R-:W-:Y:S01]  /*b360*/  @!UP3 UIMAD UR21, UR6, UR8, URZ ;  /* 0x000000080615b2a4 */ /* 0x000fe2000f8e023f */
[----:B------:R-:W-:Y:S01]  /*b370*/  LOP3.LUT R4, R175, 0xffffffe0, RZ, 0xc0, !PT ;  /* 0xffffffe0af047812 */ /* 0x000fe200078ec0ff */
[----:B------:R-:W-:Y:S01]  /*b380*/  @UP1 ULDC UR16, c[0x0][0x210] ;  /* 0x0000840000101ab9 */ /* 0x000fe20000000800 */
[----:B------:R-:W-:Y:S01]  /*b390*/  IADD3 R176, -R6, R177, RZ ;  /* 0x000000b106b07210 */ /* 0x000fe20007ffe1ff */
[----:B------:R-:W1:Y:S01]  /*b3a0*/  @P4 MUFU.RCP R0, R149 ;  /* 0x0000009500004308 */ /* 0x000e620000001000 */
[----:B------:R-:W-:Y:S01]  /*b3b0*/  IADD3 R177, R177, -R4, RZ ;  /* 0x80000004b1b17210 */ /* 0x000fe20007ffe0ff */
[----:B------:R-:W-:Y:S01]  /*b3c0*/  UIMAD UR4, UR6, UR14, URZ ;  /* 0x0000000e060472a4 */ /* 0x000fe2000f8e023f */
[----:B------:R-:W-:Y:S01]  /*b3d0*/  SHF.R.S32.HI R4, RZ, 0x2, R5 ;  /* 0x00000002ff047819 */ /* 0x000fe20000011405 */
[----:B------:R-:W-:-:S02]  /*b3e0*/  @!UP1 UMOV UR16, 0x1 ;  /* 0x0000000100109882 */ /* 0x000fc40000000000 */
[----:B------:R-:W-:Y:S02]  /*b3f0*/  @!UP3 USEL UR21, UR21, UR13, !UP0 ;  /* 0x0000000d1515b287 */ /* 0x000fe4000c000000 */
[----:B------:R-:W2:Y:S01]  /*b400*/  @P3 MUFU.RCP R2, R150 ;  /* 0x0000009600023308 */ /* 0x000ea20000001000 */
[----:B------:R-:W-:Y:S02]  /*b410*/  UIMAD UR5, UR9, UR16, URZ ;  /* 0x00000010090572a4 */ /* 0x000fe4000f8e023f */
[----:B------:R-:W-:Y:S02]  /*b420*/  USEL UR4, UR4, URZ, UP3 ;  /* 0x0000003f04047287 */ /* 0x000fe40009800000 */
[----:B------:R-:W-:Y:S02]  /*b430*/  USHF.L.U32 UR5, UR5, 0x7, URZ ;  /* 0x0000000705057899 */ /* 0x000fe4000800063f */
[----:B------:R-:W-:Y:S01]  /*b440*/  UIMAD UR12, UR10, UR12, UR4 ;  /* 0x0000000c0a0c72a4 */ /* 0x000fe2000f8e0204 */
[C---:B-1----:R-:W-:Y:S01]  /*b450*/  FMUL.FTZ R174, R0.reuse, R152 ;  /* 0x0000009800ae7220 */ /* 0x042fe20000410000 */
[----:B------:R-:W-:Y:S01]  /*b460*/  @!UP3 UMOV UR26, UR21 ;  /* 0x00000015001abc82 */ /* 0x000fe20008000000 */
[C---:B------:R-:W-:Y:S01]  /*b470*/  FMUL.FTZ R6, R0.reuse, R153 ;  /* 0x0000009900067220 */ /* 0x040fe20000410000 */
[----:B------:R-:W-:Y:S01]  /*b480*/  USHF.R.S32.HI UR4, URZ, 0x1f, UR5 ;  /* 0x0000001f3f047899 */ /* 0x000fe20008011405 */
[C---:B------:R-:W-:Y:S01]  /*b490*/  FMUL.FTZ R173, R0.reuse, R156 ;  /* 0x0000009c00ad7220 */ /* 0x040fe20000410000 */
[----:B------:R-:W-:Y:S01]  /*b4a0*/  @!UP3 USHF.R.S32.HI UR27, URZ, 0x1f, UR21 ;  /* 0x0000001f3f1bb899 */ /* 0x000fe20008011415 */
[----:B------:R-:W-:Y:S01]  /*b4b0*/  FMUL.FTZ R7, R0, R157 ;  /* 0x0000009d00077220 */ /* 0x000fe20000410000 */
[----:B------:R-:W-:Y:S01]  /*b4c0*/  F2FP.BF16.PACK_AB R6, R6, R174 ;  /* 0x000000ae0606723e */ /* 0x000fe200000010ff */
[C---:B------:R-:W-:Y:S01]  /*b4d0*/  FMUL.FTZ R8, R0.reuse, R37 ;  /* 0x0000002500087220 */ /* 0x040fe20000410000 */
[----:B------:R-:W-:Y:S01]  /*b4e0*/  USHF.R.S32.HI UR6, URZ, 0x1f, UR12 ;  /* 0x0000001f3f067899 */ /* 0x000fe2000801140c */
[C---:B------:R-:W-:Y:S01]  /*b4f0*/  FMUL.FTZ R12, R0.reuse, R41 ;  /* 0x00000029000c7220 */ /* 0x040fe20000410000 */
[----:B------:R-:W-:Y:S01]  /*b500*/  F2FP.BF16.PACK_AB R7, R7, R173 ;  /* 0x000000ad0707723e */ /* 0x000fe200000010ff */
[C---:B------:R-:W-:Y:S01]  /*b510*/  FMUL.FTZ R14, R0.reuse, R45 ;  /* 0x0000002d000e7220 */ /* 0x040fe20000410000 */
[----:B------:R-:W-:Y:S01]  /*b520*/  UIADD3 UR5, UP2, UP1, UR5, UR26, UR12 ;  /* 0x0000001a05057290 */ /* 0x000fe2000f95e00c */
[----:B-----5:R-:W-:-:S02]  /*b530*/  FMUL.FTZ R151, R0, R49 ;  /* 0x0000003100977220 */ /* 0x020fc40000410000 */
[C---:B------:R-:W-:Y:S01]  /*b540*/  FMUL.FTZ R25, R0.reuse, R53 ;  /* 0x0000003500197220 */ /* 0x040fe20000410000 */
[----:B------:R-:W-:Y:S01]  /*b550*/  UIADD3.X UR4, UR4, UR27, UR6, UP2, UP1 ;  /* 0x0000001b04047290 */ /* 0x000fe200097e2406 */
[C---:B------:R-:W-:Y:S02]  /*b560*/  FMUL.FTZ R23, R0.reuse, R57 ;  /* 0x0000003900177220 */ /* 0x040fe40000410000 */
[C---:B------:R-:W-:Y:S02]  /*b570*/  FMUL.FTZ R21, R0.reuse, R61 ;  /* 0x0000003d00157220 */ /* 0x040fe40000410000 */
[C---:B------:R-:W-:Y:S02]  /*b580*/  FMUL.FTZ R172, R0.reuse, R36 ;  /* 0x0000002400ac7220 */ /* 0x040fe40000410000 */
[C---:B------:R-:W-:Y:S02]  /*b590*/  FMUL.FTZ R171, R0.reuse, R40 ;  /* 0x0000002800ab7220 */ /* 0x040fe40000410000 */
[----:B------:R-:W-:Y:S01]  /*b5a0*/  FMUL.FTZ R170, R0, R44 ;  /* 0x0000002c00aa7220 */ /* 0x000fe20000410000 */
[----:B------:R-:W-:Y:S01]  /*b5b0*/  F2FP.BF16.PACK_AB R8, R8, R172 ;  /* 0x000000ac0808723e */ /* 0x000fe200000010ff */
[----:B------:R-:W-:Y:S01]  /*b5c0*/  FMUL.FTZ R169, R0, R48 ;  /* 0x0000003000a97220 */ /* 0x000fe20000410000 */
[----:B------:R-:W-:Y:S01]  /*b5d0*/  F2FP.BF16.PACK_AB R12, R12, R171 ;  /* 0x000000ab0c0c723e */ /* 0x000fe200000010ff */
[----:B------:R-:W-:Y:S01]  /*b5e0*/  FMUL.FTZ R168, R0, R52 ;  /* 0x0000003400a87220 */ /* 0x000fe20000410000 */
        /* <DEDUP_REMOVED lines=64> */
[----:B------:R-:W-:Y:S01]  /*b9f0*/  SHF.R.S32.HI R0, RZ, 0x1f, R5 ;  /* 0x0000001fff007819 */ /* 0x000fe20000011405 */
[C---:B--2---:R-:W-:Y:S02]  /*ba00*/  FMUL.FTZ R13, R2.reuse, R38 ;  /* 0x00000026020d7220 */ /* 0x044fe40000410000 */
        /* <DEDUP_REMOVED lines=32> */
[----:B------:R-:W-:Y:S01]  /*bc10*/  SHF.R.S32.HI R10, RZ, 0x5, R175 ;  /* 0x00000005ff0a7819 */ /* 0x000fe200000114af */
[C---:B------:R-:W-:Y:S01]  /*bc20*/  FMUL.FTZ R58, R2.reuse, R70 ;  /* 0x00000046023a7220 */ /* 0x040fe20000410000 */
[----:B------:R-:W-:Y:S01]  /*bc30*/  F2FP.BF16.PACK_AB R60, R15, R60 ;  /* 0x0000003c0f3c723e */ /* 0x000fe200000010ff */
        /* <DEDUP_REMOVED lines=73> */
[----:B------:R-:W-:Y:S02]  /*c0d0*/  IADD3 R2, R4, -R0, RZ ;  /* 0x8000000004027210 */ /* 0x000fe40007ffe0ff */
[----:B------:R-:W-:Y:S02]  /*c0e0*/  LEA R4, R10, R176, 0x9 ;  /* 0x000000b00a047211 */ /* 0x000fe400078e48ff */
[C---:B------:R-:W-:Y:S02]  /*c0f0*/  SHF.L.U32 R0, R2.reuse, 0x6, RZ ;  /* 0x0000000602007819 */ /* 0x040fe400000006ff */
[----:B------:R-:W-:Y:S02]  /*c100*/  LOP3.LUT R15, R2, 0x1, RZ, 0xc0, !PT ;  /* 0x00000001020f7812 */ /* 0x000fe400078ec0ff */
[----:B------:R-:W-:Y:S02]  /*c110*/  LOP3.LUT R0, R0, 0x1c0, RZ, 0xc0, !PT ;  /* 0x000001c000007812 */ /* 0x000fe400078ec0ff */
[----:B------:R-:W-:-:S02]  /*c120*/  ISETP.NE.U32.AND P0, PT, R15, 0x1, PT ;  /* 0x000000010f00780c */ /* 0x000fc40003f05070 */
[----:B------:R-:W-:Y:S02]  /*c130*/  LEA.HI R0, R0, R0, RZ, 0x1d ;  /* 0x0000000000007211 */ /* 0x000fe400078fe8ff */
[----:B------:R-:W-:Y:S02]  /*c140*/  R2P PR, R2, 0x6 ;  /* 0x0000000602007804 */ /* 0x000fe40000000000 */
[----:B------:R-:W-:Y:S02]  /*c150*/  LEA R0, R4, R0, 0x1 ;  /* 0x0000000004007211 */ /* 0x000fe400078e08ff */
[----:B------:R-:W-:Y:S02]  /*c160*/  MOV R4, 0x20 ;  /* 0x0000002000047802 */ /* 0x000fe40000000f00 */
[----:B------:R-:W-:Y:S02]  /*c170*/  SHF.L.U32 R0, R0, 0x1, RZ ;  /* 0x0000000100007819 */ /* 0x000fe400000006ff */
[----:B------:R-:W-:-:S02]  /*c180*/  SEL R4, R4, 0xffffffe0, !P1 ;  /* 0xffffffe004047807 */ /* 0x000fc40004800000 */
[C---:B------:R-:W-:Y:S01]  /*c190*/  IADD3 R2, R0.reuse, -0x10, RZ ;  /* 0xfffffff000027810 */ /* 0x040fe20007ffe0ff */
[----:B------:R1:W-:Y:S01]  /*c1a0*/  STS [R0], R6 ;  /* 0x0000000600007388 */ /* 0x0003e20000000800 */
[----:B------:R-:W-:Y:S02]  /*c1b0*/  @P0 IADD3 R2, R0, 0x10, RZ ;  /* 0x0000001000020810 */ /* 0x000fe40007ffe0ff */
[----:B------:R-:W-:Y:S01]  /*c1c0*/  F2FP.BF16.PACK_AB R18, R167, R18 ;  /* 0x00000012a712723e */ /* 0x000fe200000010ff */
[----:B------:R2:W-:Y:S01]  /*c1d0*/  STS [R0+0x400], R5 ;  /* 0x0004000500007388 */ /* 0x0005e20000000800 */
[----:B------:R-:W-:Y:S02]  /*c1e0*/  F2FP.BF16.PACK_AB R15, R147, R146 ;  /* 0x00000092930f723e */ /* 0x000fe400000010ff */
[----:B------:R-:W-:Y:S01]  /*c1f0*/  LOP3.LUT P0, RZ, R177, 0x3, RZ, 0xc0, !PT ;  /* 0x00000003b1ff7812 */ /* 0x000fe2000780c0ff */
[----:B------:R3:W-:Y:S04]  /*c200*/  STS [R2], R7 ;  /* 0x0000000702007388 */ /* 0x0007e80000000800 */
[----:B------:R4:W-:Y:S01]  /*c210*/  STS [R2+0x400], R9 ;  /* 0x0004000902007388 */ /* 0x0009e20000000800 */
[----:B-1----:R-:W-:-:S02]  /*c220*/  MOV R6, 0x40 ;  /* 0x0000004000067802 */ /* 0x002fc40000000f00 */
        /* <DEDUP_REMOVED lines=61> */
[----:B-1----:R-:W-:-:S03]  /*c600*/  SHF.R.S32.HI R2, RZ, 0x1f, R10 ;  /* 0x0000001fff027819 */ /* 0x002fc6000001140a */
[----:B------:R-:W-:Y:S01]  /*c610*/  STS [R9+0xc000], R21 ;  /* 0x00c0001509007388 */ /* 0x000fe20000000800 */
[----:B------:R-:W-:-:S03]  /*c620*/  LEA.HI R2, R2, R10, RZ, 0x3 ;  /* 0x0000000a02027211 */ /* 0x000fc600078f18ff */
[----:B------:R-:W-:Y:S01]  /*c630*/  STS [R9+0xc400], R20 ;  /* 0x00c4001409007388 */ /* 0x000fe20000000800 */
[----:B--2---:R-:W1:Y:S01]  /*c640*/  @P4 MUFU.LG2 R5, R149 ;  /* 0x0000009500054308 */ /* 0x004e620000000c00 */
[----:B------:R-:W-:Y:S02]  /*c650*/  LOP3.LUT R2, R2, 0xffffff8, RZ, 0xc0, !PT ;  /* 0x0ffffff802027812 */ /* 0x000fe400078ec0ff */
[----:B------:R-:W-:Y:S02]  /*c660*/  STS [R7+0xc000], R19 ;  /* 0x00c0001307007388 */ /* 0x000fe40000000800 */
[----:B------:R-:W-:Y:S02]  /*c670*/  IADD3 R2, R10, -R2, RZ ;  /* 0x800000020a027210 */ /* 0x000fe40007ffe0ff */
[----:B------:R2:W-:Y:S01]  /*c680*/  STS [R7+0xc400], R18 ;  /* 0x00c4001207007388 */ /* 0x0005e20000000800 */
[----:B---3--:R-:W3:Y:S03]  /*c690*/  @P3 MUFU.LG2 R4, R150 ;  /* 0x0000009600043308 */ /* 0x008ee60000000c00 */
[----:B------:R-:W-:Y:S04]  /*c6a0*/  STS [R6+0xc000], R16 ;  /* 0x00c0001006007388 */ /* 0x000fe80000000800 */
[----:B------:R2:W-:Y:S01]  /*c6b0*/  STS [R6+0xc400], R15 ;  /* 0x00c4000f06007388 */ /* 0x0005e20000000800 */
[----:B-1----:R-:W-:Y:S01]  /*c6c0*/  @P4 FMUL.FTZ R5, R5, 0.69314718246459960938 ;  /* 0x3f31721805054820 */ /* 0x002fe20000410000 */
[----:B----4-:R-:W-:-:S02]  /*c6d0*/  MOV R8, 0x7f800000 ;  /* 0x7f80000000087802 */ /* 0x010fc40000000f00 */
[----:B------:R-:W-:Y:S01]  /*c6e0*/  BAR.SYNC.DEFER_BLOCKING 0x0 ;  /* 0x0000000000007b1d */ /* 0x000fe20000010000 */
[----:B---3--:R-:W-:-:S05]  /*c6f0*/  @P3 FMUL.FTZ R4, R4, 0.69314718246459960938 ;  /* 0x3f31721804043820 */ /* 0x008fca0000410000 */
[----:B------:R-:W1:Y:S01]  /*c700*/  S2R R11, SR_TID.X ;  /* 0x00000000000b7919 */ /* 0x000e620000002100 */
[----:B------:R-:W-:Y:S01]  /*c710*/  @P3 FFMA.FTZ R8, R3, c[0x0][0x238], R4 ;  /* 0x00008e0003083a23 */ /* 0x000fe20000010004 */
[----:B--2---:R-:W-:Y:S01]  /*c720*/  MOV R7, 0x7f800000 ;  /* 0x7f80000000077802 */ /* 0x004fe20000000f00 */
        /* <DEDUP_REMOVED lines=15> */
[----:B------:R-:W-:-:S03]  /*c820*/  SHF.R.S32.HI R0, RZ, 0x2, R0 ;  /* 0x00000002ff007819 */ /* 0x000fc60000011400 */
        /* <DEDUP_REMOVED lines=26> */
.L_x_377:
[----:B---34-:R-:W-:Y:S05]  /*c9d0*/  BSYNC B0 ;  /* 0x0000000000007941 */ /* 0x018fea0003800000 */
.L_x_376:
[----:B------:R3:W5:Y:S04]  /*c9e0*/  LDL R81, [R1+0xc] ;  /* 0x00000c0001517983 */ /* 0x0007680000100800 */
[----:B------:R3:W5:Y:S04]  /*c9f0*/  LDL R80, [R1+0x8] ;  /* 0x0000080001507983 */ /* 0x0007680000100800 */
[----:B------:R3:W5:Y:S01]  /*ca00*/  LDL R15, [R1+0x10] ;  /* 0x00001000010f7983 */ /* 0x0007620000100800 */
[----:B------:R-:W-:Y:S01]  /*ca10*/  SHF.R.S32.HI R0, RZ, 0x1f, R248 ;  /* 0x0000001fff007819 */ /* 0x000fe200000114f8 */
[----:B------:R-:W-:Y:S01]  /*ca20*/  USHF.R.S32.HI UR6, URZ, 0x1f, UR10 ;  /* 0x0000001f3f067899 */ /* 0x000fe2000801140a */
[----:B------:R-:W-:Y:S01]  /*ca30*/  IADD3 R2, P0, R248, UR20, RZ ;  /* 0x00000014f8027c10 */ /* 0x000fe2000ff1e0ff */
[----:B------:R-:W4:Y:S01]  /*ca40*/  S2R R12, SR_CTAID.Z ;  /* 0x00000000000c7919 */ /* 0x000f220000002700 */
[----:B------:R-:W-:Y:S01]  /*ca50*/  ULDC.64 UR4, c[0x0][0x1f0] ;  /* 0x00007c0000047ab9 */ /* 0x000fe20000000a00 */
[----:B------:R-:W-:Y:S01]  /*ca60*/  LEA.HI R10, R9, R11, RZ, 0x3 ;  /* 0x0000000b090a7211 */ /* 0x000fe200078f18ff */
[----:B------:R-:W-:Y:S01]  /*ca70*/  UIMAD UR4, UR6, UR4, URZ ;  /* 0x00000004060472a4 */ /* 0x000fe2000f8e023f */
[----:B------:R-:W-:Y:S01]  /*ca80*/  IADD3.X R3, R0, UR7, RZ, P0, !PT ;  /* 0x0000000700037c10 */ /* 0x000fe200087fe4ff */
[----:B------:R-:W-:Y:S01]  /*ca90*/  IMAD.U32 R4, RZ, RZ, UR15 ;  /* 0x0000000fff047e24 */ /* 0x000fe2000f8e00ff */
[----:B------:R-:W-:Y:S01]  /*caa0*/  ISETP.GE.AND P0, PT, R236, UR24, PT ;  /* 0x00000018ec007c0c */ /* 0x000fe2000bf06270 */
[----:B------:R-:W-:Y:S01]  /*cab0*/  UIMAD UR4, UR10, UR5, UR4 ;  /* 0x000000050a0472a4 */ /* 0x000fe2000f8e0204 */
[----:B------:R-:W-:Y:S01]  /*cac0*/  SHF.R.S32.HI R10, RZ, 0x3, R10 ;  /* 0x00000003ff0a7819 */ /* 0x000fe2000001140a */
[----:B------:R-:W-:Y:S03]  /*cad0*/  BSSY B0, `(.L_x_378) ;  /* 0x0000015000007945 */ /* 0x000fe60003800000 */
[----:B------:R-:W-:-:S05]  /*cae0*/  SHF.R.S32.HI R11, RZ, 0x1f, R10 ;  /* 0x0000001fff0b7819 */ /* 0x000fca000001140a */
[----:B------:R-:W-:-:S04]  /*caf0*/  IMAD.WIDE R4, R4, 0x80, R10 ;  /* 0x0000008004047825 */ /* 0x000fc800078e020a */
[----:B----4-:R-:W-:-:S05]  /*cb00*/  IMAD.WIDE.U32 R12, R12, c[0x0][0x1f0], R2 ;  /* 0x00007c000c0c7a25 */ /* 0x010fca00078e0002 */
        /* <DEDUP_REMOVED lines=17> */
.L_x_379:
[----:B---3--:R-:W-:Y:S05]  /*cc20*/  BSYNC B0 ;  /* 0x0000000000007941 */ /* 0x008fea0003800000 */
.L_x_378:
[----:B------:R-:W-:Y:S01]  /*cc30*/  IADD3 R0, R10, 0x20, RZ ;  /* 0x000000200a007810 */ /* 0x000fe20007ffe0ff */
[----:B------:R-:W-:Y:S03]  /*cc40*/  BSSY B0, `(.L_x_380) ;  /* 0x0000015000007945 */ /* 0x000fe60003800000 */
[----:B------:R-:W-:-:S13]  /*cc50*/  ISETP.GE.AND P0, PT, R0, UR24, PT ;  /* 0x0000001800007c0c */ /* 0x000fda000bf06270 */
[----:B------:R-:W-:Y:S05]  /*cc60*/  @P0 BRA `(.L_x_381) ;  /* 0x0000012000000947 */ /* 0x000fea0003800000 */
[----:B------:R-:W-:Y:S01]  /*cc70*/  IADD3 R0, P0, R4, 0x20, RZ ;  /* 0x0000002004007810 */ /* 0x000fe20007f1e0ff */
[----:B------:R-:W-:Y:S01]  /*cc80*/  IMAD.MOV.U32 R3, RZ, RZ, R9 ;  /* 0x000000ffff037224 */ /* 0x000fe200078e0009 */
[----:B------:R-:W-:Y:S02]  /*cc90*/  ISETP.GE.AND P3, PT, R248, c[0x0][0x220], PT ;  /* 0x00008800f8007a0c */ /* 0x000fe40003f66270 */
[----:B-----5:R-:W-:Y:S01]  /*cca0*/  ISETP.GE.AND P2, PT, R81, c[0x0][0x220], PT ;  /* 0x0000880051007a0c */ /* 0x020fe20003f46270 */
[----:B------:R-:W-:Y:S01]  /*ccb0*/  IMAD.X R2, RZ, RZ, R5, P0 ;  /* 0x000000ffff027224 */ /* 0x000fe200000e0605 */
[----:B------:R-:W-:Y:S02]  /*ccc0*/  ISETP.GE.AND P1, PT, R80, c[0x0][0x220], PT ;  /* 0x0000880050007a0c */ /* 0x000fe40003f26270 */
[----:B------:R-:W-:Y:S01]  /*ccd0*/  ISETP.GE.AND P0, PT, R15, c[0x0][0x220], PT ;  /* 0x000088000f007a0c */ /* 0x000fe20003f06270 */
[----:B------:R-:W-:Y:S02]  /*cce0*/  IMAD R14, R2, c[0x0][0x1e8], RZ ;  /* 0x00007a00020e7a24 */ /* 0x000fe400078e02ff */
[----:B------:R-:W-:-:S04]  /*ccf0*/  IMAD.MOV.U32 R2, RZ, RZ, R12 ;  /* 0x000000ffff027224 */ /* 0x000fc800078e000c */
[----:B------:R-:W-:-:S04]  /*cd00*/  IMAD.WIDE.U32 R6, R0, c[0x0][0x1e8], R2 ;  /* 0x00007a0000067a25 */ /* 0x000fc800078e0002 */
[----:B------:R-:W-:Y:S01]  /*cd10*/  IMAD R0, R0, c[0x0][0x1ec], R14 ;  /* 0x00007b0000007a24 */ /* 0x000fe200078e020e */
[----:B------:R-:W-:-:S03]  /*cd20*/  LEA R2, P4, R6, c[0x0][0x1d0], 0x1 ;  /* 0x0000740006027a11 */ /* 0x000fc600078808ff */
[----:B------:R-:W-:-:S05]  /*cd30*/  IMAD.IADD R0, R7, 0x1, R0 ;  /* 0x0000000107007824 */ /* 0x000fca00078e0200 */
[----:B------:R-:W-:-:S05]  /*cd40*/  LEA.HI.X R3, R6, c[0x0][0x1d4], R0, 0x1, P4 ;  /* 0x0000750006037a11 */ /* 0x000fca00020f0c00 */
[----:B------:R3:W-:Y:S04]  /*cd50*/  @!P3 STG.E.128 [R2.64], R44 ;  /* 0x0000002c0200b986 */ /* 0x0007e8000c101d12 */
[----:B-1----:R3:W-:Y:S04]  /*cd60*/  @!P2 STG.E.128 [R2.64+0x80], R40 ;  /* 0x000080280200a986 */ /* 0x0027e8000c101d12 */
[----:B------:R3:W-:Y:S04]  /*cd70*/  @!P1 STG.E.128 [R2.64+0x100], R36 ;  /* 0x0001002402009986 */ /* 0x0007e8000c101d12 */
[----:B------:R3:W-:Y:S02]  /*cd80*/  @!P0 STG.E.128 [R2.64+0x180], R32 ;  /* 0x0001802002008986 */ /* 0x0007e4000c101d12 */
.L_x_381:
[----:B------:R-:W-:Y:S05]  /*cd90*/  BSYNC B0 ;  /* 0x0000000000007941 */ /* 0x000fea0003800000 */
.L_x_380:
[----:B------:R-:W-:Y:S01]  /*cda0*/  IADD3 R0, R10, 0x40, RZ ;  /* 0x000000400a007810 */ /* 0x000fe20007ffe0ff */
[----:B------:R-:W-:Y:S03]  /*cdb0*/  BSSY B0, `(.L_x_382) ;  /* 0x0000015000007945 */ /* 0x000fe60003800000 */
[----:B------:R-:W-:-:S13]  /*cdc0*/  ISETP.GE.AND P0, PT, R0, UR24, PT ;  /* 0x0000001800007c0c */ /* 0x000fda000bf06270 */
[----:B------:R-:W-:Y:S05]  /*cdd0*/  @P0 BRA `(.L_x_383) ;  /* 0x0000012000000947 */ /* 0x000fea0003800000 */
[----:B------:R-:W-:Y:S01]  /*cde0*/  IADD3 R0, P0, R4, 0x40, RZ ;  /* 0x0000004004007810 */ /* 0x000fe20007f1e0ff */
[----:B---3--:R-:W-:Y:S01]  /*cdf0*/  IMAD.MOV.U32 R3, RZ, RZ, R9 ;  /* 0x000000ffff037224 */ /* 0x008fe200078e0009 */
        /* <DEDUP_REMOVED lines=12> */
[----:B-1----:R1:W-:Y:S04]  /*cec0*/  @!P3 STG.E.128 [R2.64], R60 ;  /* 0x0000003c0200b986 */ /* 0x0023e8000c101d12 */
[----:B------:R1:W-:Y:S04]  /*ced0*/  @!P2 STG.E.128 [R2.64+0x80], R56 ;  /* 0x000080380200a986 */ /* 0x0003e8000c101d12 */
[----:B------:R1:W-:Y:S04]  /*cee0*/  @!P1 STG.E.128 [R2.64+0x100], R52 ;  /* 0x0001003402009986 */ /* 0x0003e8000c101d12 */
[----:B------:R1:W-:Y:S02]  /*cef0*/  @!P0 STG.E.128 [R2.64+0x180], R48 ;  /* 0x0001803002008986 */ /* 0x0003e4000c101d12 */
.L_x_383:
[----:B------:R-:W-:Y:S05]  /*cf00*/  BSYNC B0 ;  /* 0x0000000000007941 */ /* 0x000fea0003800000 */
.L_x_382:
[----:B------:R-:W-:-:S04]  /*cf10*/  IADD3 R0, R10, 0x60, RZ ;  /* 0x000000600a007810 */ /* 0x000fc80007ffe0ff */
        /* <DEDUP_REMOVED lines=22> */
.L_x_350:
        /* <DEDUP_REMOVED lines=20> */
[----:B------:R-:W-:Y:S02]  /*d1c0*/  @UP4 UIMAD UR9, UR13, UR9, UR11 ;  /* 0x000000090d0942a4 */ /* 0x000fe4000f8e020b */
[----:B------:R-:W-:Y:S01]  /*d1d0*/  UIMAD UR6, UR12, UR6, URZ ;  /* 0x000000060c0672a4 */ /* 0x000fe2000f8e023f */
        /* <DEDUP_REMOVED lines=59> */
.L_x_385:
[----:B------:R-:W-:Y:S05]  /*d590*/  BSYNC B0 ;  /* 0x0000000000007941 */ /* 0x000fea0003800000 */
.L_x_384:
        /* <DEDUP_REMOVED lines=22> */
.L_x_387:
[----:B------:R-:W-:Y:S05]  /*d700*/  BSYNC B0 ;  /* 0x0000000000007941 */ /* 0x000fea0003800000 */
.L_x_386:
        /* <DEDUP_REMOVED lines=22> */
.L_x_389:
[----:B------:R-:W-:Y:S05]  /*d870*/  BSYNC B0 ;  /* 0x0000000000007941 */ /* 0x000fea0003800000 */
.L_x_388:
        /* <DEDUP_REMOVED lines=21> */
.L_x_391:
[----:B------:R-:W-:Y:S05]  /*d9d0*/  BSYNC B0 ;  /* 0x0000000000007941 */ /* 0x000fea0003800000 */
.L_x_390:
        /* <DEDUP_REMOVED lines=35> */
.L_x_392:
        /* <DEDUP_REMOVED lines=15> */
.L_x_2030:


//--------------------- .text._ZN5flash16flash_fwd_kernelI23Flash_fwd_kernel_traitsILi256ELi128ELi64ELi8ELb0ELb0EN7cutlass10bfloat16_tE19Flash_kernel_traitsILi256ELi128ELi64ELi8ES3_EELb0ELb0ELb1ELb0ELb0ELb1ELb0ELb0EEEvNS_16Flash_fwd_paramsE --------------------------
	.section	.text._ZN5flash16flash_fwd_kernelI23Flash_fwd_kernel_traitsILi256ELi128ELi64ELi8ELb0ELb0EN7cutlass10bfloat16_tE19Flash_kernel_traitsILi256ELi128ELi64ELi8ES3_EELb0ELb0ELb1ELb0ELb0ELb1ELb0ELb0EEEvNS_16Flash_fwd_paramsE,"ax",@progbits
	.sectioninfo	@"SHI_REGISTERS=255"
	.align	128
        .global         _ZN5flash16flash_fwd_kernelI23Flash_fwd_kernel_traitsILi256ELi128ELi64ELi8ELb0ELb0EN7cutlass10bfloat16_tE19Flash_kernel_traitsILi256ELi128ELi64ELi8ES3_EELb0ELb0ELb1ELb0ELb0ELb1ELb0ELb0EEEvNS_16Flash_fwd_paramsE
        .type           _ZN5flash16flash_fwd_kernelI23Flash_fwd_kernel_traitsILi256ELi128ELi64ELi8ELb0ELb0EN7cutlass10bfloat16_tE19Flash_kernel_traitsILi256ELi128ELi64ELi8ES3_EELb0ELb0ELb1ELb0ELb0ELb1ELb0ELb0EEEvNS_16Flash_fwd_paramsE,@function
        .size           _ZN5flash16flash_fwd_kernelI23Flash_fwd_kernel_traitsILi256ELi128ELi64ELi8ELb0ELb0EN7cutlass10bfloat16_tE19Flash_kernel_traitsILi256ELi128ELi64ELi8ES3_EELb0ELb0ELb1ELb0ELb0ELb1ELb0ELb0EEEvNS_16Flash_fwd_paramsE,(.L_x_2031 - _ZN5flash16flash_fwd_kernelI23Flash_fwd_kernel_traitsILi256ELi128ELi64ELi8ELb0ELb0EN7cutlass10bfloat16_tE19Flash_kernel_traitsILi256ELi128ELi64ELi8ES3_EELb0ELb0ELb1ELb0ELb0ELb1ELb0ELb0EEEvNS_16Flash_fwd_paramsE)
        .other          _ZN5flash16flash_fwd_kernelI23Flash_fwd_kernel_traitsILi256ELi128ELi64ELi8ELb0ELb0EN7cutlass10bfloat16_tE19Flash_kernel_traitsILi256ELi128ELi64ELi8ES3_EELb0ELb0ELb1ELb0ELb0ELb1ELb0ELb0EEEvNS_16Flash_fwd_paramsE,@"STO_CUDA_ENTRY STV_DEFAULT"
_ZN5flash16flash_fwd_kernelI23Flash_fwd_kernel_traitsILi256ELi128ELi64ELi8ELb0ELb0EN7cutlass10bfloat16_tE19Flash_kernel_traitsILi256ELi128ELi64ELi8ES3_EELb0ELb0ELb1ELb0ELb0ELb1ELb0ELb0EEEvNS_16Flash_fwd_paramsE:
.text._ZN5flash16flash_fwd_kernelI23Flash_fwd_kernel_traitsILi256ELi128ELi64ELi8ELb0ELb0EN7cutlass10bfloat16_tE19Flash_kernel_traitsILi256ELi128ELi64ELi8ES3_EELb0ELb0ELb1ELb0ELb0ELb1ELb0ELb0EEEvNS_16Flash_fwd_paramsE:
        /* <DEDUP_REMOVED lines=57> */
.L_x_393:
[----:B------:R-:W-:Y:S02]  /*0390*/  ULDC UR6, c[0x0][0x218] ;  /* 0x0000860000067ab9 */ /* 0x000fe40000000800 */
.L_x_394:
        /* <DEDUP_REMOVED lines=117> */
.L_x_397:
[----:B------:R-:W-:Y:S05]  /*0af0*/  BSYNC B0 ;  /* 0x0000000000007941 */ /* 0x000fea0003800000 */
.L_x_396:
[----:B------:R-:W-:Y:S01]  /*0b00*/  IADD3 R15, R6, 0x20, RZ ;  /* 0x00000020060f7810 */ /* 0x000fe20007ffe0ff */
[----:B------:R-:W-:Y:S03]  /*0b10*/  BSSY B0, `(.L_x_398) ;  /* 0x0000011000007945 */ /* 0x000fe60003800000 */
[----:B------:R-:W-:-:S13]  /*0b20*/  ISETP.GE.AND P0, PT, R15, UR16, PT ;  /* 0x000000100f007c0c */ /* 0x000fda000bf06270 */
[----:B------:R-:W-:Y:S05]  /*0b30*/  @P0 BRA `(.L_x_399) ;  /* 0x000000e000000947 */ /* 0x000fea0003800000 */
[----:B------:R-:W-:Y:S01]  /*0b40*/  IADD3 R0, P0, R4, 0x20, RZ ;  /* 0x0000002004007810 */ /* 0x000fe20007f1e0ff */
[----:B------:R-:W-:Y:S01]  /*0b50*/  IMAD.MOV.U32 R10, RZ, RZ, R12 ;  /* 0x000000ffff0a7224 */ /* 0x000fe200078e000c */
[----:B------:R-:W-:-:S03]  /*0b60*/  MOV R11, R9 ;  /* 0x00000009000b7202 */ /* 0x000fc60000000f00 */
[----:B-1----:R-:W-:Y:S02]  /*0b70*/  IMAD.X R2, RZ, RZ, R5, P0 ;  /* 0x000000ffff027224 */ /* 0x002fe400000e0605 */
[----:B------:R-:W-:-:S04]  /*0b80*/  IMAD.WIDE.U32 R10, R0, c[0x0][0x1e8], R10 ;  /* 0x00007a00000a7a25 */ /* 0x000fc800078e000a */
[----:B------:R-:W-:-:S04]  /*0b90*/  IMAD R2, R2, c[0x0][0x1e8], RZ ;  /* 0x00007a0002027a24 */ /* 0x000fc800078e02ff */
        /* <DEDUP_REMOVED lines=8> */
.L_x_399:
[----:B------:R-:W-:Y:S05]  /*0c20*/  BSYNC B0 ;  /* 0x0000000000007941 */ /* 0x000fea0003800000 */
.L_x_398:
        /* <DEDUP_REMOVED lines=18> */
.L_x_401:
[----:B------:R-:W-:Y:S05]  /*0d50*/  BSYNC B0 ;  /* 0x0000000000007941 */ /* 0x000fea0003800000 */
.L_x_400:
[----:B------:R-:W-:Y:S01]  /*0d60*/  IADD3 R10, R6, 0x60, RZ ;  /* 0x00000060060a7810 */ /* 0x000fe20007ffe0ff */
        /* <DEDUP_REMOVED lines=8> */
[----:B-1----:R-:W-:-:S03]  /*0df0*/  LEA R2, P0, R8, c[0x0][0x1d0], 0x1 ;  /* 0x0000740008027a11 */ /* 0x002fc600078008ff */
[----:B------:R-:W-:-:S05]  /*0e00*/  IMAD R0, R0, c[0x0][0x1ec], R4 ;  /* 0x00007b0000007a24 */ /* 0x000fca00078e0204 */
[----:B------:R-:W-:-:S04]  /*0e10*/  IADD3 R0, R9, R0, RZ ;  /* 0x0000000009007210 */ /* 0x000fc80007ffe0ff */
[----:B------:R-:W-:-:S05]  /*0e20*/  LEA.HI.X R3, R8, c[0x0][0x1d4], R0, 0x1, P0 ;  /* 0x0000750008037a11 */ /* 0x000fca00000f0c00 */
[----:B------:R1:W-:Y:S04]  /*0e30*/  STG.E.128 [R2.64], RZ ;  /* 0x000000ff02007986 */ /* 0x0003e8000c101d12 */
[----:B------:R1:W-:Y:S04]  /*0e40*/  STG.E.128 [R2.64+0x80], RZ ;  /* 0x000080ff02007986 */ /* 0x0003e8000c101d12 */
[----:B------:R1:W-:Y:S04]  /*0e50*/  STG.E.128 [R2.64+0x100], RZ ;  /* 0x000100ff02007986 */ /* 0x0003e8000c101d12 */
[----:B------:R1:W-:Y:S02]  /*0e60*/  STG.E.128 [R2.64+0x180], RZ ;  /* 0x000180ff02007986 */ /* 0x0003e4000c101d12 */
.L_x_403:
[----:B------:R-:W-:Y:S05]  /*0e70*/  BSYNC B0 ;  /* 0x0000000000007941 */ /* 0x000fea0003800000 */
.L_x_402:
[----:B------:R-:W-:-:S04]  /*0e80*/  LOP3.LUT P6, RZ, R103, 0x7, RZ, 0xc0, !PT ;  /* 0x0000000767ff7812 */ /* 0x000fc800078cc0ff */
        /* <DEDUP_REMOVED lines=34> */
.L_x_395:
        /* <DEDUP_REMOVED lines=32> */
.L_x_404:
[----:B------:R-:W-:Y:S01]  /*12b0*/  IABS R0, c[0x0][0x1c8] ;  /* 0x0000720000007a13 */ /* 0x000fe20000000000 */
[----:B------:R-:W1:Y:S01]  /*12c0*/  S2R R5, SR_CTAID.Z ;  /* 0x0000000000057919 */ /* 0x000e620000002700 */
[----:B------:R-:W-:Y:S02]  /*12d0*/  ULDC UR4, c[0x0][0x1c8] ;  /* 0x0000720000047ab9 */ /* 0x000fe40000000800 */
[----:B------:R-:W-:Y:S01]  /*12e0*/  ULOP3.LUT UR4, UR12, UR4, URZ, 0x3c, !UPT ;  /* 0x000000040c047292 */ /* 0x000fe2000f8e3c3f */
[----:B------:R-:W-:Y:S01]  /*12f0*/  IMAD.MOV.U32 R4, RZ, RZ, R0 ;  /* 0x000000ffff047224 */ /* 0x000fe200078e0000 */
[----:B------:R-:W-:-:S03]  /*1300*/  @UP1 UIADD3 UR20, UR15, UR20, URZ ;  /* 0x000000140f141290 */ /* 0x000fc6000fffe03f */
[----:B------:R-:W2:Y:S01]  /*1310*/  I2F.RP R2, R4 ;  /* 0x0000000400027306 */ /* 0x000ea20000209400 */
[----:B------:R-:W-:Y:S01]  /*1320*/  ISETP.LE.AND P1, PT, RZ, UR4, PT ;  /* 0x00000004ff007c0c */ /* 0x000fe2000bf23270 */
[----:B------:R-:W-:Y:S02]  /*1330*/  ULDC.64 UR4, c[0x0][0x1a0] ;  /* 0x0000680000047ab9 */ /* 0x000fe40000000a00 */
[----:B------:R-:W-:-:S04]  /*1340*/  @UP1 UIMAD.WIDE.U32 UR24, UR20, UR4, URZ ;  /* 0x00000004141812a5 */ /* 0x000fc8000f8e003f */
[----:B------:R-:W-:Y:S02]  /*1350*/  @UP1 UIMAD UR21, UR20, UR5, UR25 ;  /* 0x00000005141512a4 */ /* 0x000fe4000f8e0219 */
[----:B------:R-:W-:Y:S01]  /*1360*/  USHF.R.S32.HI UR20, URZ, 0x1f, UR12 ;  /* 0x0000001f3f147899 */ /* 0x000fe2000801140c */
[----:B--2---:R-:W2:Y:S01]  /*1370*/  MUFU.RCP R2, R2 ;  /* 0x0000000200027308 */ /* 0x004ea20000001000 */
[----:B-1----:R-:W-:Y:S02]  /*1380*/  IABS R5, R5 ;  /* 0x0000000500057213 */ /* 0x002fe40000000000 */
[----:B--2---:R-:W-:-:S05]  /*1390*/  IADD3 R2, R2, 0xffffffe, RZ ;  /* 0x0ffffffe02027810 */ /* 0x004fca0007ffe0ff */
[----:B------:R-:W1:Y:S02]  /*13a0*/  F2I.FTZ.U32.TRUNC.NTZ R3, R2 ;  /* 0x0000000200037305 */ /* 0x000e64000021f000 */
[----:B-1----:R-:W-:Y:S02]  /*13b0*/  IMAD.MOV R0, RZ, RZ, -R3 ;  /* 0x000000ffff007224 */ /* 0x002fe400078e0a03 */
[----:B------:R-:W-:Y:S02]  /*13c0*/  IMAD.MOV.U32 R2, RZ, RZ, RZ ;  /* 0x000000ffff027224 */ /* 0x000fe400078e00ff */
[----:B------:R-:W-:-:S04]  /*13d0*/  IMAD R0, R0, R4, RZ ;  /* 0x0000000400007224 */ /* 0x000fc800078e02ff */
[----:B------:R-:W-:-:S04]  /*13e0*/  IMAD.HI.U32 R0, R3, R0, R2 ;  /* 0x0000000003007227 */ /* 0x000fc800078e0002 */
[----:B------:R-:W-:-:S04]  /*13f0*/  IMAD.MOV.U32 R3, RZ, RZ, R5 ;  /* 0x000000ffff037224 */ /* 0x000fc800078e0005 */
[----:B------:R-:W-:-:S05]  /*1400*/  IMAD.HI.U32 R0, R0, R3, RZ ;  /* 0x0000000300007227 */ /* 0x000fca00078e00ff */
[----:B------:R-:W-:-:S05]  /*1410*/  IADD3 R2, -R0, RZ, RZ ;  /* 0x000000ff00027210 */ /* 0x000fca0007ffe1ff */
[----:B------:R-:W-:-:S05]  /*1420*/  IMAD R2, R4, R2, R3 ;  /* 0x0000000204027224 */ /* 0x000fca00078e0203 */
[----:B------:R-:W-:-:S13]  /*1430*/  ISETP.GT.U32.AND P2, PT, R4, R2, PT ;  /* 0x000000020400720c */ /* 0x000fda0003f44070 */
[----:B------:R-:W-:Y:S01]  /*1440*/  @!P2 IMAD.IADD R2, R2, 0x1, -R4 ;  /* 0x000000010202a824 */ /* 0x000fe200078e0a04 */
[----:B------:R-:W-:Y:S02]  /*1450*/  @!P2 IADD3 R0, R0, 0x1, RZ ;  /* 0x000000010000a810 */ /* 0x000fe40007ffe0ff */
[----:B------:R-:W-:Y:S02]  /*1460*/  ISETP.NE.AND P2, PT, RZ, c[0x0][0x1c8], PT ;  /* 0x00007200ff007a0c */ /* 0x000fe40003f45270 */
[----:B------:R-:W-:-:S13]  /*1470*/  ISETP.GE.U32.AND P3, PT, R2, R4, PT ;  /* 0x000000040200720c */ /* 0x000fda0003f66070 */
[----:B------:R-:W-:-:S05]  /*1480*/  @P3 IADD3 R0, R0, 0x1, RZ ;  /* 0x0000000100003810 */ /* 0x000fca0007ffe0ff */
[----:B------:R-:W-:-:S05]  /*1490*/  IMAD.MOV.U32 R18, RZ, RZ, R0 ;  /* 0x000000ffff127224 */ /* 0x000fca00078e0000 */
[----:B------:R-:W-:Y:S02]  /*14a0*/  @!P1 IADD3 R18, -R18, RZ, RZ ;  /* 0x000000ff12129210 */ /* 0x000fe40007ffe1ff */
        /* <DEDUP_REMOVED lines=14> */
.L_x_405:
[----:B------:R-:W1:Y:S01]  /*1590*/  S2R R4, SR_CTAID.X ;  /* 0x0000000000047919 */ /* 0x000e620000002500 */
[----:B------:R-:W-:Y:S01]  /*15a0*/  SHF.R.S32.HI R23, RZ, 0x1f, R103 ;  /* 0x0000001fff177819 */ /* 0x000fe20000011467 */
[----:B------:R-:W-:Y:S02]  /*15b0*/  UIADD3 UR11, -UR13, UR16, URZ ;  /* 0x000000100d0b7290 */ /* 0x000fe4000fffe13f */
[----:B------:R-:W2:Y:S01]  /*15c0*/  S2R R6, SR_CTAID.Z ;  /* 0x0000000000067919 */ /* 0x000ea20000002700 */
[CC--:B------:R-:W-:Y:S01]  /*15d0*/  LEA.HI R0, R23.reuse, R103.reuse, RZ, 0x3 ;  /* 0x0000006717007211 */ /* 0x0c0fe200078f18ff */
[----:B------:R-:W-:Y:S01]  /*15e0*/  ULDC.64 UR4, c[0x0][0x1a8] ;  /* 0x00006a0000047ab9 */ /* 0x000fe20000000a00 */
[-C--:B------:R-:W-:Y:S01]  /*15f0*/  LEA.HI R235, R23, R103.reuse, RZ, 0x6 ;  /* 0x0000006717eb7211 */ /* 0x080fe200078f30ff */
[----:B------:R-:W-:Y:S01]  /*1600*/  UIMAD UR4, UR20, UR4, URZ ;  /* 0x00000004140472a4 */ /* 0x000fe2000f8e023f */
[----:B------:R-:W-:Y:S01]  /*1610*/  SHF.R.S32.HI R2, RZ, 0x3, R0 ;  /* 0x00000003ff027819 */ /* 0x000fe20000011400 */
[----:B------:R-:W-:Y:S01]  /*1620*/  UIADD3 UR15, UR8, -0x1, URZ ;  /* 0xffffffff080f7890 */ /* 0x000fe2000fffe03f */
[----:B------:R-:W-:Y:S01]  /*1630*/  LOP3.LUT R0, R0, 0xfffffff8, RZ, 0xc0, !PT ;  /* 0xfffffff800007812 */ /* 0x000fe200078ec0ff */
[----:B------:R-:W-:Y:S01]  /*1640*/  UIMAD UR4, UR12, UR5, UR4 ;  /* 0x000000050c0472a4 */ /* 0x000fe2000f8e0204 */
[----:B------:R-:W-:Y:S01]  /*1650*/  IADD3 R14, R2, 0x20, RZ ;  /* 0x00000020020e7810 */ /* 0x000fe20007ffe0ff */
[----:B------:R-:W-:Y:S01]  /*1660*/  UIMAD UR12, UR15, -0x40, UR14 ;  /* 0xffffffc00f0c78a4 */ /* 0x000fe2000f8e020e */
[----:B------:R-:W-:Y:S01]  /*1670*/  SHF.R.S32.HI R3, RZ, 0x1f, R2 ;  /* 0x0000001fff037819 */ /* 0x000fe20000011402 */
[----:B------:R-:W-:Y:S01]  /*1680*/  IMAD.IADD R22, R103, 0x1, -R0 ;  /* 0x0000000167167824 */ /* 0x000fe200078e0a00 */
[----:B------:R-:W-:Y:S01]  /*1690*/  ISETP.GE.AND P3, PT, R14, UR11, PT ;  /* 0x0000000b0e007c0c */ /* 0x000fe2000bf66270 */
[----:B------:R-:W-:Y:S01]  /*16a0*/  IMAD.SHL.U32 R235, R235, 0x8, RZ ;  /* 0x00000008ebeb7824 */ /* 0x000fe200078e00ff */
[----:B------:R-:W-:Y:S01]  /*16b0*/  IADD3 R0, R2, 0x40, RZ ;  /* 0x0000004002007810 */ /* 0x000fe20007ffe0ff */
[----:B------:R-:W-:Y:S01]  /*16c0*/  IMAD.SHL.U32 R20, R22, 0x8, RZ ;  /* 0x0000000816147824 */ /* 0x000fe200078e00ff */
[----:B------:R-:W-:Y:S01]  /*16d0*/  ISETP.GE.AND P4, PT, R2, UR11, PT ;  /* 0x0000000b02007c0c */ /* 0x000fe2000bf86270 */
[----:B------:R-:W-:Y:S01]  /*16e0*/  UMOV UR20, 0x5 ;  /* 0x0000000500147882 */ /* 0x000fe20000000000 */
[----:B------:R-:W-:Y:S01]  /*16f0*/  ISETP.GE.AND P2, PT, R0, UR11, PT ;  /* 0x0000000b00007c0c */ /* 0x000fe2000bf46270 */
[----:B-1----:R-:W-:Y:S01]  /*1700*/  IMAD.WIDE R26, R4, 0x80, R2 ;  /* 0x00000080041a7825 */ /* 0x002fe200078e0202 */
[----:B------:R-:W-:Y:S01]  /*1710*/  SHF.R.S32.HI R21, RZ, 0x1f, R20 ;  /* 0x0000001fff157819 */ /* 0x000fe20000011414 */
[----:B------:R-:W-:Y:S01]  /*1720*/  UISETP.GT.AND UP0, UPT, UR15, UR9, UPT ;  /* 0x000000090f00728c */ /* 0x000fe2000bf04270 */
[----:B------:R-:W-:Y:S01]  /*1730*/  IADD3 R4, P0, R20, UR6, RZ ;  /* 0x0000000614047c10 */ /* 0x000fe2000ff1e0ff */
[----:B------:R-:W-:Y:S01]  /*1740*/  UMOV UR6, 0x6 ;  /* 0x0000000600067882 */ /* 0x000fe20000000000 */
[----:B------:R-:W-:Y:S01]  /*1750*/  IADD3 R7, R2, 0x60, RZ ;  /* 0x0000006002077810 */ /* 0x000fe20007ffe0ff */
[----:B------:R-:W-:Y:S01]  /*1760*/  STL.64 [R1+0x28], R20 ;  /* 0x0000281401007387 */ /* 0x000fe20000100a00 */
[----:B------:R-:W-:Y:S01]  /*1770*/  IADD3.X R5, R21, UR17, RZ, P0, !PT ;  /* 0x0000001115057c10 */ /* 0x000fe200087fe4ff */
[----:B------:R-:W-:Y:S01]  /*1780*/  USHF.R.S32.HI UR17, URZ, 0x1f, UR15 ;  /* 0x0000001f3f117899 */ /* 0x000fe2000801140f */
[----:B------:R-:W-:Y:S01]  /*1790*/  @!P3 IADD3 R12, P0, R26, 0x20, RZ ;  /* 0x000000201a0cb810 */ /* 0x000fe20007f1e0ff */
[----:B------:R-:W-:Y:S01]  /*17a0*/  STL.64 [R1+0x20], R26 ;  /* 0x0000201a01007387 */ /* 0x000fe20000100a00 */
[----:B------:R-:W-:Y:S01]  /*17b0*/  ISETP.GE.AND P1, PT, R7, UR11, PT ;  /* 0x0000000b07007c0c */ /* 0x000fe2000bf26270 */
[----:B--2---:R-:W-:Y:S01]  /*17c0*/  IMAD.WIDE.U32 R4, R6, c[0x0][0x1a8], R4 ;  /* 0x00006a0006047a25 */ /* 0x004fe200078e0004 */
[----:B------:R-:W-:Y:S01]  /*17d0*/  LEA.HI R104, R23, R103, RZ, 0x5 ;  /* 0x0000006717687211 */ /* 0x000fe200078f28ff */
[----:B------:R1:W-:Y:S02]  /*17e0*/  STL [R1+0x38], R7 ;  /* 0x0000380701007387 */ /* 0x0003e40000100800 */
[----:B------:R-:W-:Y:S01]  /*17f0*/  @!P3 IMAD.X R0, RZ, RZ, R27, P0 ;  /* 0x000000ffff00b224 */ /* 0x000fe200000e061b */
[C---:B------:R-:W-:Y:S01]  /*1800*/  @!P2 IADD3 R11, P0, R26.reuse, 0x40, RZ ;  /* 0x000000401a0ba810 */ /* 0x040fe20007f1e0ff */
[----:B------:R-:W-:Y:S01]  /*1810*/  @!P4 IMAD R6, R27, c[0x0][0x190], RZ ;  /* 0x000064001b06ca24 */ /* 0x000fe200078e02ff */
[----:B------:R-:W-:Y:S01]  /*1820*/  IADD3 R5, R5, UR4, RZ ;  /* 0x0000000405057c10 */ /* 0x000fe2000fffe0ff */
[----:B------:R-:W-:Y:S01]  /*1830*/  ULDC.64 UR4, c[0x0][0x198] ;  /* 0x0000660000047ab9 */ /* 0x000fe20000000a00 */
[----:B------:R-:W-:Y:S01]  /*1840*/  SHF.R.S32.HI R102, RZ, 0x5, R104 ;  /* 0x00000005ff667819 */ /* 0x000fe20000011468 */
[C---:B------:R-:W-:Y:S01]  /*1850*/  @!P4 IMAD R10, R26.reuse, c[0x0][0x194], R6 ;  /* 0x000065001a0aca24 */ /* 0x040fe200078e0206 */
[----:B------:R-:W-:Y:S01]  /*1860*/  USHF.L.U64.HI UR6, UR4, UR6, UR5 ;  /* 0x0000000604067299 */ /* 0x000fe20008010205 */
[----:B------:R-:W-:Y:S01]  /*1870*/  @!P4 IMAD.WIDE.U32 R8, R26, c[0x0][0x190], R4 ;  /* 0x000064001a08ca25 */ /* 0x000fe200078e0004 */
[----:B------:R-:W-:-:S03]  /*1880*/  USHF.L.U64.HI UR20, UR4, UR20, UR5 ;  /* 0x0000001404147299 */ /* 0x000fc60008010205 */
[----:B------:R-:W-:Y:S02]  /*1890*/  @!P2 IMAD.MOV.U32 R6, RZ, RZ, R4 ;  /* 0x000000ffff06a224 */ /* 0x000fe400078e0004 */
[----:B-1----:R-:W-:Y:S02]  /*18a0*/  @!P3 IMAD R7, R0, c[0x0][0x190], RZ ;  /* 0x000064000007ba24 */ /* 0x002fe400078e02ff */
[----:B------:R-:W-:Y:S01]  /*18b0*/  @!P2 IMAD.X R0, RZ, RZ, R27, P0 ;  /* 0x000000ffff00a224 */ /* 0x000fe200000e061b */
[----:B------:R-:W-:Y:S01]  /*18c0*/  @!P1 IADD3 R15, P0, R26, 0x60, RZ ;  /* 0x000000601a0f9810 */ /* 0x000fe20007f1e0ff */
[----:B------:R-:W-:Y:S02]  /*18d0*/  @!P3 IMAD R16, R12, c[0x0][0x194], R7 ;  /* 0x000065000c10ba24 */ /* 0x000fe400078e0207 */
[----:B------:R-:W-:Y:S02]  /*18e0*/  @!P2 IMAD R0, R0, c[0x0][0x190], RZ ;  /* 0x000064000000aa24 */ /* 0x000fe400078e02ff */
[----:B------:R-:W-:-:S02]  /*18f0*/  @!P2 IMAD.MOV.U32 R7, RZ, RZ, R5 ;  /* 0x000000ffff07a224 */ /* 0x000fc400078e0005 */
[----:B------:R-:W-:Y:S02]  /*1900*/  @!P2 IMAD R19, R11, c[0x0][0x194], R0 ;  /* 0x000065000b13aa24 */ /* 0x000fe400078e0200 */
[----:B------:R-:W-:Y:S01]  /*1910*/  @!P4 IMAD.IADD R0, R9, 0x1, R10 ;  /* 0x000000010900c824 */ /* 0x000fe200078e020a */
[----:B------:R-:W-:Y:S01]  /*1920*/  @!P4 LEA R10, P6, R8, c[0x0][0x160], 0x1 ;  /* 0x00005800080aca11 */ /* 0x000fe200078c08ff */
[----:B------:R-:W-:-:S03]  /*1930*/  @!P2 IMAD.WIDE.U32 R6, R11, c[0x0][0x190], R6 ;  /* 0x000064000b06aa25 */ /* 0x000fc600078e0006 */
[----:B------:R-:W-:Y:S01]  /*1940*/  @!P4 LEA.HI.X R11, R8, c[0x0][0x164], R0, 0x1, P6 ;  /* 0x00005900080bca11 */ /* 0x000fe200030f0c00 */
[----:B------:R-:W-:-:S04]  /*1950*/  @!P3 IMAD.WIDE.U32 R12, R12, c[0x0][0x190], R4 ;  /* 0x000064000c0cba25 */ /* 0x000fc800078e0004 */
[----:B------:R-:W-:Y:S01]  /*1960*/  @!P1 IMAD.X R0, RZ, RZ, R27, P0 ;  /* 0x000000ffff009224 */ /* 0x000fe200000e061b */
[----:B------:R-:W-:Y:S01]  /*1970*/  ISETP.GE.AND P0, PT, R14, UR12, PT ;  /* 0x0000000c0e007c0c */ /* 0x000fe2000bf06270 */
[----:B------:R-:W-:Y:S01]  /*1980*/  @!P3 IMAD.IADD R9, R13, 0x1, R16 ;  /* 0x000000010d09b824 */ /* 0x000fe200078e0210 */
[----:B------:R-:W-:Y:S01]  /*1990*/  @!P3 LEA R16, P5, R12, c[0x0][0x160], 0x1 ;  /* 0x000058000c10ba11 */ /* 0x000fe200078a08ff */
[----:B------:R-:W-:Y:S02]  /*19a0*/  @!P1 IMAD R8, R0, c[0x0][0x190], RZ ;  /* 0x0000640000089a24 */ /* 0x000fe400078e02ff */
[----:B------:R-:W-:Y:S01]  /*19b0*/  IMAD.SHL.U32 R0, R2, 0x40, RZ ;  /* 0x0000004002007824 */ /* 0x000fe200078e00ff */
[----:B------:R-:W-:Y:S01]  /*19c0*/  @!P3 LEA.HI.X R17, R12, c[0x0][0x164], R9, 0x1, P5 ;  /* 0x000059000c11ba11 */ /* 0x000fe200028f0c09 */
[----:B------:R-:W-:Y:S01]  /*19d0*/  @!P2 IMAD.IADD R7, R7, 0x1, R19 ;  /* 0x000000010707a824 */ /* 0x000fe200078e0213 */
[----:B------:R-:W-:Y:S01]  /*19e0*/  @!P2 LEA R12, P6, R6, c[0x0][0x160], 0x1 ;  /* 0x00005800060caa11 */ /* 0x000fe200078c08ff */
[----:B------:R-:W-:Y:S01]  /*19f0*/  @!P1 IMAD R8, R15, c[0x0][0x194], R8 ;  /* 0x000065000f089a24 */ /* 0x000fe200078e0208 */
[----:B------:R-:W-:Y:S01]  /*1a00*/  LOP3.LUT R0, R0, 0x1c0, RZ, 0xc0, !PT ;  /* 0x000001c000007812 */ /* 0x000fe200078ec0ff */
[C---:B------:R-:W-:Y:S01]  /*1a10*/  IMAD R19, R3.reuse, c[0x0][0x198], RZ ;  /* 0x0000660003137a24 */ /* 0x040fe200078e02ff */
[----:B------:R-:W-:Y:S01]  /*1a20*/  @!P2 LEA.HI.X R13, R6, c[0x0][0x164], R7, 0x1, P6 ;  /* 0x00005900060daa11 */ /* 0x000fe200030f0c07 */
[----:B------:R-:W-:Y:S01]  /*1a30*/  IMAD R3, R3, c[0x0][0x1a0], RZ ;  /* 0x0000680003037a24 */ /* 0x000fe200078e02ff */
[----:B------:R-:W-:-:S02]  /*1a40*/  SHF.R.U32.HI R7, RZ, 0x3, R0 ;  /* 0x00000003ff077819 */ /* 0x000fc40000011600 */
[----:B------:R-:W-:Y:S01]  /*1a50*/  LOP3.LUT R6, R0, 0x38, R20, 0xf8, !PT ;  /* 0x0000003800067812 */ /* 0x000fe200078ef814 */
[----:B------:R-:W-:Y:S01]  /*1a60*/  IMAD R3, R2, c[0x0][0x1a4], R3 ;  /* 0x0000690002037a24 */ /* 0x000fe200078e0203 */
[----:B------:R-:W-:Y:S01]  /*1a70*/  ISETP.GE.AND P5, PT, R14, UR12, PT ;  /* 0x0000000c0e007c0c */ /* 0x000fe2000bfa6270 */
[----:B------:R-:W-:Y:S01]  /*1a80*/  @!P1 IMAD.WIDE.U32 R14, R15, c[0x0][0x190], R4 ;  /* 0x000064000f0e9a25 */ /* 0x000fe200078e0004 */
[----:B------:R-:W-:-:S03]  /*1a90*/  LOP3.LUT R6, R6, R7, RZ, 0x3c, !PT ;  /* 0x0000000706067212 */ /* 0x000fc600078e3cff */
[----:B------:R-:W-:Y:S01]  /*1aa0*/  @!P1 IMAD.IADD R0, R15, 0x1, R8 ;  /* 0x000000010f009824 */ /* 0x000fe200078e0208 */
[----:B------:R-:W-:Y:S01]  /*1ab0*/  @!P1 LEA R8, P6, R14, c[0x0][0x160], 0x1 ;  /* 0x000058000e089a11 */ /* 0x000fe200078c08ff */
[----:B------:R-:W-:Y:S01]  /*1ac0*/  IMAD.WIDE.U32 R4, R2, c[0x0][0x198], R20 ;  /* 0x0000660002047a25 */ /* 0x000fe200078e0014 */
[----:B------:R-:W-:Y:S02]  /*1ad0*/  LOP3.LUT R235, R6, 0xfffffe00, R235, 0xf8, !PT ;  /* 0xfffffe0006eb7812 */ /* 0x000fe400078ef8eb */
[----:B------:R-:W-:Y:S01]  /*1ae0*/  @!P1 LEA.HI.X R9, R14, c[0x0][0x164], R0, 0x1, P6 ;  /* 0x000059000e099a11 */ /* 0x000fe200030f0c00 */
[----:B------:R-:W-:Y:S01]  /*1af0*/  IMAD R0, R2, c[0x0][0x19c], R19 ;  /* 0x0000670002007a24 */ /* 0x000fe200078e0213 */
[----:B------:R-:W-:Y:S01]  /*1b00*/  IADD3 R4, P6, R4, UR22, RZ ;  /* 0x0000001604047c10 */ /* 0x000fe2000ffde0ff */
[----:B------:R-:W-:Y:S01]  /*1b10*/  IMAD.SHL.U32 R235, R235, 0x2, RZ ;  /* 0x00000002ebeb7824 */ /* 0x000fe200078e00ff */
[----:B------:R-:W-:Y:S01]  /*1b20*/  SHF.R.S32.HI R15, RZ, 0x1f, R18 ;  /* 0x0000001fff0f7819 */ /* 0x000fe20000011412 */
[C---:B------:R-:W-:Y:S01]  /*1b30*/  IMAD.WIDE.U32 R6, R2.reuse, c[0x0][0x1a0], R20 ;  /* 0x0000680002067a25 */ /* 0x040fe200078e0014 */
[----:B------:R-:W-:Y:S01]  /*1b40*/  IADD3.X R5, R5, UR7, R0, P6, !PT ;  /* 0x0000000705057c10 */ /* 0x000fe2000b7fe400 */
[----:B------:R-:W-:Y:S01]  /*1b50*/  USHF.L.U32 UR7, UR4, 0x6, URZ ;  /* 0x0000000604077899 */ /* 0x000fe2000800063f */
[----:B------:R-:W-:Y:S01]  /*1b60*/  @!PT LDS RZ, [RZ] ;  /* 0x00000000fffff984 */ /* 0x000fe20000000800 */
[----:B------:R-:W-:Y:S01]  /*1b70*/  @!PT LDS RZ, [RZ] ;  /* 0x00000000fffff984 */ /* 0x000fe20000000800 */
[----:B------:R-:W-:Y:S01]  /*1b80*/  @!PT LDS RZ, [RZ] ;  /* 0x00000000fffff984 */ /* 0x000fe20000000800 */
[----:B------:R1:W-:Y:S01]  /*1b90*/  @!P4 LDGSTS.E.BYPASS.LTC128B.128 [R235], [R10.64] ;  /* 0x000000000aebcfae */ /* 0x0003e2000b901d52 */
[----:B------:R-:W-:Y:S01]  /*1ba0*/  IMAD R0, R15, c[0x0][0x1b0], RZ ;  /* 0x00006c000f007a24 */ /* 0x000fe200078e02ff */
[----:B------:R-:W-:Y:S01]  /*1bb0*/  ISETP.GE.AND P6, PT, R2, UR12, PT ;  /* 0x0000000c02007c0c */ /* 0x000fe2000bfc6270 */
[----:B------:R-:W-:Y:S01]  /*1bc0*/  IMAD.WIDE.U32 R26, R18, c[0x0][0x1b0], R4 ;  /* 0x00006c00121a7a25 */ /* 0x000fe200078e0004 */
[----:B------:R1:W-:Y:S01]  /*1bd0*/  @!P4 LDGSTS.E.BYPASS.LTC128B.128 [R235+0x4000], [R10.64+0x80] ;  /* 0x040000800aebcfae */ /* 0x0003e2000b901d52 */
[----:B------:R-:W-:Y:S01]  /*1be0*/  UIMAD UR22, UR6, UR15, URZ ;  /* 0x0000000f061672a4 */ /* 0x000fe2000f8e023f */
[----:B------:R-:W-:Y:S01]  /*1bf0*/  LEA.HI R19, R23, R103, RZ, 0x4 ;  /* 0x0000006717137211 */ /* 0x000fe200078f20ff */
[----:B------:R-:W-:Y:S01]  /*1c00*/  IMAD.MOV.U32 R106, RZ, RZ, R26 ;  /* 0x000000ffff6a7224 */ /* 0x000fe200078e001a */
[----:B------:R1:W-:Y:S01]  /*1c10*/  @!P4 LDGSTS.E.BYPASS.LTC128B.128 [R235+0x8000], [R10.64+0x100] ;  /* 0x080001000aebcfae */ /* 0x0003e2000b901d52 */
[----:B------:R-:W-:Y:S01]  /*1c20*/  UIMAD UR22, UR17, UR7, UR22 ;  /* 0x00000007111672a4 */ /* 0x000fe2000f8e0216 */
[----:B------:R-:W-:-:S02]  /*1c30*/  SHF.R.S32.HI R14, RZ, 0x4, R19 ;  /* 0x00000004ff0e7819 */ /* 0x000fc40000011413 */
[----:B------:R1:W-:Y:S04]  /*1c40*/  @!P4 LDGSTS.E.BYPASS.LTC128B.128 [R235+0xc000], [R10.64+0x180] ;  /* 0x0c0001800aebcfae */ /* 0x0003e8000b901d52 */
[----:B------:R2:W-:Y:S04]  /*1c50*/  @!P3 LDGSTS.E.BYPASS.LTC128B.128 [R235+0x1000], [R16.64] ;  /* 0x0100000010ebbfae */ /* 0x0005e8000b901d52 */
[----:B------:R2:W-:Y:S04]  /*1c60*/  @!P3 LDGSTS.E.BYPASS.LTC128B.128 [R235+0x5000], [R16.64+0x80] ;  /* 0x0500008010ebbfae */ /* 0x0005e8000b901d52 */
[----:B------:R2:W-:Y:S04]  /*1c70*/  @!P3 LDGSTS.E.BYPASS.LTC128B.128 [R235+0x9000], [R16.64+0x100] ;  /* 0x0900010010ebbfae */ /* 0x0005e8000b901d52 */
[----:B------:R2:W-:Y:S04]  /*1c80*/  @!P3 LDGSTS.E.BYPASS.LTC128B.128 [R235+0xd000], [R16.64+0x180] ;  /* 0x0d00018010ebbfae */ /* 0x0005e8000b901d52 */
[----:B------:R3:W-:Y:S04]  /*1c90*/  @!P2 LDGSTS.E.BYPASS.LTC128B.128 [R235+0x2000], [R12.64] ;  /* 0x020000000cebafae */ /* 0x0007e8000b901d52 */
[----:B------:R3:W-:Y:S01]  /*1ca0*/  @!P2 LDGSTS.E.BYPASS.LTC128B.128 [R235+0x6000], [R12.64+0x80] ;  /* 0x060000800cebafae */ /* 0x0007e2000b901d52 */
[----:B-1----:R-:W-:Y:S01]  /*1cb0*/  IMAD R10, R18, c[0x0][0x1b4], R0 ;  /* 0x00006d00120a7a24 */ /* 0x002fe200078e0200 */
[----:B------:R-:W-:Y:S01]  /*1cc0*/  LOP3.LUT R0, R19, 0xfffffff0, RZ, 0xc0, !PT ;  /* 0xfffffff013007812 */ /* 0x000fe200078ec0ff */
[----:B------:R-:W-:Y:S01]  /*1cd0*/  IMAD.U32 R11, RZ, RZ, UR15 ;  /* 0x0000000fff0b7e24 */ /* 0x000fe2000f8e00ff */
[----:B------:R3:W-:Y:S01]  /*1ce0*/  @!P2 LDGSTS.E.BYPASS.LTC128B.128 [R235+0xa000], [R12.64+0x100] ;  /* 0x0a0001000cebafae */ /* 0x0007e2000b901d52 */
[----:B------:R-:W-:Y:S01]  /*1cf0*/  IMAD.IADD R107, R27, 0x1, R10 ;  /* 0x000000011b6b7824 */ /* 0x000fe200078e020a */
[----:B------:R-:W-:Y:S01]  /*1d00*/  IADD3 R10, P4, R6, UR24, RZ ;  /* 0x00000018060a7c10 */ /* 0x000fe2000ff9e0ff */
[----:B------:R-:W-:Y:S01]  /*1d10*/  IMAD.IADD R0, R103, 0x1, -R0 ;  /* 0x0000000167007824 */ /* 0x000fe200078e0a00 */
[----:B------:R3:W-:Y:S01]  /*1d20*/  @!P2 LDGSTS.E.BYPASS.LTC128B.128 [R235+0xe000], [R12.64+0x180] ;  /* 0x0e0001800cebafae */ /* 0x0007e2000b901d52 */
[----:B------:R-:W-:Y:S01]  /*1d30*/  IMAD.WIDE.U32 R4, R11, UR7, R106 ;  /* 0x000000070b047c25 */ /* 0x000fe2000f8e006a */
[----:B------:R-:W-:Y:S01]  /*1d40*/  IADD3.X R11, R7, UR21, R3, P4, !PT ;  /* 0x00000015070b7c10 */ /* 0x000fe2000a7fe403 */
[----:B------:R-:W-:Y:S01]  /*1d50*/  USHF.L.U32 UR21, UR4, 0x5, URZ ;  /* 0x0000000504157899 */ /* 0x000fe2000800063f */
[----:B------:R-:W-:Y:S01]  /*1d60*/  LEA.HI R7, R19, R14, RZ, 0x1 ;  /* 0x0000000e13077211 */ /* 0x000fe200078f08ff */
[----:B------:R1:W-:Y:S01]  /*1d70*/  @!P1 LDGSTS.E.BYPASS.LTC128B.128 [R235+0x3000], [R8.64] ;  /* 0x0300000008eb9fae */ /* 0x0003e2000b901d52 */
[----:B------:R-:W-:Y:S01]  /*1d80*/  IADD3 R3, R5, UR22, RZ ;  /* 0x0000001605037c10 */ /* 0x000fe2000fffe0ff */
[----:B------:R-:W-:Y:S01]  /*1d90*/  ULDC.64 UR4, c[0x0][0x1a0] ;  /* 0x0000680000047ab9 */ /* 0x000fe20000000a00 */
[C---:B------:R-:W-:Y:S01]  /*1da0*/  @!P6 LEA R6, P4, R4.reuse, c[0x0][0x168], 0x1 ;  /* 0x00005a000406ea11 */ /* 0x040fe200078808ff */
[----:B------:R1:W-:Y:S01]  /*1db0*/  @!P1 LDGSTS.E.BYPASS.LTC128B.128 [R235+0x7000], [R8.64+0x80] ;  /* 0x0700008008eb9fae */ /* 0x0003e2000b901d52 */
[----:B------:R-:W-:Y:S01]  /*1dc0*/  LOP3.LUT R19, R7, 0xfffffffe, RZ, 0xc0, !PT ;  /* 0xfffffffe07137812 */ /* 0x000fe200078ec0ff */
[----:B------:R-:W-:Y:S01]  /*1dd0*/  UIMAD.WIDE.U32 UR22, UR15, UR4, URZ ;  /* 0x000000040f1672a5 */ /* 0x000fe2000f8e003f */
[C---:B------:R-:W-:Y:S01]  /*1de0*/  @!P6 LEA.HI.X R7, R4.reuse, c[0x0][0x16c], R3, 0x1, P4 ;  /* 0x00005b000407ea11 */ /* 0x040fe200020f0c03 */
[----:B------:R1:W-:Y:S01]  /*1df0*/  @!P1 LDGSTS.E.BYPASS.LTC128B.128 [R235+0xb000], [R8.64+0x100] ;  /* 0x0b00010008eb9fae */ /* 0x0003e2000b901d52 */
[----:B------:R-:W-:Y:S01]  /*1e00*/  @!P5 IADD3 R5, P4, R4, UR21, RZ ;  /* 0x000000150405dc10 */ /* 0x000fe2000ff9e0ff */
[----:B------:R-:W-:Y:S01]  /*1e10*/  UIMAD UR4, UR17, UR4, URZ ;  /* 0x00000004110472a4 */ /* 0x000fe2000f8e023f */
[----:B------:R-:W-:Y:S01]  /*1e20*/  SHF.R.S32.HI R21, RZ, 0x1f, R0 ;  /* 0x0000001fff157819 */ /* 0x000fe20000011400 */
[----:B------:R1:W-:Y:S01]  /*1e30*/  @!P1 LDGSTS.E.BYPASS.LTC128B.128 [R235+0xf000], [R8.64+0x180] ;  /* 0x0f00018008eb9fae */ /* 0x0003e2000b901d52 */
[----:B------:R-:W-:Y:S01]  /*1e40*/  @!P5 IADD3.X R3, R3, UR20, RZ, P4, !PT ;  /* 0x000000140303dc10 */ /* 0x000fe2000a7fe4ff */
[----:B------:R-:W-:Y:S01]  /*1e50*/  IMAD.IADD R19, R14, 0x1, -R19 ;  /* 0x000000010e137824 */ /* 0x000fe200078e0a13 */
[----:B------:R-:W-:Y:S01]  /*1e60*/  @!P5 LEA R4, P4, R5, c[0x0][0x168], 0x1 ;  /* 0x00005a000504da11 */ /* 0x000fe200078808ff */
[----:B------:R4:W-:Y:S01]  /*1e70*/  @!P6 LDGSTS.E.BYPASS.LTC128B.128 [R235+0x10000], [R6.64] ;  /* 0x1000000006ebefae */ /* 0x0009e2000b901d52 */
[----:B------:R-:W-:Y:S01]  /*1e80*/  LEA.HI R21, R21, R0, RZ, 0x3 ;  /* 0x0000000015157211 */ /* 0x000fe200078f18ff */
[----:B------:R-:W-:Y:S01]  /*1e90*/  UIMAD UR4, UR15, UR5, UR4 ;  /* 0x000000050f0472a4 */ /* 0x000fe2000f8e0204 */
[----:B------:R-:W-:Y:S01]  /*1ea0*/  @!P5 LEA.HI.X R5, R5, c[0x0][0x16c], R3, 0x1, P4 ;  /* 0x00005b000505da11 */ /* 0x000fe200020f0c03 */
[----:B------:R4:W-:Y:S01]  /*1eb0*/  @!P6 LDGSTS.E.BYPASS.LTC128B.128 [R235+0x12000], [R6.64+0x80] ;  /* 0x1200008006ebefae */ /* 0x0009e2000b901d52 */
[----:B------:R-:W-:Y:S01]  /*1ec0*/  LOP3.LUT R20, R21, 0xfffffff8, RZ, 0xc0, !PT ;  /* 0xfffffff815147812 */ /* 0x000fe200078ec0ff */
[C---:B------:R-:W-:Y:S01]  /*1ed0*/  IMAD.SHL.U32 R3, R2.reuse, 0x8, RZ ;  /* 0x0000000802037824 */ /* 0x040fe200078e00ff */
[----:B------:R-:W-:Y:S01]  /*1ee0*/  ISETP.GE.AND P4, PT, R2, UR12, PT ;  /* 0x0000000c02007c0c */ /* 0x000fe2000bf86270 */
[----:B------:R4:W-:Y:S01]  /*1ef0*/  @!P6 LDGSTS.E.BYPASS.LTC128B.128 [R235+0x14000], [R6.64+0x100] ;  /* 0x1400010006ebefae */ /* 0x0009e2000b901d52 */
[----:B------:R-:W-:Y:S01]  /*1f00*/  IMAD R14, R15, c[0x0][0x1b8], RZ ;  /* 0x00006e000f0e7a24 */ /* 0x000fe200078e02ff */
[----:B------:R-:W-:Y:S01]  /*1f10*/  UIADD3 UR4, UR23, UR4, URZ ;  /* 0x0000000417047290 */ /* 0x000fe2000fffe03f */
[----:B------:R-:W-:Y:S01]  /*1f20*/  IMAD.IADD R20, R0, 0x1, -R20 ;  /* 0x0000000100147824 */ /* 0x000fe200078e0a14 */
[----:B------:R4:W-:Y:S01]  /*1f30*/  @!P6 LDGSTS.E.BYPASS.LTC128B.128 [R235+0x16000], [R6.64+0x180] ;  /* 0x1600018006ebefae */ /* 0x0009e2000b901d52 */
[----:B------:R-:W-:Y:S01]  /*1f40*/  IMAD.SHL.U32 R0, R22, 0x40, RZ ;  /* 0x0000004016007824 */ /* 0x000fe200078e00ff */
[----:B------:R-:W-:Y:S01]  /*1f50*/  UIADD3 UR5, UR14, 0x1, -UR16 ;  /* 0x000000010e057890 */ /* 0x000fe2000fffe810 */
[----:B------:R-:W-:Y:S01]  /*1f60*/  IMAD R14, R18, c[0x0][0x1bc], R14 ;  /* 0x00006f00120e7a24 */ /* 0x000fe200078e020e */
[----:B------:R5:W-:Y:S01]  /*1f70*/  @!P5 LDGSTS.E.BYPASS.LTC128B.128 [R235+0x11000], [R4.64] ;  /* 0x1100000004ebdfae */ /* 0x000be2000b901d52 */
[----:B------:R-:W-:Y:S01]  /*1f80*/  ULDC UR12, c[0x0][0x2e8] ;  /* 0x0000ba00000c7ab9 */ /* 0x000fe20000000800 */
[----:B------:R-:W-:Y:S01]  /*1f90*/  LOP3.LUT R0, R0, 0x1c0, RZ, 0xc0, !PT ;  /* 0x000001c000007812 */ /* 0x000fe200078ec0ff */
[----:B------:R-:W-:Y:S01]  /*1fa0*/  UIADD3 UR5, UR5, UR12, URZ ;  /* 0x0000000c05057290 */ /* 0x000fe2000fffe03f */
[----:B------:R5:W-:Y:S01]  /*1fb0*/  @!P5 LDGSTS.E.BYPASS.LTC128B.128 [R235+0x13000], [R4.64+0x80] ;  /* 0x1300008004ebdfae */ /* 0x000be2000b901d52 */
[----:B-1----:R-:W-:-:S03]  /*1fc0*/  IMAD.MOV.U32 R9, RZ, RZ, 0x20 ;  /* 0x00000020ff097424 */ /* 0x002fc600078e00ff */
[----:B------:R5:W-:Y:S01]  /*1fd0*/  @!P5 LDGSTS.E.BYPASS.LTC128B.128 [R235+0x15000], [R4.64+0x100] ;  /* 0x1500010004ebdfae */ /* 0x000be2000b901d52 */
[----:B---3--:R-:W-:-:S03]  /*1fe0*/  IMAD.WIDE.U32 R12, R9, c[0x0][0x1a0], RZ ;  /* 0x00006800090c7a25 */ /* 0x008fc600078e00ff */
[----:B------:R5:W-:Y:S04]  /*1ff0*/  @!P5 LDGSTS.E.BYPASS.LTC128B.128 [R235+0x17000], [R4.64+0x180] ;  /* 0x1700018004ebdfae */ /* 0x000be8000b901d52 */
[----:B------:R-:W0:Y:S04]  /*2000*/  LDGDEPBAR ;  /* 0x00000000000079af */ /* 0x000e280000000000 */
[----:B------:R1:W-:Y:S01]  /*2010*/  STL.64 [R1+0x18], R26 ;  /* 0x0000181a01007387 */ /* 0x0003e20000100a00 */
[----:B----4-:R-:W-:Y:S01]  /*2020*/  LOP3.LUT R7, R0, 0x8, R3, 0xf8, !PT ;  /* 0x0000000800077812 */ /* 0x010fe200078ef803 */
[----:B------:R-:W-:-:S02]  /*2030*/  IMAD.U32 R6, RZ, RZ, UR4 ;  /* 0x00000004ff067e24 */ /* 0x000fc4000f8e00ff */
[----:B------:R-:W-:Y:S01]  /*2040*/  STL.64 [R1+0x8], R106 ;  /* 0x0000086a01007387 */ /* 0x000fe20000100a00 */
[----:B------:R-:W-:Y:S02]  /*2050*/  ULDC UR4, c[0x0][0x2e4] ;  /* 0x0000b90000047ab9 */ /* 0x000fe40000000800 */
[----:B------:R-:W-:Y:S01]  /*2060*/  UIADD3 UR4, UR14, -UR4, -UR16 ;  /* 0x800000040e047290 */ /* 0x000fe2000fffe810 */
[----:B-----5:R-:W-:Y:S01]  /*2070*/  IMAD.SHL.U32 R5, R20, 0x40, RZ ;  /* 0x0000004014057824 */ /* 0x020fe200078e00ff */
[----:B------:R-:W-:-:S04]  /*2080*/  DEPBAR.LE SB0, 0x0 ;  /* 0x000080000000791a */ /* 0x000fc80000000000 */
[----:B------:R-:W-:Y:S01]  /*2090*/  BAR.SYNC.DEFER_BLOCKING 0x0 ;  /* 0x0000000000007b1d */ /* 0x000fe20000010000 */
[----:B------:R-:W-:Y:S01]  /*20a0*/  IMAD.SHL.U32 R4, R19, 0x8, RZ ;  /* 0x0000000813047824 */ /* 0x000fe200078e00ff */
[----:B------:R-:W-:Y:S01]  /*20b0*/  LOP3.LUT R2, R5, 0x1c0, RZ, 0xc0, !PT ;  /* 0x000001c005027812 */ /* 0x000fe200078ec0ff */
[----:B-1----:R-:W-:Y:S01]  /*20c0*/  IMAD.WIDE.U32 R26, R18, c[0x0][0x1b8], R10 ;  /* 0x00006e00121a7a25 */ /* 0x002fe200078e000a */
[----:B------:R-:W-:Y:S02]  /*20d0*/  SHF.R.U32.HI R5, RZ, 0x3, R0 ;  /* 0x00000003ff057819 */ /* 0x000fe40000011600 */
[----:B------:R-:W-:Y:S01]  /*20e0*/  LOP3.LUT R3, R2, 0x8, R4, 0xf8, !PT ;  /* 0x0000000802037812 */ /* 0x000fe200078ef804 */
[----:B------:R-:W-:Y:S01]  /*20f0*/  IMAD.U32 R10, RZ, RZ, UR22 ;  /* 0x00000016ff0a7e24 */ /* 0x000fe2000f8e00ff */
[----:B------:R-:W-:Y:S01]  /*2100*/  SHF.R.U32.HI R2, RZ, 0x3, R2 ;  /* 0x00000003ff027819 */ /* 0x000fe20000011602 */
[----:B------:R-:W-:Y:S01]  /*2110*/  IMAD.IADD R25, R27, 0x1, R14 ;  /* 0x000000011b197824 */ /* 0x000fe200078e020e */
[----:B------:R-:W-:Y:S01]  /*2120*/  LOP3.LUT R8, R7, R5, RZ, 0x3c, !PT ;  /* 0x0000000507087212 */ /* 0x000fe200078e3cff */
[----:B------:R-:W-:Y:S01]  /*2130*/  IMAD.SHL.U32 R5, R21, 0x40, RZ ;  /* 0x0000004015057824 */ /* 0x000fe200078e00ff */
[C---:B------:R-:W-:Y:S01]  /*2140*/  LEA R0, P1, R10.reuse, R26, 0x6 ;  /* 0x0000001a0a007211 */ /* 0x040fe200078230ff */
[----:B------:R-:W-:Y:S01]  /*2150*/  IMAD R7, R9, c[0x0][0x1a4], RZ ;  /* 0x0000690009077a24 */ /* 0x000fe200078e02ff */
[----:B------:R-:W-:Y:S01]  /*2160*/  LOP3.LUT R101, R3, R2, RZ, 0x3c, !PT ;  /* 0x0000000203657212 */ /* 0x000fe200078e3cff */
[----:B------:R-:W-:Y:S01]  /*2170*/  STL.64 [R1+0x30], R26 ;  /* 0x0000301a01007387 */ /* 0x000fe20000100a00 */
[----:B------:R-:W-:Y:S01]  /*2180*/  LEA.HI.X R2, R10, R25, R6, 0x6, P1 ;  /* 0x000000190a027211 */ /* 0x000fe200008f3406 */
[----:B------:R-:W-:Y:S01]  /*2190*/  IMAD.U32 R11, RZ, RZ, UR23 ;  /* 0x00000017ff0b7e24 */ /* 0x000fe2000f8e00ff */
[C---:B------:R-:W-:Y:S01]  /*21a0*/  @!P0 IADD3 R3, P1, R0.reuse, R12, RZ ;  /* 0x0000000c00038210 */ /* 0x040fe20007f3e0ff */
[----:B------:R-:W-:Y:S01]  /*21b0*/  STL [R1+0x14], R25 ;  /* 0x0000141901007387 */ /* 0x000fe20000100800 */
[----:B------:R-:W-:Y:S01]  /*21c0*/  @!P4 LEA R4, P2, R0, c[0x0][0x170], 0x1 ;  /* 0x00005c000004ca11 */ /* 0x000fe200078408ff */
[----:B------:R-:W-:Y:S01]  /*21d0*/  IMAD.MOV.U32 R14, RZ, RZ, 0x40 ;  /* 0x00000040ff0e7424 */ /* 0x000fe200078e00ff */
[----:B------:R-:W-:-:S02]  /*21e0*/  LOP3.LUT R100, R5, 0xfffffe00, RZ, 0xc0, !PT ;  /* 0xfffffe0005647812 */ /* 0x000fc400078ec0ff */
[----:B------:R-:W-:Y:S01]  /*21f0*/  @!P0 IADD3.X R7, R2, R13, R7, P1, !PT ;  /* 0x0000000d02078210 */ /* 0x000fe20000ffe407 */
[----:B------:R-:W-:Y:S01]  /*2200*/  @P4 STS.128 [R235+0x18000], RZ ;  /* 0x018000ffeb004388 */ /* 0x000fe20000000c00 */
[----:B------:R-:W-:Y:S01]  /*2210*/  @!P4 LEA.HI.X R5, R0, c[0x0][0x174], R2, 0x1, P2 ;  /* 0x00005d000005ca11 */ /* 0x000fe200010f0c02 */
[----:B------:R-:W-:Y:S01]  /*2220*/  IMAD R2, R102, 0x400, R100 ;  /* 0x0000040066027824 */ /* 0x000fe200078e0264 */
[----:B------:R-:W-:Y:S01]  /*2230*/  @!P0 LEA R6, P3, R3, c[0x0][0x170], 0x1 ;  /* 0x00005c0003068a11 */ /* 0x000fe200078608ff */
[----:B------:R-:W-:Y:S01]  /*2240*/  @P4 STS.128 [R235+0x1a000], RZ ;  /* 0x01a000ffeb004388 */ /* 0x000fe20000000c00 */
[----:B------:R-:W-:Y:S02]  /*2250*/  IMAD R0, R19, 0x200, R8 ;  /* 0x0000020013007824 */ /* 0x000fe400078e0208 */
[----:B------:R-:W-:Y:S01]  /*2260*/  @!P0 LEA.HI.X R7, R3, c[0x0][0x174], R7, 0x1, P3 ;  /* 0x00005d0003078a11 */ /* 0x000fe200018f0c07 */
[----:B------:R-:W-:Y:S01]  /*2270*/  @P4 STS.128 [R235+0x1c000], RZ ;  /* 0x01c000ffeb004388 */ /* 0x000fe20000000c00 */
[----:B------:R-:W-:-:S02]  /*2280*/  IMAD.IADD R2, R101, 0x1, R2 ;  /* 0x0000000165027824 */ /* 0x000fc400078e0202 */
[----:B------:R-:W-:Y:S01]  /*2290*/  IMAD.SHL.U32 R208, R0, 0x2, RZ ;  /* 0x0000000200d07824 */ /* 0x000fe200078e00ff */
[----:B------:R-:W-:Y:S01]  /*22a0*/  @P4 STS.128 [R235+0x1e000], RZ ;  /* 0x01e000ffeb004388 */ /* 0x000fe20000000c00 */
[----:B------:R-:W-:Y:S02]  /*22b0*/  IMAD.SHL.U32 R215, R2, 0x2, RZ ;  /* 0x0000000202d77824 */ /* 0x000fe400078e00ff */
[----:B------:R-:W-:Y:S01]  /*22c0*/  IMAD.MOV.U32 R3, RZ, RZ, 0x10 ;  /* 0x00000010ff037424 */ /* 0x000fe200078e00ff */
[----:B------:R-:W-:Y:S01]  /*22d0*/  @!PT LDS RZ, [RZ] ;  /* 0x00000000fffff984 */ /* 0x000fe20000000800 */
[----:B------:R-:W-:Y:S01]  /*22e0*/  @!PT LDS RZ, [RZ] ;  /* 0x00000000fffff984 */ /* 0x000fe20000000800 */
[----:B------:R-:W-:Y:S01]  /*22f0*/  @!PT LDS RZ, [RZ] ;  /* 0x00000000fffff984 */ /* 0x000fe20000000800 */
[----:B------:R1:W-:Y:S01]  /*2300*/  @!P4 LDGSTS.E.BYPASS.LTC128B.128 [R235+0x18000], [R4.64] ;  /* 0x1800000004ebcfae */ /* 0x0003e2000b901d52 */
[----:B------:R-:W-:Y:S02]  /*2310*/  R2P PR, R20, 0x6 ;  /* 0x0000000614007804 */ /* 0x000fe40000000000 */
[C---:B------:R-:W-:Y:S01]  /*2320*/  IADD3 R2, R208.reuse, 0x10000, RZ ;  /* 0x00010000d0027810 */ /* 0x040fe20007ffe0ff */
[----:B------:R1:W-:Y:S01]  /*2330*/  @!P4 LDGSTS.E.BYPASS.LTC128B.128 [R235+0x1a000], [R4.64+0x80] ;  /* 0x1a00008004ebcfae */ /* 0x0003e2000b901d52 */
[----:B------:R-:W-:-:S02]  /*2340*/  IADD3 R219, R208, 0x10020, RZ ;  /* 0x00010020d0db7810 */ /* 0x000fc40007ffe0ff */
[----:B------:R-:W-:Y:S01]  /*2350*/  SEL R0, R9, 0xffffffe0, !P2 ;  /* 0xffffffe009007807 */ /* 0x000fe20005000000 */
[----:B------:R1:W-:Y:S01]  /*2360*/  @!P4 LDGSTS.E.BYPASS.LTC128B.128 [R235+0x1c000], [R4.64+0x100] ;  /* 0x1c00010004ebcfae */ /* 0x0003e2000b901d52 */
[----:B------:R-:W-:Y:S02]  /*2370*/  SEL R3, R3, 0xfffffff0, !P1 ;  /* 0xfffffff003037807 */ /* 0x000fe40004800000 */
[----:B------:R-:W-:Y:S01]  /*2380*/  R2P PR, R22, 0x6 ;  /* 0x0000000616007804 */ /* 0x000fe20000000000 */
[----:B------:R1:W-:Y:S01]  /*2390*/  @!P4 LDGSTS.E.BYPASS.LTC128B.128 [R235+0x1e000], [R4.64+0x180] ;  /* 0x1e00018004ebcfae */ /* 0x0003e2000b901d52 */
[C-C-:B------:R-:W-:Y:S02]  /*23a0*/  IMAD R218, R0.reuse, 0x2, R215.reuse ;  /* 0x0000000200da7824 */ /* 0x140fe400078e02d7 */
[----:B------:R-:W-:Y:S01]  /*23b0*/  IMAD R216, R3, 0x2, R215 ;  /* 0x0000000203d87824 */ /* 0x000fe200078e02d7 */
[----:B------:R-:W-:Y:S03]  /*23c0*/  @P0 STS.128 [R235+0x19000], RZ ;  /* 0x019000ffeb000388 */ /* 0x000fe60000000c00 */
[----:B------:R-:W-:Y:S01]  /*23d0*/  IMAD R217, R0, 0x2, R216 ;  /* 0x0000000200d97824 */ /* 0x000fe200078e02d8 */
[----:B------:R-:W-:Y:S04]  /*23e0*/  @P0 STS.128 [R235+0x1b000], RZ ;  /* 0x01b000ffeb000388 */ /* 0x000fe80000000c00 */
[----:B------:R-:W-:Y:S01]  /*23f0*/  @P0 STS.128 [R235+0x1d000], RZ ;  /* 0x01d000ffeb000388 */ /* 0x000fe20000000c00 */
[----:B------:R-:W-:-:S02]  /*2400*/  @P1 IADD3 R219, R2, -0x20, RZ ;  /* 0xffffffe002db1810 */ /* 0x000fc40007ffe0ff */
[----:B------:R-:W-:Y:S01]  /*2410*/  SEL R2, R14, 0xffffffc0, !P2 ;  /* 0xffffffc00e027807 */ /* 0x000fe20005000000 */
[----:B------:R-:W-:Y:S01]  /*2420*/  @P0 STS.128 [R235+0x1f000], RZ ;  /* 0x01f000ffeb000388 */ /* 0x000fe20000000c00 */
[C---:B------:R-:W-:Y:S02]  /*2430*/  IADD3 R234, R219.reuse, 0x800, RZ ;  /* 0x00000800dbea7810 */ /* 0x040fe40007ffe0ff */
[C---:B------:R-:W-:Y:S01]  /*2440*/  IADD3 R233, R219.reuse, 0x1000, RZ ;  /* 0x00001000dbe97810 */ /* 0x040fe20007ffe0ff */
[----:B------:R-:W-:Y:S01]  /*2450*/  @!PT LDS RZ, [RZ] ;  /* 0x00000000fffff984 */ /* 0x000fe20000000800 */
[----:B------:R-:W-:Y:S01]  /*2460*/  @!PT LDS RZ, [RZ] ;  /* 0x00000000fffff984 */ /* 0x000fe20000000800 */
[----:B------:R-:W-:Y:S01]  /*2470*/  @!PT LDS RZ, [RZ] ;  /* 0x00000000fffff984 */ /* 0x000fe20000000800 */
[----:B------:R1:W-:Y:S01]  /*2480*/  @!P0 LDGSTS.E.BYPASS.LTC128B.128 [R235+0x19000], [R6.64] ;  /* 0x1900000006eb8fae */ /* 0x0003e2000b901d52 */
[----:B------:R-:W-:Y:S01]  /*2490*/  IMAD.IADD R214, R208, 0x1, R2 ;  /* 0x00000001d0d67824 */ /* 0x000fe200078e0202 */
[----:B------:R-:W-:Y:S01]  /*24a0*/  IADD3 R232, R219, 0x1800, RZ ;  /* 0x00001800dbe87810 */ /* 0x000fe20007ffe0ff */
[----:B------:R-:W-:Y:S01]  /*24b0*/  IMAD.IADD R213, R2, 0x1, R219 ;  /* 0x0000000102d57824 */ /* 0x000fe200078e02db */
[----:B------:R1:W-:Y:S01]  /*24c0*/  @!P0 LDGSTS.E.BYPASS.LTC128B.128 [R235+0x1b000], [R6.64+0x80] ;  /* 0x1b00008006eb8fae */ /* 0x0003e2000b901d52 */
[----:B------:R-:W-:-:S02]  /*24d0*/  LOP3.LUT R2, R104, 0xffffffe0, RZ, 0xc0, !PT ;  /* 0xffffffe068027812 */ /* 0x000fc400078ec0ff */
[C---:B------:R-:W-:Y:S01]  /*24e0*/  IADD3 R231, R219.reuse, 0x2000, RZ ;  /* 0x00002000dbe77810 */ /* 0x040fe20007ffe0ff */
[----:B------:R1:W-:Y:S01]  /*24f0*/  @!P0 LDGSTS.E.BYPASS.LTC128B.128 [R235+0x1d000], [R6.64+0x100] ;  /* 0x1d00010006eb8fae */ /* 0x0003e2000b901d52 */
[----:B------:R-:W-:Y:S01]  /*2500*/  IADD3 R230, R219, 0x2800, RZ ;  /* 0x00002800dbe67810 */ /* 0x000fe20007ffe0ff */
[----:B------:R-:W-:Y:S01]  /*2510*/  IMAD.IADD R2, R103, 0x1, -R2 ;  /* 0x0000000167027824 */ /* 0x000fe200078e0a02 */
[----:B------:R-:W-:Y:S01]  /*2520*/  IADD3 R229, R219, 0x3000, RZ ;  /* 0x00003000dbe57810 */ /* 0x000fe20007ffe0ff */
[----:B------:R1:W-:Y:S01]  /*2530*/  @!P0 LDGSTS.E.BYPASS.LTC128B.128 [R235+0x1f000], [R6.64+0x180] ;  /* 0x1f00018006eb8fae */ /* 0x0003e2000b901d52 */
[----:B------:R-:W-:Y:S01]  /*2540*/  IMAD.SHL.U32 R103, R103, 0x2, RZ ;  /* 0x0000000267677824 */ /* 0x000fe200078e00ff */
[C---:B------:R-:W-:Y:S02]  /*2550*/  IADD3 R228, R219.reuse, 0x3800, RZ ;  /* 0x00003800dbe47810 */ /* 0x040fe40007ffe0ff */
[----:B--2---:R-:W-:Y:S01]  /*2560*/  LDSM.16.M88.4 R16, [R208+0x10000] ;  /* 0x01000000d010783b */ /* 0x004fe20000000200 */
[----:B------:R-:W-:-:S02]  /*2570*/  IADD3 R227, R219, 0x4000, RZ ;  /* 0x00004000dbe37810 */ /* 0x000fc40007ffe0ff */
[----:B------:R-:W-:Y:S01]  /*2580*/  LOP3.LUT R105, R103, 0x6, RZ, 0xc0, !PT ;  /* 0x0000000667697812 */ /* 0x000fe200078ec0ff */
        /* <DEDUP_REMOVED lines=9> */
[----:B------:R-:W-:Y:S01]  /*2620*/  LDSM.16.M88.4 R8, [R216] ;  /* 0x00000000d808783b */ /* 0x000fe20000000200 */
[----:B------:R-:W-:-:S03]  /*2630*/  IADD3 R220, R219, 0x7800, RZ ;  /* 0x00007800dbdc7810 */ /* 0x000fc60007ffe0ff */
[----:B------:R-:W-:Y:S04]  /*2640*/  LDSM.16.M88.4 R36, [R219] ;  /* 0x00000000db24783b */ /* 0x000fe80000000200 */
[----:B-1----:R-:W1:Y:S04]  /*2650*/  LDSM.16.M88.4 R4, [R215] ;  /* 0x00000000d704783b */ /* 0x002e680000000200 */
[----:B------:R-:W2:Y:S04]  /*2660*/  LDSM.16.M88.4 R60, [R219+0x800] ;  /* 0x00080000db3c783b */ /* 0x000ea80000000200 */
[----:B------:R-:W3:Y:S04]  /*2670*/  LDSM.16.M88.4 R68, [R219+0x1000] ;  /* 0x00100000db44783b */ /* 0x000ee80000000200 */
[----:B------:R-:W4:Y:S04]  /*2680*/  LDSM.16.M88.4 R72, [R219+0x1800] ;  /* 0x00180000db48783b */ /* 0x000f280000000200 */
[----:B------:R-:W-:Y:S04]  /*2690*/  LDSM.16.M88.4 R12, [R218] ;  /* 0x00000000da0c783b */ /* 0x000fe80000000200 */
[----:B------:R-:W5:Y:S04]  /*26a0*/  LDSM.16.M88.4 R80, [R214+0x10000] ;  /* 0x01000000d650783b */ /* 0x000f680000000200 */
[----:B------:R-:W-:Y:S04]  /*26b0*/  LDSM.16.M88.4 R76, [R214+0x11000] ;  /* 0x01100000d64c783b */ /* 0x000fe80000000200 */
[----:B------:R-:W-:Y:S04]  /*26c0*/  LDSM.16.M88.4 R84, [R214+0x11800] ;  /* 0x01180000d654783b */ /* 0x000fe80000000200 */
[----:B------:R-:W-:Y:S04]  /*26d0*/  LDSM.16.M88.4 R88, [R213] ;  /* 0x00000000d558783b */ /* 0x000fe80000000200 */
[----:B------:R-:W-:Y:S01]  /*26e0*/  LDSM.16.M88.4 R96, [R219+0x4000] ;  /* 0x00400000db60783b */ /* 0x000fe20000000200 */
[C---:B-1----:R-:W-:Y:S03]  /*26f0*/  HMMA.16816.F32.BF16 R32, R4.reuse, R16, RZ ;  /* 0x000000100420723c */ /* 0x042fe600000418ff */
[----:B------:R-:W-:Y:S04]  /*2700*/  LDSM.16.M88.4 R92, [R214+0x14000] ;  /* 0x01400000d65c783b */ /* 0x000fe80000000200 */
[----:B------:R-:W0:Y:S01]  /*2710*/  LDGDEPBAR ;  /* 0x00000000000079af */ /* 0x000e220000000000 */
[C---:B------:R-:W-:Y:S08]  /*2720*/  HMMA.16816.F32.BF16 R40, R4.reuse, R18, RZ ;  /* 0x000000120428723c */ /* 0x040ff000000418ff */
[C---:B------:R-:W-:Y:S08]  /*2730*/  HMMA.16816.F32.BF16 R44, R4.reuse, R28, RZ ;  /* 0x0000001c042c723c */ /* 0x040ff000000418ff */
[C---:B------:R-:W-:Y:S08]  /*2740*/  HMMA.16816.F32.BF16 R48, R4.reuse, R30, RZ ;  /* 0x0000001e0430723c */ /* 0x040ff000000418ff */
[C---:B------:R-:W-:Y:S08]  /*2750*/  HMMA.16816.F32.BF16 R52, R4.reuse, R24, RZ ;  /* 0x000000180434723c */ /* 0x040ff000000418ff */
[C---:B------:R-:W-:Y:S08]  /*2760*/  HMMA.16816.F32.BF16 R56, R4.reuse, R26, RZ ;  /* 0x0000001a0438723c */ /* 0x040ff000000418ff */
[C---:B------:R-:W-:Y:S08]  /*2770*/  HMMA.16816.F32.BF16 R64, R4.reuse, R20, RZ ;  /* 0x000000140440723c */ /* 0x040ff000000418ff */
[----:B------:R-:W-:Y:S01]  /*2780*/  HMMA.16816.F32.BF16 R16, R4, R22, RZ ;  /* 0x000000160410723c */ /* 0x000fe200000418ff */
[----:B------:R-:W-:Y:S04]  /*2790*/  LDSM.16.M88.4 R4, [R217] ;  /* 0x00000000d904783b */ /* 0x000fe80000000200 */
[----:B------:R-:W-:Y:S03]  /*27a0*/  LDSM.16.M88.4 R20, [R213+0x800] ;  /* 0x00080000d514783b */ /* 0x000fe60000000200 */
[C---:B------:R-:W-:Y:S01]  /*27b0*/  HMMA.16816.F32.BF16 R24, R8.reuse, R36, R32 ;  /* 0x000000240818723c */ /* 0x040fe20000041820 */
[----:B------:R-:W1:Y:S07]  /*27c0*/  LDSM.16.M88.4 R32, [R214+0x10800] ;  /* 0x01080000d620783b */ /* 0x000e6e0000000200 */
[C---:B------:R-:W-:Y:S08]  /*27d0*/  HMMA.16816.F32.BF16 R28, R8.reuse, R38, R40 ;  /* 0x00000026081c723c */ /* 0x040ff00000041828 */
[C---:B--2---:R-:W-:Y:S08]  /*27e0*/  HMMA.16816.F32.BF16 R36, R8.reuse, R60, R44 ;  /* 0x0000003c0824723c */ /* 0x044ff0000004182c */
[C---:B------:R-:W-:Y:S01]  /*27f0*/  HMMA.16816.F32.BF16 R40, R8.reuse, R62, R48 ;  /* 0x0000003e0828723c */ /* 0x040fe20000041830 */
[----:B------:R-:W-:Y:S07]  /*2800*/  LDSM.16.M88.4 R60, [R208+0x13000] ;  /* 0x01300000d03c783b */ /* 0x000fee0000000200 */
[C---:B---3--:R-:W-:Y:S08]  /*2810*/  HMMA.16816.F32.BF16 R44, R8.reuse, R68, R52 ;  /* 0x00000044082c723c */ /* 0x048ff00000041834 */
[C---:B------:R-:W-:Y:S01]  /*2820*/  HMMA.16816.F32.BF16 R48, R8.reuse, R70, R56 ;  /* 0x000000460830723c */ /* 0x040fe20000041838 */
[----:B------:R-:W2:Y:S04]  /*2830*/  LDSM.16.M88.4 R56, [R213+0x1000] ;  /* 0x00100000d538783b */ /* 0x000ea80000000200 */
[----:B------:R-:W-:Y:S03]  /*2840*/  LDSM.16.M88.4 R68, [R208+0x13800] ;  /* 0x01380000d044783b */ /* 0x000fe60000000200 */
[C---:B----4-:R-:W-:Y:S01]  /*2850*/  HMMA.16816.F32.BF16 R52, R8.reuse, R72, R64 ;  /* 0x000000480834723c */ /* 0x050fe20000041840 */
[----:B------:R-:W3:Y:S07]  /*2860*/  LDSM.16.M88.4 R64, [R213+0x1800] ;  /* 0x00180000d540783b */ /* 0x000eee0000000200 */
[----:B------:R-:W-:Y:S01]  /*2870*/  HMMA.16816.F32.BF16 R16, R8, R74, R16 ;  /* 0x0000004a0810723c */ /* 0x000fe20000041810 */
[----:B------:R-:W-:Y:S04]  /*2880*/  LDSM.16.M88.4 R8, [R215+0x4000] ;  /* 0x00400000d708783b */ /* 0x000fe80000000200 */
[----:B------:R-:W4:Y:S03]  /*2890*/  LDSM.16.M88.4 R72, [R208+0x12000] ;  /* 0x01200000d048783b */ /* 0x000f260000000200 */
[C---:B-----5:R-:W-:Y:S08]  /*28a0*/  HMMA.16816.F32.BF16 R24, R12.reuse, R80, R24 ;  /* 0x000000500c18723c */ /* 0x060ff00000041818 */
        /* <DEDUP_REMOVED lines=10> */
[----:B------:R-:W5:Y:S04]  /*2950*/  LDSM.16.M88.4 R16, [R216+0x4000] ;  /* 0x00400000d810783b */ /* 0x000f680000000200 */
[----:B------:R-:W-:Y:S03]  /*2960*/  LDSM.16.M88.4 R84, [R213+0x2000] ;  /* 0x00200000d554783b */ /* 0x000fe60000000200 */
[C---:B------:R-:W-:Y:S08]  /*2970*/  HMMA.16816.F32.BF16 R24, R4.reuse, R88, R24 ;  /* 0x000000580418723c */ /* 0x040ff00000041818 */
[C---:B------:R-:W-:Y:S01]  /*2980*/  HMMA.16816.F32.BF16 R28, R4.reuse, R90, R28 ;  /* 0x0000005a041c723c */ /* 0x040fe2000004181c */
[----:B------:R-:W-:Y:S07]  /*2990*/  LDSM.16.M88.4 R88, [R214+0x12000] ;  /* 0x01200000d658783b */ /* 0x000fee0000000200 */
[C---:B------:R-:W-:Y:S08]  /*29a0*/  HMMA.16816.F32.BF16 R36, R4.reuse, R20, R36 ;  /* 0x000000140424723c */ /* 0x040ff00000041824 */
[C---:B------:R-:W-:Y:S01]  /*29b0*/  HMMA.16816.F32.BF16 R40, R4.reuse, R22, R40 ;  /* 0x000000160428723c */ /* 0x040fe20000041828 */
[----:B------:R-:W1:Y:S07]  /*29c0*/  LDSM.16.M88.4 R20, [R219+0x2800] ;  /* 0x00280000db14783b */ /* 0x000e6e0000000200 */
[C---:B--2---:R-:W-:Y:S08]  /*29d0*/  HMMA.16816.F32.BF16 R44, R4.reuse, R56, R44 ;  /* 0x00000038042c723c */ /* 0x044ff0000004182c */
[C---:B------:R-:W-:Y:S01]  /*29e0*/  HMMA.16816.F32.BF16 R48, R4.reuse, R58, R48 ;  /* 0x0000003a0430723c */ /* 0x040fe20000041830 */
[----:B------:R-:W2:Y:S07]  /*29f0*/  LDSM.16.M88.4 R56, [R219+0x3000] ;  /* 0x00300000db38783b */ /* 0x000eae0000000200 */
[C---:B---3--:R-:W-:Y:S08]  /*2a00*/  HMMA.16816.F32.BF16 R52, R4.reuse, R64, R52 ;  /* 0x000000400434723c */ /* 0x048ff00000041834 */
[----:B------:R-:W-:Y:S01]  /*2a10*/  HMMA.16816.F32.BF16 R12, R4, R66, R12 ;  /* 0x00000042040c723c */ /* 0x000fe2000004180c */
[----:B------:R-:W3:Y:S04]  /*2a20*/  LDSM.16.M88.4 R64, [R219+0x3800] ;  /* 0x00380000db40783b */ /* 0x000ee80000000200 */
[----:B------:R-:W2:Y:S03]  /*2a30*/  LDSM.16.M88.4 R4, [R218+0x4000] ;  /* 0x00400000da04783b */ /* 0x000ea60000000200 */
        /* <DEDUP_REMOVED lines=8> */
[----:B------:R-:W4:Y:S07]  /*2ac0*/  LDSM.16.M88.4 R60, [R214+0x13000] ;  /* 0x01300000d63c783b */ /* 0x000f2e0000000200 */
[C---:B------:R-:W-:Y:S08]  /*2ad0*/  HMMA.16816.F32.BF16 R52, R8.reuse, R68, R52 ;  /* 0x000000440834723c */ /* 0x040ff00000041834 */
[----:B------:R-:W-:Y:S01]  /*2ae0*/  HMMA.16816.F32.BF16 R8, R8, R70, R12 ;  /* 0x000000460808723c */ /* 0x000fe2000004180c */
[----:B------:R-:W1:Y:S04]  /*2af0*/  LDSM.16.M88.4 R12, [R217+0x4000] ;  /* 0x00400000d90c783b */ /* 0x000e680000000200 */
[----:B------:R-:W-:Y:S03]  /*2b00*/  LDSM.16.M88.4 R68, [R213+0x3800] ;  /* 0x00380000d544783b */ /* 0x000fe60000000200 */
[C---:B-----5:R-:W-:Y:S08]  /*2b10*/  HMMA.16816.F32.BF16 R24, R16.reuse, R76, R24 ;  /* 0x0000004c1018723c */ /* 0x060ff00000041818 */
[C---:B------:R-:W-:Y:S01]  /*2b20*/  HMMA.16816.F32.BF16 R28, R16.reuse, R78, R28 ;  /* 0x0000004e101c723c */ /* 0x040fe2000004181c */
[----:B------:R-:W-:Y:S07]  /*2b30*/  LDSM.16.M88.4 R76, [R208+0x15800] ;  /* 0x01580000d04c783b */ /* 0x000fee0000000200 */
[C---:B------:R-:W-:Y:S08]  /*2b40*/  HMMA.16816.F32.BF16 R36, R16.reuse, R20, R36 ;  /* 0x000000141024723c */ /* 0x040ff00000041824 */
[C---:B------:R-:W-:Y:S01]  /*2b50*/  HMMA.16816.F32.BF16 R40, R16.reuse, R22, R40 ;  /* 0x000000161028723c */ /* 0x040fe20000041828 */
[----:B------:R-:W5:Y:S07]  /*2b60*/  LDSM.16.M88.4 R20, [R213+0x2800] ;  /* 0x00280000d514783b */ /* 0x000f6e0000000200 */
[C---:B--2---:R-:W-:Y:S08]  /*2b70*/  HMMA.16816.F32.BF16 R44, R16.reuse, R56, R44 ;  /* 0x00000038102c723c */ /* 0x044ff0000004182c */
[C---:B------:R-:W-:Y:S01]  /*2b80*/  HMMA.16816.F32.BF16 R48, R16.reuse, R58, R48 ;  /* 0x0000003a1030723c */ /* 0x040fe20000041830 */
[----:B------:R-:W2:Y:S07]  /*2b90*/  LDSM.16.M88.4 R56, [R213+0x3000] ;  /* 0x00300000d538783b */ /* 0x000eae0000000200 */
[C---:B---3--:R-:W-:Y:S08]  /*2ba0*/  HMMA.16816.F32.BF16 R52, R16.reuse, R64, R52 ;  /* 0x000000401034723c */ /* 0x048ff00000041834 */
[----:B------:R-:W-:Y:S01]  /*2bb0*/  HMMA.16816.F32.BF16 R8, R16, R66, R8 ;  /* 0x000000421008723c */ /* 0x000fe20000041808 */
[----:B------:R-:W3:Y:S04]  /*2bc0*/  LDSM.16.M88.4 R16, [R215+0x8000] ;  /* 0x00800000d710783b */ /* 0x000ee80000000200 */
[----:B------:R-:W-:Y:S03]  /*2bd0*/  LDSM.16.M88.4 R64, [R208+0x15000] ;  /* 0x01500000d040783b */ /* 0x000fe60000000200 */
[C---:B------:R-:W-:Y:S08]  /*2be0*/  HMMA.16816.F32.BF16 R24, R4.reuse, R88, R24 ;  /* 0x000000580418723c */ /* 0x040ff00000041818 */
[C---:B------:R-:W-:Y:S01]  /*2bf0*/  HMMA.16816.F32.BF16 R28, R4.reuse, R90, R28 ;  /* 0x0000005a041c723c */ /* 0x040fe2000004181c */
[----:B------:R-:W-:Y:S07]  /*2c00*/  LDSM.16.M88.4 R88, [R213+0x4000] ;  /* 0x00400000d558783b */ /* 0x000fee0000000200 */
[C---:B-1----:R-:W-:Y:S08]  /*2c10*/  HMMA.16816.F32.BF16 R36, R4.reuse, R32, R36 ;  /* 0x000000200424723c */ /* 0x042ff00000041824 */
[C---:B------:R-:W-:Y:S01]  /*2c20*/  HMMA.16816.F32.BF16 R40, R4.reuse, R34, R40 ;  /* 0x000000220428723c */ /* 0x040fe20000041828 */
[----:B------:R-:W1:Y:S07]  /*2c30*/  LDSM.16.M88.4 R32, [R208+0x14800] ;  /* 0x01480000d020783b */ /* 0x000e6e0000000200 */
[C---:B----4-:R-:W-:Y:S08]  /*2c40*/  HMMA.16816.F32.BF16 R44, R4.reuse, R60, R44 ;  /* 0x0000003c042c723c */ /* 0x050ff0000004182c */
[C---:B------:R-:W-:Y:S01]  /*2c50*/  HMMA.16816.F32.BF16 R48, R4.reuse, R62, R48 ;  /* 0x0000003e0430723c */ /* 0x040fe20000041830 */
[----:B------:R-:W-:Y:S07]  /*2c60*/  LDSM.16.M88.4 R60, [R219+0x4800] ;  /* 0x00480000db3c783b */ /* 0x000fee0000000200 */
[C---:B------:R-:W-:Y:S08]  /*2c70*/  HMMA.16816.F32.BF16 R52, R4.reuse, R72, R52 ;  /* 0x000000480434723c */ /* 0x040ff00000041834 */
[----:B------:R-:W-:Y:S01]  /*2c80*/  HMMA.16816.F32.BF16 R4, R4, R74, R8 ;  /* 0x0000004a0404723c */ /* 0x000fe20000041808 */
[----:B------:R-:W4:Y:S04]  /*2c90*/  LDSM.16.M88.4 R8, [R216+0x8000] ;  /* 0x00800000d808783b */ /* 0x000f280000000200 */
[----:B------:R-:W-:Y:S03]  /*2ca0*/  LDSM.16.M88.4 R72, [R219+0x5800] ;  /* 0x00580000db48783b */ /* 0x000fe60000000200 */
[C---:B------:R-:W-:Y:S08]  /*2cb0*/  HMMA.16816.F32.BF16 R24, R12.reuse, R84, R24 ;  /* 0x000000540c18723c */ /* 0x040ff00000041818 */
[C---:B------:R-:W-:Y:S01]  /*2cc0*/  HMMA.16816.F32.BF16 R28, R12.reuse, R86, R28 ;  /* 0x000000560c1c723c */ /* 0x040fe2000004181c */
[----:B------:R-:W-:Y:S07]  /*2cd0*/  LDSM.16.M88.4 R84, [R213+0x5800] ;  /* 0x00580000d554783b */ /* 0x000fee0000000200 */
[C---:B-----5:R-:W-:Y:S08]  /*2ce0*/  HMMA.16816.F32.BF16 R36, R12.reuse, R20, R36 ;  /* 0x000000140c24723c */ /* 0x060ff00000041824 */
[C---:B------:R-:W-:Y:S08]  /*2cf0*/  HMMA.16816.F32.BF16 R40, R12.reuse, R22, R40 ;  /* 0x000000160c28723c */ /* 0x040ff00000041828 */
        /* <DEDUP_REMOVED lines=9> */
[----:B------:R-:W-:Y:S07]  /*2d90*/  LDSM.16.M88.4 R80, [R213+0x5000] ;  /* 0x00500000d550783b */ /* 0x000fee0000000200 */
[C---:B-1----:R-:W-:Y:S08]  /*2da0*/  HMMA.16816.F32.BF16 R36, R16.reuse, R32, R36 ;  /* 0x000000201024723c */ /* 0x042ff00000041824 */
[C---:B------:R-:W-:Y:S08]  /*2db0*/  HMMA.16816.F32.BF16 R40, R16.reuse, R34, R40 ;  /* 0x000000221028723c */ /* 0x040ff00000041828 */
[C---:B------:R-:W-:Y:S08]  /*2dc0*/  HMMA.16816.F32.BF16 R44, R16.reuse, R64, R44 ;  /* 0x00000040102c723c */ /* 0x040ff0000004182c */
[C---:B------:R-:W-:Y:S01]  /*2dd0*/  HMMA.16816.F32.BF16 R48, R16.reuse, R66, R48 ;  /* 0x000000421030723c */ /* 0x040fe20000041830 */
[----:B------:R-:W1:Y:S07]  /*2de0*/  LDSM.16.M88.4 R64, [R214+0x15000] ;  /* 0x01500000d640783b */ /* 0x000e6e0000000200 */
[C---:B------:R-:W-:Y:S08]  /*2df0*/  HMMA.16816.F32.BF16 R52, R16.reuse, R76, R52 ;  /* 0x0000004c1034723c */ /* 0x040ff00000041834 */
[----:B------:R-:W-:Y:S01]  /*2e00*/  HMMA.16816.F32.BF16 R32, R16, R78, R20 ;  /* 0x0000004e1020723c */ /* 0x000fe20000041814 */
[----:B------:R-:W3:Y:S07]  /*2e10*/  LDSM.16.M88.4 R76, [R214+0x15800] ;  /* 0x01580000d64c783b */ /* 0x000eee0000000200 */
[C---:B----4-:R-:W-:Y:S01]  /*2e20*/  HMMA.16816.F32.BF16 R28, R8.reuse, R96, R12 ;  /* 0x00000060081c723c */ /* 0x050fe2000004180c */
[----:B------:R-:W4:Y:S07]  /*2e30*/  LDSM.16.M88.4 R12, [R217+0x8000] ;  /* 0x00800000d90c783b */ /* 0x000f2e0000000200 */
[C---:B------:R-:W-:Y:S08]  /*2e40*/  HMMA.16816.F32.BF16 R24, R8.reuse, R98, R24 ;  /* 0x000000620818723c */ /* 0x040ff00000041818 */
[C---:B------:R-:W-:Y:S08]  /*2e50*/  HMMA.16816.F32.BF16 R20, R8.reuse, R60, R36 ;  /* 0x0000003c0814723c */ /* 0x040ff00000041824 */
[C---:B------:R-:W-:Y:S08]  /*2e60*/  HMMA.16816.F32.BF16 R16, R8.reuse, R62, R40 ;  /* 0x0000003e0810723c */ /* 0x040ff00000041828 */
[C---:B--2---:R-:W-:Y:S08]  /*2e70*/  HMMA.16816.F32.BF16 R40, R8.reuse, R68, R44 ;  /* 0x000000440828723c */ /* 0x044ff0000004182c */
[C---:B------:R-:W-:Y:S01]  /*2e80*/  HMMA.16816.F32.BF16 R48, R8.reuse, R70, R48 ;  /* 0x000000460830723c */ /* 0x040fe20000041830 */
[----:B------:R-:W-:Y:S07]  /*2e90*/  LDSM.16.M88.4 R68, [R208+0x16000] ;  /* 0x01600000d044783b */ /* 0x000fee0000000200 */
[C---:B------:R-:W-:Y:S08]  /*2ea0*/  HMMA.16816.F32.BF16 R52, R8.reuse, R72, R52 ;  /* 0x000000480834723c */ /* 0x040ff00000041834 */
[----:B------:R-:W-:Y:S01]  /*2eb0*/  HMMA.16816.F32.BF16 R44, R8, R74, R32 ;  /* 0x0000004a082c723c */ /* 0x000fe20000041820 */
[----:B------:R-:W2:Y:S07]  /*2ec0*/  LDSM.16.M88.4 R72, [R213+0x4800] ;  /* 0x00480000d548783b */ /* 0x000eae0000000200 */
[C---:B-----5:R-:W-:Y:S08]  /*2ed0*/  HMMA.16816.F32.BF16 R36, R4.reuse, R92, R28 ;  /* 0x0000005c0424723c */ /* 0x060ff0000004181c */
[C---:B------:R-:W-:Y:S08]  /*2ee0*/  HMMA.16816.F32.BF16 R32, R4.reuse, R94, R24 ;  /* 0x0000005e0420723c */ /* 0x040ff00000041818 */
[C---:B------:R-:W-:Y:S08]  /*2ef0*/  HMMA.16816.F32.BF16 R28, R4.reuse, R56, R20 ;  /* 0x00000038041c723c */ /* 0x040ff00000041814 */
[C---:B------:R-:W-:Y:S08]  /*2f00*/  HMMA.16816.F32.BF16 R24, R4.reuse, R58, R16 ;  /* 0x0000003a0418723c */ /* 0x040ff00000041810 */
[C---:B-1----:R-:W-:Y:S01]  /*2f10*/  HMMA.16816.F32.BF16 R20, R4.reuse, R64, R40 ;  /* 0x000000400414723c */ /* 0x042fe20000041828 */
[----:B------:R-:W-:Y:S07]  /*2f20*/  LDSM.16.M88.4 R40, [R208+0x17000] ;  /* 0x01700000d028783b */ /* 0x000fee0000000200 */
[C---:B------:R-:W-:Y:S08]  /*2f30*/  HMMA.16816.F32.BF16 R16, R4.reuse, R66, R48 ;  /* 0x000000420410723c */ /* 0x040ff00000041830 */
[C---:B---3--:R-:W-:Y:S08]  /*2f40*/  HMMA.16816.F32.BF16 R8, R4.reuse, R76, R52 ;  /* 0x0000004c0408723c */ /* 0x048ff00000041834 */
[----:B------:R-:W-:Y:S01]  /*2f50*/  HMMA.16816.F32.BF16 R64, R4, R78, R44 ;  /* 0x0000004e0440723c */ /* 0x000fe2000004182c */
[----:B------:R-:W1:Y:S04]  /*2f60*/  LDSM.16.M88.4 R4, [R215+0xc000] ;  /* 0x00c00000d704783b */ /* 0x000e680000000200 */
[----:B------:R-:W3:Y:S03]  /*2f70*/  LDSM.16.M88.4 R76, [R208+0x16800] ;  /* 0x01680000d04c783b */ /* 0x000ee60000000200 */
[C---:B----4-:R-:W-:Y:S08]  /*2f80*/  HMMA.16816.F32.BF16 R60, R12.reuse, R88, R36 ;  /* 0x000000580c3c723c */ /* 0x050ff00000041824 */
[C---:B------:R-:W-:Y:S01]  /*2f90*/  HMMA.16816.F32.BF16 R56, R12.reuse, R90, R32 ;  /* 0x0000005a0c38723c */ /* 0x040fe20000041820 */
[----:B------:R-:W4:Y:S07]  /*2fa0*/  LDSM.16.M88.4 R32, [R208+0x17800] ;  /* 0x01780000d020783b */ /* 0x000f2e0000000200 */
[C---:B--2---:R-:W-:Y:S08]  /*2fb0*/  HMMA.16816.F32.BF16 R52, R12.reuse, R72, R28 ;  /* 0x000000480c34723c */ /* 0x044ff0000004181c */
[C---:B------:R-:W-:Y:S01]  /*2fc0*/  HMMA.16816.F32.BF16 R48, R12.reuse, R74, R24 ;  /* 0x0000004a0c30723c */ /* 0x040fe20000041818 */
[----:B------:R-:W-:Y:S07]  /*2fd0*/  LDSM.16.M88.4 R72, [R219+0x6000] ;  /* 0x00600000db48783b */ /* 0x000fee0000000200 */
[C---:B------:R-:W-:Y:S01]  /*2fe0*/  HMMA.16816.F32.BF16 R36, R12.reuse, R82, R16 ;  /* 0x000000520c24723c */ /* 0x040fe20000041810 */
[----:B------:R-:W2:Y:S07]  /*2ff0*/  LDSM.16.M88.4 R16, [R216+0xc000] ;  /* 0x00c00000d810783b */ /* 0x000eae0000000200 */
[C---:B------:R-:W-:Y:S01]  /*3000*/  HMMA.16816.F32.BF16 R44, R12.reuse, R80, R20 ;  /* 0x000000500c2c723c */ /* 0x040fe20000041814 */
[----:B------:R-:W5:Y:S07]  /*3010*/  LDSM.16.M88.4 R80, [R219+0x7000] ;  /* 0x00700000db50783b */ /* 0x000f6e0000000200 */
[C---:B------:R-:W-:Y:S08]  /*3020*/  HMMA.16816.F32.BF16 R28, R12.reuse, R84, R8 ;  /* 0x000000540c1c723c */ /* 0x040ff00000041808 */
[----:B------:R-:W-:Y:S01]  /*3030*/  HMMA.16816.F32.BF16 R20, R12, R86, R64 ;  /* 0x000000560c14723c */ /* 0x000fe20000041840 */
[----:B------:R-:W2:Y:S07]  /*3040*/  LDSM.16.M88.4 R84, [R219+0x6800] ;  /* 0x00680000db54783b */ /* 0x000eae0000000200 */
[C---:B-1----:R-:W-:Y:S08]  /*3050*/  HMMA.16816.F32.BF16 R12, R4.reuse, R68, R60 ;  /* 0x00000044040c723c */ /* 0x042ff0000004183c */
[C---:B---3--:R-:W-:Y:S08]  /*3060*/  HMMA.16816.F32.BF16 R24, R4.reuse, R76, R52 ;  /* 0x0000004c0418723c */ /* 0x048ff00000041834 */
[C---:B------:R-:W-:Y:S01]  /*3070*/  HMMA.16816.F32.BF16 R8, R4.reuse, R70, R56 ;  /* 0x000000460408723c */ /* 0x040fe20000041838 */
[----:B------:R-:W-:Y:S07]  /*3080*/  LDSM.16.M88.4 R56, [R214+0x16800] ;  /* 0x01680000d638783b */ /* 0x000fee0000000200 */
[C---:B------:R-:W-:Y:S08]  /*3090*/  HMMA.16816.F32.BF16 R52, R4.reuse, R78, R48 ;  /* 0x0000004e0434723c */ /* 0x040ff00000041830 */
[C---:B------:R-:W-:Y:S08]  /*30a0*/  HMMA.16816.F32.BF16 R68, R4.reuse, R40, R44 ;  /* 0x000000280444723c */ /* 0x040ff0000004182c */
[C---:B------:R-:W-:Y:S08]  /*30b0*/  HMMA.16816.F32.BF16 R64, R4.reuse, R42, R36 ;  /* 0x0000002a0440723c */ /* 0x040ff00000041824 */
[C---:B----4-:R-:W-:Y:S08]  /*30c0*/  HMMA.16816.F32.BF16 R76, R4.reuse, R32, R28 ;  /* 0x00000020044c723c */ /* 0x050ff0000004181c */
[----:B------:R-:W-:Y:S01]  /*30d0*/  HMMA.16816.F32.BF16 R60, R4, R34, R20 ;  /* 0x00000022043c723c */ /* 0x000fe20000041814 */
[----:B------:R-:W1:Y:S04]  /*30e0*/  LDSM.16.M88.4 R4, [R219+0x7800] ;  /* 0x00780000db04783b */ /* 0x000e680000000200 */
[----:B------:R-:W-:Y:S03]  /*30f0*/  LDSM.16.M88.4 R20, [R214+0x16000] ;  /* 0x01600000d614783b */ /* 0x000fe60000000200 */
[C---:B--2---:R-:W-:Y:S01]  /*3100*/  HMMA.16816.F32.BF16 R48, R16.reuse, R72, R12 ;  /* 0x000000481030723c */ /* 0x044fe2000004180c */
[----:B------:R-:W2:Y:S07]  /*3110*/  LDSM.16.M88.4 R12, [R218+0xc000] ;  /* 0x00c00000da0c783b */ /* 0x000eae0000000200 */
[C---:B------:R-:W-:Y:S01]  /*3120*/  HMMA.16816.F32.BF16 R44, R16.reuse, R74, R8 ;  /* 0x0000004a102c723c */ /* 0x040fe20000041808 */
[----:B------:R-:W3:Y:S04]  /*3130*/  LDSM.16.M88.4 R72, [R214+0x17800] ;  /* 0x01780000d648783b */ /* 0x000ee80000000200 */
[----:B------:R-:W-:Y:S03]  /*3140*/  LDSM.16.M88.4 R8, [R217+0xc000] ;  /* 0x00c00000d908783b */ /* 0x000fe60000000200 */
[C---:B-----5:R-:W-:Y:S01]  /*3150*/  HMMA.16816.F32.BF16 R28, R16.reuse, R82, R64 ;  /* 0x00000052101c723c */ /* 0x060fe20000041840 */
[----:B------:R-:W4:Y:S07]  /*3160*/  LDSM.16.M88.4 R64, [R213+0x6000] ;  /* 0x00600000d540783b */ /* 0x000f2e0000000200 */
[C---:B------:R-:W-:Y:S01]  /*3170*/  HMMA.16816.F32.BF16 R36, R16.reuse, R86, R52 ;  /* 0x000000561024723c */ /* 0x040fe20000041834 */
[----:B------:R-:W5:Y:S07]  /*3180*/  LDSM.16.M88.4 R52, [R214+0x17000] ;  /* 0x01700000d634783b */ /* 0x000f6e0000000200 */
[C---:B------:R-:W-:Y:S08]  /*3190*/  HMMA.16816.F32.BF16 R40, R16.reuse, R84, R24 ;  /* 0x000000541028723c */ /* 0x040ff00000041818 */
[C---:B------:R-:W-:Y:S08]  /*31a0*/  HMMA.16816.F32.BF16 R32, R16.reuse, R80, R68 ;  /* 0x000000501020723c */ /* 0x040ff00000041844 */
[C---:B-1----:R-:W-:Y:S07]  /*31b0*/  HMMA.16816.F32.BF16 R24, R16.reuse, R4, R76 ;  /* 0x000000041018723c */ /* 0x042fee000004184c */
[----:B------:R-:W-:Y:S01]  /*31c0*/  SHF.R.S32.HI R4, RZ, 0x1f, R2 ;  /* 0x0000001fff047819 */ /* 0x000fe20000011402 */
[----:B------:R-:W-:Y:S03]  /*31d0*/  HMMA.16816.F32.BF16 R60, R16, R6, R60 ;  /* 0x00000006103c723c */ /* 0x000fe6000004183c */
[----:B------:R-:W-:-:S02]  /*31e0*/  LEA.HI R4, R4, R2, RZ, 0x2 ;  /* 0x0000000204047211 */ /* 0x000fc400078f10ff */
[----:B------:R-:W-:Y:S02]  /*31f0*/  LEA R2, R102, UR13, 0x4 ;  /* 0x0000000d66027c11 */ /* 0x000fe4000f8e20ff */
[----:B------:R-:W-:Y:S01]  /*3200*/  SHF.R.S32.HI R108, RZ, 0x2, R4 ;  /* 0x00000002ff6c7819 */ /* 0x000fe20000011404 */
[----:B--2---:R-:W-:Y:S01]  /*3210*/  HMMA.16816.F32.BF16 R16, R12, R20, R48 ;  /* 0x000000140c10723c */ /* 0x004fe20000041830 */
[----:B------:R-:W-:-:S03]  /*3220*/  IMAD.U32 R4, RZ, RZ, UR15 ;  /* 0x0000000fff047e24 */ /* 0x000fc6000f8e00ff */
[----:B------:R-:W-:Y:S01]  /*3230*/  IMAD.IADD R2, R108, 0x1, R2 ;  /* 0x000000016c027824 */ /* 0x000fe200078e0202 */
[----:B------:R-:W-:Y:S01]  /*3240*/  STL [R1+0x3c], R108 ;  /* 0x00003c6c01007387 */ /* 0x000fe20000100800 */
[----:B------:R-:W-:Y:S02]  /*3250*/  IMAD R4, R4, 0x40, R105 ;  /* 0x0000004004047824 */ /* 0x000fe400078e0269 */
[----:B------:R-:W-:Y:S01]  /*3260*/  HMMA.16816.F32.BF16 R44, R12, R22, R44 ;  /* 0x000000160c2c723c */ /* 0x000fe2000004182c */
[----:B------:R-:W1:Y:S01]  /*3270*/  LDSM.16.M88.4 R20, [R213+0x6800] ;  /* 0x00680000d514783b */ /* 0x000e620000000200 */
[C---:B------:R-:W-:Y:S02]  /*3280*/  IADD3 R5, R2.reuse, 0x8, RZ ;  /* 0x0000000802057810 */ /* 0x040fe40007ffe0ff */
[----:B------:R-:W-:Y:S02]  /*3290*/  IADD3 R7, R2, UR5, RZ ;  /* 0x0000000502077c10 */ /* 0x000fe4000fffe0ff */
[----:B------:R-:W-:-:S02]  /*32a0*/  IADD3 R6, R4, 0x1, RZ ;  /* 0x0000000104067810 */ /* 0x000fc40007ffe0ff */
[----:B------:R-:W-:Y:S01]  /*32b0*/  HMMA.16816.F32.BF16 R40, R12, R56, R40 ;  /* 0x000000380c28723c */ /* 0x000fe20000041828 */
[----:B------:R-:W-:-:S04]  /*32c0*/  IMNMX R239, R7, UR14, PT ;  /* 0x0000000e07ef7c17 */ /* 0x000fc8000b800200 */
[-C--:B------:R-:W-:Y:S02]  /*32d0*/  ISETP.GE.AND P6, PT, R6, R239.reuse, PT ;  /* 0x000000ef0600720c */ /* 0x080fe40003fc6270 */
[----:B------:R-:W-:Y:S01]  /*32e0*/  ISETP.GE.AND P0, PT, R4, R239, PT ;  /* 0x000000ef0400720c */ /* 0x000fe20003f06270 */
[----:B---3--:R-:W-:Y:S08]  /*32f0*/  HMMA.16816.F32.BF16 R68, R12, R72, R24 ;  /* 0x000000480c44723c */ /* 0x008ff00000041818 */
[----:B----4-:R-:W-:Y:S07]  /*3300*/  HMMA.16816.F32.BF16 R24, R8, R64, R16 ;  /* 0x000000400818723c */ /* 0x010fee0000041810 */
[----:B------:R-:W-:Y:S01]  /*3310*/  IADD3 R16, R5, UR5, RZ ;  /* 0x0000000505107c10 */ /* 0x000fe2000fffe0ff */
[----:B-----5:R-:W-:Y:S01]  /*3320*/  HMMA.16816.F32.BF16 R48, R12, R52, R32 ;  /* 0x000000340c30723c */ /* 0x020fe20000041820 */
[----:B------:R-:W-:-:S02]  /*3330*/  IADD3 R17, R2, UR4, RZ ;  /* 0x0000000402117c10 */ /* 0x000fc4000fffe0ff */
[----:B------:R-:W-:Y:S02]  /*3340*/  IADD3 R2, R5, UR4, RZ ;  /* 0x0000000405027c10 */ /* 0x000fe4000fffe0ff */
[----:B------:R-:W-:Y:S02]  /*3350*/  IMNMX R238, R16, UR14, PT ;  /* 0x0000000e10ee7c17 */ /* 0x000fe4000b800200 */
[----:B------:R-:W-:Y:S01]  /*3360*/  IMNMX R237, RZ, R17, !PT ;  /* 0x00000011ffed7217 */ /* 0x000fe20007800200 */
[----:B------:R-:W-:Y:S01]  /*3370*/  HMMA.16816.F32.BF16 R52, R12, R54, R28 ;  /* 0x000000360c34723c */ /* 0x000fe2000004181c */
[----:B------:R-:W2:Y:S01]  /*3380*/  LDSM.16.M88.4 R28, [R213+0x7000] ;  /* 0x00700000d51c783b */ /* 0x000ea20000000200 */
[----:B------:R-:W-:Y:S01]  /*3390*/  IMNMX R236, RZ, R2, !PT ;  /* 0x00000002ffec7217 */ /* 0x000fe20007800200 */
[----:B------:R-:W-:Y:S01]  /*33a0*/  IMAD.IADD R2, R100, 0x1, R101 ;  /* 0x0000000164027824 */ /* 0x000fe200078e0265 */
[-C--:B------:R-:W-:Y:S02]  /*33b0*/  ISETP.GE.AND P2, PT, R6, R238.reuse, PT ;  /* 0x000000ee0600720c */ /* 0x080fe40003f46270 */
[----:B------:R-:W-:-:S02]  /*33c0*/  ISETP.GE.AND P3, PT, R4, R238, PT ;  /* 0x000000ee0400720c */ /* 0x000fc40003f66270 */
[----:B------:R-:W-:Y:S01]  /*33d0*/  HMMA.16816.F32.BF16 R56, R12, R58, R36 ;  /* 0x0000003a0c38723c */ /* 0x000fe20000041824 */
[CC--:B------:R-:W-:Y:S02]  /*33e0*/  ISETP.LT.OR P6, PT, R6.reuse, R237.reuse, P6 ;  /* 0x000000ed0600720c */ /* 0x0c0fe400037c1670 */
[-C--:B------:R-:W-:Y:S02]  /*33f0*/  ISETP.LT.OR P2, PT, R6, R236.reuse, P2 ;  /* 0x000000ec0600720c */ /* 0x080fe40001741670 */
[C---:B------:R-:W-:Y:S02]  /*3400*/  ISETP.LT.OR P0, PT, R4.reuse, R237, P0 ;  /* 0x000000ed0400720c */ /* 0x040fe40000701670 */
[C---:B------:R-:W-:Y:S01]  /*3410*/  ISETP.LT.OR P3, PT, R4.reuse, R236, P3 ;  /* 0x000000ec0400720c */ /* 0x040fe20001f61670 */
[----:B------:R-:W-:Y:S01]  /*3420*/  HMMA.16816.F32.BF16 R32, R8, R66, R44 ;  /* 0x000000420820723c */ /* 0x000fe2000004182c */
[C---:B------:R-:W-:Y:S02]  /*3430*/  IADD3 R6, R4.reuse, 0x8, RZ ;  /* 0x0000000804067810 */ /* 0x040fe40007ffe0ff */
[----:B------:R-:W-:-:S02]  /*3440*/  IADD3 R5, R4, 0x9, RZ ;  /* 0x0000000904057810 */ /* 0x000fc40007ffe0ff */
[-C--:B------:R-:W-:Y:S02]  /*3450*/  ISETP.GE.AND P1, PT, R6, R239.reuse, PT ;  /* 0x000000ef0600720c */ /* 0x080fe40003f26270 */
[----:B------:R-:W-:Y:S01]  /*3460*/  FSEL R44, R24, -INF , !P0 ;  /* 0xff800000182c7808 */ /* 0x000fe20004000000 */
[----:B-1----:R-:W-:Y:S01]  /*3470*/  HMMA.16816.F32.BF16 R16, R8, R20, R40 ;  /* 0x000000140810723c */ /* 0x002fe20000041828 */
[C---:B------:R-:W-:Y:S02]  /*3480*/  ISETP.GE.AND P5, PT, R5.reuse, R239, PT ;  /* 0x000000ef0500720c */ /* 0x040fe40003fa6270 */
[-C--:B------:R-:W-:Y:S02]  /*3490*/  ISETP.GE.AND P4, PT, R6, R238.reuse, PT ;  /* 0x000000ee0600720c */ /* 0x080fe40003f86270 */
[----:B------:R-:W-:Y:S02]  /*34a0*/  ISETP.GE.AND P0, PT, R5, R238, PT ;  /* 0x000000ee0500720c */ /* 0x000fe40003f06270 */
[----:B------:R-:W-:Y:S01]  /*34b0*/  FSEL R41, R26, -INF , !P3 ;  /* 0xff8000001a297808 */ /* 0x000fe20005800000 */
[----:B------:R-:W-:Y:S01]  /*34c0*/  HMMA.16816.F32.BF16 R36, R12, R74, R60 ;  /* 0x0000004a0c24723c */ /* 0x000fe2000004183c */
[----:B------:R-:W-:-:S02]  /*34d0*/  FSEL R40, R25, -INF , !P6 ;  /* 0xff80000019287808 */ /* 0x000fc40007000000 */
[----:B------:R-:W-:Y:S02]  /*34e0*/  FSEL R42, R27, -INF , !P2 ;  /* 0xff8000001b2a7808 */ /* 0x000fe40005000000 */
[----:B------:R-:W1:Y:S01]  /*34f0*/  LDSM.16.M88.4 R24, [R213+0x7800] ;  /* 0x00780000d518783b */ /* 0x000e620000000200 */
[----:B------:R-:W-:Y:S01]  /*3500*/  ISETP.LT.OR P1, PT, R6, R237, P1 ;  /* 0x000000ed0600720c */ /* 0x000fe20000f21670 */
[----:B------:R-:W-:-:S04]  /*3510*/  DEPBAR.LE SB0, 0x0 ;  /* 0x000080000000791a */ /* 0x000fc80000000000 */
[C---:B------:R-:W-:Y:S01]  /*3520*/  HMMA.16816.F32.BF16 R12, R8.reuse, R22, R56 ;  /* 0x00000016080c723c */ /* 0x040fe20000041838 */
[----:B------:R-:W-:Y:S01]  /*3530*/  BAR.SYNC.DEFER_BLOCKING 0x0 ;  /* 0x0000000000007b1d */ /* 0x000fe20000010000 */
[-C--:B------:R-:W-:Y:S02]  /*3540*/  ISETP.LT.OR P4, PT, R6, R236.reuse, P4 ;  /* 0x000000ec0600720c */ /* 0x080fe40002781670 */
[C---:B------:R-:W-:Y:S02]  /*3550*/  ISETP.LT.OR P5, PT, R5.reuse, R237, P5 ;  /* 0x000000ed0500720c */ /* 0x040fe40002fa1670 */
[----:B------:R-:W-:Y:S02]  /*3560*/  ISETP.LT.OR P0, PT, R5, R236, P0 ;  /* 0x000000ec0500720c */ /* 0x000fe40000701670 */
[C---:B------:R-:W-:Y:S01]  /*3570*/  IADD3 R6, R4.reuse, 0x10, RZ ;  /* 0x0000001004067810 */ /* 0x040fe20007ffe0ff */
[----:B--2---:R-:W-:Y:S01]  /*3580*/  HMMA.16816.F32.BF16 R20, R8, R28, R48 ;  /* 0x0000001c0814723c */ /* 0x004fe20000041830 */
[----:B------:R-:W-:-:S02]  /*3590*/  IADD3 R5, R4, 0x11, RZ ;  /* 0x0000001104057810 */ /* 0x000fc40007ffe0ff */
[----:B------:R-:W-:Y:S02]  /*35a0*/  FSEL R32, R32, -INF , !P1 ;  /* 0xff80000020207808 */ /* 0x000fe40004800000 */
[CC--:B------:R-:W-:Y:S02]  /*35b0*/  ISETP.GE.AND P2, PT, R6.reuse, R239.reuse, PT ;  /* 0x000000ef0600720c */ /* 0x0c0fe40003f46270 */
[C---:B------:R-:W-:Y:S02]  /*35c0*/  ISETP.GE.AND P6, PT, R5.reuse, R239, PT ;  /* 0x000000ef0500720c */ /* 0x040fe40003fc6270 */
[CC--:B------:R-:W-:Y:S02]  /*35d0*/  ISETP.GE.AND P3, PT, R6.reuse, R238.reuse, PT ;  /* 0x000000ee0600720c */ /* 0x0c0fe40003f66270 */
[----:B------:R-:W-:Y:S02]  /*35e0*/  ISETP.GE.AND P1, PT, R5, R238, PT ;  /* 0x000000ee0500720c */ /* 0x000fe40003f26270 */
[----:B------:R-:W-:-:S02]  /*35f0*/  ISETP.LT.OR P2, PT, R6, R237, P2 ;  /* 0x000000ed0600720c */ /* 0x000fc40001741670 */
[-C--:B------:R-:W-:Y:S02]  /*3600*/  ISETP.LT.OR P3, PT, R6, R236.reuse, P3 ;  /* 0x000000ec0600720c */ /* 0x080fe40001f61670 */
[C---:B------:R-:W-:Y:S02]  /*3610*/  ISETP.LT.OR P6, PT, R5.reuse, R237, P6 ;  /* 0x000000ed0500720c */ /* 0x040fe400037c1670 */
[----:B------:R-:W-:Y:S02]  /*3620*/  ISETP.LT.OR P1, PT, R5, R236, P1 ;  /* 0x000000ec0500720c */ /* 0x000fe40000f21670 */
[C---:B------:R-:W-:Y:S02]  /*3630*/  IADD3 R6, R4.reuse, 0x18, RZ ;  /* 0x0000001804067810 */ /* 0x040fe40007ffe0ff */
[----:B------:R-:W-:Y:S02]  /*3640*/  IADD3 R5, R4, 0x19, RZ ;  /* 0x0000001904057810 */ /* 0x000fe40007ffe0ff */
[----:B------:R-:W-:-:S02]  /*3650*/  FSEL R34, R34, -INF , !P4 ;  /* 0xff80000022227808 */ /* 0x000fc40006000000 */
[----:B------:R-:W-:Y:S02]  /*3660*/  FSEL R33, R33, -INF , !P5 ;  /* 0xff80000021217808 */ /* 0x000fe40006800000 */
[----:B------:R-:W-:Y:S02]  /*3670*/  FSEL R35, R35, -INF , !P0 ;  /* 0xff80000023237808 */ /* 0x000fe40004000000 */
[----:B------:R-:W-:Y:S02]  /*3680*/  FSEL R98, R16, -INF , !P2 ;  /* 0xff80000010627808 */ /* 0x000fe40005000000 */
[CC--:B------:R-:W-:Y:S02]  /*3690*/  ISETP.GE.AND P0, PT, R6.reuse, R239.reuse, PT ;  /* 0x000000ef0600720c */ /* 0x0c0fe40003f06270 */
[----:B------:R-:W-:Y:S02]  /*36a0*/  ISETP.GE.AND P5, PT, R5, R239, PT ;  /* 0x000000ef0500720c */ /* 0x000fe40003fa6270 */
[----:B------:R-:W-:-:S02]  /*36b0*/  ISETP.GE.AND P4, PT, R6, R238, PT ;  /* 0x000000ee0600720c */ /* 0x000fc40003f86270 */
[----:B------:R-:W-:Y:S02]  /*36c0*/  ISETP.GE.AND P2, PT, R5, R238, PT ;  /* 0x000000ee0500720c */ /* 0x000fe40003f46270 */
[----:B------:R-:W-:Y:S02]  /*36d0*/  FSEL R97, R18, -INF , !P3 ;  /* 0xff80000012617808 */ /* 0x000fe40005800000 */
[----:B------:R-:W-:Y:S02]  /*36e0*/  FSEL R73, R17, -INF , !P6 ;  /* 0xff80000011497808 */ /* 0x000fe40007000000 */
[----:B------:R-:W-:Y:S02]  /*36f0*/  FSEL R99, R19, -INF , !P1 ;  /* 0xff80000013637808 */ /* 0x000fe40004800000 */
[----:B------:R-:W-:Y:S01]  /*3700*/  HMMA.16816.F32.BF16 R16, R8, R30, R52 ;  /* 0x0000001e0810723c */ /* 0x000fe20000041834 */
[C---:B------:R-:W-:Y:S02]  /*3710*/  ISETP.LT.OR P0, PT, R6.reuse, R237, P0 ;  /* 0x000000ed0600720c */ /* 0x040fe40000701670 */
[----:B------:R-:W-:-:S02]  /*3720*/  ISETP.LT.OR P4, PT, R6, R236, P4 ;  /* 0x000000ec0600720c */ /* 0x000fc40002781670 */
[C---:B------:R-:W-:Y:S02]  /*3730*/  ISETP.LT.OR P5, PT, R5.reuse, R237, P5 ;  /* 0x000000ed0500720c */ /* 0x040fe40002fa1670 */
[----:B------:R-:W-:Y:S02]  /*3740*/  ISETP.LT.OR P2, PT, R5, R236, P2 ;  /* 0x000000ec0500720c */ /* 0x000fe40001741670 */
[C---:B------:R-:W-:Y:S02]  /*3750*/  IADD3 R6, R4.reuse, 0x20, RZ ;  /* 0x0000002004067810 */ /* 0x040fe40007ffe0ff */
[----:B------:R-:W-:Y:S02]  /*3760*/  IADD3 R5, R4, 0x21, RZ ;  /* 0x0000002104057810 */ /* 0x000fe40007ffe0ff */
[----:B------:R-:W-:Y:S02]  /*3770*/  FSEL R75, R12, -INF , !P0 ;  /* 0xff8000000c4b7808 */ /* 0x000fe40004000000 */
[----:B------:R-:W-:-:S02]  /*3780*/  ISETP.GE.AND P1, PT, R6, R239, PT ;  /* 0x000000ef0600720c */ /* 0x000fc40003f26270 */
[C---:B------:R-:W-:Y:S02]  /*3790*/  ISETP.GE.AND P6, PT, R5.reuse, R239, PT ;  /* 0x000000ef0500720c */ /* 0x040fe40003fc6270 */
[-C--:B------:R-:W-:Y:S02]  /*37a0*/  ISETP.GE.AND P3, PT, R6, R238.reuse, PT ;  /* 0x000000ee0600720c */ /* 0x080fe40003f66270 */
[----:B------:R-:W-:Y:S02]  /*37b0*/  ISETP.GE.AND P0, PT, R5, R238, PT ;  /* 0x000000ee0500720c */ /* 0x000fe40003f06270 */
[----:B------:R-:W-:Y:S02]  /*37c0*/  FSEL R74, R14, -INF , !P4 ;  /* 0xff8000000e4a7808 */ /* 0x000fe40006000000 */
[----:B------:R-:W-:Y:S02]  /*37d0*/  FSEL R72, R13, -INF , !P5 ;  /* 0xff8000000d487808 */ /* 0x000fe40006800000 */
[----:B------:R-:W-:-:S02]  /*37e0*/  FSEL R96, R15, -INF , !P2 ;  /* 0xff8000000f607808 */ /* 0x000fc40005000000 */
[C---:B-1----:R-:W-:Y:S01]  /*37f0*/  HMMA.16816.F32.BF16 R12, R8.reuse, R24, R68 ;  /* 0x00000018080c723c */ /* 0x042fe20000041844 */
[CC--:B------:R-:W-:Y:S02]  /*3800*/  ISETP.LT.OR P1, PT, R6.reuse, R237.reuse, P1 ;  /* 0x000000ed0600720c */ /* 0x0c0fe40000f21670 */
[-C--:B------:R-:W-:Y:S02]  /*3810*/  ISETP.LT.OR P3, PT, R6, R236.reuse, P3 ;  /* 0x000000ec0600720c */ /* 0x080fe40001f61670 */
[C---:B------:R-:W-:Y:S02]  /*3820*/  ISETP.LT.OR P6, PT, R5.reuse, R237, P6 ;  /* 0x000000ed0500720c */ /* 0x040fe400037c1670 */
[----:B------:R-:W-:Y:S01]  /*3830*/  ISETP.LT.OR P0, PT, R5, R236, P0 ;  /* 0x000000ec0500720c */ /* 0x000fe20000701670 */
[----:B------:R-:W-:Y:S01]  /*3840*/  HMMA.16816.F32.BF16 R8, R8, R26, R36 ;  /* 0x0000001a0808723c */ /* 0x000fe20000041824 */
[C---:B------:R-:W-:Y:S02]  /*3850*/  IADD3 R6, R4.reuse, 0x28, RZ ;  /* 0x0000002804067810 */ /* 0x040fe40007ffe0ff */
[----:B------:R-:W-:-:S02]  /*3860*/  IADD3 R5, R4, 0x29, RZ ;  /* 0x0000002904057810 */ /* 0x000fc40007ffe0ff */
[----:B------:R-:W-:Y:S02]  /*3870*/  FSEL R176, R20, -INF , !P1 ;  /* 0xff80000014b07808 */ /* 0x000fe40004800000 */
[CC--:B------:R-:W-:Y:S02]  /*3880*/  ISETP.GE.AND P2, PT, R6.reuse, R239.reuse, PT ;  /* 0x000000ef0600720c */ /* 0x0c0fe40003f46270 */
[C---:B------:R-:W-:Y:S02]  /*3890*/  ISETP.GE.AND P5, PT, R5.reuse, R239, PT ;  /* 0x000000ef0500720c */ /* 0x040fe40003fa6270 */
[-C--:B------:R-:W-:Y:S02]  /*38a0*/  ISETP.GE.AND P1, PT, R5, R238.reuse, PT ;  /* 0x000000ee0500720c */ /* 0x080fe40003f26270 */
[C---:B------:R-:W-:Y:S02]  /*38b0*/  ISETP.GE.AND P4, PT, R6.reuse, R238, PT ;  /* 0x000000ee0600720c */ /* 0x040fe40003f86270 */
[----:B------:R-:W-:-:S02]  /*38c0*/  ISETP.LT.OR P2, PT, R6, R237, P2 ;  /* 0x000000ed0600720c */ /* 0x000fc40001741670 */
[C---:B------:R-:W-:Y:S02]  /*38d0*/  ISETP.LT.OR P5, PT, R5.reuse, R237, P5 ;  /* 0x000000ed0500720c */ /* 0x040fe40002fa1670 */
[-C--:B------:R-:W-:Y:S02]  /*38e0*/  ISETP.LT.OR P1, PT, R5, R236.reuse, P1 ;  /* 0x000000ec0500720c */ /* 0x080fe40000f21670 */
[----:B------:R-:W-:Y:S02]  /*38f0*/  ISETP.LT.OR P4, PT, R6, R236, P4 ;  /* 0x000000ec0600720c */ /* 0x000fe40002781670 */
[C---:B------:R-:W-:Y:S02]  /*3900*/  IADD3 R5, R4.reuse, 0x31, RZ ;  /* 0x0000003104057810 */ /* 0x040fe40007ffe0ff */
[----:B------:R-:W-:Y:S02]  /*3910*/  IADD3 R6, R4, 0x30, RZ ;  /* 0x0000003004067810 */ /* 0x000fe40007ffe0ff */
[----:B------:R-:W-:-:S02]  /*3920*/  FSEL R135, R21, -INF , !P6 ;  /* 0xff80000015877808 */ /* 0x000fc40007000000 */
[----:B------:R-:W-:Y:S02]  /*3930*/  FSEL R177, R16, -INF , !P2 ;  /* 0xff80000010b17808 */ /* 0x000fe40005000000 */
[----:B------:R-:W-:Y:S02]  /*3940*/  FSEL R193, R23, -INF , !P0 ;  /* 0xff80000017c17808 */ /* 0x000fe40004000000 */
[CC--:B------:R-:W-:Y:S02]  /*3950*/  ISETP.GE.AND P6, PT, R5.reuse, R239.reuse, PT ;  /* 0x000000ef0500720c */ /* 0x0c0fe40003fc6270 */
[C---:B------:R-:W-:Y:S02]  /*3960*/  ISETP.GE.AND P2, PT, R5.reuse, R238, PT ;  /* 0x000000ee0500720c */ /* 0x040fe40003f46270 */
[----:B------:R-:W-:Y:S02]  /*3970*/  ISETP.GE.AND P0, PT, R6, R239, PT ;  /* 0x000000ef0600720c */ /* 0x000fe40003f06270 */
[----:B------:R-:W-:-:S02]  /*3980*/  ISETP.LT.OR P6, PT, R5, R237, P6 ;  /* 0x000000ed0500720c */ /* 0x000fc400037c1670 */
[----:B------:R-:W-:Y:S02]  /*3990*/  ISETP.LT.OR P2, PT, R5, R236, P2 ;  /* 0x000000ec0500720c */ /* 0x000fe40001741670 */
[----:B------:R-:W-:Y:S02]  /*39a0*/  ISETP.LT.OR P0, PT, R6, R237, P0 ;  /* 0x000000ed0600720c */ /* 0x000fe40000701670 */
[C---:B------:R-:W-:Y:S02]  /*39b0*/  IADD3 R5, R4.reuse, 0x38, RZ ;  /* 0x0000003804057810 */ /* 0x040fe40007ffe0ff */
[----:B------:R-:W-:Y:S02]  /*39c0*/  IADD3 R4, R4, 0x39, RZ ;  /* 0x0000003904047810 */ /* 0x000fe40007ffe0ff */
[----:B------:R-:W-:Y:S02]  /*39d0*/  FSEL R194, R12, -INF , !P0 ;  /* 0xff8000000cc27808 */ /* 0x000fe40004000000 */
[----:B------:R-:W-:-:S02]  /*39e0*/  ISETP.GE.AND P0, PT, R4, R238, PT ;  /* 0x000000ee0400720c */ /* 0x000fc40003f06270 */
[----:B------:R-:W-:Y:S02]  /*39f0*/  FSEL R192, R19, -INF , !P1 ;  /* 0xff80000013c07808 */ /* 0x000fe40004800000 */
[----:B------:R-:W-:Y:S02]  /*3a00*/  ISETP.LT.OR P0, PT, R4, R236, P0 ;  /* 0x000000ec0400720c */ /* 0x000fe40000701670 */
[----:B------:R-:W-:Y:S02]  /*3a10*/  FSEL R179, R22, -INF , !P3 ;  /* 0xff80000016b37808 */ /* 0x000fe40005800000 */
[----:B------:R-:W-:Y:S02]  /*3a20*/  FSEL R11, R11, -INF , !P0 ;  /* 0xff8000000b0b7808 */ /* 0x000fe40004000000 */
[----:B------:R-:W-:Y:S02]  /*3a30*/  PLOP3.LUT P0, PT, PT, PT, UP0, 0x80, 0x0 ;  /* 0x000000000000781c */ /* 0x000fe40003f0f008 */
[----:B------:R-:W-:-:S02]  /*3a40*/  FSEL R178, R18, -INF , !P4 ;  /* 0xff80000012b27808 */ /* 0x000fc40006000000 */
[----:B------:R-:W-:Y:S02]  /*3a50*/  FSEL R134, R17, -INF , !P5 ;  /* 0xff80000011867808 */ /* 0x000fe40006800000 */
[CC--:B------:R-:W-:Y:S02]  /*3a60*/  ISETP.GE.AND P1, PT, R5.reuse, R238.reuse, PT ;  /* 0x000000ee0500720c */ /* 0x0c0fe40003f26270 */
[----:B------:R-:W-:Y:S02]  /*3a70*/  ISETP.GE.AND P3, PT, R6, R238, PT ;  /* 0x000000ee0600720c */ /* 0x000fe40003f66270 */
[CC--:B------:R-:W-:Y:S02]  /*3a80*/  ISETP.GE.AND P5, PT, R5.reuse, R239.reuse, PT ;  /* 0x000000ef0500720c */ /* 0x0c0fe40003fa6270 */
[----:B------:R-:W-:Y:S02]  /*3a90*/  ISETP.GE.AND P4, PT, R4, R239, PT ;  /* 0x000000ef0400720c */ /* 0x000fe40003f86270 */
[----:B------:R-:W-:-:S02]  /*3aa0*/  ISETP.LT.OR P1, PT, R5, R236, P1 ;  /* 0x000000ec0500720c */ /* 0x000fc40000f21670 */
[----:B------:R-:W-:Y:S02]  /*3ab0*/  ISETP.LT.OR P3, PT, R6, R236, P3 ;  /* 0x000000ec0600720c */ /* 0x000fe40001f61670 */
[-C--:B------:R-:W-:Y:S02]  /*3ac0*/  ISETP.LT.OR P5, PT, R5, R237.reuse, P5 ;  /* 0x000000ed0500720c */ /* 0x080fe40002fa1670 */
        /* <DEDUP_REMOVED lines=8> */
[----:B------:R-:W-:Y:S01]  /*3b50*/  UIADD3 UR12, UR8, -0x2, URZ ;  /* 0xfffffffe080c7890 */ /* 0x000fe2000fffe03f */
[----:B------:R-:W-:-:S03]  /*3b60*/  IMAD.U32 R8, RZ, RZ, UR20 ;  /* 0x00000014ff087e24 */ /* 0x000fc6000f8e00ff */
[----:B------:R-:W-:Y:S02]  /*3b70*/  USHF.R.S32.HI UR5, URZ, 0x1f, UR12 ;  /* 0x0000001f3f057899 */ /* 0x000fe4000801140c */
[----:B------:R-:W-:Y:S01]  /*3b80*/  UIMAD UR4, UR6, UR12, URZ ;  /* 0x0000000c060472a4 */ /* 0x000fe2000f8e023f */
[----:B------:R-:W-:-:S03]  /*3b90*/  IMAD.U32 R6, RZ, RZ, UR12 ;  /* 0x0000000cff067e24 */ /* 0x000fc6000f8e00ff */
[----:B------:R-:W-:Y:S01]  /*3ba0*/  UIMAD UR4, UR5, UR7, UR4 ;  /* 0x00000007050472a4 */ /* 0x000fe2000f8e0204 */
[----:B------:R-:W-:-:S05]  /*3bb0*/  IMAD.WIDE.U32 R6, R6, UR7, R106 ;  /* 0x0000000706067c25 */ /* 0x000fca000f8e006a */
[----:B------:R-:W-:Y:S01]  /*3bc0*/  IADD3 R5, R7, UR4, RZ ;  /* 0x0000000407057c10 */ /* 0x000fe2000fffe0ff */
[----:B------:R-:W-:Y:S01]  /*3bd0*/  IMAD.U32 R7, RZ, RZ, UR21 ;  /* 0x00000015ff077e24 */ /* 0x000fe2000f8e00ff */
        /* <DEDUP_REMOVED lines=16> */
.L_x_406:
[----:B-1----:R-:W-:Y:S02]  /*3ce0*/  FMNMX.FTZ R4, R44, R40, !PT ;  /* 0x000000282c047209 */ /* 0x002fe40007810000 */
[----:B------:R-:W-:-:S02]  /*3cf0*/  SHF.L.U32 R209, R2, 0x1, RZ ;  /* 0x0000000102d17819 */ /* 0x000fc400000006ff */
[----:B------:R-:W-:-:S03]  /*3d00*/  FMNMX.FTZ R4, R32, R4, !PT ;  /* 0x0000000420047209 */ /* 0x000fc60007810000 */
[--C-:B------:R-:W-:Y:S01]  /*3d10*/  IMAD R210, R3, 0x2, R209.reuse ;  /* 0x0000000203d27824 */ /* 0x100fe200078e02d1 */
[----:B------:R-:W-:Y:S01]  /*3d20*/  FMNMX.FTZ R4, R33, R4, !PT ;  /* 0x0000000421047209 */ /* 0x000fe20007810000 */
[C---:B------:R-:W-:Y:S01]  /*3d30*/  IMAD R212, R0.reuse, 0x2, R209 ;  /* 0x0000000200d47824 */ /* 0x040fe200078e02d1 */
[----:B------:R-:W-:Y:S01]  /*3d40*/  LDSM.16.MT88.4 R20, [R209+0x18000] ;  /* 0x01800000d114783b */ /* 0x000fe20000004200 */
[----:B------:R-:W-:Y:S01]  /*3d50*/  IMAD R211, R0, 0x2, R210 ;  /* 0x0000000200d37824 */ /* 0x000fe200078e02d2 */
[----:B------:R-:W-:Y:S02]  /*3d60*/  FMNMX.FTZ R4, R98, R4, !PT ;  /* 0x0000000462047209 */ /* 0x000fe40007810000 */
[----:B------:R-:W-:Y:S02]  /*3d70*/  LDSM.16.MT88.4 R16, [R210+0x18000] ;  /* 0x01800000d210783b */ /* 0x000fe40000004200 */
        /* <DEDUP_REMOVED lines=24> */
[----:B------:R-:W-:-:S03]  /*3f00*/  FMNMX.FTZ R4, R192, R4, !PT ;  /* 0x00000004c0047209 */ /* 0x000fc60007810000 */
[----:B------:R-:W1:Y:S01]  /*3f10*/  SHFL.BFLY PT, R6, R133, 0x2, 0x1f ;  /* 0x0c401f0085067f89 */ /* 0x000e6200000e0000 */
[----:B------:R-:W-:-:S04]  /*3f20*/  FMNMX.FTZ R4, R184, R4, !PT ;  /* 0x00000004b8047209 */ /* 0x000fc80007810000 */
[----:B------:R-:W-:-:S04]  /*3f30*/  FMNMX.FTZ R4, R150, R4, !PT ;  /* 0x0000000496047209 */ /* 0x000fc80007810000 */
[----:B------:R-:W-:-:S04]  /*3f40*/  FMNMX.FTZ R4, R195, R4, !PT ;  /* 0x00000004c3047209 */ /* 0x000fc80007810000 */
[----:B------:R-:W-:-:S05]  /*3f50*/  FMNMX.FTZ R4, R11, R4, !PT ;  /* 0x000000040b047209 */ /* 0x000fca0007810000 */
[----:B------:R-:W2:Y:S01]  /*3f60*/  SHFL.BFLY PT, R5, R4, 0x2, 0x1f ;  /* 0x0c401f0004057f89 */ /* 0x000ea200000e0000 */
[----:B-1----:R-:W-:-:S05]  /*3f70*/  FMNMX.FTZ R133, R133, R6, !PT ;  /* 0x0000000685857209 */ /* 0x002fca0007810000 */
[----:B------:R-:W1:Y:S01]  /*3f80*/  SHFL.BFLY PT, R6, R133, 0x1, 0x1f ;  /* 0x0c201f0085067f89 */ /* 0x000e6200000e0000 */
[----:B--2---:R-:W-:-:S05]  /*3f90*/  FMNMX.FTZ R4, R4, R5, !PT ;  /* 0x0000000504047209 */ /* 0x004fca0007810000 */
[----:B------:R-:W2:Y:S01]  /*3fa0*/  SHFL.BFLY PT, R132, R4, 0x1, 0x1f ;  /* 0x0c201f0004847f89 */ /* 0x000ea200000e0000 */
[----:B-1----:R-:W-:-:S04]  /*3fb0*/  FMNMX.FTZ R133, R133, R6, !PT ;  /* 0x0000000685857209 */ /* 0x002fc80007810000 */
[C---:B------:R-:W-:Y:S01]  /*3fc0*/  FSETP.NEU.FTZ.AND P1, PT, R133.reuse, -INF , PT ;  /* 0xff8000008500780b */ /* 0x040fe20003f3d000 */
[----:B------:R-:W-:-:S05]  /*3fd0*/  FMUL.FTZ R9, R133, c[0x0][0x23c] ;  /* 0x00008f0085097a20 */ /* 0x000fca0000410000 */
[----:B------:R-:W-:-:S05]  /*3fe0*/  FSEL R9, R9, RZ, P1 ;  /* 0x000000ff09097208 */ /* 0x000fca0000800000 */
[--C-:B------:R-:W-:Y:S02]  /*3ff0*/  FFMA.FTZ R5, R44, c[0x0][0x23c], -R9.reuse ;  /* 0x00008f002c057a23 */ /* 0x100fe40000010809 */
[--C-:B------:R-:W-:Y:S01]  /*4000*/  FFMA.FTZ R0, R98, c[0x0][0x23c], -R9.reuse ;  /* 0x00008f0062007a23 */ /* 0x100fe20000010809 */
[----:B--2---:R-:W-:Y:S01]  /*4010*/  FMNMX.FTZ R132, R4, R132, !PT ;  /* 0x0000008404847209 */ /* 0x004fe20007810000 */
[----:B------:R-:W-:Y:S01]  /*4020*/  FFMA.FTZ R4, R40, c[0x0][0x23c], -R9 ;  /* 0x00008f0028047a23 */ /* 0x000fe20000010809 */
[----:B------:R-:W-:Y:S02]  /*4030*/  MUFU.EX2 R7, R5 ;  /* 0x0000000500077308 */ /* 0x000fe40000000800 */
[C---:B------:R-:W-:Y:S01]  /*4040*/  FSETP.NEU.FTZ.AND P1, PT, R132.reuse, -INF , PT ;  /* 0xff8000008400780b */ /* 0x040fe20003f3d000 */
[----:B------:R-:W-:-:S05]  /*4050*/  FMUL.FTZ R8, R132, c[0x0][0x23c] ;  /* 0x00008f0084087a20 */ /* 0x000fca0000410000 */
[----:B------:R1:W2:Y:S01]  /*4060*/  MUFU.EX2 R12, R4 ;  /* 0x00000004000c7308 */ /* 0x0002a20000000800 */
[----:B------:R-:W-:-:S05]  /*4070*/  FSEL R8, R8, RZ, P1 ;  /* 0x000000ff08087208 */ /* 0x000fca0000800000 */
[----:B------:R-:W-:Y:S02]  /*4080*/  FFMA.FTZ R2, R42, c[0x0][0x23c], -R8 ;  /* 0x00008f002a027a23 */ /* 0x000fe40000010808 */
[----:B------:R3:W-:Y:S01]  /*4090*/  MUFU.EX2 R187, R0 ;  /* 0x0000000000bb7308 */ /* 0x0007e20000000800 */
[----:B-1----:R-:W-:Y:S01]  /*40a0*/  FFMA.FTZ R4, R32, c[0x0][0x23c], -R9 ;  /* 0x00008f0020047a23 */ /* 0x002fe20000010809 */
[----:B--2---:R-:W-:-:S06]  /*40b0*/  MOV R3, R12 ;  /* 0x0000000c00037202 */ /* 0x004fcc0000000f00 */
[----:B------:R1:W-:Y:S01]  /*40c0*/  MUFU.EX2 R175, R2 ;  /* 0x0000000200af7308 */ /* 0x0003e20000000800 */
[----:B------:R-:W2:Y:S01]  /*40d0*/  LDSM.16.MT88.4 R12, [R212+0x18000] ;  /* 0x01800000d40c783b */ /* 0x000ea20000004200 */
[----:B---3--:R-:W-:-:S06]  /*40e0*/  FFMA.FTZ R0, R73, c[0x0][0x23c], -R9 ;  /* 0x00008f0049007a23 */ /* 0x008fcc0000010809 */
[----:B------:R3:W-:Y:S01]  /*40f0*/  MUFU.EX2 R190, R4 ;  /* 0x0000000400be7308 */ /* 0x0007e20000000800 */
[----:B-1----:R-:W-:-:S07]  /*4100*/  FFMA.FTZ R2, R34, c[0x0][0x23c], -R8 ;  /* 0x00008f0022027a23 */ /* 0x002fce0000010808 */
[----:B------:R1:W-:Y:S01]  /*4110*/  MUFU.EX2 R151, R0 ;  /* 0x0000000000977308 */ /* 0x0003e20000000800 */
[----:B---3--:R-:W-:-:S07]  /*4120*/  FFMA.FTZ R4, R33, c[0x0][0x23c], -R9 ;  /* 0x00008f0021047a23 */ /* 0x008fce0000010809 */
[----:B------:R3:W-:Y:S08]  /*4130*/  MUFU.EX2 R189, R2 ;  /* 0x0000000200bd7308 */ /* 0x0007f00000000800 */
[----:B------:R4:W5:Y:S01]  /*4140*/  MUFU.EX2 R185, R4 ;  /* 0x0000000400b97308 */ /* 0x0009620000000800 */
[----:B-1----:R-:W-:Y:S02]  /*4150*/  FFMA.FTZ R0, R75, c[0x0][0x23c], -R9 ;  /* 0x00008f004b007a23 */ /* 0x002fe40000010809 */
[----:B---3--:R-:W-:-:S05]  /*4160*/  FFMA.FTZ R2, R35, c[0x0][0x23c], -R8 ;  /* 0x00008f0023027a23 */ /* 0x008fca0000010808 */
[----:B------:R1:W-:Y:S01]  /*4170*/  MUFU.EX2 R174, R0 ;  /* 0x0000000000ae7308 */ /* 0x0003e20000000800 */
[----:B------:R-:W-:Y:S01]  /*4180*/  LDSM.16.MT88.4 R32, [R212+0x1a000] ;  /* 0x01a00000d420783b */ /* 0x000fe20000004200 */
[----:B----4-:R-:W-:-:S06]  /*4190*/  FFMA.FTZ R4, R41, c[0x0][0x23c], -R8 ;  /* 0x00008f0029047a23 */ /* 0x010fcc0000010808 */
[----:B------:R3:W4:Y:S01]  /*41a0*/  MUFU.EX2 R186, R2 ;  /* 0x0000000200ba7308 */ /* 0x0007220000000800 */
[----:B------:R-:W2:Y:S01]  /*41b0*/  LDSM.16.MT88.4 R40, [R209+0x1a000] ;  /* 0x01a00000d128783b */ /* 0x000ea20000004200 */
[----:B-----5:R-:W-:-:S06]  /*41c0*/  F2FP.BF16.PACK_AB R6, R185, R190 ;  /* 0x000000beb906723e */ /* 0x020fcc00000010ff */
[----:B------:R5:W5:Y:S01]  /*41d0*/  MUFU.EX2 R149, R4 ;  /* 0x0000000400957308 */ /* 0x000b620000000800 */
[----:B-1----:R-:W-:Y:S01]  /*41e0*/  FFMA.FTZ R0, R72, c[0x0][0x23c], -R9 ;  /* 0x00008f0048007a23 */ /* 0x002fe20000010809 */
[----:B---3--:R-:W-:Y:S02]  /*41f0*/  MOV R2, R7 ;  /* 0x0000000700027202 */ /* 0x008fe40000000f00 */
[----:B----4-:R-:W-:Y:S02]  /*4200*/  F2FP.BF16.PACK_AB R7, R186, R189 ;  /* 0x000000bdba07723e */ /* 0x010fe400000010ff */
[----:B-----5:R-:W-:Y:S02]  /*4210*/  F2FP.BF16.PACK_AB R4, R3, R2 ;  /* 0x000000020304723e */ /* 0x020fe400000010ff */
[----:B------:R-:W-:-:S07]  /*4220*/  F2FP.BF16.PACK_AB R5, R175, R149 ;  /* 0x00000095af05723e */ /* 0x000fce00000010ff */
[C---:B------:R-:W-:Y:S08]  /*4230*/  HMMA.16816.F32.BF16 R68, R4.reuse, R20, RZ ;  /* 0x000000140444723c */ /* 0x040ff000000418ff */
[C---:B------:R-:W-:Y:S01]  /*4240*/  HMMA.16816.F32.BF16 R100, R4.reuse, R22, RZ ;  /* 0x000000160464723c */ /* 0x040fe200000418ff */
[----:B------:R-:W1:Y:S07]  /*4250*/  LDSM.16.MT88.4 R20, [R209+0x1c000] ;  /* 0x01c00000d114783b */ /* 0x000e6e0000004200 */
[C---:B------:R-:W-:Y:S08]  /*4260*/  HMMA.16816.F32.BF16 R64, R4.reuse, R16, RZ ;  /* 0x000000100440723c */ /* 0x040ff000000418ff */
[C---:B------:R-:W-:Y:S01]  /*4270*/  HMMA.16816.F32.BF16 R92, R4.reuse, R18, RZ ;  /* 0x00000012045c723c */ /* 0x040fe200000418ff */
[----:B------:R-:W3:Y:S07]  /*4280*/  LDSM.16.MT88.4 R16, [R210+0x1c000] ;  /* 0x01c00000d210783b */ /* 0x000eee0000004200 */
[C---:B--2---:R-:W-:Y:S08]  /*4290*/  HMMA.16816.F32.BF16 R108, R4.reuse, R12, RZ ;  /* 0x0000000c046c723c */ /* 0x044ff000000418ff */
[C---:B------:R-:W-:Y:S01]  /*42a0*/  HMMA.16816.F32.BF16 R112, R4.reuse, R14, RZ ;  /* 0x0000000e0470723c */ /* 0x040fe200000418ff */
[----:B------:R-:W2:Y:S07]  /*42b0*/  LDSM.16.MT88.4 R12, [R212+0x1c000] ;  /* 0x01c00000d40c783b */ /* 0x000eae0000004200 */
[C---:B------:R-:W-:Y:S08]  /*42c0*/  HMMA.16816.F32.BF16 R60, R4.reuse, R40, RZ ;  /* 0x00000028043c723c */ /* 0x040ff000000418ff */
[C---:B------:R-:W-:Y:S01]  /*42d0*/  HMMA.16816.F32.BF16 R84, R4.reuse, R42, RZ ;  /* 0x0000002a0454723c */ /* 0x040fe200000418ff */
[----:B------:R-:W4:Y:S07]  /*42e0*/  LDSM.16.MT88.4 R40, [R211+0x1c000] ;  /* 0x01c00000d328783b */ /* 0x000f2e0000004200 */
[C---:B------:R-:W-:Y:S08]  /*42f0*/  HMMA.16816.F32.BF16 R104, R4.reuse, R28, RZ ;  /* 0x0000001c0468723c */ /* 0x040ff000000418ff */
[C---:B------:R-:W-:Y:S01]  /*4300*/  HMMA.16816.F32.BF16 R88, R4.reuse, R30, RZ ;  /* 0x0000001e0458723c */ /* 0x040fe200000418ff */
[----:B------:R-:W5:Y:S07]  /*4310*/  LDSM.16.MT88.4 R28, [R209+0x1e000] ;  /* 0x01e00000d11c783b */ /* 0x000f6e0000004200 */
[C---:B-1----:R-:W-:Y:S08]  /*4320*/  HMMA.16816.F32.BF16 R116, R4.reuse, R20, RZ ;  /* 0x000000140474723c */ /* 0x042ff000000418ff */
[C---:B------:R-:W-:Y:S01]  /*4330*/  HMMA.16816.F32.BF16 R120, R4.reuse, R22, RZ ;  /* 0x000000160478723c */ /* 0x040fe200000418ff */
[----:B------:R-:W1:Y:S07]  /*4340*/  LDSM.16.MT88.4 R20, [R210+0x1e000] ;  /* 0x01e00000d214783b */ /* 0x000e6e0000004200 */
[C---:B---3--:R-:W-:Y:S08]  /*4350*/  HMMA.16816.F32.BF16 R124, R4.reuse, R16, RZ ;  /* 0x00000010047c723c */ /* 0x048ff000000418ff */
[C---:B------:R-:W-:Y:S01]  /*4360*/  HMMA.16816.F32.BF16 R128, R4.reuse, R18, RZ ;  /* 0x000000120480723c */ /* 0x040fe200000418ff */
[----:B------:R-:W3:Y:S07]  /*4370*/  LDSM.16.MT88.4 R16, [R212+0x1e000] ;  /* 0x01e00000d410783b */ /* 0x000eee0000004200 */
[C---:B--2---:R-:W-:Y:S08]  /*4380*/  HMMA.16816.F32.BF16 R136, R4.reuse, R12, RZ ;  /* 0x0000000c0488723c */ /* 0x044ff000000418ff */
[C---:B------:R-:W-:Y:S01]  /*4390*/  HMMA.16816.F32.BF16 R144, R4.reuse, R14, RZ ;  /* 0x0000000e0490723c */ /* 0x040fe200000418ff */
[----:B------:R-:W2:Y:S07]  /*43a0*/  LDSM.16.MT88.4 R12, [R211+0x1e000] ;  /* 0x01e00000d30c783b */ /* 0x000eae0000004200 */
[C---:B----4-:R-:W-:Y:S01]  /*43b0*/  HMMA.16816.F32.BF16 R156, R4.reuse, R40, RZ ;  /* 0x00000028049c723c */ /* 0x050fe200000418ff */
[----:B------:R4:W-:Y:S07]  /*43c0*/  MUFU.EX2 R40, R0 ;  /* 0x0000000000287308 */ /* 0x0009ee0000000800 */
[C---:B-----5:R-:W-:Y:S08]  /*43d0*/  HMMA.16816.F32.BF16 R140, R4.reuse, R28, RZ ;  /* 0x0000001c048c723c */ /* 0x060ff000000418ff */
[C---:B------:R-:W-:Y:S01]  /*43e0*/  HMMA.16816.F32.BF16 R160, R4.reuse, R30, RZ ;  /* 0x0000001e04a0723c */ /* 0x040fe200000418ff */
[--C-:B----4-:R-:W-:Y:S01]  /*43f0*/  FFMA.FTZ R0, R97, c[0x0][0x23c], -R8.reuse ;  /* 0x00008f0061007a23 */ /* 0x110fe20000010808 */
[----:B------:R-:W4:Y:S03]  /*4400*/  LDSM.16.MT88.4 R28, [R209+0x18800] ;  /* 0x01880000d11c783b */ /* 0x000f260000004200 */
[----:B------:R5:W-:Y:S03]  /*4410*/  MUFU.EX2 R172, R0 ;  /* 0x0000000000ac7308 */ /* 0x000be60000000800 */
[C---:B------:R-:W-:Y:S08]  /*4420*/  HMMA.16816.F32.BF16 R56, R4.reuse, R36, RZ ;  /* 0x000000240438723c */ /* 0x040ff000000418ff */
[----:B------:R-:W-:Y:S01]  /*4430*/  HMMA.16816.F32.BF16 R44, R4, R38, RZ ;  /* 0x00000026042c723c */ /* 0x000fe200000418ff */
[----:B------:R-:W1:Y:S01]  /*4440*/  LDSM.16.MT88.4 R36, [R212+0x18800] ;  /* 0x01880000d424783b */ /* 0x000e620000004200 */
[----:B-----5:R-:W-:-:S06]  /*4450*/  FFMA.FTZ R0, R99, c[0x0][0x23c], -R8 ;  /* 0x00008f0063007a23 */ /* 0x020fcc0000010808 */
[C---:B------:R-:W-:Y:S01]  /*4460*/  HMMA.16816.F32.BF16 R52, R4.reuse, R32, RZ ;  /* 0x000000200434723c */ /* 0x040fe200000418ff */
[----:B------:R5:W1:Y:S07]  /*4470*/  MUFU.EX2 R188, R0 ;  /* 0x0000000000bc7308 */ /* 0x000a6e0000000800 */
[C---:B------:R-:W-:Y:S08]  /*4480*/  HMMA.16816.F32.BF16 R80, R4.reuse, R34, RZ ;  /* 0x000000220450723c */ /* 0x040ff000000418ff */
[----:B------:R-:W-:Y:S01]  /*4490*/  HMMA.16816.F32.BF16 R48, R4, R24, RZ ;  /* 0x000000180430723c */ /* 0x000fe200000418ff */
[----:B-----5:R-:W-:-:S04]  /*44a0*/  FFMA.FTZ R0, R74, c[0x0][0x23c], -R8 ;  /* 0x00008f004a007a23 */ /* 0x020fc80000010808 */
[----:B------:R5:W-:Y:S03]  /*44b0*/  MUFU.EX2 R41, R0 ;  /* 0x0000000000297308 */ /* 0x000be60000000800 */
[C---:B------:R-:W-:Y:S01]  /*44c0*/  HMMA.16816.F32.BF16 R76, R4.reuse, R26, RZ ;  /* 0x0000001a044c723c */ /* 0x040fe200000418ff */
[----:B------:R-:W-:Y:S07]  /*44d0*/  LDSM.16.MT88.4 R24, [R210+0x18800] ;  /* 0x01880000d218783b */ /* 0x000fee0000004200 */
[----:B------:R-:W-:Y:S01]  /*44e0*/  HMMA.16816.F32.BF16 R152, R4, R42, RZ ;  /* 0x0000002a0498723c */ /* 0x000fe200000418ff */
[----:B-----5:R-:W-:-:S06]  /*44f0*/  FFMA.FTZ R0, R96, c[0x0][0x23c], -R8 ;  /* 0x00008f0060007a23 */ /* 0x020fcc0000010808 */
[----:B------:R-:W-:Y:S01]  /*4500*/  MOV R43, R190 ;  /* 0x000000be002b7202 */ /* 0x000fe20000000f00 */
[----:B-1----:R-:W-:Y:S01]  /*4510*/  HMMA.16816.F32.BF16 R164, R4, R20, RZ ;  /* 0x0000001404a4723c */ /* 0x002fe200000418ff */
[----:B------:R-:W1:Y:S01]  /*4520*/  MUFU.EX2 R148, R0 ;  /* 0x0000000000947308 */ /* 0x000e620000000800 */
[----:B------:R-:W-:-:S06]  /*4530*/  IMAD.MOV.U32 R42, RZ, RZ, R189 ;  /* 0x000000ffff2a7224 */ /* 0x000fcc00078e00bd */
[C---:B------:R-:W-:Y:S01]  /*4540*/  HMMA.16816.F32.BF16 R168, R4.reuse, R22, RZ ;  /* 0x0000001604a8723c */ /* 0x040fe200000418ff */
[----:B------:R-:W5:Y:S07]  /*4550*/  LDSM.16.MT88.4 R20, [R211+0x18800] ;  /* 0x01880000d314783b */ /* 0x000f6e0000004200 */
[C---:B---3--:R-:W-:Y:S08]  /*4560*/  HMMA.16816.F32.BF16 R180, R4.reuse, R16, RZ ;  /* 0x0000001004b4723c */ /* 0x048ff000000418ff */
[C---:B------:R-:W-:Y:S01]  /*4570*/  HMMA.16816.F32.BF16 R196, R4.reuse, R18, RZ ;  /* 0x0000001204c4723c */ /* 0x040fe200000418ff */
[----:B------:R-:W3:Y:S07]  /*4580*/  LDSM.16.MT88.4 R16, [R209+0x1a800] ;  /* 0x01a80000d110783b */ /* 0x000eee0000004200 */
[C---:B--2---:R-:W-:Y:S08]  /*4590*/  HMMA.16816.F32.BF16 R248, R4.reuse, R12, RZ ;  /* 0x0000000c04f8723c */ /* 0x044ff000000418ff */
[----:B------:R-:W-:Y:S07]  /*45a0*/  HMMA.16816.F32.BF16 R200, R4, R14, RZ ;  /* 0x0000000e04c8723c */ /* 0x000fee00000418ff */
[----:B------:R-:W-:-:S02]  /*45b0*/  F2FP.BF16.PACK_AB R4, R151, R187 ;  /* 0x000000bb9704723e */ /* 0x000fc400000010ff */
[----:B------:R-:W-:Y:S02]  /*45c0*/  F2FP.BF16.PACK_AB R5, R188, R172 ;  /* 0x000000acbc05723e */ /* 0x000fe400000010ff */
[----:B------:R-:W-:Y:S02]  /*45d0*/  F2FP.BF16.PACK_AB R6, R40, R174 ;  /* 0x000000ae2806723e */ /* 0x000fe400000010ff */
[----:B-1----:R-:W-:-:S07]  /*45e0*/  F2FP.BF16.PACK_AB R7, R148, R41 ;  /* 0x000000299407723e */ /* 0x002fce00000010ff */
[C---:B----4-:R-:W-:Y:S04]  /*45f0*/  HMMA.16816.F32.BF16 R12, R4.reuse, R28, R68 ;  /* 0x0000001c040c723c */ /* 0x050fe80000041844 */
[----:B------:R-:W-:Y:S01]  /*4600*/  MOV R34, R202 ;  /* 0x000000ca00227202 */ /* 0x000fe20000000f00 */
[----:B------:R-:W-:Y:S01]  /*4610*/  IMAD.MOV.U32 R33, RZ, RZ, R203 ;  /* 0x000000ffff217224 */ /* 0x000fe200078e00cb */
[----:B------:R-:W-:Y:S01]  /*4620*/  MOV R32, R201 ;  /* 0x000000c900207202 */ /* 0x000fe20000000f00 */
[----:B------:R-:W-:Y:S01]  /*4630*/  IMAD.MOV.U32 R0, RZ, RZ, R200 ;  /* 0x000000ffff007224 */ /* 0x000fe200078e00c8 */
[----:B------:R-:W-:Y:S01]  /*4640*/  HMMA.16816.F32.BF16 R244, R4, R36, R108 ;  /* 0x0000002404f4723c */ /* 0x000fe2000004186c */
[----:B------:R-:W-:Y:S01]  /*4650*/  IMAD.MOV.U32 R69, RZ, RZ, R185 ;  /* 0x000000ffff457224 */ /* 0x000fe200078e00b9 */
[----:B------:R-:W-:Y:S01]  /*4660*/  MOV R70, R184 ;  /* 0x000000b800467202 */ /* 0x000fe20000000f00 */
[----:B------:R-:W-:-:S04]  /*4670*/  IMAD.MOV.U32 R71, RZ, RZ, R175 ;  /* 0x000000ffff477224 */ /* 0x000fc800078e00af */
[----:B------:R-:W-:Y:S01]  /*4680*/  IMAD.MOV.U32 R37, RZ, RZ, R32 ;  /* 0x000000ffff257224 */ /* 0x000fe200078e0020 */
[----:B------:R-:W-:Y:S01]  /*4690*/  HMMA.16816.F32.BF16 R240, R4, R38, R112 ;  /* 0x0000002604f0723c */ /* 0x000fe20000041870 */
[----:B------:R-:W-:Y:S01]  /*46a0*/  MOV R36, R0 ;  /* 0x0000000000247202 */ /* 0x000fe20000000f00 */
[----:B------:R-:W-:-:S05]  /*46b0*/  IMAD.MOV.U32 R0, RZ, RZ, R173 ;  /* 0x000000ffff007224 */ /* 0x000fca00078e00ad */
[----:B------:R-:W-:Y:S01]  /*46c0*/  IMAD.MOV.U32 R39, RZ, RZ, R187 ;  /* 0x000000ffff277224 */ /* 0x000fe200078e00bb */
[----:B------:R-:W-:Y:S01]  /*46d0*/  MOV R99, R12 ;  /* 0x0000000c00637202 */ /* 0x000fe20000000f00 */
[----:B------:R-:W-:Y:S01]  /*46e0*/  IMAD.MOV.U32 R98, RZ, RZ, R13 ;  /* 0x000000ffff627224 */ /* 0x000fe200078e000d */
[----:B------:R-:W-:Y:S01]  /*46f0*/  MOV R97, R14 ;  /* 0x0000000e00617202 */ /* 0x000fe20000000f00 */
[----:B------:R-:W-:Y:S01]  /*4700*/  IMAD.MOV.U32 R96, RZ, RZ, R15 ;  /* 0x000000ffff607224 */ /* 0x000fe200078e000f */
[C---:B-----5:R-:W-:Y:S07]  /*4710*/  HMMA.16816.F32.BF16 R108, R4.reuse, R22, R88 ;  /* 0x00000016046c723c */ /* 0x060fee0000041858 */
[----:B------:R-:W-:Y:S01]  /*4720*/  IMAD.MOV.U32 R88, RZ, RZ, R172 ;  /* 0x000000ffff587224 */ /* 0x000fe200078e00ac */
[C---:B------:R-:W-:Y:S07]  /*4730*/  HMMA.16816.F32.BF16 R12, R4.reuse, R30, R100 ;  /* 0x0000001e040c723c */ /* 0x040fee0000041864 */
[----:B------:R-:W-:Y:S01]  /*4740*/  MOV R103, R188 ;  /* 0x000000bc00677202 */ /* 0x000fe20000000f00 */
[----:B---3--:R-:W-:Y:S01]  /*4750*/  HMMA.16816.F32.BF16 R112, R4, R16, R60 ;  /* 0x000000100470723c */ /* 0x008fe2000004183c */
[----:B------:R-:W-:-:S06]  /*4760*/  MOV R101, R174 ;  /* 0x000000ae00657202 */ /* 0x000fcc0000000f00 */
[----:B------:R-:W-:Y:S01]  /*4770*/  IMAD.MOV.U32 R60, RZ, RZ, R151 ;  /* 0x000000ffff3c7224 */ /* 0x000fe200078e0097 */
[----:B------:R-:W-:Y:S01]  /*4780*/  HMMA.16816.F32.BF16 R188, R4, R18, R84 ;  /* 0x0000001204bc723c */ /* 0x000fe20000041854 */
[----:B------:R-:W1:Y:S01]  /*4790*/  LDSM.16.MT88.4 R16, [R210+0x1c800] ;  /* 0x01c80000d210783b */ /* 0x000e620000004200 */
[----:B------:R-:W-:Y:S01]  /*47a0*/  MOV R61, R150 ;  /* 0x00000096003d7202 */ /* 0x000fe20000000f00 */
[----:B------:R-:W-:Y:S01]  /*47b0*/  IMAD.MOV.U32 R62, RZ, RZ, R149 ;  /* 0x000000ffff3e7224 */ /* 0x000fe200078e0095 */
[----:B------:R-:W-:-:S03]  /*47c0*/  MOV R63, R148 ;  /* 0x00000094003f7202 */ /* 0x000fc60000000f00 */
        /* <DEDUP_REMOVED lines=9> */
[----:B------:R-:W-:-:S04]  /*4860*/  IMAD.MOV.U32 R87, RZ, RZ, R41 ;  /* 0x000000ffff577224 */ /* 0x000fc800078e0029 */
[C---:B------:R-:W-:Y:S08]  /*4870*/  HMMA.16816.F32.BF16 R12, R4.reuse, R24, R64 ;  /* 0x00000018040c723c */ /* 0x040ff00000041840 */
[----:B------:R-:W-:Y:S07]  /*4880*/  HMMA.16816.F32.BF16 R24, R4, R26, R92 ;  /* 0x0000001a0418723c */ /* 0x000fee000004185c */
[----:B------:R-:W-:Y:S01]  /*4890*/  IMAD.MOV.U32 R95, RZ, RZ, R68 ;  /* 0x000000ffff5f7224 */ /* 0x000fe200078e0044 */
[----:B------:R-:W-:Y:S01]  /*48a0*/  MOV R94, R35 ;  /* 0x00000023005e7202 */ /* 0x000fe20000000f00 */
[----:B------:R-:W-:Y:S01]  /*48b0*/  IMAD.MOV.U32 R92, RZ, RZ, R34 ;  /* 0x000000ffff5c7224 */ /* 0x000fe200078e0022 */
[----:B------:R-:W-:-:S02]  /*48c0*/  MOV R93, R33 ;  /* 0x00000021005d7202 */ /* 0x000fc40000000f00 */
[----:B------:R-:W-:Y:S01]  /*48d0*/  MOV R68, R186 ;  /* 0x000000ba00447202 */ /* 0x000fe20000000f00 */
[----:B------:R-:W3:Y:S01]  /*48e0*/  LDSM.16.MT88.4 R32, [R211+0x1a800] ;  /* 0x01a80000d320783b */ /* 0x000ee20000004200 */
[C---:B-1----:R-:W-:Y:S02]  /*48f0*/  HMMA.16816.F32.BF16 R40, R4.reuse, R16, R124 ;  /* 0x000000100428723c */ /* 0x042fe4000004187c */
[----:B------:R-:W-:Y:S01]  /*4900*/  MOV R67, R12 ;  /* 0x0000000c00437202 */ /* 0x000fe20000000f00 */
[----:B------:R-:W-:Y:S01]  /*4910*/  IMAD.MOV.U32 R66, RZ, RZ, R13 ;  /* 0x000000ffff427224 */ /* 0x000fe200078e000d */
[----:B------:R-:W-:Y:S01]  /*4920*/  MOV R65, R14 ;  /* 0x0000000e00417202 */ /* 0x000fe20000000f00 */
[----:B------:R-:W-:Y:S02]  /*4930*/  IMAD.MOV.U32 R64, RZ, RZ, R15 ;  /* 0x000000ffff407224 */ /* 0x000fe400078e000f */
[----:B------:R-:W1:Y:S03]  /*4940*/  LDSM.16.MT88.4 R12, [R210+0x1a800] ;  /* 0x01a80000d20c783b */ /* 0x000e660000004200 */
[----:B------:R-:W-:Y:S01]  /*4950*/  IMAD.MOV.U32 R31, RZ, RZ, R27 ;  /* 0x000000ffff1f7224 */ /* 0x000fe200078e001b */
[----:B------:R-:W-:Y:S01]  /*4960*/  MOV R30, R24 ;  /* 0x00000018001e7202 */ /* 0x000fe20000000f00 */
[----:B------:R-:W-:Y:S01]  /*4970*/  IMAD.MOV.U32 R29, RZ, RZ, R25 ;  /* 0x000000ffff1d7224 */ /* 0x000fe200078e0019 */
[----:B------:R-:W-:Y:S01]  /*4980*/  MOV R28, R26 ;  /* 0x0000001a001c7202 */ /* 0x000fe20000000f00 */
[----:B--2---:R-:W-:Y:S01]  /*4990*/  HMMA.16816.F32.BF16 R124, R4, R22, R152 ;  /* 0x00000016047c723c */ /* 0x004fe20000041898 */
[----:B------:R-:W2:Y:S01]  /*49a0*/  LDSM.16.MT88.4 R24, [R212+0x1a800] ;  /* 0x01a80000d418783b */ /* 0x000ea20000004200 */
[----:B------:R-:W-:Y:S01]  /*49b0*/  MOV R38, R31 ;  /* 0x0000001f00267202 */ /* 0x000fe20000000f00 */
[----:B------:R-:W-:Y:S01]  /*49c0*/  IMAD.MOV.U32 R90, RZ, RZ, R29 ;  /* 0x000000ffff5a7224 */ /* 0x000fe200078e001d */
[----:B------:R-:W-:-:S02]  /*49d0*/  MOV R89, R30 ;  /* 0x0000001e00597202 */ /* 0x000fc40000000f00 */
[----:B------:R-:W-:Y:S01]  /*49e0*/  MOV R91, R28 ;  /* 0x0000001c005b7202 */ /* 0x000fe20000000f00 */
[----:B------:R-:W-:Y:S01]  /*49f0*/  IMAD.MOV.U32 R155, RZ, RZ, R84 ;  /* 0x000000ffff9b7224 */ /* 0x000fe200078e0054 */
[----:B------:R-:W4:Y:S01]  /*4a00*/  LDSM.16.MT88.4 R28, [R209+0x1c800] ;  /* 0x01c80000d11c783b */ /* 0x000f220000004200 */
[----:B------:R-:W-:Y:S02]  /*4a10*/  MOV R154, R85 ;  /* 0x00000055009a7202 */ /* 0x000fe40000000f00 */
[----:B------:R-:W-:Y:S01]  /*4a20*/  MOV R153, R87 ;  /* 0x0000005700997202 */ /* 0x000fe20000000f00 */
[C---:B---3--:R-:W-:Y:S07]  /*4a30*/  HMMA.16816.F32.BF16 R104, R4.reuse, R32, R48 ;  /* 0x000000200468723c */ /* 0x048fee0000041830 */
[----:B------:R-:W-:Y:S01]  /*4a40*/  MOV R32, R99 ;  /* 0x0000006300207202 */ /* 0x000fe20000000f00 */
[----:B-1----:R-:W-:Y:S01]  /*4a50*/  HMMA.16816.F32.BF16 R200, R4, R12, R56 ;  /* 0x0000000c04c8723c */ /* 0x002fe20000041838 */
[----:B------:R-:W-:-:S07]  /*4a60*/  IMAD.MOV.U32 R33, RZ, RZ, R98 ;  /* 0x000000ffff217224 */ /* 0x000fce00078e0062 */
[C---:B------:R-:W-:Y:S01]  /*4a70*/  HMMA.16816.F32.BF16 R184, R4.reuse, R14, R44 ;  /* 0x0000000e04b8723c */ /* 0x040fe2000004182c */
[----:B------:R-:W1:Y:S06]  /*4a80*/  LDSM.16.MT88.4 R12, [R212+0x1c800] ;  /* 0x01c80000d40c783b */ /* 0x000e6c0000004200 */
[----:B------:R-:W-:Y:S01]  /*4a90*/  MOV R47, R89 ;  /* 0x00000059002f7202 */ /* 0x000fe20000000f00 */
[C---:B--2---:R-:W-:Y:S01]  /*4aa0*/  HMMA.16816.F32.BF16 R172, R4.reuse, R24, R52 ;  /* 0x0000001804ac723c */ /* 0x044fe20000041834 */
        /* <DEDUP_REMOVED lines=8> */
[----:B------:R-:W2:Y:S01]  /*4b30*/  LDSM.16.MT88.4 R24, [R209+0x1e800] ;  /* 0x01e80000d118783b */ /* 0x000ea20000004200 */
[----:B------:R-:W-:Y:S01]  /*4b40*/  MOV R93, R95 ;  /* 0x0000005f005d7202 */ /* 0x000fe20000000f00 */
[----:B------:R-:W-:Y:S01]  /*4b50*/  IMAD.MOV.U32 R92, RZ, RZ, R94 ;  /* 0x000000ffff5c7224 */ /* 0x000fe200078e005e */
[----:B------:R-:W-:Y:S01]  /*4b60*/  MOV R95, R100 ;  /* 0x00000064005f7202 */ /* 0x000fe20000000f00 */
[----:B------:R-:W-:Y:S01]  /*4b70*/  IMAD.MOV.U32 R94, RZ, RZ, R102 ;  /* 0x000000ffff5e7224 */ /* 0x000fe200078e0066 */
[----:B------:R-:W-:Y:S01]  /*4b80*/  MOV R102, R70 ;  /* 0x0000004600667202 */ /* 0x000fe20000000f00 */
[----:B------:R-:W-:Y:S01]  /*4b90*/  IMAD.MOV.U32 R100, RZ, RZ, R103 ;  /* 0x000000ffff647224 */ /* 0x000fe200078e0067 */
[----:B----4-:R-:W-:Y:S01]  /*4ba0*/  HMMA.16816.F32.BF16 R72, R4, R28, R116 ;  /* 0x0000001c0448723c */ /* 0x010fe20000041874 */
[----:B------:R-:W-:-:S02]  /*4bb0*/  IMAD.MOV.U32 R103, RZ, RZ, R71 ;  /* 0x000000ffff677224 */ /* 0x000fc400078e0047 */
[----:B------:R-:W-:-:S04]  /*4bc0*/  IMAD.MOV.U32 R152, RZ, RZ, R100 ;  /* 0x000000ffff987224 */ /* 0x000fc800078e0064 */
[----:B------:R-:W-:Y:S01]  /*4bd0*/  IMAD.MOV.U32 R119, RZ, RZ, R60 ;  /* 0x000000ffff777224 */ /* 0x000fe200078e003c */
[----:B------:R-:W-:Y:S01]  /*4be0*/  HMMA.16816.F32.BF16 R56, R4, R30, R120 ;  /* 0x0000001e0438723c */ /* 0x000fe20000041878 */
[----:B------:R-:W3:Y:S01]  /*4bf0*/  LDSM.16.MT88.4 R28, [R210+0x1e800] ;  /* 0x01e80000d21c783b */ /* 0x000ee20000004200 */
[----:B------:R-:W-:Y:S01]  /*4c00*/  MOV R118, R61 ;  /* 0x0000003d00767202 */ /* 0x000fe20000000f00 */
[----:B------:R-:W-:Y:S01]  /*4c10*/  IMAD.MOV.U32 R117, RZ, RZ, R62 ;  /* 0x000000ffff757224 */ /* 0x000fe200078e003e */
[----:B------:R-:W-:-:S03]  /*4c20*/  MOV R116, R63 ;  /* 0x0000003f00747202 */ /* 0x000fc60000000f00 */
[----:B------:R-:W-:Y:S01]  /*4c30*/  MOV R123, R0 ;  /* 0x00000000007b7202 */ /* 0x000fe20000000f00 */
[C---:B------:R-:W-:Y:S01]  /*4c40*/  HMMA.16816.F32.BF16 R52, R4.reuse, R18, R128 ;  /* 0x000000120434723c */ /* 0x040fe20000041880 */
[----:B------:R-:W4:Y:S01]  /*4c50*/  LDSM.16.MT88.4 R16, [R212+0x1e800] ;  /* 0x01e80000d410783b */ /* 0x000f220000004200 */
[----:B------:R-:W-:Y:S01]  /*4c60*/  FFMA.FTZ R0, R176, c[0x0][0x23c], -R9 ;  /* 0x00008f00b0007a23 */ /* 0x000fe20000010809 */
[----:B------:R-:W-:Y:S01]  /*4c70*/  MOV R121, R3 ;  /* 0x0000000300797202 */ /* 0x000fe20000000f00 */
[----:B------:R-:W-:Y:S02]  /*4c80*/  IMAD.MOV.U32 R176, RZ, RZ, R101 ;  /* 0x000000ffffb07224 */ /* 0x000fe400078e0065 */
[----:B------:R-:W-:Y:S01]  /*4c90*/  IMAD.MOV.U32 R122, RZ, RZ, R103 ;  /* 0x000000ffff7a7224 */ /* 0x000fe200078e0067 */
[----:B------:R-:W-:Y:S01]  /*4ca0*/  MOV R130, R68 ;  /* 0x0000004400827202 */ /* 0x000fe20000000f00 */
[----:B------:R-:W-:Y:S01]  /*4cb0*/  HMMA.16816.F32.BF16 R60, R4, R20, R156 ;  /* 0x00000014043c723c */ /* 0x000fe2000004189c */
[----:B------:R5:W-:Y:S01]  /*4cc0*/  MUFU.EX2 R159, R0 ;  /* 0x00000000009f7308 */ /* 0x000be20000000800 */
[----:B------:R-:W-:Y:S01]  /*4cd0*/  IMAD.MOV.U32 R129, RZ, RZ, R69 ;  /* 0x000000ffff817224 */ /* 0x000fe200078e0045 */
[----:B------:R-:W-:Y:S01]  /*4ce0*/  LDSM.16.MT88.4 R20, [R212+0x19000] ;  /* 0x01900000d414783b */ /* 0x000fe20000004200 */
[----:B------:R-:W-:-:S03]  /*4cf0*/  IMAD.MOV.U32 R120, RZ, RZ, R91 ;  /* 0x000000ffff787224 */ /* 0x000fc600078e005b */
[----:B------:R-:W-:Y:S01]  /*4d00*/  IMAD.MOV.U32 R156, RZ, RZ, R86 ;  /* 0x000000ffff9c7224 */ /* 0x000fe200078e0056 */
[----:B-1----:R-:W-:Y:S01]  /*4d10*/  HMMA.16816.F32.BF16 R48, R4, R12, R136 ;  /* 0x0000000c0430723c */ /* 0x002fe20000041888 */
[----:B------:R-:W-:-:S07]  /*4d20*/  MOV R157, R46 ;  /* 0x0000002e009d7202 */ /* 0x000fce0000000f00 */
[C---:B------:R-:W-:Y:S01]  /*4d30*/  HMMA.16816.F32.BF16 R68, R4.reuse, R14, R144 ;  /* 0x0000000e0444723c */ /* 0x040fe20000041890 */
[----:B-----5:R-:W-:Y:S01]  /*4d40*/  FFMA.FTZ R0, R135, c[0x0][0x23c], -R9 ;  /* 0x00008f0087007a23 */ /* 0x020fe20000010809 */
[----:B------:R-:W1:Y:S01]  /*4d50*/  LDSM.16.MT88.4 R12, [R211+0x1e800] ;  /* 0x01e80000d30c783b */ /* 0x000e620000004200 */
[----:B------:R-:W-:Y:S02]  /*4d60*/  MOV R135, R118 ;  /* 0x0000007600877202 */ /* 0x000fe40000000f00 */
[----:B------:R5:W1:Y:S02]  /*4d70*/  MUFU.EX2 R3, R0 ;  /* 0x0000000000037308 */ /* 0x000a640000000800 */
[----:B------:R-:W-:Y:S01]  /*4d80*/  MOV R144, R67 ;  /* 0x0000004300907202 */ /* 0x000fe20000000f00 */
[----:B--2---:R-:W-:Y:S01]  /*4d90*/  HMMA.16816.F32.BF16 R84, R4, R24, R140 ;  /* 0x000000180454723c */ /* 0x004fe2000004188c */
[----:B------:R-:W-:Y:S01]  /*4da0*/  IMAD.MOV.U32 R145, RZ, RZ, R66 ;  /* 0x000000ffff917224 */ /* 0x000fe200078e0042 */
[----:B------:R-:W-:Y:S01]  /*4db0*/  MOV R146, R65 ;  /* 0x0000004100927202 */ /* 0x000fe20000000f00 */
[----:B------:R-:W-:-:S04]  /*4dc0*/  IMAD.MOV.U32 R147, RZ, RZ, R64 ;  /* 0x000000ffff937224 */ /* 0x000fc800078e0040 */
[----:B------:R-:W-:Y:S01]  /*4dd0*/  MOV R143, R102 ;  /* 0x00000066008f7202 */ /* 0x000fe20000000f00 */
[----:B------:R-:W-:Y:S01]  /*4de0*/  HMMA.16816.F32.BF16 R76, R4, R34, R76 ;  /* 0x00000022044c723c */ /* 0x000fe2000004184c */
[----:B------:R-:W-:Y:S01]  /*4df0*/  IMAD.MOV.U32 R141, RZ, RZ, R152 ;  /* 0x000000ffff8d7224 */ /* 0x000fe200078e0098 */
[----:B------:R-:W-:Y:S01]  /*4e00*/  MOV R142, R176 ;  /* 0x000000b0008e7202 */ /* 0x000fe20000000f00 */
[----:B-----5:R-:W-:-:S04]  /*4e10*/  FFMA.FTZ R0, R177, c[0x0][0x23c], -R9 ;  /* 0x00008f00b1007a23 */ /* 0x020fc80000010809 */
[----:B------:R-:W-:Y:S01]  /*4e20*/  MOV R34, R97 ;  /* 0x0000006100227202 */ /* 0x000fe20000000f00 */
[C---:B------:R-:W-:Y:S01]  /*4e30*/  HMMA.16816.F32.BF16 R100, R4.reuse, R26, R160 ;  /* 0x0000001a0464723c */ /* 0x040fe200000418a0 */
[----:B------:R2:W-:Y:S01]  /*4e40*/  MUFU.EX2 R128, R0 ;  /* 0x0000000000807308 */ /* 0x0005e20000000800 */
[----:B------:R-:W-:Y:S01]  /*4e50*/  IMAD.MOV.U32 R35, RZ, RZ, R96 ;  /* 0x000000ffff237224 */ /* 0x000fe200078e0060 */
[----:B------:R-:W-:Y:S04]  /*4e60*/  LDSM.16.MT88.4 R24, [R210+0x19000] ;  /* 0x01900000d218783b */ /* 0x000fe80000004200 */
[----:B------:R-:W-:Y:S01]  /*4e70*/  MOV R161, R88 ;  /* 0x0000005800a17202 */ /* 0x000fe20000000f00 */
[----:B------:R-:W-:Y:S01]  /*4e80*/  IMAD.MOV.U32 R162, RZ, RZ, R89 ;  /* 0x000000ffffa27224 */ /* 0x000fe200078e0059 */
[----:B------:R-:W-:Y:S01]  /*4e90*/  MOV R163, R90 ;  /* 0x0000005a00a37202 */ /* 0x000fe20000000f00 */
[----:B---3--:R-:W-:Y:S01]  /*4ea0*/  HMMA.16816.F32.BF16 R96, R4, R30, R168 ;  /* 0x0000001e0460723c */ /* 0x008fe200000418a8 */
[----:B------:R-:W-:-:S02]  /*4eb0*/  IMAD.MOV.U32 R160, RZ, RZ, R47 ;  /* 0x000000ffffa07224 */ /* 0x000fc400078e002f */
[----:B--2---:R-:W-:-:S05]  /*4ec0*/  FFMA.FTZ R0, R134, c[0x0][0x23c], -R9 ;  /* 0x00008f0086007a23 */ /* 0x004fca0000010809 */
[C---:B------:R-:W-:Y:S01]  /*4ed0*/  HMMA.16816.F32.BF16 R88, R4.reuse, R28, R164 ;  /* 0x0000001c0458723c */ /* 0x040fe200000418a4 */
[----:B------:R-:W2:Y:S01]  /*4ee0*/  LDSM.16.MT88.4 R28, [R209+0x19000] ;  /* 0x01900000d11c783b */ /* 0x000ea20000004200 */
[----:B------:R-:W-:Y:S01]  /*4ef0*/  MOV R171, R155 ;  /* 0x0000009b00ab7202 */ /* 0x000fe20000000f00 */
[----:B------:R3:W5:Y:S01]  /*4f00*/  MUFU.EX2 R134, R0 ;  /* 0x0000000000867308 */ /* 0x0007620000000800 */
[----:B------:R-:W-:Y:S01]  /*4f10*/  IMAD.MOV.U32 R170, RZ, RZ, R157 ;  /* 0x000000ffffaa7224 */ /* 0x000fe200078e009d */
[----:B------:R-:W-:Y:S01]  /*4f20*/  MOV R169, R129 ;  /* 0x0000008100a97202 */ /* 0x000fe20000000f00 */
[----:B------:R-:W-:Y:S01]  /*4f30*/  IMAD.MOV.U32 R168, RZ, RZ, R130 ;  /* 0x000000ffffa87224 */ /* 0x000fe200078e0082 */
[----:B------:R-:W-:Y:S01]  /*4f40*/  MOV R167, R153 ;  /* 0x0000009900a77202 */ /* 0x000fe20000000f00 */
[----:B----4-:R-:W-:Y:S01]  /*4f50*/  HMMA.16816.F32.BF16 R80, R4, R16, R180 ;  /* 0x000000100450723c */ /* 0x010fe200000418b4 */
[----:B------:R-:W-:Y:S01]  /*4f60*/  IMAD.MOV.U32 R166, RZ, RZ, R154 ;  /* 0x000000ffffa67224 */ /* 0x000fe200078e009a */
[----:B------:R-:W-:Y:S01]  /*4f70*/  MOV R157, R116 ;  /* 0x00000074009d7202 */ /* 0x000fe20000000f00 */
[----:B------:R-:W-:-:S02]  /*4f80*/  IMAD.MOV.U32 R129, RZ, RZ, R117 ;  /* 0x000000ffff817224 */ /* 0x000fc400078e0075 */
[----:B------:R-:W-:-:S03]  /*4f90*/  IMAD.MOV.U32 R130, RZ, RZ, R119 ;  /* 0x000000ffff827224 */ /* 0x000fc600078e0077 */
[----:B------:R-:W-:Y:S01]  /*4fa0*/  HMMA.16816.F32.BF16 R64, R4, R18, R196 ;  /* 0x000000120440723c */ /* 0x000fe200000418c4 */
[----:B------:R-:W4:Y:S01]  /*4fb0*/  LDSM.16.MT88.4 R16, [R211+0x19000] ;  /* 0x01900000d310783b */ /* 0x000f220000004200 */
[----:B---3--:R-:W-:-:S04]  /*4fc0*/  FFMA.FTZ R0, R179, c[0x0][0x23c], -R8 ;  /* 0x00008f00b3007a23 */ /* 0x008fc80000010808 */
[----:B------:R3:W-:Y:S02]  /*4fd0*/  MUFU.EX2 R158, R0 ;  /* 0x00000000009e7308 */ /* 0x0007e40000000800 */
[C---:B-1----:R-:W-:Y:S08]  /*4fe0*/  HMMA.16816.F32.BF16 R44, R4.reuse, R12, R248 ;  /* 0x0000000c042c723c */ /* 0x042ff000000418f8 */
[----:B------:R-:W-:Y:S01]  /*4ff0*/  HMMA.16816.F32.BF16 R36, R4, R14, R36 ;  /* 0x0000000e0424723c */ /* 0x000fe20000041824 */
[----:B------:R-:W1:Y:S01]  /*5000*/  LDSM.16.MT88.4 R12, [R209+0x1b000] ;  /* 0x01b00000d10c783b */ /* 0x000e620000004200 */
[----:B---3--:R-:W-:-:S05]  /*5010*/  FFMA.FTZ R0, R193, c[0x0][0x23c], -R8 ;  /* 0x00008f00c1007a23 */ /* 0x008fca0000010808 */
[----:B------:R-:W-:Y:S02]  /*5020*/  F2FP.BF16.PACK_AB R4, R3, R159 ;  /* 0x0000009f0304723e */ /* 0x000fe400000010ff */
[----:B-----5:R-:W-:Y:S01]  /*5030*/  F2FP.BF16.PACK_AB R6, R134, R128 ;  /* 0x000000808606723e */ /* 0x020fe200000010ff */
[----:B------:R3:W5:Y:S02]  /*5040*/  MUFU.EX2 R131, R0 ;  /* 0x0000000000837308 */ /* 0x0007640000000800 */
[----:B---3--:R-:W-:Y:S01]  /*5050*/  FFMA.FTZ R0, R178, c[0x0][0x23c], -R8 ;  /* 0x00008f00b2007a23 */ /* 0x008fe20000010808 */
[----:B-----5:R-:W-:-:S05]  /*5060*/  F2FP.BF16.PACK_AB R5, R131, R158 ;  /* 0x0000009e8305723e */ /* 0x020fca00000010ff */
[----:B------:R3:W-:Y:S02]  /*5070*/  MUFU.EX2 R165, R0 ;  /* 0x0000000000a57308 */ /* 0x0007e40000000800 */
[----:B---3--:R-:W-:-:S06]  /*5080*/  FFMA.FTZ R0, R192, c[0x0][0x23c], -R8 ;  /* 0x00008f00c0007a23 */ /* 0x008fcc0000010808 */
[----:B------:R-:W3:Y:S02]  /*5090*/  MUFU.EX2 R164, R0 ;  /* 0x0000000000a47308 */ /* 0x000ee40000000800 */
[----:B---3--:R-:W-:Y:S01]  /*50a0*/  F2FP.BF16.PACK_AB R7, R164, R165 ;  /* 0x000000a5a407723e */ /* 0x008fe200000010ff */
[----:B------:R-:W-:-:S06]  /*50b0*/  FFMA.FTZ R0, R194, c[0x0][0x23c], -R9 ;  /* 0x00008f00c2007a23 */ /* 0x000fcc0000010809 */
[C---:B--2---:R-:W-:Y:S01]  /*50c0*/  HMMA.16816.F32.BF16 R136, R4.reuse, R28, R32 ;  /* 0x0000001c0488723c */ /* 0x044fe20000041820 */
[----:B------:R-:W2:Y:S07]  /*50d0*/  LDSM.16.MT88.4 R32, [R210+0x1b000] ;  /* 0x01b00000d220783b */ /* 0x000eae0000004200 */
        /* <DEDUP_REMOVED lines=8> */
[C---:B------:R-:W-:Y:S08]  /*5160*/  HMMA.16816.F32.BF16 R152, R4.reuse, R20, R244 ;  /* 0x000000140498723c */ /* 0x040ff000000418f4 */
[C---:B------:R-:W-:Y:S01]  /*5170*/  HMMA.16816.F32.BF16 R160, R4.reuse, R22, R240 ;  /* 0x0000001604a0723c */ /* 0x040fe200000418f0 */
[----:B------:R-:W4:Y:S07]  /*5180*/  LDSM.16.MT88.4 R20, [R209+0x1d000] ;  /* 0x01d00000d114783b */ /* 0x000f2e0000004200 */
[C---:B-1----:R-:W-:Y:S08]  /*5190*/  HMMA.16816.F32.BF16 R112, R4.reuse, R12, R112 ;  /* 0x0000000c0470723c */ /* 0x042ff00000041870 */
[C---:B------:R-:W-:Y:S01]  /*51a0*/  HMMA.16816.F32.BF16 R116, R4.reuse, R14, R188 ;  /* 0x0000000e0474723c */ /* 0x040fe200000418bc */
[----:B------:R-:W1:Y:S07]  /*51b0*/  LDSM.16.MT88.4 R12, [R210+0x1d000] ;  /* 0x01d00000d20c783b */ /* 0x000e6e0000004200 */
[C---:B--2---:R-:W-:Y:S07]  /*51c0*/  HMMA.16816.F32.BF16 R188, R4.reuse, R32, R200 ;  /* 0x0000002004bc723c */ /* 0x044fee00000418c8 */
[----:B------:R-:W-:Y:S01]  /*51d0*/  IMAD.MOV.U32 R33, RZ, RZ, R120 ;  /* 0x000000ffff217224 */ /* 0x000fe200078e0078 */
[----:B------:R-:W-:Y:S01]  /*51e0*/  HMMA.16816.F32.BF16 R184, R4, R34, R184 ;  /* 0x0000002204b8723c */ /* 0x000fe200000418b8 */
[----:B------:R-:W-:-:S02]  /*51f0*/  MOV R32, R128 ;  /* 0x0000008000207202 */ /* 0x000fc40000000f00 */
[----:B------:R2:W-:Y:S04]  /*5200*/  MUFU.EX2 R128, R0 ;  /* 0x0000000000807308 */ /* 0x0005e80000000800 */
[----:B------:R-:W-:Y:S01]  /*5210*/  MOV R34, R121 ;  /* 0x0000007900227202 */ /* 0x000fe20000000f00 */
[----:B---3--:R-:W-:Y:S01]  /*5220*/  HMMA.16816.F32.BF16 R180, R4, R28, R172 ;  /* 0x0000001c04b4723c */ /* 0x008fe200000418ac */
[----:B------:R-:W-:-:S06]  /*5230*/  IMAD.MOV.U32 R35, RZ, RZ, R122 ;  /* 0x000000ffff237224 */ /* 0x000fcc00078e007a */
[----:B------:R-:W-:Y:S01]  /*5240*/  MOV R174, R123 ;  /* 0x0000007b00ae7202 */ /* 0x000fe20000000f00 */
[C---:B-----5:R-:W-:Y:S01]  /*5250*/  HMMA.16816.F32.BF16 R104, R4.reuse, R24, R104 ;  /* 0x000000180468723c */ /* 0x060fe20000041868 */
[----:B------:R-:W-:Y:S01]  /*5260*/  IMAD.MOV.U32 R175, RZ, RZ, R195 ;  /* 0x000000ffffaf7224 */ /* 0x000fe200078e00c3 */
[----:B------:R-:W-:Y:S01]  /*5270*/  MOV R173, R171 ;  /* 0x000000ab00ad7202 */ /* 0x000fe20000000f00 */
[--C-:B--2---:R-:W-:Y:S02]  /*5280*/  FFMA.FTZ R0, R252, c[0x0][0x23c], -R9.reuse ;  /* 0x00008f00fc007a23 */ /* 0x104fe40000010809 */
[----:B------:R-:W-:Y:S02]  /*5290*/  IMAD.MOV.U32 R172, RZ, RZ, R170 ;  /* 0x000000ffffac7224 */ /* 0x000fe400078e00aa */
[----:B------:R2:W-:Y:S01]  /*52a0*/  MUFU.EX2 R140, R0 ;  /* 0x00000000008c7308 */ /* 0x0005e20000000800 */
[C---:B------:R-:W-:Y:S01]  /*52b0*/  HMMA.16816.F32.BF16 R120, R4.reuse, R30, R148 ;  /* 0x0000001e0478723c */ /* 0x040fe20000041894 */
[----:B------:R-:W3:Y:S06]  /*52c0*/  LDSM.16.MT88.4 R28, [R211+0x1d000] ;  /* 0x01d00000d31c783b */ /* 0x000eec0000004200 */
[----:B------:R-:W-:Y:S01]  /*52d0*/  IMAD.MOV.U32 R150, RZ, RZ, R168 ;  /* 0x000000ffff967224 */ /* 0x000fe200078e00a8 */
[----:B------:R-:W-:Y:S01]  /*52e0*/  HMMA.16816.F32.BF16 R240, R4, R26, R76 ;  /* 0x0000001a04f0723c */ /* 0x000fe2000004184c */
[----:B------:R-:W5:Y:S01]  /*52f0*/  LDSM.16.MT88.4 R24, [R209+0x1f000] ;  /* 0x01f00000d118783b */ /* 0x000f620000004200 */
[----:B------:R-:W-:Y:S01]  /*5300*/  MOV R151, R169 ;  /* 0x000000a900977202 */ /* 0x000fe20000000f00 */
[----:B------:R-:W-:Y:S01]  /*5310*/  IMAD.MOV.U32 R148, RZ, RZ, R32 ;  /* 0x000000ffff947224 */ /* 0x000fe200078e0020 */
[----:B------:R-:W-:Y:S01]  /*5320*/  MOV R149, R33 ;  /* 0x0000002100957202 */ /* 0x000fe20000000f00 */
[----:B--2---:R-:W-:-:S03]  /*5330*/  FFMA.FTZ R0, R174, c[0x0][0x23c], -R9 ;  /* 0x00008f00ae007a23 */ /* 0x004fc60000010809 */
[----:B----4-:R-:W-:Y:S01]  /*5340*/  HMMA.16816.F32.BF16 R192, R4, R16, R48 ;  /* 0x0000001004c0723c */ /* 0x010fe20000041830 */
[----:B------:R-:W-:Y:S01]  /*5350*/  IMAD.MOV.U32 R174, RZ, RZ, R165 ;  /* 0x000000ffffae7224 */ /* 0x000fe200078e00a5 */
[----:B------:R-:W-:Y:S01]  /*5360*/  LDSM.16.MT88.4 R48, [R210+0x1b800] ;  /* 0x01b80000d230783b */ /* 0x000fe20000004200 */
[----:B------:R-:W-:-:S05]  /*5370*/  IMAD.MOV.U32 R165, RZ, RZ, R141 ;  /* 0x000000ffffa57224 */ /* 0x000fca00078e008d */
[C---:B------:R-:W-:Y:S01]  /*5380*/  HMMA.16816.F32.BF16 R176, R4.reuse, R18, R68 ;  /* 0x0000001204b0723c */ /* 0x040fe20000041844 */
[----:B------:R-:W2:Y:S06]  /*5390*/  LDSM.16.MT88.4 R16, [R212+0x1f000] ;  /* 0x01f00000d410783b */ /* 0x000eac0000004200 */
[----:B------:R-:W-:Y:S01]  /*53a0*/  IMAD.MOV.U32 R71, RZ, RZ, R150 ;  /* 0x000000ffff477224 */ /* 0x000fe200078e0096 */
[----:B------:R-:W-:Y:S01]  /*53b0*/  HMMA.16816.F32.BF16 R244, R4, R20, R72 ;  /* 0x0000001404f4723c */ /* 0x000fe20000041848 */
[----:B------:R-:W-:Y:S01]  /*53c0*/  MOV R70, R151 ;  /* 0x0000009700467202 */ /* 0x000fe20000000f00 */
[----:B------:R-:W-:Y:S01]  /*53d0*/  IMAD.MOV.U32 R69, RZ, RZ, R172 ;  /* 0x000000ffff457224 */ /* 0x000fe200078e00ac */
[----:B------:R-:W-:-:S04]  /*53e0*/  MOV R68, R173 ;  /* 0x000000ad00447202 */ /* 0x000fc80000000f00 */
[----:B------:R-:W-:Y:S01]  /*53f0*/  MOV R73, R175 ;  /* 0x000000af00497202 */ /* 0x000fe20000000f00 */
[C---:B------:R-:W-:Y:S01]  /*5400*/  HMMA.16816.F32.BF16 R200, R4.reuse, R22, R56 ;  /* 0x0000001604c8723c */ /* 0x040fe20000041838 */
[----:B------:R-:W-:Y:S01]  /*5410*/  LDSM.16.MT88.4 R20, [R210+0x1f000] ;  /* 0x01f00000d214783b */ /* 0x000fe20000004200 */
[----:B------:R-:W-:Y:S01]  /*5420*/  MOV R175, R166 ;  /* 0x000000a600af7202 */ /* 0x000fe20000000f00 */
[----:B------:R-:W-:Y:S01]  /*5430*/  IMAD.MOV.U32 R75, RZ, RZ, R34 ;  /* 0x000000ffff4b7224 */ /* 0x000fe200078e0022 */
[----:B------:R-:W-:Y:S01]  /*5440*/  MOV R74, R35 ;  /* 0x00000023004a7202 */ /* 0x000fe20000000f00 */
[----:B------:R-:W-:Y:S01]  /*5450*/  LDSM.16.MT88.4 R56, [R212+0x1b800] ;  /* 0x01b80000d438783b */ /* 0x000fe20000004200 */
[----:B------:R-:W-:Y:S02]  /*5460*/  MOV R166, R142 ;  /* 0x0000008e00a67202 */ /* 0x000fe40000000f00 */
[----:B-1----:R-:W-:Y:S01]  /*5470*/  HMMA.16816.F32.BF16 R76, R4, R12, R40 ;  /* 0x0000000c044c723c */ /* 0x002fe20000041828 */
[----:B------:R1:W4:Y:S01]  /*5480*/  MUFU.EX2 R40, R0 ;  /* 0x0000000000287308 */ /* 0x0003220000000800 */
[----:B------:R-:W-:-:S06]  /*5490*/  MOV R72, R149 ;  /* 0x0000009500487202 */ /* 0x000fcc0000000f00 */
[C---:B---3--:R-:W-:Y:S07]  /*54a0*/  HMMA.16816.F32.BF16 R168, R4.reuse, R28, R60 ;  /* 0x0000001c04a8723c */ /* 0x048fee000004183c */
[----:B------:R-:W-:Y:S01]  /*54b0*/  IMAD.MOV.U32 R61, RZ, RZ, R134 ;  /* 0x000000ffff3d7224 */ /* 0x000fe200078e0086 */
[----:B-----5:R-:W-:Y:S01]  /*54c0*/  HMMA.16816.F32.BF16 R32, R4, R24, R84 ;  /* 0x000000180420723c */ /* 0x020fe20000041854 */
[----:B-1----:R-:W-:Y:S01]  /*54d0*/  FFMA.FTZ R0, R10, c[0x0][0x23c], -R9 ;  /* 0x00008f000a007a23 */ /* 0x002fe20000010809 */
[----:B------:R-:W-:Y:S01]  /*54e0*/  MOV R62, R175 ;  /* 0x000000af003e7202 */ /* 0x000fe20000000f00 */
[----:B------:R-:W-:-:S02]  /*54f0*/  IMAD.MOV.U32 R63, RZ, RZ, R174 ;  /* 0x000000ffff3f7224 */ /* 0x000fc400078e00ae */
[----:B------:R1:W3:Y:S02]  /*5500*/  MUFU.EX2 R60, R0 ;  /* 0x00000000003c7308 */ /* 0x0002e40000000800 */
[----:B------:R-:W-:Y:S01]  /*5510*/  MOV R87, R164 ;  /* 0x000000a400577202 */ /* 0x000fe20000000f00 */
[C---:B------:R-:W-:Y:S01]  /*5520*/  HMMA.16816.F32.BF16 R196, R4.reuse, R14, R52 ;  /* 0x0000000e04c4723c */ /* 0x040fe20000041834 */
[----:B------:R-:W5:Y:S01]  /*5530*/  LDSM.16.MT88.4 R12, [R211+0x1f000] ;  /* 0x01f00000d30c783b */ /* 0x000f620000004200 */
[----:B----4-:R-:W-:Y:S01]  /*5540*/  MOV R86, R40 ;  /* 0x0000002800567202 */ /* 0x010fe20000000f00 */
[----:B------:R-:W-:Y:S01]  /*5550*/  IMAD.MOV.U32 R85, RZ, RZ, R140 ;  /* 0x000000ffff557224 */ /* 0x000fe200078e008c */
[----:B------:R-:W-:Y:S01]  /*5560*/  MOV R84, R129 ;  /* 0x0000008100547202 */ /* 0x000fe20000000f00 */
[----:B------:R-:W-:Y:S02]  /*5570*/  LDSM.16.MT88.4 R40, [R209+0x1b800] ;  /* 0x01b80000d128783b */ /* 0x000fe40000004200 */
[----:B------:R-:W-:Y:S01]  /*5580*/  MOV R53, R156 ;  /* 0x0000009c00357202 */ /* 0x000fe20000000f00 */
[----:B------:R-:W-:Y:S01]  /*5590*/  HMMA.16816.F32.BF16 R24, R4, R26, R100 ;  /* 0x0000001a0418723c */ /* 0x000fe20000041864 */
[----:B------:R-:W-:Y:S01]  /*55a0*/  IMAD.MOV.U32 R52, RZ, RZ, R157 ;  /* 0x000000ffff347224 */ /* 0x000fe200078e009d */
[----:B------:R-:W-:Y:S01]  /*55b0*/  MOV R55, R166 ;  /* 0x000000a600377202 */ /* 0x000fe20000000f00 */
[----:B------:R-:W-:-:S02]  /*55c0*/  IMAD.MOV.U32 R54, RZ, RZ, R167 ;  /* 0x000000ffff367224 */ /* 0x000fc400078e00a7 */
[----:B-1----:R-:W-:Y:S02]  /*55d0*/  FFMA.FTZ R0, R143, c[0x0][0x23c], -R8 ;  /* 0x00008f008f007a23 */ /* 0x002fe40000010808 */
[----:B------:R-:W-:Y:S01]  /*55e0*/  MOV R100, R158 ;  /* 0x0000009e00647202 */ /* 0x000fe20000000f00 */
[----:B------:R-:W-:Y:S01]  /*55f0*/  IMAD.MOV.U32 R101, RZ, RZ, R159 ;  /* 0x000000ffff657224 */ /* 0x000fe200078e009f */
[----:B------:R1:W-:Y:S01]  /*5600*/  MUFU.EX2 R252, R0 ;  /* 0x0000000000fc7308 */ /* 0x0003e20000000800 */
[----:B------:R-:W4:Y:S01]  /*5610*/  LDSM.16.MT88.4 R156, [R212+0x19800] ;  /* 0x01980000d49c783b */ /* 0x000f220000004200 */
[----:B------:R-:W-:Y:S01]  /*5620*/  IMAD.MOV.U32 R102, RZ, RZ, R165 ;  /* 0x000000ffff667224 */ /* 0x000fe200078e00a5 */
[----:B------:R-:W-:Y:S01]  /*5630*/  HMMA.16816.F32.BF16 R124, R4, R30, R124 ;  /* 0x0000001e047c723c */ /* 0x000fe2000004187c */
[----:B------:R-:W-:Y:S01]  /*5640*/  IMAD.MOV.U32 R103, RZ, RZ, R130 ;  /* 0x000000ffff677224 */ /* 0x000fe200078e0082 */
[----:B------:R-:W4:Y:S01]  /*5650*/  LDSM.16.MT88.4 R164, [R211+0x19800] ;  /* 0x01980000d3a4783b */ /* 0x000f220000004200 */
[----:B---3--:R-:W-:-:S03]  /*5660*/  F2FP.BF16.PACK_AB R130, R60, R86 ;  /* 0x000000563c82723e */ /* 0x008fc600000010ff */
[----:B------:R-:W-:Y:S02]  /*5670*/  LDSM.16.MT88.4 R140, [R209+0x19800] ;  /* 0x01980000d18c783b */ /* 0x000fe40000004200 */
[----:B--2---:R-:W-:Y:S02]  /*5680*/  HMMA.16816.F32.BF16 R28, R4, R16, R80 ;  /* 0x00000010041c723c */ /* 0x004fe40000041850 */
[----:B------:R-:W-:Y:S01]  /*5690*/  LDSM.16.MT88.4 R80, [R210+0x1d800] ;  /* 0x01d80000d250783b */ /* 0x000fe20000004200 */
[----:B-1----:R-:W-:-:S05]  /*56a0*/  FFMA.FTZ R0, R135, c[0x0][0x23c], -R8 ;  /* 0x00008f0087007a23 */ /* 0x002fca0000010808 */
[C---:B------:R-:W-:Y:S01]  /*56b0*/  HMMA.16816.F32.BF16 R16, R4.reuse, R18, R64 ;  /* 0x000000120410723c */ /* 0x040fe20000041840 */
[----:B------:R1:W2:Y:S01]  /*56c0*/  MUFU.EX2 R135, R0 ;  /* 0x0000000000877308 */ /* 0x0002a20000000800 */
[----:B------:R-:W-:Y:S06]  /*56d0*/  LDSM.16.MT88.4 R64, [R211+0x1b800] ;  /* 0x01b80000d340783b */ /* 0x000fec0000004200 */
[C---:B-----5:R-:W-:Y:S08]  /*56e0*/  HMMA.16816.F32.BF16 R172, R4.reuse, R12, R44 ;  /* 0x0000000c04ac723c */ /* 0x060ff0000004182c */
[----:B------:R-:W-:Y:S01]  /*56f0*/  HMMA.16816.F32.BF16 R12, R4, R14, R36 ;  /* 0x0000000e040c723c */ /* 0x000fe20000041824 */
[----:B-1----:R-:W-:Y:S01]  /*5700*/  FFMA.FTZ R0, R73, c[0x0][0x23c], -R8 ;  /* 0x00008f0049007a23 */ /* 0x002fe20000010808 */
[----:B--2---:R-:W-:Y:S01]  /*5710*/  F2FP.BF16.PACK_AB R129, R135, R252 ;  /* 0x000000fc8781723e */ /* 0x004fe200000010ff */
[----:B------:R-:W-:-:S02]  /*5720*/  IMAD.MOV.U32 R73, RZ, RZ, R148 ;  /* 0x000000ffff497224 */ /* 0x000fc400078e0094 */
[----:B------:R-:W1:Y:S01]  /*5730*/  LDSM.16.MT88.4 R148, [R210+0x19800] ;  /* 0x01980000d294783b */ /* 0x000e620000004200 */
[----:B------:R2:W-:Y:S02]  /*5740*/  MUFU.EX2 R134, R0 ;  /* 0x0000000000867308 */ /* 0x0005e40000000800 */
[----:B--2---:R-:W-:Y:S02]  /*5750*/  FFMA.FTZ R0, R11, c[0x0][0x23c], -R8 ;  /* 0x00008f000b007a23 */ /* 0x004fe40000010808 */
[C---:B------:R-:W-:Y:S07]  /*5760*/  HMMA.16816.F32.BF16 R8, R4.reuse, R20, R88 ;  /* 0x000000140408723c */ /* 0x040fee0000041858 */
[----:B------:R-:W-:Y:S01]  /*5770*/  MOV R91, R3 ;  /* 0x00000003005b7202 */ /* 0x000fe20000000f00 */
[----:B------:R-:W-:Y:S01]  /*5780*/  IMAD.MOV.U32 R90, RZ, RZ, R131 ;  /* 0x000000ffff5a7224 */ /* 0x000fe200078e0083 */
[----:B------:R-:W2:Y:S01]  /*5790*/  MUFU.EX2 R3, R0 ;  /* 0x0000000000037308 */ /* 0x000ea20000000800 */
[----:B------:R-:W-:Y:S01]  /*57a0*/  MOV R89, R128 ;  /* 0x0000008000597202 */ /* 0x000fe20000000f00 */
[----:B------:R-:W-:Y:S01]  /*57b0*/  HMMA.16816.F32.BF16 R20, R4, R22, R96 ;  /* 0x000000160414723c */ /* 0x000fe20000041860 */
[----:B------:R-:W3:Y:S02]  /*57c0*/  LDSM.16.MT88.4 R96, [R211+0x1d800] ;  /* 0x01d80000d360783b */ /* 0x000ee40000004200 */
[----:B------:R-:W-:-:S02]  /*57d0*/  F2FP.BF16.PACK_AB R128, R85, R89 ;  /* 0x000000595580723e */ /* 0x000fc400000010ff */
[----:B------:R-:W-:Y:S01]  /*57e0*/  LDSM.16.MT88.4 R4, [R211+0x1f800] ;  /* 0x01f80000d304783b */ /* 0x000fe20000004200 */
[----:B--2---:R-:W-:Y:S01]  /*57f0*/  F2FP.BF16.PACK_AB R131, R3, R134 ;  /* 0x000000860383723e */ /* 0x004fe200000010ff */
[----:B------:R-:W-:-:S06]  /*5800*/  IMAD.MOV.U32 R0, RZ, RZ, R84 ;  /* 0x000000ffff007224 */ /* 0x000fcc00078e0054 */
[C---:B----4-:R-:W-:Y:S08]  /*5810*/  HMMA.16816.F32.BF16 R152, R128.reuse, R156, R152 ;  /* 0x0000009c8098723c */ /* 0x050ff00000041898 */
[C---:B------:R-:W-:Y:S08]  /*5820*/  HMMA.16816.F32.BF16 R156, R128.reuse, R158, R160 ;  /* 0x0000009e809c723c */ /* 0x040ff000000418a0 */
[C---:B------:R-:W-:Y:S07]  /*5830*/  HMMA.16816.F32.BF16 R160, R128.reuse, R164, R204 ;  /* 0x000000a480a0723c */ /* 0x040fee00000418cc */
[----:B------:R-:W-:Y:S01]  /*5840*/  MOV R207, R87 ;  /* 0x0000005700cf7202 */ /* 0x000fe20000000f00 */
[----:B------:R-:W-:Y:S01]  /*5850*/  IMAD.MOV.U32 R206, RZ, RZ, R61 ;  /* 0x000000ffffce7224 */ /* 0x000fe200078e003d */
[----:B------:R-:W-:Y:S01]  /*5860*/  MOV R87, R62 ;  /* 0x0000003e00577202 */ /* 0x000fe20000000f00 */
        /* <DEDUP_REMOVED lines=8> */
[----:B------:R-:W-:-:S02]  /*58f0*/  MOV R69, R72 ;  /* 0x0000004800457202 */ /* 0x000fc40000000f00 */
[----:B------:R-:W-:Y:S01]  /*5900*/  MOV R204, R73 ;  /* 0x0000004900cc7202 */ /* 0x000fe20000000f00 */
[----:B------:R-:W-:Y:S01]  /*5910*/  IMAD.MOV.U32 R190, RZ, RZ, R91 ;  /* 0x000000ffffbe7224 */ /* 0x000fe200078e005b */
[C---:B------:R-:W-:Y:S01]  /*5920*/  HMMA.16816.F32.BF16 R48, R128.reuse, R50, R184 ;  /* 0x000000328030723c */ /* 0x040fe200000418b8 */
[----:B------:R-:W-:Y:S01]  /*5930*/  MOV R189, R100 ;  /* 0x0000006400bd7202 */ /* 0x000fe20000000f00 */
[----:B------:R-:W2:Y:S01]  /*5940*/  LDSM.16.MT88.4 R72, [R209+0x1d800] ;  /* 0x01d80000d148783b */ /* 0x000ea20000004200 */
[----:B------:R-:W-:Y:S02]  /*5950*/  MOV R188, R101 ;  /* 0x0000006500bc7202 */ /* 0x000fe40000000f00 */
[----:B------:R-:W-:Y:S02]  /*5960*/  MOV R191, R90 ;  /* 0x0000005a00bf7202 */ /* 0x000fe40000000f00 */
[----:B------:R-:W-:Y:S01]  /*5970*/  IMAD.MOV.U32 R187, RZ, RZ, R52 ;  /* 0x000000ffffbb7224 */ /* 0x000fe200078e0034 */
[----:B-1----:R-:W-:Y:S01]  /*5980*/  HMMA.16816.F32.BF16 R144, R128, R148, R144 ;  /* 0x000000948090723c */ /* 0x002fe20000041890 */
[----:B------:R-:W-:Y:S01]  /*5990*/  MOV R186, R53 ;  /* 0x0000003500ba7202 */ /* 0x000fe20000000f00 */
[----:B------:R-:W-:Y:S01]  /*59a0*/  IMAD.MOV.U32 R184, RZ, RZ, R55 ;  /* 0x000000ffffb87224 */ /* 0x000fe200078e0037 */
[----:B------:R-:W-:-:S05]  /*59b0*/  MOV R185, R54 ;  /* 0x0000003600b97202 */ /* 0x000fca0000000f00 */
[C---:B------:R-:W-:Y:S01]  /*59c0*/  HMMA.16816.F32.BF16 R36, R128.reuse, R40, R112 ;  /* 0x000000288024723c */ /* 0x040fe20000041870 */
[----:B------:R-:W-:Y:S07]  /*59d0*/  LDSM.16.MT88.4 R112, [R210+0x1f800] ;  /* 0x01f80000d270783b */ /* 0x000fee0000004200 */
[C---:B------:R-:W-:Y:S07]  /*59e0*/  HMMA.16816.F32.BF16 R148, R128.reuse, R150, R248 ;  /* 0x000000968094723c */ /* 0x040fee00000418f8 */
[----:B------:R-:W-:Y:S01]  /*59f0*/  MOV R251, R60 ;  /* 0x0000003c00fb7202 */ /* 0x000fe20000000f00 */
[----:B------:R-:W-:Y:S01]  /*5a00*/  HMMA.16816.F32.BF16 R40, R128, R42, R116 ;  /* 0x0000002a8028723c */ /* 0x000fe20000041874 */
[----:B------:R-:W-:Y:S01]  /*5a10*/  IMAD.MOV.U32 R248, RZ, RZ, R89 ;  /* 0x000000fffff87224 */ /* 0x000fe200078e0059 */
[----:B------:R-:W-:Y:S01]  /*5a20*/  MOV R249, R85 ;  /* 0x0000005500f97202 */ /* 0x000fe20000000f00 */
[----:B------:R-:W1:Y:S01]  /*5a30*/  LDSM.16.MT88.4 R88, [R212+0x1d800] ;  /* 0x01d80000d458783b */ /* 0x000e620000004200 */
[----:B------:R-:W-:-:S03]  /*5a40*/  MOV R250, R86 ;  /* 0x0000005600fa7202 */ /* 0x000fc60000000f00 */
[----:B------:R-:W-:Y:S01]  /*5a50*/  IMAD.MOV.U32 R119, RZ, RZ, R62 ;  /* 0x000000ffff777224 */ /* 0x000fe200078e003e */
[----:B------:R-:W-:Y:S01]  /*5a60*/  HMMA.16816.F32.BF16 R52, R128, R56, R180 ;  /* 0x000000388034723c */ /* 0x000fe200000418b4 */
[----:B------:R-:W-:Y:S01]  /*5a70*/  MOV R116, R63 ;  /* 0x0000003f00747202 */ /* 0x000fe20000000f00 */
[----:B------:R-:W-:Y:S01]  /*5a80*/  IMAD.MOV.U32 R118, RZ, RZ, R69 ;  /* 0x000000ffff767224 */ /* 0x000fe200078e0045 */
[----:B------:R-:W-:-:S04]  /*5a90*/  MOV R117, R68 ;  /* 0x0000004400757202 */ /* 0x000fc80000000f00 */
[----:B------:R-:W-:Y:S01]  /*5aa0*/  MOV R181, R61 ;  /* 0x0000003d00b57202 */ /* 0x000fe20000000f00 */
[----:B------:R-:W-:Y:S01]  /*5ab0*/  IMAD.MOV.U32 R180, RZ, RZ, R87 ;  /* 0x000000ffffb47224 */ /* 0x000fe200078e0057 */
[----:B------:R-:W-:Y:S01]  /*5ac0*/  HMMA.16816.F32.BF16 R60, R128, R64, R104 ;  /* 0x00000040803c723c */ /* 0x000fe20000041868 */
[----:B------:R-:W-:Y:S01]  /*5ad0*/  MOV R183, R102 ;  /* 0x0000006600b77202 */ /* 0x000fe20000000f00 */
[----:B------:R-:W4:Y:S01]  /*5ae0*/  LDSM.16.MT88.4 R104, [R209+0x1f800] ;  /* 0x01f80000d168783b */ /* 0x000f220000004200 */
[----:B------:R-:W-:-:S05]  /*5af0*/  MOV R182, R103 ;  /* 0x0000006700b67202 */ /* 0x000fca0000000f00 */
[C---:B------:R-:W-:Y:S07]  /*5b00*/  HMMA.16816.F32.BF16 R64, R128.reuse, R66, R240 ;  /* 0x000000428040723c */ /* 0x040fee00000418f0 */
[----:B------:R-:W-:Y:S01]  /*5b10*/  MOV R243, R71 ;  /* 0x0000004700f37202 */ /* 0x000fe20000000f00 */
[----:B------:R-:W-:Y:S01]  /*5b20*/  HMMA.16816.F32.BF16 R56, R128, R58, R120 ;  /* 0x0000003a8038723c */ /* 0x000fe20000041878 */
[----:B------:R-:W-:Y:S01]  /*5b30*/  MOV R242, R70 ;  /* 0x0000004600f27202 */ /* 0x000fe20000000f00 */
[----:B------:R-:W5:Y:S02]  /*5b40*/  LDSM.16.MT88.4 R120, [R212+0x1f800] ;  /* 0x01f80000d478783b */ /* 0x000f640000004200 */
[----:B------:R-:W-:-:S02]  /*5b50*/  FADD.FTZ R0, R0, R243 ;  /* 0x000000f300007221 */ /* 0x000fc40000010000 */
[----:B------:R-:W-:Y:S02]  /*5b60*/  FADD.FTZ R2, R2, R242 ;  /* 0x000000f202027221 */ /* 0x000fe40000010000 */
[----:B------:R-:W-:Y:S01]  /*5b70*/  FADD.FTZ R0, R181, R0 ;  /* 0x00000000b5007221 */ /* 0x000fe20000010000 */
[C---:B------:R-:W-:Y:S01]  /*5b80*/  HMMA.16816.F32.BF16 R136, R128.reuse, R140, R136 ;  /* 0x0000008c8088723c */ /* 0x040fe20000041888 */
[----:B------:R-:W-:Y:S02]  /*5b90*/  FADD.FTZ R2, R180, R2 ;  /* 0x00000002b4027221 */ /* 0x000fe40000010000 */
[----:B------:R-:W-:Y:S02]  /*5ba0*/  FADD.FTZ R0, R117, R0 ;  /* 0x0000000075007221 */ /* 0x000fe40000010000 */
[----:B------:R-:W-:Y:S02]  /*5bb0*/  FADD.FTZ R2, R116, R2 ;  /* 0x0000000274027221 */ /* 0x000fe40000010000 */
[----:B------:R-:W-:Y:S01]  /*5bc0*/  FADD.FTZ R0, R119, R0 ;  /* 0x0000000077007221 */ /* 0x000fe20000010000 */
[----:B------:R-:W-:Y:S01]  /*5bd0*/  HMMA.16816.F32.BF16 R140, R128, R142, R92 ;  /* 0x0000008e808c723c */ /* 0x000fe2000004185c */
[----:B------:R-:W-:-:S02]  /*5be0*/  FADD.FTZ R2, R118, R2 ;  /* 0x0000000276027221 */ /* 0x000fc40000010000 */
[----:B------:R-:W-:Y:S02]  /*5bf0*/  FADD.FTZ R0, R183, R0 ;  /* 0x00000000b7007221 */ /* 0x000fe40000010000 */
[----:B------:R-:W-:Y:S02]  /*5c00*/  FADD.FTZ R2, R182, R2 ;  /* 0x00000002b6027221 */ /* 0x000fe40000010000 */
[----:B------:R-:W-:Y:S01]  /*5c10*/  FADD.FTZ R0, R185, R0 ;  /* 0x00000000b9007221 */ /* 0x000fe20000010000 */
[----:B------:R-:W-:Y:S01]  /*5c20*/  HMMA.16816.F32.BF16 R164, R128, R166, R108 ;  /* 0x000000a680a4723c */ /* 0x000fe2000004186c */
[----:B------:R-:W-:Y:S02]  /*5c30*/  FADD.FTZ R2, R184, R2 ;  /* 0x00000002b8027221 */ /* 0x000fe40000010000 */
[----:B------:R-:W-:Y:S02]  /*5c40*/  FADD.FTZ R0, R187, R0 ;  /* 0x00000000bb007221 */ /* 0x000fe40000010000 */
[----:B------:R-:W-:-:S02]  /*5c50*/  FADD.FTZ R2, R186, R2 ;  /* 0x00000002ba027221 */ /* 0x000fc40000010000 */
[----:B------:R-:W-:Y:S01]  /*5c60*/  FADD.FTZ R0, R189, R0 ;  /* 0x00000000bd007221 */ /* 0x000fe20000010000 */
[C---:B---3--:R-:W-:Y:S01]  /*5c70*/  HMMA.16816.F32.BF16 R92, R128.reuse, R96, R168 ;  /* 0x00000060805c723c */ /* 0x048fe200000418a8 */
[----:B------:R-:W-:Y:S02]  /*5c80*/  FADD.FTZ R2, R188, R2 ;  /* 0x00000002bc027221 */ /* 0x000fe40000010000 */
[----:B------:R-:W-:Y:S02]  /*5c90*/  FADD.FTZ R0, R191, R0 ;  /* 0x00000000bf007221 */ /* 0x000fe40000010000 */
[----:B------:R-:W-:Y:S02]  /*5ca0*/  FADD.FTZ R2, R190, R2 ;  /* 0x00000002be027221 */ /* 0x000fe40000010000 */
[----:B------:R-:W-:Y:S01]  /*5cb0*/  FADD.FTZ R0, R205, R0 ;  /* 0x00000000cd007221 */ /* 0x000fe20000010000 */
[----:B--2---:R-:W-:Y:S01]  /*5cc0*/  HMMA.16816.F32.BF16 R68, R128, R72, R244 ;  /* 0x000000488044723c */ /* 0x004fe200000418f4 */
        /* <DEDUP_REMOVED lines=9> */
[----:B-1----:R-:W-:Y:S01]  /*5d60*/  HMMA.16816.F32.BF16 R84, R128, R88, R192 ;  /* 0x000000588054723c */ /* 0x002fe200000418c0 */
[----:B------:R-:W-:Y:S02]  /*5d70*/  FADD.FTZ R2, R250, R2 ;  /* 0x00000002fa027221 */ /* 0x000fe40000010000 */
[----:B------:R-:W-:Y:S02]  /*5d80*/  FADD.FTZ R0, R3, R0 ;  /* 0x0000000003007221 */ /* 0x000fe40000010000 */
[----:B------:R-:W-:-:S03]  /*5d90*/  FADD.FTZ R2, R251, R2 ;  /* 0x00000002fb027221 */ /* 0x000fc60000010000 */
[----:B------:R1:W-:Y:S01]  /*5da0*/  STL [R1+0x4], R0 ;  /* 0x0000040001007387 */ /* 0x0003e20000100800 */
[C---:B------:R-:W-:Y:S03]  /*5db0*/  HMMA.16816.F32.BF16 R96, R128.reuse, R98, R124 ;  /* 0x000000628060723c */ /* 0x040fe6000004187c */
[----:B------:R1:W-:Y:S05]  /*5dc0*/  STL [R1], R2 ;  /* 0x0000000201007387 */ /* 0x0003ea0000100800 */
        /* <DEDUP_REMOVED lines=12> */
[----:B-1----:R-:W2:Y:S04]  /*5e90*/  LDL.64 R206, [R1+0x30] ;  /* 0x0000300001ce7983 */ /* 0x002ea80000100a00 */
[----:B------:R-:W3:Y:S01]  /*5ea0*/  LDL.64 R248, [R1+0x10] ;  /* 0x0000100001f87983 */ /* 0x000ee20000100a00 */
[----:B------:R-:W-:Y:S01]  /*5eb0*/  UIADD3 UR15, UR8, -0x2, URZ ;  /* 0xfffffffe080f7890 */ /* 0x000fe2000fffe03f */
[----:B------:R-:W-:-:S04]  /*5ec0*/  DEPBAR.LE SB0, 0x0 ;  /* 0x000080000000791a */ /* 0x000fc80000000000 */
[----:B------:R-:W-:Y:S01]  /*5ed0*/  USHF.R.S32.HI UR12, URZ, 0x1f, UR15 ;  /* 0x0000001f3f0c7899 */ /* 0x000fe2000801140f */
[----:B------:R-:W-:Y:S01]  /*5ee0*/  IMAD.MOV.U32 R251, RZ, RZ, 0x40 ;  /* 0x00000040fffb7424 */ /* 0x000fe200078e00ff */
[----:B------:R-:W-:Y:S01]  /*5ef0*/  ULDC.64 UR4, c[0x0][0x1a0] ;  /* 0x0000680000047ab9 */ /* 0x000fe20000000a00 */
[----:B------:R-:W1:Y:S01]  /*5f00*/  S2R R252, SR_TID.X ;  /* 0x0000000000fc7919 */ /* 0x000e620000002100 */
[----:B------:R-:W-:Y:S01]  /*5f10*/  UIMAD UR12, UR12, UR4, URZ ;  /* 0x000000040c0c72a4 */ /* 0x000fe2000f8e023f */
[----:B------:R-:W-:Y:S01]  /*5f20*/  IMAD.WIDE.U32 R6, R251, c[0x0][0x1a0], RZ ;  /* 0x00006800fb067a25 */ /* 0x000fe200078e00ff */
[----:B------:R-:W-:Y:S02]  /*5f30*/  UIMAD.WIDE.U32 UR20, UR15, UR4, URZ ;  /* 0x000000040f1472a5 */ /* 0x000fe4000f8e003f */
[----:B------:R-:W-:Y:S02]  /*5f40*/  UIMAD UR5, UR15, UR5, UR12 ;  /* 0x000000050f0572a4 */ /* 0x000fe4000f8e020c */
[----:B------:R-:W-:-:S02]  /*5f50*/  UISETP.GT.AND UP0, UPT, UR15, UR9, UPT ;  /* 0x000000090f00728c */ /* 0x000fc4000bf04270 */
[----:B------:R-:W-:Y:S01]  /*5f60*/  UIADD3 UR5, UR21, UR5, URZ ;  /* 0x0000000515057290 */ /* 0x000fe2000fffe03f */
[----:B------:R-:W-:Y:S02]  /*5f70*/  IMAD.U32 R4, RZ, RZ, UR20 ;  /* 0x00000014ff047e24 */ /* 0x000fe4000f8e00ff */
[----:B------:R-:W-:Y:S02]  /*5f80*/  IMAD.U32 R5, RZ, RZ, UR21 ;  /* 0x00000015ff057e24 */ /* 0x000fe4000f8e00ff */
[----:B------:R-:W-:Y:S02]  /*5f90*/  IMAD R5, R251, c[0x0][0x1a4], RZ ;  /* 0x00006900fb057a24 */ /* 0x000fe400078e02ff */
[----:B------:R-:W-:Y:S02]  /*5fa0*/  IMAD.U32 R3, RZ, RZ, UR5 ;  /* 0x00000005ff037e24 */ /* 0x000fe4000f8e00ff */
[----:B-1----:R-:W-:-:S05]  /*5fb0*/  IMAD.SHL.U32 R252, R252, 0x2, RZ ;  /* 0x00000002fcfc7824 */ /* 0x002fca00078e00ff */
[----:B------:R-:W-:Y:S01]  /*5fc0*/  LOP3.LUT R252, R252, 0x6, RZ, 0xc0, !PT ;  /* 0x00000006fcfc7812 */ /* 0x000fe200078ec0ff */
[----:B------:R-:W-:Y:S01]  /*5fd0*/  BAR.SYNC.DEFER_BLOCKING 0x0 ;  /* 0x0000000000007b1d */ /* 0x000fe20000010000 */
[----:B--2---:R-:W-:-:S04]  /*5fe0*/  LEA R0, P0, R4, R206, 0x6 ;  /* 0x000000ce04007211 */ /* 0x004fc800078030ff */
[----:B------:R-:W-:Y:S02]  /*5ff0*/  LEA R2, P1, R0, c[0x0][0x170], 0x1 ;  /* 0x00005c0000027a11 */ /* 0x000fe400078208ff */
[----:B---3--:R-:W-:Y:S02]  /*6000*/  LEA.HI.X R3, R4, R249, R3, 0x6, P0 ;  /* 0x000000f904037211 */ /* 0x008fe400000f3403 */
[----:B------:R-:W-:Y:S02]  /*6010*/  IADD3 R4, P0, R6, R2, RZ ;  /* 0x0000000206047210 */ /* 0x000fe40007f1e0ff */
[----:B------:R-:W-:Y:S01]  /*6020*/  LEA.HI.X R3, R0, c[0x0][0x174], R3, 0x1, P1 ;  /* 0x00005d0000037a11 */ /* 0x000fe200008f0c03 */
[----:B------:R-:W-:-:S03]  /*6030*/  IMAD.U32 R0, RZ, RZ, UR15 ;  /* 0x0000000fff007e24 */ /* 0x000fc6000f8e00ff */
[----:B------:R-:W-:Y:S01]  /*6040*/  IADD3.X R5, R3, R7, R5, P0, !PT ;  /* 0x0000000703057210 */ /* 0x000fe200007fe405 */
[----:B------:R-:W-:Y:S01]  /*6050*/  @!PT LDS RZ, [RZ] ;  /* 0x00000000fffff984 */ /* 0x000fe20000000800 */
[----:B------:R-:W-:Y:S01]  /*6060*/  @!PT LDS RZ, [RZ] ;  /* 0x00000000fffff984 */ /* 0x000fe20000000800 */
[----:B------:R-:W-:Y:S01]  /*6070*/  @!PT LDS RZ, [RZ] ;  /* 0x00000000fffff984 */ /* 0x000fe20000000800 */
[----:B------:R1:W-:Y:S01]  /*6080*/  LDGSTS.E.BYPASS.LTC128B.128 [R235+0x18000], [R2.64] ;  /* 0x1800000002eb7fae */ /* 0x0003e2000b901d52 */
[----:B------:R-:W-:-:S03]  /*6090*/  IMAD R0, R0, 0x40, R252 ;  /* 0x0000004000007824 */ /* 0x000fc600078e02fc */
[----:B------:R1:W-:Y:S02]  /*60a0*/  LDGSTS.E.BYPASS.LTC128B.128 [R235+0x1a000], [R2.64+0x80] ;  /* 0x1a00008002eb7fae */ /* 0x0003e4000b901d52 */
[C---:B------:R-:W-:Y:S02]  /*60b0*/  ISETP.GE.AND P0, PT, R0.reuse, R239, PT ;  /* 0x000000ef0000720c */ /* 0x040fe40003f06270 */
[----:B------:R1:W-:Y:S01]  /*60c0*/  LDGSTS.E.BYPASS.LTC128B.128 [R235+0x1c000], [R2.64+0x100] ;  /* 0x1c00010002eb7fae */ /* 0x0003e2000b901d52 */
[C---:B------:R-:W-:Y:S02]  /*60d0*/  ISETP.GE.AND P3, PT, R0.reuse, R238, PT ;  /* 0x000000ee0000720c */ /* 0x040fe40003f66270 */
[C---:B------:R-:W-:Y:S01]  /*60e0*/  ISETP.LT.OR P0, PT, R0.reuse, R237, P0 ;  /* 0x000000ed0000720c */ /* 0x040fe20000701670 */
[----:B------:R1:W-:Y:S01]  /*60f0*/  LDGSTS.E.BYPASS.LTC128B.128 [R235+0x1e000], [R2.64+0x180] ;  /* 0x1e00018002eb7fae */ /* 0x0003e2000b901d52 */
[----:B------:R-:W-:-:S03]  /*6100*/  ISETP.LT.OR P3, PT, R0, R236, P3 ;  /* 0x000000ec0000720c */ /* 0x000fc60001f61670 */
[----:B------:R2:W-:Y:S04]  /*6110*/  LDGSTS.E.BYPASS.LTC128B.128 [R235+0x19000], [R4.64] ;  /* 0x1900000004eb7fae */ /* 0x0005e8000b901d52 */
[----:B------:R2:W-:Y:S04]  /*6120*/  LDGSTS.E.BYPASS.LTC128B.128 [R235+0x1b000], [R4.64+0x80] ;  /* 0x1b00008004eb7fae */ /* 0x0005e8000b901d52 */
[----:B------:R2:W-:Y:S04]  /*6130*/  LDGSTS.E.BYPASS.LTC128B.128 [R235+0x1d000], [R4.64+0x100] ;  /* 0x1d00010004eb7fae */ /* 0x0005e8000b901d52 */
[----:B------:R2:W-:Y:S04]  /*6140*/  LDGSTS.E.BYPASS.LTC128B.128 [R235+0x1f000], [R4.64+0x180] ;  /* 0x1f00018004eb7fae */ /* 0x0005e8000b901d52 */
[----:B------:R-:W-:Y:S04]  /*6150*/  LDSM.16.M88.4 R16, [R208+0x10000] ;  /* 0x01000000d010783b */ /* 0x000fe80000000200 */
[----:B------:R-:W-:Y:S01]  /*6160*/  LDSM.16.M88.4 R24, [R208+0x10800] ;  /* 0x01080000d018783b */ /* 0x000fe20000000200 */
[----:B-1----:R-:W-:-:S03]  /*6170*/  IADD3 R2, R0, 0x1, RZ ;  /* 0x0000000100027810 */ /* 0x002fc60007ffe0ff */
[----:B------:R-:W-:Y:S01]  /*6180*/  LDSM.16.M88.4 R20, [R208+0x11000] ;  /* 0x01100000d014783b */ /* 0x000fe20000000200 */
[----:B------:R-:W-:Y:S02]  /*6190*/  IADD3 R3, R0, 0x8, RZ ;  /* 0x0000000800037810 */ /* 0x000fe40007ffe0ff */
[C---:B------:R-:W-:Y:S01]  /*61a0*/  ISETP.GE.AND P6, PT, R2.reuse, R239, PT ;  /* 0x000000ef0200720c */ /* 0x040fe20003fc6270 */
[----:B------:R-:W-:Y:S01]  /*61b0*/  LDSM.16.M88.4 R28, [R208+0x11800] ;  /* 0x01180000d01c783b */ /* 0x000fe20000000200 */
[C---:B------:R-:W-:Y:S02]  /*61c0*/  ISETP.GE.AND P2, PT, R2.reuse, R238, PT ;  /* 0x000000ee0200720c */ /* 0x040fe40003f46270 */
[C---:B------:R-:W-:Y:S01]  /*61d0*/  ISETP.LT.OR P6, PT, R2.reuse, R237, P6 ;  /* 0x000000ed0200720c */ /* 0x040fe200037c1670 */
[----:B------:R-:W-:Y:S01]  /*61e0*/  LDSM.16.M88.4 R8, [R216] ;  /* 0x00000000d808783b */ /* 0x000fe20000000200 */
[----:B------:R-:W-:Y:S02]  /*61f0*/  ISETP.LT.OR P2, PT, R2, R236, P2 ;  /* 0x000000ec0200720c */ /* 0x000fe40001741670 */
[----:B------:R-:W-:Y:S01]  /*6200*/  IADD3 R2, R0, 0x9, RZ ;  /* 0x0000000900027810 */ /* 0x000fe20007ffe0ff */
[----:B------:R-:W-:Y:S01]  /*6210*/  LDSM.16.M88.4 R176, [R219] ;  /* 0x00000000dbb0783b */ /* 0x000fe20000000200 */
[----:B------:R-:W-:-:S02]  /*6220*/  ISETP.GE.AND P1, PT, R3, R239, PT ;  /* 0x000000ef0300720c */ /* 0x000fc40003f26270 */
[C---:B------:R-:W-:Y:S01]  /*6230*/  ISETP.GE.AND P4, PT, R3.reuse, R238, PT ;  /* 0x000000ee0300720c */ /* 0x040fe20003f86270 */
[----:B--2---:R-:W1:Y:S01]  /*6240*/  LDSM.16.M88.4 R4, [R215] ;  /* 0x00000000d704783b */ /* 0x004e620000000200 */
[----:B------:R-:W-:Y:S02]  /*6250*/  ISETP.GE.AND P5, PT, R2, R239, PT ;  /* 0x000000ef0200720c */ /* 0x000fe40003fa6270 */
[CC--:B------:R-:W-:Y:S01]  /*6260*/  ISETP.LT.OR P1, PT, R3.reuse, R237.reuse, P1 ;  /* 0x000000ed0300720c */ /* 0x0c0fe20000f21670 */
[----:B------:R-:W2:Y:S01]  /*6270*/  LDSM.16.M88.4 R192, [R234] ;  /* 0x00000000eac0783b */ /* 0x000ea20000000200 */
[----:B------:R-:W-:Y:S02]  /*6280*/  ISETP.LT.OR P4, PT, R3, R236, P4 ;  /* 0x000000ec0300720c */ /* 0x000fe40002781670 */
[----:B------:R-:W-:Y:S01]  /*6290*/  IADD3 R3, R0, 0x10, RZ ;  /* 0x0000001000037810 */ /* 0x000fe20007ffe0ff */
[----:B------:R-:W3:Y:S01]  /*62a0*/  LDSM.16.M88.4 R168, [R233] ;  /* 0x00000000e9a8783b */ /* 0x000ee20000000200 */
[----:B------:R-:W-:-:S03]  /*62b0*/  ISETP.LT.OR P5, PT, R2, R237, P5 ;  /* 0x000000ed0200720c */ /* 0x000fc60002fa1670 */
[----:B------:R-:W-:Y:S04]  /*62c0*/  LDSM.16.M88.4 R184, [R214+0x10000] ;  /* 0x01000000d6b8783b */ /* 0x000fe80000000200 */
[----:B------:R-:W-:Y:S04]  /*62d0*/  LDSM.16.M88.4 R200, [R214+0x10800] ;  /* 0x01080000d6c8783b */ /* 0x000fe80000000200 */
[----:B------:R-:W-:Y:S04]  /*62e0*/  LDSM.16.M88.4 R240, [R213+0x3000] ;  /* 0x00300000d5f0783b */ /* 0x000fe80000000200 */
[----:B------:R-:W-:Y:S04]  /*62f0*/  LDSM.16.M88.4 R248, [R224] ;  /* 0x00000000e0f8783b */ /* 0x000fe80000000200 */
[----:B------:R-:W0:Y:S01]  /*6300*/  LDGDEPBAR ;  /* 0x00000000000079af */ /* 0x000e220000000000 */
[C---:B-1----:R-:W-:Y:S08]  /*6310*/  HMMA.16816.F32.BF16 R12, R4.reuse, R16, RZ ;  /* 0x00000010040c723c */ /* 0x042ff000000418ff */
[C---:B------:R-:W-:Y:S01]  /*6320*/  HMMA.16816.F32.BF16 R180, R4.reuse, R18, RZ ;  /* 0x0000001204b4723c */ /* 0x040fe200000418ff */
[----:B------:R-:W1:Y:S07]  /*6330*/  LDSM.16.M88.4 R16, [R232] ;  /* 0x00000000e810783b */ /* 0x000e6e0000000200 */
[C---:B------:R-:W-:Y:S08]  /*6340*/  HMMA.16816.F32.BF16 R172, R4.reuse, R24, RZ ;  /* 0x0000001804ac723c */ /* 0x040ff000000418ff */
[C---:B------:R-:W-:Y:S08]  /*6350*/  HMMA.16816.F32.BF16 R32, R4.reuse, R26, RZ ;  /* 0x0000001a0420723c */ /* 0x040ff000000418ff */
[C---:B------:R-:W-:Y:S08]  /*6360*/  HMMA.16816.F32.BF16 R24, R4.reuse, R20, RZ ;  /* 0x000000140418723c */ /* 0x040ff000000418ff */
[C---:B------:R-:W-:Y:S08]  /*6370*/  HMMA.16816.F32.BF16 R188, R4.reuse, R28, RZ ;  /* 0x0000001c04bc723c */ /* 0x040ff000000418ff */
[C---:B------:R-:W-:Y:S08]  /*6380*/  HMMA.16816.F32.BF16 R20, R4.reuse, R22, RZ ;  /* 0x000000160414723c */ /* 0x040ff000000418ff */
[----:B------:R-:W-:Y:S01]  /*6390*/  HMMA.16816.F32.BF16 R28, R4, R30, RZ ;  /* 0x0000001e041c723c */ /* 0x000fe200000418ff */
[----:B------:R-:W4:Y:S07]  /*63a0*/  LDSM.16.M88.4 R4, [R218] ;  /* 0x00000000da04783b */ /* 0x000f2e0000000200 */
[C---:B------:R-:W-:Y:S08]  /*63b0*/  HMMA.16816.F32.BF16 R12, R8.reuse, R176, R12 ;  /* 0x000000b0080c723c */ /* 0x040ff0000004180c */
[C---:B------:R-:W-:Y:S08]  /*63c0*/  HMMA.16816.F32.BF16 R180, R8.reuse, R178, R180 ;  /* 0x000000b208b4723c */ /* 0x040ff000000418b4 */
[C---:B--2---:R-:W-:Y:S01]  /*63d0*/  HMMA.16816.F32.BF16 R196, R8.reuse, R192, R172 ;  /* 0x000000c008c4723c */ /* 0x044fe200000418ac */
[----:B------:R-:W2:Y:S07]  /*63e0*/  LDSM.16.M88.4 R172, [R214+0x11000] ;  /* 0x01100000d6ac783b */ /* 0x000eae0000000200 */
[C---:B------:R-:W-:Y:S08]  /*63f0*/  HMMA.16816.F32.BF16 R192, R8.reuse, R194, R32 ;  /* 0x000000c208c0723c */ /* 0x040ff00000041820 */
[C---:B---3--:R-:W-:Y:S01]  /*6400*/  HMMA.16816.F32.BF16 R176, R8.reuse, R168, R24 ;  /* 0x000000a808b0723c */ /* 0x048fe20000041818 */
[----:B------:R-:W3:Y:S07]  /*6410*/  LDSM.16.M88.4 R24, [R214+0x11800] ;  /* 0x01180000d618783b */ /* 0x000eee0000000200 */
[C---:B------:R-:W-:Y:S01]  /*6420*/  HMMA.16816.F32.BF16 R168, R8.reuse, R170, R20 ;  /* 0x000000aa08a8723c */ /* 0x040fe20000041814 */
[----:B------:R-:W-:Y:S07]  /*6430*/  LDSM.16.M88.4 R20, [R213] ;  /* 0x00000000d514783b */ /* 0x000fee0000000200 */
[C---:B-1----:R-:W-:Y:S08]  /*6440*/  HMMA.16816.F32.BF16 R32, R8.reuse, R16, R188 ;  /* 0x000000100820723c */ /* 0x042ff000000418bc */
[----:B------:R-:W-:Y:S01]  /*6450*/  HMMA.16816.F32.BF16 R28, R8, R18, R28 ;  /* 0x00000012081c723c */ /* 0x000fe2000004181c */
[----:B------:R-:W1:Y:S07]  /*6460*/  LDSM.16.M88.4 R8, [R217] ;  /* 0x00000000d908783b */ /* 0x000e6e0000000200 */
[C---:B----4-:R-:W-:Y:S08]  /*6470*/  HMMA.16816.F32.BF16 R16, R4.reuse, R184, R12 ;  /* 0x000000b80410723c */ /* 0x050ff0000004180c */
[C---:B------:R-:W-:Y:S01]  /*6480*/  HMMA.16816.F32.BF16 R12, R4.reuse, R186, R180 ;  /* 0x000000ba040c723c */ /* 0x040fe200000418b4 */
[----:B------:R-:W4:Y:S07]  /*6490*/  LDSM.16.M88.4 R184, [R213+0x800] ;  /* 0x00080000d5b8783b */ /* 0x000f2e0000000200 */
[C---:B------:R-:W-:Y:S01]  /*64a0*/  HMMA.16816.F32.BF16 R180, R4.reuse, R200, R196 ;  /* 0x000000c804b4723c */ /* 0x040fe200000418c4 */
[----:B------:R-:W-:Y:S07]  /*64b0*/  LDSM.16.M88.4 R196, [R208+0x13000] ;  /* 0x01300000d0c4783b */ /* 0x000fee0000000200 */
[C---:B--2---:R-:W-:Y:S08]  /*64c0*/  HMMA.16816.F32.BF16 R188, R4.reuse, R172, R176 ;  /* 0x000000ac04bc723c */ /* 0x044ff000000418b0 */
[C---:B------:R-:W-:Y:S01]  /*64d0*/  HMMA.16816.F32.BF16 R176, R4.reuse, R174, R168 ;  /* 0x000000ae04b0723c */ /* 0x040fe200000418a8 */
[----:B------:R-:W-:Y:S07]  /*64e0*/  LDSM.16.M88.4 R168, [R208+0x12800] ;  /* 0x01280000d0a8783b */ /* 0x000fee0000000200 */
[C---:B------:R-:W-:Y:S01]  /*64f0*/  HMMA.16816.F32.BF16 R192, R4.reuse, R202, R192 ;  /* 0x000000ca04c0723c */ /* 0x040fe200000418c0 */
[----:B------:R-:W2:Y:S07]  /*6500*/  LDSM.16.M88.4 R200, [R213+0x1000] ;  /* 0x00100000d5c8783b */ /* 0x000eae0000000200 */
[C---:B---3--:R-:W-:Y:S01]  /*6510*/  HMMA.16816.F32.BF16 R172, R4.reuse, R24, R32 ;  /* 0x0000001804ac723c */ /* 0x048fe20000041820 */
[----:B------:R-:W-:Y:S07]  /*6520*/  LDSM.16.M88.4 R32, [R213+0x1800] ;  /* 0x00180000d520783b */ /* 0x000fee0000000200 */
[----:B------:R-:W-:Y:S01]  /*6530*/  HMMA.16816.F32.BF16 R28, R4, R26, R28 ;  /* 0x0000001a041c723c */ /* 0x000fe2000004181c */
[----:B------:R-:W-:Y:S07]  /*6540*/  LDSM.16.M88.4 R4, [R215+0x4000] ;  /* 0x00400000d704783b */ /* 0x000fee0000000200 */
[C---:B-1----:R-:W-:Y:S01]  /*6550*/  HMMA.16816.F32.BF16 R24, R8.reuse, R20, R16 ;  /* 0x000000140818723c */ /* 0x042fe20000041810 */
[----:B------:R-:W1:Y:S07]  /*6560*/  LDSM.16.M88.4 R16, [R208+0x12000] ;  /* 0x01200000d010783b */ /* 0x000e6e0000000200 */
[C---:B------:R-:W-:Y:S08]  /*6570*/  HMMA.16816.F32.BF16 R12, R8.reuse, R22, R12 ;  /* 0x00000016080c723c */ /* 0x040ff0000004180c */
[C---:B----4-:R-:W-:Y:S08]  /*6580*/  HMMA.16816.F32.BF16 R20, R8.reuse, R184, R180 ;  /* 0x000000b80814723c */ /* 0x050ff000000418b4 */
[C---:B------:R-:W-:Y:S08]  /*6590*/  HMMA.16816.F32.BF16 R180, R8.reuse, R186, R192 ;  /* 0x000000ba08b4723c */ /* 0x040ff000000418c0 */
[C---:B--2---:R-:W-:Y:S08]  /*65a0*/  HMMA.16816.F32.BF16 R192, R8.reuse, R200, R188 ;  /* 0x000000c808c0723c */ /* 0x044ff000000418bc */
[----:B------:R-:W-:Y:S01]  /*65b0*/  HMMA.16816.F32.BF16 R188, R8, R202, R176 ;  /* 0x000000ca08bc723c */ /* 0x000fe200000418b0 */
[----:B------:R-:W2:Y:S04]  /*65c0*/  LDSM.16.M88.4 R176, [R208+0x13800] ;  /* 0x01380000d0b0783b */ /* 0x000ea80000000200 */
[----:B------:R-:W-:Y:S03]  /*65d0*/  LDSM.16.M88.4 R200, [R229] ;  /* 0x00000000e5c8783b */ /* 0x000fe60000000200 */
[----:B-1----:R-:W-:Y:S08]  /*65e0*/  HMMA.16816.F32.BF16 R24, R4, R16, R24 ;  /* 0x000000100418723c */ /* 0x002ff00000041818 */
[----:B------:R-:W-:Y:S08]  /*65f0*/  HMMA.16816.F32.BF16 R184, R8, R32, R172 ;  /* 0x0000002008b8723c */ /* 0x000ff000000418ac */
[----:B------:R-:W-:Y:S08]  /*6600*/  HMMA.16816.F32.BF16 R16, R4, R18, R12 ;  /* 0x000000120410723c */ /* 0x000ff0000004180c */
[----:B------:R-:W-:Y:S01]  /*6610*/  HMMA.16816.F32.BF16 R172, R8, R34, R28 ;  /* 0x0000002208ac723c */ /* 0x000fe2000004181c */
[----:B------:R-:W-:Y:S04]  /*6620*/  LDSM.16.M88.4 R8, [R216+0x4000] ;  /* 0x00400000d808783b */ /* 0x000fe80000000200 */
[----:B------:R-:W-:Y:S03]  /*6630*/  LDSM.16.M88.4 R28, [R230] ;  /* 0x00000000e61c783b */ /* 0x000fe60000000200 */
[C---:B------:R-:W-:Y:S01]  /*6640*/  HMMA.16816.F32.BF16 R12, R4.reuse, R168, R20 ;  /* 0x000000a8040c723c */ /* 0x040fe20000041814 */
[----:B------:R-:W1:Y:S07]  /*6650*/  LDSM.16.M88.4 R20, [R231] ;  /* 0x00000000e714783b */ /* 0x000e6e0000000200 */
[C---:B------:R-:W-:Y:S08]  /*6660*/  HMMA.16816.F32.BF16 R32, R4.reuse, R170, R180 ;  /* 0x000000aa0420723c */ /* 0x040ff000000418b4 */
[C---:B------:R-:W-:Y:S01]  /*6670*/  HMMA.16816.F32.BF16 R168, R4.reuse, R196, R192 ;  /* 0x000000c404a8723c */ /* 0x040fe200000418c0 */
[----:B------:R-:W-:Y:S07]  /*6680*/  LDSM.16.M88.4 R192, [R228] ;  /* 0x00000000e4c0783b */ /* 0x000fee0000000200 */
[C---:B------:R-:W-:Y:S01]  /*6690*/  HMMA.16816.F32.BF16 R180, R4.reuse, R198, R188 ;  /* 0x000000c604b4723c */ /* 0x040fe200000418bc */
[----:B------:R-:W-:Y:S07]  /*66a0*/  LDSM.16.M88.4 R196, [R214+0x13800] ;  /* 0x01380000d6c4783b */ /* 0x000fee0000000200 */
[C---:B--2---:R-:W-:Y:S08]  /*66b0*/  HMMA.16816.F32.BF16 R188, R4.reuse, R176, R184 ;  /* 0x000000b004bc723c */ /* 0x044ff000000418b8 */
[----:B------:R-:W-:Y:S01]  /*66c0*/  HMMA.16816.F32.BF16 R184, R4, R178, R172 ;  /* 0x000000b204b8723c */ /* 0x000fe200000418ac */
[----:B------:R-:W-:Y:S07]  /*66d0*/  LDSM.16.M88.4 R4, [R218+0x4000] ;  /* 0x00400000da04783b */ /* 0x000fee0000000200 */
[C---:B-1----:R-:W-:Y:S01]  /*66e0*/  HMMA.16816.F32.BF16 R176, R8.reuse, R20, R24 ;  /* 0x0000001408b0723c */ /* 0x042fe20000041818 */
[----:B------:R-:W1:Y:S07]  /*66f0*/  LDSM.16.M88.4 R24, [R214+0x12000] ;  /* 0x01200000d618783b */ /* 0x000e6e0000000200 */
[C---:B------:R-:W-:Y:S01]  /*6700*/  HMMA.16816.F32.BF16 R172, R8.reuse, R22, R16 ;  /* 0x0000001608ac723c */ /* 0x040fe20000041810 */
[----:B------:R-:W2:Y:S07]  /*6710*/  LDSM.16.M88.4 R20, [R214+0x12800] ;  /* 0x01280000d614783b */ /* 0x000eae0000000200 */
[C---:B------:R-:W-:Y:S08]  /*6720*/  HMMA.16816.F32.BF16 R16, R8.reuse, R28, R12 ;  /* 0x0000001c0810723c */ /* 0x040ff0000004180c */
[C---:B------:R-:W-:Y:S08]  /*6730*/  HMMA.16816.F32.BF16 R12, R8.reuse, R30, R32 ;  /* 0x0000001e080c723c */ /* 0x040ff00000041820 */
[C---:B------:R-:W-:Y:S01]  /*6740*/  HMMA.16816.F32.BF16 R32, R8.reuse, R200, R168 ;  /* 0x000000c80820723c */ /* 0x040fe200000418a8 */
[----:B------:R-:W3:Y:S07]  /*6750*/  LDSM.16.M88.4 R168, [R214+0x13000] ;  /* 0x01300000d6a8783b */ /* 0x000eee0000000200 */
[----:B------:R-:W-:Y:S01]  /*6760*/  HMMA.16816.F32.BF16 R28, R8, R202, R180 ;  /* 0x000000ca081c723c */ /* 0x000fe200000418b4 */
[----:B------:R-:W-:Y:S07]  /*6770*/  LDSM.16.M88.4 R180, [R213+0x2800] ;  /* 0x00280000d5b4783b */ /* 0x000fee0000000200 */
[----:B-1----:R-:W-:Y:S08]  /*6780*/  HMMA.16816.F32.BF16 R204, R4, R24, R176 ;  /* 0x0000001804cc723c */ /* 0x002ff000000418b0 */
[C---:B------:R-:W-:Y:S08]  /*6790*/  HMMA.16816.F32.BF16 R188, R8.reuse, R192, R188 ;  /* 0x000000c008bc723c */ /* 0x040ff000000418bc */
[----:B------:R-:W-:Y:S01]  /*67a0*/  HMMA.16816.F32.BF16 R184, R8, R194, R184 ;  /* 0x000000c208b8723c */ /* 0x000fe200000418b8 */
[----:B------:R-:W-:Y:S07]  /*67b0*/  LDSM.16.M88.4 R8, [R217+0x4000] ;  /* 0x00400000d908783b */ /* 0x000fee0000000200 */
[C---:B--2---:R-:W-:Y:S01]  /*67c0*/  HMMA.16816.F32.BF16 R176, R4.reuse, R22, R12 ;  /* 0x0000001604b0723c */ /* 0x044fe2000004180c */
[----:B------:R-:W1:Y:S07]  /*67d0*/  LDSM.16.M88.4 R12, [R213+0x2000] ;  /* 0x00200000d50c783b */ /* 0x000e6e0000000200 */
[C---:B------:R-:W-:Y:S08]  /*67e0*/  HMMA.16816.F32.BF16 R200, R4.reuse, R26, R172 ;  /* 0x0000001a04c8723c */ /* 0x040ff000000418ac */
[C---:B---3--:R-:W-:Y:S08]  /*67f0*/  HMMA.16816.F32.BF16 R172, R4.reuse, R168, R32 ;  /* 0x000000a804ac723c */ /* 0x048ff00000041820 */
[C---:B------:R-:W-:Y:S01]  /*6800*/  HMMA.16816.F32.BF16 R168, R4.reuse, R170, R28 ;  /* 0x000000aa04a8723c */ /* 0x040fe2000004181c */
[----:B------:R-:W2:Y:S07]  /*6810*/  LDSM.16.M88.4 R28, [R213+0x3800] ;  /* 0x00380000d51c783b */ /* 0x000eae0000000200 */
[C---:B------:R-:W-:Y:S01]  /*6820*/  HMMA.16816.F32.BF16 R192, R4.reuse, R20, R16 ;  /* 0x0000001404c0723c */ /* 0x040fe20000041810 */
[----:B------:R-:W-:Y:S07]  /*6830*/  LDSM.16.M88.4 R20, [R208+0x14000] ;  /* 0x01400000d014783b */ /* 0x000fee0000000200 */
[C---:B------:R-:W-:Y:S08]  /*6840*/  HMMA.16816.F32.BF16 R32, R4.reuse, R196, R188 ;  /* 0x000000c40420723c */ /* 0x040ff000000418bc */
[----:B------:R-:W-:Y:S01]  /*6850*/  HMMA.16816.F32.BF16 R24, R4, R198, R184 ;  /* 0x000000c60418723c */ /* 0x000fe200000418b8 */
[----:B------:R-:W3:Y:S07]  /*6860*/  LDSM.16.M88.4 R4, [R215+0x8000] ;  /* 0x00800000d704783b */ /* 0x000eee0000000200 */
[C---:B-1----:R-:W-:Y:S01]  /*6870*/  HMMA.16816.F32.BF16 R16, R8.reuse, R12, R204 ;  /* 0x0000000c0810723c */ /* 0x042fe200000418cc */
[----:B------:R-:W-:Y:S07]  /*6880*/  LDSM.16.M88.4 R204, [R208+0x15000] ;  /* 0x01500000d0cc783b */ /* 0x000fee0000000200 */
[C---:B------:R-:W-:Y:S08]  /*6890*/  HMMA.16816.F32.BF16 R12, R8.reuse, R14, R200 ;  /* 0x0000000e080c723c */ /* 0x040ff000000418c8 */
[C---:B------:R-:W-:Y:S08]  /*68a0*/  HMMA.16816.F32.BF16 R192, R8.reuse, R180, R192 ;  /* 0x000000b408c0723c */ /* 0x040ff000000418c0 */
[C---:B------:R-:W-:Y:S01]  /*68b0*/  HMMA.16816.F32.BF16 R188, R8.reuse, R182, R176 ;  /* 0x000000b608bc723c */ /* 0x040fe200000418b0 */
[----:B------:R-:W1:Y:S07]  /*68c0*/  LDSM.16.M88.4 R180, [R208+0x14800] ;  /* 0x01480000d0b4783b */ /* 0x000e6e0000000200 */
[C---:B--2---:R-:W-:Y:S01]  /*68d0*/  HMMA.16816.F32.BF16 R176, R8.reuse, R30, R24 ;  /* 0x0000001e08b0723c */ /* 0x044fe20000041818 */
[----:B------:R-:W2:Y:S07]  /*68e0*/  LDSM.16.M88.4 R24, [R208+0x15800] ;  /* 0x01580000d018783b */ /* 0x000eae0000000200 */
[----:B------:R-:W-:Y:S08]  /*68f0*/  HMMA.16816.F32.BF16 R184, R8, R240, R172 ;  /* 0x000000f008b8723c */ /* 0x000ff000000418ac */
[----:B---3--:R-:W-:Y:S08]  /*6900*/  HMMA.16816.F32.BF16 R172, R4, R20, R16 ;  /* 0x0000001404ac723c */ /* 0x008ff00000041810 */
[C---:B------:R-:W-:Y:S08]  /*6910*/  HMMA.16816.F32.BF16 R196, R8.reuse, R242, R168 ;  /* 0x000000f208c4723c */ /* 0x040ff000000418a8 */
[----:B------:R-:W-:Y:S01]  /*6920*/  HMMA.16816.F32.BF16 R200, R8, R28, R32 ;  /* 0x0000001c08c8723c */ /* 0x000fe20000041820 */
[----:B------:R-:W-:Y:S04]  /*6930*/  LDSM.16.M88.4 R8, [R216+0x8000] ;  /* 0x00800000d808783b */ /* 0x000fe80000000200 */
[----:B------:R-:W-:Y:S03]  /*6940*/  LDSM.16.M88.4 R28, [R226] ;  /* 0x00000000e21c783b */ /* 0x000fe60000000200 */
[C---:B------:R-:W-:Y:S01]  /*6950*/  HMMA.16816.F32.BF16 R16, R4.reuse, R22, R12 ;  /* 0x000000160410723c */ /* 0x040fe2000004180c */
[----:B------:R-:W3:Y:S07]  /*6960*/  LDSM.16.M88.4 R20, [R227] ;  /* 0x00000000e314783b */ /* 0x000eee0000000200 */
[C---:B-1----:R-:W-:Y:S01]  /*6970*/  HMMA.16816.F32.BF16 R168, R4.reuse, R182, R188 ;  /* 0x000000b604a8723c */ /* 0x042fe200000418bc */
[----:B------:R-:W-:Y:S07]  /*6980*/  LDSM.16.M88.4 R188, [R214+0x14000] ;  /* 0x01400000d6bc783b */ /* 0x000fee0000000200 */
[C---:B------:R-:W-:Y:S01]  /*6990*/  HMMA.16816.F32.BF16 R32, R4.reuse, R204, R184 ;  /* 0x000000cc0420723c */ /* 0x040fe200000418b8 */
[----:B------:R-:W1:Y:S07]  /*69a0*/  LDSM.16.M88.4 R184, [R225] ;  /* 0x00000000e1b8783b */ /* 0x000e6e0000000200 */
[C---:B------:R-:W-:Y:S01]  /*69b0*/  HMMA.16816.F32.BF16 R12, R4.reuse, R180, R192 ;  /* 0x000000b4040c723c */ /* 0x040fe200000418c0 */
[----:B------:R-:W-:Y:S07]  /*69c0*/  LDSM.16.M88.4 R180, [R214+0x14800] ;  /* 0x01480000d6b4783b */ /* 0x000fee0000000200 */
[C---:B------:R-:W-:Y:S08]  /*69d0*/  HMMA.16816.F32.BF16 R196, R4.reuse, R206, R196 ;  /* 0x000000ce04c4723c */ /* 0x040ff000000418c4 */
[C---:B--2---:R-:W-:Y:S08]  /*69e0*/  HMMA.16816.F32.BF16 R200, R4.reuse, R24, R200 ;  /* 0x0000001804c8723c */ /* 0x044ff000000418c8 */
[----:B------:R-:W-:Y:S01]  /*69f0*/  HMMA.16816.F32.BF16 R192, R4, R26, R176 ;  /* 0x0000001a04c0723c */ /* 0x000fe200000418b0 */
[----:B------:R-:W2:Y:S07]  /*6a00*/  LDSM.16.M88.4 R4, [R218+0x8000] ;  /* 0x00800000da04783b */ /* 0x000eae0000000200 */
[C---:B---3--:R-:W-:Y:S01]  /*6a10*/  HMMA.16816.F32.BF16 R244, R8.reuse, R20, R172 ;  /* 0x0000001408f4723c */ /* 0x048fe200000418ac */
[----:B------:R-:W-:Y:S07]  /*6a20*/  LDSM.16.M88.4 R172, [R213+0x4000] ;  /* 0x00400000d5ac783b */ /* 0x000fee0000000200 */
[C---:B------:R-:W-:Y:S01]  /*6a30*/  HMMA.16816.F32.BF16 R176, R8.reuse, R30, R168 ;  /* 0x0000001e08b0723c */ /* 0x040fe200000418a8 */
[----:B------:R-:W3:Y:S07]  /*6a40*/  LDSM.16.M88.4 R168, [R214+0x15000] ;  /* 0x01500000d6a8783b */ /* 0x000eee0000000200 */
[C---:B------:R-:W-:Y:S01]  /*6a50*/  HMMA.16816.F32.BF16 R240, R8.reuse, R22, R16 ;  /* 0x0000001608f0723c */ /* 0x040fe20000041810 */
[----:B------:R-:W4:Y:S07]  /*6a60*/  LDSM.16.M88.4 R20, [R214+0x15800] ;  /* 0x01580000d614783b */ /* 0x000f2e0000000200 */
[C---:B------:R-:W-:Y:S01]  /*6a70*/  HMMA.16816.F32.BF16 R204, R8.reuse, R28, R12 ;  /* 0x0000001c08cc723c */ /* 0x040fe2000004180c */
[----:B------:R-:W5:Y:S07]  /*6a80*/  LDSM.16.M88.4 R12, [R217+0x8000] ;  /* 0x00800000d90c783b */ /* 0x000f6e0000000200 */
[C---:B-1----:R-:W-:Y:S08]  /*6a90*/  HMMA.16816.F32.BF16 R32, R8.reuse, R184, R32 ;  /* 0x000000b80820723c */ /* 0x042ff00000041820 */
[C---:B------:R-:W-:Y:S08]  /*6aa0*/  HMMA.16816.F32.BF16 R28, R8.reuse, R186, R196 ;  /* 0x000000ba081c723c */ /* 0x040ff000000418c4 */
[C---:B------:R-:W-:Y:S01]  /*6ab0*/  HMMA.16816.F32.BF16 R24, R8.reuse, R248, R200 ;  /* 0x000000f80818723c */ /* 0x040fe200000418c8 */
[----:B------:R-:W1:Y:S07]  /*6ac0*/  LDSM.16.M88.4 R200, [R213+0x4800] ;  /* 0x00480000d5c8783b */ /* 0x000e6e0000000200 */
[----:B------:R-:W-:Y:S08]  /*6ad0*/  HMMA.16816.F32.BF16 R16, R8, R250, R192 ;  /* 0x000000fa0810723c */ /* 0x000ff000000418c0 */
[C---:B--2---:R-:W-:Y:S08]  /*6ae0*/  HMMA.16816.F32.BF16 R8, R4.reuse, R188, R244 ;  /* 0x000000bc0408723c */ /* 0x044ff000000418f4 */
[C---:B------:R-:W-:Y:S01]  /*6af0*/  HMMA.16816.F32.BF16 R184, R4.reuse, R190, R240 ;  /* 0x000000be04b8723c */ /* 0x040fe200000418f0 */
[----:B------:R-:W-:Y:S07]  /*6b00*/  LDSM.16.M88.4 R240, [R220] ;  /* 0x00000000dcf0783b */ /* 0x000fee0000000200 */
[C---:B------:R-:W-:Y:S08]  /*6b10*/  HMMA.16816.F32.BF16 R204, R4.reuse, R180, R204 ;  /* 0x000000b404cc723c */ /* 0x040ff000000418cc */
[C---:B------:R-:W-:Y:S01]  /*6b20*/  HMMA.16816.F32.BF16 R188, R4.reuse, R182, R176 ;  /* 0x000000b604bc723c */ /* 0x040fe200000418b0 */
[----:B------:R-:W-:Y:S07]  /*6b30*/  LDSM.16.M88.4 R176, [R208+0x16800] ;  /* 0x01680000d0b0783b */ /* 0x000fee0000000200 */
[C---:B---3--:R-:W-:Y:S01]  /*6b40*/  HMMA.16816.F32.BF16 R196, R4.reuse, R168, R32 ;  /* 0x000000a804c4723c */ /* 0x048fe20000041820 */
[----:B------:R-:W2:Y:S07]  /*6b50*/  LDSM.16.M88.4 R32, [R213+0x5000] ;  /* 0x00500000d520783b */ /* 0x000eae0000000200 */
[C---:B------:R-:W-:Y:S01]  /*6b60*/  HMMA.16816.F32.BF16 R192, R4.reuse, R170, R28 ;  /* 0x000000aa04c0723c */ /* 0x040fe2000004181c */
[----:B------:R-:W3:Y:S07]  /*6b70*/  LDSM.16.M88.4 R28, [R213+0x5800] ;  /* 0x00580000d51c783b */ /* 0x000eee0000000200 */
[C---:B----4-:R-:W-:Y:S01]  /*6b80*/  HMMA.16816.F32.BF16 R180, R4.reuse, R20, R24 ;  /* 0x0000001404b4723c */ /* 0x050fe20000041818 */
[----:B------:R-:W-:Y:S07]  /*6b90*/  LDSM.16.M88.4 R24, [R208+0x16000] ;  /* 0x01600000d018783b */ /* 0x000fee0000000200 */
[----:B------:R-:W-:Y:S08]  /*6ba0*/  HMMA.16816.F32.BF16 R168, R4, R22, R16 ;  /* 0x0000001604a8723c */ /* 0x000ff00000041810 */
[C---:B-----5:R-:W-:Y:S01]  /*6bb0*/  HMMA.16816.F32.BF16 R20, R12.reuse, R172, R8 ;  /* 0x000000ac0c14723c */ /* 0x060fe20000041808 */
[----:B------:R-:W4:Y:S07]  /*6bc0*/  LDSM.16.M88.4 R8, [R215+0xc000] ;  /* 0x00c00000d708783b */ /* 0x000f2e0000000200 */
[C---:B------:R-:W-:Y:S08]  /*6bd0*/  HMMA.16816.F32.BF16 R16, R12.reuse, R174, R184 ;  /* 0x000000ae0c10723c */ /* 0x040ff000000418b8 */
[C---:B-1----:R-:W-:Y:S01]  /*6be0*/  HMMA.16816.F32.BF16 R4, R12.reuse, R200, R204 ;  /* 0x000000c80c04723c */ /* 0x042fe200000418cc */
[----:B------:R-:W1:Y:S07]  /*6bf0*/  LDSM.16.M88.4 R204, [R208+0x17000] ;  /* 0x01700000d0cc783b */ /* 0x000e6e0000000200 */
[C---:B------:R-:W-:Y:S08]  /*6c00*/  HMMA.16816.F32.BF16 R188, R12.reuse, R202, R188 ;  /* 0x000000ca0cbc723c */ /* 0x040ff000000418bc */
[C---:B--2---:R-:W-:Y:S08]  /*6c10*/  HMMA.16816.F32.BF16 R192, R12.reuse, R34, R192 ;  /* 0x000000220cc0723c */ /* 0x044ff000000418c0 */
[C---:B------:R-:W-:Y:S08]  /*6c20*/  HMMA.16816.F32.BF16 R200, R12.reuse, R32, R196 ;  /* 0x000000200cc8723c */ /* 0x040ff000000418c4 */
[C---:B---3--:R-:W-:Y:S08]  /*6c30*/  HMMA.16816.F32.BF16 R196, R12.reuse, R28, R180 ;  /* 0x0000001c0cc4723c */ /* 0x048ff000000418b4 */
[----:B------:R-:W-:Y:S08]  /*6c40*/  HMMA.16816.F32.BF16 R184, R12, R30, R168 ;  /* 0x0000001e0cb8723c */ /* 0x000ff000000418a8 */
[C---:B----4-:R-:W-:Y:S01]  /*6c50*/  HMMA.16816.F32.BF16 R180, R8.reuse, R24, R20 ;  /* 0x0000001808b4723c */ /* 0x050fe20000041814 */
[----:B------:R-:W2:Y:S07]  /*6c60*/  LDSM.16.M88.4 R20, [R208+0x17800] ;  /* 0x01780000d014783b */ /* 0x000eae0000000200 */
[C---:B------:R-:W-:Y:S01]  /*6c70*/  HMMA.16816.F32.BF16 R172, R8.reuse, R26, R16 ;  /* 0x0000001a08ac723c */ /* 0x040fe20000041810 */
[----:B------:R-:W-:Y:S04]  /*6c80*/  LDSM.16.M88.4 R16, [R223] ;  /* 0x00000000df10783b */ /* 0x000fe80000000200 */
[----:B------:R-:W-:Y:S03]  /*6c90*/  LDSM.16.M88.4 R24, [R222] ;  /* 0x00000000de18783b */ /* 0x000fe60000000200 */
[C---:B------:R-:W-:Y:S01]  /*6ca0*/  HMMA.16816.F32.BF16 R12, R8.reuse, R176, R4 ;  /* 0x000000b0080c723c */ /* 0x040fe20000041804 */
[----:B------:R-:W3:Y:S07]  /*6cb0*/  LDSM.16.M88.4 R4, [R216+0xc000] ;  /* 0x00c00000d804783b */ /* 0x000eee0000000200 */
[C---:B------:R-:W-:Y:S01]  /*6cc0*/  HMMA.16816.F32.BF16 R168, R8.reuse, R178, R188 ;  /* 0x000000b208a8723c */ /* 0x040fe200000418bc */
[----:B------:R-:W4:Y:S07]  /*6cd0*/  LDSM.16.M88.4 R176, [R221] ;  /* 0x00000000ddb0783b */ /* 0x000f2e0000000200 */
[C---:B-1----:R-:W-:Y:S08]  /*6ce0*/  HMMA.16816.F32.BF16 R28, R8.reuse, R206, R192 ;  /* 0x000000ce081c723c */ /* 0x042ff000000418c0 */
[C---:B------:R-:W-:Y:S08]  /*6cf0*/  HMMA.16816.F32.BF16 R32, R8.reuse, R204, R200 ;  /* 0x000000cc0820723c */ /* 0x040ff000000418c8 */
[C---:B--2---:R-:W-:Y:S08]  /*6d00*/  HMMA.16816.F32.BF16 R196, R8.reuse, R20, R196 ;  /* 0x0000001408c4723c */ /* 0x044ff000000418c4 */
[----:B------:R-:W-:Y:S01]  /*6d10*/  HMMA.16816.F32.BF16 R184, R8, R22, R184 ;  /* 0x0000001608b8723c */ /* 0x000fe200000418b8 */
[----:B------:R-:W-:Y:S07]  /*6d20*/  LDSM.16.M88.4 R8, [R218+0xc000] ;  /* 0x00c00000da08783b */ /* 0x000fee0000000200 */
[C---:B---3--:R-:W-:Y:S01]  /*6d30*/  HMMA.16816.F32.BF16 R200, R4.reuse, R18, R172 ;  /* 0x0000001204c8723c */ /* 0x048fe200000418ac */
[----:B------:R-:W1:Y:S07]  /*6d40*/  LDSM.16.M88.4 R172, [R214+0x16000] ;  /* 0x01600000d6ac783b */ /* 0x000e6e0000000200 */
[C---:B----4-:R-:W-:Y:S01]  /*6d50*/  HMMA.16816.F32.BF16 R20, R4.reuse, R178, R28 ;  /* 0x000000b20414723c */ /* 0x050fe2000004181c */
[----:B------:R-:W2:Y:S07]  /*6d60*/  LDSM.16.M88.4 R28, [R214+0x16800] ;  /* 0x01680000d61c783b */ /* 0x000eae0000000200 */
[C---:B------:R-:W-:Y:S08]  /*6d70*/  HMMA.16816.F32.BF16 R192, R4.reuse, R24, R12 ;  /* 0x0000001804c0723c */ /* 0x040ff0000004180c */
[C---:B------:R-:W-:Y:S01]  /*6d80*/  HMMA.16816.F32.BF16 R188, R4.reuse, R26, R168 ;  /* 0x0000001a04bc723c */ /* 0x040fe200000418a8 */
[----:B------:R-:W3:Y:S04]  /*6d90*/  LDSM.16.M88.4 R24, [R214+0x17000] ;  /* 0x01700000d618783b */ /* 0x000ee80000000200 */
[----:B------:R-:W4:Y:S03]  /*6da0*/  LDSM.16.M88.4 R168, [R214+0x17800] ;  /* 0x01780000d6a8783b */ /* 0x000f260000000200 */
[C---:B------:R-:W-:Y:S08]  /*6db0*/  HMMA.16816.F32.BF16 R204, R4.reuse, R16, R180 ;  /* 0x0000001004cc723c */ /* 0x040ff000000418b4 */
[C---:B------:R-:W-:Y:S01]  /*6dc0*/  HMMA.16816.F32.BF16 R180, R4.reuse, R176, R32 ;  /* 0x000000b004b4723c */ /* 0x040fe20000041820 */
[----:B------:R-:W-:Y:S07]  /*6dd0*/  LDSM.16.M88.4 R32, [R213+0x6000] ;  /* 0x00600000d520783b */ /* 0x000fee0000000200 */
[C---:B------:R-:W-:Y:S08]  /*6de0*/  HMMA.16816.F32.BF16 R16, R4.reuse, R240, R196 ;  /* 0x000000f00410723c */ /* 0x040ff000000418c4 */
[----:B------:R-:W-:Y:S01]  /*6df0*/  HMMA.16816.F32.BF16 R176, R4, R242, R184 ;  /* 0x000000f204b0723c */ /* 0x000fe200000418b8 */
[----:B------:R-:W5:Y:S07]  /*6e00*/  LDSM.16.M88.4 R4, [R217+0xc000] ;  /* 0x00c00000d904783b */ /* 0x000f6e0000000200 */
[C---:B-1----:R-:W-:Y:S08]  /*6e10*/  HMMA.16816.F32.BF16 R12, R8.reuse, R172, R204 ;  /* 0x000000ac080c723c */ /* 0x042ff000000418cc */
[C---:B------:R-:W-:Y:S08]  /*6e20*/  HMMA.16816.F32.BF16 R172, R8.reuse, R174, R200 ;  /* 0x000000ae08ac723c */ /* 0x040ff000000418c8 */
[C---:B--2---:R-:W-:Y:S08]  /*6e30*/  HMMA.16816.F32.BF16 R184, R8.reuse, R28, R192 ;  /* 0x0000001c08b8723c */ /* 0x044ff000000418c0 */
[C---:B---3--:R-:W-:Y:S01]  /*6e40*/  HMMA.16816.F32.BF16 R192, R8.reuse, R26, R20 ;  /* 0x0000001a08c0723c */ /* 0x048fe20000041814 */
[----:B------:R-:W1:Y:S07]  /*6e50*/  LDSM.16.M88.4 R20, [R213+0x6800] ;  /* 0x00680000d514783b */ /* 0x000e6e0000000200 */
[C---:B------:R-:W-:Y:S01]  /*6e60*/  HMMA.16816.F32.BF16 R196, R8.reuse, R24, R180 ;  /* 0x0000001808c4723c */ /* 0x040fe200000418b4 */
[----:B------:R-:W-:Y:S07]  /*6e70*/  LDSM.16.M88.4 R24, [R213+0x7800] ;  /* 0x00780000d518783b */ /* 0x000fee0000000200 */
[----:B----4-:R-:W-:Y:S08]  /*6e80*/  HMMA.16816.F32.BF16 R180, R8, R168, R16 ;  /* 0x000000a808b4723c */ /* 0x010ff00000041810 */
[C---:B-----5:R-:W-:Y:S08]  /*6e90*/  HMMA.16816.F32.BF16 R12, R4.reuse, R32, R12 ;  /* 0x00000020040c723c */ /* 0x060ff0000004180c */
[----:B------:R-:W-:Y:S01]  /*6ea0*/  HMMA.16816.F32.BF16 R16, R4, R34, R172 ;  /* 0x000000220410723c */ /* 0x000fe200000418ac */
[----:B------:R-:W2:Y:S01]  /*6eb0*/  LDSM.16.M88.4 R32, [R213+0x7000] ;  /* 0x00700000d520783b */ /* 0x000ea20000000200 */
[----:B------:R-:W-:-:S06]  /*6ec0*/  DEPBAR.LE SB0, 0x0 ;  /* 0x000080000000791a */ /* 0x000fcc0000000000 */
[----:B------:R-:W-:Y:S08]  /*6ed0*/  HMMA.16816.F32.BF16 R188, R8, R30, R188 ;  /* 0x0000001e08bc723c */ /* 0x000ff000000418bc */
[----:B-1----:R-:W-:Y:S01]  /*6ee0*/  HMMA.16816.F32.BF16 R28, R4, R20, R184 ;  /* 0x00000014041c723c */ /* 0x002fe200000418b8 */
[----:B------:R-:W-:Y:S01]  /*6ef0*/  FSEL R15, R15, -INF , !P2 ;  /* 0xff8000000f0f7808 */ /* 0x000fe20005000000 */
[----:B------:R-:W-:Y:S01]  /*6f00*/  BAR.SYNC.DEFER_BLOCKING 0x0 ;  /* 0x0000000000007b1d */ /* 0x000fe20000010000 */
[----:B------:R-:W-:-:S04]  /*6f10*/  ISETP.GE.AND P2, PT, R3, R238, PT ;  /* 0x000000ee0300720c */ /* 0x000fc80003f46270 */
[----:B------:R-:W-:Y:S01]  /*6f20*/  ISETP.LT.OR P2, PT, R3, R236, P2 ;  /* 0x000000ec0300720c */ /* 0x000fe20001741670 */
[----:B------:R-:W-:Y:S07]  /*6f30*/  HMMA.16816.F32.BF16 R176, R8, R170, R176 ;  /* 0x000000aa08b0723c */ /* 0x000fee00000418b0 */
[----:B------:R-:W-:Y:S01]  /*6f40*/  FSEL R9, R12, -INF , !P0 ;  /* 0xff8000000c097808 */ /* 0x000fe20004000000 */
[----:B------:R-:W-:Y:S01]  /*6f50*/  HMMA.16816.F32.BF16 R20, R4, R22, R188 ;  /* 0x000000160414723c */ /* 0x000fe200000418bc */
[----:B------:R-:W-:-:S02]  /*6f60*/  ISETP.GE.AND P0, PT, R2, R238, PT ;  /* 0x000000ee0200720c */ /* 0x000fc40003f06270 */
[----:B------:R-:W-:Y:S02]  /*6f70*/  FSEL R8, R14, -INF , !P3 ;  /* 0xff8000000e087808 */ /* 0x000fe40005800000 */
[----:B------:R-:W-:Y:S02]  /*6f80*/  ISETP.LT.OR P0, PT, R2, R236, P0 ;  /* 0x000000ec0200720c */ /* 0x000fe40000701670 */
[----:B------:R-:W-:Y:S02]  /*6f90*/  IADD3 R2, R0, 0x11, RZ ;  /* 0x0000001100027810 */ /* 0x000fe40007ffe0ff */
[----:B------:R-:W-:Y:S02]  /*6fa0*/  FSEL R14, R13, -INF , !P6 ;  /* 0xff8000000d0e7808 */ /* 0x000fe40007000000 */
[----:B------:R-:W-:Y:S02]  /*6fb0*/  ISETP.GE.AND P3, PT, R3, R239, PT ;  /* 0x000000ef0300720c */ /* 0x000fe40003f66270 */
[----:B------:R-:W-:-:S02]  /*6fc0*/  FSEL R13, R16, -INF , !P1 ;  /* 0xff800000100d7808 */ /* 0x000fc40004800000 */
[C---:B------:R-:W-:Y:S02]  /*6fd0*/  ISETP.GE.AND P6, PT, R2.reuse, R239, PT ;  /* 0x000000ef0200720c */ /* 0x040fe40003fc6270 */
[----:B------:R-:W-:Y:S02]  /*6fe0*/  ISETP.GE.AND P1, PT, R2, R238, PT ;  /* 0x000000ee0200720c */ /* 0x000fe40003f26270 */
[-C--:B------:R-:W-:Y:S02]  /*6ff0*/  ISETP.LT.OR P3, PT, R3, R237.reuse, P3 ;  /* 0x000000ed0300720c */ /* 0x080fe40001f61670 */
[----:B------:R-:W-:Y:S02]  /*7000*/  IADD3 R3, R0, 0x18, RZ ;  /* 0x0000001800037810 */ /* 0x000fe40007ffe0ff */
[C---:B------:R-:W-:Y:S02]  /*7010*/  ISETP.LT.OR P6, PT, R2.reuse, R237, P6 ;  /* 0x000000ed0200720c */ /* 0x040fe400037c1670 */
[----:B------:R-:W-:-:S02]  /*7020*/  ISETP.LT.OR P1, PT, R2, R236, P1 ;  /* 0x000000ec0200720c */ /* 0x000fc40000f21670 */
[----:B------:R-:W-:Y:S02]  /*7030*/  FSEL R11, R18, -INF , !P4 ;  /* 0xff800000120b7808 */ /* 0x000fe40006000000 */
[----:B------:R-:W-:Y:S02]  /*7040*/  FSEL R12, R17, -INF , !P5 ;  /* 0xff800000110c7808 */ /* 0x000fe40006800000 */
[----:B------:R-:W-:Y:S02]  /*7050*/  FSEL R10, R19, -INF , !P0 ;  /* 0xff800000130a7808 */ /* 0x000fe40004000000 */
[----:B------:R-:W-:Y:S01]  /*7060*/  IADD3 R2, R0, 0x19, RZ ;  /* 0x0000001900027810 */ /* 0x000fe20007ffe0ff */
[----:B--2---:R-:W-:Y:S01]  /*7070*/  HMMA.16816.F32.BF16 R16, R4, R32, R196 ;  /* 0x000000200410723c */ /* 0x004fe200000418c4 */
[C---:B------:R-:W-:Y:S02]  /*7080*/  ISETP.GE.AND P0, PT, R3.reuse, R239, PT ;  /* 0x000000ef0300720c */ /* 0x040fe40003f06270 */
[----:B------:R-:W-:-:S02]  /*7090*/  ISETP.GE.AND P4, PT, R3, R238, PT ;  /* 0x000000ee0300720c */ /* 0x000fc40003f86270 */
[----:B------:R-:W-:Y:S02]  /*70a0*/  FSEL R134, R28, -INF , !P3 ;  /* 0xff8000001c867808 */ /* 0x000fe40005800000 */
[C---:B------:R-:W-:Y:S02]  /*70b0*/  ISETP.GE.AND P5, PT, R2.reuse, R239, PT ;  /* 0x000000ef0200720c */ /* 0x040fe40003fa6270 */
[----:B------:R-:W-:Y:S02]  /*70c0*/  ISETP.GE.AND P3, PT, R2, R238, PT ;  /* 0x000000ee0200720c */ /* 0x000fe40003f66270 */
[C---:B------:R-:W-:Y:S02]  /*70d0*/  ISETP.LT.OR P0, PT, R3.reuse, R237, P0 ;  /* 0x000000ed0300720c */ /* 0x040fe40000701670 */
[----:B------:R-:W-:Y:S02]  /*70e0*/  ISETP.LT.OR P4, PT, R3, R236, P4 ;  /* 0x000000ec0300720c */ /* 0x000fe40002781670 */
[----:B------:R-:W-:-:S02]  /*70f0*/  IADD3 R3, R0, 0x20, RZ ;  /* 0x0000002000037810 */ /* 0x000fc40007ffe0ff */
[C---:B------:R-:W-:Y:S02]  /*7100*/  ISETP.LT.OR P5, PT, R2.reuse, R237, P5 ;  /* 0x000000ed0200720c */ /* 0x040fe40002fa1670 */
[----:B------:R-:W-:Y:S02]  /*7110*/  ISETP.LT.OR P3, PT, R2, R236, P3 ;  /* 0x000000ec0200720c */ /* 0x000fe40001f61670 */
[----:B------:R-:W-:Y:S02]  /*7120*/  FSEL R168, R30, -INF , !P2 ;  /* 0xff8000001ea87808 */ /* 0x000fe40005000000 */
[----:B------:R-:W-:Y:S02]  /*7130*/  FSEL R32, R29, -INF , !P6 ;  /* 0xff8000001d207808 */ /* 0x000fe40007000000 */
[----:B------:R-:W-:Y:S02]  /*7140*/  FSEL R169, R31, -INF , !P1 ;  /* 0xff8000001fa97808 */ /* 0x000fe40004800000 */
[----:B------:R-:W-:Y:S01]  /*7150*/  HMMA.16816.F32.BF16 R28, R4, R34, R192 ;  /* 0x00000022041c723c */ /* 0x000fe200000418c0 */
[----:B------:R-:W-:-:S02]  /*7160*/  ISETP.GE.AND P2, PT, R3, R239, PT ;  /* 0x000000ef0300720c */ /* 0x000fc40003f46270 */
[----:B------:R-:W-:Y:S02]  /*7170*/  ISETP.GE.AND P1, PT, R3, R238, PT ;  /* 0x000000ee0300720c */ /* 0x000fe40003f26270 */
[----:B------:R-:W-:Y:S02]  /*7180*/  FSEL R135, R20, -INF , !P0 ;  /* 0xff80000014877808 */ /* 0x000fe40004000000 */
[----:B------:R-:W-:Y:S02]  /*7190*/  FSEL R34, R22, -INF , !P4 ;  /* 0xff80000016227808 */ /* 0x000fe40006000000 */
[----:B------:R-:W-:Y:S02]  /*71a0*/  FSEL R33, R21, -INF , !P5 ;  /* 0xff80000015217808 */ /* 0x000fe40006800000 */
[----:B------:R-:W-:Y:S02]  /*71b0*/  FSEL R35, R23, -INF , !P3 ;  /* 0xff80000017237808 */ /* 0x000fe40005800000 */
[----:B------:R-:W-:Y:S01]  /*71c0*/  IADD3 R2, R0, 0x21, RZ ;  /* 0x0000002100027810 */ /* 0x000fe20007ffe0ff */
[----:B------:R-:W-:Y:S01]  /*71d0*/  HMMA.16816.F32.BF16 R20, R4, R24, R180 ;  /* 0x000000180414723c */ /* 0x000fe200000418b4 */
[----:B------:R-:W-:-:S02]  /*71e0*/  ISETP.LT.OR P2, PT, R3, R237, P2 ;  /* 0x000000ed0300720c */ /* 0x000fc40001741670 */
[----:B------:R-:W-:Y:S02]  /*71f0*/  ISETP.LT.OR P1, PT, R3, R236, P1 ;  /* 0x000000ec0300720c */ /* 0x000fe40000f21670 */
[----:B------:R-:W-:Y:S02]  /*7200*/  IADD3 R3, R0, 0x28, RZ ;  /* 0x0000002800037810 */ /* 0x000fe40007ffe0ff */
[CC--:B------:R-:W-:Y:S01]  /*7210*/  ISETP.GE.AND P6, PT, R2.reuse, R239.reuse, PT ;  /* 0x000000ef0200720c */ /* 0x0c0fe20003fc6270 */
[----:B------:R-:W-:Y:S01]  /*7220*/  HMMA.16816.F32.BF16 R4, R4, R26, R176 ;  /* 0x0000001a0404723c */ /* 0x000fe200000418b0 */
[-C--:B------:R-:W-:Y:S02]  /*7230*/  ISETP.GE.AND P0, PT, R2, R238.reuse, PT ;  /* 0x000000ee0200720c */ /* 0x080fe40003f06270 */
[C---:B------:R-:W-:Y:S02]  /*7240*/  ISETP.GE.AND P3, PT, R3.reuse, R239, PT ;  /* 0x000000ef0300720c */ /* 0x040fe40003f66270 */
[----:B------:R-:W-:-:S02]  /*7250*/  ISETP.GE.AND P4, PT, R3, R238, PT ;  /* 0x000000ee0300720c */ /* 0x000fc40003f86270 */
[CC--:B------:R-:W-:Y:S02]  /*7260*/  ISETP.LT.OR P6, PT, R2.reuse, R237.reuse, P6 ;  /* 0x000000ed0200720c */ /* 0x0c0fe400037c1670 */
[-C--:B------:R-:W-:Y:S02]  /*7270*/  ISETP.LT.OR P0, PT, R2, R236.reuse, P0 ;  /* 0x000000ec0200720c */ /* 0x080fe40000701670 */
[----:B------:R-:W-:Y:S02]  /*7280*/  IADD3 R2, R0, 0x29, RZ ;  /* 0x0000002900027810 */ /* 0x000fe40007ffe0ff */
[C---:B------:R-:W-:Y:S02]  /*7290*/  ISETP.LT.OR P3, PT, R3.reuse, R237, P3 ;  /* 0x000000ed0300720c */ /* 0x040fe40001f61670 */
[----:B------:R-:W-:Y:S02]  /*72a0*/  ISETP.LT.OR P4, PT, R3, R236, P4 ;  /* 0x000000ec0300720c */ /* 0x000fe40002781670 */
[----:B------:R-:W-:-:S02]  /*72b0*/  FSEL R251, R16, -INF , !P2 ;  /* 0xff80000010fb7808 */ /* 0x000fc40005000000 */
[----:B------:R-:W-:Y:S02]  /*72c0*/  IADD3 R3, R0, 0x30, RZ ;  /* 0x0000003000037810 */ /* 0x000fe40007ffe0ff */
[C---:B------:R-:W-:Y:S02]  /*72d0*/  ISETP.GE.AND P5, PT, R2.reuse, R239, PT ;  /* 0x000000ef0200720c */ /* 0x040fe40003fa6270 */
[CC--:B------:R-:W-:Y:S02]  /*72e0*/  ISETP.GE.AND P2, PT, R2.reuse, R238.reuse, PT ;  /* 0x000000ee0200720c */ /* 0x0c0fe40003f46270 */
[----:B------:R-:W-:Y:S02]  /*72f0*/  FSEL R204, R19, -INF , !P0 ;  /* 0xff80000013cc7808 */ /* 0x000fe40004000000 */
[----:B------:R-:W-:Y:S02]  /*7300*/  ISETP.GE.AND P0, PT, R3, R238, PT ;  /* 0x000000ee0300720c */ /* 0x000fe40003f06270 */
[----:B------:R-:W-:-:S02]  /*7310*/  ISETP.LT.OR P5, PT, R2, R237, P5 ;  /* 0x000000ed0200720c */ /* 0x000fc40002fa1670 */
[-C--:B------:R-:W-:Y:S02]  /*7320*/  ISETP.LT.OR P2, PT, R2, R236.reuse, P2 ;  /* 0x000000ec0200720c */ /* 0x080fe40001741670 */
[----:B------:R-:W-:Y:S02]  /*7330*/  IADD3 R2, R0, 0x31, RZ ;  /* 0x0000003100027810 */ /* 0x000fe40007ffe0ff */
[----:B------:R-:W-:Y:S02]  /*7340*/  ISETP.LT.OR P0, PT, R3, R236, P0 ;  /* 0x000000ec0300720c */ /* 0x000fe40000701670 */
[----:B------:R-:W-:Y:S02]  /*7350*/  FSEL R249, R17, -INF , !P6 ;  /* 0xff80000011f97808 */ /* 0x000fe40007000000 */
[----:B------:R-:W-:Y:S02]  /*7360*/  FSEL R250, R28, -INF , !P3 ;  /* 0xff8000001cfa7808 */ /* 0x000fe40005800000 */
[----:B------:R-:W-:-:S02]  /*7370*/  FSEL R171, R18, -INF , !P1 ;  /* 0xff80000012ab7808 */ /* 0x000fc40004800000 */
[CC--:B------:R-:W-:Y:S02]  /*7380*/  ISETP.GE.AND P6, PT, R2.reuse, R239.reuse, PT ;  /* 0x000000ef0200720c */ /* 0x0c0fe40003fc6270 */
[----:B------:R-:W-:Y:S02]  /*7390*/  ISETP.GE.AND P3, PT, R2, R238, PT ;  /* 0x000000ee0200720c */ /* 0x000fe40003f66270 */
[----:B------:R-:W-:Y:S02]  /*73a0*/  ISETP.GE.AND P1, PT, R3, R239, PT ;  /* 0x000000ef0300720c */ /* 0x000fe40003f26270 */
[----:B------:R-:W-:Y:S02]  /*73b0*/  FSEL R200, R22, -INF , !P0 ;  /* 0xff80000016c87808 */ /* 0x000fe40004000000 */
[----:B------:R-:W-:Y:S02]  /*73c0*/  PLOP3.LUT P0, PT, PT, PT, UP0, 0x80, 0x0 ;  /* 0x000000000000781c */ /* 0x000fe40003f0f008 */
[----:B------:R-:W-:-:S02]  /*73d0*/  ISETP.LT.OR P6, PT, R2, R237, P6 ;  /* 0x000000ed0200720c */ /* 0x000fc400037c1670 */
[----:B------:R-:W-:Y:S02]  /*73e0*/  ISETP.LT.OR P3, PT, R2, R236, P3 ;  /* 0x000000ec0200720c */ /* 0x000fe40001f61670 */
[----:B------:R-:W-:Y:S02]  /*73f0*/  ISETP.LT.OR P1, PT, R3, R237, P1 ;  /* 0x000000ed0300720c */ /* 0x000fe40000f21670 */
[C---:B------:R-:W-:Y:S02]  /*7400*/  IADD3 R2, R0.reuse, 0x38, RZ ;  /* 0x0000003800027810 */ /* 0x040fe40007ffe0ff */
[----:B------:R-:W-:Y:S02]  /*7410*/  IADD3 R0, R0, 0x39, RZ ;  /* 0x0000003900007810 */ /* 0x000fe40007ffe0ff */
[----:B------:R-:W-:Y:S02]  /*7420*/  FSEL R252, R30, -INF , !P4 ;  /* 0xff8000001efc7808 */ /* 0x000fe40006000000 */
[----:B------:R-:W-:-:S02]  /*7430*/  FSEL R248, R29, -INF , !P5 ;  /* 0xff8000001df87808 */ /* 0x000fc40006800000 */
[----:B------:R-:W-:Y:S02]  /*7440*/  FSEL R183, R31, -INF , !P2 ;  /* 0xff8000001fb77808 */ /* 0x000fe40005000000 */
[----:B------:R-:W-:Y:S02]  /*7450*/  FSEL R170, R20, -INF , !P1 ;  /* 0xff80000014aa7808 */ /* 0x000fe40004800000 */
[CC--:B------:R-:W-:Y:S02]  /*7460*/  ISETP.GE.AND P5, PT, R2.reuse, R239.reuse, PT ;  /* 0x000000ef0200720c */ /* 0x0c0fe40003fa6270 */
[-C--:B------:R-:W-:Y:S02]  /*7470*/  ISETP.GE.AND P2, PT, R2, R238.reuse, PT ;  /* 0x000000ee0200720c */ /* 0x080fe40003f46270 */
[C---:B------:R-:W-:Y:S02]  /*7480*/  ISETP.GE.AND P4, PT, R0.reuse, R239, PT ;  /* 0x000000ef0000720c */ /* 0x040fe40003f86270 */
[----:B------:R-:W-:-:S02]  /*7490*/  ISETP.GE.AND P1, PT, R0, R238, PT ;  /* 0x000000ee0000720c */ /* 0x000fc40003f26270 */
[CC--:B------:R-:W-:Y:S02]  /*74a0*/  ISETP.LT.OR P5, PT, R2.reuse, R237.reuse, P5 ;  /* 0x000000ed0200720c */ /* 0x0c0fe40002fa1670 */
[-C--:B------:R-:W-:Y:S02]  /*74b0*/  ISETP.LT.OR P2, PT, R2, R236.reuse, P2 ;  /* 0x000000ec0200720c */ /* 0x080fe40001741670 */
[C---:B------:R-:W-:Y:S02]  /*74c0*/  ISETP.LT.OR P4, PT, R0.reuse, R237, P4 ;  /* 0x000000ed0000720c */ /* 0x040fe40002781670 */
[----:B------:R-:W-:Y:S02]  /*74d0*/  ISETP.LT.OR P1, PT, R0, R236, P1 ;  /* 0x000000ec0000720c */ /* 0x000fe40000f21670 */
[----:B------:R-:W-:Y:S02]  /*74e0*/  FSEL R201, R21, -INF , !P6 ;  /* 0xff80000015c97808 */ /* 0x000fe40007000000 */
[----:B------:R-:W-:-:S02]  /*74f0*/  FSEL R203, R23, -INF , !P3 ;  /* 0xff80000017cb7808 */ /* 0x000fc40005800000 */
[----:B------:R-:W-:Y:S02]  /*7500*/  FSEL R202, R4, -INF , !P5 ;  /* 0xff80000004ca7808 */ /* 0x000fe40006800000 */
[----:B------:R-:W-:Y:S02]  /*7510*/  FSEL R175, R6, -INF , !P2 ;  /* 0xff80000006af7808 */ /* 0x000fe40005000000 */
[----:B------:R-:W-:Y:S02]  /*7520*/  FSEL R174, R5, -INF , !P4 ;  /* 0xff80000005ae7808 */ /* 0x000fe40006000000 */
[----:B------:R-:W-:Y:S01]  /*7530*/  FSEL R173, R7, -INF , !P1 ;  /* 0xff80000007ad7808 */ /* 0x000fe20004800000 */
[----:B------:R-:W-:Y:S05]  /*7540*/  @!P0 BRA `(.L_x_408) ;  /* 0x000001e000008947 */ /* 0x000fea0003800000 */
[----:B------:R-:W2:Y:S04]  /*7550*/  LDL.64 R244, [R1+0x18] ;  /* 0x0000180001f47983 */ /* 0x000ea80000100a00 */
[----:B------:R-:W3:Y:S01]  /*7560*/  LDL.64 R246, [R1+0x8] ;  /* 0x0000080001f67983 */ /* 0x000ee20000100a00 */
[----:B------:R-:W-:-:S02]  /*7570*/  UIADD3 UR13, UR8, -0x3, URZ ;  /* 0xfffffffd080d7890 */ /* 0x000fc4000fffe03f */
[----:B------:R-:W-:Y:S02]  /*7580*/  ULDC.64 UR4, c[0x0][0x198] ;  /* 0x0000660000047ab9 */ /* 0x000fe40000000a00 */
[----:B------:R-:W-:Y:S02]  /*7590*/  USHF.R.S32.HI UR12, URZ, 0x1f, UR13 ;  /* 0x0000001f3f0c7899 */ /* 0x000fe4000801140d */
[----:B------:R-:W-:Y:S02]  /*75a0*/  UIMAD.WIDE.U32 UR20, UR13, UR4, URZ ;  /* 0x000000040d1472a5 */ /* 0x000fe4000f8e003f */
[----:B------:R-:W-:-:S04]  /*75b0*/  UIMAD UR12, UR12, UR4, URZ ;  /* 0x000000040c0c72a4 */ /* 0x000fc8000f8e023f */
[----:B------:R-:W-:Y:S01]  /*75c0*/  UIMAD UR5, UR13, UR5, UR12 ;  /* 0x000000050d0572a4 */ /* 0x000fe2000f8e020c */
[----:B------:R-:W-:Y:S02]  /*75d0*/  IMAD.U32 R4, RZ, RZ, UR20 ;  /* 0x00000014ff047e24 */ /* 0x000fe4000f8e00ff */
[----:B------:R-:W-:Y:S01]  /*75e0*/  IMAD.U32 R5, RZ, RZ, UR21 ;  /* 0x00000015ff057e24 */ /* 0x000fe2000f8e00ff */
[----:B------:R-:W-:-:S06]  /*75f0*/  UIADD3 UR5, UR21, UR5, URZ ;  /* 0x0000000515057290 */ /* 0x000fcc000fffe03f */
[----:B------:R-:W-:Y:S01]  /*7600*/  IMAD.U32 R3, RZ, RZ, UR5 ;  /* 0x00000005ff037e24 */ /* 0x000fe2000f8e00ff */
[----:B--2---:R-:W-:-:S04]  /*7610*/  LEA R0, P1, R4, R244, 0x6 ;  /* 0x000000f404007211 */ /* 0x004fc800078230ff */
[----:B------:R-:W-:Y:S02]  /*7620*/  LEA R2, P2, R0, c[0x0][0x168], 0x1 ;  /* 0x00005a0000027a11 */ /* 0x000fe400078408ff */
[----:B---3--:R-:W-:Y:S02]  /*7630*/  LEA.HI.X R3, R4, R247, R3, 0x6, P1 ;  /* 0x000000f704037211 */ /* 0x008fe400008f3403 */
[----:B------:R-:W-:Y:S02]  /*7640*/  IADD3 R4, P1, R2, UR7, RZ ;  /* 0x0000000702047c10 */ /* 0x000fe4000ff3e0ff */
[----:B------:R-:W-:-:S04]  /*7650*/  LEA.HI.X R3, R0, c[0x0][0x16c], R3, 0x1, P2 ;  /* 0x00005b0000037a11 */ /* 0x000fc800010f0c03 */
        /* <DEDUP_REMOVED lines=13> */
.L_x_408:
[----:B------:R-:W2:Y:S04]  /*7730*/  LDL.LU R6, [R1+0x4] ;  /* 0x0000040001067983 */ /* 0x000ea80000300800 */
[----:B------:R-:W3:Y:S01]  /*7740*/  LDL.LU R7, [R1] ;  /* 0x0000000001077983 */ /* 0x000ee20000300800 */
[----:B------:R-:W-:-:S03]  /*7750*/  FMNMX.FTZ R0, R133, R9, !PT ;  /* 0x0000000985007209 */ /* 0x000fc60007810000 */
[----:B------:R-:W-:Y:S01]  /*7760*/  LDSM.16.MT88.4 R24, [R210+0x18000] ;  /* 0x01800000d218783b */ /* 0x000fe20000004200 */
[----:B------:R-:W-:-:S04]  /*7770*/  FMNMX.FTZ R0, R14, R0, !PT ;  /* 0x000000000e007209 */ /* 0x000fc80007810000 */
[----:B------:R-:W-:-:S04]  /*7780*/  FMNMX.FTZ R0, R13, R0, !PT ;  /* 0x000000000d007209 */ /* 0x000fc80007810000 */
[----:B------:R-:W-:-:S04]  /*7790*/  FMNMX.FTZ R0, R12, R0, !PT ;  /* 0x000000000c007209 */ /* 0x000fc80007810000 */
        /* <DEDUP_REMOVED lines=24> */
[----:B------:R-:W1:Y:S01]  /*7920*/  SHFL.BFLY PT, R4, R0, 0x2, 0x1f ;  /* 0x0c401f0000047f89 */ /* 0x000e6200000e0000 */
[----:B------:R-:W-:-:S04]  /*7930*/  FMNMX.FTZ R3, R200, R3, !PT ;  /* 0x00000003c8037209 */ /* 0x000fc80007810000 */
[----:B------:R-:W-:-:S04]  /*7940*/  FMNMX.FTZ R3, R203, R3, !PT ;  /* 0x00000003cb037209 */ /* 0x000fc80007810000 */
[----:B------:R-:W-:-:S04]  /*7950*/  FMNMX.FTZ R3, R175, R3, !PT ;  /* 0x00000003af037209 */ /* 0x000fc80007810000 */
[----:B------:R-:W-:-:S05]  /*7960*/  FMNMX.FTZ R3, R173, R3, !PT ;  /* 0x00000003ad037209 */ /* 0x000fca0007810000 */
[----:B------:R-:W4:Y:S01]  /*7970*/  SHFL.BFLY PT, R2, R3, 0x2, 0x1f ;  /* 0x0c401f0003027f89 */ /* 0x000f2200000e0000 */
[----:B-1----:R-:W-:-:S05]  /*7980*/  FMNMX.FTZ R0, R0, R4, !PT ;  /* 0x0000000400007209 */ /* 0x002fca0007810000 */
[----:B------:R-:W1:Y:S01]  /*7990*/  SHFL.BFLY PT, R4, R0, 0x1, 0x1f ;  /* 0x0c201f0000047f89 */ /* 0x000e6200000e0000 */
[----:B----4-:R-:W-:-:S05]  /*79a0*/  FMNMX.FTZ R3, R3, R2, !PT ;  /* 0x0000000203037209 */ /* 0x010fca0007810000 */
[----:B------:R-:W4:Y:S01]  /*79b0*/  SHFL.BFLY PT, R5, R3, 0x1, 0x1f ;  /* 0x0c201f0003057f89 */ /* 0x000f2200000e0000 */
[----:B-1----:R-:W-:-:S04]  /*79c0*/  FMNMX.FTZ R18, R0, R4, !PT ;  /* 0x0000000400127209 */ /* 0x002fc80007810000 */
[C---:B------:R-:W-:Y:S01]  /*79d0*/  FSETP.NEU.FTZ.AND P2, PT, R18.reuse, -INF , PT ;  /* 0xff8000001200780b */ /* 0x040fe20003f5d000 */
[----:B------:R-:W-:-:S05]  /*79e0*/  FMUL.FTZ R2, R18, c[0x0][0x23c] ;  /* 0x00008f0012027a20 */ /* 0x000fca0000410000 */
[----:B------:R-:W-:-:S05]  /*79f0*/  FSEL R2, R2, RZ, P2 ;  /* 0x000000ff02027208 */ /* 0x000fca0001000000 */
[--C-:B------:R-:W-:Y:S02]  /*7a00*/  FFMA.FTZ R14, R14, c[0x0][0x23c], -R2.reuse ;  /* 0x00008f000e0e7a23 */ /* 0x100fe40000010802 */
[--C-:B------:R-:W-:Y:S01]  /*7a10*/  FFMA.FTZ R13, R13, c[0x0][0x23c], -R2.reuse ;  /* 0x00008f000d0d7a23 */ /* 0x100fe20000010802 */
[----:B----4-:R-:W-:Y:S01]  /*7a20*/  FMNMX.FTZ R17, R3, R5, !PT ;  /* 0x0000000503117209 */ /* 0x010fe20007810000 */
[--C-:B------:R-:W-:Y:S01]  /*7a30*/  FFMA.FTZ R12, R12, c[0x0][0x23c], -R2.reuse ;  /* 0x00008f000c0c7a23 */ /* 0x100fe20000010802 */
[----:B------:R-:W-:Y:S01]  /*7a40*/  FSEL R3, R18, RZ, P2 ;  /* 0x000000ff12037208 */ /* 0x000fe20001000000 */
[----:B------:R-:W1:Y:S01]  /*7a50*/  MUFU.EX2 R20, R14 ;  /* 0x0000000e00147308 */ /* 0x000e620000000800 */
[C---:B------:R-:W-:Y:S01]  /*7a60*/  FSETP.NEU.FTZ.AND P1, PT, R17.reuse, -INF , PT ;  /* 0xff8000001100780b */ /* 0x040fe20003f3d000 */
[----:B------:R-:W-:Y:S02]  /*7a70*/  FMUL.FTZ R0, R17, c[0x0][0x23c] ;  /* 0x00008f0011007a20 */ /* 0x000fe40000410000 */
[----:B------:R-:W-:Y:S01]  /*7a80*/  FFMA.FTZ R9, R9, c[0x0][0x23c], -R2 ;  /* 0x00008f0009097a23 */ /* 0x000fe20000010802 */
[----:B------:R-:W-:Y:S01]  /*7a90*/  FSEL R4, R17, RZ, P1 ;  /* 0x000000ff11047208 */ /* 0x000fe20000800000 */
[----:B------:R-:W-:Y:S01]  /*7aa0*/  FADD.FTZ R5, R133, -R3 ;  /* 0x8000000385057221 */ /* 0x000fe20000010000 */
[----:B------:R-:W-:Y:S01]  /*7ab0*/  FSEL R0, R0, RZ, P1 ;  /* 0x000000ff00007208 */ /* 0x000fe20000800000 */
[----:B------:R-:W-:Y:S01]  /*7ac0*/  MUFU.EX2 R21, R13 ;  /* 0x0000000d00157308 */ /* 0x000fe20000000800 */
[----:B------:R-:W-:Y:S01]  /*7ad0*/  MOV R133, R204 ;  /* 0x000000cc00857202 */ /* 0x000fe20000000f00 */
[----:B------:R-:W-:-:S02]  /*7ae0*/  FMUL.FTZ R5, R5, c[0x0][0x23c] ;  /* 0x00008f0005057a20 */ /* 0x000fc40000410000 */
[--C-:B------:R-:W-:Y:S02]  /*7af0*/  FFMA.FTZ R15, R15, c[0x0][0x23c], -R0.reuse ;  /* 0x00008f000f0f7a23 */ /* 0x100fe40000010800 */
[--C-:B------:R-:W-:Y:S02]  /*7b00*/  FFMA.FTZ R3, R10, c[0x0][0x23c], -R0.reuse ;  /* 0x00008f000a037a23 */ /* 0x100fe40000010800 */
[----:B------:R-:W4:Y:S01]  /*7b10*/  MUFU.EX2 R19, R12 ;  /* 0x0000000c00137308 */ /* 0x000f220000000800 */
[--C-:B------:R-:W-:Y:S01]  /*7b20*/  FFMA.FTZ R8, R8, c[0x0][0x23c], -R0.reuse ;  /* 0x00008f0008087a23 */ /* 0x100fe20000010800 */
[----:B-1----:R-:W-:Y:S01]  /*7b30*/  MOV R10, R20 ;  /* 0x00000014000a7202 */ /* 0x002fe20000000f00 */
[----:B------:R-:W-:-:S05]  /*7b40*/  FFMA.FTZ R11, R11, c[0x0][0x23c], -R0 ;  /* 0x00008f000b0b7a23 */ /* 0x000fca0000010800 */
[----:B------:R1:W-:Y:S08]  /*7b50*/  MUFU.EX2 R179, R15 ;  /* 0x0000000f00b37308 */ /* 0x0003f00000000800 */
[----:B------:R-:W5:Y:S01]  /*7b60*/  MUFU.EX2 R172, R9 ;  /* 0x0000000900ac7308 */ /* 0x000f620000000800 */
[----:B-1----:R-:W1:Y:S07]  /*7b70*/  LDSM.16.MT88.4 R12, [R209+0x18000] ;  /* 0x01800000d10c783b */ /* 0x002e6e0000004200 */
[----:B------:R4:W-:Y:S08]  /*7b80*/  MUFU.EX2 R9, R3 ;  /* 0x0000000300097308 */ /* 0x0009f00000000800 */
[----:B------:R-:W1:Y:S01]  /*7b90*/  MUFU.EX2 R176, R8 ;  /* 0x0000000800b07308 */ /* 0x000e620000000800 */
[----:B----4-:R-:W-:-:S07]  /*7ba0*/  FADD.FTZ R3, R132, -R4 ;  /* 0x8000000484037221 */ /* 0x010fce0000010000 */
[----:B------:R4:W-:Y:S01]  /*7bb0*/  MUFU.EX2 R16, R11 ;  /* 0x0000000b00107308 */ /* 0x0009e20000000800 */
[----:B------:R-:W-:Y:S01]  /*7bc0*/  MOV R132, R19 ;  /* 0x0000001300847202 */ /* 0x000fe20000000f00 */
[----:B------:R-:W-:Y:S01]  /*7bd0*/  FMUL.FTZ R3, R3, c[0x0][0x23c] ;  /* 0x00008f0003037a20 */ /* 0x000fe20000410000 */
[----:B-----5:R-:W-:-:S05]  /*7be0*/  F2FP.BF16.PACK_AB R4, R10, R172 ;  /* 0x000000ac0a04723e */ /* 0x020fca00000010ff */
[----:B------:R1:W5:Y:S08]  /*7bf0*/  MUFU.EX2 R8, R5 ;  /* 0x0000000500087308 */ /* 0x0003700000000800 */
[----:B------:R-:W5:Y:S01]  /*7c00*/  MUFU.EX2 R3, R3 ;  /* 0x0000000300037308 */ /* 0x000f620000000800 */
[----:B----4-:R-:W-:Y:S02]  /*7c10*/  MOV R11, R21 ;  /* 0x00000015000b7202 */ /* 0x010fe40000000f00 */
[----:B------:R-:W4:Y:S01]  /*7c20*/  LDSM.16.MT88.4 R20, [R212+0x18000] ;  /* 0x01800000d414783b */ /* 0x000f220000004200 */
[----:B-1----:R-:W-:Y:S01]  /*7c30*/  F2FP.BF16.PACK_AB R5, R179, R176 ;  /* 0x000000b0b305723e */ /* 0x002fe200000010ff */
[----:B-----5:R-:W-:-:S02]  /*7c40*/  FMUL.FTZ R140, R140, R8 ;  /* 0x000000088c8c7220 */ /* 0x020fc40000410000 */
[-C--:B------:R-:W-:Y:S02]  /*7c50*/  FMUL.FTZ R141, R141, R8.reuse ;  /* 0x000000088d8d7220 */ /* 0x080fe40000410000 */
[-C--:B------:R-:W-:Y:S02]  /*7c60*/  FMUL.FTZ R144, R144, R8.reuse ;  /* 0x0000000890907220 */ /* 0x080fe40000410000 */
[----:B------:R-:W-:Y:S02]  /*7c70*/  FMUL.FTZ R145, R145, R8 ;  /* 0x0000000891917220 */ /* 0x000fe40000410000 */
[-C--:B------:R-:W-:Y:S02]  /*7c80*/  FMUL.FTZ R142, R142, R3.reuse ;  /* 0x000000038e8e7220 */ /* 0x080fe40000410000 */
[-C--:B------:R-:W-:Y:S02]  /*7c90*/  FMUL.FTZ R143, R143, R3.reuse ;  /* 0x000000038f8f7220 */ /* 0x080fe40000410000 */
[----:B------:R-:W-:-:S02]  /*7ca0*/  FMUL.FTZ R146, R146, R3 ;  /* 0x0000000392927220 */ /* 0x000fc40000410000 */
[-C--:B------:R-:W-:Y:S02]  /*7cb0*/  FMUL.FTZ R147, R147, R3.reuse ;  /* 0x0000000393937220 */ /* 0x080fe40000410000 */
[-C--:B------:R-:W-:Y:S02]  /*7cc0*/  FMUL.FTZ R136, R136, R8.reuse ;  /* 0x0000000888887220 */ /* 0x080fe40000410000 */
[-C--:B------:R-:W-:Y:S02]  /*7cd0*/  FMUL.FTZ R137, R137, R8.reuse ;  /* 0x0000000889897220 */ /* 0x080fe40000410000 */
[-C--:B------:R-:W-:Y:S02]  /*7ce0*/  FMUL.FTZ R138, R138, R3.reuse ;  /* 0x000000038a8a7220 */ /* 0x080fe40000410000 */
[----:B------:R-:W-:Y:S02]  /*7cf0*/  FMUL.FTZ R139, R139, R3 ;  /* 0x000000038b8b7220 */ /* 0x000fe40000410000 */
        /* <DEDUP_REMOVED lines=24> */
[----:B------:R-:W-:Y:S01]  /*7e80*/  FMUL.FTZ R40, R40, R8 ;  /* 0x0000000828287220 */ /* 0x000fe20000410000 */
[----:B--2---:R-:W-:Y:S01]  /*7e90*/  MOV R177, R6 ;  /* 0x0000000600b17202 */ /* 0x004fe20000000f00 */
[----:B------:R-:W-:Y:S01]  /*7ea0*/  FMUL.FTZ R41, R41, R8 ;  /* 0x0000000829297220 */ /* 0x000fe20000410000 */
[----:B------:R-:W-:Y:S01]  /*7eb0*/  F2FP.BF16.PACK_AB R6, R132, R11 ;  /* 0x0000000b8406723e */ /* 0x000fe200000010ff */
[----:B------:R-:W-:Y:S01]  /*7ec0*/  FMUL.FTZ R42, R42, R3 ;  /* 0x000000032a2a7220 */ /* 0x000fe20000410000 */
[----:B---3--:R-:W-:Y:S01]  /*7ed0*/  MOV R178, R7 ;  /* 0x0000000700b27202 */ /* 0x008fe20000000f00 */
[----:B------:R-:W-:Y:S01]  /*7ee0*/  FMUL.FTZ R43, R43, R3 ;  /* 0x000000032b2b7220 */ /* 0x000fe20000410000 */
[----:B------:R-:W-:Y:S01]  /*7ef0*/  F2FP.BF16.PACK_AB R7, R9, R16 ;  /* 0x000000100907723e */ /* 0x000fe200000010ff */
[----:B------:R-:W-:-:S02]  /*7f00*/  FMUL.FTZ R48, R48, R8 ;  /* 0x0000000830307220 */ /* 0x000fc40000410000 */
[-C--:B------:R-:W-:Y:S02]  /*7f10*/  FMUL.FTZ R49, R49, R8.reuse ;  /* 0x0000000831317220 */ /* 0x080fe40000410000 */
[-C--:B------:R-:W-:Y:S02]  /*7f20*/  FMUL.FTZ R50, R50, R3.reuse ;  /* 0x0000000332327220 */ /* 0x080fe40000410000 */
[C---:B------:R-:W-:Y:S01]  /*7f30*/  HMMA.16816.F32.BF16 R244, R4.reuse, R14, R140 ;  /* 0x0000000e04f4723c */ /* 0x040fe2000004188c */
[----:B------:R-:W-:Y:S02]  /*7f40*/  FMUL.FTZ R51, R51, R3 ;  /* 0x0000000333337220 */ /* 0x000fe40000410000 */
[-C--:B------:R-:W-:Y:S02]  /*7f50*/  FMUL.FTZ R44, R44, R8.reuse ;  /* 0x000000082c2c7220 */ /* 0x080fe40000410000 */
[-C--:B------:R-:W-:Y:S02]  /*7f60*/  FMUL.FTZ R45, R45, R8.reuse ;  /* 0x000000082d2d7220 */ /* 0x080fe40000410000 */
[----:B------:R-:W-:Y:S01]  /*7f70*/  IMAD.MOV.U32 R143, RZ, RZ, R18 ;  /* 0x000000ffff8f7224 */ /* 0x000fe200078e0012 */
[C---:B------:R-:W-:Y:S01]  /*7f80*/  HMMA.16816.F32.BF16 R144, R4.reuse, R24, R144 ;  /* 0x000000180490723c */ /* 0x040fe20000041890 */
[----:B------:R-:W-:Y:S01]  /*7f90*/  MOV R141, R17 ;  /* 0x00000011008d7202 */ /* 0x000fe20000000f00 */
[----:B------:R-:W-:Y:S01]  /*7fa0*/  FMUL.FTZ R46, R46, R3 ;  /* 0x000000032e2e7220 */ /* 0x000fe20000410000 */
[----:B------:R-:W-:Y:S01]  /*7fb0*/  MOV R140, R203 ;  /* 0x000000cb008c7202 */ /* 0x000fe20000000f00 */
[----:B------:R-:W-:Y:S01]  /*7fc0*/  FMUL.FTZ R47, R47, R3 ;  /* 0x000000032f2f7220 */ /* 0x000fe20000410000 */
[----:B------:R-:W-:Y:S01]  /*7fd0*/  MOV R142, R9 ;  /* 0x00000009008e7202 */ /* 0x000fe20000000f00 */
[----:B------:R-:W-:Y:S01]  /*7fe0*/  FMUL.FTZ R52, R52, R8 ;  /* 0x0000000834347220 */ /* 0x000fe20000410000 */
[----:B------:R-:W-:Y:S01]  /*7ff0*/  MOV R24, R202 ;  /* 0x000000ca00187202 */ /* 0x000fe20000000f00 */
[----:B------:R-:W-:Y:S01]  /*8000*/  IMAD.MOV.U32 R25, RZ, RZ, R16 ;  /* 0x000000ffff197224 */ /* 0x000fe200078e0010 */
[----:B------:R-:W-:Y:S01]  /*8010*/  HMMA.16816.F32.BF16 R136, R4, R12, R136 ;  /* 0x0000000c0488723c */ /* 0x000fe20000041888 */
[----:B------:R-:W1:Y:S01]  /*8020*/  LDSM.16.MT88.4 R16, [R211+0x18000] ;  /* 0x01800000d310783b */ /* 0x000e620000004200 */
[----:B------:R-:W-:-:S02]  /*8030*/  FMUL.FTZ R53, R53, R8 ;  /* 0x0000000835357220 */ /* 0x000fc40000410000 */
[-C--:B------:R-:W-:Y:S01]  /*8040*/  FMUL.FTZ R54, R54, R3.reuse ;  /* 0x0000000336367220 */ /* 0x080fe20000410000 */
[----:B------:R-:W2:Y:S01]  /*8050*/  LDSM.16.MT88.4 R12, [R209+0x1a000] ;  /* 0x01a00000d10c783b */ /* 0x000ea20000004200 */
[-C--:B------:R-:W-:Y:S02]  /*8060*/  FMUL.FTZ R55, R55, R3.reuse ;  /* 0x0000000337377220 */ /* 0x080fe40000410000 */
[C---:B------:R-:W-:Y:S01]  /*8070*/  HMMA.16816.F32.BF16 R28, R4.reuse, R26, R148 ;  /* 0x0000001a041c723c */ /* 0x040fe20000041894 */
[-C--:B------:R-:W-:Y:S02]  /*8080*/  FMUL.FTZ R56, R56, R8.reuse ;  /* 0x0000000838387220 */ /* 0x080fe40000410000 */
[----:B------:R-:W-:Y:S02]  /*8090*/  FMUL.FTZ R57, R57, R8 ;  /* 0x0000000839397220 */ /* 0x000fe40000410000 */
[----:B------:R-:W-:Y:S02]  /*80a0*/  FMUL.FTZ R58, R58, R3 ;  /* 0x000000033a3a7220 */ /* 0x000fe40000410000 */
[----:B------:R-:W-:Y:S01]  /*80b0*/  MOV R151, R201 ;  /* 0x000000c900977202 */ /* 0x000fe20000000f00 */
[----:B----4-:R-:W-:Y:S01]  /*80c0*/  HMMA.16816.F32.BF16 R152, R4, R20, R152 ;  /* 0x000000140498723c */ /* 0x010fe20000041898 */
[----:B------:R-:W-:Y:S01]  /*80d0*/  MOV R150, R200 ;  /* 0x000000c800967202 */ /* 0x000fe20000000f00 */
[----:B------:R-:W-:-:S02]  /*80e0*/  FMUL.FTZ R59, R59, R3 ;  /* 0x000000033b3b7220 */ /* 0x000fc40000410000 */
[----:B------:R-:W-:Y:S02]  /*80f0*/  IMAD.MOV.U32 R9, RZ, RZ, R178 ;  /* 0x000000ffff097224 */ /* 0x000fe400078e00b2 */
[-C--:B------:R-:W-:Y:S02]  /*8100*/  FMUL.FTZ R60, R60, R8.reuse ;  /* 0x000000083c3c7220 */ /* 0x080fe40000410000 */
[----:B------:R-:W-:Y:S01]  /*8110*/  HMMA.16816.F32.BF16 R240, R4, R22, R156 ;  /* 0x0000001604f0723c */ /* 0x000fe2000004189c */
[----:B------:R-:W3:Y:S01]  /*8120*/  LDSM.16.MT88.4 R20, [R210+0x1a000] ;  /* 0x01a00000d214783b */ /* 0x000ee20000004200 */
[----:B------:R-:W-:Y:S02]  /*8130*/  FMUL.FTZ R61, R61, R8 ;  /* 0x000000083d3d7220 */ /* 0x000fe40000410000 */
[-C--:B------:R-:W-:Y:S02]  /*8140*/  FMUL.FTZ R62, R62, R3.reuse ;  /* 0x000000033e3e7220 */ /* 0x080fe40000410000 */
[----:B------:R-:W-:-:S02]  /*8150*/  FMUL.FTZ R63, R63, R3 ;  /* 0x000000033f3f7220 */ /* 0x000fc40000410000 */
[-C--:B------:R-:W-:Y:S02]  /*8160*/  FMUL.FTZ R64, R64, R8.reuse ;  /* 0x0000000840407220 */ /* 0x080fe40000410000 */
[-C--:B------:R-:W-:Y:S02]  /*8170*/  FMUL.FTZ R65, R65, R8.reuse ;  /* 0x0000000841417220 */ /* 0x080fe40000410000 */
[-C--:B------:R-:W-:Y:S02]  /*8180*/  FMUL.FTZ R66, R66, R3.reuse ;  /* 0x0000000342427220 */ /* 0x080fe40000410000 */
[----:B------:R-:W-:Y:S02]  /*8190*/  FMUL.FTZ R67, R67, R3 ;  /* 0x0000000343437220 */ /* 0x000fe40000410000 */
[-C--:B------:R-:W-:Y:S01]  /*81a0*/  FMUL.FTZ R68, R68, R8.reuse ;  /* 0x0000000844447220 */ /* 0x080fe20000410000 */
[----:B-1----:R-:W-:Y:S01]  /*81b0*/  HMMA.16816.F32.BF16 R204, R4, R16, R160 ;  /* 0x0000001004cc723c */ /* 0x002fe200000418a0 */
[----:B------:R-:W-:-:S02]  /*81c0*/  FMUL.FTZ R69, R69, R8 ;  /* 0x0000000845457220 */ /* 0x000fc40000410000 */
[-C--:B------:R-:W-:Y:S02]  /*81d0*/  FMUL.FTZ R70, R70, R3.reuse ;  /* 0x0000000346467220 */ /* 0x080fe40000410000 */
[-C--:B------:R-:W-:Y:S02]  /*81e0*/  FMUL.FTZ R71, R71, R3.reuse ;  /* 0x0000000347477220 */ /* 0x080fe40000410000 */
[-C--:B------:R-:W-:Y:S01]  /*81f0*/  FMUL.FTZ R72, R72, R8.reuse ;  /* 0x0000000848487220 */ /* 0x080fe20000410000 */
[----:B------:R-:W-:Y:S01]  /*8200*/  HMMA.16816.F32.BF16 R200, R4, R18, R164 ;  /* 0x0000001204c8723c */ /* 0x000fe200000418a4 */
[----:B------:R-:W1:Y:S01]  /*8210*/  LDSM.16.MT88.4 R16, [R212+0x1a000] ;  /* 0x01a00000d410783b */ /* 0x000e620000004200 */
[----:B------:R-:W-:Y:S02]  /*8220*/  FMUL.FTZ R73, R73, R8 ;  /* 0x0000000849497220 */ /* 0x000fe40000410000 */
[-C--:B------:R-:W-:Y:S02]  /*8230*/  FMUL.FTZ R74, R74, R3.reuse ;  /* 0x000000034a4a7220 */ /* 0x080fe40000410000 */
        /* <DEDUP_REMOVED lines=10> */
[----:B------:R-:W-:Y:S01]  /*82e0*/  FMUL.FTZ R82, R82, R3 ;  /* 0x0000000352527220 */ /* 0x000fe20000410000 */
[----:B------:R-:W-:Y:S01]  /*82f0*/  MOV R43, R173 ;  /* 0x000000ad002b7202 */ /* 0x000fe20000000f00 */
[C---:B---3--:R-:W-:Y:S01]  /*8300*/  HMMA.16816.F32.BF16 R184, R4.reuse, R22, R48 ;  /* 0x0000001604b8723c */ /* 0x048fe20000041830 */
[----:B------:R-:W-:Y:S02]  /*8310*/  FMUL.FTZ R83, R83, R3 ;  /* 0x0000000353537220 */ /* 0x000fe40000410000 */
[-C--:B------:R-:W-:Y:S02]  /*8320*/  FMUL.FTZ R84, R84, R8.reuse ;  /* 0x0000000854547220 */ /* 0x080fe40000410000 */
[----:B------:R-:W-:Y:S02]  /*8330*/  FMUL.FTZ R85, R85, R8 ;  /* 0x0000000855557220 */ /* 0x000fe40000410000 */
[----:B------:R-:W-:Y:S01]  /*8340*/  MOV R51, R179 ;  /* 0x000000b300337202 */ /* 0x000fe20000000f00 */
[C---:B------:R-:W-:Y:S01]  /*8350*/  HMMA.16816.F32.BF16 R188, R4.reuse, R20, R44 ;  /* 0x0000001404bc723c */ /* 0x040fe2000004182c */
[----:B------:R-:W-:Y:S01]  /*8360*/  MOV R50, R177 ;  /* 0x000000b100327202 */ /* 0x000fe20000000f00 */
[----:B------:R-:W3:Y:S01]  /*8370*/  LDSM.16.MT88.4 R20, [R209+0x1c000] ;  /* 0x01c00000d114783b */ /* 0x000ee20000004200 */
[----:B------:R-:W-:Y:S01]  /*8380*/  MOV R49, R183 ;  /* 0x000000b700317202 */ /* 0x000fe20000000f00 */
[-C--:B------:R-:W-:Y:S01]  /*8390*/  FMUL.FTZ R86, R86, R3.reuse ;  /* 0x0000000356567220 */ /* 0x080fe20000410000 */
[----:B------:R-:W-:Y:S01]  /*83a0*/  MOV R48, R176 ;  /* 0x000000b000307202 */ /* 0x000fe20000000f00 */
[----:B------:R-:W-:Y:S01]  /*83b0*/  FMUL.FTZ R87, R87, R3 ;  /* 0x0000000357577220 */ /* 0x000fe20000410000 */
[----:B------:R-:W-:Y:S01]  /*83c0*/  MOV R47, R141 ;  /* 0x0000008d002f7202 */ /* 0x000fe20000000f00 */
[----:B------:R-:W-:Y:S01]  /*83d0*/  IMAD.MOV.U32 R46, RZ, RZ, R142 ;  /* 0x000000ffff2e7224 */ /* 0x000fe200078e008e */
[----:B-1----:R-:W-:Y:S01]  /*83e0*/  HMMA.16816.F32.BF16 R180, R4, R16, R52 ;  /* 0x0000001004b4723c */ /* 0x002fe20000041834 */
[----:B------:R-:W-:Y:S01]  /*83f0*/  MOV R45, R143 ;  /* 0x0000008f002d7202 */ /* 0x000fe20000000f00 */
[----:B------:R-:W-:Y:S01]  /*8400*/  FMUL.FTZ R88, R88, R8 ;  /* 0x0000000858587220 */ /* 0x000fe20000410000 */
[----:B------:R-:W-:Y:S01]  /*8410*/  MOV R44, R132 ;  /* 0x00000084002c7202 */ /* 0x000fe20000000f00 */
[----:B------:R-:W-:-:S02]  /*8420*/  FMUL.FTZ R89, R89, R8 ;  /* 0x0000000859597220 */ /* 0x000fc40000410000 */
[----:B------:R-:W-:Y:S01]  /*8430*/  FMUL.FTZ R90, R90, R3 ;  /* 0x000000035a5a7220 */ /* 0x000fe20000410000 */
[----:B------:R-:W-:Y:S01]  /*8440*/  MOV R55, R10 ;  /* 0x0000000a00377202 */ /* 0x000fe20000000f00 */
[C---:B------:R-:W-:Y:S01]  /*8450*/  HMMA.16816.F32.BF16 R176, R4.reuse, R18, R56 ;  /* 0x0000001204b0723c */ /* 0x040fe20000041838 */
[----:B------:R-:W1:Y:S01]  /*8460*/  LDSM.16.MT88.4 R16, [R210+0x1c000] ;  /* 0x01c00000d210783b */ /* 0x000e620000004200 */
[----:B------:R-:W-:Y:S01]  /*8470*/  IMAD.MOV.U32 R53, RZ, RZ, R174 ;  /* 0x000000ffff357224 */ /* 0x000fe200078e00ae */
[----:B------:R-:W-:Y:S01]  /*8480*/  MOV R10, R175 ;  /* 0x000000af000a7202 */ /* 0x000fe20000000f00 */
[----:B------:R-:W-:Y:S01]  /*8490*/  FMUL.FTZ R91, R91, R3 ;  /* 0x000000035b5b7220 */ /* 0x000fe20000410000 */
[----:B------:R-:W-:Y:S01]  /*84a0*/  MOV R52, R172 ;  /* 0x000000ac00347202 */ /* 0x000fe20000000f00 */
[----:B------:R-:W-:Y:S01]  /*84b0*/  FMUL.FTZ R92, R92, R8 ;  /* 0x000000085c5c7220 */ /* 0x000fe20000410000 */
[----:B------:R-:W-:Y:S01]  /*84c0*/  MOV R59, R150 ;  /* 0x00000096003b7202 */ /* 0x000fe20000000f00 */
[----:B------:R-:W-:Y:S01]  /*84d0*/  IMAD.MOV.U32 R58, RZ, RZ, R151 ;  /* 0x000000ffff3a7224 */ /* 0x000fe200078e0097 */
[C---:B--2---:R-:W-:Y:S01]  /*84e0*/  HMMA.16816.F32.BF16 R156, R4.reuse, R14, R64 ;  /* 0x0000000e049c723c */ /* 0x044fe20000041840 */
[----:B------:R-:W-:Y:S01]  /*84f0*/  MOV R54, R9 ;  /* 0x0000000900367202 */ /* 0x000fe20000000f00 */
[----:B------:R-:W-:Y:S01]  /*8500*/  FFMA.FTZ R9, R134, c[0x0][0x23c], -R2 ;  /* 0x00008f0086097a23 */ /* 0x000fe20000010802 */
[----:B------:R-:W-:Y:S01]  /*8510*/  MOV R57, R24 ;  /* 0x0000001800397202 */ /* 0x000fe20000000f00 */
[----:B------:R-:W-:Y:S01]  /*8520*/  FMUL.FTZ R93, R93, R8 ;  /* 0x000000085d5d7220 */ /* 0x000fe20000410000 */
[----:B------:R-:W-:Y:S01]  /*8530*/  MOV R56, R25 ;  /* 0x0000001900387202 */ /* 0x000fe20000000f00 */
[----:B------:R2:W-:Y:S01]  /*8540*/  MUFU.EX2 R42, R9 ;  /* 0x00000009002a7308 */ /* 0x0005e20000000800 */
[-C--:B------:R-:W-:Y:S01]  /*8550*/  FMUL.FTZ R94, R94, R3.reuse ;  /* 0x000000035e5e7220 */ /* 0x080fe20000410000 */
[----:B------:R-:W-:Y:S01]  /*8560*/  HMMA.16816.F32.BF16 R148, R4, R12, R60 ;  /* 0x0000000c0494723c */ /* 0x000fe2000004183c */
[----:B------:R-:W4:Y:S01]  /*8570*/  LDSM.16.MT88.4 R12, [R212+0x1c000] ;  /* 0x01c00000d40c783b */ /* 0x000f220000004200 */
[----:B------:R-:W-:-:S02]  /*8580*/  FMUL.FTZ R95, R95, R3 ;  /* 0x000000035f5f7220 */ /* 0x000fc40000410000 */
[-C--:B------:R-:W-:Y:S01]  /*8590*/  FMUL.FTZ R96, R96, R8.reuse ;  /* 0x0000000860607220 */ /* 0x080fe20000410000 */
[----:B------:R-:W-:Y:S01]  /*85a0*/  LDSM.16.MT88.4 R24, [R210+0x18800] ;  /* 0x01880000d218783b */ /* 0x000fe20000004200 */
[----:B------:R-:W-:Y:S01]  /*85b0*/  FMUL.FTZ R97, R97, R8 ;  /* 0x0000000861617220 */ /* 0x000fe20000410000 */
[----:B------:R-:W-:Y:S01]  /*85c0*/  MOV R63, R140 ;  /* 0x0000008c003f7202 */ /* 0x000fe20000000f00 */
[C---:B---3--:R-:W-:Y:S01]  /*85d0*/  HMMA.16816.F32.BF16 R160, R4.reuse, R20, R68 ;  /* 0x0000001404a0723c */ /* 0x048fe20000041844 */
[-C--:B------:R-:W-:Y:S02]  /*85e0*/  FMUL.FTZ R98, R98, R3.reuse ;  /* 0x0000000362627220 */ /* 0x080fe40000410000 */
[-C--:B------:R-:W-:Y:S02]  /*85f0*/  FMUL.FTZ R99, R99, R3.reuse ;  /* 0x0000000363637220 */ /* 0x080fe40000410000 */
[-C--:B------:R-:W-:Y:S02]  /*8600*/  FMUL.FTZ R100, R100, R8.reuse ;  /* 0x0000000864647220 */ /* 0x080fe40000410000 */
[----:B--2---:R-:W-:Y:S01]  /*8610*/  FFMA.FTZ R9, R32, c[0x0][0x23c], -R2 ;  /* 0x00008f0020097a23 */ /* 0x004fe20000010802 */
[C---:B------:R-:W-:Y:S01]  /*8620*/  HMMA.16816.F32.BF16 R164, R4.reuse, R22, R72 ;  /* 0x0000001604a4723c */ /* 0x040fe20000041848 */
[----:B------:R-:W2:Y:S01]  /*8630*/  LDSM.16.MT88.4 R20, [R211+0x1c000] ;  /* 0x01c00000d314783b */ /* 0x000ea20000004200 */
[----:B------:R-:W-:Y:S01]  /*8640*/  FMUL.FTZ R101, R101, R8 ;  /* 0x0000000865657220 */ /* 0x000fe20000410000 */
[----:B------:R3:W5:Y:S01]  /*8650*/  MUFU.EX2 R40, R9 ;  /* 0x0000000900287308 */ /* 0x0007620000000800 */
[----:B------:R-:W-:Y:S01]  /*8660*/  FMUL.FTZ R102, R102, R3 ;  /* 0x0000000366667220 */ /* 0x000fe20000410000 */
[----:B------:R-:W-:Y:S01]  /*8670*/  MOV R70, R53 ;  /* 0x0000003500467202 */ /* 0x000fe20000000f00 */
[----:B------:R-:W-:Y:S01]  /*8680*/  FMUL.FTZ R103, R103, R3 ;  /* 0x0000000367677220 */ /* 0x000fe20000410000 */
[----:B------:R-:W-:Y:S01]  /*8690*/  MOV R69, R54 ;  /* 0x0000003600457202 */ /* 0x000fe20000000f00 */
[----:B-1----:R-:W-:Y:S01]  /*86a0*/  HMMA.16816.F32.BF16 R172, R4, R16, R76 ;  /* 0x0000001004ac723c */ /* 0x002fe2000004184c */
[----:B------:R-:W-:Y:S01]  /*86b0*/  FMUL.FTZ R104, R104, R8 ;  /* 0x0000000868687220 */ /* 0x000fe20000410000 */
[----:B------:R-:W-:Y:S01]  /*86c0*/  MOV R72, R50 ;  /* 0x0000003200487202 */ /* 0x000fe20000000f00 */
[----:B------:R-:W-:Y:S01]  /*86d0*/  FMUL.FTZ R105, R105, R8 ;  /* 0x0000000869697220 */ /* 0x000fe20000410000 */
[----:B------:R-:W-:Y:S01]  /*86e0*/  MOV R73, R51 ;  /* 0x0000003300497202 */ /* 0x000fe20000000f00 */
[----:B------:R-:W-:-:S02]  /*86f0*/  FMUL.FTZ R106, R106, R3 ;  /* 0x000000036a6a7220 */ /* 0x000fc40000410000 */
[----:B------:R-:W-:Y:S01]  /*8700*/  FMUL.FTZ R107, R107, R3 ;  /* 0x000000036b6b7220 */ /* 0x000fe20000410000 */
[C---:B------:R-:W-:Y:S01]  /*8710*/  HMMA.16816.F32.BF16 R140, R4.reuse, R18, R80 ;  /* 0x00000012048c723c */ /* 0x040fe20000041850 */
[----:B------:R-:W1:Y:S01]  /*8720*/  LDSM.16.MT88.4 R16, [R209+0x1e000] ;  /* 0x01e00000d110783b */ /* 0x000e620000004200 */
[----:B------:R-:W-:Y:S01]  /*8730*/  FMUL.FTZ R108, R108, R8 ;  /* 0x000000086c6c7220 */ /* 0x000fe20000410000 */
[----:B------:R-:W-:Y:S01]  /*8740*/  MOV R76, R57 ;  /* 0x00000039004c7202 */ /* 0x000fe20000000f00 */
[----:B---3--:R-:W-:Y:S01]  /*8750*/  FFMA.FTZ R9, R135, c[0x0][0x23c], -R2 ;  /* 0x00008f0087097a23 */ /* 0x008fe20000010802 */
[----:B------:R-:W-:Y:S01]  /*8760*/  MOV R77, R58 ;  /* 0x0000003a004d7202 */ /* 0x000fe20000000f00 */
[----:B------:R-:W-:Y:S01]  /*8770*/  FMUL.FTZ R109, R109, R8 ;  /* 0x000000086d6d7220 */ /* 0x000fe20000410000 */
[----:B------:R-:W-:Y:S01]  /*8780*/  MOV R78, R59 ;  /* 0x0000003b004e7202 */ /* 0x000fe20000000f00 */
[----:B------:R3:W-:Y:S01]  /*8790*/  MUFU.EX2 R75, R9 ;  /* 0x00000009004b7308 */ /* 0x0007e20000000800 */
[----:B----4-:R-:W-:Y:S01]  /*87a0*/  HMMA.16816.F32.BF16 R80, R4, R12, R84 ;  /* 0x0000000c0450723c */ /* 0x010fe20000041854 */
[-C--:B------:R-:W-:Y:S01]  /*87b0*/  FMUL.FTZ R110, R110, R3.reuse ;  /* 0x000000036e6e7220 */ /* 0x080fe20000410000 */
[----:B------:R-:W-:Y:S01]  /*87c0*/  MOV R79, R48 ;  /* 0x00000030004f7202 */ /* 0x000fe20000000f00 */
[----:B------:R-:W-:-:S02]  /*87d0*/  FMUL.FTZ R111, R111, R3 ;  /* 0x000000036f6f7220 */ /* 0x000fc40000410000 */
[-C--:B------:R-:W-:Y:S02]  /*87e0*/  FMUL.FTZ R112, R112, R8.reuse ;  /* 0x0000000870707220 */ /* 0x080fe40000410000 */
[----:B------:R-:W-:Y:S01]  /*87f0*/  FMUL.FTZ R113, R113, R8 ;  /* 0x0000000871717220 */ /* 0x000fe20000410000 */
[C---:B------:R-:W-:Y:S01]  /*8800*/  HMMA.16816.F32.BF16 R64, R4.reuse, R14, R88 ;  /* 0x0000000e0440723c */ /* 0x040fe20000041858 */
[----:B------:R-:W4:Y:S01]  /*8810*/  LDSM.16.MT88.4 R12, [R210+0x1e000] ;  /* 0x01e00000d20c783b */ /* 0x000f220000004200 */
[-C--:B------:R-:W-:Y:S01]  /*8820*/  FMUL.FTZ R114, R114, R3.reuse ;  /* 0x0000000372727220 */ /* 0x080fe20000410000 */
[----:B------:R-:W-:Y:S01]  /*8830*/  MOV R85, R44 ;  /* 0x0000002c00557202 */ /* 0x000fe20000000f00 */
[----:B------:R-:W-:Y:S01]  /*8840*/  FMUL.FTZ R115, R115, R3 ;  /* 0x0000000373737220 */ /* 0x000fe20000410000 */
[----:B------:R-:W-:Y:S01]  /*8850*/  MOV R84, R47 ;  /* 0x0000002f00547202 */ /* 0x000fe20000000f00 */
[----:B------:R-:W-:Y:S01]  /*8860*/  FMUL.FTZ R116, R116, R8 ;  /* 0x0000000874747220 */ /* 0x000fe20000410000 */
[----:B------:R-:W-:Y:S01]  /*8870*/  MOV R90, R45 ;  /* 0x0000002d005a7202 */ /* 0x000fe20000000f00 */
[----:B--2---:R-:W-:Y:S01]  /*8880*/  HMMA.16816.F32.BF16 R92, R4, R20, R92 ;  /* 0x00000014045c723c */ /* 0x004fe2000004185c */
[----:B---3--:R-:W-:Y:S01]  /*8890*/  FFMA.FTZ R9, R33, c[0x0][0x23c], -R2 ;  /* 0x00008f0021097a23 */ /* 0x008fe20000010802 */
[----:B------:R-:W-:Y:S01]  /*88a0*/  MOV R91, R46 ;  /* 0x0000002e005b7202 */ /* 0x000fe20000000f00 */
[----:B------:R-:W-:Y:S01]  /*88b0*/  FMUL.FTZ R117, R117, R8 ;  /* 0x0000000875757220 */ /* 0x000fe20000410000 */
[----:B------:R-:W-:Y:S01]  /*88c0*/  MOV R87, R56 ;  /* 0x0000003800577202 */ /* 0x000fe20000000f00 */
[----:B------:R2:W-:Y:S01]  /*88d0*/  MUFU.EX2 R71, R9 ;  /* 0x0000000900477308 */ /* 0x0005e20000000800 */
[----:B------:R-:W-:-:S02]  /*88e0*/  FMUL.FTZ R118, R118, R3 ;  /* 0x0000000376767220 */ /* 0x000fc40000410000 */
[C---:B------:R-:W-:Y:S01]  /*88f0*/  HMMA.16816.F32.BF16 R96, R4.reuse, R22, R96 ;  /* 0x000000160460723c */ /* 0x040fe20000041860 */
[----:B------:R-:W3:Y:S01]  /*8900*/  LDSM.16.MT88.4 R20, [R212+0x1e000] ;  /* 0x01e00000d414783b */ /* 0x000ee20000004200 */
[-C--:B------:R-:W-:Y:S02]  /*8910*/  FMUL.FTZ R119, R119, R3.reuse ;  /* 0x0000000377777220 */ /* 0x080fe40000410000 */
[-C--:B------:R-:W-:Y:S02]  /*8920*/  FMUL.FTZ R120, R120, R8.reuse ;  /* 0x0000000878787220 */ /* 0x080fe40000410000 */
[----:B------:R-:W-:Y:S02]  /*8930*/  FMUL.FTZ R121, R121, R8 ;  /* 0x0000000879797220 */ /* 0x000fe40000410000 */
[----:B-1----:R-:W-:Y:S01]  /*8940*/  HMMA.16816.F32.BF16 R100, R4, R16, R100 ;  /* 0x000000100464723c */ /* 0x002fe20000041864 */
[-C--:B------:R-:W-:Y:S02]  /*8950*/  FMUL.FTZ R122, R122, R3.reuse ;  /* 0x000000037a7a7220 */ /* 0x080fe40000410000 */
[----:B------:R-:W-:-:S02]  /*8960*/  FMUL.FTZ R123, R123, R3 ;  /* 0x000000037b7b7220 */ /* 0x000fc40000410000 */
[----:B--2---:R-:W-:Y:S02]  /*8970*/  FFMA.FTZ R9, R168, c[0x0][0x23c], -R0 ;  /* 0x00008f00a8097a23 */ /* 0x004fe40000010800 */
[-C--:B------:R-:W-:Y:S01]  /*8980*/  FMUL.FTZ R124, R124, R8.reuse ;  /* 0x000000087c7c7220 */ /* 0x080fe20000410000 */
[C---:B------:R-:W-:Y:S01]  /*8990*/  HMMA.16816.F32.BF16 R104, R4.reuse, R18, R104 ;  /* 0x000000120468723c */ /* 0x040fe20000041868 */
[----:B------:R-:W1:Y:S01]  /*89a0*/  LDSM.16.MT88.4 R16, [R211+0x1e000] ;  /* 0x01e00000d310783b */ /* 0x000e620000004200 */
[----:B------:R2:W-:Y:S01]  /*89b0*/  MUFU.EX2 R41, R9 ;  /* 0x0000000900297308 */ /* 0x0005e20000000800 */
[-C--:B------:R-:W-:Y:S02]  /*89c0*/  FMUL.FTZ R125, R125, R8.reuse ;  /* 0x000000087d7d7220 */ /* 0x080fe40000410000 */
[-C--:B------:R-:W-:Y:S02]  /*89d0*/  FMUL.FTZ R126, R126, R3.reuse ;  /* 0x000000037e7e7220 */ /* 0x080fe40000410000 */
[----:B------:R-:W-:Y:S01]  /*89e0*/  FMUL.FTZ R127, R127, R3 ;  /* 0x000000037f7f7220 */ /* 0x000fe20000410000 */
[----:B----4-:R-:W-:Y:S01]  /*89f0*/  HMMA.16816.F32.BF16 R108, R4, R12, R108 ;  /* 0x0000000c046c723c */ /* 0x010fe2000004186c */
[----:B------:R-:W-:-:S02]  /*8a00*/  FMUL.FTZ R128, R128, R8 ;  /* 0x0000000880807220 */ /* 0x000fc40000410000 */
[----:B------:R-:W-:Y:S02]  /*8a10*/  FMUL.FTZ R129, R129, R8 ;  /* 0x0000000881817220 */ /* 0x000fe40000410000 */
[-C--:B------:R-:W-:Y:S02]  /*8a20*/  FMUL.FTZ R130, R130, R3.reuse ;  /* 0x0000000382827220 */ /* 0x080fe40000410000 */
[----:B------:R-:W-:Y:S01]  /*8a30*/  FMUL.FTZ R131, R131, R3 ;  /* 0x0000000383837220 */ /* 0x000fe20000410000 */
[C---:B------:R-:W-:Y:S01]  /*8a40*/  HMMA.16816.F32.BF16 R112, R4.reuse, R14, R112 ;  /* 0x0000000e0470723c */ /* 0x040fe20000041870 */
[----:B------:R-:W4:Y:S01]  /*8a50*/  LDSM.16.MT88.4 R12, [R209+0x18800] ;  /* 0x01880000d10c783b */ /* 0x000f220000004200 */
[----:B--2---:R-:W-:Y:S02]  /*8a60*/  FFMA.FTZ R9, R169, c[0x0][0x23c], -R0 ;  /* 0x00008f00a9097a23 */ /* 0x004fe40000010800 */
[----:B------:R-:W-:Y:S02]  /*8a70*/  IMAD.MOV.U32 R68, RZ, RZ, R55 ;  /* 0x000000ffff447224 */ /* 0x000fe400078e0037 */
[----:B------:R2:W1:Y:S01]  /*8a80*/  MUFU.EX2 R60, R9 ;  /* 0x00000009003c7308 */ /* 0x0004620000000800 */
[----:B------:R-:W-:Y:S01]  /*8a90*/  IMAD.MOV.U32 R74, RZ, RZ, R49 ;  /* 0x000000ffff4a7224 */ /* 0x000fe200078e0031 */
[----:B---3--:R-:W-:Y:S01]  /*8aa0*/  HMMA.16816.F32.BF16 R116, R4, R20, R116 ;  /* 0x000000140474723c */ /* 0x008fe20000041874 */
[----:B------:R-:W-:-:S07]  /*8ab0*/  IMAD.MOV.U32 R86, RZ, RZ, R63 ;  /* 0x000000ffff567224 */ /* 0x000fce00078e003f */
[----:B------:R-:W-:Y:S01]  /*8ac0*/  HMMA.16816.F32.BF16 R120, R4, R22, R120 ;  /* 0x000000160478723c */ /* 0x000fe20000041878 */
[----:B------:R-:W3:Y:S01]  /*8ad0*/  LDSM.16.MT88.4 R20, [R212+0x18800] ;  /* 0x01880000d414783b */ /* 0x000ee20000004200 */
[----:B--2---:R-:W-:-:S06]  /*8ae0*/  FFMA.FTZ R9, R34, c[0x0][0x23c], -R0 ;  /* 0x00008f0022097a23 */ /* 0x004fcc0000010800 */
[C---:B-1----:R-:W-:Y:S01]  /*8af0*/  HMMA.16816.F32.BF16 R124, R4.reuse, R16, R124 ;  /* 0x00000010047c723c */ /* 0x042fe2000004187c */
[----:B------:R1:W-:Y:S07]  /*8b00*/  MUFU.EX2 R132, R9 ;  /* 0x0000000900847308 */ /* 0x0003ee0000000800 */
[----:B------:R-:W-:Y:S01]  /*8b10*/  HMMA.16816.F32.BF16 R128, R4, R18, R128 ;  /* 0x000000120480723c */ /* 0x000fe20000041880 */
[----:B------:R-:W2:Y:S06]  /*8b20*/  LDSM.16.MT88.4 R16, [R211+0x18800] ;  /* 0x01880000d310783b */ /* 0x000eac0000004200 */
[----:B-----5:R-:W-:-:S02]  /*8b30*/  F2FP.BF16.PACK_AB R4, R40, R42 ;  /* 0x0000002a2804723e */ /* 0x020fc400000010ff */
[----:B------:R-:W-:Y:S01]  /*8b40*/  F2FP.BF16.PACK_AB R5, R60, R41 ;  /* 0x000000293c05723e */ /* 0x000fe200000010ff */
[----:B-1----:R-:W-:Y:S01]  /*8b50*/  FFMA.FTZ R9, R35, c[0x0][0x23c], -R0 ;  /* 0x00008f0023097a23 */ /* 0x002fe20000010800 */
[----:B------:R-:W-:Y:S01]  /*8b60*/  F2FP.BF16.PACK_AB R6, R71, R75 ;  /* 0x0000004b4706723e */ /* 0x000fe200000010ff */
[----:B------:R-:W-:Y:S02]  /*8b70*/  LDSM.16.MT88.4 R32, [R210+0x1e800] ;  /* 0x01e80000d220783b */ /* 0x000fe40000004200 */
[----:B------:R-:W1:Y:S02]  /*8b80*/  MUFU.EX2 R89, R9 ;  /* 0x0000000900597308 */ /* 0x000e640000000800 */
[----:B-1----:R-:W-:Y:S01]  /*8b90*/  F2FP.BF16.PACK_AB R7, R89, R132 ;  /* 0x000000845907723e */ /* 0x002fe200000010ff */
[----:B------:R-:W-:-:S05]  /*8ba0*/  FFMA.FTZ R9, R251, c[0x0][0x23c], -R2 ;  /* 0x00008f00fb097a23 */ /* 0x000fca0000010802 */
[----:B------:R1:W-:Y:S01]  /*8bb0*/  MUFU.EX2 R251, R9 ;  /* 0x0000000900fb7308 */ /* 0x0003e20000000800 */
[C---:B----4-:R-:W-:Y:S08]  /*8bc0*/  HMMA.16816.F32.BF16 R136, R4.reuse, R12, R136 ;  /* 0x0000000c0488723c */ /* 0x050ff00000041888 */
[----:B------:R-:W-:Y:S01]  /*8bd0*/  HMMA.16816.F32.BF16 R36, R4, R14, R244 ;  /* 0x0000000e0424723c */ /* 0x000fe200000418f4 */
[----:B------:R-:W4:Y:S01]  /*8be0*/  LDSM.16.MT88.4 R12, [R209+0x1a800] ;  /* 0x01a80000d10c783b */ /* 0x000f220000004200 */
[----:B-1----:R-:W-:-:S05]  /*8bf0*/  FFMA.FTZ R9, R249, c[0x0][0x23c], -R2 ;  /* 0x00008f00f9097a23 */ /* 0x002fca0000010802 */
[----:B------:R-:W-:Y:S01]  /*8c00*/  MOV R244, R52 ;  /* 0x0000003400f47202 */ /* 0x000fe20000000f00 */
[C---:B------:R-:W-:Y:S01]  /*8c10*/  HMMA.16816.F32.BF16 R44, R4.reuse, R26, R28 ;  /* 0x0000001a042c723c */ /* 0x040fe2000004181c */
[----:B------:R-:W1:Y:S01]  /*8c20*/  LDSM.16.MT88.4 R28, [R210+0x1a800] ;  /* 0x01a80000d21c783b */ /* 0x000e620000004200 */
[----:B------:R5:W1:Y:S06]  /*8c30*/  MUFU.EX2 R247, R9 ;  /* 0x0000000900f77308 */ /* 0x000a6c0000000800 */
[C---:B---3--:R-:W-:Y:S07]  /*8c40*/  HMMA.16816.F32.BF16 R52, R4.reuse, R22, R240 ;  /* 0x000000160434723c */ /* 0x048fee00000418f0 */
[----:B------:R-:W-:Y:S01]  /*8c50*/  MOV R242, R60 ;  /* 0x0000003c00f27202 */ /* 0x000fe20000000f00 */
[----:B--2---:R-:W-:Y:S01]  /*8c60*/  HMMA.16816.F32.BF16 R48, R4, R16, R204 ;  /* 0x000000100430723c */ /* 0x004fe200000418cc */
[----:B------:R-:W-:Y:S01]  /*8c70*/  MOV R240, R71 ;  /* 0x0000004700f07202 */ /* 0x000fe20000000f00 */
[----:B-----5:R-:W-:Y:S01]  /*8c80*/  FFMA.FTZ R9, R250, c[0x0][0x23c], -R2 ;  /* 0x00008f00fa097a23 */ /* 0x020fe20000010802 */
[----:B------:R-:W-:-:S02]  /*8c90*/  MOV R241, R132 ;  /* 0x0000008400f17202 */ /* 0x000fc40000000f00 */
[----:B------:R-:W-:Y:S01]  /*8ca0*/  MOV R243, R170 ;  /* 0x000000aa00f37202 */ /* 0x000fe20000000f00 */
[----:B------:R2:W-:Y:S01]  /*8cb0*/  MUFU.EX2 R246, R9 ;  /* 0x0000000900f67308 */ /* 0x0005e20000000800 */
[----:B------:R-:W-:Y:S01]  /*8cc0*/  IMAD.MOV.U32 R205, RZ, RZ, R43 ;  /* 0x000000ffffcd7224 */ /* 0x000fe200078e002b */
[C---:B------:R-:W-:Y:S01]  /*8cd0*/  HMMA.16816.F32.BF16 R56, R4.reuse, R18, R200 ;  /* 0x000000120438723c */ /* 0x040fe200000418c8 */
[----:B------:R-:W-:Y:S01]  /*8ce0*/  MOV R204, R77 ;  /* 0x0000004d00cc7202 */ /* 0x000fe20000000f00 */
[----:B------:R-:W-:Y:S01]  /*8cf0*/  LDSM.16.MT88.4 R16, [R211+0x1c800] ;  /* 0x01c80000d310783b */ /* 0x000fe20000004200 */
[----:B------:R-:W-:Y:S02]  /*8d00*/  MOV R207, R78 ;  /* 0x0000004e00cf7202 */ /* 0x000fe40000000f00 */
[----:B------:R-:W-:Y:S02]  /*8d10*/  MOV R206, R73 ;  /* 0x0000004900ce7202 */ /* 0x000fe40000000f00 */
[----:B------:R-:W-:Y:S01]  /*8d20*/  MOV R202, R40 ;  /* 0x0000002800ca7202 */ /* 0x000fe20000000f00 */
[----:B------:R-:W-:Y:S01]  /*8d30*/  HMMA.16816.F32.BF16 R144, R4, R24, R144 ;  /* 0x000000180490723c */ /* 0x000fe20000041890 */
[----:B------:R-:W-:Y:S01]  /*8d40*/  MOV R201, R41 ;  /* 0x0000002900c97202 */ /* 0x000fe20000000f00 */
[----:B------:R-:W3:Y:S01]  /*8d50*/  LDSM.16.MT88.4 R24, [R212+0x1a800] ;  /* 0x01a80000d418783b */ /* 0x000ee20000004200 */
[----:B------:R-:W-:-:S02]  /*8d60*/  MOV R200, R42 ;  /* 0x0000002a00c87202 */ /* 0x000fc40000000f00 */
[----:B------:R-:W-:Y:S01]  /*8d70*/  MOV R203, R75 ;  /* 0x0000004b00cb7202 */ /* 0x000fe20000000f00 */
[----:B--2---:R-:W-:Y:S02]  /*8d80*/  FFMA.FTZ R9, R248, c[0x0][0x23c], -R2 ;  /* 0x00008f00f8097a23 */ /* 0x004fe40000010802 */
[C---:B----4-:R-:W-:Y:S02]  /*8d90*/  HMMA.16816.F32.BF16 R40, R4.reuse, R12, R196 ;  /* 0x0000000c0428723c */ /* 0x050fe400000418c4 */
[----:B------:R2:W-:Y:S05]  /*8da0*/  MUFU.EX2 R245, R9 ;  /* 0x0000000900f57308 */ /* 0x0005ea0000000800 */
[----:B------:R-:W-:Y:S01]  /*8db0*/  MOV R199, R90 ;  /* 0x0000005a00c77202 */ /* 0x000fe20000000f00 */
[----:B------:R-:W-:Y:S01]  /*8dc0*/  HMMA.16816.F32.BF16 R60, R4, R14, R192 ;  /* 0x0000000e043c723c */ /* 0x000fe200000418c0 */
[----:B------:R-:W4:Y:S01]  /*8dd0*/  LDSM.16.MT88.4 R12, [R209+0x1c800] ;  /* 0x01c80000d10c783b */ /* 0x000f220000004200 */
[----:B------:R-:W-:-:S02]  /*8de0*/  MOV R198, R91 ;  /* 0x0000005b00c67202 */ /* 0x000fc40000000f00 */
[----:B------:R-:W-:Y:S02]  /*8df0*/  MOV R197, R84 ;  /* 0x0000005400c57202 */ /* 0x000fe40000000f00 */
[----:B------:R-:W-:Y:S01]  /*8e00*/  MOV R196, R85 ;  /* 0x0000005500c47202 */ /* 0x000fe20000000f00 */
[----:B------:R-:W-:Y:S01]  /*8e10*/  IMAD.MOV.U32 R194, RZ, RZ, R68 ;  /* 0x000000ffffc27224 */ /* 0x000fe200078e0044 */
[----:B------:R-:W-:Y:S01]  /*8e20*/  MOV R193, R69 ;  /* 0x0000004500c17202 */ /* 0x000fe20000000f00 */
[----:B------:R-:W-:Y:S01]  /*8e30*/  HMMA.16816.F32.BF16 R152, R4, R20, R152 ;  /* 0x000000140498723c */ /* 0x000fe20000041898 */
[----:B------:R-:W-:Y:S01]  /*8e40*/  MOV R192, R70 ;  /* 0x0000004600c07202 */ /* 0x000fe20000000f00 */
[----:B------:R-:W5:Y:S01]  /*8e50*/  LDSM.16.MT88.4 R20, [R211+0x1a800] ;  /* 0x01a80000d314783b */ /* 0x000f620000004200 */
[----:B------:R-:W-:Y:S02]  /*8e60*/  MOV R195, R89 ;  /* 0x0000005900c37202 */ /* 0x000fe40000000f00 */
[----:B------:R-:W-:-:S02]  /*8e70*/  MOV R249, R197 ;  /* 0x000000c500f97202 */ /* 0x000fc40000000f00 */
[----:B------:R-:W-:Y:S01]  /*8e80*/  MOV R250, R199 ;  /* 0x000000c700fa7202 */ /* 0x000fe20000000f00 */
[C---:B-1----:R-:W-:Y:S07]  /*8e90*/  HMMA.16816.F32.BF16 R68, R4.reuse, R28, R188 ;  /* 0x0000001c0444723c */ /* 0x042fee00000418bc */
[----:B------:R-:W-:Y:S01]  /*8ea0*/  IMAD.MOV.U32 R191, RZ, RZ, R76 ;  /* 0x000000ffffbf7224 */ /* 0x000fe200078e004c */
[----:B------:R-:W-:Y:S01]  /*8eb0*/  MOV R188, R79 ;  /* 0x0000004f00bc7202 */ /* 0x000fe20000000f00 */
[----:B---3--:R-:W-:Y:S01]  /*8ec0*/  HMMA.16816.F32.BF16 R88, R4, R26, R176 ;  /* 0x0000001a0458723c */ /* 0x008fe200000418b0 */
[----:B------:R-:W-:-:S02]  /*8ed0*/  MOV R189, R86 ;  /* 0x0000005600bd7202 */ /* 0x000fc40000000f00 */
[----:B------:R-:W-:-:S05]  /*8ee0*/  MOV R190, R87 ;  /* 0x0000005700be7202 */ /* 0x000fca0000000f00 */
[C---:B------:R-:W-:Y:S01]  /*8ef0*/  HMMA.16816.F32.BF16 R76, R4.reuse, R30, R184 ;  /* 0x0000001e044c723c */ /* 0x040fe200000418b8 */
[----:B------:R-:W1:Y:S06]  /*8f00*/  LDSM.16.MT88.4 R28, [R210+0x1c800] ;  /* 0x01c80000d21c783b */ /* 0x000e6c0000004200 */
[----:B------:R-:W-:Y:S01]  /*8f10*/  MOV R184, R171 ;  /* 0x000000ab00b87202 */ /* 0x000fe20000000f00 */
[----:B------:R-:W-:Y:S01]  /*8f20*/  HMMA.16816.F32.BF16 R84, R4, R24, R180 ;  /* 0x000000180454723c */ /* 0x000fe200000418b4 */
[----:B------:R-:W3:Y:S01]  /*8f30*/  LDSM.16.MT88.4 R24, [R212+0x1c800] ;  /* 0x01c80000d418783b */ /* 0x000ee20000004200 */
[----:B------:R-:W-:Y:S01]  /*8f40*/  MOV R185, R133 ;  /* 0x0000008500b97202 */ /* 0x000fe20000000f00 */
[----:B------:R-:W-:Y:S01]  /*8f50*/  IMAD.MOV.U32 R186, RZ, RZ, R74 ;  /* 0x000000ffffba7224 */ /* 0x000fe200078e004a */
[----:B------:R-:W-:Y:S01]  /*8f60*/  MOV R187, R72 ;  /* 0x0000004800bb7202 */ /* 0x000fe20000000f00 */
[----:B--2---:R-:W-:-:S02]  /*8f70*/  FFMA.FTZ R9, R184, c[0x0][0x23c], -R0 ;  /* 0x00008f00b8097a23 */ /* 0x004fc40000010800 */
[----:B------:R-:W-:Y:S01]  /*8f80*/  IMAD.MOV.U32 R184, RZ, RZ, R185 ;  /* 0x000000ffffb87224 */ /* 0x000fe200078e00b9 */
[C---:B----4-:R-:W-:Y:S01]  /*8f90*/  HMMA.16816.F32.BF16 R160, R4.reuse, R12, R160 ;  /* 0x0000000c04a0723c */ /* 0x050fe200000418a0 */
[----:B------:R-:W-:Y:S02]  /*8fa0*/  MOV R185, R186 ;  /* 0x000000ba00b97202 */ /* 0x000fe40000000f00 */
[----:B------:R-:W-:Y:S02]  /*8fb0*/  MOV R186, R187 ;  /* 0x000000bb00ba7202 */ /* 0x000fe40000000f00 */
[----:B------:R-:W-:Y:S02]  /*8fc0*/  MOV R187, R188 ;  /* 0x000000bc00bb7202 */ /* 0x000fe40000000f00 */
[----:B------:R-:W-:Y:S01]  /*8fd0*/  MOV R188, R192 ;  /* 0x000000c000bc7202 */ /* 0x000fe20000000f00 */
[----:B------:R-:W-:Y:S01]  /*8fe0*/  HMMA.16816.F32.BF16 R164, R4, R14, R164 ;  /* 0x0000000e04a4723c */ /* 0x000fe200000418a4 */
[----:B------:R-:W2:Y:S01]  /*8ff0*/  LDSM.16.MT88.4 R12, [R209+0x1e800] ;  /* 0x01e80000d10c783b */ /* 0x000ea20000004200 */
[----:B------:R-:W-:Y:S01]  /*9000*/  MOV R192, R193 ;  /* 0x000000c100c07202 */ /* 0x000fe20000000f00 */
[----:B------:R-:W-:Y:S01]  /*9010*/  IMAD.MOV.U32 R193, RZ, RZ, R194 ;  /* 0x000000ffffc17224 */ /* 0x000fe200078e00c2 */
[----:B------:R-:W-:-:S02]  /*9020*/  MOV R194, R195 ;  /* 0x000000c300c27202 */ /* 0x000fc40000000f00 */
[----:B------:R-:W-:Y:S02]  /*9030*/  MOV R195, R200 ;  /* 0x000000c800c37202 */ /* 0x000fe40000000f00 */
[----:B------:R-:W-:Y:S01]  /*9040*/  MOV R200, R201 ;  /* 0x000000c900c87202 */ /* 0x000fe20000000f00 */
[C---:B-----5:R-:W-:Y:S01]  /*9050*/  HMMA.16816.F32.BF16 R72, R4.reuse, R20, R148 ;  /* 0x000000140448723c */ /* 0x060fe20000041894 */
[----:B------:R-:W-:Y:S02]  /*9060*/  MOV R201, R202 ;  /* 0x000000ca00c97202 */ /* 0x000fe40000000f00 */
[----:B------:R-:W-:Y:S01]  /*9070*/  MOV R202, R242 ;  /* 0x000000f200ca7202 */ /* 0x000fe20000000f00 */
[----:B------:R-:W-:Y:S01]  /*9080*/  IMAD.MOV.U32 R242, RZ, RZ, R244 ;  /* 0x000000fffff27224 */ /* 0x000fe200078e00f4 */
[----:B------:R-:W-:Y:S01]  /*9090*/  MOV R179, R185 ;  /* 0x000000b900b37202 */ /* 0x000fe20000000f00 */
[----:B------:R4:W-:Y:S01]  /*90a0*/  MUFU.EX2 R244, R9 ;  /* 0x0000000900f47308 */ /* 0x0009e20000000800 */
[----:B------:R-:W-:Y:S01]  /*90b0*/  MOV R185, R187 ;  /* 0x000000bb00b97202 */ /* 0x000fe20000000f00 */
[----:B-1----:R-:W-:Y:S01]  /*90c0*/  HMMA.16816.F32.BF16 R180, R4, R30, R140 ;  /* 0x0000001e04b4723c */ /* 0x002fe2000004188c */
[----:B------:R-:W-:-:S02]  /*90d0*/  MOV R187, R193 ;  /* 0x000000c100bb7202 */ /* 0x000fc40000000f00 */
[----:B------:R-:W-:Y:S02]  /*90e0*/  MOV R193, R195 ;  /* 0x000000c300c17202 */ /* 0x000fe40000000f00 */
[----:B------:R-:W-:Y:S02]  /*90f0*/  MOV R195, R201 ;  /* 0x000000c900c37202 */ /* 0x000fe40000000f00 */
[----:B------:R-:W-:Y:S01]  /*9100*/  MOV R201, R242 ;  /* 0x000000f200c97202 */ /* 0x000fe20000000f00 */
[----:B------:R-:W-:Y:S01]  /*9110*/  HMMA.16816.F32.BF16 R156, R4, R22, R156 ;  /* 0x00000016049c723c */ /* 0x000fe2000004189c */
[----:B------:R-:W1:Y:S01]  /*9120*/  LDSM.16.MT88.4 R20, [R212+0x1e800] ;  /* 0x01e80000d414783b */ /* 0x000e620000004200 */
[----:B----4-:R-:W-:Y:S01]  /*9130*/  FFMA.FTZ R9, R184, c[0x0][0x23c], -R0 ;  /* 0x00008f00b8097a23 */ /* 0x010fe20000010800 */
[----:B------:R-:W-:-:S05]  /*9140*/  MOV R184, R186 ;  /* 0x000000ba00b87202 */ /* 0x000fca0000000f00 */
[C---:B------:R-:W-:Y:S01]  /*9150*/  HMMA.16816.F32.BF16 R140, R4.reuse, R16, R92 ;  /* 0x00000010048c723c */ /* 0x040fe2000004185c */
[----:B------:R-:W-:Y:S01]  /*9160*/  MOV R186, R192 ;  /* 0x000000c000ba7202 */ /* 0x000fe20000000f00 */
[----:B------:R-:W-:Y:S01]  /*9170*/  IMAD.MOV.U32 R192, RZ, RZ, R194 ;  /* 0x000000ffffc07224 */ /* 0x000fe200078e00c2 */
[----:B------:R-:W-:Y:S02]  /*9180*/  MOV R194, R200 ;  /* 0x000000c800c27202 */ /* 0x000fe40000000f00 */
[----:B------:R-:W-:Y:S01]  /*9190*/  MOV R200, R202 ;  /* 0x000000ca00c87202 */ /* 0x000fe20000000f00 */
[----:B------:R-:W-:Y:S02]  /*91a0*/  IMAD.MOV.U32 R202, RZ, RZ, R243 ;  /* 0x000000ffffca7224 */ /* 0x000fe400078e00f3 */
[C---:B------:R-:W-:Y:S01]  /*91b0*/  HMMA.16816.F32.BF16 R132, R4.reuse, R18, R96 ;  /* 0x000000120484723c */ /* 0x040fe20000041860 */
[----:B------:R-:W4:Y:S01]  /*91c0*/  LDSM.16.MT88.4 R16, [R211+0x1e800] ;  /* 0x01e80000d310783b */ /* 0x000f220000004200 */
[----:B------:R5:W1:Y:S06]  /*91d0*/  MUFU.EX2 R243, R9 ;  /* 0x0000000900f37308 */ /* 0x000a6c0000000800 */
[C---:B---3--:R-:W-:Y:S08]  /*91e0*/  HMMA.16816.F32.BF16 R168, R4.reuse, R24, R80 ;  /* 0x0000001804a8723c */ /* 0x048ff00000041850 */
[----:B--2---:R-:W-:Y:S01]  /*91f0*/  HMMA.16816.F32.BF16 R80, R4, R12, R100 ;  /* 0x0000000c0450723c */ /* 0x004fe20000041864 */
[----:B-----5:R-:W-:Y:S01]  /*9200*/  FFMA.FTZ R9, R252, c[0x0][0x23c], -R0 ;  /* 0x00008f00fc097a23 */ /* 0x020fe20000010800 */
[----:B------:R-:W-:-:S03]  /*9210*/  MOV R252, R188 ;  /* 0x000000bc00fc7202 */ /* 0x000fc60000000f00 */
[----:B------:R2:W-:Y:S03]  /*9220*/  MUFU.EX2 R242, R9 ;  /* 0x0000000900f27308 */ /* 0x0005e60000000800 */
[C---:B------:R-:W-:Y:S01]  /*9230*/  HMMA.16816.F32.BF16 R104, R4.reuse, R14, R104 ;  /* 0x0000000e0468723c */ /* 0x040fe20000041868 */
[----:B------:R-:W3:Y:S07]  /*9240*/  LDSM.16.MT88.4 R12, [R209+0x19000] ;  /* 0x01900000d10c783b */ /* 0x000eee0000004200 */
[----:B------:R-:W-:Y:S01]  /*9250*/  HMMA.16816.F32.BF16 R148, R4, R26, R64 ;  /* 0x0000001a0494723c */ /* 0x000fe20000041840 */
[----:B------:R-:W5:Y:S01]  /*9260*/  LDSM.16.MT88.4 R24, [R210+0x19000] ;  /* 0x01900000d218783b */ /* 0x000f620000004200 */
[----:B--2---:R-:W-:Y:S01]  /*9270*/  FFMA.FTZ R9, R179, c[0x0][0x23c], -R0 ;  /* 0x00008f00b3097a23 */ /* 0x004fe20000010800 */
[----:B------:R-:W-:-:S05]  /*9280*/  MOV R179, R184 ;  /* 0x000000b800b37202 */ /* 0x000fca0000000f00 */
[C---:B------:R-:W-:Y:S01]  /*9290*/  HMMA.16816.F32.BF16 R64, R4.reuse, R32, R108 ;  /* 0x000000200440723c */ /* 0x040fe2000004186c */
[----:B------:R-:W-:Y:S02]  /*92a0*/  MOV R184, R185 ;  /* 0x000000b900b87202 */ /* 0x000fe40000000f00 */
[----:B------:R-:W-:Y:S02]  /*92b0*/  MOV R185, R186 ;  /* 0x000000ba00b97202 */ /* 0x000fe40000000f00 */
[----:B------:R-:W-:Y:S02]  /*92c0*/  MOV R186, R187 ;  /* 0x000000bb00ba7202 */ /* 0x000fe40000000f00 */
[----:B------:R-:W-:Y:S01]  /*92d0*/  MOV R187, R192 ;  /* 0x000000c000bb7202 */ /* 0x000fe20000000f00 */
[----:B------:R-:W-:Y:S01]  /*92e0*/  IMAD.MOV.U32 R192, RZ, RZ, R193 ;  /* 0x000000ffffc07224 */ /* 0x000fe200078e00c1 */
[----:B------:R-:W-:Y:S01]  /*92f0*/  MOV R193, R194 ;  /* 0x000000c200c17202 */ /* 0x000fe20000000f00 */
[----:B------:R-:W-:Y:S01]  /*9300*/  HMMA.16816.F32.BF16 R112, R4, R34, R112 ;  /* 0x000000220470723c */ /* 0x000fe20000041870 */
[----:B------:R-:W-:-:S02]  /*9310*/  MOV R194, R195 ;  /* 0x000000c300c27202 */ /* 0x000fc40000000f00 */
[----:B------:R-:W-:Y:S02]  /*9320*/  MOV R195, R200 ;  /* 0x000000c800c37202 */ /* 0x000fe40000000f00 */
[----:B------:R-:W-:Y:S02]  /*9330*/  MOV R200, R201 ;  /* 0x000000c900c87202 */ /* 0x000fe40000000f00 */
[----:B------:R-:W-:Y:S01]  /*9340*/  MOV R201, R202 ;  /* 0x000000ca00c97202 */ /* 0x000fe20000000f00 */
[----:B------:R-:W-:Y:S01]  /*9350*/  IMAD.MOV.U32 R202, RZ, RZ, R203 ;  /* 0x000000ffffca7224 */ /* 0x000fe200078e00cb */
[----:B------:R-:W-:Y:S01]  /*9360*/  MOV R203, R241 ;  /* 0x000000f100cb7202 */ /* 0x000fe20000000f00 */
[----:B------:R-:W-:Y:S01]  /*9370*/  HMMA.16816.F32.BF16 R172, R4, R28, R172 ;  /* 0x0000001c04ac723c */ /* 0x000fe200000418ac */
[----:B------:R2:W2:Y:S01]  /*9380*/  MUFU.EX2 R241, R9 ;  /* 0x0000000900f17308 */ /* 0x0004a20000000800 */
[----:B------:R-:W-:Y:S01]  /*9390*/  MOV R177, R185 ;  /* 0x000000b900b17202 */ /* 0x000fe20000000f00 */
[----:B------:R-:W-:Y:S01]  /*93a0*/  LDSM.16.MT88.4 R28, [R211+0x1b000] ;  /* 0x01b00000d31c783b */ /* 0x000fe20000004200 */
[----:B------:R-:W-:-:S02]  /*93b0*/  MOV R178, R186 ;  /* 0x000000ba00b27202 */ /* 0x000fc40000000f00 */
[----:B------:R-:W-:Y:S02]  /*93c0*/  MOV R186, R201 ;  /* 0x000000c900ba7202 */ /* 0x000fe40000000f00 */
[----:B-1----:R-:W-:Y:S01]  /*93d0*/  HMMA.16816.F32.BF16 R116, R4, R20, R116 ;  /* 0x000000140474723c */ /* 0x002fe20000041874 */
[----:B------:R-:W-:Y:S02]  /*93e0*/  MOV R185, R203 ;  /* 0x000000cb00b97202 */ /* 0x000fe40000000f00 */
[----:B------:R-:W-:-:S05]  /*93f0*/  MOV R248, R187 ;  /* 0x000000bb00f87202 */ /* 0x000fca0000000f00 */
[----:B------:R-:W-:Y:S01]  /*9400*/  HMMA.16816.F32.BF16 R120, R4, R22, R120 ;  /* 0x000000160478723c */ /* 0x000fe20000041878 */
[----:B------:R-:W-:Y:S01]  /*9410*/  LDSM.16.MT88.4 R20, [R212+0x19000] ;  /* 0x01900000d414783b */ /* 0x000fe20000004200 */
[----:B--2---:R-:W-:-:S05]  /*9420*/  MOV R9, R186 ;  /* 0x000000ba00097202 */ /* 0x004fca0000000f00 */
[----:B------:R-:W-:Y:S01]  /*9430*/  FFMA.FTZ R9, R9, c[0x0][0x23c], -R2 ;  /* 0x00008f0009097a23 */ /* 0x000fe20000010802 */
[C---:B----4-:R-:W-:Y:S08]  /*9440*/  HMMA.16816.F32.BF16 R124, R4.reuse, R16, R124 ;  /* 0x00000010047c723c */ /* 0x050ff0000004187c */
[----:B------:R-:W-:Y:S01]  /*9450*/  HMMA.16816.F32.BF16 R32, R4, R18, R128 ;  /* 0x000000120420723c */ /* 0x000fe20000041880 */
[----:B------:R-:W1:Y:S06]  /*9460*/  LDSM.16.MT88.4 R16, [R211+0x19000] ;  /* 0x01900000d310783b */ /* 0x000e6c0000004200 */
[----:B------:R-:W-:-:S02]  /*9470*/  F2FP.BF16.PACK_AB R4, R247, R251 ;  /* 0x000000fbf704723e */ /* 0x000fc400000010ff */
[----:B------:R-:W-:Y:S02]  /*9480*/  F2FP.BF16.PACK_AB R5, R243, R244 ;  /* 0x000000f4f305723e */ /* 0x000fe400000010ff */
[----:B------:R-:W-:Y:S02]  /*9490*/  F2FP.BF16.PACK_AB R6, R245, R246 ;  /* 0x000000f6f506723e */ /* 0x000fe400000010ff */
[----:B------:R-:W-:Y:S02]  /*94a0*/  F2FP.BF16.PACK_AB R7, R241, R242 ;  /* 0x000000f2f107723e */ /* 0x000fe400000010ff */
[----:B------:R-:W-:Y:S01]  /*94b0*/  MOV R129, R179 ;  /* 0x000000b300817202 */ /* 0x000fe20000000f00 */
[----:B------:R-:W-:Y:S01]  /*94c0*/  IMAD.MOV.U32 R179, RZ, RZ, R192 ;  /* 0x000000ffffb37224 */ /* 0x000fe200078e00c0 */
[----:B------:R-:W-:Y:S02]  /*94d0*/  MOV R192, R193 ;  /* 0x000000c100c07202 */ /* 0x000fe40000000f00 */
[----:B------:R-:W-:Y:S01]  /*94e0*/  MOV R193, R194 ;  /* 0x000000c200c17202 */ /* 0x000fe20000000f00 */
[----:B---3--:R-:W-:Y:S01]  /*94f0*/  HMMA.16816.F32.BF16 R136, R4, R12, R136 ;  /* 0x0000000c0488723c */ /* 0x008fe20000041888 */
[----:B------:R-:W-:-:S02]  /*9500*/  MOV R194, R195 ;  /* 0x000000c300c27202 */ /* 0x000fc40000000f00 */
[----:B------:R-:W-:Y:S01]  /*9510*/  MOV R128, R184 ;  /* 0x000000b800807202 */ /* 0x000fe20000000f00 */
[----:B------:R-:W-:Y:S01]  /*9520*/  IMAD.MOV.U32 R184, RZ, RZ, R202 ;  /* 0x000000ffffb87224 */ /* 0x000fe200078e00ca */
[----:B------:R-:W-:Y:S02]  /*9530*/  MOV R195, R200 ;  /* 0x000000c800c37202 */ /* 0x000fe40000000f00 */
[----:B------:R-:W-:Y:S01]  /*9540*/  MOV R130, R190 ;  /* 0x000000be00827202 */ /* 0x000fe20000000f00 */
[----:B------:R-:W-:Y:S01]  /*9550*/  HMMA.16816.F32.BF16 R36, R4, R14, R36 ;  /* 0x0000000e0424723c */ /* 0x000fe20000041824 */
[----:B------:R-:W2:Y:S01]  /*9560*/  LDSM.16.MT88.4 R12, [R209+0x1b000] ;  /* 0x01b00000d10c783b */ /* 0x000ea20000004200 */
[----:B------:R-:W-:-:S06]  /*9570*/  IMAD.MOV.U32 R131, RZ, RZ, R195 ;  /* 0x000000ffff837224 */ /* 0x000fcc00078e00c3 */
[C---:B-----5:R-:W-:Y:S08]  /*9580*/  HMMA.16816.F32.BF16 R144, R4.reuse, R24, R144 ;  /* 0x000000180490723c */ /* 0x060ff00000041890 */
[C---:B-1----:R-:W-:Y:S07]  /*9590*/  HMMA.16816.F32.BF16 R200, R4.reuse, R16, R48 ;  /* 0x0000001004c8723c */ /* 0x042fee0000041830 */
[----:B------:R-:W-:Y:S01]  /*95a0*/  MOV R49, R196 ;  /* 0x000000c400317202 */ /* 0x000fe20000000f00 */
[----:B------:R-:W-:Y:S01]  /*95b0*/  IMAD.MOV.U32 R48, RZ, RZ, R198 ;  /* 0x000000ffff307224 */ /* 0x000fe200078e00c6 */
[----:B------:R-:W-:Y:S01]  /*95c0*/  HMMA.16816.F32.BF16 R44, R4, R26, R44 ;  /* 0x0000001a042c723c */ /* 0x000fe2000004182c */
[----:B------:R-:W1:Y:S01]  /*95d0*/  LDSM.16.MT88.4 R24, [R210+0x1b000] ;  /* 0x01b00000d218783b */ /* 0x000e620000004200 */
[----:B------:R-:W-:-:S02]  /*95e0*/  MOV R51, R177 ;  /* 0x000000b100337202 */ /* 0x000fc40000000f00 */
[----:B------:R-:W-:-:S04]  /*95f0*/  MOV R50, R178 ;  /* 0x000000b200327202 */ /* 0x000fc80000000f00 */
[C---:B------:R-:W-:Y:S01]  /*9600*/  HMMA.16816.F32.BF16 R196, R4.reuse, R18, R56 ;  /* 0x0000001204c4723c */ /* 0x040fe20000041838 */
[----:B------:R-:W-:Y:S06]  /*9610*/  LDSM.16.MT88.4 R16, [R209+0x1d000] ;  /* 0x01d00000d110783b */ /* 0x000fec0000004200 */
[----:B------:R-:W-:Y:S01]  /*9620*/  MOV R58, R192 ;  /* 0x000000c0003a7202 */ /* 0x000fe20000000f00 */
[----:B------:R-:W-:Y:S01]  /*9630*/  HMMA.16816.F32.BF16 R152, R4, R20, R152 ;  /* 0x000000140498723c */ /* 0x000fe20000041898 */
[----:B------:R-:W-:Y:S02]  /*9640*/  MOV R57, R193 ;  /* 0x000000c100397202 */ /* 0x000fe40000000f00 */
[----:B------:R-:W-:-:S02]  /*9650*/  MOV R56, R194 ;  /* 0x000000c200387202 */ /* 0x000fc40000000f00 */
[----:B------:R-:W-:-:S03]  /*9660*/  MOV R59, R179 ;  /* 0x000000b3003b7202 */ /* 0x000fc60000000f00 */
[C---:B------:R-:W-:Y:S01]  /*9670*/  HMMA.16816.F32.BF16 R52, R4.reuse, R22, R52 ;  /* 0x000000160434723c */ /* 0x040fe20000041834 */
[----:B------:R-:W3:Y:S07]  /*9680*/  LDSM.16.MT88.4 R20, [R212+0x1b000] ;  /* 0x01b00000d414783b */ /* 0x000eee0000004200 */
[C---:B--2---:R-:W-:Y:S07]  /*9690*/  HMMA.16816.F32.BF16 R192, R4.reuse, R12, R40 ;  /* 0x0000000c04c0723c */ /* 0x044fee0000041828 */
[----:B------:R-:W-:Y:S01]  /*96a0*/  MOV R43, R184 ;  /* 0x000000b8002b7202 */ /* 0x000fe20000000f00 */
[----:B------:R-:W-:Y:S01]  /*96b0*/  HMMA.16816.F32.BF16 R60, R4, R14, R60 ;  /* 0x0000000e043c723c */ /* 0x000fe2000004183c */
[----:B------:R-:W2:Y:S01]  /*96c0*/  LDSM.16.MT88.4 R12, [R212+0x1d000] ;  /* 0x01d00000d40c783b */ /* 0x000ea20000004200 */
[----:B------:R-:W-:Y:S01]  /*96d0*/  MOV R42, R185 ;  /* 0x000000b9002a7202 */ /* 0x000fe20000000f00 */
[----:B------:R-:W-:Y:S01]  /*96e0*/  IMAD.MOV.U32 R41, RZ, RZ, R189 ;  /* 0x000000ffff297224 */ /* 0x000fe200078e00bd */
[----:B------:R-:W-:-:S04]  /*96f0*/  MOV R40, R191 ;  /* 0x000000bf00287202 */ /* 0x000fc80000000f00 */
[C---:B-1----:R-:W-:Y:S08]  /*9700*/  HMMA.16816.F32.BF16 R68, R4.reuse, R24, R68 ;  /* 0x000000180444723c */ /* 0x042ff00000041844 */
[C---:B------:R-:W-:Y:S01]  /*9710*/  HMMA.16816.F32.BF16 R76, R4.reuse, R26, R76 ;  /* 0x0000001a044c723c */ /* 0x040fe2000004184c */
[----:B------:R-:W1:Y:S07]  /*9720*/  LDSM.16.MT88.4 R24, [R210+0x1d000] ;  /* 0x01d00000d218783b */ /* 0x000e6e0000004200 */
[C---:B------:R-:W-:Y:S07]  /*9730*/  HMMA.16816.F32.BF16 R92, R4.reuse, R28, R72 ;  /* 0x0000001c045c723c */ /* 0x040fee0000041848 */
[----:B------:R-:W-:Y:S01]  /*9740*/  MOV R75, R252 ;  /* 0x000000fc004b7202 */ /* 0x000fe20000000f00 */
[----:B---3--:R-:W-:Y:S01]  /*9750*/  HMMA.16816.F32.BF16 R84, R4, R20, R84 ;  /* 0x000000140454723c */ /* 0x008fe20000041854 */
[----:B------:R-:W-:-:S02]  /*9760*/  MOV R252, R240 ;  /* 0x000000f000fc7202 */ /* 0x000fc40000000f00 */
[----:B------:R3:W-:Y:S05]  /*9770*/  MUFU.EX2 R240, R9 ;  /* 0x0000000900f07308 */ /* 0x0007ea0000000800 */
[C---:B------:R-:W-:Y:S01]  /*9780*/  HMMA.16816.F32.BF16 R88, R4.reuse, R22, R88 ;  /* 0x000000160458723c */ /* 0x040fe20000041858 */
[----:B------:R-:W4:Y:S07]  /*9790*/  LDSM.16.MT88.4 R20, [R211+0x1d000] ;  /* 0x01d00000d314783b */ /* 0x000f2e0000004200 */
[----:B--2---:R-:W-:Y:S01]  /*97a0*/  HMMA.16816.F32.BF16 R184, R4, R12, R168 ;  /* 0x0000000c04b8723c */ /* 0x004fe200000418a8 */
[----:B---3--:R-:W-:Y:S01]  /*97b0*/  FFMA.FTZ R9, R204, c[0x0][0x23c], -R2 ;  /* 0x00008f00cc097a23 */ /* 0x008fe20000010802 */
[----:B------:R-:W-:-:S03]  /*97c0*/  MOV R204, R207 ;  /* 0x000000cf00cc7202 */ /* 0x000fc60000000f00 */
[----:B------:R2:W3:Y:S03]  /*97d0*/  MUFU.EX2 R207, R9 ;  /* 0x0000000900cf7308 */ /* 0x0004e60000000800 */
[C---:B------:R-:W-:Y:S01]  /*97e0*/  HMMA.16816.F32.BF16 R176, R4.reuse, R14, R148 ;  /* 0x0000000e04b0723c */ /* 0x040fe20000041894 */
[----:B------:R-:W5:Y:S04]  /*97f0*/  LDSM.16.MT88.4 R12, [R211+0x1f000] ;  /* 0x01f00000d30c783b */ /* 0x000f680000004200 */
[----:B------:R-:W-:Y:S03]  /*9800*/  LDSM.16.MT88.4 R148, [R210+0x19800] ;  /* 0x01980000d294783b */ /* 0x000fe60000004200 */
[----:B------:R-:W-:Y:S01]  /*9810*/  HMMA.16816.F32.BF16 R100, R4, R16, R160 ;  /* 0x000000100464723c */ /* 0x000fe200000418a0 */
[----:B--2---:R-:W-:-:S07]  /*9820*/  FFMA.FTZ R9, R40, c[0x0][0x23c], -R2 ;  /* 0x00008f0028097a23 */ /* 0x004fce0000010802 */
[C---:B------:R-:W-:Y:S01]  /*9830*/  HMMA.16816.F32.BF16 R108, R4.reuse, R18, R164 ;  /* 0x00000012046c723c */ /* 0x040fe200000418a4 */
[----:B------:R-:W-:Y:S01]  /*9840*/  FFMA.FTZ R2, R75, c[0x0][0x23c], -R2 ;  /* 0x00008f004b027a23 */ /* 0x000fe20000010802 */
[----:B------:R-:W-:Y:S01]  /*9850*/  MOV R75, R205 ;  /* 0x000000cd004b7202 */ /* 0x000fe20000000f00 */
[----:B------:R-:W-:Y:S01]  /*9860*/  IMAD.MOV.U32 R40, RZ, RZ, R41 ;  /* 0x000000ffff287224 */ /* 0x000fe200078e0029 */
[----:B------:R-:W-:Y:S01]  /*9870*/  MOV R41, R42 ;  /* 0x0000002a00297202 */ /* 0x000fe20000000f00 */
[----:B------:R2:W-:Y:S01]  /*9880*/  MUFU.EX2 R205, R2 ;  /* 0x0000000200cd7308 */ /* 0x0005e20000000800 */
[----:B------:R-:W-:Y:S01]  /*9890*/  MOV R42, R43 ;  /* 0x0000002b002a7202 */ /* 0x000fe20000000f00 */
[----:B------:R-:W3:Y:S01]  /*98a0*/  LDSM.16.MT88.4 R16, [R209+0x1f000] ;  /* 0x01f00000d110783b */ /* 0x000ee20000004200 */
[----:B------:R-:W-:Y:S01]  /*98b0*/  MOV R43, R56 ;  /* 0x00000038002b7202 */ /* 0x000fe20000000f00 */
[----:B-1----:R-:W-:Y:S01]  /*98c0*/  HMMA.16816.F32.BF16 R188, R4, R24, R172 ;  /* 0x0000001804bc723c */ /* 0x002fe200000418ac */
[----:B------:R-:W-:Y:S01]  /*98d0*/  MOV R56, R57 ;  /* 0x0000003900387202 */ /* 0x000fe20000000f00 */
[----:B------:R-:W-:Y:S01]  /*98e0*/  LDSM.16.MT88.4 R164, [R211+0x19800] ;  /* 0x01980000d3a4783b */ /* 0x000fe20000004200 */
[----:B------:R-:W-:Y:S01]  /*98f0*/  MOV R57, R58 ;  /* 0x0000003a00397202 */ /* 0x000fe20000000f00 */
[----:B------:R-:W-:Y:S01]  /*9900*/  IMAD.MOV.U32 R58, RZ, RZ, R59 ;  /* 0x000000ffff3a7224 */ /* 0x000fe200078e003b */
[----:B------:R-:W-:-:S02]  /*9910*/  MOV R59, R48 ;  /* 0x00000030003b7202 */ /* 0x000fc40000000f00 */
[----:B------:R-:W-:Y:S01]  /*9920*/  MOV R48, R49 ;  /* 0x0000003100307202 */ /* 0x000fe20000000f00 */
[C---:B----4-:R-:W-:Y:S01]  /*9930*/  HMMA.16816.F32.BF16 R172, R4.reuse, R20, R140 ;  /* 0x0000001404ac723c */ /* 0x050fe2000004188c */
[----:B------:R-:W-:Y:S01]  /*9940*/  MOV R49, R50 ;  /* 0x0000003200317202 */ /* 0x000fe20000000f00 */
[----:B------:R-:W-:Y:S01]  /*9950*/  LDSM.16.MT88.4 R140, [R209+0x19800] ;  /* 0x01980000d18c783b */ /* 0x000fe20000004200 */
[----:B------:R-:W-:Y:S01]  /*9960*/  MOV R50, R51 ;  /* 0x0000003300327202 */ /* 0x000fe20000000f00 */
[--C-:B--2---:R-:W-:Y:S01]  /*9970*/  FFMA.FTZ R2, R204, c[0x0][0x23c], -R0.reuse ;  /* 0x00008f00cc027a23 */ /* 0x104fe20000010800 */
[----:B------:R-:W-:Y:S01]  /*9980*/  MOV R51, R128 ;  /* 0x0000008000337202 */ /* 0x000fe20000000f00 */
[----:B------:R-:W-:Y:S01]  /*9990*/  IMAD.MOV.U32 R128, RZ, RZ, R129 ;  /* 0x000000ffff807224 */ /* 0x000fe200078e0081 */
[----:B------:R-:W-:Y:S01]  /*99a0*/  MOV R129, R206 ;  /* 0x000000ce00817202 */ /* 0x000fe20000000f00 */
[----:B------:R1:W-:Y:S01]  /*99b0*/  MUFU.EX2 R204, R2 ;  /* 0x0000000200cc7308 */ /* 0x0003e20000000800 */
[C---:B-----5:R-:W-:Y:S07]  /*99c0*/  HMMA.16816.F32.BF16 R124, R4.reuse, R12, R124 ;  /* 0x0000000c047c723c */ /* 0x060fee000004187c */
[----:B------:R-:W2:Y:S01]  /*99d0*/  MUFU.EX2 R206, R9 ;  /* 0x0000000900ce7308 */ /* 0x000ea20000000800 */
[----:B------:R-:W-:Y:S01]  /*99e0*/  HMMA.16816.F32.BF16 R32, R4, R14, R32 ;  /* 0x0000000e0420723c */ /* 0x000fe20000041820 */
[----:B-1----:R-:W-:Y:S01]  /*99f0*/  FFMA.FTZ R2, R40, c[0x0][0x23c], -R0 ;  /* 0x00008f0028027a23 */ /* 0x002fe20000010800 */
[----:B------:R-:W-:-:S06]  /*9a00*/  MOV R40, R41 ;  /* 0x0000002900287202 */ /* 0x000fcc0000000f00 */
[C---:B------:R-:W-:Y:S01]  /*9a10*/  HMMA.16816.F32.BF16 R96, R4.reuse, R30, R156 ;  /* 0x0000001e0460723c */ /* 0x040fe2000004189c */
[----:B------:R-:W-:Y:S01]  /*9a20*/  MOV R41, R42 ;  /* 0x0000002a00297202 */ /* 0x000fe20000000f00 */
[----:B------:R-:W1:Y:S01]  /*9a30*/  LDSM.16.MT88.4 R28, [R210+0x1f000] ;  /* 0x01f00000d21c783b */ /* 0x000e620000004200 */
[----:B------:R-:W-:Y:S01]  /*9a40*/  MOV R42, R43 ;  /* 0x0000002b002a7202 */ /* 0x000fe20000000f00 */
[----:B------:R-:W-:Y:S01]  /*9a50*/  IMAD.MOV.U32 R43, RZ, RZ, R56 ;  /* 0x000000ffff2b7224 */ /* 0x000fe200078e0038 */
[----:B------:R-:W-:Y:S01]  /*9a60*/  MOV R56, R57 ;  /* 0x0000003900387202 */ /* 0x000fe20000000f00 */
[----:B------:R-:W-:Y:S01]  /*9a70*/  IMAD.MOV.U32 R13, RZ, RZ, R40 ;  /* 0x000000ffff0d7224 */ /* 0x000fe200078e0028 */
[----:B------:R-:W-:Y:S01]  /*9a80*/  MOV R57, R58 ;  /* 0x0000003a00397202 */ /* 0x000fe20000000f00 */
[----:B------:R-:W-:Y:S01]  /*9a90*/  HMMA.16816.F32.BF16 R168, R4, R22, R132 ;  /* 0x0000001604a8723c */ /* 0x000fe20000041884 */
[----:B------:R-:W-:Y:S01]  /*9aa0*/  MOV R12, R41 ;  /* 0x00000029000c7202 */ /* 0x000fe20000000f00 */
[----:B------:R-:W-:Y:S01]  /*9ab0*/  LDSM.16.MT88.4 R156, [R212+0x19800] ;  /* 0x01980000d49c783b */ /* 0x000fe20000004200 */
[----:B------:R-:W-:-:S02]  /*9ac0*/  MOV R15, R42 ;  /* 0x0000002a000f7202 */ /* 0x000fc40000000f00 */
[----:B------:R-:W-:Y:S02]  /*9ad0*/  MOV R14, R43 ;  /* 0x0000002b000e7202 */ /* 0x000fe40000000f00 */
[----:B------:R-:W-:Y:S01]  /*9ae0*/  MOV R58, R59 ;  /* 0x0000003b003a7202 */ /* 0x000fe20000000f00 */
[----:B------:R-:W-:Y:S01]  /*9af0*/  LDSM.16.MT88.4 R40, [R209+0x1b800] ;  /* 0x01b80000d128783b */ /* 0x000fe20000004200 */
[----:B------:R-:W-:Y:S01]  /*9b00*/  MOV R59, R48 ;  /* 0x00000030003b7202 */ /* 0x000fe20000000f00 */
[----:B---3--:R-:W-:Y:S01]  /*9b10*/  HMMA.16816.F32.BF16 R20, R4, R16, R80 ;  /* 0x000000100414723c */ /* 0x008fe20000041850 */
[----:B------:R-:W-:Y:S01]  /*9b20*/  MOV R48, R49 ;  /* 0x0000003100307202 */ /* 0x000fe20000000f00 */
[----:B------:R-:W-:Y:S01]  /*9b30*/  IMAD.MOV.U32 R49, RZ, RZ, R50 ;  /* 0x000000ffff317224 */ /* 0x000fe200078e0032 */
[----:B------:R-:W-:Y:S02]  /*9b40*/  MOV R50, R51 ;  /* 0x0000003300327202 */ /* 0x000fe40000000f00 */
[----:B------:R-:W-:-:S02]  /*9b50*/  MOV R51, R128 ;  /* 0x0000008000337202 */ /* 0x000fc40000000f00 */
[----:B------:R-:W-:Y:S01]  /*9b60*/  MOV R128, R129 ;  /* 0x0000008100807202 */ /* 0x000fe20000000f00 */
[C---:B------:R-:W-:Y:S01]  /*9b70*/  HMMA.16816.F32.BF16 R16, R4.reuse, R18, R104 ;  /* 0x000000120410723c */ /* 0x040fe20000041868 */
[----:B------:R-:W-:Y:S02]  /*9b80*/  MOV R129, R130 ;  /* 0x0000008200817202 */ /* 0x000fe40000000f00 */
[----:B------:R-:W-:Y:S02]  /*9b90*/  MOV R130, R11 ;  /* 0x0000000b00827202 */ /* 0x000fe40000000f00 */
[----:B------:R3:W4:Y:S01]  /*9ba0*/  MUFU.EX2 R11, R2 ;  /* 0x00000002000b7308 */ /* 0x0007220000000800 */
[----:B------:R-:W-:Y:S01]  /*9bb0*/  MOV R80, R129 ;  /* 0x0000008100507202 */ /* 0x000fe20000000f00 */
[----:B------:R-:W-:Y:S01]  /*9bc0*/  IMAD.MOV.U32 R107, RZ, RZ, R128 ;  /* 0x000000ffff6b7224 */ /* 0x000fe200078e0080 */
[----:B------:R-:W-:Y:S01]  /*9bd0*/  MOV R81, R130 ;  /* 0x0000008200517202 */ /* 0x000fe20000000f00 */
[----:B------:R-:W-:Y:S01]  /*9be0*/  HMMA.16816.F32.BF16 R180, R4, R26, R180 ;  /* 0x0000001a04b4723c */ /* 0x000fe200000418b4 */
[----:B------:R-:W-:Y:S01]  /*9bf0*/  MOV R82, R131 ;  /* 0x0000008300527202 */ /* 0x000fe20000000f00 */
[----:B------:R-:W5:Y:S01]  /*9c00*/  LDSM.16.MT88.4 R24, [R212+0x1f000] ;  /* 0x01f00000d418783b */ /* 0x000f620000004200 */
[----:B------:R-:W-:-:S02]  /*9c10*/  F2FP.BF16.PACK_AB R128, R207, R240 ;  /* 0x000000f0cf80723e */ /* 0x000fc400000010ff */
[----:B--2---:R-:W-:Y:S02]  /*9c20*/  F2FP.BF16.PACK_AB R130, R205, R206 ;  /* 0x000000cecd82723e */ /* 0x004fe400000010ff */
[----:B------:R-:W-:Y:S01]  /*9c30*/  MOV R105, R49 ;  /* 0x0000003100697202 */ /* 0x000fe20000000f00 */
[C---:B-1----:R-:W-:Y:S01]  /*9c40*/  HMMA.16816.F32.BF16 R132, R4.reuse, R28, R64 ;  /* 0x0000001c0484723c */ /* 0x042fe20000041840 */
[----:B------:R-:W-:Y:S01]  /*9c50*/  MOV R83, R50 ;  /* 0x0000003200537202 */ /* 0x000fe20000000f00 */
[----:B------:R-:W-:Y:S01]  /*9c60*/  LDSM.16.MT88.4 R64, [R211+0x1b800] ;  /* 0x01b80000d340783b */ /* 0x000fe20000004200 */
[----:B------:R-:W-:Y:S01]  /*9c70*/  MOV R106, R51 ;  /* 0x00000033006a7202 */ /* 0x000fe20000000f00 */
[--C-:B---3--:R-:W-:Y:S01]  /*9c80*/  FFMA.FTZ R2, R10, c[0x0][0x23c], -R0.reuse ;  /* 0x00008f000a027a23 */ /* 0x108fe20000010800 */
[----:B----4-:R-:W-:Y:S01]  /*9c90*/  F2FP.BF16.PACK_AB R129, R11, R204 ;  /* 0x000000cc0b81723e */ /* 0x010fe200000010ff */
[----:B------:R-:W-:Y:S01]  /*9ca0*/  FFMA.FTZ R0, R75, c[0x0][0x23c], -R0 ;  /* 0x00008f004b007a23 */ /* 0x000fe20000010800 */
[----:B------:R-:W-:Y:S01]  /*9cb0*/  MOV R104, R48 ;  /* 0x0000003000687202 */ /* 0x000fe20000000f00 */
[----:B------:R1:W-:Y:S01]  /*9cc0*/  MUFU.EX2 R10, R2 ;  /* 0x00000002000a7308 */ /* 0x0003e20000000800 */
[----:B------:R-:W-:Y:S01]  /*9cd0*/  HMMA.16816.F32.BF16 R28, R4, R30, R112 ;  /* 0x0000001e041c723c */ /* 0x000fe20000041870 */
[----:B------:R-:W-:Y:S04]  /*9ce0*/  LDSM.16.MT88.4 R48, [R210+0x1b800] ;  /* 0x01b80000d230783b */ /* 0x000fe80000004200 */
[----:B------:R-:W-:Y:S02]  /*9cf0*/  LDSM.16.MT88.4 R72, [R209+0x1d800] ;  /* 0x01d80000d148783b */ /* 0x000fe40000004200 */
[----:B------:R-:W2:Y:S01]  /*9d00*/  MUFU.EX2 R9, R0 ;  /* 0x0000000000097308 */ /* 0x000ea20000000800 */
[----:B------:R-:W-:Y:S01]  /*9d10*/  MOV R112, R56 ;  /* 0x0000003800707202 */ /* 0x000fe20000000f00 */
[----:B------:R-:W-:Y:S01]  /*9d20*/  IMAD.MOV.U32 R114, RZ, RZ, R58 ;  /* 0x000000ffff727224 */ /* 0x000fe200078e003a */
[----:B------:R-:W-:-:S02]  /*9d30*/  MOV R113, R57 ;  /* 0x0000003900717202 */ /* 0x000fc40000000f00 */
[----:B------:R-:W-:Y:S02]  /*9d40*/  MOV R115, R59 ;  /* 0x0000003b00737202 */ /* 0x000fe40000000f00 */
[----:B------:R-:W3:Y:S01]  /*9d50*/  LDSM.16.MT88.4 R56, [R212+0x1b800] ;  /* 0x01b80000d438783b */ /* 0x000ee20000004200 */
[----:B-1----:R-:W-:Y:S02]  /*9d60*/  MOV R2, R104 ;  /* 0x0000006800027202 */ /* 0x002fe40000000f00 */
[----:B--2---:R-:W-:Y:S02]  /*9d70*/  F2FP.BF16.PACK_AB R131, R9, R10 ;  /* 0x0000000a0983723e */ /* 0x004fe400000010ff */
[----:B------:R-:W-:Y:S01]  /*9d80*/  MOV R0, R105 ;  /* 0x0000006900007202 */ /* 0x000fe20000000f00 */
[----:B-----5:R-:W-:Y:S08]  /*9d90*/  HMMA.16816.F32.BF16 R116, R4, R24, R116 ;  /* 0x000000180474723c */ /* 0x020ff00000041874 */
[C---:B------:R-:W-:Y:S08]  /*9da0*/  HMMA.16816.F32.BF16 R136, R128.reuse, R140, R136 ;  /* 0x0000008c8088723c */ /* 0x040ff00000041888 */
[C---:B------:R-:W-:Y:S08]  /*9db0*/  HMMA.16816.F32.BF16 R140, R128.reuse, R142, R36 ;  /* 0x0000008e808c723c */ /* 0x040ff00000041824 */
[C---:B------:R-:W-:Y:S07]  /*9dc0*/  HMMA.16816.F32.BF16 R160, R128.reuse, R164, R200 ;  /* 0x000000a480a0723c */ /* 0x040fee00000418c8 */
[----:B------:R-:W-:Y:S01]  /*9dd0*/  MOV R200, R115 ;  /* 0x0000007300c87202 */ /* 0x000fe20000000f00 */
[----:B------:R-:W-:Y:S01]  /*9de0*/  HMMA.16816.F32.BF16 R36, R128, R40, R192 ;  /* 0x000000288024723c */ /* 0x000fe200000418c0 */
[----:B------:R-:W-:Y:S01]  /*9df0*/  IMAD.MOV.U32 R201, RZ, RZ, R114 ;  /* 0x000000ffffc97224 */ /* 0x000fe200078e0072 */
[----:B------:R-:W-:-:S02]  /*9e00*/  MOV R202, R113 ;  /* 0x0000007100ca7202 */ /* 0x000fc40000000f00 */
[----:B------:R-:W-:Y:S02]  /*9e10*/  MOV R203, R112 ;  /* 0x0000007000cb7202 */ /* 0x000fe40000000f00 */
[----:B------:R-:W-:Y:S01]  /*9e20*/  LDSM.16.MT88.4 R112, [R210+0x1f800] ;  /* 0x01f80000d270783b */ /* 0x000fe20000004200 */
[----:B------:R-:W-:Y:S01]  /*9e30*/  MOV R194, R82 ;  /* 0x0000005200c27202 */ /* 0x000fe20000000f00 */
[----:B------:R-:W-:Y:S01]  /*9e40*/  HMMA.16816.F32.BF16 R164, R128, R166, R196 ;  /* 0x000000a680a4723c */ /* 0x000fe200000418c4 */
[----:B------:R-:W-:-:S03]  /*9e50*/  MOV R195, R83 ;  /* 0x0000005300c37202 */ /* 0x000fc60000000f00 */
[----:B------:R-:W-:-:S03]  /*9e60*/  FFMA.FTZ R0, R0, R8, R194 ;  /* 0x0000000800007223 */ /* 0x000fc600000100c2 */
[----:B------:R-:W-:Y:S01]  /*9e70*/  MOV R196, R106 ;  /* 0x0000006a00c47202 */ /* 0x000fe20000000f00 */
[----:B------:R-:W-:Y:S01]  /*9e80*/  FADD.FTZ R2, R2, R0 ;  /* 0x0000000002027221 */ /* 0x000fe20000010000 */
[----:B------:R-:W-:Y:S01]  /*9e90*/  MOV R197, R107 ;  /* 0x0000006b00c57202 */ /* 0x000fe20000000f00 */
[----:B------:R-:W-:Y:S01]  /*9ea0*/  IMAD.MOV.U32 R199, RZ, RZ, R80 ;  /* 0x000000ffffc77224 */ /* 0x000fe200078e0050 */
[----:B------:R-:W-:Y:S01]  /*9eb0*/  MOV R198, R81 ;  /* 0x0000005100c67202 */ /* 0x000fe20000000f00 */
[----:B------:R-:W-:Y:S01]  /*9ec0*/  FFMA.FTZ R3, R196, R3, R195 ;  /* 0x00000003c4037223 */ /* 0x000fe200000100c3 */
[C---:B------:R-:W-:Y:S01]  /*9ed0*/  HMMA.16816.F32.BF16 R152, R128.reuse, R156, R152 ;  /* 0x0000009c8098723c */ /* 0x040fe20000041898 */
[----:B------:R-:W1:Y:S02]  /*9ee0*/  LDSM.16.MT88.4 R80, [R210+0x1d800] ;  /* 0x01d80000d250783b */ /* 0x000e640000004200 */
[----:B------:R-:W-:Y:S02]  /*9ef0*/  FADD.FTZ R0, R197, R3 ;  /* 0x00000003c5007221 */ /* 0x000fe40000010000 */
[----:B------:R-:W-:Y:S01]  /*9f00*/  FADD.FTZ R2, R198, R2 ;  /* 0x00000002c6027221 */ /* 0x000fe20000010000 */
[----:B------:R-:W-:Y:S01]  /*9f10*/  LDSM.16.MT88.4 R104, [R209+0x1f800] ;  /* 0x01f80000d168783b */ /* 0x000fe20000004200 */
        /* <DEDUP_REMOVED lines=22> */
[----:B------:R-:W-:Y:S01]  /*a080*/  LDSM.16.MT88.4 R120, [R212+0x1f800] ;  /* 0x01f80000d478783b */ /* 0x000fe20000004200 */
[----:B------:R-:W-:Y:S02]  /*a090*/  FADD.FTZ R2, R245, R2 ;  /* 0x00000002f5027221 */ /* 0x000fe40000010000 */
[----:B------:R-:W-:Y:S01]  /*a0a0*/  FADD.FTZ R0, R241, R0 ;  /* 0x00000000f1007221 */ /* 0x000fe20000010000 */
[----:B------:R-:W-:Y:S01]  /*a0b0*/  LDSM.16.MT88.4 R4, [R211+0x1f800] ;  /* 0x01f80000d304783b */ /* 0x000fe20000004200 */
[----:B------:R-:W-:-:S02]  /*a0c0*/  FADD.FTZ R2, R240, R2 ;  /* 0x00000002f0027221 */ /* 0x000fc40000010000 */
[C---:B------:R-:W-:Y:S01]  /*a0d0*/  HMMA.16816.F32.BF16 R56, R128.reuse, R58, R88 ;  /* 0x0000003a8038723c */ /* 0x040fe20000041858 */
[----:B------:R-:W2:Y:S01]  /*a0e0*/  LDSM.16.MT88.4 R88, [R212+0x1d800] ;  /* 0x01d80000d458783b */ /* 0x000ea20000004200 */
[----:B------:R-:W-:Y:S02]  /*a0f0*/  FADD.FTZ R0, R204, R0 ;  /* 0x00000000cc007221 */ /* 0x000fe40000010000 */
[----:B------:R-:W-:Y:S02]  /*a100*/  FADD.FTZ R2, R207, R2 ;  /* 0x00000002cf027221 */ /* 0x000fe40000010000 */
[----:B------:R-:W-:Y:S02]  /*a110*/  FADD.FTZ R0, R11, R0 ;  /* 0x000000000b007221 */ /* 0x000fe40000010000 */
[----:B------:R-:W-:Y:S01]  /*a120*/  HMMA.16816.F32.BF16 R64, R128, R66, R96 ;  /* 0x000000428040723c */ /* 0x000fe20000041860 */
[----:B------:R-:W3:Y:S01]  /*a130*/  LDSM.16.MT88.4 R96, [R211+0x1d800] ;  /* 0x01d80000d360783b */ /* 0x000ee20000004200 */
[----:B------:R-:W-:-:S02]  /*a140*/  FADD.FTZ R2, R206, R2 ;  /* 0x00000002ce027221 */ /* 0x000fc40000010000 */
[----:B------:R-:W-:Y:S02]  /*a150*/  FADD.FTZ R0, R10, R0 ;  /* 0x000000000a007221 */ /* 0x000fe40000010000 */
[----:B------:R-:W-:Y:S02]  /*a160*/  FADD.FTZ R2, R205, R2 ;  /* 0x00000002cd027221 */ /* 0x000fe40000010000 */
[----:B------:R-:W-:Y:S01]  /*a170*/  FADD.FTZ R0, R9, R0 ;  /* 0x0000000009007221 */ /* 0x000fe20000010000 */
[C---:B------:R-:W-:Y:S02]  /*a180*/  HMMA.16816.F32.BF16 R144, R128.reuse, R148, R144 ;  /* 0x000000948090723c */ /* 0x040fe40000041890 */
[----:B------:R4:W-:Y:S04]  /*a190*/  STL [R1], R2 ;  /* 0x0000000201007387 */ /* 0x0009e80000100800 */
[----:B------:R4:W-:Y:S02]  /*a1a0*/  STL [R1+0x4], R0 ;  /* 0x0000040001007387 */ /* 0x0009e40000100800 */
[C---:B------:R-:W-:Y:S08]  /*a1b0*/  HMMA.16816.F32.BF16 R148, R128.reuse, R150, R44 ;  /* 0x000000968094723c */ /* 0x040ff0000004182c */
[C---:B------:R-:W-:Y:S08]  /*a1c0*/  HMMA.16816.F32.BF16 R44, R128.reuse, R48, R68 ;  /* 0x00000030802c723c */ /* 0x040ff00000041844 */
[C---:B------:R-:W-:Y:S08]  /*a1d0*/  HMMA.16816.F32.BF16 R68, R128.reuse, R72, R100 ;  /* 0x000000488044723c */ /* 0x040ff00000041864 */
[C---:B------:R-:W-:Y:S08]  /*a1e0*/  HMMA.16816.F32.BF16 R48, R128.reuse, R50, R76 ;  /* 0x000000328030723c */ /* 0x040ff0000004184c */
[C---:B------:R-:W-:Y:S08]  /*a1f0*/  HMMA.16816.F32.BF16 R72, R128.reuse, R74, R108 ;  /* 0x0000004a8048723c */ /* 0x040ff0000004186c */
[C---:B-1----:R-:W-:Y:S08]  /*a200*/  HMMA.16816.F32.BF16 R76, R128.reuse, R80, R188 ;  /* 0x00000050804c723c */ /* 0x042ff000000418bc */
[C---:B--2---:R-:W-:Y:S08]  /*a210*/  HMMA.16816.F32.BF16 R84, R128.reuse, R88, R184 ;  /* 0x000000588054723c */ /* 0x044ff000000418b8 */
[C---:B---3--:R-:W-:Y:S08]  /*a220*/  HMMA.16816.F32.BF16 R92, R128.reuse, R96, R172 ;  /* 0x00000060805c723c */ /* 0x048ff000000418ac */
[C---:B------:R-:W-:Y:S08]  /*a230*/  HMMA.16816.F32.BF16 R100, R128.reuse, R104, R20 ;  /* 0x000000688064723c */ /* 0x040ff00000041814 */
[C---:B------:R-:W-:Y:S07]  /*a240*/  HMMA.16816.F32.BF16 R108, R128.reuse, R112, R132 ;  /* 0x00000070806c723c */ /* 0x040fee0000041884 */
[----:B------:R-:W-:Y:S01]  /*a250*/  MOV R132, R249 ;  /* 0x000000f900847202 */ /* 0x000fe20000000f00 */
[----:B------:R-:W-:Y:S01]  /*a260*/  HMMA.16816.F32.BF16 R116, R128, R120, R116 ;  /* 0x000000788074723c */ /* 0x000fe20000041874 */
[----:B------:R-:W-:-:S07]  /*a270*/  MOV R133, R250 ;  /* 0x000000fa00857202 */ /* 0x000fce0000000f00 */
        /* <DEDUP_REMOVED lines=9> */
[----:B----4-:R-:W2:Y:S04]  /*a310*/  LDL.64 R14, [R1+0x30] ;  /* 0x00003000010e7983 */ /* 0x010ea80000100a00 */
[----:B------:R-:W3:Y:S01]  /*a320*/  LDL.64 R12, [R1+0x10] ;  /* 0x00001000010c7983 */ /* 0x000ee20000100a00 */
[----:B------:R-:W-:Y:S01]  /*a330*/  UIADD3 UR15, UR8, -0x3, URZ ;  /* 0xfffffffd080f7890 */ /* 0x000fe2000fffe03f */
[----:B------:R-:W-:-:S04]  /*a340*/  DEPBAR.LE SB0, 0x0 ;  /* 0x000080000000791a */ /* 0x000fc80000000000 */
[----:B------:R-:W-:Y:S01]  /*a350*/  USHF.R.S32.HI UR12, URZ, 0x1f, UR15 ;  /* 0x0000001f3f0c7899 */ /* 0x000fe2000801140f */
[----:B------:R-:W-:Y:S01]  /*a360*/  IMAD.MOV.U32 R6, RZ, RZ, c[0x0][0x1a4] ;  /* 0x00006900ff067624 */ /* 0x000fe200078e00ff */
[----:B------:R-:W-:Y:S02]  /*a370*/  ULDC.64 UR4, c[0x0][0x1a0] ;  /* 0x0000680000047ab9 */ /* 0x000fe40000000a00 */
[----:B------:R-:W-:Y:S02]  /*a380*/  UIMAD UR12, UR12, UR4, URZ ;  /* 0x000000040c0c72a4 */ /* 0x000fe4000f8e023f */
[----:B------:R-:W-:Y:S02]  /*a390*/  UIMAD.WIDE.U32 UR20, UR15, UR4, URZ ;  /* 0x000000040f1472a5 */ /* 0x000fe4000f8e003f */
[----:B------:R-:W-:Y:S02]  /*a3a0*/  UIMAD UR5, UR15, UR5, UR12 ;  /* 0x000000050f0572a4 */ /* 0x000fe4000f8e020c */
[----:B------:R-:W-:-:S02]  /*a3b0*/  UISETP.GT.AND UP0, UPT, UR15, UR9, UPT ;  /* 0x000000090f00728c */ /* 0x000fc4000bf04270 */
[----:B------:R-:W-:Y:S01]  /*a3c0*/  UIADD3 UR5, UR21, UR5, URZ ;  /* 0x0000000515057290 */ /* 0x000fe2000fffe03f */
[----:B------:R-:W-:Y:S02]  /*a3d0*/  IMAD.U32 R4, RZ, RZ, UR20 ;  /* 0x00000014ff047e24 */ /* 0x000fe4000f8e00ff */
[----:B------:R-:W-:Y:S02]  /*a3e0*/  IMAD.U32 R5, RZ, RZ, UR21 ;  /* 0x00000015ff057e24 */ /* 0x000fe4000f8e00ff */
[----:B------:R-:W-:Y:S02]  /*a3f0*/  IMAD.MOV.U32 R5, RZ, RZ, c[0x0][0x1a0] ;  /* 0x00006800ff057624 */ /* 0x000fe400078e00ff */
[----:B------:R-:W-:Y:S01]  /*a400*/  IMAD.U32 R3, RZ, RZ, UR5 ;  /* 0x00000005ff037e24 */ /* 0x000fe2000f8e00ff */
[----:B------:R-:W-:Y:S01]  /*a410*/  BAR.SYNC.DEFER_BLOCKING 0x0 ;  /* 0x0000000000007b1d */ /* 0x000fe20000010000 */
[----:B--2---:R-:W-:-:S04]  /*a420*/  LEA R0, P0, R4, R14, 0x6 ;  /* 0x0000000e04007211 */ /* 0x004fc800078030ff */
[----:B------:R-:W-:Y:S02]  /*a430*/  LEA R2, P1, R0, c[0x0][0x170], 0x1 ;  /* 0x00005c0000027a11 */ /* 0x000fe400078208ff */
[----:B---3--:R-:W-:Y:S02]  /*a440*/  LEA.HI.X R3, R4, R13, R3, 0x6, P0 ;  /* 0x0000000d04037211 */ /* 0x008fe400000f3403 */
[----:B------:R-:W-:Y:S02]  /*a450*/  LEA R4, P0, R5, R2, 0x6 ;  /* 0x0000000205047211 */ /* 0x000fe400078030ff */
[----:B------:R-:W-:-:S04]  /*a460*/  LEA.HI.X R3, R0, c[0x0][0x174], R3, 0x1, P1 ;  /* 0x00005d0000037a11 */ /* 0x000fc800008f0c03 */
[----:B------:R-:W-:Y:S01]  /*a470*/  LEA.HI.X R5, R5, R3, R6, 0x6, P0 ;  /* 0x0000000305057211 */ /* 0x000fe200000f3406 */
[----:B------:R-:W-:Y:S01]  /*a480*/  @!PT LDS RZ, [RZ] ;  /* 0x00000000fffff984 */ /* 0x000fe20000000800 */
[----:B------:R-:W-:Y:S01]  /*a490*/  @!PT LDS RZ, [RZ] ;  /* 0x00000000fffff984 */ /* 0x000fe20000000800 */
[----:B------:R-:W-:Y:S01]  /*a4a0*/  @!PT LDS RZ, [RZ] ;  /* 0x00000000fffff984 */ /* 0x000fe20000000800 */
[----:B------:R1:W-:Y:S01]  /*a4b0*/  LDGSTS.E.BYPASS.LTC128B.128 [R235+0x18000], [R2.64] ;  /* 0x1800000002eb7fae */ /* 0x0003e2000b901d52 */
[----:B------:R-:W-:-:S03]  /*a4c0*/  PLOP3.LUT P0, PT, PT, PT, UP0, 0x80, 0x0 ;  /* 0x000000000000781c */ /* 0x000fc60003f0f008 */
[----:B------:R1:W-:Y:S04]  /*a4d0*/  LDGSTS.E.BYPASS.LTC128B.128 [R235+0x1a000], [R2.64+0x80] ;  /* 0x1a00008002eb7fae */ /* 0x0003e8000b901d52 */
[----:B------:R1:W-:Y:S04]  /*a4e0*/  LDGSTS.E.BYPASS.LTC128B.128 [R235+0x1c000], [R2.64+0x100] ;  /* 0x1c00010002eb7fae */ /* 0x0003e8000b901d52 */
[----:B------:R1:W-:Y:S04]  /*a4f0*/  LDGSTS.E.BYPASS.LTC128B.128 [R235+0x1e000], [R2.64+0x180] ;  /* 0x1e00018002eb7fae */ /* 0x0003e8000b901d52 */
[----:B------:R2:W-:Y:S04]  /*a500*/  LDGSTS.E.BYPASS.LTC128B.128 [R235+0x19000], [R4.64] ;  /* 0x1900000004eb7fae */ /* 0x0005e8000b901d52 */
[----:B------:R2:W-:Y:S04]  /*a510*/  LDGSTS.E.BYPASS.LTC128B.128 [R235+0x1b000], [R4.64+0x80] ;  /* 0x1b00008004eb7fae */ /* 0x0005e8000b901d52 */
[----:B------:R2:W-:Y:S04]  /*a520*/  LDGSTS.E.BYPASS.LTC128B.128 [R235+0x1d000], [R4.64+0x100] ;  /* 0x1d00010004eb7fae */ /* 0x0005e8000b901d52 */
[----:B------:R2:W-:Y:S04]  /*a530*/  LDGSTS.E.BYPASS.LTC128B.128 [R235+0x1f000], [R4.64+0x180] ;  /* 0x1f00018004eb7fae */ /* 0x0005e8000b901d52 */
[----:B------:R-:W-:Y:S04]  /*a540*/  LDSM.16.M88.4 R20, [R208+0x10000] ;  /* 0x01000000d014783b */ /* 0x000fe80000000200 */
[----:B------:R-:W-:Y:S04]  /*a550*/  LDSM.16.M88.4 R16, [R208+0x10800] ;  /* 0x01080000d010783b */ /* 0x000fe80000000200 */
[----:B------:R-:W-:Y:S04]  /*a560*/  LDSM.16.M88.4 R12, [R208+0x11000] ;  /* 0x01100000d00c783b */ /* 0x000fe80000000200 */
[----:B------:R-:W-:Y:S04]  /*a570*/  LDSM.16.M88.4 R32, [R208+0x11800] ;  /* 0x01180000d020783b */ /* 0x000fe80000000200 */
[----:B------:R-:W-:Y:S04]  /*a580*/  LDSM.16.M88.4 R8, [R216] ;  /* 0x00000000d808783b */ /* 0x000fe80000000200 */
[----:B------:R-:W-:Y:S04]  /*a590*/  LDSM.16.M88.4 R176, [R219] ;  /* 0x00000000dbb0783b */ /* 0x000fe80000000200 */
[----:B--2---:R-:W2:Y:S04]  /*a5a0*/  LDSM.16.M88.4 R4, [R215] ;  /* 0x00000000d704783b */ /* 0x004ea80000000200 */
[----:B------:R-:W3:Y:S04]  /*a5b0*/  LDSM.16.M88.4 R172, [R234] ;  /* 0x00000000eaac783b */ /* 0x000ee80000000200 */
[----:B------:R-:W4:Y:S04]  /*a5c0*/  LDSM.16.M88.4 R192, [R233] ;  /* 0x00000000e9c0783b */ /* 0x000f280000000200 */
[----:B------:R-:W5:Y:S04]  /*a5d0*/  LDSM.16.M88.4 R240, [R232] ;  /* 0x00000000e8f0783b */ /* 0x000f680000000200 */
[----:B------:R-:W-:Y:S04]  /*a5e0*/  LDSM.16.M88.4 R204, [R214+0x10000] ;  /* 0x01000000d6cc783b */ /* 0x000fe80000000200 */
[----:B------:R-:W0:Y:S01]  /*a5f0*/  LDGDEPBAR ;  /* 0x00000000000079af */ /* 0x000e220000000000 */
[C---:B--2---:R-:W-:Y:S08]  /*a600*/  HMMA.16816.F32.BF16 R168, R4.reuse, R20, RZ ;  /* 0x0000001404a8723c */ /* 0x044ff000000418ff */
[C---:B------:R-:W-:Y:S08]  /*a610*/  HMMA.16816.F32.BF16 R132, R4.reuse, R22, RZ ;  /* 0x000000160484723c */ /* 0x040ff000000418ff */
[C---:B------:R-:W-:Y:S08]  /*a620*/  HMMA.16816.F32.BF16 R28, R4.reuse, R16, RZ ;  /* 0x00000010041c723c */ /* 0x040ff000000418ff */
[C---:B------:R-:W-:Y:S08]  /*a630*/  HMMA.16816.F32.BF16 R24, R4.reuse, R18, RZ ;  /* 0x000000120418723c */ /* 0x040ff000000418ff */
[C---:B------:R-:W-:Y:S08]  /*a640*/  HMMA.16816.F32.BF16 R20, R4.reuse, R12, RZ ;  /* 0x0000000c0414723c */ /* 0x040ff000000418ff */
[C---:B------:R-:W-:Y:S08]  /*a650*/  HMMA.16816.F32.BF16 R16, R4.reuse, R14, RZ ;  /* 0x0000000e0410723c */ /* 0x040ff000000418ff */
[C---:B------:R-:W-:Y:S08]  /*a660*/  HMMA.16816.F32.BF16 R12, R4.reuse, R32, RZ ;  /* 0x00000020040c723c */ /* 0x040ff000000418ff */
[----:B------:R-:W-:Y:S01]  /*a670*/  HMMA.16816.F32.BF16 R184, R4, R34, RZ ;  /* 0x0000002204b8723c */ /* 0x000fe200000418ff */
[----:B------:R-:W2:Y:S07]  /*a680*/  LDSM.16.M88.4 R4, [R218] ;  /* 0x00000000da04783b */ /* 0x000eae0000000200 */
[C---:B------:R-:W-:Y:S01]  /*a690*/  HMMA.16816.F32.BF16 R188, R8.reuse, R176, R168 ;  /* 0x000000b008bc723c */ /* 0x040fe200000418a8 */
[----:B------:R-:W1:Y:S07]  /*a6a0*/  LDSM.16.M88.4 R168, [R214+0x10800] ;  /* 0x01080000d6a8783b */ /* 0x000e6e0000000200 */
[C---:B------:R-:W-:Y:S01]  /*a6b0*/  HMMA.16816.F32.BF16 R200, R8.reuse, R178, R132 ;  /* 0x000000b208c8723c */ /* 0x040fe20000041884 */
[----:B------:R-:W1:Y:S07]  /*a6c0*/  LDSM.16.M88.4 R132, [R214+0x11000] ;  /* 0x01100000d684783b */ /* 0x000e6e0000000200 */
[C---:B---3--:R-:W-:Y:S01]  /*a6d0*/  HMMA.16816.F32.BF16 R196, R8.reuse, R172, R28 ;  /* 0x000000ac08c4723c */ /* 0x048fe2000004181c */
[----:B------:R-:W3:Y:S07]  /*a6e0*/  LDSM.16.M88.4 R28, [R214+0x11800] ;  /* 0x01180000d61c783b */ /* 0x000eee0000000200 */
[C---:B------:R-:W-:Y:S08]  /*a6f0*/  HMMA.16816.F32.BF16 R180, R8.reuse, R174, R24 ;  /* 0x000000ae08b4723c */ /* 0x040ff00000041818 */
[C---:B----4-:R-:W-:Y:S01]  /*a700*/  HMMA.16816.F32.BF16 R176, R8.reuse, R192, R20 ;  /* 0x000000c008b0723c */ /* 0x050fe20000041814 */
[----:B------:R-:W-:Y:S07]  /*a710*/  LDSM.16.M88.4 R20, [R213] ;  /* 0x00000000d514783b */ /* 0x000fee0000000200 */
[C---:B------:R-:W-:Y:S08]  /*a720*/  HMMA.16816.F32.BF16 R172, R8.reuse, R194, R16 ;  /* 0x000000c208ac723c */ /* 0x040ff00000041810 */
[C---:B-----5:R-:W-:Y:S08]  /*a730*/  HMMA.16816.F32.BF16 R32, R8.reuse, R240, R12 ;  /* 0x000000f00820723c */ /* 0x060ff0000004180c */
[----:B------:R-:W-:Y:S01]  /*a740*/  HMMA.16816.F32.BF16 R24, R8, R242, R184 ;  /* 0x000000f20818723c */ /* 0x000fe200000418b8 */
[----:B------:R-:W4:Y:S04]  /*a750*/  LDSM.16.M88.4 R8, [R217] ;  /* 0x00000000d908783b */ /* 0x000f280000000200 */
[----:B------:R-:W-:Y:S03]  /*a760*/  LDSM.16.M88.4 R240, [R208+0x16000] ;  /* 0x01600000d0f0783b */ /* 0x000fe60000000200 */
[C---:B--2---:R-:W-:Y:S01]  /*a770*/  HMMA.16816.F32.BF16 R16, R4.reuse, R204, R188 ;  /* 0x000000cc0410723c */ /* 0x044fe200000418bc */
[----:B------:R-:W2:Y:S07]  /*a780*/  LDSM.16.M88.4 R188, [R213+0x800] ;  /* 0x00080000d5bc783b */ /* 0x000eae0000000200 */
[C---:B------:R-:W-:Y:S01]  /*a790*/  HMMA.16816.F32.BF16 R12, R4.reuse, R206, R200 ;  /* 0x000000ce040c723c */ /* 0x040fe200000418c8 */
[----:B------:R-:W-:Y:S04]  /*a7a0*/  LDSM.16.M88.4 R200, [R208+0x13000] ;  /* 0x01300000d0c8783b */ /* 0x000fe80000000200 */
[----:B------:R-:W-:Y:S03]  /*a7b0*/  LDSM.16.M88.4 R204, [R213+0x5800] ;  /* 0x00580000d5cc783b */ /* 0x000fe60000000200 */
[C---:B-1----:R-:W-:Y:S08]  /*a7c0*/  HMMA.16816.F32.BF16 R196, R4.reuse, R168, R196 ;  /* 0x000000a804c4723c */ /* 0x042ff000000418c4 */
[C---:B------:R-:W-:Y:S08]  /*a7d0*/  HMMA.16816.F32.BF16 R168, R4.reuse, R170, R180 ;  /* 0x000000aa04a8723c */ /* 0x040ff000000418b4 */
[C---:B------:R-:W-:Y:S08]  /*a7e0*/  HMMA.16816.F32.BF16 R184, R4.reuse, R132, R176 ;  /* 0x0000008404b8723c */ /* 0x040ff000000418b0 */
[C---:B------:R-:W-:Y:S01]  /*a7f0*/  HMMA.16816.F32.BF16 R180, R4.reuse, R134, R172 ;  /* 0x0000008604b4723c */ /* 0x040fe200000418ac */
[----:B------:R-:W1:Y:S07]  /*a800*/  LDSM.16.M88.4 R172, [R213+0x1000] ;  /* 0x00100000d5ac783b */ /* 0x000e6e0000000200 */
[C---:B---3--:R-:W-:Y:S01]  /*a810*/  HMMA.16816.F32.BF16 R132, R4.reuse, R30, R24 ;  /* 0x0000001e0484723c */ /* 0x048fe20000041818 */
[----:B------:R-:W3:Y:S07]  /*a820*/  LDSM.16.M88.4 R24, [R213+0x1800] ;  /* 0x00180000d518783b */ /* 0x000eee0000000200 */
[----:B------:R-:W-:Y:S01]  /*a830*/  HMMA.16816.F32.BF16 R176, R4, R28, R32 ;  /* 0x0000001c04b0723c */ /* 0x000fe20000041820 */
[----:B------:R-:W-:Y:S04]  /*a840*/  LDSM.16.M88.4 R4, [R215+0x4000] ;  /* 0x00400000d704783b */ /* 0x000fe80000000200 */
[----:B------:R-:W-:Y:S03]  /*a850*/  LDSM.16.M88.4 R28, [R208+0x12800] ;  /* 0x01280000d01c783b */ /* 0x000fe60000000200 */
[C---:B----4-:R-:W-:Y:S08]  /*a860*/  HMMA.16816.F32.BF16 R32, R8.reuse, R20, R16 ;  /* 0x000000140820723c */ /* 0x050ff00000041810 */
[C---:B------:R-:W-:Y:S01]  /*a870*/  HMMA.16816.F32.BF16 R16, R8.reuse, R22, R12 ;  /* 0x000000160810723c */ /* 0x040fe2000004180c */
[----:B------:R-:W4:Y:S07]  /*a880*/  LDSM.16.M88.4 R20, [R208+0x12000] ;  /* 0x01200000d014783b */ /* 0x000f2e0000000200 */
[C---:B--2---:R-:W-:Y:S08]  /*a890*/  HMMA.16816.F32.BF16 R12, R8.reuse, R188, R196 ;  /* 0x000000bc080c723c */ /* 0x044ff000000418c4 */
[C---:B------:R-:W-:Y:S08]  /*a8a0*/  HMMA.16816.F32.BF16 R168, R8.reuse, R190, R168 ;  /* 0x000000be08a8723c */ /* 0x040ff000000418a8 */
[C---:B-1----:R-:W-:Y:S08]  /*a8b0*/  HMMA.16816.F32.BF16 R192, R8.reuse, R172, R184 ;  /* 0x000000ac08c0723c */ /* 0x042ff000000418b8 */
[C---:B------:R-:W-:Y:S08]  /*a8c0*/  HMMA.16816.F32.BF16 R196, R8.reuse, R174, R180 ;  /* 0x000000ae08c4723c */ /* 0x040ff000000418b4 */
[----:B---3--:R-:W-:Y:S01]  /*a8d0*/  HMMA.16816.F32.BF16 R184, R8, R26, R132 ;  /* 0x0000001a08b8723c */ /* 0x008fe20000041884 */
[----:B------:R-:W1:Y:S07]  /*a8e0*/  LDSM.16.M88.4 R132, [R208+0x13800] ;  /* 0x01380000d084783b */ /* 0x000e6e0000000200 */
[C---:B----4-:R-:W-:Y:S01]  /*a8f0*/  HMMA.16816.F32.BF16 R180, R4.reuse, R20, R32 ;  /* 0x0000001404b4723c */ /* 0x050fe20000041820 */
[----:B------:R-:W-:Y:S07]  /*a900*/  LDSM.16.M88.4 R32, [R229] ;  /* 0x00000000e520783b */ /* 0x000fee0000000200 */
[----:B------:R-:W-:Y:S08]  /*a910*/  HMMA.16816.F32.BF16 R172, R4, R22, R16 ;  /* 0x0000001604ac723c */ /* 0x000ff00000041810 */
[----:B------:R-:W-:Y:S01]  /*a920*/  HMMA.16816.F32.BF16 R188, R8, R24, R176 ;  /* 0x0000001808bc723c */ /* 0x000fe200000418b0 */
[----:B------:R-:W2:Y:S04]  /*a930*/  LDSM.16.M88.4 R8, [R216+0x4000] ;  /* 0x00400000d808783b */ /* 0x000ea80000000200 */
[----:B------:R-:W-:Y:S03]  /*a940*/  LDSM.16.M88.4 R24, [R230] ;  /* 0x00000000e618783b */ /* 0x000fe60000000200 */
[C---:B------:R-:W-:Y:S08]  /*a950*/  HMMA.16816.F32.BF16 R20, R4.reuse, R28, R12 ;  /* 0x0000001c0414723c */ /* 0x040ff0000004180c */
[C---:B------:R-:W-:Y:S01]  /*a960*/  HMMA.16816.F32.BF16 R16, R4.reuse, R30, R168 ;  /* 0x0000001e0410723c */ /* 0x040fe200000418a8 */
[----:B------:R-:W3:Y:S04]  /*a970*/  LDSM.16.M88.4 R28, [R231] ;  /* 0x00000000e71c783b */ /* 0x000ee80000000200 */
[----:B------:R-:W-:Y:S03]  /*a980*/  LDSM.16.M88.4 R168, [R214+0x12000] ;  /* 0x01200000d6a8783b */ /* 0x000fe60000000200 */
[C---:B------:R-:W-:Y:S08]  /*a990*/  HMMA.16816.F32.BF16 R12, R4.reuse, R200, R192 ;  /* 0x000000c8040c723c */ /* 0x040ff000000418c0 */
[C---:B------:R-:W-:Y:S01]  /*a9a0*/  HMMA.16816.F32.BF16 R176, R4.reuse, R202, R196 ;  /* 0x000000ca04b0723c */ /* 0x040fe200000418c4 */
[----:B------:R-:W4:Y:S07]  /*a9b0*/  LDSM.16.M88.4 R200, [R228] ;  /* 0x00000000e4c8783b */ /* 0x000f2e0000000200 */
[C---:B-1----:R-:W-:Y:S08]  /*a9c0*/  HMMA.16816.F32.BF16 R196, R4.reuse, R132, R188 ;  /* 0x0000008404c4723c */ /* 0x042ff000000418bc */
[----:B------:R-:W-:Y:S01]  /*a9d0*/  HMMA.16816.F32.BF16 R188, R4, R134, R184 ;  /* 0x0000008604bc723c */ /* 0x000fe200000418b8 */
[----:B------:R-:W1:Y:S07]  /*a9e0*/  LDSM.16.M88.4 R4, [R218+0x4000] ;  /* 0x00400000da04783b */ /* 0x000e6e0000000200 */
[C---:B--2---:R-:W-:Y:S08]  /*a9f0*/  HMMA.16816.F32.BF16 R132, R8.reuse, R32, R12 ;  /* 0x000000200884723c */ /* 0x044ff0000004180c */
[C---:B---3--:R-:W-:Y:S08]  /*aa00*/  HMMA.16816.F32.BF16 R192, R8.reuse, R28, R180 ;  /* 0x0000001c08c0723c */ /* 0x048ff000000418b4 */
[C---:B------:R-:W-:Y:S08]  /*aa10*/  HMMA.16816.F32.BF16 R180, R8.reuse, R24, R20 ;  /* 0x0000001808b4723c */ /* 0x040ff00000041814 */
[C---:B------:R-:W-:Y:S01]  /*aa20*/  HMMA.16816.F32.BF16 R184, R8.reuse, R30, R172 ;  /* 0x0000001e08b8723c */ /* 0x040fe200000418ac */
[----:B------:R-:W-:Y:S07]  /*aa30*/  LDSM.16.M88.4 R28, [R214+0x13000] ;  /* 0x01300000d61c783b */ /* 0x000fee0000000200 */
[C---:B------:R-:W-:Y:S01]  /*aa40*/  HMMA.16816.F32.BF16 R20, R8.reuse, R34, R176 ;  /* 0x000000220814723c */ /* 0x040fe200000418b0 */
[----:B------:R-:W2:Y:S07]  /*aa50*/  LDSM.16.M88.4 R32, [R214+0x12800] ;  /* 0x01280000d620783b */ /* 0x000eae0000000200 */
[C---:B------:R-:W-:Y:S01]  /*aa60*/  HMMA.16816.F32.BF16 R172, R8.reuse, R26, R16 ;  /* 0x0000001a08ac723c */ /* 0x040fe20000041810 */
[----:B------:R-:W3:Y:S07]  /*aa70*/  LDSM.16.M88.4 R24, [R214+0x13800] ;  /* 0x01380000d618783b */ /* 0x000eee0000000200 */
[C---:B----4-:R-:W-:Y:S01]  /*aa80*/  HMMA.16816.F32.BF16 R16, R8.reuse, R200, R196 ;  /* 0x000000c80810723c */ /* 0x050fe200000418c4 */
[----:B------:R-:W-:Y:S07]  /*aa90*/  LDSM.16.M88.4 R196, [R213+0x2000] ;  /* 0x00200000d5c4783b */ /* 0x000fee0000000200 */
[----:B------:R-:W-:Y:S01]  /*aaa0*/  HMMA.16816.F32.BF16 R12, R8, R202, R188 ;  /* 0x000000ca080c723c */ /* 0x000fe200000418bc */
[----:B------:R-:W4:Y:S04]  /*aab0*/  LDSM.16.M88.4 R8, [R217+0x4000] ;  /* 0x00400000d908783b */ /* 0x000f280000000200 */
[----:B------:R-:W-:Y:S03]  /*aac0*/  LDSM.16.M88.4 R200, [R208+0x14800] ;  /* 0x01480000d0c8783b */ /* 0x000fe60000000200 */
[C---:B-1----:R-:W-:Y:S08]  /*aad0*/  HMMA.16816.F32.BF16 R176, R4.reuse, R168, R192 ;  /* 0x000000a804b0723c */ /* 0x042ff000000418c0 */
[C---:B------:R-:W-:Y:S01]  /*aae0*/  HMMA.16816.F32.BF16 R188, R4.reuse, R170, R184 ;  /* 0x000000aa04bc723c */ /* 0x040fe200000418b8 */
[----:B------:R-:W1:Y:S07]  /*aaf0*/  LDSM.16.M88.4 R168, [R213+0x2800] ;  /* 0x00280000d5a8783b */ /* 0x000e6e0000000200 */
[C---:B--2---:R-:W-:Y:S08]  /*ab00*/  HMMA.16816.F32.BF16 R192, R4.reuse, R32, R180 ;  /* 0x0000002004c0723c */ /* 0x044ff000000418b4 */
[C---:B------:R-:W-:Y:S08]  /*ab10*/  HMMA.16816.F32.BF16 R184, R4.reuse, R34, R172 ;  /* 0x0000002204b8723c */ /* 0x040ff000000418ac */
[C---:B---3--:R-:W-:Y:S08]  /*ab20*/  HMMA.16816.F32.BF16 R32, R4.reuse, R24, R16 ;  /* 0x000000180420723c */ /* 0x048ff00000041810 */
[C---:B------:R-:W-:Y:S01]  /*ab30*/  HMMA.16816.F32.BF16 R16, R4.reuse, R26, R12 ;  /* 0x0000001a0410723c */ /* 0x040fe2000004180c */
[----:B------:R-:W2:Y:S07]  /*ab40*/  LDSM.16.M88.4 R24, [R213+0x3000] ;  /* 0x00300000d518783b */ /* 0x000eae0000000200 */
[C---:B------:R-:W-:Y:S01]  /*ab50*/  HMMA.16816.F32.BF16 R172, R4.reuse, R30, R20 ;  /* 0x0000001e04ac723c */ /* 0x040fe20000041814 */
[----:B------:R-:W3:Y:S07]  /*ab60*/  LDSM.16.M88.4 R20, [R213+0x3800] ;  /* 0x00380000d514783b */ /* 0x000eee0000000200 */
[----:B------:R-:W-:Y:S01]  /*ab70*/  HMMA.16816.F32.BF16 R180, R4, R28, R132 ;  /* 0x0000001c04b4723c */ /* 0x000fe20000041884 */
[----:B------:R-:W-:Y:S04]  /*ab80*/  LDSM.16.M88.4 R4, [R215+0x8000] ;  /* 0x00800000d704783b */ /* 0x000fe80000000200 */
[----:B------:R-:W5:Y:S03]  /*ab90*/  LDSM.16.M88.4 R28, [R208+0x14000] ;  /* 0x01400000d01c783b */ /* 0x000f660000000200 */
[C---:B----4-:R-:W-:Y:S08]  /*aba0*/  HMMA.16816.F32.BF16 R12, R8.reuse, R196, R176 ;  /* 0x000000c4080c723c */ /* 0x050ff000000418b0 */
[C---:B------:R-:W-:Y:S08]  /*abb0*/  HMMA.16816.F32.BF16 R132, R8.reuse, R198, R188 ;  /* 0x000000c60884723c */ /* 0x040ff000000418bc */
[C---:B-1----:R-:W-:Y:S08]  /*abc0*/  HMMA.16816.F32.BF16 R192, R8.reuse, R168, R192 ;  /* 0x000000a808c0723c */ /* 0x042ff000000418c0 */
[C---:B--2---:R-:W-:Y:S08]  /*abd0*/  HMMA.16816.F32.BF16 R188, R8.reuse, R24, R180 ;  /* 0x0000001808bc723c */ /* 0x044ff000000418b4 */
[C---:B------:R-:W-:Y:S01]  /*abe0*/  HMMA.16816.F32.BF16 R196, R8.reuse, R170, R184 ;  /* 0x000000aa08c4723c */ /* 0x040fe200000418b8 */
[----:B------:R-:W-:Y:S07]  /*abf0*/  LDSM.16.M88.4 R168, [R226] ;  /* 0x00000000e2a8783b */ /* 0x000fee0000000200 */
[C---:B---3--:R-:W-:Y:S01]  /*ac00*/  HMMA.16816.F32.BF16 R180, R8.reuse, R20, R32 ;  /* 0x0000001408b4723c */ /* 0x048fe20000041820 */
[----:B------:R-:W1:Y:S07]  /*ac10*/  LDSM.16.M88.4 R32, [R208+0x15000] ;  /* 0x01500000d020783b */ /* 0x000e6e0000000200 */
[----:B------:R-:W-:Y:S08]  /*ac20*/  HMMA.16816.F32.BF16 R176, R8, R22, R16 ;  /* 0x0000001608b0723c */ /* 0x000ff00000041810 */
[C---:B-----5:R-:W-:Y:S08]  /*ac30*/  HMMA.16816.F32.BF16 R20, R4.reuse, R28, R12 ;  /* 0x0000001c0414723c */ /* 0x060ff0000004180c */
[----:B------:R-:W-:Y:S01]  /*ac40*/  HMMA.16816.F32.BF16 R16, R4, R30, R132 ;  /* 0x0000001e0410723c */ /* 0x000fe20000041884 */
[----:B------:R-:W2:Y:S07]  /*ac50*/  LDSM.16.M88.4 R28, [R208+0x15800] ;  /* 0x01580000d01c783b */ /* 0x000eae0000000200 */
[----:B------:R-:W-:Y:S01]  /*ac60*/  HMMA.16816.F32.BF16 R184, R8, R26, R172 ;  /* 0x0000001a08b8723c */ /* 0x000fe200000418ac */
[----:B------:R-:W-:Y:S04]  /*ac70*/  LDSM.16.M88.4 R8, [R216+0x8000] ;  /* 0x00800000d808783b */ /* 0x000fe80000000200 */
[----:B------:R-:W3:Y:S03]  /*ac80*/  LDSM.16.M88.4 R24, [R227] ;  /* 0x00000000e318783b */ /* 0x000ee60000000200 */
[C---:B------:R-:W-:Y:S08]  /*ac90*/  HMMA.16816.F32.BF16 R12, R4.reuse, R200, R192 ;  /* 0x000000c8040c723c */ /* 0x040ff000000418c0 */
        /* <DEDUP_REMOVED lines=15> */
[C---:B----4-:R-:W-:Y:S01]  /*ad90*/  HMMA.16816.F32.BF16 R180, R8.reuse, R202, R196 ;  /* 0x000000ca08b4723c */ /* 0x050fe200000418c4 */
[----:B------:R-:W4:Y:S07]  /*ada0*/  LDSM.16.M88.4 R196, [R214+0x15800] ;  /* 0x01580000d6c4783b */ /* 0x000f2e0000000200 */
[C---:B------:R-:W-:Y:S08]  /*adb0*/  HMMA.16816.F32.BF16 R12, R8.reuse, R200, R192 ;  /* 0x000000c8080c723c */ /* 0x040ff000000418c0 */
        /* <DEDUP_REMOVED lines=15> */
[----:B------:R-:W4:Y:S07]  /*aeb0*/  LDSM.16.M88.4 R4, [R215+0xc000] ;  /* 0x00c00000d704783b */ /* 0x000f2e0000000200 */
[C---:B-1----:R-:W-:Y:S01]  /*aec0*/  HMMA.16816.F32.BF16 R192, R8.reuse, R32, R176 ;  /* 0x0000002008c0723c */ /* 0x042fe200000418b0 */
[----:B------:R-:W1:Y:S07]  /*aed0*/  LDSM.16.M88.4 R176, [R208+0x17000] ;  /* 0x01700000d0b0783b */ /* 0x000e6e0000000200 */
[C---:B------:R-:W-:Y:S08]  /*aee0*/  HMMA.16816.F32.BF16 R188, R8.reuse, R34, R188 ;  /* 0x0000002208bc723c */ /* 0x040ff000000418bc */
[C---:B--2---:R-:W-:Y:S08]  /*aef0*/  HMMA.16816.F32.BF16 R200, R8.reuse, R28, R172 ;  /* 0x0000001c08c8723c */ /* 0x044ff000000418ac */
[C---:B------:R-:W-:Y:S01]  /*af00*/  HMMA.16816.F32.BF16 R196, R8.reuse, R30, R132 ;  /* 0x0000001e08c4723c */ /* 0x040fe20000041884 */
[----:B------:R-:W2:Y:S07]  /*af10*/  LDSM.16.M88.4 R132, [R208+0x17800] ;  /* 0x01780000d084783b */ /* 0x000eae0000000200 */
[C---:B---3--:R-:W-:Y:S08]  /*af20*/  HMMA.16816.F32.BF16 R184, R8.reuse, R24, R20 ;  /* 0x0000001808b8723c */ /* 0x048ff00000041814 */
[C---:B------:R-:W-:Y:S01]  /*af30*/  HMMA.16816.F32.BF16 R172, R8.reuse, R26, R16 ;  /* 0x0000001a08ac723c */ /* 0x040fe20000041810 */
[----:B------:R-:W-:Y:S07]  /*af40*/  LDSM.16.M88.4 R24, [R223] ;  /* 0x00000000df18783b */ /* 0x000fee0000000200 */
[C---:B------:R-:W-:Y:S01]  /*af50*/  HMMA.16816.F32.BF16 R32, R8.reuse, R204, R12 ;  /* 0x000000cc0820723c */ /* 0x040fe2000004180c */
[----:B------:R-:W3:Y:S07]  /*af60*/  LDSM.16.M88.4 R12, [R216+0xc000] ;  /* 0x00c00000d80c783b */ /* 0x000eee0000000200 */
[----:B------:R-:W-:Y:S01]  /*af70*/  HMMA.16816.F32.BF16 R28, R8, R206, R180 ;  /* 0x000000ce081c723c */ /* 0x000fe200000418b4 */
[----:B------:R-:W5:Y:S04]  /*af80*/  LDSM.16.M88.4 R204, [R222] ;  /* 0x00000000decc783b */ /* 0x000f680000000200 */
[----:B------:R-:W2:Y:S03]  /*af90*/  LDSM.16.M88.4 R180, [R221] ;  /* 0x00000000ddb4783b */ /* 0x000ea60000000200 */
[C---:B----4-:R-:W-:Y:S08]  /*afa0*/  HMMA.16816.F32.BF16 R20, R4.reuse, R240, R192 ;  /* 0x000000f00414723c */ /* 0x050ff000000418c0 */
[C---:B------:R-:W-:Y:S08]  /*afb0*/  HMMA.16816.F32.BF16 R16, R4.reuse, R242, R188 ;  /* 0x000000f20410723c */ /* 0x040ff000000418bc */
[C---:B------:R-:W-:Y:S01]  /*afc0*/  HMMA.16816.F32.BF16 R8, R4.reuse, R168, R200 ;  /* 0x000000a80408723c */ /* 0x040fe200000418c8 */
[----:B------:R-:W-:Y:S07]  /*afd0*/  LDSM.16.M88.4 R200, [R214+0x17800] ;  /* 0x01780000d6c8783b */ /* 0x000fee0000000200 */
[C---:B------:R-:W-:Y:S08]  /*afe0*/  HMMA.16816.F32.BF16 R188, R4.reuse, R170, R196 ;  /* 0x000000aa04bc723c */ /* 0x040ff000000418c4 */
[C---:B-1----:R-:W-:Y:S08]  /*aff0*/  HMMA.16816.F32.BF16 R196, R4.reuse, R176, R184 ;  /* 0x000000b004c4723c */ /* 0x042ff000000418b8 */
[C---:B------:R-:W-:Y:S01]  /*b000*/  HMMA.16816.F32.BF16 R192, R4.reuse, R178, R172 ;  /* 0x000000b204c0723c */ /* 0x040fe200000418ac */
[----:B------:R-:W1:Y:S04]  /*b010*/  LDSM.16.M88.4 R176, [R220] ;  /* 0x00000000dcb0783b */ /* 0x000e680000000200 */
[----:B------:R-:W-:Y:S03]  /*b020*/  LDSM.16.M88.4 R172, [R214+0x17000] ;  /* 0x01700000d6ac783b */ /* 0x000fe60000000200 */
[C---:B--2---:R-:W-:Y:S08]  /*b030*/  HMMA.16816.F32.BF16 R184, R4.reuse, R132, R32 ;  /* 0x0000008404b8723c */ /* 0x044ff00000041820 */
[----:B------:R-:W-:Y:S01]  /*b040*/  HMMA.16816.F32.BF16 R168, R4, R134, R28 ;  /* 0x0000008604a8723c */ /* 0x000fe2000004181c */
[----:B------:R-:W-:Y:S07]  /*b050*/  LDSM.16.M88.4 R28, [R214+0x16000] ;  /* 0x01600000d61c783b */ /* 0x000fee0000000200 */
[C---:B---3--:R-:W-:Y:S08]  /*b060*/  HMMA.16816.F32.BF16 R132, R12.reuse, R24, R20 ;  /* 0x000000180c84723c */ /* 0x048ff00000041814 */
[C---:B------:R-:W-:Y:S01]  /*b070*/  HMMA.16816.F32.BF16 R32, R12.reuse, R26, R16 ;  /* 0x0000001a0c20723c */ /* 0x040fe20000041810 */
[----:B------:R-:W-:Y:S07]  /*b080*/  LDSM.16.M88.4 R24, [R214+0x16800] ;  /* 0x01680000d618783b */ /* 0x000fee0000000200 */
[C---:B-----5:R-:W-:Y:S01]  /*b090*/  HMMA.16816.F32.BF16 R20, R12.reuse, R204, R8 ;  /* 0x000000cc0c14723c */ /* 0x060fe20000041808 */
[----:B------:R-:W2:Y:S07]  /*b0a0*/  LDSM.16.M88.4 R8, [R218+0xc000] ;  /* 0x00c00000da08783b */ /* 0x000eae0000000200 */
[C---:B------:R-:W-:Y:S08]  /*b0b0*/  HMMA.16816.F32.BF16 R4, R12.reuse, R180, R196 ;  /* 0x000000b40c04723c */ /* 0x040ff000000418c4 */
[C---:B------:R-:W-:Y:S08]  /*b0c0*/  HMMA.16816.F32.BF16 R16, R12.reuse, R206, R188 ;  /* 0x000000ce0c10723c */ /* 0x040ff000000418bc */
[C---:B------:R-:W-:Y:S08]  /*b0d0*/  HMMA.16816.F32.BF16 R192, R12.reuse, R182, R192 ;  /* 0x000000b60cc0723c */ /* 0x040ff000000418c0 */
[C---:B-1----:R-:W-:Y:S08]  /*b0e0*/  HMMA.16816.F32.BF16 R196, R12.reuse, R176, R184 ;  /* 0x000000b00cc4723c */ /* 0x042ff000000418b8 */
[----:B------:R-:W-:Y:S08]  /*b0f0*/  HMMA.16816.F32.BF16 R188, R12, R178, R168 ;  /* 0x000000b20cbc723c */ /* 0x000ff000000418a8 */
[C---:B--2---:R-:W-:Y:S08]  /*b100*/  HMMA.16816.F32.BF16 R176, R8.reuse, R24, R20 ;  /* 0x0000001808b0723c */ /* 0x044ff00000041814 */
[C---:B------:R-:W-:Y:S01]  /*b110*/  HMMA.16816.F32.BF16 R184, R8.reuse, R28, R132 ;  /* 0x0000001c08b8723c */ /* 0x040fe20000041884 */
[----:B------:R-:W-:Y:S07]  /*b120*/  LDSM.16.M88.4 R132, [R213+0x6000] ;  /* 0x00600000d584783b */ /* 0x000fee0000000200 */
[C---:B------:R-:W-:Y:S01]  /*b130*/  HMMA.16816.F32.BF16 R180, R8.reuse, R30, R32 ;  /* 0x0000001e08b4723c */ /* 0x040fe20000041820 */
[----:B------:R-:W-:Y:S04]  /*b140*/  LDSM.16.M88.4 R28, [R213+0x7000] ;  /* 0x00700000d51c783b */ /* 0x000fe80000000200 */
[----:B------:R-:W-:Y:S03]  /*b150*/  LDSM.16.M88.4 R32, [R213+0x6800] ;  /* 0x00680000d520783b */ /* 0x000fe60000000200 */
[C---:B------:R-:W-:Y:S01]  /*b160*/  HMMA.16816.F32.BF16 R20, R8.reuse, R172, R4 ;  /* 0x000000ac0814723c */ /* 0x040fe20000041804 */
[----:B------:R-:W1:Y:S07]  /*b170*/  LDSM.16.M88.4 R4, [R217+0xc000] ;  /* 0x00c00000d904783b */ /* 0x000e6e0000000200 */
[----:B------:R-:W-:Y:S01]  /*b180*/  HMMA.16816.F32.BF16 R168, R8, R26, R16 ;  /* 0x0000001a08a8723c */ /* 0x000fe20000041810 */
[----:B------:R-:W2:Y:S01]  /*b190*/  LDSM.16.M88.4 R24, [R213+0x7800] ;  /* 0x00780000d518783b */ /* 0x000ea20000000200 */
[----:B------:R-:W-:-:S06]  /*b1a0*/  DEPBAR.LE SB0, 0x0 ;  /* 0x000080000000791a */ /* 0x000fcc0000000000 */
[C---:B------:R-:W-:Y:S08]  /*b1b0*/  HMMA.16816.F32.BF16 R16, R8.reuse, R174, R192 ;  /* 0x000000ae0810723c */ /* 0x040ff000000418c0 */
[C---:B------:R-:W-:Y:S08]  /*b1c0*/  HMMA.16816.F32.BF16 R12, R8.reuse, R200, R196 ;  /* 0x000000c8080c723c */ /* 0x040ff000000418c4 */
[----:B------:R-:W-:Y:S08]  /*b1d0*/  HMMA.16816.F32.BF16 R8, R8, R202, R188 ;  /* 0x000000ca0808723c */ /* 0x000ff000000418bc */
[C---:B-1----:R-:W-:Y:S08]  /*b1e0*/  HMMA.16816.F32.BF16 R20, R4.reuse, R28, R20 ;  /* 0x0000001c0414723c */ /* 0x042ff00000041814 */
[C---:B------:R-:W-:Y:S08]  /*b1f0*/  HMMA.16816.F32.BF16 R28, R4.reuse, R30, R16 ;  /* 0x0000001e041c723c */ /* 0x040ff00000041810 */
[C---:B--2---:R-:W-:Y:S08]  /*b200*/  HMMA.16816.F32.BF16 R16, R4.reuse, R24, R12 ;  /* 0x000000180410723c */ /* 0x044ff0000004180c */
[C---:B------:R-:W-:Y:S08]  /*b210*/  HMMA.16816.F32.BF16 R184, R4.reuse, R132, R184 ;  /* 0x0000008404b8723c */ /* 0x040ff000000418b8 */
[C---:B------:R-:W-:Y:S08]  /*b220*/  HMMA.16816.F32.BF16 R180, R4.reuse, R134, R180 ;  /* 0x0000008604b4723c */ /* 0x040ff000000418b4 */
[C---:B------:R-:W-:Y:S08]  /*b230*/  HMMA.16816.F32.BF16 R176, R4.reuse, R32, R176 ;  /* 0x0000002004b0723c */ /* 0x040ff000000418b0 */
[C---:B------:R-:W-:Y:S08]  /*b240*/  HMMA.16816.F32.BF16 R168, R4.reuse, R34, R168 ;  /* 0x0000002204a8723c */ /* 0x040ff000000418a8 */
[----:B------:R-:W-:Y:S01]  /*b250*/  HMMA.16816.F32.BF16 R24, R4, R26, R8 ;  /* 0x0000001a0418723c */ /* 0x000fe20000041808 */
[----:B------:R-:W-:Y:S06]  /*b260*/  BAR.SYNC.DEFER_BLOCKING 0x0 ;  /* 0x0000000000007b1d */ /* 0x000fec0000010000 */
        /* <DEDUP_REMOVED lines=31> */
.L_x_409:
[----:B-1----:R-:W1:Y:S01]  /*b460*/  S2R R2, SR_TID.X ;  /* 0x0000000000027919 */ /* 0x002e620000002100 */
[----:B------:R-:W-:-:S03]  /*b470*/  IMAD.U32 R0, RZ, RZ, UR15 ;  /* 0x0000000fff007e24 */ /* 0x000fc6000f8e00ff */
[----:B------:R-:W-:Y:S04]  /*b480*/  STL [R1+0x48], R214 ;  /* 0x000048d601007387 */ /* 0x000fe80000100800 */
[----:B------:R2:W-:Y:S04]  /*b490*/  STL [R1+0x44], R213 ;  /* 0x000044d501007387 */ /* 0x0005e80000100800 */
[----:B------:R3:W-:Y:S01]  /*b4a0*/  STL [R1+0x40], R208 ;  /* 0x000040d001007387 */ /* 0x0007e20000100800 */
[----:B-1----:R-:W-:-:S04]  /*b4b0*/  SHF.L.U32 R2, R2, 0x1, RZ ;  /* 0x0000000102027819 */ /* 0x002fc800000006ff */
[----:B------:R-:W-:-:S04]  /*b4c0*/  LOP3.LUT R2, R2, 0x6, RZ, 0xc0, !PT ;  /* 0x0000000602027812 */ /* 0x000fc800078ec0ff */
[----:B------:R-:W-:-:S04]  /*b4d0*/  LEA R0, R0, R2, 0x6 ;  /* 0x0000000200007211 */ /* 0x000fc800078e30ff */
[C---:B------:R-:W-:Y:S02]  /*b4e0*/  IADD3 R2, R0.reuse, 0x8, RZ ;  /* 0x0000000800027810 */ /* 0x040fe40007ffe0ff */
[-C--:B------:R-:W-:Y:S02]  /*b4f0*/  ISETP.GE.AND P2, PT, R0, R239.reuse, PT ;  /* 0x000000ef0000720c */ /* 0x080fe40003f46270 */
[C---:B------:R-:W-:Y:S02]  /*b500*/  ISETP.GE.AND P0, PT, R2.reuse, R239, PT ;  /* 0x000000ef0200720c */ /* 0x040fe40003f06270 */
[----:B------:R-:W-:Y:S02]  /*b510*/  ISETP.GE.AND P3, PT, R2, R238, PT ;  /* 0x000000ee0200720c */ /* 0x000fe40003f66270 */
[----:B------:R-:W-:Y:S02]  /*b520*/  IADD3 R3, R0, 0x1, RZ ;  /* 0x0000000100037810 */ /* 0x000fe40007ffe0ff */
[----:B------:R-:W-:-:S02]  /*b530*/  ISETP.LT.OR P0, PT, R2, R237, P0 ;  /* 0x000000ed0200720c */ /* 0x000fc40000701670 */
[----:B------:R-:W-:Y:S02]  /*b540*/  ISETP.LT.OR P3, PT, R2, R236, P3 ;  /* 0x000000ec0200720c */ /* 0x000fe40001f61670 */
[C---:B------:R-:W-:Y:S02]  /*b550*/  ISETP.LT.OR P2, PT, R0.reuse, R237, P2 ;  /* 0x000000ed0000720c */ /* 0x040fe40001741670 */
[C---:B------:R-:W-:Y:S02]  /*b560*/  IADD3 R2, R0.reuse, 0x9, RZ ;  /* 0x0000000900027810 */ /* 0x040fe40007ffe0ff */
[C---:B------:R-:W-:Y:S02]  /*b570*/  ISETP.GE.AND P1, PT, R3.reuse, R239, PT ;  /* 0x000000ef0300720c */ /* 0x040fe40003f26270 */
[-C--:B------:R-:W-:Y:S02]  /*b580*/  ISETP.GE.AND P4, PT, R3, R238.reuse, PT ;  /* 0x000000ee0300720c */ /* 0x080fe40003f86270 */
[----:B------:R-:W-:-:S02]  /*b590*/  ISETP.GE.AND P5, PT, R0, R238, PT ;  /* 0x000000ee0000720c */ /* 0x000fc40003fa6270 */
[----:B------:R-:W-:Y:S02]  /*b5a0*/  FSEL R5, R184, -INF , !P2 ;  /* 0xff800000b8057808 */ /* 0x000fe40005000000 */
[C---:B------:R-:W-:Y:S02]  /*b5b0*/  ISETP.GE.AND P6, PT, R2.reuse, R239, PT ;  /* 0x000000ef0200720c */ /* 0x040fe40003fc6270 */
[----:B------:R-:W-:Y:S02]  /*b5c0*/  ISETP.GE.AND P2, PT, R2, R238, PT ;  /* 0x000000ee0200720c */ /* 0x000fe40003f46270 */
[C---:B------:R-:W-:Y:S02]  /*b5d0*/  ISETP.LT.OR P1, PT, R3.reuse, R237, P1 ;  /* 0x000000ed0300720c */ /* 0x040fe40000f21670 */
[-C--:B------:R-:W-:Y:S02]  /*b5e0*/  ISETP.LT.OR P4, PT, R3, R236.reuse, P4 ;  /* 0x000000ec0300720c */ /* 0x080fe40002781670 */
[----:B------:R-:W-:-:S02]  /*b5f0*/  ISETP.LT.OR P5, PT, R0, R236, P5 ;  /* 0x000000ec0000720c */ /* 0x000fc40002fa1670 */
[----:B------:R-:W-:Y:S02]  /*b600*/  IADD3 R3, R0, 0x10, RZ ;  /* 0x0000001000037810 */ /* 0x000fe40007ffe0ff */
[C---:B------:R-:W-:Y:S02]  /*b610*/  ISETP.LT.OR P6, PT, R2.reuse, R237, P6 ;  /* 0x000000ed0200720c */ /* 0x040fe400037c1670 */
[----:B------:R-:W-:Y:S02]  /*b620*/  ISETP.LT.OR P2, PT, R2, R236, P2 ;  /* 0x000000ec0200720c */ /* 0x000fe40001741670 */
[----:B------:R-:W-:Y:S02]  /*b630*/  IADD3 R2, R0, 0x11, RZ ;  /* 0x0000001100027810 */ /* 0x000fe40007ffe0ff */
[----:B------:R-:W-:Y:S02]  /*b640*/  FSEL R6, R186, -INF , !P5 ;  /* 0xff800000ba067808 */ /* 0x000fe40006800000 */
[----:B------:R-:W-:-:S02]  /*b650*/  FSEL R12, R185, -INF , !P1 ;  /* 0xff800000b90c7808 */ /* 0x000fc40004800000 */
[CC--:B------:R-:W-:Y:S02]  /*b660*/  ISETP.GE.AND P5, PT, R3.reuse, R239.reuse, PT ;  /* 0x000000ef0300720c */ /* 0x0c0fe40003fa6270 */
[----:B------:R-:W-:Y:S02]  /*b670*/  ISETP.GE.AND P1, PT, R3, R238, PT ;  /* 0x000000ee0300720c */ /* 0x000fe40003f26270 */
[----:B------:R-:W-:Y:S02]  /*b680*/  FSEL R10, R187, -INF , !P4 ;  /* 0xff800000bb0a7808 */ /* 0x000fe40006000000 */
[----:B------:R-:W-:Y:S02]  /*b690*/  ISETP.GE.AND P4, PT, R2, R239, PT ;  /* 0x000000ef0200720c */ /* 0x000fe40003f86270 */
[C---:B------:R-:W-:Y:S02]  /*b6a0*/  ISETP.LT.OR P5, PT, R3.reuse, R237, P5 ;  /* 0x000000ed0300720c */ /* 0x040fe40002fa1670 */
[----:B------:R-:W-:-:S02]  /*b6b0*/  ISETP.LT.OR P1, PT, R3, R236, P1 ;  /* 0x000000ec0300720c */ /* 0x000fc40000f21670 */
[----:B------:R-:W-:Y:S02]  /*b6c0*/  IADD3 R3, R0, 0x18, RZ ;  /* 0x0000001800037810 */ /* 0x000fe40007ffe0ff */
[----:B------:R-:W-:Y:S02]  /*b6d0*/  ISETP.LT.OR P4, PT, R2, R237, P4 ;  /* 0x000000ed0200720c */ /* 0x000fe40002781670 */
[----:B------:R-:W-:Y:S02]  /*b6e0*/  FSEL R8, R180, -INF , !P0 ;  /* 0xff800000b4087808 */ /* 0x000fe40004000000 */
[----:B------:R-:W-:Y:S02]  /*b6f0*/  IADD3 R4, R0, 0x20, RZ ;  /* 0x0000002000047810 */ /* 0x000fe40007ffe0ff */
[----:B------:R-:W-:Y:S02]  /*b700*/  ISETP.GE.AND P0, PT, R2, R238, PT ;  /* 0x000000ee0200720c */ /* 0x000fe40003f06270 */
[----:B------:R-:W-:-:S02]  /*b710*/  FSEL R9, R182, -INF , !P3 ;  /* 0xff800000b6097808 */ /* 0x000fc40005800000 */
[----:B------:R-:W-:Y:S02]  /*b720*/  FSEL R11, R181, -INF , !P6 ;  /* 0xff800000b50b7808 */ /* 0x000fe40007000000 */
[CC--:B------:R-:W-:Y:S02]  /*b730*/  ISETP.GE.AND P3, PT, R3.reuse, R239.reuse, PT ;  /* 0x000000ef0300720c */ /* 0x0c0fe40003f66270 */
[----:B------:R-:W-:Y:S02]  /*b740*/  ISETP.GE.AND P6, PT, R3, R238, PT ;  /* 0x000000ee0300720c */ /* 0x000fe40003fc6270 */
[----:B------:R-:W-:Y:S02]  /*b750*/  FSEL R134, R178, -INF , !P1 ;  /* 0xff800000b2867808 */ /* 0x000fe40004800000 */
[----:B------:R-:W-:Y:S02]  /*b760*/  FSEL R33, R177, -INF , !P4 ;  /* 0xff800000b1217808 */ /* 0x000fe40006000000 */
[----:B------:R-:W-:-:S02]  /*b770*/  ISETP.GE.AND P1, PT, R4, R239, PT ;  /* 0x000000ef0400720c */ /* 0x000fc40003f26270 */
[----:B------:R-:W-:Y:S02]  /*b780*/  ISETP.GE.AND P4, PT, R4, R238, PT ;  /* 0x000000ee0400720c */ /* 0x000fe40003f86270 */
[-C--:B------:R-:W-:Y:S02]  /*b790*/  ISETP.LT.OR P0, PT, R2, R236.reuse, P0 ;  /* 0x000000ec0200720c */ /* 0x080fe40000701670 */
[C---:B------:R-:W-:Y:S02]  /*b7a0*/  IADD3 R2, R0.reuse, 0x19, RZ ;  /* 0x0000001900027810 */ /* 0x040fe40007ffe0ff */
[C---:B------:R-:W-:Y:S02]  /*b7b0*/  ISETP.LT.OR P3, PT, R3.reuse, R237, P3 ;  /* 0x000000ed0300720c */ /* 0x040fe40001f61670 */
[----:B------:R-:W-:Y:S02]  /*b7c0*/  ISETP.LT.OR P6, PT, R3, R236, P6 ;  /* 0x000000ec0300720c */ /* 0x000fe400037c1670 */
[----:B------:R-:W-:-:S02]  /*b7d0*/  IADD3 R3, R0, 0x21, RZ ;  /* 0x0000002100037810 */ /* 0x000fc40007ffe0ff */
[C---:B------:R-:W-:Y:S02]  /*b7e0*/  ISETP.LT.OR P1, PT, R4.reuse, R237, P1 ;  /* 0x000000ed0400720c */ /* 0x040fe40000f21670 */
[----:B------:R-:W-:Y:S02]  /*b7f0*/  ISETP.LT.OR P4, PT, R4, R236, P4 ;  /* 0x000000ec0400720c */ /* 0x000fe40002781670 */
[----:B------:R-:W-:Y:S02]  /*b800*/  FSEL R7, R183, -INF , !P2 ;  /* 0xff800000b7077808 */ /* 0x000fe40005000000 */
[----:B------:R-:W-:Y:S02]  /*b810*/  FMNMX.FTZ R4, R250, R5, !PT ;  /* 0x00000005fa047209 */ /* 0x000fe40007810000 */
[----:B------:R-:W-:Y:S02]  /*b820*/  ISETP.GE.AND P2, PT, R2, R239, PT ;  /* 0x000000ef0200720c */ /* 0x000fe40003f46270 */
[----:B------:R-:W-:-:S02]  /*b830*/  FSEL R32, R176, -INF , !P5 ;  /* 0xff800000b0207808 */ /* 0x000fc40006800000 */
[----:B------:R-:W-:Y:S02]  /*b840*/  FSEL R135, R179, -INF , !P0 ;  /* 0xff800000b3877808 */ /* 0x000fe40004000000 */
[----:B------:R-:W-:Y:S02]  /*b850*/  FSEL R34, R168, -INF , !P3 ;  /* 0xff800000a8227808 */ /* 0x000fe40005800000 */
[-C--:B------:R-:W-:Y:S02]  /*b860*/  ISETP.GE.AND P5, PT, R2, R238.reuse, PT ;  /* 0x000000ee0200720c */ /* 0x080fe40003fa6270 */
[C---:B------:R-:W-:Y:S02]  /*b870*/  ISETP.GE.AND P0, PT, R3.reuse, R239, PT ;  /* 0x000000ef0300720c */ /* 0x040fe40003f06270 */
[----:B------:R-:W-:Y:S02]  /*b880*/  ISETP.GE.AND P3, PT, R3, R238, PT ;  /* 0x000000ee0300720c */ /* 0x000fe40003f66270 */
[----:B------:R-:W-:-:S02]  /*b890*/  FMNMX.FTZ R4, R12, R4, !PT ;  /* 0x000000040c047209 */ /* 0x000fc40007810000 */
[CC--:B------:R-:W-:Y:S02]  /*b8a0*/  ISETP.LT.OR P2, PT, R2.reuse, R237.reuse, P2 ;  /* 0x000000ed0200720c */ /* 0x0c0fe40001741670 */
[-C--:B------:R-:W-:Y:S02]  /*b8b0*/  ISETP.LT.OR P5, PT, R2, R236.reuse, P5 ;  /* 0x000000ec0200720c */ /* 0x080fe40002fa1670 */
[C---:B------:R-:W-:Y:S02]  /*b8c0*/  ISETP.LT.OR P0, PT, R3.reuse, R237, P0 ;  /* 0x000000ed0300720c */ /* 0x040fe40000701670 */
[----:B------:R-:W-:Y:S02]  /*b8d0*/  ISETP.LT.OR P3, PT, R3, R236, P3 ;  /* 0x000000ec0300720c */ /* 0x000fe40001f61670 */
[----:B------:R-:W-:Y:S02]  /*b8e0*/  IADD3 R3, R0, 0x29, RZ ;  /* 0x0000002900037810 */ /* 0x000fe40007ffe0ff */
[----:B------:R-:W-:-:S02]  /*b8f0*/  FMNMX.FTZ R4, R8, R4, !PT ;  /* 0x0000000408047209 */ /* 0x000fc40007810000 */
[----:B------:R-:W-:Y:S02]  /*b900*/  FSEL R35, R169, -INF , !P2 ;  /* 0xff800000a9237808 */ /* 0x000fe40005000000 */
[----:B------:R-:W-:Y:S02]  /*b910*/  FSEL R171, R171, -INF , !P5 ;  /* 0xff800000abab7808 */ /* 0x000fe40006800000 */
[----:B------:R-:W-:Y:S02]  /*b920*/  FSEL R169, R20, -INF , !P1 ;  /* 0xff80000014a97808 */ /* 0x000fe40004800000 */
[----:B------:R-:W-:Y:S02]  /*b930*/  IADD3 R2, R0, 0x28, RZ ;  /* 0x0000002800027810 */ /* 0x000fe40007ffe0ff */
[C---:B------:R-:W-:Y:S02]  /*b940*/  ISETP.GE.AND P5, PT, R3.reuse, R239, PT ;  /* 0x000000ef0300720c */ /* 0x040fe40003fa6270 */
[----:B------:R-:W-:-:S02]  /*b950*/  ISETP.GE.AND P1, PT, R3, R238, PT ;  /* 0x000000ee0300720c */ /* 0x000fc40003f26270 */
[----:B------:R-:W-:Y:S02]  /*b960*/  FMNMX.FTZ R4, R11, R4, !PT ;  /* 0x000000040b047209 */ /* 0x000fe40007810000 */
[----:B------:R-:W-:Y:S02]  /*b970*/  FSEL R170, R170, -INF , !P6 ;  /* 0xff800000aaaa7808 */ /* 0x000fe40007000000 */
[C---:B------:R-:W-:Y:S02]  /*b980*/  ISETP.GE.AND P6, PT, R2.reuse, R239, PT ;  /* 0x000000ef0200720c */ /* 0x040fe40003fc6270 */
[----:B------:R-:W-:Y:S02]  /*b990*/  ISETP.GE.AND P2, PT, R2, R238, PT ;  /* 0x000000ee0200720c */ /* 0x000fe40003f46270 */
[C---:B------:R-:W-:Y:S02]  /*b9a0*/  ISETP.LT.OR P5, PT, R3.reuse, R237, P5 ;  /* 0x000000ed0300720c */ /* 0x040fe40002fa1670 */
[----:B------:R-:W-:-:S02]  /*b9b0*/  ISETP.LT.OR P1, PT, R3, R236, P1 ;  /* 0x000000ec0300720c */ /* 0x000fc40000f21670 */
[----:B------:R-:W-:Y:S02]  /*b9c0*/  FMNMX.FTZ R3, R32, R4, !PT ;  /* 0x0000000420037209 */ /* 0x000fe40007810000 */
[----:B------:R-:W-:Y:S02]  /*b9d0*/  FMNMX.FTZ R4, R249, R6, !PT ;  /* 0x00000006f9047209 */ /* 0x000fe40007810000 */
[C---:B------:R-:W-:Y:S02]  /*b9e0*/  ISETP.LT.OR P6, PT, R2.reuse, R237, P6 ;  /* 0x000000ed0200720c */ /* 0x040fe400037c1670 */
[----:B------:R-:W-:Y:S02]  /*b9f0*/  ISETP.LT.OR P2, PT, R2, R236, P2 ;  /* 0x000000ec0200720c */ /* 0x000fe40001741670 */
[----:B------:R-:W-:Y:S02]  /*ba00*/  IADD3 R2, R0, 0x30, RZ ;  /* 0x0000003000027810 */ /* 0x000fe40007ffe0ff */
[----:B------:R-:W-:-:S02]  /*ba10*/  FMNMX.FTZ R4, R10, R4, !PT ;  /* 0x000000040a047209 */ /* 0x000fc40007810000 */
[----:B------:R-:W-:Y:S02]  /*ba20*/  FSEL R186, R22, -INF , !P4 ;  /* 0xff80000016ba7808 */ /* 0x000fe40006000000 */
[----:B------:R-:W-:Y:S02]  /*ba30*/  FSEL R252, R21, -INF , !P0 ;  /* 0xff80000015fc7808 */ /* 0x000fe40004000000 */
[C---:B------:R-:W-:Y:S02]  /*ba40*/  ISETP.GE.AND P4, PT, R2.reuse, R239, PT ;  /* 0x000000ef0200720c */ /* 0x040fe40003f86270 */
[C---:B------:R-:W-:Y:S02]  /*ba50*/  ISETP.GE.AND P0, PT, R2.reuse, R238, PT ;  /* 0x000000ee0200720c */ /* 0x040fe40003f06270 */
[----:B------:R-:W-:Y:S02]  /*ba60*/  FMNMX.FTZ R4, R9, R4, !PT ;  /* 0x0000000409047209 */ /* 0x000fe40007810000 */
[----:B------:R-:W-:-:S02]  /*ba70*/  ISETP.LT.OR P4, PT, R2, R237, P4 ;  /* 0x000000ed0200720c */ /* 0x000fc40002781670 */
[----:B------:R-:W-:Y:S02]  /*ba80*/  ISETP.LT.OR P0, PT, R2, R236, P0 ;  /* 0x000000ec0200720c */ /* 0x000fe40000701670 */
        /* <DEDUP_REMOVED lines=8> */
[----:B------:R-:W-:Y:S02]  /*bb10*/  IADD3 R3, R0, 0x31, RZ ;  /* 0x0000003100037810 */ /* 0x000fe40007ffe0ff */
[----:B------:R-:W-:Y:S02]  /*bb20*/  FSEL R168, R28, -INF , !P6 ;  /* 0xff8000001ca87808 */ /* 0x000fe40007000000 */
[----:B------:R-:W-:-:S02]  /*bb30*/  FMNMX.FTZ R13, R252, R13, !PT ;  /* 0x0000000dfc0d7209 */ /* 0x000fc40007810000 */
[----:B------:R-:W-:Y:S02]  /*bb40*/  FMNMX.FTZ R4, R171, R4, !PT ;  /* 0x00000004ab047209 */ /* 0x000fe40007810000 */
[----:B--2---:R-:W-:Y:S02]  /*bb50*/  FSEL R213, R23, -INF , !P3 ;  /* 0xff80000017d57808 */ /* 0x004fe40005800000 */
[----:B------:R-:W-:Y:S01]  /*bb60*/  IADD3 R2, R0, 0x38, RZ ;  /* 0x0000003800027810 */ /* 0x000fe20007ffe0ff */
[----:B------:R-:W-:Y:S01]  /*bb70*/  LDSM.16.MT88.4 R20, [R212+0x18000] ;  /* 0x01800000d414783b */ /* 0x000fe20000004200 */
[----:B------:R-:W-:Y:S02]  /*bb80*/  ISETP.GE.AND P3, PT, R3, R239, PT ;  /* 0x000000ef0300720c */ /* 0x000fe40003f66270 */
[----:B------:R-:W-:Y:S02]  /*bb90*/  FSEL R184, R29, -INF , !P5 ;  /* 0xff8000001db87808 */ /* 0x000fe40006800000 */
[----:B------:R-:W-:-:S02]  /*bba0*/  FMNMX.FTZ R13, R168, R13, !PT ;  /* 0x0000000da80d7209 */ /* 0x000fc40007810000 */
[----:B------:R-:W-:Y:S02]  /*bbb0*/  FMNMX.FTZ R4, R186, R4, !PT ;  /* 0x00000004ba047209 */ /* 0x000fe40007810000 */
[----:B------:R-:W-:Y:S02]  /*bbc0*/  IADD3 R0, R0, 0x39, RZ ;  /* 0x0000003900007810 */ /* 0x000fe40007ffe0ff */
[----:B------:R-:W-:Y:S02]  /*bbd0*/  ISETP.GE.AND P6, PT, R2, R239, PT ;  /* 0x000000ef0200720c */ /* 0x000fe40003fc6270 */
[----:B------:R-:W-:Y:S02]  /*bbe0*/  ISETP.LT.OR P3, PT, R3, R237, P3 ;  /* 0x000000ed0300720c */ /* 0x000fe40001f61670 */
[----:B---3--:R-:W-:Y:S02]  /*bbf0*/  FSEL R208, R16, -INF , !P4 ;  /* 0xff80000010d07808 */ /* 0x008fe40006000000 */
[----:B------:R-:W-:-:S02]  /*bc00*/  FMNMX.FTZ R13, R184, R13, !PT ;  /* 0x0000000db80d7209 */ /* 0x000fc40007810000 */
[----:B------:R-:W-:Y:S02]  /*bc10*/  FSEL R194, R30, -INF , !P2 ;  /* 0xff8000001ec27808 */ /* 0x000fe40005000000 */
[----:B------:R-:W-:Y:S02]  /*bc20*/  FMNMX.FTZ R4, R213, R4, !PT ;  /* 0x00000004d5047209 */ /* 0x000fe40007810000 */
[----:B------:R-:W-:Y:S02]  /*bc30*/  FSEL R197, R31, -INF , !P1 ;  /* 0xff8000001fc57808 */ /* 0x000fe40004800000 */
[----:B------:R-:W-:Y:S02]  /*bc40*/  ISETP.GE.AND P1, PT, R2, R238, PT ;  /* 0x000000ee0200720c */ /* 0x000fe40003f26270 */
[----:B------:R-:W-:Y:S02]  /*bc50*/  ISETP.GE.AND P5, PT, R0, R239, PT ;  /* 0x000000ef0000720c */ /* 0x000fe40003fa6270 */
[----:B------:R-:W-:-:S02]  /*bc60*/  ISETP.LT.OR P6, PT, R2, R237, P6 ;  /* 0x000000ed0200720c */ /* 0x000fc400037c1670 */
[----:B------:R-:W-:Y:S02]  /*bc70*/  FSEL R196, R17, -INF , !P3 ;  /* 0xff80000011c47808 */ /* 0x000fe40005800000 */
[----:B------:R-:W-:Y:S02]  /*bc80*/  FMNMX.FTZ R13, R208, R13, !PT ;  /* 0x0000000dd00d7209 */ /* 0x000fe40007810000 */
[----:B------:R-:W-:Y:S02]  /*bc90*/  ISETP.GE.AND P2, PT, R3, R238, PT ;  /* 0x000000ee0300720c */ /* 0x000fe40003f46270 */
[----:B------:R-:W-:Y:S02]  /*bca0*/  FMNMX.FTZ R4, R194, R4, !PT ;  /* 0x00000004c2047209 */ /* 0x000fe40007810000 */
[----:B------:R-:W-:Y:S02]  /*bcb0*/  ISETP.LT.OR P1, PT, R2, R236, P1 ;  /* 0x000000ec0200720c */ /* 0x000fe40000f21670 */
[----:B------:R-:W-:-:S02]  /*bcc0*/  ISETP.LT.OR P5, PT, R0, R237, P5 ;  /* 0x000000ed0000720c */ /* 0x000fc40002fa1670 */
[----:B------:R-:W-:Y:S02]  /*bcd0*/  FSEL R193, R24, -INF , !P6 ;  /* 0xff80000018c17808 */ /* 0x000fe40007000000 */
[----:B------:R-:W-:Y:S02]  /*bce0*/  FMNMX.FTZ R133, R196, R13, !PT ;  /* 0x0000000dc4857209 */ /* 0x000fe40007810000 */
[----:B------:R-:W-:Y:S02]  /*bcf0*/  ISETP.LT.OR P2, PT, R3, R236, P2 ;  /* 0x000000ec0300720c */ /* 0x000fe40001741670 */
[----:B------:R-:W-:Y:S02]  /*bd00*/  FSEL R195, R18, -INF , !P0 ;  /* 0xff80000012c37808 */ /* 0x000fe40004000000 */
[----:B------:R-:W-:Y:S02]  /*bd10*/  FMNMX.FTZ R2, R197, R4, !PT ;  /* 0x00000004c5027209 */ /* 0x000fe40007810000 */
[----:B------:R-:W-:-:S02]  /*bd20*/  ISETP.GE.AND P0, PT, R0, R238, PT ;  /* 0x000000ee0000720c */ /* 0x000fc40003f06270 */
[----:B------:R-:W-:Y:S02]  /*bd30*/  FSEL R214, R25, -INF , !P5 ;  /* 0xff80000019d67808 */ /* 0x000fe40006800000 */
[----:B------:R-:W-:Y:S02]  /*bd40*/  FMNMX.FTZ R133, R193, R133, !PT ;  /* 0x00000085c1857209 */ /* 0x000fe40007810000 */
[----:B------:R-:W-:Y:S02]  /*bd50*/  FSEL R172, R19, -INF , !P2 ;  /* 0xff80000013ac7808 */ /* 0x000fe40005000000 */
[----:B------:R-:W-:Y:S02]  /*bd60*/  FMNMX.FTZ R2, R195, R2, !PT ;  /* 0x00000002c3027209 */ /* 0x000fe40007810000 */
[----:B------:R-:W-:Y:S02]  /*bd70*/  ISETP.LT.OR P0, PT, R0, R236, P0 ;  /* 0x000000ec0000720c */ /* 0x000fe40000701670 */
[----:B------:R-:W-:-:S02]  /*bd80*/  FMNMX.FTZ R133, R214, R133, !PT ;  /* 0x00000085d6857209 */ /* 0x000fc40007810000 */
[----:B------:R-:W-:Y:S02]  /*bd90*/  FSEL R175, R26, -INF , !P1 ;  /* 0xff8000001aaf7808 */ /* 0x000fe40004800000 */
[----:B------:R-:W-:Y:S01]  /*bda0*/  FMNMX.FTZ R0, R172, R2, !PT ;  /* 0x00000002ac007209 */ /* 0x000fe20007810000 */
[----:B------:R-:W1:Y:S01]  /*bdb0*/  SHFL.BFLY PT, R3, R133, 0x2, 0x1f ;  /* 0x0c401f0085037f89 */ /* 0x000e6200000e0000 */
[----:B------:R-:W-:Y:S02]  /*bdc0*/  FSEL R173, R27, -INF , !P0 ;  /* 0xff8000001bad7808 */ /* 0x000fe40004000000 */
[----:B------:R-:W-:Y:S01]  /*bdd0*/  FMNMX.FTZ R0, R175, R0, !PT ;  /* 0x00000000af007209 */ /* 0x000fe20007810000 */
[----:B------:R-:W-:Y:S03]  /*bde0*/  LDSM.16.MT88.4 R24, [R210+0x18000] ;  /* 0x01800000d218783b */ /* 0x000fe60000004200 */
        /* <DEDUP_REMOVED lines=8> */
[----:B------:R-:W-:-:S03]  /*be70*/  FMUL.FTZ R2, R133, c[0x0][0x23c] ;  /* 0x00008f0085027a20 */ /* 0x000fc60000410000 */
[----:B------:R-:W-:Y:S02]  /*be80*/  FSEL R3, R133, RZ, P1 ;  /* 0x000000ff85037208 */ /* 0x000fe40000800000 */
[----:B------:R-:W-:Y:S02]  /*be90*/  FSEL R2, R2, RZ, P1 ;  /* 0x000000ff02027208 */ /* 0x000fe40000800000 */
[----:B--2---:R-:W-:-:S03]  /*bea0*/  FMNMX.FTZ R132, R0, R132, !PT ;  /* 0x0000008400847209 */ /* 0x004fc60007810000 */
[--C-:B------:R-:W-:Y:S01]  /*beb0*/  FFMA.FTZ R12, R12, c[0x0][0x23c], -R2.reuse ;  /* 0x00008f000c0c7a23 */ /* 0x100fe20000010802 */
[C---:B------:R-:W-:Y:S01]  /*bec0*/  FSETP.NEU.FTZ.AND P0, PT, R132.reuse, -INF , PT ;  /* 0xff8000008400780b */ /* 0x040fe20003f1d000 */
[C---:B------:R-:W-:Y:S02]  /*bed0*/  FMUL.FTZ R0, R132.reuse, c[0x0][0x23c] ;  /* 0x00008f0084007a20 */ /* 0x040fe40000410000 */
[--C-:B------:R-:W-:Y:S01]  /*bee0*/  FFMA.FTZ R5, R5, c[0x0][0x23c], -R2.reuse ;  /* 0x00008f0005057a23 */ /* 0x100fe20000010802 */
[----:B------:R1:W-:Y:S01]  /*bef0*/  MUFU.EX2 R174, R12 ;  /* 0x0000000c00ae7308 */ /* 0x0003e20000000800 */
[----:B------:R-:W-:Y:S01]  /*bf00*/  FSEL R4, R132, RZ, P0 ;  /* 0x000000ff84047208 */ /* 0x000fe20000000000 */
[--C-:B------:R-:W-:Y:S01]  /*bf10*/  FFMA.FTZ R8, R8, c[0x0][0x23c], -R2.reuse ;  /* 0x00008f0008087a23 */ /* 0x100fe20000010802 */
[----:B------:R-:W-:Y:S01]  /*bf20*/  FSEL R0, R0, RZ, P0 ;  /* 0x000000ff00007208 */ /* 0x000fe20000000000 */
[----:B------:R-:W-:-:S04]  /*bf30*/  FFMA.FTZ R11, R11, c[0x0][0x23c], -R2 ;  /* 0x00008f000b0b7a23 */ /* 0x000fc80000010802 */
[----:B------:R2:W3:Y:S01]  /*bf40*/  MUFU.EX2 R192, R5 ;  /* 0x0000000500c07308 */ /* 0x0004e20000000800 */
[--C-:B------:R-:W-:Y:S02]  /*bf50*/  FFMA.FTZ R6, R6, c[0x0][0x23c], -R0.reuse ;  /* 0x00008f0006067a23 */ /* 0x100fe40000010800 */
[--C-:B------:R-:W-:Y:S02]  /*bf60*/  FFMA.FTZ R10, R10, c[0x0][0x23c], -R0.reuse ;  /* 0x00008f000a0a7a23 */ /* 0x100fe40000010800 */
[----:B------:R-:W-:Y:S01]  /*bf70*/  FFMA.FTZ R9, R9, c[0x0][0x23c], -R0 ;  /* 0x00008f0009097a23 */ /* 0x000fe20000010800 */
[----:B-1----:R-:W1:Y:S02]  /*bf80*/  LDSM.16.MT88.4 R12, [R209+0x18000] ;  /* 0x01800000d10c783b */ /* 0x002e640000004200 */
[----:B------:R-:W-:Y:S01]  /*bf90*/  MUFU.EX2 R190, R8 ;  /* 0x0000000800be7308 */ /* 0x000fe20000000800 */
[----:B--2---:R-:W-:-:S07]  /*bfa0*/  FADD.FTZ R5, R250, -R3 ;  /* 0x80000003fa057221 */ /* 0x004fce0000010000 */
[----:B------:R-:W2:Y:S01]  /*bfb0*/  MUFU.EX2 R198, R11 ;  /* 0x0000000b00c67308 */ /* 0x000ea20000000800 */
[----:B------:R-:W-:Y:S02]  /*bfc0*/  FFMA.FTZ R3, R7, c[0x0][0x23c], -R0 ;  /* 0x00008f0007037a23 */ /* 0x000fe40000010800 */
[----:B------:R-:W-:-:S05]  /*bfd0*/  FMUL.FTZ R5, R5, c[0x0][0x23c] ;  /* 0x00008f0005057a20 */ /* 0x000fca0000410000 */
[----:B------:R4:W-:Y:S08]  /*bfe0*/  MUFU.EX2 R176, R3 ;  /* 0x0000000300b07308 */ /* 0x0009f00000000800 */
[----:B------:R2:W-:Y:S01]  /*bff0*/  MUFU.EX2 R191, R6 ;  /* 0x0000000600bf7308 */ /* 0x0005e20000000800 */
[----:B----4-:R-:W-:-:S07]  /*c000*/  FADD.FTZ R3, R249, -R4 ;  /* 0x80000004f9037221 */ /* 0x010fce0000010000 */
[----:B------:R-:W-:Y:S01]  /*c010*/  MUFU.EX2 R188, R10 ;  /* 0x0000000a00bc7308 */ /* 0x000fe20000000800 */
[----:B---3--:R-:W-:Y:S01]  /*c020*/  F2FP.BF16.PACK_AB R4, R174, R192 ;  /* 0x000000c0ae04723e */ /* 0x008fe200000010ff */
[----:B------:R-:W-:Y:S01]  /*c030*/  FMUL.FTZ R3, R3, c[0x0][0x23c] ;  /* 0x00008f0003037a20 */ /* 0x000fe20000410000 */
[----:B--2---:R-:W-:-:S05]  /*c040*/  F2FP.BF16.PACK_AB R6, R198, R190 ;  /* 0x000000bec606723e */ /* 0x004fca00000010ff */
[----:B------:R-:W2:Y:S08]  /*c050*/  MUFU.EX2 R189, R9 ;  /* 0x0000000900bd7308 */ /* 0x000eb00000000800 */
[----:B------:R3:W4:Y:S08]  /*c060*/  MUFU.EX2 R8, R5 ;  /* 0x0000000500087308 */ /* 0x0007300000000800 */
[----:B------:R-:W1:Y:S01]  /*c070*/  MUFU.EX2 R3, R3 ;  /* 0x0000000300037308 */ /* 0x000e620000000800 */
[----:B--2---:R-:W-:-:S02]  /*c080*/  F2FP.BF16.PACK_AB R7, R176, R189 ;  /* 0x000000bdb007723e */ /* 0x004fc400000010ff */
[----:B---3--:R-:W-:Y:S01]  /*c090*/  F2FP.BF16.PACK_AB R5, R188, R191 ;  /* 0x000000bfbc05723e */ /* 0x008fe200000010ff */
[-C--:B----4-:R-:W-:Y:S02]  /*c0a0*/  FMUL.FTZ R140, R140, R8.reuse ;  /* 0x000000088c8c7220 */ /* 0x090fe40000410000 */
[-C--:B------:R-:W-:Y:S02]  /*c0b0*/  FMUL.FTZ R141, R141, R8.reuse ;  /* 0x000000088d8d7220 */ /* 0x080fe40000410000 */
[-C--:B------:R-:W-:Y:S02]  /*c0c0*/  FMUL.FTZ R152, R152, R8.reuse ;  /* 0x0000000898987220 */ /* 0x080fe40000410000 */
[----:B------:R-:W-:Y:S02]  /*c0d0*/  FMUL.FTZ R153, R153, R8 ;  /* 0x0000000899997220 */ /* 0x000fe40000410000 */
[-C--:B-1----:R-:W-:Y:S02]  /*c0e0*/  FMUL.FTZ R142, R142, R3.reuse ;  /* 0x000000038e8e7220 */ /* 0x082fe40000410000 */
[----:B------:R-:W-:-:S02]  /*c0f0*/  FMUL.FTZ R143, R143, R3 ;  /* 0x000000038f8f7220 */ /* 0x000fc40000410000 */
[-C--:B------:R-:W-:Y:S02]  /*c100*/  FMUL.FTZ R154, R154, R3.reuse ;  /* 0x000000039a9a7220 */ /* 0x080fe40000410000 */
[-C--:B------:R-:W-:Y:S02]  /*c110*/  FMUL.FTZ R155, R155, R3.reuse ;  /* 0x000000039b9b7220 */ /* 0x080fe40000410000 */
[-C--:B------:R-:W-:Y:S01]  /*c120*/  FMUL.FTZ R156, R156, R8.reuse ;  /* 0x000000089c9c7220 */ /* 0x080fe20000410000 */
[----:B------:R-:W-:Y:S01]  /*c130*/  HMMA.16816.F32.BF16 R16, R4, R14, R140 ;  /* 0x0000000e0410723c */ /* 0x000fe2000004188c */
[----:B------:R-:W-:Y:S02]  /*c140*/  FMUL.FTZ R157, R157, R8 ;  /* 0x000000089d9d7220 */ /* 0x000fe40000410000 */
[-C--:B------:R-:W-:Y:S02]  /*c150*/  FMUL.FTZ R158, R158, R3.reuse ;  /* 0x000000039e9e7220 */ /* 0x080fe40000410000 */
[----:B------:R-:W-:-:S02]  /*c160*/  FMUL.FTZ R159, R159, R3 ;  /* 0x000000039f9f7220 */ /* 0x000fc40000410000 */
[-C--:B------:R-:W-:Y:S01]  /*c170*/  FMUL.FTZ R160, R160, R8.reuse ;  /* 0x00000008a0a07220 */ /* 0x080fe20000410000 */
[C---:B------:R-:W-:Y:S01]  /*c180*/  HMMA.16816.F32.BF16 R152, R4.reuse, R20, R152 ;  /* 0x000000140498723c */ /* 0x040fe20000041898 */
[-C--:B------:R-:W-:Y:S02]  /*c190*/  FMUL.FTZ R161, R161, R8.reuse ;  /* 0x00000008a1a17220 */ /* 0x080fe40000410000 */
[-C--:B------:R-:W-:Y:S02]  /*c1a0*/  FMUL.FTZ R162, R162, R3.reuse ;  /* 0x00000003a2a27220 */ /* 0x080fe40000410000 */
[----:B------:R-:W-:Y:S02]  /*c1b0*/  FMUL.FTZ R163, R163, R3 ;  /* 0x00000003a3a37220 */ /* 0x000fe40000410000 */
[-C--:B------:R-:W-:Y:S01]  /*c1c0*/  FMUL.FTZ R136, R136, R8.reuse ;  /* 0x0000000888887220 */ /* 0x080fe20000410000 */
[----:B------:R-:W-:Y:S01]  /*c1d0*/  HMMA.16816.F32.BF16 R180, R4, R22, R156 ;  /* 0x0000001604b4723c */ /* 0x000fe2000004189c */
[----:B------:R-:W-:-:S02]  /*c1e0*/  FMUL.FTZ R137, R137, R8 ;  /* 0x0000000889897220 */ /* 0x000fc40000410000 */
[-C--:B------:R-:W-:Y:S02]  /*c1f0*/  FMUL.FTZ R138, R138, R3.reuse ;  /* 0x000000038a8a7220 */ /* 0x080fe40000410000 */
[----:B------:R-:W-:Y:S02]  /*c200*/  FMUL.FTZ R139, R139, R3 ;  /* 0x000000038b8b7220 */ /* 0x000fe40000410000 */
[-C--:B------:R-:W-:Y:S01]  /*c210*/  FMUL.FTZ R148, R148, R8.reuse ;  /* 0x0000000894947220 */ /* 0x080fe20000410000 */
[----:B------:R-:W-:Y:S01]  /*c220*/  MOV R140, R17 ;  /* 0x00000011008c7202 */ /* 0x000fe20000000f00 */
[----:B------:R-:W-:Y:S01]  /*c230*/  IMAD.MOV.U32 R141, RZ, RZ, R16 ;  /* 0x000000ffff8d7224 */ /* 0x000fe200078e0010 */
        /* <DEDUP_REMOVED lines=8> */
[-C--:B------:R-:W-:Y:S02]  /*c2c0*/  FMUL.FTZ R164, R164, R8.reuse ;  /* 0x00000008a4a47220 */ /* 0x080fe40000410000 */
[----:B------:R-:W-:Y:S02]  /*c2d0*/  FMUL.FTZ R165, R165, R8 ;  /* 0x00000008a5a57220 */ /* 0x000fe40000410000 */
[-C--:B------:R-:W-:Y:S01]  /*c2e0*/  FMUL.FTZ R166, R166, R3.reuse ;  /* 0x00000003a6a67220 */ /* 0x080fe20000410000 */
[----:B------:R-:W-:Y:S01]  /*c2f0*/  HMMA.16816.F32.BF16 R28, R4, R26, R148 ;  /* 0x0000001a041c723c */ /* 0x000fe20000041894 */
[----:B------:R-:W-:Y:S01]  /*c300*/  FMUL.FTZ R167, R167, R3 ;  /* 0x00000003a7a77220 */ /* 0x000fe20000410000 */
[----:B------:R-:W-:Y:S01]  /*c310*/  MOV R11, R180 ;  /* 0x000000b4000b7202 */ /* 0x000fe20000000f00 */
        /* <DEDUP_REMOVED lines=23> */
[C---:B--2---:R-:W-:Y:S01]  /*c490*/  HMMA.16816.F32.BF16 R248, R4.reuse, R12, R36 ;  /* 0x0000000c04f8723c */ /* 0x044fe20000041824 */
[-C--:B------:R-:W-:Y:S02]  /*c4a0*/  FMUL.FTZ R57, R57, R8.reuse ;  /* 0x0000000839397220 */ /* 0x080fe40000410000 */
[-C--:B------:R-:W-:Y:S02]  /*c4b0*/  FMUL.FTZ R58, R58, R3.reuse ;  /* 0x000000033a3a7220 */ /* 0x080fe40000410000 */
[----:B------:R-:W-:Y:S02]  /*c4c0*/  FMUL.FTZ R59, R59, R3 ;  /* 0x000000033b3b7220 */ /* 0x000fe40000410000 */
[----:B------:R-:W-:Y:S01]  /*c4d0*/  FMUL.FTZ R64, R64, R8 ;  /* 0x0000000840407220 */ /* 0x000fe20000410000 */
[----:B------:R-:W-:Y:S01]  /*c4e0*/  MOV R143, R22 ;  /* 0x00000016008f7202 */ /* 0x000fe20000000f00 */
[----:B------:R-:W-:Y:S01]  /*c4f0*/  IMAD.MOV.U32 R148, RZ, RZ, R21 ;  /* 0x000000ffff947224 */ /* 0x000fe200078e0015 */
[----:B------:R-:W-:Y:S01]  /*c500*/  MOV R27, R20 ;  /* 0x00000014001b7202 */ /* 0x000fe20000000f00 */
[----:B------:R-:W-:Y:S01]  /*c510*/  IMAD.MOV.U32 R142, RZ, RZ, R23 ;  /* 0x000000ffff8e7224 */ /* 0x000fe200078e0017 */
[----:B------:R-:W-:Y:S01]  /*c520*/  HMMA.16816.F32.BF16 R244, R4, R14, R40 ;  /* 0x0000000e04f4723c */ /* 0x000fe20000041828 */
[----:B------:R-:W1:Y:S01]  /*c530*/  LDSM.16.MT88.4 R20, [R210+0x1a000] ;  /* 0x01a00000d214783b */ /* 0x000e620000004200 */
[----:B------:R-:W-:Y:S01]  /*c540*/  FMUL.FTZ R65, R65, R8 ;  /* 0x0000000841417220 */ /* 0x000fe20000410000 */
[----:B------:R-:W-:Y:S01]  /*c550*/  MOV R37, R140 ;  /* 0x0000008c00257202 */ /* 0x000fe20000000f00 */
[----:B------:R-:W-:Y:S01]  /*c560*/  IMAD.MOV.U32 R156, RZ, RZ, R18 ;  /* 0x000000ffff9c7224 */ /* 0x000fe200078e0012 */
[----:B------:R-:W-:Y:S01]  /*c570*/  MOV R151, R19 ;  /* 0x0000001300977202 */ /* 0x000fe20000000f00 */
[----:B------:R-:W-:Y:S01]  /*c580*/  IMAD.MOV.U32 R150, RZ, RZ, R17 ;  /* 0x000000ffff967224 */ /* 0x000fe200078e0011 */
[----:B------:R-:W-:Y:S01]  /*c590*/  MOV R149, R16 ;  /* 0x0000001000957202 */ /* 0x000fe20000000f00 */
[----:B------:R-:W-:Y:S01]  /*c5a0*/  LDSM.16.MT88.4 R12, [R211+0x1a000] ;  /* 0x01a00000d30c783b */ /* 0x000fe20000004200 */
[-C--:B------:R-:W-:Y:S01]  /*c5b0*/  FMUL.FTZ R66, R66, R3.reuse ;  /* 0x0000000342427220 */ /* 0x080fe20000410000 */
[----:B------:R-:W-:Y:S01]  /*c5c0*/  MOV R40, R196 ;  /* 0x000000c400287202 */ /* 0x000fe20000000f00 */
[----:B------:R-:W-:Y:S01]  /*c5d0*/  FMUL.FTZ R67, R67, R3 ;  /* 0x0000000343437220 */ /* 0x000fe20000410000 */
[----:B------:R-:W2:Y:S01]  /*c5e0*/  LDSM.16.MT88.4 R16, [R212+0x1a000] ;  /* 0x01a00000d410783b */ /* 0x000ea20000004200 */
[----:B------:R-:W-:Y:S01]  /*c5f0*/  FMUL.FTZ R144, R144, R8 ;  /* 0x0000000890907220 */ /* 0x000fe20000410000 */
[----:B------:R-:W-:Y:S01]  /*c600*/  MOV R42, R176 ;  /* 0x000000b0002a7202 */ /* 0x000fe20000000f00 */
[----:B------:R-:W-:Y:S01]  /*c610*/  FMUL.FTZ R145, R145, R8 ;  /* 0x0000000891917220 */ /* 0x000fe20000410000 */
[----:B------:R-:W-:Y:S01]  /*c620*/  MOV R39, R9 ;  /* 0x0000000900277202 */ /* 0x000fe20000000f00 */
[----:B------:R-:W-:-:S02]  /*c630*/  FMUL.FTZ R146, R146, R3 ;  /* 0x0000000392927220 */ /* 0x000fc40000410000 */
[-C--:B------:R-:W-:Y:S02]  /*c640*/  FMUL.FTZ R147, R147, R3.reuse ;  /* 0x0000000393937220 */ /* 0x080fe40000410000 */
[----:B------:R-:W-:Y:S02]  /*c650*/  IMAD.MOV.U32 R43, RZ, RZ, R198 ;  /* 0x000000ffff2b7224 */ /* 0x000fe400078e00c6 */
[----:B------:R-:W-:Y:S02]  /*c660*/  IMAD.MOV.U32 R41, RZ, RZ, R197 ;  /* 0x000000ffff297224 */ /* 0x000fe400078e00c5 */
[-C--:B------:R-:W-:Y:S01]  /*c670*/  FMUL.FTZ R72, R72, R8.reuse ;  /* 0x0000000848487220 */ /* 0x080fe20000410000 */
[----:B------:R-:W-:Y:S01]  /*c680*/  HMMA.16816.F32.BF16 R144, R4, R24, R144 ;  /* 0x000000180490723c */ /* 0x000fe20000041890 */
[----:B------:R-:W-:Y:S02]  /*c690*/  FMUL.FTZ R73, R73, R8 ;  /* 0x0000000849497220 */ /* 0x000fe40000410000 */
[----:B------:R-:W-:-:S02]  /*c6a0*/  FMUL.FTZ R74, R74, R3 ;  /* 0x000000034a4a7220 */ /* 0x000fc40000410000 */
[-C--:B------:R-:W-:Y:S02]  /*c6b0*/  FMUL.FTZ R75, R75, R3.reuse ;  /* 0x000000034b4b7220 */ /* 0x080fe40000410000 */
[----:B------:R-:W-:Y:S01]  /*c6c0*/  IMAD.MOV.U32 R26, RZ, RZ, R181 ;  /* 0x000000ffff1a7224 */ /* 0x000fe200078e00b5 */
[----:B------:R-:W-:Y:S01]  /*c6d0*/  MOV R25, R182 ;  /* 0x000000b600197202 */ /* 0x000fe20000000f00 */
[----:B------:R-:W-:Y:S02]  /*c6e0*/  IMAD.MOV.U32 R24, RZ, RZ, R183 ;  /* 0x000000ffff187224 */ /* 0x000fe400078e00b7 */
[-C--:B------:R-:W-:Y:S02]  /*c6f0*/  FMUL.FTZ R60, R60, R8.reuse ;  /* 0x000000083c3c7220 */ /* 0x080fe40000410000 */
[----:B------:R-:W-:Y:S01]  /*c700*/  FMUL.FTZ R61, R61, R8 ;  /* 0x000000083d3d7220 */ /* 0x000fe20000410000 */
[----:B-1----:R-:W-:Y:S01]  /*c710*/  HMMA.16816.F32.BF16 R240, R4, R20, R44 ;  /* 0x0000001404f0723c */ /* 0x002fe2000004182c */
[----:B------:R-:W-:-:S02]  /*c720*/  FMUL.FTZ R62, R62, R3 ;  /* 0x000000033e3e7220 */ /* 0x000fc40000410000 */
[-C--:B------:R-:W-:Y:S02]  /*c730*/  FMUL.FTZ R63, R63, R3.reuse ;  /* 0x000000033f3f7220 */ /* 0x080fe40000410000 */
[----:B------:R-:W-:Y:S02]  /*c740*/  FMUL.FTZ R68, R68, R8 ;  /* 0x0000000844447220 */ /* 0x000fe40000410000 */
[----:B------:R-:W-:Y:S01]  /*c750*/  IMAD.MOV.U32 R45, RZ, RZ, R195 ;  /* 0x000000ffff2d7224 */ /* 0x000fe200078e00c3 */
[----:B------:R-:W-:Y:S01]  /*c760*/  HMMA.16816.F32.BF16 R204, R4, R22, R48 ;  /* 0x0000001604cc723c */ /* 0x000fe20000041830 */
[----:B------:R-:W1:Y:S01]  /*c770*/  LDSM.16.MT88.4 R20, [R209+0x1c000] ;  /* 0x01c00000d114783b */ /* 0x000e620000004200 */
[----:B------:R-:W-:Y:S01]  /*c780*/  MOV R44, R194 ;  /* 0x000000c2002c7202 */ /* 0x000fe20000000f00 */
[----:B------:R-:W-:Y:S01]  /*c790*/  FMUL.FTZ R69, R69, R8 ;  /* 0x0000000845457220 */ /* 0x000fe20000410000 */
[----:B------:R-:W-:Y:S01]  /*c7a0*/  MOV R47, R172 ;  /* 0x000000ac002f7202 */ /* 0x000fe20000000f00 */
[----:B------:R-:W-:-:S02]  /*c7b0*/  FMUL.FTZ R70, R70, R3 ;  /* 0x0000000346467220 */ /* 0x000fc40000410000 */
[----:B------:R-:W-:Y:S01]  /*c7c0*/  FMUL.FTZ R71, R71, R3 ;  /* 0x0000000347477220 */ /* 0x000fe20000410000 */
[C---:B--2---:R-:W-:Y:S01]  /*c7d0*/  HMMA.16816.F32.BF16 R200, R4.reuse, R16, R52 ;  /* 0x0000001004c8723c */ /* 0x044fe20000041834 */
[-C--:B------:R-:W-:Y:S01]  /*c7e0*/  FMUL.FTZ R76, R76, R8.reuse ;  /* 0x000000084c4c7220 */ /* 0x080fe20000410000 */
[----:B------:R-:W-:Y:S01]  /*c7f0*/  MOV R48, R11 ;  /* 0x0000000b00307202 */ /* 0x000fe20000000f00 */
[----:B------:R-:W-:Y:S01]  /*c800*/  FMUL.FTZ R77, R77, R8 ;  /* 0x000000084d4d7220 */ /* 0x000fe20000410000 */
[----:B------:R-:W-:Y:S01]  /*c810*/  MOV R50, R25 ;  /* 0x0000001900327202 */ /* 0x000fe20000000f00 */
[----:B------:R-:W-:Y:S02]  /*c820*/  FMUL.FTZ R78, R78, R3 ;  /* 0x000000034e4e7220 */ /* 0x000fe40000410000 */
[----:B------:R-:W-:Y:S01]  /*c830*/  IMAD.MOV.U32 R53, RZ, RZ, R191 ;  /* 0x000000ffff357224 */ /* 0x000fe200078e00bf */
[----:B------:R-:W-:Y:S01]  /*c840*/  HMMA.16816.F32.BF16 R196, R4, R18, R56 ;  /* 0x0000001204c4723c */ /* 0x000fe20000041838 */
[----:B------:R-:W-:Y:S01]  /*c850*/  MOV R52, R190 ;  /* 0x000000be00347202 */ /* 0x000fe20000000f00 */
[----:B------:R-:W2:Y:S01]  /*c860*/  LDSM.16.MT88.4 R16, [R210+0x1c000] ;  /* 0x01c00000d210783b */ /* 0x000ea20000004200 */
[----:B------:R-:W-:Y:S01]  /*c870*/  MOV R54, R192 ;  /* 0x000000c000367202 */ /* 0x000fe20000000f00 */
[----:B------:R-:W-:-:S02]  /*c880*/  IMAD.MOV.U32 R55, RZ, RZ, R193 ;  /* 0x000000ffff377224 */ /* 0x000fc400078e00c1 */
[----:B------:R-:W-:Y:S01]  /*c890*/  FMUL.FTZ R79, R79, R3 ;  /* 0x000000034f4f7220 */ /* 0x000fe20000410000 */
[----:B------:R-:W-:Y:S01]  /*c8a0*/  MOV R58, R188 ;  /* 0x000000bc003a7202 */ /* 0x000fe20000000f00 */
[----:B------:R-:W-:Y:S01]  /*c8b0*/  IMAD.MOV.U32 R59, RZ, RZ, R189 ;  /* 0x000000ffff3b7224 */ /* 0x000fe200078e00bd */
[C---:B------:R-:W-:Y:S01]  /*c8c0*/  HMMA.16816.F32.BF16 R192, R4.reuse, R12, R60 ;  /* 0x0000000c04c0723c */ /* 0x040fe2000004183c */
[-C--:B------:R-:W-:Y:S01]  /*c8d0*/  FMUL.FTZ R80, R80, R8.reuse ;  /* 0x0000000850507220 */ /* 0x080fe20000410000 */
[----:B------:R-:W-:Y:S01]  /*c8e0*/  MOV R57, R151 ;  /* 0x0000009700397202 */ /* 0x000fe20000000f00 */
[----:B------:R-:W-:Y:S02]  /*c8f0*/  FMUL.FTZ R81, R81, R8 ;  /* 0x0000000851517220 */ /* 0x000fe40000410000 */
[-C--:B------:R-:W-:Y:S02]  /*c900*/  FMUL.FTZ R82, R82, R3.reuse ;  /* 0x0000000352527220 */ /* 0x080fe40000410000 */
[----:B------:R-:W-:Y:S01]  /*c910*/  FMUL.FTZ R83, R83, R3 ;  /* 0x0000000353537220 */ /* 0x000fe20000410000 */
        /* <DEDUP_REMOVED lines=8> */
[----:B------:R-:W-:Y:S01]  /*c9a0*/  IMAD.MOV.U32 R65, RZ, RZ, R186 ;  /* 0x000000ffff417224 */ /* 0x000fe200078e00ba */
[----:B-1----:R-:W-:Y:S01]  /*c9b0*/  HMMA.16816.F32.BF16 R180, R4, R22, R72 ;  /* 0x0000001604b4723c */ /* 0x002fe20000041848 */
[-C--:B------:R-:W-:Y:S01]  /*c9c0*/  FMUL.FTZ R84, R84, R8.reuse ;  /* 0x0000000854547220 */ /* 0x080fe20000410000 */
[----:B------:R-:W-:Y:S01]  /*c9d0*/  MOV R66, R149 ;  /* 0x0000009500427202 */ /* 0x000fe20000000f00 */
[----:B------:R-:W-:-:S02]  /*c9e0*/  FMUL.FTZ R85, R85, R8 ;  /* 0x0000000855557220 */ /* 0x000fc40000410000 */
[-C--:B------:R-:W-:Y:S02]  /*c9f0*/  FMUL.FTZ R86, R86, R3.reuse ;  /* 0x0000000356567220 */ /* 0x080fe40000410000 */
[----:B------:R-:W-:Y:S01]  /*ca00*/  MOV R72, R64 ;  /* 0x0000004000487202 */ /* 0x000fe20000000f00 */
[----:B------:R-:W-:Y:S01]  /*ca10*/  IMAD.MOV.U32 R73, RZ, RZ, R65 ;  /* 0x000000ffff497224 */ /* 0x000fe200078e0041 */
[----:B------:R-:W-:Y:S01]  /*ca20*/  MOV R65, R54 ;  /* 0x0000003600417202 */ /* 0x000fe20000000f00 */
[----:B------:R-:W-:Y:S01]  /*ca30*/  IMAD.MOV.U32 R64, RZ, RZ, R53 ;  /* 0x000000ffff407224 */ /* 0x000fe200078e0035 */
[C---:B------:R-:W-:Y:S01]  /*ca40*/  HMMA.16816.F32.BF16 R184, R4.reuse, R20, R68 ;  /* 0x0000001404b8723c */ /* 0x040fe20000041844 */
[----:B------:R-:W4:Y:S01]  /*ca50*/  LDL.LU R53, [R1+0x4] ;  /* 0x0000040001357983 */ /* 0x000f220000300800 */
[-C--:B------:R-:W-:Y:S02]  /*ca60*/  FMUL.FTZ R87, R87, R3.reuse ;  /* 0x0000000357577220 */ /* 0x080fe40000410000 */
[-C--:B------:R-:W-:Y:S01]  /*ca70*/  FMUL.FTZ R88, R88, R8.reuse ;  /* 0x0000000858587220 */ /* 0x080fe20000410000 */
[----:B------:R-:W4:Y:S01]  /*ca80*/  LDL.LU R54, [R1] ;  /* 0x0000000001367983 */ /* 0x000f220000300800 */
[----:B------:R-:W-:Y:S01]  /*ca90*/  FMUL.FTZ R89, R89, R8 ;  /* 0x0000000859597220 */ /* 0x000fe20000410000 */
[----:B------:R-:W-:Y:S01]  /*caa0*/  MOV R71, R174 ;  /* 0x000000ae00477202 */ /* 0x000fe20000000f00 */
[C---:B--2---:R-:W-:Y:S01]  /*cab0*/  HMMA.16816.F32.BF16 R140, R4.reuse, R16, R76 ;  /* 0x00000010048c723c */ /* 0x044fe2000004184c */
[----:B------:R-:W1:Y:S01]  /*cac0*/  LDSM.16.MT88.4 R20, [R211+0x1c000] ;  /* 0x01c00000d314783b */ /* 0x000e620000004200 */
[-C--:B------:R-:W-:Y:S01]  /*cad0*/  FMUL.FTZ R90, R90, R3.reuse ;  /* 0x000000035a5a7220 */ /* 0x080fe20000410000 */
[----:B------:R-:W-:Y:S01]  /*cae0*/  MOV R70, R56 ;  /* 0x0000003800467202 */ /* 0x000fe20000000f00 */
[----:B------:R-:W-:Y:S01]  /*caf0*/  FMUL.FTZ R91, R91, R3 ;  /* 0x000000035b5b7220 */ /* 0x000fe20000410000 */
[----:B------:R-:W-:Y:S01]  /*cb00*/  MOV R68, R66 ;  /* 0x0000004200447202 */ /* 0x000fe20000000f00 */
[----:B------:R-:W-:Y:S01]  /*cb10*/  IMAD.MOV.U32 R11, RZ, RZ, R175 ;  /* 0x000000ffff0b7224 */ /* 0x000fe200078e00af */
[----:B------:R-:W-:Y:S01]  /*cb20*/  MOV R77, R58 ;  /* 0x0000003a004d7202 */ /* 0x000fe20000000f00 */
[----:B------:R-:W-:Y:S01]  /*cb30*/  HMMA.16816.F32.BF16 R156, R4, R18, R80 ;  /* 0x00000012049c723c */ /* 0x000fe20000041850 */
[----:B------:R-:W2:Y:S01]  /*cb40*/  LDSM.16.MT88.4 R16, [R209+0x1e000] ;  /* 0x01e00000d110783b */ /* 0x000ea20000004200 */
[----:B------:R-:W-:Y:S01]  /*cb50*/  IMAD.MOV.U32 R46, RZ, RZ, R173 ;  /* 0x000000ffff2e7224 */ /* 0x000fe200078e00ad */
[----:B------:R-:W-:Y:S01]  /*cb60*/  MOV R79, R52 ;  /* 0x00000034004f7202 */ /* 0x000fe20000000f00 */
[----:B------:R-:W-:-:S02]  /*cb70*/  FMUL.FTZ R92, R92, R8 ;  /* 0x000000085c5c7220 */ /* 0x000fc40000410000 */
[-C--:B------:R-:W-:Y:S02]  /*cb80*/  FMUL.FTZ R93, R93, R8.reuse ;  /* 0x000000085d5d7220 */ /* 0x080fe40000410000 */
[C---:B---3--:R-:W-:Y:S01]  /*cb90*/  HMMA.16816.F32.BF16 R176, R4.reuse, R12, R84 ;  /* 0x0000000c04b0723c */ /* 0x048fe20000041854 */
[-C--:B------:R-:W-:Y:S02]  /*cba0*/  FMUL.FTZ R94, R94, R3.reuse ;  /* 0x000000035e5e7220 */ /* 0x080fe40000410000 */
[----:B------:R-:W-:Y:S02]  /*cbb0*/  FMUL.FTZ R95, R95, R3 ;  /* 0x000000035f5f7220 */ /* 0x000fe40000410000 */
[----:B------:R-:W-:Y:S02]  /*cbc0*/  FFMA.FTZ R9, R32, c[0x0][0x23c], -R2 ;  /* 0x00008f0020097a23 */ /* 0x000fe40000010802 */
[-C--:B------:R-:W-:Y:S01]  /*cbd0*/  FMUL.FTZ R96, R96, R8.reuse ;  /* 0x0000000860607220 */ /* 0x080fe20000410000 */
[----:B------:R-:W-:Y:S01]  /*cbe0*/  HMMA.16816.F32.BF16 R172, R4, R14, R88 ;  /* 0x0000000e04ac723c */ /* 0x000fe20000041858 */
[----:B------:R-:W3:Y:S01]  /*cbf0*/  LDSM.16.MT88.4 R12, [R210+0x1e000] ;  /* 0x01e00000d20c783b */ /* 0x000ee20000004200 */
[----:B------:R-:W-:-:S02]  /*cc00*/  FMUL.FTZ R97, R97, R8 ;  /* 0x0000000861617220 */ /* 0x000fc40000410000 */
[-C--:B------:R-:W-:Y:S02]  /*cc10*/  FMUL.FTZ R98, R98, R3.reuse ;  /* 0x0000000362627220 */ /* 0x080fe40000410000 */
[-C--:B------:R-:W-:Y:S02]  /*cc20*/  FMUL.FTZ R99, R99, R3.reuse ;  /* 0x0000000363637220 */ /* 0x080fe40000410000 */
[-C--:B------:R-:W-:Y:S02]  /*cc30*/  FMUL.FTZ R100, R100, R8.reuse ;  /* 0x0000000864647220 */ /* 0x080fe40000410000 */
[----:B------:R-:W-:Y:S02]  /*cc40*/  FMUL.FTZ R101, R101, R8 ;  /* 0x0000000865657220 */ /* 0x000fe40000410000 */
[-C--:B------:R-:W-:Y:S02]  /*cc50*/  FMUL.FTZ R102, R102, R3.reuse ;  /* 0x0000000366667220 */ /* 0x080fe40000410000 */
[----:B------:R-:W-:-:S02]  /*cc60*/  FMUL.FTZ R103, R103, R3 ;  /* 0x0000000367677220 */ /* 0x000fc40000410000 */
[-C--:B------:R-:W-:Y:S01]  /*cc70*/  FMUL.FTZ R104, R104, R8.reuse ;  /* 0x0000000868687220 */ /* 0x080fe20000410000 */
[C---:B-1----:R-:W-:Y:S01]  /*cc80*/  HMMA.16816.F32.BF16 R88, R4.reuse, R20, R92 ;  /* 0x000000140458723c */ /* 0x042fe2000004185c */
[----:B------:R1:W-:Y:S01]  /*cc90*/  MUFU.EX2 R92, R9 ;  /* 0x00000009005c7308 */ /* 0x0003e20000000800 */
[----:B------:R-:W-:Y:S02]  /*cca0*/  FMUL.FTZ R105, R105, R8 ;  /* 0x0000000869697220 */ /* 0x000fe40000410000 */
[-C--:B------:R-:W-:Y:S02]  /*ccb0*/  FMUL.FTZ R106, R106, R3.reuse ;  /* 0x000000036a6a7220 */ /* 0x080fe40000410000 */
[----:B------:R-:W-:Y:S02]  /*ccc0*/  FMUL.FTZ R107, R107, R3 ;  /* 0x000000036b6b7220 */ /* 0x000fe40000410000 */
[----:B------:R-:W-:Y:S01]  /*ccd0*/  HMMA.16816.F32.BF16 R160, R4, R22, R96 ;  /* 0x0000001604a0723c */ /* 0x000fe20000041860 */
[----:B------:R-:W-:Y:S01]  /*cce0*/  IMAD.MOV.U32 R67, RZ, RZ, R150 ;  /* 0x000000ffff437224 */ /* 0x000fe200078e0096 */
[----:B------:R-:W3:Y:S01]  /*ccf0*/  LDSM.16.MT88.4 R20, [R212+0x1e000] ;  /* 0x01e00000d414783b */ /* 0x000ee20000004200 */
[----:B------:R-:W-:-:S02]  /*cd00*/  IMAD.MOV.U32 R61, RZ, RZ, R148 ;  /* 0x000000ffff3d7224 */ /* 0x000fc400078e0094 */
[-C--:B------:R-:W-:Y:S02]  /*cd10*/  FMUL.FTZ R108, R108, R8.reuse ;  /* 0x000000086c6c7220 */ /* 0x080fe40000410000 */
[-C--:B------:R-:W-:Y:S01]  /*cd20*/  FMUL.FTZ R109, R109, R8.reuse ;  /* 0x000000086d6d7220 */ /* 0x080fe20000410000 */
[C---:B--2---:R-:W-:Y:S01]  /*cd30*/  HMMA.16816.F32.BF16 R164, R4.reuse, R16, R100 ;  /* 0x0000001004a4723c */ /* 0x044fe20000041864 */
[----:B-1----:R-:W-:Y:S02]  /*cd40*/  FFMA.FTZ R9, R33, c[0x0][0x23c], -R2 ;  /* 0x00008f0021097a23 */ /* 0x002fe40000010802 */
[-C--:B------:R-:W-:Y:S02]  /*cd50*/  FMUL.FTZ R110, R110, R3.reuse ;  /* 0x000000036e6e7220 */ /* 0x080fe40000410000 */
[----:B------:R1:W2:Y:S01]  /*cd60*/  MUFU.EX2 R98, R9 ;  /* 0x0000000900627308 */ /* 0x0002a20000000800 */
[----:B------:R-:W-:Y:S02]  /*cd70*/  FMUL.FTZ R111, R111, R3 ;  /* 0x000000036f6f7220 */ /* 0x000fe40000410000 */
[----:B------:R-:W-:Y:S01]  /*cd80*/  HMMA.16816.F32.BF16 R148, R4, R18, R104 ;  /* 0x000000120494723c */ /* 0x000fe20000041868 */
[-C--:B------:R-:W-:Y:S01]  /*cd90*/  FMUL.FTZ R112, R112, R8.reuse ;  /* 0x0000000870707220 */ /* 0x080fe20000410000 */
[----:B------:R-:W2:Y:S01]  /*cda0*/  LDSM.16.MT88.4 R16, [R211+0x1e000] ;  /* 0x01e00000d310783b */ /* 0x000ea20000004200 */
[----:B------:R-:W-:-:S02]  /*cdb0*/  FMUL.FTZ R113, R113, R8 ;  /* 0x0000000871717220 */ /* 0x000fc40000410000 */
[-C--:B------:R-:W-:Y:S02]  /*cdc0*/  FMUL.FTZ R114, R114, R3.reuse ;  /* 0x0000000372727220 */ /* 0x080fe40000410000 */
[----:B------:R-:W-:Y:S01]  /*cdd0*/  FMUL.FTZ R115, R115, R3 ;  /* 0x0000000373737220 */ /* 0x000fe20000410000 */
[C---:B---3--:R-:W-:Y:S01]  /*cde0*/  HMMA.16816.F32.BF16 R108, R4.reuse, R12, R108 ;  /* 0x0000000c046c723c */ /* 0x048fe2000004186c */
[----:B------:R-:W-:Y:S02]  /*cdf0*/  IMAD.MOV.U32 R38, RZ, RZ, R10 ;  /* 0x000000ffff267224 */ /* 0x000fe400078e000a */
[----:B------:R-:W-:Y:S02]  /*ce00*/  IMAD.MOV.U32 R49, RZ, RZ, R26 ;  /* 0x000000ffff317224 */ /* 0x000fe400078e001a */
[----:B-1----:R-:W-:Y:S02]  /*ce10*/  FFMA.FTZ R9, R34, c[0x0][0x23c], -R2 ;  /* 0x00008f0022097a23 */ /* 0x002fe40000010802 */
[----:B------:R-:W-:Y:S01]  /*ce20*/  IMAD.MOV.U32 R51, RZ, RZ, R24 ;  /* 0x000000ffff337224 */ /* 0x000fe200078e0018 */
[----:B------:R-:W-:Y:S01]  /*ce30*/  HMMA.16816.F32.BF16 R112, R4, R14, R112 ;  /* 0x0000000e0470723c */ /* 0x000fe20000041870 */
[----:B------:R1:W-:Y:S01]  /*ce40*/  MUFU.EX2 R74, R9 ;  /* 0x00000009004a7308 */ /* 0x0003e20000000800 */
[----:B------:R-:W3:Y:S01]  /*ce50*/  LDSM.16.MT88.4 R12, [R209+0x18800] ;  /* 0x01880000d10c783b */ /* 0x000ee20000004200 */
[----:B------:R-:W-:-:S02]  /*ce60*/  FMUL.FTZ R116, R116, R8 ;  /* 0x0000000874747220 */ /* 0x000fc40000410000 */
[-C--:B------:R-:W-:Y:S01]  /*ce70*/  FMUL.FTZ R117, R117, R8.reuse ;  /* 0x0000000875757220 */ /* 0x080fe20000410000 */
[----:B------:R-:W3:Y:S01]  /*ce80*/  LDSM.16.MT88.4 R24, [R210+0x18800] ;  /* 0x01880000d218783b */ /* 0x000ee20000004200 */
[-C--:B------:R-:W-:Y:S02]  /*ce90*/  FMUL.FTZ R118, R118, R3.reuse ;  /* 0x0000000376767220 */ /* 0x080fe40000410000 */
[-C--:B------:R-:W-:Y:S02]  /*cea0*/  FMUL.FTZ R119, R119, R3.reuse ;  /* 0x0000000377777220 */ /* 0x080fe40000410000 */
[-C--:B------:R-:W-:Y:S02]  /*ceb0*/  FMUL.FTZ R120, R120, R8.reuse ;  /* 0x0000000878787220 */ /* 0x080fe40000410000 */
[----:B------:R-:W-:Y:S02]  /*cec0*/  FMUL.FTZ R121, R121, R8 ;  /* 0x0000000879797220 */ /* 0x000fe40000410000 */
[----:B------:R-:W-:Y:S01]  /*ced0*/  FMUL.FTZ R122, R122, R3 ;  /* 0x000000037a7a7220 */ /* 0x000fe20000410000 */
[----:B------:R-:W-:Y:S01]  /*cee0*/  HMMA.16816.F32.BF16 R116, R4, R20, R116 ;  /* 0x000000140474723c */ /* 0x000fe20000041874 */
[----:B-1----:R-:W-:-:S02]  /*cef0*/  FFMA.FTZ R9, R35, c[0x0][0x23c], -R2 ;  /* 0x00008f0023097a23 */ /* 0x002fc40000010802 */
[-C--:B------:R-:W-:Y:S02]  /*cf00*/  FMUL.FTZ R123, R123, R3.reuse ;  /* 0x000000037b7b7220 */ /* 0x080fe40000410000 */
[----:B------:R1:W1:Y:S01]  /*cf10*/  MUFU.EX2 R103, R9 ;  /* 0x0000000900677308 */ /* 0x0002620000000800 */
[-C--:B------:R-:W-:Y:S02]  /*cf20*/  FMUL.FTZ R124, R124, R8.reuse ;  /* 0x000000087c7c7220 */ /* 0x080fe40000410000 */
[-C--:B------:R-:W-:Y:S02]  /*cf30*/  FMUL.FTZ R125, R125, R8.reuse ;  /* 0x000000087d7d7220 */ /* 0x080fe40000410000 */
[-C--:B------:R-:W-:Y:S01]  /*cf40*/  FMUL.FTZ R126, R126, R3.reuse ;  /* 0x000000037e7e7220 */ /* 0x080fe20000410000 */
[----:B------:R-:W-:Y:S01]  /*cf50*/  HMMA.16816.F32.BF16 R120, R4, R22, R120 ;  /* 0x000000160478723c */ /* 0x000fe20000041878 */
[----:B------:R-:W-:Y:S01]  /*cf60*/  FMUL.FTZ R127, R127, R3 ;  /* 0x000000037f7f7220 */ /* 0x000fe20000410000 */
[----:B------:R-:W3:Y:S01]  /*cf70*/  LDSM.16.MT88.4 R20, [R212+0x18800] ;  /* 0x01880000d414783b */ /* 0x000ee20000004200 */
[----:B------:R-:W-:-:S02]  /*cf80*/  FMUL.FTZ R128, R128, R8 ;  /* 0x0000000880807220 */ /* 0x000fc40000410000 */
[----:B------:R-:W-:Y:S02]  /*cf90*/  FMUL.FTZ R129, R129, R8 ;  /* 0x0000000881817220 */ /* 0x000fe40000410000 */
[-C--:B------:R-:W-:Y:S01]  /*cfa0*/  FMUL.FTZ R130, R130, R3.reuse ;  /* 0x0000000382827220 */ /* 0x080fe20000410000 */
[C---:B--2---:R-:W-:Y:S01]  /*cfb0*/  HMMA.16816.F32.BF16 R124, R4.reuse, R16, R124 ;  /* 0x00000010047c723c */ /* 0x044fe2000004187c */
[----:B------:R-:W-:Y:S02]  /*cfc0*/  FMUL.FTZ R131, R131, R3 ;  /* 0x0000000383837220 */ /* 0x000fe40000410000 */
[----:B-1----:R-:W-:Y:S02]  /*cfd0*/  FFMA.FTZ R9, R134, c[0x0][0x23c], -R0 ;  /* 0x00008f0086097a23 */ /* 0x002fe40000010800 */
[----:B------:R-:W-:Y:S02]  /*cfe0*/  IMAD.MOV.U32 R75, RZ, RZ, R71 ;  /* 0x000000ffff4b7224 */ /* 0x000fe400078e0047 */
[----:B------:R1:W-:Y:S01]  /*cff0*/  MUFU.EX2 R99, R9 ;  /* 0x0000000900637308 */ /* 0x0003e20000000800 */
[----:B------:R-:W-:Y:S01]  /*d000*/  HMMA.16816.F32.BF16 R128, R4, R18, R128 ;  /* 0x000000120480723c */ /* 0x000fe20000041880 */
[----:B------:R-:W-:Y:S01]  /*d010*/  LDSM.16.MT88.4 R16, [R211+0x18800] ;  /* 0x01880000d310783b */ /* 0x000fe20000004200 */
[----:B------:R-:W-:Y:S01]  /*d020*/  IMAD.MOV.U32 R71, RZ, RZ, R57 ;  /* 0x000000ffff477224 */ /* 0x000fe200078e0039 */
[----:B------:R-:W-:Y:S01]  /*d030*/  MOV R57, R40 ;  /* 0x0000002800397202 */ /* 0x000fe20000000f00 */
[----:B------:R-:W-:Y:S01]  /*d040*/  IMAD.MOV.U32 R78, RZ, RZ, R59 ;  /* 0x000000ffff4e7224 */ /* 0x000fe200078e003b */
[----:B------:R-:W-:Y:S01]  /*d050*/  MOV R59, R42 ;  /* 0x0000002a003b7202 */ /* 0x000fe20000000f00 */
[----:B------:R-:W-:Y:S01]  /*d060*/  IMAD.MOV.U32 R58, RZ, RZ, R41 ;  /* 0x000000ffff3a7224 */ /* 0x000fe200078e0029 */
[----:B------:R-:W-:Y:S01]  /*d070*/  F2FP.BF16.PACK_AB R4, R98, R92 ;  /* 0x0000005c6204723e */ /* 0x000fe200000010ff */
[----:B------:R-:W-:Y:S01]  /*d080*/  IMAD.MOV.U32 R52, RZ, RZ, R43 ;  /* 0x000000ffff347224 */ /* 0x000fe200078e002b */
[----:B------:R-:W-:Y:S01]  /*d090*/  F2FP.BF16.PACK_AB R6, R103, R74 ;  /* 0x0000004a6706723e */ /* 0x000fe200000010ff */
[----:B------:R-:W-:Y:S01]  /*d0a0*/  IMAD.MOV.U32 R69, RZ, RZ, R67 ;  /* 0x000000ffff457224 */ /* 0x000fe200078e0043 */
[----:B------:R-:W-:Y:S01]  /*d0b0*/  MOV R67, R44 ;  /* 0x0000002c00437202 */ /* 0x000fe20000000f00 */
[----:B------:R-:W-:-:S02]  /*d0c0*/  IMAD.MOV.U32 R56, RZ, RZ, R45 ;  /* 0x000000ffff387224 */ /* 0x000fc400078e002d */
[----:B------:R-:W-:Y:S02]  /*d0d0*/  IMAD.MOV.U32 R66, RZ, RZ, R55 ;  /* 0x000000ffff427224 */ /* 0x000fe400078e0037 */
[----:B-1----:R-:W-:-:S04]  /*d0e0*/  FFMA.FTZ R9, R135, c[0x0][0x23c], -R0 ;  /* 0x00008f0087097a23 */ /* 0x002fc80000010800 */
[----:B------:R1:W2:Y:S02]  /*d0f0*/  MUFU.EX2 R97, R9 ;  /* 0x0000000900617308 */ /* 0x0002a40000000800 */
[----:B-1----:R-:W-:Y:S01]  /*d100*/  FFMA.FTZ R9, R170, c[0x0][0x23c], -R0 ;  /* 0x00008f00aa097a23 */ /* 0x002fe20000010800 */
[----:B--2---:R-:W-:-:S05]  /*d110*/  F2FP.BF16.PACK_AB R5, R97, R99 ;  /* 0x000000636105723e */ /* 0x004fca00000010ff */
[----:B------:R1:W-:Y:S02]  /*d120*/  MUFU.EX2 R87, R9 ;  /* 0x0000000900577308 */ /* 0x0003e40000000800 */
[----:B-1----:R-:W-:-:S06]  /*d130*/  FFMA.FTZ R9, R171, c[0x0][0x23c], -R0 ;  /* 0x00008f00ab097a23 */ /* 0x002fcc0000010800 */
[----:B------:R-:W1:Y:S02]  /*d140*/  MUFU.EX2 R10, R9 ;  /* 0x00000009000a7308 */ /* 0x000e640000000800 */
[----:B-1----:R-:W-:-:S07]  /*d150*/  F2FP.BF16.PACK_AB R7, R10, R87 ;  /* 0x000000570a07723e */ /* 0x002fce00000010ff */
[C---:B---3--:R-:W-:Y:S08]  /*d160*/  HMMA.16816.F32.BF16 R136, R4.reuse, R12, R136 ;  /* 0x0000000c0488723c */ /* 0x048ff00000041888 */
[C---:B------:R-:W-:Y:S01]  /*d170*/  HMMA.16816.F32.BF16 R36, R4.reuse, R14, R36 ;  /* 0x0000000e0424723c */ /* 0x040fe20000041824 */
[----:B------:R-:W1:Y:S07]  /*d180*/  LDSM.16.MT88.4 R12, [R209+0x1a800] ;  /* 0x01a80000d10c783b */ /* 0x000e6e0000004200 */
[C---:B------:R-:W-:Y:S01]  /*d190*/  HMMA.16816.F32.BF16 R40, R4.reuse, R26, R28 ;  /* 0x0000001a0428723c */ /* 0x040fe2000004181c */
[----:B------:R-:W2:Y:S07]  /*d1a0*/  LDSM.16.MT88.4 R28, [R210+0x1a800] ;  /* 0x01a80000d21c783b */ /* 0x000eae0000004200 */
        /* <DEDUP_REMOVED lines=12> */
[C---:B------:R-:W-:Y:S08]  /*d270*/  HMMA.16816.F32.BF16 R152, R4.reuse, R20, R152 ;  /* 0x000000140498723c */ /* 0x040ff00000041898 */
[C---:B------:R-:W-:Y:S01]  /*d280*/  HMMA.16816.F32.BF16 R48, R4.reuse, R22, R48 ;  /* 0x000000160430723c */ /* 0x040fe20000041830 */
[----:B------:R-:W-:Y:S07]  /*d290*/  LDSM.16.MT88.4 R20, [R211+0x1a800] ;  /* 0x01a80000d314783b */ /* 0x000fee0000004200 */
[C---:B-1----:R-:W-:Y:S08]  /*d2a0*/  HMMA.16816.F32.BF16 R56, R4.reuse, R12, R248 ;  /* 0x0000000c0438723c */ /* 0x042ff000000418f8 */
[C---:B------:R-:W-:Y:S01]  /*d2b0*/  HMMA.16816.F32.BF16 R44, R4.reuse, R14, R244 ;  /* 0x0000000e042c723c */ /* 0x040fe200000418f4 */
[----:B------:R-:W1:Y:S07]  /*d2c0*/  LDSM.16.MT88.4 R12, [R209+0x1c800] ;  /* 0x01c80000d10c783b */ /* 0x000e6e0000004200 */
[----:B------:R-:W-:Y:S01]  /*d2d0*/  HMMA.16816.F32.BF16 R60, R4, R16, R60 ;  /* 0x00000010043c723c */ /* 0x000fe2000004183c */
        /* <DEDUP_REMOVED lines=11> */
[----:B----4-:R-:W-:Y:S01]  /*d390*/  IMAD.MOV.U32 R77, RZ, RZ, R53 ;  /* 0x000000ffff4d7224 */ /* 0x010fe200078e0035 */
[----:B--2---:R-:W-:Y:S01]  /*d3a0*/  HMMA.16816.F32.BF16 R64, R4, R30, R204 ;  /* 0x0000001e0440723c */ /* 0x004fe200000418cc */
[----:B------:R-:W-:-:S02]  /*d3b0*/  IMAD.MOV.U32 R79, RZ, RZ, R55 ;  /* 0x000000ffff4f7224 */ /* 0x000fc400078e0037 */
        /* <DEDUP_REMOVED lines=9> */
[----:B------:R-:W-:Y:S01]  /*d450*/  MOV R204, R75 ;  /* 0x0000004b00cc7202 */ /* 0x000fe20000000f00 */
[----:B------:R-:W-:Y:S01]  /*d460*/  IMAD.MOV.U32 R251, RZ, RZ, R76 ;  /* 0x000000fffffb7224 */ /* 0x000fe200078e004c */
[----:B---3--:R-:W-:Y:S01]  /*d470*/  HMMA.16816.F32.BF16 R72, R4, R24, R200 ;  /* 0x000000180448723c */ /* 0x008fe200000418c8 */
[----:B------:R-:W-:-:S02]  /*d480*/  MOV R134, R79 ;  /* 0x0000004f00867202 */ /* 0x000fc40000000f00 */
[----:B------:R-:W-:Y:S01]  /*d490*/  MOV R248, R32 ;  /* 0x0000002000f87202 */ /* 0x000fe20000000f00 */
[----:B------:R-:W-:Y:S01]  /*d4a0*/  IMAD.MOV.U32 R245, RZ, RZ, R97 ;  /* 0x000000fffff57224 */ /* 0x000fe200078e0061 */
[----:B------:R-:W-:Y:S01]  /*d4b0*/  MOV R246, R98 ;  /* 0x0000006200f67202 */ /* 0x000fe20000000f00 */
[----:B------:R-:W-:Y:S01]  /*d4c0*/  IMAD.MOV.U32 R247, RZ, RZ, R99 ;  /* 0x000000fffff77224 */ /* 0x000fe200078e0063 */
[----:B------:R-:W-:Y:S01]  /*d4d0*/  MOV R201, R77 ;  /* 0x0000004d00c97202 */ /* 0x000fe20000000f00 */
[----:B------:R-:W-:Y:S01]  /*d4e0*/  IMAD.MOV.U32 R200, RZ, RZ, R78 ;  /* 0x000000ffffc87224 */ /* 0x000fe200078e004e */
[----:B------:R2:W5:Y:S01]  /*d4f0*/  LDL.LU R214, [R1+0x48] ;  /* 0x0000480001d67983 */ /* 0x0005620000300800 */
[----:B------:R-:W-:Y:S03]  /*d500*/  HMMA.16816.F32.BF16 R76, R4, R26, R196 ;  /* 0x0000001a044c723c */ /* 0x000fe600000418c4 */
[----:B------:R-:W3:Y:S01]  /*d510*/  LDSM.16.MT88.4 R24, [R212+0x1c800] ;  /* 0x01c80000d418783b */ /* 0x000ee20000004200 */
[----:B------:R-:W-:Y:S01]  /*d520*/  IMAD.MOV.U32 R203, RZ, RZ, R102 ;  /* 0x000000ffffcb7224 */ /* 0x000fe200078e0066 */
[----:B------:R-:W-:-:S02]  /*d530*/  MOV R202, R103 ;  /* 0x0000006700ca7202 */ /* 0x000fc40000000f00 */
[----:B------:R-:W-:Y:S01]  /*d540*/  IMAD.MOV.U32 R199, RZ, RZ, R94 ;  /* 0x000000ffffc77224 */ /* 0x000fe200078e005e */
[C---:B------:R-:W-:Y:S01]  /*d550*/  HMMA.16816.F32.BF16 R52, R4.reuse, R28, R240 ;  /* 0x0000001c0434723c */ /* 0x040fe200000418f0 */
[----:B------:R-:W-:Y:S01]  /*d560*/  IMAD.MOV.U32 R198, RZ, RZ, R82 ;  /* 0x000000ffffc67224 */ /* 0x000fe200078e0052 */
[----:B------:R-:W-:Y:S01]  /*d570*/  MOV R197, R85 ;  /* 0x0000005500c57202 */ /* 0x000fe20000000f00 */
[----:B------:R-:W-:Y:S01]  /*d580*/  IMAD.MOV.U32 R207, RZ, RZ, R84 ;  /* 0x000000ffffcf7224 */ /* 0x000fe200078e0054 */
[----:B------:R-:W-:Y:S03]  /*d590*/  LDSM.16.MT88.4 R28, [R210+0x1c800] ;  /* 0x01c80000d21c783b */ /* 0x000fe60000004200 */
[----:B------:R-:W-:Y:S01]  /*d5a0*/  MOV R242, R95 ;  /* 0x0000005f00f27202 */ /* 0x000fe20000000f00 */
[----:B-1----:R-:W-:Y:S01]  /*d5b0*/  HMMA.16816.F32.BF16 R100, R4, R14, R180 ;  /* 0x0000000e0464723c */ /* 0x002fe200000418b4 */
[----:B------:R-:W-:Y:S01]  /*d5c0*/  MOV R241, R81 ;  /* 0x0000005100f17202 */ /* 0x000fe20000000f00 */
[----:B------:R2:W5:Y:S01]  /*d5d0*/  LDL.LU R213, [R1+0x44] ;  /* 0x0000440001d57983 */ /* 0x0005620000300800 */
[----:B------:R-:W-:Y:S01]  /*d5e0*/  MOV R240, R83 ;  /* 0x0000005300f07202 */ /* 0x000fe20000000f00 */
[----:B------:R-:W-:-:S02]  /*d5f0*/  IMAD.MOV.U32 R243, RZ, RZ, R33 ;  /* 0x000000fffff37224 */ /* 0x000fc400078e0021 */
[----:B------:R-:W-:Y:S02]  /*d600*/  LDSM.16.MT88.4 R32, [R210+0x1e800] ;  /* 0x01e80000d220783b */ /* 0x000fe40000004200 */
[C---:B------:R-:W-:Y:S01]  /*d610*/  HMMA.16816.F32.BF16 R80, R4.reuse, R20, R192 ;  /* 0x000000140450723c */ /* 0x040fe200000418c0 */
[----:B------:R1:W-:Y:S07]  /*d620*/  MUFU.EX2 R196, R9 ;  /* 0x0000000900c47308 */ /* 0x0003ee0000000800 */
[C---:B------:R-:W-:Y:S01]  /*d630*/  HMMA.16816.F32.BF16 R88, R4.reuse, R16, R88 ;  /* 0x000000100458723c */ /* 0x040fe20000041858 */
[----:B------:R-:W-:Y:S01]  /*d640*/  IMAD.MOV.U32 R192, RZ, RZ, R86 ;  /* 0x000000ffffc07224 */ /* 0x000fe200078e0056 */
[----:B------:R-:W-:Y:S01]  /*d650*/  MOV R193, R87 ;  /* 0x0000005700c17202 */ /* 0x000fe20000000f00 */
[----:B------:R2:W5:Y:S05]  /*d660*/  LDL.LU R208, [R1+0x40] ;  /* 0x0000400001d07983 */ /* 0x00056a0000300800 */
[C---:B------:R-:W-:Y:S01]  /*d670*/  HMMA.16816.F32.BF16 R92, R4.reuse, R12, R184 ;  /* 0x0000000c045c723c */ /* 0x040fe200000418b8 */
[----:B------:R-:W4:Y:S07]  /*d680*/  LDSM.16.MT88.4 R12, [R209+0x1e800] ;  /* 0x01e80000d10c783b */ /* 0x000f2e0000004200 */
[----:B------:R-:W-:Y:S01]  /*d690*/  HMMA.16816.F32.BF16 R84, R4, R22, R188 ;  /* 0x000000160454723c */ /* 0x000fe200000418bc */
[----:B------:R-:W2:Y:S01]  /*d6a0*/  LDSM.16.MT88.4 R20, [R212+0x1e800] ;  /* 0x01e80000d414783b */ /* 0x000ea20000004200 */
[----:B-1----:R-:W-:-:S06]  /*d6b0*/  FFMA.FTZ R9, R252, c[0x0][0x23c], -R2 ;  /* 0x00008f00fc097a23 */ /* 0x002fcc0000010802 */
[C---:B------:R-:W-:Y:S01]  /*d6c0*/  HMMA.16816.F32.BF16 R160, R4.reuse, R18, R160 ;  /* 0x0000001204a0723c */ /* 0x040fe200000418a0 */
[----:B------:R-:W1:Y:S01]  /*d6d0*/  LDSM.16.MT88.4 R16, [R211+0x1e800] ;  /* 0x01e80000d310783b */ /* 0x000e620000004200 */
[----:B------:R4:W-:Y:S06]  /*d6e0*/  MUFU.EX2 R195, R9 ;  /* 0x0000000900c37308 */ /* 0x0009ec0000000800 */
[----:B---3--:R-:W-:Y:S01]  /*d6f0*/  HMMA.16816.F32.BF16 R104, R4, R24, R176 ;  /* 0x000000180468723c */ /* 0x008fe200000418b0 */
[----:B----4-:R-:W-:-:S04]  /*d700*/  FFMA.FTZ R9, R168, c[0x0][0x23c], -R2 ;  /* 0x00008f00a8097a23 */ /* 0x010fc80000010802 */
[----:B------:R3:W-:Y:S01]  /*d710*/  MUFU.EX2 R194, R9 ;  /* 0x0000000900c27308 */ /* 0x0007e20000000800 */
[----:B------:R-:W-:Y:S02]  /*d720*/  IMAD.MOV.U32 R191, RZ, RZ, R193 ;  /* 0x000000ffffbf7224 */ /* 0x000fe400078e00c1 */
[----:B---3--:R-:W-:-:S05]  /*d730*/  FFMA.FTZ R9, R192, c[0x0][0x23c], -R2 ;  /* 0x00008f00c0097a23 */ /* 0x008fca0000010802 */
[----:B------:R3:W4:Y:S01]  /*d740*/  MUFU.EX2 R24, R9 ;  /* 0x0000000900187308 */ /* 0x0007220000000800 */
[----:B------:R-:W-:Y:S01]  /*d750*/  MOV R192, R197 ;  /* 0x000000c500c07202 */ /* 0x000fe20000000f00 */
[----:B------:R-:W-:Y:S01]  /*d760*/  HMMA.16816.F32.BF16 R164, R4, R12, R164 ;  /* 0x0000000c04a4723c */ /* 0x000fe200000418a4 */
[----:B------:R-:W-:Y:S01]  /*d770*/  MOV R244, R96 ;  /* 0x0000006000f47202 */ /* 0x000fe20000000f00 */
[----:B------:R-:W-:Y:S01]  /*d780*/  IMAD.MOV.U32 R193, RZ, RZ, R198 ;  /* 0x000000ffffc17224 */ /* 0x000fe200078e00c6 */
[----:B------:R-:W-:Y:S01]  /*d790*/  MOV R197, R199 ;  /* 0x000000c700c57202 */ /* 0x000fe20000000f00 */
[----:B------:R-:W-:-:S04]  /*d7a0*/  IMAD.MOV.U32 R198, RZ, RZ, R200 ;  /* 0x000000ffffc67224 */ /* 0x000fc800078e00c8 */
[----:B------:R-:W-:Y:S01]  /*d7b0*/  HMMA.16816.F32.BF16 R148, R4, R14, R148 ;  /* 0x0000000e0494723c */ /* 0x000fe20000041894 */
[----:B------:R-:W1:Y:S01]  /*d7c0*/  LDSM.16.MT88.4 R12, [R209+0x19000] ;  /* 0x01900000d10c783b */ /* 0x000e620000004200 */
[----:B---3--:R-:W-:-:S06]  /*d7d0*/  FFMA.FTZ R9, R191, c[0x0][0x23c], -R0 ;  /* 0x00008f00bf097a23 */ /* 0x008fcc0000010800 */
[----:B------:R-:W-:Y:S01]  /*d7e0*/  HMMA.16816.F32.BF16 R96, R4, R26, R172 ;  /* 0x0000001a0460723c */ /* 0x000fe200000418ac */
[----:B------:R-:W-:Y:S01]  /*d7f0*/  MOV R199, R201 ;  /* 0x000000c900c77202 */ /* 0x000fe20000000f00 */
[----:B------:R-:W-:Y:S01]  /*d800*/  IMAD.MOV.U32 R200, RZ, RZ, R202 ;  /* 0x000000ffffc87224 */ /* 0x000fe200078e00ca */
[----:B------:R-:W-:Y:S01]  /*d810*/  MOV R201, R203 ;  /* 0x000000cb00c97202 */ /* 0x000fe20000000f00 */
[----:B------:R-:W-:-:S04]  /*d820*/  IMAD.MOV.U32 R202, RZ, RZ, R204 ;  /* 0x000000ffffca7224 */ /* 0x000fc800078e00cc */
[----:B------:R-:W-:Y:S01]  /*d830*/  HMMA.16816.F32.BF16 R140, R4, R28, R140 ;  /* 0x0000001c048c723c */ /* 0x000fe2000004188c */
[----:B------:R3:W-:Y:S01]  /*d840*/  MUFU.EX2 R28, R9 ;  /* 0x00000009001c7308 */ /* 0x0007e20000000800 */
[----:B------:R-:W-:Y:S01]  /*d850*/  MOV R203, R205 ;  /* 0x000000cd00cb7202 */ /* 0x000fe20000000f00 */
[----:B------:R-:W-:-:S05]  /*d860*/  IMAD.MOV.U32 R204, RZ, RZ, R206 ;  /* 0x000000ffffcc7224 */ /* 0x000fca00078e00ce */
[----:B--2---:R-:W-:Y:S01]  /*d870*/  HMMA.16816.F32.BF16 R172, R4, R20, R116 ;  /* 0x0000001404ac723c */ /* 0x004fe20000041874 */
[----:B------:R-:W-:Y:S01]  /*d880*/  MOV R205, R171 ;  /* 0x000000ab00cd7202 */ /* 0x000fe20000000f00 */
[----:B------:R-:W-:-:S05]  /*d890*/  IMAD.MOV.U32 R206, RZ, RZ, R170 ;  /* 0x000000ffffce7224 */ /* 0x000fca00078e00aa */
[----:B----4-:R-:W-:Y:S01]  /*d8a0*/  MOV R118, R24 ;  /* 0x0000001800767202 */ /* 0x010fe20000000f00 */
[C---:B------:R-:W-:Y:S01]  /*d8b0*/  HMMA.16816.F32.BF16 R176, R4.reuse, R22, R120 ;  /* 0x0000001604b0723c */ /* 0x040fe20000041878 */
[--C-:B---3--:R-:W-:Y:S01]  /*d8c0*/  FFMA.FTZ R9, R192, c[0x0][0x23c], -R0.reuse ;  /* 0x00008f00c0097a23 */ /* 0x108fe20000010800 */
[----:B------:R-:W2:Y:S04]  /*d8d0*/  LDSM.16.MT88.4 R24, [R210+0x19000] ;  /* 0x01900000d218783b */ /* 0x000ea80000004200 */
[----:B------:R-:W3:Y:S01]  /*d8e0*/  LDSM.16.MT88.4 R20, [R212+0x19000] ;  /* 0x01900000d414783b */ /* 0x000ee20000004200 */
[----:B------:R4:W1:Y:S01]  /*d8f0*/  MUFU.EX2 R29, R9 ;  /* 0x00000009001d7308 */ /* 0x0008620000000800 */
[C---:B------:R-:W-:Y:S08]  /*d900*/  HMMA.16816.F32.BF16 R168, R4.reuse, R32, R108 ;  /* 0x0000002004a8723c */ /* 0x040ff0000004186c */
[----:B------:R-:W-:Y:S01]  /*d910*/  HMMA.16816.F32.BF16 R112, R4, R34, R112 ;  /* 0x000000220470723c */ /* 0x000fe20000041870 */
[----:B----4-:R-:W-:-:S07]  /*d920*/  FFMA.FTZ R9, R193, c[0x0][0x23c], -R0 ;  /* 0x00008f00c1097a23 */ /* 0x010fce0000010800 */
[C---:B-1----:R-:W-:Y:S01]  /*d930*/  HMMA.16816.F32.BF16 R120, R4.reuse, R16, R124 ;  /* 0x000000100478723c */ /* 0x042fe2000004187c */
[----:B------:R1:W-:Y:S07]  /*d940*/  MUFU.EX2 R252, R9 ;  /* 0x0000000900fc7308 */ /* 0x0003ee0000000800 */
[----:B------:R-:W-:Y:S01]  /*d950*/  HMMA.16816.F32.BF16 R32, R4, R18, R128 ;  /* 0x000000120420723c */ /* 0x000fe20000041880 */
[----:B------:R-:W4:Y:S01]  /*d960*/  LDSM.16.MT88.4 R16, [R211+0x19000] ;  /* 0x01900000d310783b */ /* 0x000f220000004200 */
[----:B-1----:R-:W-:-:S04]  /*d970*/  FFMA.FTZ R9, R135, c[0x0][0x23c], -R0 ;  /* 0x00008f0087097a23 */ /* 0x002fc80000010800 */
[----:B------:R-:W1:Y:S01]  /*d980*/  MUFU.EX2 R135, R9 ;  /* 0x0000000900877308 */ /* 0x000e620000000800 */
[----:B------:R-:W-:Y:S01]  /*d990*/  IMAD.MOV.U32 R126, RZ, RZ, R29 ;  /* 0x000000ffff7e7224 */ /* 0x000fe200078e001d */
[----:B------:R-:W-:Y:S01]  /*d9a0*/  MOV R127, R194 ;  /* 0x000000c2007f7202 */ /* 0x000fe20000000f00 */
[----:B------:R-:W-:Y:S01]  /*d9b0*/  IMAD.MOV.U32 R130, RZ, RZ, R195 ;  /* 0x000000ffff827224 */ /* 0x000fe200078e00c3 */
[----:B------:R-:W-:Y:S01]  /*d9c0*/  MOV R128, R28 ;  /* 0x0000001c00807202 */ /* 0x000fe20000000f00 */
[----:B------:R-:W-:Y:S01]  /*d9d0*/  IMAD.MOV.U32 R129, RZ, RZ, R196 ;  /* 0x000000ffff817224 */ /* 0x000fe200078e00c4 */
[----:B------:R-:W-:Y:S07]  /*d9e0*/  HMMA.16816.F32.BF16 R156, R4, R30, R156 ;  /* 0x0000001e049c723c */ /* 0x000fee000004189c */
[----:B------:R-:W-:-:S02]  /*d9f0*/  F2FP.BF16.PACK_AB R4, R130, R129 ;  /* 0x000000818204723e */ /* 0x000fc400000010ff */
[----:B------:R-:W-:Y:S02]  /*da00*/  F2FP.BF16.PACK_AB R6, R118, R127 ;  /* 0x0000007f7606723e */ /* 0x000fe400000010ff */
[----:B------:R-:W-:Y:S02]  /*da10*/  F2FP.BF16.PACK_AB R5, R126, R128 ;  /* 0x000000807e05723e */ /* 0x000fe400000010ff */
[----:B-1----:R-:W-:Y:S01]  /*da20*/  F2FP.BF16.PACK_AB R7, R135, R252 ;  /* 0x000000fc8707723e */ /* 0x002fe200000010ff */
[----:B------:R-:W-:Y:S01]  /*da30*/  IMAD.MOV.U32 R194, RZ, RZ, R198 ;  /* 0x000000ffffc27224 */ /* 0x000fe200078e00c6 */
[----:B------:R-:W-:Y:S01]  /*da40*/  MOV R195, R197 ;  /* 0x000000c500c37202 */ /* 0x000fe20000000f00 */
[----:B------:R-:W-:Y:S01]  /*da50*/  IMAD.MOV.U32 R189, RZ, RZ, R200 ;  /* 0x000000ffffbd7224 */ /* 0x000fe200078e00c8 */
[----:B------:R-:W-:Y:S01]  /*da60*/  MOV R193, R199 ;  /* 0x000000c700c17202 */ /* 0x000fe20000000f00 */
[----:B------:R-:W-:Y:S02]  /*da70*/  IMAD.MOV.U32 R191, RZ, RZ, R202 ;  /* 0x000000ffffbf7224 */ /* 0x000fe400078e00ca */
[----:B------:R-:W-:Y:S01]  /*da80*/  HMMA.16816.F32.BF16 R136, R4, R12, R136 ;  /* 0x0000000c0488723c */ /* 0x000fe20000041888 */
[----:B------:R-:W-:-:S02]  /*da90*/  MOV R190, R201 ;  /* 0x000000c900be7202 */ /* 0x000fc40000000f00 */
[----:B------:R-:W-:-:S05]  /*daa0*/  MOV R192, R203 ;  /* 0x000000cb00c07202 */ /* 0x000fca0000000f00 */
[----:B------:R-:W-:Y:S01]  /*dab0*/  HMMA.16816.F32.BF16 R36, R4, R14, R36 ;  /* 0x0000000e0424723c */ /* 0x000fe20000041824 */
[----:B------:R-:W1:Y:S01]  /*dac0*/  LDSM.16.MT88.4 R12, [R209+0x1b000] ;  /* 0x01b00000d10c783b */ /* 0x000e620000004200 */
[----:B------:R-:W-:Y:S02]  /*dad0*/  IMAD.MOV.U32 R116, RZ, RZ, R207 ;  /* 0x000000ffff747224 */ /* 0x000fe400078e00cf */
[----:B------:R-:W-:-:S04]  /*dae0*/  IMAD.MOV.U32 R207, RZ, RZ, R241 ;  /* 0x000000ffffcf7224 */ /* 0x000fc800078e00f1 */
[----:B--2---:R-:W-:Y:S01]  /*daf0*/  HMMA.16816.F32.BF16 R144, R4, R24, R144 ;  /* 0x000000180490723c */ /* 0x004fe20000041890 */
[----:B------:R-:W-:Y:S01]  /*db00*/  IMAD.MOV.U32 R241, RZ, RZ, R243 ;  /* 0x000000fffff17224 */ /* 0x000fe200078e00f3 */
[----:B------:R-:W-:-:S06]  /*db10*/  MOV R243, R248 ;  /* 0x000000f800f37202 */ /* 0x000fcc0000000f00 */
[C---:B------:R-:W-:Y:S01]  /*db20*/  HMMA.16816.F32.BF16 R200, R4.reuse, R26, R40 ;  /* 0x0000001a04c8723c */ /* 0x040fe20000041828 */
[----:B------:R-:W-:Y:S07]  /*db30*/  LDSM.16.MT88.4 R24, [R210+0x1b000] ;  /* 0x01b00000d218783b */ /* 0x000fee0000004200 */
[----:B---3--:R-:W-:Y:S01]  /*db40*/  HMMA.16816.F32.BF16 R152, R4, R20, R152 ;  /* 0x000000140498723c */ /* 0x008fe20000041898 */
[----:B------:R-:W-:Y:S01]  /*db50*/  IMAD.MOV.U32 R42, RZ, RZ, R249 ;  /* 0x000000ffff2a7224 */ /* 0x000fe200078e00f9 */
[----:B------:R-:W-:Y:S01]  /*db60*/  MOV R41, R250 ;  /* 0x000000fa00297202 */ /* 0x000fe20000000f00 */
[----:B------:R-:W-:-:S05]  /*db70*/  IMAD.MOV.U32 R40, RZ, RZ, R251 ;  /* 0x000000ffff287224 */ /* 0x000fca00078e00fb */
[C---:B------:R-:W-:Y:S01]  /*db80*/  HMMA.16816.F32.BF16 R196, R4.reuse, R22, R48 ;  /* 0x0000001604c4723c */ /* 0x040fe20000041830 */
[----:B------:R-:W2:Y:S07]  /*db90*/  LDSM.16.MT88.4 R20, [R212+0x1b000] ;  /* 0x01b00000d414783b */ /* 0x000eae0000004200 */
[C---:B----4-:R-:W-:Y:S08]  /*dba0*/  HMMA.16816.F32.BF16 R28, R4.reuse, R16, R60 ;  /* 0x00000010041c723c */ /* 0x050ff0000004183c */
[----:B------:R-:W-:Y:S01]  /*dbb0*/  HMMA.16816.F32.BF16 R248, R4, R18, R68 ;  /* 0x0000001204f8723c */ /* 0x000fe20000041844 */
[----:B------:R-:W3:Y:S01]  /*dbc0*/  LDSM.16.MT88.4 R16, [R209+0x1d000] ;  /* 0x01d00000d110783b */ /* 0x000ee20000004200 */
        /* <DEDUP_REMOVED lines=8> */
[----:B------:R-:W-:-:S06]  /*dc50*/  MOV R131, R246 ;  /* 0x000000f600837202 */ /* 0x000fcc0000000f00 */
[----:B------:R-:W-:Y:S01]  /*dc60*/  IMAD.MOV.U32 R51, RZ, RZ, R28 ;  /* 0x000000ffff337224 */ /* 0x000fe200078e001c */
[----:B------:R-:W-:Y:S01]  /*dc70*/  MOV R50, R29 ;  /* 0x0000001d00327202 */ /* 0x000fe20000000f00 */
[----:B------:R-:W-:Y:S01]  /*dc80*/  IMAD.MOV.U32 R49, RZ, RZ, R30 ;  /* 0x000000ffff317224 */ /* 0x000fe200078e001e */
[----:B------:R-:W-:Y:S02]  /*dc90*/  MOV R48, R31 ;  /* 0x0000001f00307202 */ /* 0x000fe40000000f00 */
[----:B------:R-:W4:Y:S01]  /*dca0*/  LDSM.16.MT88.4 R28, [R211+0x1b000] ;  /* 0x01b00000d31c783b */ /* 0x000f220000004200 */
[----:B-1----:R-:W-:Y:S01]  /*dcb0*/  HMMA.16816.F32.BF16 R244, R4, R12, R56 ;  /* 0x0000000c04f4723c */ /* 0x002fe20000041838 */
[----:B------:R-:W-:Y:S02]  /*dcc0*/  MOV R191, R192 ;  /* 0x000000c000bf7202 */ /* 0x000fe40000000f00 */
[----:B------:R-:W-:-:S04]  /*dcd0*/  MOV R111, R195 ;  /* 0x000000c3006f7202 */ /* 0x000fc80000000f00 */
[----:B------:R-:W-:Y:S01]  /*dce0*/  MOV R57, R193 ;  /* 0x000000c100397202 */ /* 0x000fe20000000f00 */
[----:B------:R-:W-:Y:S01]  /*dcf0*/  IMAD.MOV.U32 R56, RZ, RZ, R194 ;  /* 0x000000ffff387224 */ /* 0x000fe200078e00c2 */
[----:B--2---:R-:W-:Y:S01]  /*dd00*/  HMMA.16816.F32.BF16 R60, R4, R20, R72 ;  /* 0x00000014043c723c */ /* 0x004fe20000041848 */
[----:B------:R-:W-:-:S07]  /*dd10*/  IMAD.MOV.U32 R58, RZ, RZ, R191 ;  /* 0x000000ffff3a7224 */ /* 0x000fce00078e00bf */
[C---:B------:R-:W-:Y:S08]  /*dd20*/  HMMA.16816.F32.BF16 R192, R4.reuse, R14, R44 ;  /* 0x0000000e04c0723c */ /* 0x040ff0000004182c */
[C---:B------:R-:W-:Y:S01]  /*dd30*/  HMMA.16816.F32.BF16 R68, R4.reuse, R22, R76 ;  /* 0x000000160444723c */ /* 0x040fe2000004184c */
[----:B------:R-:W1:Y:S07]  /*dd40*/  LDSM.16.MT88.4 R20, [R211+0x1d000] ;  /* 0x01d00000d314783b */ /* 0x000e6e0000004200 */
[----:B---3--:R-:W-:Y:S01]  /*dd50*/  HMMA.16816.F32.BF16 R92, R4, R16, R92 ;  /* 0x00000010045c723c */ /* 0x008fe2000004185c */
[----:B------:R-:W-:-:S02]  /*dd60*/  FFMA.FTZ R9, R111, c[0x0][0x23c], -R2 ;  /* 0x00008f006f097a23 */ /* 0x000fc40000010802 */
[----:B------:R-:W-:Y:S01]  /*dd70*/  IMAD.MOV.U32 R119, RZ, RZ, R134 ;  /* 0x000000ffff777224 */ /* 0x000fe200078e0086 */
[----:B------:R-:W-:Y:S02]  /*dd80*/  MOV R72, R207 ;  /* 0x000000cf00487202 */ /* 0x000fe40000000f00 */
[----:B------:R-:W-:Y:S01]  /*dd90*/  MOV R73, R240 ;  /* 0x000000f000497202 */ /* 0x000fe20000000f00 */
[----:B------:R-:W-:Y:S01]  /*dda0*/  IMAD.MOV.U32 R74, RZ, RZ, R241 ;  /* 0x000000ffff4a7224 */ /* 0x000fe200078e00f1 */
[C---:B------:R-:W-:Y:S01]  /*ddb0*/  HMMA.16816.F32.BF16 R44, R4.reuse, R24, R52 ;  /* 0x00000018042c723c */ /* 0x040fe20000041834 */
[----:B------:R-:W-:Y:S01]  /*ddc0*/  MOV R75, R242 ;  /* 0x000000f2004b7202 */ /* 0x000fe20000000f00 */
[----:B------:R-:W-:Y:S06]  /*ddd0*/  LDSM.16.MT88.4 R12, [R212+0x1d000] ;  /* 0x01d00000d40c783b */ /* 0x000fec0000004200 */
[----:B------:R-:W-:Y:S01]  /*dde0*/  HMMA.16816.F32.BF16 R52, R4, R26, R64 ;  /* 0x0000001a0434723c */ /* 0x000fe20000041840 */
[----:B------:R-:W2:Y:S06]  /*ddf0*/  LDSM.16.MT88.4 R24, [R210+0x1d000] ;  /* 0x01d00000d218783b */ /* 0x000eac0000004200 */
[----:B------:R-:W-:Y:S01]  /*de00*/  IMAD.MOV.U32 R67, RZ, RZ, R189 ;  /* 0x000000ffff437224 */ /* 0x000fe200078e00bd */
[----:B------:R-:W-:-:S02]  /*de10*/  MOV R66, R190 ;  /* 0x000000be00427202 */ /* 0x000fc40000000f00 */
[C---:B------:R-:W-:Y:S01]  /*de20*/  HMMA.16816.F32.BF16 R188, R4.reuse, R18, R100 ;  /* 0x0000001204bc723c */ /* 0x040fe20000041864 */
[----:B------:R-:W3:Y:S01]  /*de30*/  LDSM.16.MT88.4 R16, [R209+0x1f000] ;  /* 0x01f00000d110783b */ /* 0x000ee20000004200 */
[----:B------:R1:W-:Y:S06]  /*de40*/  MUFU.EX2 R134, R9 ;  /* 0x0000000900867308 */ /* 0x0003ec0000000800 */
[C---:B----4-:R-:W-:Y:S07]  /*de50*/  HMMA.16816.F32.BF16 R76, R4.reuse, R28, R80 ;  /* 0x0000001c044c723c */ /* 0x050fee0000041850 */
[----:B------:R-:W-:Y:S01]  /*de60*/  MOV R83, R243 ;  /* 0x000000f300537202 */ /* 0x000fe20000000f00 */
[----:B-1----:R-:W-:Y:S04]  /*de70*/  HMMA.16816.F32.BF16 R100, R4, R20, R88 ;  /* 0x000000140464723c */ /* 0x002fe80000041858 */
[----:B------:R-:W-:Y:S01]  /*de80*/  FFMA.FTZ R9, R83, c[0x0][0x23c], -R2 ;  /* 0x00008f0053097a23 */ /* 0x000fe20000010802 */
[----:B------:R-:W-:Y:S01]  /*de90*/  MOV R64, R205 ;  /* 0x000000cd00407202 */ /* 0x000fe20000000f00 */
[----:B------:R-:W-:-:S02]  /*dea0*/  IMAD.MOV.U32 R65, RZ, RZ, R206 ;  /* 0x000000ffff417224 */ /* 0x000fc400078e00ce */
[----:B------:R1:W4:Y:S01]  /*deb0*/  MUFU.EX2 R21, R9 ;  /* 0x0000000900157308 */ /* 0x0003220000000800 */
[----:B------:R-:W-:Y:S02]  /*dec0*/  MOV R82, R75 ;  /* 0x0000004b00527202 */ /* 0x000fe40000000f00 */
[----:B------:R-:W-:Y:S01]  /*ded0*/  MOV R75, R57 ;  /* 0x00000039004b7202 */ /* 0x000fe20000000f00 */
[----:B--2---:R-:W-:Y:S01]  /*dee0*/  HMMA.16816.F32.BF16 R240, R4, R24, R140 ;  /* 0x0000001804f0723c */ /* 0x004fe2000004188c */
[----:B------:R-:W-:Y:S01]  /*def0*/  MOV R57, R124 ;  /* 0x0000007c00397202 */ /* 0x000fe20000000f00 */
[----:B------:R-:W-:Y:S01]  /*df00*/  IMAD.MOV.U32 R80, RZ, RZ, R65 ;  /* 0x000000ffff507224 */ /* 0x000fe200078e0041 */
[----:B------:R-:W-:-:S04]  /*df10*/  MOV R81, R64 ;  /* 0x0000004000517202 */ /* 0x000fc80000000f00 */
[----:B------:R-:W-:Y:S02]  /*df20*/  MOV R142, R72 ;  /* 0x00000048008e7202 */ /* 0x000fe40000000f00 */
[----:B------:R-:W-:Y:S01]  /*df30*/  MOV R143, R73 ;  /* 0x00000049008f7202 */ /* 0x000fe20000000f00 */
[--C-:B-1----:R-:W-:Y:S01]  /*df40*/  FFMA.FTZ R9, R125, c[0x0][0x23c], -R2.reuse ;  /* 0x00008f007d097a23 */ /* 0x102fe20000010802 */
[----:B------:R-:W-:Y:S01]  /*df50*/  MOV R72, R66 ;  /* 0x0000004200487202 */ /* 0x000fe20000000f00 */
[----:B------:R-:W-:Y:S01]  /*df60*/  FFMA.FTZ R2, R119, c[0x0][0x23c], -R2 ;  /* 0x00008f0077027a23 */ /* 0x000fe20000010802 */
[----:B------:R-:W-:Y:S02]  /*df70*/  MOV R73, R67 ;  /* 0x0000004300497202 */ /* 0x000fe40000000f00 */
[----:B------:R-:W-:Y:S01]  /*df80*/  MOV R66, R42 ;  /* 0x0000002a00427202 */ /* 0x000fe20000000f00 */
[----:B------:R-:W-:Y:S01]  /*df90*/  IMAD.MOV.U32 R42, RZ, RZ, R127 ;  /* 0x000000ffff2a7224 */ /* 0x000fe200078e007f */
[----:B------:R-:W-:-:S02]  /*dfa0*/  MOV R67, R43 ;  /* 0x0000002b00437202 */ /* 0x000fc40000000f00 */
[----:B------:R-:W-:Y:S02]  /*dfb0*/  MOV R43, R126 ;  /* 0x0000007e002b7202 */ /* 0x000fe40000000f00 */
[C---:B---3--:R-:W-:Y:S01]  /*dfc0*/  HMMA.16816.F32.BF16 R124, R4.reuse, R16, R164 ;  /* 0x00000010047c723c */ /* 0x048fe200000418a4 */
[----:B------:R-:W-:Y:S01]  /*dfd0*/  MOV R64, R40 ;  /* 0x0000002800407202 */ /* 0x000fe20000000f00 */
[----:B------:R1:W-:Y:S01]  /*dfe0*/  MUFU.EX2 R17, R2 ;  /* 0x0000000200117308 */ /* 0x0003e20000000800 */
[----:B------:R-:W-:Y:S01]  /*dff0*/  IMAD.MOV.U32 R65, RZ, RZ, R41 ;  /* 0x000000ffff417224 */ /* 0x000fe200078e0029 */
[----:B------:R-:W-:Y:S01]  /*e000*/  MOV R40, R116 ;  /* 0x0000007400287202 */ /* 0x000fe20000000f00 */
[----:B------:R-:W-:Y:S01]  /*e010*/  IMAD.MOV.U32 R41, RZ, RZ, R118 ;  /* 0x000000ffff297224 */ /* 0x000fe200078e0076 */
[----:B------:R-:W-:Y:S02]  /*e020*/  LDSM.16.MT88.4 R164, [R211+0x19800] ;  /* 0x01980000d3a4783b */ /* 0x000fe40000004200 */
[----:B------:R-:W-:Y:S02]  /*e030*/  HMMA.16816.F32.BF16 R84, R4, R30, R84 ;  /* 0x0000001e0454723c */ /* 0x000fe40000041854 */
[----:B------:R-:W2:Y:S01]  /*e040*/  LDSM.16.MT88.4 R28, [R210+0x1f000] ;  /* 0x01f00000d21c783b */ /* 0x000ea20000004200 */
[----:B-1----:R-:W-:-:S04]  /*e050*/  FFMA.FTZ R2, R142, c[0x0][0x23c], -R0 ;  /* 0x00008f008e027a23 */ /* 0x002fc80000010800 */
[----:B------:R1:W-:Y:S01]  /*e060*/  MUFU.EX2 R16, R2 ;  /* 0x0000000200107308 */ /* 0x0003e20000000800 */
[----:B------:R-:W-:Y:S01]  /*e070*/  IMAD.MOV.U32 R83, RZ, RZ, R74 ;  /* 0x000000ffff537224 */ /* 0x000fe200078e004a */
[C---:B------:R-:W-:Y:S01]  /*e080*/  HMMA.16816.F32.BF16 R184, R4.reuse, R26, R156 ;  /* 0x0000001a04b8723c */ /* 0x040fe2000004189c */
[----:B------:R-:W-:Y:S01]  /*e090*/  IMAD.MOV.U32 R74, RZ, RZ, R56 ;  /* 0x000000ffff4a7224 */ /* 0x000fe200078e0038 */
[----:B------:R-:W-:Y:S01]  /*e0a0*/  MOV R59, R204 ;  /* 0x000000cc003b7202 */ /* 0x000fe20000000f00 */
[----:B------:R-:W-:Y:S01]  /*e0b0*/  IMAD.MOV.U32 R56, RZ, RZ, R131 ;  /* 0x000000ffff387224 */ /* 0x000fe200078e0083 */
[----:B------:R-:W-:Y:S01]  /*e0c0*/  MOV R131, R117 ;  /* 0x0000007500837202 */ /* 0x000fe20000000f00 */
[----:B------:R-:W-:Y:S02]  /*e0d0*/  LDSM.16.MT88.4 R24, [R212+0x1f000] ;  /* 0x01f00000d418783b */ /* 0x000fe40000004200 */
[----:B------:R-:W-:Y:S01]  /*e0e0*/  MOV R159, R143 ;  /* 0x0000008f009f7202 */ /* 0x000fe20000000f00 */
[----:B-1----:R-:W-:Y:S01]  /*e0f0*/  FFMA.FTZ R2, R40, c[0x0][0x23c], -R0 ;  /* 0x00008f0028027a23 */ /* 0x002fe20000010800 */
[----:B------:R-:W-:Y:S01]  /*e100*/  MOV R40, R41 ;  /* 0x0000002900287202 */ /* 0x000fe20000000f00 */
[----:B------:R-:W-:Y:S01]  /*e110*/  IMAD.MOV.U32 R41, RZ, RZ, R42 ;  /* 0x000000ffff297224 */ /* 0x000fe200078e002a */
[----:B------:R-:W-:Y:S01]  /*e120*/  MOV R42, R43 ;  /* 0x0000002b002a7202 */ /* 0x000fe20000000f00 */
[C---:B------:R-:W-:Y:S01]  /*e130*/  HMMA.16816.F32.BF16 R108, R4.reuse, R22, R160 ;  /* 0x00000016046c723c */ /* 0x040fe200000418a0 */
[----:B------:R-:W-:Y:S01]  /*e140*/  MOV R43, R130 ;  /* 0x00000082002b7202 */ /* 0x000fe20000000f00 */
[----:B------:R-:W1:Y:S05]  /*e150*/  LDSM.16.MT88.4 R140, [R209+0x19800] ;  /* 0x01980000d18c783b */ /* 0x000e6a0000004200 */
[----:B------:R-:W-:Y:S01]  /*e160*/  MOV R23, R40 ;  /* 0x0000002800177202 */ /* 0x000fe20000000f00 */
[----:B------:R-:W-:Y:S01]  /*e170*/  HMMA.16816.F32.BF16 R116, R4, R18, R148 ;  /* 0x000000120474723c */ /* 0x000fe20000041894 */
[----:B------:R-:W-:Y:S01]  /*e180*/  IMAD.MOV.U32 R22, RZ, RZ, R41 ;  /* 0x000000ffff167224 */ /* 0x000fe200078e0029 */
[----:B------:R-:W3:Y:S01]  /*e190*/  MUFU.EX2 R20, R9 ;  /* 0x0000000900147308 */ /* 0x000ee20000000800 */
[----:B------:R-:W-:Y:S01]  /*e1a0*/  IMAD.MOV.U32 R130, RZ, RZ, R10 ;  /* 0x000000ffff827224 */ /* 0x000fe200078e000a */
[----:B------:R-:W-:Y:S03]  /*e1b0*/  LDSM.16.MT88.4 R148, [R210+0x19800] ;  /* 0x01980000d294783b */ /* 0x000fe60000004200 */
[----:B------:R-:W-:-:S02]  /*e1c0*/  MOV R19, R42 ;  /* 0x0000002a00137202 */ /* 0x000fc40000000f00 */
[----:B------:R-:W-:Y:S02]  /*e1d0*/  MOV R18, R43 ;  /* 0x0000002b00127202 */ /* 0x000fe40000000f00 */
[----:B------:R-:W1:Y:S01]  /*e1e0*/  LDSM.16.MT88.4 R40, [R209+0x1b800] ;  /* 0x01b80000d128783b */ /* 0x000e620000004200 */
[----:B------:R2:W1:Y:S02]  /*e1f0*/  MUFU.EX2 R10, R2 ;  /* 0x00000002000a7308 */ /* 0x0004640000000800 */
[--C-:B--2---:R-:W-:Y:S02]  /*e200*/  FFMA.FTZ R2, R11, c[0x0][0x23c], -R0.reuse ;  /* 0x00008f000b027a23 */ /* 0x104fe40000010800 */
[----:B------:R-:W-:Y:S02]  /*e210*/  FFMA.FTZ R0, R159, c[0x0][0x23c], -R0 ;  /* 0x00008f009f007a23 */ /* 0x000fe40000010800 */
[----:B------:R-:W2:Y:S02]  /*e220*/  LDSM.16.MT88.4 R156, [R212+0x19800] ;  /* 0x01980000d49c783b */ /* 0x000ea40000004200 */
[----:B------:R-:W-:Y:S08]  /*e230*/  MUFU.EX2 R11, R2 ;  /* 0x00000002000b7308 */ /* 0x000ff00000000800 */
[----:B------:R-:W1:Y:S01]  /*e240*/  MUFU.EX2 R9, R0 ;  /* 0x0000000000097308 */ /* 0x000e620000000800 */
[C---:B------:R-:W-:Y:S08]  /*e250*/  HMMA.16816.F32.BF16 R204, R4.reuse, R12, R104 ;  /* 0x0000000c04cc723c */ /* 0x040ff00000041868 */
[C---:B------:R-:W-:Y:S01]  /*e260*/  HMMA.16816.F32.BF16 R180, R4.reuse, R14, R96 ;  /* 0x0000000e04b4723c */ /* 0x040fe20000041860 */
[----:B------:R-:W2:Y:S07]  /*e270*/  LDSM.16.MT88.4 R12, [R211+0x1f000] ;  /* 0x01f00000d30c783b */ /* 0x000eae0000004200 */
[----:B------:R-:W-:Y:S01]  /*e280*/  HMMA.16816.F32.BF16 R168, R4, R28, R168 ;  /* 0x0000001c04a8723c */ /* 0x000fe200000418a8 */
[----:B------:R-:W-:-:S07]  /*e290*/  MOV R160, R51 ;  /* 0x0000003300a07202 */ /* 0x000fce0000000f00 */
[----:B------:R-:W-:Y:S01]  /*e2a0*/  HMMA.16816.F32.BF16 R28, R4, R30, R112 ;  /* 0x0000001e041c723c */ /* 0x000fe20000041870 */
[----:B------:R-:W-:-:S06]  /*e2b0*/  MOV R161, R50 ;  /* 0x0000003200a17202 */ /* 0x000fcc0000000f00 */
[----:B------:R-:W-:Y:S01]  /*e2c0*/  IMAD.MOV.U32 R112, RZ, RZ, R128 ;  /* 0x000000ffff707224 */ /* 0x000fe200078e0080 */
[----:B------:R-:W-:Y:S01]  /*e2d0*/  MOV R113, R129 ;  /* 0x0000008100717202 */ /* 0x000fe20000000f00 */
[----:B------:R-:W-:Y:S01]  /*e2e0*/  IMAD.MOV.U32 R115, RZ, RZ, R131 ;  /* 0x000000ffff737224 */ /* 0x000fe200078e0083 */
[----:B------:R-:W-:Y:S02]  /*e2f0*/  MOV R114, R130 ;  /* 0x0000008200727202 */ /* 0x000fe40000000f00 */
[----:B----4-:R-:W-:Y:S02]  /*e300*/  F2FP.BF16.PACK_AB R128, R21, R134 ;  /* 0x000000861580723e */ /* 0x010fe400000010ff */
[----:B---3--:R-:W-:Y:S02]  /*e310*/  F2FP.BF16.PACK_AB R130, R17, R20 ;  /* 0x000000141182723e */ /* 0x008fe400000010ff */
[----:B-1----:R-:W-:Y:S02]  /*e320*/  F2FP.BF16.PACK_AB R129, R10, R16 ;  /* 0x000000100a81723e */ /* 0x002fe400000010ff */
[----:B------:R-:W-:Y:S01]  /*e330*/  F2FP.BF16.PACK_AB R131, R9, R11 ;  /* 0x0000000b0983723e */ /* 0x000fe200000010ff */
[----:B------:R-:W-:Y:S01]  /*e340*/  IMAD.MOV.U32 R162, RZ, RZ, R49 ;  /* 0x000000ffffa27224 */ /* 0x000fe200078e0031 */
[----:B------:R-:W-:Y:S01]  /*e350*/  MOV R163, R48 ;  /* 0x0000003000a37202 */ /* 0x000fe20000000f00 */
[----:B------:R-:W-:Y:S01]  /*e360*/  IMAD.MOV.U32 R105, RZ, RZ, R74 ;  /* 0x000000ffff697224 */ /* 0x000fe200078e004a */
[----:B------:R-:W-:-:S02]  /*e370*/  MOV R104, R75 ;  /* 0x0000004b00687202 */ /* 0x000fc40000000f00 */
[----:B------:R-:W-:Y:S01]  /*e380*/  MOV R107, R72 ;  /* 0x00000048006b7202 */ /* 0x000fe20000000f00 */
[C---:B------:R-:W-:Y:S01]  /*e390*/  HMMA.16816.F32.BF16 R136, R128.reuse, R140, R136 ;  /* 0x0000008c8088723c */ /* 0x040fe20000041888 */
[----:B------:R-:W-:Y:S02]  /*e3a0*/  MOV R0, R104 ;  /* 0x0000006800007202 */ /* 0x000fe40000000f00 */
[----:B------:R-:W-:Y:S01]  /*e3b0*/  MOV R106, R73 ;  /* 0x00000049006a7202 */ /* 0x000fe20000000f00 */
[----:B------:R-:W-:Y:S01]  /*e3c0*/  IMAD.MOV.U32 R98, RZ, RZ, R65 ;  /* 0x000000ffff627224 */ /* 0x000fe200078e0041 */
[----:B------:R-:W-:Y:S01]  /*e3d0*/  MOV R2, R105 ;  /* 0x0000006900027202 */ /* 0x000fe20000000f00 */
[----:B------:R-:W-:Y:S01]  /*e3e0*/  IMAD.MOV.U32 R91, RZ, RZ, R56 ;  /* 0x000000ffff5b7224 */ /* 0x000fe200078e0038 */
[----:B------:R-:W-:Y:S01]  /*e3f0*/  MOV R99, R64 ;  /* 0x0000004000637202 */ /* 0x000fe20000000f00 */
[----:B------:R-:W-:Y:S01]  /*e400*/  HMMA.16816.F32.BF16 R140, R128, R142, R36 ;  /* 0x0000008e808c723c */ /* 0x000fe20000041824 */
[----:B------:R-:W-:-:S02]  /*e410*/  MOV R96, R67 ;  /* 0x0000004300607202 */ /* 0x000fc40000000f00 */
[----:B------:R-:W-:Y:S01]  /*e420*/  MOV R90, R57 ;  /* 0x00000039005a7202 */ /* 0x000fe20000000f00 */
[----:B------:R-:W-:Y:S01]  /*e430*/  IMAD.MOV.U32 R88, RZ, RZ, R59 ;  /* 0x000000ffff587224 */ /* 0x000fe200078e003b */
[----:B------:R-:W-:Y:S01]  /*e440*/  MOV R97, R66 ;  /* 0x0000004200617202 */ /* 0x000fe20000000f00 */
[----:B------:R-:W1:Y:S02]  /*e450*/  LDSM.16.MT88.4 R48, [R210+0x1b800] ;  /* 0x01b80000d230783b */ /* 0x000e640000004200 */
[C---:B------:R-:W-:Y:S01]  /*e460*/  HMMA.16816.F32.BF16 R36, R128.reuse, R40, R244 ;  /* 0x000000288024723c */ /* 0x040fe200000418f4 */
[----:B------:R-:W-:Y:S01]  /*e470*/  MOV R89, R58 ;  /* 0x0000003a00597202 */ /* 0x000fe20000000f00 */
[----:B------:R-:W-:Y:S04]  /*e480*/  LDSM.16.MT88.4 R72, [R209+0x1d800] ;  /* 0x01d80000d148783b */ /* 0x000fe80000004200 */
[----:B------:R-:W3:Y:S01]  /*e490*/  LDSM.16.MT88.4 R56, [R212+0x1b800] ;  /* 0x01b80000d438783b */ /* 0x000ee20000004200 */
[----:B------:R-:W-:Y:S01]  /*e4a0*/  MOV R247, R83 ;  /* 0x0000005300f77202 */ /* 0x000fe20000000f00 */
[----:B------:R-:W-:Y:S01]  /*e4b0*/  HMMA.16816.F32.BF16 R160, R128, R164, R160 ;  /* 0x000000a480a0723c */ /* 0x000fe200000418a0 */
[----:B------:R-:W-:Y:S01]  /*e4c0*/  MOV R246, R82 ;  /* 0x0000005200f67202 */ /* 0x000fe20000000f00 */
[----:B------:R-:W-:Y:S02]  /*e4d0*/  LDSM.16.MT88.4 R64, [R211+0x1b800] ;  /* 0x01b80000d340783b */ /* 0x000fe40000004200 */
[----:B------:R-:W-:-:S04]  /*e4e0*/  FFMA.FTZ R0, R0, R3, R247 ;  /* 0x0000000300007223 */ /* 0x000fc800000100f7 */
[----:B------:R-:W-:Y:S01]  /*e4f0*/  HMMA.16816.F32.BF16 R164, R128, R166, R248 ;  /* 0x000000a680a4723c */ /* 0x000fe200000418f8 */
[----:B------:R-:W-:-:S06]  /*e500*/  FFMA.FTZ R2, R2, R8, R246 ;  /* 0x0000000802027223 */ /* 0x000fcc00000100f6 */
[----:B------:R-:W-:Y:S02]  /*e510*/  MOV R249, R80 ;  /* 0x0000005000f97202 */ /* 0x000fe40000000f00 */
[----:B------:R-:W-:Y:S01]  /*e520*/  MOV R248, R107 ;  /* 0x0000006b00f87202 */ /* 0x000fe20000000f00 */
[----:B------:R-:W-:Y:S01]  /*e530*/  IMAD.MOV.U32 R251, RZ, RZ, R106 ;  /* 0x000000fffffb7224 */ /* 0x000fe200078e006a */
[C---:B--2---:R-:W-:Y:S01]  /*e540*/  HMMA.16816.F32.BF16 R152, R128.reuse, R156, R152 ;  /* 0x0000009c8098723c */ /* 0x044fe20000041898 */
[----:B------:R-:W-:Y:S01]  /*e550*/  FADD.FTZ R0, R249, R0 ;  /* 0x00000000f9007221 */ /* 0x000fe20000010000 */
[----:B------:R-:W-:Y:S01]  /*e560*/  LDSM.16.MT88.4 R104, [R209+0x1f800] ;  /* 0x01f80000d168783b */ /* 0x000fe20000004200 */
[----:B------:R-:W-:Y:S02]  /*e570*/  IMAD.MOV.U32 R250, RZ, RZ, R81 ;  /* 0x000000fffffa7224 */ /* 0x000fe400078e0051 */
[----:B------:R-:W-:Y:S01]  /*e580*/  FADD.FTZ R2, R248, R2 ;  /* 0x00000002f8027221 */ /* 0x000fe20000010000 */
[----:B------:R-:W-:Y:S02]  /*e590*/  LDSM.16.MT88.4 R80, [R210+0x1d800] ;  /* 0x01d80000d250783b */ /* 0x000fe40000004200 */
[----:B------:R-:W-:Y:S01]  /*e5a0*/  HMMA.16816.F32.BF16 R156, R128, R158, R196 ;  /* 0x0000009e809c723c */ /* 0x000fe200000418c4 */
[----:B------:R-:W-:-:S02]  /*e5b0*/  FADD.FTZ R0, R251, R0 ;  /* 0x00000000fb007221 */ /* 0x000fc40000010000 */
[----:B------:R-:W-:-:S04]  /*e5c0*/  FADD.FTZ R2, R250, R2 ;  /* 0x00000002fa027221 */ /* 0x000fc80000010000 */
[----:B------:R-:W-:Y:S01]  /*e5d0*/  MOV R197, R98 ;  /* 0x0000006200c57202 */ /* 0x000fe20000000f00 */
[----:B------:R-:W-:Y:S01]  /*e5e0*/  IMAD.MOV.U32 R196, RZ, RZ, R99 ;  /* 0x000000ffffc47224 */ /* 0x000fe200078e0063 */
[----:B------:R-:W-:Y:S01]  /*e5f0*/  MOV R198, R97 ;  /* 0x0000006100c67202 */ /* 0x000fe20000000f00 */
[----:B------:R-:W-:Y:S01]  /*e600*/  IMAD.MOV.U32 R199, RZ, RZ, R96 ;  /* 0x000000ffffc77224 */ /* 0x000fe200078e0060 */
[----:B------:R-:W-:Y:S01]  /*e610*/  HMMA.16816.F32.BF16 R144, R128, R148, R144 ;  /* 0x000000948090723c */ /* 0x000fe20000041890 */
[----:B------:R-:W-:Y:S01]  /*e620*/  FADD.FTZ R0, R197, R0 ;  /* 0x00000000c5007221 */ /* 0x000fe20000010000 */
[----:B------:R-:W2:Y:S01]  /*e630*/  LDSM.16.MT88.4 R96, [R211+0x1d800] ;  /* 0x01d80000d360783b */ /* 0x000ea20000004200 */
[----:B------:R-:W-:Y:S02]  /*e640*/  FADD.FTZ R2, R196, R2 ;  /* 0x00000002c4027221 */ /* 0x000fe40000010000 */
[----:B------:R-:W-:-:S03]  /*e650*/  FADD.FTZ R0, R199, R0 ;  /* 0x00000000c7007221 */ /* 0x000fc60000010000 */
[----:B------:R-:W-:Y:S01]  /*e660*/  HMMA.16816.F32.BF16 R148, R128, R150, R200 ;  /* 0x000000968094723c */ /* 0x000fe200000418c8 */
[----:B------:R-:W-:-:S06]  /*e670*/  FADD.FTZ R2, R198, R2 ;  /* 0x00000002c6027221 */ /* 0x000fcc0000010000 */
[----:B------:R-:W-:Y:S02]  /*e680*/  MOV R201, R90 ;  /* 0x0000005a00c97202 */ /* 0x000fe40000000f00 */
[----:B------:R-:W-:Y:S02]  /*e690*/  MOV R200, R91 ;  /* 0x0000005b00c87202 */ /* 0x000fe40000000f00 */
[----:B------:R-:W-:Y:S01]  /*e6a0*/  MOV R203, R88 ;  /* 0x0000005800cb7202 */ /* 0x000fe20000000f00 */
[----:B------:R-:W-:Y:S01]  /*e6b0*/  FADD.FTZ R0, R201, R0 ;  /* 0x00000000c9007221 */ /* 0x000fe20000010000 */
[----:B------:R-:W-:Y:S01]  /*e6c0*/  HMMA.16816.F32.BF16 R172, R4, R24, R172 ;  /* 0x0000001804ac723c */ /* 0x000fe200000418ac */
[----:B------:R-:W-:Y:S02]  /*e6d0*/  IMAD.MOV.U32 R202, RZ, RZ, R89 ;  /* 0x000000ffffca7224 */ /* 0x000fe400078e0059 */
[----:B------:R-:W-:Y:S01]  /*e6e0*/  FADD.FTZ R2, R200, R2 ;  /* 0x00000002c8027221 */ /* 0x000fe20000010000 */
[----:B------:R-:W4:Y:S01]  /*e6f0*/  LDSM.16.MT88.4 R88, [R212+0x1d800] ;  /* 0x01d80000d458783b */ /* 0x000f220000004200 */
[----:B------:R-:W-:-:S03]  /*e700*/  FADD.FTZ R0, R203, R0 ;  /* 0x00000000cb007221 */ /* 0x000fc60000010000 */
[----:B------:R-:W-:Y:S01]  /*e710*/  HMMA.16816.F32.BF16 R24, R4, R26, R176 ;  /* 0x0000001a0418723c */ /* 0x000fe200000418b0 */
[----:B------:R-:W-:-:S07]  /*e720*/  FADD.FTZ R2, R202, R2 ;  /* 0x00000002ca027221 */ /* 0x000fce0000010000 */
[C---:B------:R-:W-:Y:S07]  /*e730*/  HMMA.16816.F32.BF16 R32, R4.reuse, R14, R32 ;  /* 0x0000000e0420723c */ /* 0x040fee0000041820 */
[----:B------:R-:W-:Y:S01]  /*e740*/  IMAD.MOV.U32 R15, RZ, RZ, R114 ;  /* 0x000000ffff0f7224 */ /* 0x000fe200078e0072 */
[----:B------:R-:W-:Y:S01]  /*e750*/  HMMA.16816.F32.BF16 R176, R4, R12, R120 ;  /* 0x0000000c04b0723c */ /* 0x000fe20000041878 */
[----:B------:R-:W-:Y:S01]  /*e760*/  MOV R14, R115 ;  /* 0x00000073000e7202 */ /* 0x000fe20000000f00 */
[----:B------:R-:W-:Y:S01]  /*e770*/  LDSM.16.MT88.4 R120, [R212+0x1f800] ;  /* 0x01f80000d478783b */ /* 0x000fe20000004200 */
[----:B------:R-:W-:-:S03]  /*e780*/  FADD.FTZ R0, R15, R0 ;  /* 0x000000000f007221 */ /* 0x000fc60000010000 */
[----:B------:R-:W-:Y:S01]  /*e790*/  LDSM.16.MT88.4 R4, [R211+0x1f800] ;  /* 0x01f80000d304783b */ /* 0x000fe20000004200 */
[----:B------:R-:W-:Y:S02]  /*e7a0*/  MOV R13, R112 ;  /* 0x00000070000d7202 */ /* 0x000fe40000000f00 */
[----:B------:R-:W-:Y:S02]  /*e7b0*/  MOV R12, R113 ;  /* 0x00000071000c7202 */ /* 0x000fe40000000f00 */
[----:B------:R-:W2:Y:S01]  /*e7c0*/  LDSM.16.MT88.4 R112, [R210+0x1f800] ;  /* 0x01f80000d270783b */ /* 0x000ea20000004200 */
        /* <DEDUP_REMOVED lines=16> */
[----:B------:R-:W-:Y:S02]  /*e8d0*/  FADD.FTZ R0, R9, R0 ;  /* 0x0000000009007221 */ /* 0x000fe40000010000 */
[----:B------:R-:W-:-:S03]  /*e8e0*/  FADD.FTZ R2, R17, R2 ;  /* 0x0000000211027221 */ /* 0x000fc60000010000 */
[C---:B------:R-:W-:Y:S01]  /*e8f0*/  HMMA.16816.F32.BF16 R48, R128.reuse, R50, R52 ;  /* 0x000000328030723c */ /* 0x040fe20000041834 */
[----:B------:R1:W-:Y:S07]  /*e900*/  STL [R1+0x4], R0 ;  /* 0x0000040001007387 */ /* 0x0003ee0000100800 */
[C---:B---3--:R-:W-:Y:S01]  /*e910*/  HMMA.16816.F32.BF16 R52, R128.reuse, R56, R60 ;  /* 0x000000388034723c */ /* 0x048fe2000004183c */
[----:B------:R1:W-:Y:S07]  /*e920*/  STL [R1], R2 ;  /* 0x0000000201007387 */ /* 0x0003ee0000100800 */
[C---:B------:R-:W-:Y:S08]  /*e930*/  HMMA.16816.F32.BF16 R56, R128.reuse, R58, R68 ;  /* 0x0000003a8038723c */ /* 0x040ff00000041844 */
[C---:B------:R-:W-:Y:S08]  /*e940*/  HMMA.16816.F32.BF16 R68, R128.reuse, R72, R92 ;  /* 0x000000488044723c */ /* 0x040ff0000004185c */
[C---:B--2---:R-:W-:Y:S08]  /*e950*/  HMMA.16816.F32.BF16 R92, R128.reuse, R96, R100 ;  /* 0x00000060805c723c */ /* 0x044ff00000041864 */
        /* <DEDUP_REMOVED lines=16> */
[----:B------:R-:W-:Y:S08]  /*ea60*/  HMMA.16816.F32.BF16 R128, R128, R6, R32 ;  /* 0x000000068080723c */ /* 0x000ff00000041820 */
.L_x_407:
[----:B-1--4-:R-:W-:-:S06]  /*ea70*/  UISETP.GT.AND UP0, UPT, UR15, UR9, UPT ;  /* 0x000000090f00728c */ /* 0x012fcc000bf04270 */
[----:B------:R-:W-:-:S13]  /*ea80*/  PLOP3.LUT P0, PT, PT, PT, UP0, 0x80, 0x0 ;  /* 0x000000000000781c */ /* 0x000fda0003f0f008 */
[----:B------:R-:W-:Y:S05]  /*ea90*/  @!P0 BRA `(.L_x_410) ;  /* 0x0000380000008947 */ /* 0x000fea0003800000 */
[----:B------:R-:W2:Y:S01]  /*eaa0*/  LDL.LU.64 R6, [R1+0x30] ;  /* 0x0000300001067983 */ /* 0x000ea20000300a00 */
[----:B------:R-:W-:Y:S01]  /*eab0*/  ULDC.64 UR4, c[0x0][0x1a0] ;  /* 0x0000680000047ab9 */ /* 0x000fe20000000a00 */
[----:B------:R-:W-:Y:S01]  /*eac0*/  MOV R134, R132 ;  /* 0x0000008400867202 */ /* 0x000fe20000000f00 */
[----:B------:R-:W-:Y:S01]  /*ead0*/  USHF.L.U64.HI UR14, UR4, 0x5, UR5 ;  /* 0x00000005040e7899 */ /* 0x000fe20008010205 */
[----:B------:R-:W2:Y:S01]  /*eae0*/  LDL.LU.64 R4, [R1+0x10] ;  /* 0x0000100001047983 */ /* 0x000ea20000300a00 */
[----:B------:R-:W-:Y:S01]  /*eaf0*/  USHF.L.U32 UR17, UR4, 0x5, URZ ;  /* 0x0000000504117899 */ /* 0x000fe2000800063f */
[----:B------:R-:W-:Y:S01]  /*eb00*/  MOV R3, R133 ;  /* 0x0000008500037202 */ /* 0x000fe20000000f00 */
[----:B------:R-:W-:Y:S02]  /*eb10*/  USHF.L.U64.HI UR8, UR4, 0x6, UR5 ;  /* 0x0000000604087899 */ /* 0x000fe40008010205 */
[----:B------:R-:W-:Y:S02]  /*eb20*/  USHF.L.U64.HI UR14, UR17, 0x1, UR14 ;  /* 0x00000001110e7899 */ /* 0x000fe4000801020e */
[----:B------:R-:W-:-:S02]  /*eb30*/  USHF.L.U32 UR13, UR4, 0x6, URZ ;  /* 0x00000006040d7899 */ /* 0x000fc4000800063f */
[----:B------:R-:W-:Y:S01]  /*eb40*/  USHF.L.U32 UR17, UR17, 0x1, URZ ;  /* 0x0000000111117899 */ /* 0x000fe2000800063f */
[----:B--2---:R-:W-:-:S05]  /*eb50*/  MOV R4, R6 ;  /* 0x0000000600047202 */ /* 0x004fca0000000f00 */
[----:B------:R1:W-:Y:S01]  /*eb60*/  STL.64 [R1+0x10], R4 ;  /* 0x0000100401007387 */ /* 0x0003e20000100a00 */
[----:B------:R-:W-:Y:S05]  /*eb70*/  BRA `(.L_x_411) ;  /* 0x000001f000007947 */ /* 0x000fea0003800000 */
.L_x_413:
[----:B------:R-:W2:Y:S01]  /*eb80*/  LDL.64 R242, [R1+0x18] ;  /* 0x0000180001f27983 */ /* 0x000ea20000100a00 */
[----:B------:R-:W-:Y:S02]  /*eb90*/  ULDC.64 UR4, c[0x0][0x198] ;  /* 0x0000660000047ab9 */ /* 0x000fe40000000a00 */
[----:B------:R-:W-:Y:S01]  /*eba0*/  UIADD3 UR20, UR15, -0x2, URZ ;  /* 0xfffffffe0f147890 */ /* 0x000fe2000fffe03f */
[----:B------:R-:W3:Y:S03]  /*ebb0*/  LDL.64 R240, [R1+0x8] ;  /* 0x0000080001f07983 */ /* 0x000ee60000100a00 */
        /* <DEDUP_REMOVED lines=8> */
[----:B--2---:R-:W-:Y:S04]  /*ec40*/  LEA R0, P0, R168, R242, 0x6 ;  /* 0x000000f2a8007211 */ /* 0x004fe800078030ff */
[----:B------:R-:W-:Y:S02]  /*ec50*/  LEA R132, P1, R0, c[0x0][0x168], 0x1 ;  /* 0x00005a0000847a11 */ /* 0x000fe400078208ff */
[----:B---3--:R-:W-:Y:S02]  /*ec60*/  LEA.HI.X R2, R168, R241, R2, 0x6, P0 ;  /* 0x000000f1a8027211 */ /* 0x008fe400000f3402 */
        /* <DEDUP_REMOVED lines=16> */
.L_x_411:
[----:B------:R-:W2:Y:S01]  /*ed70*/  LDL.64 R6, [R1+0x10] ;  /* 0x0000100001067983 */ /* 0x000ea20000100a00 */
[----:B------:R-:W-:Y:S04]  /*ed80*/  DEPBAR.LE SB0, 0x0 ;  /* 0x000080000000791a */ /* 0x000fe80000000000 */
[----:B------:R-:W-:Y:S01]  /*ed90*/  BAR.SYNC.DEFER_BLOCKING 0x0 ;  /* 0x0000000000007b1d */ /* 0x000fe20000010000 */
[----:B------:R-:W-:Y:S01]  /*eda0*/  UIADD3 UR12, UR15, -0x1, URZ ;  /* 0xffffffff0f0c7890 */ /* 0x000fe2000fffe03f */
[----:B------:R-:W-:Y:S03]  /*edb0*/  IMAD.U32 R8, RZ, RZ, UR13 ;  /* 0x0000000dff087e24 */ /* 0x000fe6000f8e00ff */
[----:B------:R-:W-:Y:S02]  /*edc0*/  USHF.R.S32.HI UR5, URZ, 0x1f, UR12 ;  /* 0x0000001f3f057899 */ /* 0x000fe4000801140c */
[----:B------:R-:W-:Y:S02]  /*edd0*/  UIMAD UR4, UR8, UR12, URZ ;  /* 0x0000000c080472a4 */ /* 0x000fe4000f8e023f */
[----:B------:R-:W-:Y:S02]  /*ede0*/  UISETP.GT.AND UP0, UPT, UR12, UR9, UPT ;  /* 0x000000090c00728c */ /* 0x000fe4000bf04270 */
[----:B------:R-:W-:Y:S01]  /*edf0*/  UIMAD UR4, UR5, UR13, UR4 ;  /* 0x0000000d050472a4 */ /* 0x000fe2000f8e0204 */
[----:B--2---:R-:W-:Y:S05]  /*ee00*/  IMAD.WIDE.U32 R8, R8, UR12, R6 ;  /* 0x0000000c08087c25 */ /* 0x004fea000f8e0006 */
[----:B-1----:R-:W-:Y:S02]  /*ee10*/  LEA R4, P1, R8, c[0x0][0x170], 0x1 ;  /* 0x00005c0008047a11 */ /* 0x002fe400078208ff */
[----:B------:R-:W-:Y:S02]  /*ee20*/  IADD3 R0, R9, UR4, RZ ;  /* 0x0000000409007c10 */ /* 0x000fe4000fffe0ff */
[----:B------:R-:W-:Y:S02]  /*ee30*/  IADD3 R6, P0, R4, UR17, RZ ;  /* 0x0000001104067c10 */ /* 0x000fe4000ff1e0ff */
[----:B------:R-:W-:Y:S04]  /*ee40*/  LEA.HI.X R5, R8, c[0x0][0x174], R0, 0x1, P1 ;  /* 0x00005d0008057a11 */ /* 0x000fe800008f0c00 */
[----:B------:R-:W-:Y:S01]  /*ee50*/  IADD3.X R7, R5, UR14, RZ, P0, !PT ;  /* 0x0000000e05077c10 */ /* 0x000fe200087fe4ff */
[----:B------:R-:W-:Y:S01]  /*ee60*/  @!PT LDS RZ, [RZ] ;  /* 0x00000000fffff984 */ /* 0x000fe20000000800 */
[----:B------:R-:W-:Y:S01]  /*ee70*/  @!PT LDS RZ, [RZ] ;  /* 0x00000000fffff984 */ /* 0x000fe20000000800 */
[----:B------:R-:W-:Y:S01]  /*ee80*/  @!PT LDS RZ, [RZ] ;  /* 0x00000000fffff984 */ /* 0x000fe20000000800 */
[----:B------:R1:W-:Y:S01]  /*ee90*/  LDGSTS.E.BYPASS.LTC128B.128 [R235+0x18000], [R4.64] ;  /* 0x1800000004eb7fae */ /* 0x0003e2000b901d52 */
[----:B------:R-:W-:Y:S03]  /*eea0*/  PLOP3.LUT P0, PT, PT, PT, UP0, 0x80, 0x0 ;  /* 0x000000000000781c */ /* 0x000fe60003f0f008 */
        /* <DEDUP_REMOVED lines=8> */
[----:B-----5:R-:W1:Y:S04]  /*ef30*/  LDSM.16.M88.4 R8, [R208+0x10000] ;  /* 0x01000000d008783b */ /* 0x020e680000000200 */
[----:B------:R-:W2:Y:S04]  /*ef40*/  LDSM.16.M88.4 R16, [R208+0x10800] ;  /* 0x01080000d010783b */ /* 0x000ea80000000200 */
[----:B------:R-:W3:Y:S04]  /*ef50*/  LDSM.16.M88.4 R24, [R208+0x11000] ;  /* 0x01100000d018783b */ /* 0x000ee80000000200 */
[----:B------:R-:W0:Y:S04]  /*ef60*/  LDGDEPBAR ;  /* 0x00000000000079af */ /* 0x000e280000000000 */
[----:B------:R-:W4:Y:S04]  /*ef70*/  LDSM.16.M88.4 R168, [R208+0x11800] ;  /* 0x01180000d0a8783b */ /* 0x000f280000000200 */
[----:B------:R-:W-:Y:S04]  /*ef80*/  LDSM.16.M88.4 R172, [R216] ;  /* 0x00000000d8ac783b */ /* 0x000fe80000000200 */
[----:B------:R-:W3:Y:S04]  /*ef90*/  LDSM.16.M88.4 R176, [R219] ;  /* 0x00000000dbb0783b */ /* 0x000ee80000000200 */
[----:B------:R-:W3:Y:S04]  /*efa0*/  LDSM.16.M88.4 R180, [R234] ;  /* 0x00000000eab4783b */ /* 0x000ee80000000200 */
[----:B------:R-:W3:Y:S04]  /*efb0*/  LDSM.16.M88.4 R184, [R233] ;  /* 0x00000000e9b8783b */ /* 0x000ee80000000200 */
[----:B------:R-:W4:Y:S01]  /*efc0*/  LDSM.16.M88.4 R188, [R232] ;  /* 0x00000000e8bc783b */ /* 0x000f220000000200 */
[C---:B-1----:R-:W-:Y:S03]  /*efd0*/  HMMA.16816.F32.BF16 R4, R32.reuse, R8, RZ ;  /* 0x000000082004723c */ /* 0x042fe600000418ff */
[----:B------:R-:W-:Y:S04]  /*efe0*/  LDSM.16.M88.4 R192, [R218] ;  /* 0x00000000dac0783b */ /* 0x000fe80000000200 */
[----:B------:R-:W1:Y:S01]  /*eff0*/  LDSM.16.M88.4 R196, [R214+0x10000] ;  /* 0x01000000d6c4783b */ /* 0x000e620000000200 */
[C---:B------:R-:W-:Y:S03]  /*f000*/  HMMA.16816.F32.BF16 R8, R32.reuse, R10, RZ ;  /* 0x0000000a2008723c */ /* 0x040fe600000418ff */
[----:B------:R-:W1:Y:S04]  /*f010*/  LDSM.16.M88.4 R200, [R214+0x10800] ;  /* 0x01080000d6c8783b */ /* 0x000e680000000200 */
[----:B------:R-:W-:Y:S01]  /*f020*/  LDSM.16.M88.4 R204, [R214+0x11800] ;  /* 0x01180000d6cc783b */ /* 0x000fe20000000200 */
[C---:B--2---:R-:W-:Y:S08]  /*f030*/  HMMA.16816.F32.BF16 R12, R32.reuse, R16, RZ ;  /* 0x00000010200c723c */ /* 0x044ff000000418ff */
[C---:B------:R-:W-:Y:S08]  /*f040*/  HMMA.16816.F32.BF16 R16, R32.reuse, R18, RZ ;  /* 0x000000122010723c */ /* 0x040ff000000418ff */
[C---:B---3--:R-:W-:Y:S08]  /*f050*/  HMMA.16816.F32.BF16 R20, R32.reuse, R24, RZ ;  /* 0x000000182014723c */ /* 0x048ff000000418ff */
[C---:B------:R-:W-:Y:S08]  /*f060*/  HMMA.16816.F32.BF16 R24, R32.reuse, R26, RZ ;  /* 0x0000001a2018723c */ /* 0x040ff000000418ff */
[C---:B----4-:R-:W-:Y:S08]  /*f070*/  HMMA.16816.F32.BF16 R28, R32.reuse, R168, RZ ;  /* 0x000000a8201c723c */ /* 0x050ff000000418ff */
[----:B------:R-:W-:Y:S01]  /*f080*/  HMMA.16816.F32.BF16 R32, R32, R170, RZ ;  /* 0x000000aa2020723c */ /* 0x000fe200000418ff */
[----:B------:R-:W2:Y:S07]  /*f090*/  LDSM.16.M88.4 R168, [R214+0x11000] ;  /* 0x01100000d6a8783b */ /* 0x000eae0000000200 */
[C---:B------:R-:W-:Y:S08]  /*f0a0*/  HMMA.16816.F32.BF16 R4, R172.reuse, R176, R4 ;  /* 0x000000b0ac04723c */ /* 0x040ff00000041804 */
[C---:B------:R-:W-:Y:S01]  /*f0b0*/  HMMA.16816.F32.BF16 R8, R172.reuse, R178, R8 ;  /* 0x000000b2ac08723c */ /* 0x040fe20000041808 */
[----:B------:R-:W-:Y:S07]  /*f0c0*/  LDSM.16.M88.4 R176, [R217] ;  /* 0x00000000d9b0783b */ /* 0x000fee0000000200 */
[C---:B------:R-:W-:Y:S08]  /*f0d0*/  HMMA.16816.F32.BF16 R12, R172.reuse, R180, R12 ;  /* 0x000000b4ac0c723c */ /* 0x040ff0000004180c */
[C---:B------:R-:W-:Y:S01]  /*f0e0*/  HMMA.16816.F32.BF16 R16, R172.reuse, R182, R16 ;  /* 0x000000b6ac10723c */ /* 0x040fe20000041810 */
[----:B------:R-:W3:Y:S07]  /*f0f0*/  LDSM.16.M88.4 R180, [R213] ;  /* 0x00000000d5b4783b */ /* 0x000eee0000000200 */
[C---:B------:R-:W-:Y:S08]  /*f100*/  HMMA.16816.F32.BF16 R20, R172.reuse, R184, R20 ;  /* 0x000000b8ac14723c */ /* 0x040ff00000041814 */
[C---:B------:R-:W-:Y:S01]  /*f110*/  HMMA.16816.F32.BF16 R24, R172.reuse, R186, R24 ;  /* 0x000000baac18723c */ /* 0x040fe20000041818 */
[----:B------:R-:W4:Y:S07]  /*f120*/  LDSM.16.M88.4 R184, [R213+0x800] ;  /* 0x00080000d5b8783b */ /* 0x000f2e0000000200 */
        /* <DEDUP_REMOVED lines=13> */
[C---:B------:R-:W-:Y:S08]  /*f200*/  HMMA.16816.F32.BF16 R28, R192.reuse, R204, R28 ;  /* 0x000000ccc01c723c */ /* 0x040ff0000004181c */
[----:B------:R-:W-:Y:S01]  /*f210*/  HMMA.16816.F32.BF16 R32, R192, R206, R32 ;  /* 0x000000cec020723c */ /* 0x000fe20000041820 */
[----:B------:R-:W2:Y:S04]  /*f220*/  LDSM.16.M88.4 R192, [R208+0x13000] ;  /* 0x01300000d0c0783b */ /* 0x000ea80000000200 */
[----:B------:R-:W1:Y:S03]  /*f230*/  LDSM.16.M88.4 R204, [R208+0x13800] ;  /* 0x01380000d0cc783b */ /* 0x000e660000000200 */
[C---:B---3--:R-:W-:Y:S08]  /*f240*/  HMMA.16816.F32.BF16 R4, R176.reuse, R180, R4 ;  /* 0x000000b4b004723c */ /* 0x048ff00000041804 */
[C---:B------:R-:W-:Y:S01]  /*f250*/  HMMA.16816.F32.BF16 R8, R176.reuse, R182, R8 ;  /* 0x000000b6b008723c */ /* 0x040fe20000041808 */
[----:B------:R-:W-:Y:S07]  /*f260*/  LDSM.16.M88.4 R180, [R231] ;  /* 0x00000000e7b4783b */ /* 0x000fee0000000200 */
[C---:B----4-:R-:W-:Y:S08]  /*f270*/  HMMA.16816.F32.BF16 R12, R176.reuse, R184, R12 ;  /* 0x000000b8b00c723c */ /* 0x050ff0000004180c */
[C---:B------:R-:W-:Y:S01]  /*f280*/  HMMA.16816.F32.BF16 R16, R176.reuse, R186, R16 ;  /* 0x000000bab010723c */ /* 0x040fe20000041810 */
[----:B------:R-:W-:Y:S07]  /*f290*/  LDSM.16.M88.4 R184, [R230] ;  /* 0x00000000e6b8783b */ /* 0x000fee0000000200 */
[C---:B------:R-:W-:Y:S08]  /*f2a0*/  HMMA.16816.F32.BF16 R20, R176.reuse, R172, R20 ;  /* 0x000000acb014723c */ /* 0x040ff00000041814 */
[C---:B------:R-:W-:Y:S01]  /*f2b0*/  HMMA.16816.F32.BF16 R24, R176.reuse, R174, R24 ;  /* 0x000000aeb018723c */ /* 0x040fe20000041818 */
[----:B------:R-:W3:Y:S07]  /*f2c0*/  LDSM.16.M88.4 R172, [R216+0x4000] ;  /* 0x00400000d8ac783b */ /* 0x000eee0000000200 */
[C---:B------:R-:W-:Y:S08]  /*f2d0*/  HMMA.16816.F32.BF16 R28, R176.reuse, R188, R28 ;  /* 0x000000bcb01c723c */ /* 0x040ff0000004181c */
[----:B------:R-:W-:Y:S01]  /*f2e0*/  HMMA.16816.F32.BF16 R32, R176, R190, R32 ;  /* 0x000000beb020723c */ /* 0x000fe20000041820 */
[----:B------:R-:W4:Y:S04]  /*f2f0*/  LDSM.16.M88.4 R176, [R229] ;  /* 0x00000000e5b0783b */ /* 0x000f280000000200 */
        /* <DEDUP_REMOVED lines=16> */
[----:B------:R-:W-:Y:S07]  /*f400*/  LDSM.16.M88.4 R180, [R213+0x2000] ;  /* 0x00200000d5b4783b */ /* 0x000fee0000000200 */
[C---:B------:R-:W-:Y:S08]  /*f410*/  HMMA.16816.F32.BF16 R12, R172.reuse, R184, R12 ;  /* 0x000000b8ac0c723c */ /* 0x040ff0000004180c */
[C---:B------:R-:W-:Y:S01]  /*f420*/  HMMA.16816.F32.BF16 R16, R172.reuse, R186, R16 ;  /* 0x000000baac10723c */ /* 0x040fe20000041810 */
[----:B------:R-:W-:Y:S07]  /*f430*/  LDSM.16.M88.4 R184, [R213+0x2800] ;  /* 0x00280000d5b8783b */ /* 0x000fee0000000200 */
[C---:B----4-:R-:W-:Y:S08]  /*f440*/  HMMA.16816.F32.BF16 R20, R172.reuse, R176, R20 ;  /* 0x000000b0ac14723c */ /* 0x050ff00000041814 */
[C---:B------:R-:W-:Y:S01]  /*f450*/  HMMA.16816.F32.BF16 R24, R172.reuse, R178, R24 ;  /* 0x000000b2ac18723c */ /* 0x040fe20000041818 */
[----:B------:R-:W3:Y:S07]  /*f460*/  LDSM.16.M88.4 R176, [R217+0x4000] ;  /* 0x00400000d9b0783b */ /* 0x000eee0000000200 */
[C---:B------:R-:W-:Y:S08]  /*f470*/  HMMA.16816.F32.BF16 R28, R172.reuse, R188, R28 ;  /* 0x000000bcac1c723c */ /* 0x040ff0000004181c */
[----:B------:R-:W-:Y:S01]  /*f480*/  HMMA.16816.F32.BF16 R32, R172, R190, R32 ;  /* 0x000000beac20723c */ /* 0x000fe20000041820 */
[----:B------:R-:W4:Y:S04]  /*f490*/  LDSM.16.M88.4 R172, [R213+0x3000] ;  /* 0x00300000d5ac783b */ /* 0x000f280000000200 */
        /* <DEDUP_REMOVED lines=17> */
[C---:B------:R-:W-:Y:S08]  /*f5b0*/  HMMA.16816.F32.BF16 R12, R176.reuse, R184, R12 ;  /* 0x000000b8b00c723c */ /* 0x040ff0000004180c */
[C---:B------:R-:W-:Y:S01]  /*f5c0*/  HMMA.16816.F32.BF16 R16, R176.reuse, R186, R16 ;  /* 0x000000bab010723c */ /* 0x040fe20000041810 */
[----:B------:R-:W-:Y:S07]  /*f5d0*/  LDSM.16.M88.4 R184, [R226] ;  /* 0x00000000e2b8783b */ /* 0x000fee0000000200 */
[C---:B----4-:R-:W-:Y:S08]  /*f5e0*/  HMMA.16816.F32.BF16 R20, R176.reuse, R172, R20 ;  /* 0x000000acb014723c */ /* 0x050ff00000041814 */
        /* <DEDUP_REMOVED lines=92> */
[C---:B------:R-:W-:Y:S08]  /*fbb0*/  HMMA.16816.F32.BF16 R28, R192.reuse, R204, R28 ;  /* 0x000000ccc01c723c */ /* 0x040ff0000004181c */
[----:B------:R-:W-:Y:S08]  /*fbc0*/  HMMA.16816.F32.BF16 R32, R192, R206, R32 ;  /* 0x000000cec020723c */ /* 0x000ff00000041820 */
[C---:B---3--:R-:W-:Y:S08]  /*fbd0*/  HMMA.16816.F32.BF16 R4, R176.reuse, R180, R4 ;  /* 0x000000b4b004723c */ /* 0x048ff00000041804 */
[C---:B------:R-:W-:Y:S08]  /*fbe0*/  HMMA.16816.F32.BF16 R8, R176.reuse, R182, R8 ;  /* 0x000000b6b008723c */ /* 0x040ff00000041808 */
[C---:B------:R-:W-:Y:S08]  /*fbf0*/  HMMA.16816.F32.BF16 R12, R176.reuse, R184, R12 ;  /* 0x000000b8b00c723c */ /* 0x040ff0000004180c */
[C---:B------:R-:W-:Y:S08]  /*fc00*/  HMMA.16816.F32.BF16 R16, R176.reuse, R186, R16 ;  /* 0x000000bab010723c */ /* 0x040ff00000041810 */
[C---:B----4-:R-:W-:Y:S08]  /*fc10*/  HMMA.16816.F32.BF16 R20, R176.reuse, R172, R20 ;  /* 0x000000acb014723c */ /* 0x050ff00000041814 */
[C---:B------:R-:W-:Y:S08]  /*fc20*/  HMMA.16816.F32.BF16 R24, R176.reuse, R174, R24 ;  /* 0x000000aeb018723c */ /* 0x040ff00000041818 */
[C---:B------:R-:W-:Y:S08]  /*fc30*/  HMMA.16816.F32.BF16 R28, R176.reuse, R188, R28 ;  /* 0x000000bcb01c723c */ /* 0x040ff0000004181c */
[----:B------:R-:W-:Y:S01]  /*fc40*/  HMMA.16816.F32.BF16 R32, R176, R190, R32 ;  /* 0x000000beb020723c */ /* 0x000fe20000041820 */
[----:B------:R-:W-:-:S07]  /*fc50*/  @P0 BRA `(.L_x_413) ;  /* 0xffffef2000000947 */ /* 0x000fce000383ffff */
.L_x_412:
[----:B------:R-:W2:Y:S01]  /*fc60*/  S2R R2, SR_TID.X ;  /* 0x0000000000027919 */ /* 0x000ea20000002100 */
[----:B------:R-:W-:Y:S01]  /*fc70*/  MOV R0, UR12 ;  /* 0x0000000c00007c02 */ /* 0x000fe20008000f00 */
[----:B------:R-:W-:Y:S02]  /*fc80*/  UISETP.GT.AND UP0, UPT, UR12, UR9, UPT ;  /* 0x000000090c00728c */ /* 0x000fe4000bf04270 */
[----:B------:R-:W-:Y:S01]  /*fc90*/  UMOV UR15, UR12 ;  /* 0x0000000c000f7c82 */ /* 0x000fe20008000000 */
[----:B--2---:R-:W-:Y:S04]  /*fca0*/  SHF.L.U32 R2, R2, 0x1, RZ ;  /* 0x0000000102027819 */ /* 0x004fe800000006ff */
[----:B------:R-:W-:Y:S04]  /*fcb0*/  LOP3.LUT R2, R2, 0x6, RZ, 0xc0, !PT ;  /* 0x0000000602027812 */ /* 0x000fe800078ec0ff */
[----:B------:R-:W-:Y:S04]  /*fcc0*/  LEA R0, R0, R2, 0x6 ;  /* 0x0000000200007211 */ /* 0x000fe800078e30ff */
[C---:B------:R-:W-:Y:S02]  /*fcd0*/  IADD3 R2, R0.reuse, 0x1, RZ ;  /* 0x0000000100027810 */ /* 0x040fe40007ffe0ff */
[C---:B------:R-:W-:Y:S02]  /*fce0*/  ISETP.GE.AND P2, PT, R0.reuse, R237, PT ;  /* 0x000000ed0000720c */ /* 0x040fe40003f46270 */
[C---:B-1----:R-:W-:Y:S02]  /*fcf0*/  IADD3 R132, R0.reuse, 0x8, RZ ;  /* 0x0000000800847810 */ /* 0x042fe40007ffe0ff */
[----:B------:R-:W-:Y:S02]  /*fd00*/  ISETP.GE.OR P2, PT, R0, R239, !P2 ;  /* 0x000000ef0000720c */ /* 0x000fe40005746670 */
[C---:B------:R-:W-:Y:S02]  /*fd10*/  ISETP.GE.AND P6, PT, R2.reuse, R237, PT ;  /* 0x000000ed0200720c */ /* 0x040fe40003fc6270 */
[----:B------:R-:W-:Y:S02]  /*fd20*/  ISETP.GE.AND P1, PT, R2, R236, PT ;  /* 0x000000ec0200720c */ /* 0x000fe40003f26270 */
[----:B------:R-:W-:Y:S02]  /*fd30*/  FSEL R168, R4, -INF , !P2 ;  /* 0xff80000004a87808 */ /* 0x000fe40005000000 */
[C---:B------:R-:W-:Y:S02]  /*fd40*/  ISETP.GE.OR P6, PT, R2.reuse, R239, !P6 ;  /* 0x000000ef0200720c */ /* 0x040fe400077c6670 */
[----:B------:R-:W-:Y:S02]  /*fd50*/  ISETP.GE.OR P1, PT, R2, R238, !P1 ;  /* 0x000000ee0200720c */ /* 0x000fe40004f26670 */
[----:B------:R-:W-:Y:S02]  /*fd60*/  IADD3 R2, R0, 0x9, RZ ;  /* 0x0000000900027810 */ /* 0x000fe40007ffe0ff */
[CC--:B------:R-:W-:Y:S02]  /*fd70*/  ISETP.GE.AND P0, PT, R132.reuse, R237.reuse, PT ;  /* 0x000000ed8400720c */ /* 0x0c0fe40003f06270 */
[-C--:B------:R-:W-:Y:S02]  /*fd80*/  ISETP.GE.AND P3, PT, R132, R236.reuse, PT ;  /* 0x000000ec8400720c */ /* 0x080fe40003f66270 */
[CC--:B------:R-:W-:Y:S02]  /*fd90*/  ISETP.GE.AND P5, PT, R0.reuse, R236.reuse, PT ;  /* 0x000000ec0000720c */ /* 0x0c0fe40003fa6270 */
[----:B------:R-:W-:Y:S02]  /*fda0*/  IADD3 R4, R0, 0x10, RZ ;  /* 0x0000001000047810 */ /* 0x000fe40007ffe0ff */
[C---:B------:R-:W-:Y:S02]  /*fdb0*/  ISETP.GE.AND P4, PT, R2.reuse, R237, PT ;  /* 0x000000ed0200720c */ /* 0x040fe40003f86270 */
[----:B------:R-:W-:Y:S02]  /*fdc0*/  ISETP.GE.AND P2, PT, R2, R236, PT ;  /* 0x000000ec0200720c */ /* 0x000fe40003f46270 */
[C---:B------:R-:W-:Y:S02]  /*fdd0*/  ISETP.GE.OR P0, PT, R132.reuse, R239, !P0 ;  /* 0x000000ef8400720c */ /* 0x040fe40004706670 */
[-C--:B------:R-:W-:Y:S02]  /*fde0*/  ISETP.GE.OR P3, PT, R132, R238.reuse, !P3 ;  /* 0x000000ee8400720c */ /* 0x080fe40005f66670 */
[----:B------:R-:W-:Y:S02]  /*fdf0*/  FSEL R132, R5, -INF , !P6 ;  /* 0xff80000005847808 */ /* 0x000fe40007000000 */
[----:B------:R-:W-:Y:S02]  /*fe00*/  FMNMX.FTZ R5, R168, R3, !PT ;  /* 0x00000003a8057209 */ /* 0x000fe40007810000 */
[----:B------:R-:W-:Y:S02]  /*fe10*/  ISETP.GE.OR P5, PT, R0, R238, !P5 ;  /* 0x000000ee0000720c */ /* 0x000fe40006fa6670 */
[----:B------:R-:W-:Y:S02]  /*fe20*/  FSEL R7, R7, -INF , !P1 ;  /* 0xff80000007077808 */ /* 0x000fe40004800000 */
[----:B------:R-:W-:Y:S02]  /*fe30*/  FSEL R6, R6, -INF , !P5 ;  /* 0xff80000006067808 */ /* 0x000fe40006800000 */
[C---:B------:R-:W-:Y:S02]  /*fe40*/  ISETP.GE.AND P1, PT, R4.reuse, R237, PT ;  /* 0x000000ed0400720c */ /* 0x040fe40003f26270 */
[----:B------:R-:W-:Y:S02]  /*fe50*/  ISETP.GE.AND P5, PT, R4, R236, PT ;  /* 0x000000ec0400720c */ /* 0x000fe40003fa6270 */
[----:B------:R-:W-:Y:S02]  /*fe60*/  FSEL R8, R8, -INF , !P0 ;  /* 0xff80000008087808 */ /* 0x000fe40004000000 */
[----:B------:R-:W-:Y:S02]  /*fe70*/  FMNMX.FTZ R5, R132, R5, !PT ;  /* 0x0000000584057209 */ /* 0x000fe40007810000 */
[CC--:B------:R-:W-:Y:S02]  /*fe80*/  ISETP.GE.OR P4, PT, R2.reuse, R239.reuse, !P4 ;  /* 0x000000ef0200720c */ /* 0x0c0fe40006786670 */
[-C--:B------:R-:W-:Y:S02]  /*fe90*/  ISETP.GE.OR P2, PT, R2, R238.reuse, !P2 ;  /* 0x000000ee0200720c */ /* 0x080fe40005746670 */
[----:B------:R-:W-:Y:S02]  /*fea0*/  IADD3 R2, R0, 0x11, RZ ;  /* 0x0000001100027810 */ /* 0x000fe40007ffe0ff */
[C---:B------:R-:W-:Y:S02]  /*feb0*/  ISETP.GE.OR P1, PT, R4.reuse, R239, !P1 ;  /* 0x000000ef0400720c */ /* 0x040fe40004f26670 */
[----:B------:R-:W-:Y:S02]  /*fec0*/  ISETP.GE.OR P5, PT, R4, R238, !P5 ;  /* 0x000000ee0400720c */ /* 0x000fe40006fa6670 */
[C---:B------:R-:W-:Y:S02]  /*fed0*/  ISETP.GE.AND P6, PT, R2.reuse, R237, PT ;  /* 0x000000ed0200720c */ /* 0x040fe40003fc6270 */
[----:B------:R-:W-:Y:S02]  /*fee0*/  ISETP.GE.AND P0, PT, R2, R236, PT ;  /* 0x000000ec0200720c */ /* 0x000fe40003f06270 */
[----:B------:R-:W-:Y:S02]  /*fef0*/  IADD3 R4, R0, 0x18, RZ ;  /* 0x0000001800047810 */ /* 0x000fe40007ffe0ff */
[----:B------:R-:W-:Y:S02]  /*ff00*/  FSEL R9, R9, -INF , !P4 ;  /* 0xff80000009097808 */ /* 0x000fe40006000000 */
[----:B------:R-:W-:Y:S02]  /*ff10*/  FMNMX.FTZ R5, R8, R5, !PT ;  /* 0x0000000508057209 */ /* 0x000fe40007810000 */
[----:B------:R-:W-:Y:S02]  /*ff20*/  FSEL R174, R12, -INF , !P1 ;  /* 0xff8000000cae7808 */ /* 0x000fe40004800000 */
[C---:B------:R-:W-:Y:S02]  /*ff30*/  ISETP.GE.OR P6, PT, R2.reuse, R239, !P6 ;  /* 0x000000ef0200720c */ /* 0x040fe400077c6670 */
[----:B------:R-:W-:Y:S02]  /*ff40*/  ISETP.GE.OR P0, PT, R2, R238, !P0 ;  /* 0x000000ee0200720c */ /* 0x000fe40004706670 */
[----:B------:R-:W-:Y:S02]  /*ff50*/  FMNMX.FTZ R5, R9, R5, !PT ;  /* 0x0000000509057209 */ /* 0x000fe40007810000 */
[----:B------:R-:W-:Y:S02]  /*ff60*/  IADD3 R2, R0, 0x19, RZ ;  /* 0x0000001900027810 */ /* 0x000fe40007ffe0ff */
[----:B------:R-:W-:Y:S02]  /*ff70*/  FSEL R11, R11, -INF , !P2 ;  /* 0xff8000000b0b7808 */ /* 0x000fe40005000000 */
[C---:B------:R-:W-:Y:S02]  /*ff80*/  ISETP.GE.AND P4, PT, R4.reuse, R237, PT ;  /* 0x000000ed0400720c */ /* 0x040fe40003f86270 */
[----:B------:R-:W-:Y:S02]  /*ff90*/  ISETP.GE.AND P2, PT, R4, R236, PT ;  /* 0x000000ec0400720c */ /* 0x000fe40003f46270 */
[----:B------:R-:W-:Y:S02]  /*ffa0*/  FSEL R175, R13, -INF , !P6 ;  /* 0xff8000000daf7808 */ /* 0x000fe40007000000 */
[----:B------:R-:W-:Y:S02]  /*ffb0*/  FMNMX.FTZ R12, R174, R5, !PT ;  /* 0x00000005ae0c7209 */ /* 0x000fe40007810000 */
[C---:B------:R-:W-:Y:S02]  /*ffc0*/  ISETP.GE.OR P4, PT, R4.reuse, R239, !P4 ;  /* 0x000000ef0400720c */ /* 0x040fe40006786670 */
[----:B------:R-:W-:Y:S02]  /*ffd0*/  ISETP.GE.OR P2, PT, R4, R238, !P2 ;  /* 0x000000ee0400720c */ /* 0x000fe40005746670 */
[----:B------:R-:W-:Y:S02]  /*ffe0*/  FSEL R10, R10, -INF , !P3 ;  /* 0xff8000000a0a7808 */ /* 0x000fe40005800000 */
[C---:B------:R-:W-:Y:S02]  /*fff0*/  ISETP.GE.AND P3, PT, R2.reuse, R237, PT ;  /* 0x000000ed0200720c */ /* 0x040fe40003f66270 */
[----:B------:R-:W-:Y:S02]  /*10000*/  ISETP.GE.AND P1, PT, R2, R236, PT ;  /* 0x000000ec0200720c */ /* 0x000fe40003f26270 */
[----:B------:R-:W-:Y:S02]  /*10010*/  IADD3 R4, R0, 0x20, RZ ;  /* 0x0000002000047810 */ /* 0x000fe40007ffe0ff */
[----:B------:R-:W-:Y:S02]  /*10020*/  FSEL R178, R14, -INF , !P5 ;  /* 0xff8000000eb27808 */ /* 0x000fe40006800000 */
[----:B------:R-:W-:Y:S02]  /*10030*/  FSEL R179, R15, -INF , !P0 ;  /* 0xff8000000fb37808 */ /* 0x000fe40004000000 */
[----:B------:R-:W-:Y:S02]  /*10040*/  FSEL R176, R16, -INF , !P4 ;  /* 0xff80000010b07808 */ /* 0x000fe40006000000 */
[----:B------:R-:W-:Y:S02]  /*10050*/  FMNMX.FTZ R133, R175, R12, !PT ;  /* 0x0000000caf857209 */ /* 0x000fe40007810000 */
[C---:B------:R-:W-:Y:S02]  /*10060*/  ISETP.GE.OR P3, PT, R2.reuse, R239, !P3 ;  /* 0x000000ef0200720c */ /* 0x040fe40005f66670 */
[----:B------:R-:W-:Y:S02]  /*10070*/  ISETP.GE.OR P1, PT, R2, R238, !P1 ;  /* 0x000000ee0200720c */ /* 0x000fe40004f26670 */
[----:B------:R-:W-:Y:S02]  /*10080*/  IADD3 R2, R0, 0x21, RZ ;  /* 0x0000002100027810 */ /* 0x000fe40007ffe0ff */
[C---:B------:R-:W-:Y:S02]  /*10090*/  ISETP.GE.AND P0, PT, R4.reuse, R237, PT ;  /* 0x000000ed0400720c */ /* 0x040fe40003f06270 */
[----:B------:R-:W-:Y:S02]  /*100a0*/  ISETP.GE.AND P5, PT, R4, R236, PT ;  /* 0x000000ec0400720c */ /* 0x000fe40003fa6270 */
[----:B------:R-:W-:Y:S02]  /*100b0*/  FMNMX.FTZ R12, R6, R134, !PT ;  /* 0x00000086060c7209 */ /* 0x000fe40007810000 */
[----:B------:R-:W-:Y:S02]  /*100c0*/  FSEL R177, R17, -INF , !P3 ;  /* 0xff80000011b17808 */ /* 0x000fe40005800000 */
[----:B------:R-:W-:Y:S02]  /*100d0*/  FMNMX.FTZ R133, R176, R133, !PT ;  /* 0x00000085b0857209 */ /* 0x000fe40007810000 */
[C---:B------:R-:W-:Y:S02]  /*100e0*/  ISETP.GE.OR P0, PT, R4.reuse, R239, !P0 ;  /* 0x000000ef0400720c */ /* 0x040fe40004706670 */
[----:B------:R-:W-:Y:S02]  /*100f0*/  ISETP.GE.OR P5, PT, R4, R238, !P5 ;  /* 0x000000ee0400720c */ /* 0x000fe40006fa6670 */
[C---:B------:R-:W-:Y:S02]  /*10100*/  ISETP.GE.AND P6, PT, R2.reuse, R237, PT ;  /* 0x000000ed0200720c */ /* 0x040fe40003fc6270 */
[----:B------:R-:W-:Y:S02]  /*10110*/  ISETP.GE.AND P4, PT, R2, R236, PT ;  /* 0x000000ec0200720c */ /* 0x000fe40003f86270 */
[----:B------:R-:W-:Y:S02]  /*10120*/  IADD3 R4, R0, 0x28, RZ ;  /* 0x0000002800047810 */ /* 0x000fe40007ffe0ff */
[----:B------:R-:W-:Y:S02]  /*10130*/  FMNMX.FTZ R12, R7, R12, !PT ;  /* 0x0000000c070c7209 */ /* 0x000fe40007810000 */
[----:B------:R-:W-:Y:S02]  /*10140*/  FSEL R183, R20, -INF , !P0 ;  /* 0xff80000014b77808 */ /* 0x000fe40004000000 */
[----:B------:R-:W-:Y:S02]  /*10150*/  FMNMX.FTZ R133, R177, R133, !PT ;  /* 0x00000085b1857209 */ /* 0x000fe40007810000 */
[C---:B------:R-:W-:Y:S02]  /*10160*/  ISETP.GE.OR P6, PT, R2.reuse, R239, !P6 ;  /* 0x000000ef0200720c */ /* 0x040fe400077c6670 */
[----:B------:R-:W-:Y:S02]  /*10170*/  ISETP.GE.OR P4, PT, R2, R238, !P4 ;  /* 0x000000ee0200720c */ /* 0x000fe40006786670 */
[----:B------:R-:W-:Y:S02]  /*10180*/  IADD3 R2, R0, 0x29, RZ ;  /* 0x0000002900027810 */ /* 0x000fe40007ffe0ff */
[----:B------:R-:W-:Y:S02]  /*10190*/  ISETP.GE.AND P3, PT, R4, R237, PT ;  /* 0x000000ed0400720c */ /* 0x000fe40003f66270 */
[----:B------:R-:W-:Y:S02]  /*101a0*/  FMNMX.FTZ R12, R10, R12, !PT ;  /* 0x0000000c0a0c7209 */ /* 0x000fe40007810000 */
[----:B------:R-:W-:Y:S02]  /*101b0*/  FSEL R180, R18, -INF , !P2 ;  /* 0xff80000012b47808 */ /* 0x000fe40005000000 */
[----:B------:R-:W-:Y:S02]  /*101c0*/  FSEL R181, R19, -INF , !P1 ;  /* 0xff80000013b57808 */ /* 0x000fe40004800000 */
[----:B------:R-:W-:Y:S02]  /*101d0*/  FSEL R182, R21, -INF , !P6 ;  /* 0xff80000015b67808 */ /* 0x000fe40007000000 */
[----:B------:R-:W-:Y:S02]  /*101e0*/  FMNMX.FTZ R133, R183, R133, !PT ;  /* 0x00000085b7857209 */ /* 0x000fe40007810000 */
[----:B------:R-:W-:Y:S02]  /*101f0*/  ISETP.GE.OR P3, PT, R4, R239, !P3 ;  /* 0x000000ef0400720c */ /* 0x000fe40005f66670 */
[----:B------:R-:W-:Y:S02]  /*10200*/  IADD3 R5, R0, 0x30, RZ ;  /* 0x0000003000057810 */ /* 0x000fe40007ffe0ff */
[----:B------:R-:W-:Y:S02]  /*10210*/  ISETP.GE.AND P1, PT, R4, R236, PT ;  /* 0x000000ec0400720c */ /* 0x000fe40003f26270 */
[----:B------:R-:W-:Y:S02]  /*10220*/  ISETP.GE.AND P2, PT, R2, R237, PT ;  /* 0x000000ed0200720c */ /* 0x000fe40003f46270 */
[----:B------:R-:W-:Y:S02]  /*10230*/  FMNMX.FTZ R12, R11, R12, !PT ;  /* 0x0000000c0b0c7209 */ /* 0x000fe40007810000 */
[----:B------:R-:W-:Y:S02]  /*10240*/  FMNMX.FTZ R133, R182, R133, !PT ;  /* 0x00000085b6857209 */ /* 0x000fe40007810000 */
[----:B------:R-:W-:Y:S02]  /*10250*/  FSEL R185, R24, -INF , !P3 ;  /* 0xff80000018b97808 */ /* 0x000fe40005800000 */
[----:B------:R-:W-:Y:S02]  /*10260*/  ISETP.GE.OR P1, PT, R4, R238, !P1 ;  /* 0x000000ee0400720c */ /* 0x000fe40004f26670 */
[----:B------:R-:W-:Y:S02]  /*10270*/  ISETP.GE.OR P2, PT, R2, R239, !P2 ;  /* 0x000000ef0200720c */ /* 0x000fe40005746670 */
[----:B------:R-:W-:Y:S02]  /*10280*/  IADD3 R4, R0, 0x31, RZ ;  /* 0x0000003100047810 */ /* 0x000fe40007ffe0ff */
[C---:B------:R-:W-:Y:S02]  /*10290*/  ISETP.GE.AND P6, PT, R5.reuse, R237, PT ;  /* 0x000000ed0500720c */ /* 0x040fe40003fc6270 */
[----:B------:R-:W-:Y:S02]  /*102a0*/  ISETP.GE.AND P0, PT, R2, R236, PT ;  /* 0x000000ec0200720c */ /* 0x000fe40003f06270 */
[----:B------:R-:W-:Y:S02]  /*102b0*/  FMNMX.FTZ R12, R178, R12, !PT ;  /* 0x0000000cb20c7209 */ /* 0x000fe40007810000 */
[----:B------:R-:W-:Y:S02]  /*102c0*/  ISETP.GE.OR P6, PT, R5, R239, !P6 ;  /* 0x000000ef0500720c */ /* 0x000fe400077c6670 */
[----:B------:R-:W-:Y:S02]  /*102d0*/  FSEL R186, R25, -INF , !P2 ;  /* 0xff80000019ba7808 */ /* 0x000fe40005000000 */
[----:B------:R-:W-:Y:S02]  /*102e0*/  ISETP.GE.OR P0, PT, R2, R238, !P0 ;  /* 0x000000ee0200720c */ /* 0x000fe40004706670 */
[----:B------:R-:W-:Y:S02]  /*102f0*/  IADD3 R2, R0, 0x38, RZ ;  /* 0x0000003800027810 */ /* 0x000fe40007ffe0ff */
[----:B------:R-:W-:Y:S02]  /*10300*/  ISETP.GE.AND P3, PT, R4, R237, PT ;  /* 0x000000ed0400720c */ /* 0x000fe40003f66270 */
[----:B------:R-:W-:Y:S02]  /*10310*/  FMNMX.FTZ R133, R185, R133, !PT ;  /* 0x00000085b9857209 */ /* 0x000fe40007810000 */
[----:B------:R-:W-:Y:S02]  /*10320*/  FMNMX.FTZ R12, R179, R12, !PT ;  /* 0x0000000cb30c7209 */ /* 0x000fe40007810000 */
[----:B------:R-:W-:Y:S02]  /*10330*/  FSEL R190, R28, -INF , !P6 ;  /* 0xff8000001cbe7808 */ /* 0x000fe40007000000 */
[----:B------:R-:W-:Y:S02]  /*10340*/  ISETP.GE.OR P3, PT, R4, R239, !P3 ;  /* 0x000000ef0400720c */ /* 0x000fe40005f66670 */
[----:B------:R-:W-:Y:S02]  /*10350*/  ISETP.GE.AND P2, PT, R2, R237, PT ;  /* 0x000000ed0200720c */ /* 0x000fe40003f46270 */
[----:B------:R-:W-:Y:S02]  /*10360*/  FMNMX.FTZ R133, R186, R133, !PT ;  /* 0x00000085ba857209 */ /* 0x000fe40007810000 */
[----:B------:R-:W-:Y:S02]  /*10370*/  IADD3 R0, R0, 0x39, RZ ;  /* 0x0000003900007810 */ /* 0x000fe40007ffe0ff */
[----:B------:R-:W-:Y:S02]  /*10380*/  FMNMX.FTZ R12, R180, R12, !PT ;  /* 0x0000000cb40c7209 */ /* 0x000fe40007810000 */
[----:B------:R-:W-:Y:S02]  /*10390*/  FSEL R207, R29, -INF , !P3 ;  /* 0xff8000001dcf7808 */ /* 0x000fe40005800000 */
[----:B------:R-:W-:Y:S02]  /*103a0*/  ISETP.GE.OR P2, PT, R2, R239, !P2 ;  /* 0x000000ef0200720c */ /* 0x000fe40005746670 */
[----:B------:R-:W-:Y:S02]  /*103b0*/  FMNMX.FTZ R133, R190, R133, !PT ;  /* 0x00000085be857209 */ /* 0x000fe40007810000 */
[----:B------:R-:W-:Y:S02]  /*103c0*/  ISETP.GE.AND P6, PT, R0, R237, PT ;  /* 0x000000ed0000720c */ /* 0x000fe40003fc6270 */
[----:B------:R-:W-:Y:S02]  /*103d0*/  FSEL R184, R22, -INF , !P5 ;  /* 0xff80000016b87808 */ /* 0x000fe40006800000 */
[----:B------:R-:W-:Y:S02]  /*103e0*/  FMNMX.FTZ R12, R181, R12, !PT ;  /* 0x0000000cb50c7209 */ /* 0x000fe40007810000 */
[----:B------:R-:W-:Y:S02]  /*103f0*/  FSEL R241, R32, -INF , !P2 ;  /* 0xff80000020f17808 */ /* 0x000fe40005000000 */
[----:B------:R-:W-:Y:S02]  /*10400*/  FMNMX.FTZ R133, R207, R133, !PT ;  /* 0x00000085cf857209 */ /* 0x000fe40007810000 */
[----:B------:R-:W-:Y:S02]  /*10410*/  ISETP.GE.OR P6, PT, R0, R239, !P6 ;  /* 0x000000ef0000720c */ /* 0x000fe400077c6670 */
[----:B------:R-:W-:Y:S02]  /*10420*/  FSEL R187, R23, -INF , !P4 ;  /* 0xff80000017bb7808 */ /* 0x000fe40006000000 */
[----:B------:R-:W-:Y:S01]  /*10430*/  FMNMX.FTZ R12, R184, R12, !PT ;  /* 0x0000000cb80c7209 */ /* 0x000fe20007810000 */
[----:B------:R-:W-:Y:S01]  /*10440*/  LDSM.16.MT88.4 R20, [R210+0x18000] ;  /* 0x01800000d214783b */ /* 0x000fe20000004200 */
[----:B------:R-:W-:Y:S02]  /*10450*/  FMNMX.FTZ R133, R241, R133, !PT ;  /* 0x00000085f1857209 */ /* 0x000fe40007810000 */
[----:B------:R-:W-:Y:S02]  /*10460*/  FSEL R242, R33, -INF , !P6 ;  /* 0xff80000021f27808 */ /* 0x000fe40007000000 */
[----:B------:R-:W-:Y:S02]  /*10470*/  FSEL R188, R26, -INF , !P1 ;  /* 0xff8000001abc7808 */ /* 0x000fe40004800000 */
[----:B------:R-:W-:Y:S02]  /*10480*/  FMNMX.FTZ R12, R187, R12, !PT ;  /* 0x0000000cbb0c7209 */ /* 0x000fe40007810000 */
[C---:B------:R-:W-:Y:S02]  /*10490*/  ISETP.GE.AND P2, PT, R5.reuse, R236, PT ;  /* 0x000000ec0500720c */ /* 0x040fe40003f46270 */
[----:B------:R-:W-:Y:S02]  /*104a0*/  FMNMX.FTZ R133, R242, R133, !PT ;  /* 0x00000085f2857209 */ /* 0x000fe40007810000 */
[----:B------:R-:W-:Y:S02]  /*104b0*/  ISETP.GE.OR P1, PT, R5, R238, !P2 ;  /* 0x000000ee0500720c */ /* 0x000fe40005726670 */
[----:B------:R-:W-:Y:S02]  /*104c0*/  FMNMX.FTZ R5, R188, R12, !PT ;  /* 0x0000000cbc057209 */ /* 0x000fe40007810000 */
[----:B------:R-:W1:Y:S01]  /*104d0*/  SHFL.BFLY PT, R12, R133, 0x2, 0x1f ;  /* 0x0c401f00850c7f89 */ /* 0x000e6200000e0000 */
[----:B------:R-:W-:Y:S02]  /*104e0*/  FSEL R189, R27, -INF , !P0 ;  /* 0xff8000001bbd7808 */ /* 0x000fe40004000000 */
[----:B------:R-:W-:Y:S02]  /*104f0*/  ISETP.GE.AND P2, PT, R4, R236, PT ;  /* 0x000000ec0400720c */ /* 0x000fe40003f46270 */
[----:B------:R-:W-:Y:S02]  /*10500*/  FSEL R240, R30, -INF , !P1 ;  /* 0xff8000001ef07808 */ /* 0x000fe40004800000 */
[----:B------:R-:W-:Y:S02]  /*10510*/  ISETP.GE.OR P2, PT, R4, R238, !P2 ;  /* 0x000000ee0400720c */ /* 0x000fe40005746670 */
[----:B------:R-:W-:Y:S02]  /*10520*/  FMNMX.FTZ R4, R189, R5, !PT ;  /* 0x00000005bd047209 */ /* 0x000fe40007810000 */
[C---:B------:R-:W-:Y:S02]  /*10530*/  ISETP.GE.AND P0, PT, R2.reuse, R236, PT ;  /* 0x000000ec0200720c */ /* 0x040fe40003f06270 */
[----:B------:R-:W-:Y:S02]  /*10540*/  FSEL R243, R31, -INF , !P2 ;  /* 0xff8000001ff37808 */ /* 0x000fe40005000000 */
[----:B------:R-:W-:Y:S01]  /*10550*/  ISETP.GE.OR P1, PT, R2, R238, !P0 ;  /* 0x000000ee0200720c */ /* 0x000fe20004726670 */
[----:B------:R-:W-:Y:S01]  /*10560*/  LDSM.16.MT88.4 R28, [R212+0x18000] ;  /* 0x01800000d41c783b */ /* 0x000fe20000004200 */
[----:B------:R-:W-:Y:S02]  /*10570*/  FMNMX.FTZ R2, R240, R4, !PT ;  /* 0x00000004f0027209 */ /* 0x000fe40007810000 */
[----:B------:R-:W-:Y:S02]  /*10580*/  ISETP.GE.AND P0, PT, R0, R236, PT ;  /* 0x000000ec0000720c */ /* 0x000fe40003f06270 */
[----:B------:R-:W-:Y:S02]  /*10590*/  FSEL R244, R34, -INF , !P1 ;  /* 0xff80000022f47808 */ /* 0x000fe40004800000 */
[----:B------:R-:W-:Y:S02]  /*105a0*/  ISETP.GE.OR P0, PT, R0, R238, !P0 ;  /* 0x000000ee0000720c */ /* 0x000fe40004706670 */
[----:B-1----:R-:W-:Y:S02]  /*105b0*/  FMNMX.FTZ R133, R133, R12, !PT ;  /* 0x0000000c85857209 */ /* 0x002fe40007810000 */
[----:B------:R-:W-:Y:S01]  /*105c0*/  FMNMX.FTZ R0, R243, R2, !PT ;  /* 0x00000002f3007209 */ /* 0x000fe20007810000 */
[----:B------:R-:W-:Y:S01]  /*105d0*/  LDSM.16.MT88.4 R12, [R209+0x18000] ;  /* 0x01800000d10c783b */ /* 0x000fe20000004200 */
[----:B------:R-:W-:Y:S02]  /*105e0*/  FSEL R135, R35, -INF , !P0 ;  /* 0xff80000023877808 */ /* 0x000fe40004000000 */
[----:B------:R-:W-:Y:S04]  /*105f0*/  FMNMX.FTZ R0, R244, R0, !PT ;  /* 0x00000000f4007209 */ /* 0x000fe80007810000 */
[----:B------:R-:W-:Y:S01]  /*10600*/  FMNMX.FTZ R0, R135, R0, !PT ;  /* 0x0000000087007209 */ /* 0x000fe20007810000 */
        /* <DEDUP_REMOVED lines=10> */
[----:B------:R1:W-:Y:S01]  /*106b0*/  MUFU.EX2 R252, R132 ;  /* 0x0000008400fc7308 */ /* 0x0003e20000000800 */
[--C-:B------:R-:W-:Y:S02]  /*106c0*/  FFMA.FTZ R8, R8, c[0x0][0x23c], -R172.reuse ;  /* 0x00008f0008087a23 */ /* 0x100fe400000108ac */
[----:B------:R-:W-:Y:S07]  /*106d0*/  FFMA.FTZ R9, R9, c[0x0][0x23c], -R172 ;  /* 0x00008f0009097a23 */ /* 0x000fee00000108ac */
[----:B------:R-:W2:Y:S10]  /*106e0*/  MUFU.EX2 R249, R168 ;  /* 0x000000a800f97308 */ /* 0x000eb40000000800 */
[----:B------:R-:W-:Y:S01]  /*106f0*/  MUFU.EX2 R251, R8 ;  /* 0x0000000800fb7308 */ /* 0x000fe20000000800 */
[----:B-1----:R-:W-:Y:S02]  /*10700*/  FMNMX.FTZ R132, R0, R2, !PT ;  /* 0x0000000200847209 */ /* 0x002fe40007810000 */
[----:B------:R-:W-:Y:S02]  /*10710*/  FSEL R0, R133, RZ, P1 ;  /* 0x000000ff85007208 */ /* 0x000fe40000800000 */
[C---:B------:R-:W-:Y:S01]  /*10720*/  FSETP.NEU.FTZ.AND P0, PT, R132.reuse, -INF , PT ;  /* 0xff8000008400780b */ /* 0x040fe20003f1d000 */
[----:B------:R-:W-:Y:S04]  /*10730*/  FMUL.FTZ R173, R132, c[0x0][0x23c] ;  /* 0x00008f0084ad7a20 */ /* 0x000fe80000410000 */
[----:B------:R-:W1:Y:S01]  /*10740*/  MUFU.EX2 R250, R9 ;  /* 0x0000000900fa7308 */ /* 0x000e620000000800 */
[----:B------:R-:W-:Y:S01]  /*10750*/  FADD.FTZ R0, -R0, R3 ;  /* 0x0000000300007221 */ /* 0x000fe20000010100 */
[----:B------:R-:W-:Y:S02]  /*10760*/  FSEL R2, R132, RZ, P0 ;  /* 0x000000ff84027208 */ /* 0x000fe40000000000 */
[----:B------:R-:W-:Y:S01]  /*10770*/  FSEL R173, R173, RZ, P0 ;  /* 0x000000ffadad7208 */ /* 0x000fe20000000000 */
[----:B------:R-:W-:Y:S01]  /*10780*/  FMUL.FTZ R0, R0, c[0x0][0x23c] ;  /* 0x00008f0000007a20 */ /* 0x000fe20000410000 */
[----:B--2---:R-:W-:Y:S02]  /*10790*/  F2FP.BF16.PACK_AB R168, R252, R249 ;  /* 0x000000f9fca8723e */ /* 0x004fe400000010ff */
[----:B------:R-:W-:Y:S01]  /*107a0*/  PLOP3.LUT P0, PT, PT, PT, UP0, 0x80, 0x0 ;  /* 0x000000000000781c */ /* 0x000fe20003f0f008 */
[--C-:B------:R-:W-:Y:S01]  /*107b0*/  FFMA.FTZ R6, R6, c[0x0][0x23c], -R173.reuse ;  /* 0x00008f0006067a23 */ /* 0x100fe200000108ad */
[----:B------:R2:W3:Y:S01]  /*107c0*/  MUFU.EX2 R3, R0 ;  /* 0x0000000000037308 */ /* 0x0004e20000000800 */
[--C-:B------:R-:W-:Y:S02]  /*107d0*/  FFMA.FTZ R7, R7, c[0x0][0x23c], -R173.reuse ;  /* 0x00008f0007077a23 */ /* 0x100fe400000108ad */
[--C-:B------:R-:W-:Y:S02]  /*107e0*/  FFMA.FTZ R10, R10, c[0x0][0x23c], -R173.reuse ;  /* 0x00008f000a0a7a23 */ /* 0x100fe400000108ad */
[--C-:B------:R-:W-:Y:S05]  /*107f0*/  FFMA.FTZ R11, R11, c[0x0][0x23c], -R173.reuse ;  /* 0x00008f000b0b7a23 */ /* 0x100fea00000108ad */
[----:B------:R-:W-:Y:S01]  /*10800*/  MUFU.EX2 R248, R6 ;  /* 0x0000000600f87308 */ /* 0x000fe20000000800 */
[----:B-1----:R-:W-:Y:S09]  /*10810*/  F2FP.BF16.PACK_AB R170, R250, R251 ;  /* 0x000000fbfaaa723e */ /* 0x002ff200000010ff */
[----:B------:R-:W1:Y:S01]  /*10820*/  MUFU.EX2 R247, R7 ;  /* 0x0000000700f77308 */ /* 0x000e620000000800 */
[----:B--2---:R-:W-:Y:S02]  /*10830*/  FADD.FTZ R0, -R2, R134 ;  /* 0x0000008602007221 */ /* 0x004fe40000010100 */
[C---:B---3--:R-:W-:Y:S02]  /*10840*/  FMUL.FTZ R4, R3.reuse, R136 ;  /* 0x0000008803047220 */ /* 0x048fe40000410000 */
[----:B------:R-:W-:Y:S05]  /*10850*/  FMUL.FTZ R0, R0, c[0x0][0x23c] ;  /* 0x00008f0000007a20 */ /* 0x000fea0000410000 */
[----:B------:R-:W-:Y:S01]  /*10860*/  MUFU.EX2 R246, R10 ;  /* 0x0000000a00f67308 */ /* 0x000fe20000000800 */
[C---:B------:R-:W-:Y:S02]  /*10870*/  FMUL.FTZ R5, R3.reuse, R137 ;  /* 0x0000008903057220 */ /* 0x040fe40000410000 */
[C---:B------:R-:W-:Y:S02]  /*10880*/  FMUL.FTZ R8, R3.reuse, R140 ;  /* 0x0000008c03087220 */ /* 0x040fe40000410000 */
[C---:B------:R-:W-:Y:S02]  /*10890*/  FMUL.FTZ R9, R3.reuse, R141 ;  /* 0x0000008d03097220 */ /* 0x040fe40000410000 */
[C---:B------:R-:W-:Y:S02]  /*108a0*/  FMUL.FTZ R16, R3.reuse, R148 ;  /* 0x0000009403107220 */ /* 0x040fe40000410000 */
[C---:B------:R-:W-:Y:S01]  /*108b0*/  FMUL.FTZ R17, R3.reuse, R149 ;  /* 0x0000009503117220 */ /* 0x040fe20000410000 */
[----:B------:R-:W2:Y:S01]  /*108c0*/  MUFU.EX2 R245, R11 ;  /* 0x0000000b00f57308 */ /* 0x000ea20000000800 */
[C---:B------:R-:W-:Y:S02]  /*108d0*/  FMUL.FTZ R24, R3.reuse, R156 ;  /* 0x0000009c03187220 */ /* 0x040fe40000410000 */
[----:B------:R-:W-:Y:S01]  /*108e0*/  FMUL.FTZ R25, R3, R157 ;  /* 0x0000009d03197220 */ /* 0x000fe20000410000 */
[----:B-1----:R-:W-:Y:S01]  /*108f0*/  F2FP.BF16.PACK_AB R169, R247, R248 ;  /* 0x000000f8f7a9723e */ /* 0x002fe200000010ff */
[--C-:B------:R-:W-:Y:S02]  /*10900*/  FFMA.FTZ R2, R174, c[0x0][0x23c], -R172.reuse ;  /* 0x00008f00ae027a23 */ /* 0x100fe400000108ac */
[C---:B------:R-:W-:Y:S02]  /*10910*/  FMUL.FTZ R32, R3.reuse, R164 ;  /* 0x000000a403207220 */ /* 0x040fe40000410000 */
[C---:B------:R-:W-:Y:S01]  /*10920*/  FMUL.FTZ R33, R3.reuse, R165 ;  /* 0x000000a503217220 */ /* 0x040fe20000410000 */
[----:B------:R-:W1:Y:S01]  /*10930*/  MUFU.EX2 R0, R0 ;  /* 0x0000000000007308 */ /* 0x000e620000000800 */
[C---:B------:R-:W-:Y:S02]  /*10940*/  FMUL.FTZ R36, R3.reuse, R36 ;  /* 0x0000002403247220 */ /* 0x040fe40000410000 */
[C---:B------:R-:W-:Y:S02]  /*10950*/  FMUL.FTZ R37, R3.reuse, R37 ;  /* 0x0000002503257220 */ /* 0x040fe40000410000 */
[C---:B------:R-:W-:Y:S02]  /*10960*/  FMUL.FTZ R40, R3.reuse, R40 ;  /* 0x0000002803287220 */ /* 0x040fe40000410000 */
[C---:B------:R-:W-:Y:S02]  /*10970*/  FMUL.FTZ R41, R3.reuse, R41 ;  /* 0x0000002903297220 */ /* 0x040fe40000410000 */
[C---:B------:R-:W-:Y:S01]  /*10980*/  FMUL.FTZ R44, R3.reuse, R44 ;  /* 0x0000002c032c7220 */ /* 0x040fe20000410000 */
[----:B------:R3:W-:Y:S01]  /*10990*/  MUFU.EX2 R206, R2 ;  /* 0x0000000200ce7308 */ /* 0x0007e20000000800 */
[C---:B------:R-:W-:Y:S02]  /*109a0*/  FMUL.FTZ R45, R3.reuse, R45 ;  /* 0x0000002d032d7220 */ /* 0x040fe40000410000 */
[----:B------:R-:W-:Y:S01]  /*109b0*/  FMUL.FTZ R48, R3, R48 ;  /* 0x0000003003307220 */ /* 0x000fe20000410000 */
[----:B--2---:R-:W-:Y:S01]  /*109c0*/  F2FP.BF16.PACK_AB R171, R245, R246 ;  /* 0x000000f6f5ab723e */ /* 0x004fe200000010ff */
[C---:B------:R-:W-:Y:S02]  /*109d0*/  FMUL.FTZ R49, R3.reuse, R49 ;  /* 0x0000003103317220 */ /* 0x040fe40000410000 */
[C---:B------:R-:W-:Y:S02]  /*109e0*/  FMUL.FTZ R52, R3.reuse, R52 ;  /* 0x0000003403347220 */ /* 0x040fe40000410000 */
[C---:B------:R-:W-:Y:S02]  /*109f0*/  FMUL.FTZ R53, R3.reuse, R53 ;  /* 0x0000003503357220 */ /* 0x040fe40000410000 */
[C---:B------:R-:W-:Y:S02]  /*10a00*/  FMUL.FTZ R56, R3.reuse, R56 ;  /* 0x0000003803387220 */ /* 0x040fe40000410000 */
[C---:B------:R-:W-:Y:S02]  /*10a10*/  FMUL.FTZ R57, R3.reuse, R57 ;  /* 0x0000003903397220 */ /* 0x040fe40000410000 */
[C---:B-1----:R-:W-:Y:S02]  /*10a20*/  FMUL.FTZ R6, R0.reuse, R138 ;  /* 0x0000008a00067220 */ /* 0x042fe40000410000 */
[C---:B------:R-:W-:Y:S02]  /*10a30*/  FMUL.FTZ R7, R0.reuse, R139 ;  /* 0x0000008b00077220 */ /* 0x040fe40000410000 */
[----:B------:R-:W1:Y:S01]  /*10a40*/  LDSM.16.MT88.4 R136, [R211+0x18000] ;  /* 0x01800000d388783b */ /* 0x000e620000004200 */
[C---:B------:R-:W-:Y:S02]  /*10a50*/  FMUL.FTZ R10, R0.reuse, R142 ;  /* 0x0000008e000a7220 */ /* 0x040fe40000410000 */
[C---:B------:R-:W-:Y:S02]  /*10a60*/  FMUL.FTZ R11, R0.reuse, R143 ;  /* 0x0000008f000b7220 */ /* 0x040fe40000410000 */
[C---:B------:R-:W-:Y:S03]  /*10a70*/  HMMA.16816.F32.BF16 R4, R168.reuse, R12, R4 ;  /* 0x0000000ca804723c */ /* 0x040fe60000041804 */
[----:B------:R-:W2:Y:S02]  /*10a80*/  LDSM.16.MT88.4 R140, [R209+0x1a000] ;  /* 0x01a00000d18c783b */ /* 0x000ea40000004200 */
[C---:B------:R-:W-:Y:S02]  /*10a90*/  FMUL.FTZ R18, R0.reuse, R150 ;  /* 0x0000009600127220 */ /* 0x040fe40000410000 */
[C---:B------:R-:W-:Y:S01]  /*10aa0*/  FMUL.FTZ R12, R3.reuse, R144 ;  /* 0x00000090030c7220 */ /* 0x040fe20000410000 */
[C---:B------:R-:W-:Y:S04]  /*10ab0*/  HMMA.16816.F32.BF16 R8, R168.reuse, R14, R8 ;  /* 0x0000000ea808723c */ /* 0x040fe80000041808 */
[----:B------:R-:W-:Y:S02]  /*10ac0*/  FMUL.FTZ R13, R3, R145 ;  /* 0x00000091030d7220 */ /* 0x000fe40000410000 */
[C---:B------:R-:W-:Y:S02]  /*10ad0*/  FMUL.FTZ R19, R0.reuse, R151 ;  /* 0x0000009700137220 */ /* 0x040fe40000410000 */
[C---:B------:R-:W-:Y:S01]  /*10ae0*/  FMUL.FTZ R14, R0.reuse, R146 ;  /* 0x00000092000e7220 */ /* 0x040fe20000410000 */
[----:B------:R-:W-:Y:S03]  /*10af0*/  LDSM.16.MT88.4 R148, [R210+0x18800] ;  /* 0x01880000d294783b */ /* 0x000fe60000004200 */
[C---:B------:R-:W-:Y:S02]  /*10b00*/  FMUL.FTZ R15, R0.reuse, R147 ;  /* 0x00000093000f7220 */ /* 0x040fe40000410000 */
[C---:B------:R-:W-:Y:S02]  /*10b10*/  FMUL.FTZ R26, R0.reuse, R158 ;  /* 0x0000009e001a7220 */ /* 0x040fe40000410000 */
[C---:B------:R-:W-:Y:S01]  /*10b20*/  FMUL.FTZ R27, R0.reuse, R159 ;  /* 0x0000009f001b7220 */ /* 0x040fe20000410000 */
[----:B------:R-:W4:Y:S01]  /*10b30*/  LDSM.16.MT88.4 R144, [R210+0x1a000] ;  /* 0x01a00000d290783b */ /* 0x000f220000004200 */
[C---:B------:R-:W-:Y:S01]  /*10b40*/  FMUL.FTZ R34, R0.reuse, R166 ;  /* 0x000000a600227220 */ /* 0x040fe20000410000 */
[C---:B------:R-:W-:Y:S03]  /*10b50*/  HMMA.16816.F32.BF16 R12, R168.reuse, R20, R12 ;  /* 0x00000014a80c723c */ /* 0x040fe6000004180c */
[C---:B------:R-:W-:Y:S02]  /*10b60*/  FMUL.FTZ R35, R0.reuse, R167 ;  /* 0x000000a700237220 */ /* 0x040fe40000410000 */
[--C-:B---3--:R-:W-:Y:S01]  /*10b70*/  FFMA.FTZ R2, R175, c[0x0][0x23c], -R172.reuse ;  /* 0x00008f00af027a23 */ /* 0x108fe200000108ac */
[----:B------:R-:W-:Y:S01]  /*10b80*/  LDSM.16.MT88.4 R156, [R209+0x1a800] ;  /* 0x01a80000d19c783b */ /* 0x000fe20000004200 */
[C---:B------:R-:W-:Y:S01]  /*10b90*/  FMUL.FTZ R20, R3.reuse, R152 ;  /* 0x0000009803147220 */ /* 0x040fe20000410000 */
[C---:B------:R-:W-:Y:S01]  /*10ba0*/  HMMA.16816.F32.BF16 R16, R168.reuse, R22, R16 ;  /* 0x00000016a810723c */ /* 0x040fe20000041810 */
[----:B------:R3:W5:Y:S03]  /*10bb0*/  MUFU.EX2 R205, R2 ;  /* 0x0000000200cd7308 */ /* 0x0007660000000800 */
[C---:B------:R-:W-:Y:S02]  /*10bc0*/  FMUL.FTZ R21, R3.reuse, R153 ;  /* 0x0000009903157220 */ /* 0x040fe40000410000 */
[C---:B------:R-:W-:Y:S01]  /*10bd0*/  FMUL.FTZ R38, R0.reuse, R38 ;  /* 0x0000002600267220 */ /* 0x040fe20000410000 */
[----:B------:R-:W-:Y:S01]  /*10be0*/  LDSM.16.MT88.4 R164, [R209+0x1c800] ;  /* 0x01c80000d1a4783b */ /* 0x000fe20000004200 */
[C---:B------:R-:W-:Y:S04]  /*10bf0*/  FMUL.FTZ R22, R0.reuse, R154 ;  /* 0x0000009a00167220 */ /* 0x040fe80000410000 */
[C---:B------:R-:W-:Y:S02]  /*10c00*/  FMUL.FTZ R23, R0.reuse, R155 ;  /* 0x0000009b00177220 */ /* 0x040fe40000410000 */
[C---:B------:R-:W-:Y:S01]  /*10c10*/  FMUL.FTZ R39, R0.reuse, R39 ;  /* 0x0000002700277220 */ /* 0x040fe20000410000 */
[----:B------:R-:W-:Y:S01]  /*10c20*/  LDSM.16.MT88.4 R152, [R211+0x18800] ;  /* 0x01880000d398783b */ /* 0x000fe20000004200 */
[C---:B------:R-:W-:Y:S02]  /*10c30*/  FMUL.FTZ R42, R0.reuse, R42 ;  /* 0x0000002a002a7220 */ /* 0x040fe40000410000 */
[C---:B------:R-:W-:Y:S01]  /*10c40*/  FMUL.FTZ R43, R0.reuse, R43 ;  /* 0x0000002b002b7220 */ /* 0x040fe20000410000 */
[C---:B------:R-:W-:Y:S03]  /*10c50*/  HMMA.16816.F32.BF16 R20, R168.reuse, R28, R20 ;  /* 0x0000001ca814723c */ /* 0x040fe60000041814 */
[C---:B------:R-:W-:Y:S02]  /*10c60*/  FMUL.FTZ R46, R0.reuse, R46 ;  /* 0x0000002e002e7220 */ /* 0x040fe40000410000 */
[----:B------:R-:W-:Y:S02]  /*10c70*/  FMUL.FTZ R47, R0, R47 ;  /* 0x0000002f002f7220 */ /* 0x000fe40000410000 */
[C---:B------:R-:W-:Y:S01]  /*10c80*/  FMUL.FTZ R28, R3.reuse, R160 ;  /* 0x000000a0031c7220 */ /* 0x040fe20000410000 */
[C---:B------:R-:W-:Y:S04]  /*10c90*/  HMMA.16816.F32.BF16 R24, R168.reuse, R30, R24 ;  /* 0x0000001ea818723c */ /* 0x040fe80000041818 */
[C---:B------:R-:W-:Y:S02]  /*10ca0*/  FMUL.FTZ R29, R3.reuse, R161 ;  /* 0x000000a1031d7220 */ /* 0x040fe40000410000 */
[--C-:B---3--:R-:W-:Y:S02]  /*10cb0*/  FFMA.FTZ R2, R176, c[0x0][0x23c], -R172.reuse ;  /* 0x00008f00b0027a23 */ /* 0x108fe400000108ac */
[C---:B------:R-:W-:Y:S02]  /*10cc0*/  FMUL.FTZ R30, R0.reuse, R162 ;  /* 0x000000a2001e7220 */ /* 0x040fe40000410000 */
[----:B------:R3:W-:Y:S02]  /*10cd0*/  MUFU.EX2 R204, R2 ;  /* 0x0000000200cc7308 */ /* 0x0007e40000000800 */
[C---:B------:R-:W-:Y:S02]  /*10ce0*/  FMUL.FTZ R31, R0.reuse, R163 ;  /* 0x000000a3001f7220 */ /* 0x040fe40000410000 */
[----:B------:R-:W-:Y:S01]  /*10cf0*/  LDSM.16.MT88.4 R160, [R212+0x1a800] ;  /* 0x01a80000d4a0783b */ /* 0x000fe20000004200 */
[C---:B------:R-:W-:Y:S02]  /*10d00*/  FMUL.FTZ R50, R0.reuse, R50 ;  /* 0x0000003200327220 */ /* 0x040fe40000410000 */
[C---:B------:R-:W-:Y:S02]  /*10d10*/  FMUL.FTZ R51, R0.reuse, R51 ;  /* 0x0000003300337220 */ /* 0x040fe40000410000 */
[C---:B-1----:R-:W-:Y:S03]  /*10d20*/  HMMA.16816.F32.BF16 R28, R168.reuse, R136, R28 ;  /* 0x00000088a81c723c */ /* 0x042fe6000004181c */
[C---:B------:R-:W-:Y:S02]  /*10d30*/  FMUL.FTZ R54, R0.reuse, R54 ;  /* 0x0000003600367220 */ /* 0x040fe40000410000 */
[C---:B------:R-:W-:Y:S02]  /*10d40*/  FMUL.FTZ R55, R0.reuse, R55 ;  /* 0x0000003700377220 */ /* 0x040fe40000410000 */
[C---:B------:R-:W-:Y:S01]  /*10d50*/  FMUL.FTZ R58, R0.reuse, R58 ;  /* 0x0000003a003a7220 */ /* 0x040fe20000410000 */
[C---:B------:R-:W-:Y:S01]  /*10d60*/  HMMA.16816.F32.BF16 R32, R168.reuse, R138, R32 ;  /* 0x0000008aa820723c */ /* 0x040fe20000041820 */
[----:B------:R-:W1:Y:S03]  /*10d70*/  LDSM.16.MT88.4 R136, [R212+0x1a000] ;  /* 0x01a00000d488783b */ /* 0x000e660000004200 */
[C---:B------:R-:W-:Y:S02]  /*10d80*/  FMUL.FTZ R59, R0.reuse, R59 ;  /* 0x0000003b003b7220 */ /* 0x040fe40000410000 */
[----:B------:R-:W-:Y:S02]  /*10d90*/  FMUL.FTZ R60, R3, R60 ;  /* 0x0000003c033c7220 */ /* 0x000fe40000410000 */
[C---:B--2---:R-:W-:Y:S04]  /*10da0*/  HMMA.16816.F32.BF16 R36, R168.reuse, R140, R36 ;  /* 0x0000008ca824723c */ /* 0x044fe80000041824 */
[--C-:B---3--:R-:W-:Y:S02]  /*10db0*/  FFMA.FTZ R2, R177, c[0x0][0x23c], -R172.reuse ;  /* 0x00008f00b1027a23 */ /* 0x108fe400000108ac */
[C---:B------:R-:W-:Y:S02]  /*10dc0*/  FMUL.FTZ R61, R3.reuse, R61 ;  /* 0x0000003d033d7220 */ /* 0x040fe40000410000 */
[C---:B------:R-:W-:Y:S01]  /*10dd0*/  HMMA.16816.F32.BF16 R40, R168.reuse, R142, R40 ;  /* 0x0000008ea828723c */ /* 0x040fe20000041828 */
[----:B------:R-:W2:Y:S01]  /*10de0*/  LDSM.16.MT88.4 R140, [R211+0x1a000] ;  /* 0x01a00000d38c783b */ /* 0x000ea20000004200 */
[----:B------:R3:W-:Y:S02]  /*10df0*/  MUFU.EX2 R203, R2 ;  /* 0x0000000200cb7308 */ /* 0x0007e40000000800 */
[C---:B------:R-:W-:Y:S02]  /*10e00*/  FMUL.FTZ R62, R0.reuse, R62 ;  /* 0x0000003e003e7220 */ /* 0x040fe40000410000 */
[C---:B------:R-:W-:Y:S02]  /*10e10*/  FMUL.FTZ R63, R0.reuse, R63 ;  /* 0x0000003f003f7220 */ /* 0x040fe40000410000 */
[C---:B----4-:R-:W-:Y:S04]  /*10e20*/  HMMA.16816.F32.BF16 R44, R168.reuse, R144, R44 ;  /* 0x00000090a82c723c */ /* 0x050fe8000004182c */
[C---:B------:R-:W-:Y:S02]  /*10e30*/  FMUL.FTZ R64, R3.reuse, R64 ;  /* 0x0000004003407220 */ /* 0x040fe40000410000 */
[C---:B------:R-:W-:Y:S02]  /*10e40*/  FMUL.FTZ R65, R3.reuse, R65 ;  /* 0x0000004103417220 */ /* 0x040fe40000410000 */
[C---:B------:R-:W-:Y:S01]  /*10e50*/  HMMA.16816.F32.BF16 R48, R168.reuse, R146, R48 ;  /* 0x00000092a830723c */ /* 0x040fe20000041830 */
[----:B------:R-:W4:Y:S03]  /*10e60*/  LDSM.16.MT88.4 R144, [R209+0x1c000] ;  /* 0x01c00000d190783b */ /* 0x000f260000004200 */
[C---:B------:R-:W-:Y:S02]  /*10e70*/  FMUL.FTZ R66, R0.reuse, R66 ;  /* 0x0000004200427220 */ /* 0x040fe40000410000 */
[----:B------:R-:W-:Y:S02]  /*10e80*/  FMUL.FTZ R67, R0, R67 ;  /* 0x0000004300437220 */ /* 0x000fe40000410000 */
[C---:B------:R-:W-:Y:S01]  /*10e90*/  FMUL.FTZ R68, R3.reuse, R68 ;  /* 0x0000004403447220 */ /* 0x040fe20000410000 */
[C---:B-1----:R-:W-:Y:S03]  /*10ea0*/  HMMA.16816.F32.BF16 R52, R168.reuse, R136, R52 ;  /* 0x00000088a834723c */ /* 0x042fe60000041834 */
[--C-:B---3--:R-:W-:Y:S02]  /*10eb0*/  FFMA.FTZ R2, R178, c[0x0][0x23c], -R173.reuse ;  /* 0x00008f00b2027a23 */ /* 0x108fe400000108ad */
[C---:B------:R-:W-:Y:S02]  /*10ec0*/  FMUL.FTZ R69, R3.reuse, R69 ;  /* 0x0000004503457220 */ /* 0x040fe40000410000 */
[C---:B------:R-:W-:Y:S01]  /*10ed0*/  FMUL.FTZ R70, R0.reuse, R70 ;  /* 0x0000004600467220 */ /* 0x040fe20000410000 */
[C---:B------:R-:W-:Y:S01]  /*10ee0*/  HMMA.16816.F32.BF16 R56, R168.reuse, R138, R56 ;  /* 0x0000008aa838723c */ /* 0x040fe20000041838 */
[----:B------:R-:W1:Y:S01]  /*10ef0*/  LDSM.16.MT88.4 R136, [R210+0x1c000] ;  /* 0x01c00000d288783b */ /* 0x000e620000004200 */
[----:B------:R3:W-:Y:S02]  /*10f00*/  MUFU.EX2 R202, R2 ;  /* 0x0000000200ca7308 */ /* 0x0007e40000000800 */
[C---:B------:R-:W-:Y:S02]  /*10f10*/  FMUL.FTZ R71, R0.reuse, R71 ;  /* 0x0000004700477220 */ /* 0x040fe40000410000 */
[C---:B------:R-:W-:Y:S02]  /*10f20*/  FMUL.FTZ R72, R3.reuse, R72 ;  /* 0x0000004803487220 */ /* 0x040fe40000410000 */
[C---:B--2---:R-:W-:Y:S04]  /*10f30*/  HMMA.16816.F32.BF16 R60, R168.reuse, R140, R60 ;  /* 0x0000008ca83c723c */ /* 0x044fe8000004183c */
[C---:B------:R-:W-:Y:S02]  /*10f40*/  FMUL.FTZ R73, R3.reuse, R73 ;  /* 0x0000004903497220 */ /* 0x040fe40000410000 */
[C---:B------:R-:W-:Y:S02]  /*10f50*/  FMUL.FTZ R74, R0.reuse, R74 ;  /* 0x0000004a004a7220 */ /* 0x040fe40000410000 */
[C---:B------:R-:W-:Y:S01]  /*10f60*/  HMMA.16816.F32.BF16 R64, R168.reuse, R142, R64 ;  /* 0x0000008ea840723c */ /* 0x040fe20000041840 */
[----:B------:R-:W2:Y:S03]  /*10f70*/  LDSM.16.MT88.4 R140, [R212+0x1c000] ;  /* 0x01c00000d48c783b */ /* 0x000ea60000004200 */
[C---:B------:R-:W-:Y:S02]  /*10f80*/  FMUL.FTZ R75, R0.reuse, R75 ;  /* 0x0000004b004b7220 */ /* 0x040fe40000410000 */
[----:B------:R-:W-:Y:S02]  /*10f90*/  FMUL.FTZ R76, R3, R76 ;  /* 0x0000004c034c7220 */ /* 0x000fe40000410000 */
[C---:B----4-:R-:W-:Y:S04]  /*10fa0*/  HMMA.16816.F32.BF16 R68, R168.reuse, R144, R68 ;  /* 0x00000090a844723c */ /* 0x050fe80000041844 */
[--C-:B---3--:R-:W-:Y:S02]  /*10fb0*/  FFMA.FTZ R2, R179, c[0x0][0x23c], -R173.reuse ;  /* 0x00008f00b3027a23 */ /* 0x108fe400000108ad */
[----:B------:R-:W-:Y:S01]  /*10fc0*/  LDSM.16.MT88.4 R176, [R211+0x19800] ;  /* 0x01980000d3b0783b */ /* 0x000fe20000004200 */
[C---:B------:R-:W-:Y:S01]  /*10fd0*/  FMUL.FTZ R77, R3.reuse, R77 ;  /* 0x0000004d034d7220 */ /* 0x040fe20000410000 */
[C---:B------:R-:W-:Y:S01]  /*10fe0*/  HMMA.16816.F32.BF16 R72, R168.reuse, R146, R72 ;  /* 0x00000092a848723c */ /* 0x040fe20000041848 */
[----:B------:R3:W4:Y:S03]  /*10ff0*/  MUFU.EX2 R201, R2 ;  /* 0x0000000200c97308 */ /* 0x0007260000000800 */
[C---:B------:R-:W-:Y:S02]  /*11000*/  FMUL.FTZ R78, R0.reuse, R78 ;  /* 0x0000004e004e7220 */ /* 0x040fe40000410000 */
[----:B------:R-:W4:Y:S01]  /*11010*/  LDSM.16.MT88.4 R144, [R211+0x1c000] ;  /* 0x01c00000d390783b */ /* 0x000f220000004200 */
[C---:B------:R-:W-:Y:S02]  /*11020*/  FMUL.FTZ R79, R0.reuse, R79 ;  /* 0x0000004f004f7220 */ /* 0x040fe40000410000 */
[C---:B------:R-:W-:Y:S03]  /*11030*/  FMUL.FTZ R80, R3.reuse, R80 ;  /* 0x0000005003507220 */ /* 0x040fe60000410000 */
[C---:B------:R-:W-:Y:S02]  /*11040*/  FMUL.FTZ R81, R3.reuse, R81 ;  /* 0x0000005103517220 */ /* 0x040fe40000410000 */
[C---:B-1----:R-:W-:Y:S03]  /*11050*/  HMMA.16816.F32.BF16 R76, R168.reuse, R136, R76 ;  /* 0x00000088a84c723c */ /* 0x042fe6000004184c */
[C---:B------:R-:W-:Y:S02]  /*11060*/  FMUL.FTZ R82, R0.reuse, R82 ;  /* 0x0000005200527220 */ /* 0x040fe40000410000 */
[C---:B------:R-:W-:Y:S02]  /*11070*/  FMUL.FTZ R83, R0.reuse, R83 ;  /* 0x0000005300537220 */ /* 0x040fe40000410000 */
[C---:B------:R-:W-:Y:S02]  /*11080*/  FMUL.FTZ R84, R3.reuse, R84 ;  /* 0x0000005403547220 */ /* 0x040fe40000410000 */
[C---:B------:R-:W-:Y:S03]  /*11090*/  FMUL.FTZ R85, R3.reuse, R85 ;  /* 0x0000005503557220 */ /* 0x040fe60000410000 */
[C---:B------:R-:W-:Y:S01]  /*110a0*/  HMMA.16816.F32.BF16 R80, R168.reuse, R138, R80 ;  /* 0x0000008aa850723c */ /* 0x040fe20000041850 */
[----:B------:R-:W1:Y:S02]  /*110b0*/  LDSM.16.MT88.4 R136, [R209+0x1e000] ;  /* 0x01e00000d188783b */ /* 0x000e640000004200 */
[C---:B------:R-:W-:Y:S02]  /*110c0*/  FMUL.FTZ R86, R0.reuse, R86 ;  /* 0x0000005600567220 */ /* 0x040fe40000410000 */
[----:B------:R-:W-:Y:S02]  /*110d0*/  FMUL.FTZ R87, R0, R87 ;  /* 0x0000005700577220 */ /* 0x000fe40000410000 */
[--C-:B---3--:R-:W-:Y:S02]  /*110e0*/  FFMA.FTZ R2, R180, c[0x0][0x23c], -R173.reuse ;  /* 0x00008f00b4027a23 */ /* 0x108fe400000108ad */
[C---:B------:R-:W-:Y:S02]  /*110f0*/  FMUL.FTZ R88, R3.reuse, R88 ;  /* 0x0000005803587220 */ /* 0x040fe40000410000 */
[----:B------:R3:W-:Y:S01]  /*11100*/  MUFU.EX2 R200, R2 ;  /* 0x0000000200c87308 */ /* 0x0007e20000000800 */
[C---:B--2---:R-:W-:Y:S03]  /*11110*/  HMMA.16816.F32.BF16 R84, R168.reuse, R140, R84 ;  /* 0x0000008ca854723c */ /* 0x044fe60000041854 */
[C---:B------:R-:W-:Y:S02]  /*11120*/  FMUL.FTZ R89, R3.reuse, R89 ;  /* 0x0000005903597220 */ /* 0x040fe40000410000 */
[C---:B------:R-:W-:Y:S02]  /*11130*/  FMUL.FTZ R90, R0.reuse, R90 ;  /* 0x0000005a005a7220 */ /* 0x040fe40000410000 */
[C---:B------:R-:W-:Y:S02]  /*11140*/  FMUL.FTZ R91, R0.reuse, R91 ;  /* 0x0000005b005b7220 */ /* 0x040fe40000410000 */
[C---:B------:R-:W-:Y:S03]  /*11150*/  FMUL.FTZ R92, R3.reuse, R92 ;  /* 0x0000005c035c7220 */ /* 0x040fe60000410000 */
[C---:B------:R-:W-:Y:S02]  /*11160*/  FMUL.FTZ R93, R3.reuse, R93 ;  /* 0x0000005d035d7220 */ /* 0x040fe40000410000 */
[C---:B------:R-:W-:Y:S01]  /*11170*/  HMMA.16816.F32.BF16 R88, R168.reuse, R142, R88 ;  /* 0x0000008ea858723c */ /* 0x040fe20000041858 */
[----:B------:R-:W2:Y:S02]  /*11180*/  LDSM.16.MT88.4 R140, [R210+0x1e000] ;  /* 0x01e00000d28c783b */ /* 0x000ea40000004200 */
[C---:B------:R-:W-:Y:S02]  /*11190*/  FMUL.FTZ R94, R0.reuse, R94 ;  /* 0x0000005e005e7220 */ /* 0x040fe40000410000 */
[C---:B------:R-:W-:Y:S02]  /*111a0*/  FMUL.FTZ R95, R0.reuse, R95 ;  /* 0x0000005f005f7220 */ /* 0x040fe40000410000 */
[----:B------:R-:W-:Y:S02]  /*111b0*/  FMUL.FTZ R96, R3, R96 ;  /* 0x0000006003607220 */ /* 0x000fe40000410000 */
[--C-:B---3--:R-:W-:Y:S03]  /*111c0*/  FFMA.FTZ R2, R181, c[0x0][0x23c], -R173.reuse ;  /* 0x00008f00b5027a23 */ /* 0x108fe600000108ad */
[C---:B----4-:R-:W-:Y:S01]  /*111d0*/  HMMA.16816.F32.BF16 R92, R168.reuse, R144, R92 ;  /* 0x00000090a85c723c */ /* 0x050fe2000004185c */
[----:B------:R3:W4:Y:S02]  /*111e0*/  MUFU.EX2 R199, R2 ;  /* 0x0000000200c77308 */ /* 0x0007240000000800 */
[C---:B------:R-:W-:Y:S02]  /*111f0*/  FMUL.FTZ R97, R3.reuse, R97 ;  /* 0x0000006103617220 */ /* 0x040fe40000410000 */
[C---:B------:R-:W-:Y:S02]  /*11200*/  FMUL.FTZ R98, R0.reuse, R98 ;  /* 0x0000006200627220 */ /* 0x040fe40000410000 */
[C---:B------:R-:W-:Y:S02]  /*11210*/  FMUL.FTZ R99, R0.reuse, R99 ;  /* 0x0000006300637220 */ /* 0x040fe40000410000 */
[C---:B------:R-:W-:Y:S03]  /*11220*/  FMUL.FTZ R100, R3.reuse, R100 ;  /* 0x0000006403647220 */ /* 0x040fe60000410000 */
[C---:B------:R-:W-:Y:S02]  /*11230*/  FMUL.FTZ R101, R3.reuse, R101 ;  /* 0x0000006503657220 */ /* 0x040fe40000410000 */
[C---:B------:R-:W-:Y:S01]  /*11240*/  HMMA.16816.F32.BF16 R96, R168.reuse, R146, R96 ;  /* 0x00000092a860723c */ /* 0x040fe20000041860 */
[----:B------:R-:W4:Y:S02]  /*11250*/  LDSM.16.MT88.4 R144, [R212+0x1e000] ;  /* 0x01e00000d490783b */ /* 0x000f240000004200 */
[C---:B------:R-:W-:Y:S02]  /*11260*/  FMUL.FTZ R102, R0.reuse, R102 ;  /* 0x0000006600667220 */ /* 0x040fe40000410000 */
[C---:B------:R-:W-:Y:S02]  /*11270*/  FMUL.FTZ R103, R0.reuse, R103 ;  /* 0x0000006700677220 */ /* 0x040fe40000410000 */
[C---:B------:R-:W-:Y:S02]  /*11280*/  FMUL.FTZ R104, R3.reuse, R104 ;  /* 0x0000006803687220 */ /* 0x040fe40000410000 */
[----:B------:R-:W-:Y:S03]  /*11290*/  FMUL.FTZ R105, R3, R105 ;  /* 0x0000006903697220 */ /* 0x000fe60000410000 */
[C---:B-1----:R-:W-:Y:S03]  /*112a0*/  HMMA.16816.F32.BF16 R100, R168.reuse, R136, R100 ;  /* 0x00000088a864723c */ /* 0x042fe60000041864 */
[C---:B------:R-:W-:Y:S02]  /*112b0*/  FMUL.FTZ R106, R0.reuse, R106 ;  /* 0x0000006a006a7220 */ /* 0x040fe40000410000 */
[C---:B------:R-:W-:Y:S02]  /*112c0*/  FMUL.FTZ R107, R0.reuse, R107 ;  /* 0x0000006b006b7220 */ /* 0x040fe40000410000 */
[--C-:B---3--:R-:W-:Y:S02]  /*112d0*/  FFMA.FTZ R2, R183, c[0x0][0x23c], -R172.reuse ;  /* 0x00008f00b7027a23 */ /* 0x108fe400000108ac */
[C---:B------:R-:W-:Y:S02]  /*112e0*/  FMUL.FTZ R108, R3.reuse, R108 ;  /* 0x0000006c036c7220 */ /* 0x040fe40000410000 */
[----:B------:R1:W-:Y:S01]  /*112f0*/  MUFU.EX2 R198, R2 ;  /* 0x0000000200c67308 */ /* 0x0003e20000000800 */
[C---:B------:R-:W-:Y:S01]  /*11300*/  HMMA.16816.F32.BF16 R104, R168.reuse, R138, R104 ;  /* 0x0000008aa868723c */ /* 0x040fe20000041868 */
[----:B------:R-:W3:Y:S02]  /*11310*/  LDSM.16.MT88.4 R136, [R211+0x1e000] ;  /* 0x01e00000d388783b */ /* 0x000ee40000004200 */
[C---:B------:R-:W-:Y:S02]  /*11320*/  FMUL.FTZ R109, R3.reuse, R109 ;  /* 0x0000006d036d7220 */ /* 0x040fe40000410000 */
[C---:B------:R-:W-:Y:S02]  /*11330*/  FMUL.FTZ R110, R0.reuse, R110 ;  /* 0x0000006e006e7220 */ /* 0x040fe40000410000 */
[C---:B------:R-:W-:Y:S02]  /*11340*/  FMUL.FTZ R111, R0.reuse, R111 ;  /* 0x0000006f006f7220 */ /* 0x040fe40000410000 */
[C---:B------:R-:W-:Y:S03]  /*11350*/  FMUL.FTZ R112, R3.reuse, R112 ;  /* 0x0000007003707220 */ /* 0x040fe60000410000 */
[C---:B------:R-:W-:Y:S02]  /*11360*/  FMUL.FTZ R113, R3.reuse, R113 ;  /* 0x0000007103717220 */ /* 0x040fe40000410000 */
[C---:B--2---:R-:W-:Y:S03]  /*11370*/  HMMA.16816.F32.BF16 R108, R168.reuse, R140, R108 ;  /* 0x0000008ca86c723c */ /* 0x044fe6000004186c */
[C---:B------:R-:W-:Y:S02]  /*11380*/  FMUL.FTZ R114, R0.reuse, R114 ;  /* 0x0000007200727220 */ /* 0x040fe40000410000 */
[----:B------:R-:W-:Y:S02]  /*11390*/  FMUL.FTZ R115, R0, R115 ;  /* 0x0000007300737220 */ /* 0x000fe40000410000 */
[C---:B------:R-:W-:Y:S02]  /*113a0*/  FMUL.FTZ R116, R3.reuse, R116 ;  /* 0x0000007403747220 */ /* 0x040fe40000410000 */
[--C-:B-1----:R-:W-:Y:S02]  /*113b0*/  FFMA.FTZ R2, R182, c[0x0][0x23c], -R172.reuse ;  /* 0x00008f00b6027a23 */ /* 0x102fe400000108ac */
[----:B------:R-:W-:Y:S01]  /*113c0*/  LDSM.16.MT88.4 R180, [R209+0x1b800] ;  /* 0x01b80000d1b4783b */ /* 0x000fe20000004200 */
[C---:B------:R-:W-:Y:S01]  /*113d0*/  HMMA.16816.F32.BF16 R112, R168.reuse, R142, R112 ;  /* 0x0000008ea870723c */ /* 0x040fe20000041870 */
[----:B------:R1:W2:Y:S02]  /*113e0*/  MUFU.EX2 R197, R2 ;  /* 0x0000000200c57308 */ /* 0x0002a40000000800 */
[C---:B------:R-:W-:Y:S02]  /*113f0*/  FMUL.FTZ R117, R3.reuse, R117 ;  /* 0x0000007503757220 */ /* 0x040fe40000410000 */
[C---:B------:R-:W-:Y:S02]  /*11400*/  FMUL.FTZ R118, R0.reuse, R118 ;  /* 0x0000007600767220 */ /* 0x040fe40000410000 */
[C---:B------:R-:W-:Y:S01]  /*11410*/  FMUL.FTZ R119, R0.reuse, R119 ;  /* 0x0000007700777220 */ /* 0x040fe20000410000 */
[----:B------:R-:W2:Y:S01]  /*11420*/  LDSM.16.MT88.4 R140, [R209+0x18800] ;  /* 0x01880000d18c783b */ /* 0x000ea20000004200 */
[C---:B------:R-:W-:Y:S03]  /*11430*/  FMUL.FTZ R120, R3.reuse, R120 ;  /* 0x0000007803787220 */ /* 0x040fe60000410000 */
[C---:B------:R-:W-:Y:S02]  /*11440*/  FMUL.FTZ R121, R3.reuse, R121 ;  /* 0x0000007903797220 */ /* 0x040fe40000410000 */
[C---:B----4-:R-:W-:Y:S03]  /*11450*/  HMMA.16816.F32.BF16 R116, R168.reuse, R144, R116 ;  /* 0x00000090a874723c */ /* 0x050fe60000041874 */
[C---:B------:R-:W-:Y:S02]  /*11460*/  FMUL.FTZ R122, R0.reuse, R122 ;  /* 0x0000007a007a7220 */ /* 0x040fe40000410000 */
[C---:B------:R-:W-:Y:S02]  /*11470*/  FMUL.FTZ R123, R0.reuse, R123 ;  /* 0x0000007b007b7220 */ /* 0x040fe40000410000 */
[C---:B------:R-:W-:Y:S02]  /*11480*/  FMUL.FTZ R124, R3.reuse, R124 ;  /* 0x0000007c037c7220 */ /* 0x040fe40000410000 */
[C---:B------:R-:W-:Y:S03]  /*11490*/  FMUL.FTZ R125, R3.reuse, R125 ;  /* 0x0000007d037d7220 */ /* 0x040fe60000410000 */
[C---:B------:R-:W-:Y:S01]  /*114a0*/  HMMA.16816.F32.BF16 R120, R168.reuse, R146, R120 ;  /* 0x00000092a878723c */ /* 0x040fe20000041878 */
[----:B------:R-:W4:Y:S02]  /*114b0*/  LDSM.16.MT88.4 R144, [R212+0x18800] ;  /* 0x01880000d490783b */ /* 0x000f240000004200 */
[C---:B------:R-:W-:Y:S02]  /*114c0*/  FMUL.FTZ R126, R0.reuse, R126 ;  /* 0x0000007e007e7220 */ /* 0x040fe40000410000 */
[C---:B------:R-:W-:Y:S02]  /*114d0*/  FMUL.FTZ R127, R0.reuse, R127 ;  /* 0x0000007f007f7220 */ /* 0x040fe40000410000 */
[C---:B------:R-:W-:Y:S02]  /*114e0*/  FMUL.FTZ R128, R3.reuse, R128 ;  /* 0x0000008003807220 */ /* 0x040fe40000410000 */
[----:B------:R-:W-:Y:S03]  /*114f0*/  FMUL.FTZ R129, R3, R129 ;  /* 0x0000008103817220 */ /* 0x000fe60000410000 */
[C---:B---3--:R-:W-:Y:S03]  /*11500*/  HMMA.16816.F32.BF16 R124, R168.reuse, R136, R124 ;  /* 0x00000088a87c723c */ /* 0x048fe6000004187c */
[C---:B------:R-:W-:Y:S02]  /*11510*/  FMUL.FTZ R130, R0.reuse, R130 ;  /* 0x0000008200827220 */ /* 0x040fe40000410000 */
[----:B------:R-:W-:Y:S02]  /*11520*/  FMUL.FTZ R131, R0, R131 ;  /* 0x0000008300837220 */ /* 0x000fe40000410000 */
[----:B-----5:R-:W-:Y:S01]  /*11530*/  F2FP.BF16.PACK_AB R136, R205, R206 ;  /* 0x000000cecd88723e */ /* 0x020fe200000010ff */
[--C-:B-1----:R-:W-:Y:S01]  /*11540*/  FFMA.FTZ R2, R185, c[0x0][0x23c], -R172.reuse ;  /* 0x00008f00b9027a23 */ /* 0x102fe200000108ac */
[----:B------:R-:W-:Y:S03]  /*11550*/  F2FP.BF16.PACK_AB R137, R201, R202 ;  /* 0x000000cac989723e */ /* 0x000fe600000010ff */
[----:B------:R-:W-:Y:S01]  /*11560*/  HMMA.16816.F32.BF16 R128, R168, R138, R128 ;  /* 0x0000008aa880723c */ /* 0x000fe20000041880 */
[----:B------:R-:W-:Y:S01]  /*11570*/  LDSM.16.MT88.4 R168, [R210+0x1c800] ;  /* 0x01c80000d2a8783b */ /* 0x000fe20000004200 */
[----:B------:R1:W-:Y:S05]  /*11580*/  MUFU.EX2 R196, R2 ;  /* 0x0000000200c47308 */ /* 0x0003ea0000000800 */
[----:B------:R-:W-:Y:S02]  /*11590*/  F2FP.BF16.PACK_AB R138, R203, R204 ;  /* 0x000000cccb8a723e */ /* 0x000fe400000010ff */
[----:B------:R-:W-:Y:S07]  /*115a0*/  F2FP.BF16.PACK_AB R139, R199, R200 ;  /* 0x000000c8c78b723e */ /* 0x000fee00000010ff */
[C---:B--2---:R-:W-:Y:S08]  /*115b0*/  HMMA.16816.F32.BF16 R4, R136.reuse, R140, R4 ;  /* 0x0000008c8804723c */ /* 0x044ff00000041804 */
[C---:B------:R-:W-:Y:S01]  /*115c0*/  HMMA.16816.F32.BF16 R8, R136.reuse, R142, R8 ;  /* 0x0000008e8808723c */ /* 0x040fe20000041808 */
[----:B------:R-:W2:Y:S03]  /*115d0*/  LDSM.16.MT88.4 R140, [R210+0x1a800] ;  /* 0x01a80000d28c783b */ /* 0x000ea60000004200 */
[--C-:B-1----:R-:W-:Y:S04]  /*115e0*/  FFMA.FTZ R2, R186, c[0x0][0x23c], -R172.reuse ;  /* 0x00008f00ba027a23 */ /* 0x102fe800000108ac */
[C---:B------:R-:W-:Y:S01]  /*115f0*/  HMMA.16816.F32.BF16 R12, R136.reuse, R148, R12 ;  /* 0x00000094880c723c */ /* 0x040fe2000004180c */
[----:B------:R1:W3:Y:S07]  /*11600*/  MUFU.EX2 R195, R2 ;  /* 0x0000000200c37308 */ /* 0x0002ee0000000800 */
[C---:B------:R-:W-:Y:S01]  /*11610*/  HMMA.16816.F32.BF16 R16, R136.reuse, R150, R16 ;  /* 0x000000968810723c */ /* 0x040fe20000041810 */
[----:B------:R-:W5:Y:S07]  /*11620*/  LDSM.16.MT88.4 R148, [R211+0x1a800] ;  /* 0x01a80000d394783b */ /* 0x000f6e0000004200 */
[C---:B----4-:R-:W-:Y:S08]  /*11630*/  HMMA.16816.F32.BF16 R20, R136.reuse, R144, R20 ;  /* 0x000000908814723c */ /* 0x050ff00000041814 */
[C---:B------:R-:W-:Y:S01]  /*11640*/  HMMA.16816.F32.BF16 R24, R136.reuse, R146, R24 ;  /* 0x000000928818723c */ /* 0x040fe20000041818 */
[----:B------:R-:W4:Y:S03]  /*11650*/  LDSM.16.MT88.4 R144, [R212+0x1c800] ;  /* 0x01c80000d490783b */ /* 0x000f260000004200 */
[--C-:B-1----:R-:W-:Y:S04]  /*11660*/  FFMA.FTZ R2, R184, c[0x0][0x23c], -R173.reuse ;  /* 0x00008f00b8027a23 */ /* 0x102fe800000108ad */
[C---:B------:R-:W-:Y:S01]  /*11670*/  HMMA.16816.F32.BF16 R28, R136.reuse, R152, R28 ;  /* 0x00000098881c723c */ /* 0x040fe2000004181c */
[----:B------:R1:W-:Y:S07]  /*11680*/  MUFU.EX2 R194, R2 ;  /* 0x0000000200c27308 */ /* 0x0003ee0000000800 */
[C---:B------:R-:W-:Y:S01]  /*11690*/  HMMA.16816.F32.BF16 R32, R136.reuse, R154, R32 ;  /* 0x0000009a8820723c */ /* 0x040fe20000041820 */
[----:B------:R-:W3:Y:S07]  /*116a0*/  LDSM.16.MT88.4 R152, [R211+0x1c800] ;  /* 0x01c80000d398783b */ /* 0x000eee0000004200 */
[C---:B------:R-:W-:Y:S08]  /*116b0*/  HMMA.16816.F32.BF16 R36, R136.reuse, R156, R36 ;  /* 0x0000009c8824723c */ /* 0x040ff00000041824 */
[C---:B------:R-:W-:Y:S01]  /*116c0*/  HMMA.16816.F32.BF16 R40, R136.reuse, R158, R40 ;  /* 0x0000009e8828723c */ /* 0x040fe20000041828 */
[----:B------:R-:W-:Y:S03]  /*116d0*/  LDSM.16.MT88.4 R156, [R212+0x19000] ;  /* 0x01900000d49c783b */ /* 0x000fe60000004200 */
[--C-:B-1----:R-:W-:Y:S04]  /*116e0*/  FFMA.FTZ R2, R187, c[0x0][0x23c], -R173.reuse ;  /* 0x00008f00bb027a23 */ /* 0x102fe800000108ad */
[C---:B--2---:R-:W-:Y:S01]  /*116f0*/  HMMA.16816.F32.BF16 R44, R136.reuse, R140, R44 ;  /* 0x0000008c882c723c */ /* 0x044fe2000004182c */
[----:B------:R1:W2:Y:S07]  /*11700*/  MUFU.EX2 R193, R2 ;  /* 0x0000000200c17308 */ /* 0x0002ae0000000800 */
[C---:B------:R-:W-:Y:S01]  /*11710*/  HMMA.16816.F32.BF16 R48, R136.reuse, R142, R48 ;  /* 0x0000008e8830723c */ /* 0x040fe20000041830 */
[----:B------:R-:W2:Y:S07]  /*11720*/  LDSM.16.MT88.4 R140, [R209+0x1e800] ;  /* 0x01e80000d18c783b */ /* 0x000eae0000004200 */
[C---:B------:R-:W-:Y:S08]  /*11730*/  HMMA.16816.F32.BF16 R52, R136.reuse, R160, R52 ;  /* 0x000000a08834723c */ /* 0x040ff00000041834 */
[C---:B------:R-:W-:Y:S01]  /*11740*/  HMMA.16816.F32.BF16 R56, R136.reuse, R162, R56 ;  /* 0x000000a28838723c */ /* 0x040fe20000041838 */
[----:B------:R-:W-:Y:S03]  /*11750*/  LDSM.16.MT88.4 R160, [R211+0x19000] ;  /* 0x01900000d3a0783b */ /* 0x000fe60000004200 */
[--C-:B-1----:R-:W-:Y:S04]  /*11760*/  FFMA.FTZ R2, R188, c[0x0][0x23c], -R173.reuse ;  /* 0x00008f00bc027a23 */ /* 0x102fe800000108ad */
[C---:B-----5:R-:W-:Y:S01]  /*11770*/  HMMA.16816.F32.BF16 R60, R136.reuse, R148, R60 ;  /* 0x00000094883c723c */ /* 0x060fe2000004183c */
[----:B------:R1:W-:Y:S07]  /*11780*/  MUFU.EX2 R192, R2 ;  /* 0x0000000200c07308 */ /* 0x0003ee0000000800 */
[C---:B------:R-:W-:Y:S01]  /*11790*/  HMMA.16816.F32.BF16 R64, R136.reuse, R150, R64 ;  /* 0x000000968840723c */ /* 0x040fe20000041840 */
[----:B------:R-:W5:Y:S07]  /*117a0*/  LDSM.16.MT88.4 R148, [R210+0x1e800] ;  /* 0x01e80000d294783b */ /* 0x000f6e0000004200 */
[C---:B------:R-:W-:Y:S08]  /*117b0*/  HMMA.16816.F32.BF16 R68, R136.reuse, R164, R68 ;  /* 0x000000a48844723c */ /* 0x040ff00000041844 */
[C---:B------:R-:W-:Y:S01]  /*117c0*/  HMMA.16816.F32.BF16 R72, R136.reuse, R166, R72 ;  /* 0x000000a68848723c */ /* 0x040fe20000041848 */
[----:B------:R-:W-:Y:S03]  /*117d0*/  LDSM.16.MT88.4 R164, [R209+0x1b000] ;  /* 0x01b00000d1a4783b */ /* 0x000fe60000004200 */
[--C-:B-1----:R-:W-:Y:S04]  /*117e0*/  FFMA.FTZ R2, R189, c[0x0][0x23c], -R173.reuse ;  /* 0x00008f00bd027a23 */ /* 0x102fe800000108ad */
[C---:B------:R-:W-:Y:S01]  /*117f0*/  HMMA.16816.F32.BF16 R76, R136.reuse, R168, R76 ;  /* 0x000000a8884c723c */ /* 0x040fe2000004184c */
[----:B------:R1:W1:Y:S07]  /*11800*/  MUFU.EX2 R191, R2 ;  /* 0x0000000200bf7308 */ /* 0x00026e0000000800 */
[C---:B------:R-:W-:Y:S01]  /*11810*/  HMMA.16816.F32.BF16 R80, R136.reuse, R170, R80 ;  /* 0x000000aa8850723c */ /* 0x040fe20000041850 */
[----:B------:R-:W-:Y:S07]  /*11820*/  LDSM.16.MT88.4 R168, [R211+0x1b000] ;  /* 0x01b00000d3a8783b */ /* 0x000fee0000004200 */
[C---:B----4-:R-:W-:Y:S08]  /*11830*/  HMMA.16816.F32.BF16 R84, R136.reuse, R144, R84 ;  /* 0x000000908854723c */ /* 0x050ff00000041854 */
[C---:B------:R-:W-:Y:S01]  /*11840*/  HMMA.16816.F32.BF16 R88, R136.reuse, R146, R88 ;  /* 0x000000928858723c */ /* 0x040fe20000041858 */
[----:B------:R-:W4:Y:S03]  /*11850*/  LDSM.16.MT88.4 R144, [R212+0x1e800] ;  /* 0x01e80000d490783b */ /* 0x000f260000004200 */
[--C-:B-1----:R-:W-:Y:S04]  /*11860*/  FFMA.FTZ R2, R190, c[0x0][0x23c], -R172.reuse ;  /* 0x00008f00be027a23 */ /* 0x102fe800000108ac */
[C---:B---3--:R-:W-:Y:S01]  /*11870*/  HMMA.16816.F32.BF16 R92, R136.reuse, R152, R92 ;  /* 0x00000098885c723c */ /* 0x048fe2000004185c */
[----:B------:R1:W-:Y:S07]  /*11880*/  MUFU.EX2 R190, R2 ;  /* 0x0000000200be7308 */ /* 0x0003ee0000000800 */
[C---:B------:R-:W-:Y:S01]  /*11890*/  HMMA.16816.F32.BF16 R96, R136.reuse, R154, R96 ;  /* 0x0000009a8860723c */ /* 0x040fe20000041860 */
[----:B------:R-:W-:Y:S07]  /*118a0*/  LDSM.16.MT88.4 R152, [R210+0x19000] ;  /* 0x01900000d298783b */ /* 0x000fee0000004200 */
[C---:B--2---:R-:W-:Y:S08]  /*118b0*/  HMMA.16816.F32.BF16 R100, R136.reuse, R140, R100 ;  /* 0x0000008c8864723c */ /* 0x044ff00000041864 */
[C---:B------:R-:W-:Y:S01]  /*118c0*/  HMMA.16816.F32.BF16 R104, R136.reuse, R142, R104 ;  /* 0x0000008e8868723c */ /* 0x040fe20000041868 */
[----:B------:R-:W2:Y:S03]  /*118d0*/  LDSM.16.MT88.4 R140, [R211+0x1e800] ;  /* 0x01e80000d38c783b */ /* 0x000ea60000004200 */
[--C-:B-1----:R-:W-:Y:S04]  /*118e0*/  FFMA.FTZ R2, R207, c[0x0][0x23c], -R172.reuse ;  /* 0x00008f00cf027a23 */ /* 0x102fe800000108ac */
[C---:B-----5:R-:W-:Y:S01]  /*118f0*/  HMMA.16816.F32.BF16 R108, R136.reuse, R148, R108 ;  /* 0x00000094886c723c */ /* 0x060fe2000004186c */
[----:B------:R-:W3:Y:S01]  /*11900*/  LDL.LU R207, [R1+0x4] ;  /* 0x0000040001cf7983 */ /* 0x000ee20000300800 */
[----:B------:R1:W5:Y:S06]  /*11910*/  MUFU.EX2 R189, R2 ;  /* 0x0000000200bd7308 */ /* 0x00036c0000000800 */
[C---:B------:R-:W-:Y:S01]  /*11920*/  HMMA.16816.F32.BF16 R112, R136.reuse, R150, R112 ;  /* 0x000000968870723c */ /* 0x040fe20000041870 */
[----:B------:R-:W5:Y:S07]  /*11930*/  LDSM.16.MT88.4 R148, [R209+0x19000] ;  /* 0x01900000d194783b */ /* 0x000f6e0000004200 */
[C---:B----4-:R-:W-:Y:S08]  /*11940*/  HMMA.16816.F32.BF16 R116, R136.reuse, R144, R116 ;  /* 0x000000908874723c */ /* 0x050ff00000041874 */
[C---:B------:R-:W-:Y:S01]  /*11950*/  HMMA.16816.F32.BF16 R120, R136.reuse, R146, R120 ;  /* 0x000000928878723c */ /* 0x040fe20000041878 */
[----:B------:R-:W4:Y:S03]  /*11960*/  LDSM.16.MT88.4 R144, [R210+0x1b000] ;  /* 0x01b00000d290783b */ /* 0x000f260000004200 */
[--C-:B-1----:R-:W-:Y:S02]  /*11970*/  FFMA.FTZ R2, R241, c[0x0][0x23c], -R172.reuse ;  /* 0x00008f00f1027a23 */ /* 0x102fe400000108ac */
[----:B------:R-:W-:Y:S02]  /*11980*/  FFMA.FTZ R172, R242, c[0x0][0x23c], -R172 ;  /* 0x00008f00f2ac7a23 */ /* 0x000fe400000108ac */
[----:B------:R1:W-:Y:S01]  /*11990*/  MUFU.EX2 R188, R2 ;  /* 0x0000000200bc7308 */ /* 0x0003e20000000800 */
[C---:B--2---:R-:W-:Y:S01]  /*119a0*/  HMMA.16816.F32.BF16 R124, R136.reuse, R140, R124 ;  /* 0x0000008c887c723c */ /* 0x044fe2000004187c */
[----:B------:R-:W2:Y:S07]  /*119b0*/  LDL.LU R241, [R1] ;  /* 0x0000000001f17983 */ /* 0x000eae0000300800 */
[----:B------:R-:W-:Y:S01]  /*119c0*/  HMMA.16816.F32.BF16 R128, R136, R142, R128 ;  /* 0x0000008e8880723c */ /* 0x000fe20000041880 */
[----:B------:R-:W4:Y:S01]  /*119d0*/  LDSM.16.MT88.4 R140, [R212+0x1b000] ;  /* 0x01b00000d48c783b */ /* 0x000f220000004200 */
[----:B------:R-:W-:Y:S05]  /*119e0*/  MUFU.EX2 R187, R172 ;  /* 0x000000ac00bb7308 */ /* 0x000fea0000000800 */
[----:B------:R-:W-:Y:S02]  /*119f0*/  F2FP.BF16.PACK_AB R136, R197, R198 ;  /* 0x000000c6c588723e */ /* 0x000fe400000010ff */
[----:B------:R-:W-:Y:S03]  /*11a00*/  F2FP.BF16.PACK_AB R138, R195, R196 ;  /* 0x000000c4c38a723e */ /* 0x000fe600000010ff */
[----:B------:R-:W-:Y:S02]  /*11a10*/  F2FP.BF16.PACK_AB R137, R193, R194 ;  /* 0x000000c2c189723e */ /* 0x000fe400000010ff */
[----:B------:R-:W-:Y:S01]  /*11a20*/  F2FP.BF16.PACK_AB R139, R191, R192 ;  /* 0x000000c0bf8b723e */ /* 0x000fe200000010ff */
[--C-:B-1----:R-:W-:Y:S04]  /*11a30*/  FFMA.FTZ R2, R240, c[0x0][0x23c], -R173.reuse ;  /* 0x00008f00f0027a23 */ /* 0x102fe800000108ad */
[----:B------:R1:W-:Y:S02]  /*11a40*/  MUFU.EX2 R186, R2 ;  /* 0x0000000200ba7308 */ /* 0x0003e40000000800 */
[C---:B-----5:R-:W-:Y:S08]  /*11a50*/  HMMA.16816.F32.BF16 R4, R136.reuse, R148, R4 ;  /* 0x000000948804723c */ /* 0x060ff00000041804 */
[C---:B------:R-:W-:Y:S01]  /*11a60*/  HMMA.16816.F32.BF16 R8, R136.reuse, R150, R8 ;  /* 0x000000968808723c */ /* 0x040fe20000041808 */
[----:B------:R-:W5:Y:S07]  /*11a70*/  LDSM.16.MT88.4 R148, [R209+0x1d000] ;  /* 0x01d00000d194783b */ /* 0x000f6e0000004200 */
[C---:B------:R-:W-:Y:S04]  /*11a80*/  HMMA.16816.F32.BF16 R12, R136.reuse, R152, R12 ;  /* 0x00000098880c723c */ /* 0x040fe8000004180c */
[--C-:B-1----:R-:W-:Y:S04]  /*11a90*/  FFMA.FTZ R2, R243, c[0x0][0x23c], -R173.reuse ;  /* 0x00008f00f3027a23 */ /* 0x102fe800000108ad */
[C---:B------:R-:W-:Y:S01]  /*11aa0*/  HMMA.16816.F32.BF16 R16, R136.reuse, R154, R16 ;  /* 0x0000009a8810723c */ /* 0x040fe20000041810 */
[----:B------:R-:W-:Y:S01]  /*11ab0*/  LDSM.16.MT88.4 R152, [R211+0x1d000] ;  /* 0x01d00000d398783b */ /* 0x000fe20000004200 */
[----:B------:R1:W1:Y:S06]  /*11ac0*/  MUFU.EX2 R185, R2 ;  /* 0x0000000200b97308 */ /* 0x00026c0000000800 */
[C---:B------:R-:W-:Y:S08]  /*11ad0*/  HMMA.16816.F32.BF16 R20, R136.reuse, R156, R20 ;  /* 0x0000009c8814723c */ /* 0x040ff00000041814 */
[C---:B------:R-:W-:Y:S01]  /*11ae0*/  HMMA.16816.F32.BF16 R24, R136.reuse, R158, R24 ;  /* 0x0000009e8818723c */ /* 0x040fe20000041818 */
[----:B------:R-:W-:Y:S07]  /*11af0*/  LDSM.16.MT88.4 R156, [R210+0x1f000] ;  /* 0x01f00000d29c783b */ /* 0x000fee0000004200 */
[C---:B------:R-:W-:Y:S04]  /*11b00*/  HMMA.16816.F32.BF16 R28, R136.reuse, R160, R28 ;  /* 0x000000a0881c723c */ /* 0x040fe8000004181c */
[--C-:B-1----:R-:W-:Y:S02]  /*11b10*/  FFMA.FTZ R2, R244, c[0x0][0x23c], -R173.reuse ;  /* 0x00008f00f4027a23 */ /* 0x102fe400000108ad */
[----:B------:R-:W-:Y:S02]  /*11b20*/  FFMA.FTZ R173, R135, c[0x0][0x23c], -R173 ;  /* 0x00008f0087ad7a23 */ /* 0x000fe400000108ad */
[C---:B------:R-:W-:Y:S01]  /*11b30*/  HMMA.16816.F32.BF16 R32, R136.reuse, R162, R32 ;  /* 0x000000a28820723c */ /* 0x040fe20000041820 */
[----:B------:R-:W-:Y:S01]  /*11b40*/  LDSM.16.MT88.4 R160, [R212+0x1f000] ;  /* 0x01f00000d4a0783b */ /* 0x000fe20000004200 */
[----:B------:R1:W-:Y:S06]  /*11b50*/  MUFU.EX2 R134, R173 ;  /* 0x000000ad00867308 */ /* 0x0003ec0000000800 */
[C---:B------:R-:W-:Y:S04]  /*11b60*/  HMMA.16816.F32.BF16 R36, R136.reuse, R164, R36 ;  /* 0x000000a48824723c */ /* 0x040fe80000041824 */
[----:B------:R-:W5:Y:S04]  /*11b70*/  MUFU.EX2 R184, R2 ;  /* 0x0000000200b87308 */ /* 0x000f680000000800 */
[C---:B------:R-:W-:Y:S01]  /*11b80*/  HMMA.16816.F32.BF16 R40, R136.reuse, R166, R40 ;  /* 0x000000a68828723c */ /* 0x040fe20000041828 */
[----:B------:R-:W-:Y:S07]  /*11b90*/  LDSM.16.MT88.4 R164, [R210+0x19800] ;  /* 0x01980000d2a4783b */ /* 0x000fee0000004200 */
[C---:B----4-:R-:W-:Y:S01]  /*11ba0*/  HMMA.16816.F32.BF16 R44, R136.reuse, R144, R44 ;  /* 0x00000090882c723c */ /* 0x050fe2000004182c */
[----:B-1----:R-:W-:Y:S07]  /*11bb0*/  LDSM.16.MT88.4 R172, [R212+0x19800] ;  /* 0x01980000d4ac783b */ /* 0x002fee0000004200 */
[C---:B------:R-:W-:Y:S01]  /*11bc0*/  HMMA.16816.F32.BF16 R48, R136.reuse, R146, R48 ;  /* 0x000000928830723c */ /* 0x040fe20000041830 */
[----:B------:R-:W1:Y:S07]  /*11bd0*/  LDSM.16.MT88.4 R144, [R210+0x1d000] ;  /* 0x01d00000d290783b */ /* 0x000e6e0000004200 */
[C---:B------:R-:W-:Y:S08]  /*11be0*/  HMMA.16816.F32.BF16 R52, R136.reuse, R140, R52 ;  /* 0x0000008c8834723c */ /* 0x040ff00000041834 */
[C---:B------:R-:W-:Y:S01]  /*11bf0*/  HMMA.16816.F32.BF16 R56, R136.reuse, R142, R56 ;  /* 0x0000008e8838723c */ /* 0x040fe20000041838 */
[----:B------:R-:W4:Y:S07]  /*11c00*/  LDSM.16.MT88.4 R140, [R212+0x1d000] ;  /* 0x01d00000d48c783b */ /* 0x000f2e0000004200 */
[C---:B------:R-:W-:Y:S07]  /*11c10*/  HMMA.16816.F32.BF16 R60, R136.reuse, R168, R60 ;  /* 0x000000a8883c723c */ /* 0x040fee000004183c */
[----:B------:R-:W-:Y:S01]  /*11c20*/  F2FP.BF16.PACK_AB R168, R189, R190 ;  /* 0x000000bebda8723e */ /* 0x000fe200000010ff */
[C---:B------:R-:W-:Y:S04]  /*11c30*/  HMMA.16816.F32.BF16 R64, R136.reuse, R170, R64 ;  /* 0x000000aa8840723c */ /* 0x040fe80000041840 */
[----:B------:R-:W-:Y:S03]  /*11c40*/  F2FP.BF16.PACK_AB R169, R185, R186 ;  /* 0x000000bab9a9723e */ /* 0x000fe600000010ff */
[----:B------:R-:W-:Y:S01]  /*11c50*/  F2FP.BF16.PACK_AB R170, R187, R188 ;  /* 0x000000bcbbaa723e */ /* 0x000fe200000010ff */
[C---:B-----5:R-:W-:Y:S04]  /*11c60*/  HMMA.16816.F32.BF16 R68, R136.reuse, R148, R68 ;  /* 0x000000948844723c */ /* 0x060fe80000041844 */
[----:B------:R-:W-:Y:S04]  /*11c70*/  F2FP.BF16.PACK_AB R171, R134, R184 ;  /* 0x000000b886ab723e */ /* 0x000fe800000010ff */
[C---:B------:R-:W-:Y:S01]  /*11c80*/  HMMA.16816.F32.BF16 R72, R136.reuse, R150, R72 ;  /* 0x000000968848723c */ /* 0x040fe20000041848 */
[----:B------:R-:W5:Y:S07]  /*11c90*/  LDSM.16.MT88.4 R148, [R209+0x1f000] ;  /* 0x01f00000d194783b */ /* 0x000f6e0000004200 */
[C---:B-1----:R-:W-:Y:S08]  /*11ca0*/  HMMA.16816.F32.BF16 R76, R136.reuse, R144, R76 ;  /* 0x00000090884c723c */ /* 0x042ff0000004184c */
[C---:B------:R-:W-:Y:S01]  /*11cb0*/  HMMA.16816.F32.BF16 R80, R136.reuse, R146, R80 ;  /* 0x000000928850723c */ /* 0x040fe20000041850 */
[----:B------:R-:W1:Y:S07]  /*11cc0*/  LDSM.16.MT88.4 R144, [R211+0x1f000] ;  /* 0x01f00000d390783b */ /* 0x000e6e0000004200 */
[C---:B----4-:R-:W-:Y:S08]  /*11cd0*/  HMMA.16816.F32.BF16 R84, R136.reuse, R140, R84 ;  /* 0x0000008c8854723c */ /* 0x050ff00000041854 */
[C---:B------:R-:W-:Y:S01]  /*11ce0*/  HMMA.16816.F32.BF16 R88, R136.reuse, R142, R88 ;  /* 0x0000008e8858723c */ /* 0x040fe20000041858 */
[----:B------:R-:W4:Y:S07]  /*11cf0*/  LDSM.16.MT88.4 R140, [R209+0x19800] ;  /* 0x01980000d18c783b */ /* 0x000f2e0000004200 */
[C---:B------:R-:W-:Y:S08]  /*11d00*/  HMMA.16816.F32.BF16 R92, R136.reuse, R152, R92 ;  /* 0x00000098885c723c */ /* 0x040ff0000004185c */
[C---:B------:R-:W-:Y:S08]  /*11d10*/  HMMA.16816.F32.BF16 R96, R136.reuse, R154, R96 ;  /* 0x0000009a8860723c */ /* 0x040ff00000041860 */
[C---:B-----5:R-:W-:Y:S08]  /*11d20*/  HMMA.16816.F32.BF16 R100, R136.reuse, R148, R100 ;  /* 0x000000948864723c */ /* 0x060ff00000041864 */
[C---:B------:R-:W-:Y:S08]  /*11d30*/  HMMA.16816.F32.BF16 R104, R136.reuse, R150, R104 ;  /* 0x000000968868723c */ /* 0x040ff00000041868 */
[C---:B------:R-:W-:Y:S08]  /*11d40*/  HMMA.16816.F32.BF16 R108, R136.reuse, R156, R108 ;  /* 0x0000009c886c723c */ /* 0x040ff0000004186c */
[C---:B------:R-:W-:Y:S08]  /*11d50*/  HMMA.16816.F32.BF16 R112, R136.reuse, R158, R112 ;  /* 0x0000009e8870723c */ /* 0x040ff00000041870 */
[C---:B------:R-:W-:Y:S08]  /*11d60*/  HMMA.16816.F32.BF16 R116, R136.reuse, R160, R116 ;  /* 0x000000a08874723c */ /* 0x040ff00000041874 */
[C---:B------:R-:W-:Y:S04]  /*11d70*/  HMMA.16816.F32.BF16 R120, R136.reuse, R162, R120 ;  /* 0x000000a28878723c */ /* 0x040fe80000041878 */
[----:B---3--:R-:W-:Y:S04]  /*11d80*/  FFMA.FTZ R0, R0, R207, R248 ;  /* 0x000000cf00007223 */ /* 0x008fe800000100f8 */
[C---:B-1----:R-:W-:Y:S04]  /*11d90*/  HMMA.16816.F32.BF16 R124, R136.reuse, R144, R124 ;  /* 0x00000090887c723c */ /* 0x042fe8000004187c */
[----:B------:R-:W-:Y:S04]  /*11da0*/  FADD.FTZ R0, R247, R0 ;  /* 0x00000000f7007221 */ /* 0x000fe80000010000 */
[----:B------:R-:W-:Y:S04]  /*11db0*/  HMMA.16816.F32.BF16 R128, R136, R146, R128 ;  /* 0x000000928880723c */ /* 0x000fe80000041880 */
[----:B------:R-:W-:Y:S04]  /*11dc0*/  FADD.FTZ R0, R246, R0 ;  /* 0x00000000f6007221 */ /* 0x000fe80000010000 */
[C---:B----4-:R-:W-:Y:S01]  /*11dd0*/  HMMA.16816.F32.BF16 R136, R168.reuse, R140, R4 ;  /* 0x0000008ca888723c */ /* 0x050fe20000041804 */
[----:B------:R-:W1:Y:S04]  /*11de0*/  LDSM.16.MT88.4 R4, [R210+0x1b800] ;  /* 0x01b80000d204783b */ /* 0x000e680000004200 */
[----:B------:R-:W-:Y:S03]  /*11df0*/  FADD.FTZ R0, R245, R0 ;  /* 0x00000000f5007221 */ /* 0x000fe60000010000 */
[C---:B------:R-:W-:Y:S01]  /*11e00*/  HMMA.16816.F32.BF16 R140, R168.reuse, R142, R8 ;  /* 0x0000008ea88c723c */ /* 0x040fe20000041808 */
[----:B------:R-:W3:Y:S03]  /*11e10*/  LDSM.16.MT88.4 R8, [R212+0x1b800] ;  /* 0x01b80000d408783b */ /* 0x000ee60000004200 */
[----:B------:R-:W-:Y:S04]  /*11e20*/  FADD.FTZ R0, R202, R0 ;  /* 0x00000000ca007221 */ /* 0x000fe80000010000 */
[C---:B------:R-:W-:Y:S01]  /*11e30*/  HMMA.16816.F32.BF16 R144, R168.reuse, R164, R12 ;  /* 0x000000a4a890723c */ /* 0x040fe2000004180c */
[----:B------:R-:W4:Y:S03]  /*11e40*/  LDSM.16.MT88.4 R12, [R211+0x1b800] ;  /* 0x01b80000d30c783b */ /* 0x000f260000004200 */
[----:B------:R-:W-:Y:S02]  /*11e50*/  FADD.FTZ R0, R201, R0 ;  /* 0x00000000c9007221 */ /* 0x000fe40000010000 */
[----:B--2---:R-:W-:Y:S01]  /*11e60*/  FFMA.FTZ R2, R3, R241, R249 ;  /* 0x000000f103027223 */ /* 0x004fe200000100f9 */
[----:B------:R-:W-:Y:S01]  /*11e70*/  MOV R3, R133 ;  /* 0x0000008500037202 */ /* 0x000fe20000000f00 */
[C---:B------:R-:W-:Y:S01]  /*11e80*/  HMMA.16816.F32.BF16 R148, R168.reuse, R166, R16 ;  /* 0x000000a6a894723c */ /* 0x040fe20000041810 */
[----:B------:R-:W2:Y:S03]  /*11e90*/  LDSM.16.MT88.4 R16, [R209+0x1d800] ;  /* 0x01d80000d110783b */ /* 0x000ea60000004200 */
[----:B------:R-:W-:Y:S02]  /*11ea0*/  FADD.FTZ R0, R200, R0 ;  /* 0x00000000c8007221 */ /* 0x000fe40000010000 */
[----:B------:R-:W-:Y:S02]  /*11eb0*/  FADD.FTZ R2, R252, R2 ;  /* 0x00000002fc027221 */ /* 0x000fe40000010000 */
[C---:B------:R-:W-:Y:S01]  /*11ec0*/  HMMA.16816.F32.BF16 R152, R168.reuse, R172, R20 ;  /* 0x000000aca898723c */ /* 0x040fe20000041814 */
[----:B------:R-:W5:Y:S03]  /*11ed0*/  LDSM.16.MT88.4 R20, [R210+0x1d800] ;  /* 0x01d80000d214783b */ /* 0x000f660000004200 */
[----:B------:R-:W-:Y:S02]  /*11ee0*/  FADD.FTZ R0, R199, R0 ;  /* 0x00000000c7007221 */ /* 0x000fe40000010000 */
[----:B------:R-:W-:Y:S02]  /*11ef0*/  FADD.FTZ R2, R251, R2 ;  /* 0x00000002fb027221 */ /* 0x000fe40000010000 */
[C---:B------:R-:W-:Y:S01]  /*11f00*/  HMMA.16816.F32.BF16 R156, R168.reuse, R174, R24 ;  /* 0x000000aea89c723c */ /* 0x040fe20000041818 */
[----:B------:R-:W2:Y:S03]  /*11f10*/  LDSM.16.MT88.4 R24, [R212+0x1d800] ;  /* 0x01d80000d418783b */ /* 0x000ea60000004200 */
        /* <DEDUP_REMOVED lines=14> */
[C---:B------:R-:W-:Y:S04]  /*12000*/  HMMA.16816.F32.BF16 R40, R168.reuse, R182, R40 ;  /* 0x000000b6a828723c */ /* 0x040fe80000041828 */
[----:B------:R-:W-:Y:S02]  /*12010*/  FADD.FTZ R0, R186, R0 ;  /* 0x00000000ba007221 */ /* 0x000fe40000010000 */
[----:B------:R-:W-:Y:S02]  /*12020*/  FADD.FTZ R2, R203, R2 ;  /* 0x00000002cb027221 */ /* 0x000fe40000010000 */
[C---:B-1----:R-:W-:Y:S04]  /*12030*/  HMMA.16816.F32.BF16 R44, R168.reuse, R4, R44 ;  /* 0x00000004a82c723c */ /* 0x042fe8000004182c */
[----:B------:R-:W-:Y:S02]  /*12040*/  FADD.FTZ R0, R185, R0 ;  /* 0x00000000b9007221 */ /* 0x000fe40000010000 */
[----:B------:R-:W-:Y:S02]  /*12050*/  FADD.FTZ R2, R198, R2 ;  /* 0x00000002c6027221 */ /* 0x000fe40000010000 */
[C---:B------:R-:W-:Y:S01]  /*12060*/  HMMA.16816.F32.BF16 R48, R168.reuse, R6, R48 ;  /* 0x00000006a830723c */ /* 0x040fe20000041830 */
[----:B------:R-:W1:Y:S03]  /*12070*/  LDSM.16.MT88.4 R4, [R212+0x1f800] ;  /* 0x01f80000d404783b */ /* 0x000e660000004200 */
[----:B------:R-:W-:Y:S02]  /*12080*/  FADD.FTZ R0, R184, R0 ;  /* 0x00000000b8007221 */ /* 0x000fe40000010000 */
[----:B------:R-:W-:Y:S02]  /*12090*/  FADD.FTZ R2, R197, R2 ;  /* 0x00000002c5027221 */ /* 0x000fe40000010000 */
[C---:B---3--:R-:W-:Y:S04]  /*120a0*/  HMMA.16816.F32.BF16 R52, R168.reuse, R8, R52 ;  /* 0x00000008a834723c */ /* 0x048fe80000041834 */
[----:B------:R-:W-:Y:S01]  /*120b0*/  FADD.FTZ R0, R134, R0 ;  /* 0x0000000086007221 */ /* 0x000fe20000010000 */
[----:B------:R-:W-:Y:S01]  /*120c0*/  MOV R134, R132 ;  /* 0x0000008400867202 */ /* 0x000fe20000000f00 */
[----:B------:R-:W-:Y:S02]  /*120d0*/  FADD.FTZ R2, R196, R2 ;  /* 0x00000002c4027221 */ /* 0x000fe40000010000 */
[C---:B------:R-:W-:Y:S01]  /*120e0*/  HMMA.16816.F32.BF16 R56, R168.reuse, R10, R56 ;  /* 0x0000000aa838723c */ /* 0x040fe20000041838 */
[----:B------:R-:W3:Y:S03]  /*120f0*/  LDSM.16.MT88.4 R8, [R211+0x1f800] ;  /* 0x01f80000d308783b */ /* 0x000ee60000004200 */
[----:B------:R-:W-:Y:S04]  /*12100*/  FADD.FTZ R2, R195, R2 ;  /* 0x00000002c3027221 */ /* 0x000fe80000010000 */
[C---:B----4-:R-:W-:Y:S04]  /*12110*/  HMMA.16816.F32.BF16 R60, R168.reuse, R12, R60 ;  /* 0x0000000ca83c723c */ /* 0x050fe8000004183c */
[----:B------:R-:W-:Y:S04]  /*12120*/  FADD.FTZ R2, R190, R2 ;  /* 0x00000002be027221 */ /* 0x000fe80000010000 */
[C---:B------:R-:W-:Y:S04]  /*12130*/  HMMA.16816.F32.BF16 R64, R168.reuse, R14, R64 ;  /* 0x0000000ea840723c */ /* 0x040fe80000041840 */
[----:B------:R-:W-:Y:S04]  /*12140*/  FADD.FTZ R2, R189, R2 ;  /* 0x00000002bd027221 */ /* 0x000fe80000010000 */
[C---:B--2---:R-:W-:Y:S04]  /*12150*/  HMMA.16816.F32.BF16 R68, R168.reuse, R16, R68 ;  /* 0x00000010a844723c */ /* 0x044fe80000041844 */
[----:B------:R-:W-:Y:S04]  /*12160*/  FADD.FTZ R2, R188, R2 ;  /* 0x00000002bc027221 */ /* 0x000fe80000010000 */
[C---:B------:R-:W-:Y:S04]  /*12170*/  HMMA.16816.F32.BF16 R72, R168.reuse, R18, R72 ;  /* 0x00000012a848723c */ /* 0x040fe80000041848 */
[----:B------:R-:W-:Y:S04]  /*12180*/  FADD.FTZ R2, R187, R2 ;  /* 0x00000002bb027221 */ /* 0x000fe80000010000 */
[C---:B-----5:R-:W-:Y:S01]  /*12190*/  HMMA.16816.F32.BF16 R76, R168.reuse, R20, R76 ;  /* 0x00000014a84c723c */ /* 0x060fe2000004184c */
[----:B------:R2:W-:Y:S04]  /*121a0*/  STL [R1], R2 ;  /* 0x0000000201007387 */ /* 0x0005e80000100800 */
[----:B------:R2:W-:Y:S03]  /*121b0*/  STL [R1+0x4], R0 ;  /* 0x0000040001007387 */ /* 0x0005e60000100800 */
        /* <DEDUP_REMOVED lines=9> */
[C---:B-1----:R-:W-:Y:S08]  /*12250*/  HMMA.16816.F32.BF16 R116, R168.reuse, R4, R116 ;  /* 0x00000004a874723c */ /* 0x042ff00000041874 */
[C---:B------:R-:W-:Y:S08]  /*12260*/  HMMA.16816.F32.BF16 R120, R168.reuse, R6, R120 ;  /* 0x00000006a878723c */ /* 0x040ff00000041878 */
[C---:B---3--:R-:W-:Y:S08]  /*12270*/  HMMA.16816.F32.BF16 R124, R168.reuse, R8, R124 ;  /* 0x00000008a87c723c */ /* 0x048ff0000004187c */
[----:B------:R-:W-:Y:S01]  /*12280*/  HMMA.16816.F32.BF16 R128, R168, R10, R128 ;  /* 0x0000000aa880723c */ /* 0x000fe20000041880 */
[----:B--2---:R-:W-:-:S07]  /*12290*/  @P0 BRA `(.L_x_411) ;  /* 0xffffcad000000947 */ /* 0x004fce000383ffff */
.L_x_410:
[----:B------:R-:W2:Y:S01]  /*122a0*/  LDL.LU R4, [R1] ;  /* 0x0000000001047983 */ /* 0x000ea20000300800 */
[----:B------:R-:W1:Y:S01]  /*122b0*/  S2UR UR6, SR_CTAID.Y ;  /* 0x00000000000679c3 */ /* 0x000e620000002600 */
[----:B------:R-:W-:-:S02]  /*122c0*/  UISETP.NE.AND UP4, UPT, UR10, -0x1, UPT ;  /* 0xffffffff0a00788c */ /* 0x000fc4000bf85270 */
[----:B------:R-:W3:Y:S01]  /*122d0*/  LDL.LU R5, [R1+0x4] ;  /* 0x0000040001057983 */ /* 0x000ee20000300800 */
[----:B------:R-:W-:-:S03]  /*122e0*/  ULDC.64 UR4, c[0x0][0x1e8] ;  /* 0x00007a0000047ab9 */ /* 0x000fc60000000a00 */
[----:B------:R-:W4:Y:S05]  /*122f0*/  LDL.LU R177, [R1+0x3c] ;  /* 0x00003c0001b17983 */ /* 0x000f2a0000300800 */
[----:B------:R-:W-:-:S04]  /*12300*/  @UP4 UIMAD.WIDE.U32 UR14, UR10, UR4, URZ ;  /* 0x000000040a0e42a5 */ /* 0x000fc8000f8e003f */
[----:B------:R-:W-:-:S03]  /*12310*/  @UP4 UIMAD UR7, UR10, UR5, UR15 ;  /* 0x000000050a0742a4 */ /* 0x000fc6000f8e020f */
[----:B------:R-:W-:Y:S02]  /*12320*/  ULDC.64 UR4, c[0x0][0x1e0] ;  /* 0x0000780000047ab9 */ /* 0x000fe40000000a00 */
[----:B-1----:R-:W-:Y:S02]  /*12330*/  @!UP4 USHF.R.S32.HI UR13, URZ, 0x1f, UR6 ;  /* 0x0000001f3f0dc899 */ /* 0x002fe40008011406 */
[----:B------:R-:W-:Y:S02]  /*12340*/  @!UP4 UIMAD.WIDE.U32 UR22, UR6, UR4, URZ ;  /* 0x000000040616c2a5 */ /* 0x000fe4000f8e003f */
[----:B------:R-:W-:-:S03]  /*12350*/  @!UP4 UIMAD UR13, UR13, UR4, URZ ;  /* 0x000000040d0dc2a4 */ /* 0x000fc6000f8e023f */
[----:B------:R-:W-:Y:S02]  /*12360*/  ULDC.U8 UR4, c[0x0][0x328] ;  /* 0x0000ca0000047ab9 */ /* 0x000fe40000000000 */
[----:B------:R-:W-:Y:S02]  /*12370*/  UISETP.NE.AND UP3, UPT, UR4, URZ, UPT ;  /* 0x0000003f0400728c */ /* 0x000fe4000bf65270 */
[----:B------:R-:W-:Y:S02]  /*12380*/  ULDC.U8 UR9, c[0x0][0x329] ;  /* 0x0000ca4000097ab9 */ /* 0x000fe40000000000 */
[----:B------:R-:W-:Y:S02]  /*12390*/  UISETP.NE.AND UP1, UPT, UR9, URZ, UPT ;  /* 0x0000003f0900728c */ /* 0x000fe4000bf25270 */
[----:B------:R-:W-:Y:S01]  /*123a0*/  UISETP.NE.OR UP2, UPT, UR9, URZ, !UP3 ;  /* 0x0000003f0900728c */ /* 0x000fe2000df45670 */
[----:B------:R-:W1:Y:S01]  /*123b0*/  S2UR UR9, SR_CTAID.X ;  /* 0x00000000000979c3 */ /* 0x000e620000002500 */
[----:B------:R-:W-:-:S02]  /*123c0*/  @!UP4 UIMAD UR13, UR6, UR5, UR13 ;  /* 0x00000005060dc2a4 */ /* 0x000fc4000f8e020d */
[----:B------:R-:W-:-:S05]  /*123d0*/  ULDC UR8, c[0x0][0x214] ;  /* 0x0000850000087ab9 */ /* 0x000fca0000000800 */
[----:B------:R-:W1:Y:S01]  /*123e0*/  S2UR UR12, SR_CTAID.Z ;  /* 0x00000000000c79c3 */ /* 0x000e620000002700 */
[----:B------:R-:W-:Y:S02]  /*123f0*/  @UP1 ULDC UR15, c[0x0][0x210] ;  /* 0x00008400000f1ab9 */ /* 0x000fe40000000800 */
[----:B------:R-:W-:Y:S02]  /*12400*/  ULDC UR5, c[0x0][0x234] ;  /* 0x00008d0000057ab9 */ /* 0x000fe40000000800 */
[----:B------:R-:W-:Y:S02]  /*12410*/  @UP1 UIMAD UR15, UR15, UR8, URZ ;  /* 0x000000080f0f12a4 */ /* 0x000fe4000f8e023f */
[----:B------:R-:W-:Y:S02]  /*12420*/  UISETP.NE.OR UP0, UPT, UR10, -0x1, UP2 ;  /* 0xffffffff0a00788c */ /* 0x000fe40009705670 */
[----:B------:R-:W-:Y:S02]  /*12430*/  @!UP1 USEL UR15, UR8, UR5, !UP3 ;  /* 0x00000005080f9287 */ /* 0x000fe4000d800000 */
[----:B------:R-:W-:-:S02]  /*12440*/  ULDC UR4, c[0x0][0x1c0] ;  /* 0x0000700000047ab9 */ /* 0x000fc40000000800 */
[----:B------:R-:W-:Y:S01]  /*12450*/  @UP1 UMOV UR17, 0x1 ;  /* 0x0000000100111882 */ /* 0x000fe20000000000 */
[----:B--2---:R-:W2:Y:S04]  /*12460*/  SHFL.BFLY PT, R0, R4, 0x2, 0x1f ;  /* 0x0c401f0004007f89 */ /* 0x004ea800000e0000 */
[----:B---3--:R-:W3:Y:S01]  /*12470*/  SHFL.BFLY PT, R2, R5, 0x2, 0x1f ;  /* 0x0c401f0005027f89 */ /* 0x008ee200000e0000 */
[----:B--2---:R-:W-:Y:S02]  /*12480*/  FADD.FTZ R0, R0, R4 ;  /* 0x0000000400007221 */ /* 0x004fe40000010000 */
[----:B---3--:R-:W-:-:S03]  /*12490*/  FADD.FTZ R2, R2, R5 ;  /* 0x0000000502027221 */ /* 0x008fc60000010000 */
[----:B------:R-:W2:Y:S04]  /*124a0*/  SHFL.BFLY PT, R4, R0, 0x1, 0x1f ;  /* 0x0c201f0000047f89 */ /* 0x000ea800000e0000 */
[----:B------:R-:W3:Y:S01]  /*124b0*/  SHFL.BFLY PT, R3, R2, 0x1, 0x1f ;  /* 0x0c201f0002037f89 */ /* 0x000ee200000e0000 */
[----:B--2---:R-:W-:-:S05]  /*124c0*/  FADD.FTZ R134, R0, R4 ;  /* 0x0000000400867221 */ /* 0x004fca0000010000 */
[----:B------:R-:W-:Y:S02]  /*124d0*/  FSETP.NE.FTZ.AND P4, PT, R134, RZ, PT ;  /* 0x000000ff8600720b */ /* 0x000fe40003f95000 */
[----:B------:R-:W-:Y:S01]  /*124e0*/  MOV R0, 0x3f800000 ;  /* 0x3f80000000007802 */ /* 0x000fe20000000f00 */
[----:B---3--:R-:W-:-:S10]  /*124f0*/  FADD.FTZ R135, R2, R3 ;  /* 0x0000000302877221 */ /* 0x008fd40000010000 */
[----:B------:R-:W2:Y:S01]  /*12500*/  @P4 MUFU.RCP R0, R134 ;  /* 0x0000008600004308 */ /* 0x000ea20000001000 */
[----:B------:R-:W-:Y:S02]  /*12510*/  FSETP.NE.FTZ.AND P3, PT, R135, RZ, PT ;  /* 0x000000ff8700720b */ /* 0x000fe40003f75000 */
[----:B------:R-:W-:Y:S01]  /*12520*/  MOV R2, 0x3f800000 ;  /* 0x3f80000000027802 */ /* 0x000fe20000000f00 */
[C---:B--2---:R-:W-:Y:S02]  /*12530*/  FMUL.FTZ R169, R0.reuse, R164 ;  /* 0x000000a400a97220 */ /* 0x044fe40000410000 */
[C---:B------:R-:W-:Y:S02]  /*12540*/  FMUL.FTZ R164, R0.reuse, R40 ;  /* 0x0000002800a47220 */ /* 0x040fe40000410000 */
[C---:B------:R-:W-:Y:S02]  /*12550*/  FMUL.FTZ R40, R0.reuse, R81 ;  /* 0x0000005100287220 */ /* 0x040fe40000410000 */
[----:B------:R-:W2:Y:S04]  /*12560*/  S2R R81, SR_TID.X ;  /* 0x0000000000517919 */ /* 0x000ea80000002100 */
[----:B------:R-:W3:Y:S01]  /*12570*/  @P3 MUFU.RCP R2, R135 ;  /* 0x0000008700023308 */ /* 0x000ee20000001000 */
[----:B------:R-:W-:-:S02]  /*12580*/  FMUL.FTZ R175, R0, R140 ;  /* 0x0000008c00af7220 */ /* 0x000fc40000410000 */
[C---:B------:R-:W-:Y:S02]  /*12590*/  FMUL.FTZ R140, R0.reuse, R45 ;  /* 0x0000002d008c7220 */ /* 0x040fe40000410000 */
[C---:B------:R-:W-:Y:S02]  /*125a0*/  FMUL.FTZ R13, R0.reuse, R153 ;  /* 0x00000099000d7220 */ /* 0x040fe40000410000 */
[C---:B------:R-:W-:Y:S02]  /*125b0*/  FMUL.FTZ R171, R0.reuse, R156 ;  /* 0x0000009c00ab7220 */ /* 0x040fe40000410000 */
[----:B------:R-:W-:Y:S02]  /*125c0*/  FMUL.FTZ R170, R0, R160 ;  /* 0x000000a000aa7220 */ /* 0x000fe40000410000 */
[----:B---3--:R-:W-:Y:S01]  /*125d0*/  FMUL.FTZ R45, R2, R70 ;  /* 0x00000046022d7220 */ /* 0x008fe20000410000 */
[----:B--2---:R-:W-:Y:S01]  /*125e0*/  SHF.R.S32.HI R70, RZ, 0x1f, R81 ;  /* 0x0000001fff467819 */ /* 0x004fe20000011451 */
[----:B------:R-:W-:-:S03]  /*125f0*/  FMUL.FTZ R176, R0, R136 ;  /* 0x0000008800b07220 */ /* 0x000fc60000410000 */
[----:B------:R-:W-:Y:S01]  /*12600*/  LEA.HI R22, R70, R81, RZ, 0x2 ;  /* 0x0000005146167211 */ /* 0x000fe200078f10ff */
[C---:B------:R-:W-:Y:S02]  /*12610*/  FMUL.FTZ R5, R0.reuse, R137 ;  /* 0x0000008900057220 */ /* 0x040fe40000410000 */
[C---:B------:R-:W-:Y:S02]  /*12620*/  FMUL.FTZ R6, R0.reuse, R141 ;  /* 0x0000008d00067220 */ /* 0x040fe40000410000 */
[C---:B------:R-:W-:Y:S02]  /*12630*/  FMUL.FTZ R174, R0.reuse, R144 ;  /* 0x0000009000ae7220 */ /* 0x040fe40000410000 */
[C---:B------:R-:W-:Y:S02]  /*12640*/  FMUL.FTZ R7, R0.reuse, R145 ;  /* 0x0000009100077220 */ /* 0x040fe40000410000 */
[C---:B------:R-:W-:Y:S02]  /*12650*/  FMUL.FTZ R173, R0.reuse, R148 ;  /* 0x0000009400ad7220 */ /* 0x040fe40000410000 */
[----:B------:R-:W-:-:S02]  /*12660*/  FMUL.FTZ R10, R0, R149 ;  /* 0x00000095000a7220 */ /* 0x000fc40000410000 */
        /* <DEDUP_REMOVED lines=48> */
[----:B------:R-:W-:Y:S01]  /*12970*/  FMUL.FTZ R129, R0, R129 ;  /* 0x0000008100817220 */ /* 0x000fe20000410000 */
[--C-:B------:R-:W-:Y:S01]  /*12980*/  SHF.R.S32.HI R0, RZ, 0x1f, R22.reuse ;  /* 0x0000001fff007819 */ /* 0x100fe20000011416 */
[----:B------:R-:W-:Y:S01]  /*12990*/  FMUL.FTZ R61, R2, R38 ;  /* 0x00000026023d7220 */ /* 0x000fe20000410000 */
[----:B------:R-:W-:-:S04]  /*129a0*/  SHF.R.S32.HI R38, RZ, 0x2, R22 ;  /* 0x00000002ff267819 */ /* 0x000fc80000011416 */
[----:B------:R-:W-:Y:S01]  /*129b0*/  LEA.HI R0, R0, R38, RZ, 0x3 ;  /* 0x0000002600007211 */ /* 0x000fe200078f18ff */
[----:B------:R-:W-:-:S03]  /*129c0*/  FMUL.FTZ R18, R2, R47 ;  /* 0x0000002f02127220 */ /* 0x000fc60000410000 */
[----:B------:R-:W-:Y:S01]  /*129d0*/  LOP3.LUT R0, R0, 0xfffffff8, RZ, 0xc0, !PT ;  /* 0xfffffff800007812 */ /* 0x000fe200078ec0ff */
        /* <DEDUP_REMOVED lines=61> */
[----:B------:R-:W-:Y:S02]  /*12db0*/  IADD3 R2, R38, -R0, RZ ;  /* 0x8000000026027210 */ /* 0x000fe40007ffe0ff */
[----:B------:R-:W-:Y:S02]  /*12dc0*/  F2FP.BF16.PACK_AB R47, R3, R47 ;  /* 0x0000002f032f723e */ /* 0x000fe400000010ff */
[----:B------:R-:W-:Y:S02]  /*12dd0*/  F2FP.BF16.PACK_AB R40, R40, R80 ;  /* 0x000000502828723e */ /* 0x000fe400000010ff */
[----:B------:R-:W-:Y:S02]  /*12de0*/  LOP3.LUT R0, R22, 0x3ffffffc, RZ, 0xc0, !PT ;  /* 0x3ffffffc16007812 */ /* 0x000fe400078ec0ff */
[----:B------:R-:W-:Y:S02]  /*12df0*/  LEA.HI R80, R70, R81, RZ, 0x5 ;  /* 0x0000005146507211 */ /* 0x000fe400078f28ff */
[----:B------:R-:W-:-:S02]  /*12e00*/  SHF.L.U32 R3, R2, 0x6, RZ ;  /* 0x0000000602037819 */ /* 0x000fc400000006ff */
[----:B------:R-:W-:Y:S02]  /*12e10*/  F2FP.BF16.PACK_AB R51, R14, R51 ;  /* 0x000000330e33723e */ /* 0x000fe400000010ff */
[----:B------:R-:W-:Y:S02]  /*12e20*/  F2FP.BF16.PACK_AB R49, R12, R49 ;  /* 0x000000310c31723e */ /* 0x000fe400000010ff */
[----:B------:R-:W-:Y:S02]  /*12e30*/  IADD3 R14, -R0, R81, RZ ;  /* 0x00000051000e7210 */ /* 0x000fe40007ffe1ff */
[----:B------:R-:W-:Y:S02]  /*12e40*/  SHF.R.S32.HI R12, RZ, 0x5, R80 ;  /* 0x00000005ff0c7819 */ /* 0x000fe40000011450 */
[----:B------:R-:W-:Y:S02]  /*12e50*/  LOP3.LUT R0, R3, 0x1c0, RZ, 0xc0, !PT ;  /* 0x000001c003007812 */ /* 0x000fe400078ec0ff */
[----:B------:R-:W-:-:S02]  /*12e60*/  LOP3.LUT R3, R2, 0x1, RZ, 0xc0, !PT ;  /* 0x0000000102037812 */ /* 0x000fc400078ec0ff */
[----:B------:R-:W-:Y:S02]  /*12e70*/  LEA R14, R12, R14, 0x9 ;  /* 0x0000000e0c0e7211 */ /* 0x000fe400078e48ff */
[----:B------:R-:W-:Y:S02]  /*12e80*/  LEA.HI R0, R0, R0, RZ, 0x1d ;  /* 0x0000000000007211 */ /* 0x000fe400078fe8ff */
[----:B------:R-:W-:Y:S02]  /*12e90*/  ISETP.NE.U32.AND P0, PT, R3, 0x1, PT ;  /* 0x000000010300780c */ /* 0x000fe40003f05070 */
[----:B------:R-:W-:Y:S02]  /*12ea0*/  LEA R0, R14, R0, 0x1 ;  /* 0x000000000e007211 */ /* 0x000fe400078e08ff */
[----:B------:R-:W-:Y:S02]  /*12eb0*/  R2P PR, R2, 0x6 ;  /* 0x0000000602007804 */ /* 0x000fe40000000000 */
[----:B------:R-:W-:-:S02]  /*12ec0*/  F2FP.BF16.PACK_AB R5, R5, R176 ;  /* 0x000000b00505723e */ /* 0x000fc400000010ff */
[----:B------:R-:W-:Y:S02]  /*12ed0*/  SHF.L.U32 R0, R0, 0x1, RZ ;  /* 0x0000000100007819 */ /* 0x000fe400000006ff */
[----:B------:R-:W-:Y:S02]  /*12ee0*/  MOV R3, 0x20 ;  /* 0x0000002000037802 */ /* 0x000fe40000000f00 */
[----:B------:R-:W-:Y:S01]  /*12ef0*/  F2FP.BF16.PACK_AB R4, R139, R4 ;  /* 0x000000048b04723e */ /* 0x000fe200000010ff */
[----:B------:R2:W-:Y:S01]  /*12f00*/  STS [R0], R5 ;  /* 0x0000000500007388 */ /* 0x0005e20000000800 */
[----:B------:R-:W-:Y:S02]  /*12f10*/  SEL R3, R3, 0xffffffe0, !P1 ;  /* 0xffffffe003037807 */ /* 0x000fe40004800000 */
[----:B------:R-:W-:Y:S01]  /*12f20*/  IADD3 R2, R0, -0x10, RZ ;  /* 0xfffffff000027810 */ /* 0x000fe20007ffe0ff */
[----:B------:R3:W-:Y:S01]  /*12f30*/  STS [R0+0x400], R4 ;  /* 0x0004000400007388 */ /* 0x0007e20000000800 */
[----:B------:R-:W-:-:S02]  /*12f40*/  F2FP.BF16.PACK_AB R6, R6, R175 ;  /* 0x000000af0606723e */ /* 0x000fc400000010ff */
[----:B------:R-:W-:Y:S02]  /*12f50*/  F2FP.BF16.PACK_AB R8, R143, R8 ;  /* 0x000000088f08723e */ /* 0x000fe400000010ff */
[----:B------:R-:W-:Y:S02]  /*12f60*/  @P0 IADD3 R2, R0, 0x10, RZ ;  /* 0x0000001000020810 */ /* 0x000fe40007ffe0ff */
[----:B------:R-:W-:Y:S02]  /*12f70*/  F2FP.BF16.PACK_AB R7, R7, R174 ;  /* 0x000000ae0707723e */ /* 0x000fe400000010ff */
[----:B------:R-:W-:Y:S01]  /*12f80*/  F2FP.BF16.PACK_AB R11, R147, R11 ;  /* 0x0000000b930b723e */ /* 0x000fe200000010ff */
[----:B------:R-:W-:Y:S01]  /*12f90*/  STS [R2], R6 ;  /* 0x0000000602007388 */ /* 0x000fe20000000800 */
[----:B------:R-:W-:Y:S02]  /*12fa0*/  F2FP.BF16.PACK_AB R10, R10, R173 ;  /* 0x000000ad0a0a723e */ /* 0x000fe400000010ff */
[----:B------:R-:W-:Y:S01]  /*12fb0*/  F2FP.BF16.PACK_AB R9, R151, R9 ;  /* 0x000000099709723e */ /* 0x000fe200000010ff */
[----:B------:R1:W-:Y:S01]  /*12fc0*/  STS [R2+0x400], R8 ;  /* 0x0004000802007388 */ /* 0x0003e20000000800 */
[----:B--2---:R-:W-:-:S02]  /*12fd0*/  MOV R5, 0x40 ;  /* 0x0000004000057802 */ /* 0x004fc40000000f00 */
[----:B---3--:R-:W-:Y:S02]  /*12fe0*/  IADD3 R4, R0, R3, RZ ;  /* 0x0000000300047210 */ /* 0x008fe40007ffe0ff */
[----:B------:R-:W-:Y:S02]  /*12ff0*/  SEL R5, R5, 0xffffffc0, !P2 ;  /* 0xffffffc005057807 */ /* 0x000fe40005000000 */
[----:B------:R-:W-:Y:S01]  /*13000*/  IADD3 R3, R3, R2, RZ ;  /* 0x0000000203037210 */ /* 0x000fe20007ffe0ff */
[----:B------:R2:W-:Y:S01]  /*13010*/  STS [R4], R7 ;  /* 0x0000000704007388 */ /* 0x0005e20000000800 */
[----:B------:R-:W-:Y:S02]  /*13020*/  F2FP.BF16.PACK_AB R13, R13, R172 ;  /* 0x000000ac0d0d723e */ /* 0x000fe400000010ff */
[----:B------:R-:W-:Y:S02]  /*13030*/  F2FP.BF16.PACK_AB R16, R155, R16 ;  /* 0x000000109b10723e */ /* 0x000fe400000010ff */
[----:B------:R-:W-:-:S02]  /*13040*/  F2FP.BF16.PACK_AB R68, R157, R171 ;  /* 0x000000ab9d44723e */ /* 0x000fc400000010ff */
[----:B------:R-:W-:Y:S02]  /*13050*/  F2FP.BF16.PACK_AB R67, R159, R158 ;  /* 0x0000009e9f43723e */ /* 0x000fe400000010ff */
[----:B-1----:R-:W-:Y:S01]  /*13060*/  IADD3 R8, R5, R2, RZ ;  /* 0x0000000205087210 */ /* 0x002fe20007ffe0ff */
[----:B------:R-:W-:Y:S01]  /*13070*/  STS [R4+0x400], R11 ;  /* 0x0004000b04007388 */ /* 0x000fe20000000800 */
[----:B------:R-:W-:Y:S02]  /*13080*/  F2FP.BF16.PACK_AB R66, R161, R170 ;  /* 0x000000aaa142723e */ /* 0x000fe400000010ff */
[----:B------:R-:W-:Y:S02]  /*13090*/  F2FP.BF16.PACK_AB R65, R163, R65 ;  /* 0x00000041a341723e */ /* 0x000fe400000010ff */
[----:B------:R-:W-:Y:S01]  /*130a0*/  IADD3 R6, R4, R5, RZ ;  /* 0x0000000504067210 */ /* 0x000fe20007ffe0ff */
[----:B------:R-:W-:Y:S01]  /*130b0*/  STS [R3], R10 ;  /* 0x0000000a03007388 */ /* 0x000fe20000000800 */
[----:B------:R-:W-:-:S02]  /*130c0*/  F2FP.BF16.PACK_AB R64, R165, R169 ;  /* 0x000000a9a540723e */ /* 0x000fc400000010ff */
[----:B------:R-:W-:Y:S01]  /*130d0*/  F2FP.BF16.PACK_AB R63, R167, R166 ;  /* 0x000000a6a73f723e */ /* 0x000fe200000010ff */
[----:B------:R-:W-:Y:S01]  /*130e0*/  STS [R3+0x400], R9 ;  /* 0x0004000903007388 */ /* 0x000fe20000000800 */
[----:B------:R-:W-:Y:S02]  /*130f0*/  F2FP.BF16.PACK_AB R62, R144, R168 ;  /* 0x000000a8903e723e */ /* 0x000fe400000010ff */
[-C--:B--2---:R-:W-:Y:S02]  /*13100*/  IADD3 R7, R0, R5.reuse, RZ ;  /* 0x0000000500077210 */ /* 0x084fe40007ffe0ff */
[----:B------:R-:W-:Y:S02]  /*13110*/  IADD3 R5, R3, R5, RZ ;  /* 0x0000000503057210 */ /* 0x000fe40007ffe0ff */
[----:B------:R-:W-:Y:S01]  /*13120*/  F2FP.BF16.PACK_AB R61, R20, R61 ;  /* 0x0000003d143d723e */ /* 0x000fe200000010ff */
[----:B------:R-:W-:Y:S01]  /*13130*/  STS [R7], R13 ;  /* 0x0000000d07007388 */ /* 0x000fe20000000800 */
[----:B------:R-:W-:-:S02]  /*13140*/  F2FP.BF16.PACK_AB R60, R141, R164 ;  /* 0x000000a48d3c723e */ /* 0x000fc400000010ff */
[----:B------:R-:W-:Y:S01]  /*13150*/  F2FP.BF16.PACK_AB R59, R19, R42 ;  /* 0x0000002a133b723e */ /* 0x000fe200000010ff */
[----:B------:R-:W-:Y:S01]  /*13160*/  STS [R7+0x400], R16 ;  /* 0x0004001007007388 */ /* 0x000fe20000000800 */
[----:B------:R-:W-:Y:S02]  /*13170*/  F2FP.BF16.PACK_AB R58, R140, R160 ;  /* 0x000000a08c3a723e */ /* 0x000fe400000010ff */
[----:B------:R-:W-:Y:S01]  /*13180*/  F2FP.BF16.PACK_AB R57, R18, R57 ;  /* 0x000000391239723e */ /* 0x000fe200000010ff */
[----:B------:R-:W-:Y:S01]  /*13190*/  STS [R8], R68 ;  /* 0x0000004408007388 */ /* 0x000fe20000000800 */
[----:B------:R-:W-:Y:S02]  /*131a0*/  F2FP.BF16.PACK_AB R56, R137, R156 ;  /* 0x0000009c8938723e */ /* 0x000fe400000010ff */
[----:B------:R-:W-:Y:S01]  /*131b0*/  F2FP.BF16.PACK_AB R55, R17, R50 ;  /* 0x000000321137723e */ /* 0x000fe200000010ff */
[----:B------:R-:W-:Y:S01]  /*131c0*/  STS [R8+0x400], R67 ;  /* 0x0004004308007388 */ /* 0x000fe20000000800 */
[----:B------:R-:W-:-:S02]  /*131d0*/  F2FP.BF16.PACK_AB R54, R136, R153 ;  /* 0x000000998836723e */ /* 0x000fc400000010ff */
[----:B------:R-:W-:Y:S01]  /*131e0*/  F2FP.BF16.PACK_AB R53, R15, R53 ;  /* 0x000000350f35723e */ /* 0x000fe200000010ff */
[----:B------:R-:W-:Y:S01]  /*131f0*/  STS [R6], R66 ;  /* 0x0000004206007388 */ /* 0x000fe20000000800 */
[----:B------:R-:W-:-:S03]  /*13200*/  F2FP.BF16.PACK_AB R52, R52, R152 ;  /* 0x000000983434723e */ /* 0x000fc600000010ff */
[----:B------:R-:W-:Y:S01]  /*13210*/  STS [R6+0x400], R65 ;  /* 0x0004004106007388 */ /* 0x000fe20000000800 */
[----:B------:R-:W-:-:S03]  /*13220*/  F2FP.BF16.PACK_AB R50, R24, R149 ;  /* 0x000000951832723e */ /* 0x000fc600000010ff */
[----:B------:R-:W-:Y:S01]  /*13230*/  STS [R5], R64 ;  /* 0x0000004005007388 */ /* 0x000fe20000000800 */
[----:B------:R-:W-:-:S03]  /*13240*/  F2FP.BF16.PACK_AB R48, R48, R148 ;  /* 0x000000943030723e */ /* 0x000fc600000010ff */
[----:B------:R-:W-:Y:S01]  /*13250*/  STS [R5+0x400], R63 ;  /* 0x0004003f05007388 */ /* 0x000fe20000000800 */
        /* <DEDUP_REMOVED lines=13> */
[----:B------:R-:W-:Y:S04]  /*13330*/  STS [R3+0x4000], R56 ;  /* 0x0040003803007388 */ /* 0x000fe80000000800 */
        /* <DEDUP_REMOVED lines=49> */
[----:B------:R-:W-:Y:S04]  /*13650*/  STS [R0+0xc000], R30 ;  /* 0x00c0001e00007388 */ /* 0x000fe80000000800 */
[----:B------:R1:W-:Y:S04]  /*13660*/  STS [R0+0xc400], R29 ;  /* 0x00c4001d00007388 */ /* 0x0003e80000000800 */
[----:B------:R-:W-:Y:S04]  /*13670*/  STS [R2+0xc000], R28 ;  /* 0x00c0001c02007388 */ /* 0x000fe80000000800 */
[----:B------:R2:W-:Y:S04]  /*13680*/  STS [R2+0xc400], R27 ;  /* 0x00c4001b02007388 */ /* 0x0005e80000000800 */
        /* <DEDUP_REMOVED lines=8> */
[----:B------:R4:W-:Y:S04]  /*13710*/  STS [R6+0xc000], R18 ;  /* 0x00c0001206007388 */ /* 0x0009e80000000800 */
[----:B------:R4:W-:Y:S04]  /*13720*/  STS [R6+0xc400], R17 ;  /* 0x00c4001106007388 */ /* 0x0009e80000000800 */
[----:B------:R4:W-:Y:S04]  /*13730*/  STS [R5+0xc000], R15 ;  /* 0x00c0000f05007388 */ /* 0x0009e80000000800 */
[----:B------:R4:W-:Y:S04]  /*13740*/  STS [R5+0xc400], R14 ;  /* 0x00c4000e05007388 */ /* 0x0009e80000000800 */
[----:B------:R-:W-:Y:S01]  /*13750*/  BAR.SYNC.DEFER_BLOCKING 0x0 ;  /* 0x0000000000007b1d */ /* 0x000fe20000010000 */
[----:B-1----:R-:W-:Y:S01]  /*13760*/  LOP3.LUT R0, R80, 0xffffffe0, RZ, 0xc0, !PT ;  /* 0xffffffe050007812 */ /* 0x002fe200078ec0ff */
[----:B------:R-:W-:Y:S01]  /*13770*/  @!UP1 UIMAD UR17, UR15, UR4, URZ ;  /* 0x000000040f1192a4 */ /* 0x000fe2000f8e023f */
[----:B--2---:R-:W-:-:S02]  /*13780*/  SHF.R.S32.HI R2, RZ, 0x1f, R12 ;  /* 0x0000001fff027819 */ /* 0x004fc4000001140c */
[----:B------:R-:W-:Y:S01]  /*13790*/  IADD3 R0, R81, -R0, RZ ;  /* 0x8000000051007210 */ /* 0x000fe20007ffe0ff */
[----:B---3--:R-:W1:Y:S01]  /*137a0*/  @P4 MUFU.LG2 R3, R134 ;  /* 0x0000008600034308 */ /* 0x008e620000000c00 */
[----:B------:R-:W-:Y:S01]  /*137b0*/  @UP1 ULDC UR20, c[0x0][0x210] ;  /* 0x0000840000141ab9 */ /* 0x000fe20000000800 */
[----:B------:R2:W3:Y:S04]  /*137c0*/  LDS.128 R28, [R235] ;  /* 0x00000000eb1c7984 */ /* 0x0004e80000000c00 */
        /* <DEDUP_REMOVED lines=12> */
[----:B------:R2:W2:Y:S04]  /*13890*/  LDS.128 R32, [R235+0xd000] ;  /* 0x00d00000eb207984 */ /* 0x0004a80000000c00 */
[----:B------:R1:W2:Y:S04]  /*138a0*/  LDS.128 R48, [R235+0xe000] ;  /* 0x00e00000eb307984 */ /* 0x0002a80000000c00 */
[----:B------:R1:W2:Y:S01]  /*138b0*/  LDS.128 R64, [R235+0xf000] ;  /* 0x00f00000eb407984 */ /* 0x0002a20000000c00 */
[----:B------:R-:W1:Y:S01]  /*138c0*/  @P3 MUFU.LG2 R4, R135 ;  /* 0x0000008700043308 */ /* 0x000e620000000c00 */
[----:B------:R-:W-:-:S02]  /*138d0*/  UIMAD UR5, UR6, UR17, URZ ;  /* 0x00000011060572a4 */ /* 0x000fc4000f8e023f */
[----:B------:R-:W-:Y:S01]  /*138e0*/  @!UP1 UMOV UR20, 0x1 ;  /* 0x0000000100149882 */ /* 0x000fe20000000000 */
[----:B------:R-:W-:Y:S01]  /*138f0*/  LOP3.LUT P0, RZ, R0, 0x3, RZ, 0xc0, !PT ;  /* 0x0000000300ff7812 */ /* 0x000fe2000780c0ff */
[----:B------:R-:W-:Y:S02]  /*13900*/  @!UP0 UIMAD UR10, UR6, UR8, URZ ;  /* 0x00000008060a82a4 */ /* 0x000fe4000f8e023f */
[----:B------:R-:W-:Y:S02]  /*13910*/  UIMAD UR4, UR9, UR20, URZ ;  /* 0x00000014090472a4 */ /* 0x000fe4000f8e023f */
[----:B------:R-:W-:Y:S01]  /*13920*/  USEL UR5, UR5, URZ, UP2 ;  /* 0x0000003f05057287 */ /* 0x000fe20009000000 */
[----:B------:R-:W-:Y:S01]  /*13930*/  LEA.HI R2, R2, R12, RZ, 0x3 ;  /* 0x0000000c02027211 */ /* 0x000fe200078f18ff */
[----:B------:R-:W-:Y:S02]  /*13940*/  USHF.L.U32 UR4, UR4, 0x7, URZ ;  /* 0x0000000704047899 */ /* 0x000fe4000800063f */
[----:B------:R-:W-:Y:S01]  /*13950*/  UIMAD UR15, UR12, UR15, UR5 ;  /* 0x0000000f0c0f72a4 */ /* 0x000fe2000f8e0205 */
[----:B------:R-:W-:Y:S01]  /*13960*/  LOP3.LUT R2, R2, 0xffffff8, RZ, 0xc0, !PT ;  /* 0x0ffffff802027812 */ /* 0x000fe200078ec0ff */
[----:B------:R-:W-:-:S02]  /*13970*/  UMOV UR24, URZ ;  /* 0x0000003f00187c82 */ /* 0x000fc40008000000 */
[----:B------:R-:W-:Y:S02]  /*13980*/  @!UP2 UMOV UR24, UR10 ;  /* 0x0000000a0018ac82 */ /* 0x000fe40008000000 */
[----:B------:R-:W-:Y:S02]  /*13990*/  UMOV UR25, URZ ;  /* 0x0000003f00197c82 */ /* 0x000fe40008000000 */
[----:B------:R-:W-:Y:S02]  /*139a0*/  USHF.R.S32.HI UR5, URZ, 0x1f, UR4 ;  /* 0x0000001f3f057899 */ /* 0x000fe40008011404 */
[----:B------:R-:W-:Y:S02]  /*139b0*/  @!UP2 USHF.R.S32.HI UR25, URZ, 0x1f, UR10 ;  /* 0x0000001f3f19a899 */ /* 0x000fe4000801140a */
[----:B------:R-:W-:Y:S02]  /*139c0*/  USHF.R.S32.HI UR6, URZ, 0x1f, UR15 ;  /* 0x0000001f3f067899 */ /* 0x000fe4000801140f */
[----:B------:R-:W-:Y:S01]  /*139d0*/  UIADD3 UR4, UP1, UP0, UR4, UR24, UR15 ;  /* 0x0000001804047290 */ /* 0x000fe2000f83e00f */
[----:B------:R-:W-:Y:S01]  /*139e0*/  IADD3 R0, R12, -R2, RZ ;  /* 0x800000020c007210 */ /* 0x000fe20007ffe0ff */
[----:B-1----:R-:W-:Y:S01]  /*139f0*/  @P4 FMUL.FTZ R3, R3, 0.69314718246459960938 ;  /* 0x3f31721803034820 */ /* 0x002fe20000410000 */
[----:B------:R-:W-:Y:S01]  /*13a00*/  @!UP4 UIADD3 UR7, UR23, UR13, URZ ;  /* 0x0000000d1707c290 */ /* 0x000fe2000fffe03f */
[----:B------:R-:W-:Y:S01]  /*13a10*/  @P3 FMUL.FTZ R2, R4, 0.69314718246459960938 ;  /* 0x3f31721804023820 */ /* 0x000fe20000410000 */
[----:B------:R-:W-:Y:S01]  /*13a20*/  UIADD3.X UR5, UR5, UR25, UR6, UP1, UP0 ;  /* 0x0000001905057290 */ /* 0x000fe20008fe0406 */
[----:B------:R-:W-:Y:S01]  /*13a30*/  BSSY B0, `(.L_x_414) ;  /* 0x0000018000007945 */ /* 0x000fe20003800000 */
[----:B------:R-:W-:Y:S01]  /*13a40*/  @!UP4 UMOV UR14, UR22 ;  /* 0x00000016000ecc82 */ /* 0x000fe20008000000 */
[----:B------:R-:W-:Y:S01]  /*13a50*/  MOV R7, 0x7f800000 ;  /* 0x7f80000000077802 */ /* 0x000fe20000000f00 */
[----:B------:R-:W-:Y:S01]  /*13a60*/  @P4 FFMA.FTZ R7, R133, c[0x0][0x238], R3 ;  /* 0x00008e0085074a23 */ /* 0x000fe20000010003 */
[----:B------:R-:W-:Y:S01]  /*13a70*/  MOV R8, 0x7f800000 ;  /* 0x7f80000000087802 */ /* 0x000fe20000000f00 */
[----:B------:R-:W-:Y:S01]  /*13a80*/  @P3 FFMA.FTZ R8, R132, c[0x0][0x238], R2 ;  /* 0x00008e0084083a23 */ /* 0x000fe20000010002 */
[----:B----4-:R-:W-:Y:S01]  /*13a90*/  LEA R0, R0, R177, 0x4 ;  /* 0x000000b100007211 */ /* 0x010fe200078e20ff */
[----:B------:R-:W-:Y:S05]  /*13aa0*/  @P0 BRA `(.L_x_415) ;  /* 0x0000010000000947 */ /* 0x000fea0003800000 */
[----:B--23--:R-:W-:Y:S01]  /*13ab0*/  UIMAD UR6, UR9, -0x80, UR16 ;  /* 0xffffff80090678a4 */ /* 0x00cfe2000f8e0210 */
        /* <DEDUP_REMOVED lines=15> */
.L_x_415:
[----:B--23--:R-:W-:Y:S05]  /*13bb0*/  BSYNC B0 ;  /* 0x0000000000007941 */ /* 0x00cfea0003800000 */
.L_x_414:
[----:B-1----:R-:W2:Y:S04]  /*13bc0*/  LDL.LU.64 R4, [R1+0x28] ;  /* 0x0000280001047983 */ /* 0x002ea80000300a00 */
[----:B------:R-:W1:Y:S04]  /*13bd0*/  S2R R3, SR_TID.X ;  /* 0x0000000000037919 */ /* 0x000e680000002100 */
[----:B------:R-:W3:Y:S01]  /*13be0*/  S2R R8, SR_CTAID.Z ;  /* 0x0000000000087919 */ /* 0x000ee20000002700 */
[----:B------:R-:W-:-:S02]  /*13bf0*/  USHF.R.S32.HI UR6, URZ, 0x1f, UR12 ;  /* 0x0000001f3f067899 */ /* 0x000fc4000801140c */
[----:B------:R-:W-:Y:S01]  /*13c00*/  ULDC.64 UR4, c[0x0][0x1f0] ;  /* 0x00007c0000047ab9 */ /* 0x000fe20000000a00 */
[----:B------:R4:W5:Y:S01]  /*13c10*/  LDL.64 R12, [R1+0x20] ;  /* 0x00002000010c7983 */ /* 0x0009620000100a00 */
[----:B------:R-:W-:Y:S01]  /*13c20*/  UIMAD UR4, UR6, UR4, URZ ;  /* 0x00000004060472a4 */ /* 0x000fe2000f8e023f */
[----:B------:R-:W-:Y:S03]  /*13c30*/  BSSY B0, `(.L_x_416) ;  /* 0x0000016000007945 */ /* 0x000fe60003800000 */
[----:B------:R-:W-:Y:S01]  /*13c40*/  UIMAD UR4, UR12, UR5, UR4 ;  /* 0x000000050c0472a4 */ /* 0x000fe2000f8e0204 */
[----:B-1----:R-:W-:-:S04]  /*13c50*/  SHF.R.S32.HI R0, RZ, 0x1f, R3 ;  /* 0x0000001fff007819 */ /* 0x002fc80000011403 */
[----:B------:R-:W-:-:S04]  /*13c60*/  LEA.HI R0, R0, R3, RZ, 0x3 ;  /* 0x0000000300007211 */ /* 0x000fc800078f18ff */
[----:B------:R-:W-:Y:S02]  /*13c70*/  SHF.R.S32.HI R11, RZ, 0x3, R0 ;  /* 0x00000003ff0b7819 */ /* 0x000fe40000011400 */
[----:B--2---:R-:W-:-:S04]  /*13c80*/  IADD3 R2, P0, R4, UR14, RZ ;  /* 0x0000000e04027c10 */ /* 0x004fc8000ff1e0ff */
[----:B------:R-:W-:Y:S02]  /*13c90*/  IADD3.X R3, R5, UR7, RZ, P0, !PT ;  /* 0x0000000705037c10 */ /* 0x000fe400087fe4ff */
[----:B------:R-:W-:-:S03]  /*13ca0*/  ISETP.GE.AND P0, PT, R11, UR11, PT ;  /* 0x0000000b0b007c0c */ /* 0x000fc6000bf06270 */
[----:B---3--:R-:W-:-:S05]  /*13cb0*/  IMAD.WIDE.U32 R8, R8, c[0x0][0x1f0], R2 ;  /* 0x00007c0008087a25 */ /* 0x008fca00078e0002 */
[----:B------:R-:W-:-:S05]  /*13cc0*/  IADD3 R7, R9, UR4, RZ ;  /* 0x0000000409077c10 */ /* 0x000fca000fffe0ff */
[----:B------:R-:W-:Y:S05]  /*13cd0*/  @P0 BRA `(.L_x_417) ;  /* 0x000000b000000947 */ /* 0x000fea0003800000 */
[----:B----4-:R-:W-:Y:S01]  /*13ce0*/  MOV R6, R8 ;  /* 0x0000000800067202 */ /* 0x010fe20000000f00 */
[----:B-----5:R-:W-:-:S04]  /*13cf0*/  IMAD R0, R13, c[0x0][0x1e8], RZ ;  /* 0x00007a000d007a24 */ /* 0x020fc800078e02ff */
[----:B------:R-:W-:-:S04]  /*13d00*/  IMAD.WIDE.U32 R4, R12, c[0x0][0x1e8], R6 ;  /* 0x00007a000c047a25 */ /* 0x000fc800078e0006 */
        /* <DEDUP_REMOVED lines=8> */
.L_x_417:
[----:B----4-:R-:W-:Y:S05]  /*13d90*/  BSYNC B0 ;  /* 0x0000000000007941 */ /* 0x010fea0003800000 */
.L_x_416:
[----:B------:R-:W-:Y:S01]  /*13da0*/  IADD3 R0, R11, 0x20, RZ ;  /* 0x000000200b007810 */ /* 0x000fe20007ffe0ff */
[----:B------:R-:W-:Y:S03]  /*13db0*/  BSSY B0, `(.L_x_418) ;  /* 0x0000011000007945 */ /* 0x000fe60003800000 */
[----:B------:R-:W-:-:S13]  /*13dc0*/  ISETP.GE.AND P0, PT, R0, UR11, PT ;  /* 0x0000000b00007c0c */ /* 0x000fda000bf06270 */
[----:B------:R-:W-:Y:S05]  /*13dd0*/  @P0 BRA `(.L_x_419) ;  /* 0x000000e000000947 */ /* 0x000fea0003800000 */
[----:B-----5:R-:W-:Y:S01]  /*13de0*/  IADD3 R10, P0, R12, 0x20, RZ ;  /* 0x000000200c0a7810 */ /* 0x020fe20007f1e0ff */
[----:B-1----:R-:W-:Y:S01]  /*13df0*/  IMAD.MOV.U32 R2, RZ, RZ, R8 ;  /* 0x000000ffff027224 */ /* 0x002fe200078e0008 */
        /* <DEDUP_REMOVED lines=12> */
.L_x_419:
[----:B------:R-:W-:Y:S05]  /*13ec0*/  BSYNC B0 ;  /* 0x0000000000007941 */ /* 0x000fea0003800000 */
.L_x_418:
        /* <DEDUP_REMOVED lines=18> */
.L_x_421:
[----:B------:R-:W-:Y:S05]  /*13ff0*/  BSYNC B0 ;  /* 0x0000000000007941 */ /* 0x000fea0003800000 */
.L_x_420:
[----:B------:R-:W2:Y:S02]  /*14000*/  LDL.LU R0, [R1+0x38] ;  /* 0x0000380001007983 */ /* 0x000ea40000300800 */
[----:B--2---:R-:W-:-:S13]  /*14010*/  ISETP.GE.AND P0, PT, R0, UR11, PT ;  /* 0x0000000b00007c0c */ /* 0x004fda000bf06270 */
[----:B------:R-:W-:Y:S05]  /*14020*/  @P0 EXIT ;  /* 0x000000000000094d */ /* 0x000fea0003800000 */
        /* <DEDUP_REMOVED lines=15> */
.L_x_422:
        /* <DEDUP_REMOVED lines=14> */
.L_x_2031:


//--------------------- .text._ZN5flash16flash_fwd_kernelI23Flash_fwd_kernel_traitsILi256ELi128ELi64ELi8ELb0ELb0EN7cutlass10bfloat16_tE19Flash_kernel_traitsILi256ELi128ELi64ELi8ES3_EELb0ELb0ELb1ELb0ELb0ELb0ELb0ELb0EEEvNS_16Flash_fwd_paramsE --------------------------
	.section	.text._ZN5flash16flash_fwd_kernelI23Flash_fwd_kernel_traitsILi256ELi128ELi64ELi8ELb0ELb0EN7cutlass10bfloat16_tE19Flash_kernel_traitsILi256ELi128ELi64ELi8ES3_EELb0ELb0ELb1ELb0ELb0ELb0ELb0ELb0EEEvNS_16Flash_fwd_paramsE,"ax",@progbits
	.sectioninfo	@"SHI_REGISTERS=255"
	.align	128
        .global         _ZN5flash16flash_fwd_kernelI23Flash_fwd_kernel_traitsILi256ELi128ELi64ELi8ELb0ELb0EN7cutlass10bfloat16_tE19Flash_kernel_traitsILi256ELi128ELi64ELi8ES3_EELb0ELb0ELb1ELb0ELb0ELb0ELb0ELb0EEEvNS_16Flash_fwd_paramsE
        .type           _ZN5flash16flash_fwd_kernelI23Flash_fwd_kernel_traitsILi256ELi128ELi64ELi8ELb0ELb0EN7cutlass10bfloat16_tE19Flash_kernel_traitsILi256ELi128ELi64ELi8ES3_EELb0ELb0ELb1ELb0ELb0ELb0ELb0ELb0EEEvNS_16Flash_fwd_paramsE,@function
        .size           _ZN5flash16flash_fwd_kernelI23Flash_fwd_kernel_traitsILi256ELi128ELi64ELi8ELb0ELb0EN7cutlass10bfloat16_tE19Flash_kernel_traitsILi256ELi128ELi64ELi8ES3_EELb0ELb0ELb1ELb0ELb0ELb0ELb0ELb0EEEvNS_16Flash_fwd_paramsE,(.L_x_2032 - _ZN5flash16flash_fwd_kernelI23Flash_fwd_kernel_traitsILi256ELi128ELi64ELi8ELb0ELb0EN7cutlass10bfloat16_tE19Flash_kernel_traitsILi256ELi128ELi64ELi8ES3_EELb0ELb0ELb1ELb0ELb0ELb0ELb0ELb0EEEvNS_16Flash_fwd_paramsE)
        .other          _ZN5flash16flash_fwd_kernelI23Flash_fwd_kernel_traitsILi256ELi128ELi64ELi8ELb0ELb0EN7cutlass10bfloat16_tE19Flash_kernel_traitsILi256ELi128ELi64ELi8ES3_EELb0ELb0ELb1ELb0ELb0ELb0ELb0ELb0EEEvNS_16Flash_fwd_paramsE,@"STO_CUDA_ENTRY STV_DEFAULT"
_ZN5flash16flash_fwd_kernelI23Flash_fwd_kernel_traitsILi256ELi128ELi64ELi8ELb0ELb0EN7cutlass10bfloat16_tE19Flash_kernel_traitsILi256ELi128ELi64ELi8ES3_EELb0ELb0ELb1ELb0ELb0ELb0ELb0ELb0EEEvNS_16Flash_fwd_paramsE:
.text._ZN5flash16flash_fwd_kernelI23Flash_fwd_kernel_traitsILi256ELi128ELi64ELi8ELb0ELb0EN7cutlass10bfloat16_tE19Flash_kernel_traitsILi256ELi128ELi64ELi8ES3_EELb0ELb0ELb1ELb0ELb0ELb0ELb0ELb0EEEvNS_16Flash_fwd_paramsE:
        /* <DEDUP_REMOVED lines=36> */
[----:B------:R-:W-:Y:S02]  /*0240*/  UMOV UR23, URZ ;  /* 0x0000003f00177c82 */ /* 0x000fe40008000000 */
        /* <DEDUP_REMOVED lines=19> */
.L_x_423:
[----:B------:R-:W-:Y:S02]  /*0380*/  ULDC UR6, c[0x0][0x218] ;  /* 0x0000860000067ab9 */ /* 0x000fe40000000800 */
.L_x_424:
        /* <DEDUP_REMOVED lines=21> */
[----:B------:R-:W-:Y:S01]  /*04e0*/  UIADD3 UR6, UR16, UR15, -UR17 ;  /* 0x0000000f10067290 */ /* 0x000fe2000fffe811 */
[----:B------:R-:W1:Y:S01]  /*04f0*/  S2R R23, SR_TID.X ;  /* 0x0000000000177919 */ /* 0x000e620000002100 */
[----:B------:R-:W-:Y:S02]  /*0500*/  UIADD3 UR7, UR16, 0x3f, URZ ;  /* 0x0000003f10077890 */ /* 0x000fe4000fffe03f */
[----:B------:R-:W-:Y:S02]  /*0510*/  ULDC UR9, c[0x0][0x2e4] ;  /* 0x0000b90000097ab9 */ /* 0x000fe40000000800 */
[----:B------:R-:W-:Y:S02]  /*0520*/  UIADD3 UR5, -UR17, 0xbf, UR15 ;  /* 0x000000bf11057890 */ /* 0x000fe4000fffe10f */
[----:B------:R-:W-:Y:S02]  /*0530*/  ULDC UR4, c[0x0][0x2e8] ;  /* 0x0000ba0000047ab9 */ /* 0x000fe40000000800 */
[----:B------:R-:W-:-:S02]  /*0540*/  UIADD3 UR9, UR6, -UR9, URZ ;  /* 0x8000000906097290 */ /* 0x000fc4000fffe03f */
[----:B------:R-:W-:Y:S02]  /*0550*/  USHF.R.S32.HI UR6, URZ, 0x1f, UR7 ;  /* 0x0000001f3f067899 */ /* 0x000fe40008011407 */
[----:B------:R-:W-:Y:S02]  /*0560*/  UIADD3 UR4, UR5, UR4, UR16 ;  /* 0x0000000405047290 */ /* 0x000fe4000fffe010 */
[----:B------:R-:W-:Y:S02]  /*0570*/  ULEA.HI UR7, UR6, UR7, URZ, 0x6 ;  /* 0x0000000706077291 */ /* 0x000fe4000f8f303f */
[----:B------:R-:W-:Y:S02]  /*0580*/  USHF.R.S32.HI UR5, URZ, 0x1f, UR9 ;  /* 0x0000001f3f057899 */ /* 0x000fe40008011409 */
[----:B------:R-:W-:Y:S02]  /*0590*/  USHF.R.S32.HI UR6, URZ, 0x1f, UR4 ;  /* 0x0000001f3f067899 */ /* 0x000fe40008011404 */
        /* <DEDUP_REMOVED lines=12> */
[----:B-1----:R-:W-:Y:S01]  /*0660*/  UISETP.NE.AND UP0, UPT, UR13, -0x1, UPT ;  /* 0xffffffff0d00788c */ /* 0x002fe2000bf05270 */
        /* <DEDUP_REMOVED lines=79> */
.L_x_427:
[----:B------:R-:W-:Y:S05]  /*0b60*/  BSYNC B0 ;  /* 0x0000000000007941 */ /* 0x000fea0003800000 */
.L_x_426:
        /* <DEDUP_REMOVED lines=22> */
.L_x_429:
[----:B------:R-:W-:Y:S05]  /*0cd0*/  BSYNC B0 ;  /* 0x0000000000007941 */ /* 0x000fea0003800000 */
.L_x_428:
        /* <DEDUP_REMOVED lines=22> */
.L_x_431:
[----:B------:R-:W-:Y:S05]  /*0e40*/  BSYNC B0 ;  /* 0x0000000000007941 */ /* 0x000fea0003800000 */
.L_x_430:
        /* <DEDUP_REMOVED lines=21> */
.L_x_433:
[----:B------:R-:W-:Y:S05]  /*0fa0*/  BSYNC B0 ;  /* 0x0000000000007941 */ /* 0x000fea0003800000 */
.L_x_432:
        /* <DEDUP_REMOVED lines=35> */
.L_x_425:
[----:B-1----:R-:W-:Y:S02]  /*11e0*/  UISETP.NE.AND UP1, UPT, UR13, -0x1, UPT ;  /* 0xffffffff0d00788c */ /* 0x002fe4000bf25270 */
        /* <DEDUP_REMOVED lines=32> */
.L_x_434:
[----:B------:R-:W-:Y:S01]  /*13f0*/  IABS R0, c[0x0][0x1c8] ;  /* 0x0000720000007a13 */ /* 0x000fe20000000000 */
[----:B------:R-:W1:Y:S01]  /*1400*/  S2R R2, SR_CTAID.Z ;  /* 0x0000000000027919 */ /* 0x000e620000002700 */
[----:B------:R-:W-:Y:S02]  /*1410*/  UMOV UR24, URZ ;  /* 0x0000003f00187c82 */ /* 0x000fe40008000000 */
[----:B------:R-:W2:Y:S01]  /*1420*/  R2UR UR7, R0 ;  /* 0x00000000000773c2 */ /* 0x000ea200000e0000 */
[----:B------:R-:W-:Y:S01]  /*1430*/  @UP0 UIADD3 UR26, UR23, UR8, URZ ;  /* 0x00000008171a0290 */ /* 0x000fe2000fffe03f */
        /* <DEDUP_REMOVED lines=9> */
[----:B------:R-:W-:-:S04]  /*14d0*/  UIMAD.WIDE.U32 UR24, UR25, UR4, UR24 ;  /* 0x00000004191872a5 */ /* 0x000fc8000f8e0018 */
[----:B-1----:R-:W-:Y:S02]  /*14e0*/  UIMAD.WIDE.U32 UR24, UR25, UR5, URZ ;  /* 0x00000005191872a5 */ /* 0x002fe4000f8e003f */
        /* <DEDUP_REMOVED lines=17> */
[----:B------:R-:W-:-:S04]  /*1600*/  @!UP2 ULOP3.LUT UR8, URZ, UR7, URZ, 0x33, !UPT ;  /* 0x000000073f08a292 */ /* 0x000fc8000f8e333f */
[----:B------:R-:W-:Y:S01]  /*1610*/  USHF.R.S32.HI UR25, URZ, 0x1f, UR8 ;  /* 0x0000001f3f197899 */ /* 0x000fe20008011408 */
[----:B------:R-:W-:Y:S05]  /*1620*/  @P0 BRA `(.L_x_435) ;  /* 0x000000c000000947 */ /* 0x000fea0003800000 */
[----:B------:R-:W-:Y:S02]  /*1630*/  USHF.R.S32.HI UR7, URZ, 0x1f, UR23 ;  /* 0x0000001f3f077899 */ /* 0x000fe40008011417 */
[----:B------:R-:W-:Y:S02]  /*1640*/  ULDC.64 UR4, c[0x0][0x1a0] ;  /* 0x0000680000047ab9 */ /* 0x000fe40000000a00 */
[----:B------:R-:W-:Y:S02]  /*1650*/  UIMAD UR7, UR7, UR4, URZ ;  /* 0x00000004070772a4 */ /* 0x000fe4000f8e023f */
[----:B------:R-:W-:Y:S02]  /*1660*/  UIMAD.WIDE.U32 UR26, UR23, UR4, URZ ;  /* 0x00000004171a72a5 */ /* 0x000fe4000f8e003f */
[----:B------:R-:W-:Y:S02]  /*1670*/  UIMAD UR23, UR23, UR5, UR7 ;  /* 0x00000005171772a4 */ /* 0x000fe4000f8e0207 */
[----:B------:R-:W-:-:S02]  /*1680*/  USHF.R.S32.HI UR7, URZ, 0x1f, UR22 ;  /* 0x0000001f3f077899 */ /* 0x000fc40008011416 */
[----:B------:R-:W-:Y:S02]  /*1690*/  ULDC.64 UR4, c[0x0][0x188] ;  /* 0x0000620000047ab9 */ /* 0x000fe40000000a00 */
[----:B------:R-:W-:Y:S02]  /*16a0*/  UIADD3 UR27, UR27, UR23, URZ ;  /* 0x000000171b1b7290 */ /* 0x000fe4000fffe03f */
[----:B------:R-:W-:Y:S02]  /*16b0*/  UIMAD UR7, UR7, UR4, URZ ;  /* 0x00000004070772a4 */ /* 0x000fe4000f8e023f */
[----:B------:R-:W-:Y:S02]  /*16c0*/  UIMAD.WIDE.U32 UR28, UR22, UR4, UR26 ;  /* 0x00000004161c72a5 */ /* 0x000fe4000f8e001a */
[----:B------:R-:W-:-:S04]  /*16d0*/  UIMAD UR5, UR22, UR5, UR7 ;  /* 0x00000005160572a4 */ /* 0x000fc8000f8e0207 */
[----:B------:R-:W-:Y:S02]  /*16e0*/  UIADD3 UR26, UR29, UR5, URZ ;  /* 0x000000051d1a7290 */ /* 0x000fe4000fffe03f */
.L_x_435:
[----:B------:R-:W-:Y:S01]  /*16f0*/  SHF.R.S32.HI R11, RZ, 0x1f, R23 ;  /* 0x0000001fff0b7819 */ /* 0x000fe20000011417 */
[----:B------:R-:W1:Y:S01]  /*1700*/  S2R R18, SR_CTAID.Z ;  /* 0x0000000000127919 */ /* 0x000e620000002700 */
[----:B------:R-:W-:Y:S01]  /*1710*/  ULDC.64 UR4, c[0x0][0x1b0] ;  /* 0x00006c0000047ab9 */ /* 0x000fe20000000a00 */
[----:B------:R-:W-:Y:S01]  /*1720*/  BSSY B0, `(.L_x_436) ;  /* 0x0000081000007945 */ /* 0x000fe20003800000 */
[CC--:B------:R-:W-:Y:S01]  /*1730*/  LEA.HI R0, R11.reuse, R23.reuse, RZ, 0x3 ;  /* 0x000000170b007211 */ /* 0x0c0fe200078f18ff */
[----:B------:R-:W-:Y:S01]  /*1740*/  UIMAD UR4, UR25, UR4, URZ ;  /* 0x00000004190472a4 */ /* 0x000fe2000f8e023f */
[----:B------:R-:W-:Y:S02]  /*1750*/  LEA.HI R2, R11, R23, RZ, 0x4 ;  /* 0x000000170b027211 */ /* 0x000fe400078f20ff */
[----:B------:R-:W-:Y:S02]  /*1760*/  SHF.R.S32.HI R26, RZ, 0x3, R0 ;  /* 0x00000003ff1a7819 */ /* 0x000fe40000011400 */
[----:B------:R-:W-:-:S02]  /*1770*/  LOP3.LUT R0, R0, 0xfffffff8, RZ, 0xc0, !PT ;  /* 0xfffffff800007812 */ /* 0x000fc400078ec0ff */
[----:B------:R-:W-:Y:S01]  /*1780*/  SHF.R.S32.HI R4, RZ, 0x4, R2 ;  /* 0x00000004ff047819 */ /* 0x000fe20000011402 */
[----:B------:R-:W-:Y:S01]  /*1790*/  IMAD.SHL.U32 R3, R26, 0x40, RZ ;  /* 0x000000401a037824 */ /* 0x000fe200078e00ff */
[----:B------:R-:W-:Y:S01]  /*17a0*/  SHF.R.S32.HI R27, RZ, 0x1f, R26 ;  /* 0x0000001fff1b7819 */ /* 0x000fe2000001141a */
[----:B------:R-:W-:Y:S01]  /*17b0*/  IMAD.IADD R24, R23, 0x1, -R0 ;  /* 0x0000000117187824 */ /* 0x000fe200078e0a00 */
[C---:B------:R-:W-:Y:S02]  /*17c0*/  LOP3.LUT R0, R2.reuse, 0xfffffff0, RZ, 0xc0, !PT ;  /* 0xfffffff002007812 */ /* 0x040fe400078ec0ff */
[----:B------:R-:W-:Y:S01]  /*17d0*/  LEA.HI R2, R2, R4, RZ, 0x1 ;  /* 0x0000000402027211 */ /* 0x000fe200078f08ff */
[----:B------:R-:W-:Y:S01]  /*17e0*/  IMAD.SHL.U32 R116, R24, 0x8, RZ ;  /* 0x0000000818747824 */ /* 0x000fe200078e00ff */
[----:B------:R-:W-:Y:S01]  /*17f0*/  LOP3.LUT R5, R3, 0x1c0, RZ, 0xc0, !PT ;  /* 0x000001c003057812 */ /* 0x000fe200078ec0ff */
[----:B------:R-:W-:Y:S01]  /*1800*/  IMAD.IADD R0, R23, 0x1, -R0 ;  /* 0x0000000117007824 */ /* 0x000fe200078e0a00 */
[----:B------:R-:W-:-:S02]  /*1810*/  LOP3.LUT R2, R2, 0xfffffffe, RZ, 0xc0, !PT ;  /* 0xfffffffe02027812 */ /* 0x000fc400078ec0ff */
[----:B------:R-:W-:Y:S02]  /*1820*/  LOP3.LUT R3, R5, 0x38, R116, 0xf8, !PT ;  /* 0x0000003805037812 */ /* 0x000fe400078ef874 */
[----:B------:R-:W-:Y:S01]  /*1830*/  SHF.R.S32.HI R6, RZ, 0x1f, R0 ;  /* 0x0000001fff067819 */ /* 0x000fe20000011400 */
[----:B------:R-:W-:Y:S01]  /*1840*/  IMAD.IADD R22, R4, 0x1, -R2 ;  /* 0x0000000104167824 */ /* 0x000fe200078e0a02 */
[----:B------:R-:W-:Y:S02]  /*1850*/  SHF.R.U32.HI R5, RZ, 0x3, R5 ;  /* 0x00000003ff057819 */ /* 0x000fe40000011605 */
[----:B------:R-:W-:Y:S01]  /*1860*/  LEA.HI R10, R6, R0, RZ, 0x3 ;  /* 0x00000000060a7211 */ /* 0x000fe200078f18ff */
[----:B------:R-:W-:Y:S01]  /*1870*/  IMAD.SHL.U32 R8, R22, 0x8, RZ ;  /* 0x0000000816087824 */ /* 0x000fe200078e00ff */
[----:B------:R-:W-:Y:S02]  /*1880*/  LEA.HI R6, R11, R23, RZ, 0x6 ;  /* 0x000000170b067211 */ /* 0x000fe400078f30ff */
[----:B------:R-:W-:-:S02]  /*1890*/  LOP3.LUT R4, R10, 0xfffffff8, RZ, 0xc0, !PT ;  /* 0xfffffff80a047812 */ /* 0x000fc400078ec0ff */
[----:B------:R-:W-:Y:S01]  /*18a0*/  SHF.R.S32.HI R117, RZ, 0x1f, R116 ;  /* 0x0000001fff757819 */ /* 0x000fe20000011474 */
[----:B------:R-:W-:Y:S01]  /*18b0*/  IMAD.SHL.U32 R6, R6, 0x8, RZ ;  /* 0x0000000806067824 */ /* 0x000fe200078e00ff */
[----:B------:R-:W-:Y:S01]  /*18c0*/  IADD3 R2, P0, R116, UR6, RZ ;  /* 0x0000000674027c10 */ /* 0x000fe2000ff1e0ff */
[----:B------:R-:W-:Y:S01]  /*18d0*/  IMAD.IADD R0, R0, 0x1, -R4 ;  /* 0x0000000100007824 */ /* 0x000fe200078e0a04 */
[----:B------:R-:W-:Y:S01]  /*18e0*/  LOP3.LUT R5, R3, R5, RZ, 0x3c, !PT ;  /* 0x0000000503057212 */ /* 0x000fe200078e3cff */
[----:B------:R-:W-:Y:S01]  /*18f0*/  IMAD R4, R27, c[0x0][0x198], RZ ;  /* 0x000066001b047a24 */ /* 0x000fe200078e02ff */
[----:B------:R-:W-:Y:S01]  /*1900*/  IADD3.X R3, R117, UR21, RZ, P0, !PT ;  /* 0x0000001575037c10 */ /* 0x000fe200087fe4ff */
[----:B------:R-:W-:Y:S01]  /*1910*/  ULDC.64 UR6, c[0x0][0x1b8] ;  /* 0x00006e0000067ab9 */ /* 0x000fe20000000a00 */
[----:B------:R-:W-:Y:S01]  /*1920*/  LOP3.LUT R231, R5, 0xfffffe00, R6, 0xf8, !PT ;  /* 0xfffffe0005e77812 */ /* 0x000fe200078ef806 */
[----:B------:R-:W-:Y:S01]  /*1930*/  IMAD R9, R26, c[0x0][0x19c], R4 ;  /* 0x000067001a097a24 */ /* 0x000fe200078e0204 */
[----:B------:R-:W-:Y:S01]  /*1940*/  LOP3.LUT P3, RZ, R0, 0x4, RZ, 0xc0, !PT ;  /* 0x0000000400ff7812 */ /* 0x000fe2000786c0ff */
[----:B-1----:R-:W-:Y:S01]  /*1950*/  IMAD.WIDE.U32 R18, R18, c[0x0][0x1a8], R2 ;  /* 0x00006a0012127a25 */ /* 0x002fe200078e0002 */
[----:B------:R-:W-:Y:S01]  /*1960*/  LOP3.LUT P2, RZ, R0, 0x2, RZ, 0xc0, !PT ;  /* 0x0000000200ff7812 */ /* 0x000fe2000784c0ff */
[----:B------:R-:W-:Y:S01]  /*1970*/  UIMAD UR6, UR25, UR6, URZ ;  /* 0x00000006190672a4 */ /* 0x000fe2000f8e023f */
[----:B------:R-:W-:Y:S01]  /*1980*/  IADD3 R113, R116, 0x40, RZ ;  /* 0x0000004074717810 */ /* 0x000fe20007ffe0ff */
[----:B------:R-:W-:Y:S01]  /*1990*/  IMAD R6, R27, c[0x0][0x1a0], RZ ;  /* 0x000068001b067a24 */ /* 0x000fe200078e02ff */
[----:B------:R-:W-:Y:S01]  /*19a0*/  UIMAD UR21, UR8, UR5, UR4 ;  /* 0x00000005081572a4 */ /* 0x000fe2000f8e0204 */
[----:B------:R-:W-:Y:S01]  /*19b0*/  IMAD.SHL.U32 R0, R0, 0x40, RZ ;  /* 0x0000004000007824 */ /* 0x000fe200078e00ff */
[----:B------:R-:W-:Y:S01]  /*19c0*/  UIMAD UR6, UR8, UR7, UR6 ;  /* 0x00000007080672a4 */ /* 0x000fe2000f8e0206 */
[--C-:B------:R-:W-:Y:S01]  /*19d0*/  IMAD.WIDE.U32 R4, R26, c[0x0][0x198], R116.reuse ;  /* 0x000066001a047a25 */ /* 0x100fe200078e0074 */
[----:B------:R1:W-:Y:S01]  /*19e0*/  STL.64 [R1+0x30], R116 ;  /* 0x0000307401007387 */ /* 0x0003e20000100a00 */
[----:B------:R-:W-:Y:S01]  /*19f0*/  ULDC.64 UR4, c[0x0][0x1a8] ;  /* 0x00006a0000047ab9 */ /* 0x000fe20000000a00 */
[----:B------:R-:W-:Y:S01]  /*1a00*/  LOP3.LUT R0, R0, 0x1c0, RZ, 0xc0, !PT ;  /* 0x000001c000007812 */ /* 0x000fe200078ec0ff */
[----:B------:R-:W-:Y:S01]  /*1a10*/  IMAD.WIDE.U32 R2, R26, c[0x0][0x1a0], R116 ;  /* 0x000068001a027a25 */ /* 0x000fe200078e0074 */
[----:B------:R-:W-:Y:S01]  /*1a20*/  IADD3 R4, P1, R4, UR12, RZ ;  /* 0x0000000c04047c10 */ /* 0x000fe2000ff3e0ff */
[----:B------:R1:W-:Y:S01]  /*1a30*/  STL.64 [R1], R26 ;  /* 0x0000001a01007387 */ /* 0x0003e20000100a00 */
[----:B------:R-:W-:Y:S01]  /*1a40*/  LOP3.LUT R8, R0, 0x8, R8, 0xf8, !PT ;  /* 0x0000000800087812 */ /* 0x000fe200078ef808 */
[----:B------:R-:W-:Y:S01]  /*1a50*/  IMAD R6, R26, c[0x0][0x1a4], R6 ;  /* 0x000069001a067a24 */ /* 0x000fe200078e0206 */
[----:B------:R-:W-:Y:S01]  /*1a60*/  IADD3 R2, P0, R2, UR28, RZ ;  /* 0x0000001c02027c10 */ /* 0x000fe2000ff1e0ff */
[----:B------:R-:W-:Y:S01]  /*1a70*/  UIMAD UR4, UR24, UR4, URZ ;  /* 0x00000004180472a4 */ /* 0x000fe2000f8e023f */
[----:B------:R-:W-:Y:S01]  /*1a80*/  SHF.R.U32.HI R7, RZ, 0x3, R0 ;  /* 0x00000003ff077819 */ /* 0x000fe20000011600 */
[----:B------:R-:W-:Y:S01]  /*1a90*/  IMAD.U32 R0, RZ, RZ, UR8 ;  /* 0x00000008ff007e24 */ /* 0x000fe2000f8e00ff */
[----:B------:R-:W-:Y:S01]  /*1aa0*/  IADD3.X R5, R5, UR11, R9, P1, !PT ;  /* 0x0000000b05057c10 */ /* 0x000fe20008ffe409 */
[----:B------:R-:W-:Y:S01]  /*1ab0*/  UIMAD UR4, UR20, UR5, UR4 ;  /* 0x00000005140472a4 */ /* 0x000fe2000f8e0204 */
[----:B------:R-:W-:Y:S01]  /*1ac0*/  IADD3.X R3, R3, UR26, R6, P0, !PT ;  /* 0x0000001a03037c10 */ /* 0x000fe200087fe406 */
[----:B------:R-:W-:Y:S01]  /*1ad0*/  IMAD.U32 R6, RZ, RZ, UR8 ;  /* 0x00000008ff067e24 */ /* 0x000fe2000f8e00ff */
[----:B------:R-:W-:Y:S01]  /*1ae0*/  IADD3 R112, R116, 0x80, RZ ;  /* 0x0000008074707810 */ /* 0x000fe20007ffe0ff */
[----:B------:R-:W-:Y:S01]  /*1af0*/  IMAD.WIDE.U32 R32, R0, c[0x0][0x1b0], R4 ;  /* 0x00006c0000207a25 */ /* 0x000fe200078e0004 */
[----:B------:R-:W-:Y:S01]  /*1b00*/  IADD3 R107, R116, 0xc0, RZ ;  /* 0x000000c0746b7810 */ /* 0x000fe20007ffe0ff */
[----:B------:R-:W-:Y:S01]  /*1b10*/  UIADD3 UR20, -UR15, UR17, URZ ;  /* 0x000000110f147290 */ /* 0x000fe2000fffe13f */
[----:B------:R-:W-:Y:S01]  /*1b20*/  LOP3.LUT R7, R8, R7, RZ, 0x3c, !PT ;  /* 0x0000000708077212 */ /* 0x000fe200078e3cff */
[----:B------:R-:W-:Y:S01]  /*1b30*/  IMAD.WIDE.U32 R28, R6, c[0x0][0x1b8], R2 ;  /* 0x00006e00061c7a25 */ /* 0x000fe200078e0002 */
[----:B------:R1:W-:Y:S01]  /*1b40*/  STL.64 [R1+0x40], R32 ;  /* 0x0000402001007387 */ /* 0x0003e20000100a00 */
[----:B------:R-:W-:-:S02]  /*1b50*/  IADD3 R35, R33, UR21, RZ ;  /* 0x0000001521237c10 */ /* 0x000fc4000fffe0ff */
[----:B------:R-:W-:Y:S01]  /*1b60*/  ISETP.GE.AND P0, PT, R26, UR20, PT ;  /* 0x000000141a007c0c */ /* 0x000fe2000bf06270 */
[----:B------:R1:W-:Y:S01]  /*1b70*/  STL.64 [R1+0x60], R28 ;  /* 0x0000601c01007387 */ /* 0x0003e20000100a00 */
[----:B------:R-:W-:Y:S01]  /*1b80*/  IADD3 R31, R29, UR6, RZ ;  /* 0x000000061d1f7c10 */ /* 0x000fe2000fffe0ff */
[----:B------:R-:W-:Y:S01]  /*1b90*/  IMAD.SHL.U32 R4, R10, 0x40, RZ ;  /* 0x000000400a047824 */ /* 0x000fe200078e00ff */
[----:B------:R-:W-:Y:S01]  /*1ba0*/  LEA.HI R2, R11, R23, RZ, 0x5 ;  /* 0x000000170b027211 */ /* 0x000fe200078f28ff */
[----:B------:R1:W-:Y:S01]  /*1bb0*/  STL [R1+0x4c], R113 ;  /* 0x00004c7101007387 */ /* 0x0003e20000100800 */
[----:B------:R-:W-:Y:S01]  /*1bc0*/  IMAD.MOV.U32 R3, RZ, RZ, 0x10 ;  /* 0x00000010ff037424 */ /* 0x000fe200078e00ff */
[----:B------:R-:W-:Y:S01]  /*1bd0*/  IADD3 R11, R19, UR4, RZ ;  /* 0x00000004130b7c10 */ /* 0x000fe2000fffe0ff */
[----:B------:R-:W-:Y:S01]  /*1be0*/  IMAD.MOV.U32 R5, RZ, RZ, 0x20 ;  /* 0x00000020ff057424 */ /* 0x000fe200078e00ff */
[----:B------:R1:W-:Y:S01]  /*1bf0*/  STL [R1+0x48], R112 ;  /* 0x0000487001007387 */ /* 0x0003e20000100800 */
[----:B------:R-:W-:Y:S01]  /*1c00*/  LOP3.LUT R0, R2, 0xffffffe0, RZ, 0xc0, !PT ;  /* 0xffffffe002007812 */ /* 0x000fe200078ec0ff */
[----:B------:R-:W-:Y:S01]  /*1c10*/  IMAD.U32 R8, RZ, RZ, UR14 ;  /* 0x0000000eff087e24 */ /* 0x000fe2000f8e00ff */
[----:B------:R-:W-:Y:S01]  /*1c20*/  LOP3.LUT R4, R7, 0xfffffe00, R4, 0xf8, !PT ;  /* 0xfffffe0007047812 */ /* 0x000fe200078ef804 */
[----:B------:R1:W-:Y:S01]  /*1c30*/  STL [R1+0x50], R107 ;  /* 0x0000506b01007387 */ /* 0x0003e20000100800 */
[----:B------:R-:W-:Y:S01]  /*1c40*/  SHF.R.S32.HI R104, RZ, 0x5, R2 ;  /* 0x00000005ff687819 */ /* 0x000fe20000011402 */
[----:B------:R-:W-:Y:S01]  /*1c50*/  IMAD.IADD R21, R23, 0x1, -R0 ;  /* 0x0000000117157824 */ /* 0x000fe200078e0a00 */
[----:B------:R-:W-:Y:S01]  /*1c60*/  SEL R3, R3, 0xfffffff0, !P2 ;  /* 0xfffffff003037807 */ /* 0x000fe20005000000 */
[----:B------:R1:W-:Y:S01]  /*1c70*/  STL [R1+0x5c], R31 ;  /* 0x00005c1f01007387 */ /* 0x0003e20000100800 */
[----:B------:R-:W-:Y:S01]  /*1c80*/  IMAD.WIDE R8, R8, 0x80, R26 ;  /* 0x0000008008087825 */ /* 0x000fe200078e021a */
[----:B------:R-:W-:-:S02]  /*1c90*/  SEL R0, R5, 0xffffffe0, !P3 ;  /* 0xffffffe005007807 */ /* 0x000fc40005800000 */
[----:B------:R1:W-:Y:S01]  /*1ca0*/  STL [R1+0x3c], R35 ;  /* 0x00003c2301007387 */ /* 0x0003e20000100800 */
[----:B------:R-:W-:Y:S01]  /*1cb0*/  IMAD.SHL.U32 R231, R231, 0x2, RZ ;  /* 0x00000002e7e77824 */ /* 0x000fe200078e00ff */
        /* <DEDUP_REMOVED lines=39> */
.L_x_437:
[----:B------:R-:W-:Y:S05]  /*1f30*/  BSYNC B0 ;  /* 0x0000000000007941 */ /* 0x000fea0003800000 */
.L_x_436:
[----:B------:R-:W-:Y:S01]  /*1f40*/  IADD3 R20, R26, 0x20, RZ ;  /* 0x000000201a147810 */ /* 0x000fe20007ffe0ff */
        /* <DEDUP_REMOVED lines=44> */
.L_x_439:
[----:B------:R-:W-:Y:S05]  /*2210*/  BSYNC B0 ;  /* 0x0000000000007941 */ /* 0x000fea0003800000 */
.L_x_438:
        /* <DEDUP_REMOVED lines=45> */
.L_x_441:
[----:B------:R-:W-:Y:S05]  /*24f0*/  BSYNC B0 ;  /* 0x0000000000007941 */ /* 0x000fea0003800000 */
.L_x_440:
        /* <DEDUP_REMOVED lines=14> */
[----:B--2---:R-:W-:Y:S01]  /*25e0*/  IMAD.WIDE.U32 R12, R2, c[0x0][0x190], R10 ;  /* 0x00006400020c7a25 */ /* 0x004fe200078e000a */
        /* <DEDUP_REMOVED lines=33> */
.L_x_443:
[----:B------:R-:W-:Y:S05]  /*2800*/  BSYNC B0 ;  /* 0x0000000000007941 */ /* 0x000fea0003800000 */
.L_x_442:
[----:B------:R-:W-:Y:S01]  /*2810*/  IMAD.MOV.U32 R114, RZ, RZ, R34 ;  /* 0x000000ffff727224 */ /* 0x000fe200078e0022 */
[----:B------:R-:W-:Y:S01]  /*2820*/  UIADD3 UR25, UR9, -0x1, URZ ;  /* 0xffffffff09197890 */ /* 0x000fe2000fffe03f */
[----:B------:R-:W-:Y:S01]  /*2830*/  IMAD.MOV.U32 R115, RZ, RZ, R35 ;  /* 0x000000ffff737224 */ /* 0x000fe200078e0023 */
[----:B------:R-:W-:Y:S01]  /*2840*/  MOV R114, R32 ;  /* 0x0000002000727202 */ /* 0x000fe20000000f00 */
[----:B------:R-:W-:Y:S01]  /*2850*/  BSSY B0, `(.L_x_444) ;  /* 0x000002c000007945 */ /* 0x000fe20003800000 */
[----:B------:R-:W-:Y:S01]  /*2860*/  UIMAD UR23, UR25, -0x40, UR16 ;  /* 0xffffffc0191778a4 */ /* 0x000fe2000f8e0210 */
[----:B------:R-:W-:Y:S01]  /*2870*/  MOV R106, UR29 ;  /* 0x0000001d006a7c02 */ /* 0x000fe20008000f00 */
[----:B------:R-:W-:Y:S01]  /*2880*/  USHF.R.S32.HI UR30, URZ, 0x1f, UR25 ;  /* 0x0000001f3f1e7899 */ /* 0x000fe20008011419 */
[----:B------:R3:W-:Y:S01]  /*2890*/  STL.64 [R1+0x38], R114 ;  /* 0x0000387201007387 */ /* 0x0007e20000100a00 */
[----:B------:R-:W-:Y:S02]  /*28a0*/  UIMAD UR4, UR27, UR25, URZ ;  /* 0x000000191b0472a4 */ /* 0x000fe4000f8e023f */
[----:B------:R-:W-:Y:S01]  /*28b0*/  ISETP.GE.AND P0, PT, R26, UR23, PT ;  /* 0x000000171a007c0c */ /* 0x000fe2000bf06270 */
[----:B--2---:R-:W-:Y:S01]  /*28c0*/  IMAD.WIDE.U32 R6, R106, UR25, R114 ;  /* 0x000000196a067c25 */ /* 0x004fe2000f8e0072 */
        /* <DEDUP_REMOVED lines=36> */
.L_x_445:
[----:B------:R-:W-:Y:S05]  /*2b10*/  BSYNC B0 ;  /* 0x0000000000007941 */ /* 0x000fea0003800000 */
.L_x_444:
[----:B------:R-:W-:Y:S01]  /*2b20*/  ISETP.GE.AND P0, PT, R20, UR23, PT ;  /* 0x0000001714007c0c */ /* 0x000fe2000bf06270 */
[----:B------:R-:W-:Y:S01]  /*2b30*/  UMOV UR24, 0x5 ;  /* 0x0000000500187882 */ /* 0x000fe20000000000 */
[----:B------:R-:W-:Y:S01]  /*2b40*/  BSSY B0, `(.L_x_446) ;  /* 0x000002b000007945 */ /* 0x000fe20003800000 */
[----:B------:R-:W-:Y:S02]  /*2b50*/  ULDC UR22, c[0x0][0x19c] ;  /* 0x0000670000167ab9 */ /* 0x000fe40000000800 */
[----:B------:R-:W-:Y:S02]  /*2b60*/  USHF.L.U32 UR7, UR6, 0x5, URZ ;  /* 0x0000000506077899 */ /* 0x000fe4000800063f */
[----:B------:R-:W-:Y:S02]  /*2b70*/  ULDC.64 UR4, c[0x0][0x1a0] ;  /* 0x0000680000047ab9 */ /* 0x000fe40000000a00 */
[----:B------:R-:W-:Y:S02]  /*2b80*/  USHF.L.U64.HI UR6, UR6, UR24, UR22 ;  /* 0x0000001806067299 */ /* 0x000fe40008010216 */
[----:B------:R-:W-:-:S02]  /*2b90*/  USHF.L.U64.HI UR21, UR4, UR21, UR5 ;  /* 0x0000001504157299 */ /* 0x000fc40008010205 */
[----:B------:R-:W-:Y:S01]  /*2ba0*/  USHF.L.U32 UR22, UR4, 0x6, URZ ;  /* 0x0000000604167899 */ /* 0x000fe2000800063f */
[----:B------:R-:W-:Y:S06]  /*2bb0*/  @P0 BRA `(.L_x_447) ;  /* 0x0000023000000947 */ /* 0x000fec0003800000 */
[----:B------:R-:W-:Y:S02]  /*2bc0*/  ISETP.GE.AND P5, PT, R116, c[0x0][0x220], PT ;  /* 0x0000880074007a0c */ /* 0x000fe40003fa6270 */
[----:B------:R-:W-:Y:S02]  /*2bd0*/  ISETP.GE.AND P4, PT, R113, c[0x0][0x220], PT ;  /* 0x0000880071007a0c */ /* 0x000fe40003f86270 */
        /* <DEDUP_REMOVED lines=33> */
.L_x_447:
[----:B------:R-:W-:Y:S05]  /*2df0*/  BSYNC B0 ;  /* 0x0000000000007941 */ /* 0x000fea0003800000 */
.L_x_446:
[----:B------:R-:W0:Y:S01]  /*2e00*/  LDGDEPBAR ;  /* 0x00000000000079af */ /* 0x000e220000000000 */
[----:B------:R-:W-:Y:S01]  /*2e10*/  ISETP.GE.AND P0, PT, R26, UR23, PT ;  /* 0x000000171a007c0c */ /* 0x000fe2000bf06270 */
[----:B------:R-:W-:Y:S01]  /*2e20*/  IMAD.MOV.U32 R6, RZ, RZ, R30 ;  /* 0x000000ffff067224 */ /* 0x000fe200078e001e */
[----:B------:R-:W-:Y:S01]  /*2e30*/  UIMAD UR5, UR21, UR25, URZ ;  /* 0x00000019150572a4 */ /* 0x000fe2000f8e023f */
[----:B------:R-:W-:Y:S01]  /*2e40*/  IMAD.MOV.U32 R7, RZ, RZ, R31 ;  /* 0x000000ffff077224 */ /* 0x000fe200078e001f */
[----:B------:R-:W-:Y:S01]  /*2e50*/  SHF.R.S32.HI R2, RZ, 0x1f, R21 ;  /* 0x0000001fff027819 */ /* 0x000fe20000011415 */
[----:B------:R-:W-:Y:S01]  /*2e60*/  IMAD.MOV.U32 R6, RZ, RZ, R28 ;  /* 0x000000ffff067224 */ /* 0x000fe200078e001c */
[----:B------:R-:W-:Y:S01]  /*2e70*/  UIMAD UR5, UR30, UR22, UR5 ;  /* 0x000000161e0572a4 */ /* 0x000fe2000f8e0205 */
[----:B------:R-:W-:Y:S01]  /*2e80*/  IMAD.U32 R5, RZ, RZ, UR22 ;  /* 0x00000016ff057e24 */ /* 0x000fe2000f8e00ff */
[----:B------:R-:W-:Y:S01]  /*2e90*/  LEA.HI R2, R2, R21, RZ, 0x2 ;  /* 0x0000001502027211 */ /* 0x000fe200078f10ff */
[----:B------:R-:W-:Y:S01]  /*2ea0*/  IMAD.SHL.U32 R23, R23, 0x2, RZ ;  /* 0x0000000217177824 */ /* 0x000fe200078e00ff */
[----:B------:R5:W-:Y:S01]  /*2eb0*/  STL.64 [R1+0x58], R6 ;  /* 0x0000580601007387 */ /* 0x000be20000100a00 */
[----:B------:R-:W-:Y:S01]  /*2ec0*/  BSSY B0, `(.L_x_448) ;  /* 0x000002d000007945 */ /* 0x000fe20003800000 */
[----:B------:R-:W-:-:S02]  /*2ed0*/  SHF.R.S32.HI R105, RZ, 0x2, R2 ;  /* 0x00000002ff697819 */ /* 0x000fc40000011402 */
[----:B------:R-:W-:Y:S01]  /*2ee0*/  LOP3.LUT R108, R23, 0x6, RZ, 0xc0, !PT ;  /* 0x00000006176c7812 */ /* 0x000fe200078ec0ff */
[----:B------:R-:W-:-:S04]  /*2ef0*/  DEPBAR.LE SB0, 0x0 ;  /* 0x000080000000791a */ /* 0x000fc80000000000 */
[----:B------:R-:W-:Y:S01]  /*2f00*/  BAR.SYNC.DEFER_BLOCKING 0x0 ;  /* 0x0000000000007b1d */ /* 0x000fe20000010000 */
[----:B-----5:R-:W-:-:S05]  /*2f10*/  IMAD.WIDE.U32 R6, R5, UR25, R6 ;  /* 0x0000001905067c25 */ /* 0x020fca000f8e0006 */
[----:B------:R-:W-:Y:S01]  /*2f20*/  IADD3 R2, R7, UR5, RZ ;  /* 0x0000000507027c10 */ /* 0x000fe2000fffe0ff */
        /* <DEDUP_REMOVED lines=9> */
[C---:B--2-4-:R-:W-:Y:S01]  /*2fc0*/  @!P5 LEA R12, P6, R6.reuse, c[0x0][0x170], 0x1 ;  /* 0x00005c00060cda11 */ /* 0x054fe200078c08ff */
        /* <DEDUP_REMOVED lines=28> */
.L_x_449:
[----:B------:R-:W-:Y:S05]  /*3190*/  BSYNC B0 ;  /* 0x0000000000007941 */ /* 0x000fea0003800000 */
.L_x_448:
        /* <DEDUP_REMOVED lines=17> */
[C---:B--2-4-:R-:W-:Y:S02]  /*32b0*/  @!P5 LEA R12, P6, R6.reuse, c[0x0][0x170], 0x1 ;  /* 0x00005c00060cda11 */ /* 0x054fe400078c08ff */
        /* <DEDUP_REMOVED lines=27> */
.L_x_451:
[----:B------:R-:W-:Y:S05]  /*3470*/  BSYNC B0 ;  /* 0x0000000000007941 */ /* 0x000fea0003800000 */
.L_x_450:
[C---:B------:R-:W-:Y:S01]  /*3480*/  IMAD.SHL.U32 R2, R24.reuse, 0x40, RZ ;  /* 0x0000004018027824 */ /* 0x040fe200078e00ff */
[----:B------:R-:W-:Y:S01]  /*3490*/  R2P PR, R24, 0x6 ;  /* 0x0000000618007804 */ /* 0x000fe20000000000 */
[----:B------:R-:W-:Y:S01]  /*34a0*/  IMAD.SHL.U32 R5, R26, 0x8, RZ ;  /* 0x000000081a057824 */ /* 0x000fe200078e00ff */
[----:B------:R-:W-:Y:S01]  /*34b0*/  ULDC UR4, c[0x0][0x2e8] ;  /* 0x0000ba0000047ab9 */ /* 0x000fe20000000800 */
[----:B------:R-:W0:Y:S01]  /*34c0*/  LDGDEPBAR ;  /* 0x00000000000079af */ /* 0x000e220000000000 */
[----:B------:R-:W-:Y:S01]  /*34d0*/  LOP3.LUT R2, R2, 0x1c0, RZ, 0xc0, !PT ;  /* 0x000001c002027812 */ /* 0x000fe200078ec0ff */
[----:B------:R-:W-:Y:S02]  /*34e0*/  ULDC UR5, c[0x0][0x2e4] ;  /* 0x0000b90000057ab9 */ /* 0x000fe40000000800 */
[----:B------:R-:W-:Y:S01]  /*34f0*/  UIADD3 UR5, UR16, -UR5, -UR17 ;  /* 0x8000000510057290 */ /* 0x000fe2000fffe811 */
[----:B------:R-:W-:Y:S01]  /*3500*/  LOP3.LUT R5, R2, 0x8, R5, 0xf8, !PT ;  /* 0x0000000802057812 */ /* 0x000fe200078ef805 */
[----:B------:R-:W-:Y:S01]  /*3510*/  UISETP.GT.AND UP0, UPT, UR25, UR10, UPT ;  /* 0x0000000a1900728c */ /* 0x000fe2000bf04270 */
[----:B------:R-:W-:-:S04]  /*3520*/  SHF.R.U32.HI R2, RZ, 0x3, R2 ;  /* 0x00000003ff027819 */ /* 0x000fc80000011602 */
[----:B------:R-:W-:Y:S01]  /*3530*/  LOP3.LUT R2, R5, R2, RZ, 0x3c, !PT ;  /* 0x0000000205027212 */ /* 0x000fe200078e3cff */
[----:B------:R-:W-:-:S04]  /*3540*/  IMAD R5, R104, 0x400, R4 ;  /* 0x0000040068057824 */ /* 0x000fc800078e0204 */
[----:B------:R-:W-:Y:S02]  /*3550*/  IMAD R2, R22, 0x200, R2 ;  /* 0x0000020016027824 */ /* 0x000fe400078e0202 */
[----:B------:R-:W-:Y:S02]  /*3560*/  IMAD.SHL.U32 R211, R5, 0x2, RZ ;  /* 0x0000000205d37824 */ /* 0x000fe400078e00ff */
[----:B------:R-:W-:Y:S02]  /*3570*/  IMAD.SHL.U32 R204, R2, 0x2, RZ ;  /* 0x0000000202cc7824 */ /* 0x000fe400078e00ff */
[--C-:B------:R-:W-:Y:S01]  /*3580*/  IMAD R212, R3, 0x2, R211.reuse ;  /* 0x0000000203d47824 */ /* 0x100fe200078e02d3 */
[----:B-12-4-:R-:W-:Y:S01]  /*3590*/  LDSM.16.M88.4 R8, [R211] ;  /* 0x00000000d308783b */ /* 0x016fe20000000200 */
[----:B------:R-:W-:Y:S01]  /*35a0*/  IMAD R214, R0, 0x2, R211 ;  /* 0x0000000200d67824 */ /* 0x000fe200078e02d3 */
[----:B------:R-:W-:Y:S01]  /*35b0*/  IADD3 R2, R204, 0x10000, RZ ;  /* 0x00010000cc027810 */ /* 0x000fe20007ffe0ff */
[----:B------:R-:W-:Y:S01]  /*35c0*/  IMAD R213, R0, 0x2, R212 ;  /* 0x0000000200d57824 */ /* 0x000fe200078e02d4 */
[----:B------:R-:W1:Y:S01]  /*35d0*/  LDSM.16.M88.4 R20, [R204+0x10000] ;  /* 0x01000000cc14783b */ /* 0x000e620000000200 */
[----:B------:R-:W-:-:S02]  /*35e0*/  IADD3 R215, R204, 0x10020, RZ ;  /* 0x00010020ccd77810 */ /* 0x000fc40007ffe0ff */
[----:B------:R-:W-:Y:S01]  /*35f0*/  @P1 IADD3 R215, R2, -0x20, RZ ;  /* 0xffffffe002d71810 */ /* 0x000fe20007ffe0ff */
[----:B------:R-:W2:Y:S01]  /*3600*/  LDSM.16.M88.4 R32, [R204+0x10800] ;  /* 0x01080000cc20783b */ /* 0x000ea20000000200 */
[----:B------:R-:W-:Y:S02]  /*3610*/  IMAD.MOV.U32 R2, RZ, RZ, 0x40 ;  /* 0x00000040ff027424 */ /* 0x000fe400078e00ff */
[C---:B------:R-:W-:Y:S01]  /*3620*/  IADD3 R230, R215.reuse, 0x800, RZ ;  /* 0x00000800d7e67810 */ /* 0x040fe20007ffe0ff */
[----:B------:R-:W4:Y:S01]  /*3630*/  LDSM.16.M88.4 R28, [R204+0x11000] ;  /* 0x01100000cc1c783b */ /* 0x000f220000000200 */
[C---:B------:R-:W-:Y:S02]  /*3640*/  IADD3 R229, R215.reuse, 0x1000, RZ ;  /* 0x00001000d7e57810 */ /* 0x040fe40007ffe0ff */
[----:B------:R-:W-:Y:S01]  /*3650*/  SEL R2, R2, 0xffffffc0, !P2 ;  /* 0xffffffc002027807 */ /* 0x000fe20005000000 */
[----:B------:R-:W5:Y:S01]  /*3660*/  LDSM.16.M88.4 R24, [R204+0x11800] ;  /* 0x01180000cc18783b */ /* 0x000f620000000200 */
[----:B------:R-:W-:-:S02]  /*3670*/  IADD3 R228, R215, 0x1800, RZ ;  /* 0x00001800d7e47810 */ /* 0x000fc40007ffe0ff */
[C---:B------:R-:W-:Y:S01]  /*3680*/  IADD3 R227, R215.reuse, 0x2000, RZ ;  /* 0x00002000d7e37810 */ /* 0x040fe20007ffe0ff */
[----:B------:R-:W-:Y:S01]  /*3690*/  LDSM.16.M88.4 R12, [R212] ;  /* 0x00000000d40c783b */ /* 0x000fe20000000200 */
[----:B------:R-:W-:Y:S01]  /*36a0*/  IMAD.IADD R210, R204, 0x1, R2 ;  /* 0x00000001ccd27824 */ /* 0x000fe200078e0202 */
[C---:B------:R-:W-:Y:S01]  /*36b0*/  IADD3 R226, R215.reuse, 0x2800, RZ ;  /* 0x00002800d7e27810 */ /* 0x040fe20007ffe0ff */
[----:B------:R-:W-:Y:S01]  /*36c0*/  IMAD.IADD R209, R2, 0x1, R215 ;  /* 0x0000000102d17824 */ /* 0x000fe200078e02d7 */
[----:B------:R-:W3:Y:S01]  /*36d0*/  LDSM.16.M88.4 R40, [R215] ;  /* 0x00000000d728783b */ /* 0x000ee20000000200 */
[----:B------:R-:W-:Y:S01]  /*36e0*/  LEA R2, R104, UR15, 0x4 ;  /* 0x0000000f68027c11 */ /* 0x000fe2000f8e20ff */
[----:B------:R-:W-:Y:S01]  /*36f0*/  UIADD3 UR15, UR16, 0x1, -UR17 ;  /* 0x00000001100f7890 */ /* 0x000fe2000fffe811 */
[C---:B------:R-:W-:Y:S01]  /*3700*/  IADD3 R225, R215.reuse, 0x3000, RZ ;  /* 0x00003000d7e17810 */ /* 0x040fe20007ffe0ff */
[----:B------:R-:W3:Y:S01]  /*3710*/  LDSM.16.M88.4 R64, [R215+0x800] ;  /* 0x00080000d740783b */ /* 0x000ee20000000200 */
[----:B------:R-:W-:Y:S01]  /*3720*/  IADD3 R224, R215, 0x3800, RZ ;  /* 0x00003800d7e07810 */ /* 0x000fe20007ffe0ff */
[----:B------:R-:W-:Y:S01]  /*3730*/  IMAD.IADD R5, R105, 0x1, R2 ;  /* 0x0000000169057824 */ /* 0x000fe200078e0202 */
[----:B------:R-:W-:Y:S01]  /*3740*/  UIADD3 UR4, UR15, UR4, URZ ;  /* 0x000000040f047290 */ /* 0x000fe2000fffe03f */
[----:B------:R-:W3:Y:S01]  /*3750*/  LDSM.16.M88.4 R72, [R215+0x1000] ;  /* 0x00100000d748783b */ /* 0x000ee20000000200 */
[----:B------:R-:W-:Y:S01]  /*3760*/  IMAD.U32 R2, RZ, RZ, UR25 ;  /* 0x00000019ff027e24 */ /* 0x000fe2000f8e00ff */
[----:B------:R-:W-:-:S02]  /*3770*/  IADD3 R223, R215, 0x4000, RZ ;  /* 0x00004000d7df7810 */ /* 0x000fc40007ffe0ff */
[----:B------:R-:W3:Y:S01]  /*3780*/  LDSM.16.M88.4 R76, [R215+0x1800] ;  /* 0x00180000d74c783b */ /* 0x000ee20000000200 */
[C---:B------:R-:W-:Y:S01]  /*3790*/  IADD3 R6, R5.reuse, 0x8, RZ ;  /* 0x0000000805067810 */ /* 0x040fe20007ffe0ff */
[----:B------:R-:W-:Y:S01]  /*37a0*/  IMAD R2, R2, 0x40, R108 ;  /* 0x0000004002027824 */ /* 0x000fe200078e026c */
[----:B------:R-:W-:Y:S01]  /*37b0*/  IADD3 R7, R5, UR4, RZ ;  /* 0x0000000405077c10 */ /* 0x000fe2000fffe0ff */
[----:B------:R-:W-:Y:S01]  /*37c0*/  LDSM.16.M88.4 R16, [R214] ;  /* 0x00000000d610783b */ /* 0x000fe20000000200 */
[----:B------:R-:W-:Y:S02]  /*37d0*/  IADD3 R222, R215, 0x4800, RZ ;  /* 0x00004800d7de7810 */ /* 0x000fe40007ffe0ff */
[----:B------:R-:W-:Y:S01]  /*37e0*/  IMNMX R235, R7, UR16, PT ;  /* 0x0000001007eb7c17 */ /* 0x000fe2000b800200 */
[----:B-1----:R-:W-:Y:S01]  /*37f0*/  HMMA.16816.F32.BF16 R36, R8, R20, RZ ;  /* 0x000000140824723c */ /* 0x002fe200000418ff */
[----:B------:R-:W1:Y:S01]  /*3800*/  LDSM.16.M88.4 R88, [R210+0x10000] ;  /* 0x01000000d258783b */ /* 0x000e620000000200 */
[----:B------:R-:W-:-:S02]  /*3810*/  IADD3 R221, R215, 0x5000, RZ ;  /* 0x00005000d7dd7810 */ /* 0x000fc40007ffe0ff */
[----:B------:R-:W-:Y:S01]  /*3820*/  ISETP.GE.AND P3, PT, R2, R235, PT ;  /* 0x000000eb0200720c */ /* 0x000fe20003f66270 */
[----:B------:R-:W1:Y:S01]  /*3830*/  LDSM.16.M88.4 R80, [R210+0x10800] ;  /* 0x01080000d250783b */ /* 0x000e620000000200 */
[C---:B------:R-:W-:Y:S02]  /*3840*/  IADD3 R220, R215.reuse, 0x5800, RZ ;  /* 0x00005800d7dc7810 */ /* 0x040fe40007ffe0ff */
[----:B------:R-:W-:Y:S01]  /*3850*/  HMMA.16816.F32.BF16 R44, R8, R22, RZ ;  /* 0x00000016082c723c */ /* 0x000fe200000418ff */
[----:B------:R-:W1:Y:S01]  /*3860*/  LDSM.16.M88.4 R92, [R210+0x11800] ;  /* 0x01180000d25c783b */ /* 0x000e620000000200 */
[C---:B------:R-:W-:Y:S02]  /*3870*/  IADD3 R219, R215.reuse, 0x6000, RZ ;  /* 0x00006000d7db7810 */ /* 0x040fe40007ffe0ff */
[C---:B------:R-:W-:Y:S01]  /*3880*/  IADD3 R218, R215.reuse, 0x6800, RZ ;  /* 0x00006800d7da7810 */ /* 0x040fe20007ffe0ff */
[----:B------:R-:W-:Y:S01]  /*3890*/  LDSM.16.M88.4 R100, [R209] ;  /* 0x00000000d164783b */ /* 0x000fe20000000200 */
[----:B------:R-:W-:-:S02]  /*38a0*/  IADD3 R217, R215, 0x7000, RZ ;  /* 0x00007000d7d97810 */ /* 0x000fc40007ffe0ff */
[----:B--2---:R-:W-:Y:S01]  /*38b0*/  HMMA.16816.F32.BF16 R52, R8, R34, RZ ;  /* 0x000000220834723c */ /* 0x004fe200000418ff */
[----:B------:R-:W-:Y:S01]  /*38c0*/  LDSM.16.M88.4 R84, [R210+0x11000] ;  /* 0x01100000d254783b */ /* 0x000fe20000000200 */
[----:B------:R-:W-:-:S03]  /*38d0*/  IADD3 R216, R215, 0x7800, RZ ;  /* 0x00007800d7d87810 */ /* 0x000fc60007ffe0ff */
[----:B------:R-:W-:Y:S03]  /*38e0*/  LDSM.16.M88.4 R96, [R204+0x12000] ;  /* 0x01200000cc60783b */ /* 0x000fe60000000200 */
[C---:B----4-:R-:W-:Y:S08]  /*38f0*/  HMMA.16816.F32.BF16 R60, R8.reuse, R30, RZ ;  /* 0x0000001e083c723c */ /* 0x050ff000000418ff */
[C---:B------:R-:W-:Y:S08]  /*3900*/  HMMA.16816.F32.BF16 R56, R8.reuse, R28, RZ ;  /* 0x0000001c0838723c */ /* 0x040ff000000418ff */
[C---:B-----5:R-:W-:Y:S08]  /*3910*/  HMMA.16816.F32.BF16 R68, R8.reuse, R24, RZ ;  /* 0x000000180844723c */ /* 0x060ff000000418ff */
[----:B------:R-:W-:Y:S01]  /*3920*/  HMMA.16816.F32.BF16 R20, R8, R26, RZ ;  /* 0x0000001a0814723c */ /* 0x000fe200000418ff */
[----:B------:R-:W-:Y:S07]  /*3930*/  LDSM.16.M88.4 R24, [R209+0x800] ;  /* 0x00080000d118783b */ /* 0x000fee0000000200 */
[----:B---3--:R-:W-:Y:S08]  /*3940*/  HMMA.16816.F32.BF16 R28, R12, R40, R36 ;  /* 0x000000280c1c723c */ /* 0x008ff00000041824 */
[----:B------:R-:W-:Y:S01]  /*3950*/  HMMA.16816.F32.BF16 R48, R8, R32, RZ ;  /* 0x000000200830723c */ /* 0x000fe200000418ff */
[----:B------:R-:W2:Y:S07]  /*3960*/  LDSM.16.M88.4 R8, [R213] ;  /* 0x00000000d508783b */ /* 0x000eae0000000200 */
[C---:B------:R-:W-:Y:S01]  /*3970*/  HMMA.16816.F32.BF16 R32, R12.reuse, R42, R44 ;  /* 0x0000002a0c20723c */ /* 0x040fe2000004182c */
[----:B------:R-:W-:Y:S07]  /*3980*/  LDSM.16.M88.4 R44, [R204+0x12800] ;  /* 0x01280000cc2c783b */ /* 0x000fee0000000200 */
[C---:B------:R-:W-:Y:S08]  /*3990*/  HMMA.16816.F32.BF16 R40, R12.reuse, R66, R52 ;  /* 0x000000420c28723c */ /* 0x040ff00000041834 */
[C---:B------:R-:W-:Y:S08]  /*39a0*/  HMMA.16816.F32.BF16 R52, R12.reuse, R74, R60 ;  /* 0x0000004a0c34723c */ /* 0x040ff0000004183c */
[C---:B------:R-:W-:Y:S01]  /*39b0*/  HMMA.16816.F32.BF16 R60, R12.reuse, R76, R68 ;  /* 0x0000004c0c3c723c */ /* 0x040fe20000041844 */
[----:B------:R-:W3:Y:S07]  /*39c0*/  LDSM.16.M88.4 R68, [R209+0x1800] ;  /* 0x00180000d144783b */ /* 0x000eee0000000200 */
[----:B------:R-:W-:Y:S01]  /*39d0*/  HMMA.16816.F32.BF16 R20, R12, R78, R20 ;  /* 0x0000004e0c14723c */ /* 0x000fe20000041814 */
[----:B------:R-:W-:Y:S07]  /*39e0*/  LDSM.16.M88.4 R76, [R215+0x2000] ;  /* 0x00200000d74c783b */ /* 0x000fee0000000200 */
[----:B-1----:R-:W-:Y:S08]  /*39f0*/  HMMA.16816.F32.BF16 R28, R16, R88, R28 ;  /* 0x00000058101c723c */ /* 0x002ff0000004181c */
[C---:B------:R-:W-:Y:S01]  /*3a00*/  HMMA.16816.F32.BF16 R36, R12.reuse, R64, R48 ;  /* 0x000000400c24723c */ /* 0x040fe20000041830 */
[----:B------:R-:W-:Y:S07]  /*3a10*/  LDSM.16.M88.4 R64, [R204+0x13000] ;  /* 0x01300000cc40783b */ /* 0x000fee0000000200 */
[----:B------:R-:W-:Y:S01]  /*3a20*/  HMMA.16816.F32.BF16 R48, R12, R72, R56 ;  /* 0x000000480c30723c */ /* 0x000fe20000041838 */
[----:B------:R-:W1:Y:S04]  /*3a30*/  LDSM.16.M88.4 R12, [R211+0x4000] ;  /* 0x00400000d30c783b */ /* 0x000e680000000200 */
[----:B------:R-:W4:Y:S03]  /*3a40*/  LDSM.16.M88.4 R56, [R209+0x1000] ;  /* 0x00100000d138783b */ /* 0x000f260000000200 */
[C---:B------:R-:W-:Y:S01]  /*3a50*/  HMMA.16816.F32.BF16 R32, R16.reuse, R90, R32 ;  /* 0x0000005a1020723c */ /* 0x040fe20000041820 */
[----:B------:R-:W5:Y:S04]  /*3a60*/  LDSM.16.M88.4 R72, [R204+0x13800] ;  /* 0x01380000cc48783b */ /* 0x000f680000000200 */
[----:B------:R-:W-:Y:S03]  /*3a70*/  LDSM.16.M88.4 R88, [R210+0x12000] ;  /* 0x01200000d258783b */ /* 0x000fe60000000200 */
[C---:B------:R-:W-:Y:S08]  /*3a80*/  HMMA.16816.F32.BF16 R40, R16.reuse, R82, R40 ;  /* 0x000000521028723c */ /* 0x040ff00000041828 */
[C---:B------:R-:W-:Y:S08]  /*3a90*/  HMMA.16816.F32.BF16 R60, R16.reuse, R92, R60 ;  /* 0x0000005c103c723c */ /* 0x040ff0000004183c */
[----:B------:R-:W-:Y:S01]  /*3aa0*/  HMMA.16816.F32.BF16 R20, R16, R94, R20 ;  /* 0x0000005e1014723c */ /* 0x000fe20000041814 */
[----:B------:R-:W-:Y:S07]  /*3ab0*/  LDSM.16.M88.4 R92, [R215+0x4000] ;  /* 0x00400000d75c783b */ /* 0x000fee0000000200 */
[----:B--2---:R-:W-:Y:S08]  /*3ac0*/  HMMA.16816.F32.BF16 R28, R8, R100, R28 ;  /* 0x00000064081c723c */ /* 0x004ff0000004181c */
[C---:B------:R-:W-:Y:S01]  /*3ad0*/  HMMA.16816.F32.BF16 R36, R16.reuse, R80, R36 ;  /* 0x000000501024723c */ /* 0x040fe20000041824 */
[----:B------:R-:W-:Y:S07]  /*3ae0*/  LDSM.16.M88.4 R80, [R204+0x14000] ;  /* 0x01400000cc50783b */ /* 0x000fee0000000200 */
[C---:B------:R-:W-:Y:S08]  /*3af0*/  HMMA.16816.F32.BF16 R48, R16.reuse, R84, R48 ;  /* 0x000000541030723c */ /* 0x040ff00000041830 */
[----:B------:R-:W-:Y:S01]  /*3b00*/  HMMA.16816.F32.BF16 R52, R16, R86, R52 ;  /* 0x000000561034723c */ /* 0x000fe20000041834 */
[----:B------:R-:W2:Y:S04]  /*3b10*/  LDSM.16.M88.4 R16, [R212+0x4000] ;  /* 0x00400000d410783b */ /* 0x000ea80000000200 */
[----:B------:R-:W-:Y:S03]  /*3b20*/  LDSM.16.M88.4 R84, [R209+0x2000] ;  /* 0x00200000d154783b */ /* 0x000fe60000000200 */
[C---:B------:R-:W-:Y:S01]  /*3b30*/  HMMA.16816.F32.BF16 R32, R8.reuse, R102, R32 ;  /* 0x000000660820723c */ /* 0x040fe20000041820 */
[----:B------:R-:W-:Y:S07]  /*3b40*/  LDSM.16.M88.4 R100, [R204+0x16000] ;  /* 0x01600000cc64783b */ /* 0x000fee0000000200 */
[C---:B------:R-:W-:Y:S08]  /*3b50*/  HMMA.16816.F32.BF16 R40, R8.reuse, R26, R40 ;  /* 0x0000001a0828723c */ /* 0x040ff00000041828 */
[C---:B---3--:R-:W-:Y:S08]  /*3b60*/  HMMA.16816.F32.BF16 R60, R8.reuse, R68, R60 ;  /* 0x00000044083c723c */ /* 0x048ff0000004183c */
[----:B------:R-:W-:Y:S01]  /*3b70*/  HMMA.16816.F32.BF16 R20, R8, R70, R20 ;  /* 0x000000460814723c */ /* 0x000fe20000041814 */
[----:B------:R-:W-:Y:S07]  /*3b80*/  LDSM.16.M88.4 R68, [R215+0x3800] ;  /* 0x00380000d744783b */ /* 0x000fee0000000200 */
[----:B-1----:R-:W-:Y:S08]  /*3b90*/  HMMA.16816.F32.BF16 R28, R12, R96, R28 ;  /* 0x000000600c1c723c */ /* 0x002ff0000004181c */
[C---:B------:R-:W-:Y:S01]  /*3ba0*/  HMMA.16816.F32.BF16 R36, R8.reuse, R24, R36 ;  /* 0x000000180824723c */ /* 0x040fe20000041824 */
[----:B------:R-:W1:Y:S07]  /*3bb0*/  LDSM.16.M88.4 R24, [R215+0x2800] ;  /* 0x00280000d718783b */ /* 0x000e6e0000000200 */
[C---:B----4-:R-:W-:Y:S08]  /*3bc0*/  HMMA.16816.F32.BF16 R48, R8.reuse, R56, R48 ;  /* 0x000000380830723c */ /* 0x050ff00000041830 */
[----:B------:R-:W-:Y:S01]  /*3bd0*/  HMMA.16816.F32.BF16 R52, R8, R58, R52 ;  /* 0x0000003a0834723c */ /* 0x000fe20000041834 */
[----:B------:R-:W3:Y:S04]  /*3be0*/  LDSM.16.M88.4 R8, [R214+0x4000] ;  /* 0x00400000d608783b */ /* 0x000ee80000000200 */
[----:B------:R-:W4:Y:S03]  /*3bf0*/  LDSM.16.M88.4 R56, [R215+0x3000] ;  /* 0x00300000d738783b */ /* 0x000f260000000200 */
[C---:B------:R-:W-:Y:S01]  /*3c00*/  HMMA.16816.F32.BF16 R32, R12.reuse, R98, R32 ;  /* 0x000000620c20723c */ /* 0x040fe20000041820 */
[----:B------:R-:W-:Y:S07]  /*3c10*/  LDSM.16.M88.4 R96, [R215+0x6000] ;  /* 0x00600000d760783b */ /* 0x000fee0000000200 */
[C---:B------:R-:W-:Y:S08]  /*3c20*/  HMMA.16816.F32.BF16 R40, R12.reuse, R46, R40 ;  /* 0x0000002e0c28723c */ /* 0x040ff00000041828 */
[C---:B-----5:R-:W-:Y:S08]  /*3c30*/  HMMA.16816.F32.BF16 R60, R12.reuse, R72, R60 ;  /* 0x000000480c3c723c */ /* 0x060ff0000004183c */
[----:B------:R-:W-:Y:S01]  /*3c40*/  HMMA.16816.F32.BF16 R20, R12, R74, R20 ;  /* 0x0000004a0c14723c */ /* 0x000fe20000041814 */
[----:B------:R-:W-:Y:S07]  /*3c50*/  LDSM.16.M88.4 R72, [R210+0x13800] ;  /* 0x01380000d248783b */ /* 0x000fee0000000200 */
[----:B--2---:R-:W-:Y:S08]  /*3c60*/  HMMA.16816.F32.BF16 R28, R16, R76, R28 ;  /* 0x0000004c101c723c */ /* 0x004ff0000004181c */
[C---:B------:R-:W-:Y:S01]  /*3c70*/  HMMA.16816.F32.BF16 R36, R12.reuse, R44, R36 ;  /* 0x0000002c0c24723c */ /* 0x040fe20000041824 */
[----:B------:R-:W2:Y:S07]  /*3c80*/  LDSM.16.M88.4 R44, [R210+0x12800] ;  /* 0x01280000d22c783b */ /* 0x000eae0000000200 */
[C---:B------:R-:W-:Y:S08]  /*3c90*/  HMMA.16816.F32.BF16 R48, R12.reuse, R64, R48 ;  /* 0x000000400c30723c */ /* 0x040ff00000041830 */
[----:B------:R-:W-:Y:S01]  /*3ca0*/  HMMA.16816.F32.BF16 R52, R12, R66, R52 ;  /* 0x000000420c34723c */ /* 0x000fe20000041834 */
[----:B------:R-:W5:Y:S04]  /*3cb0*/  LDSM.16.M88.4 R12, [R213+0x4000] ;  /* 0x00400000d50c783b */ /* 0x000f680000000200 */
[----:B------:R-:W2:Y:S03]  /*3cc0*/  LDSM.16.M88.4 R64, [R210+0x13000] ;  /* 0x01300000d240783b */ /* 0x000ea60000000200 */
[C---:B------:R-:W-:Y:S01]  /*3cd0*/  HMMA.16816.F32.BF16 R32, R16.reuse, R78, R32 ;  /* 0x0000004e1020723c */ /* 0x040fe20000041820 */
[----:B------:R-:W-:Y:S07]  /*3ce0*/  LDSM.16.M88.4 R76, [R204+0x15800] ;  /* 0x01580000cc4c783b */ /* 0x000fee0000000200 */
[C---:B-1----:R-:W-:Y:S08]  /*3cf0*/  HMMA.16816.F32.BF16 R40, R16.reuse, R26, R40 ;  /* 0x0000001a1028723c */ /* 0x042ff00000041828 */
[C---:B------:R-:W-:Y:S08]  /*3d00*/  HMMA.16816.F32.BF16 R60, R16.reuse, R68, R60 ;  /* 0x00000044103c723c */ /* 0x040ff0000004183c */
[----:B------:R-:W-:Y:S01]  /*3d10*/  HMMA.16816.F32.BF16 R20, R16, R70, R20 ;  /* 0x000000461014723c */ /* 0x000fe20000041814 */
[----:B------:R-:W-:Y:S07]  /*3d20*/  LDSM.16.M88.4 R68, [R209+0x3800] ;  /* 0x00380000d144783b */ /* 0x000fee0000000200 */
[----:B---3--:R-:W-:Y:S08]  /*3d30*/  HMMA.16816.F32.BF16 R28, R8, R88, R28 ;  /* 0x00000058081c723c */ /* 0x008ff0000004181c */
        /* <DEDUP_REMOVED lines=8> */
[C---:B--2---:R-:W-:Y:S08]  /*3dc0*/  HMMA.16816.F32.BF16 R40, R8.reuse, R46, R40 ;  /* 0x0000002e0828723c */ /* 0x044ff00000041828 */
[C---:B------:R-:W-:Y:S08]  /*3dd0*/  HMMA.16816.F32.BF16 R60, R8.reuse, R72, R60 ;  /* 0x00000048083c723c */ /* 0x040ff0000004183c */
[----:B------:R-:W-:Y:S01]  /*3de0*/  HMMA.16816.F32.BF16 R20, R8, R74, R20 ;  /* 0x0000004a0814723c */ /* 0x000fe20000041814 */
[----:B------:R-:W-:Y:S07]  /*3df0*/  LDSM.16.M88.4 R72, [R215+0x5800] ;  /* 0x00580000d748783b */ /* 0x000fee0000000200 */
[----:B-----5:R-:W-:Y:S08]  /*3e00*/  HMMA.16816.F32.BF16 R28, R12, R84, R28 ;  /* 0x000000540c1c723c */ /* 0x020ff0000004181c */
        /* <DEDUP_REMOVED lines=31> */
[----:B------:R-:W-:Y:S03]  /*4000*/  LDSM.16.M88.4 R64, [R209+0x5000] ;  /* 0x00500000d140783b */ /* 0x000fe60000000200 */
[C---:B------:R-:W-:Y:S01]  /*4010*/  HMMA.16816.F32.BF16 R32, R8.reuse, R94, R32 ;  /* 0x0000005e0820723c */ /* 0x040fe20000041820 */
[----:B------:R-:W-:Y:S07]  /*4020*/  LDSM.16.M88.4 R92, [R210+0x16000] ;  /* 0x01600000d25c783b */ /* 0x000fee0000000200 */
[C---:B-1----:R-:W-:Y:S08]  /*4030*/  HMMA.16816.F32.BF16 R40, R8.reuse, R26, R40 ;  /* 0x0000001a0828723c */ /* 0x042ff00000041828 */
[C---:B------:R-:W-:Y:S08]  /*4040*/  HMMA.16816.F32.BF16 R60, R8.reuse, R72, R60 ;  /* 0x00000048083c723c */ /* 0x040ff0000004183c */
[----:B------:R-:W-:Y:S01]  /*4050*/  HMMA.16816.F32.BF16 R20, R8, R74, R20 ;  /* 0x0000004a0814723c */ /* 0x000fe20000041814 */
[----:B------:R-:W-:Y:S07]  /*4060*/  LDSM.16.M88.4 R72, [R209+0x5800] ;  /* 0x00580000d148783b */ /* 0x000fee0000000200 */
[----:B---3--:R-:W-:Y:S08]  /*4070*/  HMMA.16816.F32.BF16 R28, R12, R88, R28 ;  /* 0x000000580c1c723c */ /* 0x008ff0000004181c */
[C---:B------:R-:W-:Y:S08]  /*4080*/  HMMA.16816.F32.BF16 R36, R8.reuse, R24, R36 ;  /* 0x000000180824723c */ /* 0x040ff00000041824 */
[C---:B----4-:R-:W-:Y:S08]  /*4090*/  HMMA.16816.F32.BF16 R48, R8.reuse, R56, R48 ;  /* 0x000000380830723c */ /* 0x050ff00000041830 */
[----:B------:R-:W-:Y:S01]  /*40a0*/  HMMA.16816.F32.BF16 R52, R8, R58, R52 ;  /* 0x0000003a0834723c */ /* 0x000fe20000041834 */
[----:B------:R-:W1:Y:S04]  /*40b0*/  LDSM.16.M88.4 R56, [R209+0x4800] ;  /* 0x00480000d138783b */ /* 0x000e680000000200 */
[----:B------:R-:W3:Y:S03]  /*40c0*/  LDSM.16.M88.4 R8, [R211+0xc000] ;  /* 0x00c00000d308783b */ /* 0x000ee60000000200 */
        /* <DEDUP_REMOVED lines=11> */
[----:B------:R-:W4:Y:S04]  /*4180*/  LDSM.16.M88.4 R12, [R212+0xc000] ;  /* 0x00c00000d40c783b */ /* 0x000f280000000200 */
[----:B------:R-:W5:Y:S03]  /*4190*/  LDSM.16.M88.4 R68, [R204+0x17000] ;  /* 0x01700000cc44783b */ /* 0x000f660000000200 */
[C---:B------:R-:W-:Y:S01]  /*41a0*/  HMMA.16816.F32.BF16 R32, R16.reuse, R86, R32 ;  /* 0x000000561020723c */ /* 0x040fe20000041820 */
[----:B------:R-:W-:Y:S07]  /*41b0*/  LDSM.16.M88.4 R84, [R210+0x17800] ;  /* 0x01780000d254783b */ /* 0x000fee0000000200 */
[C---:B-1----:R-:W-:Y:S08]  /*41c0*/  HMMA.16816.F32.BF16 R40, R16.reuse, R58, R40 ;  /* 0x0000003a1028723c */ /* 0x042ff00000041828 */
[----:B------:R-:W-:Y:S08]  /*41d0*/  HMMA.16816.F32.BF16 R60, R16, R72, R60 ;  /* 0x00000048103c723c */ /* 0x000ff0000004183c */
[----:B---3--:R-:W-:Y:S08]  /*41e0*/  HMMA.16816.F32.BF16 R20, R8, R100, R20 ;  /* 0x000000640814723c */ /* 0x008ff00000041814 */
[C---:B------:R-:W-:Y:S08]  /*41f0*/  HMMA.16816.F32.BF16 R28, R16.reuse, R56, R36 ;  /* 0x00000038101c723c */ /* 0x040ff00000041824 */
[C---:B------:R-:W-:Y:S01]  /*4200*/  HMMA.16816.F32.BF16 R36, R16.reuse, R74, R24 ;  /* 0x0000004a1024723c */ /* 0x040fe20000041818 */
[----:B------:R-:W1:Y:S07]  /*4210*/  LDSM.16.M88.4 R72, [R215+0x6800] ;  /* 0x00680000d748783b */ /* 0x000e6e0000000200 */
[C---:B------:R-:W-:Y:S08]  /*4220*/  HMMA.16816.F32.BF16 R48, R16.reuse, R64, R48 ;  /* 0x000000401030723c */ /* 0x040ff00000041830 */
[----:B------:R-:W-:Y:S01]  /*4230*/  HMMA.16816.F32.BF16 R52, R16, R66, R52 ;  /* 0x000000421034723c */ /* 0x000fe20000041834 */
[----:B------:R-:W3:Y:S04]  /*4240*/  LDSM.16.M88.4 R16, [R214+0xc000] ;  /* 0x00c00000d610783b */ /* 0x000ee80000000200 */
[----:B------:R-:W-:Y:S03]  /*4250*/  LDSM.16.M88.4 R64, [R210+0x16800] ;  /* 0x01680000d240783b */ /* 0x000fe60000000200 */
[C---:B------:R-:W-:Y:S08]  /*4260*/  HMMA.16816.F32.BF16 R32, R8.reuse, R102, R32 ;  /* 0x000000660820723c */ /* 0x040ff00000041820 */
[C---:B--2---:R-:W-:Y:S08]  /*4270*/  HMMA.16816.F32.BF16 R24, R8.reuse, R46, R40 ;  /* 0x0000002e0818723c */ /* 0x044ff00000041828 */
[----:B------:R-:W-:Y:S08]  /*4280*/  HMMA.16816.F32.BF16 R60, R8, R80, R60 ;  /* 0x00000050083c723c */ /* 0x000ff0000004183c */
[----:B----4-:R-:W-:Y:S08]  /*4290*/  HMMA.16816.F32.BF16 R20, R12, R96, R20 ;  /* 0x000000600c14723c */ /* 0x010ff00000041814 */
[C---:B------:R-:W-:Y:S08]  /*42a0*/  HMMA.16816.F32.BF16 R28, R8.reuse, R44, R28 ;  /* 0x0000002c081c723c */ /* 0x040ff0000004181c */
[C---:B-----5:R-:W-:Y:S08]  /*42b0*/  HMMA.16816.F32.BF16 R48, R8.reuse, R68, R48 ;  /* 0x000000440830723c */ /* 0x060ff00000041830 */
[C---:B------:R-:W-:Y:S01]  /*42c0*/  HMMA.16816.F32.BF16 R52, R8.reuse, R70, R52 ;  /* 0x000000460834723c */ /* 0x040fe20000041834 */
[----:B------:R-:W-:Y:S07]  /*42d0*/  LDSM.16.M88.4 R68, [R210+0x17000] ;  /* 0x01700000d244783b */ /* 0x000fee0000000200 */
[----:B------:R-:W-:Y:S01]  /*42e0*/  HMMA.16816.F32.BF16 R56, R8, R82, R36 ;  /* 0x000000520838723c */ /* 0x000fe20000041824 */
[----:B------:R-:W-:Y:S04]  /*42f0*/  LDSM.16.M88.4 R8, [R213+0xc000] ;  /* 0x00c00000d508783b */ /* 0x000fe80000000200 */
[----:B------:R-:W2:Y:S03]  /*4300*/  LDSM.16.M88.4 R80, [R209+0x6000] ;  /* 0x00600000d150783b */ /* 0x000ea60000000200 */
[C---:B------:R-:W-:Y:S08]  /*4310*/  HMMA.16816.F32.BF16 R44, R12.reuse, R98, R32 ;  /* 0x000000620c2c723c */ /* 0x040ff00000041820 */
[C---:B-1----:R-:W-:Y:S08]  /*4320*/  HMMA.16816.F32.BF16 R36, R12.reuse, R74, R24 ;  /* 0x0000004a0c24723c */ /* 0x042ff00000041818 */
[----:B------:R-:W-:Y:S08]  /*4330*/  HMMA.16816.F32.BF16 R24, R12, R88, R60 ;  /* 0x000000580c18723c */ /* 0x000ff0000004183c */
[----:B---3--:R-:W-:Y:S08]  /*4340*/  HMMA.16816.F32.BF16 R20, R16, R92, R20 ;  /* 0x0000005c1014723c */ /* 0x008ff00000041814 */
[C---:B------:R-:W-:Y:S08]  /*4350*/  HMMA.16816.F32.BF16 R40, R12.reuse, R72, R28 ;  /* 0x000000480c28723c */ /* 0x040ff0000004181c */
[C---:B------:R-:W-:Y:S08]  /*4360*/  HMMA.16816.F32.BF16 R32, R12.reuse, R76, R48 ;  /* 0x0000004c0c20723c */ /* 0x040ff00000041830 */
[C---:B------:R-:W-:Y:S08]  /*4370*/  HMMA.16816.F32.BF16 R28, R12.reuse, R78, R52 ;  /* 0x0000004e0c1c723c */ /* 0x040ff00000041834 */
[----:B------:R-:W-:Y:S08]  /*4380*/  HMMA.16816.F32.BF16 R56, R12, R90, R56 ;  /* 0x0000005a0c38723c */ /* 0x000ff00000041838 */
[C---:B------:R-:W-:Y:S08]  /*4390*/  HMMA.16816.F32.BF16 R12, R16.reuse, R94, R44 ;  /* 0x0000005e100c723c */ /* 0x040ff0000004182c */
[----:B------:R-:W-:Y:S08]  /*43a0*/  HMMA.16816.F32.BF16 R52, R16, R84, R24 ;  /* 0x000000541034723c */ /* 0x000ff00000041818 */
[----:B--2---:R-:W-:Y:S01]  /*43b0*/  HMMA.16816.F32.BF16 R24, R8, R80, R20 ;  /* 0x000000500818723c */ /* 0x004fe20000041814 */
[----:B------:R-:W1:Y:S07]  /*43c0*/  LDSM.16.M88.4 R20, [R209+0x6800] ;  /* 0x00680000d114783b */ /* 0x000e6e0000000200 */
[C---:B------:R-:W-:Y:S08]  /*43d0*/  HMMA.16816.F32.BF16 R44, R16.reuse, R68, R32 ;  /* 0x00000044102c723c */ /* 0x040ff00000041820 */
[C---:B------:R-:W-:Y:S08]  /*43e0*/  HMMA.16816.F32.BF16 R68, R16.reuse, R70, R28 ;  /* 0x000000461044723c */ /* 0x040ff0000004181c */
[----:B------:R-:W-:Y:S08]  /*43f0*/  HMMA.16816.F32.BF16 R40, R16, R64, R40 ;  /* 0x000000401028723c */ /* 0x000ff00000041828 */
[----:B------:R-:W-:Y:S07]  /*4400*/  HMMA.16816.F32.BF16 R28, R8, R82, R12 ;  /* 0x00000052081c723c */ /* 0x000fee000004180c */
[----:B------:R-:W-:Y:S01]  /*4410*/  IADD3 R12, R6, UR4, RZ ;  /* 0x00000004060c7c10 */ /* 0x000fe2000fffe0ff */
[----:B------:R-:W-:Y:S01]  /*4420*/  HMMA.16816.F32.BF16 R36, R16, R66, R36 ;  /* 0x000000421024723c */ /* 0x000fe20000041824 */
[----:B------:R-:W-:-:S02]  /*4430*/  IADD3 R13, R5, UR5, RZ ;  /* 0x00000005050d7c10 */ /* 0x000fc4000fffe0ff */
[----:B------:R-:W-:Y:S02]  /*4440*/  IADD3 R5, R2, 0x1, RZ ;  /* 0x0000000102057810 */ /* 0x000fe40007ffe0ff */
[----:B------:R-:W-:Y:S02]  /*4450*/  IADD3 R6, R6, UR5, RZ ;  /* 0x0000000506067c10 */ /* 0x000fe4000fffe0ff */
[----:B------:R-:W-:Y:S01]  /*4460*/  IMNMX R234, R12, UR16, PT ;  /* 0x000000100cea7c17 */ /* 0x000fe2000b800200 */
[----:B------:R-:W-:Y:S01]  /*4470*/  HMMA.16816.F32.BF16 R32, R16, R86, R56 ;  /* 0x000000561020723c */ /* 0x000fe20000041838 */
[----:B------:R-:W2:Y:S01]  /*4480*/  LDSM.16.M88.4 R16, [R209+0x7000] ;  /* 0x00700000d110783b */ /* 0x000ea20000000200 */
[----:B------:R-:W-:Y:S02]  /*4490*/  IMNMX R233, RZ, R13, !PT ;  /* 0x0000000dffe97217 */ /* 0x000fe40007800200 */
[----:B------:R-:W-:Y:S02]  /*44a0*/  IMNMX R232, RZ, R6, !PT ;  /* 0x00000006ffe87217 */ /* 0x000fe40007800200 */
[----:B------:R-:W-:-:S02]  /*44b0*/  ISETP.GE.AND P6, PT, R5, R235, PT ;  /* 0x000000eb0500720c */ /* 0x000fc40003fc6270 */
[C---:B------:R-:W-:Y:S01]  /*44c0*/  ISETP.GE.AND P1, PT, R5.reuse, R234, PT ;  /* 0x000000ea0500720c */ /* 0x040fe20003f26270 */
[C---:B-1----:R-:W-:Y:S01]  /*44d0*/  HMMA.16816.F32.BF16 R12, R8.reuse, R20, R40 ;  /* 0x00000014080c723c */ /* 0x042fe20000041828 */
[CC--:B------:R-:W-:Y:S02]  /*44e0*/  ISETP.LT.OR P6, PT, R5.reuse, R233.reuse, P6 ;  /* 0x000000e90500720c */ /* 0x0c0fe400037c1670 */
[----:B------:R-:W-:Y:S02]  /*44f0*/  ISETP.LT.OR P1, PT, R5, R232, P1 ;  /* 0x000000e80500720c */ /* 0x000fe40000f21670 */
[C---:B------:R-:W-:Y:S02]  /*4500*/  ISETP.LT.OR P3, PT, R2.reuse, R233, P3 ;  /* 0x000000e90200720c */ /* 0x040fe40001f61670 */
[C---:B------:R-:W-:Y:S01]  /*4510*/  IADD3 R6, R2.reuse, 0x8, RZ ;  /* 0x0000000802067810 */ /* 0x040fe20007ffe0ff */
[----:B------:R-:W-:Y:S01]  /*4520*/  HMMA.16816.F32.BF16 R20, R8, R22, R36 ;  /* 0x000000160814723c */ /* 0x000fe20000041824 */
        /* <DEDUP_REMOVED lines=10> */
[----:B------:R-:W-:Y:S02]  /*45d0*/  FSEL R41, R28, -INF , !P0 ;  /* 0xff8000001c297808 */ /* 0x000fe40004000000 */
[----:B------:R-:W-:Y:S02]  /*45e0*/  FSEL R38, R30, -INF , !P4 ;  /* 0xff8000001e267808 */ /* 0x000fe40006000000 */
[----:B------:R-:W-:-:S02]  /*45f0*/  FSEL R36, R29, -INF , !P5 ;  /* 0xff8000001d247808 */ /* 0x000fc40006800000 */
[----:B------:R-:W-:Y:S02]  /*4600*/  FSEL R37, R31, -INF , !P3 ;  /* 0xff8000001f257808 */ /* 0x000fe40005800000 */
[----:B------:R-:W1:Y:S01]  /*4610*/  LDSM.16.M88.4 R28, [R209+0x7800] ;  /* 0x00780000d11c783b */ /* 0x000e620000000200 */
[----:B------:R-:W-:Y:S01]  /*4620*/  ISETP.GE.AND P2, PT, R2, R234, PT ;  /* 0x000000ea0200720c */ /* 0x000fe20003f46270 */
[----:B------:R-:W-:-:S04]  /*4630*/  DEPBAR.LE SB0, 0x0 ;  /* 0x000080000000791a */ /* 0x000fc80000000000 */
[----:B------:R-:W-:Y:S01]  /*4640*/  BAR.SYNC.DEFER_BLOCKING 0x0 ;  /* 0x0000000000007b1d */ /* 0x000fe20000010000 */
[C---:B------:R-:W-:Y:S02]  /*4650*/  ISETP.LT.OR P2, PT, R2.reuse, R232, P2 ;  /* 0x000000e80200720c */ /* 0x040fe40001741670 */
[C---:B------:R-:W-:Y:S02]  /*4660*/  IADD3 R6, R2.reuse, 0x10, RZ ;  /* 0x0000001002067810 */ /* 0x040fe40007ffe0ff */
[----:B------:R-:W-:Y:S02]  /*4670*/  IADD3 R5, R2, 0x11, RZ ;  /* 0x0000001102057810 */ /* 0x000fe40007ffe0ff */
[----:B------:R-:W-:Y:S02]  /*4680*/  FSEL R42, R26, -INF , !P2 ;  /* 0xff8000001a2a7808 */ /* 0x000fe40005000000 */
[----:B------:R-:W-:Y:S02]  /*4690*/  FSEL R40, R25, -INF , !P6 ;  /* 0xff80000019287808 */ /* 0x000fe40007000000 */
[----:B------:R-:W-:-:S02]  /*46a0*/  FSEL R43, R27, -INF , !P1 ;  /* 0xff8000001b2b7808 */ /* 0x000fc40004800000 */
[CC--:B------:R-:W-:Y:S01]  /*46b0*/  ISETP.GE.AND P2, PT, R6.reuse, R235.reuse, PT ;  /* 0x000000eb0600720c */ /* 0x0c0fe20003f46270 */
[C---:B--2---:R-:W-:Y:S01]  /*46c0*/  HMMA.16816.F32.BF16 R24, R8.reuse, R16, R44 ;  /* 0x000000100818723c */ /* 0x044fe2000004182c */
[C---:B------:R-:W-:Y:S02]  /*46d0*/  ISETP.GE.AND P6, PT, R5.reuse, R235, PT ;  /* 0x000000eb0500720c */ /* 0x040fe40003fc6270 */
[CC--:B------:R-:W-:Y:S02]  /*46e0*/  ISETP.GE.AND P1, PT, R6.reuse, R234.reuse, PT ;  /* 0x000000ea0600720c */ /* 0x0c0fe40003f26270 */
[----:B------:R-:W-:Y:S02]  /*46f0*/  ISETP.GE.AND P0, PT, R5, R234, PT ;  /* 0x000000ea0500720c */ /* 0x000fe40003f06270 */
[C---:B------:R-:W-:Y:S01]  /*4700*/  ISETP.LT.OR P2, PT, R6.reuse, R233, P2 ;  /* 0x000000e90600720c */ /* 0x040fe20001741670 */
[----:B------:R-:W-:Y:S01]  /*4710*/  HMMA.16816.F32.BF16 R16, R8, R18, R68 ;  /* 0x000000120810723c */ /* 0x000fe20000041844 */
        /* <DEDUP_REMOVED lines=8> */
[CC--:B------:R-:W-:Y:S02]  /*47a0*/  ISETP.GE.AND P4, PT, R6.reuse, R234.reuse, PT ;  /* 0x000000ea0600720c */ /* 0x0c0fe40003f86270 */
[C---:B------:R-:W-:Y:S02]  /*47b0*/  ISETP.GE.AND P2, PT, R5.reuse, R234, PT ;  /* 0x000000ea0500720c */ /* 0x040fe40003f46270 */
[CC--:B------:R-:W-:Y:S02]  /*47c0*/  ISETP.LT.OR P3, PT, R6.reuse, R233.reuse, P3 ;  /* 0x000000e90600720c */ /* 0x0c0fe40001f61670 */
[----:B------:R-:W-:Y:S02]  /*47d0*/  ISETP.LT.OR P4, PT, R6, R232, P4 ;  /* 0x000000e80600720c */ /* 0x000fe40002781670 */
[----:B------:R-:W-:-:S02]  /*47e0*/  ISETP.LT.OR P5, PT, R5, R233, P5 ;  /* 0x000000e90500720c */ /* 0x000fc40002fa1670 */
[----:B------:R-:W-:Y:S02]  /*47f0*/  ISETP.LT.OR P2, PT, R5, R232, P2 ;  /* 0x000000e80500720c */ /* 0x000fe40001741670 */
[C---:B------:R-:W-:Y:S02]  /*4800*/  IADD3 R6, R2.reuse, 0x20, RZ ;  /* 0x0000002002067810 */ /* 0x040fe40007ffe0ff */
[----:B------:R-:W-:Y:S02]  /*4810*/  IADD3 R5, R2, 0x21, RZ ;  /* 0x0000002102057810 */ /* 0x000fe40007ffe0ff */
[----:B------:R-:W-:Y:S02]  /*4820*/  FSEL R109, R14, -INF , !P1 ;  /* 0xff8000000e6d7808 */ /* 0x000fe40004800000 */
[----:B------:R-:W-:Y:S02]  /*4830*/  FSEL R93, R13, -INF , !P6 ;  /* 0xff8000000d5d7808 */ /* 0x000fe40007000000 */
[----:B------:R-:W-:-:S02]  /*4840*/  FSEL R111, R15, -INF , !P0 ;  /* 0xff8000000f6f7808 */ /* 0x000fc40004000000 */
[----:B------:R-:W-:Y:S01]  /*4850*/  FSEL R95, R20, -INF , !P3 ;  /* 0xff800000145f7808 */ /* 0x000fe20005800000 */
[C---:B-1----:R-:W-:Y:S01]  /*4860*/  HMMA.16816.F32.BF16 R12, R8.reuse, R28, R52 ;  /* 0x0000001c080c723c */ /* 0x042fe20000041834 */
[CC--:B------:R-:W-:Y:S02]  /*4870*/  ISETP.GE.AND P1, PT, R6.reuse, R235.reuse, PT ;  /* 0x000000eb0600720c */ /* 0x0c0fe40003f26270 */
[C---:B------:R-:W-:Y:S02]  /*4880*/  ISETP.GE.AND P6, PT, R5.reuse, R235, PT ;  /* 0x000000eb0500720c */ /* 0x040fe40003fc6270 */
[CC--:B------:R-:W-:Y:S02]  /*4890*/  ISETP.GE.AND P0, PT, R6.reuse, R234.reuse, PT ;  /* 0x000000ea0600720c */ /* 0x0c0fe40003f06270 */
[----:B------:R-:W-:Y:S01]  /*48a0*/  ISETP.GE.AND P3, PT, R5, R234, PT ;  /* 0x000000ea0500720c */ /* 0x000fe20003f66270 */
[----:B------:R-:W-:Y:S01]  /*48b0*/  HMMA.16816.F32.BF16 R8, R8, R30, R32 ;  /* 0x0000001e0808723c */ /* 0x000fe20000041820 */
        /* <DEDUP_REMOVED lines=10> */
[-C--:B------:R-:W-:Y:S02]  /*4960*/  ISETP.GE.AND P2, PT, R6, R235.reuse, PT ;  /* 0x000000eb0600720c */ /* 0x080fe40003f46270 */
[C---:B------:R-:W-:Y:S02]  /*4970*/  ISETP.GE.AND P5, PT, R5.reuse, R235, PT ;  /* 0x000000eb0500720c */ /* 0x040fe40003fa6270 */
[----:B------:R-:W-:-:S02]  /*4980*/  ISETP.GE.AND P1, PT, R5, R234, PT ;  /* 0x000000ea0500720c */ /* 0x000fc40003f26270 */
[C---:B------:R-:W-:Y:S02]  /*4990*/  ISETP.GE.AND P4, PT, R6.reuse, R234, PT ;  /* 0x000000ea0600720c */ /* 0x040fe40003f86270 */
[CC--:B------:R-:W-:Y:S02]  /*49a0*/  ISETP.LT.OR P2, PT, R6.reuse, R233.reuse, P2 ;  /* 0x000000e90600720c */ /* 0x0c0fe40001741670 */
[C---:B------:R-:W-:Y:S02]  /*49b0*/  ISETP.LT.OR P5, PT, R5.reuse, R233, P5 ;  /* 0x000000e90500720c */ /* 0x040fe40002fa1670 */
[-C--:B------:R-:W-:Y:S02]  /*49c0*/  ISETP.LT.OR P1, PT, R5, R232.reuse, P1 ;  /* 0x000000e80500720c */ /* 0x080fe40000f21670 */
[----:B------:R-:W-:Y:S02]  /*49d0*/  ISETP.LT.OR P4, PT, R6, R232, P4 ;  /* 0x000000e80600720c */ /* 0x000fe40002781670 */
[----:B------:R-:W-:-:S02]  /*49e0*/  IADD3 R5, R2, 0x31, RZ ;  /* 0x0000003102057810 */ /* 0x000fc40007ffe0ff */
[----:B------:R-:W-:Y:S02]  /*49f0*/  IADD3 R6, R2, 0x30, RZ ;  /* 0x0000003002067810 */ /* 0x000fe40007ffe0ff */
[----:B------:R-:W-:Y:S02]  /*4a00*/  FSEL R135, R25, -INF , !P6 ;  /* 0xff80000019877808 */ /* 0x000fe40007000000 */
[----:B------:R-:W-:Y:S02]  /*4a10*/  FSEL R181, R16, -INF , !P2 ;  /* 0xff80000010b57808 */ /* 0x000fe40005000000 */
[----:B------:R-:W-:Y:S02]  /*4a20*/  FSEL R183, R26, -INF , !P0 ;  /* 0xff8000001ab77808 */ /* 0x000fe40004000000 */
[C---:B------:R-:W-:Y:S02]  /*4a30*/  ISETP.GE.AND P6, PT, R5.reuse, R235, PT ;  /* 0x000000eb0500720c */ /* 0x040fe40003fc6270 */
[----:B------:R-:W-:-:S02]  /*4a40*/  ISETP.GE.AND P2, PT, R5, R234, PT ;  /* 0x000000ea0500720c */ /* 0x000fc40003f46270 */
[C---:B------:R-:W-:Y:S02]  /*4a50*/  ISETP.GE.AND P0, PT, R6.reuse, R235, PT ;  /* 0x000000eb0600720c */ /* 0x040fe40003f06270 */
[CC--:B------:R-:W-:Y:S02]  /*4a60*/  ISETP.LT.OR P6, PT, R5.reuse, R233.reuse, P6 ;  /* 0x000000e90500720c */ /* 0x0c0fe400037c1670 */
[----:B------:R-:W-:Y:S02]  /*4a70*/  ISETP.LT.OR P2, PT, R5, R232, P2 ;  /* 0x000000e80500720c */ /* 0x000fe40001741670 */
[----:B------:R-:W-:Y:S02]  /*4a80*/  ISETP.LT.OR P0, PT, R6, R233, P0 ;  /* 0x000000e90600720c */ /* 0x000fe40000701670 */
[C---:B------:R-:W-:Y:S02]  /*4a90*/  IADD3 R5, R2.reuse, 0x38, RZ ;  /* 0x0000003802057810 */ /* 0x040fe40007ffe0ff */
[----:B------:R-:W-:-:S02]  /*4aa0*/  IADD3 R2, R2, 0x39, RZ ;  /* 0x0000003902027810 */ /* 0x000fc40007ffe0ff */
[----:B------:R-:W-:Y:S02]  /*4ab0*/  FSEL R252, R12, -INF , !P0 ;  /* 0xff8000000cfc7808 */ /* 0x000fe40004000000 */
[C---:B------:R-:W-:Y:S02]  /*4ac0*/  ISETP.GE.AND P0, PT, R2.reuse, R234, PT ;  /* 0x000000ea0200720c */ /* 0x040fe40003f06270 */
[----:B------:R-:W-:Y:S02]  /*4ad0*/  FSEL R201, R27, -INF , !P3 ;  /* 0xff8000001bc97808 */ /* 0x000fe40005800000 */
[----:B------:R-:W-:Y:S02]  /*4ae0*/  ISETP.LT.OR P0, PT, R2, R232, P0 ;  /* 0x000000e80200720c */ /* 0x000fe40000701670 */
[----:B------:R-:W-:Y:S02]  /*4af0*/  FSEL R182, R18, -INF , !P4 ;  /* 0xff80000012b67808 */ /* 0x000fe40006000000 */
[----:B------:R-:W-:-:S02]  /*4b00*/  FSEL R179, R11, -INF , !P0 ;  /* 0xff8000000bb37808 */ /* 0x000fc40004000000 */
[----:B------:R-:W-:Y:S02]  /*4b10*/  PLOP3.LUT P0, PT, PT, PT, UP0, 0x80, 0x0 ;  /* 0x000000000000781c */ /* 0x000fe40003f0f008 */
[----:B------:R-:W-:Y:S02]  /*4b20*/  FSEL R134, R17, -INF , !P5 ;  /* 0xff80000011867808 */ /* 0x000fe40006800000 */
[----:B------:R-:W-:Y:S02]  /*4b30*/  FSEL R200, R19, -INF , !P1 ;  /* 0xff80000013c87808 */ /* 0x000fe40004800000 */
[----:B------:R-:W-:Y:S02]  /*4b40*/  ISETP.GE.AND P3, PT, R6, R234, PT ;  /* 0x000000ea0600720c */ /* 0x000fe40003f66270 */
[-C--:B------:R-:W-:Y:S02]  /*4b50*/  ISETP.GE.AND P5, PT, R5, R235.reuse, PT ;  /* 0x000000eb0500720c */ /* 0x080fe40003fa6270 */
[----:B------:R-:W-:-:S02]  /*4b60*/  ISETP.GE.AND P4, PT, R2, R235, PT ;  /* 0x000000eb0200720c */ /* 0x000fc40003f86270 */
[C---:B------:R-:W-:Y:S02]  /*4b70*/  ISETP.GE.AND P1, PT, R5.reuse, R234, PT ;  /* 0x000000ea0500720c */ /* 0x040fe40003f26270 */
[-C--:B------:R-:W-:Y:S02]  /*4b80*/  ISETP.LT.OR P3, PT, R6, R232.reuse, P3 ;  /* 0x000000e80600720c */ /* 0x080fe40001f61670 */
[CC--:B------:R-:W-:Y:S02]  /*4b90*/  ISETP.LT.OR P5, PT, R5.reuse, R233.reuse, P5 ;  /* 0x000000e90500720c */ /* 0x0c0fe40002fa1670 */
[----:B------:R-:W-:Y:S02]  /*4ba0*/  ISETP.LT.OR P1, PT, R5, R232, P1 ;  /* 0x000000e80500720c */ /* 0x000fe40000f21670 */
[----:B------:R-:W-:Y:S02]  /*4bb0*/  ISETP.LT.OR P4, PT, R2, R233, P4 ;  /* 0x000000e90200720c */ /* 0x000fe40002781670 */
[----:B------:R-:W-:-:S02]  /*4bc0*/  FSEL R186, R14, -INF , !P3 ;  /* 0xff8000000eba7808 */ /* 0x000fc40005800000 */
[----:B------:R-:W-:Y:S02]  /*4bd0*/  FSEL R149, R13, -INF , !P6 ;  /* 0xff8000000d957808 */ /* 0x000fe40007000000 */
        /* <DEDUP_REMOVED lines=42> */
[----:B------:R1:W-:Y:S01]  /*4e80*/  @!P4 LDGSTS.E.BYPASS.LTC128B.128 [R231+0x14000], [R16.64+0x100] ;  /* 0x1400010010e7cfae */ /* 0x0003e2000b901d52 */
[----:B------:R-:W-:-:S03]  /*4e90*/  @!P4 LEA R6, P1, R2, c[0x0][0x168], 0x1 ;  /* 0x00005a000206ca11 */ /* 0x000fc600078208ff */
        /* <DEDUP_REMOVED lines=31> */
.L_x_454:
[----:B------:R-:W-:Y:S05]  /*5090*/  BSYNC B0 ;  /* 0x0000000000007941 */ /* 0x000fea0003800000 */
.L_x_453:
[----:B------:R-:W0:Y:S02]  /*50a0*/  LDGDEPBAR ;  /* 0x00000000000079af */ /* 0x000e240000000000 */
.L_x_452:
        /* <DEDUP_REMOVED lines=9> */
[----:B-1----:R-:W-:Y:S03]  /*5140*/  LDSM.16.MT88.4 R16, [R206+0x18000] ;  /* 0x01800000ce10783b */ /* 0x002fe60000004200 */
        /* <DEDUP_REMOVED lines=44> */
[----:B------:R1:W-:Y:S02]  /*5410*/  MUFU.EX2 R9, R5 ;  /* 0x0000000500097308 */ /* 0x0003e40000000800 */
[----:B------:R-:W-:-:S06]  /*5420*/  FSETP.NEU.FTZ.AND P1, PT, R132, -INF , PT ;  /* 0xff8000008400780b */ /* 0x000fcc0003f3d000 */
[----:B------:R2:W3:Y:S01]  /*5430*/  MUFU.EX2 R193, R2 ;  /* 0x0000000200c17308 */ /* 0x0004e20000000800 */
[----:B-1----:R-:W-:-:S07]  /*5440*/  FFMA.FTZ R5, R41, c[0x0][0x23c], -R8 ;  /* 0x00008f0029057a23 */ /* 0x002fce0000010808 */
[----:B------:R1:W-:Y:S01]  /*5450*/  MUFU.EX2 R151, R5 ;  /* 0x0000000500977308 */ /* 0x0003e20000000800 */
[----:B--2---:R-:W-:Y:S01]  /*5460*/  FMUL.FTZ R2, R132, c[0x0][0x23c] ;  /* 0x00008f0084027a20 */ /* 0x004fe20000410000 */
[----:B---3--:R-:W-:-:S04]  /*5470*/  F2FP.BF16.PACK_AB R4, R193, R9 ;  /* 0x00000009c104723e */ /* 0x008fc800000010ff */
[----:B------:R-:W-:-:S05]  /*5480*/  FSEL R2, R2, RZ, P1 ;  /* 0x000000ff02027208 */ /* 0x000fca0000800000 */
[----:B------:R-:W-:Y:S02]  /*5490*/  FFMA.FTZ R3, R43, c[0x0][0x23c], -R2 ;  /* 0x00008f002b037a23 */ /* 0x000fe40000010802 */
[----:B-1----:R-:W-:Y:S02]  /*54a0*/  FFMA.FTZ R5, R36, c[0x0][0x23c], -R8 ;  /* 0x00008f0024057a23 */ /* 0x002fe40000010808 */
[----:B------:R1:W-:Y:S08]  /*54b0*/  MUFU.EX2 R194, R3 ;  /* 0x0000000300c27308 */ /* 0x0003f00000000800 */
[----:B------:R2:W3:Y:S01]  /*54c0*/  MUFU.EX2 R10, R5 ;  /* 0x00000005000a7308 */ /* 0x0004e20000000800 */
[----:B-1----:R-:W-:-:S07]  /*54d0*/  FFMA.FTZ R3, R38, c[0x0][0x23c], -R2 ;  /* 0x00008f0026037a23 */ /* 0x002fce0000010802 */
[----:B------:R1:W-:Y:S01]  /*54e0*/  MUFU.EX2 R187, R3 ;  /* 0x0000000300bb7308 */ /* 0x0003e20000000800 */
[--C-:B--2---:R-:W-:Y:S01]  /*54f0*/  FFMA.FTZ R5, R42, c[0x0][0x23c], -R2.reuse ;  /* 0x00008f002a057a23 */ /* 0x104fe20000010802 */
[----:B---3--:R-:W-:Y:S01]  /*5500*/  F2FP.BF16.PACK_AB R6, R10, R151 ;  /* 0x000000970a06723e */ /* 0x008fe200000010ff */
[----:B------:R-:W2:Y:S05]  /*5510*/  LDSM.16.MT88.4 R40, [R205+0x1a000] ;  /* 0x01a00000cd28783b */ /* 0x000eaa0000004200 */
[----:B------:R-:W3:Y:S01]  /*5520*/  MUFU.EX2 R176, R5 ;  /* 0x0000000500b07308 */ /* 0x000ee20000000800 */
[----:B-1----:R-:W-:Y:S02]  /*5530*/  FFMA.FTZ R3, R37, c[0x0][0x23c], -R2 ;  /* 0x00008f0025037a23 */ /* 0x002fe40000010802 */
[----:B------:R-:W-:Y:S05]  /*5540*/  LDSM.16.MT88.4 R36, [R206+0x1a000] ;  /* 0x01a00000ce24783b */ /* 0x000fea0000004200 */
[----:B------:R-:W1:Y:S01]  /*5550*/  MUFU.EX2 R150, R3 ;  /* 0x0000000300967308 */ /* 0x000e620000000800 */
[----:B---3--:R-:W-:-:S02]  /*5560*/  F2FP.BF16.PACK_AB R5, R194, R176 ;  /* 0x000000b0c205723e */ /* 0x008fc400000010ff */
[----:B-1----:R-:W-:-:S07]  /*5570*/  F2FP.BF16.PACK_AB R7, R150, R187 ;  /* 0x000000bb9607723e */ /* 0x002fce00000010ff */
[C---:B------:R-:W-:Y:S08]  /*5580*/  HMMA.16816.F32.BF16 R68, R4.reuse, R20, RZ ;  /* 0x000000140444723c */ /* 0x040ff000000418ff */
[C---:B--2---:R-:W-:Y:S08]  /*5590*/  HMMA.16816.F32.BF16 R60, R4.reuse, R40, RZ ;  /* 0x00000028043c723c */ /* 0x044ff000000418ff */
[C---:B------:R-:W-:Y:S01]  /*55a0*/  HMMA.16816.F32.BF16 R80, R4.reuse, R42, RZ ;  /* 0x0000002a0450723c */ /* 0x040fe200000418ff */
[----:B------:R-:W1:Y:S07]  /*55b0*/  LDSM.16.MT88.4 R40, [R207+0x1c000] ;  /* 0x01c00000cf28783b */ /* 0x000e6e0000004200 */
[C---:B------:R-:W-:Y:S01]  /*55c0*/  HMMA.16816.F32.BF16 R96, R4.reuse, R22, RZ ;  /* 0x000000160460723c */ /* 0x040fe200000418ff */
[----:B------:R-:W2:Y:S07]  /*55d0*/  LDSM.16.MT88.4 R20, [R205+0x1c000] ;  /* 0x01c00000cd14783b */ /* 0x000eae0000004200 */
[C---:B------:R-:W-:Y:S08]  /*55e0*/  HMMA.16816.F32.BF16 R64, R4.reuse, R16, RZ ;  /* 0x000000100440723c */ /* 0x040ff000000418ff */
[C---:B------:R-:W-:Y:S01]  /*55f0*/  HMMA.16816.F32.BF16 R88, R4.reuse, R18, RZ ;  /* 0x000000120458723c */ /* 0x040fe200000418ff */
[----:B------:R-:W3:Y:S07]  /*5600*/  LDSM.16.MT88.4 R16, [R206+0x1c000] ;  /* 0x01c00000ce10783b */ /* 0x000eee0000004200 */
[C---:B------:R-:W-:Y:S08]  /*5610*/  HMMA.16816.F32.BF16 R104, R4.reuse, R12, RZ ;  /* 0x0000000c0468723c */ /* 0x040ff000000418ff */
[C---:B------:R-:W-:Y:S01]  /*5620*/  HMMA.16816.F32.BF16 R112, R4.reuse, R14, RZ ;  /* 0x0000000e0470723c */ /* 0x040fe200000418ff */
[----:B------:R-:W4:Y:S07]  /*5630*/  LDSM.16.MT88.4 R12, [R208+0x1c000] ;  /* 0x01c00000d00c783b */ /* 0x000f2e0000004200 */
[C---:B------:R-:W-:Y:S08]  /*5640*/  HMMA.16816.F32.BF16 R100, R4.reuse, R28, RZ ;  /* 0x0000001c0464723c */ /* 0x040ff000000418ff */
[C---:B------:R-:W-:Y:S01]  /*5650*/  HMMA.16816.F32.BF16 R84, R4.reuse, R30, RZ ;  /* 0x0000001e0454723c */ /* 0x040fe200000418ff */
[----:B------:R-:W5:Y:S07]  /*5660*/  LDSM.16.MT88.4 R28, [R205+0x1e000] ;  /* 0x01e00000cd1c783b */ /* 0x000f6e0000004200 */
[C---:B-1----:R-:W-:Y:S01]  /*5670*/  HMMA.16816.F32.BF16 R156, R4.reuse, R40, RZ ;  /* 0x00000028049c723c */ /* 0x042fe200000418ff */
[----:B------:R1:W-:Y:S06]  /*5680*/  MUFU.EX2 R41, R0 ;  /* 0x0000000000297308 */ /* 0x0003ec0000000800 */
[----:B------:R-:W-:Y:S01]  /*5690*/  IMAD.MOV.U32 R40, RZ, RZ, R192 ;  /* 0x000000ffff287224 */ /* 0x000fe200078e00c0 */
[C---:B--2---:R-:W-:Y:S08]  /*56a0*/  HMMA.16816.F32.BF16 R116, R4.reuse, R20, RZ ;  /* 0x000000140474723c */ /* 0x044ff000000418ff */
[C---:B------:R-:W-:Y:S01]  /*56b0*/  HMMA.16816.F32.BF16 R120, R4.reuse, R22, RZ ;  /* 0x000000160478723c */ /* 0x040fe200000418ff */
[--C-:B-1----:R-:W-:Y:S01]  /*56c0*/  FFMA.FTZ R0, R93, c[0x0][0x23c], -R8.reuse ;  /* 0x00008f005d007a23 */ /* 0x102fe20000010808 */
[----:B------:R-:W1:Y:S03]  /*56d0*/  LDSM.16.MT88.4 R20, [R206+0x1e000] ;  /* 0x01e00000ce14783b */ /* 0x000e660000004200 */
[----:B------:R2:W-:Y:S03]  /*56e0*/  MUFU.EX2 R202, R0 ;  /* 0x0000000000ca7308 */ /* 0x0005e60000000800 */
[C---:B---3--:R-:W-:Y:S08]  /*56f0*/  HMMA.16816.F32.BF16 R124, R4.reuse, R16, RZ ;  /* 0x00000010047c723c */ /* 0x048ff000000418ff */
[----:B------:R-:W-:Y:S01]  /*5700*/  HMMA.16816.F32.BF16 R128, R4, R18, RZ ;  /* 0x000000120480723c */ /* 0x000fe200000418ff */
[----:B------:R-:W3:Y:S01]  /*5710*/  LDSM.16.MT88.4 R16, [R208+0x1e000] ;  /* 0x01e00000d010783b */ /* 0x000ee20000004200 */
[----:B--2---:R-:W-:-:S06]  /*5720*/  FFMA.FTZ R0, R95, c[0x0][0x23c], -R8 ;  /* 0x00008f005f007a23 */ /* 0x004fcc0000010808 */
[C---:B----4-:R-:W-:Y:S01]  /*5730*/  HMMA.16816.F32.BF16 R136, R4.reuse, R12, RZ ;  /* 0x0000000c0488723c */ /* 0x050fe200000418ff */
[----:B------:R2:W4:Y:S07]  /*5740*/  MUFU.EX2 R172, R0 ;  /* 0x0000000000ac7308 */ /* 0x00052e0000000800 */
[C---:B------:R-:W-:Y:S01]  /*5750*/  HMMA.16816.F32.BF16 R144, R4.reuse, R14, RZ ;  /* 0x0000000e0490723c */ /* 0x040fe200000418ff */
[----:B------:R-:W1:Y:S07]  /*5760*/  LDSM.16.MT88.4 R12, [R207+0x1e000] ;  /* 0x01e00000cf0c783b */ /* 0x000e6e0000004200 */
[----:B-----5:R-:W-:Y:S01]  /*5770*/  HMMA.16816.F32.BF16 R140, R4, R28, RZ ;  /* 0x0000001c048c723c */ /* 0x020fe200000418ff */
[----:B--2---:R-:W-:-:S04]  /*5780*/  FFMA.FTZ R0, R92, c[0x0][0x23c], -R8 ;  /* 0x00008f005c007a23 */ /* 0x004fc80000010808 */
[----:B------:R2:W-:Y:S03]  /*5790*/  MUFU.EX2 R3, R0 ;  /* 0x0000000000037308 */ /* 0x0005e60000000800 */
[C---:B------:R-:W-:Y:S01]  /*57a0*/  HMMA.16816.F32.BF16 R160, R4.reuse, R30, RZ ;  /* 0x0000001e04a0723c */ /* 0x040fe200000418ff */
[----:B------:R-:W5:Y:S07]  /*57b0*/  LDSM.16.MT88.4 R28, [R205+0x18800] ;  /* 0x01880000cd1c783b */ /* 0x000f6e0000004200 */
[----:B------:R-:W-:Y:S01]  /*57c0*/  HMMA.16816.F32.BF16 R48, R4, R24, RZ ;  /* 0x000000180430723c */ /* 0x000fe200000418ff */
[----:B--2---:R-:W-:-:S07]  /*57d0*/  FFMA.FTZ R0, R109, c[0x0][0x23c], -R2 ;  /* 0x00008f006d007a23 */ /* 0x004fce0000010802 */
[C---:B------:R-:W-:Y:S01]  /*57e0*/  HMMA.16816.F32.BF16 R72, R4.reuse, R26, RZ ;  /* 0x0000001a0448723c */ /* 0x040fe200000418ff */
[----:B------:R2:W-:Y:S01]  /*57f0*/  MUFU.EX2 R11, R0 ;  /* 0x00000000000b7308 */ /* 0x0005e20000000800 */
[----:B------:R-:W-:Y:S06]  /*5800*/  LDSM.16.MT88.4 R24, [R206+0x18800] ;  /* 0x01880000ce18783b */ /* 0x000fec0000004200 */
[C---:B------:R-:W-:Y:S08]  /*5810*/  HMMA.16816.F32.BF16 R56, R4.reuse, R36, RZ ;  /* 0x000000240438723c */ /* 0x040ff000000418ff */
[C---:B------:R-:W-:Y:S01]  /*5820*/  HMMA.16816.F32.BF16 R44, R4.reuse, R38, RZ ;  /* 0x00000026042c723c */ /* 0x040fe200000418ff */
[--C-:B--2---:R-:W-:Y:S01]  /*5830*/  FFMA.FTZ R0, R111, c[0x0][0x23c], -R2.reuse ;  /* 0x00008f006f007a23 */ /* 0x104fe20000010802 */
[----:B------:R-:W2:Y:S03]  /*5840*/  LDSM.16.MT88.4 R36, [R208+0x18800] ;  /* 0x01880000d024783b */ /* 0x000ea60000004200 */
[----:B------:R1:W1:Y:S03]  /*5850*/  MUFU.EX2 R203, R0 ;  /* 0x0000000000cb7308 */ /* 0x0002660000000800 */
[C---:B------:R-:W-:Y:S08]  /*5860*/  HMMA.16816.F32.BF16 R52, R4.reuse, R32, RZ ;  /* 0x000000200434723c */ /* 0x040ff000000418ff */
[----:B------:R-:W-:Y:S01]  /*5870*/  HMMA.16816.F32.BF16 R76, R4, R34, RZ ;  /* 0x00000022044c723c */ /* 0x000fe200000418ff */
[----:B-1----:R-:W-:-:S07]  /*5880*/  FFMA.FTZ R0, R94, c[0x0][0x23c], -R2 ;  /* 0x00008f005e007a23 */ /* 0x002fce0000010802 */
[C---:B------:R-:W-:Y:S01]  /*5890*/  HMMA.16816.F32.BF16 R152, R4.reuse, R42, RZ ;  /* 0x0000002a0498723c */ /* 0x040fe200000418ff */
[----:B------:R1:W-:Y:S06]  /*58a0*/  MUFU.EX2 R148, R0 ;  /* 0x0000000000947308 */ /* 0x0003ec0000000800 */
[----:B------:R-:W-:Y:S01]  /*58b0*/  MOV R43, R187 ;  /* 0x000000bb002b7202 */ /* 0x000fe20000000f00 */
[----:B------:R-:W-:Y:S01]  /*58c0*/  HMMA.16816.F32.BF16 R164, R4, R20, RZ ;  /* 0x0000001404a4723c */ /* 0x000fe200000418ff */
[----:B------:R-:W-:-:S07]  /*58d0*/  IMAD.MOV.U32 R42, RZ, RZ, R184 ;  /* 0x000000ffff2a7224 */ /* 0x000fce00078e00b8 */
[C---:B------:R-:W-:Y:S01]  /*58e0*/  HMMA.16816.F32.BF16 R168, R4.reuse, R22, RZ ;  /* 0x0000001604a8723c */ /* 0x040fe200000418ff */
[----:B-1----:R-:W-:Y:S01]  /*58f0*/  FFMA.FTZ R0, R108, c[0x0][0x23c], -R2 ;  /* 0x00008f006c007a23 */ /* 0x002fe20000010802 */
[----:B------:R-:W1:Y:S03]  /*5900*/  LDSM.16.MT88.4 R20, [R207+0x18800] ;  /* 0x01880000cf14783b */ /* 0x000e660000004200 */
[----:B------:R4:W1:Y:S03]  /*5910*/  MUFU.EX2 R185, R0 ;  /* 0x0000000000b97308 */ /* 0x0008660000000800 */
[C---:B---3--:R-:W-:Y:S08]  /*5920*/  HMMA.16816.F32.BF16 R92, R4.reuse, R16, RZ ;  /* 0x00000010045c723c */ /* 0x048ff000000418ff */
[----:B------:R-:W-:Y:S01]  /*5930*/  HMMA.16816.F32.BF16 R188, R4, R18, RZ ;  /* 0x0000001204bc723c */ /* 0x000fe200000418ff */
[----:B----4-:R-:W-:-:S07]  /*5940*/  MOV R0, R172 ;  /* 0x000000ac00007202 */ /* 0x010fce0000000f00 */
[C---:B------:R-:W-:Y:S08]  /*5950*/  HMMA.16816.F32.BF16 R244, R4.reuse, R12, RZ ;  /* 0x0000000c04f4723c */ /* 0x040ff000000418ff */
[----:B------:R-:W-:Y:S07]  /*5960*/  HMMA.16816.F32.BF16 R248, R4, R14, RZ ;  /* 0x0000000e04f8723c */ /* 0x000fee00000418ff */
[----:B------:R-:W-:-:S02]  /*5970*/  F2FP.BF16.PACK_AB R4, R202, R41 ;  /* 0x00000029ca04723e */ /* 0x000fc400000010ff */
[----:B------:R-:W-:Y:S02]  /*5980*/  F2FP.BF16.PACK_AB R5, R203, R11 ;  /* 0x0000000bcb05723e */ /* 0x000fe400000010ff */
[----:B------:R-:W-:Y:S02]  /*5990*/  F2FP.BF16.PACK_AB R6, R3, R0 ;  /* 0x000000000306723e */ /* 0x000fe400000010ff */
[----:B-1----:R-:W-:-:S07]  /*59a0*/  F2FP.BF16.PACK_AB R7, R185, R148 ;  /* 0x00000094b907723e */ /* 0x002fce00000010ff */
[C---:B-----5:R-:W-:Y:S08]  /*59b0*/  HMMA.16816.F32.BF16 R12, R4.reuse, R30, R96 ;  /* 0x0000001e040c723c */ /* 0x060ff00000041860 */
[C---:B------:R-:W-:Y:S07]  /*59c0*/  HMMA.16816.F32.BF16 R16, R4.reuse, R28, R68 ;  /* 0x0000001c0410723c */ /* 0x040fee0000041844 */
[----:B------:R-:W-:Y:S01]  /*59d0*/  MOV R71, R179 ;  /* 0x000000b300477202 */ /* 0x000fe20000000f00 */
[----:B--2---:R-:W-:Y:S01]  /*59e0*/  HMMA.16816.F32.BF16 R240, R4, R36, R104 ;  /* 0x0000002404f0723c */ /* 0x004fe20000041868 */
[----:B------:R-:W-:Y:S01]  /*59f0*/  IMAD.MOV.U32 R68, RZ, RZ, R178 ;  /* 0x000000ffff447224 */ /* 0x000fe200078e00b2 */
[----:B------:R-:W-:Y:S01]  /*5a00*/  MOV R69, R177 ;  /* 0x000000b100457202 */ /* 0x000fe20000000f00 */
[----:B------:R-:W-:-:S05]  /*5a10*/  IMAD.MOV.U32 R70, RZ, RZ, R176 ;  /* 0x000000ffff467224 */ /* 0x000fca00078e00b0 */
[----:B------:R-:W-:Y:S01]  /*5a20*/  IMAD.MOV.U32 R31, RZ, RZ, R14 ;  /* 0x000000ffff1f7224 */ /* 0x000fe200078e000e */
[----:B------:R-:W-:Y:S01]  /*5a30*/  MOV R30, R15 ;  /* 0x0000000f001e7202 */ /* 0x000fe20000000f00 */
[----:B------:R-:W-:Y:S01]  /*5a40*/  IMAD.MOV.U32 R29, RZ, RZ, R13 ;  /* 0x000000ffff1d7224 */ /* 0x000fe200078e000d */
[----:B------:R-:W-:Y:S01]  /*5a50*/  MOV R28, R12 ;  /* 0x0000000c001c7202 */ /* 0x000fe20000000f00 */
[C---:B------:R-:W-:Y:S01]  /*5a60*/  HMMA.16816.F32.BF16 R236, R4.reuse, R38, R112 ;  /* 0x0000002604ec723c */ /* 0x040fe20000041870 */
[----:B------:R-:W-:Y:S01]  /*5a70*/  IMAD.MOV.U32 R36, RZ, RZ, R31 ;  /* 0x000000ffff247224 */ /* 0x000fe200078e001f */
[----:B------:R-:W-:Y:S02]  /*5a80*/  MOV R37, R30 ;  /* 0x0000001e00257202 */ /* 0x000fe40000000f00 */
[----:B------:R-:W-:Y:S01]  /*5a90*/  IMAD.MOV.U32 R35, RZ, RZ, R17 ;  /* 0x000000ffff237224 */ /* 0x000fe200078e0011 */
[----:B------:R-:W-:Y:S01]  /*5aa0*/  MOV R34, R18 ;  /* 0x0000001200227202 */ /* 0x000fe20000000f00 */
[----:B------:R-:W-:Y:S01]  /*5ab0*/  IMAD.MOV.U32 R33, RZ, RZ, R19 ;  /* 0x000000ffff217224 */ /* 0x000fe200078e0013 */
[----:B------:R-:W-:Y:S01]  /*5ac0*/  MOV R32, R16 ;  /* 0x0000001000207202 */ /* 0x000fe20000000f00 */
[C---:B------:R-:W-:Y:S01]  /*5ad0*/  HMMA.16816.F32.BF16 R12, R4.reuse, R24, R64 ;  /* 0x00000018040c723c */ /* 0x040fe20000041840 */
[----:B------:R-:W1:Y:S01]  /*5ae0*/  LDSM.16.MT88.4 R16, [R205+0x1a800] ;  /* 0x01a80000cd10783b */ /* 0x000e620000004200 */
[----:B------:R-:W-:Y:S01]  /*5af0*/  IMAD.MOV.U32 R97, RZ, RZ, R35 ;  /* 0x000000ffff617224 */ /* 0x000fe200078e0023 */
[----:B------:R-:W-:Y:S01]  /*5b00*/  MOV R98, R34 ;  /* 0x0000002200627202 */ /* 0x000fe20000000f00 */
[----:B------:R-:W-:Y:S01]  /*5b10*/  IMAD.MOV.U32 R99, RZ, RZ, R33 ;  /* 0x000000ffff637224 */ /* 0x000fe200078e0021 */
[----:B------:R-:W-:Y:S01]  /*5b20*/  MOV R96, R32 ;  /* 0x0000002000607202 */ /* 0x000fe20000000f00 */
[----:B------:R-:W-:Y:S01]  /*5b30*/  IMAD.MOV.U32 R39, RZ, RZ, R29 ;  /* 0x000000ffff277224 */ /* 0x000fe200078e001d */
[----:B------:R-:W2:Y:S01]  /*5b40*/  LDSM.16.MT88.4 R32, [R207+0x1a800] ;  /* 0x01a80000cf20783b */ /* 0x000ea20000004200 */
[----:B------:R-:W-:Y:S01]  /*5b50*/  HMMA.16816.F32.BF16 R24, R4, R26, R88 ;  /* 0x0000001a0418723c */ /* 0x000fe20000041858 */
[----:B------:R-:W-:-:S02]  /*5b60*/  MOV R38, R28 ;  /* 0x0000001c00267202 */ /* 0x000fc40000000f00 */
[----:B------:R-:W-:Y:S04]  /*5b70*/  LDSM.16.MT88.4 R28, [R205+0x1c800] ;  /* 0x01c80000cd1c783b */ /* 0x000fe80000004200 */
[----:B------:R-:W-:Y:S01]  /*5b80*/  IMAD.MOV.U32 R90, RZ, RZ, R186 ;  /* 0x000000ffff5a7224 */ /* 0x000fe200078e00ba */
[----:B------:R-:W-:Y:S01]  /*5b90*/  MOV R91, R185 ;  /* 0x000000b9005b7202 */ /* 0x000fe20000000f00 */
[----:B------:R-:W-:Y:S01]  /*5ba0*/  IMAD.MOV.U32 R88, RZ, RZ, R194 ;  /* 0x000000ffff587224 */ /* 0x000fe200078e00c2 */
[----:B------:R-:W-:Y:S01]  /*5bb0*/  MOV R89, R193 ;  /* 0x000000c100597202 */ /* 0x000fe20000000f00 */
[C---:B------:R-:W-:Y:S05]  /*5bc0*/  HMMA.16816.F32.BF16 R196, R4.reuse, R20, R100 ;  /* 0x0000001404c4723c */ /* 0x040fea0000041864 */
[----:B------:R-:W-:Y:S01]  /*5bd0*/  IMAD.MOV.U32 R175, RZ, RZ, R13 ;  /* 0x000000ffffaf7224 */ /* 0x000fe200078e000d */
[----:B------:R-:W-:Y:S01]  /*5be0*/  MOV R174, R14 ;  /* 0x0000000e00ae7202 */ /* 0x000fe20000000f00 */
[----:B------:R-:W-:Y:S01]  /*5bf0*/  IMAD.MOV.U32 R173, RZ, RZ, R15 ;  /* 0x000000ffffad7224 */ /* 0x000fe200078e000f */
[----:B------:R-:W-:Y:S01]  /*5c00*/  MOV R172, R12 ;  /* 0x0000000c00ac7202 */ /* 0x000fe20000000f00 */
[C---:B------:R-:W-:Y:S01]  /*5c10*/  HMMA.16816.F32.BF16 R108, R4.reuse, R22, R84 ;  /* 0x00000016046c723c */ /* 0x040fe20000041854 */
[----:B------:R-:W3:Y:S03]  /*5c20*/  LDSM.16.MT88.4 R12, [R206+0x1a800] ;  /* 0x01a80000ce0c783b */ /* 0x000ee60000004200 */
[----:B------:R-:W-:Y:S01]  /*5c30*/  IMAD.MOV.U32 R67, RZ, RZ, R24 ;  /* 0x000000ffff437224 */ /* 0x000fe200078e0018 */
[----:B------:R-:W-:Y:S01]  /*5c40*/  MOV R66, R25 ;  /* 0x0000001900427202 */ /* 0x000fe20000000f00 */
[----:B------:R-:W-:Y:S01]  /*5c50*/  IMAD.MOV.U32 R65, RZ, RZ, R26 ;  /* 0x000000ffff417224 */ /* 0x000fe200078e001a */
[----:B------:R-:W-:Y:S01]  /*5c60*/  MOV R64, R27 ;  /* 0x0000001b00407202 */ /* 0x000fe20000000f00 */
[----:B------:R-:W-:Y:S04]  /*5c70*/  LDSM.16.MT88.4 R20, [R207+0x1c800] ;  /* 0x01c80000cf14783b */ /* 0x000fe80000004200 */
[----:B------:R-:W4:Y:S01]  /*5c80*/  LDSM.16.MT88.4 R24, [R208+0x1a800] ;  /* 0x01a80000d018783b */ /* 0x000f220000004200 */
[C---:B-1----:R-:W-:Y:S08]  /*5c90*/  HMMA.16816.F32.BF16 R112, R4.reuse, R16, R60 ;  /* 0x000000100470723c */ /* 0x042ff0000004183c */
[C---:B------:R-:W-:Y:S01]  /*5ca0*/  HMMA.16816.F32.BF16 R184, R4.reuse, R18, R80 ;  /* 0x0000001204b8723c */ /* 0x040fe20000041850 */
[----:B------:R-:W1:Y:S06]  /*5cb0*/  LDSM.16.MT88.4 R16, [R206+0x1c800] ;  /* 0x01c80000ce10783b */ /* 0x000e6c0000004200 */
[----:B------:R-:W-:Y:S01]  /*5cc0*/  MOV R81, R175 ;  /* 0x000000af00517202 */ /* 0x000fe20000000f00 */
[----:B------:R-:W-:Y:S01]  /*5cd0*/  IMAD.MOV.U32 R82, RZ, RZ, R174 ;  /* 0x000000ffff527224 */ /* 0x000fe200078e00ae */
[----:B------:R-:W-:Y:S01]  /*5ce0*/  MOV R83, R173 ;  /* 0x000000ad00537202 */ /* 0x000fe20000000f00 */
[----:B------:R-:W-:Y:S01]  /*5cf0*/  IMAD.MOV.U32 R80, RZ, RZ, R172 ;  /* 0x000000ffff507224 */ /* 0x000fe200078e00ac */
[C---:B--2---:R-:W-:Y:S07]  /*5d00*/  HMMA.16816.F32.BF16 R104, R4.reuse, R32, R48 ;  /* 0x000000200468723c */ /* 0x044fee0000041830 */
[----:B------:R-:W-:Y:S01]  /*5d10*/  MOV R33, R88 ;  /* 0x0000005800217202 */ /* 0x000fe20000000f00 */
[----:B------:R-:W-:Y:S01]  /*5d20*/  IMAD.MOV.U32 R32, RZ, RZ, R89 ;  /* 0x000000ffff207224 */ /* 0x000fe200078e0059 */
[C---:B---3--:R-:W-:Y:S08]  /*5d30*/  HMMA.16816.F32.BF16 R192, R4.reuse, R12, R56 ;  /* 0x0000000c04c0723c */ /* 0x048ff00000041838 */
[C---:B------:R-:W-:Y:S01]  /*5d40*/  HMMA.16816.F32.BF16 R176, R4.reuse, R14, R44 ;  /* 0x0000000e04b0723c */ /* 0x040fe2000004182c */
[----:B------:R-:W2:Y:S06]  /*5d50*/  LDSM.16.MT88.4 R12, [R208+0x1c800] ;  /* 0x01c80000d00c783b */ /* 0x000eac0000004200 */
[----:B------:R-:W-:Y:S01]  /*5d60*/  MOV R47, R151 ;  /* 0x00000097002f7202 */ /* 0x000fe20000000f00 */
[----:B------:R-:W-:Y:S01]  /*5d70*/  IMAD.MOV.U32 R46, RZ, RZ, R150 ;  /* 0x000000ffff2e7224 */ /* 0x000fe200078e0096 */
[----:B------:R-:W-:Y:S01]  /*5d80*/  MOV R45, R149 ;  /* 0x00000095002d7202 */ /* 0x000fe20000000f00 */
[----:B------:R-:W-:Y:S01]  /*5d90*/  IMAD.MOV.U32 R44, RZ, RZ, R148 ;  /* 0x000000ffff2c7224 */ /* 0x000fe200078e0094 */
[C---:B----4-:R-:W-:Y:S08]  /*5da0*/  HMMA.16816.F32.BF16 R172, R4.reuse, R24, R52 ;  /* 0x0000001804ac723c */ /* 0x050ff00000041834 */
[C---:B------:R-:W-:Y:S01]  /*5db0*/  HMMA.16816.F32.BF16 R148, R4.reuse, R26, R76 ;  /* 0x0000001a0494723c */ /* 0x040fe2000004184c */
[----:B------:R-:W3:Y:S07]  /*5dc0*/  LDSM.16.MT88.4 R24, [R205+0x1e800] ;  /* 0x01e80000cd18783b */ /* 0x000eee0000004200 */
[C---:B------:R-:W-:Y:S07]  /*5dd0*/  HMMA.16816.F32.BF16 R76, R4.reuse, R34, R72 ;  /* 0x00000022044c723c */ /* 0x040fee0000041848 */
[----:B------:R-:W-:Y:S01]  /*5de0*/  MOV R35, R90 ;  /* 0x0000005a00237202 */ /* 0x000fe20000000f00 */
[----:B------:R-:W-:Y:S01]  /*5df0*/  HMMA.16816.F32.BF16 R72, R4, R28, R116 ;  /* 0x0000001c0448723c */ /* 0x000fe20000041874 */
[----:B------:R-:W-:-:S06]  /*5e00*/  IMAD.MOV.U32 R34, RZ, RZ, R91 ;  /* 0x000000ffff227224 */ /* 0x000fcc00078e005b */
[----:B------:R-:W-:Y:S01]  /*5e10*/  MOV R119, R68 ;  /* 0x0000004400777202 */ /* 0x000fe20000000f00 */
[----:B------:R-:W-:Y:S01]  /*5e20*/  HMMA.16816.F32.BF16 R56, R4, R30, R120 ;  /* 0x0000001e0438723c */ /* 0x000fe20000041878 */
[----:B------:R-:W4:Y:S01]  /*5e30*/  LDSM.16.MT88.4 R28, [R206+0x1e800] ;  /* 0x01e80000ce1c783b */ /* 0x000f220000004200 */
[----:B------:R-:W-:Y:S01]  /*5e40*/  IMAD.MOV.U32 R118, RZ, RZ, R69 ;  /* 0x000000ffff767224 */ /* 0x000fe200078e0045 */
[----:B------:R-:W-:Y:S01]  /*5e50*/  MOV R117, R70 ;  /* 0x0000004600757202 */ /* 0x000fe20000000f00 */
[----:B------:R-:W-:-:S03]  /*5e60*/  IMAD.MOV.U32 R116, RZ, RZ, R71 ;  /* 0x000000ffff747224 */ /* 0x000fc600078e0047 */
[----:B------:R-:W-:Y:S01]  /*5e70*/  MOV R123, R42 ;  /* 0x0000002a007b7202 */ /* 0x000fe20000000f00 */
[----:B-1----:R-:W-:Y:S01]  /*5e80*/  HMMA.16816.F32.BF16 R52, R4, R18, R128 ;  /* 0x000000120434723c */ /* 0x002fe20000041880 */
[----:B------:R-:W-:Y:S01]  /*5e90*/  IMAD.MOV.U32 R122, RZ, RZ, R43 ;  /* 0x000000ffff7a7224 */ /* 0x000fe200078e002b */
[----:B------:R-:W-:Y:S01]  /*5ea0*/  MOV R121, R40 ;  /* 0x0000002800797202 */ /* 0x000fe20000000f00 */
[----:B------:R-:W-:-:S04]  /*5eb0*/  IMAD.MOV.U32 R120, RZ, RZ, R41 ;  /* 0x000000ffff787224 */ /* 0x000fc800078e0029 */
[----:B------:R-:W-:Y:S01]  /*5ec0*/  MOV R130, R0 ;  /* 0x0000000000827202 */ /* 0x000fe20000000f00 */
[----:B------:R-:W-:Y:S01]  /*5ed0*/  FFMA.FTZ R0, R180, c[0x0][0x23c], -R8 ;  /* 0x00008f00b4007a23 */ /* 0x000fe20000010808 */
[----:B------:R-:W-:Y:S01]  /*5ee0*/  HMMA.16816.F32.BF16 R40, R4, R16, R124 ;  /* 0x000000100428723c */ /* 0x000fe2000004187c */
[----:B------:R-:W-:Y:S01]  /*5ef0*/  IMAD.MOV.U32 R131, RZ, RZ, R3 ;  /* 0x000000ffff837224 */ /* 0x000fe200078e0003 */
[----:B------:R-:W1:Y:S01]  /*5f00*/  LDSM.16.MT88.4 R16, [R208+0x1e800] ;  /* 0x01e80000d010783b */ /* 0x000e620000004200 */
[----:B------:R5:W-:Y:S01]  /*5f10*/  MUFU.EX2 R129, R0 ;  /* 0x0000000000817308 */ /* 0x000be20000000800 */
[----:B------:R-:W-:-:S04]  /*5f20*/  MOV R180, R47 ;  /* 0x0000002f00b47202 */ /* 0x000fc80000000f00 */
[C---:B--2---:R-:W-:Y:S07]  /*5f30*/  HMMA.16816.F32.BF16 R48, R4.reuse, R12, R136 ;  /* 0x0000000c0430723c */ /* 0x044fee0000041888 */
[----:B------:R-:W-:Y:S01]  /*5f40*/  IMAD.MOV.U32 R136, RZ, RZ, R96 ;  /* 0x000000ffff887224 */ /* 0x000fe200078e0060 */
[C---:B------:R-:W-:Y:S01]  /*5f50*/  HMMA.16816.F32.BF16 R68, R4.reuse, R14, R144 ;  /* 0x0000000e0444723c */ /* 0x040fe20000041890 */
[----:B------:R-:W2:Y:S01]  /*5f60*/  LDSM.16.MT88.4 R12, [R207+0x1e800] ;  /* 0x01e80000cf0c783b */ /* 0x000ea20000004200 */
[----:B------:R-:W-:Y:S01]  /*5f70*/  MOV R137, R97 ;  /* 0x0000006100897202 */ /* 0x000fe20000000f00 */
[----:B-----5:R-:W-:Y:S01]  /*5f80*/  FFMA.FTZ R0, R135, c[0x0][0x23c], -R8 ;  /* 0x00008f0087007a23 */ /* 0x020fe20000010808 */
[----:B------:R-:W-:Y:S01]  /*5f90*/  MOV R139, R99 ;  /* 0x00000063008b7202 */ /* 0x000fe20000000f00 */
[----:B------:R-:W-:Y:S01]  /*5fa0*/  IMAD.MOV.U32 R138, RZ, RZ, R98 ;  /* 0x000000ffff8a7224 */ /* 0x000fe200078e0062 */
[----:B------:R-:W-:Y:S01]  /*5fb0*/  MOV R135, R120 ;  /* 0x0000007800877202 */ /* 0x000fe20000000f00 */
[----:B------:R5:W-:Y:S01]  /*5fc0*/  MUFU.EX2 R3, R0 ;  /* 0x0000000000037308 */ /* 0x000be20000000800 */
[----:B---3--:R-:W-:Y:S01]  /*5fd0*/  HMMA.16816.F32.BF16 R84, R4, R24, R140 ;  /* 0x000000180454723c */ /* 0x008fe2000004188c */
[----:B------:R-:W-:Y:S01]  /*5fe0*/  IMAD.MOV.U32 R144, RZ, RZ, R80 ;  /* 0x000000ffff907224 */ /* 0x000fe200078e0050 */
[----:B------:R-:W-:Y:S01]  /*5ff0*/  MOV R145, R81 ;  /* 0x0000005100917202 */ /* 0x000fe20000000f00 */
[----:B------:R-:W-:Y:S01]  /*6000*/  IMAD.MOV.U32 R146, RZ, RZ, R82 ;  /* 0x000000ffff927224 */ /* 0x000fe200078e0052 */
[----:B------:R-:W-:-:S02]  /*6010*/  MOV R147, R83 ;  /* 0x0000005300937202 */ /* 0x000fc40000000f00 */
[----:B------:R-:W-:Y:S01]  /*6020*/  MOV R120, R117 ;  /* 0x0000007500787202 */ /* 0x000fe20000000f00 */
[----:B------:R-:W-:Y:S01]  /*6030*/  IMAD.MOV.U32 R142, RZ, RZ, R11 ;  /* 0x000000ffff8e7224 */ /* 0x000fe200078e000b */
[----:B------:R-:W-:Y:S01]  /*6040*/  MOV R143, R10 ;  /* 0x0000000a008f7202 */ /* 0x000fe20000000f00 */
[C---:B----4-:R-:W-:Y:S01]  /*6050*/  HMMA.16816.F32.BF16 R88, R4.reuse, R28, R164 ;  /* 0x0000001c0458723c */ /* 0x050fe200000418a4 */
[----:B------:R-:W-:Y:S02]  /*6060*/  IMAD.MOV.U32 R140, RZ, RZ, R180 ;  /* 0x000000ffff8c7224 */ /* 0x000fe400078e00b4 */
[----:B------:R-:W-:Y:S02]  /*6070*/  IMAD.MOV.U32 R180, RZ, RZ, R121 ;  /* 0x000000ffffb47224 */ /* 0x000fe400078e0079 */
[----:B------:R-:W-:Y:S02]  /*6080*/  IMAD.MOV.U32 R121, RZ, RZ, R118 ;  /* 0x000000ffff797224 */ /* 0x000fe400078e0076 */
[----:B-----5:R-:W-:Y:S01]  /*6090*/  FFMA.FTZ R0, R181, c[0x0][0x23c], -R8 ;  /* 0x00008f00b5007a23 */ /* 0x020fe20000010808 */
[----:B------:R-:W-:Y:S01]  /*60a0*/  HMMA.16816.F32.BF16 R96, R4, R30, R168 ;  /* 0x0000001e0460723c */ /* 0x000fe200000418a8 */
[----:B------:R-:W3:Y:S01]  /*60b0*/  LDSM.16.MT88.4 R28, [R205+0x19000] ;  /* 0x01900000cd1c783b */ /* 0x000ee20000004200 */
[----:B------:R-:W-:Y:S01]  /*60c0*/  MOV R166, R122 ;  /* 0x0000007a00a67202 */ /* 0x000fe20000000f00 */
[----:B------:R-:W4:Y:S01]  /*60d0*/  MUFU.EX2 R128, R0 ;  /* 0x0000000000807308 */ /* 0x000f220000000800 */
[----:B------:R-:W-:-:S03]  /*60e0*/  MOV R122, R119 ;  /* 0x00000077007a7202 */ /* 0x000fc60000000f00 */
[----:B------:R-:W-:Y:S01]  /*60f0*/  IMAD.MOV.U32 R171, RZ, RZ, R142 ;  /* 0x000000ffffab7224 */ /* 0x000fe200078e008e */
[C---:B------:R-:W-:Y:S07]  /*6100*/  HMMA.16816.F32.BF16 R60, R4.reuse, R20, R156 ;  /* 0x00000014043c723c */ /* 0x040fee000004189c */
[----:B------:R-:W-:Y:S01]  /*6110*/  MOV R156, R131 ;  /* 0x00000083009c7202 */ /* 0x000fe20000000f00 */
[C---:B------:R-:W-:Y:S01]  /*6120*/  HMMA.16816.F32.BF16 R100, R4.reuse, R26, R160 ;  /* 0x0000001a0464723c */ /* 0x040fe200000418a0 */
[----:B------:R-:W5:Y:S01]  /*6130*/  LDSM.16.MT88.4 R24, [R206+0x19000] ;  /* 0x01900000ce18783b */ /* 0x000f620000004200 */
[----:B------:R-:W-:Y:S01]  /*6140*/  IMAD.MOV.U32 R157, RZ, RZ, R32 ;  /* 0x000000ffff9d7224 */ /* 0x000fe200078e0020 */
[----:B----4-:R-:W-:Y:S01]  /*6150*/  MOV R167, R128 ;  /* 0x0000008000a77202 */ /* 0x010fe20000000f00 */
[----:B------:R-:W-:Y:S01]  /*6160*/  FFMA.FTZ R0, R134, c[0x0][0x23c], -R8 ;  /* 0x00008f0086007a23 */ /* 0x000fe20000010808 */
[----:B------:R-:W-:Y:S01]  /*6170*/  MOV R158, R33 ;  /* 0x00000021009e7202 */ /* 0x000fe20000000f00 */
[----:B------:R-:W-:Y:S01]  /*6180*/  IMAD.MOV.U32 R128, RZ, RZ, R130 ;  /* 0x000000ffff807224 */ /* 0x000fe200078e0082 */
[----:B------:R-:W-:Y:S01]  /*6190*/  MOV R33, R39 ;  /* 0x0000002700217202 */ /* 0x000fe20000000f00 */
[----:B------:R4:W2:Y:S01]  /*61a0*/  MUFU.EX2 R10, R0 ;  /* 0x00000000000a7308 */ /* 0x0008a20000000800 */
[C---:B------:R-:W-:Y:S01]  /*61b0*/  HMMA.16816.F32.BF16 R124, R4.reuse, R22, R152 ;  /* 0x00000016047c723c */ /* 0x040fe20000041898 */
[----:B------:R-:W-:Y:S01]  /*61c0*/  IMAD.MOV.U32 R130, RZ, RZ, R44 ;  /* 0x000000ffff827224 */ /* 0x000fe200078e002c */
[----:B------:R-:W-:Y:S01]  /*61d0*/  MOV R161, R66 ;  /* 0x0000004200a17202 */ /* 0x000fe20000000f00 */
[----:B------:R-:W-:Y:S01]  /*61e0*/  IMAD.MOV.U32 R32, RZ, RZ, R38 ;  /* 0x000000ffff207224 */ /* 0x000fe200078e0026 */
        /* <DEDUP_REMOVED lines=8> */
[----:B------:R-:W-:Y:S01]  /*6270*/  MOV R35, R37 ;  /* 0x0000002500237202 */ /* 0x000fe20000000f00 */
[----:B------:R-:W-:Y:S01]  /*6280*/  IMAD.MOV.U32 R162, RZ, RZ, R65 ;  /* 0x000000ffffa27224 */ /* 0x000fe200078e0041 */
[C---:B-1----:R-:W-:Y:S01]  /*6290*/  HMMA.16816.F32.BF16 R80, R4.reuse, R16, R92 ;  /* 0x000000100450723c */ /* 0x042fe2000004185c */
[----:B----4-:R-:W-:Y:S01]  /*62a0*/  FFMA.FTZ R0, R183, c[0x0][0x23c], -R2 ;  /* 0x00008f00b7007a23 */ /* 0x010fe20000010802 */
[----:B------:R-:W-:Y:S01]  /*62b0*/  MOV R134, R143 ;  /* 0x0000008f00867202 */ /* 0x000fe20000000f00 */
[----:B------:R-:W-:Y:S01]  /*62c0*/  IMAD.MOV.U32 R181, RZ, RZ, R153 ;  /* 0x000000ffffb57224 */ /* 0x000fe200078e0099 */
[----:B------:R-:W-:Y:S01]  /*62d0*/  MOV R143, R156 ;  /* 0x0000009c008f7202 */ /* 0x000fe20000000f00 */
[----:B------:R1:W-:Y:S01]  /*62e0*/  MUFU.EX2 R159, R0 ;  /* 0x00000000009f7308 */ /* 0x0003e20000000800 */
[----:B------:R-:W-:Y:S01]  /*62f0*/  IMAD.MOV.U32 R156, RZ, RZ, R128 ;  /* 0x000000ffff9c7224 */ /* 0x000fe200078e0080 */
[----:B------:R-:W-:Y:S01]  /*6300*/  MOV R164, R152 ;  /* 0x0000009800a47202 */ /* 0x000fe20000000f00 */
[----:B------:R-:W-:Y:S01]  /*6310*/  HMMA.16816.F32.BF16 R64, R4, R18, R188 ;  /* 0x000000120440723c */ /* 0x000fe200000418bc */
[----:B------:R-:W-:Y:S01]  /*6320*/  LDSM.16.MT88.4 R16, [R207+0x19000] ;  /* 0x01900000cf10783b */ /* 0x000fe20000004200 */
[----:B------:R-:W-:Y:S01]  /*6330*/  IMAD.MOV.U32 R128, RZ, RZ, R116 ;  /* 0x000000ffff807224 */ /* 0x000fe200078e0074 */
[----:B------:R-:W-:Y:S01]  /*6340*/  MOV R141, R154 ;  /* 0x0000009a008d7202 */ /* 0x000fe20000000f00 */
[----:B------:R-:W-:Y:S01]  /*6350*/  IMAD.MOV.U32 R142, RZ, RZ, R155 ;  /* 0x000000ffff8e7224 */ /* 0x000fe200078e009b */
[----:B------:R-:W-:-:S03]  /*6360*/  MOV R170, R181 ;  /* 0x000000b500aa7202 */ /* 0x000fc60000000f00 */
[----:B--2---:R-:W-:Y:S01]  /*6370*/  HMMA.16816.F32.BF16 R44, R4, R12, R244 ;  /* 0x0000000c042c723c */ /* 0x004fe200000418f4 */
[----:B-1----:R-:W-:-:S07]  /*6380*/  FFMA.FTZ R0, R201, c[0x0][0x23c], -R2 ;  /* 0x00008f00c9007a23 */ /* 0x002fce0000010802 */
[----:B------:R-:W-:Y:S01]  /*6390*/  HMMA.16816.F32.BF16 R36, R4, R14, R248 ;  /* 0x0000000e0424723c */ /* 0x000fe200000418f8 */
[----:B------:R1:W2:Y:S01]  /*63a0*/  MUFU.EX2 R131, R0 ;  /* 0x0000000000837308 */ /* 0x0002a20000000800 */
[----:B------:R-:W4:Y:S05]  /*63b0*/  LDSM.16.MT88.4 R12, [R205+0x1b000] ;  /* 0x01b00000cd0c783b */ /* 0x000f2a0000004200 */
[----:B------:R-:W-:Y:S02]  /*63c0*/  F2FP.BF16.PACK_AB R4, R3, R129 ;  /* 0x000000810304723e */ /* 0x000fe400000010ff */
[----:B------:R-:W-:Y:S01]  /*63d0*/  F2FP.BF16.PACK_AB R6, R10, R167 ;  /* 0x000000a70a06723e */ /* 0x000fe200000010ff */
[----:B-1----:R-:W-:Y:S01]  /*63e0*/  FFMA.FTZ R0, R182, c[0x0][0x23c], -R2 ;  /* 0x00008f00b6007a23 */ /* 0x002fe20000010802 */
[----:B--2---:R-:W-:-:S03]  /*63f0*/  F2FP.BF16.PACK_AB R5, R131, R159 ;  /* 0x0000009f8305723e */ /* 0x004fc600000010ff */
[----:B------:R1:W-:Y:S02]  /*6400*/  MUFU.EX2 R11, R0 ;  /* 0x00000000000b7308 */ /* 0x0003e40000000800 */
[----:B-1----:R-:W-:-:S06]  /*6410*/  FFMA.FTZ R0, R200, c[0x0][0x23c], -R2 ;  /* 0x00008f00c8007a23 */ /* 0x002fcc0000010802 */
[----:B------:R-:W1:Y:S02]  /*6420*/  MUFU.EX2 R165, R0 ;  /* 0x0000000000a57308 */ /* 0x000e640000000800 */
[----:B-1----:R-:W-:Y:S01]  /*6430*/  F2FP.BF16.PACK_AB R7, R165, R11 ;  /* 0x0000000ba507723e */ /* 0x002fe200000010ff */
[----:B------:R-:W-:-:S06]  /*6440*/  FFMA.FTZ R0, R252, c[0x0][0x23c], -R8 ;  /* 0x00008f00fc007a23 */ /* 0x000fcc0000010808 */
[C---:B---3--:R-:W-:Y:S01]  /*6450*/  HMMA.16816.F32.BF16 R92, R4.reuse, R30, R32 ;  /* 0x0000001e045c723c */ /* 0x048fe20000041820 */
[----:B------:R-:W1:Y:S07]  /*6460*/  LDSM.16.MT88.4 R32, [R206+0x1b000] ;  /* 0x01b00000ce20783b */ /* 0x000e6e0000004200 */
[C---:B------:R-:W-:Y:S01]  /*6470*/  HMMA.16816.F32.BF16 R136, R4.reuse, R28, R136 ;  /* 0x0000001c0488723c */ /* 0x040fe20000041888 */
[----:B------:R-:W2:Y:S07]  /*6480*/  LDSM.16.MT88.4 R28, [R208+0x1b000] ;  /* 0x01b00000d01c783b */ /* 0x000eae0000004200 */
[C---:B-----5:R-:W-:Y:S08]  /*6490*/  HMMA.16816.F32.BF16 R144, R4.reuse, R24, R144 ;  /* 0x000000180490723c */ /* 0x060ff00000041890 */
[C---:B------:R-:W-:Y:S01]  /*64a0*/  HMMA.16816.F32.BF16 R248, R4.reuse, R26, R160 ;  /* 0x0000001a04f8723c */ /* 0x040fe200000418a0 */
[----:B------:R-:W3:Y:S07]  /*64b0*/  LDSM.16.MT88.4 R24, [R207+0x1b000] ;  /* 0x01b00000cf18783b */ /* 0x000eee0000004200 */
[C---:B----4-:R-:W-:Y:S08]  /*64c0*/  HMMA.16816.F32.BF16 R112, R4.reuse, R12, R112 ;  /* 0x0000000c0470723c */ /* 0x050ff00000041870 */
        /* <DEDUP_REMOVED lines=8> */
[C---:B-1----:R-:W-:Y:S07]  /*6550*/  HMMA.16816.F32.BF16 R184, R4.reuse, R32, R192 ;  /* 0x0000002004b8723c */ /* 0x042fee00000418c0 */
[----:B------:R-:W-:Y:S01]  /*6560*/  IMAD.MOV.U32 R33, RZ, RZ, R171 ;  /* 0x000000ffff217224 */ /* 0x000fe200078e00ab */
[----:B------:R-:W-:Y:S01]  /*6570*/  HMMA.16816.F32.BF16 R188, R4, R34, R176 ;  /* 0x0000002204bc723c */ /* 0x000fe200000418b0 */
[----:B------:R-:W-:-:S02]  /*6580*/  MOV R171, R180 ;  /* 0x000000b400ab7202 */ /* 0x000fc40000000f00 */
[----:B------:R-:W-:Y:S01]  /*6590*/  MOV R32, R134 ;  /* 0x0000008600207202 */ /* 0x000fe20000000f00 */
[----:B------:R-:W-:-:S03]  /*65a0*/  IMAD.MOV.U32 R134, RZ, RZ, R121 ;  /* 0x000000ffff867224 */ /* 0x000fc600078e0079 */
[----:B------:R-:W-:Y:S01]  /*65b0*/  IMAD.MOV.U32 R34, RZ, RZ, R135 ;  /* 0x000000ffff227224 */ /* 0x000fe200078e0087 */
[----:B--2---:R-:W-:Y:S01]  /*65c0*/  HMMA.16816.F32.BF16 R180, R4, R28, R172 ;  /* 0x0000001c04b4723c */ /* 0x004fe200000418ac */
[----:B------:R-:W-:Y:S02]  /*65d0*/  IMAD.MOV.U32 R135, RZ, RZ, R123 ;  /* 0x000000ffff877224 */ /* 0x000fe400078e007b */
[----:B------:R-:W-:Y:S01]  /*65e0*/  IMAD.MOV.U32 R35, RZ, RZ, R164 ;  /* 0x000000ffff237224 */ /* 0x000fe200078e00a4 */
[----:B------:R-:W-:-:S03]  /*65f0*/  MOV R164, R203 ;  /* 0x000000cb00a47202 */ /* 0x000fc60000000f00 */
[----:B------:R-:W-:Y:S01]  /*6600*/  MOV R174, R120 ;  /* 0x0000007800ae7202 */ /* 0x000fe20000000f00 */
[----:B---3--:R-:W-:Y:S01]  /*6610*/  HMMA.16816.F32.BF16 R104, R4, R24, R104 ;  /* 0x000000180468723c */ /* 0x008fe20000041868 */
[----:B------:R-:W-:Y:S01]  /*6620*/  MOV R172, R122 ;  /* 0x0000007a00ac7202 */ /* 0x000fe20000000f00 */
[----:B------:R-:W-:Y:S02]  /*6630*/  IMAD.MOV.U32 R173, RZ, RZ, R128 ;  /* 0x000000ffffad7224 */ /* 0x000fe400078e0080 */
[----:B------:R1:W-:Y:S01]  /*6640*/  MUFU.EX2 R128, R0 ;  /* 0x0000000000807308 */ /* 0x0003e20000000800 */
[----:B------:R-:W-:-:S03]  /*6650*/  IMAD.MOV.U32 R175, RZ, RZ, R202 ;  /* 0x000000ffffaf7224 */ /* 0x000fc600078e00ca */
[C---:B------:R-:W-:Y:S01]  /*6660*/  HMMA.16816.F32.BF16 R120, R4.reuse, R30, R148 ;  /* 0x0000001e0478723c */ /* 0x040fe20000041894 */
[----:B------:R-:W2:Y:S06]  /*6670*/  LDSM.16.MT88.4 R28, [R207+0x1d000] ;  /* 0x01d00000cf1c783b */ /* 0x000eac0000004200 */
[----:B------:R-:W-:Y:S01]  /*6680*/  IMAD.MOV.U32 R148, RZ, RZ, R166 ;  /* 0x000000ffff947224 */ /* 0x000fe200078e00a6 */
[C---:B------:R-:W-:Y:S01]  /*6690*/  HMMA.16816.F32.BF16 R240, R4.reuse, R26, R76 ;  /* 0x0000001a04f0723c */ /* 0x040fe2000004184c */
[----:B------:R-:W3:Y:S01]  /*66a0*/  LDSM.16.MT88.4 R24, [R205+0x1f000] ;  /* 0x01f00000cd18783b */ /* 0x000ee20000004200 */
[----:B------:R-:W-:Y:S01]  /*66b0*/  MOV R149, R167 ;  /* 0x000000a700957202 */ /* 0x000fe20000000f00 */
[----:B------:R-:W-:Y:S01]  /*66c0*/  IMAD.MOV.U32 R166, RZ, RZ, R142 ;  /* 0x000000ffffa67224 */ /* 0x000fe200078e008e */
[----:B------:R-:W-:Y:S01]  /*66d0*/  MOV R167, R143 ;  /* 0x0000008f00a77202 */ /* 0x000fe20000000f00 */
[----:B-1----:R-:W-:Y:S01]  /*66e0*/  FFMA.FTZ R0, R170, c[0x0][0x23c], -R8 ;  /* 0x00008f00aa007a23 */ /* 0x002fe20000010808 */
[----:B------:R-:W-:Y:S01]  /*66f0*/  MOV R151, R11 ;  /* 0x0000000b00977202 */ /* 0x000fe20000000f00 */
[----:B------:R-:W-:Y:S01]  /*6700*/  IMAD.MOV.U32 R150, RZ, RZ, R140 ;  /* 0x000000ffff967224 */ /* 0x000fe200078e008c */
[C---:B----4-:R-:W-:Y:S01]  /*6710*/  HMMA.16816.F32.BF16 R76, R4.reuse, R12, R40 ;  /* 0x0000000c044c723c */ /* 0x050fe20000041828 */
[----:B------:R-:W-:Y:S07]  /*6720*/  LDSM.16.MT88.4 R40, [R205+0x1b800] ;  /* 0x01b80000cd28783b */ /* 0x000fee0000004200 */
[C---:B------:R-:W-:Y:S01]  /*6730*/  HMMA.16816.F32.BF16 R200, R4.reuse, R14, R52 ;  /* 0x0000000e04c8723c */ /* 0x040fe20000041834 */
[----:B------:R-:W1:Y:S06]  /*6740*/  LDSM.16.MT88.4 R12, [R208+0x1f000] ;  /* 0x01f00000d00c783b */ /* 0x000e6c0000004200 */
[----:B------:R-:W-:Y:S01]  /*6750*/  IMAD.MOV.U32 R55, RZ, RZ, R156 ;  /* 0x000000ffff377224 */ /* 0x000fe200078e009c */
[----:B-----5:R-:W-:Y:S01]  /*6760*/  HMMA.16816.F32.BF16 R192, R4, R16, R48 ;  /* 0x0000001004c0723c */ /* 0x020fe20000041830 */
[----:B------:R4:W5:Y:S01]  /*6770*/  MUFU.EX2 R17, R0 ;  /* 0x0000000000117308 */ /* 0x0009620000000800 */
[----:B------:R-:W-:Y:S01]  /*6780*/  IMAD.MOV.U32 R52, RZ, RZ, R166 ;  /* 0x000000ffff347224 */ /* 0x000fe200078e00a6 */
[----:B------:R-:W-:Y:S01]  /*6790*/  MOV R53, R167 ;  /* 0x000000a700357202 */ /* 0x000fe20000000f00 */
[----:B------:R-:W-:Y:S01]  /*67a0*/  LDSM.16.MT88.4 R48, [R206+0x1b800] ;  /* 0x01b80000ce30783b */ /* 0x000fe20000004200 */
[----:B------:R-:W-:-:S03]  /*67b0*/  MOV R54, R130 ;  /* 0x0000008200367202 */ /* 0x000fc60000000f00 */
[C---:B------:R-:W-:Y:S07]  /*67c0*/  HMMA.16816.F32.BF16 R244, R4.reuse, R20, R72 ;  /* 0x0000001404f4723c */ /* 0x040fee0000041848 */
[----:B------:R-:W-:Y:S01]  /*67d0*/  IMAD.MOV.U32 R75, RZ, RZ, R34 ;  /* 0x000000ffff4b7224 */ /* 0x000fe200078e0022 */
[----:B------:R-:W-:Y:S01]  /*67e0*/  HMMA.16816.F32.BF16 R236, R4, R22, R56 ;  /* 0x0000001604ec723c */ /* 0x000fe20000041838 */
[----:B----4-:R-:W-:Y:S01]  /*67f0*/  FFMA.FTZ R0, R171, c[0x0][0x23c], -R8 ;  /* 0x00008f00ab007a23 */ /* 0x010fe20000010808 */
[----:B------:R-:W4:Y:S01]  /*6800*/  LDSM.16.MT88.4 R20, [R206+0x1f000] ;  /* 0x01f00000ce14783b */ /* 0x000f220000004200 */
[----:B------:R-:W-:Y:S01]  /*6810*/  MOV R74, R35 ;  /* 0x00000023004a7202 */ /* 0x000fe20000000f00 */
[----:B------:R-:W-:Y:S01]  /*6820*/  IMAD.MOV.U32 R73, RZ, RZ, R32 ;  /* 0x000000ffff497224 */ /* 0x000fe200078e0020 */
[----:B------:R1:W1:Y:S01]  /*6830*/  MUFU.EX2 R16, R0 ;  /* 0x0000000000107308 */ /* 0x0002620000000800 */
[----:B------:R-:W-:-:S02]  /*6840*/  MOV R72, R33 ;  /* 0x0000002100487202 */ /* 0x000fc40000000f00 */
[----:B--2---:R-:W-:Y:S01]  /*6850*/  HMMA.16816.F32.BF16 R168, R4, R28, R60 ;  /* 0x0000001c04a8723c */ /* 0x004fe2000004183c */
[----:B------:R-:W-:Y:S02]  /*6860*/  MOV R59, R173 ;  /* 0x000000ad003b7202 */ /* 0x000fe40000000f00 */
[----:B------:R-:W-:-:S04]  /*6870*/  MOV R173, R9 ;  /* 0x0000000900ad7202 */ /* 0x000fc80000000f00 */
[----:B------:R-:W-:Y:S01]  /*6880*/  IMAD.MOV.U32 R63, RZ, RZ, R150 ;  /* 0x000000ffff3f7224 */ /* 0x000fe200078e0096 */
[----:B------:R-:W-:Y:S01]  /*6890*/  HMMA.16816.F32.BF16 R176, R4, R18, R68 ;  /* 0x0000001204b0723c */ /* 0x000fe20000041844 */
[----:B------:R-:W-:Y:S01]  /*68a0*/  MOV R62, R151 ;  /* 0x00000097003e7202 */ /* 0x000fe20000000f00 */
[----:B-1----:R-:W-:-:S05]  /*68b0*/  FFMA.FTZ R0, R172, c[0x0][0x23c], -R8 ;  /* 0x00008f00ac007a23 */ /* 0x002fca0000010808 */
[----:B------:R-:W-:Y:S01]  /*68c0*/  MOV R70, R157 ;  /* 0x0000009d00467202 */ /* 0x000fe20000000f00 */
[C---:B---3--:R-:W-:Y:S01]  /*68d0*/  HMMA.16816.F32.BF16 R32, R4.reuse, R24, R84 ;  /* 0x000000180420723c */ /* 0x048fe20000041854 */
[----:B------:R1:W2:Y:S01]  /*68e0*/  MUFU.EX2 R60, R0 ;  /* 0x00000000003c7308 */ /* 0x0002a20000000800 */
[----:B------:R-:W-:Y:S01]  /*68f0*/  IMAD.MOV.U32 R71, RZ, RZ, R158 ;  /* 0x000000ffff477224 */ /* 0x000fe200078e009e */
[----:B------:R-:W-:Y:S01]  /*6900*/  MOV R68, R149 ;  /* 0x0000009500447202 */ /* 0x000fe20000000f00 */
[----:B------:R-:W-:Y:S02]  /*6910*/  IMAD.MOV.U32 R172, RZ, RZ, R10 ;  /* 0x000000ffffac7224 */ /* 0x000fe400078e000a */
[----:B------:R-:W3:Y:S01]  /*6920*/  LDSM.16.MT88.4 R8, [R207+0x1f000] ;  /* 0x01f00000cf08783b */ /* 0x000ee20000004200 */
[----:B------:R-:W-:Y:S01]  /*6930*/  IMAD.MOV.U32 R69, RZ, RZ, R148 ;  /* 0x000000ffff457224 */ /* 0x000fe200078e0094 */
[C---:B------:R-:W-:Y:S01]  /*6940*/  HMMA.16816.F32.BF16 R24, R4.reuse, R26, R100 ;  /* 0x0000001a0418723c */ /* 0x040fe20000041864 */
[----:B-----5:R-:W-:Y:S01]  /*6950*/  IMAD.MOV.U32 R85, RZ, RZ, R17 ;  /* 0x000000ffff557224 */ /* 0x020fe200078e0011 */
[----:B------:R-:W5:Y:S01]  /*6960*/  LDSM.16.MT88.4 R148, [R206+0x19800] ;  /* 0x01980000ce94783b */ /* 0x000f620000004200 */
[----:B------:R-:W-:Y:S01]  /*6970*/  MOV R86, R16 ;  /* 0x0000001000567202 */ /* 0x000fe20000000f00 */
[----:B------:R-:W-:Y:S01]  /*6980*/  IMAD.MOV.U32 R84, RZ, RZ, R174 ;  /* 0x000000ffff547224 */ /* 0x000fe200078e00ae */
[----:B------:R-:W-:Y:S01]  /*6990*/  MOV R87, R173 ;  /* 0x000000ad00577202 */ /* 0x000fe20000000f00 */
[----:B------:R-:W-:Y:S01]  /*69a0*/  IMAD.MOV.U32 R61, RZ, RZ, R172 ;  /* 0x000000ffff3d7224 */ /* 0x000fe200078e00ac */
[----:B------:R-:W-:Y:S01]  /*69b0*/  MOV R101, R165 ;  /* 0x000000a500657202 */ /* 0x000fe20000000f00 */
[----:B------:R-:W-:Y:S01]  /*69c0*/  IMAD.MOV.U32 R102, RZ, RZ, R164 ;  /* 0x000000ffff667224 */ /* 0x000fe200078e00a4 */
[C---:B------:R-:W-:Y:S01]  /*69d0*/  HMMA.16816.F32.BF16 R124, R4.reuse, R30, R124 ;  /* 0x0000001e047c723c */ /* 0x040fe2000004187c */
[--C-:B-1----:R-:W-:Y:S01]  /*69e0*/  FFMA.FTZ R0, R141, c[0x0][0x23c], -R2.reuse ;  /* 0x00008f008d007a23 */ /* 0x102fe20000010802 */
[----:B------:R-:W-:Y:S01]  /*69f0*/  LDSM.16.MT88.4 R164, [R207+0x19800] ;  /* 0x01980000cfa4783b */ /* 0x000fe20000004200 */
[----:B------:R-:W-:Y:S01]  /*6a00*/  IMAD.MOV.U32 R100, RZ, RZ, R129 ;  /* 0x000000ffff647224 */ /* 0x000fe200078e0081 */
[----:B--2---:R-:W-:Y:S01]  /*6a10*/  F2FP.BF16.PACK_AB R130, R60, R86 ;  /* 0x000000563c82723e */ /* 0x004fe200000010ff */
[----:B------:R1:W-:Y:S01]  /*6a20*/  MUFU.EX2 R252, R0 ;  /* 0x0000000000fc7308 */ /* 0x0003e20000000800 */
[----:B------:R-:W-:Y:S01]  /*6a30*/  MOV R103, R175 ;  /* 0x000000af00677202 */ /* 0x000fe20000000f00 */
[----:B------:R-:W-:Y:S01]  /*6a40*/  LDSM.16.MT88.4 R140, [R205+0x19800] ;  /* 0x01980000cd8c783b */ /* 0x000fe20000004200 */
[C---:B------:R-:W-:Y:S03]  /*6a50*/  HMMA.16816.F32.BF16 R28, R4.reuse, R12, R80 ;  /* 0x0000000c041c723c */ /* 0x040fe60000041850 */
[----:B------:R-:W-:Y:S05]  /*6a60*/  LDSM.16.MT88.4 R80, [R206+0x1d800] ;  /* 0x01d80000ce50783b */ /* 0x000fea0000004200 */
[----:B------:R-:W-:Y:S01]  /*6a70*/  HMMA.16816.F32.BF16 R12, R4, R14, R64 ;  /* 0x0000000e040c723c */ /* 0x000fe20000041840 */
[----:B------:R-:W-:Y:S01]  /*6a80*/  LDSM.16.MT88.4 R64, [R207+0x1b800] ;  /* 0x01b80000cf40783b */ /* 0x000fe20000004200 */
[----:B-1----:R-:W-:-:S06]  /*6a90*/  FFMA.FTZ R0, R135, c[0x0][0x23c], -R2 ;  /* 0x00008f0087007a23 */ /* 0x002fcc0000010802 */
[C---:B----4-:R-:W-:Y:S01]  /*6aa0*/  HMMA.16816.F32.BF16 R16, R4.reuse, R20, R88 ;  /* 0x000000140410723c */ /* 0x050fe20000041858 */
[----:B------:R1:W2:Y:S06]  /*6ab0*/  MUFU.EX2 R135, R0 ;  /* 0x0000000000877308 */ /* 0x0002ac0000000800 */
[----:B------:R-:W-:Y:S01]  /*6ac0*/  IMAD.MOV.U32 R91, RZ, RZ, R3 ;  /* 0x000000ffff5b7224 */ /* 0x000fe200078e0003 */
[----:B------:R-:W-:Y:S01]  /*6ad0*/  MOV R90, R131 ;  /* 0x00000083005a7202 */ /* 0x000fe20000000f00 */
[----:B------:R-:W-:Y:S01]  /*6ae0*/  IMAD.MOV.U32 R89, RZ, RZ, R128 ;  /* 0x000000ffff597224 */ /* 0x000fe200078e0080 */
[C---:B---3--:R-:W-:Y:S04]  /*6af0*/  HMMA.16816.F32.BF16 R172, R4.reuse, R8, R44 ;  /* 0x0000000804ac723c */ /* 0x048fe8000004182c */
[----:B------:R-:W-:Y:S01]  /*6b00*/  F2FP.BF16.PACK_AB R128, R85, R89 ;  /* 0x000000595580723e */ /* 0x000fe200000010ff */
[--C-:B-1----:R-:W-:Y:S01]  /*6b10*/  FFMA.FTZ R0, R134, c[0x0][0x23c], -R2.reuse ;  /* 0x00008f0086007a23 */ /* 0x102fe20000010802 */
[----:B--2---:R-:W-:Y:S01]  /*6b20*/  F2FP.BF16.PACK_AB R129, R135, R252 ;  /* 0x000000fc8781723e */ /* 0x004fe200000010ff */
[----:B------:R-:W-:Y:S01]  /*6b30*/  FFMA.FTZ R2, R59, c[0x0][0x23c], -R2 ;  /* 0x00008f003b027a23 */ /* 0x000fe20000010802 */
[C---:B------:R-:W-:Y:S01]  /*6b40*/  HMMA.16816.F32.BF16 R8, R4.reuse, R10, R36 ;  /* 0x0000000a0408723c */ /* 0x040fe20000041824 */
[----:B------:R1:W-:Y:S01]  /*6b50*/  MUFU.EX2 R134, R0 ;  /* 0x0000000000867308 */ /* 0x0003e20000000800 */
[----:B------:R-:W-:Y:S06]  /*6b60*/  LDSM.16.MT88.4 R56, [R208+0x1b800] ;  /* 0x01b80000d038783b */ /* 0x000fec0000004200 */
[----:B------:R-:W-:Y:S01]  /*6b70*/  HMMA.16816.F32.BF16 R20, R4, R22, R96 ;  /* 0x000000160414723c */ /* 0x000fe20000041860 */
[----:B------:R-:W2:Y:S01]  /*6b80*/  MUFU.EX2 R3, R2 ;  /* 0x0000000200037308 */ /* 0x000ea20000000800 */
[----:B------:R-:W-:Y:S04]  /*6b90*/  LDSM.16.MT88.4 R96, [R207+0x1d800] ;  /* 0x01d80000cf60783b */ /* 0x000fe80000004200 */
[----:B------:R-:W-:Y:S01]  /*6ba0*/  LDSM.16.MT88.4 R4, [R207+0x1f800] ;  /* 0x01f80000cf04783b */ /* 0x000fe20000004200 */
[----:B-1----:R-:W-:-:S03]  /*6bb0*/  MOV R0, R159 ;  /* 0x0000009f00007202 */ /* 0x002fc60000000f00 */
[----:B------:R-:W1:Y:S01]  /*6bc0*/  LDSM.16.MT88.4 R156, [R208+0x19800] ;  /* 0x01980000d09c783b */ /* 0x000e620000004200 */
[----:B--2---:R-:W-:-:S07]  /*6bd0*/  F2FP.BF16.PACK_AB R131, R3, R134 ;  /* 0x000000860383723e */ /* 0x004fce00000010ff */
[C---:B------:R-:W-:Y:S07]  /*6be0*/  HMMA.16816.F32.BF16 R44, R128.reuse, R48, R184 ;  /* 0x00000030802c723c */ /* 0x040fee00000418b8 */
[----:B------:R-:W-:Y:S01]  /*6bf0*/  IMAD.MOV.U32 R185, RZ, RZ, R0 ;  /* 0x000000ffffb97224 */ /* 0x000fe200078e0000 */
[----:B------:R-:W-:Y:S01]  /*6c00*/  HMMA.16816.F32.BF16 R48, R128, R50, R188 ;  /* 0x000000328030723c */ /* 0x000fe200000418bc */
[----:B------:R-:W-:Y:S02]  /*6c10*/  MOV R184, R100 ;  /* 0x0000006400b87202 */ /* 0x000fe40000000f00 */
[----:B------:R-:W-:-:S02]  /*6c20*/  MOV R187, R90 ;  /* 0x0000005a00bb7202 */ /* 0x000fc40000000f00 */
[----:B------:R-:W-:Y:S02]  /*6c30*/  MOV R186, R91 ;  /* 0x0000005b00ba7202 */ /* 0x000fe40000000f00 */
[----:B------:R-:W-:Y:S01]  /*6c40*/  MOV R191, R52 ;  /* 0x0000003400bf7202 */ /* 0x000fe20000000f00 */
[----:B-----5:R-:W-:Y:S01]  /*6c50*/  HMMA.16816.F32.BF16 R144, R128, R148, R144 ;  /* 0x000000948090723c */ /* 0x020fe20000041890 */
[----:B------:R-:W-:Y:S01]  /*6c60*/  IMAD.MOV.U32 R190, RZ, RZ, R53 ;  /* 0x000000ffffbe7224 */ /* 0x000fe200078e0035 */
[----:B------:R-:W-:Y:S02]  /*6c70*/  MOV R189, R54 ;  /* 0x0000003600bd7202 */ /* 0x000fe40000000f00 */
[----:B------:R-:W-:-:S04]  /*6c80*/  MOV R188, R55 ;  /* 0x0000003700bc7202 */ /* 0x000fc80000000f00 */
[C---:B------:R-:W-:Y:S01]  /*6c90*/  HMMA.16816.F32.BF16 R36, R128.reuse, R40, R112 ;  /* 0x000000288024723c */ /* 0x040fe20000041870 */
[----:B------:R-:W-:Y:S07]  /*6ca0*/  LDSM.16.MT88.4 R112, [R206+0x1f800] ;  /* 0x01f80000ce70783b */ /* 0x000fee0000004200 */
[C---:B-1----:R-:W-:Y:S08]  /*6cb0*/  HMMA.16816.F32.BF16 R152, R128.reuse, R156, R152 ;  /* 0x0000009c8098723c */ /* 0x042ff00000041898 */
[C---:B------:R-:W-:Y:S08]  /*6cc0*/  HMMA.16816.F32.BF16 R156, R128.reuse, R158, R160 ;  /* 0x0000009e809c723c */ /* 0x040ff000000418a0 */
[C---:B------:R-:W-:Y:S07]  /*6cd0*/  HMMA.16816.F32.BF16 R160, R128.reuse, R164, R196 ;  /* 0x000000a480a0723c */ /* 0x040fee00000418c4 */
        /* <DEDUP_REMOVED lines=19> */
[----:B------:R-:W-:Y:S01]  /*6e10*/  MOV R248, R89 ;  /* 0x0000005900f87202 */ /* 0x000fe20000000f00 */
[----:B------:R-:W1:Y:S01]  /*6e20*/  LDSM.16.MT88.4 R72, [R205+0x1d800] ;  /* 0x01d80000cd48783b */ /* 0x000e620000004200 */
[----:B------:R-:W-:-:S02]  /*6e30*/  MOV R249, R85 ;  /* 0x0000005500f97202 */ /* 0x000fc40000000f00 */
[----:B------:R-:W-:Y:S01]  /*6e40*/  MOV R250, R86 ;  /* 0x0000005600fa7202 */ /* 0x000fe20000000f00 */
[----:B------:R-:W2:Y:S01]  /*6e50*/  LDSM.16.MT88.4 R88, [R208+0x1d800] ;  /* 0x01d80000d058783b */ /* 0x000ea20000004200 */
[----:B------:R-:W-:Y:S01]  /*6e60*/  IMAD.MOV.U32 R119, RZ, RZ, R62 ;  /* 0x000000ffff777224 */ /* 0x000fe200078e003e */
[----:B------:R-:W-:Y:S01]  /*6e70*/  HMMA.16816.F32.BF16 R52, R128, R56, R180 ;  /* 0x000000388034723c */ /* 0x000fe200000418b4 */
[----:B------:R-:W-:Y:S01]  /*6e80*/  MOV R116, R63 ;  /* 0x0000003f00747202 */ /* 0x000fe20000000f00 */
[----:B------:R-:W-:Y:S01]  /*6e90*/  IMAD.MOV.U32 R118, RZ, RZ, R69 ;  /* 0x000000ffff767224 */ /* 0x000fe200078e0045 */
[----:B------:R-:W-:-:S04]  /*6ea0*/  MOV R117, R68 ;  /* 0x0000004400757202 */ /* 0x000fc80000000f00 */
[----:B------:R-:W-:Y:S01]  /*6eb0*/  MOV R181, R61 ;  /* 0x0000003d00b57202 */ /* 0x000fe20000000f00 */
[----:B------:R-:W-:Y:S01]  /*6ec0*/  IMAD.MOV.U32 R180, RZ, RZ, R87 ;  /* 0x000000ffffb47224 */ /* 0x000fe200078e0057 */
[C---:B------:R-:W-:Y:S01]  /*6ed0*/  HMMA.16816.F32.BF16 R60, R128.reuse, R64, R104 ;  /* 0x00000040803c723c */ /* 0x040fe20000041868 */
[----:B------:R-:W-:Y:S01]  /*6ee0*/  IMAD.MOV.U32 R183, RZ, RZ, R101 ;  /* 0x000000ffffb77224 */ /* 0x000fe200078e0065 */
[----:B------:R-:W-:Y:S01]  /*6ef0*/  MOV R182, R102 ;  /* 0x0000006600b67202 */ /* 0x000fe20000000f00 */
[----:B------:R-:W3:Y:S05]  /*6f00*/  LDSM.16.MT88.4 R104, [R205+0x1f800] ;  /* 0x01f80000cd68783b */ /* 0x000eea0000004200 */
[C---:B------:R-:W-:Y:S07]  /*6f10*/  HMMA.16816.F32.BF16 R64, R128.reuse, R66, R240 ;  /* 0x000000428040723c */ /* 0x040fee00000418f0 */
[----:B------:R-:W-:Y:S01]  /*6f20*/  MOV R243, R71 ;  /* 0x0000004700f37202 */ /* 0x000fe20000000f00 */
[----:B------:R-:W-:Y:S01]  /*6f30*/  HMMA.16816.F32.BF16 R56, R128, R58, R120 ;  /* 0x0000003a8038723c */ /* 0x000fe20000041878 */
[----:B------:R-:W-:Y:S01]  /*6f40*/  MOV R242, R70 ;  /* 0x0000004600f27202 */ /* 0x000fe20000000f00 */
[----:B------:R-:W4:Y:S02]  /*6f50*/  LDSM.16.MT88.4 R120, [R208+0x1f800] ;  /* 0x01f80000d078783b */ /* 0x000f240000004200 */
        /* <DEDUP_REMOVED lines=18> */
[C---:B------:R-:W-:Y:S01]  /*7080*/  HMMA.16816.F32.BF16 R92, R128.reuse, R96, R168 ;  /* 0x00000060805c723c */ /* 0x040fe200000418a8 */
[----:B------:R-:W-:Y:S02]  /*7090*/  FADD.FTZ R2, R184, R2 ;  /* 0x00000002b8027221 */ /* 0x000fe40000010000 */
[----:B------:R-:W-:Y:S02]  /*70a0*/  FADD.FTZ R0, R187, R0 ;  /* 0x00000000bb007221 */ /* 0x000fe40000010000 */
[----:B------:R-:W-:Y:S02]  /*70b0*/  FADD.FTZ R2, R186, R2 ;  /* 0x00000002ba027221 */ /* 0x000fe40000010000 */
[----:B------:R-:W-:Y:S01]  /*70c0*/  FADD.FTZ R0, R197, R0 ;  /* 0x00000000c5007221 */ /* 0x000fe20000010000 */
[----:B-1----:R-:W-:Y:S01]  /*70d0*/  HMMA.16816.F32.BF16 R68, R128, R72, R244 ;  /* 0x000000488044723c */ /* 0x002fe200000418f4 */
        /* <DEDUP_REMOVED lines=9> */
[----:B--2---:R-:W-:Y:S01]  /*7170*/  HMMA.16816.F32.BF16 R84, R128, R88, R192 ;  /* 0x000000588054723c */ /* 0x004fe200000418c0 */
[----:B------:R-:W-:Y:S02]  /*7180*/  FADD.FTZ R2, R250, R2 ;  /* 0x00000002fa027221 */ /* 0x000fe40000010000 */
[----:B------:R-:W-:Y:S02]  /*7190*/  FADD.FTZ R248, R3, R0 ;  /* 0x0000000003f87221 */ /* 0x000fe40000010000 */
[----:B------:R-:W-:-:S03]  /*71a0*/  FADD.FTZ R249, R251, R2 ;  /* 0x00000002fbf97221 */ /* 0x000fc60000010000 */
[----:B------:R1:W-:Y:S01]  /*71b0*/  STL [R1+0x18], R248 ;  /* 0x000018f801007387 */ /* 0x0003e20000100800 */
[C---:B------:R-:W-:Y:S03]  /*71c0*/  HMMA.16816.F32.BF16 R96, R128.reuse, R98, R124 ;  /* 0x000000628060723c */ /* 0x040fe6000004187c */
[----:B------:R1:W-:Y:S05]  /*71d0*/  STL [R1+0x14], R249 ;  /* 0x000014f901007387 */ /* 0x0003ea0000100800 */
        /* <DEDUP_REMOVED lines=12> */
[----:B-1----:R-:W2:Y:S01]  /*72a0*/  LDL.64 R184, [R1+0x30] ;  /* 0x0000300001b87983 */ /* 0x002ea20000100a00 */
[----:B------:R-:W-:-:S04]  /*72b0*/  DEPBAR.LE SB0, 0x0 ;  /* 0x000080000000791a */ /* 0x000fc80000000000 */
[----:B------:R-:W3:Y:S04]  /*72c0*/  LDL R187, [R1+0x4c] ;  /* 0x00004c0001bb7983 */ /* 0x000ee80000100800 */
[----:B------:R-:W4:Y:S04]  /*72d0*/  LDL R251, [R1+0x48] ;  /* 0x0000480001fb7983 */ /* 0x000f280000100800 */
[----:B------:R-:W5:Y:S04]  /*72e0*/  LDL.64 R196, [R1+0x58] ;  /* 0x0000580001c47983 */ /* 0x000f680000100a00 */
[----:B------:R-:W5:Y:S04]  /*72f0*/  LDL.64 R198, [R1+0x60] ;  /* 0x0000600001c67983 */ /* 0x000f680000100a00 */
[----:B------:R-:W5:Y:S01]  /*7300*/  LDL R250, [R1+0x50] ;  /* 0x0000500001fa7983 */ /* 0x000f620000100800 */
[----:B------:R-:W-:-:S04]  /*7310*/  UIADD3 UR25, UR9, -0x2, URZ ;  /* 0xfffffffe09197890 */ /* 0x000fc8000fffe03f */
[----:B------:R-:W-:Y:S02]  /*7320*/  USHF.R.S32.HI UR5, URZ, 0x1f, UR25 ;  /* 0x0000001f3f057899 */ /* 0x000fe40008011419 */
[----:B------:R-:W-:-:S04]  /*7330*/  UIMAD UR4, UR21, UR25, URZ ;  /* 0x00000019150472a4 */ /* 0x000fc8000f8e023f */
[----:B------:R-:W-:Y:S01]  /*7340*/  UIMAD UR4, UR5, UR22, UR4 ;  /* 0x00000016050472a4 */ /* 0x000fe2000f8e0204 */
[----:B------:R-:W-:Y:S01]  /*7350*/  BAR.SYNC.DEFER_BLOCKING 0x0 ;  /* 0x0000000000007b1d */ /* 0x000fe20000010000 */
[----:B--2---:R-:W-:Y:S02]  /*7360*/  ISETP.GE.AND P5, PT, R184, c[0x0][0x220], PT ;  /* 0x00008800b8007a0c */ /* 0x004fe40003fa6270 */
[----:B---3--:R-:W-:Y:S02]  /*7370*/  ISETP.GE.AND P4, PT, R187, c[0x0][0x220], PT ;  /* 0x00008800bb007a0c */ /* 0x008fe40003f86270 */
[----:B----4-:R-:W-:Y:S01]  /*7380*/  ISETP.GE.AND P3, PT, R251, c[0x0][0x220], PT ;  /* 0x00008800fb007a0c */ /* 0x010fe20003f66270 */
[----:B------:R-:W-:Y:S02]  /*7390*/  IMAD.U32 R251, RZ, RZ, UR22 ;  /* 0x00000016fffb7e24 */ /* 0x000fe4000f8e00ff */
[----:B-----5:R-:W-:Y:S02]  /*73a0*/  IMAD.MOV.U32 R3, RZ, RZ, R197 ;  /* 0x000000ffff037224 */ /* 0x020fe400078e00c5 */
[----:B------:R-:W-:Y:S01]  /*73b0*/  IMAD.MOV.U32 R2, RZ, RZ, R198 ;  /* 0x000000ffff027224 */ /* 0x000fe200078e00c6 */
[----:B------:R-:W-:-:S03]  /*73c0*/  ISETP.GE.AND P2, PT, R250, c[0x0][0x220], PT ;  /* 0x00008800fa007a0c */ /* 0x000fc60003f46270 */
[----:B------:R-:W-:-:S05]  /*73d0*/  IMAD.WIDE.U32 R2, R251, UR25, R2 ;  /* 0x00000019fb027c25 */ /* 0x000fca000f8e0002 */
[C---:B------:R-:W-:Y:S02]  /*73e0*/  @!P5 LEA R18, P6, R2.reuse, c[0x0][0x170], 0x1 ;  /* 0x00005c000212da11 */ /* 0x040fe400078c08ff */
[----:B------:R-:W-:Y:S02]  /*73f0*/  IADD3 R3, R3, UR4, RZ ;  /* 0x0000000403037c10 */ /* 0x000fe4000fffe0ff */
[C---:B------:R-:W-:Y:S02]  /*7400*/  @!P4 LEA R14, P1, R2.reuse, c[0x0][0x170], 0x1 ;  /* 0x00005c00020eca11 */ /* 0x040fe400078208ff */
[C---:B------:R-:W-:Y:S02]  /*7410*/  @!P3 LEA R12, P0, R2.reuse, c[0x0][0x170], 0x1 ;  /* 0x00005c00020cba11 */ /* 0x040fe400078008ff */
[C---:B------:R-:W-:Y:S02]  /*7420*/  @!P5 LEA.HI.X R19, R2.reuse, c[0x0][0x174], R3, 0x1, P6 ;  /* 0x00005d000213da11 */ /* 0x040fe400030f0c03 */
[----:B------:R-:W-:-:S02]  /*7430*/  IADD3 R0, P6, R2, UR23, RZ ;  /* 0x0000001702007c10 */ /* 0x000fc4000ffde0ff */
[C-C-:B------:R-:W-:Y:S02]  /*7440*/  @!P4 LEA.HI.X R15, R2.reuse, c[0x0][0x174], R3.reuse, 0x1, P1 ;  /* 0x00005d00020fca11 */ /* 0x140fe400008f0c03 */
[C---:B------:R-:W-:Y:S01]  /*7450*/  @!P2 LEA R10, P1, R2.reuse, c[0x0][0x170], 0x1 ;  /* 0x00005c00020aaa11 */ /* 0x040fe200078208ff */
[----:B------:R-:W-:Y:S01]  /*7460*/  @P5 STS.128 [R231+0x18000], RZ ;  /* 0x018000ffe7005388 */ /* 0x000fe20000000c00 */
[--C-:B------:R-:W-:Y:S02]  /*7470*/  @!P3 LEA.HI.X R13, R2, c[0x0][0x174], R3.reuse, 0x1, P0 ;  /* 0x00005d00020dba11 */ /* 0x100fe400000f0c03 */
[----:B------:R-:W-:Y:S01]  /*7480*/  @!P5 LEA R16, P0, R0, c[0x0][0x170], 0x1 ;  /* 0x00005c000010da11 */ /* 0x000fe200078008ff */
[----:B------:R-:W-:Y:S01]  /*7490*/  @!PT LDS RZ, [RZ] ;  /* 0x00000000fffff984 */ /* 0x000fe20000000800 */
[----:B------:R-:W-:Y:S01]  /*74a0*/  @!PT LDS RZ, [RZ] ;  /* 0x00000000fffff984 */ /* 0x000fe20000000800 */
[----:B------:R-:W-:Y:S01]  /*74b0*/  @!PT LDS RZ, [RZ] ;  /* 0x00000000fffff984 */ /* 0x000fe20000000800 */
[----:B------:R1:W-:Y:S01]  /*74c0*/  @!P5 LDGSTS.E.BYPASS.LTC128B.128 [R231+0x18000], [R18.64] ;  /* 0x1800000012e7dfae */ /* 0x0003e2000b901d52 */
[----:B------:R-:W-:Y:S02]  /*74d0*/  IADD3.X R4, R3, UR24, RZ, P6, !PT ;  /* 0x0000001803047c10 */ /* 0x000fe4000b7fe4ff */
[----:B------:R-:W-:Y:S01]  /*74e0*/  @!P2 LEA.HI.X R11, R2, c[0x0][0x174], R3, 0x1, P1 ;  /* 0x00005d00020baa11 */ /* 0x000fe200008f0c03 */
[----:B------:R-:W-:Y:S01]  /*74f0*/  @P4 STS.128 [R231+0x1a000], RZ ;  /* 0x01a000ffe7004388 */ /* 0x000fe20000000c00 */
[----:B------:R-:W-:-:S02]  /*7500*/  @!P4 LEA R8, P6, R0, c[0x0][0x170], 0x1 ;  /* 0x00005c000008ca11 */ /* 0x000fc400078c08ff */
[C---:B------:R-:W-:Y:S01]  /*7510*/  @!P3 LEA R6, P1, R0.reuse, c[0x0][0x170], 0x1 ;  /* 0x00005c000006ba11 */ /* 0x040fe200078208ff */
[----:B------:R-:W-:Y:S01]  /*7520*/  @!PT LDS RZ, [RZ] ;  /* 0x00000000fffff984 */ /* 0x000fe20000000800 */
[----:B------:R-:W-:Y:S01]  /*7530*/  @!PT LDS RZ, [RZ] ;  /* 0x00000000fffff984 */ /* 0x000fe20000000800 */
[----:B------:R-:W-:Y:S01]  /*7540*/  @!PT LDS RZ, [RZ] ;  /* 0x00000000fffff984 */ /* 0x000fe20000000800 */
[----:B------:R2:W-:Y:S01]  /*7550*/  @!P4 LDGSTS.E.BYPASS.LTC128B.128 [R231+0x1a000], [R14.64+0x80] ;  /* 0x1a0000800ee7cfae */ /* 0x0005e2000b901d52 */
[----:B------:R-:W-:-:S03]  /*7560*/  @!P5 LEA.HI.X R17, R0, c[0x0][0x174], R4, 0x1, P0 ;  /* 0x00005d000011da11 */ /* 0x000fc600000f0c04 */
[----:B------:R-:W-:Y:S01]  /*7570*/  @P3 STS.128 [R231+0x1c000], RZ ;  /* 0x01c000ffe7003388 */ /* 0x000fe20000000c00 */
[C---:B------:R-:W-:Y:S02]  /*7580*/  @!P2 LEA R2, P0, R0.reuse, c[0x0][0x170], 0x1 ;  /* 0x00005c000002aa11 */ /* 0x040fe400078008ff */
[C-C-:B------:R-:W-:Y:S01]  /*7590*/  @!P4 LEA.HI.X R9, R0.reuse, c[0x0][0x174], R4.reuse, 0x1, P6 ;  /* 0x00005d000009ca11 */ /* 0x140fe200030f0c04 */
[----:B------:R-:W-:Y:S01]  /*75a0*/  @!PT LDS RZ, [RZ] ;  /* 0x00000000fffff984 */ /* 0x000fe20000000800 */
[----:B------:R-:W-:Y:S01]  /*75b0*/  @!PT LDS RZ, [RZ] ;  /* 0x00000000fffff984 */ /* 0x000fe20000000800 */
[----:B------:R-:W-:Y:S01]  /*75c0*/  @!PT LDS RZ, [RZ] ;  /* 0x00000000fffff984 */ /* 0x000fe20000000800 */
[----:B------:R2:W-:Y:S01]  /*75d0*/  @!P3 LDGSTS.E.BYPASS.LTC128B.128 [R231+0x1c000], [R12.64+0x100] ;  /* 0x1c0001000ce7bfae */ /* 0x0005e2000b901d52 */
[----:B------:R-:W-:-:S03]  /*75e0*/  @!P3 LEA.HI.X R7, R0, c[0x0][0x174], R4, 0x1, P1 ;  /* 0x00005d000007ba11 */ /* 0x000fc600008f0c04 */
[----:B------:R-:W-:Y:S01]  /*75f0*/  @P2 STS.128 [R231+0x1e000], RZ ;  /* 0x01e000ffe7002388 */ /* 0x000fe20000000c00 */
[----:B------:R-:W-:-:S03]  /*7600*/  @!P2 LEA.HI.X R3, R0, c[0x0][0x174], R4, 0x1, P0 ;  /* 0x00005d000003aa11 */ /* 0x000fc600000f0c04 */
        /* <DEDUP_REMOVED lines=24> */
[----:B--2---:R-:W-:Y:S04]  /*7790*/  LDSM.16.M88.4 R12, [R204+0x10000] ;  /* 0x01000000cc0c783b */ /* 0x004fe80000000200 */
[----:B------:R-:W-:Y:S04]  /*77a0*/  LDSM.16.M88.4 R28, [R204+0x10800] ;  /* 0x01080000cc1c783b */ /* 0x000fe80000000200 */
[----:B------:R-:W-:Y:S04]  /*77b0*/  LDSM.16.M88.4 R20, [R204+0x11800] ;  /* 0x01180000cc14783b */ /* 0x000fe80000000200 */
[----:B------:R-:W-:Y:S04]  /*77c0*/  LDSM.16.M88.4 R24, [R204+0x11000] ;  /* 0x01100000cc18783b */ /* 0x000fe80000000200 */
[----:B----4-:R-:W1:Y:S04]  /*77d0*/  LDSM.16.M88.4 R4, [R211] ;  /* 0x00000000d304783b */ /* 0x010e680000000200 */
[----:B---3--:R-:W-:Y:S04]  /*77e0*/  LDSM.16.M88.4 R8, [R212] ;  /* 0x00000000d408783b */ /* 0x008fe80000000200 */
[----:B------:R-:W2:Y:S04]  /*77f0*/  LDSM.16.M88.4 R32, [R215] ;  /* 0x00000000d720783b */ /* 0x000ea80000000200 */
[----:B------:R-:W3:Y:S04]  /*7800*/  LDSM.16.M88.4 R192, [R230] ;  /* 0x00000000e6c0783b */ /* 0x000ee80000000200 */
[----:B------:R-:W4:Y:S04]  /*7810*/  LDSM.16.M88.4 R188, [R229] ;  /* 0x00000000e5bc783b */ /* 0x000f280000000200 */
[----:B------:R-:W-:Y:S04]  /*7820*/  LDSM.16.M88.4 R196, [R210+0x10800] ;  /* 0x01080000d2c4783b */ /* 0x000fe80000000200 */
[----:B------:R-:W-:Y:S04]  /*7830*/  LDSM.16.M88.4 R236, [R204+0x13000] ;  /* 0x01300000ccec783b */ /* 0x000fe80000000200 */
[----:B------:R-:W-:Y:S04]  /*7840*/  LDSM.16.M88.4 R240, [R224] ;  /* 0x00000000e0f0783b */ /* 0x000fe80000000200 */
[----:B------:R-:W2:Y:S01]  /*7850*/  S2R R251, SR_TID.X ;  /* 0x0000000000fb7919 */ /* 0x000ea20000002100 */
[----:B------:R-:W-:-:S03]  /*7860*/  IMAD.U32 R0, RZ, RZ, UR25 ;  /* 0x00000019ff007e24 */ /* 0x000fc6000f8e00ff */
[----:B------:R-:W0:Y:S01]  /*7870*/  LDGDEPBAR ;  /* 0x00000000000079af */ /* 0x000e220000000000 */
[C---:B-1----:R-:W-:Y:S08]  /*7880*/  HMMA.16816.F32.BF16 R16, R4.reuse, R12, RZ ;  /* 0x0000000c0410723c */ /* 0x042ff000000418ff */
[C---:B------:R-:W-:Y:S08]  /*7890*/  HMMA.16816.F32.BF16 R180, R4.reuse, R28, RZ ;  /* 0x0000001c04b4723c */ /* 0x040ff000000418ff */
[C---:B------:R-:W-:Y:S08]  /*78a0*/  HMMA.16816.F32.BF16 R184, R4.reuse, R30, RZ ;  /* 0x0000001e04b8723c */ /* 0x040ff000000418ff */
[C---:B------:R-:W-:Y:S08]  /*78b0*/  HMMA.16816.F32.BF16 R168, R4.reuse, R20, RZ ;  /* 0x0000001404a8723c */ /* 0x040ff000000418ff */
[C---:B------:R-:W-:Y:S01]  /*78c0*/  HMMA.16816.F32.BF16 R28, R4.reuse, R22, RZ ;  /* 0x00000016041c723c */ /* 0x040fe200000418ff */
[----:B------:R-:W1:Y:S07]  /*78d0*/  LDSM.16.M88.4 R20, [R228] ;  /* 0x00000000e414783b */ /* 0x000e6e0000000200 */
[C---:B------:R-:W-:Y:S08]  /*78e0*/  HMMA.16816.F32.BF16 R12, R4.reuse, R14, RZ ;  /* 0x0000000e040c723c */ /* 0x040ff000000418ff */
[C---:B------:R-:W-:Y:S08]  /*78f0*/  HMMA.16816.F32.BF16 R176, R4.reuse, R24, RZ ;  /* 0x0000001804b0723c */ /* 0x040ff000000418ff */
[----:B------:R-:W-:Y:S01]  /*7900*/  HMMA.16816.F32.BF16 R172, R4, R26, RZ ;  /* 0x0000001a04ac723c */ /* 0x000fe200000418ff */
[----:B------:R-:W-:Y:S07]  /*7910*/  LDSM.16.M88.4 R4, [R214] ;  /* 0x00000000d604783b */ /* 0x000fee0000000200 */
[C---:B--2---:R-:W-:Y:S01]  /*7920*/  HMMA.16816.F32.BF16 R24, R8.reuse, R32, R16 ;  /* 0x000000200818723c */ /* 0x044fe20000041810 */
[----:B------:R-:W2:Y:S07]  /*7930*/  LDSM.16.M88.4 R16, [R210+0x10000] ;  /* 0x01000000d210783b */ /* 0x000eae0000000200 */
[C---:B------:R-:W-:Y:S08]  /*7940*/  HMMA.16816.F32.BF16 R12, R8.reuse, R34, R12 ;  /* 0x00000022080c723c */ /* 0x040ff0000004180c */
[C---:B---3--:R-:W-:Y:S08]  /*7950*/  HMMA.16816.F32.BF16 R32, R8.reuse, R192, R180 ;  /* 0x000000c00820723c */ /* 0x048ff000000418b4 */
[C---:B------:R-:W-:Y:S08]  /*7960*/  HMMA.16816.F32.BF16 R180, R8.reuse, R194, R184 ;  /* 0x000000c208b4723c */ /* 0x040ff000000418b8 */
[C---:B----4-:R-:W-:Y:S08]  /*7970*/  HMMA.16816.F32.BF16 R192, R8.reuse, R188, R176 ;  /* 0x000000bc08c0723c */ /* 0x050ff000000418b0 */
[C---:B------:R-:W-:Y:S01]  /*7980*/  HMMA.16816.F32.BF16 R184, R8.reuse, R190, R172 ;  /* 0x000000be08b8723c */ /* 0x040fe200000418ac */
[----:B------:R-:W3:Y:S07]  /*7990*/  LDSM.16.M88.4 R188, [R210+0x11000] ;  /* 0x01100000d2bc783b */ /* 0x000eee0000000200 */
[C---:B-1----:R-:W-:Y:S01]  /*79a0*/  HMMA.16816.F32.BF16 R172, R8.reuse, R22, R28 ;  /* 0x0000001608ac723c */ /* 0x042fe2000004181c */
[----:B------:R-:W1:Y:S07]  /*79b0*/  LDSM.16.M88.4 R28, [R210+0x11800] ;  /* 0x01180000d21c783b */ /* 0x000e6e0000000200 */
[----:B------:R-:W-:Y:S01]  /*79c0*/  HMMA.16816.F32.BF16 R176, R8, R20, R168 ;  /* 0x0000001408b0723c */ /* 0x000fe200000418a8 */
[----:B------:R-:W-:Y:S04]  /*79d0*/  LDSM.16.M88.4 R8, [R213] ;  /* 0x00000000d508783b */ /* 0x000fe80000000200 */
[----:B------:R-:W4:Y:S03]  /*79e0*/  LDSM.16.M88.4 R20, [R209] ;  /* 0x00000000d114783b */ /* 0x000f260000000200 */
[C---:B--2---:R-:W-:Y:S01]  /*79f0*/  HMMA.16816.F32.BF16 R24, R4.reuse, R16, R24 ;  /* 0x000000100418723c */ /* 0x044fe20000041818 */
[----:B------:R-:W2:Y:S07]  /*7a00*/  LDSM.16.M88.4 R168, [R209+0x800] ;  /* 0x00080000d1a8783b */ /* 0x000eae0000000200 */
[C---:B------:R-:W-:Y:S08]  /*7a10*/  HMMA.16816.F32.BF16 R16, R4.reuse, R18, R12 ;  /* 0x000000120410723c */ /* 0x040ff0000004180c */
[C---:B------:R-:W-:Y:S08]  /*7a20*/  HMMA.16816.F32.BF16 R12, R4.reuse, R196, R32 ;  /* 0x000000c4040c723c */ /* 0x040ff00000041820 */
[C---:B------:R-:W-:Y:S08]  /*7a30*/  HMMA.16816.F32.BF16 R180, R4.reuse, R198, R180 ;  /* 0x000000c604b4723c */ /* 0x040ff000000418b4 */
[C---:B---3--:R-:W-:Y:S08]  /*7a40*/  HMMA.16816.F32.BF16 R196, R4.reuse, R188, R192 ;  /* 0x000000bc04c4723c */ /* 0x048ff000000418c0 */
[C---:B------:R-:W-:Y:S01]  /*7a50*/  HMMA.16816.F32.BF16 R192, R4.reuse, R190, R184 ;  /* 0x000000be04c0723c */ /* 0x040fe200000418b8 */
[----:B------:R-:W3:Y:S07]  /*7a60*/  LDSM.16.M88.4 R188, [R209+0x1000] ;  /* 0x00100000d1bc783b */ /* 0x000eee0000000200 */
[C---:B-1----:R-:W-:Y:S01]  /*7a70*/  HMMA.16816.F32.BF16 R184, R4.reuse, R28, R176 ;  /* 0x0000001c04b8723c */ /* 0x042fe200000418b0 */
[----:B------:R-:W1:Y:S07]  /*7a80*/  LDSM.16.M88.4 R176, [R209+0x1800] ;  /* 0x00180000d1b0783b */ /* 0x000e6e0000000200 */
[----:B------:R-:W-:Y:S01]  /*7a90*/  HMMA.16816.F32.BF16 R172, R4, R30, R172 ;  /* 0x0000001e04ac723c */ /* 0x000fe200000418ac */
[----:B------:R-:W-:Y:S07]  /*7aa0*/  LDSM.16.M88.4 R4, [R211+0x4000] ;  /* 0x00400000d304783b */ /* 0x000fee0000000200 */
[C---:B----4-:R-:W-:Y:S01]  /*7ab0*/  HMMA.16816.F32.BF16 R32, R8.reuse, R20, R24 ;  /* 0x000000140820723c */ /* 0x050fe20000041818 */
[----:B------:R-:W4:Y:S07]  /*7ac0*/  LDSM.16.M88.4 R24, [R204+0x12000] ;  /* 0x01200000cc18783b */ /* 0x000f2e0000000200 */
[C---:B------:R-:W-:Y:S01]  /*7ad0*/  HMMA.16816.F32.BF16 R28, R8.reuse, R22, R16 ;  /* 0x00000016081c723c */ /* 0x040fe20000041810 */
[----:B------:R-:W4:Y:S07]  /*7ae0*/  LDSM.16.M88.4 R20, [R204+0x12800] ;  /* 0x01280000cc14783b */ /* 0x000f2e0000000200 */
[C---:B--2---:R-:W-:Y:S08]  /*7af0*/  HMMA.16816.F32.BF16 R16, R8.reuse, R168, R12 ;  /* 0x000000a80810723c */ /* 0x044ff0000004180c */
[C---:B------:R-:W-:Y:S08]  /*7b00*/  HMMA.16816.F32.BF16 R12, R8.reuse, R170, R180 ;  /* 0x000000aa080c723c */ /* 0x040ff000000418b4 */
[C---:B---3--:R-:W-:Y:S08]  /*7b10*/  HMMA.16816.F32.BF16 R180, R8.reuse, R188, R196 ;  /* 0x000000bc08b4723c */ /* 0x048ff000000418c4 */
[C---:B------:R-:W-:Y:S01]  /*7b20*/  HMMA.16816.F32.BF16 R192, R8.reuse, R190, R192 ;  /* 0x000000be08c0723c */ /* 0x040fe200000418c0 */
[----:B------:R-:W2:Y:S07]  /*7b30*/  LDSM.16.M88.4 R188, [R204+0x13800] ;  /* 0x01380000ccbc783b */ /* 0x000eae0000000200 */
[C---:B-1----:R-:W-:Y:S08]  /*7b40*/  HMMA.16816.F32.BF16 R184, R8.reuse, R176, R184 ;  /* 0x000000b008b8723c */ /* 0x042ff000000418b8 */
[----:B------:R-:W-:Y:S01]  /*7b50*/  HMMA.16816.F32.BF16 R176, R8, R178, R172 ;  /* 0x000000b208b0723c */ /* 0x000fe200000418ac */
[----:B------:R-:W-:Y:S07]  /*7b60*/  LDSM.16.M88.4 R8, [R212+0x4000] ;  /* 0x00400000d408783b */ /* 0x000fee0000000200 */
[C---:B----4-:R-:W-:Y:S08]  /*7b70*/  HMMA.16816.F32.BF16 R172, R4.reuse, R24, R32 ;  /* 0x0000001804ac723c */ /* 0x050ff00000041820 */
[C---:B------:R-:W-:Y:S01]  /*7b80*/  HMMA.16816.F32.BF16 R32, R4.reuse, R20, R16 ;  /* 0x000000140420723c */ /* 0x040fe20000041810 */
[----:B------:R-:W-:Y:S07]  /*7b90*/  LDSM.16.M88.4 R16, [R226] ;  /* 0x00000000e210783b */ /* 0x000fee0000000200 */
[C---:B------:R-:W-:Y:S01]  /*7ba0*/  HMMA.16816.F32.BF16 R12, R4.reuse, R22, R12 ;  /* 0x00000016040c723c */ /* 0x040fe2000004180c */
[----:B------:R-:W1:Y:S07]  /*7bb0*/  LDSM.16.M88.4 R20, [R227] ;  /* 0x00000000e314783b */ /* 0x000e6e0000000200 */
[C---:B------:R-:W-:Y:S01]  /*7bc0*/  HMMA.16816.F32.BF16 R168, R4.reuse, R26, R28 ;  /* 0x0000001a04a8723c */ /* 0x040fe2000004181c */
[----:B------:R-:W3:Y:S07]  /*7bd0*/  LDSM.16.M88.4 R28, [R225] ;  /* 0x00000000e11c783b */ /* 0x000eee0000000200 */
[C---:B------:R-:W-:Y:S08]  /*7be0*/  HMMA.16816.F32.BF16 R24, R4.reuse, R236, R180 ;  /* 0x000000ec0418723c */ /* 0x040ff000000418b4 */
[C---:B------:R-:W-:Y:S08]  /*7bf0*/  HMMA.16816.F32.BF16 R236, R4.reuse, R238, R192 ;  /* 0x000000ee04ec723c */ /* 0x040ff000000418c0 */
[C---:B--2---:R-:W-:Y:S01]  /*7c00*/  HMMA.16816.F32.BF16 R196, R4.reuse, R188, R184 ;  /* 0x000000bc04c4723c */ /* 0x044fe200000418b8 */
[----:B------:R-:W-:Y:S07]  /*7c10*/  LDSM.16.M88.4 R184, [R210+0x12800] ;  /* 0x01280000d2b8783b */ /* 0x000fee0000000200 */
[----:B------:R-:W-:Y:S01]  /*7c20*/  HMMA.16816.F32.BF16 R188, R4, R190, R176 ;  /* 0x000000be04bc723c */ /* 0x000fe200000418b0 */
[----:B------:R-:W-:Y:S04]  /*7c30*/  LDSM.16.M88.4 R4, [R214+0x4000] ;  /* 0x00400000d604783b */ /* 0x000fe80000000200 */
[----:B------:R-:W2:Y:S03]  /*7c40*/  LDSM.16.M88.4 R176, [R210+0x12000] ;  /* 0x01200000d2b0783b */ /* 0x000ea60000000200 */
[C---:B-1----:R-:W-:Y:S01]  /*7c50*/  HMMA.16816.F32.BF16 R244, R8.reuse, R20, R172 ;  /* 0x0000001408f4723c */ /* 0x042fe200000418ac */
[----:B------:R-:W1:Y:S07]  /*7c60*/  LDSM.16.M88.4 R172, [R210+0x13000] ;  /* 0x01300000d2ac783b */ /* 0x000e6e0000000200 */
[C---:B------:R-:W-:Y:S08]  /*7c70*/  HMMA.16816.F32.BF16 R200, R8.reuse, R22, R168 ;  /* 0x0000001608c8723c */ /* 0x040ff000000418a8 */
[C---:B---3--:R-:W-:Y:S01]  /*7c80*/  HMMA.16816.F32.BF16 R168, R8.reuse, R28, R24 ;  /* 0x0000001c08a8723c */ /* 0x048fe20000041818 */
[----:B------:R-:W3:Y:S07]  /*7c90*/  LDSM.16.M88.4 R24, [R210+0x13800] ;  /* 0x01380000d218783b */ /* 0x000eee0000000200 */
[C---:B------:R-:W-:Y:S08]  /*7ca0*/  HMMA.16816.F32.BF16 R180, R8.reuse, R18, R12 ;  /* 0x0000001208b4723c */ /* 0x040ff0000004180c */
[C---:B------:R-:W-:Y:S01]  /*7cb0*/  HMMA.16816.F32.BF16 R192, R8.reuse, R16, R32 ;  /* 0x0000001008c0723c */ /* 0x040fe20000041820 */
[----:B------:R-:W-:Y:S07]  /*7cc0*/  LDSM.16.M88.4 R16, [R209+0x2000] ;  /* 0x00200000d110783b */ /* 0x000fee0000000200 */
[C---:B------:R-:W-:Y:S08]  /*7cd0*/  HMMA.16816.F32.BF16 R32, R8.reuse, R30, R236 ;  /* 0x0000001e0820723c */ /* 0x040ff000000418ec */
[C---:B------:R-:W-:Y:S08]  /*7ce0*/  HMMA.16816.F32.BF16 R28, R8.reuse, R240, R196 ;  /* 0x000000f0081c723c */ /* 0x040ff000000418c4 */
[----:B------:R-:W-:Y:S01]  /*7cf0*/  HMMA.16816.F32.BF16 R20, R8, R242, R188 ;  /* 0x000000f20814723c */ /* 0x000fe200000418bc */
[----:B------:R-:W4:Y:S04]  /*7d00*/  LDSM.16.M88.4 R8, [R213+0x4000] ;  /* 0x00400000d508783b */ /* 0x000f280000000200 */
[----:B------:R-:W-:Y:S03]  /*7d10*/  LDSM.16.M88.4 R188, [R209+0x3000] ;  /* 0x00300000d1bc783b */ /* 0x000fe60000000200 */
[C---:B--2---:R-:W-:Y:S01]  /*7d20*/  HMMA.16816.F32.BF16 R12, R4.reuse, R176, R244 ;  /* 0x000000b0040c723c */ /* 0x044fe200000418f4 */
[----:B------:R-:W-:Y:S07]  /*7d30*/  LDSM.16.M88.4 R240, [R220] ;  /* 0x00000000dcf0783b */ /* 0x000fee0000000200 */
[C---:B------:R-:W-:Y:S08]  /*7d40*/  HMMA.16816.F32.BF16 R176, R4.reuse, R178, R200 ;  /* 0x000000b204b0723c */ /* 0x040ff000000418c8 */
[C---:B------:R-:W-:Y:S01]  /*7d50*/  HMMA.16816.F32.BF16 R196, R4.reuse, R186, R180 ;  /* 0x000000ba04c4723c */ /* 0x040fe200000418b4 */
[----:B------:R-:W2:Y:S07]  /*7d60*/  LDSM.16.M88.4 R180, [R209+0x2800] ;  /* 0x00280000d1b4783b */ /* 0x000eae0000000200 */
[C---:B------:R-:W-:Y:S08]  /*7d70*/  HMMA.16816.F32.BF16 R200, R4.reuse, R184, R192 ;  /* 0x000000b804c8723c */ /* 0x040ff000000418c0 */
[C---:B-1----:R-:W-:Y:S01]  /*7d80*/  HMMA.16816.F32.BF16 R192, R4.reuse, R172, R168 ;  /* 0x000000ac04c0723c */ /* 0x042fe200000418a8 */
[----:B------:R-:W-:Y:S07]  /*7d90*/  LDSM.16.M88.4 R168, [R204+0x14800] ;  /* 0x01480000cca8783b */ /* 0x000fee0000000200 */
[C---:B------:R-:W-:Y:S08]  /*7da0*/  HMMA.16816.F32.BF16 R184, R4.reuse, R174, R32 ;  /* 0x000000ae04b8723c */ /* 0x040ff00000041820 */
[C---:B---3--:R-:W-:Y:S08]  /*7db0*/  HMMA.16816.F32.BF16 R172, R4.reuse, R24, R28 ;  /* 0x0000001804ac723c */ /* 0x048ff0000004181c */
[----:B------:R-:W-:Y:S01]  /*7dc0*/  HMMA.16816.F32.BF16 R32, R4, R26, R20 ;  /* 0x0000001a0420723c */ /* 0x000fe20000041814 */
[----:B------:R-:W1:Y:S04]  /*7dd0*/  LDSM.16.M88.4 R24, [R209+0x3800] ;  /* 0x00380000d118783b */ /* 0x000e680000000200 */
[----:B------:R-:W-:Y:S04]  /*7de0*/  LDSM.16.M88.4 R4, [R211+0x8000] ;  /* 0x00800000d304783b */ /* 0x000fe80000000200 */
[----:B------:R-:W3:Y:S01]  /*7df0*/  LDSM.16.M88.4 R20, [R204+0x14000] ;  /* 0x01400000cc14783b */ /* 0x000ee20000000200 */
[C---:B----4-:R-:W-:Y:S08]  /*7e00*/  HMMA.16816.F32.BF16 R28, R8.reuse, R16, R12 ;  /* 0x00000010081c723c */ /* 0x050ff0000004180c */
[C---:B------:R-:W-:Y:S08]  /*7e10*/  HMMA.16816.F32.BF16 R16, R8.reuse, R18, R176 ;  /* 0x000000120810723c */ /* 0x040ff000000418b0 */
[C---:B--2---:R-:W-:Y:S01]  /*7e20*/  HMMA.16816.F32.BF16 R12, R8.reuse, R180, R200 ;  /* 0x000000b4080c723c */ /* 0x044fe200000418c8 */
[----:B------:R-:W-:Y:S07]  /*7e30*/  LDSM.16.M88.4 R200, [R204+0x15000] ;  /* 0x01500000ccc8783b */ /* 0x000fee0000000200 */
[C---:B------:R-:W-:Y:S08]  /*7e40*/  HMMA.16816.F32.BF16 R192, R8.reuse, R188, R192 ;  /* 0x000000bc08c0723c */ /* 0x040ff000000418c0 */
[C---:B------:R-:W-:Y:S08]  /*7e50*/  HMMA.16816.F32.BF16 R188, R8.reuse, R190, R184 ;  /* 0x000000be08bc723c */ /* 0x040ff000000418b8 */
[----:B-1----:R-:W-:Y:S08]  /*7e60*/  HMMA.16816.F32.BF16 R184, R8, R26, R32 ;  /* 0x0000001a08b8723c */ /* 0x002ff00000041820 */
[----:B---3--:R-:W-:Y:S01]  /*7e70*/  HMMA.16816.F32.BF16 R32, R4, R22, R16 ;  /* 0x000000160420723c */ /* 0x008fe20000041810 */
[----:B------:R-:W1:Y:S07]  /*7e80*/  LDSM.16.M88.4 R16, [R204+0x15800] ;  /* 0x01580000cc10783b */ /* 0x000e6e0000000200 */
[C---:B------:R-:W-:Y:S08]  /*7e90*/  HMMA.16816.F32.BF16 R180, R8.reuse, R182, R196 ;  /* 0x000000b608b4723c */ /* 0x040ff000000418c4 */
[----:B------:R-:W-:Y:S01]  /*7ea0*/  HMMA.16816.F32.BF16 R196, R8, R24, R172 ;  /* 0x0000001808c4723c */ /* 0x000fe200000418ac */
[----:B------:R-:W-:Y:S04]  /*7eb0*/  LDSM.16.M88.4 R8, [R212+0x8000] ;  /* 0x00800000d408783b */ /* 0x000fe80000000200 */
[----:B------:R-:W-:Y:S03]  /*7ec0*/  LDSM.16.M88.4 R172, [R221] ;  /* 0x00000000ddac783b */ /* 0x000fe60000000200 */
[C---:B------:R-:W-:Y:S08]  /*7ed0*/  HMMA.16816.F32.BF16 R176, R4.reuse, R20, R28 ;  /* 0x0000001404b0723c */ /* 0x040ff0000004181c */
[C---:B------:R-:W-:Y:S01]  /*7ee0*/  HMMA.16816.F32.BF16 R28, R4.reuse, R168, R12 ;  /* 0x000000a8041c723c */ /* 0x040fe2000004180c */
[----:B------:R-:W2:Y:S07]  /*7ef0*/  LDSM.16.M88.4 R12, [R223] ;  /* 0x00000000df0c783b */ /* 0x000eae0000000200 */
[C---:B------:R-:W-:Y:S01]  /*7f00*/  HMMA.16816.F32.BF16 R24, R4.reuse, R170, R180 ;  /* 0x000000aa0418723c */ /* 0x040fe200000418b4 */
[----:B------:R-:W3:Y:S07]  /*7f10*/  LDSM.16.M88.4 R168, [R222] ;  /* 0x00000000dea8783b */ /* 0x000eee0000000200 */
[C---:B-1----:R-:W-:Y:S08]  /*7f20*/  HMMA.16816.F32.BF16 R196, R4.reuse, R16, R196 ;  /* 0x0000001004c4723c */ /* 0x042ff000000418c4 */
[C---:B------:R-:W-:Y:S01]  /*7f30*/  HMMA.16816.F32.BF16 R20, R4.reuse, R200, R192 ;  /* 0x000000c80414723c */ /* 0x040fe200000418c0 */
[----:B------:R-:W-:Y:S07]  /*7f40*/  LDSM.16.M88.4 R192, [R210+0x14000] ;  /* 0x01400000d2c0783b */ /* 0x000fee0000000200 */
[C---:B------:R-:W-:Y:S01]  /*7f50*/  HMMA.16816.F32.BF16 R180, R4.reuse, R202, R188 ;  /* 0x000000ca04b4723c */ /* 0x040fe200000418bc */
[----:B------:R-:W-:Y:S07]  /*7f60*/  LDSM.16.M88.4 R188, [R210+0x14800] ;  /* 0x01480000d2bc783b */ /* 0x000fee0000000200 */
[----:B------:R-:W-:Y:S01]  /*7f70*/  HMMA.16816.F32.BF16 R16, R4, R18, R184 ;  /* 0x000000120410723c */ /* 0x000fe200000418b8 */
[----:B------:R-:W1:Y:S07]  /*7f80*/  LDSM.16.M88.4 R4, [R214+0x8000] ;  /* 0x00800000d604783b */ /* 0x000e6e0000000200 */
[C---:B--2---:R-:W-:Y:S08]  /*7f90*/  HMMA.16816.F32.BF16 R236, R8.reuse, R12, R176 ;  /* 0x0000000c08ec723c */ /* 0x044ff000000418b0 */
[C---:B------:R-:W-:Y:S01]  /*7fa0*/  HMMA.16816.F32.BF16 R200, R8.reuse, R14, R32 ;  /* 0x0000000e08c8723c */ /* 0x040fe20000041820 */
[----:B------:R-:W2:Y:S04]  /*7fb0*/  LDSM.16.M88.4 R32, [R210+0x15000] ;  /* 0x01500000d220783b */ /* 0x000ea80000000200 */
[----:B------:R-:W-:Y:S03]  /*7fc0*/  LDSM.16.M88.4 R12, [R213+0x8000] ;  /* 0x00800000d50c783b */ /* 0x000fe60000000200 */
[C---:B---3--:R-:W-:Y:S08]  /*7fd0*/  HMMA.16816.F32.BF16 R184, R8.reuse, R168, R28 ;  /* 0x000000a808b8723c */ /* 0x048ff0000004181c */
[C---:B------:R-:W-:Y:S08]  /*7fe0*/  HMMA.16816.F32.BF16 R176, R8.reuse, R170, R24 ;  /* 0x000000aa08b0723c */ /* 0x040ff00000041818 */
[C---:B------:R-:W-:Y:S08]  /*7ff0*/  HMMA.16816.F32.BF16 R28, R8.reuse, R172, R20 ;  /* 0x000000ac081c723c */ /* 0x040ff00000041814 */
[C---:B------:R-:W-:Y:S08]  /*8000*/  HMMA.16816.F32.BF16 R24, R8.reuse, R174, R180 ;  /* 0x000000ae0818723c */ /* 0x040ff000000418b4 */
[C---:B------:R-:W-:Y:S01]  /*8010*/  HMMA.16816.F32.BF16 R20, R8.reuse, R240, R196 ;  /* 0x000000f00814723c */ /* 0x040fe200000418c4 */
[----:B------:R-:W-:Y:S07]  /*8020*/  LDSM.16.M88.4 R196, [R209+0x4000] ;  /* 0x00400000d1c4783b */ /* 0x000fee0000000200 */
[----:B------:R-:W-:Y:S01]  /*8030*/  HMMA.16816.F32.BF16 R8, R8, R242, R16 ;  /* 0x000000f20808723c */ /* 0x000fe20000041810 */
[----:B------:R-:W3:Y:S07]  /*8040*/  LDSM.16.M88.4 R16, [R210+0x15800] ;  /* 0x01580000d210783b */ /* 0x000eee0000000200 */
[C---:B-1----:R-:W-:Y:S01]  /*8050*/  HMMA.16816.F32.BF16 R168, R4.reuse, R192, R236 ;  /* 0x000000c004a8723c */ /* 0x042fe200000418ec */
[----:B------:R-:W-:Y:S07]  /*8060*/  LDSM.16.M88.4 R236, [R216] ;  /* 0x00000000d8ec783b */ /* 0x000fee0000000200 */
[C---:B------:R-:W-:Y:S01]  /*8070*/  HMMA.16816.F32.BF16 R200, R4.reuse, R194, R200 ;  /* 0x000000c204c8723c */ /* 0x040fe200000418c8 */
[----:B------:R-:W1:Y:S07]  /*8080*/  LDSM.16.M88.4 R192, [R209+0x4800] ;  /* 0x00480000d1c0783b */ /* 0x000e6e0000000200 */
[C---:B------:R-:W-:Y:S08]  /*8090*/  HMMA.16816.F32.BF16 R180, R4.reuse, R188, R184 ;  /* 0x000000bc04b4723c */ /* 0x040ff000000418b8 */
[C---:B------:R-:W-:Y:S01]  /*80a0*/  HMMA.16816.F32.BF16 R184, R4.reuse, R190, R176 ;  /* 0x000000be04b8723c */ /* 0x040fe200000418b0 */
[----:B------:R-:W-:Y:S07]  /*80b0*/  LDSM.16.M88.4 R188, [R204+0x16800] ;  /* 0x01680000ccbc783b */ /* 0x000fee0000000200 */
[C---:B--2---:R-:W-:Y:S01]  /*80c0*/  HMMA.16816.F32.BF16 R172, R4.reuse, R34, R24 ;  /* 0x0000002204ac723c */ /* 0x044fe20000041818 */
[----:B------:R-:W2:Y:S07]  /*80d0*/  LDSM.16.M88.4 R24, [R209+0x5000] ;  /* 0x00500000d118783b */ /* 0x000eae0000000200 */
[C---:B------:R-:W-:Y:S01]  /*80e0*/  HMMA.16816.F32.BF16 R176, R4.reuse, R32, R28 ;  /* 0x0000002004b0723c */ /* 0x040fe2000004181c */
[----:B------:R-:W-:Y:S07]  /*80f0*/  LDSM.16.M88.4 R32, [R204+0x16000] ;  /* 0x01600000cc20783b */ /* 0x000fee0000000200 */
[C---:B---3--:R-:W-:Y:S01]  /*8100*/  HMMA.16816.F32.BF16 R28, R4.reuse, R16, R20 ;  /* 0x00000010041c723c */ /* 0x048fe20000041814 */
[----:B------:R-:W3:Y:S07]  /*8110*/  LDSM.16.M88.4 R20, [R209+0x5800] ;  /* 0x00580000d114783b */ /* 0x000eee0000000200 */
[----:B------:R-:W-:Y:S01]  /*8120*/  HMMA.16816.F32.BF16 R16, R4, R18, R8 ;  /* 0x000000120410723c */ /* 0x000fe20000041808 */
[----:B------:R-:W4:Y:S07]  /*8130*/  LDSM.16.M88.4 R8, [R211+0xc000] ;  /* 0x00c00000d308783b */ /* 0x000f2e0000000200 */
[C---:B------:R-:W-:Y:S08]  /*8140*/  HMMA.16816.F32.BF16 R4, R12.reuse, R196, R168 ;  /* 0x000000c40c04723c */ /* 0x040ff000000418a8 */
[C---:B------:R-:W-:Y:S08]  /*8150*/  HMMA.16816.F32.BF16 R168, R12.reuse, R198, R200 ;  /* 0x000000c60ca8723c */ /* 0x040ff000000418c8 */
[C---:B-1----:R-:W-:Y:S08]  /*8160*/  HMMA.16816.F32.BF16 R200, R12.reuse, R192, R180 ;  /* 0x000000c00cc8723c */ /* 0x042ff000000418b4 */
[C---:B------:R-:W-:Y:S01]  /*8170*/  HMMA.16816.F32.BF16 R184, R12.reuse, R194, R184 ;  /* 0x000000c20cb8723c */ /* 0x040fe200000418b8 */
[----:B------:R-:W1:Y:S07]  /*8180*/  LDSM.16.M88.4 R192, [R204+0x17000] ;  /* 0x01700000ccc0783b */ /* 0x000e6e0000000200 */
[C---:B--2---:R-:W-:Y:S01]  /*8190*/  HMMA.16816.F32.BF16 R180, R12.reuse, R26, R172 ;  /* 0x0000001a0cb4723c */ /* 0x044fe200000418ac */
[----:B------:R-:W-:Y:S07]  /*81a0*/  LDSM.16.M88.4 R172, [R218] ;  /* 0x00000000daac783b */ /* 0x000fee0000000200 */
[C---:B---3--:R-:W-:Y:S08]  /*81b0*/  HMMA.16816.F32.BF16 R196, R12.reuse, R20, R28 ;  /* 0x000000140cc4723c */ /* 0x048ff0000004181c */
[C---:B------:R-:W-:Y:S01]  /*81c0*/  HMMA.16816.F32.BF16 R176, R12.reuse, R24, R176 ;  /* 0x000000180cb0723c */ /* 0x040fe200000418b0 */
[----:B------:R-:W-:Y:S07]  /*81d0*/  LDSM.16.M88.4 R24, [R219] ;  /* 0x00000000db18783b */ /* 0x000fee0000000200 */
[----:B------:R-:W-:Y:S01]  /*81e0*/  HMMA.16816.F32.BF16 R28, R12, R22, R16 ;  /* 0x000000160c1c723c */ /* 0x000fe20000041810 */
[----:B------:R-:W2:Y:S07]  /*81f0*/  LDSM.16.M88.4 R12, [R204+0x17800] ;  /* 0x01780000cc0c783b */ /* 0x000eae0000000200 */
[C---:B----4-:R-:W-:Y:S01]  /*8200*/  HMMA.16816.F32.BF16 R20, R8.reuse, R32, R4 ;  /* 0x000000200814723c */ /* 0x050fe20000041804 */
[----:B------:R-:W3:Y:S07]  /*8210*/  LDSM.16.M88.4 R4, [R212+0xc000] ;  /* 0x00c00000d404783b */ /* 0x000eee0000000200 */
[C---:B------:R-:W-:Y:S08]  /*8220*/  HMMA.16816.F32.BF16 R16, R8.reuse, R34, R168 ;  /* 0x000000220810723c */ /* 0x040ff000000418a8 */
[C---:B-1----:R-:W-:Y:S01]  /*8230*/  HMMA.16816.F32.BF16 R168, R8.reuse, R194, R180 ;  /* 0x000000c208a8723c */ /* 0x042fe200000418b4 */
[----:B------:R-:W1:Y:S07]  /*8240*/  LDSM.16.M88.4 R180, [R217] ;  /* 0x00000000d9b4783b */ /* 0x000e6e0000000200 */
[C---:B------:R-:W-:Y:S08]  /*8250*/  HMMA.16816.F32.BF16 R176, R8.reuse, R192, R176 ;  /* 0x000000c008b0723c */ /* 0x040ff000000418b0 */
[C---:B------:R-:W-:Y:S08]  /*8260*/  HMMA.16816.F32.BF16 R200, R8.reuse, R188, R200 ;  /* 0x000000bc08c8723c */ /* 0x040ff000000418c8 */
[C---:B--2---:R-:W-:Y:S08]  /*8270*/  HMMA.16816.F32.BF16 R196, R8.reuse, R12, R196 ;  /* 0x0000000c08c4723c */ /* 0x044ff000000418c4 */
[C---:B------:R-:W-:Y:S08]  /*8280*/  HMMA.16816.F32.BF16 R32, R8.reuse, R190, R184 ;  /* 0x000000be0820723c */ /* 0x040ff000000418b8 */
[----:B------:R-:W-:Y:S01]  /*8290*/  HMMA.16816.F32.BF16 R12, R8, R14, R28 ;  /* 0x0000000e080c723c */ /* 0x000fe2000004181c */
[----:B------:R-:W-:Y:S07]  /*82a0*/  LDSM.16.M88.4 R8, [R214+0xc000] ;  /* 0x00c00000d608783b */ /* 0x000fee0000000200 */
[C---:B---3--:R-:W-:Y:S01]  /*82b0*/  HMMA.16816.F32.BF16 R192, R4.reuse, R24, R20 ;  /* 0x0000001804c0723c */ /* 0x048fe20000041814 */
[----:B------:R-:W2:Y:S07]  /*82c0*/  LDSM.16.M88.4 R20, [R210+0x16000] ;  /* 0x01600000d214783b */ /* 0x000eae0000000200 */
[C---:B-1----:R-:W-:Y:S08]  /*82d0*/  HMMA.16816.F32.BF16 R184, R4.reuse, R180, R176 ;  /* 0x000000b404b8723c */ /* 0x042ff000000418b0 */
[C---:B------:R-:W-:Y:S01]  /*82e0*/  HMMA.16816.F32.BF16 R176, R4.reuse, R182, R168 ;  /* 0x000000b604b0723c */ /* 0x040fe200000418a8 */
[----:B------:R-:W1:Y:S07]  /*82f0*/  LDSM.16.M88.4 R168, [R210+0x16800] ;  /* 0x01680000d2a8783b */ /* 0x000e6e0000000200 */
[C---:B------:R-:W-:Y:S08]  /*8300*/  HMMA.16816.F32.BF16 R188, R4.reuse, R172, R200 ;  /* 0x000000ac04bc723c */ /* 0x040ff000000418c8 */
[C---:B------:R-:W-:Y:S08]  /*8310*/  HMMA.16816.F32.BF16 R180, R4.reuse, R236, R196 ;  /* 0x000000ec04b4723c */ /* 0x040ff000000418c4 */
[C---:B------:R-:W-:Y:S01]  /*8320*/  HMMA.16816.F32.BF16 R28, R4.reuse, R26, R16 ;  /* 0x0000001a041c723c */ /* 0x040fe20000041810 */
[----:B------:R-:W-:Y:S04]  /*8330*/  LDSM.16.M88.4 R24, [R209+0x6000] ;  /* 0x00600000d118783b */ /* 0x000fe80000000200 */
[----:B------:R-:W-:Y:S03]  /*8340*/  LDSM.16.M88.4 R16, [R210+0x17000] ;  /* 0x01700000d210783b */ /* 0x000fe60000000200 */
[C---:B------:R-:W-:Y:S08]  /*8350*/  HMMA.16816.F32.BF16 R172, R4.reuse, R174, R32 ;  /* 0x000000ae04ac723c */ /* 0x040ff00000041820 */
[----:B------:R-:W-:Y:S01]  /*8360*/  HMMA.16816.F32.BF16 R236, R4, R238, R12 ;  /* 0x000000ee04ec723c */ /* 0x000fe2000004180c */
[----:B------:R-:W3:Y:S07]  /*8370*/  LDSM.16.M88.4 R4, [R213+0xc000] ;  /* 0x00c00000d504783b */ /* 0x000eee0000000200 */
[C---:B--2---:R-:W-:Y:S01]  /*8380*/  HMMA.16816.F32.BF16 R12, R8.reuse, R20, R192 ;  /* 0x00000014080c723c */ /* 0x044fe200000418c0 */
[----:B------:R-:W-:Y:S01]  /*8390*/  IMAD.SHL.U32 R251, R251, 0x2, RZ ;  /* 0x00000002fbfb7824 */ /* 0x000fe200078e00ff */
[----:B------:R-:W-:Y:S06]  /*83a0*/  LDSM.16.M88.4 R192, [R210+0x17800] ;  /* 0x01780000d2c0783b */ /* 0x000fec0000000200 */
[C---:B-1----:R-:W-:Y:S08]  /*83b0*/  HMMA.16816.F32.BF16 R32, R8.reuse, R168, R188 ;  /* 0x000000a80820723c */ /* 0x042ff000000418bc */
[C---:B------:R-:W-:Y:S01]  /*83c0*/  HMMA.16816.F32.BF16 R172, R8.reuse, R170, R172 ;  /* 0x000000aa08ac723c */ /* 0x040fe200000418ac */
[----:B------:R-:W1:Y:S07]  /*83d0*/  LDSM.16.M88.4 R168, [R209+0x6800] ;  /* 0x00680000d1a8783b */ /* 0x000e6e0000000200 */
[----:B------:R-:W-:Y:S01]  /*83e0*/  HMMA.16816.F32.BF16 R20, R8, R22, R28 ;  /* 0x000000160814723c */ /* 0x000fe2000004181c */
[----:B------:R-:W-:-:S07]  /*83f0*/  LOP3.LUT R251, R251, 0x6, RZ, 0xc0, !PT ;  /* 0x00000006fbfb7812 */ /* 0x000fce00078ec0ff */
[----:B---3--:R-:W-:Y:S01]  /*8400*/  HMMA.16816.F32.BF16 R28, R4, R24, R12 ;  /* 0x00000018041c723c */ /* 0x008fe2000004180c */
[----:B------:R-:W-:-:S05]  /*8410*/  IMAD R0, R0, 0x40, R251 ;  /* 0x0000004000007824 */ /* 0x000fca00078e02fb */
[C---:B------:R-:W-:Y:S02]  /*8420*/  ISETP.GE.AND P6, PT, R0.reuse, R235, PT ;  /* 0x000000eb0000720c */ /* 0x040fe40003fc6270 */
[----:B------:R-:W-:Y:S01]  /*8430*/  HMMA.16816.F32.BF16 R188, R8, R16, R184 ;  /* 0x0000001008bc723c */ /* 0x000fe200000418b8 */
[C---:B-----5:R-:W-:Y:S02]  /*8440*/  IADD3 R2, R0.reuse, 0x1, RZ ;  /* 0x0000000100027810 */ /* 0x060fe40007ffe0ff */
[----:B------:R-:W-:-:S05]  /*8450*/  ISETP.LT.OR P6, PT, R0, R233, P6 ;  /* 0x000000e90000720c */ /* 0x000fca00037c1670 */
[----:B------:R-:W-:Y:S01]  /*8460*/  HMMA.16816.F32.BF16 R184, R8, R18, R176 ;  /* 0x0000001208b8723c */ /* 0x000fe200000418b0 */
[----:B------:R-:W2:Y:S01]  /*8470*/  LDSM.16.M88.4 R176, [R209+0x7000] ;  /* 0x00700000d1b0783b */ /* 0x000ea20000000200 */
[C---:B------:R-:W-:Y:S02]  /*8480*/  ISETP.GE.AND P1, PT, R2.reuse, R235, PT ;  /* 0x000000eb0200720c */ /* 0x040fe40003f26270 */
[----:B------:R-:W-:-:S04]  /*8490*/  ISETP.GE.AND P0, PT, R2, R234, PT ;  /* 0x000000ea0200720c */ /* 0x000fc80003f06270 */
[C---:B------:R-:W-:Y:S01]  /*84a0*/  HMMA.16816.F32.BF16 R24, R4.reuse, R26, R20 ;  /* 0x0000001a0418723c */ /* 0x040fe20000041814 */
[----:B------:R-:W-:Y:S02]  /*84b0*/  FSEL R16, R28, -INF , !P6 ;  /* 0xff8000001c107808 */ /* 0x000fe40007000000 */
[----:B------:R-:W-:Y:S02]  /*84c0*/  ISETP.GE.AND P6, PT, R0, R234, PT ;  /* 0x000000ea0000720c */ /* 0x000fe40003fc6270 */
[C---:B------:R-:W-:Y:S02]  /*84d0*/  ISETP.LT.OR P1, PT, R2.reuse, R233, P1 ;  /* 0x000000e90200720c */ /* 0x040fe40000f21670 */
[-C--:B------:R-:W-:Y:S01]  /*84e0*/  ISETP.LT.OR P0, PT, R2, R232.reuse, P0 ;  /* 0x000000e80200720c */ /* 0x080fe20000701670 */
[----:B-1----:R-:W-:Y:S01]  /*84f0*/  HMMA.16816.F32.BF16 R32, R4, R168, R32 ;  /* 0x000000a80420723c */ /* 0x002fe20000041820 */
[C---:B------:R-:W-:Y:S02]  /*8500*/  ISETP.LT.OR P6, PT, R0.reuse, R232, P6 ;  /* 0x000000e80000720c */ /* 0x040fe400037c1670 */
[----:B------:R-:W-:-:S02]  /*8510*/  IADD3 R2, R0, 0x8, RZ ;  /* 0x0000000800027810 */ /* 0x000fc40007ffe0ff */
[----:B------:R-:W-:Y:S02]  /*8520*/  IADD3 R3, R0, 0x9, RZ ;  /* 0x0000000900037810 */ /* 0x000fe40007ffe0ff */
[----:B------:R-:W-:Y:S02]  /*8530*/  FSEL R15, R30, -INF , !P6 ;  /* 0xff8000001e0f7808 */ /* 0x000fe40007000000 */
[----:B------:R-:W-:Y:S02]  /*8540*/  FSEL R20, R29, -INF , !P1 ;  /* 0xff8000001d147808 */ /* 0x000fe40004800000 */
[----:B------:R-:W-:Y:S02]  /*8550*/  FSEL R21, R31, -INF , !P0 ;  /* 0xff8000001f157808 */ /* 0x000fe40004000000 */
[----:B------:R-:W-:Y:S01]  /*8560*/  HMMA.16816.F32.BF16 R28, R4, R170, R172 ;  /* 0x000000aa041c723c */ /* 0x000fe200000418ac */
[----:B------:R-:W1:Y:S01]  /*8570*/  LDSM.16.M88.4 R172, [R209+0x7800] ;  /* 0x00780000d1ac783b */ /* 0x000e620000000200 */
[C---:B------:R-:W-:Y:S01]  /*8580*/  ISETP.GE.AND P6, PT, R2.reuse, R235, PT ;  /* 0x000000eb0200720c */ /* 0x040fe20003fc6270 */
[----:B------:R-:W-:Y:S01]  /*8590*/  UISETP.GT.AND UP0, UPT, UR25, UR10, UPT ;  /* 0x0000000a1900728c */ /* 0x000fe2000bf04270 */
[----:B------:R-:W-:Y:S01]  /*85a0*/  ISETP.GE.AND P1, PT, R2, R234, PT ;  /* 0x000000ea0200720c */ /* 0x000fe20003f26270 */
[----:B------:R-:W-:-:S04]  /*85b0*/  DEPBAR.LE SB0, 0x0 ;  /* 0x000080000000791a */ /* 0x000fc80000000000 */
[----:B------:R-:W-:Y:S01]  /*85c0*/  BAR.SYNC.DEFER_BLOCKING 0x0 ;  /* 0x0000000000007b1d */ /* 0x000fe20000010000 */
[C---:B------:R-:W-:Y:S02]  /*85d0*/  ISETP.GE.AND P0, PT, R3.reuse, R235, PT ;  /* 0x000000eb0300720c */ /* 0x040fe40003f06270 */
[CC--:B------:R-:W-:Y:S02]  /*85e0*/  ISETP.LT.OR P6, PT, R2.reuse, R233.reuse, P6 ;  /* 0x000000e90200720c */ /* 0x0c0fe400037c1670 */
[----:B------:R-:W-:Y:S02]  /*85f0*/  ISETP.LT.OR P1, PT, R2, R232, P1 ;  /* 0x000000e80200720c */ /* 0x000fe40000f21670 */
[----:B------:R-:W-:Y:S02]  /*8600*/  ISETP.LT.OR P0, PT, R3, R233, P0 ;  /* 0x000000e90300720c */ /* 0x000fe40000701670 */
[----:B------:R-:W-:Y:S02]  /*8610*/  IADD3 R2, R0, 0x10, RZ ;  /* 0x0000001000027810 */ /* 0x000fe40007ffe0ff */
[----:B------:R-:W-:-:S02]  /*8620*/  FSEL R17, R24, -INF , !P6 ;  /* 0xff80000018117808 */ /* 0x000fc40007000000 */
[----:B------:R-:W-:Y:S02]  /*8630*/  FSEL R18, R26, -INF , !P1 ;  /* 0xff8000001a127808 */ /* 0x000fe40004800000 */
[----:B------:R-:W-:Y:S02]  /*8640*/  FSEL R19, R25, -INF , !P0 ;  /* 0xff80000019137808 */ /* 0x000fe40004000000 */
[CC--:B------:R-:W-:Y:S02]  /*8650*/  ISETP.GE.AND P6, PT, R3.reuse, R234.reuse, PT ;  /* 0x000000ea0300720c */ /* 0x0c0fe40003fc6270 */
[C---:B------:R-:W-:Y:S02]  /*8660*/  ISETP.GE.AND P1, PT, R2.reuse, R235, PT ;  /* 0x000000eb0200720c */ /* 0x040fe40003f26270 */
[----:B------:R-:W-:Y:S01]  /*8670*/  ISETP.GE.AND P0, PT, R2, R234, PT ;  /* 0x000000ea0200720c */ /* 0x000fe20003f06270 */
[----:B------:R-:W-:Y:S01]  /*8680*/  HMMA.16816.F32.BF16 R180, R8, R192, R180 ;  /* 0x000000c008b4723c */ /* 0x000fe200000418b4 */
[----:B------:R-:W-:-:S02]  /*8690*/  ISETP.LT.OR P6, PT, R3, R232, P6 ;  /* 0x000000e80300720c */ /* 0x000fc400037c1670 */
[C---:B------:R-:W-:Y:S02]  /*86a0*/  ISETP.LT.OR P1, PT, R2.reuse, R233, P1 ;  /* 0x000000e90200720c */ /* 0x040fe40000f21670 */
[----:B------:R-:W-:Y:S02]  /*86b0*/  ISETP.LT.OR P0, PT, R2, R232, P0 ;  /* 0x000000e80200720c */ /* 0x000fe40000701670 */
[C---:B------:R-:W-:Y:S02]  /*86c0*/  IADD3 R2, R0.reuse, 0x11, RZ ;  /* 0x0000001100027810 */ /* 0x040fe40007ffe0ff */
[----:B------:R-:W-:Y:S02]  /*86d0*/  IADD3 R3, R0, 0x18, RZ ;  /* 0x0000001800037810 */ /* 0x000fe40007ffe0ff */
[----:B------:R-:W-:Y:S02]  /*86e0*/  FSEL R14, R27, -INF , !P6 ;  /* 0xff8000001b0e7808 */ /* 0x000fe40007000000 */
[----:B------:R-:W-:-:S02]  /*86f0*/  FSEL R192, R32, -INF , !P1 ;  /* 0xff80000020c07808 */ /* 0x000fc40004800000 */
[----:B------:R-:W-:Y:S01]  /*8700*/  FSEL R193, R34, -INF , !P0 ;  /* 0xff80000022c17808 */ /* 0x000fe20004000000 */
[----:B------:R-:W-:Y:S01]  /*8710*/  HMMA.16816.F32.BF16 R168, R8, R194, R236 ;  /* 0x000000c208a8723c */ /* 0x000fe200000418ec */
[CC--:B------:R-:W-:Y:S02]  /*8720*/  ISETP.GE.AND P6, PT, R2.reuse, R235.reuse, PT ;  /* 0x000000eb0200720c */ /* 0x0c0fe40003fc6270 */
[----:B------:R-:W-:Y:S02]  /*8730*/  ISETP.GE.AND P1, PT, R2, R234, PT ;  /* 0x000000ea0200720c */ /* 0x000fe40003f26270 */
[----:B------:R-:W-:-:S03]  /*8740*/  ISETP.GE.AND P0, PT, R3, R235, PT ;  /* 0x000000eb0300720c */ /* 0x000fc60003f06270 */
[----:B--2---:R-:W-:Y:S01]  /*8750*/  HMMA.16816.F32.BF16 R8, R4, R176, R188 ;  /* 0x000000b00408723c */ /* 0x004fe200000418bc */
[CC--:B------:R-:W-:Y:S02]  /*8760*/  ISETP.LT.OR P6, PT, R2.reuse, R233.reuse, P6 ;  /* 0x000000e90200720c */ /* 0x0c0fe400037c1670 */
[----:B------:R-:W-:Y:S02]  /*8770*/  ISETP.LT.OR P1, PT, R2, R232, P1 ;  /* 0x000000e80200720c */ /* 0x000fe40000f21670 */
[----:B------:R-:W-:Y:S02]  /*8780*/  ISETP.LT.OR P0, PT, R3, R233, P0 ;  /* 0x000000e90300720c */ /* 0x000fe40000701670 */
[----:B------:R-:W-:Y:S02]  /*8790*/  IADD3 R2, R0, 0x19, RZ ;  /* 0x0000001900027810 */ /* 0x000fe40007ffe0ff */
[----:B------:R-:W-:Y:S02]  /*87a0*/  FSEL R134, R33, -INF , !P6 ;  /* 0xff80000021867808 */ /* 0x000fe40007000000 */
[----:B------:R-:W-:-:S02]  /*87b0*/  FSEL R177, R35, -INF , !P1 ;  /* 0xff80000023b17808 */ /* 0x000fc40004800000 */
[----:B------:R-:W-:Y:S02]  /*87c0*/  FSEL R176, R28, -INF , !P0 ;  /* 0xff8000001cb07808 */ /* 0x000fe40004000000 */
[CC--:B------:R-:W-:Y:S02]  /*87d0*/  ISETP.GE.AND P6, PT, R3.reuse, R234.reuse, PT ;  /* 0x000000ea0300720c */ /* 0x0c0fe40003fc6270 */
[C---:B------:R-:W-:Y:S02]  /*87e0*/  ISETP.GE.AND P1, PT, R2.reuse, R235, PT ;  /* 0x000000eb0200720c */ /* 0x040fe40003f26270 */
[C---:B------:R-:W-:Y:S01]  /*87f0*/  ISETP.GE.AND P0, PT, R2.reuse, R234, PT ;  /* 0x000000ea0200720c */ /* 0x040fe20003f06270 */
[----:B------:R-:W-:Y:S01]  /*8800*/  HMMA.16816.F32.BF16 R24, R4, R178, R184 ;  /* 0x000000b20418723c */ /* 0x000fe200000418b8 */
        /* <DEDUP_REMOVED lines=8> */
[CC--:B------:R-:W-:Y:S02]  /*8890*/  ISETP.GE.AND P6, PT, R2.reuse, R235.reuse, PT ;  /* 0x000000eb0200720c */ /* 0x0c0fe40003fc6270 */
[C---:B------:R-:W-:Y:S02]  /*88a0*/  ISETP.GE.AND P1, PT, R2.reuse, R234, PT ;  /* 0x000000ea0200720c */ /* 0x040fe40003f26270 */
[C---:B------:R-:W-:Y:S01]  /*88b0*/  ISETP.GE.AND P0, PT, R3.reuse, R235, PT ;  /* 0x000000eb0300720c */ /* 0x040fe20003f06270 */
[----:B-1----:R-:W-:Y:S01]  /*88c0*/  HMMA.16816.F32.BF16 R28, R4, R172, R180 ;  /* 0x000000ac041c723c */ /* 0x002fe200000418b4 */
[CC--:B------:R-:W-:Y:S02]  /*88d0*/  ISETP.LT.OR P6, PT, R2.reuse, R233.reuse, P6 ;  /* 0x000000e90200720c */ /* 0x0c0fe400037c1670 */
[----:B------:R-:W-:Y:S02]  /*88e0*/  ISETP.LT.OR P1, PT, R2, R232, P1 ;  /* 0x000000e80200720c */ /* 0x000fe40000f21670 */
[----:B------:R-:W-:-:S02]  /*88f0*/  ISETP.LT.OR P0, PT, R3, R233, P0 ;  /* 0x000000e90300720c */ /* 0x000fc40000701670 */
[----:B------:R-:W-:Y:S02]  /*8900*/  IADD3 R2, R0, 0x28, RZ ;  /* 0x0000002800027810 */ /* 0x000fe40007ffe0ff */
[----:B------:R-:W-:Y:S02]  /*8910*/  FSEL R252, R8, -INF , !P6 ;  /* 0xff80000008fc7808 */ /* 0x000fe40007000000 */
[----:B------:R-:W-:Y:S02]  /*8920*/  FSEL R201, R10, -INF , !P1 ;  /* 0xff8000000ac97808 */ /* 0x000fe40004800000 */
[----:B------:R-:W-:Y:S02]  /*8930*/  FSEL R197, R9, -INF , !P0 ;  /* 0xff80000009c57808 */ /* 0x000fe40004000000 */
[----:B------:R-:W-:Y:S02]  /*8940*/  ISETP.GE.AND P6, PT, R3, R234, PT ;  /* 0x000000ea0300720c */ /* 0x000fe40003fc6270 */
[----:B------:R-:W-:-:S02]  /*8950*/  ISETP.GE.AND P1, PT, R2, R235, PT ;  /* 0x000000eb0200720c */ /* 0x000fc40003f26270 */
[C---:B------:R-:W-:Y:S02]  /*8960*/  ISETP.GE.AND P0, PT, R2.reuse, R234, PT ;  /* 0x000000ea0200720c */ /* 0x040fe40003f06270 */
[-C--:B------:R-:W-:Y:S02]  /*8970*/  ISETP.LT.OR P6, PT, R3, R232.reuse, P6 ;  /* 0x000000e80300720c */ /* 0x080fe400037c1670 */
[C---:B------:R-:W-:Y:S02]  /*8980*/  ISETP.LT.OR P1, PT, R2.reuse, R233, P1 ;  /* 0x000000e90200720c */ /* 0x040fe40000f21670 */
[----:B------:R-:W-:Y:S02]  /*8990*/  ISETP.LT.OR P0, PT, R2, R232, P0 ;  /* 0x000000e80200720c */ /* 0x000fe40000701670 */
[C---:B------:R-:W-:Y:S02]  /*89a0*/  IADD3 R8, R0.reuse, 0x29, RZ ;  /* 0x0000002900087810 */ /* 0x040fe40007ffe0ff */
[----:B------:R-:W-:-:S02]  /*89b0*/  IADD3 R3, R0, 0x30, RZ ;  /* 0x0000003000037810 */ /* 0x000fc40007ffe0ff */
[----:B------:R-:W-:Y:S02]  /*89c0*/  FSEL R195, R24, -INF , !P1 ;  /* 0xff80000018c37808 */ /* 0x000fe40004800000 */
[----:B------:R-:W-:Y:S02]  /*89d0*/  FSEL R198, R26, -INF , !P0 ;  /* 0xff8000001ac67808 */ /* 0x000fe40004000000 */
[C---:B------:R-:W-:Y:S02]  /*89e0*/  ISETP.GE.AND P1, PT, R8.reuse, R234, PT ;  /* 0x000000ea0800720c */ /* 0x040fe40003f26270 */
[C---:B------:R-:W-:Y:S01]  /*89f0*/  ISETP.GE.AND P0, PT, R3.reuse, R235, PT ;  /* 0x000000eb0300720c */ /* 0x040fe20003f06270 */
[----:B------:R-:W-:Y:S01]  /*8a00*/  HMMA.16816.F32.BF16 R4, R4, R174, R168 ;  /* 0x000000ae0404723c */ /* 0x000fe200000418a8 */
[----:B------:R-:W-:Y:S02]  /*8a10*/  ISETP.LT.OR P1, PT, R8, R232, P1 ;  /* 0x000000e80800720c */ /* 0x000fe40000f21670 */
[----:B------:R-:W-:-:S02]  /*8a20*/  ISETP.LT.OR P0, PT, R3, R233, P0 ;  /* 0x000000e90300720c */ /* 0x000fc40000701670 */
[----:B------:R-:W-:Y:S02]  /*8a30*/  IADD3 R2, R0, 0x31, RZ ;  /* 0x0000003100027810 */ /* 0x000fe40007ffe0ff */
[----:B------:R-:W-:Y:S02]  /*8a40*/  FSEL R199, R27, -INF , !P1 ;  /* 0xff8000001bc77808 */ /* 0x000fe40004800000 */
[----:B------:R-:W-:Y:S02]  /*8a50*/  FSEL R191, R28, -INF , !P0 ;  /* 0xff8000001cbf7808 */ /* 0x000fe40004000000 */
[CC--:B------:R-:W-:Y:S02]  /*8a60*/  ISETP.GE.AND P1, PT, R3.reuse, R234.reuse, PT ;  /* 0x000000ea0300720c */ /* 0x0c0fe40003f26270 */
[----:B------:R-:W-:Y:S02]  /*8a70*/  ISETP.GE.AND P0, PT, R2, R234, PT ;  /* 0x000000ea0200720c */ /* 0x000fe40003f06270 */
[----:B------:R-:W-:-:S02]  /*8a80*/  ISETP.LT.OR P1, PT, R3, R232, P1 ;  /* 0x000000e80300720c */ /* 0x000fc40000f21670 */
[----:B------:R-:W-:Y:S02]  /*8a90*/  ISETP.LT.OR P0, PT, R2, R232, P0 ;  /* 0x000000e80200720c */ /* 0x000fe40000701670 */
[----:B------:R-:W-:Y:S02]  /*8aa0*/  IADD3 R3, R0, 0x38, RZ ;  /* 0x0000003800037810 */ /* 0x000fe40007ffe0ff */
[----:B------:R-:W-:Y:S02]  /*8ab0*/  FSEL R196, R11, -INF , !P6 ;  /* 0xff8000000bc47808 */ /* 0x000fe40007000000 */
[----:B------:R-:W-:Y:S02]  /*8ac0*/  ISETP.GE.AND P6, PT, R8, R235, PT ;  /* 0x000000eb0800720c */ /* 0x000fe40003fc6270 */
[----:B------:R-:W-:Y:S02]  /*8ad0*/  FSEL R200, R31, -INF , !P0 ;  /* 0xff8000001fc87808 */ /* 0x000fe40004000000 */
[----:B------:R-:W-:-:S02]  /*8ae0*/  ISETP.GE.AND P0, PT, R3, R234, PT ;  /* 0x000000ea0300720c */ /* 0x000fc40003f06270 */
[----:B------:R-:W-:Y:S02]  /*8af0*/  ISETP.LT.OR P6, PT, R8, R233, P6 ;  /* 0x000000e90800720c */ /* 0x000fe400037c1670 */
[----:B------:R-:W-:Y:S02]  /*8b00*/  ISETP.LT.OR P0, PT, R3, R232, P0 ;  /* 0x000000e80300720c */ /* 0x000fe40000701670 */
[----:B------:R-:W-:Y:S02]  /*8b10*/  FSEL R194, R25, -INF , !P6 ;  /* 0xff80000019c27808 */ /* 0x000fe40007000000 */
[----:B------:R-:W-:Y:S02]  /*8b20*/  FSEL R34, R30, -INF , !P1 ;  /* 0xff8000001e227808 */ /* 0x000fe40004800000 */
[-C--:B------:R-:W-:Y:S02]  /*8b30*/  ISETP.GE.AND P6, PT, R2, R235.reuse, PT ;  /* 0x000000eb0200720c */ /* 0x080fe40003fc6270 */
[----:B------:R-:W-:-:S02]  /*8b40*/  ISETP.GE.AND P1, PT, R3, R235, PT ;  /* 0x000000eb0300720c */ /* 0x000fc40003f26270 */
[----:B------:R-:W-:Y:S02]  /*8b50*/  FSEL R25, R6, -INF , !P0 ;  /* 0xff80000006197808 */ /* 0x000fe40004000000 */
[----:B------:R-:W-:Y:S02]  /*8b60*/  PLOP3.LUT P0, PT, PT, PT, UP0, 0x80, 0x0 ;  /* 0x000000000000781c */ /* 0x000fe40003f0f008 */
[-C--:B------:R-:W-:Y:S02]  /*8b70*/  ISETP.LT.OR P6, PT, R2, R233.reuse, P6 ;  /* 0x000000e90200720c */ /* 0x080fe400037c1670 */
[----:B------:R-:W-:Y:S02]  /*8b80*/  ISETP.LT.OR P1, PT, R3, R233, P1 ;  /* 0x000000e90300720c */ /* 0x000fe40000f21670 */
[----:B------:R-:W-:Y:S02]  /*8b90*/  IADD3 R0, R0, 0x39, RZ ;  /* 0x0000003900007810 */ /* 0x000fe40007ffe0ff */
[----:B------:R-:W-:-:S02]  /*8ba0*/  FSEL R32, R29, -INF , !P6 ;  /* 0xff8000001d207808 */ /* 0x000fc40007000000 */
[----:B------:R-:W-:Y:S02]  /*8bb0*/  FSEL R24, R4, -INF , !P1 ;  /* 0xff80000004187808 */ /* 0x000fe40004800000 */
[C---:B------:R-:W-:Y:S02]  /*8bc0*/  ISETP.GE.AND P6, PT, R0.reuse, R235, PT ;  /* 0x000000eb0000720c */ /* 0x040fe40003fc6270 */
[C---:B------:R-:W-:Y:S02]  /*8bd0*/  ISETP.GE.AND P1, PT, R0.reuse, R234, PT ;  /* 0x000000ea0000720c */ /* 0x040fe40003f26270 */
[C---:B------:R-:W-:Y:S02]  /*8be0*/  ISETP.LT.OR P6, PT, R0.reuse, R233, P6 ;  /* 0x000000e90000720c */ /* 0x040fe400037c1670 */
[----:B------:R-:W-:Y:S02]  /*8bf0*/  ISETP.LT.OR P1, PT, R0, R232, P1 ;  /* 0x000000e80000720c */ /* 0x000fe40000f21670 */
[----:B------:R-:W-:-:S02]  /*8c00*/  FSEL R26, R5, -INF , !P6 ;  /* 0xff800000051a7808 */ /* 0x000fc40007000000 */
[----:B------:R-:W-:Y:S01]  /*8c10*/  FSEL R28, R7, -INF , !P1 ;  /* 0xff800000071c7808 */ /* 0x000fe20004800000 */
[----:B------:R-:W-:Y:S05]  /*8c20*/  @!P0 BRA `(.L_x_456) ;  /* 0x000004c000008947 */ /* 0x000fea0003800000 */
[----:B------:R-:W2:Y:S04]  /*8c30*/  LDL.64 R246, [R1+0x40] ;  /* 0x0000400001f67983 */ /* 0x000ea80000100a00 */
[----:B------:R-:W3:Y:S01]  /*8c40*/  LDL.64 R250, [R1+0x38] ;  /* 0x0000380001fa7983 */ /* 0x000ee20000100a00 */
[----:B------:R-:W-:Y:S01]  /*8c50*/  UIADD3 UR16, UR9, -0x3, URZ ;  /* 0xfffffffd09107890 */ /* 0x000fe2000fffe03f */
[----:B------:R-:W-:Y:S01]  /*8c60*/  BSSY B0, `(.L_x_457) ;  /* 0x0000047000007945 */ /* 0x000fe20003800000 */
[----:B------:R-:W-:Y:S01]  /*8c70*/  ULDC.64 UR4, c[0x0][0x198] ;  /* 0x0000660000047ab9 */ /* 0x000fe20000000a00 */
[----:B------:R1:W-:Y:S01]  /*8c80*/  @P5 STS.128 [R231+0x10000], RZ ;  /* 0x010000ffe7005388 */ /* 0x0003e20000000c00 */
[----:B------:R-:W-:-:S02]  /*8c90*/  USHF.R.S32.HI UR15, URZ, 0x1f, UR16 ;  /* 0x0000001f3f0f7899 */ /* 0x000fc40008011410 */
        /* <DEDUP_REMOVED lines=8> */
[----:B------:R-:W-:Y:S02]  /*8d20*/  @!P5 LEA R4, P6, R0, c[0x0][0x168], 0x1 ;  /* 0x00005a000004da11 */ /* 0x000fe400078c08ff */
[----:B---3--:R-:W-:Y:S02]  /*8d30*/  LEA.HI.X R3, R2, R251, R3, 0x6, P1 ;  /* 0x000000fb02037211 */ /* 0x008fe400008f3403 */
        /* <DEDUP_REMOVED lines=57> */
.L_x_458:
[----:B------:R-:W-:Y:S05]  /*90d0*/  BSYNC B0 ;  /* 0x0000000000007941 */ /* 0x000fea0003800000 */
.L_x_457:
[----:B------:R-:W0:Y:S02]  /*90e0*/  LDGDEPBAR ;  /* 0x00000000000079af */ /* 0x000e240000000000 */
.L_x_456:
[----:B------:R-:W-:Y:S02]  /*90f0*/  FMNMX.FTZ R0, R133, R16, !PT ;  /* 0x0000001085007209 */ /* 0x000fe40007810000 */
[----:B------:R-:W-:Y:S02]  /*9100*/  MOV R31, R201 ;  /* 0x000000c9001f7202 */ /* 0x000fe40000000f00 */
[----:B------:R-:W-:Y:S02]  /*9110*/  FMNMX.FTZ R0, R20, R0, !PT ;  /* 0x0000000014007209 */ /* 0x000fe40007810000 */
[----:B-1----:R-:W-:Y:S02]  /*9120*/  MOV R11, R200 ;  /* 0x000000c8000b7202 */ /* 0x002fe40000000f00 */
[----:B------:R-:W-:Y:S02]  /*9130*/  FMNMX.FTZ R0, R17, R0, !PT ;  /* 0x0000000011007209 */ /* 0x000fe40007810000 */
[----:B------:R-:W-:-:S02]  /*9140*/  MOV R30, R249 ;  /* 0x000000f9001e7202 */ /* 0x000fc40000000f00 */
[----:B------:R-:W-:Y:S02]  /*9150*/  FMNMX.FTZ R0, R19, R0, !PT ;  /* 0x0000000013007209 */ /* 0x000fe40007810000 */
[----:B------:R-:W-:Y:S02]  /*9160*/  MOV R9, R248 ;  /* 0x000000f800097202 */ /* 0x000fe40000000f00 */
        /* <DEDUP_REMOVED lines=36> */
[----:B------:R-:W-:Y:S01]  /*93b0*/  FMUL.FTZ R2, R8, c[0x0][0x23c] ;  /* 0x00008f0008027a20 */ /* 0x000fe20000410000 */
[----:B------:R1:W-:Y:S04]  /*93c0*/  STL [R1+0x28], R8 ;  /* 0x0000280801007387 */ /* 0x0003e80000100800 */
[----:B------:R-:W-:-:S05]  /*93d0*/  FSEL R2, R2, RZ, P6 ;  /* 0x000000ff02027208 */ /* 0x000fca0003000000 */
[--C-:B------:R-:W-:Y:S02]  /*93e0*/  FFMA.FTZ R20, R20, c[0x0][0x23c], -R2.reuse ;  /* 0x00008f0014147a23 */ /* 0x100fe40000010802 */
[--C-:B------:R-:W-:Y:S01]  /*93f0*/  FFMA.FTZ R16, R16, c[0x0][0x23c], -R2.reuse ;  /* 0x00008f0010107a23 */ /* 0x100fe20000010802 */
[----:B--2---:R-:W-:Y:S01]  /*9400*/  FMNMX.FTZ R7, R3, R5, !PT ;  /* 0x0000000503077209 */ /* 0x004fe20007810000 */
[--C-:B------:R-:W-:Y:S01]  /*9410*/  FFMA.FTZ R17, R17, c[0x0][0x23c], -R2.reuse ;  /* 0x00008f0011117a23 */ /* 0x100fe20000010802 */
[----:B------:R-:W-:Y:S01]  /*9420*/  FSEL R3, R8, RZ, P6 ;  /* 0x000000ff08037208 */ /* 0x000fe20003000000 */
[----:B------:R-:W-:Y:S01]  /*9430*/  FFMA.FTZ R19, R19, c[0x0][0x23c], -R2 ;  /* 0x00008f0013137a23 */ /* 0x000fe20000010802 */
[C---:B------:R-:W-:Y:S01]  /*9440*/  FSETP.NEU.FTZ.AND P1, PT, R7.reuse, -INF , PT ;  /* 0xff8000000700780b */ /* 0x040fe20003f3d000 */
[----:B------:R-:W-:Y:S01]  /*9450*/  FMUL.FTZ R0, R7, c[0x0][0x23c] ;  /* 0x00008f0007007a20 */ /* 0x000fe20000410000 */
[----:B------:R-:W2:Y:S01]  /*9460*/  MUFU.EX2 R6, R20 ;  /* 0x0000001400067308 */ /* 0x000ea20000000800 */
[----:B------:R-:W-:Y:S01]  /*9470*/  FADD.FTZ R5, R133, -R3 ;  /* 0x8000000385057221 */ /* 0x000fe20000010000 */
[----:B------:R-:W-:Y:S01]  /*9480*/  FSEL R4, R7, RZ, P1 ;  /* 0x000000ff07047208 */ /* 0x000fe20000800000 */
[----:B------:R3:W-:Y:S01]  /*9490*/  STL [R1+0x24], R7 ;  /* 0x0000240701007387 */ /* 0x0007e20000100800 */
[----:B------:R-:W-:Y:S01]  /*94a0*/  FSEL R0, R0, RZ, P1 ;  /* 0x000000ff00007208 */ /* 0x000fe20000800000 */
[----:B------:R-:W-:Y:S01]  /*94b0*/  FMUL.FTZ R5, R5, c[0x0][0x23c] ;  /* 0x00008f0005057a20 */ /* 0x000fe20000410000 */
[----:B------:R-:W-:-:S02]  /*94c0*/  MOV R133, R199 ;  /* 0x000000c700857202 */ /* 0x000fc40000000f00 */
[----:B------:R-:W-:Y:S01]  /*94d0*/  MUFU.EX2 R29, R16 ;  /* 0x00000010001d7308 */ /* 0x000fe20000000800 */
[--C-:B------:R-:W-:Y:S02]  /*94e0*/  FFMA.FTZ R21, R21, c[0x0][0x23c], -R0.reuse ;  /* 0x00008f0015157a23 */ /* 0x100fe40000010800 */
[--C-:B------:R-:W-:Y:S02]  /*94f0*/  FFMA.FTZ R18, R18, c[0x0][0x23c], -R0.reuse ;  /* 0x00008f0012127a23 */ /* 0x100fe40000010800 */
[--C-:B------:R-:W-:Y:S02]  /*9500*/  FFMA.FTZ R15, R15, c[0x0][0x23c], -R0.reuse ;  /* 0x00008f000f0f7a23 */ /* 0x100fe40000010800 */
[----:B------:R-:W-:Y:S01]  /*9510*/  FFMA.FTZ R3, R14, c[0x0][0x23c], -R0 ;  /* 0x00008f000e037a23 */ /* 0x000fe20000010800 */
[----:B------:R4:W-:Y:S08]  /*9520*/  MUFU.EX2 R10, R21 ;  /* 0x00000015000a7308 */ /* 0x0009f00000000800 */
[----:B------:R-:W-:Y:S08]  /*9530*/  MUFU.EX2 R33, R17 ;  /* 0x0000001100217308 */ /* 0x000ff00000000800 */
[----:B------:R-:W5:Y:S01]  /*9540*/  MUFU.EX2 R169, R19 ;  /* 0x0000001300a97308 */ /* 0x000f620000000800 */
[----:B----4-:R-:W4:Y:S07]  /*9550*/  LDSM.16.MT88.4 R20, [R206+0x18000] ;  /* 0x01800000ce14783b */ /* 0x010f2e0000004200 */
[----:B------:R1:W-:Y:S08]  /*9560*/  MUFU.EX2 R35, R18 ;  /* 0x0000001200237308 */ /* 0x0003f00000000800 */
[----:B------:R2:W-:Y:S01]  /*9570*/  MUFU.EX2 R27, R15 ;  /* 0x0000000f001b7308 */ /* 0x0005e20000000800 */
[----:B-1----:R-:W1:Y:S07]  /*9580*/  LDSM.16.MT88.4 R16, [R205+0x18000] ;  /* 0x01800000cd10783b */ /* 0x002e6e0000004200 */
[----:B------:R3:W3:Y:S01]  /*9590*/  MUFU.EX2 R168, R3 ;  /* 0x0000000300a87308 */ /* 0x0006e20000000800 */
[----:B--2---:R-:W2:Y:S07]  /*95a0*/  LDSM.16.MT88.4 R12, [R208+0x18000] ;  /* 0x01800000d00c783b */ /* 0x004eae0000004200 */
[----:B------:R-:W4:Y:S01]  /*95b0*/  MUFU.EX2 R8, R5 ;  /* 0x0000000500087308 */ /* 0x000f220000000800 */
[----:B---3--:R-:W-:Y:S01]  /*95c0*/  FADD.FTZ R3, R132, -R4 ;  /* 0x8000000484037221 */ /* 0x008fe20000010000 */
[----:B------:R-:W-:-:S02]  /*95d0*/  MOV R132, R6 ;  /* 0x0000000600847202 */ /* 0x000fc40000000f00 */
[----:B-----5:R-:W-:Y:S01]  /*95e0*/  F2FP.BF16.PACK_AB R6, R169, R33 ;  /* 0x00000021a906723e */ /* 0x020fe200000010ff */
[----:B------:R-:W-:Y:S01]  /*95f0*/  FMUL.FTZ R3, R3, c[0x0][0x23c] ;  /* 0x00008f0003037a20 */ /* 0x000fe20000410000 */
[----:B------:R-:W-:Y:S02]  /*9600*/  F2FP.BF16.PACK_AB R4, R132, R29 ;  /* 0x0000001d8404723e */ /* 0x000fe400000010ff */
[----:B------:R-:W-:Y:S01]  /*9610*/  F2FP.BF16.PACK_AB R7, R168, R35 ;  /* 0x00000023a807723e */ /* 0x000fe200000010ff */
[-C--:B----4-:R-:W-:Y:S01]  /*9620*/  FMUL.FTZ R144, R144, R8.reuse ;  /* 0x0000000890907220 */ /* 0x090fe20000410000 */
[----:B------:R-:W-:Y:S01]  /*9630*/  F2FP.BF16.PACK_AB R5, R10, R27 ;  /* 0x0000001b0a05723e */ /* 0x000fe200000010ff */
[----:B------:R-:W3:Y:S01]  /*9640*/  MUFU.EX2 R3, R3 ;  /* 0x0000000300037308 */ /* 0x000ee20000000800 */
[-C--:B------:R-:W-:Y:S02]  /*9650*/  FMUL.FTZ R145, R145, R8.reuse ;  /* 0x0000000891917220 */ /* 0x080fe40000410000 */
[----:B------:R-:W-:-:S02]  /*9660*/  FMUL.FTZ R148, R148, R8 ;  /* 0x0000000894947220 */ /* 0x000fc40000410000 */
[-C--:B------:R-:W-:Y:S02]  /*9670*/  FMUL.FTZ R149, R149, R8.reuse ;  /* 0x0000000895957220 */ /* 0x080fe40000410000 */
[-C--:B------:R-:W-:Y:S02]  /*9680*/  FMUL.FTZ R136, R136, R8.reuse ;  /* 0x0000000888887220 */ /* 0x080fe40000410000 */
[-C--:B------:R-:W-:Y:S02]  /*9690*/  FMUL.FTZ R137, R137, R8.reuse ;  /* 0x0000000889897220 */ /* 0x080fe40000410000 */
[-C--:B------:R-:W-:Y:S02]  /*96a0*/  FMUL.FTZ R140, R140, R8.reuse ;  /* 0x000000088c8c7220 */ /* 0x080fe40000410000 */
[-C--:B------:R-:W-:Y:S02]  /*96b0*/  FMUL.FTZ R141, R141, R8.reuse ;  /* 0x000000088d8d7220 */ /* 0x080fe40000410000 */
[----:B------:R-:W-:-:S02]  /*96c0*/  FMUL.FTZ R152, R152, R8 ;  /* 0x0000000898987220 */ /* 0x000fc40000410000 */
[-C--:B---3--:R-:W-:Y:S02]  /*96d0*/  FMUL.FTZ R146, R146, R3.reuse ;  /* 0x0000000392927220 */ /* 0x088fe40000410000 */
[-C--:B------:R-:W-:Y:S02]  /*96e0*/  FMUL.FTZ R147, R147, R3.reuse ;  /* 0x0000000393937220 */ /* 0x080fe40000410000 */
[-C--:B------:R-:W-:Y:S02]  /*96f0*/  FMUL.FTZ R150, R150, R3.reuse ;  /* 0x0000000396967220 */ /* 0x080fe40000410000 */
[-C--:B------:R-:W-:Y:S02]  /*9700*/  FMUL.FTZ R151, R151, R3.reuse ;  /* 0x0000000397977220 */ /* 0x080fe40000410000 */
[-C--:B------:R-:W-:Y:S01]  /*9710*/  FMUL.FTZ R138, R138, R3.reuse ;  /* 0x000000038a8a7220 */ /* 0x080fe20000410000 */
[----:B------:R-:W-:Y:S01]  /*9720*/  HMMA.16816.F32.BF16 R144, R4, R20, R144 ;  /* 0x000000140490723c */ /* 0x000fe20000041890 */
[----:B------:R-:W-:-:S02]  /*9730*/  FMUL.FTZ R139, R139, R3 ;  /* 0x000000038b8b7220 */ /* 0x000fc40000410000 */
[-C--:B------:R-:W-:Y:S02]  /*9740*/  FMUL.FTZ R142, R142, R3.reuse ;  /* 0x000000038e8e7220 */ /* 0x080fe40000410000 */
[-C--:B------:R-:W-:Y:S02]  /*9750*/  FMUL.FTZ R143, R143, R3.reuse ;  /* 0x000000038f8f7220 */ /* 0x080fe40000410000 */
[-C--:B------:R-:W-:Y:S01]  /*9760*/  FMUL.FTZ R153, R153, R8.reuse ;  /* 0x0000000899997220 */ /* 0x080fe20000410000 */
[----:B------:R-:W-:Y:S01]  /*9770*/  HMMA.16816.F32.BF16 R244, R4, R22, R148 ;  /* 0x0000001604f4723c */ /* 0x000fe20000041894 */
[-C--:B------:R-:W-:Y:S01]  /*9780*/  FMUL.FTZ R154, R154, R3.reuse ;  /* 0x000000039a9a7220 */ /* 0x080fe20000410000 */
[----:B------:R-:W3:Y:S01]  /*9790*/  LDSM.16.MT88.4 R20, [R205+0x1a000] ;  /* 0x01a00000cd14783b */ /* 0x000ee20000004200 */
        /* <DEDUP_REMOVED lines=9> */
[----:B------:R-:W1:Y:S01]  /*9830*/  LDSM.16.MT88.4 R16, [R207+0x18000] ;  /* 0x01800000cf10783b */ /* 0x000e620000004200 */
[----:B------:R-:W-:-:S02]  /*9840*/  FMUL.FTZ R38, R38, R3 ;  /* 0x0000000326267220 */ /* 0x000fc40000410000 */
[-C--:B------:R-:W-:Y:S02]  /*9850*/  FMUL.FTZ R39, R39, R3.reuse ;  /* 0x0000000327277220 */ /* 0x080fe40000410000 */
[-C--:B------:R-:W-:Y:S02]  /*9860*/  FMUL.FTZ R160, R160, R8.reuse ;  /* 0x00000008a0a07220 */ /* 0x080fe40000410000 */
[C---:B--2---:R-:W-:Y:S01]  /*9870*/  HMMA.16816.F32.BF16 R152, R4.reuse, R12, R152 ;  /* 0x0000000c0498723c */ /* 0x044fe20000041898 */
[-C--:B------:R-:W-:Y:S02]  /*9880*/  FMUL.FTZ R161, R161, R8.reuse ;  /* 0x00000008a1a17220 */ /* 0x080fe40000410000 */
[-C--:B------:R-:W-:Y:S02]  /*9890*/  FMUL.FTZ R162, R162, R3.reuse ;  /* 0x00000003a2a27220 */ /* 0x080fe40000410000 */
[----:B------:R-:W-:Y:S02]  /*98a0*/  FMUL.FTZ R163, R163, R3 ;  /* 0x00000003a3a37220 */ /* 0x000fe40000410000 */
[-C--:B------:R-:W-:Y:S01]  /*98b0*/  FMUL.FTZ R164, R164, R8.reuse ;  /* 0x00000008a4a47220 */ /* 0x080fe20000410000 */
[----:B------:R-:W-:Y:S01]  /*98c0*/  HMMA.16816.F32.BF16 R240, R4, R14, R156 ;  /* 0x0000000e04f0723c */ /* 0x000fe2000004189c */
[----:B------:R-:W2:Y:S01]  /*98d0*/  LDSM.16.MT88.4 R12, [R206+0x1a000] ;  /* 0x01a00000ce0c783b */ /* 0x000ea20000004200 */
[----:B------:R-:W-:-:S02]  /*98e0*/  FMUL.FTZ R165, R165, R8 ;  /* 0x00000008a5a57220 */ /* 0x000fc40000410000 */
[-C--:B------:R-:W-:Y:S02]  /*98f0*/  FMUL.FTZ R166, R166, R3.reuse ;  /* 0x00000003a6a67220 */ /* 0x080fe40000410000 */
[-C--:B------:R-:W-:Y:S02]  /*9900*/  FMUL.FTZ R167, R167, R3.reuse ;  /* 0x00000003a7a77220 */ /* 0x080fe40000410000 */
[-C--:B------:R-:W-:Y:S02]  /*9910*/  FMUL.FTZ R40, R40, R8.reuse ;  /* 0x0000000828287220 */ /* 0x080fe40000410000 */
[----:B------:R-:W-:Y:S01]  /*9920*/  FMUL.FTZ R41, R41, R8 ;  /* 0x0000000829297220 */ /* 0x000fe20000410000 */
[----:B---3--:R-:W-:Y:S01]  /*9930*/  HMMA.16816.F32.BF16 R200, R4, R20, R36 ;  /* 0x0000001404c8723c */ /* 0x008fe20000041824 */
[-C--:B------:R-:W-:Y:S02]  /*9940*/  FMUL.FTZ R42, R42, R3.reuse ;  /* 0x000000032a2a7220 */ /* 0x080fe40000410000 */
[----:B------:R-:W-:-:S02]  /*9950*/  FMUL.FTZ R43, R43, R3 ;  /* 0x000000032b2b7220 */ /* 0x000fc40000410000 */
[-C--:B------:R-:W-:Y:S02]  /*9960*/  FMUL.FTZ R44, R44, R8.reuse ;  /* 0x000000082c2c7220 */ /* 0x080fe40000410000 */
[----:B------:R-:W-:Y:S01]  /*9970*/  FMUL.FTZ R45, R45, R8 ;  /* 0x000000082d2d7220 */ /* 0x000fe20000410000 */
[----:B------:R-:W-:Y:S01]  /*9980*/  MOV R39, R198 ;  /* 0x000000c600277202 */ /* 0x000fe20000000f00 */
[----:B------:R-:W-:Y:S01]  /*9990*/  FMUL.FTZ R46, R46, R3 ;  /* 0x000000032e2e7220 */ /* 0x000fe20000410000 */
[----:B------:R-:W-:Y:S01]  /*99a0*/  MOV R38, R197 ;  /* 0x000000c500267202 */ /* 0x000fe20000000f00 */
[----:B------:R-:W-:Y:S01]  /*99b0*/  FMUL.FTZ R47, R47, R3 ;  /* 0x000000032f2f7220 */ /* 0x000fe20000410000 */
[----:B------:R-:W-:Y:S01]  /*99c0*/  MOV R37, R196 ;  /* 0x000000c400257202 */ /* 0x000fe20000000f00 */
[-C--:B------:R-:W-:Y:S01]  /*99d0*/  FMUL.FTZ R48, R48, R8.reuse ;  /* 0x0000000830307220 */ /* 0x080fe20000410000 */
[----:B-1----:R-:W-:Y:S01]  /*99e0*/  HMMA.16816.F32.BF16 R160, R4, R16, R160 ;  /* 0x0000001004a0723c */ /* 0x002fe200000418a0 */
[----:B------:R-:W-:Y:S01]  /*99f0*/  FMUL.FTZ R49, R49, R8 ;  /* 0x0000000831317220 */ /* 0x000fe20000410000 */
[----:B------:R-:W-:Y:S01]  /*9a00*/  MOV R36, R169 ;  /* 0x000000a900247202 */ /* 0x000fe20000000f00 */
[----:B------:R-:W-:-:S02]  /*9a10*/  FMUL.FTZ R50, R50, R3 ;  /* 0x0000000332327220 */ /* 0x000fc40000410000 */
[-C--:B------:R-:W-:Y:S02]  /*9a20*/  FMUL.FTZ R51, R51, R3.reuse ;  /* 0x0000000333337220 */ /* 0x080fe40000410000 */
[-C--:B------:R-:W-:Y:S01]  /*9a30*/  FMUL.FTZ R52, R52, R8.reuse ;  /* 0x0000000834347220 */ /* 0x080fe20000410000 */
[C---:B------:R-:W-:Y:S01]  /*9a40*/  HMMA.16816.F32.BF16 R236, R4.reuse, R18, R164 ;  /* 0x0000001204ec723c */ /* 0x040fe200000418a4 */
[----:B------:R-:W1:Y:S01]  /*9a50*/  LDSM.16.MT88.4 R16, [R208+0x1a000] ;  /* 0x01a00000d010783b */ /* 0x000e620000004200 */
[-C--:B------:R-:W-:Y:S02]  /*9a60*/  FMUL.FTZ R53, R53, R8.reuse ;  /* 0x0000000835357220 */ /* 0x080fe40000410000 */
[-C--:B------:R-:W-:Y:S02]  /*9a70*/  FMUL.FTZ R54, R54, R3.reuse ;  /* 0x0000000336367220 */ /* 0x080fe40000410000 */
[----:B------:R-:W-:Y:S02]  /*9a80*/  FMUL.FTZ R55, R55, R3 ;  /* 0x0000000337377220 */ /* 0x000fe40000410000 */
[----:B------:R-:W-:Y:S01]  /*9a90*/  HMMA.16816.F32.BF16 R196, R4, R22, R40 ;  /* 0x0000001604c4723c */ /* 0x000fe20000041828 */
[----:B------:R-:W3:Y:S01]  /*9aa0*/  LDSM.16.MT88.4 R20, [R207+0x1a000] ;  /* 0x01a00000cf14783b */ /* 0x000ee20000004200 */
[----:B------:R-:W-:-:S02]  /*9ab0*/  FMUL.FTZ R56, R56, R8 ;  /* 0x0000000838387220 */ /* 0x000fc40000410000 */
[----:B------:R-:W-:Y:S02]  /*9ac0*/  FMUL.FTZ R57, R57, R8 ;  /* 0x0000000839397220 */ /* 0x000fe40000410000 */
[----:B------:R-:W-:Y:S01]  /*9ad0*/  FMUL.FTZ R58, R58, R3 ;  /* 0x000000033a3a7220 */ /* 0x000fe20000410000 */
[----:B------:R-:W-:Y:S01]  /*9ae0*/  MOV R40, R191 ;  /* 0x000000bf00287202 */ /* 0x000fe20000000f00 */
[C---:B--2---:R-:W-:Y:S01]  /*9af0*/  HMMA.16816.F32.BF16 R180, R4.reuse, R14, R48 ;  /* 0x0000000e04b4723c */ /* 0x044fe20000041830 */
[----:B------:R-:W-:Y:S01]  /*9b00*/  FMUL.FTZ R59, R59, R3 ;  /* 0x000000033b3b7220 */ /* 0x000fe20000410000 */
[----:B------:R-:W-:Y:S01]  /*9b10*/  MOV R43, R168 ;  /* 0x000000a8002b7202 */ /* 0x000fe20000000f00 */
[-C--:B------:R-:W-:Y:S01]  /*9b20*/  FMUL.FTZ R60, R60, R8.reuse ;  /* 0x000000083c3c7220 */ /* 0x080fe20000410000 */
[----:B------:R-:W-:Y:S01]  /*9b30*/  MOV R42, R35 ;  /* 0x00000023002a7202 */ /* 0x000fe20000000f00 */
[----:B------:R-:W-:Y:S01]  /*9b40*/  FMUL.FTZ R61, R61, R8 ;  /* 0x000000083d3d7220 */ /* 0x000fe20000410000 */
[----:B------:R-:W-:Y:S01]  /*9b50*/  MOV R41, R33 ;  /* 0x0000002100297202 */ /* 0x000fe20000000f00 */
[-C--:B------:R-:W-:Y:S01]  /*9b60*/  FMUL.FTZ R62, R62, R3.reuse ;  /* 0x000000033e3e7220 */ /* 0x080fe20000410000 */
[----:B------:R-:W-:Y:S01]  /*9b70*/  HMMA.16816.F32.BF16 R188, R4, R12, R44 ;  /* 0x0000000c04bc723c */ /* 0x000fe2000004182c */
[----:B------:R-:W2:Y:S01]  /*9b80*/  LDSM.16.MT88.4 R12, [R205+0x1c000] ;  /* 0x01c00000cd0c783b */ /* 0x000ea20000004200 */
[----:B------:R-:W-:-:S02]  /*9b90*/  FMUL.FTZ R63, R63, R3 ;  /* 0x000000033f3f7220 */ /* 0x000fc40000410000 */
[-C--:B------:R-:W-:Y:S02]  /*9ba0*/  FMUL.FTZ R64, R64, R8.reuse ;  /* 0x0000000840407220 */ /* 0x080fe40000410000 */
[----:B------:R-:W-:Y:S01]  /*9bb0*/  FMUL.FTZ R65, R65, R8 ;  /* 0x0000000841417220 */ /* 0x000fe20000410000 */
[----:B------:R-:W-:Y:S01]  /*9bc0*/  MOV R47, R34 ;  /* 0x00000022002f7202 */ /* 0x000fe20000000f00 */
[-C--:B------:R-:W-:Y:S02]  /*9bd0*/  FMUL.FTZ R66, R66, R3.reuse ;  /* 0x0000000342427220 */ /* 0x080fe40000410000 */
[----:B------:R-:W-:Y:S02]  /*9be0*/  FMUL.FTZ R67, R67, R3 ;  /* 0x0000000343437220 */ /* 0x000fe40000410000 */
[-C--:B------:R-:W-:Y:S02]  /*9bf0*/  FMUL.FTZ R68, R68, R8.reuse ;  /* 0x0000000844447220 */ /* 0x080fe40000410000 */
[----:B------:R-:W-:-:S02]  /*9c00*/  FMUL.FTZ R69, R69, R8 ;  /* 0x0000000845457220 */ /* 0x000fc40000410000 */
[-C--:B------:R-:W-:Y:S01]  /*9c10*/  FMUL.FTZ R70, R70, R3.reuse ;  /* 0x0000000346467220 */ /* 0x080fe20000410000 */
[C---:B-1----:R-:W-:Y:S01]  /*9c20*/  HMMA.16816.F32.BF16 R172, R4.reuse, R16, R52 ;  /* 0x0000001004ac723c */ /* 0x042fe20000041834 */
[-C--:B------:R-:W-:Y:S02]  /*9c30*/  FMUL.FTZ R71, R71, R3.reuse ;  /* 0x0000000347477220 */ /* 0x080fe40000410000 */
[-C--:B------:R-:W-:Y:S02]  /*9c40*/  FMUL.FTZ R72, R72, R8.reuse ;  /* 0x0000000848487220 */ /* 0x080fe40000410000 */
[-C--:B------:R-:W-:Y:S02]  /*9c50*/  FMUL.FTZ R73, R73, R8.reuse ;  /* 0x0000000849497220 */ /* 0x080fe40000410000 */
[-C--:B------:R-:W-:Y:S01]  /*9c60*/  FMUL.FTZ R74, R74, R3.reuse ;  /* 0x000000034a4a7220 */ /* 0x080fe20000410000 */
[C---:B------:R-:W-:Y:S01]  /*9c70*/  HMMA.16816.F32.BF16 R168, R4.reuse, R18, R56 ;  /* 0x0000001204a8723c */ /* 0x040fe20000041838 */
[----:B------:R-:W-:Y:S01]  /*9c80*/  FMUL.FTZ R75, R75, R3 ;  /* 0x000000034b4b7220 */ /* 0x000fe20000410000 */
[----:B------:R-:W1:Y:S01]  /*9c90*/  LDSM.16.MT88.4 R16, [R206+0x1c000] ;  /* 0x01c00000ce10783b */ /* 0x000e620000004200 */
[-C--:B------:R-:W-:Y:S01]  /*9ca0*/  FMUL.FTZ R76, R76, R8.reuse ;  /* 0x000000084c4c7220 */ /* 0x080fe20000410000 */
[----:B------:R-:W-:Y:S01]  /*9cb0*/  MOV R55, R41 ;  /* 0x0000002900377202 */ /* 0x000fe20000000f00 */
[----:B------:R-:W-:Y:S01]  /*9cc0*/  FMUL.FTZ R77, R77, R8 ;  /* 0x000000084d4d7220 */ /* 0x000fe20000410000 */
[----:B------:R-:W-:Y:S01]  /*9cd0*/  MOV R54, R42 ;  /* 0x0000002a00367202 */ /* 0x000fe20000000f00 */
[-C--:B------:R-:W-:Y:S01]  /*9ce0*/  FMUL.FTZ R78, R78, R3.reuse ;  /* 0x000000034e4e7220 */ /* 0x080fe20000410000 */
[C---:B---3--:R-:W-:Y:S01]  /*9cf0*/  HMMA.16816.F32.BF16 R156, R4.reuse, R20, R60 ;  /* 0x00000014049c723c */ /* 0x048fe2000004183c */
[----:B------:R-:W-:Y:S01]  /*9d00*/  FMUL.FTZ R79, R79, R3 ;  /* 0x000000034f4f7220 */ /* 0x000fe20000410000 */
[----:B------:R-:W-:Y:S01]  /*9d10*/  MOV R56, R132 ;  /* 0x0000008400387202 */ /* 0x000fe20000000f00 */
[-C--:B------:R-:W-:Y:S01]  /*9d20*/  FMUL.FTZ R84, R84, R8.reuse ;  /* 0x0000000854547220 */ /* 0x080fe20000410000 */
[----:B------:R-:W-:Y:S01]  /*9d30*/  MOV R132, R31 ;  /* 0x0000001f00847202 */ /* 0x000fe20000000f00 */
[-C--:B------:R-:W-:Y:S01]  /*9d40*/  FMUL.FTZ R85, R85, R8.reuse ;  /* 0x0000000855557220 */ /* 0x080fe20000410000 */
[----:B------:R-:W-:Y:S01]  /*9d50*/  MOV R53, R43 ;  /* 0x0000002b00357202 */ /* 0x000fe20000000f00 */
[-C--:B------:R-:W-:Y:S01]  /*9d60*/  FMUL.FTZ R86, R86, R3.reuse ;  /* 0x0000000356567220 */ /* 0x080fe20000410000 */
[C---:B------:R-:W-:Y:S01]  /*9d70*/  HMMA.16816.F32.BF16 R148, R4.reuse, R22, R64 ;  /* 0x000000160494723c */ /* 0x040fe20000041840 */
[----:B------:R-:W3:Y:S01]  /*9d80*/  LDSM.16.MT88.4 R20, [R208+0x1c000] ;  /* 0x01c00000d014783b */ /* 0x000ee20000004200 */
[----:B------:R-:W-:Y:S01]  /*9d90*/  FMUL.FTZ R87, R87, R3 ;  /* 0x0000000357577220 */ /* 0x000fe20000410000 */
[----:B------:R-:W-:Y:S01]  /*9da0*/  MOV R61, R27 ;  /* 0x0000001b003d7202 */ /* 0x000fe20000000f00 */
[-C--:B------:R-:W-:Y:S01]  /*9db0*/  FMUL.FTZ R88, R88, R8.reuse ;  /* 0x0000000858587220 */ /* 0x080fe20000410000 */
[----:B------:R-:W-:Y:S01]  /*9dc0*/  MOV R60, R25 ;  /* 0x00000019003c7202 */ /* 0x000fe20000000f00 */
[----:B------:R-:W-:Y:S01]  /*9dd0*/  FMUL.FTZ R89, R89, R8 ;  /* 0x0000000859597220 */ /* 0x000fe20000410000 */
[----:B------:R-:W-:Y:S01]  /*9de0*/  MOV R66, R26 ;  /* 0x0000001a00427202 */ /* 0x000fe20000000f00 */
[C---:B--2---:R-:W-:Y:S01]  /*9df0*/  HMMA.16816.F32.BF16 R164, R4.reuse, R12, R68 ;  /* 0x0000000c04a4723c */ /* 0x044fe20000041844 */
[-C--:B------:R-:W-:Y:S01]  /*9e00*/  FMUL.FTZ R90, R90, R3.reuse ;  /* 0x000000035a5a7220 */ /* 0x080fe20000410000 */
[----:B------:R-:W-:Y:S01]  /*9e10*/  MOV R64, R24 ;  /* 0x0000001800407202 */ /* 0x000fe20000000f00 */
[----:B------:R-:W-:Y:S01]  /*9e20*/  FMUL.FTZ R91, R91, R3 ;  /* 0x000000035b5b7220 */ /* 0x000fe20000410000 */
[----:B------:R-:W-:Y:S01]  /*9e30*/  LDSM.16.MT88.4 R24, [R207+0x1e000] ;  /* 0x01e00000cf18783b */ /* 0x000fe20000004200 */
[-C--:B------:R-:W-:Y:S01]  /*9e40*/  FMUL.FTZ R92, R92, R8.reuse ;  /* 0x000000085c5c7220 */ /* 0x080fe20000410000 */
[----:B------:R-:W-:Y:S01]  /*9e50*/  MOV R67, R133 ;  /* 0x0000008500437202 */ /* 0x000fe20000000f00 */
[----:B------:R-:W-:Y:S01]  /*9e60*/  FMUL.FTZ R93, R93, R8 ;  /* 0x000000085d5d7220 */ /* 0x000fe20000410000 */
[C---:B------:R-:W-:Y:S01]  /*9e70*/  HMMA.16816.F32.BF16 R184, R4.reuse, R14, R72 ;  /* 0x0000000e04b8723c */ /* 0x040fe20000041848 */
[----:B------:R-:W2:Y:S01]  /*9e80*/  LDSM.16.MT88.4 R12, [R207+0x1c000] ;  /* 0x01c00000cf0c783b */ /* 0x000ea20000004200 */
[----:B------:R-:W-:Y:S01]  /*9e90*/  FMUL.FTZ R94, R94, R3 ;  /* 0x000000035e5e7220 */ /* 0x000fe20000410000 */
[----:B------:R-:W-:Y:S01]  /*9ea0*/  MOV R71, R9 ;  /* 0x0000000900477202 */ /* 0x000fe20000000f00 */
[----:B------:R-:W-:Y:S01]  /*9eb0*/  FMUL.FTZ R95, R95, R3 ;  /* 0x000000035f5f7220 */ /* 0x000fe20000410000 */
[----:B------:R-:W-:Y:S01]  /*9ec0*/  MOV R133, R30 ;  /* 0x0000001e00857202 */ /* 0x000fe20000000f00 */
[-C--:B------:R-:W-:Y:S01]  /*9ed0*/  FMUL.FTZ R96, R96, R8.reuse ;  /* 0x0000000860607220 */ /* 0x080fe20000410000 */
[----:B------:R-:W-:Y:S01]  /*9ee0*/  MOV R63, R29 ;  /* 0x0000001d003f7202 */ /* 0x000fe20000000f00 */
[----:B------:R-:W-:Y:S01]  /*9ef0*/  FMUL.FTZ R97, R97, R8 ;  /* 0x0000000861617220 */ /* 0x000fe20000410000 */
[----:B------:R-:W-:Y:S01]  /*9f00*/  MOV R62, R28 ;  /* 0x0000001c003e7202 */ /* 0x000fe20000000f00 */
[-C--:B------:R-:W-:Y:S01]  /*9f10*/  FMUL.FTZ R98, R98, R3.reuse ;  /* 0x0000000362627220 */ /* 0x080fe20000410000 */
[C---:B-1----:R-:W-:Y:S01]  /*9f20*/  HMMA.16816.F32.BF16 R140, R4.reuse, R16, R76 ;  /* 0x00000010048c723c */ /* 0x042fe2000004184c */
[-C--:B------:R-:W-:Y:S01]  /*9f30*/  FMUL.FTZ R99, R99, R3.reuse ;  /* 0x0000000363637220 */ /* 0x080fe20000410000 */
[----:B------:R-:W-:Y:S01]  /*9f40*/  LDSM.16.MT88.4 R28, [R208+0x18800] ;  /* 0x01880000d01c783b */ /* 0x000fe20000004200 */
        /* <DEDUP_REMOVED lines=8> */
[--C-:B------:R-:W-:Y:S01]  /*9fd0*/  FFMA.FTZ R9, R192, c[0x0][0x23c], -R2.reuse ;  /* 0x00008f00c0097a23 */ /* 0x100fe20000010802 */
[----:B------:R-:W-:Y:S01]  /*9fe0*/  MOV R58, R38 ;  /* 0x00000026003a7202 */ /* 0x000fe20000000f00 */
[-C--:B------:R-:W-:Y:S01]  /*9ff0*/  FMUL.FTZ R108, R108, R8.reuse ;  /* 0x000000086c6c7220 */ /* 0x080fe20000410000 */
[C---:B---3--:R-:W-:Y:S01]  /*a000*/  HMMA.16816.F32.BF16 R32, R4.reuse, R20, R84 ;  /* 0x000000140420723c */ /* 0x048fe20000041854 */
[----:B------:R1:W-:Y:S01]  /*a010*/  MUFU.EX2 R68, R9 ;  /* 0x0000000900447308 */ /* 0x0003e20000000800 */
[----:B------:R-:W-:Y:S01]  /*a020*/  FMUL.FTZ R109, R109, R8 ;  /* 0x000000086d6d7220 */ /* 0x000fe20000410000 */
[----:B------:R-:W-:Y:S01]  /*a030*/  MOV R57, R39 ;  /* 0x0000002700397202 */ /* 0x000fe20000000f00 */
[-C--:B------:R-:W-:Y:S01]  /*a040*/  FMUL.FTZ R110, R110, R3.reuse ;  /* 0x000000036e6e7220 */ /* 0x080fe20000410000 */
[----:B------:R-:W-:Y:S01]  /*a050*/  MOV R72, R64 ;  /* 0x0000004000487202 */ /* 0x000fe20000000f00 */
[----:B------:R-:W-:Y:S01]  /*a060*/  FMUL.FTZ R111, R111, R3 ;  /* 0x000000036f6f7220 */ /* 0x000fe20000410000 */
[----:B------:R-:W-:Y:S01]  /*a070*/  MOV R86, R47 ;  /* 0x0000002f00567202 */ /* 0x000fe20000000f00 */
[C---:B------:R-:W-:Y:S01]  /*a080*/  HMMA.16816.F32.BF16 R88, R4.reuse, R22, R88 ;  /* 0x000000160458723c */ /* 0x040fe20000041858 */
[----:B------:R-:W3:Y:S01]  /*a090*/  LDSM.16.MT88.4 R20, [R206+0x1e000] ;  /* 0x01e00000ce14783b */ /* 0x000ee20000004200 */
[----:B------:R-:W-:Y:S01]  /*a0a0*/  FMUL.FTZ R112, R112, R8 ;  /* 0x0000000870707220 */ /* 0x000fe20000410000 */
[----:B------:R-:W-:Y:S01]  /*a0b0*/  MOV R74, R66 ;  /* 0x00000042004a7202 */ /* 0x000fe20000000f00 */
[----:B------:R-:W-:Y:S01]  /*a0c0*/  FMUL.FTZ R113, R113, R8 ;  /* 0x0000000871717220 */ /* 0x000fe20000410000 */
[----:B------:R-:W-:Y:S01]  /*a0d0*/  MOV R75, R67 ;  /* 0x00000043004b7202 */ /* 0x000fe20000000f00 */
[-C--:B------:R-:W-:Y:S01]  /*a0e0*/  FMUL.FTZ R114, R114, R3.reuse ;  /* 0x0000000372727220 */ /* 0x080fe20000410000 */
[----:B------:R-:W-:Y:S01]  /*a0f0*/  MOV R64, R52 ;  /* 0x0000003400407202 */ /* 0x000fe20000000f00 */
[C---:B--2---:R-:W-:Y:S01]  /*a100*/  HMMA.16816.F32.BF16 R92, R4.reuse, R12, R92 ;  /* 0x0000000c045c723c */ /* 0x044fe2000004185c */
[----:B-1----:R-:W-:Y:S01]  /*a110*/  FFMA.FTZ R9, R134, c[0x0][0x23c], -R2 ;  /* 0x00008f0086097a23 */ /* 0x002fe20000010802 */
[----:B------:R-:W-:Y:S01]  /*a120*/  MOV R66, R54 ;  /* 0x0000003600427202 */ /* 0x000fe20000000f00 */
[----:B------:R-:W-:Y:S01]  /*a130*/  FMUL.FTZ R115, R115, R3 ;  /* 0x0000000373737220 */ /* 0x000fe20000410000 */
[----:B------:R-:W-:Y:S01]  /*a140*/  MOV R67, R55 ;  /* 0x0000003700437202 */ /* 0x000fe20000000f00 */
[-C--:B------:R-:W-:Y:S01]  /*a150*/  FMUL.FTZ R116, R116, R8.reuse ;  /* 0x0000000874747220 */ /* 0x080fe20000410000 */
[----:B------:R1:W2:Y:S01]  /*a160*/  MUFU.EX2 R87, R9 ;  /* 0x0000000900577308 */ /* 0x0002a20000000800 */
[----:B------:R-:W-:Y:S01]  /*a170*/  FMUL.FTZ R117, R117, R8 ;  /* 0x0000000875757220 */ /* 0x000fe20000410000 */
[C---:B------:R-:W-:Y:S01]  /*a180*/  HMMA.16816.F32.BF16 R96, R4.reuse, R14, R96 ;  /* 0x0000000e0460723c */ /* 0x040fe20000041860 */
[----:B------:R-:W4:Y:S01]  /*a190*/  LDSM.16.MT88.4 R12, [R208+0x1e000] ;  /* 0x01e00000d00c783b */ /* 0x000f220000004200 */
[----:B------:R-:W-:Y:S01]  /*a1a0*/  FMUL.FTZ R118, R118, R3 ;  /* 0x0000000376767220 */ /* 0x000fe20000410000 */
[----:B------:R-:W-:Y:S01]  /*a1b0*/  MOV R69, R57 ;  /* 0x0000003900457202 */ /* 0x000fe20000000f00 */
[----:B------:R-:W-:Y:S01]  /*a1c0*/  FMUL.FTZ R119, R119, R3 ;  /* 0x0000000377777220 */ /* 0x000fe20000410000 */
[----:B------:R-:W-:Y:S01]  /*a1d0*/  MOV R70, R58 ;  /* 0x0000003a00467202 */ /* 0x000fe20000000f00 */
[----:B------:R-:W-:Y:S01]  /*a1e0*/  FMUL.FTZ R120, R120, R8 ;  /* 0x0000000878787220 */ /* 0x000fe20000410000 */
[----:B------:R-:W-:Y:S01]  /*a1f0*/  MOV R85, R40 ;  /* 0x0000002800557202 */ /* 0x000fe20000000f00 */
[----:B------:R-:W-:Y:S01]  /*a200*/  HMMA.16816.F32.BF16 R80, R4, R18, R80 ;  /* 0x000000120450723c */ /* 0x000fe20000041850 */
[----:B------:R-:W5:Y:S01]  /*a210*/  LDSM.16.MT88.4 R16, [R205+0x1e000] ;  /* 0x01e00000cd10783b */ /* 0x000f620000004200 */
[----:B------:R-:W-:Y:S01]  /*a220*/  FMUL.FTZ R121, R121, R8 ;  /* 0x0000000879797220 */ /* 0x000fe20000410000 */
[----:B------:R-:W-:Y:S01]  /*a230*/  MOV R192, R133 ;  /* 0x0000008500c07202 */ /* 0x000fe20000000f00 */
[----:B------:R-:W-:-:S02]  /*a240*/  FMUL.FTZ R122, R122, R3 ;  /* 0x000000037a7a7220 */ /* 0x000fc40000410000 */
[-C--:B------:R-:W-:Y:S02]  /*a250*/  FMUL.FTZ R123, R123, R3.reuse ;  /* 0x000000037b7b7220 */ /* 0x080fe40000410000 */
[--C-:B-1----:R-:W-:Y:S02]  /*a260*/  FFMA.FTZ R9, R135, c[0x0][0x23c], -R2.reuse ;  /* 0x00008f0087097a23 */ /* 0x102fe40000010802 */
[----:B------:R-:W-:Y:S01]  /*a270*/  FFMA.FTZ R10, R176, c[0x0][0x23c], -R2 ;  /* 0x00008f00b00a7a23 */ /* 0x000fe20000010802 */
[----:B------:R-:W-:Y:S01]  /*a280*/  MOV R176, R62 ;  /* 0x0000003e00b07202 */ /* 0x000fe20000000f00 */
[----:B------:R1:W-:Y:S01]  /*a290*/  MUFU.EX2 R73, R9 ;  /* 0x0000000900497308 */ /* 0x0003e20000000800 */
[-C--:B------:R-:W-:Y:S02]  /*a2a0*/  FMUL.FTZ R100, R100, R8.reuse ;  /* 0x0000000864647220 */ /* 0x080fe40000410000 */
[----:B------:R-:W-:Y:S01]  /*a2b0*/  FMUL.FTZ R101, R101, R8 ;  /* 0x0000000865657220 */ /* 0x000fe20000410000 */
[----:B---3--:R-:W-:Y:S01]  /*a2c0*/  HMMA.16816.F32.BF16 R108, R4, R20, R108 ;  /* 0x00000014046c723c */ /* 0x008fe2000004186c */
[----:B------:R-:W-:-:S03]  /*a2d0*/  FMUL.FTZ R102, R102, R3 ;  /* 0x0000000366667220 */ /* 0x000fc60000410000 */
[----:B------:R3:W-:Y:S01]  /*a2e0*/  MUFU.EX2 R78, R10 ;  /* 0x0000000a004e7308 */ /* 0x0007e20000000800 */
[----:B------:R-:W-:Y:S02]  /*a2f0*/  FMUL.FTZ R103, R103, R3 ;  /* 0x0000000367677220 */ /* 0x000fe40000410000 */
[-C--:B------:R-:W-:Y:S01]  /*a300*/  FMUL.FTZ R104, R104, R8.reuse ;  /* 0x0000000868687220 */ /* 0x080fe20000410000 */
[----:B------:R-:W-:Y:S01]  /*a310*/  HMMA.16816.F32.BF16 R112, R4, R22, R112 ;  /* 0x000000160470723c */ /* 0x000fe20000041870 */
[----:B------:R-:W2:Y:S01]  /*a320*/  LDSM.16.MT88.4 R20, [R205+0x18800] ;  /* 0x01880000cd14783b */ /* 0x000ea20000004200 */
[----:B------:R-:W-:Y:S02]  /*a330*/  FMUL.FTZ R105, R105, R8 ;  /* 0x0000000869697220 */ /* 0x000fe40000410000 */
[----:B-1----:R-:W-:Y:S01]  /*a340*/  FFMA.FTZ R9, R177, c[0x0][0x23c], -R0 ;  /* 0x00008f00b1097a23 */ /* 0x002fe20000010800 */
[----:B------:R-:W-:Y:S01]  /*a350*/  MOV R177, R61 ;  /* 0x0000003d00b17202 */ /* 0x000fe20000000f00 */
[----:B------:R-:W-:-:S02]  /*a360*/  FMUL.FTZ R106, R106, R3 ;  /* 0x000000036a6a7220 */ /* 0x000fc40000410000 */
[C---:B----4-:R-:W-:Y:S01]  /*a370*/  HMMA.16816.F32.BF16 R48, R4.reuse, R12, R116 ;  /* 0x0000000c0430723c */ /* 0x050fe20000041874 */
[----:B------:R1:W-:Y:S01]  /*a380*/  MUFU.EX2 R77, R9 ;  /* 0x00000009004d7308 */ /* 0x0003e20000000800 */
[----:B------:R-:W-:Y:S02]  /*a390*/  FMUL.FTZ R107, R107, R3 ;  /* 0x000000036b6b7220 */ /* 0x000fe40000410000 */
[----:B---3--:R-:W-:Y:S02]  /*a3a0*/  FFMA.FTZ R10, R193, c[0x0][0x23c], -R0 ;  /* 0x00008f00c10a7a23 */ /* 0x008fe40000010800 */
[-C--:B------:R-:W-:Y:S02]  /*a3b0*/  FMUL.FTZ R124, R124, R8.reuse ;  /* 0x000000087c7c7220 */ /* 0x080fe40000410000 */
[----:B------:R-:W-:Y:S01]  /*a3c0*/  HMMA.16816.F32.BF16 R120, R4, R14, R120 ;  /* 0x0000000e0478723c */ /* 0x000fe20000041878 */
[----:B------:R-:W3:Y:S01]  /*a3d0*/  LDSM.16.MT88.4 R12, [R207+0x18800] ;  /* 0x01880000cf0c783b */ /* 0x000ee20000004200 */
[----:B------:R4:W2:Y:S01]  /*a3e0*/  MUFU.EX2 R84, R10 ;  /* 0x0000000a00547308 */ /* 0x0008a20000000800 */
[----:B------:R-:W-:-:S02]  /*a3f0*/  FMUL.FTZ R125, R125, R8 ;  /* 0x000000087d7d7220 */ /* 0x000fc40000410000 */
[-C--:B------:R-:W-:Y:S02]  /*a400*/  FMUL.FTZ R126, R126, R3.reuse ;  /* 0x000000037e7e7220 */ /* 0x080fe40000410000 */
[-C--:B------:R-:W-:Y:S01]  /*a410*/  FMUL.FTZ R127, R127, R3.reuse ;  /* 0x000000037f7f7220 */ /* 0x080fe20000410000 */
[C---:B-----5:R-:W-:Y:S01]  /*a420*/  HMMA.16816.F32.BF16 R100, R4.reuse, R16, R100 ;  /* 0x000000100464723c */ /* 0x060fe20000041864 */
[----:B-1----:R-:W-:Y:S01]  /*a430*/  FFMA.FTZ R9, R179, c[0x0][0x23c], -R0 ;  /* 0x00008f00b3097a23 */ /* 0x002fe20000010800 */
[----:B------:R-:W-:Y:S01]  /*a440*/  MOV R179, R74 ;  /* 0x0000004a00b37202 */ /* 0x000fe20000000f00 */
[-C--:B------:R-:W-:Y:S02]  /*a450*/  FMUL.FTZ R128, R128, R8.reuse ;  /* 0x0000000880807220 */ /* 0x080fe40000410000 */
[----:B------:R1:W-:Y:S01]  /*a460*/  MUFU.EX2 R79, R9 ;  /* 0x00000009004f7308 */ /* 0x0003e20000000800 */
[----:B------:R-:W-:Y:S02]  /*a470*/  FMUL.FTZ R129, R129, R8 ;  /* 0x0000000881817220 */ /* 0x000fe40000410000 */
[-C--:B------:R-:W-:Y:S01]  /*a480*/  FMUL.FTZ R130, R130, R3.reuse ;  /* 0x0000000382827220 */ /* 0x080fe20000410000 */
[----:B------:R-:W-:Y:S01]  /*a490*/  HMMA.16816.F32.BF16 R104, R4, R18, R104 ;  /* 0x000000120468723c */ /* 0x000fe20000041868 */
[----:B------:R-:W-:Y:S01]  /*a4a0*/  FMUL.FTZ R131, R131, R3 ;  /* 0x0000000383837220 */ /* 0x000fe20000410000 */
[----:B------:R-:W-:Y:S01]  /*a4b0*/  LDSM.16.MT88.4 R16, [R206+0x18800] ;  /* 0x01880000ce10783b */ /* 0x000fe20000004200 */
[----:B----4-:R-:W-:-:S05]  /*a4c0*/  MOV R10, R60 ;  /* 0x0000003c000a7202 */ /* 0x010fca0000000f00 */
[----:B------:R-:W-:Y:S01]  /*a4d0*/  HMMA.16816.F32.BF16 R124, R4, R24, R124 ;  /* 0x00000018047c723c */ /* 0x000fe2000004187c */
[----:B-1----:R-:W-:-:S04]  /*a4e0*/  FFMA.FTZ R9, R178, c[0x0][0x23c], -R0 ;  /* 0x00008f00b2097a23 */ /* 0x002fc80000010800 */
[----:B------:R-:W1:Y:S03]  /*a4f0*/  MUFU.EX2 R178, R9 ;  /* 0x0000000900b27308 */ /* 0x000e660000000800 */
[----:B------:R-:W-:Y:S01]  /*a500*/  HMMA.16816.F32.BF16 R128, R4, R26, R128 ;  /* 0x0000001a0480723c */ /* 0x000fe20000041880 */
[----:B------:R-:W4:Y:S06]  /*a510*/  LDSM.16.MT88.4 R24, [R205+0x1a800] ;  /* 0x01a80000cd18783b */ /* 0x000f2c0000004200 */
[----:B--2---:R-:W-:-:S02]  /*a520*/  F2FP.BF16.PACK_AB R4, R87, R68 ;  /* 0x000000445704723e */ /* 0x004fc400000010ff */
[----:B------:R-:W-:Y:S02]  /*a530*/  F2FP.BF16.PACK_AB R5, R77, R84 ;  /* 0x000000544d05723e */ /* 0x000fe400000010ff */
[----:B------:R-:W-:Y:S02]  /*a540*/  F2FP.BF16.PACK_AB R6, R73, R78 ;  /* 0x0000004e4906723e */ /* 0x000fe400000010ff */
[----:B-1----:R-:W-:Y:S01]  /*a550*/  F2FP.BF16.PACK_AB R7, R178, R79 ;  /* 0x0000004fb207723e */ /* 0x002fe200000010ff */
[----:B------:R-:W-:-:S06]  /*a560*/  FFMA.FTZ R9, R252, c[0x0][0x23c], -R2 ;  /* 0x00008f00fc097a23 */ /* 0x000fcc0000010802 */
[C---:B------:R-:W-:Y:S07]  /*a570*/  HMMA.16816.F32.BF16 R44, R4.reuse, R30, R240 ;  /* 0x0000001e042c723c */ /* 0x040fee00000418f0 */
[----:B------:R-:W-:Y:S01]  /*a580*/  MOV R241, R65 ;  /* 0x0000004100f17202 */ /* 0x000fe20000000f00 */
[----:B------:R-:W-:Y:S01]  /*a590*/  HMMA.16816.F32.BF16 R136, R4, R20, R136 ;  /* 0x000000140488723c */ /* 0x000fe20000041888 */
[----:B------:R-:W-:Y:S02]  /*a5a0*/  MOV R65, R53 ;  /* 0x0000003500417202 */ /* 0x000fe40000000f00 */
[----:B------:R-:W-:-:S02]  /*a5b0*/  MOV R243, R71 ;  /* 0x0000004700f37202 */ /* 0x000fc40000000f00 */
[----:B------:R-:W-:Y:S02]  /*a5c0*/  MOV R242, R68 ;  /* 0x0000004400f27202 */ /* 0x000fe40000000f00 */
[----:B------:R-:W-:Y:S01]  /*a5d0*/  MOV R68, R56 ;  /* 0x0000003800447202 */ /* 0x000fe20000000f00 */
[C---:B------:R-:W-:Y:S01]  /*a5e0*/  HMMA.16816.F32.BF16 R36, R4.reuse, R22, R248 ;  /* 0x000000160424723c */ /* 0x040fe200000418f8 */
[----:B------:R-:W1:Y:S01]  /*a5f0*/  LDSM.16.MT88.4 R20, [R206+0x1a800] ;  /* 0x01a80000ce14783b */ /* 0x000e620000004200 */
[----:B------:R-:W-:Y:S02]  /*a600*/  MOV R71, R59 ;  /* 0x0000003b00477202 */ /* 0x000fe40000000f00 */
[----:B------:R-:W-:Y:S02]  /*a610*/  MOV R193, R68 ;  /* 0x0000004400c17202 */ /* 0x000fe40000000f00 */
[----:B------:R-:W-:Y:S02]  /*a620*/  MOV R240, R65 ;  /* 0x0000004100f07202 */ /* 0x000fe40000000f00 */
[----:B---3--:R-:W-:Y:S01]  /*a630*/  HMMA.16816.F32.BF16 R160, R4, R12, R160 ;  /* 0x0000000c04a0723c */ /* 0x008fe200000418a0 */
[----:B------:R-:W-:-:S02]  /*a640*/  MOV R248, R78 ;  /* 0x0000004e00f87202 */ /* 0x000fc40000000f00 */
[----:B------:R-:W-:Y:S02]  /*a650*/  MOV R249, R79 ;  /* 0x0000004f00f97202 */ /* 0x000fe40000000f00 */
[----:B------:R-:W-:Y:S02]  /*a660*/  MOV R250, R72 ;  /* 0x0000004800fa7202 */ /* 0x000fe40000000f00 */
[----:B------:R-:W-:Y:S01]  /*a670*/  MOV R251, R73 ;  /* 0x0000004900fb7202 */ /* 0x000fe20000000f00 */
[C---:B------:R-:W-:Y:S01]  /*a680*/  HMMA.16816.F32.BF16 R52, R4.reuse, R14, R236 ;  /* 0x0000000e0434723c */ /* 0x040fe200000418ec */
[----:B------:R-:W2:Y:S06]  /*a690*/  LDSM.16.MT88.4 R12, [R207+0x1a800] ;  /* 0x01a80000cf0c783b */ /* 0x000eac0000004200 */
[----:B------:R-:W-:Y:S01]  /*a6a0*/  MOV R238, R69 ;  /* 0x0000004500ee7202 */ /* 0x000fe20000000f00 */
[----:B----4-:R-:W-:Y:S01]  /*a6b0*/  HMMA.16816.F32.BF16 R56, R4, R24, R200 ;  /* 0x000000180438723c */ /* 0x010fe200000418c8 */
[----:B------:R-:W-:-:S02]  /*a6c0*/  MOV R239, R71 ;  /* 0x0000004700ef7202 */ /* 0x000fc40000000f00 */
[----:B------:R-:W-:Y:S02]  /*a6d0*/  MOV R237, R66 ;  /* 0x0000004200ed7202 */ /* 0x000fe40000000f00 */
[----:B------:R-:W-:Y:S02]  /*a6e0*/  MOV R236, R86 ;  /* 0x0000005600ec7202 */ /* 0x000fe40000000f00 */
[----:B------:R-:W-:Y:S01]  /*a6f0*/  MOV R201, R63 ;  /* 0x0000003f00c97202 */ /* 0x000fe20000000f00 */
[----:B------:R-:W-:Y:S01]  /*a700*/  HMMA.16816.F32.BF16 R40, R4, R18, R244 ;  /* 0x000000120428723c */ /* 0x000fe200000418f4 */
[----:B------:R-:W-:Y:S01]  /*a710*/  MOV R200, R84 ;  /* 0x0000005400c87202 */ /* 0x000fe20000000f00 */
[----:B------:R3:W-:Y:S01]  /*a720*/  MUFU.EX2 R244, R9 ;  /* 0x0000000900f47308 */ /* 0x0007e20000000800 */
[----:B------:R-:W-:Y:S02]  /*a730*/  MOV R202, R85 ;  /* 0x0000005500ca7202 */ /* 0x000fe40000000f00 */
[----:B------:R-:W-:-:S02]  /*a740*/  MOV R203, R76 ;  /* 0x0000004c00cb7202 */ /* 0x000fc40000000f00 */
[----:B------:R-:W-:Y:S01]  /*a750*/  IMAD.MOV.U32 R247, RZ, RZ, R64 ;  /* 0x000000fffff77224 */ /* 0x000fe200078e0040 */
[C---:B------:R-:W-:Y:S01]  /*a760*/  HMMA.16816.F32.BF16 R60, R4.reuse, R26, R196 ;  /* 0x0000001a043c723c */ /* 0x040fe200000418c4 */
[----:B------:R-:W-:Y:S01]  /*a770*/  MOV R245, R87 ;  /* 0x0000005700f57202 */ /* 0x000fe20000000f00 */
[----:B------:R-:W4:Y:S01]  /*a780*/  LDSM.16.MT88.4 R24, [R206+0x1c800] ;  /* 0x01c80000ce18783b */ /* 0x000f220000004200 */
[----:B------:R-:W-:Y:S02]  /*a790*/  MOV R246, R77 ;  /* 0x0000004d00f67202 */ /* 0x000fe40000000f00 */
[----:B------:R-:W-:Y:S02]  /*a7a0*/  MOV R252, R200 ;  /* 0x000000c800fc7202 */ /* 0x000fe40000000f00 */
[----:B------:R-:W-:Y:S01]  /*a7b0*/  MOV R196, R70 ;  /* 0x0000004600c47202 */ /* 0x000fe20000000f00 */
[----:B------:R-:W-:Y:S01]  /*a7c0*/  HMMA.16816.F32.BF16 R144, R4, R16, R144 ;  /* 0x000000100490723c */ /* 0x000fe20000041890 */
[----:B------:R-:W-:Y:S01]  /*a7d0*/  MOV R199, R67 ;  /* 0x0000004300c77202 */ /* 0x000fe20000000f00 */
[----:B------:R-:W-:Y:S01]  /*a7e0*/  LDSM.16.MT88.4 R16, [R208+0x1a800] ;  /* 0x01a80000d010783b */ /* 0x000fe20000004200 */
[----:B------:R-:W-:Y:S01]  /*a7f0*/  MOV R197, R132 ;  /* 0x0000008400c57202 */ /* 0x000fe20000000f00 */
[----:B---3--:R-:W-:Y:S01]  /*a800*/  FFMA.FTZ R9, R196, c[0x0][0x23c], -R2 ;  /* 0x00008f00c4097a23 */ /* 0x008fe20000010802 */
[----:B------:R-:W-:-:S02]  /*a810*/  MOV R198, R75 ;  /* 0x0000004b00c67202 */ /* 0x000fc40000000f00 */
[----:B------:R-:W-:Y:S01]  /*a820*/  MOV R196, R241 ;  /* 0x000000f100c47202 */ /* 0x000fe20000000f00 */
[C---:B-1----:R-:W-:Y:S01]  /*a830*/  HMMA.16816.F32.BF16 R64, R4.reuse, R20, R188 ;  /* 0x000000140440723c */ /* 0x042fe200000418bc */
[----:B------:R-:W-:Y:S02]  /*a840*/  MOV R200, R202 ;  /* 0x000000ca00c87202 */ /* 0x000fe40000000f00 */
[----:B------:R-:W-:Y:S02]  /*a850*/  MOV R202, R250 ;  /* 0x000000fa00ca7202 */ /* 0x000fe40000000f00 */
[----:B------:R-:W-:Y:S01]  /*a860*/  MOV R250, R251 ;  /* 0x000000fb00fa7202 */ /* 0x000fe20000000f00 */
[----:B------:R-:W-:Y:S01]  /*a870*/  IMAD.MOV.U32 R251, RZ, RZ, R178 ;  /* 0x000000fffffb7224 */ /* 0x000fe200078e00b2 */
[----:B------:R-:W-:Y:S01]  /*a880*/  MOV R191, R198 ;  /* 0x000000c600bf7202 */ /* 0x000fe20000000f00 */
[----:B------:R-:W-:Y:S01]  /*a890*/  HMMA.16816.F32.BF16 R68, R4, R22, R180 ;  /* 0x000000160444723c */ /* 0x000fe200000418b4 */
[----:B------:R-:W1:Y:S01]  /*a8a0*/  LDSM.16.MT88.4 R20, [R208+0x1c800] ;  /* 0x01c80000d014783b */ /* 0x000e620000004200 */
[----:B------:R-:W-:-:S02]  /*a8b0*/  MOV R198, R243 ;  /* 0x000000f300c67202 */ /* 0x000fc40000000f00 */
[----:B------:R3:W5:Y:S01]  /*a8c0*/  MUFU.EX2 R243, R9 ;  /* 0x0000000900f37308 */ /* 0x0007620000000800 */
[----:B------:R-:W-:Y:S02]  /*a8d0*/  MOV R190, R197 ;  /* 0x000000c500be7202 */ /* 0x000fe40000000f00 */
[----:B------:R-:W-:Y:S01]  /*a8e0*/  MOV R197, R242 ;  /* 0x000000f200c57202 */ /* 0x000fe20000000f00 */
[----:B--2---:R-:W-:Y:S01]  /*a8f0*/  HMMA.16816.F32.BF16 R84, R4, R12, R156 ;  /* 0x0000000c0454723c */ /* 0x004fe2000004189c */
[----:B------:R-:W-:Y:S02]  /*a900*/  MOV R188, R193 ;  /* 0x000000c100bc7202 */ /* 0x000fe40000000f00 */
[----:B------:R-:W-:-:S05]  /*a910*/  MOV R183, R192 ;  /* 0x000000c000b77202 */ /* 0x000fca0000000f00 */
[----:B------:R-:W-:Y:S01]  /*a920*/  HMMA.16816.F32.BF16 R132, R4, R14, R148 ;  /* 0x0000000e0484723c */ /* 0x000fe20000041894 */
[----:B------:R-:W2:Y:S01]  /*a930*/  LDSM.16.MT88.4 R12, [R207+0x1c800] ;  /* 0x01c80000cf0c783b */ /* 0x000ea20000004200 */
[----:B---3--:R-:W-:-:S04]  /*a940*/  FFMA.FTZ R9, R195, c[0x0][0x23c], -R2 ;  /* 0x00008f00c3097a23 */ /* 0x008fc80000010802 */
[----:B------:R3:W-:Y:S02]  /*a950*/  MUFU.EX2 R242, R9 ;  /* 0x0000000900f27308 */ /* 0x0007e40000000800 */
[C---:B----4-:R-:W-:Y:S08]  /*a960*/  HMMA.16816.F32.BF16 R156, R4.reuse, R24, R140 ;  /* 0x00000018049c723c */ /* 0x050ff0000004188c */
[----:B------:R-:W-:Y:S01]  /*a970*/  HMMA.16816.F32.BF16 R152, R4, R28, R152 ;  /* 0x0000001c0498723c */ /* 0x000fe20000041898 */
[----:B------:R-:W4:Y:S01]  /*a980*/  LDSM.16.MT88.4 R28, [R205+0x1c800] ;  /* 0x01c80000cd1c783b */ /* 0x000f220000004200 */
[----:B---3--:R-:W-:-:S06]  /*a990*/  FFMA.FTZ R9, R194, c[0x0][0x23c], -R2 ;  /* 0x00008f00c2097a23 */ /* 0x008fcc0000010802 */
[C---:B-1----:R-:W-:Y:S01]  /*a9a0*/  HMMA.16816.F32.BF16 R116, R4.reuse, R22, R88 ;  /* 0x000000160474723c */ /* 0x042fe20000041858 */
[----:B------:R1:W-:Y:S07]  /*a9b0*/  MUFU.EX2 R241, R9 ;  /* 0x0000000900f17308 */ /* 0x0003ee0000000800 */
[C---:B------:R-:W-:Y:S08]  /*a9c0*/  HMMA.16816.F32.BF16 R72, R4.reuse, R16, R172 ;  /* 0x000000100448723c */ /* 0x040ff000000418ac */
[----:B--2---:R-:W-:Y:S01]  /*a9d0*/  HMMA.16816.F32.BF16 R88, R4, R12, R92 ;  /* 0x0000000c0458723c */ /* 0x004fe2000004185c */
[----:B-1----:R-:W-:Y:S01]  /*a9e0*/  FFMA.FTZ R9, R190, c[0x0][0x23c], -R0 ;  /* 0x00008f00be097a23 */ /* 0x002fe20000010800 */
[----:B------:R-:W-:-:S02]  /*a9f0*/  MOV R190, R191 ;  /* 0x000000bf00be7202 */ /* 0x000fc40000000f00 */
[----:B------:R-:W-:-:S04]  /*aa00*/  MOV R191, R196 ;  /* 0x000000c400bf7202 */ /* 0x000fc80000000f00 */
[C---:B------:R-:W-:Y:S01]  /*aa10*/  HMMA.16816.F32.BF16 R96, R4.reuse, R14, R96 ;  /* 0x0000000e0460723c */ /* 0x040fe20000041860 */
[----:B------:R-:W1:Y:S01]  /*aa20*/  LDSM.16.MT88.4 R12, [R207+0x1e800] ;  /* 0x01e80000cf0c783b */ /* 0x000e620000004200 */
[----:B------:R-:W-:Y:S02]  /*aa30*/  MOV R196, R197 ;  /* 0x000000c500c47202 */ /* 0x000fe40000000f00 */
[----:B------:R-:W-:Y:S02]  /*aa40*/  MOV R197, R198 ;  /* 0x000000c600c57202 */ /* 0x000fe40000000f00 */
[----:B------:R-:W-:Y:S02]  /*aa50*/  MOV R198, R199 ;  /* 0x000000c700c67202 */ /* 0x000fe40000000f00 */
[----:B------:R-:W-:Y:S01]  /*aa60*/  HMMA.16816.F32.BF16 R76, R4, R18, R168 ;  /* 0x00000012044c723c */ /* 0x000fe200000418a8 */
[----:B------:R-:W2:Y:S01]  /*aa70*/  LDSM.16.MT88.4 R16, [R205+0x1e800] ;  /* 0x01e80000cd10783b */ /* 0x000ea20000004200 */
[----:B------:R-:W-:-:S02]  /*aa80*/  MOV R199, R237 ;  /* 0x000000ed00c77202 */ /* 0x000fc40000000f00 */
[----:B------:R-:W-:Y:S02]  /*aa90*/  MOV R237, R240 ;  /* 0x000000f000ed7202 */ /* 0x000fe40000000f00 */
[----:B------:R3:W-:Y:S01]  /*aaa0*/  MUFU.EX2 R240, R9 ;  /* 0x0000000900f07308 */ /* 0x0007e20000000800 */
[----:B------:R-:W-:Y:S01]  /*aab0*/  MOV R180, R197 ;  /* 0x000000c500b47202 */ /* 0x000fe20000000f00 */
[----:B------:R-:W-:Y:S01]  /*aac0*/  HMMA.16816.F32.BF16 R148, R4, R26, R80 ;  /* 0x0000001a0494723c */ /* 0x000fe20000041850 */
[----:B------:R-:W2:Y:S01]  /*aad0*/  LDSM.16.MT88.4 R24, [R206+0x1e800] ;  /* 0x01e80000ce18783b */ /* 0x000ea20000004200 */
[----:B------:R-:W-:Y:S02]  /*aae0*/  MOV R189, R237 ;  /* 0x000000ed00bd7202 */ /* 0x000fe40000000f00 */
[----:B------:R-:W-:Y:S02]  /*aaf0*/  MOV R181, R198 ;  /* 0x000000c600b57202 */ /* 0x000fe40000000f00 */
[----:B------:R-:W-:-:S02]  /*ab00*/  MOV R182, R199 ;  /* 0x000000c700b67202 */ /* 0x000fc40000000f00 */
[C---:B------:R-:W-:Y:S01]  /*ab10*/  HMMA.16816.F32.BF16 R140, R4.reuse, R20, R32 ;  /* 0x00000014048c723c */ /* 0x040fe20000041820 */
[----:B------:R-:W5:Y:S04]  /*ab20*/  LDSM.16.MT88.4 R20, [R208+0x1e800] ;  /* 0x01e80000d014783b */ /* 0x000f680000004200 */
[----:B------:R-:W-:Y:S01]  /*ab30*/  LDSM.16.MT88.4 R32, [R205+0x19000] ;  /* 0x01900000cd20783b */ /* 0x000fe20000004200 */
[--C-:B---3--:R-:W-:Y:S02]  /*ab40*/  FFMA.FTZ R9, R239, c[0x0][0x23c], -R0.reuse ;  /* 0x00008f00ef097a23 */ /* 0x108fe40000010800 */
[C---:B----4-:R-:W-:Y:S02]  /*ab50*/  HMMA.16816.F32.BF16 R164, R4.reuse, R28, R164 ;  /* 0x0000001c04a4723c */ /* 0x050fe400000418a4 */
[----:B------:R3:W4:Y:S06]  /*ab60*/  MUFU.EX2 R239, R9 ;  /* 0x0000000900ef7308 */ /* 0x00072c0000000800 */
[C---:B------:R-:W-:Y:S01]  /*ab70*/  HMMA.16816.F32.BF16 R184, R4.reuse, R30, R184 ;  /* 0x0000001e04b8723c */ /* 0x040fe200000418b8 */
[----:B------:R-:W-:Y:S07]  /*ab80*/  LDSM.16.MT88.4 R28, [R205+0x1b000] ;  /* 0x01b00000cd1c783b */ /* 0x000fee0000004200 */
[----:B-1----:R-:W-:Y:S01]  /*ab90*/  HMMA.16816.F32.BF16 R124, R4, R12, R124 ;  /* 0x0000000c047c723c */ /* 0x002fe2000004187c */
[----:B---3--:R-:W-:-:S04]  /*aba0*/  FFMA.FTZ R9, R238, c[0x0][0x23c], -R0 ;  /* 0x00008f00ee097a23 */ /* 0x008fc80000010800 */
[----:B------:R1:W-:Y:S03]  /*abb0*/  MUFU.EX2 R238, R9 ;  /* 0x0000000900ee7308 */ /* 0x0003e60000000800 */
[C---:B------:R-:W-:Y:S01]  /*abc0*/  HMMA.16816.F32.BF16 R128, R4.reuse, R14, R128 ;  /* 0x0000000e0480723c */ /* 0x040fe20000041880 */
[----:B------:R-:W3:Y:S07]  /*abd0*/  LDSM.16.MT88.4 R12, [R207+0x19000] ;  /* 0x01900000cf0c783b */ /* 0x000eee0000004200 */
[----:B--2---:R-:W-:Y:S01]  /*abe0*/  HMMA.16816.F32.BF16 R80, R4, R16, R100 ;  /* 0x000000100450723c */ /* 0x004fe20000041864 */
[----:B-1----:R-:W-:Y:S01]  /*abf0*/  FFMA.FTZ R9, R190, c[0x0][0x23c], -R0 ;  /* 0x00008f00be097a23 */ /* 0x002fe20000010800 */
[----:B------:R-:W-:-:S06]  /*ac00*/  MOV R190, R196 ;  /* 0x000000c400be7202 */ /* 0x000fcc0000000f00 */
[C---:B------:R-:W-:Y:S01]  /*ac10*/  HMMA.16816.F32.BF16 R104, R4.reuse, R18, R104 ;  /* 0x000000120468723c */ /* 0x040fe20000041868 */
[----:B------:R-:W1:Y:S01]  /*ac20*/  LDSM.16.MT88.4 R16, [R206+0x19000] ;  /* 0x01900000ce10783b */ /* 0x000e620000004200 */
[----:B------:R2:W1:Y:S06]  /*ac30*/  MUFU.EX2 R237, R9 ;  /* 0x0000000900ed7308 */ /* 0x00046c0000000800 */
[C---:B------:R-:W-:Y:S08]  /*ac40*/  HMMA.16816.F32.BF16 R108, R4.reuse, R24, R108 ;  /* 0x00000018046c723c */ /* 0x040ff0000004186c */
[----:B------:R-:W-:Y:S01]  /*ac50*/  HMMA.16816.F32.BF16 R112, R4, R26, R112 ;  /* 0x0000001a0470723c */ /* 0x000fe20000041870 */
[----:B------:R-:W3:Y:S01]  /*ac60*/  LDSM.16.MT88.4 R24, [R208+0x19000] ;  /* 0x01900000d018783b */ /* 0x000ee20000004200 */
[----:B--2---:R-:W-:Y:S01]  /*ac70*/  FFMA.FTZ R9, R200, c[0x0][0x23c], -R2 ;  /* 0x00008f00c8097a23 */ /* 0x004fe20000010802 */
[----:B------:R-:W-:-:S03]  /*ac80*/  MOV R200, R236 ;  /* 0x000000ec00c87202 */ /* 0x000fc60000000f00 */
[----:B------:R2:W-:Y:S02]  /*ac90*/  MUFU.EX2 R236, R9 ;  /* 0x0000000900ec7308 */ /* 0x0005e40000000800 */
[C---:B-----5:R-:W-:Y:S08]  /*aca0*/  HMMA.16816.F32.BF16 R48, R4.reuse, R20, R48 ;  /* 0x000000140430723c */ /* 0x060ff00000041830 */
[----:B------:R-:W-:Y:S01]  /*acb0*/  HMMA.16816.F32.BF16 R120, R4, R22, R120 ;  /* 0x000000160478723c */ /* 0x000fe20000041878 */
[----:B------:R-:W-:Y:S01]  /*acc0*/  LDSM.16.MT88.4 R20, [R206+0x1b000] ;  /* 0x01b00000ce14783b */ /* 0x000fe20000004200 */
[----:B--2---:R-:W-:-:S05]  /*acd0*/  FFMA.FTZ R9, R203, c[0x0][0x23c], -R2 ;  /* 0x00008f00cb097a23 */ /* 0x004fca0000010802 */
[----:B------:R-:W-:Y:S02]  /*ace0*/  F2FP.BF16.PACK_AB R4, R243, R244 ;  /* 0x000000f4f304723e */ /* 0x000fe400000010ff */
[----:B----4-:R-:W-:Y:S01]  /*acf0*/  F2FP.BF16.PACK_AB R5, R239, R240 ;  /* 0x000000f0ef05723e */ /* 0x010fe200000010ff */
[----:B------:R2:W4:Y:S01]  /*ad00*/  MUFU.EX2 R203, R9 ;  /* 0x0000000900cb7308 */ /* 0x0005220000000800 */
[----:B------:R-:W-:Y:S02]  /*ad10*/  F2FP.BF16.PACK_AB R6, R241, R242 ;  /* 0x000000f2f106723e */ /* 0x000fe400000010ff */
[----:B-1----:R-:W-:-:S07]  /*ad20*/  F2FP.BF16.PACK_AB R7, R237, R238 ;  /* 0x000000eeed07723e */ /* 0x002fce00000010ff */
[----:B---3--:R-:W-:Y:S01]  /*ad30*/  HMMA.16816.F32.BF16 R160, R4, R12, R160 ;  /* 0x0000000c04a0723c */ /* 0x008fe200000418a0 */
[----:B--2---:R-:W-:-:S07]  /*ad40*/  FFMA.FTZ R9, R202, c[0x0][0x23c], -R2 ;  /* 0x00008f00ca097a23 */ /* 0x004fce0000010802 */
[C---:B------:R-:W-:Y:S01]  /*ad50*/  HMMA.16816.F32.BF16 R196, R4.reuse, R14, R52 ;  /* 0x0000000e04c4723c */ /* 0x040fe20000041834 */
[----:B------:R-:W1:Y:S01]  /*ad60*/  LDSM.16.MT88.4 R12, [R207+0x1b000] ;  /* 0x01b00000cf0c783b */ /* 0x000e620000004200 */
[----:B------:R-:W-:Y:S06]  /*ad70*/  MUFU.EX2 R202, R9 ;  /* 0x0000000900ca7308 */ /* 0x000fec0000000800 */
[C---:B------:R-:W-:Y:S08]  /*ad80*/  HMMA.16816.F32.BF16 R144, R4.reuse, R16, R144 ;  /* 0x000000100490723c */ /* 0x040ff00000041890 */
[C---:B------:R-:W-:Y:S01]  /*ad90*/  HMMA.16816.F32.BF16 R40, R4.reuse, R18, R40 ;  /* 0x000000120428723c */ /* 0x040fe20000041828 */
[----:B------:R-:W2:Y:S07]  /*ada0*/  LDSM.16.MT88.4 R16, [R208+0x1b000] ;  /* 0x01b00000d010783b */ /* 0x000eae0000004200 */
[C---:B------:R-:W-:Y:S08]  /*adb0*/  HMMA.16816.F32.BF16 R152, R4.reuse, R24, R152 ;  /* 0x000000180498723c */ /* 0x040ff00000041898 */
[C---:B------:R-:W-:Y:S01]  /*adc0*/  HMMA.16816.F32.BF16 R44, R4.reuse, R26, R44 ;  /* 0x0000001a042c723c */ /* 0x040fe2000004182c */
[----:B------:R-:W-:Y:S07]  /*add0*/  LDSM.16.MT88.4 R24, [R206+0x1d000] ;  /* 0x01d00000ce18783b */ /* 0x000fee0000004200 */
[C---:B------:R-:W-:Y:S07]  /*ade0*/  HMMA.16816.F32.BF16 R192, R4.reuse, R28, R56 ;  /* 0x0000001c04c0723c */ /* 0x040fee0000041838 */
[----:B------:R-:W-:Y:S01]  /*adf0*/  MOV R56, R182 ;  /* 0x000000b600387202 */ /* 0x000fe20000000f00 */
[----:B-1----:R-:W-:Y:S01]  /*ae00*/  HMMA.16816.F32.BF16 R84, R4, R12, R84 ;  /* 0x0000000c0454723c */ /* 0x002fe20000041854 */
[----:B------:R-:W-:-:S02]  /*ae10*/  MOV R57, R181 ;  /* 0x000000b500397202 */ /* 0x000fc40000000f00 */
[----:B------:R-:W-:Y:S02]  /*ae20*/  MOV R58, R180 ;  /* 0x000000b4003a7202 */ /* 0x000fe40000000f00 */
[----:B------:R-:W-:-:S03]  /*ae30*/  MOV R59, R177 ;  /* 0x000000b1003b7202 */ /* 0x000fc60000000f00 */
[C---:B------:R-:W-:Y:S01]  /*ae40*/  HMMA.16816.F32.BF16 R92, R4.reuse, R14, R132 ;  /* 0x0000000e045c723c */ /* 0x040fe20000041884 */
[----:B------:R-:W1:Y:S07]  /*ae50*/  LDSM.16.MT88.4 R12, [R207+0x1d000] ;  /* 0x01d00000cf0c783b */ /* 0x000e6e0000004200 */
[C---:B------:R-:W-:Y:S08]  /*ae60*/  HMMA.16816.F32.BF16 R28, R4.reuse, R30, R60 ;  /* 0x0000001e041c723c */ /* 0x040ff0000004183c */
[C---:B------:R-:W-:Y:S08]  /*ae70*/  HMMA.16816.F32.BF16 R60, R4.reuse, R22, R68 ;  /* 0x00000016043c723c */ /* 0x040ff00000041844 */
[C---:B--2---:R-:W-:Y:S07]  /*ae80*/  HMMA.16816.F32.BF16 R68, R4.reuse, R16, R72 ;  /* 0x000000100444723c */ /* 0x044fee0000041848 */
[----:B------:R-:W-:Y:S01]  /*ae90*/  MOV R73, R179 ;  /* 0x000000b300497202 */ /* 0x000fe20000000f00 */
[----:B------:R-:W-:Y:S01]  /*aea0*/  HMMA.16816.F32.BF16 R52, R4, R20, R64 ;  /* 0x000000140434723c */ /* 0x000fe20000041840 */
[----:B------:R-:W-:Y:S01]  /*aeb0*/  MOV R74, R176 ;  /* 0x000000b0004a7202 */ /* 0x000fe20000000f00 */
[----:B------:R-:W2:Y:S01]  /*aec0*/  LDSM.16.MT88.4 R20, [R208+0x1d000] ;  /* 0x01d00000d014783b */ /* 0x000ea20000004200 */
[----:B------:R-:W-:Y:S01]  /*aed0*/  MOV R75, R191 ;  /* 0x000000bf004b7202 */ /* 0x000fe20000000f00 */
[----:B------:R-:W-:Y:S01]  /*aee0*/  FFMA.FTZ R2, R73, c[0x0][0x23c], -R2 ;  /* 0x00008f0049027a23 */ /* 0x000fe20000010802 */
[----:B------:R-:W-:-:S02]  /*aef0*/  MOV R73, R74 ;  /* 0x0000004a00497202 */ /* 0x000fc40000000f00 */
[----:B------:R-:W-:Y:S01]  /*af00*/  MOV R64, R190 ;  /* 0x000000be00407202 */ /* 0x000fe20000000f00 */
[C---:B------:R-:W-:Y:S01]  /*af10*/  HMMA.16816.F32.BF16 R136, R4.reuse, R32, R136 ;  /* 0x000000200488723c */ /* 0x040fe20000041888 */
[----:B------:R-:W-:Y:S02]  /*af20*/  MOV R65, R189 ;  /* 0x000000bd00417202 */ /* 0x000fe40000000f00 */
[----:B------:R-:W-:Y:S02]  /*af30*/  MOV R66, R188 ;  /* 0x000000bc00427202 */ /* 0x000fe40000000f00 */
[----:B------:R-:W-:Y:S02]  /*af40*/  MOV R67, R183 ;  /* 0x000000b700437202 */ /* 0x000fe40000000f00 */
        /* <DEDUP_REMOVED lines=8> */
[----:B------:R-:W-:Y:S02]  /*afd0*/  MOV R67, R56 ;  /* 0x0000003800437202 */ /* 0x000fe40000000f00 */
[----:B------:R-:W-:Y:S02]  /*afe0*/  MOV R56, R57 ;  /* 0x0000003900387202 */ /* 0x000fe40000000f00 */
[----:B------:R-:W-:-:S02]  /*aff0*/  MOV R57, R58 ;  /* 0x0000003a00397202 */ /* 0x000fc40000000f00 */
[C---:B------:R-:W-:Y:S01]  /*b000*/  HMMA.16816.F32.BF16 R180, R4.reuse, R26, R148 ;  /* 0x0000001a04b4723c */ /* 0x040fe20000041894 */
[----:B------:R-:W-:Y:S01]  /*b010*/  MOV R58, R201 ;  /* 0x000000c9003a7202 */ /* 0x000fe20000000f00 */
[----:B------:R-:W-:Y:S01]  /*b020*/  LDSM.16.MT88.4 R148, [R206+0x19800] ;  /* 0x01980000ce94783b */ /* 0x000fe20000004200 */
[----:B------:R3:W5:Y:S01]  /*b030*/  MUFU.EX2 R201, R2 ;  /* 0x0000000200c97308 */ /* 0x0007620000000800 */
[----:B------:R-:W-:Y:S02]  /*b040*/  MOV R97, R66 ;  /* 0x0000004200617202 */ /* 0x000fe40000000f00 */
[----:B------:R-:W-:Y:S02]  /*b050*/  MOV R88, R58 ;  /* 0x0000003a00587202 */ /* 0x000fe40000000f00 */
[----:B------:R-:W-:Y:S01]  /*b060*/  HMMA.16816.F32.BF16 R36, R4, R34, R36 ;  /* 0x000000220424723c */ /* 0x000fe20000041824 */
[----:B------:R-:W4:Y:S01]  /*b070*/  LDSM.16.MT88.4 R32, [R205+0x1d000] ;  /* 0x01d00000cd20783b */ /* 0x000f220000004200 */
[----:B------:R-:W-:-:S02]  /*b080*/  MOV R96, R65 ;  /* 0x0000004100607202 */ /* 0x000fc40000000f00 */
[----:B------:R-:W-:Y:S02]  /*b090*/  MOV R99, R56 ;  /* 0x0000003800637202 */ /* 0x000fe40000000f00 */
[----:B------:R-:W-:Y:S02]  /*b0a0*/  MOV R90, R57 ;  /* 0x00000039005a7202 */ /* 0x000fe40000000f00 */
[C---:B--2---:R-:W-:Y:S01]  /*b0b0*/  HMMA.16816.F32.BF16 R172, R4.reuse, R20, R140 ;  /* 0x0000001404ac723c */ /* 0x044fe2000004188c */
[----:B------:R-:W-:Y:S01]  /*b0c0*/  LDSM.16.MT88.4 R140, [R205+0x19800] ;  /* 0x01980000cd8c783b */ /* 0x000fe20000004200 */
[----:B------:R-:W-:Y:S01]  /*b0d0*/  MOV R89, R59 ;  /* 0x0000003b00597202 */ /* 0x000fe20000000f00 */
[--C-:B---3--:R-:W-:Y:S01]  /*b0e0*/  FFMA.FTZ R2, R200, c[0x0][0x23c], -R0.reuse ;  /* 0x00008f00c8027a23 */ /* 0x108fe20000010800 */
[----:B------:R-:W-:Y:S01]  /*b0f0*/  MOV R91, R74 ;  /* 0x0000004a005b7202 */ /* 0x000fe20000000f00 */
[----:B------:R-:W-:Y:S01]  /*b100*/  LDSM.16.MT88.4 R56, [R208+0x1b800] ;  /* 0x01b80000d038783b */ /* 0x000fe20000004200 */
[----:B------:R-:W-:Y:S01]  /*b110*/  MOV R98, R67 ;  /* 0x0000004300627202 */ /* 0x000fe20000000f00 */
[----:B------:R2:W-:Y:S01]  /*b120*/  MUFU.EX2 R200, R2 ;  /* 0x0000000200c87308 */ /* 0x0005e20000000800 */
[C---:B------:R-:W-:Y:S01]  /*b130*/  HMMA.16816.F32.BF16 R76, R4.reuse, R18, R76 ;  /* 0x00000012044c723c */ /* 0x040fe2000004184c */
[----:B------:R-:W3:Y:S07]  /*b140*/  LDSM.16.MT88.4 R16, [R205+0x1f000] ;  /* 0x01f00000cd10783b */ /* 0x000eee0000004200 */
[----:B------:R-:W-:Y:S01]  /*b150*/  HMMA.16816.F32.BF16 R176, R4, R22, R116 ;  /* 0x0000001604b0723c */ /* 0x000fe20000041874 */
[----:B------:R-:W3:Y:S01]  /*b160*/  LDSM.16.MT88.4 R20, [R208+0x1f000] ;  /* 0x01f00000d014783b */ /* 0x000ee20000004200 */
[----:B--2---:R-:W-:-:S06]  /*b170*/  FFMA.FTZ R2, R11, c[0x0][0x23c], -R0 ;  /* 0x00008f000b027a23 */ /* 0x004fcc0000010800 */
[C---:B-1----:R-:W-:Y:S01]  /*b180*/  HMMA.16816.F32.BF16 R124, R4.reuse, R12, R124 ;  /* 0x0000000c047c723c */ /* 0x042fe2000004187c */
[----:B------:R1:W2:Y:S07]  /*b190*/  MUFU.EX2 R11, R2 ;  /* 0x00000002000b7308 */ /* 0x0002ae0000000800 */
[C---:B------:R-:W-:Y:S07]  /*b1a0*/  HMMA.16816.F32.BF16 R12, R4.reuse, R14, R128 ;  /* 0x0000000e040c723c */ /* 0x040fee0000041880 */
[----:B----4-:R-:W-:Y:S01]  /*b1b0*/  F2FP.BF16.PACK_AB R128, R203, R236 ;  /* 0x000000eccb80723e */ /* 0x010fe200000010ff */
[----:B------:R-:W-:Y:S01]  /*b1c0*/  HMMA.16816.F32.BF16 R100, R4, R32, R164 ;  /* 0x000000200464723c */ /* 0x000fe200000418a4 */
[----:B-----5:R-:W-:Y:S01]  /*b1d0*/  F2FP.BF16.PACK_AB R130, R201, R202 ;  /* 0x000000cac982723e */ /* 0x020fe200000010ff */
[----:B------:R-:W4:Y:S01]  /*b1e0*/  LDSM.16.MT88.4 R164, [R207+0x19800] ;  /* 0x01980000cfa4783b */ /* 0x000f220000004200 */
[--C-:B-1----:R-:W-:Y:S01]  /*b1f0*/  FFMA.FTZ R2, R10, c[0x0][0x23c], -R0.reuse ;  /* 0x00008f000a027a23 */ /* 0x102fe20000010800 */
[----:B--2---:R-:W-:Y:S01]  /*b200*/  F2FP.BF16.PACK_AB R129, R11, R200 ;  /* 0x000000c80b81723e */ /* 0x004fe200000010ff */
[----:B------:R-:W-:-:S02]  /*b210*/  FFMA.FTZ R0, R73, c[0x0][0x23c], -R0 ;  /* 0x00008f0049007a23 */ /* 0x000fc40000010800 */
[----:B------:R1:W-:Y:S01]  /*b220*/  MUFU.EX2 R10, R2 ;  /* 0x00000002000a7308 */ /* 0x0003e20000000800 */
[C---:B------:R-:W-:Y:S07]  /*b230*/  HMMA.16816.F32.BF16 R184, R4.reuse, R34, R184 ;  /* 0x0000002204b8723c */ /* 0x040fee00000418b8 */
[----:B------:R-:W2:Y:S01]  /*b240*/  MUFU.EX2 R9, R0 ;  /* 0x0000000000097308 */ /* 0x000ea20000000800 */
[----:B---3--:R-:W-:Y:S01]  /*b250*/  HMMA.16816.F32.BF16 R32, R4, R16, R80 ;  /* 0x000000100420723c */ /* 0x008fe20000041850 */
[----:B-1----:R-:W-:-:S07]  /*b260*/  MOV R2, R96 ;  /* 0x0000006000027202 */ /* 0x002fce0000000f00 */
[----:B------:R-:W-:Y:S01]  /*b270*/  HMMA.16816.F32.BF16 R188, R4, R24, R156 ;  /* 0x0000001804bc723c */ /* 0x000fe2000004189c */
[----:B------:R-:W-:Y:S01]  /*b280*/  MOV R82, R75 ;  /* 0x0000004b00527202 */ /* 0x000fe20000000f00 */
[----:B------:R-:W1:Y:S01]  /*b290*/  LDSM.16.MT88.4 R24, [R206+0x1f000] ;  /* 0x01f00000ce18783b */ /* 0x000e620000004200 */
[----:B------:R-:W-:-:S03]  /*b2a0*/  MOV R83, R64 ;  /* 0x0000004000537202 */ /* 0x000fc60000000f00 */
[----:B------:R-:W-:Y:S01]  /*b2b0*/  LDSM.16.MT88.4 R156, [R208+0x19800] ;  /* 0x01980000d09c783b */ /* 0x000fe20000004200 */
[----:B--2---:R-:W-:Y:S01]  /*b2c0*/  F2FP.BF16.PACK_AB R131, R9, R10 ;  /* 0x0000000a0983723e */ /* 0x004fe200000010ff */
[----:B------:R-:W-:Y:S01]  /*b2d0*/  HMMA.16816.F32.BF16 R116, R4, R20, R48 ;  /* 0x000000140474723c */ /* 0x000fe20000041830 */
[----:B------:R-:W-:Y:S01]  /*b2e0*/  MOV R0, R97 ;  /* 0x0000006100007202 */ /* 0x000fe20000000f00 */
[----:B------:R-:W-:Y:S04]  /*b2f0*/  LDSM.16.MT88.4 R48, [R206+0x1b800] ;  /* 0x01b80000ce30783b */ /* 0x000fe80000004200 */
[----:B------:R-:W-:Y:S02]  /*b300*/  LDSM.16.MT88.4 R64, [R207+0x1b800] ;  /* 0x01b80000cf40783b */ /* 0x000fe40000004200 */
[C---:B------:R-:W-:Y:S02]  /*b310*/  HMMA.16816.F32.BF16 R144, R128.reuse, R148, R144 ;  /* 0x000000948090723c */ /* 0x040fe40000041890 */
[----:B------:R-:W-:Y:S06]  /*b320*/  LDSM.16.MT88.4 R72, [R205+0x1d800] ;  /* 0x01d80000cd48783b */ /* 0x000fec0000004200 */
[C---:B------:R-:W-:Y:S01]  /*b330*/  HMMA.16816.F32.BF16 R148, R128.reuse, R150, R40 ;  /* 0x000000968094723c */ /* 0x040fe20000041828 */
[----:B------:R-:W2:Y:S07]  /*b340*/  LDSM.16.MT88.4 R40, [R205+0x1b800] ;  /* 0x01b80000cd28783b */ /* 0x000eae0000004200 */
[C---:B------:R-:W-:Y:S08]  /*b350*/  HMMA.16816.F32.BF16 R136, R128.reuse, R140, R136 ;  /* 0x0000008c8088723c */ /* 0x040ff00000041888 */
[C---:B------:R-:W-:Y:S08]  /*b360*/  HMMA.16816.F32.BF16 R140, R128.reuse, R142, R36 ;  /* 0x0000008e808c723c */ /* 0x040ff00000041824 */
[C---:B----4-:R-:W-:Y:S08]  /*b370*/  HMMA.16816.F32.BF16 R160, R128.reuse, R164, R160 ;  /* 0x000000a480a0723c */ /* 0x050ff000000418a0 */
[----:B------:R-:W-:Y:S07]  /*b380*/  HMMA.16816.F32.BF16 R164, R128, R166, R196 ;  /* 0x000000a680a4723c */ /* 0x000fee00000418c4 */
[----:B------:R-:W-:Y:S01]  /*b390*/  MOV R196, R99 ;  /* 0x0000006300c47202 */ /* 0x000fe20000000f00 */
[----:B-1----:R-:W-:Y:S01]  /*b3a0*/  HMMA.16816.F32.BF16 R108, R4, R24, R108 ;  /* 0x00000018046c723c */ /* 0x002fe2000004186c */
[----:B------:R-:W-:-:S02]  /*b3b0*/  MOV R199, R82 ;  /* 0x0000005200c77202 */ /* 0x000fc40000000f00 */
[----:B------:R-:W-:Y:S02]  /*b3c0*/  MOV R197, R98 ;  /* 0x0000006200c57202 */ /* 0x000fe40000000f00 */
[----:B------:R-:W-:Y:S01]  /*b3d0*/  MOV R198, R83 ;  /* 0x0000005300c67202 */ /* 0x000fe20000000f00 */
[----:B------:R-:W-:Y:S02]  /*b3e0*/  LDSM.16.MT88.4 R96, [R207+0x1d800] ;  /* 0x01d80000cf60783b */ /* 0x000fe40000004200 */
[----:B--2---:R-:W-:Y:S02]  /*b3f0*/  HMMA.16816.F32.BF16 R36, R128, R40, R192 ;  /* 0x000000288024723c */ /* 0x004fe400000418c0 */
[----:B------:R-:W1:Y:S05]  /*b400*/  LDSM.16.MT88.4 R80, [R206+0x1d800] ;  /* 0x01d80000ce50783b */ /* 0x000e6a0000004200 */
[----:B------:R-:W-:Y:S01]  /*b410*/  MOV R192, R88 ;  /* 0x0000005800c07202 */ /* 0x000fe20000000f00 */
[----:B------:R-:W-:Y:S01]  /*b420*/  HMMA.16816.F32.BF16 R16, R4, R18, R104 ;  /* 0x000000120410723c */ /* 0x000fe20000041868 */
[----:B------:R-:W-:Y:S01]  /*b430*/  MOV R193, R89 ;  /* 0x0000005900c17202 */ /* 0x000fe20000000f00 */
[----:B------:R-:W-:Y:S01]  /*b440*/  LDSM.16.MT88.4 R104, [R205+0x1f800] ;  /* 0x01f80000cd68783b */ /* 0x000fe20000004200 */
[----:B------:R-:W-:Y:S01]  /*b450*/  MOV R194, R90 ;  /* 0x0000005a00c27202 */ /* 0x000fe20000000f00 */
[----:B------:R-:W-:Y:S01]  /*b460*/  FFMA.FTZ R0, R0, R8, R192 ;  /* 0x0000000800007223 */ /* 0x000fe200000100c0 */
[----:B------:R-:W-:-:S02]  /*b470*/  MOV R195, R91 ;  /* 0x0000005b00c37202 */ /* 0x000fc40000000f00 */
[----:B------:R-:W2:Y:S01]  /*b480*/  LDSM.16.MT88.4 R88, [R208+0x1d800] ;  /* 0x01d80000d058783b */ /* 0x000ea20000004200 */
[----:B------:R-:W-:Y:S01]  /*b490*/  FADD.FTZ R2, R2, R0 ;  /* 0x0000000002027221 */ /* 0x000fe20000010000 */
[C---:B------:R-:W-:Y:S01]  /*b4a0*/  HMMA.16816.F32.BF16 R24, R4.reuse, R26, R112 ;  /* 0x0000001a0418723c */ /* 0x040fe20000041870 */
[----:B------:R-:W-:Y:S01]  /*b4b0*/  FFMA.FTZ R3, R194, R3, R193 ;  /* 0x00000003c2037223 */ /* 0x000fe200000100c1 */
[----:B------:R-:W3:Y:S01]  /*b4c0*/  LDSM.16.MT88.4 R112, [R206+0x1f800] ;  /* 0x01f80000ce70783b */ /* 0x000ee20000004200 */
[----:B------:R-:W-:Y:S02]  /*b4d0*/  FADD.FTZ R2, R196, R2 ;  /* 0x00000002c4027221 */ /* 0x000fe40000010000 */
[----:B------:R-:W-:Y:S02]  /*b4e0*/  FADD.FTZ R0, R195, R3 ;  /* 0x00000003c3007221 */ /* 0x000fe40000010000 */
[----:B------:R-:W-:Y:S01]  /*b4f0*/  FADD.FTZ R2, R247, R2 ;  /* 0x00000002f7027221 */ /* 0x000fe20000010000 */
[----:B------:R-:W-:Y:S01]  /*b500*/  HMMA.16816.F32.BF16 R20, R4, R22, R120 ;  /* 0x000000160414723c */ /* 0x000fe20000041878 */
[----:B------:R-:W4:Y:S01]  /*b510*/  LDL R247, [R1+0x24] ;  /* 0x0000240001f77983 */ /* 0x000f220000100800 */
[----:B------:R-:W-:-:S02]  /*b520*/  FADD.FTZ R0, R197, R0 ;  /* 0x00000000c5007221 */ /* 0x000fc40000010000 */
[----:B------:R-:W-:Y:S01]  /*b530*/  FADD.FTZ R2, R199, R2 ;  /* 0x00000002c7027221 */ /* 0x000fe20000010000 */
[----:B------:R-:W5:Y:S03]  /*b540*/  LDSM.16.MT88.4 R120, [R208+0x1f800] ;  /* 0x01f80000d078783b */ /* 0x000f660000004200 */
[----:B------:R-:W-:Y:S01]  /*b550*/  FADD.FTZ R2, R245, R2 ;  /* 0x00000002f5027221 */ /* 0x000fe20000010000 */
[----:B------:R-:W1:Y:S01]  /*b560*/  LDSM.16.MT88.4 R4, [R207+0x1f800] ;  /* 0x01f80000cf04783b */ /* 0x000e620000004200 */
[----:B------:R-:W-:Y:S02]  /*b570*/  HMMA.16816.F32.BF16 R152, R128, R156, R152 ;  /* 0x0000009c8098723c */ /* 0x000fe40000041898 */
[----:B------:R-:W-:-:S04]  /*b580*/  FADD.FTZ R2, R248, R2 ;  /* 0x00000002f8027221 */ /* 0x000fc80000010000 */
[----:B------:R-:W-:Y:S02]  /*b590*/  FADD.FTZ R2, R250, R2 ;  /* 0x00000002fa027221 */ /* 0x000fe40000010000 */
[----:B------:R-:W-:Y:S01]  /*b5a0*/  FADD.FTZ R0, R198, R0 ;  /* 0x00000000c6007221 */ /* 0x000fe20000010000 */
[----:B------:R-:W-:Y:S01]  /*b5b0*/  HMMA.16816.F32.BF16 R156, R128, R158, R44 ;  /* 0x0000009e809c723c */ /* 0x000fe2000004182c */
[----:B------:R-:W-:Y:S02]  /*b5c0*/  FADD.FTZ R2, R244, R2 ;  /* 0x00000002f4027221 */ /* 0x000fe40000010000 */
[----:B------:R-:W4:Y:S01]  /*b5d0*/  LDL R244, [R1+0x28] ;  /* 0x0000280001f47983 */ /* 0x000f220000100800 */
[----:B------:R-:W-:-:S04]  /*b5e0*/  FADD.FTZ R0, R252, R0 ;  /* 0x00000000fc007221 */ /* 0x000fc80000010000 */
[----:B------:R-:W-:Y:S01]  /*b5f0*/  FADD.FTZ R0, R246, R0 ;  /* 0x00000000f6007221 */ /* 0x000fe20000010000 */
[----:B------:R-:W-:Y:S03]  /*b600*/  HMMA.16816.F32.BF16 R44, R128, R48, R52 ;  /* 0x00000030802c723c */ /* 0x000fe60000041834 */
[----:B------:R-:W-:-:S04]  /*b610*/  FADD.FTZ R0, R249, R0 ;  /* 0x00000000f9007221 */ /* 0x000fc80000010000 */
[----:B------:R-:W-:Y:S01]  /*b620*/  FADD.FTZ R0, R251, R0 ;  /* 0x00000000fb007221 */ /* 0x000fe20000010000 */
[C---:B------:R-:W-:Y:S03]  /*b630*/  HMMA.16816.F32.BF16 R48, R128.reuse, R50, R60 ;  /* 0x000000328030723c */ /* 0x040fe6000004183c */
        /* <DEDUP_REMOVED lines=18> */
[C---:B------:R-:W-:Y:S02]  /*b760*/  HMMA.16816.F32.BF16 R64, R128.reuse, R66, R92 ;  /* 0x000000428040723c */ /* 0x040fe4000004185c */
[----:B------:R3:W-:Y:S04]  /*b770*/  STL [R1+0x14], R246 ;  /* 0x000014f601007387 */ /* 0x0007e80000100800 */
[----:B------:R3:W-:Y:S02]  /*b780*/  STL [R1+0x18], R245 ;  /* 0x000018f501007387 */ /* 0x0007e40000100800 */
[C---:B------:R-:W-:Y:S08]  /*b790*/  HMMA.16816.F32.BF16 R68, R128.reuse, R72, R100 ;  /* 0x000000488044723c */ /* 0x040ff00000041864 */
[C---:B-1----:R-:W-:Y:S08]  /*b7a0*/  HMMA.16816.F32.BF16 R76, R128.reuse, R80, R188 ;  /* 0x00000050804c723c */ /* 0x042ff000000418bc */
[C---:B--2---:R-:W-:Y:S08]  /*b7b0*/  HMMA.16816.F32.BF16 R84, R128.reuse, R88, R172 ;  /* 0x000000588054723c */ /* 0x044ff000000418ac */
[C---:B------:R-:W-:Y:S08]  /*b7c0*/  HMMA.16816.F32.BF16 R92, R128.reuse, R96, R168 ;  /* 0x00000060805c723c */ /* 0x040ff000000418a8 */
[C---:B------:R-:W-:Y:S08]  /*b7d0*/  HMMA.16816.F32.BF16 R100, R128.reuse, R104, R32 ;  /* 0x000000688064723c */ /* 0x040ff00000041820 */
[C---:B---3--:R-:W-:Y:S08]  /*b7e0*/  HMMA.16816.F32.BF16 R108, R128.reuse, R112, R108 ;  /* 0x00000070806c723c */ /* 0x048ff0000004186c */
        /* <DEDUP_REMOVED lines=11> */
[----:B----4-:R-:W-:-:S02]  /*b8a0*/  MOV R132, R247 ;  /* 0x000000f700847202 */ /* 0x010fc40000000f00 */
[----:B------:R-:W-:Y:S01]  /*b8b0*/  MOV R133, R244 ;  /* 0x000000f400857202 */ /* 0x000fe20000000f00 */
[----:B------:R-:W-:Y:S05]  /*b8c0*/  @!P0 BRA `(.L_x_455) ;  /* 0x0000488000008947 */ /* 0x000fea0003800000 */
[----:B------:R-:W2:Y:S04]  /*b8d0*/  LDL.64 R248, [R1+0x60] ;  /* 0x0000600001f87983 */ /* 0x000ea80000100a00 */
[----:B------:R-:W3:Y:S01]  /*b8e0*/  LDL.64 R250, [R1+0x58] ;  /* 0x0000580001fa7983 */ /* 0x000ee20000100a00 */
[----:B------:R-:W-:Y:S01]  /*b8f0*/  UIADD3 UR25, UR9, -0x3, URZ ;  /* 0xfffffffd09197890 */ /* 0x000fe2000fffe03f */
[----:B------:R-:W-:-:S04]  /*b900*/  DEPBAR.LE SB0, 0x0 ;  /* 0x000080000000791a */ /* 0x000fc80000000000 */
[----:B------:R-:W-:Y:S01]  /*b910*/  USHF.R.S32.HI UR15, URZ, 0x1f, UR25 ;  /* 0x0000001f3f0f7899 */ /* 0x000fe20008011419 */
[----:B------:R-:W-:Y:S01]  /*b920*/  BAR.SYNC.DEFER_BLOCKING 0x0 ;  /* 0x0000000000007b1d */ /* 0x000fe20000010000 */
[----:B------:R-:W-:-:S05]  /*b930*/  UISETP.GT.AND UP0, UPT, UR25, UR10, UPT ;  /* 0x0000000a1900728c */ /* 0x000fca000bf04270 */
[----:B------:R-:W-:Y:S02]  /*b940*/  ULDC.64 UR4, c[0x0][0x1a0] ;  /* 0x0000680000047ab9 */ /* 0x000fe40000000a00 */
[----:B------:R-:W-:Y:S02]  /*b950*/  UIMAD UR15, UR15, UR4, URZ ;  /* 0x000000040f0f72a4 */ /* 0x000fe4000f8e023f */
[----:B------:R-:W-:Y:S02]  /*b960*/  UIMAD.WIDE.U32 UR30, UR25, UR4, URZ ;  /* 0x00000004191e72a5 */ /* 0x000fe4000f8e003f */
[----:B------:R-:W-:-:S04]  /*b970*/  UIMAD UR5, UR25, UR5, UR15 ;  /* 0x00000005190572a4 */ /* 0x000fc8000f8e020f */
[----:B------:R-:W-:Y:S01]  /*b980*/  UIADD3 UR5, UR31, UR5, URZ ;  /* 0x000000051f057290 */ /* 0x000fe2000fffe03f */
[----:B------:R-:W-:Y:S02]  /*b990*/  IMAD.U32 R2, RZ, RZ, UR30 ;  /* 0x0000001eff027e24 */ /* 0x000fe4000f8e00ff */
[----:B------:R-:W-:-:S03]  /*b9a0*/  IMAD.U32 R3, RZ, RZ, UR31 ;  /* 0x0000001fff037e24 */ /* 0x000fc6000f8e00ff */
[----:B------:R-:W-:Y:S01]  /*b9b0*/  IMAD.U32 R3, RZ, RZ, UR5 ;  /* 0x00000005ff037e24 */ /* 0x000fe2000f8e00ff */
[----:B------:R-:W-:Y:S01]  /*b9c0*/  @P5 STS.128 [R231+0x18000], RZ ;  /* 0x018000ffe7005388 */ /* 0x000fe20000000c00 */
[----:B--2---:R-:W-:-:S04]  /*b9d0*/  LEA R0, P0, R2, R248, 0x6 ;  /* 0x000000f802007211 */ /* 0x004fc800078030ff */
[----:B------:R-:W-:Y:S02]  /*b9e0*/  @!P5 LEA R20, P6, R0, c[0x0][0x170], 0x1 ;  /* 0x00005c000014da11 */ /* 0x000fe400078c08ff */
[----:B---3--:R-:W-:Y:S02]  /*b9f0*/  LEA.HI.X R3, R2, R251, R3, 0x6, P0 ;  /* 0x000000fb02037211 */ /* 0x008fe400000f3403 */
[C---:B------:R-:W-:Y:S02]  /*ba00*/  @!P4 LEA R16, P1, R0.reuse, c[0x0][0x170], 0x1 ;  /* 0x00005c000010ca11 */ /* 0x040fe400078208ff */
[C---:B------:R-:W-:Y:S02]  /*ba10*/  @!P3 LEA R14, P0, R0.reuse, c[0x0][0x170], 0x1 ;  /* 0x00005c00000eba11 */ /* 0x040fe400078008ff */
[C---:B------:R-:W-:Y:S02]  /*ba20*/  @!P5 LEA.HI.X R21, R0.reuse, c[0x0][0x174], R3, 0x1, P6 ;  /* 0x00005d000015da11 */ /* 0x040fe400030f0c03 */
[----:B------:R-:W-:-:S02]  /*ba30*/  IADD3 R2, P6, R0, UR23, RZ ;  /* 0x0000001700027c10 */ /* 0x000fc4000ffde0ff */
[C-C-:B------:R-:W-:Y:S01]  /*ba40*/  @!P4 LEA.HI.X R17, R0.reuse, c[0x0][0x174], R3.reuse, 0x1, P1 ;  /* 0x00005d000011ca11 */ /* 0x140fe200008f0c03 */
[----:B------:R-:W-:Y:S01]  /*ba50*/  @!PT LDS RZ, [RZ] ;  /* 0x00000000fffff984 */ /* 0x000fe20000000800 */
[----:B------:R-:W-:Y:S01]  /*ba60*/  @!PT LDS RZ, [RZ] ;  /* 0x00000000fffff984 */ /* 0x000fe20000000800 */
[----:B------:R-:W-:Y:S01]  /*ba70*/  @!PT LDS RZ, [RZ] ;  /* 0x00000000fffff984 */ /* 0x000fe20000000800 */
[----:B------:R1:W-:Y:S01]  /*ba80*/  @!P5 LDGSTS.E.BYPASS.LTC128B.128 [R231+0x18000], [R20.64] ;  /* 0x1800000014e7dfae */ /* 0x0003e2000b901d52 */
[C---:B------:R-:W-:Y:S02]  /*ba90*/  @!P2 LEA R12, P1, R0.reuse, c[0x0][0x170], 0x1 ;  /* 0x00005c00000caa11 */ /* 0x040fe400078208ff */
[--C-:B------:R-:W-:Y:S01]  /*baa0*/  @!P3 LEA.HI.X R15, R0, c[0x0][0x174], R3.reuse, 0x1, P0 ;  /* 0x00005d00000fba11 */ /* 0x100fe200000f0c03 */
[----:B------:R-:W-:Y:S01]  /*bab0*/  @P4 STS.128 [R231+0x1a000], RZ ;  /* 0x01a000ffe7004388 */ /* 0x000fe20000000c00 */
[----:B------:R-:W-:Y:S02]  /*bac0*/  @!P5 LEA R18, P0, R2, c[0x0][0x170], 0x1 ;  /* 0x00005c000212da11 */ /* 0x000fe400078008ff */
[----:B------:R-:W-:Y:S01]  /*bad0*/  IADD3.X R4, R3, UR24, RZ, P6, !PT ;  /* 0x0000001803047c10 */ /* 0x000fe2000b7fe4ff */
[----:B------:R-:W-:Y:S01]  /*bae0*/  @!PT LDS RZ, [RZ] ;  /* 0x00000000fffff984 */ /* 0x000fe20000000800 */
[----:B------:R-:W-:Y:S01]  /*baf0*/  @!PT LDS RZ, [RZ] ;  /* 0x00000000fffff984 */ /* 0x000fe20000000800 */
[----:B------:R-:W-:Y:S01]  /*bb00*/  @!PT LDS RZ, [RZ] ;  /* 0x00000000fffff984 */ /* 0x000fe20000000800 */
[----:B------:R2:W-:Y:S01]  /*bb10*/  @!P4 LDGSTS.E.BYPASS.LTC128B.128 [R231+0x1a000], [R16.64+0x80] ;  /* 0x1a00008010e7cfae */ /* 0x0005e2000b901d52 */
[----:B------:R-:W-:-:S02]  /*bb20*/  @!P2 LEA.HI.X R13, R0, c[0x0][0x174], R3, 0x1, P1 ;  /* 0x00005d00000daa11 */ /* 0x000fc400008f0c03 */
[C---:B------:R-:W-:Y:S01]  /*bb30*/  @!P4 LEA R10, P6, R2.reuse, c[0x0][0x170], 0x1 ;  /* 0x00005c00020aca11 */ /* 0x040fe200078c08ff */
[----:B------:R-:W-:Y:S01]  /*bb40*/  @P3 STS.128 [R231+0x1c000], RZ ;  /* 0x01c000ffe7003388 */ /* 0x000fe20000000c00 */
[C---:B------:R-:W-:Y:S02]  /*bb50*/  @!P3 LEA R8, P1, R2.reuse, c[0x0][0x170], 0x1 ;  /* 0x00005c000208ba11 */ /* 0x040fe400078208ff */
[C-C-:B------:R-:W-:Y:S01]  /*bb60*/  @!P5 LEA.HI.X R19, R2.reuse, c[0x0][0x174], R4.reuse, 0x1, P0 ;  /* 0x00005d000213da11 */ /* 0x140fe200000f0c04 */
[----:B------:R-:W-:Y:S01]  /*bb70*/  @!PT LDS RZ, [RZ] ;  /* 0x00000000fffff984 */ /* 0x000fe20000000800 */
[----:B------:R-:W-:Y:S01]  /*bb80*/  @!PT LDS RZ, [RZ] ;  /* 0x00000000fffff984 */ /* 0x000fe20000000800 */
[----:B------:R-:W-:Y:S01]  /*bb90*/  @!PT LDS RZ, [RZ] ;  /* 0x00000000fffff984 */ /* 0x000fe20000000800 */
[----:B------:R3:W-:Y:S01]  /*bba0*/  @!P3 LDGSTS.E.BYPASS.LTC128B.128 [R231+0x1c000], [R14.64+0x100] ;  /* 0x1c0001000ee7bfae */ /* 0x0007e2000b901d52 */
[C---:B------:R-:W-:Y:S02]  /*bbb0*/  @!P2 LEA R6, P0, R2.reuse, c[0x0][0x170], 0x1 ;  /* 0x00005c000206aa11 */ /* 0x040fe400078008ff */
[C-C-:B------:R-:W-:Y:S01]  /*bbc0*/  @!P4 LEA.HI.X R11, R2.reuse, c[0x0][0x174], R4.reuse, 0x1, P6 ;  /* 0x00005d00020bca11 */ /* 0x140fe200030f0c04 */
[----:B------:R-:W-:Y:S01]  /*bbd0*/  @P2 STS.128 [R231+0x1e000], RZ ;  /* 0x01e000ffe7002388 */ /* 0x000fe20000000c00 */
[----:B------:R-:W-:-:S02]  /*bbe0*/  @!P3 LEA.HI.X R9, R2, c[0x0][0x174], R4, 0x1, P1 ;  /* 0x00005d000209ba11 */ /* 0x000fc400008f0c04 */
[----:B------:R-:W-:Y:S01]  /*bbf0*/  @!P2 LEA.HI.X R7, R2, c[0x0][0x174], R4, 0x1, P0 ;  /* 0x00005d000207aa11 */ /* 0x000fe200000f0c04 */
[----:B------:R-:W-:Y:S01]  /*bc00*/  @!PT LDS RZ, [RZ] ;  /* 0x00000000fffff984 */ /* 0x000fe20000000800 */
[----:B------:R-:W-:Y:S01]  /*bc10*/  @!PT LDS RZ, [RZ] ;  /* 0x00000000fffff984 */ /* 0x000fe20000000800 */
[----:B------:R-:W-:Y:S01]  /*bc20*/  @!PT LDS RZ, [RZ] ;  /* 0x00000000fffff984 */ /* 0x000fe20000000800 */
[----:B------:R3:W-:Y:S01]  /*bc30*/  @!P2 LDGSTS.E.BYPASS.LTC128B.128 [R231+0x1e000], [R12.64+0x180] ;  /* 0x1e0001800ce7afae */ /* 0x0007e2000b901d52 */
[----:B------:R-:W-:-:S03]  /*bc40*/  PLOP3.LUT P0, PT, PT, PT, UP0, 0x80, 0x0 ;  /* 0x000000000000781c */ /* 0x000fc60003f0f008 */
        /* <DEDUP_REMOVED lines=20> */
[----:B---3--:R-:W-:Y:S04]  /*bd90*/  LDSM.16.M88.4 R12, [R204+0x10000] ;  /* 0x01000000cc0c783b */ /* 0x008fe80000000200 */
[----:B-1----:R-:W-:Y:S04]  /*bda0*/  LDSM.16.M88.4 R20, [R204+0x10800] ;  /* 0x01080000cc14783b */ /* 0x002fe80000000200 */
[----:B------:R-:W-:Y:S04]  /*bdb0*/  LDSM.16.M88.4 R168, [R204+0x11000] ;  /* 0x01100000cca8783b */ /* 0x000fe80000000200 */
[----:B------:R-:W-:Y:S04]  /*bdc0*/  LDSM.16.M88.4 R132, [R204+0x11800] ;  /* 0x01180000cc84783b */ /* 0x000fe80000000200 */
[----:B----4-:R-:W-:Y:S04]  /*bdd0*/  LDSM.16.M88.4 R8, [R212] ;  /* 0x00000000d408783b */ /* 0x010fe80000000200 */
[----:B------:R-:W-:Y:S04]  /*bde0*/  LDSM.16.M88.4 R32, [R215] ;  /* 0x00000000d720783b */ /* 0x000fe80000000200 */
[----:B-----5:R-:W1:Y:S04]  /*bdf0*/  LDSM.16.M88.4 R4, [R211] ;  /* 0x00000000d304783b */ /* 0x020e680000000200 */
[----:B------:R-:W3:Y:S04]  /*be00*/  LDSM.16.M88.4 R172, [R230] ;  /* 0x00000000e6ac783b */ /* 0x000ee80000000200 */
[----:B------:R-:W4:Y:S04]  /*be10*/  LDSM.16.M88.4 R192, [R229] ;  /* 0x00000000e5c0783b */ /* 0x000f280000000200 */
[----:B------:R-:W-:Y:S04]  /*be20*/  LDSM.16.M88.4 R200, [R228] ;  /* 0x00000000e4c8783b */ /* 0x000fe80000000200 */
[----:B------:R-:W0:Y:S01]  /*be30*/  LDGDEPBAR ;  /* 0x00000000000079af */ /* 0x000e220000000000 */
[C---:B-1----:R-:W-:Y:S08]  /*be40*/  HMMA.16816.F32.BF16 R28, R4.reuse, R12, RZ ;  /* 0x0000000c041c723c */ /* 0x042ff000000418ff */
[C---:B------:R-:W-:Y:S08]  /*be50*/  HMMA.16816.F32.BF16 R24, R4.reuse, R14, RZ ;  /* 0x0000000e0418723c */ /* 0x040ff000000418ff */
[C---:B--2---:R-:W-:Y:S08]  /*be60*/  HMMA.16816.F32.BF16 R16, R4.reuse, R20, RZ ;  /* 0x000000140410723c */ /* 0x044ff000000418ff */
[C---:B------:R-:W-:Y:S01]  /*be70*/  HMMA.16816.F32.BF16 R12, R4.reuse, R22, RZ ;  /* 0x00000016040c723c */ /* 0x040fe200000418ff */
[----:B------:R-:W-:Y:S07]  /*be80*/  LDSM.16.M88.4 R20, [R210+0x10000] ;  /* 0x01000000d214783b */ /* 0x000fee0000000200 */
[C---:B------:R-:W-:Y:S08]  /*be90*/  HMMA.16816.F32.BF16 R180, R4.reuse, R168, RZ ;  /* 0x000000a804b4723c */ /* 0x040ff000000418ff */
[C---:B------:R-:W-:Y:S08]  /*bea0*/  HMMA.16816.F32.BF16 R184, R4.reuse, R170, RZ ;  /* 0x000000aa04b8723c */ /* 0x040ff000000418ff */
[C---:B------:R-:W-:Y:S08]  /*beb0*/  HMMA.16816.F32.BF16 R188, R4.reuse, R132, RZ ;  /* 0x0000008404bc723c */ /* 0x040ff000000418ff */
[----:B------:R-:W-:Y:S01]  /*bec0*/  HMMA.16816.F32.BF16 R196, R4, R134, RZ ;  /* 0x0000008604c4723c */ /* 0x000fe200000418ff */
[----:B------:R-:W1:Y:S04]  /*bed0*/  LDSM.16.M88.4 R4, [R214] ;  /* 0x00000000d604783b */ /* 0x000e680000000200 */
[----:B------:R-:W-:Y:S03]  /*bee0*/  LDSM.16.M88.4 R132, [R210+0x11000] ;  /* 0x01100000d284783b */ /* 0x000fe60000000200 */
[C---:B------:R-:W-:Y:S08]  /*bef0*/  HMMA.16816.F32.BF16 R176, R8.reuse, R32, R28 ;  /* 0x0000002008b0723c */ /* 0x040ff0000004181c */
[C---:B------:R-:W-:Y:S08]  /*bf00*/  HMMA.16816.F32.BF16 R168, R8.reuse, R34, R24 ;  /* 0x0000002208a8723c */ /* 0x040ff00000041818 */
[C---:B---3--:R-:W-:Y:S01]  /*bf10*/  HMMA.16816.F32.BF16 R32, R8.reuse, R172, R16 ;  /* 0x000000ac0820723c */ /* 0x048fe20000041810 */
[----:B------:R-:W2:Y:S07]  /*bf20*/  LDSM.16.M88.4 R16, [R210+0x10800] ;  /* 0x01080000d210783b */ /* 0x000eae0000000200 */
[C---:B------:R-:W-:Y:S01]  /*bf30*/  HMMA.16816.F32.BF16 R12, R8.reuse, R174, R12 ;  /* 0x000000ae080c723c */ /* 0x040fe2000004180c */
[----:B------:R-:W-:Y:S07]  /*bf40*/  LDSM.16.M88.4 R172, [R209+0x1000] ;  /* 0x00100000d1ac783b */ /* 0x000fee0000000200 */
[C---:B----4-:R-:W-:Y:S01]  /*bf50*/  HMMA.16816.F32.BF16 R28, R8.reuse, R192, R180 ;  /* 0x000000c0081c723c */ /* 0x050fe200000418b4 */
[----:B------:R-:W-:Y:S07]  /*bf60*/  LDSM.16.M88.4 R180, [R209+0x800] ;  /* 0x00080000d1b4783b */ /* 0x000fee0000000200 */
[----:B------:R-:W-:Y:S01]  /*bf70*/  HMMA.16816.F32.BF16 R24, R8, R194, R184 ;  /* 0x000000c20818723c */ /* 0x000fe200000418b8 */
[----:B------:R-:W3:Y:S07]  /*bf80*/  LDSM.16.M88.4 R192, [R210+0x11800] ;  /* 0x01180000d2c0783b */ /* 0x000eee0000000200 */
[----:B-1----:R-:W-:Y:S08]  /*bf90*/  HMMA.16816.F32.BF16 R236, R4, R20, R176 ;  /* 0x0000001404ec723c */ /* 0x002ff000000418b0 */
[C---:B------:R-:W-:Y:S08]  /*bfa0*/  HMMA.16816.F32.BF16 R188, R8.reuse, R200, R188 ;  /* 0x000000c808bc723c */ /* 0x040ff000000418bc */
[----:B------:R-:W-:Y:S01]  /*bfb0*/  HMMA.16816.F32.BF16 R184, R8, R202, R196 ;  /* 0x000000ca08b8723c */ /* 0x000fe200000418c4 */
[----:B------:R-:W-:Y:S07]  /*bfc0*/  LDSM.16.M88.4 R8, [R213] ;  /* 0x00000000d508783b */ /* 0x000fee0000000200 */
[C---:B--2---:R-:W-:Y:S01]  /*bfd0*/  HMMA.16816.F32.BF16 R176, R4.reuse, R18, R12 ;  /* 0x0000001204b0723c */ /* 0x044fe2000004180c */
[----:B------:R-:W1:Y:S07]  /*bfe0*/  LDSM.16.M88.4 R12, [R209] ;  /* 0x00000000d10c783b */ /* 0x000e6e0000000200 */
[C---:B------:R-:W-:Y:S01]  /*bff0*/  HMMA.16816.F32.BF16 R200, R4.reuse, R22, R168 ;  /* 0x0000001604c8723c */ /* 0x040fe200000418a8 */
[----:B------:R-:W-:Y:S07]  /*c000*/  LDSM.16.M88.4 R20, [R204+0x12000] ;  /* 0x01200000cc14783b */ /* 0x000fee0000000200 */
[C---:B------:R-:W-:Y:S01]  /*c010*/  HMMA.16816.F32.BF16 R168, R4.reuse, R132, R28 ;  /* 0x0000008404a8723c */ /* 0x040fe2000004181c */
[----:B------:R-:W2:Y:S07]  /*c020*/  LDSM.16.M88.4 R28, [R209+0x1800] ;  /* 0x00180000d11c783b */ /* 0x000eae0000000200 */
[C---:B------:R-:W-:Y:S08]  /*c030*/  HMMA.16816.F32.BF16 R196, R4.reuse, R16, R32 ;  /* 0x0000001004c4723c */ /* 0x040ff00000041820 */
[C---:B------:R-:W-:Y:S08]  /*c040*/  HMMA.16816.F32.BF16 R132, R4.reuse, R134, R24 ;  /* 0x000000860484723c */ /* 0x040ff00000041818 */
[C---:B---3--:R-:W-:Y:S08]  /*c050*/  HMMA.16816.F32.BF16 R32, R4.reuse, R192, R188 ;  /* 0x000000c00420723c */ /* 0x048ff000000418bc */
[----:B------:R-:W-:Y:S01]  /*c060*/  HMMA.16816.F32.BF16 R24, R4, R194, R184 ;  /* 0x000000c20418723c */ /* 0x000fe200000418b8 */
[----:B------:R-:W3:Y:S04]  /*c070*/  LDSM.16.M88.4 R4, [R211+0x4000] ;  /* 0x00400000d304783b */ /* 0x000ee80000000200 */
[----:B------:R-:W4:Y:S03]  /*c080*/  LDSM.16.M88.4 R184, [R204+0x12800] ;  /* 0x01280000ccb8783b */ /* 0x000f260000000200 */
[C---:B-1----:R-:W-:Y:S01]  /*c090*/  HMMA.16816.F32.BF16 R16, R8.reuse, R12, R236 ;  /* 0x0000000c0810723c */ /* 0x042fe200000418ec */
[----:B------:R-:W-:Y:S07]  /*c0a0*/  LDSM.16.M88.4 R236, [R221] ;  /* 0x00000000ddec783b */ /* 0x000fee0000000200 */
[C---:B------:R-:W-:Y:S01]  /*c0b0*/  HMMA.16816.F32.BF16 R12, R8.reuse, R14, R200 ;  /* 0x0000000e080c723c */ /* 0x040fe200000418c8 */
[----:B------:R-:W-:Y:S07]  /*c0c0*/  LDSM.16.M88.4 R200, [R210+0x13800] ;  /* 0x01380000d2c8783b */ /* 0x000fee0000000200 */
[C---:B------:R-:W-:Y:S08]  /*c0d0*/  HMMA.16816.F32.BF16 R192, R8.reuse, R182, R176 ;  /* 0x000000b608c0723c */ /* 0x040ff000000418b0 */
[C---:B------:R-:W-:Y:S08]  /*c0e0*/  HMMA.16816.F32.BF16 R188, R8.reuse, R172, R168 ;  /* 0x000000ac08bc723c */ /* 0x040ff000000418a8 */
[C---:B------:R-:W-:Y:S08]  /*c0f0*/  HMMA.16816.F32.BF16 R176, R8.reuse, R174, R132 ;  /* 0x000000ae08b0723c */ /* 0x040ff00000041884 */
[C---:B------:R-:W-:Y:S01]  /*c100*/  HMMA.16816.F32.BF16 R196, R8.reuse, R180, R196 ;  /* 0x000000b408c4723c */ /* 0x040fe200000418c4 */
[----:B------:R-:W1:Y:S07]  /*c110*/  LDSM.16.M88.4 R180, [R204+0x13000] ;  /* 0x01300000ccb4783b */ /* 0x000e6e0000000200 */
[C---:B--2---:R-:W-:Y:S01]  /*c120*/  HMMA.16816.F32.BF16 R168, R8.reuse, R28, R32 ;  /* 0x0000001c08a8723c */ /* 0x044fe20000041820 */
[----:B------:R-:W-:Y:S07]  /*c130*/  LDSM.16.M88.4 R32, [R226] ;  /* 0x00000000e220783b */ /* 0x000fee0000000200 */
[----:B------:R-:W-:Y:S01]  /*c140*/  HMMA.16816.F32.BF16 R132, R8, R30, R24 ;  /* 0x0000001e0884723c */ /* 0x000fe20000041818 */
[----:B------:R-:W2:Y:S04]  /*c150*/  LDSM.16.M88.4 R24, [R204+0x13800] ;  /* 0x01380000cc18783b */ /* 0x000ea80000000200 */
[----:B------:R-:W-:Y:S03]  /*c160*/  LDSM.16.M88.4 R8, [R212+0x4000] ;  /* 0x00400000d408783b */ /* 0x000fe60000000200 */
[C---:B---3--:R-:W-:Y:S08]  /*c170*/  HMMA.16816.F32.BF16 R28, R4.reuse, R20, R16 ;  /* 0x00000014041c723c */ /* 0x048ff00000041810 */
[C---:B------:R-:W-:Y:S01]  /*c180*/  HMMA.16816.F32.BF16 R16, R4.reuse, R22, R12 ;  /* 0x000000160410723c */ /* 0x040fe2000004180c */
[----:B------:R-:W3:Y:S07]  /*c190*/  LDSM.16.M88.4 R20, [R227] ;  /* 0x00000000e314783b */ /* 0x000eee0000000200 */
[C---:B----4-:R-:W-:Y:S01]  /*c1a0*/  HMMA.16816.F32.BF16 R12, R4.reuse, R184, R196 ;  /* 0x000000b8040c723c */ /* 0x050fe200000418c4 */
[----:B------:R-:W4:Y:S07]  /*c1b0*/  LDSM.16.M88.4 R196, [R225] ;  /* 0x00000000e1c4783b */ /* 0x000f2e0000000200 */
[C---:B------:R-:W-:Y:S08]  /*c1c0*/  HMMA.16816.F32.BF16 R172, R4.reuse, R186, R192 ;  /* 0x000000ba04ac723c */ /* 0x040ff000000418c0 */
[C---:B-1----:R-:W-:Y:S08]  /*c1d0*/  HMMA.16816.F32.BF16 R192, R4.reuse, R180, R188 ;  /* 0x000000b404c0723c */ /* 0x042ff000000418bc */
[C---:B--2---:R-:W-:Y:S08]  /*c1e0*/  HMMA.16816.F32.BF16 R188, R4.reuse, R24, R168 ;  /* 0x0000001804bc723c */ /* 0x044ff000000418a8 */
[----:B------:R-:W-:Y:S08]  /*c1f0*/  HMMA.16816.F32.BF16 R184, R4, R182, R176 ;  /* 0x000000b604b8723c */ /* 0x000ff000000418b0 */
[C---:B---3--:R-:W-:Y:S01]  /*c200*/  HMMA.16816.F32.BF16 R168, R8.reuse, R22, R16 ;  /* 0x0000001608a8723c */ /* 0x048fe20000041810 */
[----:B------:R-:W1:Y:S07]  /*c210*/  LDSM.16.M88.4 R16, [R224] ;  /* 0x00000000e010783b */ /* 0x000e6e0000000200 */
[----:B------:R-:W-:Y:S08]  /*c220*/  HMMA.16816.F32.BF16 R176, R8, R20, R28 ;  /* 0x0000001408b0723c */ /* 0x000ff0000004181c */
[----:B------:R-:W-:Y:S01]  /*c230*/  HMMA.16816.F32.BF16 R180, R4, R26, R132 ;  /* 0x0000001a04b4723c */ /* 0x000fe20000041884 */
[----:B------:R-:W-:Y:S04]  /*c240*/  LDSM.16.M88.4 R4, [R214+0x4000] ;  /* 0x00400000d604783b */ /* 0x000fe80000000200 */
[----:B------:R-:W-:Y:S03]  /*c250*/  LDSM.16.M88.4 R132, [R210+0x13000] ;  /* 0x01300000d284783b */ /* 0x000fe60000000200 */
[C---:B------:R-:W-:Y:S01]  /*c260*/  HMMA.16816.F32.BF16 R28, R8.reuse, R32, R12 ;  /* 0x00000020081c723c */ /* 0x040fe2000004180c */
[----:B------:R-:W2:Y:S07]  /*c270*/  LDSM.16.M88.4 R12, [R210+0x12000] ;  /* 0x01200000d20c783b */ /* 0x000eae0000000200 */
[C---:B------:R-:W-:Y:S01]  /*c280*/  HMMA.16816.F32.BF16 R24, R8.reuse, R34, R172 ;  /* 0x000000220818723c */ /* 0x040fe200000418ac */
[----:B------:R-:W3:Y:S07]  /*c290*/  LDSM.16.M88.4 R32, [R210+0x12800] ;  /* 0x01280000d220783b */ /* 0x000eee0000000200 */
[C---:B----4-:R-:W-:Y:S08]  /*c2a0*/  HMMA.16816.F32.BF16 R20, R8.reuse, R196, R192 ;  /* 0x000000c40814723c */ /* 0x050ff000000418c0 */
[C---:B-1----:R-:W-:Y:S08]  /*c2b0*/  HMMA.16816.F32.BF16 R188, R8.reuse, R16, R188 ;  /* 0x0000001008bc723c */ /* 0x042ff000000418bc */
[C---:B------:R-:W-:Y:S01]  /*c2c0*/  HMMA.16816.F32.BF16 R172, R8.reuse, R198, R184 ;  /* 0x000000c608ac723c */ /* 0x040fe200000418b8 */
[----:B------:R-:W-:Y:S07]  /*c2d0*/  LDSM.16.M88.4 R184, [R209+0x2000] ;  /* 0x00200000d1b8783b */ /* 0x000fee0000000200 */
[----:B------:R-:W-:Y:S01]  /*c2e0*/  HMMA.16816.F32.BF16 R16, R8, R18, R180 ;  /* 0x000000120810723c */ /* 0x000fe200000418b4 */
[----:B------:R-:W1:Y:S04]  /*c2f0*/  LDSM.16.M88.4 R8, [R213+0x4000] ;  /* 0x00400000d508783b */ /* 0x000e680000000200 */
[----:B------:R-:W4:Y:S03]  /*c300*/  LDSM.16.M88.4 R180, [R209+0x2800] ;  /* 0x00280000d1b4783b */ /* 0x000f260000000200 */
[C---:B--2---:R-:W-:Y:S08]  /*c310*/  HMMA.16816.F32.BF16 R196, R4.reuse, R12, R176 ;  /* 0x0000000c04c4723c */ /* 0x044ff000000418b0 */
[C---:B------:R-:W-:Y:S08]  /*c320*/  HMMA.16816.F32.BF16 R192, R4.reuse, R14, R168 ;  /* 0x0000000e04c0723c */ /* 0x040ff000000418a8 */
[C---:B---3--:R-:W-:Y:S08]  /*c330*/  HMMA.16816.F32.BF16 R176, R4.reuse, R32, R28 ;  /* 0x0000002004b0723c */ /* 0x048ff0000004181c */
[C---:B------:R-:W-:Y:S01]  /*c340*/  HMMA.16816.F32.BF16 R168, R4.reuse, R34, R24 ;  /* 0x0000002204a8723c */ /* 0x040fe20000041818 */
[----:B------:R-:W2:Y:S07]  /*c350*/  LDSM.16.M88.4 R32, [R209+0x3000] ;  /* 0x00300000d120783b */ /* 0x000eae0000000200 */
[C---:B------:R-:W-:Y:S08]  /*c360*/  HMMA.16816.F32.BF16 R28, R4.reuse, R132, R20 ;  /* 0x00000084041c723c */ /* 0x040ff00000041814 */
[C---:B------:R-:W-:Y:S08]  /*c370*/  HMMA.16816.F32.BF16 R24, R4.reuse, R134, R172 ;  /* 0x000000860418723c */ /* 0x040ff000000418ac */
[C---:B------:R-:W-:Y:S01]  /*c380*/  HMMA.16816.F32.BF16 R12, R4.reuse, R202, R16 ;  /* 0x000000ca040c723c */ /* 0x040fe20000041810 */
[----:B------:R-:W3:Y:S07]  /*c390*/  LDSM.16.M88.4 R16, [R209+0x3800] ;  /* 0x00380000d110783b */ /* 0x000eee0000000200 */
[----:B------:R-:W-:Y:S01]  /*c3a0*/  HMMA.16816.F32.BF16 R20, R4, R200, R188 ;  /* 0x000000c80414723c */ /* 0x000fe200000418bc */
[----:B------:R-:W-:Y:S04]  /*c3b0*/  LDSM.16.M88.4 R4, [R211+0x8000] ;  /* 0x00800000d304783b */ /* 0x000fe80000000200 */
[----:B------:R-:W5:Y:S03]  /*c3c0*/  LDSM.16.M88.4 R200, [R204+0x14000] ;  /* 0x01400000ccc8783b */ /* 0x000f660000000200 */
[C---:B-1----:R-:W-:Y:S01]  /*c3d0*/  HMMA.16816.F32.BF16 R132, R8.reuse, R184, R196 ;  /* 0x000000b80884723c */ /* 0x042fe200000418c4 */
[----:B------:R-:W1:Y:S07]  /*c3e0*/  LDSM.16.M88.4 R188, [R204+0x14800] ;  /* 0x01480000ccbc783b */ /* 0x000e6e0000000200 */
[C---:B------:R-:W-:Y:S08]  /*c3f0*/  HMMA.16816.F32.BF16 R192, R8.reuse, R186, R192 ;  /* 0x000000ba08c0723c */ /* 0x040ff000000418c0 */
[C---:B----4-:R-:W-:Y:S08]  /*c400*/  HMMA.16816.F32.BF16 R184, R8.reuse, R180, R176 ;  /* 0x000000b408b8723c */ /* 0x050ff000000418b0 */
[C---:B--2---:R-:W-:Y:S01]  /*c410*/  HMMA.16816.F32.BF16 R176, R8.reuse, R32, R28 ;  /* 0x0000002008b0723c */ /* 0x044fe2000004181c */
[----:B------:R-:W-:Y:S07]  /*c420*/  LDSM.16.M88.4 R28, [R204+0x15800] ;  /* 0x01580000cc1c783b */ /* 0x000fee0000000200 */
[C---:B------:R-:W-:Y:S01]  /*c430*/  HMMA.16816.F32.BF16 R172, R8.reuse, R34, R24 ;  /* 0x0000002208ac723c */ /* 0x040fe20000041818 */
[----:B------:R-:W2:Y:S07]  /*c440*/  LDSM.16.M88.4 R32, [R204+0x15000] ;  /* 0x01500000cc20783b */ /* 0x000eae0000000200 */
[C---:B------:R-:W-:Y:S08]  /*c450*/  HMMA.16816.F32.BF16 R180, R8.reuse, R182, R168 ;  /* 0x000000b608b4723c */ /* 0x040ff000000418a8 */
[C---:B---3--:R-:W-:Y:S01]  /*c460*/  HMMA.16816.F32.BF16 R168, R8.reuse, R16, R20 ;  /* 0x0000001008a8723c */ /* 0x048fe20000041814 */
[----:B------:R-:W-:Y:S07]  /*c470*/  LDSM.16.M88.4 R20, [R223] ;  /* 0x00000000df14783b */ /* 0x000fee0000000200 */
[----:B------:R-:W-:Y:S01]  /*c480*/  HMMA.16816.F32.BF16 R24, R8, R18, R12 ;  /* 0x000000120818723c */ /* 0x000fe2000004180c */
[----:B------:R-:W3:Y:S07]  /*c490*/  LDSM.16.M88.4 R8, [R212+0x8000] ;  /* 0x00800000d408783b */ /* 0x000eee0000000200 */
[C---:B-----5:R-:W-:Y:S08]  /*c4a0*/  HMMA.16816.F32.BF16 R12, R4.reuse, R202, R192 ;  /* 0x000000ca040c723c */ /* 0x060ff000000418c0 */
[C---:B-1----:R-:W-:Y:S01]  /*c4b0*/  HMMA.16816.F32.BF16 R192, R4.reuse, R190, R180 ;  /* 0x000000be04c0723c */ /* 0x042fe200000418b4 */
[----:B------:R-:W1:Y:S07]  /*c4c0*/  LDSM.16.M88.4 R180, [R222] ;  /* 0x00000000deb4783b */ /* 0x000e6e0000000200 */
[C---:B------:R-:W-:Y:S08]  /*c4d0*/  HMMA.16816.F32.BF16 R16, R4.reuse, R200, R132 ;  /* 0x000000c80410723c */ /* 0x040ff00000041884 */
[C---:B------:R-:W-:Y:S08]  /*c4e0*/  HMMA.16816.F32.BF16 R196, R4.reuse, R188, R184 ;  /* 0x000000bc04c4723c */ /* 0x040ff000000418b8 */
[C---:B--2---:R-:W-:Y:S08]  /*c4f0*/  HMMA.16816.F32.BF16 R176, R4.reuse, R32, R176 ;  /* 0x0000002004b0723c */ /* 0x044ff000000418b0 */
[C---:B------:R-:W-:Y:S01]  /*c500*/  HMMA.16816.F32.BF16 R188, R4.reuse, R34, R172 ;  /* 0x0000002204bc723c */ /* 0x040fe200000418ac */
[----:B------:R-:W2:Y:S04]  /*c510*/  LDSM.16.M88.4 R172, [R220] ;  /* 0x00000000dcac783b */ /* 0x000ea80000000200 */
[----:B------:R-:W-:Y:S03]  /*c520*/  LDSM.16.M88.4 R32, [R210+0x14800] ;  /* 0x01480000d220783b */ /* 0x000fe60000000200 */
[C---:B------:R-:W-:Y:S01]  /*c530*/  HMMA.16816.F32.BF16 R200, R4.reuse, R28, R168 ;  /* 0x0000001c04c8723c */ /* 0x040fe200000418a8 */
[----:B------:R-:W-:Y:S07]  /*c540*/  LDSM.16.M88.4 R168, [R210+0x15000] ;  /* 0x01500000d2a8783b */ /* 0x000fee0000000200 */
[----:B------:R-:W-:Y:S01]  /*c550*/  HMMA.16816.F32.BF16 R184, R4, R30, R24 ;  /* 0x0000001e04b8723c */ /* 0x000fe20000041818 */
[----:B------:R-:W-:Y:S07]  /*c560*/  LDSM.16.M88.4 R4, [R214+0x8000] ;  /* 0x00800000d604783b */ /* 0x000fee0000000200 */
[C---:B---3--:R-:W-:Y:S01]  /*c570*/  HMMA.16816.F32.BF16 R28, R8.reuse, R22, R12 ;  /* 0x00000016081c723c */ /* 0x048fe2000004180c */
[----:B------:R-:W3:Y:S07]  /*c580*/  LDSM.16.M88.4 R12, [R210+0x14000] ;  /* 0x01400000d20c783b */ /* 0x000eee0000000200 */
[C---:B------:R-:W-:Y:S08]  /*c590*/  HMMA.16816.F32.BF16 R132, R8.reuse, R20, R16 ;  /* 0x000000140884723c */ /* 0x040ff00000041810 */
[C---:B------:R-:W-:Y:S08]  /*c5a0*/  HMMA.16816.F32.BF16 R16, R8.reuse, R236, R176 ;  /* 0x000000ec0810723c */ /* 0x040ff000000418b0 */
[C---:B------:R-:W-:Y:S01]  /*c5b0*/  HMMA.16816.F32.BF16 R176, R8.reuse, R238, R188 ;  /* 0x000000ee08b0723c */ /* 0x040fe200000418bc */
[----:B------:R-:W4:Y:S07]  /*c5c0*/  LDSM.16.M88.4 R236, [R210+0x15800] ;  /* 0x01580000d2ec783b */ /* 0x000f2e0000000200 */
[C---:B-1----:R-:W-:Y:S08]  /*c5d0*/  HMMA.16816.F32.BF16 R24, R8.reuse, R180, R196 ;  /* 0x000000b40818723c */ /* 0x042ff000000418c4 */
[C---:B------:R-:W-:Y:S08]  /*c5e0*/  HMMA.16816.F32.BF16 R20, R8.reuse, R182, R192 ;  /* 0x000000b60814723c */ /* 0x040ff000000418c0 */
[C---:B--2---:R-:W-:Y:S01]  /*c5f0*/  HMMA.16816.F32.BF16 R180, R8.reuse, R172, R200 ;  /* 0x000000ac08b4723c */ /* 0x044fe200000418c8 */
[----:B------:R-:W-:Y:S07]  /*c600*/  LDSM.16.M88.4 R200, [R209+0x4000] ;  /* 0x00400000d1c8783b */ /* 0x000fee0000000200 */
[----:B------:R-:W-:Y:S01]  /*c610*/  HMMA.16816.F32.BF16 R172, R8, R174, R184 ;  /* 0x000000ae08ac723c */ /* 0x000fe200000418b8 */
[----:B------:R-:W1:Y:S07]  /*c620*/  LDSM.16.M88.4 R8, [R213+0x8000] ;  /* 0x00800000d508783b */ /* 0x000e6e0000000200 */
[C---:B---3--:R-:W-:Y:S08]  /*c630*/  HMMA.16816.F32.BF16 R196, R4.reuse, R14, R28 ;  /* 0x0000000e04c4723c */ /* 0x048ff0000004181c */
[C---:B------:R-:W-:Y:S08]  /*c640*/  HMMA.16816.F32.BF16 R192, R4.reuse, R32, R24 ;  /* 0x0000002004c0723c */ /* 0x040ff00000041818 */
[C---:B------:R-:W-:Y:S01]  /*c650*/  HMMA.16816.F32.BF16 R184, R4.reuse, R34, R20 ;  /* 0x0000002204b8723c */ /* 0x040fe20000041814 */
[----:B------:R-:W-:Y:S07]  /*c660*/  LDSM.16.M88.4 R20, [R209+0x5800] ;  /* 0x00580000d114783b */ /* 0x000fee0000000200 */
[C---:B------:R-:W-:Y:S01]  /*c670*/  HMMA.16816.F32.BF16 R188, R4.reuse, R12, R132 ;  /* 0x0000000c04bc723c */ /* 0x040fe20000041884 */
[----:B------:R-:W-:Y:S07]  /*c680*/  LDSM.16.M88.4 R132, [R209+0x5000] ;  /* 0x00500000d184783b */ /* 0x000fee0000000200 */
[C---:B------:R-:W-:Y:S08]  /*c690*/  HMMA.16816.F32.BF16 R32, R4.reuse, R168, R16 ;  /* 0x000000a80420723c */ /* 0x040ff00000041810 */
[C---:B------:R-:W-:Y:S01]  /*c6a0*/  HMMA.16816.F32.BF16 R28, R4.reuse, R170, R176 ;  /* 0x000000aa041c723c */ /* 0x040fe200000418b0 */
[----:B------:R-:W2:Y:S07]  /*c6b0*/  LDSM.16.M88.4 R168, [R209+0x4800] ;  /* 0x00480000d1a8783b */ /* 0x000eae0000000200 */
[C---:B----4-:R-:W-:Y:S01]  /*c6c0*/  HMMA.16816.F32.BF16 R24, R4.reuse, R236, R180 ;  /* 0x000000ec0418723c */ /* 0x050fe200000418b4 */
[----:B------:R-:W-:Y:S07]  /*c6d0*/  LDSM.16.M88.4 R180, [R204+0x16800] ;  /* 0x01680000ccb4783b */ /* 0x000fee0000000200 */
[----:B------:R-:W-:Y:S01]  /*c6e0*/  HMMA.16816.F32.BF16 R16, R4, R238, R172 ;  /* 0x000000ee0410723c */ /* 0x000fe200000418ac */
[----:B------:R-:W-:Y:S04]  /*c6f0*/  LDSM.16.M88.4 R4, [R211+0xc000] ;  /* 0x00c00000d304783b */ /* 0x000fe80000000200 */
[----:B------:R-:W3:Y:S03]  /*c700*/  LDSM.16.M88.4 R172, [R204+0x16000] ;  /* 0x01600000ccac783b */ /* 0x000ee60000000200 */
[C---:B-1----:R-:W-:Y:S01]  /*c710*/  HMMA.16816.F32.BF16 R12, R8.reuse, R200, R188 ;  /* 0x000000c8080c723c */ /* 0x042fe200000418bc */
[----:B------:R-:W1:Y:S07]  /*c720*/  LDSM.16.M88.4 R188, [R204+0x17000] ;  /* 0x01700000ccbc783b */ /* 0x000e6e0000000200 */
[C---:B------:R-:W-:Y:S08]  /*c730*/  HMMA.16816.F32.BF16 R176, R8.reuse, R202, R196 ;  /* 0x000000ca08b0723c */ /* 0x040ff000000418c4 */
[C---:B--2---:R-:W-:Y:S08]  /*c740*/  HMMA.16816.F32.BF16 R200, R8.reuse, R168, R192 ;  /* 0x000000a808c8723c */ /* 0x044ff000000418c0 */
[C---:B------:R-:W-:Y:S01]  /*c750*/  HMMA.16816.F32.BF16 R196, R8.reuse, R170, R184 ;  /* 0x000000aa08c4723c */ /* 0x040fe200000418b8 */
[----:B------:R-:W2:Y:S07]  /*c760*/  LDSM.16.M88.4 R168, [R204+0x17800] ;  /* 0x01780000cca8783b */ /* 0x000eae0000000200 */
[C---:B------:R-:W-:Y:S08]  /*c770*/  HMMA.16816.F32.BF16 R192, R8.reuse, R132, R32 ;  /* 0x0000008408c0723c */ /* 0x040ff00000041820 */
[C---:B------:R-:W-:Y:S01]  /*c780*/  HMMA.16816.F32.BF16 R184, R8.reuse, R134, R28 ;  /* 0x0000008608b8723c */ /* 0x040fe2000004181c */
[----:B------:R-:W-:Y:S07]  /*c790*/  LDSM.16.M88.4 R132, [R218] ;  /* 0x00000000da84783b */ /* 0x000fee0000000200 */
[C---:B------:R-:W-:Y:S01]  /*c7a0*/  HMMA.16816.F32.BF16 R32, R8.reuse, R20, R24 ;  /* 0x000000140820723c */ /* 0x040fe20000041818 */
[----:B------:R-:W-:Y:S07]  /*c7b0*/  LDSM.16.M88.4 R24, [R219] ;  /* 0x00000000db18783b */ /* 0x000fee0000000200 */
[----:B------:R-:W-:Y:S08]  /*c7c0*/  HMMA.16816.F32.BF16 R28, R8, R22, R16 ;  /* 0x00000016081c723c */ /* 0x000ff00000041810 */
[C---:B---3--:R-:W-:Y:S01]  /*c7d0*/  HMMA.16816.F32.BF16 R20, R4.reuse, R172, R12 ;  /* 0x000000ac0414723c */ /* 0x048fe2000004180c */
[----:B------:R-:W3:Y:S07]  /*c7e0*/  LDSM.16.M88.4 R12, [R212+0xc000] ;  /* 0x00c00000d40c783b */ /* 0x000eee0000000200 */
[C---:B------:R-:W-:Y:S08]  /*c7f0*/  HMMA.16816.F32.BF16 R8, R4.reuse, R180, R200 ;  /* 0x000000b40408723c */ /* 0x040ff000000418c8 */
[C---:B------:R-:W-:Y:S08]  /*c800*/  HMMA.16816.F32.BF16 R16, R4.reuse, R174, R176 ;  /* 0x000000ae0410723c */ /* 0x040ff000000418b0 */
[C---:B------:R-:W-:Y:S08]  /*c810*/  HMMA.16816.F32.BF16 R180, R4.reuse, R182, R196 ;  /* 0x000000b604b4723c */ /* 0x040ff000000418c4 */
[C---:B-1----:R-:W-:Y:S08]  /*c820*/  HMMA.16816.F32.BF16 R200, R4.reuse, R188, R192 ;  /* 0x000000bc04c8723c */ /* 0x042ff000000418c0 */
[C---:B------:R-:W-:Y:S01]  /*c830*/  HMMA.16816.F32.BF16 R196, R4.reuse, R190, R184 ;  /* 0x000000be04c4723c */ /* 0x040fe200000418b8 */
[----:B------:R-:W1:Y:S04]  /*c840*/  LDSM.16.M88.4 R188, [R217] ;  /* 0x00000000d9bc783b */ /* 0x000e680000000200 */
[----:B------:R-:W4:Y:S03]  /*c850*/  LDSM.16.M88.4 R184, [R216] ;  /* 0x00000000d8b8783b */ /* 0x000f260000000200 */
[----:B--2---:R-:W-:Y:S08]  /*c860*/  HMMA.16816.F32.BF16 R192, R4, R168, R32 ;  /* 0x000000a804c0723c */ /* 0x004ff00000041820 */
[C---:B---3--:R-:W-:Y:S08]  /*c870*/  HMMA.16816.F32.BF16 R172, R12.reuse, R24, R20 ;  /* 0x000000180cac723c */ /* 0x048ff00000041814 */
[C---:B------:R-:W-:Y:S01]  /*c880*/  HMMA.16816.F32.BF16 R32, R12.reuse, R26, R16 ;  /* 0x0000001a0c20723c */ /* 0x040fe20000041810 */
[----:B------:R-:W-:Y:S07]  /*c890*/  LDSM.16.M88.4 R24, [R210+0x16800] ;  /* 0x01680000d218783b */ /* 0x000fee0000000200 */
[----:B------:R-:W-:Y:S01]  /*c8a0*/  HMMA.16816.F32.BF16 R20, R12, R132, R8 ;  /* 0x000000840c14723c */ /* 0x000fe20000041808 */
[----:B------:R-:W2:Y:S07]  /*c8b0*/  LDSM.16.M88.4 R8, [R214+0xc000] ;  /* 0x00c00000d608783b */ /* 0x000eae0000000200 */
[----:B------:R-:W-:Y:S01]  /*c8c0*/  HMMA.16816.F32.BF16 R176, R4, R170, R28 ;  /* 0x000000aa04b0723c */ /* 0x000fe2000004181c */
[----:B------:R-:W3:Y:S04]  /*c8d0*/  LDSM.16.M88.4 R28, [R210+0x16000] ;  /* 0x01600000d21c783b */ /* 0x000ee80000000200 */
[----:B------:R-:W5:Y:S03]  /*c8e0*/  LDSM.16.M88.4 R168, [R210+0x17000] ;  /* 0x01700000d2a8783b */ /* 0x000f660000000200 */
[C---:B-1----:R-:W-:Y:S08]  /*c8f0*/  HMMA.16816.F32.BF16 R4, R12.reuse, R188, R200 ;  /* 0x000000bc0c04723c */ /* 0x042ff000000418c8 */
[C---:B------:R-:W-:Y:S01]  /*c900*/  HMMA.16816.F32.BF16 R16, R12.reuse, R134, R180 ;  /* 0x000000860c10723c */ /* 0x040fe200000418b4 */
[----:B------:R-:W-:Y:S07]  /*c910*/  LDSM.16.M88.4 R132, [R209+0x6000] ;  /* 0x00600000d184783b */ /* 0x000fee0000000200 */
[C---:B------:R-:W-:Y:S01]  /*c920*/  HMMA.16816.F32.BF16 R196, R12.reuse, R190, R196 ;  /* 0x000000be0cc4723c */ /* 0x040fe200000418c4 */
[----:B------:R-:W1:Y:S07]  /*c930*/  LDSM.16.M88.4 R188, [R210+0x17800] ;  /* 0x01780000d2bc783b */ /* 0x000e6e0000000200 */
[C---:B----4-:R-:W-:Y:S08]  /*c940*/  HMMA.16816.F32.BF16 R200, R12.reuse, R184, R192 ;  /* 0x000000b80cc8723c */ /* 0x050ff000000418c0 */
[----:B------:R-:W-:Y:S08]  /*c950*/  HMMA.16816.F32.BF16 R192, R12, R186, R176 ;  /* 0x000000ba0cc0723c */ /* 0x000ff000000418b0 */
[C---:B--2---:R-:W-:Y:S08]  /*c960*/  HMMA.16816.F32.BF16 R176, R8.reuse, R24, R20 ;  /* 0x0000001808b0723c */ /* 0x044ff00000041814 */
[C---:B---3--:R-:W-:Y:S08]  /*c970*/  HMMA.16816.F32.BF16 R184, R8.reuse, R28, R172 ;  /* 0x0000001c08b8723c */ /* 0x048ff000000418ac */
[C---:B------:R-:W-:Y:S01]  /*c980*/  HMMA.16816.F32.BF16 R180, R8.reuse, R30, R32 ;  /* 0x0000001e08b4723c */ /* 0x040fe20000041820 */
[----:B------:R-:W-:Y:S04]  /*c990*/  LDSM.16.M88.4 R28, [R209+0x7000] ;  /* 0x00700000d11c783b */ /* 0x000fe80000000200 */
[----:B------:R-:W-:Y:S03]  /*c9a0*/  LDSM.16.M88.4 R32, [R209+0x6800] ;  /* 0x00680000d120783b */ /* 0x000fe60000000200 */
[C---:B-----5:R-:W-:Y:S01]  /*c9b0*/  HMMA.16816.F32.BF16 R20, R8.reuse, R168, R4 ;  /* 0x000000a80814723c */ /* 0x060fe20000041804 */
[----:B------:R-:W2:Y:S07]  /*c9c0*/  LDSM.16.M88.4 R4, [R213+0xc000] ;  /* 0x00c00000d504783b */ /* 0x000eae0000000200 */
[----:B------:R-:W-:Y:S01]  /*c9d0*/  HMMA.16816.F32.BF16 R172, R8, R26, R16 ;  /* 0x0000001a08ac723c */ /* 0x000fe20000041810 */
[----:B------:R-:W3:Y:S01]  /*c9e0*/  LDSM.16.M88.4 R24, [R209+0x7800] ;  /* 0x00780000d118783b */ /* 0x000ee20000000200 */
[----:B------:R-:W-:-:S06]  /*c9f0*/  DEPBAR.LE SB0, 0x0 ;  /* 0x000080000000791a */ /* 0x000fcc0000000000 */
[C---:B------:R-:W-:Y:S08]  /*ca00*/  HMMA.16816.F32.BF16 R16, R8.reuse, R170, R196 ;  /* 0x000000aa0810723c */ /* 0x040ff000000418c4 */
[C---:B-1----:R-:W-:Y:S08]  /*ca10*/  HMMA.16816.F32.BF16 R12, R8.reuse, R188, R200 ;  /* 0x000000bc080c723c */ /* 0x042ff000000418c8 */
[----:B------:R-:W-:Y:S08]  /*ca20*/  HMMA.16816.F32.BF16 R8, R8, R190, R192 ;  /* 0x000000be0808723c */ /* 0x000ff000000418c0 */
[C---:B--2---:R-:W-:Y:S08]  /*ca30*/  HMMA.16816.F32.BF16 R20, R4.reuse, R28, R20 ;  /* 0x0000001c0414723c */ /* 0x044ff00000041814 */
[C---:B------:R-:W-:Y:S08]  /*ca40*/  HMMA.16816.F32.BF16 R28, R4.reuse, R30, R16 ;  /* 0x0000001e041c723c */ /* 0x040ff00000041810 */
[C---:B---3--:R-:W-:Y:S08]  /*ca50*/  HMMA.16816.F32.BF16 R16, R4.reuse, R24, R12 ;  /* 0x000000180410723c */ /* 0x048ff0000004180c */
        /* <DEDUP_REMOVED lines=55> */
[----:B---3--:R-:W-:-:S04]  /*cdd0*/  @!P5 LEA R8, P6, R2, c[0x0][0x168], 0x1 ;  /* 0x00005a000208da11 */ /* 0x008fc800078c08ff */
[C---:B------:R-:W-:Y:S02]  /*cde0*/  @!P5 LEA.HI.X R9, R2.reuse, c[0x0][0x16c], R3, 0x1, P6 ;  /* 0x00005b000209da11 */ /* 0x040fe400030f0c03 */
[----:B----4-:R-:W-:-:S03]  /*cdf0*/  @!P4 LEA R6, P1, R2, c[0x0][0x168], 0x1 ;  /* 0x00005a000206ca11 */ /* 0x010fc600078208ff */
[----:B------:R-:W-:Y:S01]  /*ce00*/  @!PT LDS RZ, [RZ] ;  /* 0x00000000fffff984 */ /* 0x000fe20000000800 */
[----:B------:R-:W-:Y:S01]  /*ce10*/  @!PT LDS RZ, [RZ] ;  /* 0x00000000fffff984 */ /* 0x000fe20000000800 */
[----:B------:R-:W-:Y:S01]  /*ce20*/  @!PT LDS RZ, [RZ] ;  /* 0x00000000fffff984 */ /* 0x000fe20000000800 */
[----:B------:R1:W-:Y:S01]  /*ce30*/  @!P5 LDGSTS.E.BYPASS.LTC128B.128 [R231+0x11000], [R8.64] ;  /* 0x1100000008e7dfae */ /* 0x0003e2000b901d52 */
[----:B------:R-:W-:-:S03]  /*ce40*/  @!P4 LEA.HI.X R7, R2, c[0x0][0x16c], R3, 0x1, P1 ;  /* 0x00005b000207ca11 */ /* 0x000fc600008f0c03 */
        /* <DEDUP_REMOVED lines=18> */
.L_x_461:
[----:B------:R-:W-:Y:S05]  /*cf70*/  BSYNC B0 ;  /* 0x0000000000007941 */ /* 0x000fea0003800000 */
.L_x_460:
[----:B------:R-:W0:Y:S02]  /*cf80*/  LDGDEPBAR ;  /* 0x00000000000079af */ /* 0x000e240000000000 */
.L_x_459:
[----:B------:R-:W2:Y:S01]  /*cf90*/  S2R R2, SR_TID.X ;  /* 0x0000000000027919 */ /* 0x000ea20000002100 */
[----:B------:R-:W-:Y:S01]  /*cfa0*/  IMAD.U32 R0, RZ, RZ, UR25 ;  /* 0x00000019ff007e24 */ /* 0x000fe2000f8e00ff */
[----:B------:R-:W-:Y:S01]  /*cfb0*/  MOV R189, R245 ;  /* 0x000000f500bd7202 */ /* 0x000fe20000000f00 */
[----:B------:R-:W-:Y:S01]  /*cfc0*/  IMAD.MOV.U32 R188, RZ, RZ, R246 ;  /* 0x000000ffffbc7224 */ /* 0x000fe200078e00f6 */
[----:B--2---:R-:W-:-:S04]  /*cfd0*/  SHF.L.U32 R2, R2, 0x1, RZ ;  /* 0x0000000102027819 */ /* 0x004fc800000006ff */
        /* <DEDUP_REMOVED lines=14> */
[----:B-1----:R-:W-:Y:S02]  /*d0c0*/  FSEL R5, R184, -INF , !P2 ;  /* 0xff800000b8057808 */ /* 0x002fe40005000000 */
        /* <DEDUP_REMOVED lines=19> */
[----:B------:R-:W-:Y:S02]  /*d200*/  IADD3 R4, R0, 0x20, RZ ;  /* 0x0000002000047810 */ /* 0x000fe40007ffe0ff */
[----:B------:R-:W-:Y:S02]  /*d210*/  FSEL R8, R180, -INF , !P0 ;  /* 0xff800000b4087808 */ /* 0x000fe40004000000 */
[----:B------:R-:W-:Y:S02]  /*d220*/  FSEL R9, R182, -INF , !P3 ;  /* 0xff800000b6097808 */ /* 0x000fe40005800000 */
[----:B------:R-:W-:-:S02]  /*d230*/  FSEL R11, R181, -INF , !P6 ;  /* 0xff800000b50b7808 */ /* 0x000fc40007000000 */
[-C--:B------:R-:W-:Y:S02]  /*d240*/  ISETP.GE.AND P0, PT, R2, R234.reuse, PT ;  /* 0x000000ea0200720c */ /* 0x080fe40003f06270 */
[CC--:B------:R-:W-:Y:S02]  /*d250*/  ISETP.GE.AND P3, PT, R3.reuse, R235.reuse, PT ;  /* 0x000000eb0300720c */ /* 0x0c0fe40003f66270 */
[----:B------:R-:W-:Y:S02]  /*d260*/  ISETP.GE.AND P6, PT, R3, R234, PT ;  /* 0x000000ea0300720c */ /* 0x000fe40003fc6270 */
[----:B------:R-:W-:Y:S01]  /*d270*/  FSEL R134, R178, -INF , !P1 ;  /* 0xff800000b2867808 */ /* 0x000fe20004800000 */
[----:B------:R-:W-:Y:S01]  /*d280*/  IMAD.MOV.U32 R178, RZ, RZ, R189 ;  /* 0x000000ffffb27224 */ /* 0x000fe200078e00bd */
[----:B------:R-:W-:Y:S02]  /*d290*/  FSEL R33, R177, -INF , !P4 ;  /* 0xff800000b1217808 */ /* 0x000fe40006000000 */
[----:B------:R-:W-:-:S02]  /*d2a0*/  ISETP.GE.AND P1, PT, R4, R235, PT ;  /* 0x000000eb0400720c */ /* 0x000fc40003f26270 */
[----:B------:R-:W-:Y:S02]  /*d2b0*/  ISETP.GE.AND P4, PT, R4, R234, PT ;  /* 0x000000ea0400720c */ /* 0x000fe40003f86270 */
[-C--:B------:R-:W-:Y:S02]  /*d2c0*/  ISETP.LT.OR P0, PT, R2, R232.reuse, P0 ;  /* 0x000000e80200720c */ /* 0x080fe40000701670 */
[C---:B------:R-:W-:Y:S02]  /*d2d0*/  ISETP.LT.OR P3, PT, R3.reuse, R233, P3 ;  /* 0x000000e90300720c */ /* 0x040fe40001f61670 */
[----:B------:R-:W-:Y:S02]  /*d2e0*/  ISETP.LT.OR P6, PT, R3, R232, P6 ;  /* 0x000000e80300720c */ /* 0x000fe400037c1670 */
[C---:B------:R-:W-:Y:S02]  /*d2f0*/  IADD3 R2, R0.reuse, 0x19, RZ ;  /* 0x0000001900027810 */ /* 0x040fe40007ffe0ff */
[----:B------:R-:W-:-:S02]  /*d300*/  IADD3 R3, R0, 0x21, RZ ;  /* 0x0000002100037810 */ /* 0x000fc40007ffe0ff */
[C---:B------:R-:W-:Y:S02]  /*d310*/  ISETP.LT.OR P1, PT, R4.reuse, R233, P1 ;  /* 0x000000e90400720c */ /* 0x040fe40000f21670 */
[----:B------:R-:W-:Y:S02]  /*d320*/  ISETP.LT.OR P4, PT, R4, R232, P4 ;  /* 0x000000e80400720c */ /* 0x000fe40002781670 */
[----:B------:R-:W-:Y:S02]  /*d330*/  FMNMX.FTZ R4, R244, R5, !PT ;  /* 0x00000005f4047209 */ /* 0x000fe40007810000 */
[----:B------:R-:W-:Y:S02]  /*d340*/  FSEL R32, R176, -INF , !P5 ;  /* 0xff800000b0207808 */ /* 0x000fe40006800000 */
[----:B------:R-:W-:Y:S02]  /*d350*/  FSEL R135, R179, -INF , !P0 ;  /* 0xff800000b3877808 */ /* 0x000fe40004000000 */
[----:B------:R-:W-:-:S02]  /*d360*/  FSEL R34, R172, -INF , !P3 ;  /* 0xff800000ac227808 */ /* 0x000fc40005800000 */
[-C--:B------:R-:W-:Y:S02]  /*d370*/  ISETP.GE.AND P5, PT, R2, R234.reuse, PT ;  /* 0x000000ea0200720c */ /* 0x080fe40003fa6270 */
[C---:B------:R-:W-:Y:S02]  /*d380*/  ISETP.GE.AND P0, PT, R3.reuse, R235, PT ;  /* 0x000000eb0300720c */ /* 0x040fe40003f06270 */
[C---:B------:R-:W-:Y:S02]  /*d390*/  ISETP.GE.AND P3, PT, R3.reuse, R234, PT ;  /* 0x000000ea0300720c */ /* 0x040fe40003f66270 */
[----:B------:R-:W-:Y:S02]  /*d3a0*/  FMNMX.FTZ R4, R12, R4, !PT ;  /* 0x000000040c047209 */ /* 0x000fe40007810000 */
[----:B------:R-:W-:Y:S02]  /*d3b0*/  ISETP.LT.OR P5, PT, R2, R232, P5 ;  /* 0x000000e80200720c */ /* 0x000fe40002fa1670 */
[----:B------:R-:W-:-:S02]  /*d3c0*/  ISETP.LT.OR P0, PT, R3, R233, P0 ;  /* 0x000000e90300720c */ /* 0x000fc40000701670 */
[----:B------:R-:W-:Y:S02]  /*d3d0*/  ISETP.LT.OR P3, PT, R3, R232, P3 ;  /* 0x000000e80300720c */ /* 0x000fe40001f61670 */
[----:B------:R-:W-:Y:S02]  /*d3e0*/  FSEL R7, R183, -INF , !P2 ;  /* 0xff800000b7077808 */ /* 0x000fe40005000000 */
[----:B------:R-:W-:Y:S02]  /*d3f0*/  IADD3 R3, R0, 0x29, RZ ;  /* 0x0000002900037810 */ /* 0x000fe40007ffe0ff */
[----:B------:R-:W-:Y:S02]  /*d400*/  ISETP.GE.AND P2, PT, R2, R235, PT ;  /* 0x000000eb0200720c */ /* 0x000fe40003f46270 */
[----:B------:R-:W-:Y:S02]  /*d410*/  FMNMX.FTZ R4, R8, R4, !PT ;  /* 0x0000000408047209 */ /* 0x000fe40007810000 */
[----:B------:R-:W-:-:S02]  /*d420*/  FSEL R168, R175, -INF , !P5 ;  /* 0xff800000afa87808 */ /* 0x000fc40006800000 */
[----:B------:R-:W-:Y:S02]  /*d430*/  FSEL R250, R20, -INF , !P1 ;  /* 0xff80000014fa7808 */ /* 0x000fe40004800000 */
[C---:B------:R-:W-:Y:S02]  /*d440*/  ISETP.GE.AND P5, PT, R3.reuse, R235, PT ;  /* 0x000000eb0300720c */ /* 0x040fe40003fa6270 */
[----:B------:R-:W-:Y:S02]  /*d450*/  ISETP.GE.AND P1, PT, R3, R234, PT ;  /* 0x000000ea0300720c */ /* 0x000fe40003f26270 */
[----:B------:R-:W-:Y:S02]  /*d460*/  ISETP.LT.OR P2, PT, R2, R233, P2 ;  /* 0x000000e90200720c */ /* 0x000fe40001741670 */
[----:B------:R-:W-:Y:S02]  /*d470*/  FMNMX.FTZ R4, R11, R4, !PT ;  /* 0x000000040b047209 */ /* 0x000fe40007810000 */
[----:B------:R-:W-:-:S02]  /*d480*/  IADD3 R2, R0, 0x28, RZ ;  /* 0x0000002800027810 */ /* 0x000fc40007ffe0ff */
[C---:B------:R-:W-:Y:S02]  /*d490*/  ISETP.LT.OR P5, PT, R3.reuse, R233, P5 ;  /* 0x000000e90300720c */ /* 0x040fe40002fa1670 */
[----:B------:R-:W-:Y:S02]  /*d4a0*/  ISETP.LT.OR P1, PT, R3, R232, P1 ;  /* 0x000000e80300720c */ /* 0x000fe40000f21670 */
[----:B------:R-:W-:Y:S02]  /*d4b0*/  FSEL R169, R174, -INF , !P6 ;  /* 0xff800000aea97808 */ /* 0x000fe40007000000 */
[----:B------:R-:W-:Y:S02]  /*d4c0*/  FSEL R35, R173, -INF , !P2 ;  /* 0xff800000ad237808 */ /* 0x000fe40005000000 */
[----:B------:R-:W-:Y:S02]  /*d4d0*/  FMNMX.FTZ R3, R32, R4, !PT ;  /* 0x0000000420037209 */ /* 0x000fe40007810000 */
[----:B------:R-:W-:-:S02]  /*d4e0*/  ISETP.GE.AND P6, PT, R2, R235, PT ;  /* 0x000000eb0200720c */ /* 0x000fc40003fc6270 */
[C---:B------:R-:W-:Y:S02]  /*d4f0*/  ISETP.GE.AND P2, PT, R2.reuse, R234, PT ;  /* 0x000000ea0200720c */ /* 0x040fe40003f46270 */
[----:B------:R-:W-:Y:S02]  /*d500*/  FMNMX.FTZ R4, R247, R6, !PT ;  /* 0x00000006f7047209 */ /* 0x000fe40007810000 */
[C---:B------:R-:W-:Y:S02]  /*d510*/  ISETP.LT.OR P6, PT, R2.reuse, R233, P6 ;  /* 0x000000e90200720c */ /* 0x040fe400037c1670 */
[----:B------:R-:W-:Y:S02]  /*d520*/  ISETP.LT.OR P2, PT, R2, R232, P2 ;  /* 0x000000e80200720c */ /* 0x000fe40001741670 */
[----:B------:R-:W-:Y:S02]  /*d530*/  FMNMX.FTZ R4, R10, R4, !PT ;  /* 0x000000040a047209 */ /* 0x000fe40007810000 */
[----:B------:R-:W-:-:S02]  /*d540*/  IADD3 R2, R0, 0x30, RZ ;  /* 0x0000003000027810 */ /* 0x000fc40007ffe0ff */
[----:B------:R-:W-:Y:S02]  /*d550*/  FSEL R170, R22, -INF , !P4 ;  /* 0xff80000016aa7808 */ /* 0x000fe40006000000 */
[----:B------:R-:W-:Y:S02]  /*d560*/  FSEL R251, R21, -INF , !P0 ;  /* 0xff80000015fb7808 */ /* 0x000fe40004000000 */
[----:B------:R-:W-:Y:S02]  /*d570*/  FMNMX.FTZ R4, R9, R4, !PT ;  /* 0x0000000409047209 */ /* 0x000fe40007810000 */
[C---:B------:R-:W-:Y:S02]  /*d580*/  ISETP.GE.AND P4, PT, R2.reuse, R235, PT ;  /* 0x000000eb0200720c */ /* 0x040fe40003f86270 */
[----:B------:R-:W-:Y:S02]  /*d590*/  ISETP.GE.AND P0, PT, R2, R234, PT ;  /* 0x000000ea0200720c */ /* 0x000fe40003f06270 */
[----:B------:R-:W-:-:S02]  /*d5a0*/  FMNMX.FTZ R4, R7, R4, !PT ;  /* 0x0000000407047209 */ /* 0x000fc40007810000 */
[C---:B------:R-:W-:Y:S02]  /*d5b0*/  ISETP.LT.OR P4, PT, R2.reuse, R233, P4 ;  /* 0x000000e90200720c */ /* 0x040fe40002781670 */
[----:B------:R-:W-:Y:S02]  /*d5c0*/  ISETP.LT.OR P0, PT, R2, R232, P0 ;  /* 0x000000e80200720c */ /* 0x000fe40000701670 */
        /* <DEDUP_REMOVED lines=8> */
[----:B------:R-:W-:Y:S02]  /*d650*/  IADD3 R3, R0, 0x31, RZ ;  /* 0x0000003100037810 */ /* 0x000fe40007ffe0ff */
[----:B------:R-:W-:-:S02]  /*d660*/  FSEL R248, R28, -INF , !P6 ;  /* 0xff8000001cf87808 */ /* 0x000fc40007000000 */
[----:B------:R-:W-:Y:S02]  /*d670*/  FMNMX.FTZ R13, R251, R13, !PT ;  /* 0x0000000dfb0d7209 */ /* 0x000fe40007810000 */
[----:B------:R-:W-:Y:S02]  /*d680*/  FSEL R252, R23, -INF , !P3 ;  /* 0xff80000017fc7808 */ /* 0x000fe40005800000 */
[----:B------:R-:W-:Y:S01]  /*d690*/  FMNMX.FTZ R4, R170, R4, !PT ;  /* 0x00000004aa047209 */ /* 0x000fe20007810000 */
[----:B------:R-:W-:Y:S01]  /*d6a0*/  LDSM.16.MT88.4 R20, [R206+0x18000] ;  /* 0x01800000ce14783b */ /* 0x000fe20000004200 */
[----:B------:R-:W-:Y:S02]  /*d6b0*/  IADD3 R2, R0, 0x38, RZ ;  /* 0x0000003800027810 */ /* 0x000fe40007ffe0ff */
[----:B------:R-:W-:Y:S02]  /*d6c0*/  ISETP.GE.AND P3, PT, R3, R235, PT ;  /* 0x000000eb0300720c */ /* 0x000fe40003f66270 */
[----:B------:R-:W-:-:S02]  /*d6d0*/  FSEL R249, R29, -INF , !P5 ;  /* 0xff8000001df97808 */ /* 0x000fc40006800000 */
[----:B------:R-:W-:Y:S02]  /*d6e0*/  FMNMX.FTZ R13, R248, R13, !PT ;  /* 0x0000000df80d7209 */ /* 0x000fe40007810000 */
[----:B------:R-:W-:Y:S02]  /*d6f0*/  FSEL R171, R30, -INF , !P2 ;  /* 0xff8000001eab7808 */ /* 0x000fe40005000000 */
[----:B------:R-:W-:Y:S02]  /*d700*/  FMNMX.FTZ R4, R252, R4, !PT ;  /* 0x00000004fc047209 */ /* 0x000fe40007810000 */
[----:B------:R-:W-:Y:S02]  /*d710*/  IADD3 R0, R0, 0x39, RZ ;  /* 0x0000003900007810 */ /* 0x000fe40007ffe0ff */
[----:B------:R-:W-:Y:S02]  /*d720*/  ISETP.GE.AND P6, PT, R2, R235, PT ;  /* 0x000000eb0200720c */ /* 0x000fe40003fc6270 */
[----:B------:R-:W-:-:S02]  /*d730*/  ISETP.LT.OR P3, PT, R3, R233, P3 ;  /* 0x000000e90300720c */ /* 0x000fc40001f61670 */
[----:B------:R-:W-:Y:S02]  /*d740*/  FSEL R177, R16, -INF , !P4 ;  /* 0xff80000010b17808 */ /* 0x000fe40006000000 */
[----:B------:R-:W-:Y:S02]  /*d750*/  FMNMX.FTZ R13, R249, R13, !PT ;  /* 0x0000000df90d7209 */ /* 0x000fe40007810000 */
[----:B------:R-:W-:Y:S02]  /*d760*/  FSEL R195, R31, -INF , !P1 ;  /* 0xff8000001fc37808 */ /* 0x000fe40004800000 */
[-C--:B------:R-:W-:Y:S02]  /*d770*/  ISETP.GE.AND P1, PT, R2, R234.reuse, PT ;  /* 0x000000ea0200720c */ /* 0x080fe40003f26270 */
[----:B------:R-:W-:Y:S02]  /*d780*/  ISETP.GE.AND P2, PT, R3, R234, PT ;  /* 0x000000ea0300720c */ /* 0x000fe40003f46270 */
[----:B------:R-:W-:-:S02]  /*d790*/  FMNMX.FTZ R4, R171, R4, !PT ;  /* 0x00000004ab047209 */ /* 0x000fc40007810000 */
[----:B------:R-:W-:Y:S02]  /*d7a0*/  ISETP.GE.AND P5, PT, R0, R235, PT ;  /* 0x000000eb0000720c */ /* 0x000fe40003fa6270 */
[C---:B------:R-:W-:Y:S02]  /*d7b0*/  ISETP.LT.OR P6, PT, R2.reuse, R233, P6 ;  /* 0x000000e90200720c */ /* 0x040fe400037c1670 */
[----:B------:R-:W-:Y:S02]  /*d7c0*/  FSEL R194, R17, -INF , !P3 ;  /* 0xff80000011c27808 */ /* 0x000fe40005800000 */
[----:B------:R-:W-:Y:S02]  /*d7d0*/  FMNMX.FTZ R13, R177, R13, !PT ;  /* 0x0000000db10d7209 */ /* 0x000fe40007810000 */
[-C--:B------:R-:W-:Y:S02]  /*d7e0*/  ISETP.LT.OR P1, PT, R2, R232.reuse, P1 ;  /* 0x000000e80200720c */ /* 0x080fe40000f21670 */
        /* <DEDUP_REMOVED lines=12> */
[----:B------:R-:W-:-:S02]  /*d8b0*/  FSEL R180, R26, -INF , !P1 ;  /* 0xff8000001ab47808 */ /* 0x000fc40004800000 */
[----:B------:R-:W-:Y:S02]  /*d8c0*/  FMNMX.FTZ R0, R175, R2, !PT ;  /* 0x00000002af007209 */ /* 0x000fe40007810000 */
[----:B------:R-:W-:Y:S02]  /*d8d0*/  FMNMX.FTZ R133, R181, R133, !PT ;  /* 0x00000085b5857209 */ /* 0x000fe40007810000 */
[----:B------:R-:W-:Y:S02]  /*d8e0*/  FSEL R176, R27, -INF , !P0 ;  /* 0xff8000001bb07808 */ /* 0x000fe40004000000 */
[----:B------:R-:W-:Y:S01]  /*d8f0*/  FMNMX.FTZ R0, R180, R0, !PT ;  /* 0x00000000b4007209 */ /* 0x000fe20007810000 */
[----:B------:R-:W1:Y:S01]  /*d900*/  SHFL.BFLY PT, R3, R133, 0x2, 0x1f ;  /* 0x0c401f0085037f89 */ /* 0x000e6200000e0000 */
[----:B------:R-:W-:Y:S02]  /*d910*/  MOV R182, R188 ;  /* 0x000000bc00b67202 */ /* 0x000fe40000000f00 */
[----:B------:R-:W-:Y:S01]  /*d920*/  FMNMX.FTZ R0, R176, R0, !PT ;  /* 0x00000000b0007209 */ /* 0x000fe20007810000 */
[----:B------:R-:W-:Y:S04]  /*d930*/  LDSM.16.MT88.4 R24, [R208+0x18000] ;  /* 0x01800000d018783b */ /* 0x000fe80000004200 */
        /* <DEDUP_REMOVED lines=8> */
[----:B--2---:R-:W-:-:S04]  /*d9c0*/  FMNMX.FTZ R132, R0, R132, !PT ;  /* 0x0000008400847209 */ /* 0x004fc80007810000 */
[----:B------:R-:W-:Y:S02]  /*d9d0*/  FSEL R2, R2, RZ, P1 ;  /* 0x000000ff02027208 */ /* 0x000fe40000800000 */
[C---:B------:R-:W-:Y:S01]  /*d9e0*/  FSETP.NEU.FTZ.AND P0, PT, R132.reuse, -INF , PT ;  /* 0xff8000008400780b */ /* 0x040fe20003f1d000 */
[----:B------:R-:W-:Y:S01]  /*d9f0*/  FMUL.FTZ R0, R132, c[0x0][0x23c] ;  /* 0x00008f0084007a20 */ /* 0x000fe20000410000 */
[----:B------:R-:W-:Y:S01]  /*da00*/  FSEL R3, R133, RZ, P1 ;  /* 0x000000ff85037208 */ /* 0x000fe20000800000 */
[--C-:B------:R-:W-:Y:S01]  /*da10*/  FFMA.FTZ R12, R12, c[0x0][0x23c], -R2.reuse ;  /* 0x00008f000c0c7a23 */ /* 0x100fe20000010802 */
[----:B------:R-:W-:Y:S01]  /*da20*/  FSEL R4, R132, RZ, P0 ;  /* 0x000000ff84047208 */ /* 0x000fe20000000000 */
[--C-:B------:R-:W-:Y:S01]  /*da30*/  FFMA.FTZ R5, R5, c[0x0][0x23c], -R2.reuse ;  /* 0x00008f0005057a23 */ /* 0x100fe20000010802 */
[----:B------:R-:W-:Y:S01]  /*da40*/  FSEL R0, R0, RZ, P0 ;  /* 0x000000ff00007208 */ /* 0x000fe20000000000 */
[----:B------:R1:W-:Y:S01]  /*da50*/  MUFU.EX2 R179, R12 ;  /* 0x0000000c00b37308 */ /* 0x0003e20000000800 */
[----:B------:R-:W-:-:S02]  /*da60*/  FFMA.FTZ R8, R8, c[0x0][0x23c], -R2 ;  /* 0x00008f0008087a23 */ /* 0x000fc40000010802 */
[----:B------:R-:W-:Y:S02]  /*da70*/  FFMA.FTZ R11, R11, c[0x0][0x23c], -R2 ;  /* 0x00008f000b0b7a23 */ /* 0x000fe40000010802 */
[--C-:B------:R-:W-:Y:S02]  /*da80*/  FFMA.FTZ R9, R9, c[0x0][0x23c], -R0.reuse ;  /* 0x00008f0009097a23 */ /* 0x100fe40000010800 */
[--C-:B------:R-:W-:Y:S01]  /*da90*/  FFMA.FTZ R6, R6, c[0x0][0x23c], -R0.reuse ;  /* 0x00008f0006067a23 */ /* 0x100fe20000010800 */
[----:B------:R2:W3:Y:S01]  /*daa0*/  MUFU.EX2 R191, R5 ;  /* 0x0000000500bf7308 */ /* 0x0004e20000000800 */
[----:B------:R-:W-:Y:S01]  /*dab0*/  FFMA.FTZ R10, R10, c[0x0][0x23c], -R0 ;  /* 0x00008f000a0a7a23 */ /* 0x000fe20000010800 */
[----:B-1----:R-:W1:Y:S06]  /*dac0*/  LDSM.16.MT88.4 R12, [R205+0x18000] ;  /* 0x01800000cd0c783b */ /* 0x002e6c0000004200 */
[----:B------:R-:W-:Y:S01]  /*dad0*/  MUFU.EX2 R173, R9 ;  /* 0x0000000900ad7308 */ /* 0x000fe20000000800 */
[----:B--2---:R-:W-:-:S07]  /*dae0*/  FADD.FTZ R5, R244, -R3 ;  /* 0x80000003f4057221 */ /* 0x004fce0000010000 */
[----:B------:R-:W-:Y:S01]  /*daf0*/  MUFU.EX2 R174, R8 ;  /* 0x0000000800ae7308 */ /* 0x000fe20000000800 */
[----:B------:R-:W-:Y:S02]  /*db00*/  FFMA.FTZ R3, R7, c[0x0][0x23c], -R0 ;  /* 0x00008f0007037a23 */ /* 0x000fe40000010800 */
[----:B------:R-:W-:-:S05]  /*db10*/  FMUL.FTZ R5, R5, c[0x0][0x23c] ;  /* 0x00008f0005057a20 */ /* 0x000fca0000410000 */
[----:B------:R2:W4:Y:S08]  /*db20*/  MUFU.EX2 R9, R3 ;  /* 0x0000000300097308 */ /* 0x0005300000000800 */
[----:B------:R-:W5:Y:S01]  /*db30*/  MUFU.EX2 R183, R11 ;  /* 0x0000000b00b77308 */ /* 0x000f620000000800 */
[----:B--2---:R-:W-:-:S07]  /*db40*/  FADD.FTZ R3, R247, -R4 ;  /* 0x80000004f7037221 */ /* 0x004fce0000010000 */
[----:B------:R5:W-:Y:S01]  /*db50*/  MUFU.EX2 R192, R6 ;  /* 0x0000000600c07308 */ /* 0x000be20000000800 */
[----:B---3--:R-:W-:Y:S01]  /*db60*/  F2FP.BF16.PACK_AB R4, R179, R191 ;  /* 0x000000bfb304723e */ /* 0x008fe200000010ff */
[----:B------:R-:W-:Y:S01]  /*db70*/  FMUL.FTZ R3, R3, c[0x0][0x23c] ;  /* 0x00008f0003037a20 */ /* 0x000fe20000410000 */
[----:B----4-:R-:W-:-:S05]  /*db80*/  F2FP.BF16.PACK_AB R7, R9, R173 ;  /* 0x000000ad0907723e */ /* 0x010fca00000010ff */
[----:B------:R-:W2:Y:S08]  /*db90*/  MUFU.EX2 R172, R10 ;  /* 0x0000000a00ac7308 */ /* 0x000eb00000000800 */
[----:B------:R2:W3:Y:S01]  /*dba0*/  MUFU.EX2 R8, R5 ;  /* 0x0000000500087308 */ /* 0x0004e20000000800 */
[----:B-----5:R-:W-:-:S07]  /*dbb0*/  F2FP.BF16.PACK_AB R6, R183, R174 ;  /* 0x000000aeb706723e */ /* 0x020fce00000010ff */
[----:B------:R-:W4:Y:S01]  /*dbc0*/  MUFU.EX2 R3, R3 ;  /* 0x0000000300037308 */ /* 0x000f220000000800 */
[----:B--2---:R-:W-:Y:S01]  /*dbd0*/  F2FP.BF16.PACK_AB R5, R172, R192 ;  /* 0x000000c0ac05723e */ /* 0x004fe200000010ff */
[-C--:B---3--:R-:W-:Y:S02]  /*dbe0*/  FMUL.FTZ R140, R140, R8.reuse ;  /* 0x000000088c8c7220 */ /* 0x088fe40000410000 */
[-C--:B------:R-:W-:Y:S02]  /*dbf0*/  FMUL.FTZ R141, R141, R8.reuse ;  /* 0x000000088d8d7220 */ /* 0x080fe40000410000 */
[-C--:B------:R-:W-:Y:S02]  /*dc00*/  FMUL.FTZ R136, R136, R8.reuse ;  /* 0x0000000888887220 */ /* 0x080fe40000410000 */
[----:B------:R-:W-:Y:S02]  /*dc10*/  FMUL.FTZ R137, R137, R8 ;  /* 0x0000000889897220 */ /* 0x000fe40000410000 */
[----:B----4-:R-:W-:-:S02]  /*dc20*/  FMUL.FTZ R142, R142, R3 ;  /* 0x000000038e8e7220 */ /* 0x010fc40000410000 */
        /* <DEDUP_REMOVED lines=31> */
[----:B------:R-:W-:Y:S01]  /*de20*/  IMAD.MOV.U32 R141, RZ, RZ, R13 ;  /* 0x000000ffff8d7224 */ /* 0x000fe200078e000d */
[----:B------:R-:W-:Y:S01]  /*de30*/  MOV R140, R14 ;  /* 0x0000000e008c7202 */ /* 0x000fe20000000f00 */
[----:B------:R-:W-:Y:S01]  /*de40*/  IMAD.MOV.U32 R11, RZ, RZ, R15 ;  /* 0x000000ffff0b7224 */ /* 0x000fe200078e000f */
[----:B------:R-:W-:Y:S01]  /*de50*/  MOV R10, R12 ;  /* 0x0000000c000a7202 */ /* 0x000fe20000000f00 */
[-C--:B------:R-:W-:Y:S01]  /*de60*/  FMUL.FTZ R38, R38, R3.reuse ;  /* 0x0000000326267220 */ /* 0x080fe20000410000 */
        /* <DEDUP_REMOVED lines=26> */
[----:B------:R-:W-:Y:S02]  /*e010*/  FMUL.FTZ R60, R60, R8 ;  /* 0x000000083c3c7220 */ /* 0x000fe40000410000 */
[----:B------:R-:W-:Y:S01]  /*e020*/  IMAD.MOV.U32 R39, RZ, RZ, R11 ;  /* 0x000000ffff277224 */ /* 0x000fe200078e000b */
[C---:B------:R-:W-:Y:S01]  /*e030*/  HMMA.16816.F32.BF16 R200, R4.reuse, R22, R40 ;  /* 0x0000001604c8723c */ /* 0x040fe20000041828 */
[----:B------:R-:W2:Y:S01]  /*e040*/  LDSM.16.MT88.4 R20, [R207+0x1a000] ;  /* 0x01a00000cf14783b */ /* 0x000ea20000004200 */
[----:B------:R-:W-:Y:S01]  /*e050*/  MOV R36, R10 ;  /* 0x0000000a00247202 */ /* 0x000fe20000000f00 */
[----:B------:R-:W-:Y:S01]  /*e060*/  IMAD.MOV.U32 R11, RZ, RZ, R195 ;  /* 0x000000ffff0b7224 */ /* 0x000fe200078e00c3 */
[----:B------:R-:W-:Y:S01]  /*e070*/  MOV R10, R194 ;  /* 0x000000c2000a7202 */ /* 0x000fe20000000f00 */
[----:B------:R-:W-:Y:S01]  /*e080*/  FMUL.FTZ R61, R61, R8 ;  /* 0x000000083d3d7220 */ /* 0x000fe20000410000 */
[----:B------:R-:W-:Y:S01]  /*e090*/  MOV R38, R140 ;  /* 0x0000008c00267202 */ /* 0x000fe20000000f00 */
[----:B------:R-:W-:Y:S01]  /*e0a0*/  IMAD.MOV.U32 R43, RZ, RZ, R193 ;  /* 0x000000ffff2b7224 */ /* 0x000fe200078e00c1 */
[----:B------:R-:W-:Y:S01]  /*e0b0*/  MOV R42, R192 ;  /* 0x000000c0002a7202 */ /* 0x000fe20000000f00 */
[----:B---3--:R-:W-:Y:S01]  /*e0c0*/  HMMA.16816.F32.BF16 R196, R4, R12, R44 ;  /* 0x0000000c04c4723c */ /* 0x008fe2000004182c */
[-C--:B------:R-:W-:Y:S01]  /*e0d0*/  FMUL.FTZ R62, R62, R3.reuse ;  /* 0x000000033e3e7220 */ /* 0x080fe20000410000 */
[----:B------:R-:W-:Y:S01]  /*e0e0*/  MOV R40, R190 ;  /* 0x000000be00287202 */ /* 0x000fe20000000f00 */
[----:B------:R-:W-:-:S02]  /*e0f0*/  FMUL.FTZ R63, R63, R3 ;  /* 0x000000033f3f7220 */ /* 0x000fc40000410000 */
[-C--:B------:R-:W-:Y:S02]  /*e100*/  FMUL.FTZ R64, R64, R8.reuse ;  /* 0x0000000840407220 */ /* 0x080fe40000410000 */
[-C--:B------:R-:W-:Y:S01]  /*e110*/  FMUL.FTZ R65, R65, R8.reuse ;  /* 0x0000000841417220 */ /* 0x080fe20000410000 */
[C---:B------:R-:W-:Y:S01]  /*e120*/  HMMA.16816.F32.BF16 R192, R4.reuse, R14, R48 ;  /* 0x0000000e04c0723c */ /* 0x040fe20000041830 */
[----:B------:R-:W3:Y:S01]  /*e130*/  LDSM.16.MT88.4 R12, [R205+0x1c000] ;  /* 0x01c00000cd0c783b */ /* 0x000ee20000004200 */
[-C--:B------:R-:W-:Y:S02]  /*e140*/  FMUL.FTZ R66, R66, R3.reuse ;  /* 0x0000000342427220 */ /* 0x080fe40000410000 */
[----:B------:R-:W-:Y:S02]  /*e150*/  FMUL.FTZ R67, R67, R3 ;  /* 0x0000000343437220 */ /* 0x000fe40000410000 */
[----:B------:R-:W-:Y:S01]  /*e160*/  IMAD.MOV.U32 R41, RZ, RZ, R191 ;  /* 0x000000ffff297224 */ /* 0x000fe200078e00bf */
[----:B------:R-:W-:Y:S01]  /*e170*/  MOV R51, R179 ;  /* 0x000000b300337202 */ /* 0x000fe20000000f00 */
[----:B-1----:R-:W-:Y:S01]  /*e180*/  HMMA.16816.F32.BF16 R188, R4, R16, R52 ;  /* 0x0000001004bc723c */ /* 0x002fe20000041834 */
[----:B------:R-:W-:Y:S01]  /*e190*/  FMUL.FTZ R68, R68, R8 ;  /* 0x0000000844447220 */ /* 0x000fe20000410000 */
[----:B------:R-:W-:Y:S01]  /*e1a0*/  MOV R49, R174 ;  /* 0x000000ae00317202 */ /* 0x000fe20000000f00 */
[----:B------:R-:W-:-:S02]  /*e1b0*/  FMUL.FTZ R69, R69, R8 ;  /* 0x0000000845457220 */ /* 0x000fc40000410000 */
[-C--:B------:R-:W-:Y:S02]  /*e1c0*/  FMUL.FTZ R70, R70, R3.reuse ;  /* 0x0000000346467220 */ /* 0x080fe40000410000 */
[----:B------:R-:W-:Y:S01]  /*e1d0*/  FMUL.FTZ R71, R71, R3 ;  /* 0x0000000347477220 */ /* 0x000fe20000410000 */
[----:B------:R-:W-:Y:S01]  /*e1e0*/  HMMA.16816.F32.BF16 R184, R4, R18, R56 ;  /* 0x0000001204b8723c */ /* 0x000fe20000041838 */
[-C--:B------:R-:W-:Y:S01]  /*e1f0*/  FMUL.FTZ R72, R72, R8.reuse ;  /* 0x0000000848487220 */ /* 0x080fe20000410000 */
[----:B------:R-:W-:Y:S01]  /*e200*/  MOV R54, R183 ;  /* 0x000000b700367202 */ /* 0x000fe20000000f00 */
[----:B------:R-:W-:Y:S01]  /*e210*/  FMUL.FTZ R73, R73, R8 ;  /* 0x0000000849497220 */ /* 0x000fe20000410000 */
[----:B------:R-:W-:Y:S01]  /*e220*/  LDSM.16.MT88.4 R16, [R206+0x1c000] ;  /* 0x01c00000ce10783b */ /* 0x000fe20000004200 */
[-C--:B------:R-:W-:Y:S02]  /*e230*/  FMUL.FTZ R74, R74, R3.reuse ;  /* 0x000000034a4a7220 */ /* 0x080fe40000410000 */
[----:B------:R-:W-:Y:S01]  /*e240*/  FMUL.FTZ R75, R75, R3 ;  /* 0x000000034b4b7220 */ /* 0x000fe20000410000 */
[----:B------:R-:W-:Y:S01]  /*e250*/  MOV R57, R182 ;  /* 0x000000b600397202 */ /* 0x000fe20000000f00 */
[----:B------:R-:W-:Y:S01]  /*e260*/  IMAD.MOV.U32 R55, RZ, RZ, R181 ;  /* 0x000000ffff377224 */ /* 0x000fe200078e00b5 */
[----:B------:R-:W-:Y:S01]  /*e270*/  MOV R58, R9 ;  /* 0x00000009003a7202 */ /* 0x000fe20000000f00 */
[----:B------:R-:W-:-:S02]  /*e280*/  IMAD.MOV.U32 R56, RZ, RZ, R180 ;  /* 0x000000ffff387224 */ /* 0x000fc400078e00b4 */
[C---:B--2---:R-:W-:Y:S01]  /*e290*/  HMMA.16816.F32.BF16 R180, R4.reuse, R20, R60 ;  /* 0x0000001404b4723c */ /* 0x044fe2000004183c */
[----:B------:R-:W-:Y:S02]  /*e2a0*/  IMAD.MOV.U32 R53, RZ, RZ, R177 ;  /* 0x000000ffff357224 */ /* 0x000fe400078e00b1 */
[----:B------:R-:W-:Y:S01]  /*e2b0*/  IMAD.MOV.U32 R52, RZ, RZ, R11 ;  /* 0x000000ffff347224 */ /* 0x000fe200078e000b */
[----:B------:R-:W-:Y:S01]  /*e2c0*/  MOV R11, R175 ;  /* 0x000000af000b7202 */ /* 0x000fe20000000f00 */
[----:B------:R-:W-:Y:S02]  /*e2d0*/  IMAD.MOV.U32 R37, RZ, RZ, R141 ;  /* 0x000000ffff257224 */ /* 0x000fe400078e008d */
[----:B------:R-:W-:Y:S01]  /*e2e0*/  MOV R62, R178 ;  /* 0x000000b2003e7202 */ /* 0x000fe20000000f00 */
[----:B------:R-:W-:Y:S02]  /*e2f0*/  IMAD.MOV.U32 R63, RZ, RZ, R176 ;  /* 0x000000ffff3f7224 */ /* 0x000fe400078e00b0 */
[----:B------:R-:W-:Y:S01]  /*e300*/  HMMA.16816.F32.BF16 R176, R4, R22, R64 ;  /* 0x0000001604b0723c */ /* 0x000fe20000041840 */
[----:B------:R-:W1:Y:S01]  /*e310*/  LDSM.16.MT88.4 R20, [R208+0x1c000] ;  /* 0x01c00000d014783b */ /* 0x000e620000004200 */
[----:B------:R-:W-:-:S02]  /*e320*/  IMAD.MOV.U32 R48, RZ, RZ, R173 ;  /* 0x000000ffff307224 */ /* 0x000fc400078e00ad */
[----:B------:R-:W-:Y:S02]  /*e330*/  IMAD.MOV.U32 R50, RZ, RZ, R172 ;  /* 0x000000ffff327224 */ /* 0x000fe400078e00ac */
[-C--:B------:R-:W-:Y:S01]  /*e340*/  FMUL.FTZ R156, R156, R8.reuse ;  /* 0x000000089c9c7220 */ /* 0x080fe20000410000 */
[----:B------:R-:W-:Y:S01]  /*e350*/  MOV R64, R43 ;  /* 0x0000002b00407202 */ /* 0x000fe20000000f00 */
[C---:B---3--:R-:W-:Y:S01]  /*e360*/  HMMA.16816.F32.BF16 R140, R4.reuse, R12, R68 ;  /* 0x0000000c048c723c */ /* 0x048fe20000041844 */
[----:B------:R-:W-:Y:S01]  /*e370*/  FMUL.FTZ R157, R157, R8 ;  /* 0x000000089d9d7220 */ /* 0x000fe20000410000 */
[----:B------:R-:W-:Y:S01]  /*e380*/  MOV R43, R39 ;  /* 0x00000027002b7202 */ /* 0x000fe20000000f00 */
[-C--:B------:R-:W-:Y:S01]  /*e390*/  FMUL.FTZ R158, R158, R3.reuse ;  /* 0x000000039e9e7220 */ /* 0x080fe20000410000 */
[----:B------:R-:W-:Y:S01]  /*e3a0*/  MOV R39, R28 ;  /* 0x0000001c00277202 */ /* 0x000fe20000000f00 */
[----:B------:R-:W-:Y:S02]  /*e3b0*/  FMUL.FTZ R159, R159, R3 ;  /* 0x000000039f9f7220 */ /* 0x000fe40000410000 */
[-C--:B------:R-:W-:Y:S01]  /*e3c0*/  FMUL.FTZ R84, R84, R8.reuse ;  /* 0x0000000854547220 */ /* 0x080fe20000410000 */
[----:B------:R-:W-:Y:S01]  /*e3d0*/  HMMA.16816.F32.BF16 R172, R4, R14, R72 ;  /* 0x0000000e04ac723c */ /* 0x000fe20000041848 */
[----:B------:R-:W2:Y:S01]  /*e3e0*/  LDSM.16.MT88.4 R12, [R207+0x1c000] ;  /* 0x01c00000cf0c783b */ /* 0x000ea20000004200 */
[----:B------:R-:W-:Y:S01]  /*e3f0*/  FMUL.FTZ R85, R85, R8 ;  /* 0x0000000855557220 */ /* 0x000fe20000410000 */
[----:B------:R-:W-:Y:S01]  /*e400*/  MOV R71, R57 ;  /* 0x0000003900477202 */ /* 0x000fe20000000f00 */
[----:B------:R-:W-:-:S02]  /*e410*/  FMUL.FTZ R86, R86, R3 ;  /* 0x0000000356567220 */ /* 0x000fc40000410000 */
[-C--:B------:R-:W-:Y:S01]  /*e420*/  FMUL.FTZ R87, R87, R3.reuse ;  /* 0x0000000357577220 */ /* 0x080fe20000410000 */
[----:B------:R-:W-:Y:S01]  /*e430*/  MOV R75, R48 ;  /* 0x00000030004b7202 */ /* 0x000fe20000000f00 */
[-C--:B------:R-:W-:Y:S01]  /*e440*/  FMUL.FTZ R88, R88, R8.reuse ;  /* 0x0000000858587220 */ /* 0x080fe20000410000 */
[----:B------:R-:W-:Y:S01]  /*e450*/  HMMA.16816.F32.BF16 R244, R4, R26, R156 ;  /* 0x0000001a04f4723c */ /* 0x000fe2000004189c */
[-C--:B------:R-:W-:Y:S02]  /*e460*/  FMUL.FTZ R89, R89, R8.reuse ;  /* 0x0000000859597220 */ /* 0x080fe40000410000 */
[-C--:B------:R-:W-:Y:S02]  /*e470*/  FMUL.FTZ R90, R90, R3.reuse ;  /* 0x000000035a5a7220 */ /* 0x080fe40000410000 */
[----:B------:R-:W-:Y:S02]  /*e480*/  FMUL.FTZ R91, R91, R3 ;  /* 0x000000035b5b7220 */ /* 0x000fe40000410000 */
        /* <DEDUP_REMOVED lines=26> */
[C---:B------:R-:W-:Y:S01]  /*e630*/  HMMA.16816.F32.BF16 R152, R4.reuse, R24, R152 ;  /* 0x000000180498723c */ /* 0x040fe20000041898 */
[----:B------:R-:W-:Y:S01]  /*e640*/  FFMA.FTZ R9, R32, c[0x0][0x23c], -R2 ;  /* 0x00008f0020097a23 */ /* 0x000fe20000010802 */
[----:B------:R-:W-:Y:S01]  /*e650*/  LDSM.16.MT88.4 R24, [R207+0x1e000] ;  /* 0x01e00000cf18783b */ /* 0x000fe20000004200 */
[----:B------:R-:W-:Y:S02]  /*e660*/  IMAD.MOV.U32 R59, RZ, RZ, R10 ;  /* 0x000000ffff3b7224 */ /* 0x000fe400078e000a */
[-C--:B------:R-:W-:Y:S01]  /*e670*/  FMUL.FTZ R108, R108, R8.reuse ;  /* 0x000000086c6c7220 */ /* 0x080fe20000410000 */
[----:B------:R3:W4:Y:S01]  /*e680*/  MUFU.EX2 R60, R9 ;  /* 0x00000009003c7308 */ /* 0x0007220000000800 */
[-C--:B------:R-:W-:Y:S01]  /*e690*/  FMUL.FTZ R109, R109, R8.reuse ;  /* 0x000000086d6d7220 */ /* 0x080fe20000410000 */
[C---:B------:R-:W-:Y:S01]  /*e6a0*/  HMMA.16816.F32.BF16 R164, R4.reuse, R16, R76 ;  /* 0x0000001004a4723c */ /* 0x040fe2000004184c */
[----:B------:R-:W-:Y:S01]  /*e6b0*/  FMUL.FTZ R110, R110, R3 ;  /* 0x000000036e6e7220 */ /* 0x000fe20000410000 */
[----:B------:R-:W-:Y:S01]  /*e6c0*/  MOV R66, R59 ;  /* 0x0000003b00427202 */ /* 0x000fe20000000f00 */
[----:B------:R-:W-:Y:S01]  /*e6d0*/  FMUL.FTZ R111, R111, R3 ;  /* 0x000000036f6f7220 */ /* 0x000fe20000410000 */
[----:B------:R-:W-:Y:S01]  /*e6e0*/  MOV R59, R41 ;  /* 0x00000029003b7202 */ /* 0x000fe20000000f00 */
[-C--:B------:R-:W-:Y:S01]  /*e6f0*/  FMUL.FTZ R112, R112, R8.reuse ;  /* 0x0000000870707220 */ /* 0x080fe20000410000 */
[----:B------:R-:W-:Y:S01]  /*e700*/  MOV R41, R37 ;  /* 0x0000002500297202 */ /* 0x000fe20000000f00 */
[----:B------:R-:W-:Y:S01]  /*e710*/  FMUL.FTZ R113, R113, R8 ;  /* 0x0000000871717220 */ /* 0x000fe20000410000 */
[----:B------:R-:W-:Y:S01]  /*e720*/  HMMA.16816.F32.BF16 R148, R4, R18, R80 ;  /* 0x000000120494723c */ /* 0x000fe20000041850 */
[----:B------:R-:W5:Y:S01]  /*e730*/  LDSM.16.MT88.4 R16, [R205+0x1e000] ;  /* 0x01e00000cd10783b */ /* 0x000f620000004200 */
[-C--:B------:R-:W-:Y:S01]  /*e740*/  FMUL.FTZ R114, R114, R3.reuse ;  /* 0x0000000372727220 */ /* 0x080fe20000410000 */
[----:B------:R-:W-:Y:S01]  /*e750*/  MOV R37, R30 ;  /* 0x0000001e00257202 */ /* 0x000fe20000000f00 */
[----:B------:R-:W-:-:S02]  /*e760*/  FMUL.FTZ R115, R115, R3 ;  /* 0x0000000373737220 */ /* 0x000fc40000410000 */
[----:B---3--:R-:W-:Y:S02]  /*e770*/  FFMA.FTZ R9, R33, c[0x0][0x23c], -R2 ;  /* 0x00008f0021097a23 */ /* 0x008fe40000010802 */
[-C--:B------:R-:W-:Y:S01]  /*e780*/  FMUL.FTZ R116, R116, R8.reuse ;  /* 0x0000000874747220 */ /* 0x080fe20000410000 */
[C---:B-1----:R-:W-:Y:S01]  /*e790*/  HMMA.16816.F32.BF16 R108, R4.reuse, R20, R108 ;  /* 0x00000014046c723c */ /* 0x042fe2000004186c */
[-C--:B------:R-:W-:Y:S01]  /*e7a0*/  FMUL.FTZ R117, R117, R8.reuse ;  /* 0x0000000875757220 */ /* 0x080fe20000410000 */
[----:B------:R1:W3:Y:S01]  /*e7b0*/  MUFU.EX2 R74, R9 ;  /* 0x00000009004a7308 */ /* 0x0002e20000000800 */
        /* <DEDUP_REMOVED lines=8> */
[----:B------:R-:W-:Y:S01]  /*e840*/  IMAD.MOV.U32 R67, RZ, RZ, R58 ;  /* 0x000000ffff437224 */ /* 0x000fe200078e003a */
[C---:B--2---:R-:W-:Y:S01]  /*e850*/  HMMA.16816.F32.BF16 R44, R4.reuse, R12, R116 ;  /* 0x0000000c042c723c */ /* 0x044fe20000041874 */
[----:B------:R-:W-:Y:S02]  /*e860*/  IMAD.MOV.U32 R65, RZ, RZ, R40 ;  /* 0x000000ffff417224 */ /* 0x000fe400078e0028 */
[----:B-1----:R-:W-:Y:S01]  /*e870*/  FFMA.FTZ R9, R35, c[0x0][0x23c], -R2 ;  /* 0x00008f0023097a23 */ /* 0x002fe20000010802 */
[----:B------:R-:W-:Y:S01]  /*e880*/  MOV R35, R67 ;  /* 0x0000004300237202 */ /* 0x000fe20000000f00 */
[----:B------:R-:W-:Y:S01]  /*e890*/  IMAD.MOV.U32 R58, RZ, RZ, R42 ;  /* 0x000000ffff3a7224 */ /* 0x000fe200078e002a */
[----:B------:R-:W-:Y:S01]  /*e8a0*/  MOV R33, R65 ;  /* 0x0000004100217202 */ /* 0x000fe20000000f00 */
[----:B------:R-:W-:Y:S01]  /*e8b0*/  IMAD.MOV.U32 R40, RZ, RZ, R36 ;  /* 0x000000ffff287224 */ /* 0x000fe200078e0024 */
[----:B------:R1:W-:Y:S01]  /*e8c0*/  MUFU.EX2 R57, R9 ;  /* 0x0000000900397308 */ /* 0x0003e20000000800 */
[----:B------:R-:W-:Y:S01]  /*e8d0*/  IMAD.MOV.U32 R42, RZ, RZ, R38 ;  /* 0x000000ffff2a7224 */ /* 0x000fe200078e0026 */
[----:B------:R-:W-:Y:S01]  /*e8e0*/  HMMA.16816.F32.BF16 R120, R4, R14, R120 ;  /* 0x0000000e0478723c */ /* 0x000fe20000041878 */
[----:B------:R-:W-:Y:S01]  /*e8f0*/  IMAD.MOV.U32 R36, RZ, RZ, R31 ;  /* 0x000000ffff247224 */ /* 0x000fe200078e001f */
[----:B------:R-:W-:Y:S01]  /*e900*/  LDSM.16.MT88.4 R12, [R207+0x18800] ;  /* 0x01880000cf0c783b */ /* 0x000fe20000004200 */
[----:B------:R-:W-:Y:S01]  /*e910*/  IMAD.MOV.U32 R38, RZ, RZ, R29 ;  /* 0x000000ffff267224 */ /* 0x000fe200078e001d */
[----:B------:R-:W-:Y:S01]  /*e920*/  MOV R65, R50 ;  /* 0x0000003200417202 */ /* 0x000fe20000000f00 */
[----:B------:R-:W-:Y:S01]  /*e930*/  FFMA.FTZ R10, R34, c[0x0][0x23c], -R2 ;  /* 0x00008f00220a7a23 */ /* 0x000fe20000010802 */
[----:B------:R-:W2:Y:S01]  /*e940*/  LDSM.16.MT88.4 R28, [R208+0x18800] ;  /* 0x01880000d01c783b */ /* 0x000ea20000004200 */
[----:B------:R-:W-:-:S02]  /*e950*/  IMAD.MOV.U32 R61, RZ, RZ, R56 ;  /* 0x000000ffff3d7224 */ /* 0x000fc400078e0038 */
[----:B------:R3:W2:Y:S01]  /*e960*/  MUFU.EX2 R73, R10 ;  /* 0x0000000a00497308 */ /* 0x0006a20000000800 */
[-C--:B------:R-:W-:Y:S02]  /*e970*/  FMUL.FTZ R100, R100, R8.reuse ;  /* 0x0000000864647220 */ /* 0x080fe40000410000 */
[----:B------:R-:W-:Y:S02]  /*e980*/  FMUL.FTZ R101, R101, R8 ;  /* 0x0000000865657220 */ /* 0x000fe40000410000 */
[----:B-1----:R-:W-:Y:S01]  /*e990*/  FFMA.FTZ R9, R135, c[0x0][0x23c], -R0 ;  /* 0x00008f0087097a23 */ /* 0x002fe20000010800 */
[----:B------:R-:W-:Y:S01]  /*e9a0*/  MOV R135, R171 ;  /* 0x000000ab00877202 */ /* 0x000fe20000000f00 */
[-C--:B------:R-:W-:Y:S02]  /*e9b0*/  FMUL.FTZ R102, R102, R3.reuse ;  /* 0x0000000366667220 */ /* 0x080fe40000410000 */
[----:B------:R1:W-:Y:S01]  /*e9c0*/  MUFU.EX2 R72, R9 ;  /* 0x0000000900487308 */ /* 0x0003e20000000800 */
[----:B------:R-:W-:-:S02]  /*e9d0*/  FMUL.FTZ R103, R103, R3 ;  /* 0x0000000367677220 */ /* 0x000fc40000410000 */
[-C--:B------:R-:W-:Y:S02]  /*e9e0*/  FMUL.FTZ R104, R104, R8.reuse ;  /* 0x0000000868687220 */ /* 0x080fe40000410000 */
[----:B------:R-:W-:Y:S02]  /*e9f0*/  FMUL.FTZ R105, R105, R8 ;  /* 0x0000000869697220 */ /* 0x000fe40000410000 */
[----:B---3--:R-:W-:Y:S01]  /*ea00*/  FFMA.FTZ R10, R134, c[0x0][0x23c], -R0 ;  /* 0x00008f00860a7a23 */ /* 0x008fe20000010800 */
[----:B----4-:R-:W-:Y:S01]  /*ea10*/  MOV R134, R60 ;  /* 0x0000003c00867202 */ /* 0x010fe20000000f00 */
[-C--:B------:R-:W-:Y:S01]  /*ea20*/  FMUL.FTZ R106, R106, R3.reuse ;  /* 0x000000036a6a7220 */ /* 0x080fe20000410000 */
[----:B-----5:R-:W-:Y:S01]  /*ea30*/  HMMA.16816.F32.BF16 R100, R4, R16, R100 ;  /* 0x000000100464723c */ /* 0x020fe20000041864 */
[----:B------:R-:W-:Y:S02]  /*ea40*/  FMUL.FTZ R107, R107, R3 ;  /* 0x000000036b6b7220 */ /* 0x000fe40000410000 */
[----:B------:R-:W3:Y:S01]  /*ea50*/  MUFU.EX2 R10, R10 ;  /* 0x0000000a000a7308 */ /* 0x000ee20000000800 */
[----:B------:R-:W-:-:S02]  /*ea60*/  FMUL.FTZ R124, R124, R8 ;  /* 0x000000087c7c7220 */ /* 0x000fc40000410000 */
[----:B-1----:R-:W-:Y:S02]  /*ea70*/  FFMA.FTZ R9, R169, c[0x0][0x23c], -R0 ;  /* 0x00008f00a9097a23 */ /* 0x002fe40000010800 */
[-C--:B------:R-:W-:Y:S01]  /*ea80*/  FMUL.FTZ R125, R125, R8.reuse ;  /* 0x000000087d7d7220 */ /* 0x080fe20000410000 */
[----:B------:R-:W-:Y:S01]  /*ea90*/  HMMA.16816.F32.BF16 R104, R4, R18, R104 ;  /* 0x000000120468723c */ /* 0x000fe20000041868 */
[-C--:B------:R-:W-:Y:S01]  /*eaa0*/  FMUL.FTZ R126, R126, R3.reuse ;  /* 0x000000037e7e7220 */ /* 0x080fe20000410000 */
[----:B------:R1:W-:Y:S01]  /*eab0*/  MUFU.EX2 R56, R9 ;  /* 0x0000000900387308 */ /* 0x0003e20000000800 */
[----:B------:R-:W-:Y:S01]  /*eac0*/  FMUL.FTZ R127, R127, R3 ;  /* 0x000000037f7f7220 */ /* 0x000fe20000410000 */
[----:B------:R-:W-:Y:S01]  /*ead0*/  LDSM.16.MT88.4 R16, [R206+0x18800] ;  /* 0x01880000ce10783b */ /* 0x000fe20000004200 */
[-C--:B------:R-:W-:Y:S02]  /*eae0*/  FMUL.FTZ R128, R128, R8.reuse ;  /* 0x0000000880807220 */ /* 0x080fe40000410000 */
[----:B------:R-:W-:-:S02]  /*eaf0*/  FMUL.FTZ R129, R129, R8 ;  /* 0x0000000881817220 */ /* 0x000fc40000410000 */
[-C--:B------:R-:W-:Y:S01]  /*eb00*/  FMUL.FTZ R130, R130, R3.reuse ;  /* 0x0000000382827220 */ /* 0x080fe20000410000 */
[C---:B------:R-:W-:Y:S01]  /*eb10*/  HMMA.16816.F32.BF16 R124, R4.reuse, R24, R124 ;  /* 0x00000018047c723c */ /* 0x040fe2000004187c */
[----:B------:R-:W-:Y:S02]  /*eb20*/  FMUL.FTZ R131, R131, R3 ;  /* 0x0000000383837220 */ /* 0x000fe40000410000 */
[----:B------:R-:W-:Y:S02]  /*eb30*/  IMAD.MOV.U32 R32, RZ, RZ, R64 ;  /* 0x000000ffff207224 */ /* 0x000fe400078e0040 */
[----:B------:R-:W-:Y:S02]  /*eb40*/  IMAD.MOV.U32 R34, RZ, RZ, R66 ;  /* 0x000000ffff227224 */ /* 0x000fe400078e0042 */
[----:B------:R-:W-:Y:S01]  /*eb50*/  IMAD.MOV.U32 R64, RZ, RZ, R49 ;  /* 0x000000ffff407224 */ /* 0x000fe200078e0031 */
[----:B------:R-:W-:Y:S01]  /*eb60*/  HMMA.16816.F32.BF16 R128, R4, R26, R128 ;  /* 0x0000001a0480723c */ /* 0x000fe20000041880 */
[----:B-1----:R-:W-:Y:S01]  /*eb70*/  FFMA.FTZ R9, R168, c[0x0][0x23c], -R0 ;  /* 0x00008f00a8097a23 */ /* 0x002fe20000010800 */
[----:B------:R-:W1:Y:S01]  /*eb80*/  LDSM.16.MT88.4 R24, [R205+0x1a800] ;  /* 0x01a80000cd18783b */ /* 0x000e620000004200 */
[----:B------:R-:W-:-:S02]  /*eb90*/  IMAD.MOV.U32 R66, RZ, RZ, R51 ;  /* 0x000000ffff427224 */ /* 0x000fc400078e0033 */
[----:B------:R-:W4:Y:S01]  /*eba0*/  MUFU.EX2 R60, R9 ;  /* 0x00000009003c7308 */ /* 0x000f220000000800 */
[----:B------:R-:W-:Y:S01]  /*ebb0*/  IMAD.MOV.U32 R67, RZ, RZ, R52 ;  /* 0x000000ffff437224 */ /* 0x000fe200078e0034 */
[----:B------:R-:W-:Y:S02]  /*ebc0*/  F2FP.BF16.PACK_AB R4, R74, R134 ;  /* 0x000000864a04723e */ /* 0x000fe400000010ff */
[----:B--2---:R-:W-:Y:S02]  /*ebd0*/  F2FP.BF16.PACK_AB R6, R57, R73 ;  /* 0x000000493906723e */ /* 0x004fe400000010ff */
[----:B---3--:R-:W-:Y:S02]  /*ebe0*/  F2FP.BF16.PACK_AB R5, R72, R10 ;  /* 0x0000000a4805723e */ /* 0x008fe400000010ff */
[----:B----4-:R-:W-:Y:S01]  /*ebf0*/  F2FP.BF16.PACK_AB R7, R60, R56 ;  /* 0x000000383c07723e */ /* 0x010fe200000010ff */
[----:B------:R-:W-:-:S06]  /*ec00*/  FFMA.FTZ R9, R250, c[0x0][0x23c], -R2 ;  /* 0x00008f00fa097a23 */ /* 0x000fcc0000010802 */
[C---:B------:R-:W-:Y:S08]  /*ec10*/  HMMA.16816.F32.BF16 R136, R4.reuse, R20, R136 ;  /* 0x000000140488723c */ /* 0x040ff00000041888 */
[C---:B------:R-:W-:Y:S01]  /*ec20*/  HMMA.16816.F32.BF16 R36, R4.reuse, R22, R36 ;  /* 0x000000160424723c */ /* 0x040fe20000041824 */
[----:B------:R-:W2:Y:S07]  /*ec30*/  LDSM.16.MT88.4 R20, [R206+0x1a800] ;  /* 0x01a80000ce14783b */ /* 0x000eae0000004200 */
[C---:B------:R-:W-:Y:S07]  /*ec40*/  HMMA.16816.F32.BF16 R48, R4.reuse, R30, R244 ;  /* 0x0000001e0430723c */ /* 0x040fee00000418f4 */
[----:B------:R-:W-:Y:S01]  /*ec50*/  IMAD.MOV.U32 R246, RZ, RZ, R53 ;  /* 0x000000fffff67224 */ /* 0x000fe200078e0035 */
[----:B------:R-:W-:Y:S01]  /*ec60*/  MOV R245, R54 ;  /* 0x0000003600f57202 */ /* 0x000fe20000000f00 */
[----:B------:R-:W-:Y:S01]  /*ec70*/  IMAD.MOV.U32 R244, RZ, RZ, R55 ;  /* 0x000000fffff47224 */ /* 0x000fe200078e0037 */
[----:B------:R-:W-:Y:S01]  /*ec80*/  HMMA.16816.F32.BF16 R160, R4, R12, R160 ;  /* 0x0000000c04a0723c */ /* 0x000fe200000418a0 */
[----:B------:R-:W-:Y:S01]  /*ec90*/  MOV R247, R10 ;  /* 0x0000000a00f77202 */ /* 0x000fe20000000f00 */
[----:B------:R-:W-:-:S06]  /*eca0*/  IMAD.MOV.U32 R10, RZ, RZ, R61 ;  /* 0x000000ffff0a7224 */ /* 0x000fcc00078e003d */
[C---:B------:R-:W-:Y:S01]  /*ecb0*/  HMMA.16816.F32.BF16 R52, R4.reuse, R14, R240 ;  /* 0x0000000e0434723c */ /* 0x040fe200000418f0 */
[----:B------:R-:W3:Y:S06]  /*ecc0*/  LDSM.16.MT88.4 R12, [R207+0x1a800] ;  /* 0x01a80000cf0c783b */ /* 0x000eec0000004200 */
[----:B------:R-:W-:Y:S01]  /*ecd0*/  MOV R243, R71 ;  /* 0x0000004700f37202 */ /* 0x000fe20000000f00 */
[----:B------:R-:W-:Y:S01]  /*ece0*/  IMAD.MOV.U32 R241, RZ, RZ, R63 ;  /* 0x000000fffff17224 */ /* 0x000fe200078e003f */
[----:B-1----:R-:W-:Y:S01]  /*ecf0*/  HMMA.16816.F32.BF16 R68, R4, R26, R200 ;  /* 0x0000001a0444723c */ /* 0x002fe200000418c8 */
[----:B------:R-:W-:-:S02]  /*ed00*/  MOV R242, R62 ;  /* 0x0000003e00f27202 */ /* 0x000fc40000000f00 */
[----:B------:R-:W-:-:S04]  /*ed10*/  MOV R240, R60 ;  /* 0x0000003c00f07202 */ /* 0x000fc80000000f00 */
[----:B------:R-:W-:Y:S01]  /*ed20*/  IMAD.MOV.U32 R203, RZ, RZ, R57 ;  /* 0x000000ffffcb7224 */ /* 0x000fe200078e0039 */
[----:B------:R-:W-:Y:S01]  /*ed30*/  MOV R202, R58 ;  /* 0x0000003a00ca7202 */ /* 0x000fe20000000f00 */
[----:B------:R-:W-:Y:S01]  /*ed40*/  IMAD.MOV.U32 R201, RZ, RZ, R59 ;  /* 0x000000ffffc97224 */ /* 0x000fe200078e003b */
[----:B------:R-:W-:Y:S01]  /*ed50*/  MOV R200, R56 ;  /* 0x0000003800c87202 */ /* 0x000fe20000000f00 */
[C---:B------:R-:W-:Y:S01]  /*ed60*/  HMMA.16816.F32.BF16 R60, R4.reuse, R24, R236 ;  /* 0x00000018043c723c */ /* 0x040fe200000418ec */
[----:B------:R-:W1:Y:S06]  /*ed70*/  LDSM.16.MT88.4 R24, [R206+0x1c800] ;  /* 0x01c80000ce18783b */ /* 0x000e6c0000004200 */
[----:B------:R-:W-:Y:S01]  /*ed80*/  IMAD.MOV.U32 R237, RZ, RZ, R64 ;  /* 0x000000ffffed7224 */ /* 0x000fe200078e0040 */
[----:B--2---:R-:W-:Y:S01]  /*ed90*/  HMMA.16816.F32.BF16 R56, R4, R20, R196 ;  /* 0x000000140438723c */ /* 0x004fe200000418c4 */
[----:B------:R-:W-:Y:S01]  /*eda0*/  MOV R238, R65 ;  /* 0x0000004100ee7202 */ /* 0x000fe20000000f00 */
[----:B------:R-:W-:Y:S01]  /*edb0*/  IMAD.MOV.U32 R239, RZ, RZ, R66 ;  /* 0x000000ffffef7224 */ /* 0x000fe200078e0042 */
[----:B------:R-:W-:-:S04]  /*edc0*/  MOV R236, R75 ;  /* 0x0000004b00ec7202 */ /* 0x000fc80000000f00 */
[----:B------:R-:W-:Y:S01]  /*edd0*/  MOV R196, R67 ;  /* 0x0000004300c47202 */ /* 0x000fe20000000f00 */
[----:B------:R-:W-:Y:S01]  /*ede0*/  HMMA.16816.F32.BF16 R144, R4, R16, R144 ;  /* 0x000000100490723c */ /* 0x000fe20000041890 */
[----:B------:R-:W-:Y:S01]  /*edf0*/  IMAD.MOV.U32 R199, RZ, RZ, R73 ;  /* 0x000000ffffc77224 */ /* 0x000fe200078e0049 */
[----:B------:R-:W-:Y:S01]  /*ee00*/  MOV R198, R72 ;  /* 0x0000004800c67202 */ /* 0x000fe20000000f00 */
[----:B------:R-:W-:-:S05]  /*ee10*/  IMAD.MOV.U32 R197, RZ, RZ, R74 ;  /* 0x000000ffffc57224 */ /* 0x000fca00078e004a */
[C---:B------:R-:W-:Y:S01]  /*ee20*/  HMMA.16816.F32.BF16 R64, R4.reuse, R22, R192 ;  /* 0x000000160440723c */ /* 0x040fe200000418c0 */
[----:B------:R-:W2:Y:S06]  /*ee30*/  LDSM.16.MT88.4 R20, [R208+0x1c800] ;  /* 0x01c80000d014783b */ /* 0x000eac0000004200 */
[----:B------:R-:W-:Y:S01]  /*ee40*/  IMAD.MOV.U32 R195, RZ, RZ, R252 ;  /* 0x000000ffffc37224 */ /* 0x000fe200078e00fc */
[C---:B---3--:R-:W-:Y:S01]  /*ee50*/  HMMA.16816.F32.BF16 R76, R4.reuse, R12, R180 ;  /* 0x0000000c044c723c */ /* 0x048fe200000418b4 */
[----:B------:R3:W-:Y:S01]  /*ee60*/  MUFU.EX2 R183, R9 ;  /* 0x0000000900b77308 */ /* 0x0007e20000000800 */
[----:B------:R-:W-:Y:S01]  /*ee70*/  IMAD.MOV.U32 R194, RZ, RZ, R170 ;  /* 0x000000ffffc27224 */ /* 0x000fe200078e00aa */
[----:B------:R-:W-:Y:S01]  /*ee80*/  MOV R193, R197 ;  /* 0x000000c500c17202 */ /* 0x000fe20000000f00 */
[----:B------:R-:W-:Y:S01]  /*ee90*/  IMAD.MOV.U32 R192, RZ, RZ, R196 ;  /* 0x000000ffffc07224 */ /* 0x000fe200078e00c4 */
[----:B------:R-:W-:Y:S01]  /*eea0*/  MOV R197, R201 ;  /* 0x000000c900c57202 */ /* 0x000fe20000000f00 */
[----:B------:R-:W-:Y:S01]  /*eeb0*/  IMAD.MOV.U32 R196, RZ, RZ, R200 ;  /* 0x000000ffffc47224 */ /* 0x000fe200078e00c8 */
[----:B------:R-:W-:Y:S01]  /*eec0*/  MOV R201, R241 ;  /* 0x000000f100c97202 */ /* 0x000fe20000000f00 */
[C---:B------:R-:W-:Y:S01]  /*eed0*/  HMMA.16816.F32.BF16 R84, R4.reuse, R14, R176 ;  /* 0x0000000e0454723c */ /* 0x040fe200000418b0 */
[----:B------:R-:W4:Y:S01]  /*eee0*/  LDSM.16.MT88.4 R12, [R207+0x1c800] ;  /* 0x01c80000cf0c783b */ /* 0x000f220000004200 */
[----:B------:R-:W-:Y:S01]  /*eef0*/  IMAD.MOV.U32 R200, RZ, RZ, R240 ;  /* 0x000000ffffc87224 */ /* 0x000fe200078e00f0 */
[----:B------:R-:W-:Y:S01]  /*ef00*/  MOV R241, R245 ;  /* 0x000000f500f17202 */ /* 0x000fe20000000f00 */
[----:B------:R-:W-:Y:S01]  /*ef10*/  IMAD.MOV.U32 R240, RZ, RZ, R244 ;  /* 0x000000fffff07224 */ /* 0x000fe200078e00f4 */
[----:B------:R-:W-:Y:S01]  /*ef20*/  MOV R245, R35 ;  /* 0x0000002300f57202 */ /* 0x000fe20000000f00 */
[----:B------:R-:W-:Y:S01]  /*ef30*/  IMAD.MOV.U32 R244, RZ, RZ, R134 ;  /* 0x000000fffff47224 */ /* 0x000fe200078e0086 */
[----:B------:R-:W-:Y:S01]  /*ef40*/  MOV R178, R241 ;  /* 0x000000f100b27202 */ /* 0x000fe20000000f00 */
[----:B------:R-:W-:Y:S01]  /*ef50*/  HMMA.16816.F32.BF16 R40, R4, R18, R40 ;  /* 0x000000120428723c */ /* 0x000fe20000041828 */
[----:B------:R-:W5:Y:S01]  /*ef60*/  LDSM.16.MT88.4 R16, [R208+0x1a800] ;  /* 0x01a80000d010783b */ /* 0x000f620000004200 */
[----:B---3--:R-:W-:-:S02]  /*ef70*/  FFMA.FTZ R9, R251, c[0x0][0x23c], -R2 ;  /* 0x00008f00fb097a23 */ /* 0x008fc40000010802 */
[----:B------:R-:W-:Y:S02]  /*ef80*/  IMAD.MOV.U32 R134, RZ, RZ, R32 ;  /* 0x000000ffff867224 */ /* 0x000fe400078e0020 */
[----:B------:R3:W2:Y:S01]  /*ef90*/  MUFU.EX2 R252, R9 ;  /* 0x0000000900fc7308 */ /* 0x0006a20000000800 */
[----:B------:R-:W-:Y:S01]  /*efa0*/  IMAD.MOV.U32 R182, RZ, RZ, R201 ;  /* 0x000000ffffb67224 */ /* 0x000fe200078e00c9 */
[----:B------:R-:W-:Y:S01]  /*efb0*/  HMMA.16816.F32.BF16 R152, R4, R28, R152 ;  /* 0x0000001c0498723c */ /* 0x000fe20000041898 */
[----:B------:R-:W5:Y:S01]  /*efc0*/  LDSM.16.MT88.4 R28, [R205+0x1c800] ;  /* 0x01c80000cd1c783b */ /* 0x000f620000004200 */
[----:B------:R-:W-:-:S06]  /*efd0*/  IMAD.MOV.U32 R179, RZ, RZ, R240 ;  /* 0x000000ffffb37224 */ /* 0x000fcc00078e00f0 */
[----:B-1----:R-:W-:Y:S01]  /*efe0*/  HMMA.16816.F32.BF16 R164, R4, R24, R164 ;  /* 0x0000001804a4723c */ /* 0x002fe200000418a4 */
[----:B---3--:R-:W-:-:S07]  /*eff0*/  FFMA.FTZ R9, R248, c[0x0][0x23c], -R2 ;  /* 0x00008f00f8097a23 */ /* 0x008fce0000010802 */
[C---:B--2---:R-:W-:Y:S01]  /*f000*/  HMMA.16816.F32.BF16 R116, R4.reuse, R22, R88 ;  /* 0x000000160474723c */ /* 0x044fe20000041858 */
[----:B------:R1:W-:Y:S07]  /*f010*/  MUFU.EX2 R250, R9 ;  /* 0x0000000900fa7308 */ /* 0x0003ee0000000800 */
[C---:B------:R-:W-:Y:S01]  /*f020*/  HMMA.16816.F32.BF16 R148, R4.reuse, R26, R148 ;  /* 0x0000001a0494723c */ /* 0x040fe20000041894 */
[----:B------:R-:W-:Y:S07]  /*f030*/  LDSM.16.MT88.4 R24, [R206+0x1e800] ;  /* 0x01e80000ce18783b */ /* 0x000fee0000004200 */
[----:B----4-:R-:W-:Y:S01]  /*f040*/  HMMA.16816.F32.BF16 R88, R4, R12, R92 ;  /* 0x0000000c0458723c */ /* 0x010fe2000004185c */
[----:B-1----:R-:W-:-:S04]  /*f050*/  FFMA.FTZ R9, R249, c[0x0][0x23c], -R2 ;  /* 0x00008f00f9097a23 */ /* 0x002fc80000010802 */
[----:B------:R1:W2:Y:S02]  /*f060*/  MUFU.EX2 R251, R9 ;  /* 0x0000000900fb7308 */ /* 0x0002a40000000800 */
[----:B------:R-:W-:Y:S01]  /*f070*/  MOV R95, R134 ;  /* 0x00000086005f7202 */ /* 0x000fe20000000f00 */
[C---:B------:R-:W-:Y:S01]  /*f080*/  HMMA.16816.F32.BF16 R96, R4.reuse, R14, R96 ;  /* 0x0000000e0460723c */ /* 0x040fe20000041860 */
[----:B------:R-:W3:Y:S07]  /*f090*/  LDSM.16.MT88.4 R12, [R207+0x1e800] ;  /* 0x01e80000cf0c783b */ /* 0x000eee0000004200 */
[----:B-----5:R-:W-:Y:S01]  /*f0a0*/  HMMA.16816.F32.BF16 R72, R4, R16, R188 ;  /* 0x000000100448723c */ /* 0x020fe200000418bc */
[----:B-1----:R-:W-:-:S06]  /*f0b0*/  FFMA.FTZ R9, R194, c[0x0][0x23c], -R0 ;  /* 0x00008f00c2097a23 */ /* 0x002fcc0000010800 */
[----:B------:R-:W-:Y:S01]  /*f0c0*/  MOV R191, R195 ;  /* 0x000000c300bf7202 */ /* 0x000fe20000000f00 */
[C---:B------:R-:W-:Y:S01]  /*f0d0*/  HMMA.16816.F32.BF16 R80, R4.reuse, R18, R184 ;  /* 0x000000120450723c */ /* 0x040fe200000418b8 */
[----:B------:R-:W1:Y:S01]  /*f0e0*/  LDSM.16.MT88.4 R16, [R205+0x1e800] ;  /* 0x01e80000cd10783b */ /* 0x000e620000004200 */
[----:B------:R4:W-:Y:S01]  /*f0f0*/  MUFU.EX2 R249, R9 ;  /* 0x0000000900f97308 */ /* 0x0009e20000000800 */
[----:B------:R-:W-:Y:S01]  /*f100*/  IMAD.MOV.U32 R194, RZ, RZ, R198 ;  /* 0x000000ffffc27224 */ /* 0x000fe200078e00c6 */
[----:B------:R-:W-:Y:S01]  /*f110*/  MOV R195, R199 ;  /* 0x000000c700c37202 */ /* 0x000fe20000000f00 */
[----:B------:R-:W-:Y:S01]  /*f120*/  IMAD.MOV.U32 R198, RZ, RZ, R202 ;  /* 0x000000ffffc67224 */ /* 0x000fe200078e00ca */
[----:B------:R-:W-:Y:S01]  /*f130*/  MOV R199, R203 ;  /* 0x000000cb00c77202 */ /* 0x000fe20000000f00 */
[----:B------:R-:W-:Y:S01]  /*f140*/  IMAD.MOV.U32 R202, RZ, RZ, R242 ;  /* 0x000000ffffca7224 */ /* 0x000fe200078e00f2 */
[C---:B------:R-:W-:Y:S01]  /*f150*/  HMMA.16816.F32.BF16 R156, R4.reuse, R20, R156 ;  /* 0x00000014049c723c */ /* 0x040fe2000004189c */
        /* <DEDUP_REMOVED lines=8> */
[----:B------:R-:W-:Y:S01]  /*f1e0*/  LDSM.16.MT88.4 R32, [R205+0x19000] ;  /* 0x01900000cd20783b */ /* 0x000fe20000004200 */
[----:B----4-:R-:W-:Y:S01]  /*f1f0*/  FFMA.FTZ R9, R191, c[0x0][0x23c], -R0 ;  /* 0x00008f00bf097a23 */ /* 0x010fe20000010800 */
[----:B------:R-:W-:Y:S01]  /*f200*/  MOV R188, R196 ;  /* 0x000000c400bc7202 */ /* 0x000fe20000000f00 */
[----:B------:R-:W-:Y:S01]  /*f210*/  IMAD.MOV.U32 R189, RZ, RZ, R195 ;  /* 0x000000ffffbd7224 */ /* 0x000fe200078e00c3 */
[----:B------:R-:W-:Y:S01]  /*f220*/  MOV R187, R197 ;  /* 0x000000c500bb7202 */ /* 0x000fe20000000f00 */
[----:B------:R4:W1:Y:S01]  /*f230*/  MUFU.EX2 R248, R9 ;  /* 0x0000000900f87308 */ /* 0x0008620000000800 */
[----:B------:R-:W-:Y:S01]  /*f240*/  MOV R185, R199 ;  /* 0x000000c700b97202 */ /* 0x000fe20000000f00 */
[----:B------:R-:W-:Y:S01]  /*f250*/  HMMA.16816.F32.BF16 R168, R4, R30, R172 ;  /* 0x0000001e04a8723c */ /* 0x000fe200000418ac */
[----:B------:R-:W-:Y:S01]  /*f260*/  LDSM.16.MT88.4 R28, [R205+0x1b000] ;  /* 0x01b00000cd1c783b */ /* 0x000fe20000004200 */
[----:B------:R-:W-:Y:S01]  /*f270*/  MOV R191, R193 ;  /* 0x000000c100bf7202 */ /* 0x000fe20000000f00 */
[----:B------:R-:W-:Y:S01]  /*f280*/  IMAD.MOV.U32 R176, RZ, RZ, R243 ;  /* 0x000000ffffb07224 */ /* 0x000fe200078e00f3 */
[----:B------:R-:W-:-:S02]  /*f290*/  MOV R190, R194 ;  /* 0x000000c200be7202 */ /* 0x000fc40000000f00 */
[----:B------:R-:W-:Y:S01]  /*f2a0*/  MOV R184, R200 ;  /* 0x000000c800b87202 */ /* 0x000fe20000000f00 */
[----:B------:R-:W-:Y:S01]  /*f2b0*/  IMAD.MOV.U32 R173, RZ, RZ, R246 ;  /* 0x000000ffffad7224 */ /* 0x000fe200078e00f6 */
[C---:B---3--:R-:W-:Y:S01]  /*f2c0*/  HMMA.16816.F32.BF16 R124, R4.reuse, R12, R124 ;  /* 0x0000000c047c723c */ /* 0x048fe2000004187c */
[----:B------:R-:W-:Y:S02]  /*f2d0*/  MOV R175, R244 ;  /* 0x000000f400af7202 */ /* 0x000fe40000000f00 */
[----:B------:R-:W-:Y:S02]  /*f2e0*/  MOV R174, R245 ;  /* 0x000000f500ae7202 */ /* 0x000fe40000000f00 */
[----:B------:R-:W-:Y:S01]  /*f2f0*/  MOV R172, R247 ;  /* 0x000000f700ac7202 */ /* 0x000fe20000000f00 */
[----:B----4-:R-:W-:Y:S01]  /*f300*/  FFMA.FTZ R9, R135, c[0x0][0x23c], -R0 ;  /* 0x00008f0087097a23 */ /* 0x010fe20000010800 */
[----:B------:R-:W-:Y:S01]  /*f310*/  MOV R181, R202 ;  /* 0x000000ca00b57202 */ /* 0x000fe20000000f00 */
[----:B------:R-:W-:Y:S01]  /*f320*/  HMMA.16816.F32.BF16 R128, R4, R14, R128 ;  /* 0x0000000e0480723c */ /* 0x000fe20000041880 */
[----:B------:R-:W3:Y:S01]  /*f330*/  LDSM.16.MT88.4 R12, [R207+0x19000] ;  /* 0x01900000cf0c783b */ /* 0x000ee20000004200 */
[----:B------:R4:W-:Y:S01]  /*f340*/  MUFU.EX2 R135, R9 ;  /* 0x0000000900877308 */ /* 0x0009e20000000800 */
[----:B------:R-:W-:-:S02]  /*f350*/  MOV R180, R203 ;  /* 0x000000cb00b47202 */ /* 0x000fc40000000f00 */
[----:B------:R-:W-:-:S03]  /*f360*/  MOV R177, R242 ;  /* 0x000000f200b17202 */ /* 0x000fc60000000f00 */
[C---:B-1----:R-:W-:Y:S08]  /*f370*/  HMMA.16816.F32.BF16 R100, R4.reuse, R16, R100 ;  /* 0x000000100464723c */ /* 0x042ff00000041864 */
[----:B------:R-:W-:Y:S01]  /*f380*/  HMMA.16816.F32.BF16 R104, R4, R18, R104 ;  /* 0x000000120468723c */ /* 0x000fe20000041868 */
[----:B------:R-:W1:Y:S01]  /*f390*/  LDSM.16.MT88.4 R16, [R206+0x19000] ;  /* 0x01900000ce10783b */ /* 0x000e620000004200 */
[----:B----4-:R-:W-:-:S04]  /*f3a0*/  FFMA.FTZ R9, R192, c[0x0][0x23c], -R0 ;  /* 0x00008f00c0097a23 */ /* 0x010fc80000010800 */
[----:B------:R4:W1:Y:S02]  /*f3b0*/  MUFU.EX2 R134, R9 ;  /* 0x0000000900867308 */ /* 0x0008640000000800 */
[C---:B------:R-:W-:Y:S08]  /*f3c0*/  HMMA.16816.F32.BF16 R108, R4.reuse, R24, R108 ;  /* 0x00000018046c723c */ /* 0x040ff0000004186c */
[----:B------:R-:W-:Y:S01]  /*f3d0*/  HMMA.16816.F32.BF16 R112, R4, R26, R112 ;  /* 0x0000001a0470723c */ /* 0x000fe20000041870 */
[----:B------:R-:W-:Y:S01]  /*f3e0*/  LDSM.16.MT88.4 R24, [R208+0x19000] ;  /* 0x01900000d018783b */ /* 0x000fe20000004200 */
[----:B----4-:R-:W-:-:S06]  /*f3f0*/  IMAD.MOV.U32 R9, RZ, RZ, R177 ;  /* 0x000000ffff097224 */ /* 0x010fcc00078e00b1 */
[----:B-----5:R-:W-:Y:S01]  /*f400*/  HMMA.16816.F32.BF16 R44, R4, R20, R44 ;  /* 0x00000014042c723c */ /* 0x020fe2000004182c */
[----:B------:R-:W-:-:S07]  /*f410*/  FFMA.FTZ R9, R9, c[0x0][0x23c], -R2 ;  /* 0x00008f0009097a23 */ /* 0x000fce0000010802 */
[----:B------:R-:W-:Y:S01]  /*f420*/  HMMA.16816.F32.BF16 R120, R4, R22, R120 ;  /* 0x000000160478723c */ /* 0x000fe20000041878 */
[----:B------:R-:W-:Y:S06]  /*f430*/  LDSM.16.MT88.4 R20, [R206+0x1b000] ;  /* 0x01b00000ce14783b */ /* 0x000fec0000004200 */
[----:B------:R-:W-:Y:S02]  /*f440*/  F2FP.BF16.PACK_AB R4, R252, R183 ;  /* 0x000000b7fc04723e */ /* 0x000fe400000010ff */
[----:B--2---:R-:W-:Y:S02]  /*f450*/  F2FP.BF16.PACK_AB R6, R251, R250 ;  /* 0x000000fafb06723e */ /* 0x004fe400000010ff */
[----:B------:R-:W-:-:S02]  /*f460*/  F2FP.BF16.PACK_AB R5, R248, R249 ;  /* 0x000000f9f805723e */ /* 0x000fc400000010ff */
[----:B-1----:R-:W-:-:S07]  /*f470*/  F2FP.BF16.PACK_AB R7, R134, R135 ;  /* 0x000000878607723e */ /* 0x002fce00000010ff */
[C---:B---3--:R-:W-:Y:S08]  /*f480*/  HMMA.16816.F32.BF16 R160, R4.reuse, R12, R160 ;  /* 0x0000000c04a0723c */ /* 0x048ff000000418a0 */
[C---:B------:R-:W-:Y:S01]  /*f490*/  HMMA.16816.F32.BF16 R244, R4.reuse, R14, R52 ;  /* 0x0000000e04f4723c */ /* 0x040fe20000041834 */
[----:B------:R-:W1:Y:S07]  /*f4a0*/  LDSM.16.MT88.4 R12, [R207+0x1b000] ;  /* 0x01b00000cf0c783b */ /* 0x000e6e0000004200 */
[C---:B------:R-:W-:Y:S08]  /*f4b0*/  HMMA.16816.F32.BF16 R144, R4.reuse, R16, R144 ;  /* 0x000000100490723c */ /* 0x040ff00000041890 */
[C---:B------:R-:W-:Y:S01]  /*f4c0*/  HMMA.16816.F32.BF16 R40, R4.reuse, R18, R40 ;  /* 0x000000120428723c */ /* 0x040fe20000041828 */
[----:B------:R-:W2:Y:S07]  /*f4d0*/  LDSM.16.MT88.4 R16, [R208+0x1b000] ;  /* 0x01b00000d010783b */ /* 0x000eae0000004200 */
[C---:B------:R-:W-:Y:S08]  /*f4e0*/  HMMA.16816.F32.BF16 R136, R4.reuse, R32, R136 ;  /* 0x000000200488723c */ /* 0x040ff00000041888 */
[C---:B------:R-:W-:Y:S01]  /*f4f0*/  HMMA.16816.F32.BF16 R36, R4.reuse, R34, R36 ;  /* 0x000000220424723c */ /* 0x040fe20000041824 */
[----:B------:R-:W3:Y:S07]  /*f500*/  LDSM.16.MT88.4 R32, [R205+0x1d000] ;  /* 0x01d00000cd20783b */ /* 0x000eee0000004200 */
[C---:B------:R-:W-:Y:S07]  /*f510*/  HMMA.16816.F32.BF16 R196, R4.reuse, R30, R68 ;  /* 0x0000001e04c4723c */ /* 0x040fee0000041844 */
[----:B------:R-:W-:Y:S01]  /*f520*/  MOV R31, R184 ;  /* 0x000000b8001f7202 */ /* 0x000fe20000000f00 */
[----:B-1----:R-:W-:Y:S01]  /*f530*/  HMMA.16816.F32.BF16 R76, R4, R12, R76 ;  /* 0x0000000c044c723c */ /* 0x002fe2000004184c */
[----:B------:R-:W-:-:S07]  /*f540*/  MOV R30, R185 ;  /* 0x000000b9001e7202 */ /* 0x000fce0000000f00 */
[C---:B------:R-:W-:Y:S01]  /*f550*/  HMMA.16816.F32.BF16 R84, R4.reuse, R14, R84 ;  /* 0x0000000e0454723c */ /* 0x040fe20000041854 */
[----:B------:R-:W1:Y:S07]  /*f560*/  LDSM.16.MT88.4 R12, [R207+0x1d000] ;  /* 0x01d00000cf0c783b */ /* 0x000e6e0000004200 */
[C---:B--2---:R-:W-:Y:S07]  /*f570*/  HMMA.16816.F32.BF16 R68, R4.reuse, R16, R72 ;  /* 0x000000100444723c */ /* 0x044fee0000041848 */
[----:B------:R-:W-:Y:S01]  /*f580*/  MOV R72, R182 ;  /* 0x000000b600487202 */ /* 0x000fe20000000f00 */
[----:B------:R-:W-:Y:S01]  /*f590*/  HMMA.16816.F32.BF16 R192, R4, R18, R80 ;  /* 0x0000001204c0723c */ /* 0x000fe20000041850 */
[----:B------:R-:W2:Y:S01]  /*f5a0*/  LDSM.16.MT88.4 R16, [R205+0x1f000] ;  /* 0x01f00000cd10783b */ /* 0x000ea20000004200 */
[----:B------:R-:W-:Y:S01]  /*f5b0*/  IMAD.MOV.U32 R73, RZ, RZ, R186 ;  /* 0x000000ffff497224 */ /* 0x000fe200078e00ba */
[----:B------:R-:W-:Y:S01]  /*f5c0*/  MOV R74, R187 ;  /* 0x000000bb004a7202 */ /* 0x000fe20000000f00 */
[----:B------:R-:W-:-:S03]  /*f5d0*/  IMAD.MOV.U32 R75, RZ, RZ, R236 ;  /* 0x000000ffff4b7224 */ /* 0x000fc600078e00ec */
[----:B------:R-:W-:Y:S01]  /*f5e0*/  MOV R83, R179 ;  /* 0x000000b300537202 */ /* 0x000fe20000000f00 */
[C---:B------:R-:W-:Y:S01]  /*f5f0*/  HMMA.16816.F32.BF16 R152, R4.reuse, R24, R152 ;  /* 0x000000180498723c */ /* 0x040fe20000041898 */
[----:B------:R-:W-:Y:S01]  /*f600*/  IMAD.MOV.U32 R80, RZ, RZ, R95 ;  /* 0x000000ffff507224 */ /* 0x000fe200078e005f */
[----:B------:R-:W-:Y:S02]  /*f610*/  MOV R82, R172 ;  /* 0x000000ac00527202 */ /* 0x000fe40000000f00 */
[----:B------:R-:W-:Y:S02]  /*f620*/  MOV R81, R83 ;  /* 0x0000005300517202 */ /* 0x000fe40000000f00 */
[----:B------:R-:W-:Y:S01]  /*f630*/  MOV R83, R72 ;  /* 0x0000004800537202 */ /* 0x000fe20000000f00 */
[----:B------:R-:W-:Y:S01]  /*f640*/  IMAD.MOV.U32 R72, RZ, RZ, R73 ;  /* 0x000000ffff487224 */ /* 0x000fe200078e0049 */
[----:B------:R-:W-:Y:S01]  /*f650*/  HMMA.16816.F32.BF16 R200, R4, R26, R48 ;  /* 0x0000001a04c8723c */ /* 0x000fe20000041830 */
[----:B------:R-:W4:Y:S01]  /*f660*/  LDSM.16.MT88.4 R24, [R206+0x1d000] ;  /* 0x01d00000ce18783b */ /* 0x000f220000004200 */
[----:B------:R-:W-:-:S02]  /*f670*/  MOV R73, R74 ;  /* 0x0000004a00497202 */ /* 0x000fc40000000f00 */
        /* <DEDUP_REMOVED lines=8> */
[----:B------:R-:W-:Y:S01]  /*f700*/  MOV R57, R238 ;  /* 0x000000ee00397202 */ /* 0x000fe20000000f00 */
[C---:B------:R-:W-:Y:S01]  /*f710*/  HMMA.16816.F32.BF16 R240, R4.reuse, R28, R60 ;  /* 0x0000001c04f0723c */ /* 0x040fe2000004183c */
[----:B------:R-:W-:Y:S01]  /*f720*/  MOV R59, R176 ;  /* 0x000000b0003b7202 */ /* 0x000fe20000000f00 */
[----:B------:R-:W-:Y:S01]  /*f730*/  IMAD.MOV.U32 R75, RZ, RZ, R56 ;  /* 0x000000ffff4b7224 */ /* 0x000fe200078e0038 */
[----:B------:R-:W-:Y:S02]  /*f740*/  MOV R56, R57 ;  /* 0x0000003900387202 */ /* 0x000fe40000000f00 */
[----:B------:R-:W-:Y:S01]  /*f750*/  MOV R57, R58 ;  /* 0x0000003a00397202 */ /* 0x000fe20000000f00 */
[----:B------:R-:W-:Y:S01]  /*f760*/  IMAD.MOV.U32 R58, RZ, RZ, R59 ;  /* 0x000000ffff3a7224 */ /* 0x000fe200078e003b */
[----:B------:R-:W-:Y:S01]  /*f770*/  MOV R28, R175 ;  /* 0x000000af001c7202 */ /* 0x000fe20000000f00 */
[----:B---3--:R-:W-:Y:S01]  /*f780*/  HMMA.16816.F32.BF16 R92, R4, R32, R140 ;  /* 0x00000020045c723c */ /* 0x008fe2000004188c */
[----:B------:R-:W-:-:S02]  /*f790*/  IMAD.MOV.U32 R29, RZ, RZ, R183 ;  /* 0x000000ffff1d7224 */ /* 0x000fc400078e00b7 */
[----:B------:R-:W-:Y:S02]  /*f7a0*/  MOV R59, R28 ;  /* 0x0000001c003b7202 */ /* 0x000fe40000000f00 */
[----:B------:R3:W-:Y:S02]  /*f7b0*/  MUFU.EX2 R28, R9 ;  /* 0x00000009001c7308 */ /* 0x0007e40000000800 */
[----:B------:R-:W-:Y:S01]  /*f7c0*/  MOV R143, R173 ;  /* 0x000000ad008f7202 */ /* 0x000fe20000000f00 */
[C---:B------:R-:W-:Y:S01]  /*f7d0*/  HMMA.16816.F32.BF16 R60, R4.reuse, R22, R64 ;  /* 0x00000016043c723c */ /* 0x040fe20000041840 */
[----:B------:R-:W5:Y:S06]  /*f7e0*/  LDSM.16.MT88.4 R20, [R208+0x1d000] ;  /* 0x01d00000d014783b */ /* 0x000f6c0000004200 */
[----:B------:R-:W-:Y:S01]  /*f7f0*/  MOV R64, R188 ;  /* 0x000000bc00407202 */ /* 0x000fe20000000f00 */
[----:B------:R-:W-:Y:S01]  /*f800*/  IMAD.MOV.U32 R65, RZ, RZ, R189 ;  /* 0x000000ffff417224 */ /* 0x000fe200078e00bd */
[----:B------:R-:W-:Y:S01]  /*f810*/  MOV R66, R190 ;  /* 0x000000be00427202 */ /* 0x000fe20000000f00 */
[----:B-1----:R-:W-:Y:S01]  /*f820*/  HMMA.16816.F32.BF16 R172, R4, R12, R88 ;  /* 0x0000000c04ac723c */ /* 0x002fe20000041858 */
[----:B------:R-:W-:Y:S01]  /*f830*/  MOV R67, R191 ;  /* 0x000000bf00437202 */ /* 0x000fe20000000f00 */
[----:B---3--:R-:W-:-:S02]  /*f840*/  FFMA.FTZ R9, R143, c[0x0][0x23c], -R2 ;  /* 0x00008f008f097a23 */ /* 0x008fc40000010802 */
[----:B------:R-:W-:Y:S03]  /*f850*/  LDSM.16.MT88.4 R140, [R205+0x19800] ;  /* 0x01980000cd8c783b */ /* 0x000fe60000004200 */
[----:B------:R-:W-:Y:S01]  /*f860*/  IMAD.MOV.U32 R88, RZ, RZ, R50 ;  /* 0x000000ffff587224 */ /* 0x000fe200078e0032 */
[----:B------:R-:W-:Y:S01]  /*f870*/  HMMA.16816.F32.BF16 R188, R4, R34, R168 ;  /* 0x0000002204bc723c */ /* 0x000fe200000418a8 */
[----:B------:R-:W-:Y:S01]  /*f880*/  MOV R89, R51 ;  /* 0x0000003300597202 */ /* 0x000fe20000000f00 */
[----:B------:R-:W-:Y:S01]  /*f890*/  IMAD.MOV.U32 R91, RZ, RZ, R56 ;  /* 0x000000ffff5b7224 */ /* 0x000fe200078e0038 */
[----:B------:R-:W-:-:S05]  /*f8a0*/  MOV R90, R57 ;  /* 0x00000039005a7202 */ /* 0x000fca0000000f00 */
[C---:B------:R-:W-:Y:S01]  /*f8b0*/  HMMA.16816.F32.BF16 R168, R4.reuse, R14, R96 ;  /* 0x0000000e04a8723c */ /* 0x040fe20000041860 */
[----:B------:R-:W1:Y:S06]  /*f8c0*/  LDSM.16.MT88.4 R12, [R207+0x1f000] ;  /* 0x01f00000cf0c783b */ /* 0x000e6c0000004200 */
[----:B------:R-:W-:Y:S01]  /*f8d0*/  MOV R99, R49 ;  /* 0x0000003100637202 */ /* 0x000fe20000000f00 */
[C---:B--2---:R-:W-:Y:S01]  /*f8e0*/  HMMA.16816.F32.BF16 R32, R4.reuse, R18, R104 ;  /* 0x000000120420723c */ /* 0x044fe20000041868 */
[----:B------:R2:W3:Y:S01]  /*f8f0*/  MUFU.EX2 R18, R9 ;  /* 0x0000000900127308 */ /* 0x0004e20000000800 */
[----:B------:R-:W-:Y:S01]  /*f900*/  MOV R98, R48 ;  /* 0x0000003000627202 */ /* 0x000fe20000000f00 */
[----:B------:R-:W-:Y:S01]  /*f910*/  IMAD.MOV.U32 R97, RZ, RZ, R59 ;  /* 0x000000ffff617224 */ /* 0x000fe200078e003b */
[----:B------:R-:W-:Y:S01]  /*f920*/  MOV R96, R58 ;  /* 0x0000003a00607202 */ /* 0x000fe20000000f00 */
[----:B------:R-:W-:Y:S03]  /*f930*/  LDSM.16.MT88.4 R48, [R206+0x1b800] ;  /* 0x01b80000ce30783b */ /* 0x000fe60000004200 */
[C---:B----4-:R-:W-:Y:S01]  /*f940*/  HMMA.16816.F32.BF16 R184, R4.reuse, R26, R148 ;  /* 0x0000001a04b8723c */ /* 0x050fe20000041894 */
[----:B------:R-:W-:Y:S04]  /*f950*/  LDSM.16.MT88.4 R148, [R206+0x19800] ;  /* 0x01980000ce94783b */ /* 0x000fe80000004200 */
[----:B------:R-:W-:Y:S03]  /*f960*/  LDSM.16.MT88.4 R56, [R208+0x1b800] ;  /* 0x01b80000d038783b */ /* 0x000fe60000004200 */
[C---:B------:R-:W-:Y:S01]  /*f970*/  HMMA.16816.F32.BF16 R100, R4.reuse, R16, R100 ;  /* 0x000000100464723c */ /* 0x040fe20000041864 */
[--C-:B--2---:R-:W-:Y:S01]  /*f980*/  FFMA.FTZ R9, R80, c[0x0][0x23c], -R2.reuse ;  /* 0x00008f0050097a23 */ /* 0x104fe20000010802 */
[----:B------:R-:W-:Y:S01]  /*f990*/  MOV R80, R75 ;  /* 0x0000004b00507202 */ /* 0x000fe20000000f00 */
[----:B------:R-:W-:Y:S01]  /*f9a0*/  FFMA.FTZ R2, R81, c[0x0][0x23c], -R2 ;  /* 0x00008f0051027a23 */ /* 0x000fe20000010802 */
[----:B------:R-:W-:Y:S01]  /*f9b0*/  MOV R81, R74 ;  /* 0x0000004a00517202 */ /* 0x000fe20000000f00 */
[----:B------:R-:W-:Y:S01]  /*f9c0*/  MUFU.EX2 R19, R9 ;  /* 0x0000000900137308 */ /* 0x000fe20000000800 */
[----:B------:R-:W-:Y:S02]  /*f9d0*/  LDSM.16.MT88.4 R104, [R205+0x1f800] ;  /* 0x01f80000cd68783b */ /* 0x000fe40000004200 */
[C---:B------:R-:W-:Y:S02]  /*f9e0*/  HMMA.16816.F32.BF16 R236, R4.reuse, R24, R164 ;  /* 0x0000001804ec723c */ /* 0x040fe400000418a4 */
[----:B------:R-:W-:Y:S03]  /*f9f0*/  LDSM.16.MT88.4 R164, [R207+0x19800] ;  /* 0x01980000cfa4783b */ /* 0x000fe60000004200 */
[----:B------:R2:W4:Y:S01]  /*fa00*/  MUFU.EX2 R17, R2 ;  /* 0x0000000200117308 */ /* 0x0005220000000800 */
[----:B------:R-:W4:Y:S02]  /*fa10*/  LDSM.16.MT88.4 R24, [R206+0x1f000] ;  /* 0x01f00000ce18783b */ /* 0x000f240000004200 */
[C---:B-----5:R-:W-:Y:S02]  /*fa20*/  HMMA.16816.F32.BF16 R176, R4.reuse, R20, R156 ;  /* 0x0000001404b0723c */ /* 0x060fe4000004189c */
[----:B------:R-:W-:Y:S06]  /*fa30*/  LDSM.16.MT88.4 R156, [R208+0x19800] ;  /* 0x01980000d09c783b */ /* 0x000fec0000004200 */
[----:B-1----:R-:W-:Y:S01]  /*fa40*/  HMMA.16816.F32.BF16 R124, R4, R12, R124 ;  /* 0x0000000c047c723c */ /* 0x002fe2000004187c */
[----:B--2---:R-:W-:-:S02]  /*fa50*/  FFMA.FTZ R2, R82, c[0x0][0x23c], -R0 ;  /* 0x00008f0052027a23 */ /* 0x004fc40000010800 */
[----:B------:R-:W-:-:S05]  /*fa60*/  IMAD.MOV.U32 R82, RZ, RZ, R73 ;  /* 0x000000ffff527224 */ /* 0x000fca00078e0049 */
[C---:B------:R-:W-:Y:S01]  /*fa70*/  HMMA.16816.F32.BF16 R12, R4.reuse, R14, R128 ;  /* 0x0000000e040c723c */ /* 0x040fe20000041880 */
[----:B------:R1:W-:Y:S06]  /*fa80*/  MUFU.EX2 R16, R2 ;  /* 0x0000000200107308 */ /* 0x0003ec0000000800 */
[----:B---3--:R-:W-:Y:S01]  /*fa90*/  F2FP.BF16.PACK_AB R128, R18, R28 ;  /* 0x0000001c1280723e */ /* 0x008fe200000010ff */
[----:B------:R-:W-:Y:S01]  /*faa0*/  HMMA.16816.F32.BF16 R180, R4, R22, R116 ;  /* 0x0000001604b4723c */ /* 0x000fe20000041874 */
[----:B----4-:R-:W-:Y:S01]  /*fab0*/  F2FP.BF16.PACK_AB R130, R17, R19 ;  /* 0x000000131182723e */ /* 0x010fe200000010ff */
[----:B------:R-:W2:Y:S01]  /*fac0*/  LDSM.16.MT88.4 R20, [R208+0x1f000] ;  /* 0x01f00000d014783b */ /* 0x000ea20000004200 */
[----:B-1----:R-:W-:-:S04]  /*fad0*/  FFMA.FTZ R2, R11, c[0x0][0x23c], -R0 ;  /* 0x00008f000b027a23 */ /* 0x002fc80000010800 */
[----:B------:R1:W3:Y:S01]  /*fae0*/  MUFU.EX2 R11, R2 ;  /* 0x00000002000b7308 */ /* 0x0002e20000000800 */
[C---:B------:R-:W-:Y:S08]  /*faf0*/  HMMA.16816.F32.BF16 R108, R4.reuse, R24, R108 ;  /* 0x00000018046c723c */ /* 0x040ff0000004186c */
[C---:B------:R-:W-:Y:S01]  /*fb00*/  HMMA.16816.F32.BF16 R24, R4.reuse, R26, R112 ;  /* 0x0000001a0418723c */ /* 0x040fe20000041870 */
[----:B------:R-:W-:Y:S01]  /*fb10*/  LDSM.16.MT88.4 R112, [R206+0x1f800] ;  /* 0x01f80000ce70783b */ /* 0x000fe20000004200 */
[--C-:B-1----:R-:W-:Y:S01]  /*fb20*/  FFMA.FTZ R2, R10, c[0x0][0x23c], -R0.reuse ;  /* 0x00008f000a027a23 */ /* 0x102fe20000010800 */
[----:B---3--:R-:W-:Y:S01]  /*fb30*/  F2FP.BF16.PACK_AB R129, R11, R16 ;  /* 0x000000100b81723e */ /* 0x008fe200000010ff */
[----:B------:R-:W-:Y:S01]  /*fb40*/  FFMA.FTZ R0, R83, c[0x0][0x23c], -R0 ;  /* 0x00008f0053007a23 */ /* 0x000fe20000010800 */
[----:B------:R-:W-:Y:S01]  /*fb50*/  MOV R83, R72 ;  /* 0x0000004800537202 */ /* 0x000fe20000000f00 */
[----:B------:R1:W-:Y:S01]  /*fb60*/  MUFU.EX2 R10, R2 ;  /* 0x00000002000a7308 */ /* 0x0003e20000000800 */
[----:B------:R-:W-:Y:S07]  /*fb70*/  LDSM.16.MT88.4 R72, [R205+0x1d800] ;  /* 0x01d80000cd48783b */ /* 0x000fee0000004200 */
[----:B------:R-:W3:Y:S01]  /*fb80*/  MUFU.EX2 R9, R0 ;  /* 0x0000000000097308 */ /* 0x000ee20000000800 */
[----:B--2---:R-:W-:Y:S01]  /*fb90*/  HMMA.16816.F32.BF16 R116, R4, R20, R44 ;  /* 0x000000140474723c */ /* 0x004fe2000004182c */
[----:B-1----:R-:W-:-:S07]  /*fba0*/  MOV R2, R89 ;  /* 0x0000005900027202 */ /* 0x002fce0000000f00 */
[----:B------:R-:W-:Y:S01]  /*fbb0*/  HMMA.16816.F32.BF16 R20, R4, R22, R120 ;  /* 0x000000160414723c */ /* 0x000fe20000041878 */
[----:B------:R-:W-:Y:S04]  /*fbc0*/  LDSM.16.MT88.4 R120, [R208+0x1f800] ;  /* 0x01f80000d078783b */ /* 0x000fe80000004200 */
[----:B------:R-:W-:Y:S01]  /*fbd0*/  LDSM.16.MT88.4 R4, [R207+0x1f800] ;  /* 0x01f80000cf04783b */ /* 0x000fe20000004200 */
[----:B---3--:R-:W-:Y:S02]  /*fbe0*/  F2FP.BF16.PACK_AB R131, R9, R10 ;  /* 0x0000000a0983723e */ /* 0x008fe400000010ff */
[----:B------:R-:W-:-:S05]  /*fbf0*/  MOV R0, R88 ;  /* 0x0000005800007202 */ /* 0x000fca0000000f00 */
[C---:B------:R-:W-:Y:S08]  /*fc00*/  HMMA.16816.F32.BF16 R144, R128.reuse, R148, R144 ;  /* 0x000000948090723c */ /* 0x040ff00000041890 */
[C---:B------:R-:W-:Y:S01]  /*fc10*/  HMMA.16816.F32.BF16 R148, R128.reuse, R150, R40 ;  /* 0x000000968094723c */ /* 0x040fe20000041828 */
[----:B------:R-:W1:Y:S07]  /*fc20*/  LDSM.16.MT88.4 R40, [R205+0x1b800] ;  /* 0x01b80000cd28783b */ /* 0x000e6e0000004200 */
[C---:B------:R-:W-:Y:S08]  /*fc30*/  HMMA.16816.F32.BF16 R136, R128.reuse, R140, R136 ;  /* 0x0000008c8088723c */ /* 0x040ff00000041888 */
[C---:B------:R-:W-:Y:S08]  /*fc40*/  HMMA.16816.F32.BF16 R140, R128.reuse, R142, R36 ;  /* 0x0000008e808c723c */ /* 0x040ff00000041824 */
[C---:B------:R-:W-:Y:S08]  /*fc50*/  HMMA.16816.F32.BF16 R160, R128.reuse, R164, R160 ;  /* 0x000000a480a0723c */ /* 0x040ff000000418a0 */
[C---:B------:R-:W-:Y:S07]  /*fc60*/  HMMA.16816.F32.BF16 R164, R128.reuse, R166, R244 ;  /* 0x000000a680a4723c */ /* 0x040fee00000418f4 */
[----:B------:R-:W-:Y:S01]  /*fc70*/  MOV R245, R98 ;  /* 0x0000006200f57202 */ /* 0x000fe20000000f00 */
[----:B------:R-:W-:Y:S01]  /*fc80*/  IMAD.MOV.U32 R244, RZ, RZ, R99 ;  /* 0x000000fffff47224 */ /* 0x000fe200078e0063 */
[----:B-1----:R-:W-:Y:S01]  /*fc90*/  HMMA.16816.F32.BF16 R36, R128, R40, R240 ;  /* 0x000000288024723c */ /* 0x002fe200000418f0 */
[----:B------:R-:W-:Y:S01]  /*fca0*/  MOV R246, R97 ;  /* 0x0000006100f67202 */ /* 0x000fe20000000f00 */
[----:B------:R-:W-:-:S02]  /*fcb0*/  IMAD.MOV.U32 R247, RZ, RZ, R96 ;  /* 0x000000fffff77224 */ /* 0x000fc400078e0060 */
[----:B------:R-:W1:Y:S03]  /*fcc0*/  LDSM.16.MT88.4 R96, [R207+0x1d800] ;  /* 0x01d80000cf60783b */ /* 0x000e660000004200 */
[----:B------:R-:W-:Y:S01]  /*fcd0*/  IMAD.MOV.U32 R240, RZ, RZ, R90 ;  /* 0x000000fffff07224 */ /* 0x000fe200078e005a */
[C---:B------:R-:W-:Y:S01]  /*fce0*/  HMMA.16816.F32.BF16 R40, R128.reuse, R42, R196 ;  /* 0x0000002a8028723c */ /* 0x040fe200000418c4 */
[----:B------:R-:W-:Y:S01]  /*fcf0*/  MOV R241, R91 ;  /* 0x0000005b00f17202 */ /* 0x000fe20000000f00 */
[----:B------:R-:W-:Y:S01]  /*fd00*/  IMAD.MOV.U32 R243, RZ, RZ, R81 ;  /* 0x000000fffff37224 */ /* 0x000fe200078e0051 */
[----:B------:R-:W-:Y:S01]  /*fd10*/  MOV R242, R80 ;  /* 0x0000005000f27202 */ /* 0x000fe20000000f00 */
[----:B------:R-:W-:Y:S03]  /*fd20*/  LDSM.16.MT88.4 R88, [R208+0x1d800] ;  /* 0x01d80000d058783b */ /* 0x000fe60000004200 */
[----:B------:R-:W-:Y:S01]  /*fd30*/  MOV R198, R82 ;  /* 0x0000005200c67202 */ /* 0x000fe20000000f00 */
[----:B------:R-:W-:Y:S01]  /*fd40*/  HMMA.16816.F32.BF16 R152, R128, R156, R152 ;  /* 0x0000009c8098723c */ /* 0x000fe20000041898 */
[----:B------:R-:W-:-:S02]  /*fd50*/  MOV R199, R83 ;  /* 0x0000005300c77202 */ /* 0x000fc40000000f00 */
[----:B------:R-:W-:Y:S01]  /*fd60*/  LDSM.16.MT88.4 R80, [R206+0x1d800] ;  /* 0x01d80000ce50783b */ /* 0x000fe20000004200 */
[----:B------:R-:W-:Y:S02]  /*fd70*/  FFMA.FTZ R2, R2, R8, R198 ;  /* 0x0000000802027223 */ /* 0x000fe400000100c6 */
[----:B------:R-:W-:Y:S02]  /*fd80*/  FFMA.FTZ R0, R0, R3, R199 ;  /* 0x0000000300007223 */ /* 0x000fe400000100c7 */
[----:B------:R-:W-:Y:S01]  /*fd90*/  FADD.FTZ R2, R240, R2 ;  /* 0x00000002f0027221 */ /* 0x000fe20000010000 */
[----:B------:R-:W-:Y:S01]  /*fda0*/  HMMA.16816.F32.BF16 R156, R128, R158, R200 ;  /* 0x0000009e809c723c */ /* 0x000fe200000418c8 */
[----:B------:R-:W-:Y:S02]  /*fdb0*/  FADD.FTZ R0, R241, R0 ;  /* 0x00000000f1007221 */ /* 0x000fe40000010000 */
[----:B------:R-:W-:Y:S02]  /*fdc0*/  FADD.FTZ R2, R242, R2 ;  /* 0x00000002f2027221 */ /* 0x000fe40000010000 */
[----:B------:R-:W-:-:S02]  /*fdd0*/  FADD.FTZ R0, R243, R0 ;  /* 0x00000000f3007221 */ /* 0x000fc40000010000 */
[----:B------:R-:W-:Y:S01]  /*fde0*/  FADD.FTZ R2, R244, R2 ;  /* 0x00000002f4027221 */ /* 0x000fe20000010000 */
[----:B------:R-:W-:Y:S01]  /*fdf0*/  MOV R200, R67 ;  /* 0x0000004300c87202 */ /* 0x000fe20000000f00 */
[----:B------:R-:W-:Y:S01]  /*fe00*/  FADD.FTZ R0, R245, R0 ;  /* 0x00000000f5007221 */ /* 0x000fe20000010000 */
[----:B------:R-:W-:Y:S01]  /*fe10*/  MOV R201, R66 ;  /* 0x0000004200c97202 */ /* 0x000fe20000000f00 */
[----:B------:R-:W-:Y:S01]  /*fe20*/  FADD.FTZ R2, R246, R2 ;  /* 0x00000002f6027221 */ /* 0x000fe20000010000 */
[----:B------:R-:W-:Y:S01]  /*fe30*/  MOV R203, R64 ;  /* 0x0000004000cb7202 */ /* 0x000fe20000000f00 */
[----:B------:R-:W-:Y:S01]  /*fe40*/  FADD.FTZ R0, R247, R0 ;  /* 0x00000000f7007221 */ /* 0x000fe20000010000 */
[----:B------:R-:W-:Y:S01]  /*fe50*/  HMMA.16816.F32.BF16 R44, R128, R48, R52 ;  /* 0x00000030802c723c */ /* 0x000fe20000041834 */
[----:B------:R-:W-:Y:S02]  /*fe60*/  IMAD.MOV.U32 R202, RZ, RZ, R65 ;  /* 0x000000ffffca7224 */ /* 0x000fe400078e0041 */
[----:B------:R-:W-:Y:S01]  /*fe70*/  FADD.FTZ R2, R200, R2 ;  /* 0x00000002c8027221 */ /* 0x000fe20000010000 */
[----:B------:R-:W2:Y:S01]  /*fe80*/  LDSM.16.MT88.4 R64, [R207+0x1b800] ;  /* 0x01b80000cf40783b */ /* 0x000ea20000004200 */
[----:B------:R-:W-:-:S02]  /*fe90*/  FADD.FTZ R0, R201, R0 ;  /* 0x00000000c9007221 */ /* 0x000fc40000010000 */
        /* <DEDUP_REMOVED lines=16> */
[C---:B-1----:R-:W-:Y:S01]  /*ffa0*/  HMMA.16816.F32.BF16 R92, R128.reuse, R96, R172 ;  /* 0x00000060805c723c */ /* 0x042fe200000418ac */
[----:B------:R-:W-:Y:S02]  /*ffb0*/  FADD.FTZ R0, R16, R0 ;  /* 0x0000000010007221 */ /* 0x000fe40000010000 */
[----:B------:R-:W-:Y:S02]  /*ffc0*/  FADD.FTZ R2, R18, R2 ;  /* 0x0000000212027221 */ /* 0x000fe40000010000 */
[----:B------:R-:W-:Y:S02]  /*ffd0*/  FADD.FTZ R0, R11, R0 ;  /* 0x000000000b007221 */ /* 0x000fe40000010000 */
[----:B------:R-:W-:Y:S01]  /*ffe0*/  FADD.FTZ R2, R19, R2 ;  /* 0x0000000213027221 */ /* 0x000fe20000010000 */
[----:B------:R-:W-:Y:S01]  /*fff0*/  HMMA.16816.F32.BF16 R100, R128, R104, R100 ;  /* 0x000000688064723c */ /* 0x000fe20000041864 */
[----:B------:R-:W-:-:S02]  /*10000*/  FADD.FTZ R0, R10, R0 ;  /* 0x000000000a007221 */ /* 0x000fc40000010000 */
[----:B------:R-:W-:Y:S02]  /*10010*/  FADD.FTZ R2, R17, R2 ;  /* 0x0000000211027221 */ /* 0x000fe40000010000 */
[----:B------:R-:W-:-:S03]  /*10020*/  FADD.FTZ R0, R9, R0 ;  /* 0x0000000009007221 */ /* 0x000fc60000010000 */
[C---:B--2---:R-:W-:Y:S01]  /*10030*/  HMMA.16816.F32.BF16 R60, R128.reuse, R64, R76 ;  /* 0x00000040803c723c */ /* 0x044fe2000004184c */
[----:B------:R1:W-:Y:S04]  /*10040*/  STL [R1+0x14], R2 ;  /* 0x0000140201007387 */ /* 0x0003e80000100800 */
        /* <DEDUP_REMOVED lines=16> */
.L_x_455:
[----:B-1----:R-:W-:-:S06]  /*10150*/  UISETP.GT.AND UP0, UPT, UR25, UR10, UPT ;  /* 0x0000000a1900728c */ /* 0x002fcc000bf04270 */
[----:B------:R-:W-:-:S13]  /*10160*/  PLOP3.LUT P0, PT, PT, PT, UP0, 0x80, 0x0 ;  /* 0x000000000000781c */ /* 0x000fda0003f0f008 */
[----:B------:R-:W-:Y:S05]  /*10170*/  @!P0 BRA `(.L_x_462) ;  /* 0x000040d000008947 */ /* 0x000fea0003800000 */
[----:B------:R-:W2:Y:S01]  /*10180*/  LDL.64 R16, [R1+0x30] ;  /* 0x0000300001107983 */ /* 0x000ea20000100a00 */
[----:B------:R-:W-:Y:S01]  /*10190*/  USHF.R.S32.HI UR9, URZ, 0x1f, UR8 ;  /* 0x0000001f3f097899 */ /* 0x000fe20008011408 */
[----:B------:R-:W-:Y:S01]  /*101a0*/  IMAD.U32 R4, RZ, RZ, UR8 ;  /* 0x00000008ff047e24 */ /* 0x000fe2000f8e00ff */
[----:B------:R-:W-:Y:S01]  /*101b0*/  ULDC.64 UR4, c[0x0][0x1b0] ;  /* 0x00006c0000047ab9 */ /* 0x000fe20000000a00 */
[----:B------:R-:W-:Y:S01]  /*101c0*/  IMAD.U32 R0, RZ, RZ, UR8 ;  /* 0x00000008ff007e24 */ /* 0x000fe2000f8e00ff */
[----:B------:R-:W-:Y:S01]  /*101d0*/  UIMAD UR4, UR9, UR4, URZ ;  /* 0x00000004090472a4 */ /* 0x000fe2000f8e023f */
[----:B------:R-:W1:Y:S01]  /*101e0*/  S2R R8, SR_TID.X ;  /* 0x0000000000087919 */ /* 0x000e620000002100 */
[----:B------:R-:W-:Y:S02]  /*101f0*/  IMAD.MOV.U32 R134, RZ, RZ, R132 ;  /* 0x000000ffff867224 */ /* 0x000fe400078e0084 */
[----:B------:R-:W-:-:S03]  /*10200*/  UIMAD UR15, UR8, UR5, UR4 ;  /* 0x00000005080f72a4 */ /* 0x000fc6000f8e0204 */
[----:B------:R-:W-:Y:S02]  /*10210*/  ULDC.64 UR4, c[0x0][0x1b8] ;  /* 0x00006e0000047ab9 */ /* 0x000fe40000000a00 */
[----:B------:R-:W-:Y:S01]  /*10220*/  UIMAD UR4, UR9, UR4, URZ ;  /* 0x00000004090472a4 */ /* 0x000fe2000f8e023f */
[----:B------:R-:W-:Y:S01]  /*10230*/  IMAD.U32 R6, RZ, RZ, UR15 ;  /* 0x0000000fff067e24 */ /* 0x000fe2000f8e00ff */
[----:B------:R-:W-:Y:S02]  /*10240*/  UIADD3 UR9, UR25, -0x1, URZ ;  /* 0xffffffff19097890 */ /* 0x000fe4000fffe03f */
[----:B------:R-:W-:-:S06]  /*10250*/  UIMAD UR4, UR8, UR5, UR4 ;  /* 0x00000005080472a4 */ /* 0x000fcc000f8e0204 */
[----:B------:R-:W-:Y:S01]  /*10260*/  IMAD.U32 R252, RZ, RZ, UR4 ;  /* 0x00000004fffc7e24 */ /* 0x000fe2000f8e00ff */
[----:B-1----:R-:W-:Y:S02]  /*10270*/  SHF.R.S32.HI R7, RZ, 0x1f, R8 ;  /* 0x0000001fff077819 */ /* 0x002fe40000011408 */
[--C-:B--2---:R-:W-:Y:S01]  /*10280*/  SHF.R.S32.HI R3, RZ, 0x1f, R16.reuse ;  /* 0x0000001fff037819 */ /* 0x104fe20000011410 */
[----:B------:R-:W-:-:S04]  /*10290*/  IMAD.MOV.U32 R2, RZ, RZ, R16 ;  /* 0x000000ffff027224 */ /* 0x000fc800078e0010 */
[----:B------:R-:W-:-:S04]  /*102a0*/  IMAD.WIDE.U32 R4, R4, c[0x0][0x1b0], R2 ;  /* 0x00006c0004047a25 */ /* 0x000fc800078e0002 */
[----:B------:R-:W-:Y:S01]  /*102b0*/  IMAD.WIDE.U32 R2, R0, c[0x0][0x1b8], R2 ;  /* 0x00006e0000027a25 */ /* 0x000fe200078e0002 */
[----:B------:R-:W-:Y:S01]  /*102c0*/  IADD3 R4, P1, R4, UR12, RZ ;  /* 0x0000000c04047c10 */ /* 0x000fe2000ff3e0ff */
[----:B------:R-:W-:Y:S01]  /*102d0*/  UMOV UR12, URZ ;  /* 0x0000003f000c7c82 */ /* 0x000fe20008000000 */
[----:B------:R-:W-:Y:S02]  /*102e0*/  LEA.HI R0, R7, R8, RZ, 0x3 ;  /* 0x0000000807007211 */ /* 0x000fe400078f18ff */
[----:B------:R-:W-:Y:S01]  /*102f0*/  IADD3.X R5, R6, UR11, R5, P1, !PT ;  /* 0x0000000b06057c10 */ /* 0x000fe20008ffe405 */
[----:B------:R-:W-:Y:S01]  /*10300*/  UIADD3 UR11, UR25, -0x2, URZ ;  /* 0xfffffffe190b7890 */ /* 0x000fe2000fffe03f */
[----:B------:R-:W-:Y:S02]  /*10310*/  IADD3 R2, P0, R2, UR28, RZ ;  /* 0x0000001c02027c10 */ /* 0x000fe4000ff1e0ff */
[----:B------:R-:W-:Y:S02]  /*10320*/  LEA R6, P1, R4, c[0x0][0x168], 0x1 ;  /* 0x00005a0004067a11 */ /* 0x000fe400078208ff */
[----:B------:R-:W-:-:S02]  /*10330*/  IADD3.X R252, R252, UR26, R3, P0, !PT ;  /* 0x0000001afcfc7c10 */ /* 0x000fc400087fe403 */
[----:B------:R-:W-:Y:S01]  /*10340*/  LEA.HI.X R4, R4, c[0x0][0x16c], R5, 0x1, P1 ;  /* 0x00005b0004047a11 */ /* 0x000fe200008f0c05 */
[----:B------:R-:W-:Y:S01]  /*10350*/  STL [R1+0x10], R6 ;  /* 0x0000100601007387 */ /* 0x000fe20000100800 */
[C---:B------:R-:W-:Y:S02]  /*10360*/  LEA R3, P0, R2.reuse, c[0x0][0x170], 0x1 ;  /* 0x00005c0002037a11 */ /* 0x040fe400078008ff */
[----:B------:R-:W-:Y:S01]  /*10370*/  SHF.R.S32.HI R0, RZ, 0x3, R0 ;  /* 0x00000003ff007819 */ /* 0x000fe20000011400 */
[----:B------:R-:W-:Y:S01]  /*10380*/  STL [R1+0xc], R4 ;  /* 0x00000c0401007387 */ /* 0x000fe20000100800 */
[----:B------:R-:W-:Y:S02]  /*10390*/  LEA.HI.X R252, R2, c[0x0][0x174], R252, 0x1, P0 ;  /* 0x00005d0002fc7a11 */ /* 0x000fe400000f0cfc */
[----:B------:R-:W-:Y:S01]  /*103a0*/  IADD3 R250, P1, R0, 0x20, RZ ;  /* 0x0000002000fa7810 */ /* 0x000fe20007f3e0ff */
[----:B------:R1:W-:Y:S01]  /*103b0*/  STL [R1+0x8], R3 ;  /* 0x0000080301007387 */ /* 0x0003e20000100800 */
[----:B------:R-:W-:-:S03]  /*103c0*/  SHF.R.S32.HI R0, RZ, 0x1f, R0 ;  /* 0x0000001fff007819 */ /* 0x000fc60000011400 */
[----:B------:R-:W2:Y:S01]  /*103d0*/  LDL.LU.64 R12, [R1+0x58] ;  /* 0x00005800010c7983 */ /* 0x000ea20000300a00 */
[----:B------:R-:W-:Y:S01]  /*103e0*/  ISETP.GE.AND P5, PT, R16, c[0x0][0x220], PT ;  /* 0x0000880010007a0c */ /* 0x000fe20003fa6270 */
[----:B------:R-:W-:Y:S02]  /*103f0*/  IMAD.X R251, RZ, RZ, R0, P1 ;  /* 0x000000fffffb7224 */ /* 0x000fe400008e0600 */
[----:B------:R-:W3:Y:S04]  /*10400*/  LDL.LU.64 R10, [R1+0x60] ;  /* 0x00006000010a7983 */ /* 0x000ee80000300a00 */
[----:B------:R-:W4:Y:S04]  /*10410*/  LDL R15, [R1+0x4c] ;  /* 0x00004c00010f7983 */ /* 0x000f280000100800 */
[----:B------:R-:W5:Y:S04]  /*10420*/  LDL R14, [R1+0x48] ;  /* 0x00004800010e7983 */ /* 0x000f680000100800 */
[----:B------:R-:W5:Y:S01]  /*10430*/  LDL R9, [R1+0x50] ;  /* 0x0000500001097983 */ /* 0x000f620000100800 */
[----:B-1----:R-:W-:-:S02]  /*10440*/  IMAD.MOV.U32 R3, RZ, RZ, R133 ;  /* 0x000000ffff037224 */ /* 0x002fc400078e0085 */
[----:B--2---:R-:W-:Y:S02]  /*10450*/  IMAD.MOV.U32 R5, RZ, RZ, R13 ;  /* 0x000000ffff057224 */ /* 0x004fe400078e000d */
[----:B---3--:R-:W-:-:S05]  /*10460*/  IMAD.MOV.U32 R4, RZ, RZ, R10 ;  /* 0x000000ffff047224 */ /* 0x008fca00078e000a */
[----:B------:R1:W-:Y:S01]  /*10470*/  STL.64 [R1+0x20], R4 ;  /* 0x0000200401007387 */ /* 0x0003e20000100a00 */
[----:B----4-:R-:W-:Y:S02]  /*10480*/  ISETP.GE.AND P4, PT, R15, c[0x0][0x220], PT ;  /* 0x000088000f007a0c */ /* 0x010fe40003f86270 */
[----:B-----5:R-:W-:Y:S02]  /*10490*/  ISETP.GE.AND P3, PT, R14, c[0x0][0x220], PT ;  /* 0x000088000e007a0c */ /* 0x020fe40003f66270 */
[----:B------:R-:W-:Y:S01]  /*104a0*/  ISETP.GE.AND P2, PT, R9, c[0x0][0x220], PT ;  /* 0x0000880009007a0c */ /* 0x000fe20003f46270 */
[----:B------:R-:W-:Y:S05]  /*104b0*/  BRA `(.L_x_463) ;  /* 0x000003e000007947 */ /* 0x000fea0003800000 */
.L_x_465:
[----:B------:R-:W2:Y:S01]  /*104c0*/  LDL.64 R236, [R1+0x40] ;  /* 0x0000400001ec7983 */ /* 0x000ea20000100a00 */
[----:B------:R-:W-:Y:S02]  /*104d0*/  ULDC.64 UR4, c[0x0][0x198] ;  /* 0x0000660000047ab9 */ /* 0x000fe40000000a00 */
[----:B------:R-:W-:Y:S01]  /*104e0*/  UIADD3 UR16, UR25, -0x2, URZ ;  /* 0xfffffffe19107890 */ /* 0x000fe2000fffe03f */
[----:B------:R-:W3:Y:S03]  /*104f0*/  LDL.64 R174, [R1+0x38] ;  /* 0x0000380001ae7983 */ /* 0x000ee60000100a00 */
[----:B------:R-:W-:Y:S01]  /*10500*/  USHF.R.S32.HI UR15, URZ, 0x1f, UR16 ;  /* 0x0000001f3f0f7899 */ /* 0x000fe20008011410 */
[----:B------:R1:W-:Y:S01]  /*10510*/  @P5 STS.128 [R231+0x10000], RZ ;  /* 0x010000ffe7005388 */ /* 0x0003e20000000c00 */
        /* <DEDUP_REMOVED lines=8> */
[----:B------:R-:W-:Y:S02]  /*105a0*/  @!P5 LEA R172, P6, R0, c[0x0][0x168], 0x1 ;  /* 0x00005a0000acda11 */ /* 0x000fe400078c08ff */
[----:B---3--:R-:W-:Y:S02]  /*105b0*/  LEA.HI.X R135, R170, R175, R135, 0x6, P0 ;  /* 0x000000afaa877211 */ /* 0x008fe400000f3487 */
[C---:B------:R-:W-:Y:S02]  /*105c0*/  IADD3 R2, P1, R0.reuse, UR7, RZ ;  /* 0x0000000700027c10 */ /* 0x040fe4000ff3e0ff */
[----:B------:R-:W-:Y:S02]  /*105d0*/  @!P5 LEA.HI.X R173, R0, c[0x0][0x16c], R135, 0x1, P6 ;  /* 0x00005b0000adda11 */ /* 0x000fe400030f0c87 */
[C---:B------:R-:W-:Y:S02]  /*105e0*/  @!P5 LEA R170, P0, R2.reuse, c[0x0][0x168], 0x1 ;  /* 0x00005a0002aada11 */ /* 0x040fe400078008ff */
[----:B------:R-:W-:Y:S01]  /*105f0*/  IADD3.X R171, R135, UR6, RZ, P1, !PT ;  /* 0x0000000687ab7c10 */ /* 0x000fe20008ffe4ff */
        /* <DEDUP_REMOVED lines=42> */
.L_x_463:
[----:B------:R-:W2:Y:S01]  /*108a0*/  LDL.64 R238, [R1] ;  /* 0x0000000001ee7983 */ /* 0x000ea20000100a00 */
[----:B------:R-:W-:Y:S01]  /*108b0*/  UIADD3 UR4, UR9, -UR12, URZ ;  /* 0x8000000c09047290 */ /* 0x000fe2000fffe03f */
[----:B------:R-:W-:Y:S04]  /*108c0*/  DEPBAR.LE SB0, 0x0 ;  /* 0x000080000000791a */ /* 0x000fe80000000000 */
[----:B-1----:R-:W3:Y:S01]  /*108d0*/  LDL.64 R4, [R1+0x20] ;  /* 0x0000200001047983 */ /* 0x002ee20000100a00 */
[----:B------:R-:W-:Y:S01]  /*108e0*/  IMAD.U32 R0, RZ, RZ, UR4 ;  /* 0x00000004ff007e24 */ /* 0x000fe2000f8e00ff */
[----:B------:R-:W-:Y:S01]  /*108f0*/  UIADD3 UR8, UR25, -0x1, URZ ;  /* 0xffffffff19087890 */ /* 0x000fe2000fffe03f */
[----:B------:R-:W-:Y:S01]  /*10900*/  IMAD.U32 R2, RZ, RZ, UR22 ;  /* 0x00000016ff027e24 */ /* 0x000fe2000f8e00ff */
[----:B------:R-:W4:Y:S02]  /*10910*/  LDL R16, [R1+0x8] ;  /* 0x0000080001107983 */ /* 0x000f240000100800 */
[----:B------:R-:W-:Y:S02]  /*10920*/  USHF.R.S32.HI UR5, URZ, 0x1f, UR8 ;  /* 0x0000001f3f057899 */ /* 0x000fe40008011408 */
[----:B------:R-:W-:Y:S01]  /*10930*/  BAR.SYNC.DEFER_BLOCKING 0x0 ;  /* 0x0000000000007b1d */ /* 0x000fe20000010000 */
[----:B------:R-:W-:Y:S02]  /*10940*/  UIMAD UR4, UR21, UR8, URZ ;  /* 0x00000008150472a4 */ /* 0x000fe4000f8e023f */
[----:B------:R-:W-:Y:S02]  /*10950*/  UISETP.GT.AND UP0, UPT, UR8, UR10, UPT ;  /* 0x0000000a0800728c */ /* 0x000fe4000bf04270 */
[----:B------:R-:W-:Y:S01]  /*10960*/  UIMAD UR4, UR5, UR22, UR4 ;  /* 0x00000016050472a4 */ /* 0x000fe2000f8e0204 */
[----:B------:R-:W-:Y:S04]  /*10970*/  @P5 STS.128 [R231+0x18000], RZ ;  /* 0x018000ffe7005388 */ /* 0x000fe80000000c00 */
[----:B------:R-:W5:Y:S04]  /*10980*/  LDL R236, [R1+0x10] ;  /* 0x0000100001ec7983 */ /* 0x000f680000100800 */
[----:B------:R-:W5:Y:S01]  /*10990*/  LDL R135, [R1+0xc] ;  /* 0x00000c0001877983 */ /* 0x000f620000100800 */
[C---:B--2---:R-:W-:Y:S04]  /*109a0*/  LEA R6, P0, R0.reuse, R238, 0x6 ;  /* 0x000000ee00067211 */ /* 0x044fe800078030ff */
[----:B------:R-:W-:Y:S01]  /*109b0*/  LEA.HI.X.SX32 R7, R0, R239, 0x6, P0 ;  /* 0x000000ef00077211 */ /* 0x000fe200000f36ff */
[----:B------:R-:W-:Y:S04]  /*109c0*/  IMAD.WIDE.U32 R14, R6, c[0x0][0x1a0], RZ ;  /* 0x00006800060e7a25 */ /* 0x000fe800078e00ff */
[----:B---3--:R-:W-:Y:S01]  /*109d0*/  IMAD.WIDE.U32 R8, R2, UR8, R4 ;  /* 0x0000000802087c25 */ /* 0x008fe2000f8e0004 */
[----:B------:R-:W-:Y:S03]  /*109e0*/  LEA R4, P1, R0, R250, 0x6 ;  /* 0x000000fa00047211 */ /* 0x000fe600078230ff */
[----:B------:R-:W-:Y:S01]  /*109f0*/  IMAD R7, R7, c[0x0][0x1a0], RZ ;  /* 0x0000680007077a24 */ /* 0x000fe200078e02ff */
[----:B------:R-:W-:Y:S01]  /*10a00*/  @!P5 LEA R10, P0, R8, c[0x0][0x170], 0x1 ;  /* 0x00005c00080ada11 */ /* 0x000fe200078008ff */
[----:B------:R-:W-:Y:S01]  /*10a10*/  IMAD.WIDE.U32 R12, R4, c[0x0][0x1a0], RZ ;  /* 0x00006800040c7a25 */ /* 0x000fe200078e00ff */
[-C--:B------:R-:W-:Y:S02]  /*10a20*/  LEA.HI.X.SX32 R5, R0, R251.reuse, 0x6, P1 ;  /* 0x000000fb00057211 */ /* 0x080fe400008f36ff */
[----:B------:R-:W-:Y:S01]  /*10a30*/  IADD3 R0, R9, UR4, RZ ;  /* 0x0000000409007c10 */ /* 0x000fe2000fffe0ff */
[----:B------:R-:W-:Y:S01]  /*10a40*/  IMAD R7, R6, c[0x0][0x1a4], R7 ;  /* 0x0000690006077a24 */ /* 0x000fe200078e0207 */
[----:B----4-:R-:W-:Y:S01]  /*10a50*/  LEA R6, P6, R14, R16, 0x1 ;  /* 0x000000100e067211 */ /* 0x010fe200078c08ff */
[----:B------:R-:W-:Y:S01]  /*10a60*/  IMAD R5, R5, c[0x0][0x1a0], RZ ;  /* 0x0000680005057a24 */ /* 0x000fe200078e02ff */
[C---:B------:R-:W-:Y:S01]  /*10a70*/  @!P5 LEA.HI.X R11, R8.reuse, c[0x0][0x174], R0, 0x1, P0 ;  /* 0x00005d00080bda11 */ /* 0x040fe200000f0c00 */
[----:B------:R-:W-:Y:S01]  /*10a80*/  IMAD.IADD R7, R15, 0x1, R7 ;  /* 0x000000010f077824 */ /* 0x000fe200078e0207 */
[----:B------:R-:W-:Y:S01]  /*10a90*/  @!P5 IADD3 R2, P1, R8, UR23, RZ ;  /* 0x000000170802dc10 */ /* 0x000fe2000ff3e0ff */
[----:B------:R-:W-:Y:S01]  /*10aa0*/  IMAD R5, R4, c[0x0][0x1a4], R5 ;  /* 0x0000690004057a24 */ /* 0x000fe200078e0205 */
[----:B------:R-:W-:Y:S01]  /*10ab0*/  UIADD3 UR4, UR11, -UR12, URZ ;  /* 0x8000000c0b047290 */ /* 0x000fe2000fffe03f */
[----:B------:R-:W-:Y:S01]  /*10ac0*/  @!PT LDS RZ, [RZ] ;  /* 0x00000000fffff984 */ /* 0x000fe20000000800 */
[----:B------:R-:W-:Y:S01]  /*10ad0*/  @!PT LDS RZ, [RZ] ;  /* 0x00000000fffff984 */ /* 0x000fe20000000800 */
[----:B------:R-:W-:Y:S01]  /*10ae0*/  @!PT LDS RZ, [RZ] ;  /* 0x00000000fffff984 */ /* 0x000fe20000000800 */
[----:B------:R1:W-:Y:S01]  /*10af0*/  @!P5 LDGSTS.E.BYPASS.LTC128B.128 [R231+0x18000], [R10.64] ;  /* 0x180000000ae7dfae */ /* 0x0003e2000b901d52 */
[----:B------:R-:W-:Y:S01]  /*10b00*/  LEA.HI.X R7, R14, R252, R7, 0x1, P6 ;  /* 0x000000fc0e077211 */ /* 0x000fe200030f0c07 */
[----:B------:R-:W-:Y:S01]  /*10b10*/  IMAD.IADD R5, R13, 0x1, R5 ;  /* 0x000000010d057824 */ /* 0x000fe200078e0205 */
[----:B------:R-:W-:Y:S01]  /*10b20*/  @!P5 LEA R8, P0, R2, c[0x0][0x170], 0x1 ;  /* 0x00005c000208da11 */ /* 0x000fe200078008ff */
[----:B------:R-:W-:Y:S01]  /*10b30*/  @P4 STS.128 [R231+0x1a000], RZ ;  /* 0x01a000ffe7004388 */ /* 0x000fe20000000c00 */
[----:B------:R-:W-:Y:S02]  /*10b40*/  @!P5 IADD3.X R0, R0, UR24, RZ, P1, !PT ;  /* 0x000000180000dc10 */ /* 0x000fe40008ffe4ff */
[----:B------:R-:W-:Y:S01]  /*10b50*/  LEA R4, P1, R12, R16, 0x1 ;  /* 0x000000100c047211 */ /* 0x000fe200078208ff */
[----:B------:R-:W-:Y:S01]  /*10b60*/  @!PT LDS RZ, [RZ] ;  /* 0x00000000fffff984 */ /* 0x000fe20000000800 */
[----:B------:R-:W-:Y:S01]  /*10b70*/  @!PT LDS RZ, [RZ] ;  /* 0x00000000fffff984 */ /* 0x000fe20000000800 */
[----:B------:R-:W-:Y:S01]  /*10b80*/  @!PT LDS RZ, [RZ] ;  /* 0x00000000fffff984 */ /* 0x000fe20000000800 */
[----:B------:R2:W-:Y:S01]  /*10b90*/  @!P4 LDGSTS.E.BYPASS.LTC128B.128 [R231+0x1a000], [R6.64+0x80] ;  /* 0x1a00008006e7cfae */ /* 0x0005e2000b901d52 */
[----:B------:R-:W-:Y:S01]  /*10ba0*/  @!P5 LEA.HI.X R9, R2, c[0x0][0x174], R0, 0x1, P0 ;  /* 0x00005d000209da11 */ /* 0x000fe200000f0c00 */
[----:B------:R-:W-:Y:S01]  /*10bb0*/  IMAD.U32 R0, RZ, RZ, UR4 ;  /* 0x00000004ff007e24 */ /* 0x000fe2000f8e00ff */
[----:B------:R-:W-:Y:S01]  /*10bc0*/  LEA.HI.X R5, R12, R252, R5, 0x1, P1 ;  /* 0x000000fc0c057211 */ /* 0x000fe200008f0c05 */
[----:B------:R-:W-:Y:S03]  /*10bd0*/  @P3 STS.128 [R231+0x1c000], RZ ;  /* 0x01c000ffe7003388 */ /* 0x000fe60000000c00 */
[C---:B------:R-:W-:Y:S01]  /*10be0*/  LEA R132, P0, R0.reuse, R250, 0x6 ;  /* 0x000000fa00847211 */ /* 0x040fe200078030ff */
[----:B------:R-:W-:Y:S01]  /*10bf0*/  @!PT LDS RZ, [RZ] ;  /* 0x00000000fffff984 */ /* 0x000fe20000000800 */
[----:B------:R-:W-:Y:S01]  /*10c00*/  @!PT LDS RZ, [RZ] ;  /* 0x00000000fffff984 */ /* 0x000fe20000000800 */
[----:B------:R-:W-:Y:S01]  /*10c10*/  @!PT LDS RZ, [RZ] ;  /* 0x00000000fffff984 */ /* 0x000fe20000000800 */
[----:B------:R2:W-:Y:S03]  /*10c20*/  @!P3 LDGSTS.E.BYPASS.LTC128B.128 [R231+0x1c000], [R6.64+0x100] ;  /* 0x1c00010006e7bfae */ /* 0x0005e6000b901d52 */
[----:B------:R-:W-:Y:S01]  /*10c30*/  LEA.HI.X.SX32 R133, R0, R251, 0x6, P0 ;  /* 0x000000fb00857211 */ /* 0x000fe200000f36ff */
[----:B------:R-:W-:Y:S01]  /*10c40*/  @P2 STS.128 [R231+0x1e000], RZ ;  /* 0x01e000ffe7002388 */ /* 0x000fe20000000c00 */
[----:B------:R-:W-:Y:S03]  /*10c50*/  PLOP3.LUT P0, PT, PT, PT, UP0, 0x80, 0x0 ;  /* 0x000000000000781c */ /* 0x000fe60003f0f008 */
[----:B------:R-:W-:Y:S01]  /*10c60*/  @!PT LDS RZ, [RZ] ;  /* 0x00000000fffff984 */ /* 0x000fe20000000800 */
[----:B------:R-:W-:Y:S01]  /*10c70*/  @!PT LDS RZ, [RZ] ;  /* 0x00000000fffff984 */ /* 0x000fe20000000800 */
[----:B------:R-:W-:Y:S01]  /*10c80*/  @!PT LDS RZ, [RZ] ;  /* 0x00000000fffff984 */ /* 0x000fe20000000800 */
[----:B------:R2:W-:Y:S01]  /*10c90*/  @!P2 LDGSTS.E.BYPASS.LTC128B.128 [R231+0x1e000], [R6.64+0x180] ;  /* 0x1e00018006e7afae */ /* 0x0005e2000b901d52 */
[----:B------:R-:W-:Y:S03]  /*10ca0*/  IMAD R133, R133, c[0x0][0x198], RZ ;  /* 0x0000660085857a24 */ /* 0x000fe600078e02ff */
[----:B------:R-:W-:Y:S01]  /*10cb0*/  @P5 STS.128 [R231+0x19000], RZ ;  /* 0x019000ffe7005388 */ /* 0x000fe20000000c00 */
[----:B------:R-:W-:Y:S03]  /*10cc0*/  IMAD R133, R132, c[0x0][0x19c], R133 ;  /* 0x0000670084857a24 */ /* 0x000fe600078e0285 */
        /* <DEDUP_REMOVED lines=20> */
[----:B-1----:R-:W2:Y:S04]  /*10e10*/  LDSM.16.M88.4 R8, [R204+0x10000] ;  /* 0x01000000cc08783b */ /* 0x002ea80000000200 */
[----:B------:R-:W1:Y:S04]  /*10e20*/  LDSM.16.M88.4 R16, [R204+0x10800] ;  /* 0x01080000cc10783b */ /* 0x000e680000000200 */
[----:B------:R-:W3:Y:S04]  /*10e30*/  LDSM.16.M88.4 R24, [R204+0x11000] ;  /* 0x01100000cc18783b */ /* 0x000ee80000000200 */
[----:B------:R-:W0:Y:S04]  /*10e40*/  LDGDEPBAR ;  /* 0x00000000000079af */ /* 0x000e280000000000 */
[----:B------:R-:W4:Y:S04]  /*10e50*/  LDSM.16.M88.4 R168, [R204+0x11800] ;  /* 0x01180000cca8783b */ /* 0x000f280000000200 */
[----:B------:R-:W-:Y:S04]  /*10e60*/  LDSM.16.M88.4 R172, [R212] ;  /* 0x00000000d4ac783b */ /* 0x000fe80000000200 */
[----:B------:R-:W3:Y:S04]  /*10e70*/  LDSM.16.M88.4 R176, [R215] ;  /* 0x00000000d7b0783b */ /* 0x000ee80000000200 */
[----:B------:R-:W3:Y:S04]  /*10e80*/  LDSM.16.M88.4 R180, [R230] ;  /* 0x00000000e6b4783b */ /* 0x000ee80000000200 */
[----:B------:R-:W3:Y:S04]  /*10e90*/  LDSM.16.M88.4 R184, [R229] ;  /* 0x00000000e5b8783b */ /* 0x000ee80000000200 */
[----:B------:R-:W-:Y:S01]  /*10ea0*/  LDSM.16.M88.4 R188, [R210+0x10000] ;  /* 0x01000000d2bc783b */ /* 0x000fe20000000200 */
[C---:B--2---:R-:W-:Y:S03]  /*10eb0*/  HMMA.16816.F32.BF16 R4, R32.reuse, R8, RZ ;  /* 0x000000082004723c */ /* 0x044fe600000418ff */
[----:B------:R-:W-:Y:S04]  /*10ec0*/  LDSM.16.M88.4 R192, [R210+0x10800] ;  /* 0x01080000d2c0783b */ /* 0x000fe80000000200 */
[----:B------:R-:W-:Y:S01]  /*10ed0*/  LDSM.16.M88.4 R196, [R211+0x4000] ;  /* 0x00400000d3c4783b */ /* 0x000fe20000000200 */
[C---:B------:R-:W-:Y:S03]  /*10ee0*/  HMMA.16816.F32.BF16 R8, R32.reuse, R10, RZ ;  /* 0x0000000a2008723c */ /* 0x040fe600000418ff */
[----:B------:R-:W-:Y:S05]  /*10ef0*/  LDSM.16.M88.4 R200, [R204+0x12000] ;  /* 0x01200000ccc8783b */ /* 0x000fea0000000200 */
[C---:B-1----:R-:W-:Y:S08]  /*10f00*/  HMMA.16816.F32.BF16 R12, R32.reuse, R16, RZ ;  /* 0x00000010200c723c */ /* 0x042ff000000418ff */
[C---:B------:R-:W-:Y:S08]  /*10f10*/  HMMA.16816.F32.BF16 R16, R32.reuse, R18, RZ ;  /* 0x000000122010723c */ /* 0x040ff000000418ff */
[C---:B---3--:R-:W-:Y:S08]  /*10f20*/  HMMA.16816.F32.BF16 R20, R32.reuse, R24, RZ ;  /* 0x000000182014723c */ /* 0x048ff000000418ff */
[C---:B------:R-:W-:Y:S08]  /*10f30*/  HMMA.16816.F32.BF16 R24, R32.reuse, R26, RZ ;  /* 0x0000001a2018723c */ /* 0x040ff000000418ff */
[C---:B----4-:R-:W-:Y:S08]  /*10f40*/  HMMA.16816.F32.BF16 R28, R32.reuse, R168, RZ ;  /* 0x000000a8201c723c */ /* 0x050ff000000418ff */
[----:B------:R-:W-:Y:S01]  /*10f50*/  HMMA.16816.F32.BF16 R32, R32, R170, RZ ;  /* 0x000000aa2020723c */ /* 0x000fe200000418ff */
[----:B------:R-:W1:Y:S07]  /*10f60*/  LDSM.16.M88.4 R168, [R228] ;  /* 0x00000000e4a8783b */ /* 0x000e6e0000000200 */
[C---:B------:R-:W-:Y:S08]  /*10f70*/  HMMA.16816.F32.BF16 R4, R172.reuse, R176, R4 ;  /* 0x000000b0ac04723c */ /* 0x040ff00000041804 */
[C---:B------:R-:W-:Y:S01]  /*10f80*/  HMMA.16816.F32.BF16 R8, R172.reuse, R178, R8 ;  /* 0x000000b2ac08723c */ /* 0x040fe20000041808 */
[----:B------:R-:W2:Y:S07]  /*10f90*/  LDSM.16.M88.4 R176, [R214] ;  /* 0x00000000d6b0783b */ /* 0x000eae0000000200 */
[C---:B------:R-:W-:Y:S08]  /*10fa0*/  HMMA.16816.F32.BF16 R12, R172.reuse, R180, R12 ;  /* 0x000000b4ac0c723c */ /* 0x040ff0000004180c */
[C---:B------:R-:W-:Y:S01]  /*10fb0*/  HMMA.16816.F32.BF16 R16, R172.reuse, R182, R16 ;  /* 0x000000b6ac10723c */ /* 0x040fe20000041810 */
[----:B------:R-:W3:Y:S07]  /*10fc0*/  LDSM.16.M88.4 R180, [R210+0x11000] ;  /* 0x01100000d2b4783b */ /* 0x000eee0000000200 */
[C---:B------:R-:W-:Y:S08]  /*10fd0*/  HMMA.16816.F32.BF16 R20, R172.reuse, R184, R20 ;  /* 0x000000b8ac14723c */ /* 0x040ff00000041814 */
[C---:B------:R-:W-:Y:S01]  /*10fe0*/  HMMA.16816.F32.BF16 R24, R172.reuse, R186, R24 ;  /* 0x000000baac18723c */ /* 0x040fe20000041818 */
[----:B------:R-:W4:Y:S07]  /*10ff0*/  LDSM.16.M88.4 R184, [R210+0x11800] ;  /* 0x01180000d2b8783b */ /* 0x000f2e0000000200 */
[C---:B-1----:R-:W-:Y:S08]  /*11000*/  HMMA.16816.F32.BF16 R28, R172.reuse, R168, R28 ;  /* 0x000000a8ac1c723c */ /* 0x042ff0000004181c */
[----:B------:R-:W-:Y:S01]  /*11010*/  HMMA.16816.F32.BF16 R32, R172, R170, R32 ;  /* 0x000000aaac20723c */ /* 0x000fe20000041820 */
[----:B------:R-:W-:Y:S04]  /*11020*/  LDSM.16.M88.4 R168, [R213] ;  /* 0x00000000d5a8783b */ /* 0x000fe80000000200 */
[----:B------:R-:W1:Y:S03]  /*11030*/  LDSM.16.M88.4 R172, [R209] ;  /* 0x00000000d1ac783b */ /* 0x000e660000000200 */
[C---:B--2---:R-:W-:Y:S08]  /*11040*/  HMMA.16816.F32.BF16 R4, R176.reuse, R188, R4 ;  /* 0x000000bcb004723c */ /* 0x044ff00000041804 */
[C---:B------:R-:W-:Y:S01]  /*11050*/  HMMA.16816.F32.BF16 R8, R176.reuse, R190, R8 ;  /* 0x000000beb008723c */ /* 0x040fe20000041808 */
[----:B------:R-:W2:Y:S07]  /*11060*/  LDSM.16.M88.4 R188, [R209+0x800] ;  /* 0x00080000d1bc783b */ /* 0x000eae0000000200 */
[C---:B------:R-:W-:Y:S08]  /*11070*/  HMMA.16816.F32.BF16 R12, R176.reuse, R192, R12 ;  /* 0x000000c0b00c723c */ /* 0x040ff0000004180c */
[C---:B------:R-:W-:Y:S01]  /*11080*/  HMMA.16816.F32.BF16 R16, R176.reuse, R194, R16 ;  /* 0x000000c2b010723c */ /* 0x040fe20000041810 */
[----:B------:R-:W2:Y:S07]  /*11090*/  LDSM.16.M88.4 R192, [R209+0x1000] ;  /* 0x00100000d1c0783b */ /* 0x000eae0000000200 */
[C---:B---3--:R-:W-:Y:S08]  /*110a0*/  HMMA.16816.F32.BF16 R20, R176.reuse, R180, R20 ;  /* 0x000000b4b014723c */ /* 0x048ff00000041814 */
[C---:B------:R-:W-:Y:S01]  /*110b0*/  HMMA.16816.F32.BF16 R24, R176.reuse, R182, R24 ;  /* 0x000000b6b018723c */ /* 0x040fe20000041818 */
[----:B------:R-:W3:Y:S07]  /*110c0*/  LDSM.16.M88.4 R180, [R209+0x1800] ;  /* 0x00180000d1b4783b */ /* 0x000eee0000000200 */
[C---:B----4-:R-:W-:Y:S08]  /*110d0*/  HMMA.16816.F32.BF16 R28, R176.reuse, R184, R28 ;  /* 0x000000b8b01c723c */ /* 0x050ff0000004181c */
[----:B------:R-:W-:Y:S01]  /*110e0*/  HMMA.16816.F32.BF16 R32, R176, R186, R32 ;  /* 0x000000bab020723c */ /* 0x000fe20000041820 */
[----:B------:R-:W4:Y:S04]  /*110f0*/  LDSM.16.M88.4 R176, [R204+0x12800] ;  /* 0x01280000ccb0783b */ /* 0x000f280000000200 */
[----:B------:R-:W-:Y:S03]  /*11100*/  LDSM.16.M88.4 R184, [R204+0x13800] ;  /* 0x01380000ccb8783b */ /* 0x000fe60000000200 */
[C---:B-1----:R-:W-:Y:S08]  /*11110*/  HMMA.16816.F32.BF16 R4, R168.reuse, R172, R4 ;  /* 0x000000aca804723c */ /* 0x042ff00000041804 */
[C---:B------:R-:W-:Y:S01]  /*11120*/  HMMA.16816.F32.BF16 R8, R168.reuse, R174, R8 ;  /* 0x000000aea808723c */ /* 0x040fe20000041808 */
[----:B------:R-:W1:Y:S07]  /*11130*/  LDSM.16.M88.4 R172, [R204+0x13000] ;  /* 0x01300000ccac783b */ /* 0x000e6e0000000200 */
[C---:B--2---:R-:W-:Y:S08]  /*11140*/  HMMA.16816.F32.BF16 R12, R168.reuse, R188, R12 ;  /* 0x000000bca80c723c */ /* 0x044ff0000004180c */
[C---:B------:R-:W-:Y:S01]  /*11150*/  HMMA.16816.F32.BF16 R16, R168.reuse, R190, R16 ;  /* 0x000000bea810723c */ /* 0x040fe20000041810 */
[----:B------:R-:W-:Y:S07]  /*11160*/  LDSM.16.M88.4 R188, [R226] ;  /* 0x00000000e2bc783b */ /* 0x000fee0000000200 */
[C---:B------:R-:W-:Y:S08]  /*11170*/  HMMA.16816.F32.BF16 R20, R168.reuse, R192, R20 ;  /* 0x000000c0a814723c */ /* 0x040ff00000041814 */
[C---:B------:R-:W-:Y:S01]  /*11180*/  HMMA.16816.F32.BF16 R24, R168.reuse, R194, R24 ;  /* 0x000000c2a818723c */ /* 0x040fe20000041818 */
[----:B------:R-:W-:Y:S07]  /*11190*/  LDSM.16.M88.4 R192, [R224] ;  /* 0x00000000e0c0783b */ /* 0x000fee0000000200 */
[C---:B---3--:R-:W-:Y:S08]  /*111a0*/  HMMA.16816.F32.BF16 R28, R168.reuse, R180, R28 ;  /* 0x000000b4a81c723c */ /* 0x048ff0000004181c */
[----:B------:R-:W-:Y:S01]  /*111b0*/  HMMA.16816.F32.BF16 R32, R168, R182, R32 ;  /* 0x000000b6a820723c */ /* 0x000fe20000041820 */
[----:B------:R-:W-:Y:S04]  /*111c0*/  LDSM.16.M88.4 R168, [R212+0x4000] ;  /* 0x00400000d4a8783b */ /* 0x000fe80000000200 */
[----:B------:R-:W2:Y:S03]  /*111d0*/  LDSM.16.M88.4 R180, [R227] ;  /* 0x00000000e3b4783b */ /* 0x000ea60000000200 */
[C---:B------:R-:W-:Y:S08]  /*111e0*/  HMMA.16816.F32.BF16 R4, R196.reuse, R200, R4 ;  /* 0x000000c8c404723c */ /* 0x040ff00000041804 */
[C---:B------:R-:W-:Y:S01]  /*111f0*/  HMMA.16816.F32.BF16 R8, R196.reuse, R202, R8 ;  /* 0x000000cac408723c */ /* 0x040fe20000041808 */
[----:B------:R-:W-:Y:S07]  /*11200*/  LDSM.16.M88.4 R200, [R210+0x12000] ;  /* 0x01200000d2c8783b */ /* 0x000fee0000000200 */
[C---:B----4-:R-:W-:Y:S08]  /*11210*/  HMMA.16816.F32.BF16 R12, R196.reuse, R176, R12 ;  /* 0x000000b0c40c723c */ /* 0x050ff0000004180c */
[C---:B------:R-:W-:Y:S01]  /*11220*/  HMMA.16816.F32.BF16 R16, R196.reuse, R178, R16 ;  /* 0x000000b2c410723c */ /* 0x040fe20000041810 */
[----:B------:R-:W3:Y:S07]  /*11230*/  LDSM.16.M88.4 R176, [R225] ;  /* 0x00000000e1b0783b */ /* 0x000eee0000000200 */
        /* <DEDUP_REMOVED lines=10> */
[C---:B------:R-:W-:Y:S08]  /*112e0*/  HMMA.16816.F32.BF16 R12, R168.reuse, R188, R12 ;  /* 0x000000bca80c723c */ /* 0x040ff0000004180c */
[C---:B------:R-:W-:Y:S01]  /*112f0*/  HMMA.16816.F32.BF16 R16, R168.reuse, R190, R16 ;  /* 0x000000bea810723c */ /* 0x040fe20000041810 */
[----:B------:R-:W-:Y:S07]  /*11300*/  LDSM.16.M88.4 R188, [R209+0x2800] ;  /* 0x00280000d1bc783b */ /* 0x000fee0000000200 */
[C---:B---3--:R-:W-:Y:S08]  /*11310*/  HMMA.16816.F32.BF16 R20, R168.reuse, R176, R20 ;  /* 0x000000b0a814723c */ /* 0x048ff00000041814 */
[C---:B------:R-:W-:Y:S01]  /*11320*/  HMMA.16816.F32.BF16 R24, R168.reuse, R178, R24 ;  /* 0x000000b2a818723c */ /* 0x040fe20000041818 */
[----:B------:R-:W-:Y:S07]  /*11330*/  LDSM.16.M88.4 R176, [R209+0x2000] ;  /* 0x00200000d1b0783b */ /* 0x000fee0000000200 */
[C---:B------:R-:W-:Y:S08]  /*11340*/  HMMA.16816.F32.BF16 R28, R168.reuse, R192, R28 ;  /* 0x000000c0a81c723c */ /* 0x040ff0000004181c */
[----:B------:R-:W-:Y:S01]  /*11350*/  HMMA.16816.F32.BF16 R32, R168, R194, R32 ;  /* 0x000000c2a820723c */ /* 0x000fe20000041820 */
[----:B------:R-:W3:Y:S04]  /*11360*/  LDSM.16.M88.4 R168, [R213+0x4000] ;  /* 0x00400000d5a8783b */ /* 0x000ee80000000200 */
        /* <DEDUP_REMOVED lines=22> */
[----:B------:R-:W-:Y:S07]  /*114d0*/  LDSM.16.M88.4 R192, [R223] ;  /* 0x00000000dfc0783b */ /* 0x000fee0000000200 */
[C---:B-1----:R-:W-:Y:S08]  /*114e0*/  HMMA.16816.F32.BF16 R28, R168.reuse, R200, R28 ;  /* 0x000000c8a81c723c */ /* 0x042ff0000004181c */
[----:B------:R-:W-:Y:S01]  /*114f0*/  HMMA.16816.F32.BF16 R32, R168, R202, R32 ;  /* 0x000000caa820723c */ /* 0x000fe20000041820 */
[----:B------:R-:W1:Y:S04]  /*11500*/  LDSM.16.M88.4 R168, [R204+0x15800] ;  /* 0x01580000cca8783b */ /* 0x000e680000000200 */
[----:B------:R-:W-:Y:S03]  /*11510*/  LDSM.16.M88.4 R200, [R220] ;  /* 0x00000000dcc8783b */ /* 0x000fe60000000200 */
[C---:B--2---:R-:W-:Y:S08]  /*11520*/  HMMA.16816.F32.BF16 R4, R180.reuse, R184, R4 ;  /* 0x000000b8b404723c */ /* 0x044ff00000041804 */
[C---:B------:R-:W-:Y:S01]  /*11530*/  HMMA.16816.F32.BF16 R8, R180.reuse, R186, R8 ;  /* 0x000000bab408723c */ /* 0x040fe20000041808 */
[----:B------:R-:W2:Y:S07]  /*11540*/  LDSM.16.M88.4 R184, [R221] ;  /* 0x00000000ddb8783b */ /* 0x000eae0000000200 */
[C---:B----4-:R-:W-:Y:S08]  /*11550*/  HMMA.16816.F32.BF16 R12, R180.reuse, R172, R12 ;  /* 0x000000acb40c723c */ /* 0x050ff0000004180c */
[C---:B------:R-:W-:Y:S01]  /*11560*/  HMMA.16816.F32.BF16 R16, R180.reuse, R174, R16 ;  /* 0x000000aeb410723c */ /* 0x040fe20000041810 */
[----:B------:R-:W-:Y:S07]  /*11570*/  LDSM.16.M88.4 R172, [R210+0x14000] ;  /* 0x01400000d2ac783b */ /* 0x000fee0000000200 */
[C---:B---3--:R-:W-:Y:S08]  /*11580*/  HMMA.16816.F32.BF16 R20, R180.reuse, R176, R20 ;  /* 0x000000b0b414723c */ /* 0x048ff00000041814 */
        /* <DEDUP_REMOVED lines=24> */
[----:B------:R-:W1:Y:S07]  /*11710*/  LDSM.16.M88.4 R176, [R209+0x5800] ;  /* 0x00580000d1b0783b */ /* 0x000e6e0000000200 */
[C---:B---3--:R-:W-:Y:S08]  /*11720*/  HMMA.16816.F32.BF16 R20, R168.reuse, R180, R20 ;  /* 0x000000b4a814723c */ /* 0x048ff00000041814 */
[C---:B------:R-:W-:Y:S01]  /*11730*/  HMMA.16816.F32.BF16 R24, R168.reuse, R182, R24 ;  /* 0x000000b6a818723c */ /* 0x040fe20000041818 */
[----:B------:R-:W3:Y:S07]  /*11740*/  LDSM.16.M88.4 R180, [R211+0xc000] ;  /* 0x00c00000d3b4783b */ /* 0x000eee0000000200 */
[C---:B----4-:R-:W-:Y:S08]  /*11750*/  HMMA.16816.F32.BF16 R28, R168.reuse, R192, R28 ;  /* 0x000000c0a81c723c */ /* 0x050ff0000004181c */
[----:B------:R-:W-:Y:S01]  /*11760*/  HMMA.16816.F32.BF16 R32, R168, R194, R32 ;  /* 0x000000c2a820723c */ /* 0x000fe20000041820 */
[----:B------:R-:W4:Y:S04]  /*11770*/  LDSM.16.M88.4 R168, [R204+0x16800] ;  /* 0x01680000cca8783b */ /* 0x000f280000000200 */
[----:B------:R-:W3:Y:S03]  /*11780*/  LDSM.16.M88.4 R192, [R204+0x17000] ;  /* 0x01700000ccc0783b */ /* 0x000ee60000000200 */
[C---:B--2---:R-:W-:Y:S08]  /*11790*/  HMMA.16816.F32.BF16 R4, R184.reuse, R196, R4 ;  /* 0x000000c4b804723c */ /* 0x044ff00000041804 */
[C---:B------:R-:W-:Y:S01]  /*117a0*/  HMMA.16816.F32.BF16 R8, R184.reuse, R198, R8 ;  /* 0x000000c6b808723c */ /* 0x040fe20000041808 */
[----:B------:R-:W2:Y:S07]  /*117b0*/  LDSM.16.M88.4 R196, [R204+0x17800] ;  /* 0x01780000ccc4783b */ /* 0x000eae0000000200 */
[C---:B------:R-:W-:Y:S08]  /*117c0*/  HMMA.16816.F32.BF16 R12, R184.reuse, R188, R12 ;  /* 0x000000bcb80c723c */ /* 0x040ff0000004180c */
[C---:B------:R-:W-:Y:S01]  /*117d0*/  HMMA.16816.F32.BF16 R16, R184.reuse, R190, R16 ;  /* 0x000000beb810723c */ /* 0x040fe20000041810 */
[----:B------:R-:W-:Y:S07]  /*117e0*/  LDSM.16.M88.4 R188, [R217] ;  /* 0x00000000d9bc783b */ /* 0x000fee0000000200 */
[C---:B-1----:R-:W-:Y:S08]  /*117f0*/  HMMA.16816.F32.BF16 R20, R184.reuse, R172, R20 ;  /* 0x000000acb814723c */ /* 0x042ff00000041814 */
[C---:B------:R-:W-:Y:S01]  /*11800*/  HMMA.16816.F32.BF16 R24, R184.reuse, R174, R24 ;  /* 0x000000aeb818723c */ /* 0x040fe20000041818 */
[----:B------:R-:W-:Y:S07]  /*11810*/  LDSM.16.M88.4 R172, [R212+0xc000] ;  /* 0x00c00000d4ac783b */ /* 0x000fee0000000200 */
[C---:B------:R-:W-:Y:S08]  /*11820*/  HMMA.16816.F32.BF16 R28, R184.reuse, R176, R28 ;  /* 0x000000b0b81c723c */ /* 0x040ff0000004181c */
[----:B------:R-:W-:Y:S01]  /*11830*/  HMMA.16816.F32.BF16 R32, R184, R178, R32 ;  /* 0x000000b2b820723c */ /* 0x000fe20000041820 */
[----:B------:R-:W1:Y:S04]  /*11840*/  LDSM.16.M88.4 R176, [R219] ;  /* 0x00000000dbb0783b */ /* 0x000e680000000200 */
[----:B------:R-:W1:Y:S03]  /*11850*/  LDSM.16.M88.4 R184, [R218] ;  /* 0x00000000dab8783b */ /* 0x000e660000000200 */
[C---:B---3--:R-:W-:Y:S08]  /*11860*/  HMMA.16816.F32.BF16 R4, R180.reuse, R200, R4 ;  /* 0x000000c8b404723c */ /* 0x048ff00000041804 */
[C---:B------:R-:W-:Y:S01]  /*11870*/  HMMA.16816.F32.BF16 R8, R180.reuse, R202, R8 ;  /* 0x000000cab408723c */ /* 0x040fe20000041808 */
[----:B------:R-:W-:Y:S07]  /*11880*/  LDSM.16.M88.4 R200, [R210+0x16000] ;  /* 0x01600000d2c8783b */ /* 0x000fee0000000200 */
[C---:B----4-:R-:W-:Y:S08]  /*11890*/  HMMA.16816.F32.BF16 R12, R180.reuse, R168, R12 ;  /* 0x000000a8b40c723c */ /* 0x050ff0000004180c */
[C---:B------:R-:W-:Y:S01]  /*118a0*/  HMMA.16816.F32.BF16 R16, R180.reuse, R170, R16 ;  /* 0x000000aab410723c */ /* 0x040fe20000041810 */
[----:B------:R-:W3:Y:S07]  /*118b0*/  LDSM.16.M88.4 R168, [R216] ;  /* 0x00000000d8a8783b */ /* 0x000eee0000000200 */
[C---:B------:R-:W-:Y:S08]  /*118c0*/  HMMA.16816.F32.BF16 R20, R180.reuse, R192, R20 ;  /* 0x000000c0b414723c */ /* 0x040ff00000041814 */
[C---:B------:R-:W-:Y:S01]  /*118d0*/  HMMA.16816.F32.BF16 R24, R180.reuse, R194, R24 ;  /* 0x000000c2b418723c */ /* 0x040fe20000041818 */
[----:B------:R-:W4:Y:S07]  /*118e0*/  LDSM.16.M88.4 R192, [R214+0xc000] ;  /* 0x00c00000d6c0783b */ /* 0x000f2e0000000200 */
[C---:B--2---:R-:W-:Y:S08]  /*118f0*/  HMMA.16816.F32.BF16 R28, R180.reuse, R196, R28 ;  /* 0x000000c4b41c723c */ /* 0x044ff0000004181c */
[----:B------:R-:W-:Y:S01]  /*11900*/  HMMA.16816.F32.BF16 R32, R180, R198, R32 ;  /* 0x000000c6b420723c */ /* 0x000fe20000041820 */
[----:B------:R-:W2:Y:S04]  /*11910*/  LDSM.16.M88.4 R180, [R210+0x16800] ;  /* 0x01680000d2b4783b */ /* 0x000ea80000000200 */
        /* <DEDUP_REMOVED lines=10> */
[C---:B---3--:R-:W-:Y:S08]  /*119c0*/  HMMA.16816.F32.BF16 R28, R172.reuse, R168, R28 ;  /* 0x000000a8ac1c723c */ /* 0x048ff0000004181c */
[----:B------:R-:W-:Y:S01]  /*119d0*/  HMMA.16816.F32.BF16 R32, R172, R170, R32 ;  /* 0x000000aaac20723c */ /* 0x000fe20000041820 */
[----:B------:R-:W-:Y:S04]  /*119e0*/  LDSM.16.M88.4 R168, [R213+0xc000] ;  /* 0x00c00000d5a8783b */ /* 0x000fe80000000200 */
[----:B------:R-:W3:Y:S03]  /*119f0*/  LDSM.16.M88.4 R172, [R209+0x6000] ;  /* 0x00600000d1ac783b */ /* 0x000ee60000000200 */
[C---:B----4-:R-:W-:Y:S08]  /*11a00*/  HMMA.16816.F32.BF16 R4, R192.reuse, R200, R4 ;  /* 0x000000c8c004723c */ /* 0x050ff00000041804 */
[C---:B------:R-:W-:Y:S08]  /*11a10*/  HMMA.16816.F32.BF16 R8, R192.reuse, R202, R8 ;  /* 0x000000cac008723c */ /* 0x040ff00000041808 */
[C---:B--2---:R-:W-:Y:S08]  /*11a20*/  HMMA.16816.F32.BF16 R12, R192.reuse, R180, R12 ;  /* 0x000000b4c00c723c */ /* 0x044ff0000004180c */
[C---:B------:R-:W-:Y:S01]  /*11a30*/  HMMA.16816.F32.BF16 R16, R192.reuse, R182, R16 ;  /* 0x000000b6c010723c */ /* 0x040fe20000041810 */
[----:B------:R-:W2:Y:S01]  /*11a40*/  LDSM.16.M88.4 R180, [R209+0x7800] ;  /* 0x00780000d1b4783b */ /* 0x000ea20000000200 */
[----:B------:R-:W-:Y:S04]  /*11a50*/  DEPBAR.LE SB0, 0x0 ;  /* 0x000080000000791a */ /* 0x000fe80000000000 */
[----:B------:R-:W-:Y:S02]  /*11a60*/  BAR.SYNC.DEFER_BLOCKING 0x0 ;  /* 0x0000000000007b1d */ /* 0x000fe40000010000 */
[C---:B------:R-:W-:Y:S08]  /*11a70*/  HMMA.16816.F32.BF16 R20, R192.reuse, R196, R20 ;  /* 0x000000c4c014723c */ /* 0x040ff00000041814 */
[C---:B------:R-:W-:Y:S08]  /*11a80*/  HMMA.16816.F32.BF16 R24, R192.reuse, R198, R24 ;  /* 0x000000c6c018723c */ /* 0x040ff00000041818 */
[C---:B-1----:R-:W-:Y:S08]  /*11a90*/  HMMA.16816.F32.BF16 R28, R192.reuse, R176, R28 ;  /* 0x000000b0c01c723c */ /* 0x042ff0000004181c */
[----:B------:R-:W-:Y:S08]  /*11aa0*/  HMMA.16816.F32.BF16 R32, R192, R178, R32 ;  /* 0x000000b2c020723c */ /* 0x000ff00000041820 */
[C---:B---3--:R-:W-:Y:S07]  /*11ab0*/  HMMA.16816.F32.BF16 R4, R168.reuse, R172, R4 ;  /* 0x000000aca804723c */ /* 0x048fee0000041804 */
[C---:B------:R-:W-:Y:S01]  /*11ac0*/  LEA R172, P1, R0.reuse, R238, 0x6 ;  /* 0x000000ee00ac7211 */ /* 0x040fe200078230ff */
[C---:B------:R-:W-:Y:S04]  /*11ad0*/  HMMA.16816.F32.BF16 R8, R168.reuse, R174, R8 ;  /* 0x000000aea808723c */ /* 0x040fe80000041808 */
[----:B------:R-:W-:Y:S04]  /*11ae0*/  LEA.HI.X.SX32 R173, R0, R239, 0x6, P1 ;  /* 0x000000ef00ad7211 */ /* 0x000fe800008f36ff */
[C---:B------:R-:W-:Y:S04]  /*11af0*/  HMMA.16816.F32.BF16 R12, R168.reuse, R184, R12 ;  /* 0x000000b8a80c723c */ /* 0x040fe8000004180c */
[----:B------:R-:W-:Y:S04]  /*11b00*/  IMAD R0, R173, c[0x0][0x198], RZ ;  /* 0x00006600ad007a24 */ /* 0x000fe800078e02ff */
[C---:B------:R-:W-:Y:S04]  /*11b10*/  HMMA.16816.F32.BF16 R16, R168.reuse, R186, R16 ;  /* 0x000000baa810723c */ /* 0x040fe80000041810 */
[C---:B------:R-:W-:Y:S02]  /*11b20*/  IMAD R0, R172.reuse, c[0x0][0x19c], R0 ;  /* 0x00006700ac007a24 */ /* 0x040fe400078e0200 */
[----:B------:R-:W-:Y:S02]  /*11b30*/  IMAD.WIDE.U32 R172, R172, c[0x0][0x198], RZ ;  /* 0x00006600acac7a25 */ /* 0x000fe400078e00ff */
[C---:B------:R-:W-:Y:S04]  /*11b40*/  HMMA.16816.F32.BF16 R20, R168.reuse, R188, R20 ;  /* 0x000000bca814723c */ /* 0x040fe80000041814 */
[----:B------:R-:W-:Y:S04]  /*11b50*/  IMAD.IADD R0, R173, 0x1, R0 ;  /* 0x00000001ad007824 */ /* 0x000fe800078e0200 */
[C---:B------:R-:W-:Y:S08]  /*11b60*/  HMMA.16816.F32.BF16 R24, R168.reuse, R190, R24 ;  /* 0x000000bea818723c */ /* 0x040ff00000041818 */
[C---:B--2---:R-:W-:Y:S08]  /*11b70*/  HMMA.16816.F32.BF16 R28, R168.reuse, R180, R28 ;  /* 0x000000b4a81c723c */ /* 0x044ff0000004181c */
[----:B------:R-:W-:Y:S07]  /*11b80*/  HMMA.16816.F32.BF16 R32, R168, R182, R32 ;  /* 0x000000b6a820723c */ /* 0x000fee0000041820 */
[-C--:B-----5:R-:W-:Y:S01]  /*11b90*/  LEA R168, P6, R172, R236.reuse, 0x1 ;  /* 0x000000ecaca87211 */ /* 0x0a0fe200078c08ff */
[----:B------:R-:W-:Y:S04]  /*11ba0*/  IMAD.WIDE.U32 R170, R132, c[0x0][0x198], RZ ;  /* 0x0000660084aa7a25 */ /* 0x000fe800078e00ff */
[-C--:B------:R-:W-:Y:S01]  /*11bb0*/  LEA.HI.X R169, R172, R135.reuse, R0, 0x1, P6 ;  /* 0x00000087aca97211 */ /* 0x080fe200030f0c00 */
[----:B------:R-:W-:Y:S01]  /*11bc0*/  IMAD.IADD R133, R171, 0x1, R133 ;  /* 0x00000001ab857824 */ /* 0x000fe200078e0285 */
[C---:B------:R-:W-:Y:S04]  /*11bd0*/  LEA R132, P1, R170.reuse, R236, 0x1 ;  /* 0x000000ecaa847211 */ /* 0x040fe800078208ff */
[----:B------:R-:W-:Y:S01]  /*11be0*/  LEA.HI.X R133, R170, R135, R133, 0x1, P1 ;  /* 0x00000087aa857211 */ /* 0x000fe200008f0c85 */
[----:B------:R-:W-:-:S05]  /*11bf0*/  @P0 BRA `(.L_x_465) ;  /* 0xffffe8c000000947 */ /* 0x000fca000383ffff */
.L_x_464:
[----:B------:R-:W2:Y:S01]  /*11c00*/  S2R R2, SR_TID.X ;  /* 0x0000000000027919 */ /* 0x000ea20000002100 */
[----:B------:R-:W-:Y:S01]  /*11c10*/  MOV R0, UR8 ;  /* 0x0000000800007c02 */ /* 0x000fe20008000f00 */
[----:B------:R-:W-:Y:S02]  /*11c20*/  UISETP.GT.AND UP0, UPT, UR8, UR10, UPT ;  /* 0x0000000a0800728c */ /* 0x000fe4000bf04270 */
[----:B------:R-:W-:Y:S02]  /*11c30*/  UIADD3 UR12, UR12, 0x1, URZ ;  /* 0x000000010c0c7890 */ /* 0x000fe4000fffe03f */
[----:B------:R-:W-:Y:S01]  /*11c40*/  UMOV UR25, UR8 ;  /* 0x0000000800197c82 */ /* 0x000fe20008000000 */
[----:B--2---:R-:W-:Y:S04]  /*11c50*/  SHF.L.U32 R2, R2, 0x1, RZ ;  /* 0x0000000102027819 */ /* 0x004fe800000006ff */
[----:B------:R-:W-:Y:S04]  /*11c60*/  LOP3.LUT R2, R2, 0x6, RZ, 0xc0, !PT ;  /* 0x0000000602027812 */ /* 0x000fe800078ec0ff */
[----:B------:R-:W-:Y:S04]  /*11c70*/  LEA R0, R0, R2, 0x6 ;  /* 0x0000000200007211 */ /* 0x000fe800078e30ff */
[C---:B------:R-:W-:Y:S02]  /*11c80*/  ISETP.GE.AND P0, PT, R0.reuse, R233, PT ;  /* 0x000000e90000720c */ /* 0x040fe40003f06270 */
[C---:B------:R-:W-:Y:S02]  /*11c90*/  IADD3 R2, R0.reuse, 0x1, RZ ;  /* 0x0000000100027810 */ /* 0x040fe40007ffe0ff */
[C---:B------:R-:W-:Y:S02]  /*11ca0*/  ISETP.GE.OR P0, PT, R0.reuse, R235, !P0 ;  /* 0x000000eb0000720c */ /* 0x040fe40004706670 */
[-C--:B------:R-:W-:Y:S02]  /*11cb0*/  ISETP.GE.AND P6, PT, R0, R232.reuse, PT ;  /* 0x000000e80000720c */ /* 0x080fe40003fc6270 */
[----:B-1----:R-:W-:Y:S02]  /*11cc0*/  FSEL R168, R4, -INF , !P0 ;  /* 0xff80000004a87808 */ /* 0x002fe40004000000 */
[C---:B------:R-:W-:Y:S02]  /*11cd0*/  ISETP.GE.AND P1, PT, R2.reuse, R233, PT ;  /* 0x000000e90200720c */ /* 0x040fe40003f26270 */
[----:B------:R-:W-:Y:S02]  /*11ce0*/  ISETP.GE.AND P0, PT, R2, R232, PT ;  /* 0x000000e80200720c */ /* 0x000fe40003f06270 */
[C---:B------:R-:W-:Y:S02]  /*11cf0*/  IADD3 R132, R0.reuse, 0x8, RZ ;  /* 0x0000000800847810 */ /* 0x040fe40007ffe0ff */
[-C--:B------:R-:W-:Y:S02]  /*11d00*/  ISETP.GE.OR P6, PT, R0, R234.reuse, !P6 ;  /* 0x000000ea0000720c */ /* 0x080fe400077c6670 */
[C---:B------:R-:W-:Y:S02]  /*11d10*/  ISETP.GE.OR P1, PT, R2.reuse, R235, !P1 ;  /* 0x000000eb0200720c */ /* 0x040fe40004f26670 */
[----:B------:R-:W-:Y:S02]  /*11d20*/  ISETP.GE.OR P0, PT, R2, R234, !P0 ;  /* 0x000000ea0200720c */ /* 0x000fe40004706670 */
[----:B------:R-:W-:Y:S02]  /*11d30*/  IADD3 R2, R0, 0x9, RZ ;  /* 0x0000000900027810 */ /* 0x000fe40007ffe0ff */
[----:B------:R-:W-:Y:S02]  /*11d40*/  FSEL R169, R6, -INF , !P6 ;  /* 0xff80000006a97808 */ /* 0x000fe40007000000 */
[----:B------:R-:W-:Y:S02]  /*11d50*/  FSEL R170, R5, -INF , !P1 ;  /* 0xff80000005aa7808 */ /* 0x000fe40004800000 */
[----:B------:R-:W-:Y:S02]  /*11d60*/  FSEL R7, R7, -INF , !P0 ;  /* 0xff80000007077808 */ /* 0x000fe40004000000 */
[CC--:B------:R-:W-:Y:S02]  /*11d70*/  ISETP.GE.AND P6, PT, R132.reuse, R233.reuse, PT ;  /* 0x000000e98400720c */ /* 0x0c0fe40003fc6270 */
[----:B------:R-:W-:Y:S02]  /*11d80*/  ISETP.GE.AND P0, PT, R132, R232, PT ;  /* 0x000000e88400720c */ /* 0x000fe40003f06270 */
[----:B------:R-:W-:Y:S02]  /*11d90*/  ISETP.GE.AND P1, PT, R2, R233, PT ;  /* 0x000000e90200720c */ /* 0x000fe40003f26270 */
[C---:B------:R-:W-:Y:S02]  /*11da0*/  IADD3 R5, R0.reuse, 0x10, RZ ;  /* 0x0000001000057810 */ /* 0x040fe40007ffe0ff */
[----:B------:R-:W-:Y:S02]  /*11db0*/  IADD3 R4, R0, 0x11, RZ ;  /* 0x0000001100047810 */ /* 0x000fe40007ffe0ff */
[CC--:B------:R-:W-:Y:S02]  /*11dc0*/  ISETP.GE.OR P6, PT, R132.reuse, R235.reuse, !P6 ;  /* 0x000000eb8400720c */ /* 0x0c0fe400077c6670 */
[----:B------:R-:W-:Y:S02]  /*11dd0*/  ISETP.GE.OR P0, PT, R132, R234, !P0 ;  /* 0x000000ea8400720c */ /* 0x000fe40004706670 */
[----:B------:R-:W-:Y:S02]  /*11de0*/  ISETP.GE.OR P1, PT, R2, R235, !P1 ;  /* 0x000000eb0200720c */ /* 0x000fe40004f26670 */
[----:B------:R-:W-:Y:S02]  /*11df0*/  FSEL R8, R8, -INF , !P6 ;  /* 0xff80000008087808 */ /* 0x000fe40007000000 */
[----:B------:R-:W-:Y:S02]  /*11e00*/  FSEL R9, R9, -INF , !P1 ;  /* 0xff80000009097808 */ /* 0x000fe40004800000 */
[CC--:B------:R-:W-:Y:S02]  /*11e10*/  ISETP.GE.AND P1, PT, R5.reuse, R233.reuse, PT ;  /* 0x000000e90500720c */ /* 0x0c0fe40003f26270 */
[----:B------:R-:W-:Y:S02]  /*11e20*/  FSEL R10, R10, -INF , !P0 ;  /* 0xff8000000a0a7808 */ /* 0x000fe40004000000 */
[----:B------:R-:W-:Y:S02]  /*11e30*/  ISETP.GE.AND P0, PT, R4, R233, PT ;  /* 0x000000e90400720c */ /* 0x000fe40003f06270 */
[----:B------:R-:W-:Y:S02]  /*11e40*/  ISETP.GE.AND P6, PT, R2, R232, PT ;  /* 0x000000e80200720c */ /* 0x000fe40003fc6270 */
[-C--:B------:R-:W-:Y:S02]  /*11e50*/  ISETP.GE.OR P1, PT, R5, R235.reuse, !P1 ;  /* 0x000000eb0500720c */ /* 0x080fe40004f26670 */
[----:B------:R-:W-:Y:S02]  /*11e60*/  ISETP.GE.OR P0, PT, R4, R235, !P0 ;  /* 0x000000eb0400720c */ /* 0x000fe40004706670 */
        /* <DEDUP_REMOVED lines=15> */
[----:B------:R-:W-:Y:S02]  /*11f60*/  ISETP.GE.AND P6, PT, R4, R233, PT ;  /* 0x000000e90400720c */ /* 0x000fe40003fc6270 */
[-C--:B------:R-:W-:Y:S02]  /*11f70*/  ISETP.GE.AND P1, PT, R2, R232.reuse, PT ;  /* 0x000000e80200720c */ /* 0x080fe40003f26270 */
[C---:B------:R-:W-:Y:S02]  /*11f80*/  ISETP.GE.AND P0, PT, R4.reuse, R232, PT ;  /* 0x000000e80400720c */ /* 0x040fe40003f06270 */
[----:B------:R-:W-:Y:S02]  /*11f90*/  ISETP.GE.OR P6, PT, R4, R235, !P6 ;  /* 0x000000eb0400720c */ /* 0x000fe400077c6670 */
[-C--:B------:R-:W-:Y:S02]  /*11fa0*/  ISETP.GE.OR P1, PT, R2, R234.reuse, !P1 ;  /* 0x000000ea0200720c */ /* 0x080fe40004f26670 */
[----:B------:R-:W-:Y:S02]  /*11fb0*/  IADD3 R2, R0, 0x20, RZ ;  /* 0x0000002000027810 */ /* 0x000fe40007ffe0ff */
        /* <DEDUP_REMOVED lines=8> */
[----:B------:R-:W-:Y:S02]  /*12040*/  FMNMX.FTZ R5, R168, R3, !PT ;  /* 0x00000003a8057209 */ /* 0x000fe40007810000 */
[CC--:B------:R-:W-:Y:S02]  /*12050*/  ISETP.GE.OR P6, PT, R2.reuse, R235.reuse, !P6 ;  /* 0x000000eb0200720c */ /* 0x0c0fe400077c6670 */
[----:B------:R-:W-:Y:S02]  /*12060*/  ISETP.GE.OR P1, PT, R2, R234, !P1 ;  /* 0x000000ea0200720c */ /* 0x000fe40004f26670 */
[----:B------:R-:W-:Y:S02]  /*12070*/  ISETP.GE.OR P0, PT, R4, R235, !P0 ;  /* 0x000000eb0400720c */ /* 0x000fe40004706670 */
[----:B------:R-:W-:Y:S02]  /*12080*/  IADD3 R2, R0, 0x28, RZ ;  /* 0x0000002800027810 */ /* 0x000fe40007ffe0ff */
[----:B------:R-:W-:Y:S02]  /*12090*/  FMNMX.FTZ R5, R170, R5, !PT ;  /* 0x00000005aa057209 */ /* 0x000fe40007810000 */
[----:B------:R-:W-:Y:S02]  /*120a0*/  FSEL R185, R21, -INF , !P0 ;  /* 0xff80000015b97808 */ /* 0x000fe40004000000 */
[----:B------:R-:W-:Y:S02]  /*120b0*/  FSEL R188, R22, -INF , !P1 ;  /* 0xff80000016bc7808 */ /* 0x000fe40004800000 */
[----:B------:R-:W-:Y:S02]  /*120c0*/  FMNMX.FTZ R12, R169, R134, !PT ;  /* 0x00000086a90c7209 */ /* 0x000fe40007810000 */
[C---:B------:R-:W-:Y:S02]  /*120d0*/  ISETP.GE.AND P0, PT, R2.reuse, R233, PT ;  /* 0x000000e90200720c */ /* 0x040fe40003f06270 */
[-C--:B------:R-:W-:Y:S02]  /*120e0*/  ISETP.GE.AND P1, PT, R2, R232.reuse, PT ;  /* 0x000000e80200720c */ /* 0x080fe40003f26270 */
[----:B------:R-:W-:Y:S02]  /*120f0*/  FMNMX.FTZ R5, R8, R5, !PT ;  /* 0x0000000508057209 */ /* 0x000fe40007810000 */
[----:B------:R-:W-:Y:S02]  /*12100*/  FSEL R182, R20, -INF , !P6 ;  /* 0xff80000014b67808 */ /* 0x000fe40007000000 */
[----:B------:R-:W-:Y:S02]  /*12110*/  ISETP.GE.AND P6, PT, R4, R232, PT ;  /* 0x000000e80400720c */ /* 0x000fe40003fc6270 */
[C---:B------:R-:W-:Y:S02]  /*12120*/  ISETP.GE.OR P0, PT, R2.reuse, R235, !P0 ;  /* 0x000000eb0200720c */ /* 0x040fe40004706670 */
[----:B------:R-:W-:Y:S02]  /*12130*/  ISETP.GE.OR P1, PT, R2, R234, !P1 ;  /* 0x000000ea0200720c */ /* 0x000fe40004f26670 */
[----:B------:R-:W-:Y:S02]  /*12140*/  FMNMX.FTZ R2, R9, R5, !PT ;  /* 0x0000000509027209 */ /* 0x000fe40007810000 */
[----:B------:R-:W-:Y:S02]  /*12150*/  FMNMX.FTZ R12, R7, R12, !PT ;  /* 0x0000000c070c7209 */ /* 0x000fe40007810000 */
[----:B------:R-:W-:Y:S02]  /*12160*/  FMNMX.FTZ R133, R174, R2, !PT ;  /* 0x00000002ae857209 */ /* 0x000fe40007810000 */
[----:B------:R-:W-:Y:S02]  /*12170*/  ISETP.GE.OR P6, PT, R4, R234, !P6 ;  /* 0x000000ea0400720c */ /* 0x000fe400077c6670 */
[C---:B------:R-:W-:Y:S02]  /*12180*/  IADD3 R6, R0.reuse, 0x29, RZ ;  /* 0x0000002900067810 */ /* 0x040fe40007ffe0ff */
[----:B------:R-:W-:Y:S02]  /*12190*/  IADD3 R5, R0, 0x30, RZ ;  /* 0x0000003000057810 */ /* 0x000fe40007ffe0ff */
[----:B------:R-:W-:Y:S02]  /*121a0*/  FMNMX.FTZ R12, R10, R12, !PT ;  /* 0x0000000c0a0c7209 */ /* 0x000fe40007810000 */
[----:B------:R-:W-:Y:S02]  /*121b0*/  FSEL R189, R23, -INF , !P6 ;  /* 0xff80000017bd7808 */ /* 0x000fe40007000000 */
[----:B------:R-:W-:Y:S01]  /*121c0*/  FMNMX.FTZ R133, R175, R133, !PT ;  /* 0x00000085af857209 */ /* 0x000fe20007810000 */
[----:B------:R-:W-:Y:S01]  /*121d0*/  LDSM.16.MT88.4 R20, [R206+0x18000] ;  /* 0x01800000ce14783b */ /* 0x000fe20000004200 */
[-C--:B------:R-:W-:Y:S02]  /*121e0*/  ISETP.GE.AND P6, PT, R6, R233.reuse, PT ;  /* 0x000000e90600720c */ /* 0x080fe40003fc6270 */
[----:B------:R-:W-:Y:S02]  /*121f0*/  FSEL R183, R24, -INF , !P0 ;  /* 0xff80000018b77808 */ /* 0x000fe40004000000 */
[----:B------:R-:W-:Y:S02]  /*12200*/  FMNMX.FTZ R12, R11, R12, !PT ;  /* 0x0000000c0b0c7209 */ /* 0x000fe40007810000 */
[C---:B------:R-:W-:Y:S02]  /*12210*/  ISETP.GE.AND P0, PT, R5.reuse, R233, PT ;  /* 0x000000e90500720c */ /* 0x040fe40003f06270 */
[----:B------:R-:W-:Y:S02]  /*12220*/  FMNMX.FTZ R133, R176, R133, !PT ;  /* 0x00000085b0857209 */ /* 0x000fe40007810000 */
[----:B------:R-:W-:Y:S02]  /*12230*/  FMNMX.FTZ R12, R178, R12, !PT ;  /* 0x0000000cb20c7209 */ /* 0x000fe40007810000 */
[-C--:B------:R-:W-:Y:S02]  /*12240*/  ISETP.GE.OR P6, PT, R6, R235.reuse, !P6 ;  /* 0x000000eb0600720c */ /* 0x080fe400077c6670 */
[----:B------:R-:W-:Y:S02]  /*12250*/  ISETP.GE.OR P0, PT, R5, R235, !P0 ;  /* 0x000000eb0500720c */ /* 0x000fe40004706670 */
[C---:B------:R-:W-:Y:S02]  /*12260*/  IADD3 R4, R0.reuse, 0x31, RZ ;  /* 0x0000003100047810 */ /* 0x040fe40007ffe0ff */
[----:B------:R-:W-:Y:S02]  /*12270*/  IADD3 R2, R0, 0x38, RZ ;  /* 0x0000003800027810 */ /* 0x000fe40007ffe0ff */
[----:B------:R-:W-:Y:S02]  /*12280*/  FMNMX.FTZ R133, R177, R133, !PT ;  /* 0x00000085b1857209 */ /* 0x000fe40007810000 */
[----:B------:R-:W-:Y:S02]  /*12290*/  FSEL R203, R28, -INF , !P0 ;  /* 0xff8000001ccb7808 */ /* 0x000fe40004000000 */
[----:B------:R-:W-:Y:S02]  /*122a0*/  FMNMX.FTZ R12, R179, R12, !PT ;  /* 0x0000000cb30c7209 */ /* 0x000fe40007810000 */
[----:B------:R-:W-:Y:S02]  /*122b0*/  FSEL R184, R25, -INF , !P6 ;  /* 0xff80000019b87808 */ /* 0x000fe40007000000 */
[-C--:B------:R-:W-:Y:S02]  /*122c0*/  ISETP.GE.AND P6, PT, R4, R233.reuse, PT ;  /* 0x000000e90400720c */ /* 0x080fe40003fc6270 */
[----:B------:R-:W-:Y:S02]  /*122d0*/  ISETP.GE.AND P0, PT, R2, R233, PT ;  /* 0x000000e90200720c */ /* 0x000fe40003f06270 */
[-C--:B------:R-:W-:Y:S02]  /*122e0*/  ISETP.GE.OR P6, PT, R4, R235.reuse, !P6 ;  /* 0x000000eb0400720c */ /* 0x080fe400077c6670 */
[----:B------:R-:W-:Y:S02]  /*122f0*/  FMNMX.FTZ R12, R180, R12, !PT ;  /* 0x0000000cb40c7209 */ /* 0x000fe40007810000 */
[----:B------:R-:W-:Y:S02]  /*12300*/  ISETP.GE.OR P0, PT, R2, R235, !P0 ;  /* 0x000000eb0200720c */ /* 0x000fe40004706670 */
[----:B------:R-:W-:Y:S02]  /*12310*/  IADD3 R0, R0, 0x39, RZ ;  /* 0x0000003900007810 */ /* 0x000fe40007ffe0ff */
[----:B------:R-:W-:Y:S02]  /*12320*/  FMNMX.FTZ R133, R182, R133, !PT ;  /* 0x00000085b6857209 */ /* 0x000fe40007810000 */
[----:B------:R-:W-:Y:S02]  /*12330*/  FSEL R236, R29, -INF , !P6 ;  /* 0xff8000001dec7808 */ /* 0x000fe40007000000 */
[----:B------:R-:W-:Y:S02]  /*12340*/  FMNMX.FTZ R12, R181, R12, !PT ;  /* 0x0000000cb50c7209 */ /* 0x000fe40007810000 */
[----:B------:R-:W-:Y:S02]  /*12350*/  FSEL R238, R32, -INF , !P0 ;  /* 0xff80000020ee7808 */ /* 0x000fe40004000000 */
[----:B------:R-:W-:Y:S02]  /*12360*/  ISETP.GE.AND P0, PT, R6, R232, PT ;  /* 0x000000e80600720c */ /* 0x000fe40003f06270 */
[----:B------:R-:W-:Y:S02]  /*12370*/  FMNMX.FTZ R133, R185, R133, !PT ;  /* 0x00000085b9857209 */ /* 0x000fe40007810000 */
[----:B------:R-:W-:Y:S02]  /*12380*/  ISETP.GE.AND P6, PT, R0, R233, PT ;  /* 0x000000e90000720c */ /* 0x000fe40003fc6270 */
[----:B------:R-:W-:Y:S02]  /*12390*/  FMNMX.FTZ R133, R183, R133, !PT ;  /* 0x00000085b7857209 */ /* 0x000fe40007810000 */
[----:B------:R-:W-:Y:S02]  /*123a0*/  ISETP.GE.OR P0, PT, R6, R234, !P0 ;  /* 0x000000ea0600720c */ /* 0x000fe40004706670 */
[----:B------:R-:W-:Y:S02]  /*123b0*/  FMNMX.FTZ R6, R188, R12, !PT ;  /* 0x0000000cbc067209 */ /* 0x000fe40007810000 */
[----:B------:R-:W-:Y:S01]  /*123c0*/  ISETP.GE.OR P6, PT, R0, R235, !P6 ;  /* 0x000000eb0000720c */ /* 0x000fe200077c6670 */
[----:B------:R-:W-:Y:S01]  /*123d0*/  LDSM.16.MT88.4 R12, [R205+0x18000] ;  /* 0x01800000cd0c783b */ /* 0x000fe20000004200 */
[----:B------:R-:W-:Y:S02]  /*123e0*/  FMNMX.FTZ R133, R184, R133, !PT ;  /* 0x00000085b8857209 */ /* 0x000fe40007810000 */
[----:B------:R-:W-:Y:S02]  /*123f0*/  FSEL R239, R33, -INF , !P6 ;  /* 0xff80000021ef7808 */ /* 0x000fe40007000000 */
[----:B------:R-:W-:Y:S02]  /*12400*/  FSEL R186, R26, -INF , !P1 ;  /* 0xff8000001aba7808 */ /* 0x000fe40004800000 */
        /* <DEDUP_REMOVED lines=16> */
[----:B------:R-:W-:Y:S02]  /*12510*/  FMNMX.FTZ R133, R238, R133, !PT ;  /* 0x00000085ee857209 */ /* 0x000fe40007810000 */
[----:B------:R-:W-:Y:S02]  /*12520*/  ISETP.GE.AND P0, PT, R0, R232, PT ;  /* 0x000000e80000720c */ /* 0x000fe40003f06270 */
[----:B------:R-:W-:Y:S02]  /*12530*/  FSEL R241, R34, -INF , !P6 ;  /* 0xff80000022f17808 */ /* 0x000fe40007000000 */
[----:B------:R-:W-:Y:S02]  /*12540*/  FMNMX.FTZ R133, R239, R133, !PT ;  /* 0x00000085ef857209 */ /* 0x000fe40007810000 */
[----:B------:R-:W-:Y:S02]  /*12550*/  ISETP.GE.OR P0, PT, R0, R234, !P0 ;  /* 0x000000ea0000720c */ /* 0x000fe40004706670 */
[----:B------:R-:W-:Y:S01]  /*12560*/  FMNMX.FTZ R0, R240, R2, !PT ;  /* 0x00000002f0007209 */ /* 0x000fe20007810000 */
[----:B------:R-:W1:Y:S01]  /*12570*/  SHFL.BFLY PT, R6, R133, 0x2, 0x1f ;  /* 0x0c401f0085067f89 */ /* 0x000e6200000e0000 */
[----:B------:R-:W-:Y:S02]  /*12580*/  FSEL R135, R35, -INF , !P0 ;  /* 0xff80000023877808 */ /* 0x000fe40004000000 */
[----:B------:R-:W-:Y:S04]  /*12590*/  FMNMX.FTZ R0, R241, R0, !PT ;  /* 0x00000000f1007209 */ /* 0x000fe80007810000 */
[----:B------:R-:W-:Y:S05]  /*125a0*/  FMNMX.FTZ R0, R135, R0, !PT ;  /* 0x0000000087007209 */ /* 0x000fea0007810000 */
[----:B------:R-:W2:Y:S01]  /*125b0*/  SHFL.BFLY PT, R2, R0, 0x2, 0x1f ;  /* 0x0c401f0000027f89 */ /* 0x000ea200000e0000 */
[----:B-1----:R-:W-:Y:S07]  /*125c0*/  FMNMX.FTZ R133, R133, R6, !PT ;  /* 0x0000000685857209 */ /* 0x002fee0007810000 */
[----:B------:R-:W1:Y:S01]  /*125d0*/  SHFL.BFLY PT, R4, R133, 0x1, 0x1f ;  /* 0x0c201f0085047f89 */ /* 0x000e6200000e0000 */
[----:B--2---:R-:W-:Y:S07]  /*125e0*/  FMNMX.FTZ R0, R0, R2, !PT ;  /* 0x0000000200007209 */ /* 0x004fee0007810000 */
[----:B------:R-:W2:Y:S01]  /*125f0*/  SHFL.BFLY PT, R2, R0, 0x1, 0x1f ;  /* 0x0c201f0000027f89 */ /* 0x000ea200000e0000 */
[----:B-1----:R-:W-:Y:S04]  /*12600*/  FMNMX.FTZ R133, R133, R4, !PT ;  /* 0x0000000485857209 */ /* 0x002fe80007810000 */
[C---:B------:R-:W-:Y:S01]  /*12610*/  FSETP.NEU.FTZ.AND P1, PT, R133.reuse, -INF , PT ;  /* 0xff8000008500780b */ /* 0x040fe20003f3d000 */
[C---:B------:R-:W-:Y:S05]  /*12620*/  FMUL.FTZ R172, R133.reuse, c[0x0][0x23c] ;  /* 0x00008f0085ac7a20 */ /* 0x040fea0000410000 */
[----:B------:R-:W-:Y:S02]  /*12630*/  FSEL R172, R172, RZ, P1 ;  /* 0x000000ffacac7208 */ /* 0x000fe40000800000 */
[----:B--2---:R-:W-:Y:S02]  /*12640*/  FMNMX.FTZ R132, R0, R2, !PT ;  /* 0x0000000200847209 */ /* 0x004fe40007810000 */
[----:B------:R-:W-:Y:S01]  /*12650*/  FSEL R0, R133, RZ, P1 ;  /* 0x000000ff85007208 */ /* 0x000fe20000800000 */
[--C-:B------:R-:W-:Y:S01]  /*12660*/  FFMA.FTZ R168, R168, c[0x0][0x23c], -R172.reuse ;  /* 0x00008f00a8a87a23 */ /* 0x100fe200000108ac */
[C---:B------:R-:W-:Y:S01]  /*12670*/  FSETP.NEU.FTZ.AND P0, PT, R132.reuse, -INF , PT ;  /* 0xff8000008400780b */ /* 0x040fe20003f1d000 */
[----:B------:R-:W-:Y:S02]  /*12680*/  FMUL.FTZ R173, R132, c[0x0][0x23c] ;  /* 0x00008f0084ad7a20 */ /* 0x000fe40000410000 */
[----:B------:R-:W-:Y:S01]  /*12690*/  FADD.FTZ R0, -R0, R3 ;  /* 0x0000000300007221 */ /* 0x000fe20000010100 */
[----:B------:R-:W-:Y:S01]  /*126a0*/  FSEL R2, R132, RZ, P0 ;  /* 0x000000ff84027208 */ /* 0x000fe20000000000 */
[--C-:B------:R-:W-:Y:S01]  /*126b0*/  FFMA.FTZ R170, R170, c[0x0][0x23c], -R172.reuse ;  /* 0x00008f00aaaa7a23 */ /* 0x100fe200000108ac */
[----:B------:R-:W-:Y:S01]  /*126c0*/  FSEL R173, R173, RZ, P0 ;  /* 0x000000ffadad7208 */ /* 0x000fe20000000000 */
[----:B------:R-:W-:Y:S01]  /*126d0*/  FMUL.FTZ R0, R0, c[0x0][0x23c] ;  /* 0x00008f0000007a20 */ /* 0x000fe20000410000 */
[----:B------:R-:W-:Y:S01]  /*126e0*/  MUFU.EX2 R246, R168 ;  /* 0x000000a800f67308 */ /* 0x000fe20000000800 */
[--C-:B------:R-:W-:Y:S01]  /*126f0*/  FFMA.FTZ R8, R8, c[0x0][0x23c], -R172.reuse ;  /* 0x00008f0008087a23 */ /* 0x100fe200000108ac */
[----:B------:R-:W-:Y:S01]  /*12700*/  PLOP3.LUT P0, PT, PT, PT, UP0, 0x80, 0x0 ;  /* 0x000000000000781c */ /* 0x000fe20003f0f008 */
[----:B------:R-:W-:Y:S02]  /*12710*/  FFMA.FTZ R9, R9, c[0x0][0x23c], -R172 ;  /* 0x00008f0009097a23 */ /* 0x000fe400000108ac */
[--C-:B------:R-:W-:Y:S02]  /*12720*/  FFMA.FTZ R169, R169, c[0x0][0x23c], -R173.reuse ;  /* 0x00008f00a9a97a23 */ /* 0x100fe400000108ad */
[--C-:B------:R-:W-:Y:S02]  /*12730*/  FFMA.FTZ R7, R7, c[0x0][0x23c], -R173.reuse ;  /* 0x00008f0007077a23 */ /* 0x100fe400000108ad */
[--C-:B------:R-:W-:Y:S01]  /*12740*/  FFMA.FTZ R10, R10, c[0x0][0x23c], -R173.reuse ;  /* 0x00008f000a0a7a23 */ /* 0x100fe200000108ad */
[----:B------:R1:W2:Y:S01]  /*12750*/  MUFU.EX2 R3, R0 ;  /* 0x0000000000037308 */ /* 0x0002a20000000800 */
[--C-:B------:R-:W-:Y:S09]  /*12760*/  FFMA.FTZ R11, R11, c[0x0][0x23c], -R173.reuse ;  /* 0x00008f000b0b7a23 */ /* 0x100ff200000108ad */
[----:B------:R3:W-:Y:S10]  /*12770*/  MUFU.EX2 R248, R8 ;  /* 0x0000000800f87308 */ /* 0x0007f40000000800 */
[----:B------:R4:W-:Y:S01]  /*12780*/  MUFU.EX2 R247, R9 ;  /* 0x0000000900f77308 */ /* 0x0009e20000000800 */
[----:B-1----:R-:W-:Y:S02]  /*12790*/  FADD.FTZ R0, -R2, R134 ;  /* 0x0000008602007221 */ /* 0x002fe40000010100 */
[C---:B--2---:R-:W-:Y:S02]  /*127a0*/  FMUL.FTZ R4, R3.reuse, R136 ;  /* 0x0000008803047220 */ /* 0x044fe40000410000 */
[----:B------:R-:W-:Y:S05]  /*127b0*/  FMUL.FTZ R0, R0, c[0x0][0x23c] ;  /* 0x00008f0000007a20 */ /* 0x000fea0000410000 */
[----:B------:R-:W-:Y:S01]  /*127c0*/  MUFU.EX2 R244, R7 ;  /* 0x0000000700f47308 */ /* 0x000fe20000000800 */
[C---:B------:R-:W-:Y:S02]  /*127d0*/  FMUL.FTZ R5, R3.reuse, R137 ;  /* 0x0000008903057220 */ /* 0x040fe40000410000 */
[C---:B------:R-:W-:Y:S02]  /*127e0*/  FMUL.FTZ R16, R3.reuse, R148 ;  /* 0x0000009403107220 */ /* 0x040fe40000410000 */
[C---:B---3--:R-:W-:Y:S02]  /*127f0*/  FMUL.FTZ R8, R3.reuse, R140 ;  /* 0x0000008c03087220 */ /* 0x048fe40000410000 */
[C---:B------:R-:W-:Y:S02]  /*12800*/  FMUL.FTZ R17, R3.reuse, R149 ;  /* 0x0000009503117220 */ /* 0x040fe40000410000 */
[C---:B------:R-:W-:Y:S01]  /*12810*/  FMUL.FTZ R24, R3.reuse, R156 ;  /* 0x0000009c03187220 */ /* 0x040fe20000410000 */
[----:B------:R-:W-:Y:S01]  /*12820*/  MUFU.EX2 R243, R10 ;  /* 0x0000000a00f37308 */ /* 0x000fe20000000800 */
[C---:B------:R-:W-:Y:S02]  /*12830*/  FMUL.FTZ R25, R3.reuse, R157 ;  /* 0x0000009d03197220 */ /* 0x040fe40000410000 */
[--C-:B------:R-:W-:Y:S02]  /*12840*/  FFMA.FTZ R2, R174, c[0x0][0x23c], -R172.reuse ;  /* 0x00008f00ae027a23 */ /* 0x100fe400000108ac */
[C---:B----4-:R-:W-:Y:S02]  /*12850*/  FMUL.FTZ R9, R3.reuse, R141 ;  /* 0x0000008d03097220 */ /* 0x050fe40000410000 */
        /* <DEDUP_REMOVED lines=8> */
[----:B------:R-:W2:Y:S01]  /*128e0*/  MUFU.EX2 R0, R0 ;  /* 0x0000000000007308 */ /* 0x000ea20000000800 */
[C---:B------:R-:W-:Y:S02]  /*128f0*/  FMUL.FTZ R45, R3.reuse, R45 ;  /* 0x0000002d032d7220 */ /* 0x040fe40000410000 */
[C---:B------:R-:W-:Y:S02]  /*12900*/  FMUL.FTZ R48, R3.reuse, R48 ;  /* 0x0000003003307220 */ /* 0x040fe40000410000 */
[C---:B------:R-:W-:Y:S02]  /*12910*/  FMUL.FTZ R49, R3.reuse, R49 ;  /* 0x0000003103317220 */ /* 0x040fe40000410000 */
[C---:B------:R-:W-:Y:S02]  /*12920*/  FMUL.FTZ R52, R3.reuse, R52 ;  /* 0x0000003403347220 */ /* 0x040fe40000410000 */
[C---:B------:R-:W-:Y:S01]  /*12930*/  FMUL.FTZ R53, R3.reuse, R53 ;  /* 0x0000003503357220 */ /* 0x040fe20000410000 */
[----:B------:R-:W3:Y:S01]  /*12940*/  MUFU.EX2 R249, R170 ;  /* 0x000000aa00f97308 */ /* 0x000ee20000000800 */
[C---:B------:R-:W-:Y:S02]  /*12950*/  FMUL.FTZ R56, R3.reuse, R56 ;  /* 0x0000003803387220 */ /* 0x040fe40000410000 */
[C---:B------:R-:W-:Y:S01]  /*12960*/  FMUL.FTZ R57, R3.reuse, R57 ;  /* 0x0000003903397220 */ /* 0x040fe20000410000 */
[----:B-1----:R-:W-:Y:S01]  /*12970*/  F2FP.BF16.PACK_AB R171, R242, R243 ;  /* 0x000000f3f2ab723e */ /* 0x002fe200000010ff */
        /* <DEDUP_REMOVED lines=9> */
[----:B------:R-:W2:Y:S01]  /*12a10*/  LDSM.16.MT88.4 R136, [R207+0x18000] ;  /* 0x01800000cf88783b */ /* 0x000ea20000004200 */
[C---:B------:R-:W-:Y:S01]  /*12a20*/  FMUL.FTZ R11, R0.reuse, R143 ;  /* 0x0000008f000b7220 */ /* 0x040fe20000410000 */
[----:B------:R4:W-:Y:S01]  /*12a30*/  MUFU.EX2 R202, R2 ;  /* 0x0000000200ca7308 */ /* 0x0009e20000000800 */
[C---:B------:R-:W-:Y:S01]  /*12a40*/  FMUL.FTZ R18, R0.reuse, R150 ;  /* 0x0000009600127220 */ /* 0x040fe20000410000 */
[----:B---3--:R-:W-:Y:S01]  /*12a50*/  F2FP.BF16.PACK_AB R168, R249, R246 ;  /* 0x000000f6f9a8723e */ /* 0x008fe200000010ff */
[C---:B------:R-:W-:Y:S01]  /*12a60*/  FMUL.FTZ R19, R0.reuse, R151 ;  /* 0x0000009700137220 */ /* 0x040fe20000410000 */
[----:B------:R-:W-:Y:S01]  /*12a70*/  F2FP.BF16.PACK_AB R170, R247, R248 ;  /* 0x000000f8f7aa723e */ /* 0x000fe200000010ff */
[C---:B------:R-:W-:Y:S01]  /*12a80*/  FMUL.FTZ R26, R0.reuse, R158 ;  /* 0x0000009e001a7220 */ /* 0x040fe20000410000 */
[----:B------:R-:W3:Y:S01]  /*12a90*/  LDSM.16.MT88.4 R140, [R205+0x1a000] ;  /* 0x01a00000cd8c783b */ /* 0x000ee20000004200 */
[C---:B------:R-:W-:Y:S02]  /*12aa0*/  FMUL.FTZ R27, R0.reuse, R159 ;  /* 0x0000009f001b7220 */ /* 0x040fe40000410000 */
[C---:B------:R-:W-:Y:S02]  /*12ab0*/  FMUL.FTZ R34, R0.reuse, R166 ;  /* 0x000000a600227220 */ /* 0x040fe40000410000 */
[----:B------:R-:W-:Y:S01]  /*12ac0*/  FMUL.FTZ R35, R0, R167 ;  /* 0x000000a700237220 */ /* 0x000fe20000410000 */
[----:B-1----:R-:W-:Y:S01]  /*12ad0*/  F2FP.BF16.PACK_AB R169, R244, R245 ;  /* 0x000000f5f4a9723e */ /* 0x002fe200000010ff */
[C---:B------:R-:W-:Y:S01]  /*12ae0*/  FMUL.FTZ R38, R0.reuse, R38 ;  /* 0x0000002600267220 */ /* 0x040fe20000410000 */
[----:B------:R-:W-:Y:S01]  /*12af0*/  LDSM.16.MT88.4 R148, [R206+0x18800] ;  /* 0x01880000ce94783b */ /* 0x000fe20000004200 */
[C---:B------:R-:W-:Y:S02]  /*12b00*/  FMUL.FTZ R39, R0.reuse, R39 ;  /* 0x0000002700277220 */ /* 0x040fe40000410000 */
[C---:B------:R-:W-:Y:S02]  /*12b10*/  FMUL.FTZ R42, R0.reuse, R42 ;  /* 0x0000002a002a7220 */ /* 0x040fe40000410000 */
[C---:B------:R-:W-:Y:S03]  /*12b20*/  HMMA.16816.F32.BF16 R4, R168.reuse, R12, R4 ;  /* 0x0000000ca804723c */ /* 0x040fe60000041804 */
[----:B------:R-:W-:Y:S02]  /*12b30*/  LDSM.16.MT88.4 R156, [R205+0x1a800] ;  /* 0x01a80000cd9c783b */ /* 0x000fe40000004200 */
[--C-:B----4-:R-:W-:Y:S02]  /*12b40*/  FFMA.FTZ R2, R175, c[0x0][0x23c], -R172.reuse ;  /* 0x00008f00af027a23 */ /* 0x110fe400000108ac */
[C---:B------:R-:W-:Y:S01]  /*12b50*/  FMUL.FTZ R12, R3.reuse, R144 ;  /* 0x00000090030c7220 */ /* 0x040fe20000410000 */
[C---:B------:R-:W-:Y:S01]  /*12b60*/  HMMA.16816.F32.BF16 R8, R168.reuse, R14, R8 ;  /* 0x0000000ea808723c */ /* 0x040fe20000041808 */
[----:B------:R1:W4:Y:S02]  /*12b70*/  MUFU.EX2 R201, R2 ;  /* 0x0000000200c97308 */ /* 0x0003240000000800 */
[----:B------:R-:W-:Y:S01]  /*12b80*/  LDSM.16.MT88.4 R164, [R206+0x1c800] ;  /* 0x01c80000cea4783b */ /* 0x000fe20000004200 */
[C---:B------:R-:W-:Y:S02]  /*12b90*/  FMUL.FTZ R13, R3.reuse, R145 ;  /* 0x00000091030d7220 */ /* 0x040fe40000410000 */
[C---:B------:R-:W-:Y:S02]  /*12ba0*/  FMUL.FTZ R43, R0.reuse, R43 ;  /* 0x0000002b002b7220 */ /* 0x040fe40000410000 */
[C---:B------:R-:W-:Y:S04]  /*12bb0*/  FMUL.FTZ R14, R0.reuse, R146 ;  /* 0x00000092000e7220 */ /* 0x040fe80000410000 */
[C---:B------:R-:W-:Y:S02]  /*12bc0*/  FMUL.FTZ R15, R0.reuse, R147 ;  /* 0x00000093000f7220 */ /* 0x040fe40000410000 */
[----:B------:R-:W5:Y:S01]  /*12bd0*/  LDSM.16.MT88.4 R144, [R206+0x1a000] ;  /* 0x01a00000ce90783b */ /* 0x000f620000004200 */
[C---:B------:R-:W-:Y:S02]  /*12be0*/  FMUL.FTZ R46, R0.reuse, R46 ;  /* 0x0000002e002e7220 */ /* 0x040fe40000410000 */
[C---:B------:R-:W-:Y:S02]  /*12bf0*/  FMUL.FTZ R47, R0.reuse, R47 ;  /* 0x0000002f002f7220 */ /* 0x040fe40000410000 */
[C---:B------:R-:W-:Y:S03]  /*12c00*/  HMMA.16816.F32.BF16 R12, R168.reuse, R20, R12 ;  /* 0x00000014a80c723c */ /* 0x040fe6000004180c */
[C---:B------:R-:W-:Y:S02]  /*12c10*/  FMUL.FTZ R50, R0.reuse, R50 ;  /* 0x0000003200327220 */ /* 0x040fe40000410000 */
[----:B------:R-:W-:Y:S02]  /*12c20*/  FMUL.FTZ R51, R0, R51 ;  /* 0x0000003300337220 */ /* 0x000fe40000410000 */
[C---:B------:R-:W-:Y:S01]  /*12c30*/  FMUL.FTZ R20, R3.reuse, R152 ;  /* 0x0000009803147220 */ /* 0x040fe20000410000 */
[C---:B------:R-:W-:Y:S04]  /*12c40*/  HMMA.16816.F32.BF16 R16, R168.reuse, R22, R16 ;  /* 0x00000016a810723c */ /* 0x040fe80000041810 */
[C---:B------:R-:W-:Y:S02]  /*12c50*/  FMUL.FTZ R21, R3.reuse, R153 ;  /* 0x0000009903157220 */ /* 0x040fe40000410000 */
[--C-:B-1----:R-:W-:Y:S02]  /*12c60*/  FFMA.FTZ R2, R176, c[0x0][0x23c], -R172.reuse ;  /* 0x00008f00b0027a23 */ /* 0x102fe400000108ac */
[C---:B------:R-:W-:Y:S02]  /*12c70*/  FMUL.FTZ R22, R0.reuse, R154 ;  /* 0x0000009a00167220 */ /* 0x040fe40000410000 */
[----:B------:R1:W-:Y:S02]  /*12c80*/  MUFU.EX2 R200, R2 ;  /* 0x0000000200c87308 */ /* 0x0003e40000000800 */
[C---:B------:R-:W-:Y:S02]  /*12c90*/  FMUL.FTZ R23, R0.reuse, R155 ;  /* 0x0000009b00177220 */ /* 0x040fe40000410000 */
[----:B------:R-:W-:Y:S01]  /*12ca0*/  LDSM.16.MT88.4 R152, [R207+0x18800] ;  /* 0x01880000cf98783b */ /* 0x000fe20000004200 */
[C---:B------:R-:W-:Y:S02]  /*12cb0*/  FMUL.FTZ R54, R0.reuse, R54 ;  /* 0x0000003600367220 */ /* 0x040fe40000410000 */
[C---:B------:R-:W-:Y:S02]  /*12cc0*/  FMUL.FTZ R55, R0.reuse, R55 ;  /* 0x0000003700377220 */ /* 0x040fe40000410000 */
[C---:B------:R-:W-:Y:S03]  /*12cd0*/  HMMA.16816.F32.BF16 R20, R168.reuse, R28, R20 ;  /* 0x0000001ca814723c */ /* 0x040fe60000041814 */
[C---:B------:R-:W-:Y:S02]  /*12ce0*/  FMUL.FTZ R58, R0.reuse, R58 ;  /* 0x0000003a003a7220 */ /* 0x040fe40000410000 */
[C---:B------:R-:W-:Y:S02]  /*12cf0*/  FMUL.FTZ R59, R0.reuse, R59 ;  /* 0x0000003b003b7220 */ /* 0x040fe40000410000 */
[C---:B------:R-:W-:Y:S01]  /*12d00*/  FMUL.FTZ R28, R3.reuse, R160 ;  /* 0x000000a0031c7220 */ /* 0x040fe20000410000 */
[C---:B------:R-:W-:Y:S04]  /*12d10*/  HMMA.16816.F32.BF16 R24, R168.reuse, R30, R24 ;  /* 0x0000001ea818723c */ /* 0x040fe80000041818 */
[----:B------:R-:W-:Y:S02]  /*12d20*/  FMUL.FTZ R29, R3, R161 ;  /* 0x000000a1031d7220 */ /* 0x000fe40000410000 */
[C---:B------:R-:W-:Y:S02]  /*12d30*/  FMUL.FTZ R62, R0.reuse, R62 ;  /* 0x0000003e003e7220 */ /* 0x040fe40000410000 */
[C---:B------:R-:W-:Y:S04]  /*12d40*/  FMUL.FTZ R30, R0.reuse, R162 ;  /* 0x000000a2001e7220 */ /* 0x040fe80000410000 */
[C---:B------:R-:W-:Y:S02]  /*12d50*/  FMUL.FTZ R31, R0.reuse, R163 ;  /* 0x000000a3001f7220 */ /* 0x040fe40000410000 */
[----:B------:R-:W-:Y:S01]  /*12d60*/  LDSM.16.MT88.4 R160, [R205+0x1c800] ;  /* 0x01c80000cda0783b */ /* 0x000fe20000004200 */
[--C-:B-1----:R-:W-:Y:S02]  /*12d70*/  FFMA.FTZ R2, R177, c[0x0][0x23c], -R172.reuse ;  /* 0x00008f00b1027a23 */ /* 0x102fe400000108ac */
[C---:B------:R-:W-:Y:S02]  /*12d80*/  FMUL.FTZ R63, R0.reuse, R63 ;  /* 0x0000003f003f7220 */ /* 0x040fe40000410000 */
[C---:B--2---:R-:W-:Y:S01]  /*12d90*/  HMMA.16816.F32.BF16 R28, R168.reuse, R136, R28 ;  /* 0x00000088a81c723c */ /* 0x044fe2000004181c */
[----:B------:R1:W-:Y:S02]  /*12da0*/  MUFU.EX2 R199, R2 ;  /* 0x0000000200c77308 */ /* 0x0003e40000000800 */
[C---:B------:R-:W-:Y:S02]  /*12db0*/  FMUL.FTZ R66, R0.reuse, R66 ;  /* 0x0000004200427220 */ /* 0x040fe40000410000 */
[C---:B------:R-:W-:Y:S02]  /*12dc0*/  FMUL.FTZ R67, R0.reuse, R67 ;  /* 0x0000004300437220 */ /* 0x040fe40000410000 */
[C---:B------:R-:W-:Y:S01]  /*12dd0*/  FMUL.FTZ R69, R3.reuse, R69 ;  /* 0x0000004503457220 */ /* 0x040fe20000410000 */
[C---:B------:R-:W-:Y:S01]  /*12de0*/  HMMA.16816.F32.BF16 R32, R168.reuse, R138, R32 ;  /* 0x0000008aa820723c */ /* 0x040fe20000041820 */
[----:B------:R-:W2:Y:S03]  /*12df0*/  LDSM.16.MT88.4 R136, [R208+0x1a000] ;  /* 0x01a00000d088783b */ /* 0x000ea60000004200 */
[C---:B------:R-:W-:Y:S02]  /*12e00*/  FMUL.FTZ R70, R0.reuse, R70 ;  /* 0x0000004600467220 */ /* 0x040fe40000410000 */
[----:B------:R-:W-:Y:S02]  /*12e10*/  FMUL.FTZ R71, R0, R71 ;  /* 0x0000004700477220 */ /* 0x000fe40000410000 */
[C---:B---3--:R-:W-:Y:S04]  /*12e20*/  HMMA.16816.F32.BF16 R36, R168.reuse, R140, R36 ;  /* 0x0000008ca824723c */ /* 0x048fe80000041824 */
[C---:B------:R-:W-:Y:S02]  /*12e30*/  FMUL.FTZ R72, R3.reuse, R72 ;  /* 0x0000004803487220 */ /* 0x040fe40000410000 */
[C---:B------:R-:W-:Y:S02]  /*12e40*/  FMUL.FTZ R73, R3.reuse, R73 ;  /* 0x0000004903497220 */ /* 0x040fe40000410000 */
[C---:B------:R-:W-:Y:S01]  /*12e50*/  HMMA.16816.F32.BF16 R40, R168.reuse, R142, R40 ;  /* 0x0000008ea828723c */ /* 0x040fe20000041828 */
[----:B------:R-:W3:Y:S03]  /*12e60*/  LDSM.16.MT88.4 R140, [R207+0x1a000] ;  /* 0x01a00000cf8c783b */ /* 0x000ee60000004200 */
[--C-:B-1----:R-:W-:Y:S02]  /*12e70*/  FFMA.FTZ R2, R178, c[0x0][0x23c], -R173.reuse ;  /* 0x00008f00b2027a23 */ /* 0x102fe400000108ad */
[C---:B------:R-:W-:Y:S02]  /*12e80*/  FMUL.FTZ R74, R0.reuse, R74 ;  /* 0x0000004a004a7220 */ /* 0x040fe40000410000 */
[C---:B-----5:R-:W-:Y:S01]  /*12e90*/  HMMA.16816.F32.BF16 R44, R168.reuse, R144, R44 ;  /* 0x00000090a82c723c */ /* 0x060fe2000004182c */
[----:B------:R1:W-:Y:S03]  /*12ea0*/  MUFU.EX2 R198, R2 ;  /* 0x0000000200c67308 */ /* 0x0003e60000000800 */
[C---:B------:R-:W-:Y:S02]  /*12eb0*/  FMUL.FTZ R75, R0.reuse, R75 ;  /* 0x0000004b004b7220 */ /* 0x040fe40000410000 */
[C---:B------:R-:W-:Y:S02]  /*12ec0*/  FMUL.FTZ R76, R3.reuse, R76 ;  /* 0x0000004c034c7220 */ /* 0x040fe40000410000 */
[C---:B------:R-:W-:Y:S01]  /*12ed0*/  HMMA.16816.F32.BF16 R48, R168.reuse, R146, R48 ;  /* 0x00000092a830723c */ /* 0x040fe20000041830 */
[----:B------:R-:W5:Y:S03]  /*12ee0*/  LDSM.16.MT88.4 R144, [R205+0x1c000] ;  /* 0x01c00000cd90783b */ /* 0x000f660000004200 */
[C---:B------:R-:W-:Y:S02]  /*12ef0*/  FMUL.FTZ R77, R3.reuse, R77 ;  /* 0x0000004d034d7220 */ /* 0x040fe40000410000 */
[C---:B------:R-:W-:Y:S02]  /*12f00*/  FMUL.FTZ R78, R0.reuse, R78 ;  /* 0x0000004e004e7220 */ /* 0x040fe40000410000 */
[C---:B------:R-:W-:Y:S01]  /*12f10*/  FMUL.FTZ R79, R0.reuse, R79 ;  /* 0x0000004f004f7220 */ /* 0x040fe20000410000 */
[C---:B--2---:R-:W-:Y:S03]  /*12f20*/  HMMA.16816.F32.BF16 R52, R168.reuse, R136, R52 ;  /* 0x00000088a834723c */ /* 0x044fe60000041834 */
[C---:B------:R-:W-:Y:S02]  /*12f30*/  FMUL.FTZ R80, R3.reuse, R80 ;  /* 0x0000005003507220 */ /* 0x040fe40000410000 */
[----:B------:R-:W-:Y:S02]  /*12f40*/  FMUL.FTZ R81, R3, R81 ;  /* 0x0000005103517220 */ /* 0x000fe40000410000 */
[C---:B------:R-:W-:Y:S01]  /*12f50*/  FMUL.FTZ R82, R0.reuse, R82 ;  /* 0x0000005200527220 */ /* 0x040fe20000410000 */
[C---:B------:R-:W-:Y:S01]  /*12f60*/  HMMA.16816.F32.BF16 R56, R168.reuse, R138, R56 ;  /* 0x0000008aa838723c */ /* 0x040fe20000041838 */
[----:B------:R-:W2:Y:S03]  /*12f70*/  LDSM.16.MT88.4 R136, [R206+0x1c000] ;  /* 0x01c00000ce88783b */ /* 0x000ea60000004200 */
[--C-:B-1----:R-:W-:Y:S02]  /*12f80*/  FFMA.FTZ R2, R179, c[0x0][0x23c], -R173.reuse ;  /* 0x00008f00b3027a23 */ /* 0x102fe400000108ad */
[C---:B------:R-:W-:Y:S02]  /*12f90*/  FMUL.FTZ R83, R0.reuse, R83 ;  /* 0x0000005300537220 */ /* 0x040fe40000410000 */
[C---:B---3--:R-:W-:Y:S01]  /*12fa0*/  HMMA.16816.F32.BF16 R60, R168.reuse, R140, R60 ;  /* 0x0000008ca83c723c */ /* 0x048fe2000004183c */
[----:B------:R-:W-:Y:S01]  /*12fb0*/  LDSM.16.MT88.4 R176, [R206+0x1b800] ;  /* 0x01b80000ceb0783b */ /* 0x000fe20000004200 */
[----:B------:R1:W3:Y:S02]  /*12fc0*/  MUFU.EX2 R197, R2 ;  /* 0x0000000200c57308 */ /* 0x0002e40000000800 */
[C---:B------:R-:W-:Y:S02]  /*12fd0*/  FMUL.FTZ R84, R3.reuse, R84 ;  /* 0x0000005403547220 */ /* 0x040fe40000410000 */
[C---:B------:R-:W-:Y:S02]  /*12fe0*/  FMUL.FTZ R85, R3.reuse, R85 ;  /* 0x0000005503557220 */ /* 0x040fe40000410000 */
[C---:B------:R-:W-:Y:S01]  /*12ff0*/  HMMA.16816.F32.BF16 R64, R168.reuse, R142, R64 ;  /* 0x0000008ea840723c */ /* 0x040fe20000041840 */
[----:B------:R-:W1:Y:S03]  /*13000*/  LDSM.16.MT88.4 R140, [R208+0x1c000] ;  /* 0x01c00000d08c783b */ /* 0x000e660000004200 */
[C---:B------:R-:W-:Y:S02]  /*13010*/  FMUL.FTZ R86, R0.reuse, R86 ;  /* 0x0000005600567220 */ /* 0x040fe40000410000 */
[C---:B------:R-:W-:Y:S02]  /*13020*/  FMUL.FTZ R87, R0.reuse, R87 ;  /* 0x0000005700577220 */ /* 0x040fe40000410000 */
[C---:B-----5:R-:W-:Y:S04]  /*13030*/  HMMA.16816.F32.BF16 R68, R168.reuse, R144, R68 ;  /* 0x00000090a844723c */ /* 0x060fe80000041844 */
        /* <DEDUP_REMOVED lines=9> */
[C---:B------:R-:W-:Y:S02]  /*130d0*/  FMUL.FTZ R94, R0.reuse, R94 ;  /* 0x0000005e005e7220 */ /* 0x040fe40000410000 */
[C---:B------:R-:W-:Y:S01]  /*130e0*/  FMUL.FTZ R95, R0.reuse, R95 ;  /* 0x0000005f005f7220 */ /* 0x040fe20000410000 */
[C---:B------:R-:W-:Y:S01]  /*130f0*/  HMMA.16816.F32.BF16 R80, R168.reuse, R138, R80 ;  /* 0x0000008aa850723c */ /* 0x040fe20000041850 */
[----:B------:R-:W2:Y:S03]  /*13100*/  LDSM.16.MT88.4 R136, [R205+0x1e000] ;  /* 0x01e00000cd88783b */ /* 0x000ea60000004200 */
[C---:B------:R-:W-:Y:S02]  /*13110*/  FMUL.FTZ R96, R3.reuse, R96 ;  /* 0x0000006003607220 */ /* 0x040fe40000410000 */
[C---:B------:R-:W-:Y:S02]  /*13120*/  FMUL.FTZ R97, R3.reuse, R97 ;  /* 0x0000006103617220 */ /* 0x040fe40000410000 */
[C---:B-1----:R-:W-:Y:S04]  /*13130*/  HMMA.16816.F32.BF16 R84, R168.reuse, R140, R84 ;  /* 0x0000008ca854723c */ /* 0x042fe80000041854 */
        /* <DEDUP_REMOVED lines=15> */
[----:B------:R-:W-:Y:S02]  /*13230*/  FMUL.FTZ R107, R0, R107 ;  /* 0x0000006b006b7220 */ /* 0x000fe40000410000 */
[--C-:B------:R-:W-:Y:S02]  /*13240*/  FFMA.FTZ R2, R180, c[0x0][0x23c], -R173.reuse ;  /* 0x00008f00b4027a23 */ /* 0x100fe400000108ad */
[C---:B------:R-:W-:Y:S02]  /*13250*/  FMUL.FTZ R108, R3.reuse, R108 ;  /* 0x0000006c036c7220 */ /* 0x040fe40000410000 */
[C---:B------:R-:W-:Y:S01]  /*13260*/  FMUL.FTZ R109, R3.reuse, R109 ;  /* 0x0000006d036d7220 */ /* 0x040fe20000410000 */
[C---:B------:R-:W-:Y:S01]  /*13270*/  HMMA.16816.F32.BF16 R104, R168.reuse, R138, R104 ;  /* 0x0000008aa868723c */ /* 0x040fe20000041868 */
[----:B------:R-:W2:Y:S01]  /*13280*/  LDSM.16.MT88.4 R136, [R207+0x1e000] ;  /* 0x01e00000cf88783b */ /* 0x000ea20000004200 */
[----:B------:R2:W-:Y:S01]  /*13290*/  MUFU.EX2 R196, R2 ;  /* 0x0000000200c47308 */ /* 0x0005e20000000800 */
[C---:B------:R-:W-:Y:S02]  /*132a0*/  FMUL.FTZ R110, R0.reuse, R110 ;  /* 0x0000006e006e7220 */ /* 0x040fe40000410000 */
[C---:B------:R-:W-:Y:S02]  /*132b0*/  FMUL.FTZ R111, R0.reuse, R111 ;  /* 0x0000006f006f7220 */ /* 0x040fe40000410000 */
[C---:B------:R-:W-:Y:S02]  /*132c0*/  FMUL.FTZ R112, R3.reuse, R112 ;  /* 0x0000007003707220 */ /* 0x040fe40000410000 */
[C---:B------:R-:W-:Y:S03]  /*132d0*/  FMUL.FTZ R113, R3.reuse, R113 ;  /* 0x0000007103717220 */ /* 0x040fe60000410000 */
        /* <DEDUP_REMOVED lines=8> */
[C---:B------:R-:W-:Y:S02]  /*13360*/  FMUL.FTZ R119, R0.reuse, R119 ;  /* 0x0000007700777220 */ /* 0x040fe40000410000 */
[C---:B------:R-:W-:Y:S02]  /*13370*/  FMUL.FTZ R120, R3.reuse, R120 ;  /* 0x0000007803787220 */ /* 0x040fe40000410000 */
[----:B------:R-:W-:Y:S03]  /*13380*/  FMUL.FTZ R121, R3, R121 ;  /* 0x0000007903797220 */ /* 0x000fe60000410000 */
[C---:B-----5:R-:W-:Y:S03]  /*13390*/  HMMA.16816.F32.BF16 R116, R168.reuse, R144, R116 ;  /* 0x00000090a874723c */ /* 0x060fe60000041874 */
[C---:B------:R-:W-:Y:S02]  /*133a0*/  FMUL.FTZ R122, R0.reuse, R122 ;  /* 0x0000007a007a7220 */ /* 0x040fe40000410000 */
[C---:B------:R-:W-:Y:S02]  /*133b0*/  FMUL.FTZ R123, R0.reuse, R123 ;  /* 0x0000007b007b7220 */ /* 0x040fe40000410000 */
[--C-:B--2---:R-:W-:Y:S02]  /*133c0*/  FFMA.FTZ R2, R181, c[0x0][0x23c], -R173.reuse ;  /* 0x00008f00b5027a23 */ /* 0x104fe400000108ad */
[C---:B------:R-:W-:Y:S02]  /*133d0*/  FMUL.FTZ R124, R3.reuse, R124 ;  /* 0x0000007c037c7220 */ /* 0x040fe40000410000 */
[----:B------:R2:W5:Y:S01]  /*133e0*/  MUFU.EX2 R195, R2 ;  /* 0x0000000200c37308 */ /* 0x0005620000000800 */
[C---:B------:R-:W-:Y:S01]  /*133f0*/  HMMA.16816.F32.BF16 R120, R168.reuse, R146, R120 ;  /* 0x00000092a878723c */ /* 0x040fe20000041878 */
[----:B------:R-:W1:Y:S02]  /*13400*/  LDSM.16.MT88.4 R144, [R208+0x18800] ;  /* 0x01880000d090783b */ /* 0x000e640000004200 */
[C---:B------:R-:W-:Y:S02]  /*13410*/  FMUL.FTZ R125, R3.reuse, R125 ;  /* 0x0000007d037d7220 */ /* 0x040fe40000410000 */
[C---:B------:R-:W-:Y:S02]  /*13420*/  FMUL.FTZ R126, R0.reuse, R126 ;  /* 0x0000007e007e7220 */ /* 0x040fe40000410000 */
[C---:B------:R-:W-:Y:S02]  /*13430*/  FMUL.FTZ R127, R0.reuse, R127 ;  /* 0x0000007f007f7220 */ /* 0x040fe40000410000 */
[C---:B------:R-:W-:Y:S03]  /*13440*/  FMUL.FTZ R128, R3.reuse, R128 ;  /* 0x0000008003807220 */ /* 0x040fe60000410000 */
[----:B------:R-:W-:Y:S02]  /*13450*/  FMUL.FTZ R129, R3, R129 ;  /* 0x0000008103817220 */ /* 0x000fe40000410000 */
[C---:B------:R-:W-:Y:S03]  /*13460*/  HMMA.16816.F32.BF16 R124, R168.reuse, R136, R124 ;  /* 0x00000088a87c723c */ /* 0x040fe6000004187c */
[C---:B------:R-:W-:Y:S02]  /*13470*/  FMUL.FTZ R130, R0.reuse, R130 ;  /* 0x0000008200827220 */ /* 0x040fe40000410000 */
[----:B------:R-:W-:Y:S02]  /*13480*/  FMUL.FTZ R131, R0, R131 ;  /* 0x0000008300837220 */ /* 0x000fe40000410000 */
[----:B----4-:R-:W-:Y:S02]  /*13490*/  F2FP.BF16.PACK_AB R136, R201, R202 ;  /* 0x000000cac988723e */ /* 0x010fe400000010ff */
[----:B---3--:R-:W-:Y:S03]  /*134a0*/  F2FP.BF16.PACK_AB R137, R197, R198 ;  /* 0x000000c6c589723e */ /* 0x008fe600000010ff */
[----:B------:R-:W-:Y:S03]  /*134b0*/  HMMA.16816.F32.BF16 R128, R168, R138, R128 ;  /* 0x0000008aa880723c */ /* 0x000fe60000041880 */
[--C-:B--2---:R-:W-:Y:S04]  /*134c0*/  FFMA.FTZ R2, R182, c[0x0][0x23c], -R172.reuse ;  /* 0x00008f00b6027a23 */ /* 0x104fe800000108ac */
[----:B------:R-:W-:Y:S01]  /*134d0*/  F2FP.BF16.PACK_AB R138, R199, R200 ;  /* 0x000000c8c78a723e */ /* 0x000fe200000010ff */
[----:B------:R2:W-:Y:S01]  /*134e0*/  MUFU.EX2 R194, R2 ;  /* 0x0000000200c27308 */ /* 0x0005e20000000800 */
[----:B-----5:R-:W-:Y:S07]  /*134f0*/  F2FP.BF16.PACK_AB R139, R195, R196 ;  /* 0x000000c4c38b723e */ /* 0x020fee00000010ff */
[C---:B-1----:R-:W-:Y:S08]  /*13500*/  HMMA.16816.F32.BF16 R4, R136.reuse, R140, R4 ;  /* 0x0000008c8804723c */ /* 0x042ff00000041804 */
[C---:B------:R-:W-:Y:S01]  /*13510*/  HMMA.16816.F32.BF16 R8, R136.reuse, R142, R8 ;  /* 0x0000008e8808723c */ /* 0x040fe20000041808 */
[----:B------:R-:W1:Y:S07]  /*13520*/  LDSM.16.MT88.4 R140, [R206+0x1a800] ;  /* 0x01a80000ce8c783b */ /* 0x000e6e0000004200 */
[C---:B------:R-:W-:Y:S04]  /*13530*/  HMMA.16816.F32.BF16 R12, R136.reuse, R148, R12 ;  /* 0x00000094880c723c */ /* 0x040fe8000004180c */
[--C-:B--2---:R-:W-:Y:S04]  /*13540*/  FFMA.FTZ R2, R185, c[0x0][0x23c], -R172.reuse ;  /* 0x00008f00b9027a23 */ /* 0x104fe800000108ac */
[C---:B------:R-:W-:Y:S01]  /*13550*/  HMMA.16816.F32.BF16 R16, R136.reuse, R150, R16 ;  /* 0x000000968810723c */ /* 0x040fe20000041810 */
[----:B------:R-:W-:Y:S01]  /*13560*/  LDSM.16.MT88.4 R148, [R207+0x1a800] ;  /* 0x01a80000cf94783b */ /* 0x000fe20000004200 */
[----:B------:R2:W3:Y:S06]  /*13570*/  MUFU.EX2 R193, R2 ;  /* 0x0000000200c17308 */ /* 0x0004ec0000000800 */
[C---:B------:R-:W-:Y:S08]  /*13580*/  HMMA.16816.F32.BF16 R20, R136.reuse, R144, R20 ;  /* 0x000000908814723c */ /* 0x040ff00000041814 */
[C---:B------:R-:W-:Y:S01]  /*13590*/  HMMA.16816.F32.BF16 R24, R136.reuse, R146, R24 ;  /* 0x000000928818723c */ /* 0x040fe20000041818 */
[----:B------:R-:W4:Y:S07]  /*135a0*/  LDSM.16.MT88.4 R144, [R208+0x1a800] ;  /* 0x01a80000d090783b */ /* 0x000f2e0000004200 */
[C---:B------:R-:W-:Y:S04]  /*135b0*/  HMMA.16816.F32.BF16 R28, R136.reuse, R152, R28 ;  /* 0x00000098881c723c */ /* 0x040fe8000004181c */
[--C-:B--2---:R-:W-:Y:S04]  /*135c0*/  FFMA.FTZ R2, R183, c[0x0][0x23c], -R172.reuse ;  /* 0x00008f00b7027a23 */ /* 0x104fe800000108ac */
[C---:B------:R-:W-:Y:S01]  /*135d0*/  HMMA.16816.F32.BF16 R32, R136.reuse, R154, R32 ;  /* 0x0000009a8820723c */ /* 0x040fe20000041820 */
[----:B------:R-:W2:Y:S01]  /*135e0*/  LDSM.16.MT88.4 R152, [R208+0x1c800] ;  /* 0x01c80000d098783b */ /* 0x000ea20000004200 */
[----:B------:R5:W-:Y:S06]  /*135f0*/  MUFU.EX2 R192, R2 ;  /* 0x0000000200c07308 */ /* 0x000bec0000000800 */
[C---:B------:R-:W-:Y:S08]  /*13600*/  HMMA.16816.F32.BF16 R36, R136.reuse, R156, R36 ;  /* 0x0000009c8824723c */ /* 0x040ff00000041824 */
[C---:B------:R-:W-:Y:S01]  /*13610*/  HMMA.16816.F32.BF16 R40, R136.reuse, R158, R40 ;  /* 0x0000009e8828723c */ /* 0x040fe20000041828 */
[----:B------:R-:W-:Y:S07]  /*13620*/  LDSM.16.MT88.4 R156, [R206+0x19000] ;  /* 0x01900000ce9c783b */ /* 0x000fee0000004200 */
[C---:B-1----:R-:W-:Y:S04]  /*13630*/  HMMA.16816.F32.BF16 R44, R136.reuse, R140, R44 ;  /* 0x0000008c882c723c */ /* 0x042fe8000004182c */
[--C-:B-----5:R-:W-:Y:S04]  /*13640*/  FFMA.FTZ R2, R184, c[0x0][0x23c], -R172.reuse ;  /* 0x00008f00b8027a23 */ /* 0x120fe800000108ac */
[C---:B------:R-:W-:Y:S01]  /*13650*/  HMMA.16816.F32.BF16 R48, R136.reuse, R142, R48 ;  /* 0x0000008e8830723c */ /* 0x040fe20000041830 */
[----:B------:R-:W1:Y:S01]  /*13660*/  LDSM.16.MT88.4 R140, [R207+0x1c800] ;  /* 0x01c80000cf8c783b */ /* 0x000e620000004200 */
[----:B------:R5:W1:Y:S06]  /*13670*/  MUFU.EX2 R191, R2 ;  /* 0x0000000200bf7308 */ /* 0x000a6c0000000800 */
[C---:B----4-:R-:W-:Y:S08]  /*13680*/  HMMA.16816.F32.BF16 R52, R136.reuse, R144, R52 ;  /* 0x000000908834723c */ /* 0x050ff00000041834 */
[C---:B------:R-:W-:Y:S01]  /*13690*/  HMMA.16816.F32.BF16 R56, R136.reuse, R146, R56 ;  /* 0x000000928838723c */ /* 0x040fe20000041838 */
[----:B------:R-:W4:Y:S07]  /*136a0*/  LDSM.16.MT88.4 R144, [R205+0x1e800] ;  /* 0x01e80000cd90783b */ /* 0x000f2e0000004200 */
[C---:B------:R-:W-:Y:S04]  /*136b0*/  HMMA.16816.F32.BF16 R60, R136.reuse, R148, R60 ;  /* 0x00000094883c723c */ /* 0x040fe8000004183c */
[--C-:B-----5:R-:W-:Y:S04]  /*136c0*/  FFMA.FTZ R2, R188, c[0x0][0x23c], -R173.reuse ;  /* 0x00008f00bc027a23 */ /* 0x120fe800000108ad */
[C---:B------:R-:W-:Y:S01]  /*136d0*/  HMMA.16816.F32.BF16 R64, R136.reuse, R150, R64 ;  /* 0x000000968840723c */ /* 0x040fe20000041840 */
[----:B------:R-:W5:Y:S01]  /*136e0*/  LDSM.16.MT88.4 R148, [R206+0x1e800] ;  /* 0x01e80000ce94783b */ /* 0x000f620000004200 */
[----:B------:R1:W-:Y:S06]  /*136f0*/  MUFU.EX2 R190, R2 ;  /* 0x0000000200be7308 */ /* 0x0003ec0000000800 */
[C---:B------:R-:W-:Y:S08]  /*13700*/  HMMA.16816.F32.BF16 R68, R136.reuse, R160, R68 ;  /* 0x000000a08844723c */ /* 0x040ff00000041844 */
[C---:B------:R-:W-:Y:S01]  /*13710*/  HMMA.16816.F32.BF16 R72, R136.reuse, R162, R72 ;  /* 0x000000a28848723c */ /* 0x040fe20000041848 */
[----:B------:R-:W-:Y:S07]  /*13720*/  LDSM.16.MT88.4 R160, [R207+0x19000] ;  /* 0x01900000cfa0783b */ /* 0x000fee0000004200 */
[C---:B------:R-:W-:Y:S04]  /*13730*/  HMMA.16816.F32.BF16 R76, R136.reuse, R164, R76 ;  /* 0x000000a4884c723c */ /* 0x040fe8000004184c */
[--C-:B-1----:R-:W-:Y:S04]  /*13740*/  FFMA.FTZ R2, R189, c[0x0][0x23c], -R173.reuse ;  /* 0x00008f00bd027a23 */ /* 0x102fe800000108ad */
[C---:B------:R-:W-:Y:S01]  /*13750*/  HMMA.16816.F32.BF16 R80, R136.reuse, R166, R80 ;  /* 0x000000a68850723c */ /* 0x040fe20000041850 */
[----:B------:R-:W-:Y:S01]  /*13760*/  LDSM.16.MT88.4 R164, [R206+0x1d000] ;  /* 0x01d00000cea4783b */ /* 0x000fe20000004200 */
[----:B------:R1:W1:Y:S06]  /*13770*/  MUFU.EX2 R189, R2 ;  /* 0x0000000200bd7308 */ /* 0x00026c0000000800 */
[C---:B--2---:R-:W-:Y:S08]  /*13780*/  HMMA.16816.F32.BF16 R84, R136.reuse, R152, R84 ;  /* 0x000000988854723c */ /* 0x044ff00000041854 */
[C---:B------:R-:W-:Y:S01]  /*13790*/  HMMA.16816.F32.BF16 R88, R136.reuse, R154, R88 ;  /* 0x0000009a8858723c */ /* 0x040fe20000041858 */
[----:B------:R-:W2:Y:S07]  /*137a0*/  LDSM.16.MT88.4 R152, [R208+0x1e800] ;  /* 0x01e80000d098783b */ /* 0x000eae0000004200 */
[C---:B------:R-:W-:Y:S04]  /*137b0*/  HMMA.16816.F32.BF16 R92, R136.reuse, R140, R92 ;  /* 0x0000008c885c723c */ /* 0x040fe8000004185c */
[--C-:B-1----:R-:W-:Y:S04]  /*137c0*/  FFMA.FTZ R2, R186, c[0x0][0x23c], -R173.reuse ;  /* 0x00008f00ba027a23 */ /* 0x102fe800000108ad */
[C---:B------:R-:W-:Y:S01]  /*137d0*/  HMMA.16816.F32.BF16 R96, R136.reuse, R142, R96 ;  /* 0x0000008e8860723c */ /* 0x040fe20000041860 */
[----:B------:R-:W1:Y:S01]  /*137e0*/  LDSM.16.MT88.4 R140, [R207+0x1e800] ;  /* 0x01e80000cf8c783b */ /* 0x000e620000004200 */
[----:B------:R2:W-:Y:S06]  /*137f0*/  MUFU.EX2 R188, R2 ;  /* 0x0000000200bc7308 */ /* 0x0005ec0000000800 */
[C---:B----4-:R-:W-:Y:S08]  /*13800*/  HMMA.16816.F32.BF16 R100, R136.reuse, R144, R100 ;  /* 0x000000908864723c */ /* 0x050ff00000041864 */
[C---:B------:R-:W-:Y:S01]  /*13810*/  HMMA.16816.F32.BF16 R104, R136.reuse, R146, R104 ;  /* 0x000000928868723c */ /* 0x040fe20000041868 */
[----:B------:R-:W4:Y:S07]  /*13820*/  LDSM.16.MT88.4 R144, [R205+0x19000] ;  /* 0x01900000cd90783b */ /* 0x000f2e0000004200 */
[C---:B-----5:R-:W-:Y:S04]  /*13830*/  HMMA.16816.F32.BF16 R108, R136.reuse, R148, R108 ;  /* 0x00000094886c723c */ /* 0x060fe8000004186c */
[--C-:B--2---:R-:W-:Y:S04]  /*13840*/  FFMA.FTZ R2, R187, c[0x0][0x23c], -R173.reuse ;  /* 0x00008f00bb027a23 */ /* 0x104fe800000108ad */
[C---:B------:R-:W-:Y:S01]  /*13850*/  HMMA.16816.F32.BF16 R112, R136.reuse, R150, R112 ;  /* 0x000000968870723c */ /* 0x040fe20000041870 */
[----:B------:R-:W2:Y:S01]  /*13860*/  LDSM.16.MT88.4 R148, [R208+0x19000] ;  /* 0x01900000d094783b */ /* 0x000ea20000004200 */
[----:B------:R5:W2:Y:S06]  /*13870*/  MUFU.EX2 R187, R2 ;  /* 0x0000000200bb7308 */ /* 0x000aac0000000800 */
[C---:B------:R-:W-:Y:S08]  /*13880*/  HMMA.16816.F32.BF16 R116, R136.reuse, R152, R116 ;  /* 0x000000988874723c */ /* 0x040ff00000041874 */
[C---:B------:R-:W-:Y:S01]  /*13890*/  HMMA.16816.F32.BF16 R120, R136.reuse, R154, R120 ;  /* 0x0000009a8878723c */ /* 0x040fe20000041878 */
[----:B------:R-:W-:Y:S07]  /*138a0*/  LDSM.16.MT88.4 R152, [R208+0x1b000] ;  /* 0x01b00000d098783b */ /* 0x000fee0000004200 */
[C---:B-1----:R-:W-:Y:S04]  /*138b0*/  HMMA.16816.F32.BF16 R124, R136.reuse, R140, R124 ;  /* 0x0000008c887c723c */ /* 0x042fe8000004187c */
[--C-:B-----5:R-:W-:Y:S02]  /*138c0*/  FFMA.FTZ R2, R203, c[0x0][0x23c], -R172.reuse ;  /* 0x00008f00cb027a23 */ /* 0x120fe400000108ac */
[----:B------:R-:W5:Y:S02]  /*138d0*/  LDL.LU R203, [R1+0x18] ;  /* 0x0000180001cb7983 */ /* 0x000f640000300800 */
[----:B------:R-:W-:Y:S01]  /*138e0*/  HMMA.16816.F32.BF16 R128, R136, R142, R128 ;  /* 0x0000008e8880723c */ /* 0x000fe20000041880 */
[----:B------:R1:W-:Y:S01]  /*138f0*/  MUFU.EX2 R186, R2 ;  /* 0x0000000200ba7308 */ /* 0x0003e20000000800 */
[----:B------:R-:W1:Y:S05]  /*13900*/  LDSM.16.MT88.4 R140, [R205+0x1b000] ;  /* 0x01b00000cd8c783b */ /* 0x000e6a0000004200 */
[----:B---3--:R-:W-:Y:S02]  /*13910*/  F2FP.BF16.PACK_AB R136, R193, R194 ;  /* 0x000000c2c188723e */ /* 0x008fe400000010ff */
[----:B------:R-:W-:Y:S03]  /*13920*/  F2FP.BF16.PACK_AB R138, R191, R192 ;  /* 0x000000c0bf8a723e */ /* 0x000fe600000010ff */
[----:B------:R-:W-:Y:S02]  /*13930*/  F2FP.BF16.PACK_AB R137, R189, R190 ;  /* 0x000000bebd89723e */ /* 0x000fe400000010ff */
[----:B--2---:R-:W-:Y:S07]  /*13940*/  F2FP.BF16.PACK_AB R139, R187, R188 ;  /* 0x000000bcbb8b723e */ /* 0x004fee00000010ff */
[C---:B----4-:R-:W-:Y:S03]  /*13950*/  HMMA.16816.F32.BF16 R4, R136.reuse, R144, R4 ;  /* 0x000000908804723c */ /* 0x050fe60000041804 */
[--C-:B-1----:R-:W-:Y:S02]  /*13960*/  FFMA.FTZ R2, R236, c[0x0][0x23c], -R172.reuse ;  /* 0x00008f00ec027a23 */ /* 0x102fe400000108ac */
[----:B------:R-:W2:Y:S03]  /*13970*/  LDL.LU R236, [R1+0x14] ;  /* 0x0000140001ec7983 */ /* 0x000ea60000300800 */
[C---:B------:R-:W-:Y:S01]  /*13980*/  HMMA.16816.F32.BF16 R8, R136.reuse, R146, R8 ;  /* 0x000000928808723c */ /* 0x040fe20000041808 */
[----:B------:R1:W3:Y:S01]  /*13990*/  MUFU.EX2 R185, R2 ;  /* 0x0000000200b97308 */ /* 0x0002e20000000800 */
[----:B------:R-:W4:Y:S06]  /*139a0*/  LDSM.16.MT88.4 R144, [R206+0x1b000] ;  /* 0x01b00000ce90783b */ /* 0x000f2c0000004200 */
[C---:B------:R-:W-:Y:S08]  /*139b0*/  HMMA.16816.F32.BF16 R12, R136.reuse, R156, R12 ;  /* 0x0000009c880c723c */ /* 0x040ff0000004180c */
[C---:B------:R-:W-:Y:S01]  /*139c0*/  HMMA.16816.F32.BF16 R16, R136.reuse, R158, R16 ;  /* 0x0000009e8810723c */ /* 0x040fe20000041810 */
[----:B------:R-:W4:Y:S07]  /*139d0*/  LDSM.16.MT88.4 R156, [R207+0x1b000] ;  /* 0x01b00000cf9c783b */ /* 0x000f2e0000004200 */
[C---:B------:R-:W-:Y:S04]  /*139e0*/  HMMA.16816.F32.BF16 R20, R136.reuse, R148, R20 ;  /* 0x000000948814723c */ /* 0x040fe80000041814 */
[--C-:B-1----:R-:W-:Y:S01]  /*139f0*/  FFMA.FTZ R2, R238, c[0x0][0x23c], -R172.reuse ;  /* 0x00008f00ee027a23 */ /* 0x102fe200000108ac */
[----:B---3--:R-:W-:Y:S01]  /*13a00*/  F2FP.BF16.PACK_AB R168, R185, R186 ;  /* 0x000000bab9a8723e */ /* 0x008fe200000010ff */
[----:B------:R-:W-:Y:S02]  /*13a10*/  FFMA.FTZ R172, R239, c[0x0][0x23c], -R172 ;  /* 0x00008f00efac7a23 */ /* 0x000fe400000108ac */
[C---:B------:R-:W-:Y:S01]  /*13a20*/  HMMA.16816.F32.BF16 R24, R136.reuse, R150, R24 ;  /* 0x000000968818723c */ /* 0x040fe20000041818 */
[----:B------:R-:W1:Y:S01]  /*13a30*/  LDSM.16.MT88.4 R148, [R205+0x1d000] ;  /* 0x01d00000cd94783b */ /* 0x000e620000004200 */
[----:B------:R-:W-:Y:S06]  /*13a40*/  MUFU.EX2 R183, R172 ;  /* 0x000000ac00b77308 */ /* 0x000fec0000000800 */
[C---:B------:R-:W-:Y:S04]  /*13a50*/  HMMA.16816.F32.BF16 R28, R136.reuse, R160, R28 ;  /* 0x000000a0881c723c */ /* 0x040fe8000004181c */
[----:B------:R3:W3:Y:S04]  /*13a60*/  MUFU.EX2 R184, R2 ;  /* 0x0000000200b87308 */ /* 0x0006e80000000800 */
[C---:B------:R-:W-:Y:S01]  /*13a70*/  HMMA.16816.F32.BF16 R32, R136.reuse, R162, R32 ;  /* 0x000000a28820723c */ /* 0x040fe20000041820 */
[----:B------:R-:W1:Y:S07]  /*13a80*/  LDSM.16.MT88.4 R160, [R208+0x1d000] ;  /* 0x01d00000d0a0783b */ /* 0x000e6e0000004200 */
[C---:B------:R-:W-:Y:S08]  /*13a90*/  HMMA.16816.F32.BF16 R36, R136.reuse, R140, R36 ;  /* 0x0000008c8824723c */ /* 0x040ff00000041824 */
[C---:B------:R-:W-:Y:S01]  /*13aa0*/  HMMA.16816.F32.BF16 R40, R136.reuse, R142, R40 ;  /* 0x0000008e8828723c */ /* 0x040fe20000041828 */
[----:B------:R-:W1:Y:S03]  /*13ab0*/  LDSM.16.MT88.4 R140, [R207+0x1d000] ;  /* 0x01d00000cf8c783b */ /* 0x000e660000004200 */
[--C-:B---3--:R-:W-:Y:S01]  /*13ac0*/  FFMA.FTZ R2, R237, c[0x0][0x23c], -R173.reuse ;  /* 0x00008f00ed027a23 */ /* 0x108fe200000108ad */
[----:B------:R-:W-:Y:S03]  /*13ad0*/  F2FP.BF16.PACK_AB R170, R183, R184 ;  /* 0x000000b8b7aa723e */ /* 0x000fe600000010ff */
[C---:B----4-:R-:W-:Y:S01]  /*13ae0*/  HMMA.16816.F32.BF16 R44, R136.reuse, R144, R44 ;  /* 0x00000090882c723c */ /* 0x050fe2000004182c */
[----:B------:R3:W-:Y:S07]  /*13af0*/  MUFU.EX2 R182, R2 ;  /* 0x0000000200b67308 */ /* 0x0007ee0000000800 */
[C---:B------:R-:W-:Y:S01]  /*13b00*/  HMMA.16816.F32.BF16 R48, R136.reuse, R146, R48 ;  /* 0x000000928830723c */ /* 0x040fe20000041830 */
[----:B------:R-:W4:Y:S07]  /*13b10*/  LDSM.16.MT88.4 R144, [R205+0x1f000] ;  /* 0x01f00000cd90783b */ /* 0x000f2e0000004200 */
[C---:B------:R-:W-:Y:S08]  /*13b20*/  HMMA.16816.F32.BF16 R52, R136.reuse, R152, R52 ;  /* 0x000000988834723c */ /* 0x040ff00000041834 */
[C---:B------:R-:W-:Y:S01]  /*13b30*/  HMMA.16816.F32.BF16 R56, R136.reuse, R154, R56 ;  /* 0x0000009a8838723c */ /* 0x040fe20000041838 */
[----:B------:R-:W-:Y:S03]  /*13b40*/  LDSM.16.MT88.4 R152, [R208+0x1f000] ;  /* 0x01f00000d098783b */ /* 0x000fe60000004200 */
[--C-:B---3--:R-:W-:Y:S04]  /*13b50*/  FFMA.FTZ R2, R240, c[0x0][0x23c], -R173.reuse ;  /* 0x00008f00f0027a23 */ /* 0x108fe800000108ad */
[C---:B------:R-:W-:Y:S01]  /*13b60*/  HMMA.16816.F32.BF16 R60, R136.reuse, R156, R60 ;  /* 0x0000009c883c723c */ /* 0x040fe2000004183c */
[----:B------:R3:W3:Y:S07]  /*13b70*/  MUFU.EX2 R181, R2 ;  /* 0x0000000200b57308 */ /* 0x0006ee0000000800 */
[C---:B------:R-:W-:Y:S01]  /*13b80*/  HMMA.16816.F32.BF16 R64, R136.reuse, R158, R64 ;  /* 0x0000009e8840723c */ /* 0x040fe20000041840 */
[----:B------:R-:W-:Y:S07]  /*13b90*/  LDSM.16.MT88.4 R156, [R206+0x19800] ;  /* 0x01980000ce9c783b */ /* 0x000fee0000004200 */
[C---:B-1----:R-:W-:Y:S08]  /*13ba0*/  HMMA.16816.F32.BF16 R68, R136.reuse, R148, R68 ;  /* 0x000000948844723c */ /* 0x042ff00000041844 */
[C---:B------:R-:W-:Y:S01]  /*13bb0*/  HMMA.16816.F32.BF16 R72, R136.reuse, R150, R72 ;  /* 0x000000968848723c */ /* 0x040fe20000041848 */
[----:B------:R-:W1:Y:S03]  /*13bc0*/  LDSM.16.MT88.4 R148, [R206+0x1f000] ;  /* 0x01f00000ce94783b */ /* 0x000e660000004200 */
[--C-:B---3--:R-:W-:Y:S01]  /*13bd0*/  FFMA.FTZ R2, R241, c[0x0][0x23c], -R173.reuse ;  /* 0x00008f00f1027a23 */ /* 0x108fe200000108ad */
[----:B------:R-:W-:Y:S01]  /*13be0*/  F2FP.BF16.PACK_AB R169, R181, R182 ;  /* 0x000000b6b5a9723e */ /* 0x000fe200000010ff */
[----:B------:R-:W-:Y:S02]  /*13bf0*/  FFMA.FTZ R173, R135, c[0x0][0x23c], -R173 ;  /* 0x00008f0087ad7a23 */ /* 0x000fe400000108ad */
[C---:B------:R-:W-:Y:S01]  /*13c00*/  HMMA.16816.F32.BF16 R76, R136.reuse, R164, R76 ;  /* 0x000000a4884c723c */ /* 0x040fe2000004184c */
[----:B------:R-:W-:Y:S07]  /*13c10*/  MUFU.EX2 R180, R2 ;  /* 0x0000000200b47308 */ /* 0x000fee0000000800 */
[C---:B------:R-:W-:Y:S01]  /*13c20*/  HMMA.16816.F32.BF16 R80, R136.reuse, R166, R80 ;  /* 0x000000a68850723c */ /* 0x040fe20000041850 */
[----:B------:R-:W-:Y:S02]  /*13c30*/  LDSM.16.MT88.4 R164, [R207+0x19800] ;  /* 0x01980000cfa4783b */ /* 0x000fe40000004200 */
[----:B------:R3:W1:Y:S05]  /*13c40*/  MUFU.EX2 R134, R173 ;  /* 0x000000ad00867308 */ /* 0x00066a0000000800 */
[C---:B------:R-:W-:Y:S08]  /*13c50*/  HMMA.16816.F32.BF16 R84, R136.reuse, R160, R84 ;  /* 0x000000a08854723c */ /* 0x040ff00000041854 */
[C---:B------:R-:W-:Y:S01]  /*13c60*/  HMMA.16816.F32.BF16 R88, R136.reuse, R162, R88 ;  /* 0x000000a28858723c */ /* 0x040fe20000041858 */
[----:B------:R-:W-:Y:S07]  /*13c70*/  LDSM.16.MT88.4 R160, [R208+0x19800] ;  /* 0x01980000d0a0783b */ /* 0x000fee0000004200 */
[C---:B------:R-:W-:Y:S01]  /*13c80*/  HMMA.16816.F32.BF16 R92, R136.reuse, R140, R92 ;  /* 0x0000008c885c723c */ /* 0x040fe2000004185c */
[----:B---3--:R-:W-:Y:S03]  /*13c90*/  LDSM.16.MT88.4 R172, [R205+0x1b800] ;  /* 0x01b80000cdac783b */ /* 0x008fe60000004200 */
[----:B-1----:R-:W-:Y:S04]  /*13ca0*/  F2FP.BF16.PACK_AB R171, R134, R180 ;  /* 0x000000b486ab723e */ /* 0x002fe800000010ff */
[C---:B------:R-:W-:Y:S01]  /*13cb0*/  HMMA.16816.F32.BF16 R96, R136.reuse, R142, R96 ;  /* 0x0000008e8860723c */ /* 0x040fe20000041860 */
[----:B------:R-:W1:Y:S07]  /*13cc0*/  LDSM.16.MT88.4 R140, [R207+0x1f000] ;  /* 0x01f00000cf8c783b */ /* 0x000e6e0000004200 */
[C---:B----4-:R-:W-:Y:S08]  /*13cd0*/  HMMA.16816.F32.BF16 R100, R136.reuse, R144, R100 ;  /* 0x000000908864723c */ /* 0x050ff00000041864 */
[C---:B------:R-:W-:Y:S01]  /*13ce0*/  HMMA.16816.F32.BF16 R104, R136.reuse, R146, R104 ;  /* 0x000000928868723c */ /* 0x040fe20000041868 */
[----:B------:R-:W3:Y:S07]  /*13cf0*/  LDSM.16.MT88.4 R144, [R205+0x19800] ;  /* 0x01980000cd90783b */ /* 0x000eee0000004200 */
[C---:B------:R-:W-:Y:S08]  /*13d00*/  HMMA.16816.F32.BF16 R108, R136.reuse, R148, R108 ;  /* 0x00000094886c723c */ /* 0x040ff0000004186c */
[C---:B------:R-:W-:Y:S08]  /*13d10*/  HMMA.16816.F32.BF16 R112, R136.reuse, R150, R112 ;  /* 0x000000968870723c */ /* 0x040ff00000041870 */
[C---:B------:R-:W-:Y:S08]  /*13d20*/  HMMA.16816.F32.BF16 R116, R136.reuse, R152, R116 ;  /* 0x000000988874723c */ /* 0x040ff00000041874 */
[C---:B------:R-:W-:Y:S08]  /*13d30*/  HMMA.16816.F32.BF16 R120, R136.reuse, R154, R120 ;  /* 0x0000009a8878723c */ /* 0x040ff00000041878 */
[C---:B-1----:R-:W-:Y:S08]  /*13d40*/  HMMA.16816.F32.BF16 R124, R136.reuse, R140, R124 ;  /* 0x0000008c887c723c */ /* 0x042ff0000004187c */
[----:B------:R-:W-:Y:S08]  /*13d50*/  HMMA.16816.F32.BF16 R128, R136, R142, R128 ;  /* 0x0000008e8880723c */ /* 0x000ff00000041880 */
[C---:B---3--:R-:W-:Y:S01]  /*13d60*/  HMMA.16816.F32.BF16 R136, R168.reuse, R144, R4 ;  /* 0x00000090a888723c */ /* 0x048fe20000041804 */
[----:B------:R-:W1:Y:S07]  /*13d70*/  LDSM.16.MT88.4 R4, [R208+0x1b800] ;  /* 0x01b80000d004783b */ /* 0x000e6e0000004200 */
[C---:B------:R-:W-:Y:S01]  /*13d80*/  HMMA.16816.F32.BF16 R140, R168.reuse, R146, R8 ;  /* 0x00000092a88c723c */ /* 0x040fe20000041808 */
[----:B------:R-:W3:Y:S07]  /*13d90*/  LDSM.16.MT88.4 R8, [R207+0x1b800] ;  /* 0x01b80000cf08783b */ /* 0x000eee0000004200 */
[C---:B------:R-:W-:Y:S01]  /*13da0*/  HMMA.16816.F32.BF16 R144, R168.reuse, R156, R12 ;  /* 0x0000009ca890723c */ /* 0x040fe2000004180c */
[----:B------:R-:W4:Y:S03]  /*13db0*/  LDSM.16.MT88.4 R12, [R205+0x1d800] ;  /* 0x01d80000cd0c783b */ /* 0x000f260000004200 */
[----:B-----5:R-:W-:Y:S04]  /*13dc0*/  FFMA.FTZ R0, R0, R203, R245 ;  /* 0x000000cb00007223 */ /* 0x020fe800000100f5 */
[C---:B------:R-:W-:Y:S01]  /*13dd0*/  HMMA.16816.F32.BF16 R148, R168.reuse, R158, R16 ;  /* 0x0000009ea894723c */ /* 0x040fe20000041810 */
[----:B------:R-:W5:Y:S03]  /*13de0*/  LDSM.16.MT88.4 R16, [R206+0x1d800] ;  /* 0x01d80000ce10783b */ /* 0x000f660000004200 */
[----:B------:R-:W-:Y:S04]  /*13df0*/  FADD.FTZ R0, R244, R0 ;  /* 0x00000000f4007221 */ /* 0x000fe80000010000 */
[C---:B------:R-:W-:Y:S01]  /*13e00*/  HMMA.16816.F32.BF16 R152, R168.reuse, R160, R20 ;  /* 0x000000a0a898723c */ /* 0x040fe20000041814 */
[----:B------:R-:W1:Y:S03]  /*13e10*/  LDSM.16.MT88.4 R20, [R208+0x1d800] ;  /* 0x01d80000d014783b */ /* 0x000e660000004200 */
[----:B------:R-:W-:Y:S04]  /*13e20*/  FADD.FTZ R0, R243, R0 ;  /* 0x00000000f3007221 */ /* 0x000fe80000010000 */
[C---:B------:R-:W-:Y:S01]  /*13e30*/  HMMA.16816.F32.BF16 R156, R168.reuse, R162, R24 ;  /* 0x000000a2a89c723c */ /* 0x040fe20000041818 */
[----:B------:R-:W1:Y:S03]  /*13e40*/  LDSM.16.MT88.4 R24, [R207+0x1d800] ;  /* 0x01d80000cf18783b */ /* 0x000e660000004200 */
[----:B------:R-:W-:Y:S04]  /*13e50*/  FADD.FTZ R0, R242, R0 ;  /* 0x00000000f2007221 */ /* 0x000fe80000010000 */
[C---:B------:R-:W-:Y:S01]  /*13e60*/  HMMA.16816.F32.BF16 R160, R168.reuse, R164, R28 ;  /* 0x000000a4a8a0723c */ /* 0x040fe2000004181c */
[----:B------:R-:W1:Y:S03]  /*13e70*/  LDSM.16.MT88.4 R28, [R205+0x1f800] ;  /* 0x01f80000cd1c783b */ /* 0x000e660000004200 */
[----:B------:R-:W-:Y:S02]  /*13e80*/  FADD.FTZ R0, R198, R0 ;  /* 0x00000000c6007221 */ /* 0x000fe40000010000 */
[----:B--2---:R-:W-:Y:S01]  /*13e90*/  FFMA.FTZ R2, R3, R236, R246 ;  /* 0x000000ec03027223 */ /* 0x004fe200000100f6 */
[----:B------:R-:W-:Y:S01]  /*13ea0*/  MOV R3, R133 ;  /* 0x0000008500037202 */ /* 0x000fe20000000f00 */
[C---:B------:R-:W-:Y:S04]  /*13eb0*/  HMMA.16816.F32.BF16 R164, R168.reuse, R166, R32 ;  /* 0x000000a6a8a4723c */ /* 0x040fe80000041820 */
[----:B------:R-:W-:Y:S02]  /*13ec0*/  FADD.FTZ R0, R197, R0 ;  /* 0x00000000c5007221 */ /* 0x000fe40000010000 */
[----:B------:R-:W-:Y:S02]  /*13ed0*/  FADD.FTZ R2, R249, R2 ;  /* 0x00000002f9027221 */ /* 0x000fe40000010000 */
        /* <DEDUP_REMOVED lines=30> */
[----:B------:R-:W3:Y:S03]  /*140c0*/  LDSM.16.MT88.4 R12, [R207+0x1f800] ;  /* 0x01f80000cf0c783b */ /* 0x000ee60000004200 */
[----:B------:R-:W-:Y:S01]  /*140d0*/  FADD.FTZ R0, R134, R0 ;  /* 0x0000000086007221 */ /* 0x000fe20000010000 */
[----:B------:R-:W-:Y:S01]  /*140e0*/  MOV R134, R132 ;  /* 0x0000008400867202 */ /* 0x000fe20000000f00 */
[----:B------:R-:W-:Y:S02]  /*140f0*/  FADD.FTZ R2, R191, R2 ;  /* 0x00000002bf027221 */ /* 0x000fe40000010000 */
[C---:B-----5:R-:W-:Y:S04]  /*14100*/  HMMA.16816.F32.BF16 R76, R168.reuse, R16, R76 ;  /* 0x00000010a84c723c */ /* 0x060fe8000004184c */
[----:B------:R-:W-:Y:S04]  /*14110*/  FADD.FTZ R2, R186, R2 ;  /* 0x00000002ba027221 */ /* 0x000fe80000010000 */
[C---:B------:R-:W-:Y:S04]  /*14120*/  HMMA.16816.F32.BF16 R80, R168.reuse, R18, R80 ;  /* 0x00000012a850723c */ /* 0x040fe80000041850 */
[----:B------:R-:W-:Y:S04]  /*14130*/  FADD.FTZ R2, R185, R2 ;  /* 0x00000002b9027221 */ /* 0x000fe80000010000 */
[C---:B------:R-:W-:Y:S04]  /*14140*/  HMMA.16816.F32.BF16 R84, R168.reuse, R20, R84 ;  /* 0x00000014a854723c */ /* 0x040fe80000041854 */
[----:B------:R-:W-:Y:S04]  /*14150*/  FADD.FTZ R2, R184, R2 ;  /* 0x00000002b8027221 */ /* 0x000fe80000010000 */
[C---:B------:R-:W-:Y:S04]  /*14160*/  HMMA.16816.F32.BF16 R88, R168.reuse, R22, R88 ;  /* 0x00000016a858723c */ /* 0x040fe80000041858 */
[----:B------:R-:W-:Y:S04]  /*14170*/  FADD.FTZ R2, R183, R2 ;  /* 0x00000002b7027221 */ /* 0x000fe80000010000 */
[C---:B------:R-:W-:Y:S01]  /*14180*/  HMMA.16816.F32.BF16 R92, R168.reuse, R24, R92 ;  /* 0x00000018a85c723c */ /* 0x040fe2000004185c */
[----:B------:R4:W-:Y:S04]  /*14190*/  STL [R1+0x14], R2 ;  /* 0x0000140201007387 */ /* 0x0009e80000100800 */
[----:B------:R4:W-:Y:S03]  /*141a0*/  STL [R1+0x18], R0 ;  /* 0x0000180001007387 */ /* 0x0009e60000100800 */
        /* <DEDUP_REMOVED lines=9> */
[----:B----4-:R-:W-:-:S07]  /*14240*/  @P0 BRA `(.L_x_463) ;  /* 0xffffc65000000947 */ /* 0x010fce000383ffff */
.L_x_462:
[----:B------:R-:W2:Y:S01]  /*14250*/  LDL.LU R4, [R1+0x14] ;  /* 0x0000140001047983 */ /* 0x000ea20000300800 */
[----:B------:R-:W1:Y:S01]  /*14260*/  S2UR UR6, SR_CTAID.Y ;  /* 0x00000000000679c3 */ /* 0x000e620000002600 */
[----:B------:R-:W-:-:S02]  /*14270*/  UISETP.NE.AND UP4, UPT, UR13, -0x1, UPT ;  /* 0xffffffff0d00788c */ /* 0x000fc4000bf85270 */
[----:B------:R-:W3:Y:S01]  /*14280*/  LDL.LU R5, [R1+0x18] ;  /* 0x0000180001057983 */ /* 0x000ee20000300800 */
[----:B------:R-:W-:Y:S01]  /*14290*/  ULDC.64 UR4, c[0x0][0x1e8] ;  /* 0x00007a0000047ab9 */ /* 0x000fe20000000a00 */
[----:B------:R-:W-:Y:S01]  /*142a0*/  BSSY B0, `(.L_x_466) ;  /* 0x0000193000007945 */ /* 0x000fe20003800000 */
[----:B------:R-:W-:Y:S02]  /*142b0*/  ULDC.U8 UR9, c[0x0][0x329] ;  /* 0x0000ca4000097ab9 */ /* 0x000fe40000000000 */
[----:B------:R-:W-:Y:S01]  /*142c0*/  UISETP.NE.AND UP1, UPT, UR9, URZ, UPT ;  /* 0x0000003f0900728c */ /* 0x000fe2000bf25270 */
[----:B------:R-:W4:Y:S01]  /*142d0*/  S2UR UR10, SR_CTAID.Z ;  /* 0x00000000000a79c3 */ /* 0x000f220000002700 */
[----:B------:R-:W-:Y:S02]  /*142e0*/  ULDC UR8, c[0x0][0x214] ;  /* 0x0000850000087ab9 */ /* 0x000fe40000000800 */
[----:B------:R-:W-:Y:S02]  /*142f0*/  @UP4 UIMAD.WIDE.U32 UR22, UR13, UR4, URZ ;  /* 0x000000040d1642a5 */ /* 0x000fe4000f8e003f */
[----:B------:R-:W-:-:S02]  /*14300*/  UMOV UR26, URZ ;  /* 0x0000003f001a7c82 */ /* 0x000fc40008000000 */
[----:B------:R-:W-:Y:S02]  /*14310*/  @UP4 UIMAD UR7, UR13, UR5, UR23 ;  /* 0x000000050d0742a4 */ /* 0x000fe4000f8e0217 */
[----:B------:R-:W-:Y:S02]  /*14320*/  UMOV UR27, URZ ;  /* 0x0000003f001b7c82 */ /* 0x000fe40008000000 */
[----:B------:R-:W-:Y:S02]  /*14330*/  ULDC.64 UR4, c[0x0][0x1e0] ;  /* 0x0000780000047ab9 */ /* 0x000fe40000000a00 */
[----:B------:R-:W-:Y:S02]  /*14340*/  @UP1 ULDC UR11, c[0x0][0x210] ;  /* 0x00008400000b1ab9 */ /* 0x000fe40000000800 */
[----:B-1----:R-:W-:Y:S02]  /*14350*/  @!UP4 USHF.R.S32.HI UR12, URZ, 0x1f, UR6 ;  /* 0x0000001f3f0cc899 */ /* 0x002fe40008011406 */
[----:B------:R-:W-:-:S02]  /*14360*/  @!UP4 UIMAD.WIDE.U32 UR24, UR6, UR4, URZ ;  /* 0x000000040618c2a5 */ /* 0x000fc4000f8e003f */
[----:B------:R-:W-:Y:S02]  /*14370*/  @!UP4 UIMAD UR12, UR12, UR4, URZ ;  /* 0x000000040c0cc2a4 */ /* 0x000fe4000f8e023f */
[----:B------:R-:W-:Y:S02]  /*14380*/  @UP1 UIMAD UR11, UR11, UR8, URZ ;  /* 0x000000080b0b12a4 */ /* 0x000fe4000f8e023f */
[----:B------:R-:W-:Y:S02]  /*14390*/  ULDC.U8 UR4, c[0x0][0x328] ;  /* 0x0000ca0000047ab9 */ /* 0x000fe40000000000 */
[----:B------:R-:W-:Y:S02]  /*143a0*/  UISETP.NE.AND UP3, UPT, UR4, URZ, UPT ;  /* 0x0000003f0400728c */ /* 0x000fe4000bf65270 */
[----:B------:R-:W-:Y:S02]  /*143b0*/  @!UP4 UIMAD UR12, UR6, UR5, UR12 ;  /* 0x00000005060cc2a4 */ /* 0x000fe4000f8e020c */
[----:B------:R-:W-:Y:S01]  /*143c0*/  UISETP.NE.OR UP2, UPT, UR9, URZ, !UP3 ;  /* 0x0000003f0900728c */ /* 0x000fe2000df45670 */
[----:B------:R-:W1:Y:S01]  /*143d0*/  S2UR UR9, SR_CTAID.X ;  /* 0x00000000000979c3 */ /* 0x000e620000002500 */
[----:B------:R-:W-:-:S02]  /*143e0*/  ULDC UR5, c[0x0][0x234] ;  /* 0x00008d0000057ab9 */ /* 0x000fc40000000800 */
[----:B------:R-:W-:Y:S02]  /*143f0*/  UISETP.NE.OR UP0, UPT, UR13, -0x1, UP2 ;  /* 0xffffffff0d00788c */ /* 0x000fe40009705670 */
[----:B------:R-:W-:Y:S02]  /*14400*/  @!UP1 USEL UR11, UR8, UR5, !UP3 ;  /* 0x00000005080b9287 */ /* 0x000fe4000d800000 */
[----:B------:R-:W-:Y:S02]  /*14410*/  ULDC UR4, c[0x0][0x1c0] ;  /* 0x0000700000047ab9 */ /* 0x000fe40000000800 */
[----:B------:R-:W-:Y:S02]  /*14420*/  @UP1 UMOV UR15, 0x1 ;  /* 0x00000001000f1882 */ /* 0x000fe40000000000 */
[----:B------:R-:W-:Y:S02]  /*14430*/  @!UP1 UIMAD UR15, UR11, UR4, URZ ;  /* 0x000000040b0f92a4 */ /* 0x000fe4000f8e023f */
[----:B------:R-:W-:-:S02]  /*14440*/  @UP1 ULDC UR16, c[0x0][0x210] ;  /* 0x0000840000101ab9 */ /* 0x000fc40000000800 */
[----:B------:R-:W-:Y:S02]  /*14450*/  UIMAD UR4, UR6, UR15, URZ ;  /* 0x0000000f060472a4 */ /* 0x000fe4000f8e023f */
[----:B------:R-:W-:Y:S02]  /*14460*/  @!UP1 UMOV UR16, 0x1 ;  /* 0x0000000100109882 */ /* 0x000fe40000000000 */
[----:B------:R-:W-:Y:S02]  /*14470*/  @!UP0 UIMAD UR13, UR6, UR8, URZ ;  /* 0x00000008060d82a4 */ /* 0x000fe4000f8e023f */
[----:B------:R-:W-:Y:S02]  /*14480*/  USEL UR4, UR4, URZ, UP2 ;  /* 0x0000003f04047287 */ /* 0x000fe40009000000 */
[----:B------:R-:W-:Y:S02]  /*14490*/  @!UP2 USHF.R.S32.HI UR27, URZ, 0x1f, UR13 ;  /* 0x0000001f3f1ba899 */ /* 0x000fe4000801140d */
[----:B-1----:R-:W-:-:S02]  /*144a0*/  UIMAD UR5, UR9, UR16, URZ ;  /* 0x00000010090572a4 */ /* 0x002fc4000f8e023f */
[----:B----4-:R-:W-:Y:S02]  /*144b0*/  UIMAD UR11, UR10, UR11, UR4 ;  /* 0x0000000b0a0b72a4 */ /* 0x010fe4000f8e0204 */
[----:B------:R-:W-:Y:S02]  /*144c0*/  USHF.L.U32 UR5, UR5, 0x7, URZ ;  /* 0x0000000705057899 */ /* 0x000fe4000800063f */
[----:B------:R-:W-:Y:S02]  /*144d0*/  @!UP2 UMOV UR26, UR13 ;  /* 0x0000000d001aac82 */ /* 0x000fe40008000000 */
[----:B------:R-:W-:Y:S02]  /*144e0*/  USHF.R.S32.HI UR4, URZ, 0x1f, UR5 ;  /* 0x0000001f3f047899 */ /* 0x000fe40008011405 */
[----:B------:R-:W-:Y:S02]  /*144f0*/  USHF.R.S32.HI UR6, URZ, 0x1f, UR11 ;  /* 0x0000001f3f067899 */ /* 0x000fe4000801140b */
[----:B------:R-:W-:-:S02]  /*14500*/  UIADD3 UR5, UP1, UP0, UR5, UR26, UR11 ;  /* 0x0000001a05057290 */ /* 0x000fc4000f83e00b */
[----:B------:R-:W-:Y:S02]  /*14510*/  @!UP4 UIADD3 UR7, UR25, UR12, URZ ;  /* 0x0000000c1907c290 */ /* 0x000fe4000fffe03f */
[----:B------:R-:W-:Y:S02]  /*14520*/  UIADD3.X UR4, UR4, UR27, UR6, UP1, UP0 ;  /* 0x0000001b04047290 */ /* 0x000fe40008fe0406 */
[----:B------:R-:W-:Y:S01]  /*14530*/  @!UP4 UMOV UR22, UR24 ;  /* 0x000000180016cc82 */ /* 0x000fe20008000000 */
[----:B--2---:R-:W1:Y:S04]  /*14540*/  SHFL.BFLY PT, R0, R4, 0x2, 0x1f ;  /* 0x0c401f0004007f89 */ /* 0x004e6800000e0000 */
[----:B---3--:R-:W2:Y:S01]  /*14550*/  SHFL.BFLY PT, R2, R5, 0x2, 0x1f ;  /* 0x0c401f0005027f89 */ /* 0x008ea200000e0000 */
[----:B-1----:R-:W-:-:S02]  /*14560*/  FADD.FTZ R0, R0, R4 ;  /* 0x0000000400007221 */ /* 0x002fc40000010000 */
[----:B--2---:R-:W-:-:S03]  /*14570*/  FADD.FTZ R2, R2, R5 ;  /* 0x0000000502027221 */ /* 0x004fc60000010000 */
[----:B------:R-:W1:Y:S04]  /*14580*/  SHFL.BFLY PT, R4, R0, 0x1, 0x1f ;  /* 0x0c201f0000047f89 */ /* 0x000e6800000e0000 */
[----:B------:R-:W2:Y:S01]  /*14590*/  SHFL.BFLY PT, R3, R2, 0x1, 0x1f ;  /* 0x0c201f0002037f89 */ /* 0x000ea200000e0000 */
[----:B-1----:R-:W-:Y:S01]  /*145a0*/  FADD.FTZ R134, R0, R4 ;  /* 0x0000000400867221 */ /* 0x002fe20000010000 */
[----:B------:R-:W-:Y:S01]  /*145b0*/  MOV R0, 0x3f800000 ;  /* 0x3f80000000007802 */ /* 0x000fe20000000f00 */
[----:B--2---:R-:W-:-:S03]  /*145c0*/  FADD.FTZ R135, R2, R3 ;  /* 0x0000000302877221 */ /* 0x004fc60000010000 */
[----:B------:R-:W-:Y:S02]  /*145d0*/  FSETP.NE.FTZ.AND P4, PT, R134, RZ, PT ;  /* 0x000000ff8600720b */ /* 0x000fe40003f95000 */
[----:B------:R-:W-:Y:S02]  /*145e0*/  MOV R2, 0x3f800000 ;  /* 0x3f80000000027802 */ /* 0x000fe40000000f00 */
[----:B------:R-:W-:-:S09]  /*145f0*/  FSETP.NE.FTZ.AND P3, PT, R135, RZ, PT ;  /* 0x000000ff8700720b */ /* 0x000fd20003f75000 */
[----:B------:R-:W1:Y:S08]  /*14600*/  @P4 MUFU.RCP R0, R134 ;  /* 0x0000008600004308 */ /* 0x000e700000001000 */
[----:B------:R-:W2:Y:S01]  /*14610*/  @P3 MUFU.RCP R2, R135 ;  /* 0x0000008700023308 */ /* 0x000ea20000001000 */
[C---:B-1----:R-:W-:Y:S02]  /*14620*/  FMUL.FTZ R169, R0.reuse, R164 ;  /* 0x000000a400a97220 */ /* 0x042fe40000410000 */
[----:B------:R-:W-:-:S02]  /*14630*/  FMUL.FTZ R164, R0, R40 ;  /* 0x0000002800a47220 */ /* 0x000fc40000410000 */
[C---:B------:R-:W-:Y:S02]  /*14640*/  FMUL.FTZ R40, R0.reuse, R81 ;  /* 0x0000005100287220 */ /* 0x040fe40000410000 */
[----:B------:R-:W1:Y:S01]  /*14650*/  S2R R81, SR_TID.X ;  /* 0x0000000000517919 */ /* 0x000e620000002100 */
[----:B------:R-:W-:Y:S02]  /*14660*/  FMUL.FTZ R12, R0, R153 ;  /* 0x00000099000c7220 */ /* 0x000fe40000410000 */
[C---:B--2---:R-:W-:Y:S02]  /*14670*/  FMUL.FTZ R20, R2.reuse, R39 ;  /* 0x0000002702147220 */ /* 0x044fe40000410000 */
[----:B------:R-:W-:Y:S02]  /*14680*/  FMUL.FTZ R39, R2, R82 ;  /* 0x0000005202277220 */ /* 0x000fe40000410000 */
[C---:B------:R-:W-:Y:S02]  /*14690*/  FMUL.FTZ R171, R0.reuse, R156 ;  /* 0x0000009c00ab7220 */ /* 0x040fe40000410000 */
[----:B------:R-:W-:-:S02]  /*146a0*/  FMUL.FTZ R170, R0, R160 ;  /* 0x000000a000aa7220 */ /* 0x000fc40000410000 */
[C---:B------:R-:W-:Y:S02]  /*146b0*/  FMUL.FTZ R176, R0.reuse, R136 ;  /* 0x0000008800b07220 */ /* 0x040fe40000410000 */
[C---:B------:R-:W-:Y:S02]  /*146c0*/  FMUL.FTZ R5, R0.reuse, R137 ;  /* 0x0000008900057220 */ /* 0x040fe40000410000 */
[C---:B------:R-:W-:Y:S02]  /*146d0*/  FMUL.FTZ R175, R0.reuse, R140 ;  /* 0x0000008c00af7220 */ /* 0x040fe40000410000 */
[C---:B------:R-:W-:Y:S01]  /*146e0*/  FMUL.FTZ R6, R0.reuse, R141 ;  /* 0x0000008d00067220 */ /* 0x040fe20000410000 */
[----:B------:R-:W-:Y:S01]  /*146f0*/  F2FP.BF16.PACK_AB R5, R5, R176 ;  /* 0x000000b00505723e */ /* 0x000fe200000010ff */
[C---:B------:R-:W-:Y:S02]  /*14700*/  FMUL.FTZ R174, R0.reuse, R144 ;  /* 0x0000009000ae7220 */ /* 0x040fe40000410000 */
[----:B------:R-:W-:Y:S01]  /*14710*/  FMUL.FTZ R7, R0, R145 ;  /* 0x0000009100077220 */ /* 0x000fe20000410000 */
[----:B------:R-:W-:Y:S01]  /*14720*/  F2FP.BF16.PACK_AB R6, R6, R175 ;  /* 0x000000af0606723e */ /* 0x000fe200000010ff */
[C---:B------:R-:W-:Y:S01]  /*14730*/  FMUL.FTZ R173, R0.reuse, R148 ;  /* 0x0000009400ad7220 */ /* 0x040fe20000410000 */
[----:B-1----:R-:W-:Y:S01]  /*14740*/  SHF.R.S32.HI R82, RZ, 0x1f, R81 ;  /* 0x0000001fff527819 */ /* 0x002fe20000011451 */
[C---:B------:R-:W-:Y:S01]  /*14750*/  FMUL.FTZ R10, R0.reuse, R149 ;  /* 0x00000095000a7220 */ /* 0x040fe20000410000 */
[----:B------:R-:W-:Y:S01]  /*14760*/  F2FP.BF16.PACK_AB R7, R7, R174 ;  /* 0x000000ae0707723e */ /* 0x000fe200000010ff */
[----:B------:R-:W-:Y:S01]  /*14770*/  FMUL.FTZ R172, R0, R152 ;  /* 0x0000009800ac7220 */ /* 0x000fe20000410000 */
[----:B------:R-:W-:Y:S01]  /*14780*/  LEA.HI R22, R82, R81, RZ, 0x2 ;  /* 0x0000005152167211 */ /* 0x000fe200078f10ff */
[----:B------:R-:W-:Y:S01]  /*14790*/  FMUL.FTZ R168, R0, R36 ;  /* 0x0000002400a87220 */ /* 0x000fe20000410000 */
[----:B------:R-:W-:Y:S01]  /*147a0*/  F2FP.BF16.PACK_AB R10, R10, R173 ;  /* 0x000000ad0a0a723e */ /* 0x000fe200000010ff */
[----:B------:R-:W-:Y:S01]  /*147b0*/  FMUL.FTZ R160, R0, R44 ;  /* 0x0000002c00a07220 */ /* 0x000fe20000410000 */
[----:B------:R-:W-:Y:S01]  /*147c0*/  F2FP.BF16.PACK_AB R12, R12, R172 ;  /* 0x000000ac0c0c723e */ /* 0x000fe200000010ff */
        /* <DEDUP_REMOVED lines=18> */
[----:B------:R-:W-:Y:S01]  /*148f0*/  FMUL.FTZ R48, R0, R65 ;  /* 0x0000004100307220 */ /* 0x000fe20000410000 */
[----:B------:R-:W-:Y:S01]  /*14900*/  F2FP.BF16.PACK_AB R52, R52, R152 ;  /* 0x000000983434723e */ /* 0x000fe200000010ff */
[C---:B------:R-:W-:Y:S01]  /*14910*/  FMUL.FTZ R145, R0.reuse, R68 ;  /* 0x0000004400917220 */ /* 0x040fe20000410000 */
[----:B------:R-:W-:Y:S01]  /*14920*/  F2FP.BF16.PACK_AB R68, R157, R171 ;  /* 0x000000ab9d44723e */ /* 0x000fe200000010ff */
[----:B------:R-:W-:Y:S01]  /*14930*/  FMUL.FTZ R69, R0, R69 ;  /* 0x0000004500457220 */ /* 0x000fe20000410000 */
[----:B------:R-:W-:Y:S01]  /*14940*/  F2FP.BF16.PACK_AB R48, R48, R148 ;  /* 0x000000943030723e */ /* 0x000fe200000010ff */
[----:B------:R-:W-:-:S02]  /*14950*/  FMUL.FTZ R72, R0, R72 ;  /* 0x0000004800487220 */ /* 0x000fc40000410000 */
[C---:B------:R-:W-:Y:S02]  /*14960*/  FMUL.FTZ R44, R0.reuse, R73 ;  /* 0x00000049002c7220 */ /* 0x040fe40000410000 */
[C---:B------:R-:W-:Y:S02]  /*14970*/  FMUL.FTZ R76, R0.reuse, R76 ;  /* 0x0000004c004c7220 */ /* 0x040fe40000410000 */
[----:B------:R-:W-:Y:S01]  /*14980*/  FMUL.FTZ R77, R0, R77 ;  /* 0x0000004d004d7220 */ /* 0x000fe20000410000 */
[----:B------:R-:W-:Y:S01]  /*14990*/  F2FP.BF16.PACK_AB R44, R44, R72 ;  /* 0x000000482c2c723e */ /* 0x000fe200000010ff */
[C---:B------:R-:W-:Y:S02]  /*149a0*/  FMUL.FTZ R80, R0.reuse, R80 ;  /* 0x0000005000507220 */ /* 0x040fe40000410000 */
[C---:B------:R-:W-:Y:S02]  /*149b0*/  FMUL.FTZ R84, R0.reuse, R84 ;  /* 0x0000005400547220 */ /* 0x040fe40000410000 */
        /* <DEDUP_REMOVED lines=23> */
[C---:B------:R-:W-:Y:S02]  /*14b30*/  FMUL.FTZ R117, R0.reuse, R117 ;  /* 0x0000007500757220 */ /* 0x040fe40000410000 */
[C---:B------:R-:W-:Y:S02]  /*14b40*/  FMUL.FTZ R120, R0.reuse, R120 ;  /* 0x0000007800787220 */ /* 0x040fe40000410000 */
[C---:B------:R-:W-:Y:S02]  /*14b50*/  FMUL.FTZ R121, R0.reuse, R121 ;  /* 0x0000007900797220 */ /* 0x040fe40000410000 */
        /* <DEDUP_REMOVED lines=10> */
[----:B------:R-:W-:Y:S01]  /*14c00*/  FMUL.FTZ R17, R2, R51 ;  /* 0x0000003302117220 */ /* 0x000fe20000410000 */
[----:B------:R-:W-:Y:S01]  /*14c10*/  F2FP.BF16.PACK_AB R61, R20, R61 ;  /* 0x0000003d143d723e */ /* 0x000fe200000010ff */
[----:B------:R-:W-:Y:S01]  /*14c20*/  FMUL.FTZ R3, R2, R67 ;  /* 0x0000004302037220 */ /* 0x000fe20000410000 */
[----:B------:R-:W-:Y:S01]  /*14c30*/  LOP3.LUT R0, R0, 0xfffffff8, RZ, 0xc0, !PT ;  /* 0xfffffff800007812 */ /* 0x000fe200078ec0ff */
        /* <DEDUP_REMOVED lines=123> */
[----:B-1----:R-:W-:-:S02]  /*153f0*/  MOV R5, 0x40 ;  /* 0x0000004000057802 */ /* 0x002fc40000000f00 */
[----:B--2---:R-:W-:Y:S02]  /*15400*/  IADD3 R4, R0, R3, RZ ;  /* 0x0000000300047210 */ /* 0x004fe40007ffe0ff */
[----:B------:R-:W-:Y:S02]  /*15410*/  SEL R5, R5, 0xffffffc0, !P2 ;  /* 0xffffffc005057807 */ /* 0x000fe40005000000 */
[-C--:B------:R-:W-:Y:S01]  /*15420*/  IADD3 R3, R3, R2.reuse, RZ ;  /* 0x0000000203037210 */ /* 0x080fe20007ffe0ff */
[----:B------:R1:W-:Y:S01]  /*15430*/  STS [R4], R7 ;  /* 0x0000000704007388 */ /* 0x0003e20000000800 */
[-C--:B---3--:R-:W-:Y:S02]  /*15440*/  IADD3 R6, R4, R5.reuse, RZ ;  /* 0x0000000504067210 */ /* 0x088fe40007ffe0ff */
        /* <DEDUP_REMOVED lines=58> */
[----:B------:R-:W-:-:S03]  /*157f0*/  LOP3.LUT P0, RZ, R0, 0x3, RZ, 0xc0, !PT ;  /* 0x0000000300ff7812 */ /* 0x000fc6000780c0ff */
[----:B------:R-:W-:Y:S04]  /*15800*/  STS [R8+0xc000], R20 ;  /* 0x00c0001408007388 */ /* 0x000fe80000000800 */
[----:B------:R4:W-:Y:S01]  /*15810*/  STS [R8+0xc400], R19 ;  /* 0x00c4001308007388 */ /* 0x0009e20000000800 */
[----:B--2---:R-:W2:Y:S03]  /*15820*/  @P4 MUFU.LG2 R4, R134 ;  /* 0x0000008600044308 */ /* 0x004ea60000000c00 */
[----:B------:R-:W-:Y:S04]  /*15830*/  STS [R6+0xc000], R18 ;  /* 0x00c0001206007388 */ /* 0x000fe80000000800 */
[----:B------:R-:W-:Y:S01]  /*15840*/  STS [R6+0xc400], R17 ;  /* 0x00c4001106007388 */ /* 0x000fe20000000800 */
[----:B---3--:R-:W3:Y:S03]  /*15850*/  @P3 MUFU.LG2 R3, R135 ;  /* 0x0000008700033308 */ /* 0x008ee60000000c00 */
[----:B------:R-:W-:Y:S04]  /*15860*/  STS [R5+0xc000], R14 ;  /* 0x00c0000e05007388 */ /* 0x000fe80000000800 */
[----:B------:R5:W-:Y:S01]  /*15870*/  STS [R5+0xc400], R13 ;  /* 0x00c4000d05007388 */ /* 0x000be20000000800 */
[----:B--2---:R-:W-:Y:S01]  /*15880*/  @P4 FMUL.FTZ R4, R4, 0.69314718246459960938 ;  /* 0x3f31721804044820 */ /* 0x004fe20000410000 */
[----:B-1----:R-:W-:-:S02]  /*15890*/  MOV R7, 0x7f800000 ;  /* 0x7f80000000077802 */ /* 0x002fc40000000f00 */
[----:B------:R-:W-:Y:S01]  /*158a0*/  BAR.SYNC.DEFER_BLOCKING 0x0 ;  /* 0x0000000000007b1d */ /* 0x000fe20000010000 */
[----:B------:R-:W-:Y:S02]  /*158b0*/  @P4 FFMA.FTZ R7, R133, c[0x0][0x238], R4 ;  /* 0x00008e0085074a23 */ /* 0x000fe40000010004 */
[----:B---3--:R-:W-:-:S03]  /*158c0*/  @P3 FMUL.FTZ R3, R3, 0.69314718246459960938 ;  /* 0x3f31721803033820 */ /* 0x008fc60000410000 */
[----:B------:R-:W1:Y:S01]  /*158d0*/  S2R R12, SR_TID.X ;  /* 0x00000000000c7919 */ /* 0x000e620000002100 */
[----:B----4-:R-:W-:Y:S01]  /*158e0*/  MOV R8, 0x7f800000 ;  /* 0x7f80000000087802 */ /* 0x010fe20000000f00 */
[----:B------:R-:W-:Y:S02]  /*158f0*/  @P3 FFMA.FTZ R8, R132, c[0x0][0x238], R3 ;  /* 0x00008e0084083a23 */ /* 0x000fe40000010003 */
        /* <DEDUP_REMOVED lines=9> */
[----:B------:R-:W-:Y:S01]  /*15990*/  IADD3 R0, -R0, R12, RZ ;  /* 0x0000000c00007210 */ /* 0x000fe20007ffe1ff */
[----:B------:R2:W1:Y:S01]  /*159a0*/  LDS.128 R40, [R231+0x5000] ;  /* 0x00500000e7287984 */ /* 0x0004620000000c00 */
[----:B------:R-:W-:Y:S02]  /*159b0*/  LEA.HI R2, R2, R15, RZ, 0x3 ;  /* 0x0000000f02027211 */ /* 0x000fe400078f18ff */
[----:B-----5:R-:W-:Y:S01]  /*159c0*/  SHF.R.S32.HI R5, RZ, 0x1f, R0 ;  /* 0x0000001fff057819 */ /* 0x020fe20000011400 */
        /* <DEDUP_REMOVED lines=32> */
.L_x_467:
[----:B---34-:R-:W-:Y:S05]  /*15bd0*/  BSYNC B0 ;  /* 0x0000000000007941 */ /* 0x018fea0003800000 */
.L_x_466:
[----:B------:R-:W3:Y:S04]  /*15be0*/  LDL.64 R86, [R1+0x30] ;  /* 0x0000300001567983 */ /* 0x000ee80000100a00 */
[----:B------:R4:W5:Y:S04]  /*15bf0*/  LDL R84, [R1+0x4c] ;  /* 0x00004c0001547983 */ /* 0x0009680000100800 */
[----:B------:R4:W5:Y:S04]  /*15c00*/  LDL R83, [R1+0x48] ;  /* 0x0000480001537983 */ /* 0x0009680000100800 */
[----:B------:R4:W5:Y:S01]  /*15c10*/  LDL R80, [R1+0x50] ;  /* 0x0000500001507983 */ /* 0x0009620000100800 */
[----:B------:R-:W-:Y:S01]  /*15c20*/  LEA.HI R14, R82, R81, RZ, 0x3 ;  /* 0x00000051520e7211 */ /* 0x000fe200078f18ff */
[----:B------:R-:W-:Y:S01]  /*15c30*/  UIMAD UR9, UR9, -0x80, UR17 ;  /* 0xffffff80090978a4 */ /* 0x000fe2000f8e0211 */
[----:B------:R-:W-:Y:S01]  /*15c40*/  LEA.HI R12, R9, R12, RZ, 0x3 ;  /* 0x0000000c090c7211 */ /* 0x000fe200078f18ff */
[----:B------:R-:W2:Y:S01]  /*15c50*/  S2R R10, SR_CTAID.Z ;  /* 0x00000000000a7919 */ /* 0x000ea20000002700 */
[----:B------:R-:W-:Y:S01]  /*15c60*/  SHF.R.S32.HI R4, RZ, 0x3, R14 ;  /* 0x00000003ff047819 */ /* 0x000fe2000001140e */
[----:B------:R-:W-:Y:S01]  /*15c70*/  USHF.R.S32.HI UR6, URZ, 0x1f, UR10 ;  /* 0x0000001f3f067899 */ /* 0x000fe2000801140a */
[----:B------:R-:W-:Y:S01]  /*15c80*/  SHF.R.S32.HI R12, RZ, 0x3, R12 ;  /* 0x00000003ff0c7819 */ /* 0x000fe2000001140c */
[----:B------:R-:W-:Y:S01]  /*15c90*/  ULDC.64 UR4, c[0x0][0x1f0] ;  /* 0x00007c0000047ab9 */ /* 0x000fe20000000a00 */
[----:B------:R-:W-:Y:S01]  /*15ca0*/  BSSY B0, `(.L_x_468) ;  /* 0x000001c000007945 */ /* 0x000fe20003800000 */
[----:B------:R-:W-:Y:S01]  /*15cb0*/  UIMAD UR4, UR6, UR4, URZ ;  /* 0x00000004060472a4 */ /* 0x000fe2000f8e023f */
[----:B------:R-:W-:-:S03]  /*15cc0*/  SHF.R.S32.HI R13, RZ, 0x1f, R12 ;  /* 0x0000001fff0d7819 */ /* 0x000fc6000001140c */
[----:B------:R-:W-:Y:S01]  /*15cd0*/  UIMAD UR4, UR10, UR5, UR4 ;  /* 0x000000050a0472a4 */ /* 0x000fe2000f8e0204 */
[----:B---3--:R-:W-:Y:S02]  /*15ce0*/  SHF.R.S32.HI R0, RZ, 0x1f, R86 ;  /* 0x0000001fff007819 */ /* 0x008fe40000011456 */
[----:B------:R-:W-:-:S04]  /*15cf0*/  IADD3 R2, P0, R86, UR22, RZ ;  /* 0x0000001656027c10 */ /* 0x000fc8000ff1e0ff */
[----:B------:R-:W-:Y:S02]  /*15d00*/  IADD3.X R3, R0, UR7, RZ, P0, !PT ;  /* 0x0000000700037c10 */ /* 0x000fe400087fe4ff */
[----:B------:R-:W-:Y:S01]  /*15d10*/  ISETP.GE.AND P0, PT, R4, UR9, PT ;  /* 0x0000000904007c0c */ /* 0x000fe2000bf06270 */
[----:B------:R-:W-:Y:S02]  /*15d20*/  IMAD.U32 R4, RZ, RZ, UR14 ;  /* 0x0000000eff047e24 */ /* 0x000fe4000f8e00ff */
[----:B--2---:R-:W-:-:S04]  /*15d30*/  IMAD.WIDE.U32 R10, R10, c[0x0][0x1f0], R2 ;  /* 0x00007c000a0a7a25 */ /* 0x004fc800078e0002 */
[----:B------:R-:W-:Y:S01]  /*15d40*/  IMAD.WIDE R4, R4, 0x80, R12 ;  /* 0x0000008004047825 */ /* 0x000fe200078e020c */
[----:B------:R-:W-:-:S05]  /*15d50*/  IADD3 R9, R11, UR4, RZ ;  /* 0x000000040b097c10 */ /* 0x000fca000fffe0ff */
[----:B------:R-:W-:Y:S05]  /*15d60*/  @P0 BRA `(.L_x_469) ;  /* 0x000000f000000947 */ /* 0x000fea0003800000 */
[----:B----4-:R-:W-:Y:S01]  /*15d70*/  IMAD R0, R5, c[0x0][0x1e8], RZ ;  /* 0x00007a0005007a24 */ /* 0x010fe200078e02ff */
[----:B------:R-:W-:Y:S01]  /*15d80*/  ISETP.GE.AND P3, PT, R86, c[0x0][0x220], PT ;  /* 0x0000880056007a0c */ /* 0x000fe20003f66270 */
[----:B------:R-:W-:Y:S01]  /*15d90*/  IMAD.MOV.U32 R8, RZ, RZ, R10 ;  /* 0x000000ffff087224 */ /* 0x000fe200078e000a */
[----:B-----5:R-:W-:Y:S01]  /*15da0*/  ISETP.GE.AND P2, PT, R84, c[0x0][0x220], PT ;  /* 0x0000880054007a0c */ /* 0x020fe20003f46270 */
        /* <DEDUP_REMOVED lines=11> */
.L_x_469:
[----:B----4-:R-:W-:Y:S05]  /*15e60*/  BSYNC B0 ;  /* 0x0000000000007941 */ /* 0x010fea0003800000 */
.L_x_468:
[----:B------:R-:W-:Y:S01]  /*15e70*/  LEA.HI.SX32 R0, R14, 0x20, 0x1d ;  /* 0x000000200e007811 */ /* 0x000fe200078feaff */
[----:B------:R-:W-:Y:S03]  /*15e80*/  BSSY B0, `(.L_x_470) ;  /* 0x0000015000007945 */ /* 0x000fe60003800000 */
[----:B------:R-:W-:-:S13]  /*15e90*/  ISETP.GE.AND P0, PT, R0, UR9, PT ;  /* 0x0000000900007c0c */ /* 0x000fda000bf06270 */
[----:B------:R-:W-:Y:S05]  /*15ea0*/  @P0 BRA `(.L_x_471) ;  /* 0x0000012000000947 */ /* 0x000fea0003800000 */
[----:B------:R-:W-:Y:S01]  /*15eb0*/  IADD3 R0, P0, R4, 0x20, RZ ;  /* 0x0000002004007810 */ /* 0x000fe20007f1e0ff */
[----:B--2---:R-:W-:Y:S01]  /*15ec0*/  IMAD.MOV.U32 R3, RZ, RZ, R9 ;  /* 0x000000ffff037224 */ /* 0x004fe200078e0009 */
        /* <DEDUP_REMOVED lines=16> */
.L_x_471:
[----:B------:R-:W-:Y:S05]  /*15fd0*/  BSYNC B0 ;  /* 0x0000000000007941 */ /* 0x000fea0003800000 */
.L_x_470:
        /* <DEDUP_REMOVED lines=22> */
.L_x_473:
[----:B------:R-:W-:Y:S05]  /*16140*/  BSYNC B0 ;  /* 0x0000000000007941 */ /* 0x000fea0003800000 */
.L_x_472:
[----:B------:R-:W-:-:S04]  /*16150*/  IADD3 R0, R12, 0x60, RZ ;  /* 0x000000600c007810 */ /* 0x000fc80007ffe0ff */
[----:B------:R-:W-:-:S13]  /*16160*/  ISETP.GE.AND P0, PT, R0, UR20, PT ;  /* 0x0000001400007c0c */ /* 0x000fda000bf06270 */
[----:B------:R-:W-:Y:S05]  /*16170*/  @P0 EXIT ;  /* 0x000000000000094d */ /* 0x000fea0003800000 */
[----:B------:R-:W-:Y:S01]  /*16180*/  IADD3 R6, P0, R4, 0x60, RZ ;  /* 0x0000006004067810 */ /* 0x000fe20007f1e0ff */
[----:B-12---:R-:W-:Y:S01]  /*16190*/  IMAD.MOV.U32 R2, RZ, RZ, R10 ;  /* 0x000000ffff027224 */ /* 0x006fe200078e000a */
        /* <DEDUP_REMOVED lines=18> */
.L_x_474:
        /* <DEDUP_REMOVED lines=12> */
.L_x_2032:


//--------------------- .text._ZN5flash16flash_fwd_kernelI23Flash_fwd_kernel_traitsILi256ELi128ELi64ELi8ELb0ELb0EN7cutlass10bfloat16_tE19Flash_kernel_traitsILi256ELi128ELi64ELi8ES3_EELb0ELb0ELb1ELb1ELb0ELb0ELb0ELb0EEEvNS_16Flash_fwd_paramsE --------------------------
	.section	.text._ZN5flash16flash_fwd_kernelI23Flash_fwd_kernel_traitsILi256ELi128ELi64ELi8ELb0ELb0EN7cutlass10bfloat16_tE19Flash_kernel_traitsILi256ELi128ELi64ELi8ES3_EELb0ELb0ELb1ELb1ELb0ELb0ELb0ELb0EEEvNS_16Flash_fwd_paramsE,"ax",@progbits
	.sectioninfo	@"SHI_REGISTERS=255"
	.align	128
        .global         _ZN5flash16flash_fwd_kernelI23Flash_fwd_kernel_traitsILi256ELi128ELi64ELi8ELb0ELb0EN7cutlass10bfloat16_tE19Flash_kernel_traitsILi256ELi128ELi64ELi8ES3_EELb0ELb0ELb1ELb1ELb0ELb0ELb0ELb0EEEvNS_16Flash_fwd_paramsE
        .type           _ZN5flash16flash_fwd_kernelI23Flash_fwd_kernel_traitsILi256ELi128ELi64ELi8ELb0ELb0EN7cutlass10bfloat16_tE19Flash_kernel_traitsILi256ELi128ELi64ELi8ES3_EELb0ELb0ELb1ELb1ELb0ELb0ELb0ELb0EEEvNS_16Flash_fwd_paramsE,@function
        .size           _ZN5flash16flash_fwd_kernelI23Flash_fwd_kernel_traitsILi256ELi128ELi64ELi8ELb0ELb0EN7cutlass10bfloat16_tE19Flash_kernel_traitsILi256ELi128ELi64ELi8ES3_EELb0ELb0ELb1ELb1ELb0ELb0ELb0ELb0EEEvNS_16Flash_fwd_paramsE,(.L_x_2033 - _ZN5flash16flash_fwd_kernelI23Flash_fwd_kernel_traitsILi256ELi128ELi64ELi8ELb0ELb0EN7cutlass10bfloat16_tE19Flash_kernel_traitsILi256ELi128ELi64ELi8ES3_EELb0ELb0ELb1ELb1ELb0ELb0ELb0ELb0EEEvNS_16Flash_fwd_paramsE)
        .other          _ZN5flash16flash_fwd_kernelI23Flash_fwd_kernel_traitsILi256ELi128ELi64ELi8ELb0ELb0EN7cutlass10bfloat16_tE19Flash_kernel_traitsILi256ELi128ELi64ELi8ES3_EELb0ELb0ELb1ELb1ELb0ELb0ELb0ELb0EEEvNS_16Flash_fwd_paramsE,@"STO_CUDA_ENTRY STV_DEFAULT"
_ZN5flash16flash_fwd_kernelI23Flash_fwd_kernel_traitsILi256ELi128ELi64ELi8ELb0ELb0EN7cutlass10bfloat16_tE19Flash_kernel_traitsILi256ELi128ELi64ELi8ES3_EELb0ELb0ELb1ELb1ELb0ELb0ELb0ELb0EEEvNS_16Flash_fwd_paramsE:
.text._ZN5flash16flash_fwd_kernelI23Flash_fwd_kernel_traitsILi256ELi128ELi64ELi8ELb0ELb0EN7cutlass10bfloat16_tE19Flash_kernel_traitsILi256ELi128ELi64ELi8ES3_EELb0ELb0ELb1ELb1ELb0ELb0ELb0ELb0EEEvNS_16Flash_fwd_paramsE:
        /* <DEDUP_REMOVED lines=56> */
.L_x_475:
[----:B-1----:R-:W-:Y:S02]  /*0380*/  ULDC UR6, c[0x0][0x218] ;  /* 0x0000860000067ab9 */ /* 0x002fe40000000800 */
.L_x_476:
        /* <DEDUP_REMOVED lines=125> */
.L_x_479:
[----:B------:R-:W-:Y:S05]  /*0b60*/  BSYNC B0 ;  /* 0x0000000000007941 */ /* 0x000fea0003800000 */
.L_x_478:
        /* <DEDUP_REMOVED lines=22> */
.L_x_481:
[----:B------:R-:W-:Y:S05]  /*0cd0*/  BSYNC B0 ;  /* 0x0000000000007941 */ /* 0x000fea0003800000 */
.L_x_480:
        /* <DEDUP_REMOVED lines=22> */
.L_x_483:
[----:B------:R-:W-:Y:S05]  /*0e40*/  BSYNC B0 ;  /* 0x0000000000007941 */ /* 0x000fea0003800000 */
.L_x_482:
        /* <DEDUP_REMOVED lines=21> */
.L_x_485:
[----:B------:R-:W-:Y:S05]  /*0fa0*/  BSYNC B0 ;  /* 0x0000000000007941 */ /* 0x000fea0003800000 */
.L_x_484:
        /* <DEDUP_REMOVED lines=35> */
.L_x_477:
[----:B-1----:R-:W-:Y:S02]  /*11e0*/  UISETP.NE.AND UP1, UPT, UR15, -0x1, UPT ;  /* 0xffffffff0f00788c */ /* 0x002fe4000bf25270 */
[----:B------:R-:W-:Y:S02]  /*11f0*/  UISETP.NE.AND UP0, UPT, UR8, -0x1, UPT ;  /* 0xffffffff0800788c */ /* 0x000fe4000bf05270 */
[----:B------:R-:W-:Y:S02]  /*1200*/  ULDC.64 UR4, c[0x0][0x190] ;  /* 0x0000640000047ab9 */ /* 0x000fe40000000a00 */
[----:B------:R-:W-:Y:S02]  /*1210*/  ULDC.64 UR6, c[0x0][0x178] ;  /* 0x00005e0000067ab9 */ /* 0x000fe40000000a00 */
[----:B------:R-:W-:Y:S01]  /*1220*/  PLOP3.LUT P0, PT, PT, PT, UP0, 0x80, 0x0 ;  /* 0x000000000000781c */ /* 0x000fe20003f0f008 */
[----:B------:R-:W-:-:S02]  /*1230*/  USHF.R.S32.HI UR23, URZ, 0x1f, UR24 ;  /* 0x0000001f3f177899 */ /* 0x000fc40008011418 */
[----:B------:R-:W-:Y:S02]  /*1240*/  @UP1 UIMAD.WIDE.U32 UR12, UR15, UR4, URZ ;  /* 0x000000040f0c12a5 */ /* 0x000fe4000f8e003f */
[----:B------:R-:W-:Y:S02]  /*1250*/  @!UP1 USHF.R.S32.HI UR11, URZ, 0x1f, UR22 ;  /* 0x0000001f3f0b9899 */ /* 0x000fe40008011416 */
[----:B------:R-:W-:Y:S02]  /*1260*/  @UP1 UIMAD UR25, UR15, UR5, UR13 ;  /* 0x000000050f1912a4 */ /* 0x000fe4000f8e020d */
[----:B------:R-:W-:Y:S02]  /*1270*/  @UP0 UIADD3 UR13, UR26, UR8, URZ ;  /* 0x000000081a0d0290 */ /* 0x000fe4000fffe03f */
[----:B------:R-:W-:Y:S02]  /*1280*/  ULDC.64 UR4, c[0x0][0x198] ;  /* 0x0000660000047ab9 */ /* 0x000fe40000000a00 */
[----:B------:R-:W-:-:S02]  /*1290*/  @!UP1 UIMAD UR11, UR11, UR6, URZ ;  /* 0x000000060b0b92a4 */ /* 0x000fc4000f8e023f */
[----:B------:R-:W-:Y:S02]  /*12a0*/  @UP0 UIMAD.WIDE.U32 UR28, UR13, UR4, URZ ;  /* 0x000000040d1c02a5 */ /* 0x000fe4000f8e003f */
[----:B------:R-:W-:Y:S02]  /*12b0*/  @!UP1 UIMAD.WIDE.U32 UR30, UR22, UR6, URZ ;  /* 0x00000006161e92a5 */ /* 0x000fe4000f8e003f */
[----:B------:R-:W-:Y:S02]  /*12c0*/  @!UP1 UIMAD UR7, UR22, UR7, UR11 ;  /* 0x00000007160792a4 */ /* 0x000fe4000f8e020b */
[----:B------:R-:W-:Y:S02]  /*12d0*/  @UP1 UMOV UR6, UR12 ;  /* 0x0000000c00061c82 */ /* 0x000fe40008000000 */
[----:B------:R-:W-:Y:S02]  /*12e0*/  @UP0 UIMAD UR11, UR13, UR5, UR29 ;  /* 0x000000050d0b02a4 */ /* 0x000fe4000f8e021d */
        /* <DEDUP_REMOVED lines=16> */
.L_x_486:
        /* <DEDUP_REMOVED lines=51> */
.L_x_487:
[----:B------:R-:W-:Y:S01]  /*1720*/  SHF.R.S32.HI R11, RZ, 0x1f, R24 ;  /* 0x0000001fff0b7819 */ /* 0x000fe20000011418 */
[----:B------:R-:W1:Y:S01]  /*1730*/  S2R R18, SR_CTAID.Z ;  /* 0x0000000000127919 */ /* 0x000e620000002700 */
[----:B------:R-:W-:Y:S01]  /*1740*/  ULDC.64 UR4, c[0x0][0x1b0] ;  /* 0x00006c0000047ab9 */ /* 0x000fe20000000a00 */
[----:B------:R-:W-:Y:S01]  /*1750*/  BSSY B0, `(.L_x_488) ;  /* 0x0000081000007945 */ /* 0x000fe20003800000 */
[CC--:B------:R-:W-:Y:S01]  /*1760*/  LEA.HI R0, R11.reuse, R24.reuse, RZ, 0x3 ;  /* 0x000000180b007211 */ /* 0x0c0fe200078f18ff */
[----:B------:R-:W-:Y:S01]  /*1770*/  UIMAD UR4, UR27, UR4, URZ ;  /* 0x000000041b0472a4 */ /* 0x000fe2000f8e023f */
[----:B------:R-:W-:Y:S02]  /*1780*/  LEA.HI R2, R11, R24, RZ, 0x4 ;  /* 0x000000180b027211 */ /* 0x000fe400078f20ff */
[----:B------:R-:W-:-:S02]  /*1790*/  SHF.R.S32.HI R26, RZ, 0x3, R0 ;  /* 0x00000003ff1a7819 */ /* 0x000fc40000011400 */
[----:B------:R-:W-:Y:S02]  /*17a0*/  LOP3.LUT R0, R0, 0xfffffff8, RZ, 0xc0, !PT ;  /* 0xfffffff800007812 */ /* 0x000fe400078ec0ff */
        /* <DEDUP_REMOVED lines=39> */
[----:B------:R-:W-:Y:S01]  /*1a20*/  IADD3 R104, R108, 0x80, RZ ;  /* 0x000000806c687810 */ /* 0x000fe20007ffe0ff */
[----:B------:R-:W-:Y:S01]  /*1a30*/  UIADD3 UR6, -UR17, UR19, URZ ;  /* 0x0000001311067290 */ /* 0x000fe2000fffe13f */
[----:B------:R-:W-:Y:S01]  /*1a40*/  IMAD.WIDE.U32 R2, R26, c[0x0][0x1a0], R108 ;  /* 0x000068001a027a25 */ /* 0x000fe200078e006c */
[----:B------:R-:W-:Y:S01]  /*1a50*/  LOP3.LUT R0, R0, 0x1c0, RZ, 0xc0, !PT ;  /* 0x000001c000007812 */ /* 0x000fe200078ec0ff */
[----:B------:R1:W-:Y:S01]  /*1a60*/  STL.64 [R1+0x10], R26 ;  /* 0x0000101a01007387 */ /* 0x0003e20000100a00 */
[----:B------:R-:W-:Y:S01]  /*1a70*/  IADD3 R4, P1, R4, UR12, RZ ;  /* 0x0000000c04047c10 */ /* 0x000fe2000ff3e0ff */
[----:B------:R-:W-:Y:S01]  /*1a80*/  IMAD R6, R26, c[0x0][0x1a4], R6 ;  /* 0x000069001a067a24 */ /* 0x000fe200078e0206 */
[----:B------:R-:W-:Y:S01]  /*1a90*/  IADD3 R2, P0, R2, UR14, RZ ;  /* 0x0000000e02027c10 */ /* 0x000fe2000ff1e0ff */
[----:B------:R-:W-:Y:S01]  /*1aa0*/  ULDC.64 UR4, c[0x0][0x1a8] ;  /* 0x00006a0000047ab9 */ /* 0x000fe20000000a00 */
[----:B------:R-:W-:Y:S01]  /*1ab0*/  LOP3.LUT R8, R0, 0x8, R8, 0xf8, !PT ;  /* 0x0000000800087812 */ /* 0x000fe200078ef808 */
        /* <DEDUP_REMOVED lines=9> */
[----:B------:R-:W-:-:S02]  /*1b50*/  ISETP.GE.AND P0, PT, R26, UR6, PT ;  /* 0x000000061a007c0c */ /* 0x000fc4000bf06270 */
[----:B------:R-:W-:Y:S01]  /*1b60*/  LOP3.LUT R7, R8, R7, RZ, 0x3c, !PT ;  /* 0x0000000708077212 */ /* 0x000fe200078e3cff */
[----:B------:R-:W-:Y:S01]  /*1b70*/  IMAD.WIDE.U32 R28, R6, c[0x0][0x1b8], R2 ;  /* 0x00006e00061c7a25 */ /* 0x000fe200078e0002 */
[----:B------:R1:W-:Y:S01]  /*1b80*/  STL.64 [R1+0x58], R32 ;  /* 0x0000582001007387 */ /* 0x0003e20000100a00 */
[----:B------:R-:W-:Y:S02]  /*1b90*/  IADD3 R35, R33, UR25, RZ ;  /* 0x0000001921237c10 */ /* 0x000fe4000fffe0ff */
[----:B------:R-:W-:Y:S01]  /*1ba0*/  LEA.HI R2, R11, R24, RZ, 0x5 ;  /* 0x000000180b027211 */ /* 0x000fe200078f28ff */
[----:B------:R1:W-:Y:S01]  /*1bb0*/  STL.64 [R1+0x78], R28 ;  /* 0x0000781c01007387 */ /* 0x0003e20000100a00 */
[----:B------:R-:W-:Y:S01]  /*1bc0*/  IADD3 R31, R29, UR7, RZ ;  /* 0x000000071d1f7c10 */ /* 0x000fe2000fffe0ff */
[----:B------:R-:W-:Y:S01]  /*1bd0*/  IMAD.SHL.U32 R4, R10, 0x40, RZ ;  /* 0x000000400a047824 */ /* 0x000fe200078e00ff */
[----:B------:R-:W-:Y:S01]  /*1be0*/  LOP3.LUT R0, R2, 0xffffffe0, RZ, 0xc0, !PT ;  /* 0xffffffe002007812 */ /* 0x000fe200078ec0ff */
[----:B------:R1:W-:Y:S01]  /*1bf0*/  STL [R1+0x64], R105 ;  /* 0x0000646901007387 */ /* 0x0003e20000100800 */
[----:B------:R-:W-:Y:S01]  /*1c00*/  IMAD.MOV.U32 R3, RZ, RZ, 0x10 ;  /* 0x00000010ff037424 */ /* 0x000fe200078e00ff */
[----:B------:R-:W-:Y:S01]  /*1c10*/  IADD3 R11, R19, UR4, RZ ;  /* 0x00000004130b7c10 */ /* 0x000fe2000fffe0ff */
[----:B------:R-:W-:Y:S01]  /*1c20*/  IMAD.MOV.U32 R5, RZ, RZ, 0x20 ;  /* 0x00000020ff057424 */ /* 0x000fe200078e00ff */
[----:B------:R1:W-:Y:S01]  /*1c30*/  STL [R1+0x60], R104 ;  /* 0x0000606801007387 */ /* 0x0003e20000100800 */
[----:B------:R-:W-:Y:S01]  /*1c40*/  IMAD.U32 R8, RZ, RZ, UR16 ;  /* 0x00000010ff087e24 */ /* 0x000fe2000f8e00ff */
[----:B------:R-:W-:Y:S01]  /*1c50*/  LOP3.LUT R4, R7, 0xfffffe00, R4, 0xf8, !PT ;  /* 0xfffffe0007047812 */ /* 0x000fe200078ef804 */
[----:B------:R-:W-:Y:S01]  /*1c60*/  IMAD.IADD R21, R24, 0x1, -R0 ;  /* 0x0000000118157824 */ /* 0x000fe200078e0a00 */
[----:B------:R1:W-:Y:S01]  /*1c70*/  STL [R1+0x68], R103 ;  /* 0x0000686701007387 */ /* 0x0003e20000100800 */
[----:B------:R-:W-:Y:S01]  /*1c80*/  SHF.R.S32.HI R100, RZ, 0x5, R2 ;  /* 0x00000005ff647819 */ /* 0x000fe20000011402 */
[----:B------:R-:W-:Y:S01]  /*1c90*/  IMAD.WIDE R8, R8, 0x80, R26 ;  /* 0x0000008008087825 */ /* 0x000fe200078e021a */
[----:B------:R-:W-:Y:S01]  /*1ca0*/  SEL R3, R3, 0xfffffff0, !P2 ;  /* 0xfffffff003037807 */ /* 0x000fe20005000000 */
[----:B------:R1:W-:Y:S01]  /*1cb0*/  STL [R1+0x74], R31 ;  /* 0x0000741f01007387 */ /* 0x0003e20000100800 */
[----:B------:R-:W-:Y:S01]  /*1cc0*/  SEL R0, R5, 0xffffffe0, !P3 ;  /* 0xffffffe005007807 */ /* 0x000fe20005800000 */
[----:B------:R-:W-:-:S02]  /*1cd0*/  IMAD.SHL.U32 R227, R227, 0x2, RZ ;  /* 0x00000002e3e37824 */ /* 0x000fc400078e00ff */
[----:B------:R1:W-:Y:S01]  /*1ce0*/  STL [R1+0x54], R35 ;  /* 0x0000542301007387 */ /* 0x0003e20000100800 */
        /* <DEDUP_REMOVED lines=39> */
.L_x_489:
[----:B------:R-:W-:Y:S05]  /*1f60*/  BSYNC B0 ;  /* 0x0000000000007941 */ /* 0x000fea0003800000 */
.L_x_488:
        /* <DEDUP_REMOVED lines=45> */
.L_x_491:
[----:B------:R-:W-:Y:S05]  /*2240*/  BSYNC B0 ;  /* 0x0000000000007941 */ /* 0x000fea0003800000 */
.L_x_490:
        /* <DEDUP_REMOVED lines=45> */
.L_x_493:
[----:B------:R-:W-:Y:S05]  /*2520*/  BSYNC B0 ;  /* 0x0000000000007941 */ /* 0x000fea0003800000 */
.L_x_492:
        /* <DEDUP_REMOVED lines=48> */
.L_x_495:
[----:B------:R-:W-:Y:S05]  /*2830*/  BSYNC B0 ;  /* 0x0000000000007941 */ /* 0x000fea0003800000 */
.L_x_494:
        /* <DEDUP_REMOVED lines=48> */
.L_x_497:
[----:B------:R-:W-:Y:S05]  /*2b40*/  BSYNC B0 ;  /* 0x0000000000007941 */ /* 0x000fea0003800000 */
.L_x_496:
        /* <DEDUP_REMOVED lines=42> */
.L_x_499:
[----:B------:R-:W-:Y:S05]  /*2df0*/  BSYNC B0 ;  /* 0x0000000000007941 */ /* 0x000fea0003800000 */
.L_x_498:
[----:B------:R-:W-:Y:S01]  /*2e00*/  ULDC.64 UR4, c[0x0][0x318] ;  /* 0x0000c60000047ab9 */ /* 0x000fe20000000a00 */
[----:B------:R-:W0:Y:S01]  /*2e10*/  LDGDEPBAR ;  /* 0x00000000000079af */ /* 0x000e220000000000 */
[----:B------:R-:W-:Y:S01]  /*2e20*/  UISETP.NE.U32.AND UP1, UPT, URZ, UR4, UPT ;  /* 0x000000043f00728c */ /* 0x000fe2000bf25070 */
[----:B--2-4-:R-:W-:Y:S02]  /*2e30*/  IMAD.MOV.U32 R10, RZ, RZ, R30 ;  /* 0x000000ffff0a7224 */ /* 0x014fe400078e001e */
[----:B------:R-:W-:Y:S01]  /*2e40*/  IMAD.MOV.U32 R11, RZ, RZ, R31 ;  /* 0x000000ffff0b7224 */ /* 0x000fe200078e001f */
        /* <DEDUP_REMOVED lines=15> */
[----:B------:R-:W-:Y:S01]  /*2f40*/  IMAD.U32 R6, RZ, RZ, UR22 ;  /* 0x00000016ff067e24 */ /* 0x000fe2000f8e00ff */
[----:B------:R-:W2:Y:S01]  /*2f50*/  @P0 MUFU.RCP R5, c[0x0][0x238] ;  /* 0x00008e0000050b08 */ /* 0x000ea20000001000 */
[----:B------:R-:W-:Y:S01]  /*2f60*/  ISETP.GE.AND P1, PT, R26, UR25, PT ;  /* 0x000000191a007c0c */ /* 0x000fe2000bf26270 */
[----:B------:R-:W-:-:S02]  /*2f70*/  ULDC.64 UR4, c[0x0][0x1a0] ;  /* 0x0000680000047ab9 */ /* 0x000fc40000000a00 */
[----:B------:R-:W-:-:S05]  /*2f80*/  MOV R7, UR23 ;  /* 0x0000001700077c02 */ /* 0x000fca0008000f00 */
[----:B------:R4:W2:Y:S01]  /*2f90*/  @P0 LDG.E R2, [R6.64] ;  /* 0x0000001406020981 */ /* 0x0008a2000c1e1900 */
[----:B------:R-:W-:Y:S01]  /*2fa0*/  MOV R10, R28 ;  /* 0x0000001c000a7202 */ /* 0x000fe20000000f00 */
[----:B------:R-:W-:Y:S01]  /*2fb0*/  USHF.L.U32 UR22, UR4, 0x6, URZ ;  /* 0x0000000604167899 */ /* 0x000fe2000800063f */
[----:B------:R-:W-:Y:S01]  /*2fc0*/  IMAD.SHL.U32 R24, R24, 0x2, RZ ;  /* 0x0000000218187824 */ /* 0x000fe200078e00ff */
[----:B------:R-:W-:Y:S01]  /*2fd0*/  BAR.SYNC.DEFER_BLOCKING 0x0 ;  /* 0x0000000000007b1d */ /* 0x000fe20000010000 */
[----:B------:R-:W-:-:S03]  /*2fe0*/  USHF.L.U64.HI UR7, UR4, UR7, UR5 ;  /* 0x0000000704077299 */ /* 0x000fc60008010205 */
[----:B------:R-:W-:Y:S01]  /*2ff0*/  IMAD.U32 R8, RZ, RZ, UR22 ;  /* 0x00000016ff087e24 */ /* 0x000fe2000f8e00ff */
[----:B------:R-:W-:Y:S01]  /*3000*/  UIMAD UR5, UR7, UR31, URZ ;  /* 0x0000001f070572a4 */ /* 0x000fe2000f8e023f */
[----:B------:R1:W-:Y:S01]  /*3010*/  STL.64 [R1+0x70], R10 ;  /* 0x0000700a01007387 */ /* 0x0003e20000100a00 */
[----:B------:R-:W-:Y:S01]  /*3020*/  UMOV UR23, URZ ;  /* 0x0000003f00177c82 */ /* 0x000fe20008000000 */
[----:B------:R-:W-:Y:S01]  /*3030*/  BSSY B0, `(.L_x_500) ;  /* 0x0000031000007945 */ /* 0x000fe20003800000 */
[----:B------:R-:W-:Y:S01]  /*3040*/  UIMAD UR26, UR26, UR22, UR5 ;  /* 0x000000161a1a72a4 */ /* 0x000fe2000f8e0205 */
[----:B------:R-:W-:Y:S01]  /*3050*/  LOP3.LUT R110, R24, 0x6, RZ, 0xc0, !PT ;  /* 0x00000006186e7812 */ /* 0x000fe200078ec0ff */
[----:B----4-:R-:W-:Y:S01]  /*3060*/  IMAD.WIDE.U32 R6, R8, UR31, R10 ;  /* 0x0000001f08067c25 */ /* 0x010fe2000f8e000a */
[----:B------:R1:W-:Y:S04]  /*3070*/  @P1 STS.128 [R227+0x18000], RZ ;  /* 0x018000ffe3001388 */ /* 0x0003e80000000c00 */
[----:B------:R1:W-:Y:S04]  /*3080*/  @P1 STS.128 [R227+0x1a000], RZ ;  /* 0x01a000ffe3001388 */ /* 0x0003e80000000c00 */
[----:B------:R1:W-:Y:S04]  /*3090*/  @P1 STS.128 [R227+0x1c000], RZ ;  /* 0x01c000ffe3001388 */ /* 0x0003e80000000c00 */
[----:B------:R1:W-:Y:S01]  /*30a0*/  @P1 STS.128 [R227+0x1e000], RZ ;  /* 0x01e000ffe3001388 */ /* 0x0003e20000000c00 */
[----:B--2---:R-:W-:-:S04]  /*30b0*/  @P0 FMUL.FTZ R2, R2, R5 ;  /* 0x0000000502020220 */ /* 0x004fc80000410000 */
[----:B------:R2:W4:Y:S02]  /*30c0*/  @P0 R2UR UR24, R2 ;  /* 0x00000000021803c2 */ /* 0x00052400000e0000 */
[----:B--2---:R-:W-:Y:S01]  /*30d0*/  SHF.R.S32.HI R2, RZ, 0x1f, R21 ;  /* 0x0000001fff027819 */ /* 0x004fe20000011415 */
[----:B----4-:R-:W-:-:S03]  /*30e0*/  @UP1 UMOV UR23, UR24 ;  /* 0x0000001800171c82 */ /* 0x010fc60008000000 */
[----:B------:R-:W-:-:S04]  /*30f0*/  LEA.HI R2, R2, R21, RZ, 0x2 ;  /* 0x0000001502027211 */ /* 0x000fc800078f10ff */
[----:B------:R-:W-:Y:S02]  /*3100*/  SHF.R.S32.HI R101, RZ, 0x2, R2 ;  /* 0x00000002ff657819 */ /* 0x000fe40000011402 */
[----:B------:R-:W-:Y:S01]  /*3110*/  IADD3 R2, R7, UR26, RZ ;  /* 0x0000001a07027c10 */ /* 0x000fe2000fffe0ff */
        /* <DEDUP_REMOVED lines=34> */
.L_x_501:
[----:B-1----:R-:W-:Y:S05]  /*3340*/  BSYNC B0 ;  /* 0x0000000000007941 */ /* 0x002fea0003800000 */
.L_x_500:
        /* <DEDUP_REMOVED lines=45> */
.L_x_503:
[----:B------:R-:W-:Y:S05]  /*3620*/  BSYNC B0 ;  /* 0x0000000000007941 */ /* 0x000fea0003800000 */
.L_x_502:
[C---:B------:R-:W-:Y:S01]  /*3630*/  IMAD.SHL.U32 R2, R22.reuse, 0x40, RZ ;  /* 0x0000004016027824 */ /* 0x040fe200078e00ff */
[----:B------:R-:W-:Y:S01]  /*3640*/  R2P PR, R22, 0x6 ;  /* 0x0000000616007804 */ /* 0x000fe20000000000 */
[----:B------:R-:W-:Y:S01]  /*3650*/  IMAD.SHL.U32 R5, R26, 0x8, RZ ;  /* 0x000000081a057824 */ /* 0x000fe200078e00ff */
[----:B------:R-:W-:Y:S01]  /*3660*/  UIADD3 UR4, UR18, -UR19, URZ ;  /* 0x8000001312047290 */ /* 0x000fe2000fffe03f */
[----:B------:R-:W0:Y:S01]  /*3670*/  LDGDEPBAR ;  /* 0x00000000000079af */ /* 0x000e220000000000 */
[----:B------:R-:W-:Y:S01]  /*3680*/  LOP3.LUT R2, R2, 0x1c0, RZ, 0xc0, !PT ;  /* 0x000001c002027812 */ /* 0x000fe200078ec0ff */
[----:B------:R-:W-:Y:S02]  /*3690*/  UIADD3 UR5, UR18, 0x1, -UR19 ;  /* 0x0000000112057890 */ /* 0x000fe4000fffe813 */
[----:B------:R-:W-:Y:S01]  /*36a0*/  UISETP.GT.AND UP0, UPT, UR31, UR10, UPT ;  /* 0x0000000a1f00728c */ /* 0x000fe2000bf04270 */
[----:B------:R-:W-:Y:S02]  /*36b0*/  LOP3.LUT R5, R2, 0x8, R5, 0xf8, !PT ;  /* 0x0000000802057812 */ /* 0x000fe400078ef805 */
[----:B------:R-:W-:-:S04]  /*36c0*/  SHF.R.U32.HI R2, RZ, 0x3, R2 ;  /* 0x00000003ff027819 */ /* 0x000fc80000011602 */
[----:B------:R-:W-:Y:S01]  /*36d0*/  LOP3.LUT R2, R5, R2, RZ, 0x3c, !PT ;  /* 0x0000000205027212 */ /* 0x000fe200078e3cff */
[----:B------:R-:W-:-:S04]  /*36e0*/  IMAD R5, R100, 0x400, R4 ;  /* 0x0000040064057824 */ /* 0x000fc800078e0204 */
[----:B------:R-:W-:Y:S02]  /*36f0*/  IMAD R2, R23, 0x200, R2 ;  /* 0x0000020017027824 */ /* 0x000fe400078e0202 */
[----:B------:R-:W-:Y:S01]  /*3700*/  IMAD.SHL.U32 R207, R5, 0x2, RZ ;  /* 0x0000000205cf7824 */ /* 0x000fe200078e00ff */
[----:B------:R-:W-:Y:S01]  /*3710*/  LEA R5, R100, UR17, 0x4 ;  /* 0x0000001164057c11 */ /* 0x000fe2000f8e20ff */
[----:B------:R-:W-:Y:S02]  /*3720*/  IMAD.SHL.U32 R200, R2, 0x2, RZ ;  /* 0x0000000202c87824 */ /* 0x000fe400078e00ff */
[--C-:B------:R-:W-:Y:S01]  /*3730*/  IMAD R208, R3, 0x2, R207.reuse ;  /* 0x0000000203d07824 */ /* 0x100fe200078e02cf */
[----:B--2---:R-:W-:Y:S01]  /*3740*/  LDSM.16.M88.4 R12, [R207] ;  /* 0x00000000cf0c783b */ /* 0x004fe20000000200 */
[----:B------:R-:W-:Y:S01]  /*3750*/  IMAD R210, R0, 0x2, R207 ;  /* 0x0000000200d27824 */ /* 0x000fe200078e02cf */
[----:B------:R-:W-:Y:S01]  /*3760*/  IADD3 R2, R200, 0x10000, RZ ;  /* 0x00010000c8027810 */ /* 0x000fe20007ffe0ff */
[----:B------:R-:W-:Y:S01]  /*3770*/  IMAD R209, R0, 0x2, R208 ;  /* 0x0000000200d17824 */ /* 0x000fe200078e02d0 */
[----:B------:R-:W2:Y:S01]  /*3780*/  LDSM.16.M88.4 R8, [R200+0x10000] ;  /* 0x01000000c808783b */ /* 0x000ea20000000200 */
[----:B------:R-:W-:Y:S01]  /*3790*/  IADD3 R211, R200, 0x10020, RZ ;  /* 0x00010020c8d37810 */ /* 0x000fe20007ffe0ff */
[----:B------:R-:W-:Y:S01]  /*37a0*/  IMAD.IADD R5, R101, 0x1, R5 ;  /* 0x0000000165057824 */ /* 0x000fe200078e0205 */
[----:B------:R-:W-:Y:S01]  /*37b0*/  @P1 IADD3 R211, R2, -0x20, RZ ;  /* 0xffffffe002d31810 */ /* 0x000fe20007ffe0ff */
[----:B------:R-:W4:Y:S01]  /*37c0*/  LDSM.16.M88.4 R16, [R200+0x10800] ;  /* 0x01080000c810783b */ /* 0x000f220000000200 */
[----:B------:R-:W-:-:S02]  /*37d0*/  IMAD.MOV.U32 R2, RZ, RZ, 0x40 ;  /* 0x00000040ff027424 */ /* 0x000fc400078e00ff */
[----:B------:R-:W-:Y:S01]  /*37e0*/  IADD3 R228, R5, UR4, RZ ;  /* 0x0000000405e47c10 */ /* 0x000fe2000fffe0ff */
[----:B------:R-:W5:Y:S01]  /*37f0*/  LDSM.16.M88.4 R24, [R200+0x11000] ;  /* 0x01100000c818783b */ /* 0x000f620000000200 */
[C---:B------:R-:W-:Y:S02]  /*3800*/  IADD3 R226, R211.reuse, 0x800, RZ ;  /* 0x00000800d3e27810 */ /* 0x040fe40007ffe0ff */
[----:B------:R-:W-:Y:S01]  /*3810*/  SEL R2, R2, 0xffffffc0, !P2 ;  /* 0xffffffc002027807 */ /* 0x000fe20005000000 */
[----:B------:R-:W1:Y:S01]  /*3820*/  LDSM.16.M88.4 R40, [R200+0x11800] ;  /* 0x01180000c828783b */ /* 0x000e620000000200 */
[C---:B------:R-:W-:Y:S02]  /*3830*/  IADD3 R225, R211.reuse, 0x1000, RZ ;  /* 0x00001000d3e17810 */ /* 0x040fe40007ffe0ff */
[C---:B------:R-:W-:Y:S01]  /*3840*/  IADD3 R224, R211.reuse, 0x1800, RZ ;  /* 0x00001800d3e07810 */ /* 0x040fe20007ffe0ff */
[----:B------:R-:W-:Y:S01]  /*3850*/  LDSM.16.M88.4 R20, [R211] ;  /* 0x00000000d314783b */ /* 0x000fe20000000200 */
[----:B------:R-:W-:Y:S01]  /*3860*/  IMAD.IADD R206, R200, 0x1, R2 ;  /* 0x00000001c8ce7824 */ /* 0x000fe200078e0202 */
[C---:B------:R-:W-:Y:S01]  /*3870*/  IADD3 R223, R211.reuse, 0x2000, RZ ;  /* 0x00002000d3df7810 */ /* 0x040fe20007ffe0ff */
[----:B------:R-:W-:Y:S01]  /*3880*/  IMAD.IADD R205, R2, 0x1, R211 ;  /* 0x0000000102cd7824 */ /* 0x000fe200078e02d3 */
[----:B------:R-:W-:Y:S01]  /*3890*/  LDSM.16.M88.4 R68, [R211+0x1800] ;  /* 0x00180000d344783b */ /* 0x000fe20000000200 */
[----:B------:R-:W-:Y:S01]  /*38a0*/  IMAD.U32 R2, RZ, RZ, UR31 ;  /* 0x0000001fff027e24 */ /* 0x000fe2000f8e00ff */
[----:B------:R-:W-:-:S02]  /*38b0*/  IADD3 R222, R211, 0x2800, RZ ;  /* 0x00002800d3de7810 */ /* 0x000fc40007ffe0ff */
[----:B------:R-:W-:Y:S01]  /*38c0*/  LDSM.16.M88.4 R28, [R211+0x800] ;  /* 0x00080000d31c783b */ /* 0x000fe20000000200 */
[----:B------:R-:W-:Y:S01]  /*38d0*/  IMAD R2, R2, 0x40, R110 ;  /* 0x0000004002027824 */ /* 0x000fe200078e026e */
[C---:B------:R-:W-:Y:S02]  /*38e0*/  IADD3 R221, R211.reuse, 0x3000, RZ ;  /* 0x00003000d3dd7810 */ /* 0x040fe40007ffe0ff */
[----:B------:R-:W-:Y:S01]  /*38f0*/  LDSM.16.M88.4 R80, [R206+0x10000] ;  /* 0x01000000ce50783b */ /* 0x000fe20000000200 */
[----:B------:R-:W-:Y:S01]  /*3900*/  IMAD.IADD R6, R228, 0x1, -R2 ;  /* 0x00000001e4067824 */ /* 0x000fe200078e0a02 */
[C---:B------:R-:W-:Y:S02]  /*3910*/  IADD3 R220, R211.reuse, 0x3800, RZ ;  /* 0x00003800d3dc7810 */ /* 0x040fe40007ffe0ff */
[----:B------:R-:W-:Y:S01]  /*3920*/  LDSM.16.M88.4 R60, [R211+0x1000] ;  /* 0x00100000d33c783b */ /* 0x000fe20000000200 */
[C---:B------:R-:W-:Y:S02]  /*3930*/  IADD3 R219, R211.reuse, 0x4000, RZ ;  /* 0x00004000d3db7810 */ /* 0x040fe40007ffe0ff */
[----:B------:R-:W-:Y:S01]  /*3940*/  IABS R7, R6 ;  /* 0x0000000600077213 */ /* 0x000fe20000000000 */
[----:B------:R-:W-:Y:S01]  /*3950*/  LDSM.16.M88.4 R84, [R206+0x10800] ;  /* 0x01080000ce54783b */ /* 0x000fe20000000200 */
[----:B------:R-:W-:-:S02]  /*3960*/  IADD3 R218, R211, 0x4800, RZ ;  /* 0x00004800d3da7810 */ /* 0x000fc40007ffe0ff */
[C---:B------:R-:W-:Y:S01]  /*3970*/  IADD3 R217, R211.reuse, 0x5000, RZ ;  /* 0x00005000d3d97810 */ /* 0x040fe20007ffe0ff */
[C---:B--2---:R-:W-:Y:S01]  /*3980*/  HMMA.16816.F32.BF16 R36, R12.reuse, R8, RZ ;  /* 0x000000080c24723c */ /* 0x044fe200000418ff */
[----:B------:R-:W-:Y:S01]  /*3990*/  LDSM.16.M88.4 R88, [R206+0x15800] ;  /* 0x01580000ce58783b */ /* 0x000fe20000000200 */
[C---:B------:R-:W-:Y:S02]  /*39a0*/  IADD3 R216, R211.reuse, 0x5800, RZ ;  /* 0x00005800d3d87810 */ /* 0x040fe40007ffe0ff */
[C---:B------:R-:W-:Y:S01]  /*39b0*/  IADD3 R215, R211.reuse, 0x6000, RZ ;  /* 0x00006000d3d77810 */ /* 0x040fe20007ffe0ff */
[----:B------:R-:W-:Y:S01]  /*39c0*/  LDSM.16.M88.4 R92, [R200+0x17000] ;  /* 0x01700000c85c783b */ /* 0x000fe20000000200 */
[C---:B------:R-:W-:Y:S02]  /*39d0*/  IADD3 R214, R211.reuse, 0x6800, RZ ;  /* 0x00006800d3d67810 */ /* 0x040fe40007ffe0ff */
[----:B------:R-:W-:Y:S01]  /*39e0*/  HMMA.16816.F32.BF16 R32, R12, R10, RZ ;  /* 0x0000000a0c20723c */ /* 0x000fe200000418ff */
[----:B------:R-:W2:Y:S01]  /*39f0*/  LDSM.16.M88.4 R8, [R208] ;  /* 0x00000000d008783b */ /* 0x000ea20000000200 */
[----:B------:R-:W-:-:S02]  /*3a00*/  IADD3 R213, R211, 0x7000, RZ ;  /* 0x00007000d3d57810 */ /* 0x000fc40007ffe0ff */
[----:B------:R-:W-:Y:S01]  /*3a10*/  IADD3 R212, R211, 0x7800, RZ ;  /* 0x00007800d3d47810 */ /* 0x000fe20007ffe0ff */
[----:B------:R-:W-:Y:S03]  /*3a20*/  LDSM.16.M88.4 R96, [R211+0x7000] ;  /* 0x00700000d360783b */ /* 0x000fe60000000200 */
[C---:B----4-:R-:W-:Y:S08]  /*3a30*/  HMMA.16816.F32.BF16 R44, R12.reuse, R16, RZ ;  /* 0x000000100c2c723c */ /* 0x050ff000000418ff */
[C---:B------:R-:W-:Y:S01]  /*3a40*/  HMMA.16816.F32.BF16 R48, R12.reuse, R18, RZ ;  /* 0x000000120c30723c */ /* 0x040fe200000418ff */
[----:B------:R-:W4:Y:S07]  /*3a50*/  LDSM.16.M88.4 R16, [R210] ;  /* 0x00000000d210783b */ /* 0x000f2e0000000200 */
[C---:B-----5:R-:W-:Y:S08]  /*3a60*/  HMMA.16816.F32.BF16 R52, R12.reuse, R24, RZ ;  /* 0x000000180c34723c */ /* 0x060ff000000418ff */
[C---:B------:R-:W-:Y:S08]  /*3a70*/  HMMA.16816.F32.BF16 R56, R12.reuse, R26, RZ ;  /* 0x0000001a0c38723c */ /* 0x040ff000000418ff */
[C---:B-1----:R-:W-:Y:S08]  /*3a80*/  HMMA.16816.F32.BF16 R24, R12.reuse, R42, RZ ;  /* 0x0000002a0c18723c */ /* 0x042ff000000418ff */
[----:B------:R-:W-:Y:S08]  /*3a90*/  HMMA.16816.F32.BF16 R64, R12, R40, RZ ;  /* 0x000000280c40723c */ /* 0x000ff000000418ff */
[C---:B--2---:R-:W-:Y:S08]  /*3aa0*/  HMMA.16816.F32.BF16 R40, R8.reuse, R20, R36 ;  /* 0x000000140828723c */ /* 0x044ff00000041824 */
[C---:B------:R-:W-:Y:S01]  /*3ab0*/  HMMA.16816.F32.BF16 R76, R8.reuse, R70, R24 ;  /* 0x00000046084c723c */ /* 0x040fe20000041818 */
[----:B------:R-:W1:Y:S07]  /*3ac0*/  LDSM.16.M88.4 R24, [R206+0x11000] ;  /* 0x01100000ce18783b */ /* 0x000e6e0000000200 */
[----:B------:R-:W-:Y:S01]  /*3ad0*/  HMMA.16816.F32.BF16 R36, R8, R30, R48 ;  /* 0x0000001e0824723c */ /* 0x000fe20000041830 */
[----:B------:R-:W-:Y:S07]  /*3ae0*/  LDSM.16.M88.4 R48, [R205] ;  /* 0x00000000cd30783b */ /* 0x000fee0000000200 */
[----:B----4-:R-:W-:Y:S01]  /*3af0*/  HMMA.16816.F32.BF16 R72, R16, R80, R40 ;  /* 0x000000501048723c */ /* 0x010fe20000041828 */
[----:B------:R-:W2:Y:S07]  /*3b00*/  LDSM.16.M88.4 R40, [R206+0x11800] ;  /* 0x01180000ce28783b */ /* 0x000eae0000000200 */
[C---:B------:R-:W-:Y:S08]  /*3b10*/  HMMA.16816.F32.BF16 R12, R8.reuse, R22, R32 ;  /* 0x00000016080c723c */ /* 0x040ff00000041820 */
[C---:B------:R-:W-:Y:S08]  /*3b20*/  HMMA.16816.F32.BF16 R32, R8.reuse, R60, R52 ;  /* 0x0000003c0820723c */ /* 0x040ff00000041834 */
[C---:B------:R-:W-:Y:S08]  /*3b30*/  HMMA.16816.F32.BF16 R20, R8.reuse, R28, R44 ;  /* 0x0000001c0814723c */ /* 0x040ff0000004182c */
[C---:B------:R-:W-:Y:S01]  /*3b40*/  HMMA.16816.F32.BF16 R28, R8.reuse, R62, R56 ;  /* 0x0000003e081c723c */ /* 0x040fe20000041838 */
[----:B------:R-:W-:Y:S07]  /*3b50*/  LDSM.16.M88.4 R56, [R205+0x800] ;  /* 0x00080000cd38783b */ /* 0x000fee0000000200 */
[----:B------:R-:W-:Y:S01]  /*3b60*/  HMMA.16816.F32.BF16 R60, R8, R68, R64 ;  /* 0x00000044083c723c */ /* 0x000fe20000041840 */
[----:B------:R-:W4:Y:S07]  /*3b70*/  LDSM.16.M88.4 R8, [R209] ;  /* 0x00000000d108783b */ /* 0x000f2e0000000200 */
[C---:B------:R-:W-:Y:S01]  /*3b80*/  HMMA.16816.F32.BF16 R52, R16.reuse, R86, R36 ;  /* 0x000000561034723c */ /* 0x040fe20000041824 */
[----:B------:R-:W5:Y:S07]  /*3b90*/  LDSM.16.M88.4 R36, [R205+0x1000] ;  /* 0x00100000cd24783b */ /* 0x000f6e0000000200 */
[C---:B------:R-:W-:Y:S01]  /*3ba0*/  HMMA.16816.F32.BF16 R68, R16.reuse, R82, R12 ;  /* 0x000000521044723c */ /* 0x040fe2000004180c */
[----:B------:R-:W-:Y:S04]  /*3bb0*/  LDSM.16.M88.4 R12, [R207+0x4000] ;  /* 0x00400000cf0c783b */ /* 0x000fe80000000200 */
[----:B------:R-:W-:Y:S03]  /*3bc0*/  LDSM.16.M88.4 R80, [R200+0x12000] ;  /* 0x01200000c850783b */ /* 0x000fe60000000200 */
[C---:B-1----:R-:W-:Y:S01]  /*3bd0*/  HMMA.16816.F32.BF16 R44, R16.reuse, R24, R32 ;  /* 0x00000018102c723c */ /* 0x042fe20000041820 */
[----:B------:R-:W1:Y:S07]  /*3be0*/  LDSM.16.M88.4 R32, [R205+0x1800] ;  /* 0x00180000cd20783b */ /* 0x000e6e0000000200 */
[C---:B------:R-:W-:Y:S01]  /*3bf0*/  HMMA.16816.F32.BF16 R64, R16.reuse, R84, R20 ;  /* 0x000000541040723c */ /* 0x040fe20000041814 */
[----:B------:R-:W3:Y:S07]  /*3c00*/  LDSM.16.M88.4 R84, [R200+0x12800] ;  /* 0x01280000c854783b */ /* 0x000eee0000000200 */
[C---:B------:R-:W-:Y:S08]  /*3c10*/  HMMA.16816.F32.BF16 R28, R16.reuse, R26, R28 ;  /* 0x0000001a101c723c */ /* 0x040ff0000004181c */
[C---:B--2---:R-:W-:Y:S01]  /*3c20*/  HMMA.16816.F32.BF16 R20, R16.reuse, R42, R76 ;  /* 0x0000002a1014723c */ /* 0x044fe2000004184c */
[----:B------:R-:W2:Y:S07]  /*3c30*/  LDSM.16.M88.4 R76, [R200+0x13000] ;  /* 0x01300000c84c783b */ /* 0x000eae0000000200 */
[----:B------:R-:W-:Y:S08]  /*3c40*/  HMMA.16816.F32.BF16 R24, R16, R40, R60 ;  /* 0x000000281018723c */ /* 0x000ff0000004183c */
[C---:B----4-:R-:W-:Y:S01]  /*3c50*/  HMMA.16816.F32.BF16 R40, R8.reuse, R50, R68 ;  /* 0x000000320828723c */ /* 0x050fe20000041844 */
[----:B------:R-:W4:Y:S07]  /*3c60*/  LDSM.16.M88.4 R68, [R200+0x13800] ;  /* 0x01380000c844783b */ /* 0x000f2e0000000200 */
[C---:B------:R-:W-:Y:S01]  /*3c70*/  HMMA.16816.F32.BF16 R16, R8.reuse, R48, R72 ;  /* 0x000000300810723c */ /* 0x040fe20000041848 */
[----:B------:R-:W-:Y:S07]  /*3c80*/  LDSM.16.M88.4 R72, [R211+0x3000] ;  /* 0x00300000d348783b */ /* 0x000fee0000000200 */
[C---:B------:R-:W-:Y:S08]  /*3c90*/  HMMA.16816.F32.BF16 R60, R8.reuse, R56, R64 ;  /* 0x00000038083c723c */ /* 0x040ff00000041840 */
[C---:B------:R-:W-:Y:S08]  /*3ca0*/  HMMA.16816.F32.BF16 R56, R8.reuse, R58, R52 ;  /* 0x0000003a0838723c */ /* 0x040ff00000041834 */
[C---:B-----5:R-:W-:Y:S08]  /*3cb0*/  HMMA.16816.F32.BF16 R48, R8.reuse, R36, R44 ;  /* 0x000000240830723c */ /* 0x060ff0000004182c */
[C---:B------:R-:W-:Y:S01]  /*3cc0*/  HMMA.16816.F32.BF16 R52, R8.reuse, R38, R28 ;  /* 0x000000260834723c */ /* 0x040fe2000004181c */
[----:B------:R-:W-:Y:S07]  /*3cd0*/  LDSM.16.M88.4 R28, [R211+0x2000] ;  /* 0x00200000d31c783b */ /* 0x000fee0000000200 */
[C---:B-1----:R-:W-:Y:S08]  /*3ce0*/  HMMA.16816.F32.BF16 R36, R8.reuse, R32, R24 ;  /* 0x000000200824723c */ /* 0x042ff00000041818 */
[----:B------:R-:W-:Y:S01]  /*3cf0*/  HMMA.16816.F32.BF16 R32, R8, R34, R20 ;  /* 0x000000220820723c */ /* 0x000fe20000041814 */
[----:B------:R-:W1:Y:S07]  /*3d00*/  LDSM.16.M88.4 R8, [R208+0x4000] ;  /* 0x00400000d008783b */ /* 0x000e6e0000000200 */
[C---:B------:R-:W-:Y:S01]  /*3d10*/  HMMA.16816.F32.BF16 R20, R12.reuse, R82, R40 ;  /* 0x000000520c14723c */ /* 0x040fe20000041828 */
[----:B------:R-:W5:Y:S07]  /*3d20*/  LDSM.16.M88.4 R40, [R211+0x2800] ;  /* 0x00280000d328783b */ /* 0x000f6e0000000200 */
[C---:B------:R-:W-:Y:S08]  /*3d30*/  HMMA.16816.F32.BF16 R24, R12.reuse, R80, R16 ;  /* 0x000000500c18723c */ /* 0x040ff00000041810 */
[C---:B---3--:R-:W-:Y:S08]  /*3d40*/  HMMA.16816.F32.BF16 R16, R12.reuse, R84, R60 ;  /* 0x000000540c10723c */ /* 0x048ff0000004183c */
[C---:B--2---:R-:W-:Y:S08]  /*3d50*/  HMMA.16816.F32.BF16 R48, R12.reuse, R76, R48 ;  /* 0x0000004c0c30723c */ /* 0x044ff00000041830 */
[C---:B------:R-:W-:Y:S01]  /*3d60*/  HMMA.16816.F32.BF16 R60, R12.reuse, R78, R52 ;  /* 0x0000004e0c3c723c */ /* 0x040fe20000041834 */
[----:B------:R-:W2:Y:S07]  /*3d70*/  LDSM.16.M88.4 R76, [R211+0x3800] ;  /* 0x00380000d34c783b */ /* 0x000eae0000000200 */
[C---:B----4-:R-:W-:Y:S01]  /*3d80*/  HMMA.16816.F32.BF16 R52, R12.reuse, R68, R36 ;  /* 0x000000440c34723c */ /* 0x050fe20000041824 */
[----:B------:R-:W-:Y:S07]  /*3d90*/  LDSM.16.M88.4 R36, [R206+0x12800] ;  /* 0x01280000ce24783b */ /* 0x000fee0000000200 */
[C---:B------:R-:W-:Y:S01]  /*3da0*/  HMMA.16816.F32.BF16 R44, R12.reuse, R86, R56 ;  /* 0x000000560c2c723c */ /* 0x040fe20000041838 */
[----:B------:R-:W-:Y:S07]  /*3db0*/  LDSM.16.M88.4 R84, [R206+0x12000] ;  /* 0x01200000ce54783b */ /* 0x000fee0000000200 */
[----:B------:R-:W-:Y:S01]  /*3dc0*/  HMMA.16816.F32.BF16 R68, R12, R70, R32 ;  /* 0x000000460c44723c */ /* 0x000fe20000041820 */
[----:B------:R-:W3:Y:S04]  /*3dd0*/  LDSM.16.M88.4 R12, [R210+0x4000] ;  /* 0x00400000d20c783b */ /* 0x000ee80000000200 */
[----:B------:R-:W4:Y:S03]  /*3de0*/  LDSM.16.M88.4 R32, [R206+0x13000] ;  /* 0x01300000ce20783b */ /* 0x000f260000000200 */
[C---:B-1----:R-:W-:Y:S08]  /*3df0*/  HMMA.16816.F32.BF16 R64, R8.reuse, R28, R24 ;  /* 0x0000001c0840723c */ /* 0x042ff00000041818 */
[C---:B------:R-:W-:Y:S08]  /*3e00*/  HMMA.16816.F32.BF16 R56, R8.reuse, R30, R20 ;  /* 0x0000001e0838723c */ /* 0x040ff00000041814 */
[C---:B-----5:R-:W-:Y:S08]  /*3e10*/  HMMA.16816.F32.BF16 R28, R8.reuse, R40, R16 ;  /* 0x00000028081c723c */ /* 0x060ff00000041810 */
[C---:B------:R-:W-:Y:S01]  /*3e20*/  HMMA.16816.F32.BF16 R16, R8.reuse, R74, R60 ;  /* 0x0000004a0810723c */ /* 0x040fe2000004183c */
[----:B------:R-:W1:Y:S07]  /*3e30*/  LDSM.16.M88.4 R60, [R206+0x13800] ;  /* 0x01380000ce3c783b */ /* 0x000e6e0000000200 */
[C---:B------:R-:W-:Y:S01]  /*3e40*/  HMMA.16816.F32.BF16 R20, R8.reuse, R72, R48 ;  /* 0x000000480814723c */ /* 0x040fe20000041830 */
[----:B------:R-:W-:Y:S07]  /*3e50*/  LDSM.16.M88.4 R72, [R205+0x2000] ;  /* 0x00200000cd48783b */ /* 0x000fee0000000200 */
[C---:B------:R-:W-:Y:S01]  /*3e60*/  HMMA.16816.F32.BF16 R24, R8.reuse, R42, R44 ;  /* 0x0000002a0818723c */ /* 0x040fe2000004182c */
[----:B------:R-:W-:Y:S07]  /*3e70*/  LDSM.16.M88.4 R44, [R205+0x3000] ;  /* 0x00300000cd2c783b */ /* 0x000fee0000000200 */
[C---:B--2---:R-:W-:Y:S08]  /*3e80*/  HMMA.16816.F32.BF16 R52, R8.reuse, R76, R52 ;  /* 0x0000004c0834723c */ /* 0x044ff00000041834 */
[----:B------:R-:W-:Y:S01]  /*3e90*/  HMMA.16816.F32.BF16 R48, R8, R78, R68 ;  /* 0x0000004e0830723c */ /* 0x000fe20000041844 */
[----:B------:R-:W2:Y:S07]  /*3ea0*/  LDSM.16.M88.4 R8, [R209+0x4000] ;  /* 0x00400000d108783b */ /* 0x000eae0000000200 */
[C---:B---3--:R-:W-:Y:S01]  /*3eb0*/  HMMA.16816.F32.BF16 R80, R12.reuse, R84, R64 ;  /* 0x000000540c50723c */ /* 0x048fe20000041840 */
[----:B------:R-:W3:Y:S07]  /*3ec0*/  LDSM.16.M88.4 R64, [R205+0x2800] ;  /* 0x00280000cd40783b */ /* 0x000eee0000000200 */
[C---:B------:R-:W-:Y:S08]  /*3ed0*/  HMMA.16816.F32.BF16 R76, R12.reuse, R86, R56 ;  /* 0x000000560c4c723c */ /* 0x040ff00000041838 */
[C---:B----4-:R-:W-:Y:S08]  /*3ee0*/  HMMA.16816.F32.BF16 R56, R12.reuse, R32, R20 ;  /* 0x000000200c38723c */ /* 0x050ff00000041814 */
[C---:B------:R-:W-:Y:S01]  /*3ef0*/  HMMA.16816.F32.BF16 R40, R12.reuse, R34, R16 ;  /* 0x000000220c28723c */ /* 0x040fe20000041810 */
[----:B------:R-:W4:Y:S04]  /*3f00*/  LDSM.16.M88.4 R32, [R205+0x3800] ;  /* 0x00380000cd20783b */ /* 0x000f280000000200 */
[----:B------:R-:W-:Y:S03]  /*3f10*/  LDSM.16.M88.4 R16, [R207+0x8000] ;  /* 0x00800000cf10783b */ /* 0x000fe60000000200 */
[C---:B------:R-:W-:Y:S01]  /*3f20*/  HMMA.16816.F32.BF16 R68, R12.reuse, R38, R24 ;  /* 0x000000260c44723c */ /* 0x040fe20000041818 */
[----:B------:R-:W5:Y:S07]  /*3f30*/  LDSM.16.M88.4 R24, [R200+0x14000] ;  /* 0x01400000c818783b */ /* 0x000f6e0000000200 */
[C---:B------:R-:W-:Y:S08]  /*3f40*/  HMMA.16816.F32.BF16 R84, R12.reuse, R36, R28 ;  /* 0x000000240c54723c */ /* 0x040ff0000004181c */
[C---:B-1----:R-:W-:Y:S08]  /*3f50*/  HMMA.16816.F32.BF16 R36, R12.reuse, R60, R52 ;  /* 0x0000003c0c24723c */ /* 0x042ff00000041834 */
[----:B------:R-:W-:Y:S01]  /*3f60*/  HMMA.16816.F32.BF16 R28, R12, R62, R48 ;  /* 0x0000003e0c1c723c */ /* 0x000fe20000041830 */
[----:B------:R-:W1:Y:S07]  /*3f70*/  LDSM.16.M88.4 R60, [R200+0x14800] ;  /* 0x01480000c83c783b */ /* 0x000e6e0000000200 */
[C---:B--2---:R-:W-:Y:S01]  /*3f80*/  HMMA.16816.F32.BF16 R20, R8.reuse, R72, R80 ;  /* 0x000000480814723c */ /* 0x044fe20000041850 */
[----:B------:R-:W-:Y:S07]  /*3f90*/  LDSM.16.M88.4 R80, [R205+0x5000] ;  /* 0x00500000cd50783b */ /* 0x000fee0000000200 */
[C---:B------:R-:W-:Y:S01]  /*3fa0*/  HMMA.16816.F32.BF16 R12, R8.reuse, R74, R76 ;  /* 0x0000004a080c723c */ /* 0x040fe2000004184c */
[----:B------:R-:W2:Y:S04]  /*3fb0*/  LDSM.16.M88.4 R72, [R200+0x15000] ;  /* 0x01500000c848783b */ /* 0x000ea80000000200 */
[----:B------:R-:W1:Y:S03]  /*3fc0*/  LDSM.16.M88.4 R76, [R200+0x15800] ;  /* 0x01580000c84c783b */ /* 0x000e660000000200 */
[C---:B---3--:R-:W-:Y:S01]  /*3fd0*/  HMMA.16816.F32.BF16 R52, R8.reuse, R64, R84 ;  /* 0x000000400834723c */ /* 0x048fe20000041854 */
[----:B------:R-:W-:Y:S07]  /*3fe0*/  LDSM.16.M88.4 R84, [R206+0x14800] ;  /* 0x01480000ce54783b */ /* 0x000fee0000000200 */
[C---:B------:R-:W-:Y:S08]  /*3ff0*/  HMMA.16816.F32.BF16 R68, R8.reuse, R66, R68 ;  /* 0x000000420844723c */ /* 0x040ff00000041844 */
[C---:B------:R-:W-:Y:S08]  /*4000*/  HMMA.16816.F32.BF16 R64, R8.reuse, R44, R56 ;  /* 0x0000002c0840723c */ /* 0x040ff00000041838 */
[C---:B----4-:R-:W-:Y:S08]  /*4010*/  HMMA.16816.F32.BF16 R48, R8.reuse, R32, R36 ;  /* 0x000000200830723c */ /* 0x050ff00000041824 */
[----:B------:R-:W-:Y:S08]  /*4020*/  HMMA.16816.F32.BF16 R56, R8, R46, R40 ;  /* 0x0000002e0838723c */ /* 0x000ff00000041828 */
[----:B-----5:R-:W-:Y:S08]  /*4030*/  HMMA.16816.F32.BF16 R36, R16, R24, R20 ;  /* 0x000000181024723c */ /* 0x020ff00000041814 */
[----:B------:R-:W-:Y:S01]  /*4040*/  HMMA.16816.F32.BF16 R44, R8, R34, R28 ;  /* 0x00000022082c723c */ /* 0x000fe2000004181c */
[----:B------:R-:W-:Y:S04]  /*4050*/  LDSM.16.M88.4 R28, [R211+0x4000] ;  /* 0x00400000d31c783b */ /* 0x000fe80000000200 */
[----:B------:R-:W-:Y:S03]  /*4060*/  LDSM.16.M88.4 R32, [R211+0x4800] ;  /* 0x00480000d320783b */ /* 0x000fe60000000200 */
[C---:B------:R-:W-:Y:S01]  /*4070*/  HMMA.16816.F32.BF16 R24, R16.reuse, R26, R12 ;  /* 0x0000001a1018723c */ /* 0x040fe2000004180c */
[----:B------:R-:W3:Y:S04]  /*4080*/  LDSM.16.M88.4 R12, [R208+0x8000] ;  /* 0x00800000d00c783b */ /* 0x000ee80000000200 */
[----:B------:R-:W-:Y:S03]  /*4090*/  LDSM.16.M88.4 R8, [R210+0x8000] ;  /* 0x00800000d208783b */ /* 0x000fe60000000200 */
[C---:B-1----:R-:W-:Y:S08]  /*40a0*/  HMMA.16816.F32.BF16 R20, R16.reuse, R60, R52 ;  /* 0x0000003c1014723c */ /* 0x042ff00000041834 */
[C---:B------:R-:W-:Y:S01]  /*40b0*/  HMMA.16816.F32.BF16 R40, R16.reuse, R62, R68 ;  /* 0x0000003e1028723c */ /* 0x040fe20000041844 */
[----:B------:R-:W1:Y:S04]  /*40c0*/  LDSM.16.M88.4 R60, [R211+0x5000] ;  /* 0x00500000d33c783b */ /* 0x000e680000000200 */
[----:B------:R-:W-:Y:S03]  /*40d0*/  LDSM.16.M88.4 R68, [R206+0x14000] ;  /* 0x01400000ce44783b */ /* 0x000fe60000000200 */
[C---:B--2---:R-:W-:Y:S01]  /*40e0*/  HMMA.16816.F32.BF16 R52, R16.reuse, R72, R64 ;  /* 0x000000481034723c */ /* 0x044fe20000041840 */
[----:B------:R-:W2:Y:S07]  /*40f0*/  LDSM.16.M88.4 R64, [R211+0x5800] ;  /* 0x00580000d340783b */ /* 0x000eae0000000200 */
[C---:B------:R-:W-:Y:S01]  /*4100*/  HMMA.16816.F32.BF16 R56, R16.reuse, R74, R56 ;  /* 0x0000004a1038723c */ /* 0x040fe20000041838 */
[----:B------:R-:W-:Y:S07]  /*4110*/  LDSM.16.M88.4 R72, [R205+0x4000] ;  /* 0x00400000cd48783b */ /* 0x000fee0000000200 */
[C---:B------:R-:W-:Y:S08]  /*4120*/  HMMA.16816.F32.BF16 R48, R16.reuse, R76, R48 ;  /* 0x0000004c1030723c */ /* 0x040ff00000041830 */
[----:B------:R-:W-:Y:S01]  /*4130*/  HMMA.16816.F32.BF16 R16, R16, R78, R44 ;  /* 0x0000004e1010723c */ /* 0x000fe2000004182c */
[----:B------:R-:W4:Y:S07]  /*4140*/  LDSM.16.M88.4 R76, [R206+0x15000] ;  /* 0x01500000ce4c783b */ /* 0x000f2e0000000200 */
[C---:B---3--:R-:W-:Y:S08]  /*4150*/  HMMA.16816.F32.BF16 R44, R12.reuse, R28, R36 ;  /* 0x0000001c0c2c723c */ /* 0x048ff00000041824 */
[C---:B------:R-:W-:Y:S08]  /*4160*/  HMMA.16816.F32.BF16 R36, R12.reuse, R30, R24 ;  /* 0x0000001e0c24723c */ /* 0x040ff00000041818 */
[C---:B------:R-:W-:Y:S08]  /*4170*/  HMMA.16816.F32.BF16 R28, R12.reuse, R32, R20 ;  /* 0x000000200c1c723c */ /* 0x040ff00000041814 */
[C---:B-1----:R-:W-:Y:S08]  /*4180*/  HMMA.16816.F32.BF16 R20, R12.reuse, R60, R52 ;  /* 0x0000003c0c14723c */ /* 0x042ff00000041834 */
[C---:B------:R-:W-:Y:S08]  /*4190*/  HMMA.16816.F32.BF16 R52, R12.reuse, R62, R56 ;  /* 0x0000003e0c34723c */ /* 0x040ff00000041838 */
[C---:B------:R-:W-:Y:S08]  /*41a0*/  HMMA.16816.F32.BF16 R24, R12.reuse, R34, R40 ;  /* 0x000000220c18723c */ /* 0x040ff00000041828 */
[C---:B--2---:R-:W-:Y:S08]  /*41b0*/  HMMA.16816.F32.BF16 R56, R12.reuse, R64, R48 ;  /* 0x000000400c38723c */ /* 0x044ff00000041830 */
[----:B------:R-:W-:Y:S01]  /*41c0*/  HMMA.16816.F32.BF16 R12, R12, R66, R16 ;  /* 0x000000420c0c723c */ /* 0x000fe20000041810 */
[----:B------:R-:W1:Y:S04]  /*41d0*/  LDSM.16.M88.4 R16, [R209+0x8000] ;  /* 0x00800000d110783b */ /* 0x000e680000000200 */
[----:B------:R-:W-:Y:S03]  /*41e0*/  LDSM.16.M88.4 R64, [R205+0x5800] ;  /* 0x00580000cd40783b */ /* 0x000fe60000000200 */
[C---:B------:R-:W-:Y:S08]  /*41f0*/  HMMA.16816.F32.BF16 R40, R8.reuse, R68, R44 ;  /* 0x000000440828723c */ /* 0x040ff0000004182c */
[C---:B------:R-:W-:Y:S01]  /*4200*/  HMMA.16816.F32.BF16 R48, R8.reuse, R70, R36 ;  /* 0x000000460830723c */ /* 0x040fe20000041824 */
[----:B------:R-:W2:Y:S07]  /*4210*/  LDSM.16.M88.4 R68, [R205+0x4800] ;  /* 0x00480000cd44783b */ /* 0x000eae0000000200 */
[C---:B------:R-:W-:Y:S08]  /*4220*/  HMMA.16816.F32.BF16 R36, R8.reuse, R84, R28 ;  /* 0x000000540824723c */ /* 0x040ff0000004181c */
[C---:B------:R-:W-:Y:S01]  /*4230*/  HMMA.16816.F32.BF16 R32, R8.reuse, R86, R24 ;  /* 0x000000560820723c */ /* 0x040fe20000041818 */
[----:B------:R-:W-:Y:S07]  /*4240*/  LDSM.16.M88.4 R84, [R200+0x16800] ;  /* 0x01680000c854783b */ /* 0x000fee0000000200 */
[C---:B----4-:R-:W-:Y:S08]  /*4250*/  HMMA.16816.F32.BF16 R28, R8.reuse, R76, R20 ;  /* 0x0000004c081c723c */ /* 0x050ff00000041814 */
[C---:B------:R-:W-:Y:S01]  /*4260*/  HMMA.16816.F32.BF16 R52, R8.reuse, R78, R52 ;  /* 0x0000004e0834723c */ /* 0x040fe20000041834 */
[----:B------:R-:W-:Y:S07]  /*4270*/  LDSM.16.M88.4 R76, [R200+0x16000] ;  /* 0x01600000c84c783b */ /* 0x000fee0000000200 */
[C---:B------:R-:W-:Y:S08]  /*4280*/  HMMA.16816.F32.BF16 R60, R8.reuse, R88, R56 ;  /* 0x00000058083c723c */ /* 0x040ff00000041838 */
[----:B------:R-:W-:Y:S01]  /*4290*/  HMMA.16816.F32.BF16 R24, R8, R90, R12 ;  /* 0x0000005a0818723c */ /* 0x000fe2000004180c */
[----:B------:R-:W3:Y:S04]  /*42a0*/  LDSM.16.M88.4 R12, [R207+0xc000] ;  /* 0x00c00000cf0c783b */ /* 0x000ee80000000200 */
[----:B------:R-:W-:Y:S03]  /*42b0*/  LDSM.16.M88.4 R8, [R208+0xc000] ;  /* 0x00c00000d008783b */ /* 0x000fe60000000200 */
[C---:B-1----:R-:W-:Y:S01]  /*42c0*/  HMMA.16816.F32.BF16 R20, R16.reuse, R72, R40 ;  /* 0x000000481014723c */ /* 0x042fe20000041828 */
[----:B------:R-:W-:Y:S07]  /*42d0*/  LDSM.16.M88.4 R88, [R211+0x6000] ;  /* 0x00600000d358783b */ /* 0x000fee0000000200 */
[C---:B------:R-:W-:Y:S01]  /*42e0*/  HMMA.16816.F32.BF16 R48, R16.reuse, R74, R48 ;  /* 0x0000004a1030723c */ /* 0x040fe20000041830 */
[----:B------:R-:W1:Y:S07]  /*42f0*/  LDSM.16.M88.4 R72, [R200+0x17800] ;  /* 0x01780000c848783b */ /* 0x000e6e0000000200 */
        /* <DEDUP_REMOVED lines=8> */
[----:B------:R-:W4:Y:S04]  /*4380*/  LDSM.16.M88.4 R64, [R211+0x7800] ;  /* 0x00780000d340783b */ /* 0x000f280000000200 */
[----:B------:R-:W5:Y:S03]  /*4390*/  LDSM.16.M88.4 R16, [R210+0xc000] ;  /* 0x00c00000d210783b */ /* 0x000f660000000200 */
[C---:B---3--:R-:W-:Y:S08]  /*43a0*/  HMMA.16816.F32.BF16 R32, R12.reuse, R76, R20 ;  /* 0x0000004c0c20723c */ /* 0x048ff00000041814 */
[C---:B------:R-:W-:Y:S08]  /*43b0*/  HMMA.16816.F32.BF16 R24, R12.reuse, R84, R44 ;  /* 0x000000540c18723c */ /* 0x040ff0000004182c */
[C---:B------:R-:W-:Y:S08]  /*43c0*/  HMMA.16816.F32.BF16 R20, R12.reuse, R86, R40 ;  /* 0x000000560c14723c */ /* 0x040ff00000041828 */
[C---:B------:R-:W-:Y:S08]  /*43d0*/  HMMA.16816.F32.BF16 R36, R12.reuse, R92, R36 ;  /* 0x0000005c0c24723c */ /* 0x040ff00000041824 */
[C---:B------:R-:W-:Y:S08]  /*43e0*/  HMMA.16816.F32.BF16 R44, R12.reuse, R94, R56 ;  /* 0x0000005e0c2c723c */ /* 0x040ff00000041838 */
[C---:B------:R-:W-:Y:S01]  /*43f0*/  HMMA.16816.F32.BF16 R28, R12.reuse, R78, R48 ;  /* 0x0000004e0c1c723c */ /* 0x040fe20000041830 */
[----:B------:R-:W3:Y:S07]  /*4400*/  LDSM.16.M88.4 R76, [R206+0x17000] ;  /* 0x01700000ce4c783b */ /* 0x000eee0000000200 */
[C---:B-1----:R-:W-:Y:S08]  /*4410*/  HMMA.16816.F32.BF16 R60, R12.reuse, R72, R60 ;  /* 0x000000480c3c723c */ /* 0x042ff0000004183c */
[----:B------:R-:W-:Y:S01]  /*4420*/  HMMA.16816.F32.BF16 R52, R12, R74, R52 ;  /* 0x0000004a0c34723c */ /* 0x000fe20000041834 */
[----:B------:R-:W-:Y:S07]  /*4430*/  LDSM.16.M88.4 R72, [R206+0x16800] ;  /* 0x01680000ce48783b */ /* 0x000fee0000000200 */
[C---:B------:R-:W-:Y:S08]  /*4440*/  HMMA.16816.F32.BF16 R48, R8.reuse, R88, R32 ;  /* 0x000000580830723c */ /* 0x040ff00000041820 */
[C---:B--2---:R-:W-:Y:S08]  /*4450*/  HMMA.16816.F32.BF16 R40, R8.reuse, R68, R24 ;  /* 0x000000440828723c */ /* 0x044ff00000041818 */
[C---:B------:R-:W-:Y:S01]  /*4460*/  HMMA.16816.F32.BF16 R24, R8.reuse, R70, R20 ;  /* 0x000000460818723c */ /* 0x040fe20000041814 */
[----:B------:R-:W1:Y:S07]  /*4470*/  LDSM.16.M88.4 R68, [R206+0x17800] ;  /* 0x01780000ce44783b */ /* 0x000e6e0000000200 */
[C---:B------:R-:W-:Y:S08]  /*4480*/  HMMA.16816.F32.BF16 R20, R8.reuse, R96, R36 ;  /* 0x000000600814723c */ /* 0x040ff00000041824 */
[C---:B------:R-:W-:Y:S01]  /*4490*/  HMMA.16816.F32.BF16 R12, R8.reuse, R98, R44 ;  /* 0x00000062080c723c */ /* 0x040fe2000004182c */
[----:B------:R-:W-:Y:S07]  /*44a0*/  LDSM.16.M88.4 R44, [R205+0x6000] ;  /* 0x00600000cd2c783b */ /* 0x000fee0000000200 */
[C---:B------:R-:W-:Y:S08]  /*44b0*/  HMMA.16816.F32.BF16 R56, R8.reuse, R90, R28 ;  /* 0x0000005a0838723c */ /* 0x040ff0000004181c */
[C---:B----4-:R-:W-:Y:S08]  /*44c0*/  HMMA.16816.F32.BF16 R32, R8.reuse, R64, R60 ;  /* 0x000000400820723c */ /* 0x050ff0000004183c */
[----:B------:R-:W-:Y:S01]  /*44d0*/  HMMA.16816.F32.BF16 R28, R8, R66, R52 ;  /* 0x00000042081c723c */ /* 0x000fe20000041834 */
[----:B------:R-:W2:Y:S07]  /*44e0*/  LDSM.16.M88.4 R8, [R209+0xc000] ;  /* 0x00c00000d108783b */ /* 0x000eae0000000200 */
[C---:B-----5:R-:W-:Y:S08]  /*44f0*/  HMMA.16816.F32.BF16 R36, R16.reuse, R80, R48 ;  /* 0x000000501024723c */ /* 0x060ff00000041830 */
[C---:B---3--:R-:W-:Y:S01]  /*4500*/  HMMA.16816.F32.BF16 R48, R16.reuse, R76, R20 ;  /* 0x0000004c1030723c */ /* 0x048fe20000041814 */
[----:B------:R-:W3:Y:S07]  /*4510*/  LDSM.16.M88.4 R20, [R205+0x6800] ;  /* 0x00680000cd14783b */ /* 0x000eee0000000200 */
[C---:B------:R-:W-:Y:S01]  /*4520*/  HMMA.16816.F32.BF16 R76, R16.reuse, R78, R12 ;  /* 0x0000004e104c723c */ /* 0x040fe2000004180c */
[----:B------:R4:W-:Y:S06]  /*4530*/  I2F R15, R7 ;  /* 0x00000007000f7306 */ /* 0x0009ec0000201400 */
[----:B------:R-:W-:Y:S01]  /*4540*/  IADD3 R14, R5, 0x8, RZ ;  /* 0x00000008050e7810 */ /* 0x000fe20007ffe0ff */
[----:B-1----:R-:W-:Y:S01]  /*4550*/  HMMA.16816.F32.BF16 R64, R16, R68, R32 ;  /* 0x000000441040723c */ /* 0x002fe20000041820 */
[----:B------:R-:W-:-:S02]  /*4560*/  IADD3 R12, R2, 0x1, RZ ;  /* 0x00000001020c7810 */ /* 0x000fc40007ffe0ff */
[----:B------:R-:W-:Y:S01]  /*4570*/  IADD3 R229, R14, UR4, RZ ;  /* 0x000000040ee57c10 */ /* 0x000fe2000fffe0ff */
[----:B------:R-:W-:Y:S02]  /*4580*/  ULDC UR4, c[0x0][0x2e8] ;  /* 0x0000ba0000047ab9 */ /* 0x000fe40000000800 */
[----:B------:R-:W-:Y:S01]  /*4590*/  IMAD.IADD R13, R228, 0x1, -R12 ;  /* 0x00000001e40d7824 */ /* 0x000fe200078e0a0c */
[----:B------:R-:W-:Y:S01]  /*45a0*/  UIADD3 UR4, UR5, UR4, URZ ;  /* 0x0000000405047290 */ /* 0x000fe2000fffe03f */
[----:B------:R-:W-:Y:S01]  /*45b0*/  IMAD.IADD R6, R229, 0x1, -R2 ;  /* 0x00000001e5067824 */ /* 0x000fe200078e0a02 */
[----:B------:R-:W-:Y:S04]  /*45c0*/  HMMA.16816.F32.BF16 R56, R16, R82, R56 ;  /* 0x000000521038723c */ /* 0x000fe80000041838 */
[----:B------:R-:W-:-:S04]  /*45d0*/  IABS R6, R6 ;  /* 0x0000000600067213 */ /* 0x000fc80000000000 */
[C---:B------:R-:W-:Y:S01]  /*45e0*/  HMMA.16816.F32.BF16 R40, R16.reuse, R72, R40 ;  /* 0x000000481028723c */ /* 0x040fe20000041828 */
[----:B----4-:R-:W-:Y:S01]  /*45f0*/  IMAD.MOV.U32 R7, RZ, RZ, R6 ;  /* 0x000000ffff077224 */ /* 0x010fe200078e0006 */
[----:B------:R-:W-:Y:S02]  /*4600*/  IABS R6, R13 ;  /* 0x0000000d00067213 */ /* 0x000fe40000000000 */
[----:B------:R-:W-:Y:S02]  /*4610*/  IADD3 R13, R5, UR4, RZ ;  /* 0x00000004050d7c10 */ /* 0x000fe4000fffe0ff */
[----:B------:R-:W-:Y:S01]  /*4620*/  IADD3 R5, R2, 0x10, RZ ;  /* 0x0000001002057810 */ /* 0x000fe20007ffe0ff */
[----:B------:R-:W1:Y:S01]  /*4630*/  I2F R7, R7 ;  /* 0x0000000700077306 */ /* 0x000e620000201400 */
[----:B------:R-:W-:Y:S01]  /*4640*/  HMMA.16816.F32.BF16 R24, R16, R74, R24 ;  /* 0x0000004a1018723c */ /* 0x000fe20000041818 */
[----:B------:R-:W-:Y:S02]  /*4650*/  IMNMX R233, R13, UR18, PT ;  /* 0x000000120de97c17 */ /* 0x000fe4000b800200 */
[----:B------:R-:W-:-:S02]  /*4660*/  IADD3 R13, R228, -c[0x0][0x2e4], RZ ;  /* 0x8000b900e40d7a10 */ /* 0x000fc40007ffe0ff */
[----:B------:R-:W-:Y:S02]  /*4670*/  ISETP.GE.AND P5, PT, R2, R233, PT ;  /* 0x000000e90200720c */ /* 0x000fe40003fa6270 */
[----:B------:R-:W4:Y:S01]  /*4680*/  I2F R6, R6 ;  /* 0x0000000600067306 */ /* 0x000f220000201400 */
[----:B------:R-:W-:Y:S01]  /*4690*/  HMMA.16816.F32.BF16 R68, R16, R70, R28 ;  /* 0x000000461044723c */ /* 0x000fe2000004181c */
[----:B------:R-:W-:Y:S01]  /*46a0*/  IMNMX R231, RZ, R13, !PT ;  /* 0x0000000dffe77217 */ /* 0x000fe20007800200 */
[----:B------:R-:W5:Y:S01]  /*46b0*/  LDSM.16.M88.4 R28, [R205+0x7000] ;  /* 0x00700000cd1c783b */ /* 0x000f620000000200 */
[----:B------:R-:W-:Y:S02]  /*46c0*/  ISETP.GE.AND P2, PT, R12, R233, PT ;  /* 0x000000e90c00720c */ /* 0x000fe40003f46270 */
[-C--:B------:R-:W-:Y:S02]  /*46d0*/  ISETP.LT.OR P5, PT, R2, R231.reuse, P5 ;  /* 0x000000e70200720c */ /* 0x080fe40002fa1670 */
[----:B------:R-:W-:Y:S01]  /*46e0*/  ISETP.LT.OR P2, PT, R12, R231, P2 ;  /* 0x000000e70c00720c */ /* 0x000fe20001741670 */
[C---:B--2---:R-:W-:Y:S08]  /*46f0*/  HMMA.16816.F32.BF16 R16, R8.reuse, R44, R36 ;  /* 0x0000002c0810723c */ /* 0x044ff00000041824 */
[C---:B---3--:R-:W-:Y:S08]  /*4700*/  HMMA.16816.F32.BF16 R36, R8.reuse, R20, R40 ;  /* 0x000000140824723c */ /* 0x048ff00000041828 */
[C---:B------:R-:W-:Y:S08]  /*4710*/  HMMA.16816.F32.BF16 R52, R8.reuse, R22, R24 ;  /* 0x000000160834723c */ /* 0x040ff00000041818 */
[----:B-1----:R-:W-:Y:S01]  /*4720*/  FFMA.FTZ R21, R7, -UR23, R18 ;  /* 0x8000001707157c23 */ /* 0x002fe20008010012 */
[----:B------:R-:W-:Y:S01]  /*4730*/  IADD3 R7, R2, 0x8, RZ ;  /* 0x0000000802077810 */ /* 0x000fe20007ffe0ff */
[----:B----4-:R-:W-:Y:S01]  /*4740*/  FFMA.FTZ R23, R6, -UR23, R17 ;  /* 0x8000001706177c23 */ /* 0x010fe20008010011 */
[----:B------:R-:W-:Y:S01]  /*4750*/  IADD3 R6, R2, 0x9, RZ ;  /* 0x0000000902067810 */ /* 0x000fe20007ffe0ff */
[----:B------:R-:W-:Y:S01]  /*4760*/  FFMA.FTZ R20, R15, -UR23, R16 ;  /* 0x800000170f147c23 */ /* 0x000fe20008010010 */
[----:B------:R-:W-:Y:S01]  /*4770*/  IADD3 R15, R14, UR4, RZ ;  /* 0x000000040e0f7c10 */ /* 0x000fe2000fffe0ff */
[C---:B------:R-:W-:Y:S01]  /*4780*/  IMAD.IADD R14, R228.reuse, 0x1, -R7 ;  /* 0x00000001e40e7824 */ /* 0x040fe200078e0a07 */
[----:B------:R-:W-:Y:S01]  /*4790*/  ISETP.GE.AND P0, PT, R7, R233, PT ;  /* 0x000000e90700720c */ /* 0x000fe20003f06270 */
[C---:B------:R-:W-:Y:S01]  /*47a0*/  IMAD.IADD R16, R228.reuse, 0x1, -R6 ;  /* 0x00000001e4107824 */ /* 0x040fe200078e0a06 */
[----:B------:R-:W-:Y:S01]  /*47b0*/  IMNMX R232, R15, UR18, PT ;  /* 0x000000120fe87c17 */ /* 0x000fe2000b800200 */
[----:B------:R-:W-:Y:S01]  /*47c0*/  IMAD.IADD R17, R228, 0x1, -R5 ;  /* 0x00000001e4117824 */ /* 0x000fe200078e0a05 */
[----:B------:R-:W-:Y:S01]  /*47d0*/  IABS R13, R14 ;  /* 0x0000000e000d7213 */ /* 0x000fe20000000000 */
[----:B------:R-:W-:Y:S01]  /*47e0*/  HMMA.16816.F32.BF16 R56, R8, R46, R56 ;  /* 0x0000002e0838723c */ /* 0x000fe20000041838 */
[----:B------:R-:W-:-:S02]  /*47f0*/  IABS R15, R16 ;  /* 0x00000010000f7213 */ /* 0x000fc40000000000 */
[----:B------:R1:W2:Y:S01]  /*4800*/  I2F R22, R13 ;  /* 0x0000000d00167306 */ /* 0x0002a20000201400 */
[----:B------:R-:W-:Y:S02]  /*4810*/  IADD3 R14, R229, -c[0x0][0x2e4], RZ ;  /* 0x8000b900e50e7a10 */ /* 0x000fe40007ffe0ff */
[----:B------:R-:W-:Y:S02]  /*4820*/  IABS R16, R17 ;  /* 0x0000001100107213 */ /* 0x000fe40000000000 */
[----:B------:R-:W-:Y:S01]  /*4830*/  IMNMX R230, RZ, R14, !PT ;  /* 0x0000000effe67217 */ /* 0x000fe20007800200 */
[----:B-----5:R-:W-:Y:S01]  /*4840*/  HMMA.16816.F32.BF16 R44, R8, R28, R48 ;  /* 0x0000001c082c723c */ /* 0x020fe20000041830 */
[----:B------:R-:W-:Y:S02]  /*4850*/  ISETP.GE.AND P1, PT, R12, R232, PT ;  /* 0x000000e80c00720c */ /* 0x000fe40003f26270 */
[----:B------:R-:W-:Y:S02]  /*4860*/  FSEL R61, R20, -INF , !P5 ;  /* 0xff800000143d7808 */ /* 0x000fe40006800000 */
[----:B------:R-:W-:-:S02]  /*4870*/  ISETP.LT.OR P1, PT, R12, R230, P1 ;  /* 0x000000e60c00720c */ /* 0x000fc40000f21670 */
[CC--:B------:R-:W-:Y:S01]  /*4880*/  ISETP.GE.AND P6, PT, R7.reuse, R232.reuse, PT ;  /* 0x000000e80700720c */ /* 0x0c0fe20003fc6270 */
[----:B------:R-:W-:Y:S01]  /*4890*/  HMMA.16816.F32.BF16 R40, R8, R30, R76 ;  /* 0x0000001e0828723c */ /* 0x000fe2000004184c */
[C---:B------:R-:W-:Y:S01]  /*48a0*/  ISETP.GE.AND P3, PT, R6.reuse, R233, PT ;  /* 0x000000e90600720c */ /* 0x040fe20003f66270 */
[----:B-1----:R-:W-:Y:S01]  /*48b0*/  IMAD.MOV.U32 R13, RZ, RZ, R15 ;  /* 0x000000ffff0d7224 */ /* 0x002fe200078e000f */
[-C--:B------:R-:W-:Y:S01]  /*48c0*/  ISETP.GE.AND P5, PT, R6, R232.reuse, PT ;  /* 0x000000e80600720c */ /* 0x080fe20003fa6270 */
[----:B------:R-:W1:Y:S01]  /*48d0*/  LDSM.16.M88.4 R28, [R205+0x7800] ;  /* 0x00780000cd1c783b */ /* 0x000e620000000200 */
[----:B------:R-:W-:Y:S01]  /*48e0*/  ISETP.GE.AND P4, PT, R2, R232, PT ;  /* 0x000000e80200720c */ /* 0x000fe20003f86270 */
[----:B------:R3:W-:Y:S01]  /*48f0*/  I2F R26, R13 ;  /* 0x0000000d001a7306 */ /* 0x0007e20000201400 */
[CC--:B------:R-:W-:Y:S01]  /*4900*/  ISETP.LT.OR P0, PT, R7.reuse, R231.reuse, P0 ;  /* 0x000000e70700720c */ /* 0x0c0fe20000701670 */
[----:B--2---:R-:W-:Y:S01]  /*4910*/  FFMA.FTZ R17, R22, -UR23, R56 ;  /* 0x8000001716117c23 */ /* 0x004fe20008010038 */
[----:B------:R-:W-:Y:S01]  /*4920*/  ISETP.LT.OR P6, PT, R7, R230, P6 ;  /* 0x000000e60700720c */ /* 0x000fe200037c1670 */
[----:B------:R-:W-:Y:S01]  /*4930*/  IMAD.IADD R7, R229, 0x1, -R7 ;  /* 0x00000001e5077824 */ /* 0x000fe200078e0a07 */
[----:B------:R-:W-:Y:S01]  /*4940*/  ISETP.LT.OR P3, PT, R6, R231, P3 ;  /* 0x000000e70600720c */ /* 0x000fe20001f61670 */
[----:B------:R-:W-:-:S04]  /*4950*/  DEPBAR.LE SB0, 0x0 ;  /* 0x000080000000791a */ /* 0x000fc80000000000 */
[----:B------:R-:W-:Y:S01]  /*4960*/  BAR.SYNC.DEFER_BLOCKING 0x0 ;  /* 0x0000000000007b1d */ /* 0x000fe20000010000 */
[-C--:B------:R-:W-:Y:S01]  /*4970*/  ISETP.LT.OR P5, PT, R6, R230.reuse, P5 ;  /* 0x000000e60600720c */ /* 0x080fe20002fa1670 */
[C---:B------:R-:W-:Y:S01]  /*4980*/  IMAD.IADD R6, R229.reuse, 0x1, -R6 ;  /* 0x00000001e5067824 */ /* 0x040fe200078e0a06 */
[----:B------:R-:W-:Y:S02]  /*4990*/  ISETP.LT.OR P4, PT, R2, R230, P4 ;  /* 0x000000e60200720c */ /* 0x000fe40002781670 */
[----:B------:R-:W-:Y:S01]  /*49a0*/  IABS R7, R7 ;  /* 0x0000000700077213 */ /* 0x000fe20000000000 */
[----:B---3--:R-:W-:Y:S01]  /*49b0*/  IMAD.IADD R13, R229, 0x1, -R12 ;  /* 0x00000001e50d7824 */ /* 0x008fe200078e0a0c */
[----:B------:R-:W-:Y:S01]  /*49c0*/  FSEL R62, R21, -INF , !P4 ;  /* 0xff800000153e7808 */ /* 0x000fe20006000000 */
[----:B------:R-:W-:Y:S01]  /*49d0*/  IMAD.MOV.U32 R12, RZ, RZ, R16 ;  /* 0x000000ffff0c7224 */ /* 0x000fe200078e0010 */
[----:B------:R-:W-:Y:S01]  /*49e0*/  FSEL R60, R23, -INF , !P2 ;  /* 0xff800000173c7808 */ /* 0x000fe20005000000 */
[----:B------:R-:W2:Y:S01]  /*49f0*/  I2F R18, R7 ;  /* 0x0000000700127306 */ /* 0x000ea20000201400 */
[----:B------:R-:W-:-:S02]  /*4a00*/  IABS R13, R13 ;  /* 0x0000000d000d7213 */ /* 0x000fc40000000000 */
[C---:B------:R-:W-:Y:S02]  /*4a10*/  ISETP.GE.AND P4, PT, R5.reuse, R233, PT ;  /* 0x000000e90500720c */ /* 0x040fe40003f86270 */
[C---:B------:R-:W-:Y:S02]  /*4a20*/  ISETP.GE.AND P2, PT, R5.reuse, R232, PT ;  /* 0x000000e80500720c */ /* 0x040fe40003f46270 */
[C---:B------:R-:W-:Y:S01]  /*4a30*/  ISETP.LT.OR P4, PT, R5.reuse, R231, P4 ;  /* 0x000000e70500720c */ /* 0x040fe20002781670 */
[----:B------:R3:W4:Y:S01]  /*4a40*/  I2F R25, R12 ;  /* 0x0000000c00197306 */ /* 0x0007220000201400 */
[----:B------:R-:W-:Y:S02]  /*4a50*/  ISETP.LT.OR P2, PT, R5, R230, P2 ;  /* 0x000000e60500720c */ /* 0x000fe40001741670 */
[----:B------:R-:W-:Y:S01]  /*4a60*/  FSEL R48, R17, -INF , !P0 ;  /* 0xff80000011307808 */ /* 0x000fe20004000000 */
[----:B--2---:R-:W-:Y:S01]  /*4a70*/  FFMA.FTZ R20, R18, -UR23, R58 ;  /* 0x8000001712147c23 */ /* 0x004fe2000801003a */
[----:B------:R-:W-:-:S04]  /*4a80*/  IADD3 R18, R2, 0x21, RZ ;  /* 0x0000002102127810 */ /* 0x000fc80007ffe0ff */
[----:B------:R-:W-:Y:S01]  /*4a90*/  FSEL R50, R20, -INF , !P6 ;  /* 0xff80000014327808 */ /* 0x000fe20007000000 */
[----:B---3--:R-:W-:Y:S01]  /*4aa0*/  IMAD.MOV.U32 R12, RZ, RZ, R13 ;  /* 0x000000ffff0c7224 */ /* 0x008fe200078e000d */
[----:B------:R-:W-:Y:S01]  /*4ab0*/  IABS R13, R6 ;  /* 0x00000006000d7213 */ /* 0x000fe20000000000 */
[----:B------:R-:W-:Y:S02]  /*4ac0*/  IMAD.IADD R6, R229, 0x1, -R5 ;  /* 0x00000001e5067824 */ /* 0x000fe400078e0a05 */
[----:B------:R2:W3:Y:S01]  /*4ad0*/  I2F R14, R12 ;  /* 0x0000000c000e7306 */ /* 0x0004e20000201400 */
[----:B----4-:R-:W-:Y:S02]  /*4ae0*/  FFMA.FTZ R22, R25, -UR23, R36 ;  /* 0x8000001719167c23 */ /* 0x010fe40008010024 */
[----:B------:R-:W-:Y:S01]  /*4af0*/  IMAD.MOV.U32 R7, RZ, RZ, R13 ;  /* 0x000000ffff077224 */ /* 0x000fe200078e000d */
[----:B------:R-:W-:Y:S02]  /*4b00*/  IABS R6, R6 ;  /* 0x0000000600067213 */ /* 0x000fe40000000000 */
[----:B------:R-:W-:-:S02]  /*4b10*/  FSEL R136, R22, -INF , !P4 ;  /* 0xff80000016887808 */ /* 0x000fc40006000000 */
[----:B------:R-:W4:Y:S01]  /*4b20*/  I2F R21, R7 ;  /* 0x0000000700157306 */ /* 0x000f220000201400 */
[----:B--2---:R-:W-:-:S07]  /*4b30*/  IADD3 R12, R2, 0x11, RZ ;  /* 0x00000011020c7810 */ /* 0x004fce0007ffe0ff */
[----:B------:R2:W5:Y:S01]  /*4b40*/  I2F R15, R6 ;  /* 0x00000006000f7306 */ /* 0x0005620000201400 */
[----:B---3--:R-:W-:Y:S02]  /*4b50*/  FFMA.FTZ R16, R14, -UR23, R19 ;  /* 0x800000170e107c23 */ /* 0x008fe40008010013 */
[----:B------:R-:W-:Y:S01]  /*4b60*/  FFMA.FTZ R19, R26, -UR23, R57 ;  /* 0x800000171a137c23 */ /* 0x000fe20008010039 */
[----:B------:R-:W-:Y:S01]  /*4b70*/  ISETP.GE.AND P0, PT, R12, R232, PT ;  /* 0x000000e80c00720c */ /* 0x000fe20003f06270 */
[----:B------:R-:W-:Y:S01]  /*4b80*/  IMAD.IADD R5, R228, 0x1, -R12 ;  /* 0x00000001e4057824 */ /* 0x000fe200078e0a0c */
[----:B------:R-:W-:Y:S01]  /*4b90*/  FSEL R51, R16, -INF , !P1 ;  /* 0xff80000010337808 */ /* 0x000fe20004800000 */
[----:B----4-:R-:W-:Y:S01]  /*4ba0*/  FFMA.FTZ R21, R21, -UR23, R59 ;  /* 0x8000001715157c23 */ /* 0x010fe2000801003b */
[----:B------:R-:W-:Y:S02]  /*4bb0*/  IADD3 R7, R2, 0x18, RZ ;  /* 0x0000001802077810 */ /* 0x000fe40007ffe0ff */
[----:B------:R-:W-:-:S02]  /*4bc0*/  IABS R5, R5 ;  /* 0x0000000500057213 */ /* 0x000fc40000000000 */
[-C--:B------:R-:W-:Y:S01]  /*4bd0*/  ISETP.GE.AND P6, PT, R7, R233.reuse, PT ;  /* 0x000000e90700720c */ /* 0x080fe20003fc6270 */
[----:B------:R-:W-:Y:S01]  /*4be0*/  IMAD.IADD R14, R228, 0x1, -R7 ;  /* 0x00000001e40e7824 */ /* 0x000fe200078e0a07 */
[----:B------:R-:W-:Y:S01]  /*4bf0*/  ISETP.GE.AND P1, PT, R12, R233, PT ;  /* 0x000000e90c00720c */ /* 0x000fe20003f26270 */
[----:B------:R-:W-:Y:S01]  /*4c00*/  IMAD.MOV.U32 R13, RZ, RZ, R5 ;  /* 0x000000ffff0d7224 */ /* 0x000fe200078e0005 */
[C---:B--2---:R-:W-:Y:S01]  /*4c10*/  IADD3 R6, R2.reuse, 0x19, RZ ;  /* 0x0000001902067810 */ /* 0x044fe20007ffe0ff */
[----:B-----5:R-:W-:Y:S01]  /*4c20*/  FFMA.FTZ R23, R15, -UR23, R38 ;  /* 0x800000170f177c23 */ /* 0x020fe20008010026 */
[----:B------:R-:W-:Y:S01]  /*4c30*/  IABS R5, R14 ;  /* 0x0000000e00057213 */ /* 0x000fe20000000000 */
[----:B------:R2:W-:Y:S01]  /*4c40*/  I2F R24, R13 ;  /* 0x0000000d00187306 */ /* 0x0005e20000201400 */
[----:B------:R-:W-:Y:S02]  /*4c50*/  FSEL R38, R19, -INF , !P3 ;  /* 0xff80000013267808 */ /* 0x000fe40005800000 */
[----:B------:R-:W-:Y:S01]  /*4c60*/  ISETP.GE.AND P3, PT, R7, R232, PT ;  /* 0x000000e80700720c */ /* 0x000fe20003f66270 */
[----:B------:R-:W-:Y:S01]  /*4c70*/  IMAD.MOV.U32 R14, RZ, RZ, R5 ;  /* 0x000000ffff0e7224 */ /* 0x000fe200078e0005 */
[----:B------:R-:W-:-:S02]  /*4c80*/  IADD3 R5, R2, 0x20, RZ ;  /* 0x0000002002057810 */ /* 0x000fc40007ffe0ff */
[CC--:B------:R-:W-:Y:S01]  /*4c90*/  ISETP.LT.OR P6, PT, R7.reuse, R231.reuse, P6 ;  /* 0x000000e70700720c */ /* 0x0c0fe200037c1670 */
[----:B------:R-:W3:Y:S01]  /*4ca0*/  I2F R26, R14 ;  /* 0x0000000e001a7306 */ /* 0x000ee20000201400 */
[-C--:B------:R-:W-:Y:S01]  /*4cb0*/  ISETP.LT.OR P3, PT, R7, R230.reuse, P3 ;  /* 0x000000e60700720c */ /* 0x080fe20001f61670 */
[----:B------:R-:W-:Y:S01]  /*4cc0*/  IMAD.IADD R15, R228, 0x1, -R5 ;  /* 0x00000001e40f7824 */ /* 0x000fe200078e0a05 */
[C---:B------:R-:W-:Y:S01]  /*4cd0*/  ISETP.LT.OR P1, PT, R12.reuse, R231, P1 ;  /* 0x000000e70c00720c */ /* 0x040fe20000f21670 */
[----:B------:R-:W-:Y:S01]  /*4ce0*/  IMAD.IADD R7, R229, 0x1, -R7 ;  /* 0x00000001e5077824 */ /* 0x000fe200078e0a07 */
[----:B------:R-:W-:Y:S02]  /*4cf0*/  ISETP.LT.OR P0, PT, R12, R230, P0 ;  /* 0x000000e60c00720c */ /* 0x000fe40000701670 */
[----:B------:R-:W-:Y:S01]  /*4d00*/  FSEL R49, R21, -INF , !P5 ;  /* 0xff80000015317808 */ /* 0x000fe20006800000 */
[----:B--2---:R-:W-:Y:S01]  /*4d10*/  IMAD.IADD R13, R228, 0x1, -R6 ;  /* 0x00000001e40d7824 */ /* 0x004fe200078e0a06 */
[----:B------:R-:W-:-:S02]  /*4d20*/  IABS R7, R7 ;  /* 0x0000000700077213 */ /* 0x000fc40000000000 */
[C---:B------:R-:W-:Y:S02]  /*4d30*/  ISETP.GE.AND P5, PT, R6.reuse, R233, PT ;  /* 0x000000e90600720c */ /* 0x040fe40003fa6270 */
[----:B------:R-:W-:Y:S02]  /*4d40*/  IABS R13, R13 ;  /* 0x0000000d000d7213 */ /* 0x000fe40000000000 */
[----:B------:R-:W-:Y:S01]  /*4d50*/  ISETP.GE.AND P4, PT, R6, R232, PT ;  /* 0x000000e80600720c */ /* 0x000fe20003f86270 */
[----:B---3--:R-:W-:Y:S01]  /*4d60*/  FFMA.FTZ R17, R26, -UR23, R52 ;  /* 0x800000171a117c23 */ /* 0x008fe20008010034 */
[----:B------:R-:W-:Y:S01]  /*4d70*/  ISETP.LT.OR P5, PT, R6, R231, P5 ;  /* 0x000000e70600720c */ /* 0x000fe20002fa1670 */
[----:B------:R-:W-:Y:S01]  /*4d80*/  IMAD.MOV.U32 R14, RZ, RZ, R13 ;  /* 0x000000ffff0e7224 */ /* 0x000fe200078e000d */
[----:B------:R-:W-:Y:S01]  /*4d90*/  IABS R13, R15 ;  /* 0x0000000f000d7213 */ /* 0x000fe20000000000 */
[----:B------:R-:W-:Y:S01]  /*4da0*/  IMAD.IADD R15, R228, 0x1, -R18 ;  /* 0x00000001e40f7824 */ /* 0x000fe200078e0a12 */
[----:B------:R-:W-:Y:S01]  /*4db0*/  ISETP.LT.OR P4, PT, R6, R230, P4 ;  /* 0x000000e60600720c */ /* 0x000fe20002781670 */
[----:B------:R2:W3:Y:S01]  /*4dc0*/  I2F R27, R14 ;  /* 0x0000000e001b7306 */ /* 0x0004e20000201400 */
[----:B------:R-:W-:Y:S01]  /*4dd0*/  IMAD.IADD R6, R229, 0x1, -R6 ;  /* 0x00000001e5067824 */ /* 0x000fe200078e0a06 */
[----:B------:R-:W-:-:S02]  /*4de0*/  FSEL R148, R23, -INF , !P2 ;  /* 0xff80000017947808 */ /* 0x000fc40005000000 */
[----:B------:R-:W-:Y:S02]  /*4df0*/  ISETP.GE.AND P2, PT, R5, R233, PT ;  /* 0x000000e90500720c */ /* 0x000fe40003f46270 */
[----:B------:R-:W-:Y:S02]  /*4e00*/  FSEL R131, R17, -INF , !P6 ;  /* 0xff80000011837808 */ /* 0x000fe40007000000 */
[----:B------:R4:W5:Y:S01]  /*4e10*/  I2F R25, R13 ;  /* 0x0000000d00197306 */ /* 0x0009620000201400 */
[----:B------:R-:W-:Y:S02]  /*4e20*/  ISETP.LT.OR P2, PT, R5, R231, P2 ;  /* 0x000000e70500720c */ /* 0x000fe40001741670 */
[----:B------:R-:W-:-:S04]  /*4e30*/  ISETP.GE.AND P6, PT, R18, R232, PT ;  /* 0x000000e81200720c */ /* 0x000fc80003fc6270 */
[----:B------:R-:W-:Y:S01]  /*4e40*/  ISETP.LT.OR P6, PT, R18, R230, P6 ;  /* 0x000000e61200720c */ /* 0x000fe200037c1670 */
[----:B--2---:R-:W-:Y:S01]  /*4e50*/  IMAD.IADD R14, R229, 0x1, -R12 ;  /* 0x00000001e50e7824 */ /* 0x004fe200078e0a0c */
[----:B------:R-:W-:Y:S01]  /*4e60*/  IABS R12, R15 ;  /* 0x0000000f000c7213 */ /* 0x000fe20000000000 */
[----:B---3--:R-:W-:-:S03]  /*4e70*/  FFMA.FTZ R21, R27, -UR23, R53 ;  /* 0x800000171b157c23 */ /* 0x008fc60008010035 */
[----:B------:R-:W-:Y:S01]  /*4e80*/  IABS R14, R14 ;  /* 0x0000000e000e7213 */ /* 0x000fe20000000000 */
[----:B------:R2:W-:Y:S01]  /*4e90*/  I2F R33, R12 ;  /* 0x0000000c00217306 */ /* 0x0005e20000201400 */
[----:B------:R-:W-:Y:S01]  /*4ea0*/  FSEL R128, R21, -INF , !P5 ;  /* 0xff80000015807808 */ /* 0x000fe20006800000 */
[----:B----4-:R-:W-:Y:S02]  /*4eb0*/  IMAD.MOV.U32 R13, RZ, RZ, R7 ;  /* 0x000000ffff0d7224 */ /* 0x010fe400078e0007 */
[----:B------:R-:W-:Y:S02]  /*4ec0*/  FFMA.FTZ R7, R24, -UR23, R37 ;  /* 0x8000001718077c23 */ /* 0x000fe40008010025 */
[----:B-----5:R-:W-:Y:S02]  /*4ed0*/  FFMA.FTZ R25, R25, -UR23, R44 ;  /* 0x8000001719197c23 */ /* 0x020fe4000801002c */
[----:B------:R3:W4:Y:S01]  /*4ee0*/  I2F R20, R13 ;  /* 0x0000000d00147306 */ /* 0x0007220000201400 */
[----:B------:R-:W-:-:S02]  /*4ef0*/  FSEL R135, R7, -INF , !P1 ;  /* 0xff80000007877808 */ /* 0x000fc40004800000 */
[C---:B------:R-:W-:Y:S02]  /*4f00*/  ISETP.GE.AND P1, PT, R5.reuse, R232, PT ;  /* 0x000000e80500720c */ /* 0x040fe40003f26270 */
[----:B------:R-:W-:Y:S02]  /*4f10*/  IADD3 R7, R2, 0x29, RZ ;  /* 0x0000002902077810 */ /* 0x000fe40007ffe0ff */
[----:B------:R-:W-:Y:S01]  /*4f20*/  ISETP.LT.OR P1, PT, R5, R230, P1 ;  /* 0x000000e60500720c */ /* 0x000fe20000f21670 */
[----:B--2---:R-:W-:Y:S01]  /*4f30*/  IMAD.MOV.U32 R12, RZ, RZ, R14 ;  /* 0x000000ffff0c7224 */ /* 0x004fe200078e000e */
[----:B------:R-:W-:Y:S01]  /*4f40*/  IABS R14, R6 ;  /* 0x00000006000e7213 */ /* 0x000fe20000000000 */
[----:B------:R-:W-:Y:S01]  /*4f50*/  IMAD.IADD R6, R229, 0x1, -R5 ;  /* 0x00000001e5067824 */ /* 0x000fe200078e0a05 */
[----:B------:R-:W-:Y:S01]  /*4f60*/  FSEL R235, R25, -INF , !P2 ;  /* 0xff80000019eb7808 */ /* 0x000fe20005000000 */
[----:B------:R2:W5:Y:S01]  /*4f70*/  I2F R16, R12 ;  /* 0x0000000c00107306 */ /* 0x0005620000201400 */
[----:B------:R-:W-:-:S02]  /*4f80*/  ISETP.GE.AND P2, PT, R7, R232, PT ;  /* 0x000000e80700720c */ /* 0x000fc40003f46270 */
[----:B------:R-:W-:Y:S01]  /*4f90*/  IABS R6, R6 ;  /* 0x0000000600067213 */ /* 0x000fe20000000000 */
[----:B---3--:R-:W-:Y:S01]  /*4fa0*/  IMAD.MOV.U32 R13, RZ, RZ, R14 ;  /* 0x000000ffff0d7224 */ /* 0x008fe200078e000e */
[----:B------:R-:W-:Y:S01]  /*4fb0*/  ISETP.LT.OR P2, PT, R7, R230, P2 ;  /* 0x000000e60700720c */ /* 0x000fe20001741670 */
[----:B------:R-:W-:Y:S02]  /*4fc0*/  IMAD.IADD R14, R228, 0x1, -R7 ;  /* 0x00000001e40e7824 */ /* 0x000fe400078e0a07 */
[----:B------:R3:W1:Y:S01]  /*4fd0*/  I2F R15, R6 ;  /* 0x00000006000f7306 */ /* 0x0006620000201400 */
[----:B----4-:R-:W-:Y:S01]  /*4fe0*/  FFMA.FTZ R22, R20, -UR23, R54 ;  /* 0x8000001714167c23 */ /* 0x010fe20008010036 */
[----:B------:R-:W-:-:S04]  /*4ff0*/  IADD3 R20, R2, 0x38, RZ ;  /* 0x0000003802147810 */ /* 0x000fc80007ffe0ff */
[----:B------:R-:W-:Y:S02]  /*5000*/  FSEL R130, R22, -INF , !P3 ;  /* 0xff80000016827808 */ /* 0x000fe40005800000 */
[----:B--2---:R-:W-:Y:S01]  /*5010*/  IADD3 R12, R2, 0x28, RZ ;  /* 0x00000028020c7810 */ /* 0x004fe20007ffe0ff */
[----:B------:R2:W4:Y:S01]  /*5020*/  I2F R19, R13 ;  /* 0x0000000d00137306 */ /* 0x0005220000201400 */
[----:B-----5:R-:W-:Y:S02]  /*5030*/  FFMA.FTZ R16, R16, -UR23, R39 ;  /* 0x8000001710107c23 */ /* 0x020fe40008010027 */
[----:B------:R-:W-:Y:S01]  /*5040*/  ISETP.GE.AND P3, PT, R12, R233, PT ;  /* 0x000000e90c00720c */ /* 0x000fe20003f66270 */
[----:B------:R-:W-:Y:S01]  /*5050*/  IMAD.IADD R5, R228, 0x1, -R12 ;  /* 0x00000001e4057824 */ /* 0x000fe200078e0a0c */
[----:B------:R-:W-:Y:S02]  /*5060*/  ISETP.GE.AND P5, PT, R12, R232, PT ;  /* 0x000000e80c00720c */ /* 0x000fe40003fa6270 */
[----:B---3--:R-:W-:Y:S01]  /*5070*/  IADD3 R6, R2, 0x30, RZ ;  /* 0x0000003002067810 */ /* 0x008fe20007ffe0ff */
[----:B-1----:R-:W-:Y:S01]  /*5080*/  FFMA.FTZ R23, R15, -UR23, R46 ;  /* 0x800000170f177c23 */ /* 0x002fe2000801002e */
[----:B------:R-:W-:-:S02]  /*5090*/  IABS R5, R5 ;  /* 0x0000000500057213 */ /* 0x000fc40000000000 */
[C---:B------:R-:W-:Y:S02]  /*50a0*/  ISETP.LT.OR P3, PT, R12.reuse, R231, P3 ;  /* 0x000000e70c00720c */ /* 0x040fe40001f61670 */
[----:B------:R-:W-:Y:S01]  /*50b0*/  ISETP.LT.OR P5, PT, R12, R230, P5 ;  /* 0x000000e60c00720c */ /* 0x000fe20002fa1670 */
[----:B------:R-:W-:Y:S01]  /*50c0*/  IMAD.IADD R12, R229, 0x1, -R12 ;  /* 0x00000001e50c7824 */ /* 0x000fe200078e0a0c */
[----:B------:R-:W-:Y:S01]  /*50d0*/  FSEL R134, R16, -INF , !P0 ;  /* 0xff80000010867808 */ /* 0x000fe20004000000 */
[----:B--2---:R-:W-:Y:S01]  /*50e0*/  IMAD.MOV.U32 R13, RZ, RZ, R5 ;  /* 0x000000ffff0d7224 */ /* 0x004fe200078e0005 */
[----:B------:R-:W-:Y:S01]  /*50f0*/  IABS R5, R14 ;  /* 0x0000000e00057213 */ /* 0x000fe20000000000 */
[----:B----4-:R-:W-:Y:S01]  /*5100*/  FFMA.FTZ R24, R19, -UR23, R55 ;  /* 0x8000001713187c23 */ /* 0x010fe20008010037 */
[C---:B------:R-:W-:Y:S01]  /*5110*/  IADD3 R19, R2.reuse, 0x39, RZ ;  /* 0x0000003902137810 */ /* 0x040fe20007ffe0ff */
[----:B------:R1:W-:Y:S01]  /*5120*/  I2F R32, R13 ;  /* 0x0000000d00207306 */ /* 0x0003e20000201400 */
[----:B------:R-:W-:Y:S01]  /*5130*/  IABS R12, R12 ;  /* 0x0000000c000c7213 */ /* 0x000fe20000000000 */
[----:B------:R-:W-:Y:S01]  /*5140*/  IMAD.MOV.U32 R14, RZ, RZ, R5 ;  /* 0x000000ffff0e7224 */ /* 0x000fe200078e0005 */
[----:B------:R-:W-:-:S02]  /*5150*/  IADD3 R5, R2, 0x31, RZ ;  /* 0x0000003102057810 */ /* 0x000fc40007ffe0ff */
[----:B------:R-:W-:Y:S02]  /*5160*/  FSEL R129, R24, -INF , !P4 ;  /* 0xff80000018817808 */ /* 0x000fe40006000000 */
[CC--:B------:R-:W-:Y:S01]  /*5170*/  ISETP.GE.AND P4, PT, R7.reuse, R233.reuse, PT ;  /* 0x000000e90700720c */ /* 0x0c0fe20003f86270 */
[----:B------:R-:W-:Y:S01]  /*5180*/  IMAD.IADD R15, R228, 0x1, -R5 ;  /* 0x00000001e40f7824 */ /* 0x000fe200078e0a05 */
[----:B------:R2:W-:Y:S01]  /*5190*/  I2F R36, R14 ;  /* 0x0000000e00247306 */ /* 0x0005e20000201400 */
[C---:B------:R-:W-:Y:S01]  /*51a0*/  ISETP.GE.AND P0, PT, R18.reuse, R233, PT ;  /* 0x000000e91200720c */ /* 0x040fe20003f06270 */
[----:B------:R-:W-:Y:S01]  /*51b0*/  HMMA.16816.F32.BF16 R24, R8, R28, R64 ;  /* 0x0000001c0818723c */ /* 0x000fe20000041840 */
[----:B------:R-:W-:Y:S02]  /*51c0*/  ISETP.LT.OR P4, PT, R7, R231, P4 ;  /* 0x000000e70700720c */ /* 0x000fe40002781670 */
[----:B------:R-:W-:Y:S01]  /*51d0*/  IABS R2, R15 ;  /* 0x0000000f00027213 */ /* 0x000fe20000000000 */
[----:B------:R-:W-:Y:S01]  /*51e0*/  FFMA.FTZ R15, R33, -UR23, R45 ;  /* 0x80000017210f7c23 */ /* 0x000fe2000801002d */
[----:B------:R-:W-:Y:S01]  /*51f0*/  ISETP.LT.OR P0, PT, R18, R231, P0 ;  /* 0x000000e71200720c */ /* 0x000fe20000701670 */
[----:B-1----:R-:W-:Y:S01]  /*5200*/  IMAD.IADD R13, R228, 0x1, -R6 ;  /* 0x00000001e40d7824 */ /* 0x002fe200078e0a06 */
[----:B------:R-:W-:-:S02]  /*5210*/  FSEL R149, R23, -INF , !P1 ;  /* 0xff80000017957808 */ /* 0x000fc40004800000 */
[----:B------:R-:W-:Y:S02]  /*5220*/  FSEL R234, R15, -INF , !P0 ;  /* 0xff8000000fea7808 */ /* 0x000fe40004000000 */
[----:B------:R-:W-:Y:S02]  /*5230*/  IABS R13, R13 ;  /* 0x0000000d000d7213 */ /* 0x000fe40000000000 */
[----:B------:R-:W-:Y:S01]  /*5240*/  ISETP.GE.AND P1, PT, R6, R233, PT ;  /* 0x000000e90600720c */ /* 0x000fe20003f26270 */
[----:B--2---:R-:W-:Y:S01]  /*5250*/  IMAD.IADD R14, R228, 0x1, -R20 ;  /* 0x00000001e40e7824 */ /* 0x004fe200078e0a14 */
[----:B------:R1:W-:Y:S01]  /*5260*/  I2F R35, R13 ;  /* 0x0000000d00237306 */ /* 0x0003e20000201400 */
[C---:B------:R-:W-:Y:S02]  /*5270*/  ISETP.GE.AND P0, PT, R6.reuse, R232, PT ;  /* 0x000000e80600720c */ /* 0x040fe40003f06270 */
[C---:B------:R-:W-:Y:S02]  /*5280*/  ISETP.LT.OR P1, PT, R6.reuse, R231, P1 ;  /* 0x000000e70600720c */ /* 0x040fe40000f21670 */
[----:B------:R-:W-:Y:S01]  /*5290*/  ISETP.LT.OR P0, PT, R6, R230, P0 ;  /* 0x000000e60600720c */ /* 0x000fe20000701670 */
[----:B-1----:R-:W-:Y:S01]  /*52a0*/  IMAD.MOV.U32 R13, RZ, RZ, R2 ;  /* 0x000000ffff0d7224 */ /* 0x002fe200078e0002 */
[----:B------:R-:W-:Y:S01]  /*52b0*/  IABS R2, R14 ;  /* 0x0000000e00027213 */ /* 0x000fe20000000000 */
[----:B------:R-:W-:-:S02]  /*52c0*/  IMAD.IADD R14, R229, 0x1, -R18 ;  /* 0x00000001e50e7824 */ /* 0x000fc400078e0a12 */
[----:B------:R1:W-:Y:S03]  /*52d0*/  I2F R34, R13 ;  /* 0x0000000d00227306 */ /* 0x0003e60000201400 */
[----:B------:R-:W-:-:S05]  /*52e0*/  IABS R14, R14 ;  /* 0x0000000e000e7213 */ /* 0x000fca0000000000 */
[----:B------:R2:W-:Y:S01]  /*52f0*/  I2F R33, R2 ;  /* 0x0000000200217306 */ /* 0x0005e20000201400 */
[----:B-1----:R-:W-:-:S07]  /*5300*/  IMAD.IADD R13, R228, 0x1, -R19 ;  /* 0x00000001e40d7824 */ /* 0x002fce00078e0a13 */
[----:B------:R-:W1:Y:S01]  /*5310*/  I2F R14, R14 ;  /* 0x0000000e000e7306 */ /* 0x000e620000201400 */
[----:B--2---:R-:W-:-:S07]  /*5320*/  IABS R2, R13 ;  /* 0x0000000d00027213 */ /* 0x004fce0000000000 */
[----:B------:R2:W-:Y:S02]  /*5330*/  I2F R22, R2 ;  /* 0x0000000200167306 */ /* 0x0005e40000201400 */
[----:B--2---:R-:W-:Y:S02]  /*5340*/  IMAD.IADD R2, R229, 0x1, -R7 ;  /* 0x00000001e5027824 */ /* 0x004fe400078e0a07 */
[----:B------:R-:W-:-:S03]  /*5350*/  IMAD.MOV.U32 R7, RZ, RZ, R12 ;  /* 0x000000ffff077224 */ /* 0x000fc600078e000c */
[----:B------:R-:W-:Y:S01]  /*5360*/  IABS R12, R2 ;  /* 0x00000002000c7213 */ /* 0x000fe20000000000 */
[----:B------:R-:W-:Y:S01]  /*5370*/  IMAD.IADD R2, R229, 0x1, -R6 ;  /* 0x00000001e5027824 */ /* 0x000fe200078e0a06 */
[----:B------:R2:W-:Y:S01]  /*5380*/  I2F R21, R7 ;  /* 0x0000000700157306 */ /* 0x0005e20000201400 */
[----:B-1----:R-:W-:-:S05]  /*5390*/  FFMA.FTZ R6, R14, -UR23, R47 ;  /* 0x800000170e067c23 */ /* 0x002fca000801002f */
[----:B------:R-:W-:Y:S01]  /*53a0*/  FSEL R252, R6, -INF , !P6 ;  /* 0xff80000006fc7808 */ /* 0x000fe20007000000 */
[----:B------:R-:W-:Y:S01]  /*53b0*/  IMAD.IADD R6, R229, 0x1, -R20 ;  /* 0x00000001e5067824 */ /* 0x000fe200078e0a14 */
[----:B------:R-:W-:-:S04]  /*53c0*/  ISETP.GE.AND P6, PT, R5, R233, PT ;  /* 0x000000e90500720c */ /* 0x000fc80003fc6270 */
[----:B------:R-:W-:Y:S01]  /*53d0*/  ISETP.LT.OR P6, PT, R5, R231, P6 ;  /* 0x000000e70500720c */ /* 0x000fe200037c1670 */
[----:B--2---:R-:W-:Y:S01]  /*53e0*/  IMAD.MOV.U32 R7, RZ, RZ, R12 ;  /* 0x000000ffff077224 */ /* 0x004fe200078e000c */
[----:B------:R-:W-:Y:S01]  /*53f0*/  IABS R12, R2 ;  /* 0x00000002000c7213 */ /* 0x000fe20000000000 */
[----:B------:R-:W-:Y:S02]  /*5400*/  IMAD.IADD R2, R229, 0x1, -R5 ;  /* 0x00000001e5027824 */ /* 0x000fe400078e0a05 */
[----:B------:R1:W-:Y:S03]  /*5410*/  I2F R18, R7 ;  /* 0x0000000700127306 */ /* 0x0003e60000201400 */
[----:B------:R-:W-:-:S05]  /*5420*/  IABS R2, R2 ;  /* 0x0000000200027213 */ /* 0x000fca0000000000 */
[----:B------:R2:W3:Y:S01]  /*5430*/  I2F R16, R2 ;  /* 0x0000000200107306 */ /* 0x0004e20000201400 */
[----:B-1----:R-:W-:-:S07]  /*5440*/  FFMA.FTZ R7, R32, -UR23, R40 ;  /* 0x8000001720077c23 */ /* 0x002fce0008010028 */
[----:B------:R1:W-:Y:S01]  /*5450*/  I2F R17, R12 ;  /* 0x0000000c00117306 */ /* 0x0003e20000201400 */
[----:B------:R-:W-:Y:S01]  /*5460*/  FSEL R178, R7, -INF , !P3 ;  /* 0xff80000007b27808 */ /* 0x000fe20005800000 */
[----:B------:R-:W-:Y:S01]  /*5470*/  FFMA.FTZ R7, R36, -UR23, R41 ;  /* 0x8000001724077c23 */ /* 0x000fe20008010029 */
[----:B------:R-:W-:Y:S01]  /*5480*/  ISETP.GE.AND P3, PT, R5, R232, PT ;  /* 0x000000e80500720c */ /* 0x000fe20003f66270 */
[----:B--2---:R-:W-:Y:S02]  /*5490*/  IMAD.IADD R2, R229, 0x1, -R19 ;  /* 0x00000001e5027824 */ /* 0x004fe400078e0a13 */
[----:B---3--:R-:W-:Y:S01]  /*54a0*/  FFMA.FTZ R16, R16, -UR23, R27 ;  /* 0x8000001710107c23 */ /* 0x008fe2000801001b */
[----:B------:R-:W-:Y:S02]  /*54b0*/  ISETP.LT.OR P3, PT, R5, R230, P3 ;  /* 0x000000e60500720c */ /* 0x000fe40001f61670 */
[----:B------:R-:W-:Y:S02]  /*54c0*/  IABS R2, R2 ;  /* 0x0000000200027213 */ /* 0x000fe40000000000 */
[----:B------:R-:W-:Y:S01]  /*54d0*/  IABS R5, R6 ;  /* 0x0000000600057213 */ /* 0x000fe20000000000 */
[----:B-1----:R-:W-:Y:S01]  /*54e0*/  HMMA.16816.F32.BF16 R12, R8, R30, R68 ;  /* 0x0000001e080c723c */ /* 0x002fe20000041844 */
[----:B------:R-:W-:-:S02]  /*54f0*/  FSEL R176, R7, -INF , !P4 ;  /* 0xff80000007b07808 */ /* 0x000fc40006000000 */
[----:B------:R-:W1:Y:S01]  /*5500*/  I2F R2, R2 ;  /* 0x0000000200027306 */ /* 0x000e620000201400 */
[C---:B------:R-:W-:Y:S01]  /*5510*/  ISETP.GE.AND P4, PT, R19.reuse, R233, PT ;  /* 0x000000e91300720c */ /* 0x040fe20003f86270 */
[----:B------:R-:W-:Y:S01]  /*5520*/  FFMA.FTZ R7, R34, -UR23, R25 ;  /* 0x8000001722077c23 */ /* 0x000fe20008010019 */
[----:B------:R-:W-:Y:S02]  /*5530*/  FSEL R157, R16, -INF , !P3 ;  /* 0xff800000109d7808 */ /* 0x000fe40005800000 */
[----:B------:R-:W-:Y:S01]  /*5540*/  ISETP.LT.OR P4, PT, R19, R231, P4 ;  /* 0x000000e71300720c */ /* 0x000fe20002781670 */
[----:B------:R-:W-:Y:S01]  /*5550*/  FFMA.FTZ R9, R21, -UR23, R42 ;  /* 0x8000001715097c23 */ /* 0x000fe2000801002a */
[----:B------:R-:W-:Y:S01]  /*5560*/  FSEL R159, R7, -INF , !P6 ;  /* 0xff800000079f7808 */ /* 0x000fe20007000000 */
[----:B------:R2:W3:Y:S01]  /*5570*/  I2F R6, R5 ;  /* 0x0000000500067306 */ /* 0x0004e20000201400 */
[----:B------:R-:W-:Y:S02]  /*5580*/  FFMA.FTZ R8, R18, -UR23, R43 ;  /* 0x8000001712087c23 */ /* 0x000fe4000801002b */
[----:B------:R-:W-:-:S02]  /*5590*/  FSEL R179, R9, -INF , !P5 ;  /* 0xff80000009b37808 */ /* 0x000fc40006800000 */
[----:B------:R-:W-:Y:S02]  /*55a0*/  ISETP.GE.AND P5, PT, R20, R233, PT ;  /* 0x000000e91400720c */ /* 0x000fe40003fa6270 */
[----:B------:R-:W-:Y:S02]  /*55b0*/  FSEL R177, R8, -INF , !P2 ;  /* 0xff80000008b17808 */ /* 0x000fe40005000000 */
[C---:B------:R-:W-:Y:S02]  /*55c0*/  ISETP.GE.AND P2, PT, R20.reuse, R232, PT ;  /* 0x000000e81400720c */ /* 0x040fe40003f46270 */
[C---:B------:R-:W-:Y:S02]  /*55d0*/  ISETP.LT.OR P5, PT, R20.reuse, R231, P5 ;  /* 0x000000e71400720c */ /* 0x040fe40002fa1670 */
[----:B------:R-:W-:Y:S01]  /*55e0*/  ISETP.LT.OR P2, PT, R20, R230, P2 ;  /* 0x000000e61400720c */ /* 0x000fe20001741670 */
[----:B------:R-:W-:Y:S02]  /*55f0*/  FFMA.FTZ R13, R22, -UR23, R13 ;  /* 0x80000017160d7c23 */ /* 0x000fe4000801000d */
[----:B--2---:R-:W-:-:S02]  /*5600*/  FFMA.FTZ R5, R35, -UR23, R24 ;  /* 0x8000001723057c23 */ /* 0x004fc40008010018 */
[----:B-1----:R-:W-:Y:S02]  /*5610*/  FFMA.FTZ R2, R2, -UR23, R15 ;  /* 0x8000001702027c23 */ /* 0x002fe4000801000f */
[----:B------:R-:W-:Y:S01]  /*5620*/  FFMA.FTZ R12, R33, -UR23, R12 ;  /* 0x80000017210c7c23 */ /* 0x000fe2000801000c */
[----:B------:R-:W-:Y:S01]  /*5630*/  FSEL R150, R5, -INF , !P1 ;  /* 0xff80000005967808 */ /* 0x000fe20004800000 */
[----:B------:R-:W-:Y:S01]  /*5640*/  FFMA.FTZ R5, R17, -UR23, R26 ;  /* 0x8000001711057c23 */ /* 0x000fe2000801001a */
[----:B------:R-:W-:Y:S01]  /*5650*/  ISETP.GE.AND P1, PT, R19, R232, PT ;  /* 0x000000e81300720c */ /* 0x000fe20003f26270 */
[----:B---3--:R-:W-:Y:S01]  /*5660*/  FFMA.FTZ R6, R6, -UR23, R14 ;  /* 0x8000001706067c23 */ /* 0x008fe2000801000e */
[----:B------:R-:W-:Y:S02]  /*5670*/  FSEL R156, R12, -INF , !P5 ;  /* 0xff8000000c9c7808 */ /* 0x000fe40006800000 */
[----:B------:R-:W-:Y:S02]  /*5680*/  FSEL R5, R5, -INF , !P0 ;  /* 0xff80000005057808 */ /* 0x000fe40004000000 */
[----:B------:R-:W-:-:S02]  /*5690*/  ISETP.LT.OR P1, PT, R19, R230, P1 ;  /* 0x000000e61300720c */ /* 0x000fc40000f21670 */
[----:B------:R-:W-:Y:S01]  /*56a0*/  PLOP3.LUT P0, PT, PT, PT, UP0, 0x80, 0x0 ;  /* 0x000000000000781c */ /* 0x000fe20003f0f008 */
[----:B------:R1:W-:Y:S01]  /*56b0*/  STL [R1+0x3c], R5 ;  /* 0x00003c0501007387 */ /* 0x0003e20000100800 */
[----:B------:R-:W-:Y:S02]  /*56c0*/  FSEL R2, R2, -INF , !P1 ;  /* 0xff80000002027808 */ /* 0x000fe40004800000 */
[----:B------:R-:W-:Y:S02]  /*56d0*/  FSEL R151, R6, -INF , !P2 ;  /* 0xff80000006977808 */ /* 0x000fe40005000000 */
[----:B-1----:R-:W-:-:S05]  /*56e0*/  FSEL R5, R13, -INF , !P4 ;  /* 0xff8000000d057808 */ /* 0x002fca0006000000 */
[----:B------:R1:W-:Y:S04]  /*56f0*/  STL [R1+0x38], R5 ;  /* 0x0000380501007387 */ /* 0x0003e80000100800 */
[----:B------:R1:W-:Y:S01]  /*5700*/  STL [R1+0x40], R2 ;  /* 0x0000400201007387 */ /* 0x0003e20000100800 */
        /* <DEDUP_REMOVED lines=13> */
[----:B-1----:R-:W-:Y:S02]  /*57e0*/  IADD3 R5, R7, UR4, RZ ;  /* 0x0000000407057c10 */ /* 0x002fe4000fffe0ff */
        /* <DEDUP_REMOVED lines=32> */
[----:B-1----:R-:W-:-:S03]  /*59f0*/  @!P5 LEA R8, P2, R2, c[0x0][0x168], 0x1 ;  /* 0x00005a000208da11 */ /* 0x002fc600078408ff */
        /* <DEDUP_REMOVED lines=24> */
.L_x_506:
[----:B------:R-:W-:Y:S05]  /*5b80*/  BSYNC B0 ;  /* 0x0000000000007941 */ /* 0x000fea0003800000 */
.L_x_505:
[----:B------:R-:W0:Y:S02]  /*5b90*/  LDGDEPBAR ;  /* 0x00000000000079af */ /* 0x000e240000000000 */
.L_x_504:
[----:B------:R-:W-:Y:S04]  /*5ba0*/  STL [R1+0xb0], R216 ;  /* 0x0000b0d801007387 */ /* 0x000fe80000100800 */
[----:B------:R-:W-:Y:S04]  /*5bb0*/  STL [R1+0xac], R215 ;  /* 0x0000acd701007387 */ /* 0x000fe80000100800 */
[----:B------:R-:W-:Y:S04]  /*5bc0*/  STL [R1+0xa8], R214 ;  /* 0x0000a8d601007387 */ /* 0x000fe80000100800 */
[----:B------:R3:W-:Y:S04]  /*5bd0*/  STL [R1+0xa4], R213 ;  /* 0x0000a4d501007387 */ /* 0x0007e80000100800 */
[----:B---3--:R-:W3:Y:S04]  /*5be0*/  LDL.LU R213, [R1+0x38] ;  /* 0x0000380001d57983 */ /* 0x008ee80000300800 */
[----:B------:R4:W-:Y:S04]  /*5bf0*/  STL [R1+0xa0], R212 ;  /* 0x0000a0d401007387 */ /* 0x0009e80000100800 */
[----:B----4-:R-:W4:Y:S04]  /*5c00*/  LDL.LU R212, [R1+0x40] ;  /* 0x0000400001d47983 */ /* 0x010f280000300800 */
[----:B------:R-:W-:Y:S04]  /*5c10*/  STL [R1+0x9c], R211 ;  /* 0x00009cd301007387 */ /* 0x000fe80000100800 */
[----:B------:R-:W-:Y:S04]  /*5c20*/  STL [R1+0x98], R210 ;  /* 0x000098d201007387 */ /* 0x000fe80000100800 */
[----:B------:R1:W-:Y:S04]  /*5c30*/  STL [R1+0x94], R209 ;  /* 0x000094d101007387 */ /* 0x0003e80000100800 */
[----:B-12---:R-:W2:Y:S01]  /*5c40*/  LDL.LU R209, [R1+0x3c] ;  /* 0x00003c0001d17983 */ /* 0x006ea20000300800 */
[----:B------:R-:W-:-:S02]  /*5c50*/  FMNMX.FTZ R2, R61, R60, !PT ;  /* 0x0000003c3d027209 */ /* 0x000fc40007810000 */
[----:B------:R-:W-:Y:S01]  /*5c60*/  SHF.L.U32 R201, R4, 0x1, RZ ;  /* 0x0000000104c97819 */ /* 0x000fe200000006ff */
[----:B------:R-:W-:Y:S01]  /*5c70*/  STL [R1+0x90], R208 ;  /* 0x000090d001007387 */ /* 0x000fe20000100800 */
[----:B------:R-:W-:Y:S02]  /*5c80*/  FMNMX.FTZ R2, R48, R2, !PT ;  /* 0x0000000230027209 */ /* 0x000fe40007810000 */
[----:B------:R-:W-:Y:S01]  /*5c90*/  LEA R204, R0, R201, 0x1 ;  /* 0x000000c900cc7211 */ /* 0x000fe200078e08ff */
[----:B------:R-:W-:Y:S01]  /*5ca0*/  IMAD R202, R3, 0x2, R201 ;  /* 0x0000000203ca7824 */ /* 0x000fe200078e02c9 */
[----:B------:R-:W-:Y:S01]  /*5cb0*/  FMNMX.FTZ R2, R38, R2, !PT ;  /* 0x0000000226027209 */ /* 0x000fe20007810000 */
[----:B------:R-:W-:Y:S02]  /*5cc0*/  STL [R1+0x8c], R207 ;  /* 0x00008ccf01007387 */ /* 0x000fe40000100800 */
[----:B------:R-:W-:Y:S01]  /*5cd0*/  IMAD R203, R0, 0x2, R202 ;  /* 0x0000000200cb7824 */ /* 0x000fe200078e02ca */
[----:B------:R-:W-:Y:S01]  /*5ce0*/  FMNMX.FTZ R2, R136, R2, !PT ;  /* 0x0000000288027209 */ /* 0x000fe20007810000 */
[----:B------:R-:W-:Y:S03]  /*5cf0*/  LDSM.16.MT88.4 R16, [R202+0x18000] ;  /* 0x01800000ca10783b */ /* 0x000fe60000004200 */
        /* <DEDUP_REMOVED lines=24> */
[----:B------:R-:W-:Y:S01]  /*5e80*/  STL [R1+0x80], R200 ;  /* 0x000080c801007387 */ /* 0x000fe20000100800 */
[----:B------:R-:W-:Y:S02]  /*5e90*/  FMNMX.FTZ R2, R149, R2, !PT ;  /* 0x0000000295027209 */ /* 0x000fe40007810000 */
[----:B------:R-:W-:Y:S02]  /*5ea0*/  FMNMX.FTZ R133, R156, R133, !PT ;  /* 0x000000859c857209 */ /* 0x000fe40007810000 */
[----:B------:R-:W-:-:S04]  /*5eb0*/  FMNMX.FTZ R2, R252, R2, !PT ;  /* 0x00000002fc027209 */ /* 0x000fc80007810000 */
[----:B------:R-:W-:-:S04]  /*5ec0*/  FMNMX.FTZ R2, R179, R2, !PT ;  /* 0x00000002b3027209 */ /* 0x000fc80007810000 */
[----:B------:R-:W-:Y:S02]  /*5ed0*/  FMNMX.FTZ R2, R177, R2, !PT ;  /* 0x00000002b1027209 */ /* 0x000fe40007810000 */
[----:B---3--:R-:W-:-:S05]  /*5ee0*/  FMNMX.FTZ R133, R213, R133, !PT ;  /* 0x00000085d5857209 */ /* 0x008fca0007810000 */
[----:B------:R-:W1:Y:S02]  /*5ef0*/  SHFL.BFLY PT, R5, R133, 0x2, 0x1f ;  /* 0x0c401f0085057f89 */ /* 0x000e6400000e0000 */
[----:B-1----:R-:W-:-:S05]  /*5f00*/  FMNMX.FTZ R133, R133, R5, !PT ;  /* 0x0000000585857209 */ /* 0x002fca0007810000 */
[----:B------:R-:W1:Y:S02]  /*5f10*/  SHFL.BFLY PT, R6, R133, 0x1, 0x1f ;  /* 0x0c201f0085067f89 */ /* 0x000e6400000e0000 */
[----:B-1----:R-:W-:-:S04]  /*5f20*/  FMNMX.FTZ R133, R133, R6, !PT ;  /* 0x0000000685857209 */ /* 0x002fc80007810000 */
[C---:B------:R-:W-:Y:S01]  /*5f30*/  FSETP.NEU.FTZ.AND P1, PT, R133.reuse, -INF , PT ;  /* 0xff8000008500780b */ /* 0x040fe20003f3d000 */
[----:B------:R-:W-:Y:S01]  /*5f40*/  FMUL.FTZ R8, R133, c[0x0][0x23c] ;  /* 0x00008f0085087a20 */ /* 0x000fe20000410000 */
[----:B--2---:R-:W-:-:S04]  /*5f50*/  FMNMX.FTZ R2, R209, R2, !PT ;  /* 0x00000002d1027209 */ /* 0x004fc80007810000 */
[----:B------:R-:W-:Y:S02]  /*5f60*/  FSEL R8, R8, RZ, P1 ;  /* 0x000000ff08087208 */ /* 0x000fe40000800000 */
[----:B------:R-:W-:-:S03]  /*5f70*/  FMNMX.FTZ R2, R157, R2, !PT ;  /* 0x000000029d027209 */ /* 0x000fc60007810000 */
[----:B------:R-:W-:Y:S01]  /*5f80*/  FFMA.FTZ R0, R136, c[0x0][0x23c], -R8 ;  /* 0x00008f0088007a23 */ /* 0x000fe20000010808 */
[----:B------:R-:W-:-:S03]  /*5f90*/  FMNMX.FTZ R2, R151, R2, !PT ;  /* 0x0000000297027209 */ /* 0x000fc60007810000 */
[----:B------:R1:W-:Y:S01]  /*5fa0*/  MUFU.EX2 R205, R0 ;  /* 0x0000000000cd7308 */ /* 0x0003e20000000800 */
[----:B----4-:R-:W-:-:S05]  /*5fb0*/  FMNMX.FTZ R2, R212, R2, !PT ;  /* 0x00000002d4027209 */ /* 0x010fca0007810000 */
[----:B------:R-:W2:Y:S01]  /*5fc0*/  SHFL.BFLY PT, R5, R2, 0x2, 0x1f ;  /* 0x0c401f0002057f89 */ /* 0x000ea200000e0000 */
[----:B-1----:R-:W-:Y:S01]  /*5fd0*/  FFMA.FTZ R0, R135, c[0x0][0x23c], -R8 ;  /* 0x00008f0087007a23 */ /* 0x002fe20000010808 */
[----:B------:R-:W-:-:S03]  /*5fe0*/  MOV R135, R157 ;  /* 0x0000009d00877202 */ /* 0x000fc60000000f00 */
[----:B------:R1:W-:Y:S01]  /*5ff0*/  MUFU.EX2 R9, R0 ;  /* 0x0000000000097308 */ /* 0x0003e20000000800 */
[----:B--2---:R-:W-:Y:S01]  /*6000*/  FMNMX.FTZ R2, R2, R5, !PT ;  /* 0x0000000502027209 */ /* 0x004fe20007810000 */
[----:B------:R-:W-:-:S04]  /*6010*/  FFMA.FTZ R5, R61, c[0x0][0x23c], -R8 ;  /* 0x00008f003d057a23 */ /* 0x000fc80000010808 */
[----:B------:R-:W2:Y:S02]  /*6020*/  SHFL.BFLY PT, R132, R2, 0x1, 0x1f ;  /* 0x0c201f0002847f89 */ /* 0x000ea400000e0000 */
[----:B------:R3:W-:Y:S01]  /*6030*/  MUFU.EX2 R214, R5 ;  /* 0x0000000500d67308 */ /* 0x0007e20000000800 */
[----:B-1----:R-:W-:-:S07]  /*6040*/  FFMA.FTZ R0, R131, c[0x0][0x23c], -R8 ;  /* 0x00008f0083007a23 */ /* 0x002fce0000010808 */
[----:B------:R1:W-:Y:S01]  /*6050*/  MUFU.EX2 R160, R0 ;  /* 0x0000000000a07308 */ /* 0x0003e20000000800 */
[----:B---3--:R-:W-:-:S07]  /*6060*/  FFMA.FTZ R5, R60, c[0x0][0x23c], -R8 ;  /* 0x00008f003c057a23 */ /* 0x008fce0000010808 */
[----:B------:R3:W-:Y:S01]  /*6070*/  MUFU.EX2 R10, R5 ;  /* 0x00000005000a7308 */ /* 0x0007e20000000800 */
[----:B--2---:R-:W-:Y:S01]  /*6080*/  FMNMX.FTZ R132, R2, R132, !PT ;  /* 0x0000008402847209 */ /* 0x004fe20007810000 */
[----:B-1----:R-:W-:-:S03]  /*6090*/  FFMA.FTZ R0, R128, c[0x0][0x23c], -R8 ;  /* 0x00008f0080007a23 */ /* 0x002fc60000010808 */
[C---:B------:R-:W-:Y:S01]  /*60a0*/  FSETP.NEU.FTZ.AND P1, PT, R132.reuse, -INF , PT ;  /* 0xff8000008400780b */ /* 0x040fe20003f3d000 */
[----:B------:R-:W-:-:S05]  /*60b0*/  FMUL.FTZ R2, R132, c[0x0][0x23c] ;  /* 0x00008f0084027a20 */ /* 0x000fca0000410000 */
[----:B------:R-:W-:Y:S01]  /*60c0*/  FSEL R2, R2, RZ, P1 ;  /* 0x000000ff02027208 */ /* 0x000fe20000800000 */
[----:B---3--:R-:W-:-:S04]  /*60d0*/  FFMA.FTZ R5, R48, c[0x0][0x23c], -R8 ;  /* 0x00008f0030057a23 */ /* 0x008fc80000010808 */
[--C-:B------:R-:W-:Y:S01]  /*60e0*/  FFMA.FTZ R4, R62, c[0x0][0x23c], -R2.reuse ;  /* 0x00008f003e047a23 */ /* 0x100fe20000010802 */
[----:B------:R1:W-:Y:S01]  /*60f0*/  MUFU.EX2 R207, R5 ;  /* 0x0000000500cf7308 */ /* 0x0003e20000000800 */
[----:B------:R-:W-:-:S07]  /*6100*/  FFMA.FTZ R3, R50, c[0x0][0x23c], -R2 ;  /* 0x00008f0032037a23 */ /* 0x000fce0000010802 */
[----:B------:R2:W-:Y:S01]  /*6110*/  MUFU.EX2 R215, R4 ;  /* 0x0000000400d77308 */ /* 0x0005e20000000800 */
[----:B-1----:R-:W-:-:S07]  /*6120*/  FFMA.FTZ R5, R38, c[0x0][0x23c], -R8 ;  /* 0x00008f0026057a23 */ /* 0x002fce0000010808 */
[----:B------:R1:W-:Y:S01]  /*6130*/  MUFU.EX2 R208, R3 ;  /* 0x0000000300d07308 */ /* 0x0003e20000000800 */
[----:B------:R-:W3:Y:S01]  /*6140*/  LDSM.16.MT88.4 R36, [R202+0x1a000] ;  /* 0x01a00000ca24783b */ /* 0x000ee20000004200 */
[----:B--2---:R-:W-:-:S06]  /*6150*/  FFMA.FTZ R4, R51, c[0x0][0x23c], -R2 ;  /* 0x00008f0033047a23 */ /* 0x004fcc0000010802 */
[----:B------:R-:W2:Y:S01]  /*6160*/  MUFU.EX2 R210, R5 ;  /* 0x0000000500d27308 */ /* 0x000ea20000000800 */
[----:B-1----:R-:W-:-:S07]  /*6170*/  FFMA.FTZ R3, R49, c[0x0][0x23c], -R2 ;  /* 0x00008f0031037a23 */ /* 0x002fce0000010802 */
[----:B------:R1:W4:Y:S01]  /*6180*/  MUFU.EX2 R158, R4 ;  /* 0x00000004009e7308 */ /* 0x0003220000000800 */
[----:B--2---:R-:W-:-:S07]  /*6190*/  F2FP.BF16.PACK_AB R6, R210, R207 ;  /* 0x000000cfd206723e */ /* 0x004fce00000010ff */
[----:B------:R-:W2:Y:S01]  /*61a0*/  MUFU.EX2 R211, R3 ;  /* 0x0000000300d37308 */ /* 0x000ea20000000800 */
[----:B-1----:R-:W-:Y:S02]  /*61b0*/  F2FP.BF16.PACK_AB R4, R10, R214 ;  /* 0x000000d60a04723e */ /* 0x002fe400000010ff */
[----:B----4-:R-:W-:Y:S02]  /*61c0*/  F2FP.BF16.PACK_AB R5, R158, R215 ;  /* 0x000000d79e05723e */ /* 0x010fe400000010ff */
[----:B--2---:R-:W-:-:S07]  /*61d0*/  F2FP.BF16.PACK_AB R7, R211, R208 ;  /* 0x000000d0d307723e */ /* 0x004fce00000010ff */
[C---:B------:R-:W-:Y:S08]  /*61e0*/  HMMA.16816.F32.BF16 R80, R4.reuse, R16, RZ ;  /* 0x000000100450723c */ /* 0x040ff000000418ff */
[C---:B------:R-:W-:Y:S01]  /*61f0*/  HMMA.16816.F32.BF16 R48, R4.reuse, R18, RZ ;  /* 0x000000120430723c */ /* 0x040fe200000418ff */
[----:B------:R-:W1:Y:S07]  /*6200*/  LDSM.16.MT88.4 R16, [R202+0x1c000] ;  /* 0x01c00000ca10783b */ /* 0x000e6e0000004200 */
[C---:B------:R-:W-:Y:S08]  /*6210*/  HMMA.16816.F32.BF16 R72, R4.reuse, R24, RZ ;  /* 0x000000180448723c */ /* 0x040ff000000418ff */
[C---:B------:R-:W-:Y:S01]  /*6220*/  HMMA.16816.F32.BF16 R104, R4.reuse, R26, RZ ;  /* 0x0000001a0468723c */ /* 0x040fe200000418ff */
[----:B------:R-:W2:Y:S07]  /*6230*/  LDSM.16.MT88.4 R24, [R203+0x1c000] ;  /* 0x01c00000cb18783b */ /* 0x000eae0000004200 */
[C---:B---3--:R-:W-:Y:S08]  /*6240*/  HMMA.16816.F32.BF16 R64, R4.reuse, R36, RZ ;  /* 0x000000240440723c */ /* 0x048ff000000418ff */
[C---:B------:R-:W-:Y:S01]  /*6250*/  HMMA.16816.F32.BF16 R96, R4.reuse, R38, RZ ;  /* 0x000000260460723c */ /* 0x040fe200000418ff */
[----:B------:R-:W3:Y:S07]  /*6260*/  LDSM.16.MT88.4 R36, [R201+0x1e000] ;  /* 0x01e00000c924783b */ /* 0x000eee0000004200 */
[C---:B------:R-:W-:Y:S08]  /*6270*/  HMMA.16816.F32.BF16 R76, R4.reuse, R12, RZ ;  /* 0x0000000c044c723c */ /* 0x040ff000000418ff */
[C---:B------:R-:W-:Y:S01]  /*6280*/  HMMA.16816.F32.BF16 R44, R4.reuse, R14, RZ ;  /* 0x0000000e042c723c */ /* 0x040fe200000418ff */
[----:B------:R-:W4:Y:S07]  /*6290*/  LDSM.16.MT88.4 R12, [R204+0x1c000] ;  /* 0x01c00000cc0c783b */ /* 0x000f2e0000004200 */
[C---:B------:R-:W-:Y:S08]  /*62a0*/  HMMA.16816.F32.BF16 R84, R4.reuse, R20, RZ ;  /* 0x000000140454723c */ /* 0x040ff000000418ff */
[C---:B------:R-:W-:Y:S01]  /*62b0*/  HMMA.16816.F32.BF16 R108, R4.reuse, R22, RZ ;  /* 0x00000016046c723c */ /* 0x040fe200000418ff */
[----:B------:R-:W2:Y:S07]  /*62c0*/  LDSM.16.MT88.4 R20, [R201+0x1c000] ;  /* 0x01c00000c914783b */ /* 0x000eae0000004200 */
[C---:B------:R-:W-:Y:S08]  /*62d0*/  HMMA.16816.F32.BF16 R68, R4.reuse, R40, RZ ;  /* 0x000000280444723c */ /* 0x040ff000000418ff */
[C---:B------:R-:W-:Y:S08]  /*62e0*/  HMMA.16816.F32.BF16 R100, R4.reuse, R42, RZ ;  /* 0x0000002a0464723c */ /* 0x040ff000000418ff */
[C---:B------:R-:W-:Y:S08]  /*62f0*/  HMMA.16816.F32.BF16 R60, R4.reuse, R32, RZ ;  /* 0x00000020043c723c */ /* 0x040ff000000418ff */
[C---:B------:R-:W-:Y:S01]  /*6300*/  HMMA.16816.F32.BF16 R40, R4.reuse, R34, RZ ;  /* 0x000000220428723c */ /* 0x040fe200000418ff */
[----:B------:R-:W4:Y:S07]  /*6310*/  LDSM.16.MT88.4 R32, [R202+0x1e000] ;  /* 0x01e00000ca20783b */ /* 0x000f2e0000004200 */
[C---:B-1----:R-:W-:Y:S08]  /*6320*/  HMMA.16816.F32.BF16 R112, R4.reuse, R16, RZ ;  /* 0x000000100470723c */ /* 0x042ff000000418ff */
[C---:B------:R-:W-:Y:S01]  /*6330*/  HMMA.16816.F32.BF16 R116, R4.reuse, R18, RZ ;  /* 0x000000120474723c */ /* 0x040fe200000418ff */
[----:B------:R-:W1:Y:S07]  /*6340*/  LDSM.16.MT88.4 R16, [R204+0x1e000] ;  /* 0x01e00000cc10783b */ /* 0x000e6e0000004200 */
[C---:B--2---:R-:W-:Y:S08]  /*6350*/  HMMA.16816.F32.BF16 R136, R4.reuse, R24, RZ ;  /* 0x000000180488723c */ /* 0x044ff000000418ff */
[C---:B------:R-:W-:Y:S01]  /*6360*/  HMMA.16816.F32.BF16 R140, R4.reuse, R26, RZ ;  /* 0x0000001a048c723c */ /* 0x040fe200000418ff */
[----:B------:R-:W2:Y:S07]  /*6370*/  LDSM.16.MT88.4 R24, [R203+0x1e000] ;  /* 0x01e00000cb18783b */ /* 0x000eae0000004200 */
[C---:B---3--:R-:W-:Y:S01]  /*6380*/  HMMA.16816.F32.BF16 R152, R4.reuse, R38, RZ ;  /* 0x000000260498723c */ /* 0x048fe200000418ff */
[----:B------:R3:W-:Y:S07]  /*6390*/  MUFU.EX2 R39, R0 ;  /* 0x0000000000277308 */ /* 0x0007ee0000000800 */
[C---:B----4-:R-:W-:Y:S08]  /*63a0*/  HMMA.16816.F32.BF16 R120, R4.reuse, R12, RZ ;  /* 0x0000000c0478723c */ /* 0x050ff000000418ff */
[C---:B------:R-:W-:Y:S01]  /*63b0*/  HMMA.16816.F32.BF16 R124, R4.reuse, R14, RZ ;  /* 0x0000000e047c723c */ /* 0x040fe200000418ff */
[--C-:B---3--:R-:W-:Y:S01]  /*63c0*/  FFMA.FTZ R0, R148, c[0x0][0x23c], -R2.reuse ;  /* 0x00008f0094007a23 */ /* 0x108fe20000010802 */
[----:B------:R-:W3:Y:S03]  /*63d0*/  LDSM.16.MT88.4 R12, [R202+0x18800] ;  /* 0x01880000ca0c783b */ /* 0x000ee60000004200 */
[----:B------:R4:W-:Y:S03]  /*63e0*/  MUFU.EX2 R200, R0 ;  /* 0x0000000000c87308 */ /* 0x0009e60000000800 */
[C---:B------:R-:W-:Y:S08]  /*63f0*/  HMMA.16816.F32.BF16 R52, R4.reuse, R20, RZ ;  /* 0x000000140434723c */ /* 0x040ff000000418ff */
[----:B------:R-:W-:Y:S01]  /*6400*/  HMMA.16816.F32.BF16 R88, R4, R22, RZ ;  /* 0x000000160458723c */ /* 0x000fe200000418ff */
[----:B------:R-:W1:Y:S01]  /*6410*/  LDSM.16.MT88.4 R20, [R204+0x18800] ;  /* 0x01880000cc14783b */ /* 0x000e620000004200 */
[----:B----4-:R-:W-:Y:S01]  /*6420*/  FFMA.FTZ R0, R134, c[0x0][0x23c], -R2 ;  /* 0x00008f0086007a23 */ /* 0x010fe20000010802 */
[----:B------:R-:W-:-:S05]  /*6430*/  MOV R134, R151 ;  /* 0x0000009700867202 */ /* 0x000fca0000000f00 */
[C---:B------:R-:W-:Y:S01]  /*6440*/  HMMA.16816.F32.BF16 R56, R4.reuse, R28, RZ ;  /* 0x0000001c0438723c */ /* 0x040fe200000418ff */
[----:B------:R4:W1:Y:S07]  /*6450*/  MUFU.EX2 R216, R0 ;  /* 0x0000000000d87308 */ /* 0x00086e0000000800 */
[C---:B------:R-:W-:Y:S01]  /*6460*/  HMMA.16816.F32.BF16 R92, R4.reuse, R30, RZ ;  /* 0x0000001e045c723c */ /* 0x040fe200000418ff */
[----:B------:R-:W2:Y:S07]  /*6470*/  LDSM.16.MT88.4 R28, [R201+0x18800] ;  /* 0x01880000c91c783b */ /* 0x000eae0000004200 */
[----:B------:R-:W-:Y:S01]  /*6480*/  HMMA.16816.F32.BF16 R144, R4, R36, RZ ;  /* 0x000000240490723c */ /* 0x000fe200000418ff */
[----:B----4-:R-:W-:-:S04]  /*6490*/  FFMA.FTZ R0, R130, c[0x0][0x23c], -R2 ;  /* 0x00008f0082007a23 */ /* 0x010fc80000010802 */
[----:B------:R4:W-:Y:S02]  /*64a0*/  MUFU.EX2 R38, R0 ;  /* 0x0000000000267308 */ /* 0x0009e40000000800 */
[----:B------:R-:W-:Y:S01]  /*64b0*/  MOV R37, R149 ;  /* 0x0000009500257202 */ /* 0x000fe20000000f00 */
[C---:B------:R-:W-:Y:S08]  /*64c0*/  HMMA.16816.F32.BF16 R164, R4.reuse, R32, RZ ;  /* 0x0000002004a4723c */ /* 0x040ff000000418ff */
[----:B------:R-:W-:Y:S01]  /*64d0*/  HMMA.16816.F32.BF16 R172, R4, R34, RZ ;  /* 0x0000002204ac723c */ /* 0x000fe200000418ff */
[----:B------:R-:W-:Y:S01]  /*64e0*/  LDSM.16.MT88.4 R32, [R203+0x18800] ;  /* 0x01880000cb20783b */ /* 0x000fe20000004200 */
[----:B----4-:R-:W-:-:S06]  /*64f0*/  FFMA.FTZ R0, R129, c[0x0][0x23c], -R2 ;  /* 0x00008f0081007a23 */ /* 0x010fcc0000010802 */
[C---:B-1----:R-:W-:Y:S01]  /*6500*/  HMMA.16816.F32.BF16 R184, R4.reuse, R16, RZ ;  /* 0x0000001004b8723c */ /* 0x042fe200000418ff */
[----:B------:R-:W1:Y:S07]  /*6510*/  MUFU.EX2 R206, R0 ;  /* 0x0000000000ce7308 */ /* 0x000e6e0000000800 */
[C---:B------:R-:W-:Y:S01]  /*6520*/  HMMA.16816.F32.BF16 R188, R4.reuse, R18, RZ ;  /* 0x0000001204bc723c */ /* 0x040fe200000418ff */
[----:B------:R-:W-:Y:S07]  /*6530*/  LDSM.16.MT88.4 R16, [R202+0x1a800] ;  /* 0x01a80000ca10783b */ /* 0x000fee0000004200 */
[C---:B--2---:R-:W-:Y:S08]  /*6540*/  HMMA.16816.F32.BF16 R236, R4.reuse, R24, RZ ;  /* 0x0000001804ec723c */ /* 0x044ff000000418ff */
[----:B------:R-:W-:Y:S01]  /*6550*/  HMMA.16816.F32.BF16 R244, R4, R26, RZ ;  /* 0x0000001a04f4723c */ /* 0x000fe200000418ff */
[----:B------:R-:W2:Y:S06]  /*6560*/  LDSM.16.MT88.4 R24, [R201+0x1a800] ;  /* 0x01a80000c918783b */ /* 0x000eac0000004200 */
[----:B------:R-:W-:-:S02]  /*6570*/  F2FP.BF16.PACK_AB R4, R9, R205 ;  /* 0x000000cd0904723e */ /* 0x000fc400000010ff */
[----:B------:R-:W-:Y:S02]  /*6580*/  F2FP.BF16.PACK_AB R5, R216, R200 ;  /* 0x000000c8d805723e */ /* 0x000fe400000010ff */
[----:B------:R-:W-:Y:S02]  /*6590*/  F2FP.BF16.PACK_AB R6, R39, R160 ;  /* 0x000000a02706723e */ /* 0x000fe400000010ff */
[----:B-1----:R-:W-:-:S07]  /*65a0*/  F2FP.BF16.PACK_AB R7, R206, R38 ;  /* 0x00000026ce07723e */ /* 0x002fce00000010ff */
[C---:B---3--:R-:W-:Y:S07]  /*65b0*/  HMMA.16816.F32.BF16 R196, R4.reuse, R12, R80 ;  /* 0x0000000c04c4723c */ /* 0x048fee0000041850 */
[----:B------:R-:W-:Y:S01]  /*65c0*/  IMAD.MOV.U32 R83, RZ, RZ, R160 ;  /* 0x000000ffff537224 */ /* 0x000fe200078e00a0 */
[----:B------:R-:W-:Y:S01]  /*65d0*/  HMMA.16816.F32.BF16 R168, R4, R14, R48 ;  /* 0x0000000e04a8723c */ /* 0x000fe20000041830 */
[----:B------:R-:W-:Y:S01]  /*65e0*/  MOV R80, R159 ;  /* 0x0000009f00507202 */ /* 0x000fe20000000f00 */
[----:B------:R-:W-:-:S02]  /*65f0*/  IMAD.MOV.U32 R81, RZ, RZ, R158 ;  /* 0x000000ffff517224 */ /* 0x000fc400078e009e */
[----:B------:R-:W-:-:S04]  /*6600*/  IMAD.MOV.U32 R82, RZ, RZ, R156 ;  /* 0x000000ffff527224 */ /* 0x000fc800078e009c */
[C---:B------:R-:W-:Y:S07]  /*6610*/  HMMA.16816.F32.BF16 R12, R4.reuse, R20, R76 ;  /* 0x00000014040c723c */ /* 0x040fee000004184c */
[----:B------:R-:W-:Y:S01]  /*6620*/  IMAD.MOV.U32 R76, RZ, RZ, R82 ;  /* 0x000000ffff4c7224 */ /* 0x000fe200078e0052 */
[----:B------:R-:W-:Y:S01]  /*6630*/  HMMA.16816.F32.BF16 R248, R4, R28, R84 ;  /* 0x0000001c04f8723c */ /* 0x000fe20000041854 */
[----:B------:R-:W-:Y:S01]  /*6640*/  MOV R79, R83 ;  /* 0x00000053004f7202 */ /* 0x000fe20000000f00 */
[----:B------:R-:W-:Y:S01]  /*6650*/  IMAD.MOV.U32 R78, RZ, RZ, R38 ;  /* 0x000000ffff4e7224 */ /* 0x000fe200078e0026 */
[----:B------:R-:W-:-:S04]  /*6660*/  MOV R77, R39 ;  /* 0x00000027004d7202 */ /* 0x000fc80000000f00 */
[----:B------:R-:W-:Y:S01]  /*6670*/  MOV R87, R10 ;  /* 0x0000000a00577202 */ /* 0x000fe20000000f00 */
[----:B------:R-:W-:Y:S01]  /*6680*/  HMMA.16816.F32.BF16 R240, R4, R30, R108 ;  /* 0x0000001e04f0723c */ /* 0x000fe2000004186c */
[----:B------:R-:W-:Y:S01]  /*6690*/  MOV R51, R170 ;  /* 0x000000aa00337202 */ /* 0x000fe20000000f00 */
[----:B------:R-:W-:Y:S01]  /*66a0*/  IMAD.MOV.U32 R50, RZ, RZ, R171 ;  /* 0x000000ffff327224 */ /* 0x000fe200078e00ab */
[----:B------:R-:W-:Y:S01]  /*66b0*/  MOV R49, R168 ;  /* 0x000000a800317202 */ /* 0x000fe20000000f00 */
[----:B------:R-:W-:-:S04]  /*66c0*/  IMAD.MOV.U32 R48, RZ, RZ, R169 ;  /* 0x000000ffff307224 */ /* 0x000fc800078e00a9 */
[----:B------:R-:W-:Y:S01]  /*66d0*/  MOV R86, R12 ;  /* 0x0000000c00567202 */ /* 0x000fe20000000f00 */
[----:B------:R-:W-:Y:S01]  /*66e0*/  IMAD.MOV.U32 R85, RZ, RZ, R13 ;  /* 0x000000ffff557224 */ /* 0x000fe200078e000d */
[----:B------:R-:W-:Y:S01]  /*66f0*/  MOV R84, R14 ;  /* 0x0000000e00547202 */ /* 0x000fe20000000f00 */
[----:B------:R-:W-:Y:S01]  /*6700*/  IMAD.MOV.U32 R11, RZ, RZ, R15 ;  /* 0x000000ffff0b7224 */ /* 0x000fe200078e000f */
[C---:B--2---:R-:W-:Y:S07]  /*6710*/  HMMA.16816.F32.BF16 R192, R4.reuse, R24, R68 ;  /* 0x0000001804c0723c */ /* 0x044fee0000041844 */
[----:B------:R-:W-:Y:S01]  /*6720*/  IMAD.MOV.U32 R71, RZ, RZ, R150 ;  /* 0x000000ffff477224 */ /* 0x000fe200078e0096 */
[C---:B------:R-:W-:Y:S08]  /*6730*/  HMMA.16816.F32.BF16 R12, R4.reuse, R22, R44 ;  /* 0x00000016040c723c */ /* 0x040ff0000004182c */
[C---:B------:R-:W-:Y:S08]  /*6740*/  HMMA.16816.F32.BF16 R20, R4.reuse, R32, R72 ;  /* 0x000000200414723c */ /* 0x040ff00000041848 */
[C---:B------:R-:W-:Y:S08]  /*6750*/  HMMA.16816.F32.BF16 R32, R4.reuse, R34, R104 ;  /* 0x000000220420723c */ /* 0x040ff00000041868 */
[----:B------:R-:W-:Y:S01]  /*6760*/  IMAD.MOV.U32 R36, RZ, RZ, R12 ;  /* 0x000000ffff247224 */ /* 0x000fe200078e000c */
[----:B------:R-:W-:Y:S01]  /*6770*/  MOV R10, R13 ;  /* 0x0000000d000a7202 */ /* 0x000fe20000000f00 */
[----:B------:R-:W-:Y:S01]  /*6780*/  IMAD.MOV.U32 R3, RZ, RZ, R14 ;  /* 0x000000ffff037224 */ /* 0x000fe200078e000e */
[----:B------:R-:W-:Y:S01]  /*6790*/  MOV R0, R15 ;  /* 0x0000000f00007202 */ /* 0x000fe20000000f00 */
[C---:B------:R-:W-:Y:S01]  /*67a0*/  HMMA.16816.F32.BF16 R168, R4.reuse, R16, R64 ;  /* 0x0000001004a8723c */ /* 0x040fe20000041840 */
[----:B------:R-:W1:Y:S03]  /*67b0*/  LDSM.16.MT88.4 R12, [R204+0x1a800] ;  /* 0x01a80000cc0c783b */ /* 0x000e660000004200 */
[----:B------:R-:W-:Y:S01]  /*67c0*/  IMAD.MOV.U32 R30, RZ, RZ, R21 ;  /* 0x000000ffff1e7224 */ /* 0x000fe200078e0015 */
[----:B------:R-:W-:Y:S01]  /*67d0*/  MOV R29, R22 ;  /* 0x00000016001d7202 */ /* 0x000fe20000000f00 */
        /* <DEDUP_REMOVED lines=10> */
[----:B------:R-:W-:Y:S01]  /*6880*/  LDSM.16.MT88.4 R28, [R202+0x1c800] ;  /* 0x01c80000ca1c783b */ /* 0x000fe20000004200 */
[C---:B------:R-:W-:Y:S03]  /*6890*/  HMMA.16816.F32.BF16 R156, R4.reuse, R18, R96 ;  /* 0x00000012049c723c */ /* 0x040fe60000041860 */
[----:B------:R-:W3:Y:S04]  /*68a0*/  LDSM.16.MT88.4 R32, [R201+0x1c800] ;  /* 0x01c80000c920783b */ /* 0x000ee80000004200 */
[----:B------:R-:W-:Y:S01]  /*68b0*/  LDSM.16.MT88.4 R16, [R203+0x1c800] ;  /* 0x01c80000cb10783b */ /* 0x000fe20000004200 */
[----:B------:R-:W-:Y:S01]  /*68c0*/  HMMA.16816.F32.BF16 R180, R4, R26, R100 ;  /* 0x0000001a04b4723c */ /* 0x000fe20000041864 */
[----:B------:R-:W-:Y:S01]  /*68d0*/  IMAD.MOV.U32 R96, RZ, RZ, R47 ;  /* 0x000000ffff607224 */ /* 0x000fe200078e002f */
[----:B------:R-:W-:Y:S01]  /*68e0*/  MOV R97, R46 ;  /* 0x0000002e00617202 */ /* 0x000fe20000000f00 */
[----:B------:R-:W-:Y:S01]  /*68f0*/  LDSM.16.MT88.4 R24, [R202+0x1e800] ;  /* 0x01e80000ca18783b */ /* 0x000fe20000004200 */
[----:B------:R-:W-:Y:S01]  /*6900*/  IMAD.MOV.U32 R98, RZ, RZ, R45 ;  /* 0x000000ffff627224 */ /* 0x000fe200078e002d */
[----:B------:R-:W-:-:S02]  /*6910*/  MOV R99, R72 ;  /* 0x0000004800637202 */ /* 0x000fc40000000f00 */
[----:B------:R-:W-:Y:S01]  /*6920*/  IMAD.MOV.U32 R102, RZ, RZ, R51 ;  /* 0x000000ffff667224 */ /* 0x000fe200078e0033 */
[----:B------:R-:W-:Y:S01]  /*6930*/  MOV R103, R50 ;  /* 0x0000003200677202 */ /* 0x000fe20000000f00 */
[----:B------:R-:W-:Y:S01]  /*6940*/  IMAD.MOV.U32 R100, RZ, RZ, R49 ;  /* 0x000000ffff647224 */ /* 0x000fe200078e0031 */
[----:B------:R-:W-:Y:S01]  /*6950*/  MOV R101, R48 ;  /* 0x0000003000657202 */ /* 0x000fe20000000f00 */
[C---:B-1----:R-:W-:Y:S08]  /*6960*/  HMMA.16816.F32.BF16 R160, R4.reuse, R12, R60 ;  /* 0x0000000c04a0723c */ /* 0x042ff0000004183c */
[C---:B------:R-:W-:Y:S01]  /*6970*/  HMMA.16816.F32.BF16 R148, R4.reuse, R14, R40 ;  /* 0x0000000e0494723c */ /* 0x040fe20000041828 */
[----:B------:R-:W1:Y:S07]  /*6980*/  LDSM.16.MT88.4 R12, [R204+0x1c800] ;  /* 0x01c80000cc0c783b */ /* 0x000e6e0000004200 */
[C---:B--2---:R-:W-:Y:S08]  /*6990*/  HMMA.16816.F32.BF16 R128, R4.reuse, R20, R56 ;  /* 0x000000140480723c */ /* 0x044ff00000041838 */
[C---:B------:R-:W-:Y:S01]  /*69a0*/  HMMA.16816.F32.BF16 R108, R4.reuse, R22, R92 ;  /* 0x00000016046c723c */ /* 0x040fe2000004185c */
[----:B------:R-:W2:Y:S06]  /*69b0*/  LDSM.16.MT88.4 R20, [R201+0x1e800] ;  /* 0x01e80000c914783b */ /* 0x000eac0000004200 */
[----:B------:R-:W-:Y:S01]  /*69c0*/  MOV R95, R44 ;  /* 0x0000002c005f7202 */ /* 0x000fe20000000f00 */
[----:B---3--:R-:W-:Y:S01]  /*69d0*/  HMMA.16816.F32.BF16 R104, R4, R32, R52 ;  /* 0x000000200468723c */ /* 0x008fe20000041834 */
[----:B------:R-:W-:Y:S01]  /*69e0*/  IMAD.MOV.U32 R94, RZ, RZ, R80 ;  /* 0x000000ffff5e7224 */ /* 0x000fe200078e0050 */
[----:B------:R-:W-:Y:S01]  /*69f0*/  MOV R93, R81 ;  /* 0x00000051005d7202 */ /* 0x000fe20000000f00 */
[----:B------:R-:W-:-:S04]  /*6a00*/  IMAD.MOV.U32 R92, RZ, RZ, R36 ;  /* 0x000000ffff5c7224 */ /* 0x000fc800078e0024 */
[----:B------:R-:W-:Y:S01]  /*6a10*/  IMAD.MOV.U32 R55, RZ, RZ, R0 ;  /* 0x000000ffff377224 */ /* 0x000fe200078e0000 */
[----:B------:R-:W-:Y:S01]  /*6a20*/  MOV R54, R3 ;  /* 0x0000000300367202 */ /* 0x000fe20000000f00 */
[----:B------:R-:W-:Y:S01]  /*6a30*/  FFMA.FTZ R0, R235, c[0x0][0x23c], -R8 ;  /* 0x00008f00eb007a23 */ /* 0x000fe20000010808 */
[C---:B------:R-:W-:Y:S01]  /*6a40*/  HMMA.16816.F32.BF16 R60, R4.reuse, R30, R116 ;  /* 0x0000001e043c723c */ /* 0x040fe20000041874 */
[----:B------:R-:W-:Y:S01]  /*6a50*/  IMAD.MOV.U32 R53, RZ, RZ, R10 ;  /* 0x000000ffff357224 */ /* 0x000fe200078e000a */
[----:B------:R-:W-:Y:S01]  /*6a60*/  MOV R52, R37 ;  /* 0x0000002500347202 */ /* 0x000fe20000000f00 */
[----:B------:R3:W-:Y:S04]  /*6a70*/  MUFU.EX2 R3, R0 ;  /* 0x0000000000037308 */ /* 0x0007e80000000800 */
[----:B------:R-:W-:Y:S01]  /*6a80*/  IMAD.MOV.U32 R117, RZ, RZ, R54 ;  /* 0x000000ffff757224 */ /* 0x000fe200078e0036 */
[----:B-1----:R-:W-:Y:S01]  /*6a90*/  HMMA.16816.F32.BF16 R44, R4, R12, R120 ;  /* 0x0000000c042c723c */ /* 0x002fe20000041878 */
[----:B------:R-:W-:-:S06]  /*6aa0*/  MOV R118, R55 ;  /* 0x0000003700767202 */ /* 0x000fcc0000000f00 */
[----:B------:R-:W-:Y:S01]  /*6ab0*/  IMAD.MOV.U32 R121, RZ, RZ, R11 ;  /* 0x000000ffff797224 */ /* 0x000fe200078e000b */
[C---:B------:R-:W-:Y:S01]  /*6ac0*/  HMMA.16816.F32.BF16 R56, R4.reuse, R14, R124 ;  /* 0x0000000e0438723c */ /* 0x040fe2000004187c */
[----:B------:R-:W1:Y:S01]  /*6ad0*/  LDSM.16.MT88.4 R12, [R203+0x1e800] ;  /* 0x01e80000cb0c783b */ /* 0x000e620000004200 */
[----:B------:R-:W-:Y:S01]  /*6ae0*/  MOV R123, R53 ;  /* 0x00000035007b7202 */ /* 0x000fe20000000f00 */
[----:B---3--:R-:W-:Y:S01]  /*6af0*/  FFMA.FTZ R0, R234, c[0x0][0x23c], -R8 ;  /* 0x00008f00ea007a23 */ /* 0x008fe20000010808 */
[----:B------:R-:W-:Y:S01]  /*6b00*/  MOV R120, R84 ;  /* 0x0000005400787202 */ /* 0x000fe20000000f00 */
[----:B------:R-:W-:Y:S02]  /*6b10*/  IMAD.MOV.U32 R122, RZ, RZ, R92 ;  /* 0x000000ffff7a7224 */ /* 0x000fe400078e005c */
[----:B------:R3:W4:Y:S01]  /*6b20*/  MUFU.EX2 R119, R0 ;  /* 0x0000000000777308 */ /* 0x0007220000000800 */
[----:B------:R-:W-:Y:S01]  /*6b30*/  HMMA.16816.F32.BF16 R72, R4, R28, R112 ;  /* 0x0000001c0448723c */ /* 0x000fe20000041870 */
[----:B------:R-:W1:Y:S01]  /*6b40*/  LDSM.16.MT88.4 R28, [R204+0x1e800] ;  /* 0x01e80000cc1c783b */ /* 0x000e620000004200 */
[----:B------:R-:W-:Y:S01]  /*6b50*/  MOV R124, R99 ;  /* 0x00000063007c7202 */ /* 0x000fe20000000f00 */
[----:B------:R-:W-:Y:S01]  /*6b60*/  IMAD.MOV.U32 R125, RZ, RZ, R68 ;  /* 0x000000ffff7d7224 */ /* 0x000fe200078e0044 */
[----:B------:R-:W-:Y:S01]  /*6b70*/  MOV R126, R69 ;  /* 0x00000045007e7202 */ /* 0x000fe20000000f00 */
[----:B------:R-:W-:-:S02]  /*6b80*/  IMAD.MOV.U32 R127, RZ, RZ, R70 ;  /* 0x000000ffff7f7224 */ /* 0x000fc400078e0046 */
[----:B------:R-:W-:Y:S01]  /*6b90*/  MOV R112, R93 ;  /* 0x0000005d00707202 */ /* 0x000fe20000000f00 */
[----:B------:R-:W-:Y:S01]  /*6ba0*/  HMMA.16816.F32.BF16 R48, R4, R16, R136 ;  /* 0x000000100430723c */ /* 0x000fe20000041888 */
[----:B------:R-:W-:Y:S01]  /*6bb0*/  IMAD.MOV.U32 R115, RZ, RZ, R94 ;  /* 0x000000ffff737224 */ /* 0x000fe200078e005e */
[----:B------:R-:W-:Y:S01]  /*6bc0*/  MOV R114, R71 ;  /* 0x0000004700727202 */ /* 0x000fe20000000f00 */
[----:B------:R-:W-:Y:S02]  /*6bd0*/  IMAD.MOV.U32 R113, RZ, RZ, R87 ;  /* 0x000000ffff717224 */ /* 0x000fe400078e0057 */
[----:B---3--:R-:W-:-:S03]  /*6be0*/  FFMA.FTZ R0, R178, c[0x0][0x23c], -R8 ;  /* 0x00008f00b2007a23 */ /* 0x008fc60000010808 */
[C---:B------:R-:W-:Y:S01]  /*6bf0*/  HMMA.16816.F32.BF16 R40, R4.reuse, R18, R140 ;  /* 0x000000120428723c */ /* 0x040fe2000004188c */
[----:B------:R-:W3:Y:S01]  /*6c00*/  LDSM.16.MT88.4 R16, [R201+0x19000] ;  /* 0x01900000c910783b */ /* 0x000ee20000004200 */
[----:B------:R-:W-:Y:S01]  /*6c10*/  MOV R136, R97 ;  /* 0x0000006100887202 */ /* 0x000fe20000000f00 */
[----:B------:R4:W-:Y:S01]  /*6c20*/  MUFU.EX2 R10, R0 ;  /* 0x00000000000a7308 */ /* 0x0009e20000000800 */
[----:B------:R-:W-:Y:S01]  /*6c30*/  IMAD.MOV.U32 R137, RZ, RZ, R98 ;  /* 0x000000ffff897224 */ /* 0x000fe200078e0062 */
[----:B------:R-:W-:Y:S01]  /*6c40*/  MOV R138, R86 ;  /* 0x00000056008a7202 */ /* 0x000fe20000000f00 */
[----:B------:R-:W-:Y:S01]  /*6c50*/  IMAD.MOV.U32 R139, RZ, RZ, R85 ;  /* 0x000000ffff8b7224 */ /* 0x000fe200078e0055 */
[----:B------:R-:W-:Y:S01]  /*6c60*/  MOV R142, R95 ;  /* 0x0000005f008e7202 */ /* 0x000fe20000000f00 */
[----:B------:R-:W-:Y:S01]  /*6c70*/  HMMA.16816.F32.BF16 R80, R4, R24, R164 ;  /* 0x000000180450723c */ /* 0x000fe200000418a4 */
[----:B------:R-:W-:Y:S01]  /*6c80*/  IMAD.MOV.U32 R143, RZ, RZ, R96 ;  /* 0x000000ffff8f7224 */ /* 0x000fe200078e0060 */
[----:B------:R-:W-:-:S06]  /*6c90*/  MOV R141, R79 ;  /* 0x0000004f008d7202 */ /* 0x000fcc0000000f00 */
[----:B--2---:R-:W-:Y:S01]  /*6ca0*/  HMMA.16816.F32.BF16 R36, R4, R20, R144 ;  /* 0x000000140424723c */ /* 0x004fe20000041890 */
[----:B------:R-:W-:Y:S02]  /*6cb0*/  IMAD.MOV.U32 R167, RZ, RZ, R76 ;  /* 0x000000ffffa77224 */ /* 0x000fe400078e004c */
[----:B----4-:R-:W-:-:S05]  /*6cc0*/  FFMA.FTZ R0, R176, c[0x0][0x23c], -R8 ;  /* 0x00008f00b0007a23 */ /* 0x010fca0000010808 */
[C---:B------:R-:W-:Y:S01]  /*6cd0*/  HMMA.16816.F32.BF16 R88, R4.reuse, R34, R88 ;  /* 0x000000220458723c */ /* 0x040fe20000041858 */
[----:B------:R2:W-:Y:S01]  /*6ce0*/  MUFU.EX2 R235, R0 ;  /* 0x0000000000eb7308 */ /* 0x0005e20000000800 */
[----:B------:R-:W-:Y:S06]  /*6cf0*/  LDSM.16.MT88.4 R32, [R204+0x19000] ;  /* 0x01900000cc20783b */ /* 0x000fec0000004200 */
[C---:B------:R-:W-:Y:S08]  /*6d00*/  HMMA.16816.F32.BF16 R64, R4.reuse, R22, R152 ;  /* 0x000000160440723c */ /* 0x040ff00000041898 */
[----:B-1----:R-:W-:Y:S01]  /*6d10*/  HMMA.16816.F32.BF16 R68, R4, R12, R236 ;  /* 0x0000000c0444723c */ /* 0x002fe200000418ec */
[----:B--2---:R-:W-:Y:S01]  /*6d20*/  FFMA.FTZ R0, R52, c[0x0][0x23c], -R2 ;  /* 0x00008f0034007a23 */ /* 0x004fe20000010802 */
[----:B------:R-:W-:Y:S01]  /*6d30*/  MOV R153, R139 ;  /* 0x0000008b00997202 */ /* 0x000fe20000000f00 */
[----:B------:R-:W-:Y:S01]  /*6d40*/  IMAD.MOV.U32 R152, RZ, RZ, R138 ;  /* 0x000000ffff987224 */ /* 0x000fe200078e008a */
[----:B------:R-:W-:Y:S01]  /*6d50*/  MOV R155, R121 ;  /* 0x00000079009b7202 */ /* 0x000fe20000000f00 */
[----:B------:R1:W-:Y:S01]  /*6d60*/  MUFU.EX2 R116, R0 ;  /* 0x0000000000747308 */ /* 0x0003e20000000800 */
[----:B------:R-:W-:-:S02]  /*6d70*/  IMAD.MOV.U32 R154, RZ, RZ, R120 ;  /* 0x000000ffff9a7224 */ /* 0x000fc400078e0078 */
[----:B------:R-:W-:Y:S01]  /*6d80*/  HMMA.16816.F32.BF16 R52, R4, R14, R244 ;  /* 0x0000000e0434723c */ /* 0x000fe200000418f4 */
[----:B------:R-:W-:Y:S01]  /*6d90*/  LDSM.16.MT88.4 R12, [R202+0x1b000] ;  /* 0x01b00000ca0c783b */ /* 0x000fe20000004200 */
[----:B------:R-:W-:Y:S01]  /*6da0*/  IMAD.MOV.U32 R178, RZ, RZ, R214 ;  /* 0x000000ffffb27224 */ /* 0x000fe200078e00d6 */
[----:B------:R-:W-:Y:S01]  /*6db0*/  MOV R234, R213 ;  /* 0x000000d500ea7202 */ /* 0x000fe20000000f00 */
[----:B------:R-:W-:-:S04]  /*6dc0*/  IMAD.MOV.U32 R140, RZ, RZ, R216 ;  /* 0x000000ffff8c7224 */ /* 0x000fc800078e00d8 */
[----:B------:R-:W-:Y:S01]  /*6dd0*/  HMMA.16816.F32.BF16 R92, R4, R26, R172 ;  /* 0x0000001a045c723c */ /* 0x000fe200000418ac */
[----:B------:R-:W-:Y:S01]  /*6de0*/  LDSM.16.MT88.4 R24, [R202+0x19000] ;  /* 0x01900000ca18783b */ /* 0x000fe20000004200 */
[----:B-1----:R-:W-:-:S06]  /*6df0*/  FFMA.FTZ R0, R252, c[0x0][0x23c], -R2 ;  /* 0x00008f00fc007a23 */ /* 0x002fcc0000010802 */
[----:B------:R-:W-:Y:S01]  /*6e00*/  HMMA.16816.F32.BF16 R96, R4, R28, R184 ;  /* 0x0000001c0460723c */ /* 0x000fe200000418b8 */
[----:B------:R1:W2:Y:S01]  /*6e10*/  MUFU.EX2 R166, R0 ;  /* 0x0000000000a67308 */ /* 0x0002a20000000800 */
[----:B------:R-:W-:Y:S01]  /*6e20*/  IMAD.MOV.U32 R172, RZ, RZ, R122 ;  /* 0x000000ffffac7224 */ /* 0x000fe200078e007a */
[----:B------:R-:W-:Y:S01]  /*6e30*/  MOV R173, R123 ;  /* 0x0000007b00ad7202 */ /* 0x000fe20000000f00 */
[----:B------:R-:W-:Y:S01]  /*6e40*/  IMAD.MOV.U32 R174, RZ, RZ, R117 ;  /* 0x000000ffffae7224 */ /* 0x000fe200078e0075 */
[----:B------:R-:W-:-:S03]  /*6e50*/  MOV R175, R118 ;  /* 0x0000007600af7202 */ /* 0x000fc60000000f00 */
[----:B------:R-:W-:Y:S01]  /*6e60*/  HMMA.16816.F32.BF16 R84, R4, R30, R188 ;  /* 0x0000001e0454723c */ /* 0x000fe200000418bc */
[----:B------:R-:W-:Y:S01]  /*6e70*/  IMAD.MOV.U32 R184, RZ, RZ, R142 ;  /* 0x000000ffffb87224 */ /* 0x000fe200078e008e */
[----:B------:R-:W-:Y:S01]  /*6e80*/  MOV R185, R143 ;  /* 0x0000008f00b97202 */ /* 0x000fe20000000f00 */
[----:B------:R-:W-:Y:S01]  /*6e90*/  IMAD.MOV.U32 R186, RZ, RZ, R136 ;  /* 0x000000ffffba7224 */ /* 0x000fe200078e0088 */
[----:B------:R-:W-:Y:S01]  /*6ea0*/  MOV R187, R137 ;  /* 0x0000008900bb7202 */ /* 0x000fe20000000f00 */
[----:B------:R-:W-:Y:S01]  /*6eb0*/  IMAD.MOV.U32 R142, RZ, RZ, R78 ;  /* 0x000000ffff8e7224 */ /* 0x000fe200078e004e */
[----:B------:R-:W-:Y:S02]  /*6ec0*/  MOV R143, R77 ;  /* 0x0000004d008f7202 */ /* 0x000fe40000000f00 */
[----:B------:R-:W-:Y:S01]  /*6ed0*/  MOV R176, R215 ;  /* 0x000000d700b07202 */ /* 0x000fe20000000f00 */
[----:B-1----:R-:W-:Y:S01]  /*6ee0*/  FFMA.FTZ R0, R179, c[0x0][0x23c], -R2 ;  /* 0x00008f00b3007a23 */ /* 0x002fe20000010802 */
[----:B------:R-:W-:Y:S01]  /*6ef0*/  F2FP.BF16.PACK_AB R4, R119, R3 ;  /* 0x000000037704723e */ /* 0x000fe200000010ff */
[----:B------:R-:W-:Y:S01]  /*6f00*/  IMAD.MOV.U32 R120, RZ, RZ, R212 ;  /* 0x000000ffff787224 */ /* 0x000fe200078e00d4 */
[----:B--2---:R-:W-:Y:S01]  /*6f10*/  F2FP.BF16.PACK_AB R5, R166, R116 ;  /* 0x00000074a605723e */ /* 0x004fe200000010ff */
[----:B------:R1:W2:Y:S01]  /*6f20*/  MUFU.EX2 R20, R0 ;  /* 0x0000000000147308 */ /* 0x0002a20000000800 */
[----:B------:R-:W-:Y:S01]  /*6f30*/  F2FP.BF16.PACK_AB R6, R235, R10 ;  /* 0x0000000aeb06723e */ /* 0x000fe200000010ff */
[----:B------:R-:W-:Y:S01]  /*6f40*/  IMAD.MOV.U32 R122, RZ, RZ, R210 ;  /* 0x000000ffff7a7224 */ /* 0x000fe200078e00d2 */
[----:B------:R-:W-:Y:S01]  /*6f50*/  MOV R121, R211 ;  /* 0x000000d300797202 */ /* 0x000fe20000000f00 */
[----:B------:R-:W-:Y:S01]  /*6f60*/  IMAD.MOV.U32 R117, RZ, RZ, R208 ;  /* 0x000000ffff757224 */ /* 0x000fe200078e00d0 */
[----:B------:R-:W-:Y:S01]  /*6f70*/  MOV R123, R209 ;  /* 0x000000d1007b7202 */ /* 0x000fe20000000f00 */
[----:B------:R-:W-:Y:S04]  /*6f80*/  LDSM.16.MT88.4 R28, [R203+0x1b000] ;  /* 0x01b00000cb1c783b */ /* 0x000fe80000004200 */
[----:B------:R4:W5:Y:S01]  /*6f90*/  LDL.LU R216, [R1+0xb0] ;  /* 0x0000b00001d87983 */ /* 0x0009620000300800 */
[----:B------:R-:W-:-:S03]  /*6fa0*/  MOV R118, R207 ;  /* 0x000000cf00767202 */ /* 0x000fc60000000f00 */
[----:B------:R4:W5:Y:S01]  /*6fb0*/  LDL.LU R215, [R1+0xac] ;  /* 0x0000ac0001d77983 */ /* 0x0009620000300800 */
[----:B-1----:R-:W-:Y:S01]  /*6fc0*/  FFMA.FTZ R0, R177, c[0x0][0x23c], -R2 ;  /* 0x00008f00b1007a23 */ /* 0x002fe20000010802 */
[----:B--2---:R-:W-:Y:S02]  /*6fd0*/  MOV R247, R20 ;  /* 0x0000001400f77202 */ /* 0x004fe40000000f00 */
[----:B------:R4:W5:Y:S01]  /*6fe0*/  LDL.LU R214, [R1+0xa8] ;  /* 0x0000a80001d67983 */ /* 0x0009620000300800 */
[----:B------:R-:W1:Y:S03]  /*6ff0*/  MUFU.EX2 R11, R0 ;  /* 0x00000000000b7308 */ /* 0x000e660000000800 */
[----:B------:R-:W2:Y:S04]  /*7000*/  LDSM.16.MT88.4 R20, [R203+0x19000] ;  /* 0x01900000cb14783b */ /* 0x000ea80000004200 */
[----:B------:R4:W5:Y:S04]  /*7010*/  LDL.LU R213, [R1+0xa4] ;  /* 0x0000a40001d57983 */ /* 0x0009680000300800 */
[----:B------:R4:W5:Y:S04]  /*7020*/  LDL.LU R212, [R1+0xa0] ;  /* 0x0000a00001d47983 */ /* 0x0009680000300800 */
[----:B------:R4:W5:Y:S01]  /*7030*/  LDL.LU R211, [R1+0x9c] ;  /* 0x00009c0001d37983 */ /* 0x0009620000300800 */
[----:B-1----:R-:W-:-:S02]  /*7040*/  F2FP.BF16.PACK_AB R7, R11, R247 ;  /* 0x000000f70b07723e */ /* 0x002fc400000010ff */
[----:B------:R-:W-:Y:S01]  /*7050*/  MOV R0, R114 ;  /* 0x0000007200007202 */ /* 0x000fe20000000f00 */
[----:B------:R4:W5:Y:S04]  /*7060*/  LDL.LU R210, [R1+0x98] ;  /* 0x0000980001d27983 */ /* 0x0009680000300800 */
[C---:B---3--:R-:W-:Y:S08]  /*7070*/  HMMA.16816.F32.BF16 R136, R4.reuse, R16, R248 ;  /* 0x000000100488723c */ /* 0x048ff000000418f8 */
[C---:B------:R-:W-:Y:S01]  /*7080*/  HMMA.16816.F32.BF16 R76, R4.reuse, R18, R240 ;  /* 0x00000012044c723c */ /* 0x040fe200000418f0 */
[----:B------:R-:W1:Y:S07]  /*7090*/  LDSM.16.MT88.4 R16, [R201+0x1b000] ;  /* 0x01b00000c910783b */ /* 0x000e6e0000004200 */
[C---:B--2---:R-:W-:Y:S08]  /*70a0*/  HMMA.16816.F32.BF16 R188, R4.reuse, R20, R124 ;  /* 0x0000001404bc723c */ /* 0x044ff0000004187c */
[C---:B------:R-:W-:Y:S08]  /*70b0*/  HMMA.16816.F32.BF16 R236, R4.reuse, R22, R184 ;  /* 0x0000001604ec723c */ /* 0x040ff000000418b8 */
[C---:B------:R-:W-:Y:S08]  /*70c0*/  HMMA.16816.F32.BF16 R144, R4.reuse, R24, R196 ;  /* 0x000000180490723c */ /* 0x040ff000000418c4 */
[C---:B------:R-:W-:Y:S01]  /*70d0*/  HMMA.16816.F32.BF16 R100, R4.reuse, R26, R100 ;  /* 0x0000001a0464723c */ /* 0x040fe20000041864 */
[----:B------:R-:W2:Y:S07]  /*70e0*/  LDSM.16.MT88.4 R24, [R204+0x1b000] ;  /* 0x01b00000cc18783b */ /* 0x000eae0000004200 */
[C---:B------:R-:W-:Y:S01]  /*70f0*/  HMMA.16816.F32.BF16 R152, R4.reuse, R32, R152 ;  /* 0x000000200498723c */ /* 0x040fe20000041898 */
[----:B------:R-:W-:Y:S01]  /*7100*/  FFMA.FTZ R0, R0, c[0x0][0x23c], -R8 ;  /* 0x00008f0000007a23 */ /* 0x000fe20000010808 */
[----:B------:R4:W5:Y:S06]  /*7110*/  LDL.LU R209, [R1+0x94] ;  /* 0x0000940001d17983 */ /* 0x00096c0000300800 */
[C---:B-1----:R-:W-:Y:S01]  /*7120*/  HMMA.16816.F32.BF16 R20, R4.reuse, R16, R192 ;  /* 0x000000100414723c */ /* 0x042fe200000418c0 */
[----:B------:R-:W-:Y:S01]  /*7130*/  MOV R186, R112 ;  /* 0x0000007000ba7202 */ /* 0x000fe20000000f00 */
[----:B------:R-:W-:Y:S01]  /*7140*/  IMAD.MOV.U32 R187, RZ, RZ, R113 ;  /* 0x000000ffffbb7224 */ /* 0x000fe200078e0071 */
[----:B------:R-:W-:Y:S01]  /*7150*/  MOV R164, R189 ;  /* 0x000000bd00a47202 */ /* 0x000fe20000000f00 */
[----:B------:R-:W-:Y:S01]  /*7160*/  IMAD.MOV.U32 R165, RZ, RZ, R188 ;  /* 0x000000ffffa57224 */ /* 0x000fe200078e00bc */
[----:B------:R-:W-:Y:S01]  /*7170*/  MOV R126, R191 ;  /* 0x000000bf007e7202 */ /* 0x000fe20000000f00 */
[----:B------:R-:W-:Y:S01]  /*7180*/  IMAD.MOV.U32 R127, RZ, RZ, R190 ;  /* 0x000000ffff7f7224 */ /* 0x000fe200078e00be */
[----:B------:R4:W5:Y:S01]  /*7190*/  LDL.LU R208, [R1+0x90] ;  /* 0x0000900001d07983 */ /* 0x0009620000300800 */
[C---:B------:R-:W-:Y:S03]  /*71a0*/  HMMA.16816.F32.BF16 R196, R4.reuse, R18, R180 ;  /* 0x0000001204c4723c */ /* 0x040fe600000418b4 */
[----:B------:R-:W1:Y:S04]  /*71b0*/  LDSM.16.MT88.4 R16, [R202+0x1d000] ;  /* 0x01d00000ca10783b */ /* 0x000e680000004200 */
[----:B------:R4:W5:Y:S01]  /*71c0*/  LDL.LU R207, [R1+0x8c] ;  /* 0x00008c0001cf7983 */ /* 0x0009620000300800 */
[----:B------:R-:W-:Y:S07]  /*71d0*/  HMMA.16816.F32.BF16 R32, R4, R34, R172 ;  /* 0x000000220420723c */ /* 0x000fee00000418ac */
        /* <DEDUP_REMOVED lines=13> */
[----:B------:R-:W-:-:S02]  /*72b0*/  MOV R117, R23 ;  /* 0x0000001700757202 */ /* 0x000fc40000000f00 */
[----:B------:R-:W3:Y:S01]  /*72c0*/  LDSM.16.MT88.4 R20, [R201+0x1d000] ;  /* 0x01d00000c914783b */ /* 0x000ee20000004200 */
[----:B------:R-:W-:Y:S01]  /*72d0*/  IMAD.MOV.U32 R243, RZ, RZ, R176 ;  /* 0x000000fffff37224 */ /* 0x000fe200078e00b0 */
[----:B------:R-:W-:Y:S01]  /*72e0*/  MOV R244, R178 ;  /* 0x000000b200f47202 */ /* 0x000fe20000000f00 */
[C---:B------:R-:W-:Y:S08]  /*72f0*/  HMMA.16816.F32.BF16 R192, R4.reuse, R14, R156 ;  /* 0x0000000e04c0723c */ /* 0x040ff0000004189c */
        /* <DEDUP_REMOVED lines=9> */
[----:B--2---:R-:W-:Y:S01]  /*7390*/  HMMA.16816.F32.BF16 R172, R4, R24, R160 ;  /* 0x0000001804ac723c */ /* 0x004fe200000418a0 */
[----:B------:R-:W-:Y:S01]  /*73a0*/  IMAD.MOV.U32 R156, RZ, RZ, R185 ;  /* 0x000000ffff9c7224 */ /* 0x000fe200078e00b9 */
[----:B------:R-:W-:Y:S01]  /*73b0*/  MOV R157, R186 ;  /* 0x000000ba009d7202 */ /* 0x000fe20000000f00 */
[----:B------:R-:W-:-:S04]  /*73c0*/  IMAD.MOV.U32 R158, RZ, RZ, R187 ;  /* 0x000000ffff9e7224 */ /* 0x000fc800078e00bb */
[----:B------:R-:W-:Y:S01]  /*73d0*/  IMAD.MOV.U32 R160, RZ, RZ, R245 ;  /* 0x000000ffffa07224 */ /* 0x000fe200078e00f5 */
[C---:B------:R-:W-:Y:S01]  /*73e0*/  HMMA.16816.F32.BF16 R120, R4.reuse, R26, R148 ;  /* 0x0000001a0478723c */ /* 0x040fe20000041894 */
[----:B------:R-:W-:Y:S01]  /*73f0*/  MOV R161, R246 ;  /* 0x000000f600a17202 */ /* 0x000fe20000000f00 */
[----:B------:R-:W-:Y:S01]  /*7400*/  IMAD.MOV.U32 R162, RZ, RZ, R247 ;  /* 0x000000ffffa27224 */ /* 0x000fe200078e00f7 */
[----:B------:R-:W-:Y:S01]  /*7410*/  MOV R163, R184 ;  /* 0x000000b800a37202 */ /* 0x000fe20000000f00 */
[----:B------:R-:W-:Y:S03]  /*7420*/  LDSM.16.MT88.4 R24, [R203+0x1d000] ;  /* 0x01d00000cb18783b */ /* 0x000fe60000004200 */
[----:B------:R-:W-:Y:S01]  /*7430*/  MOV R151, R244 ;  /* 0x000000f400977202 */ /* 0x000fe20000000f00 */
[C---:B-1----:R-:W-:Y:S08]  /*7440*/  HMMA.16816.F32.BF16 R184, R4.reuse, R18, R60 ;  /* 0x0000001204b8723c */ /* 0x042ff0000004183c */
[----:B------:R-:W-:Y:S01]  /*7450*/  HMMA.16816.F32.BF16 R244, R4, R16, R72 ;  /* 0x0000001004f4723c */ /* 0x000fe20000041848 */
[----:B------:R-:W1:Y:S01]  /*7460*/  LDSM.16.MT88.4 R16, [R202+0x1f000] ;  /* 0x01f00000ca10783b */ /* 0x000e620000004200 */
[----:B------:R-:W-:-:S06]  /*7470*/  IMAD.MOV.U32 R149, RZ, RZ, R115 ;  /* 0x000000ffff957224 */ /* 0x000fcc00078e0073 */
[----:B---3--:R-:W-:Y:S01]  /*7480*/  HMMA.16816.F32.BF16 R88, R4, R22, R88 ;  /* 0x000000160458723c */ /* 0x008fe20000041858 */
[----:B------:R-:W-:Y:S01]  /*7490*/  MOV R159, R242 ;  /* 0x000000f2009f7202 */ /* 0x000fe20000000f00 */
[----:B------:R-:W-:-:S06]  /*74a0*/  IMAD.MOV.U32 R150, RZ, RZ, R243 ;  /* 0x000000ffff967224 */ /* 0x000fcc00078e00f3 */
[C---:B------:R-:W-:Y:S01]  /*74b0*/  HMMA.16816.F32.BF16 R240, R4.reuse, R12, R44 ;  /* 0x0000000c04f0723c */ /* 0x040fe2000004182c */
[----:B------:R2:W-:Y:S07]  /*74c0*/  MUFU.EX2 R44, R0 ;  /* 0x00000000002c7308 */ /* 0x0005ee0000000800 */
[----:B------:R-:W-:Y:S01]  /*74d0*/  HMMA.16816.F32.BF16 R112, R4, R28, R128 ;  /* 0x0000001c0470723c */ /* 0x000fe20000041880 */
[----:B--2---:R-:W-:-:S07]  /*74e0*/  FFMA.FTZ R0, R149, c[0x0][0x23c], -R8 ;  /* 0x00008f0095007a23 */ /* 0x004fce0000010808 */
[C---:B------:R-:W-:Y:S01]  /*74f0*/  HMMA.16816.F32.BF16 R188, R4.reuse, R30, R108 ;  /* 0x0000001e04bc723c */ /* 0x040fe2000004186c */
[----:B------:R-:W2:Y:S01]  /*7500*/  LDSM.16.MT88.4 R28, [R201+0x1f000] ;  /* 0x01f00000c91c783b */ /* 0x000ea20000004200 */
[----:B------:R3:W1:Y:S06]  /*7510*/  MUFU.EX2 R45, R0 ;  /* 0x00000000002d7308 */ /* 0x00066c0000000800 */
[----:B------:R-:W-:Y:S01]  /*7520*/  HMMA.16816.F32.BF16 R180, R4, R14, R56 ;  /* 0x0000000e04b4723c */ /* 0x000fe20000041838 */
[----:B------:R-:W1:Y:S01]  /*7530*/  LDSM.16.MT88.4 R12, [R204+0x1f000] ;  /* 0x01f00000cc0c783b */ /* 0x000e620000004200 */
[----:B------:R-:W-:Y:S01]  /*7540*/  MOV R75, R151 ;  /* 0x00000097004b7202 */ /* 0x000fe20000000f00 */
[----:B------:R-:W-:-:S02]  /*7550*/  IMAD.MOV.U32 R130, RZ, RZ, R90 ;  /* 0x000000ffff827224 */ /* 0x000fc400078e005a */
[----:B---3--:R-:W-:-:S03]  /*7560*/  FFMA.FTZ R0, R252, c[0x0][0x23c], -R8 ;  /* 0x00008f00fc007a23 */ /* 0x008fc60000010808 */
[----:B------:R-:W-:Y:S01]  /*7570*/  HMMA.16816.F32.BF16 R248, R4, R20, R104 ;  /* 0x0000001404f8723c */ /* 0x000fe20000041868 */
[----:B------:R-:W-:Y:S01]  /*7580*/  MOV R131, R89 ;  /* 0x0000005900837202 */ /* 0x000fe20000000f00 */
[----:B------:R-:W-:Y:S01]  /*7590*/  IMAD.MOV.U32 R128, RZ, RZ, R88 ;  /* 0x000000ffff807224 */ /* 0x000fe200078e0058 */
[----:B------:R3:W-:Y:S01]  /*75a0*/  MUFU.EX2 R252, R0 ;  /* 0x0000000000fc7308 */ /* 0x0007e20000000800 */
[----:B------:R-:W-:Y:S01]  /*75b0*/  MOV R129, R91 ;  /* 0x0000005b00817202 */ /* 0x000fe20000000f00 */
[----:B------:R-:W-:Y:S02]  /*75c0*/  LDSM.16.MT88.4 R56, [R204+0x1b800] ;  /* 0x01b80000cc38783b */ /* 0x000fe40000004200 */
[----:B------:R-:W-:Y:S01]  /*75d0*/  IMAD.MOV.U32 R105, RZ, RZ, R160 ;  /* 0x000000ffff697224 */ /* 0x000fe200078e00a0 */
[----:B------:R-:W-:Y:S01]  /*75e0*/  MOV R104, R161 ;  /* 0x000000a100687202 */ /* 0x000fe20000000f00 */
[----:B------:R-:W-:Y:S01]  /*75f0*/  IMAD.MOV.U32 R160, RZ, RZ, R167 ;  /* 0x000000ffffa07224 */ /* 0x000fe200078e00a7 */
[----:B------:R-:W-:Y:S01]  /*7600*/  MOV R161, R235 ;  /* 0x000000eb00a17202 */ /* 0x000fe20000000f00 */
[----:B------:R-:W-:Y:S01]  /*7610*/  IMAD.MOV.U32 R167, RZ, RZ, R143 ;  /* 0x000000ffffa77224 */ /* 0x000fe200078e008f */
[----:B------:R-:W-:Y:S01]  /*7620*/  MOV R90, R163 ;  /* 0x000000a3005a7202 */ /* 0x000fe20000000f00 */
[----:B------:R-:W-:-:S02]  /*7630*/  IMAD.MOV.U32 R91, RZ, RZ, R162 ;  /* 0x000000ffff5b7224 */ /* 0x000fc400078e00a2 */
[----:B---3--:R-:W-:Y:S02]  /*7640*/  FFMA.FTZ R0, R150, c[0x0][0x23c], -R8 ;  /* 0x00008f0096007a23 */ /* 0x008fe40000010808 */
[----:B------:R-:W3:Y:S01]  /*7650*/  LDSM.16.MT88.4 R148, [R202+0x19800] ;  /* 0x01980000ca94783b */ /* 0x000ee20000004200 */
[----:B------:R-:W-:Y:S01]  /*7660*/  IMAD.MOV.U32 R89, RZ, RZ, R156 ;  /* 0x000000ffff597224 */ /* 0x000fe200078e009c */
[----:B------:R2:W-:Y:S01]  /*7670*/  MUFU.EX2 R235, R0 ;  /* 0x0000000000eb7308 */ /* 0x0005e20000000800 */
[----:B------:R-:W-:Y:S01]  /*7680*/  IMAD.MOV.U32 R162, RZ, RZ, R11 ;  /* 0x000000ffffa27224 */ /* 0x000fe200078e000b */
[----:B------:R-:W-:Y:S01]  /*7690*/  MOV R163, R10 ;  /* 0x0000000a00a37202 */ /* 0x000fe20000000f00 */
[----:B------:R-:W-:Y:S01]  /*76a0*/  IMAD.MOV.U32 R156, RZ, RZ, R9 ;  /* 0x000000ffff9c7224 */ /* 0x000fe200078e0009 */
[----:B------:R-:W-:Y:S01]  /*76b0*/  MOV R88, R157 ;  /* 0x0000009d00587202 */ /* 0x000fe20000000f00 */
[----:B------:R-:W-:Y:S01]  /*76c0*/  IMAD.MOV.U32 R106, RZ, RZ, R158 ;  /* 0x000000ffff6a7224 */ /* 0x000fe200078e009e */
[----:B------:R-:W-:Y:S01]  /*76d0*/  MOV R107, R159 ;  /* 0x0000009f006b7202 */ /* 0x000fe20000000f00 */
[----:B------:R-:W3:Y:S01]  /*76e0*/  LDSM.16.MT88.4 R8, [R203+0x1f000] ;  /* 0x01f00000cb08783b */ /* 0x000ee20000004200 */
[----:B-1----:R-:W-:Y:S01]  /*76f0*/  HMMA.16816.F32.BF16 R108, R4, R16, R80 ;  /* 0x00000010046c723c */ /* 0x002fe20000041850 */
[----:B------:R-:W-:Y:S01]  /*7700*/  IMAD.MOV.U32 R73, RZ, RZ, R160 ;  /* 0x000000ffff497224 */ /* 0x000fe200078e00a0 */
[----:B------:R-:W-:Y:S01]  /*7710*/  MOV R72, R161 ;  /* 0x000000a100487202 */ /* 0x000fe20000000f00 */
[----:B------:R-:W-:Y:S01]  /*7720*/  IMAD.MOV.U32 R158, RZ, RZ, R141 ;  /* 0x000000ffff9e7224 */ /* 0x000fe200078e008d */
[----:B------:R-:W-:Y:S01]  /*7730*/  MOV R157, R140 ;  /* 0x0000008c009d7202 */ /* 0x000fe20000000f00 */
[----:B------:R-:W-:-:S02]  /*7740*/  IMAD.MOV.U32 R160, RZ, RZ, R165 ;  /* 0x000000ffffa07224 */ /* 0x000fc400078e00a5 */
[----:B--2---:R-:W-:Y:S01]  /*7750*/  FFMA.FTZ R0, R234, c[0x0][0x23c], -R2 ;  /* 0x00008f00ea007a23 */ /* 0x004fe20000010802 */
[----:B------:R-:W-:Y:S01]  /*7760*/  MOV R159, R142 ;  /* 0x0000008e009f7202 */ /* 0x000fe20000000f00 */
[----:B------:R-:W-:Y:S01]  /*7770*/  IMAD.MOV.U32 R81, RZ, RZ, R166 ;  /* 0x000000ffff517224 */ /* 0x000fe200078e00a6 */
[----:B------:R-:W-:Y:S01]  /*7780*/  MOV R80, R167 ;  /* 0x000000a700507202 */ /* 0x000fe20000000f00 */
[----:B------:R1:W-:Y:S01]  /*7790*/  MUFU.EX2 R234, R0 ;  /* 0x0000000000ea7308 */ /* 0x0003e20000000800 */
[----:B------:R-:W-:Y:S01]  /*77a0*/  MOV R161, R164 ;  /* 0x000000a400a17202 */ /* 0x000fe20000000f00 */
[----:B------:R-:W-:Y:S01]  /*77b0*/  LDSM.16.MT88.4 R140, [R201+0x19800] ;  /* 0x01980000c98c783b */ /* 0x000fe20000004200 */
[----:B------:R-:W-:-:S03]  /*77c0*/  MOV R83, R45 ;  /* 0x0000002d00537202 */ /* 0x000fc60000000f00 */
[----:B------:R-:W2:Y:S01]  /*77d0*/  LDSM.16.MT88.4 R164, [R203+0x19800] ;  /* 0x01980000cba4783b */ /* 0x000ea20000004200 */
[----:B------:R-:W-:Y:S01]  /*77e0*/  MOV R74, R107 ;  /* 0x0000006b004a7202 */ /* 0x000fe20000000f00 */
[----:B------:R-:W-:Y:S01]  /*77f0*/  IMAD.MOV.U32 R107, RZ, RZ, R156 ;  /* 0x000000ffff6b7224 */ /* 0x000fe200078e009c */
[----:B------:R-:W-:Y:S01]  /*7800*/  MOV R46, R157 ;  /* 0x0000009d002e7202 */ /* 0x000fe20000000f00 */
[----:B------:R-:W-:Y:S01]  /*7810*/  IMAD.MOV.U32 R45, RZ, RZ, R158 ;  /* 0x000000ffff2d7224 */ /* 0x000fe200078e009e */
[----:B------:R-:W-:Y:S02]  /*7820*/  MOV R82, R159 ;  /* 0x0000009f00527202 */ /* 0x000fe40000000f00 */
[----:B------:R-:W2:Y:S01]  /*7830*/  LDSM.16.MT88.4 R156, [R204+0x19800] ;  /* 0x01980000cc9c783b */ /* 0x000ea20000004200 */
[--C-:B-1----:R-:W-:Y:S01]  /*7840*/  FFMA.FTZ R0, R135, c[0x0][0x23c], -R2.reuse ;  /* 0x00008f0087007a23 */ /* 0x102fe20000010802 */
[C---:B------:R-:W-:Y:S02]  /*7850*/  HMMA.16816.F32.BF16 R168, R4.reuse, R24, R48 ;  /* 0x0000001804a8723c */ /* 0x040fe40000041830 */
[----:B------:R-:W1:Y:S01]  /*7860*/  LDSM.16.MT88.4 R48, [R202+0x1b800] ;  /* 0x01b80000ca30783b */ /* 0x000e620000004200 */
[----:B------:R3:W1:Y:S05]  /*7870*/  MUFU.EX2 R135, R0 ;  /* 0x0000000000877308 */ /* 0x00066a0000000800 */
[----:B------:R-:W-:Y:S07]  /*7880*/  HMMA.16816.F32.BF16 R16, R4, R18, R92 ;  /* 0x000000120410723c */ /* 0x000fee000004185c */
[----:B------:R-:W-:Y:S01]  /*7890*/  MOV R93, R3 ;  /* 0x00000003005d7202 */ /* 0x000fe20000000f00 */
[----:B---3--:R-:W-:-:S02]  /*78a0*/  FFMA.FTZ R0, R134, c[0x0][0x23c], -R2 ;  /* 0x00008f0086007a23 */ /* 0x008fc40000010802 */
[----:B------:R-:W-:Y:S02]  /*78b0*/  FFMA.FTZ R2, R75, c[0x0][0x23c], -R2 ;  /* 0x00008f004b027a23 */ /* 0x000fe40000010802 */
[----:B------:R3:W-:Y:S08]  /*78c0*/  MUFU.EX2 R134, R0 ;  /* 0x0000000000867308 */ /* 0x0007f00000000800 */
[----:B------:R-:W2:Y:S01]  /*78d0*/  MUFU.EX2 R3, R2 ;  /* 0x0000000200037308 */ /* 0x000ea20000000800 */
[----:B------:R-:W-:Y:S01]  /*78e0*/  HMMA.16816.F32.BF16 R24, R4, R26, R40 ;  /* 0x0000001a0418723c */ /* 0x000fe20000041828 */
[----:B------:R-:W4:Y:S01]  /*78f0*/  LDSM.16.MT88.4 R40, [R201+0x1b800] ;  /* 0x01b80000c928783b */ /* 0x000f220000004200 */
[----:B------:R-:W-:Y:S01]  /*7900*/  IMAD.MOV.U32 R75, RZ, RZ, R106 ;  /* 0x000000ffff4b7224 */ /* 0x000fe200078e006a */
[----:B------:R-:W-:Y:S01]  /*7910*/  MOV R60, R131 ;  /* 0x00000083003c7202 */ /* 0x000fe20000000f00 */
[----:B------:R-:W-:Y:S01]  /*7920*/  IMAD.MOV.U32 R61, RZ, RZ, R130 ;  /* 0x000000ffff3d7224 */ /* 0x000fe200078e0082 */
[----:B------:R-:W-:Y:S01]  /*7930*/  MOV R62, R129 ;  /* 0x00000081003e7202 */ /* 0x000fe20000000f00 */
[----:B------:R-:W-:-:S02]  /*7940*/  IMAD.MOV.U32 R47, RZ, RZ, R128 ;  /* 0x000000ffff2f7224 */ /* 0x000fc400078e0080 */
[----:B---3--:R-:W-:Y:S01]  /*7950*/  IMAD.MOV.U32 R0, RZ, RZ, R206 ;  /* 0x000000ffff007224 */ /* 0x008fe200078e00ce */
[C---:B------:R-:W-:Y:S01]  /*7960*/  HMMA.16816.F32.BF16 R20, R4.reuse, R28, R36 ;  /* 0x0000001c0414723c */ /* 0x040fe20000041824 */
[----:B------:R-:W-:Y:S01]  /*7970*/  MOV R95, R119 ;  /* 0x00000077005f7202 */ /* 0x000fe20000000f00 */
[----:B------:R-:W-:Y:S01]  /*7980*/  IMAD.MOV.U32 R94, RZ, RZ, R116 ;  /* 0x000000ffff5e7224 */ /* 0x000fe200078e0074 */
[----:B------:R-:W-:Y:S01]  /*7990*/  F2FP.BF16.PACK_AB R128, R83, R44 ;  /* 0x0000002c5380723e */ /* 0x000fe200000010ff */
[----:B------:R-:W-:Y:S01]  /*79a0*/  IMAD.MOV.U32 R92, RZ, RZ, R0 ;  /* 0x000000ffff5c7224 */ /* 0x000fe200078e0000 */
[----:B-1----:R-:W-:Y:S01]  /*79b0*/  F2FP.BF16.PACK_AB R129, R135, R234 ;  /* 0x000000ea8781723e */ /* 0x002fe200000010ff */
[----:B------:R-:W-:Y:S01]  /*79c0*/  IMAD.MOV.U32 R63, RZ, RZ, R162 ;  /* 0x000000ffff3f7224 */ /* 0x000fe200078e00a2 */
[----:B------:R-:W-:Y:S01]  /*79d0*/  MOV R39, R117 ;  /* 0x0000007500277202 */ /* 0x000fe20000000f00 */
[----:B------:R-:W-:Y:S01]  /*79e0*/  IMAD.MOV.U32 R38, RZ, RZ, R118 ;  /* 0x000000ffff267224 */ /* 0x000fe200078e0076 */
[----:B------:R-:W-:Y:S01]  /*79f0*/  F2FP.BF16.PACK_AB R130, R235, R252 ;  /* 0x000000fceb82723e */ /* 0x000fe200000010ff */
[----:B------:R-:W-:Y:S01]  /*7a00*/  HMMA.16816.F32.BF16 R116, R4, R12, R96 ;  /* 0x0000000c0474723c */ /* 0x000fe20000041860 */
[----:B--2---:R-:W-:Y:S01]  /*7a10*/  F2FP.BF16.PACK_AB R131, R3, R134 ;  /* 0x000000860383723e */ /* 0x004fe200000010ff */
[----:B------:R-:W-:Y:S01]  /*7a20*/  IMAD.MOV.U32 R0, RZ, RZ, R47 ;  /* 0x000000ffff007224 */ /* 0x000fe200078e002f */
[----:B------:R-:W-:Y:S01]  /*7a30*/  MOV R2, R46 ;  /* 0x0000002e00027202 */ /* 0x000fe20000000f00 */
[----:B------:R-:W-:Y:S01]  /*7a40*/  IMAD.MOV.U32 R47, RZ, RZ, R73 ;  /* 0x000000ffff2f7224 */ /* 0x000fe200078e0049 */
[----:B------:R-:W-:Y:S01]  /*7a50*/  MOV R46, R72 ;  /* 0x00000048002e7202 */ /* 0x000fe20000000f00 */
        /* <DEDUP_REMOVED lines=8> */
[----:B------:R-:W2:Y:S01]  /*7ae0*/  LDSM.16.MT88.4 R72, [R201+0x1d800] ;  /* 0x01d80000c948783b */ /* 0x000ea20000004200 */
        /* <DEDUP_REMOVED lines=8> */
[----:B------:R-:W-:Y:S02]  /*7b70*/  IMAD.MOV.U32 R36, RZ, RZ, R125 ;  /* 0x000000ffff247224 */ /* 0x000fe400078e007d */
[----:B------:R-:W-:Y:S01]  /*7b80*/  HMMA.16816.F32.BF16 R148, R128, R150, R100 ;  /* 0x000000968094723c */ /* 0x000fe20000041864 */
[----:B------:R-:W-:Y:S01]  /*7b90*/  IMAD.MOV.U32 R45, RZ, RZ, R63 ;  /* 0x000000ffff2d7224 */ /* 0x000fe200078e003f */
[----:B------:R-:W-:Y:S01]  /*7ba0*/  MOV R88, R90 ;  /* 0x0000005a00587202 */ /* 0x000fe20000000f00 */
[----:B------:R-:W-:-:S04]  /*7bb0*/  IMAD.MOV.U32 R63, RZ, RZ, R89 ;  /* 0x000000ffff3f7224 */ /* 0x000fc800078e0059 */
[----:B------:R-:W-:Y:S01]  /*7bc0*/  IMAD.MOV.U32 R100, RZ, RZ, R61 ;  /* 0x000000ffff647224 */ /* 0x000fe200078e003d */
[----:B------:R-:W-:Y:S01]  /*7bd0*/  HMMA.16816.F32.BF16 R124, R4, R8, R68 ;  /* 0x00000008047c723c */ /* 0x000fe20000041844 */
[----:B------:R-:W-:Y:S01]  /*7be0*/  MOV R101, R62 ;  /* 0x0000003e00657202 */ /* 0x000fe20000000f00 */
[----:B------:R-:W-:Y:S01]  /*7bf0*/  IMAD.MOV.U32 R89, RZ, RZ, R91 ;  /* 0x000000ffff597224 */ /* 0x000fe200078e005b */
[----:B------:R-:W-:Y:S01]  /*7c00*/  MOV R90, R104 ;  /* 0x00000068005a7202 */ /* 0x000fe20000000f00 */
[----:B------:R-:W-:Y:S01]  /*7c10*/  IMAD.MOV.U32 R91, RZ, RZ, R105 ;  /* 0x000000ffff5b7224 */ /* 0x000fe200078e0069 */
[----:B------:R-:W-:-:S03]  /*7c20*/  MOV R103, R88 ;  /* 0x0000005800677202 */ /* 0x000fc60000000f00 */
[----:B------:R-:W-:Y:S01]  /*7c30*/  HMMA.16816.F32.BF16 R28, R4, R30, R64 ;  /* 0x0000001e041c723c */ /* 0x000fe20000041840 */
[----:B------:R-:W3:Y:S01]  /*7c40*/  LDSM.16.MT88.4 R64, [R203+0x1b800] ;  /* 0x01b80000cb40783b */ /* 0x000ee20000004200 */
[----:B------:R-:W-:Y:S01]  /*7c50*/  IMAD.MOV.U32 R102, RZ, RZ, R63 ;  /* 0x000000ffff667224 */ /* 0x000fe200078e003f */
[----:B------:R-:W-:-:S05]  /*7c60*/  MOV R104, R205 ;  /* 0x000000cd00687202 */ /* 0x000fca0000000f00 */
[C---:B------:R-:W-:Y:S01]  /*7c70*/  HMMA.16816.F32.BF16 R12, R4.reuse, R14, R84 ;  /* 0x0000000e040c723c */ /* 0x040fe20000041854 */
[----:B------:R-:W-:Y:S01]  /*7c80*/  IMAD.MOV.U32 R105, RZ, RZ, R200 ;  /* 0x000000ffff697224 */ /* 0x000fe200078e00c8 */
[----:B------:R1:W5:Y:S04]  /*7c90*/  LDL.LU R205, [R1+0x84] ;  /* 0x0000840001cd7983 */ /* 0x0003680000300800 */
[----:B------:R1:W5:Y:S02]  /*7ca0*/  LDL.LU R200, [R1+0x80] ;  /* 0x0000800001c87983 */ /* 0x0003640000300800 */
[----:B------:R-:W-:Y:S07]  /*7cb0*/  HMMA.16816.F32.BF16 R8, R4, R10, R52 ;  /* 0x0000000a0408723c */ /* 0x000fee0000041834 */
[----:B------:R-:W-:Y:S01]  /*7cc0*/  MOV R7, R2 ;  /* 0x0000000200077202 */ /* 0x000fe20000000f00 */
[----:B------:R-:W-:Y:S01]  /*7cd0*/  HMMA.16816.F32.BF16 R160, R128, R164, R160 ;  /* 0x000000a480a0723c */ /* 0x000fe200000418a0 */
[----:B------:R-:W-:-:S07]  /*7ce0*/  MOV R2, R60 ;  /* 0x0000003c00027202 */ /* 0x000fce0000000f00 */
[C---:B------:R-:W-:Y:S07]  /*7cf0*/  HMMA.16816.F32.BF16 R52, R128.reuse, R56, R172 ;  /* 0x000000388034723c */ /* 0x040fee00000418ac */
[----:B------:R-:W-:Y:S01]  /*7d00*/  MOV R172, R100 ;  /* 0x0000006400ac7202 */ /* 0x000fe20000000f00 */
[----:B------:R-:W-:Y:S01]  /*7d10*/  HMMA.16816.F32.BF16 R164, R128, R166, R236 ;  /* 0x000000a680a4723c */ /* 0x000fe200000418ec */
[----:B------:R-:W-:Y:S01]  /*7d20*/  MOV R173, R101 ;  /* 0x0000006500ad7202 */ /* 0x000fe20000000f00 */
[----:B------:R-:W-:Y:S01]  /*7d30*/  IMAD.MOV.U32 R174, RZ, RZ, R102 ;  /* 0x000000ffffae7224 */ /* 0x000fe200078e0066 */
[----:B------:R-:W-:-:S04]  /*7d40*/  MOV R175, R103 ;  /* 0x0000006700af7202 */ /* 0x000fc80000000f00 */
[----:B------:R-:W-:Y:S01]  /*7d50*/  IMAD.MOV.U32 R236, RZ, RZ, R0 ;  /* 0x000000ffffec7224 */ /* 0x000fe200078e0000 */
[----:B------:R-:W-:Y:S01]  /*7d60*/  HMMA.16816.F32.BF16 R136, R128, R140, R136 ;  /* 0x0000008c8088723c */ /* 0x000fe20000041888 */
[----:B------:R-:W-:Y:S02]  /*7d70*/  IMAD.MOV.U32 R0, RZ, RZ, R47 ;  /* 0x000000ffff007224 */ /* 0x000fe400078e002f */
[----:B------:R-:W-:Y:S02]  /*7d80*/  FADD.FTZ R2, R2, R172 ;  /* 0x000000ac02027221 */ /* 0x000fe40000010000 */
[----:B------:R-:W-:-:S03]  /*7d90*/  FADD.FTZ R0, R0, R173 ;  /* 0x000000ad00007221 */ /* 0x000fc60000010000 */
[----:B------:R-:W-:Y:S01]  /*7da0*/  HMMA.16816.F32.BF16 R140, R128, R142, R76 ;  /* 0x0000008e808c723c */ /* 0x000fe2000004184c */
[----:B------:R-:W-:Y:S01]  /*7db0*/  MOV R4, R105 ;  /* 0x0000006900047202 */ /* 0x000fe20000000f00 */
[----:B------:R-:W-:-:S05]  /*7dc0*/  FADD.FTZ R2, R174, R2 ;  /* 0x00000002ae027221 */ /* 0x000fca0000010000 */
[----:B------:R-:W-:Y:S01]  /*7dd0*/  MOV R77, R90 ;  /* 0x0000005a004d7202 */ /* 0x000fe20000000f00 */
[----:B------:R-:W-:Y:S01]  /*7de0*/  HMMA.16816.F32.BF16 R152, R128, R156, R152 ;  /* 0x0000009c8098723c */ /* 0x000fe20000041898 */
[----:B------:R-:W-:Y:S01]  /*7df0*/  MOV R78, R91 ;  /* 0x0000005b004e7202 */ /* 0x000fe20000000f00 */
[----:B------:R-:W-:-:S06]  /*7e00*/  IMAD.MOV.U32 R79, RZ, RZ, R104 ;  /* 0x000000ffff4f7224 */ /* 0x000fcc00078e0068 */
[----:B------:R-:W-:Y:S01]  /*7e10*/  HMMA.16816.F32.BF16 R156, R128, R158, R32 ;  /* 0x0000009e809c723c */ /* 0x000fe20000041820 */
[----:B------:R-:W-:-:S06]  /*7e20*/  FADD.FTZ R0, R175, R0 ;  /* 0x00000000af007221 */ /* 0x000fcc0000010000 */
[----:B------:R-:W-:Y:S01]  /*7e30*/  MOV R34, R44 ;  /* 0x0000002c00227202 */ /* 0x000fe20000000f00 */
[----:B------:R-:W-:Y:S01]  /*7e40*/  IMAD.MOV.U32 R33, RZ, RZ, R45 ;  /* 0x000000ffff217224 */ /* 0x000fe200078e002d */
[----:B------:R-:W-:Y:S02]  /*7e50*/  MOV R32, R46 ;  /* 0x0000002e00207202 */ /* 0x000fe40000000f00 */
[----:B------:R-:W-:Y:S01]  /*7e60*/  HMMA.16816.F32.BF16 R44, R128, R48, R176 ;  /* 0x00000030802c723c */ /* 0x000fe200000418b0 */
[----:B------:R-:W-:-:S07]  /*7e70*/  IMAD.MOV.U32 R6, RZ, RZ, R107 ;  /* 0x000000ffff067224 */ /* 0x000fce00078e006b */
[----:B------:R-:W-:Y:S01]  /*7e80*/  HMMA.16816.F32.BF16 R48, R128, R50, R192 ;  /* 0x000000328030723c */ /* 0x000fe200000418c0 */
[----:B------:R-:W-:-:S06]  /*7e90*/  IMAD.MOV.U32 R84, RZ, RZ, R99 ;  /* 0x000000ffff547224 */ /* 0x000fcc00078e0063 */
[----:B------:R-:W-:Y:S01]  /*7ea0*/  IMAD.MOV.U32 R192, RZ, RZ, R77 ;  /* 0x000000ffffc07224 */ /* 0x000fe200078e004d */
[----:B------:R-:W-:Y:S02]  /*7eb0*/  MOV R193, R78 ;  /* 0x0000004e00c17202 */ /* 0x000fe40000000f00 */
[----:B------:R-:W-:Y:S01]  /*7ec0*/  MOV R194, R79 ;  /* 0x0000004f00c27202 */ /* 0x000fe20000000f00 */
[----:B------:R-:W-:Y:S02]  /*7ed0*/  FADD.FTZ R2, R192, R2 ;  /* 0x00000002c0027221 */ /* 0x000fe40000010000 */
[----:B------:R-:W-:Y:S02]  /*7ee0*/  IMAD.MOV.U32 R195, RZ, RZ, R4 ;  /* 0x000000ffffc37224 */ /* 0x000fe400078e0004 */
[----:B------:R-:W-:Y:S01]  /*7ef0*/  FADD.FTZ R0, R193, R0 ;  /* 0x00000000c1007221 */ /* 0x000fe20000010000 */
[----:B------:R-:W-:Y:S01]  /*7f00*/  MOV R176, R6 ;  /* 0x0000000600b07202 */ /* 0x000fe20000000f00 */
[----:B------:R-:W-:Y:S01]  /*7f10*/  FADD.FTZ R2, R194, R2 ;  /* 0x00000002c2027221 */ /* 0x000fe20000010000 */
[----:B------:R-:W-:Y:S01]  /*7f20*/  MOV R85, R98 ;  /* 0x0000006200557202 */ /* 0x000fe20000000f00 */
[----:B------:R-:W-:-:S02]  /*7f30*/  IMAD.MOV.U32 R177, RZ, RZ, R7 ;  /* 0x000000ffffb17224 */ /* 0x000fc400078e0007 */
[----:B------:R-:W-:Y:S01]  /*7f40*/  FADD.FTZ R0, R195, R0 ;  /* 0x00000000c3007221 */ /* 0x000fe20000010000 */
[----:B------:R-:W-:Y:S01]  /*7f50*/  MOV R87, R96 ;  /* 0x0000006000577202 */ /* 0x000fe20000000f00 */
[----:B------:R-:W-:Y:S01]  /*7f60*/  FADD.FTZ R2, R176, R2 ;  /* 0x00000002b0027221 */ /* 0x000fe20000010000 */
[----:B------:R-:W-:Y:S01]  /*7f70*/  MOV R178, R84 ;  /* 0x0000005400b27202 */ /* 0x000fe20000000f00 */
[----:B----4-:R-:W-:Y:S01]  /*7f80*/  HMMA.16816.F32.BF16 R36, R128, R40, R36 ;  /* 0x000000288024723c */ /* 0x010fe20000041824 */
[----:B------:R-:W-:Y:S01]  /*7f90*/  MOV R179, R85 ;  /* 0x0000005500b37202 */ /* 0x000fe20000000f00 */
[----:B------:R-:W-:Y:S01]  /*7fa0*/  FADD.FTZ R0, R177, R0 ;  /* 0x00000000b1007221 */ /* 0x000fe20000010000 */
[----:B------:R-:W-:Y:S01]  /*7fb0*/  MOV R237, R80 ;  /* 0x0000005000ed7202 */ /* 0x000fe20000000f00 */
[----:B------:R-:W-:Y:S01]  /*7fc0*/  IMAD.MOV.U32 R238, RZ, RZ, R81 ;  /* 0x000000ffffee7224 */ /* 0x000fe200078e0051 */
[----:B------:R-:W-:Y:S01]  /*7fd0*/  MOV R239, R82 ;  /* 0x0000005200ef7202 */ /* 0x000fe20000000f00 */
[----:B------:R-:W-:-:S02]  /*7fe0*/  FADD.FTZ R2, R178, R2 ;  /* 0x00000002b2027221 */ /* 0x000fc40000010000 */
[----:B------:R-:W-:Y:S01]  /*7ff0*/  HMMA.16816.F32.BF16 R40, R128, R42, R196 ;  /* 0x0000002a8028723c */ /* 0x000fe200000418c4 */
[----:B------:R-:W-:-:S06]  /*8000*/  FADD.FTZ R0, R179, R0 ;  /* 0x00000000b3007221 */ /* 0x000fcc0000010000 */
[----:B------:R-:W-:Y:S02]  /*8010*/  MOV R196, R87 ;  /* 0x0000005700c47202 */ /* 0x000fe40000000f00 */
[----:B------:R-:W-:Y:S01]  /*8020*/  MOV R197, R92 ;  /* 0x0000005c00c57202 */ /* 0x000fe20000000f00 */
[----:B------:R-:W-:Y:S01]  /*8030*/  IMAD.MOV.U32 R198, RZ, RZ, R93 ;  /* 0x000000ffffc67224 */ /* 0x000fe200078e005d */
[----:B------:R-:W-:Y:S01]  /*8040*/  MOV R199, R94 ;  /* 0x0000005e00c77202 */ /* 0x000fe20000000f00 */
[----:B------:R-:W-:Y:S01]  /*8050*/  FADD.FTZ R2, R196, R2 ;  /* 0x00000002c4027221 */ /* 0x000fe20000010000 */
[C---:B--2---:R-:W-:Y:S01]  /*8060*/  HMMA.16816.F32.BF16 R68, R128.reuse, R72, R248 ;  /* 0x000000488044723c */ /* 0x044fe200000418f8 */
[----:B------:R-:W-:Y:S02]  /*8070*/  IMAD.MOV.U32 R86, RZ, RZ, R97 ;  /* 0x000000ffff567224 */ /* 0x000fe400078e0061 */
[----:B------:R-:W-:Y:S01]  /*8080*/  FADD.FTZ R0, R197, R0 ;  /* 0x00000000c5007221 */ /* 0x000fe20000010000 */
[----:B------:R-:W-:Y:S01]  /*8090*/  MOV R5, R106 ;  /* 0x0000006a00057202 */ /* 0x000fe20000000f00 */
[----:B------:R-:W-:Y:S01]  /*80a0*/  IMAD.MOV.U32 R76, RZ, RZ, R89 ;  /* 0x000000ffff4c7224 */ /* 0x000fe200078e0059 */
[----:B------:R-:W-:Y:S02]  /*80b0*/  LDSM.16.MT88.4 R96, [R203+0x1d800] ;  /* 0x01d80000cb60783b */ /* 0x000fe40000004200 */
[----:B------:R-:W-:Y:S01]  /*80c0*/  HMMA.16816.F32.BF16 R72, R128, R74, R236 ;  /* 0x0000004a8048723c */ /* 0x000fe200000418ec */
[----:B------:R-:W-:Y:S01]  /*80d0*/  FADD.FTZ R2, R198, R2 ;  /* 0x00000002c6027221 */ /* 0x000fe20000010000 */
[----:B------:R-:W2:Y:S01]  /*80e0*/  LDSM.16.MT88.4 R88, [R204+0x1d800] ;  /* 0x01d80000cc58783b */ /* 0x000ea20000004200 */
[----:B------:R-:W-:-:S02]  /*80f0*/  FADD.FTZ R0, R199, R0 ;  /* 0x00000000c7007221 */ /* 0x000fc40000010000 */
[----:B------:R-:W-:Y:S01]  /*8100*/  IMAD.MOV.U32 R35, RZ, RZ, R83 ;  /* 0x000000ffff237224 */ /* 0x000fe200078e0053 */
[----:B------:R-:W-:Y:S01]  /*8110*/  LDSM.16.MT88.4 R104, [R201+0x1f800] ;  /* 0x01f80000c968783b */ /* 0x000fe20000004200 */
[----:B------:R-:W-:Y:S01]  /*8120*/  MOV R236, R95 ;  /* 0x0000005f00ec7202 */ /* 0x000fe20000000f00 */
[----:B------:R-:W-:Y:S01]  /*8130*/  IMAD.MOV.U32 R237, RZ, RZ, R86 ;  /* 0x000000ffffed7224 */ /* 0x000fe200078e0056 */
[----:B------:R-:W-:Y:S01]  /*8140*/  MOV R238, R5 ;  /* 0x0000000500ee7202 */ /* 0x000fe20000000f00 */
[C---:B------:R-:W-:Y:S01]  /*8150*/  HMMA.16816.F32.BF16 R56, R128.reuse, R58, R120 ;  /* 0x0000003a8038723c */ /* 0x040fe20000041878 */
[----:B------:R-:W-:Y:S01]  /*8160*/  MOV R239, R76 ;  /* 0x0000004c00ef7202 */ /* 0x000fe20000000f00 */
[----:B------:R-:W-:Y:S01]  /*8170*/  FADD.FTZ R2, R236, R2 ;  /* 0x00000002ec027221 */ /* 0x000fe20000010000 */
[----:B------:R-:W4:Y:S01]  /*8180*/  LDSM.16.MT88.4 R80, [R202+0x1d800] ;  /* 0x01d80000ca50783b */ /* 0x000f220000004200 */
[----:B------:R-:W-:Y:S02]  /*8190*/  FADD.FTZ R0, R237, R0 ;  /* 0x00000000ed007221 */ /* 0x000fe40000010000 */
[----:B------:R-:W-:Y:S01]  /*81a0*/  FADD.FTZ R2, R238, R2 ;  /* 0x00000002ee027221 */ /* 0x000fe20000010000 */
[----:B------:R-:W-:Y:S01]  /*81b0*/  LDSM.16.MT88.4 R120, [R204+0x1f800] ;  /* 0x01f80000cc78783b */ /* 0x000fe20000004200 */
[----:B---3--:R-:W-:Y:S01]  /*81c0*/  HMMA.16816.F32.BF16 R60, R128, R64, R112 ;  /* 0x00000040803c723c */ /* 0x008fe20000041870 */
[----:B------:R-:W-:-:S02]  /*81d0*/  FADD.FTZ R0, R239, R0 ;  /* 0x00000000ef007221 */ /* 0x000fc40000010000 */
[----:B------:R-:W3:Y:S01]  /*81e0*/  LDSM.16.MT88.4 R112, [R202+0x1f800] ;  /* 0x01f80000ca70783b */ /* 0x000ee20000004200 */
[----:B------:R-:W-:-:S03]  /*81f0*/  FADD.FTZ R2, R32, R2 ;  /* 0x0000000220027221 */ /* 0x000fc60000010000 */
[----:B------:R-:W1:Y:S01]  /*8200*/  LDSM.16.MT88.4 R4, [R203+0x1f800] ;  /* 0x01f80000cb04783b */ /* 0x000e620000004200 */
        /* <DEDUP_REMOVED lines=8> */
[----:B------:R-:W-:-:S03]  /*8290*/  FADD.FTZ R250, R3, R0 ;  /* 0x0000000003fa7221 */ /* 0x000fc60000010000 */
[----:B------:R1:W-:Y:S04]  /*82a0*/  STL [R1+0x24], R249 ;  /* 0x000024f901007387 */ /* 0x0003e80000100800 */
[----:B------:R1:W-:Y:S01]  /*82b0*/  STL [R1+0x30], R250 ;  /* 0x000030fa01007387 */ /* 0x0003e20000100800 */
[C---:B--2---:R-:W-:Y:S08]  /*82c0*/  HMMA.16816.F32.BF16 R84, R128.reuse, R88, R240 ;  /* 0x000000588054723c */ /* 0x044ff000000418f0 */
[C---:B----4-:R-:W-:Y:S08]  /*82d0*/  HMMA.16816.F32.BF16 R76, R128.reuse, R80, R244 ;  /* 0x00000050804c723c */ /* 0x050ff000000418f4 */
[C---:B------:R-:W-:Y:S08]  /*82e0*/  HMMA.16816.F32.BF16 R92, R128.reuse, R96, R168 ;  /* 0x00000060805c723c */ /* 0x040ff000000418a8 */
[C---:B------:R-:W-:Y:S08]  /*82f0*/  HMMA.16816.F32.BF16 R100, R128.reuse, R104, R20 ;  /* 0x000000688064723c */ /* 0x040ff00000041814 */
[C---:B---3--:R-:W-:Y:S08]  /*8300*/  HMMA.16816.F32.BF16 R108, R128.reuse, R112, R108 ;  /* 0x00000070806c723c */ /* 0x048ff0000004186c */
        /* <DEDUP_REMOVED lines=9> */
[----:B------:R-:W-:Y:S01]  /*83a0*/  HMMA.16816.F32.BF16 R128, R128, R6, R8 ;  /* 0x000000068080723c */ /* 0x000fe20000041808 */
[----:B------:R-:W-:Y:S07]  /*83b0*/  @!P0 BRA `(.L_x_507) ;  /* 0x00009f0000008947 */ /* 0x000fee0003800000 */
[----:B------:R-:W2:Y:S01]  /*83c0*/  LDL.64 R198, [R1+0x48] ;  /* 0x0000480001c67983 */ /* 0x000ea20000100a00 */
[----:B------:R-:W-:-:S04]  /*83d0*/  DEPBAR.LE SB0, 0x0 ;  /* 0x000080000000791a */ /* 0x000fc80000000000 */
[----:B------:R-:W3:Y:S04]  /*83e0*/  LDL R237, [R1+0x64] ;  /* 0x0000640001ed7983 */ /* 0x000ee80000100800 */
[----:B------:R-:W4:Y:S04]  /*83f0*/  LDL R35, [R1+0x60] ;  /* 0x0000600001237983 */ /* 0x000f280000100800 */
[----:B------:R-:W4:Y:S04]  /*8400*/  LDL.64 R238, [R1+0x70] ;  /* 0x0000700001ee7983 */ /* 0x000f280000100a00 */
[----:B------:R-:W4:Y:S04]  /*8410*/  LDL.64 R32, [R1+0x78] ;  /* 0x0000780001207983 */ /* 0x000f280000100a00 */
[----:B------:R-:W4:Y:S01]  /*8420*/  LDL R34, [R1+0x68] ;  /* 0x0000680001227983 */ /* 0x000f220000100800 */
        /* <DEDUP_REMOVED lines=9> */
[----:B------:R-:W-:Y:S02]  /*84c0*/  IMAD.MOV.U32 R3, RZ, RZ, R239 ;  /* 0x000000ffff037224 */ /* 0x000fe400078e00ef */
        /* <DEDUP_REMOVED lines=62> */
[----:B--2--5:R-:W-:Y:S04]  /*88b0*/  LDSM.16.M88.4 R12, [R200+0x10000] ;  /* 0x01000000c80c783b */ /* 0x024fe80000000200 */
[----:B------:R-:W-:Y:S04]  /*88c0*/  LDSM.16.M88.4 R24, [R200+0x10800] ;  /* 0x01080000c818783b */ /* 0x000fe80000000200 */
[----:B------:R-:W-:Y:S04]  /*88d0*/  LDSM.16.M88.4 R20, [R200+0x11000] ;  /* 0x01100000c814783b */ /* 0x000fe80000000200 */
[----:B-1----:R-:W-:Y:S04]  /*88e0*/  LDSM.16.M88.4 R16, [R200+0x11800] ;  /* 0x01180000c810783b */ /* 0x002fe80000000200 */
[----:B----4-:R-:W1:Y:S04]  /*88f0*/  LDSM.16.M88.4 R4, [R207] ;  /* 0x00000000cf04783b */ /* 0x010e680000000200 */
[----:B---3--:R-:W-:Y:S04]  /*8900*/  LDSM.16.M88.4 R8, [R208] ;  /* 0x00000000d008783b */ /* 0x008fe80000000200 */
[----:B------:R-:W2:Y:S04]  /*8910*/  LDSM.16.M88.4 R168, [R211] ;  /* 0x00000000d3a8783b */ /* 0x000ea80000000200 */
[----:B------:R-:W3:Y:S04]  /*8920*/  LDSM.16.M88.4 R188, [R226] ;  /* 0x00000000e2bc783b */ /* 0x000ee80000000200 */
[----:B------:R-:W4:Y:S04]  /*8930*/  LDSM.16.M88.4 R192, [R225] ;  /* 0x00000000e1c0783b */ /* 0x000f280000000200 */
[----:B------:R-:W2:Y:S04]  /*8940*/  LDSM.16.M88.4 R244, [R224] ;  /* 0x00000000e0f4783b */ /* 0x000ea80000000200 */
[----:B------:R-:W-:Y:S04]  /*8950*/  LDSM.16.M88.4 R236, [R206+0x10800] ;  /* 0x01080000ceec783b */ /* 0x000fe80000000200 */
[----:B------:R-:W2:Y:S01]  /*8960*/  S2R R251, SR_TID.X ;  /* 0x0000000000fb7919 */ /* 0x000ea20000002100 */
[----:B------:R-:W-:-:S03]  /*8970*/  IMAD.U32 R0, RZ, RZ, UR31 ;  /* 0x0000001fff007e24 */ /* 0x000fc6000f8e00ff */
[----:B------:R-:W0:Y:S01]  /*8980*/  LDGDEPBAR ;  /* 0x00000000000079af */ /* 0x000e220000000000 */
[C---:B-1----:R-:W-:Y:S08]  /*8990*/  HMMA.16816.F32.BF16 R32, R4.reuse, R12, RZ ;  /* 0x0000000c0420723c */ /* 0x042ff000000418ff */
[C---:B------:R-:W-:Y:S08]  /*89a0*/  HMMA.16816.F32.BF16 R12, R4.reuse, R14, RZ ;  /* 0x0000000e040c723c */ /* 0x040ff000000418ff */
[C---:B------:R-:W-:Y:S08]  /*89b0*/  HMMA.16816.F32.BF16 R28, R4.reuse, R24, RZ ;  /* 0x00000018041c723c */ /* 0x040ff000000418ff */
[C---:B------:R-:W-:Y:S08]  /*89c0*/  HMMA.16816.F32.BF16 R184, R4.reuse, R26, RZ ;  /* 0x0000001a04b8723c */ /* 0x040ff000000418ff */
[C---:B------:R-:W-:Y:S08]  /*89d0*/  HMMA.16816.F32.BF16 R180, R4.reuse, R20, RZ ;  /* 0x0000001404b4723c */ /* 0x040ff000000418ff */
[C---:B------:R-:W-:Y:S01]  /*89e0*/  HMMA.16816.F32.BF16 R176, R4.reuse, R22, RZ ;  /* 0x0000001604b0723c */ /* 0x040fe200000418ff */
[----:B------:R-:W-:Y:S07]  /*89f0*/  LDSM.16.M88.4 R20, [R206+0x10000] ;  /* 0x01000000ce14783b */ /* 0x000fee0000000200 */
[C---:B------:R-:W-:Y:S08]  /*8a00*/  HMMA.16816.F32.BF16 R172, R4.reuse, R16, RZ ;  /* 0x0000001004ac723c */ /* 0x040ff000000418ff */
[----:B------:R-:W-:Y:S01]  /*8a10*/  HMMA.16816.F32.BF16 R24, R4, R18, RZ ;  /* 0x000000120418723c */ /* 0x000fe200000418ff */
[----:B------:R-:W1:Y:S07]  /*8a20*/  LDSM.16.M88.4 R4, [R210] ;  /* 0x00000000d204783b */ /* 0x000e6e0000000200 */
[C---:B--2---:R-:W-:Y:S01]  /*8a30*/  HMMA.16816.F32.BF16 R196, R8.reuse, R168, R32 ;  /* 0x000000a808c4723c */ /* 0x044fe20000041820 */
[----:B------:R-:W2:Y:S07]  /*8a40*/  LDSM.16.M88.4 R32, [R206+0x11800] ;  /* 0x01180000ce20783b */ /* 0x000eae0000000200 */
[C---:B------:R-:W-:Y:S01]  /*8a50*/  HMMA.16816.F32.BF16 R16, R8.reuse, R170, R12 ;  /* 0x000000aa0810723c */ /* 0x040fe2000004180c */
[----:B------:R-:W1:Y:S07]  /*8a60*/  LDSM.16.M88.4 R168, [R206+0x11000] ;  /* 0x01100000cea8783b */ /* 0x000e6e0000000200 */
[C---:B---3--:R-:W-:Y:S08]  /*8a70*/  HMMA.16816.F32.BF16 R240, R8.reuse, R190, R184 ;  /* 0x000000be08f0723c */ /* 0x048ff000000418b8 */
[C---:B----4-:R-:W-:Y:S08]  /*8a80*/  HMMA.16816.F32.BF16 R184, R8.reuse, R192, R180 ;  /* 0x000000c008b8723c */ /* 0x050ff000000418b4 */
[C---:B------:R-:W-:Y:S01]  /*8a90*/  HMMA.16816.F32.BF16 R12, R8.reuse, R188, R28 ;  /* 0x000000bc080c723c */ /* 0x040fe2000004181c */
[----:B------:R-:W-:Y:S07]  /*8aa0*/  LDSM.16.M88.4 R28, [R205] ;  /* 0x00000000cd1c783b */ /* 0x000fee0000000200 */
[C---:B------:R-:W-:Y:S01]  /*8ab0*/  HMMA.16816.F32.BF16 R180, R8.reuse, R194, R176 ;  /* 0x000000c208b4723c */ /* 0x040fe200000418b0 */
[----:B------:R-:W-:Y:S07]  /*8ac0*/  LDSM.16.M88.4 R192, [R205+0x800] ;  /* 0x00080000cdc0783b */ /* 0x000fee0000000200 */
[C---:B------:R-:W-:Y:S08]  /*8ad0*/  HMMA.16816.F32.BF16 R176, R8.reuse, R244, R172 ;  /* 0x000000f408b0723c */ /* 0x040ff000000418ac */
[----:B------:R-:W-:Y:S01]  /*8ae0*/  HMMA.16816.F32.BF16 R24, R8, R246, R24 ;  /* 0x000000f60818723c */ /* 0x000fe20000041818 */
[----:B------:R-:W3:Y:S07]  /*8af0*/  LDSM.16.M88.4 R8, [R209] ;  /* 0x00000000d108783b */ /* 0x000eee0000000200 */
[C---:B-1----:R-:W-:Y:S08]  /*8b00*/  HMMA.16816.F32.BF16 R188, R4.reuse, R20, R196 ;  /* 0x0000001404bc723c */ /* 0x042ff000000418c4 */
[C---:B------:R-:W-:Y:S01]  /*8b10*/  HMMA.16816.F32.BF16 R172, R4.reuse, R22, R16 ;  /* 0x0000001604ac723c */ /* 0x040fe20000041810 */
[----:B------:R-:W1:Y:S07]  /*8b20*/  LDSM.16.M88.4 R20, [R205+0x1800] ;  /* 0x00180000cd14783b */ /* 0x000e6e0000000200 */
[C---:B------:R-:W-:Y:S08]  /*8b30*/  HMMA.16816.F32.BF16 R16, R4.reuse, R236, R12 ;  /* 0x000000ec0410723c */ /* 0x040ff0000004180c */
[C---:B--2---:R-:W-:Y:S08]  /*8b40*/  HMMA.16816.F32.BF16 R176, R4.reuse, R32, R176 ;  /* 0x0000002004b0723c */ /* 0x044ff000000418b0 */
[C---:B------:R-:W-:Y:S01]  /*8b50*/  HMMA.16816.F32.BF16 R12, R4.reuse, R34, R24 ;  /* 0x00000022040c723c */ /* 0x040fe20000041818 */
[----:B------:R-:W2:Y:S04]  /*8b60*/  LDSM.16.M88.4 R24, [R205+0x1000] ;  /* 0x00100000cd18783b */ /* 0x000ea80000000200 */
[----:B------:R-:W-:Y:S03]  /*8b70*/  LDSM.16.M88.4 R32, [R200+0x12000] ;  /* 0x01200000c820783b */ /* 0x000fe60000000200 */
[C---:B------:R-:W-:Y:S01]  /*8b80*/  HMMA.16816.F32.BF16 R196, R4.reuse, R168, R184 ;  /* 0x000000a804c4723c */ /* 0x040fe200000418b8 */
[----:B------:R-:W-:Y:S07]  /*8b90*/  LDSM.16.M88.4 R184, [R200+0x12800] ;  /* 0x01280000c8b8783b */ /* 0x000fee0000000200 */
[C---:B------:R-:W-:Y:S08]  /*8ba0*/  HMMA.16816.F32.BF16 R236, R4.reuse, R238, R240 ;  /* 0x000000ee04ec723c */ /* 0x040ff000000418f0 */
[----:B------:R-:W-:Y:S01]  /*8bb0*/  HMMA.16816.F32.BF16 R168, R4, R170, R180 ;  /* 0x000000aa04a8723c */ /* 0x000fe200000418b4 */
[----:B------:R-:W4:Y:S07]  /*8bc0*/  LDSM.16.M88.4 R4, [R207+0x4000] ;  /* 0x00400000cf04783b */ /* 0x000f2e0000000200 */
[C---:B---3--:R-:W-:Y:S01]  /*8bd0*/  HMMA.16816.F32.BF16 R180, R8.reuse, R28, R188 ;  /* 0x0000001c08b4723c */ /* 0x048fe200000418bc */
[----:B------:R-:W-:Y:S07]  /*8be0*/  LDSM.16.M88.4 R188, [R222] ;  /* 0x00000000debc783b */ /* 0x000fee0000000200 */
[C---:B------:R-:W-:Y:S08]  /*8bf0*/  HMMA.16816.F32.BF16 R172, R8.reuse, R30, R172 ;  /* 0x0000001e08ac723c */ /* 0x040ff000000418ac */
[C---:B------:R-:W-:Y:S01]  /*8c00*/  HMMA.16816.F32.BF16 R28, R8.reuse, R192, R16 ;  /* 0x000000c0081c723c */ /* 0x040fe20000041810 */
[----:B------:R-:W-:Y:S07]  /*8c10*/  LDSM.16.M88.4 R16, [R200+0x13800] ;  /* 0x01380000c810783b */ /* 0x000fee0000000200 */
[C---:B-1----:R-:W-:Y:S08]  /*8c20*/  HMMA.16816.F32.BF16 R176, R8.reuse, R20, R176 ;  /* 0x0000001408b0723c */ /* 0x042ff000000418b0 */
[C---:B------:R-:W-:Y:S01]  /*8c30*/  HMMA.16816.F32.BF16 R12, R8.reuse, R22, R12 ;  /* 0x00000016080c723c */ /* 0x040fe2000004180c */
[----:B------:R-:W1:Y:S07]  /*8c40*/  LDSM.16.M88.4 R20, [R200+0x13000] ;  /* 0x01300000c814783b */ /* 0x000e6e0000000200 */
[C---:B------:R-:W-:Y:S01]  /*8c50*/  HMMA.16816.F32.BF16 R236, R8.reuse, R194, R236 ;  /* 0x000000c208ec723c */ /* 0x040fe200000418ec */
[----:B------:R-:W-:Y:S07]  /*8c60*/  LDSM.16.M88.4 R192, [R206+0x12800] ;  /* 0x01280000cec0783b */ /* 0x000fee0000000200 */
[C---:B--2---:R-:W-:Y:S08]  /*8c70*/  HMMA.16816.F32.BF16 R196, R8.reuse, R24, R196 ;  /* 0x0000001808c4723c */ /* 0x044ff000000418c4 */
[----:B------:R-:W-:Y:S01]  /*8c80*/  HMMA.16816.F32.BF16 R168, R8, R26, R168 ;  /* 0x0000001a08a8723c */ /* 0x000fe200000418a8 */
[----:B------:R-:W-:Y:S07]  /*8c90*/  LDSM.16.M88.4 R8, [R208+0x4000] ;  /* 0x00400000d008783b */ /* 0x000fee0000000200 */
[C---:B----4-:R-:W-:Y:S01]  /*8ca0*/  HMMA.16816.F32.BF16 R24, R4.reuse, R184, R28 ;  /* 0x000000b80418723c */ /* 0x050fe2000004181c */
[----:B------:R-:W2:Y:S07]  /*8cb0*/  LDSM.16.M88.4 R28, [R223] ;  /* 0x00000000df1c783b */ /* 0x000eae0000000200 */
[C---:B------:R-:W-:Y:S08]  /*8cc0*/  HMMA.16816.F32.BF16 R236, R4.reuse, R186, R236 ;  /* 0x000000ba04ec723c */ /* 0x040ff000000418ec */
[C---:B------:R-:W-:Y:S08]  /*8cd0*/  HMMA.16816.F32.BF16 R180, R4.reuse, R32, R180 ;  /* 0x0000002004b4723c */ /* 0x040ff000000418b4 */
[C---:B------:R-:W-:Y:S01]  /*8ce0*/  HMMA.16816.F32.BF16 R172, R4.reuse, R34, R172 ;  /* 0x0000002204ac723c */ /* 0x040fe200000418ac */
[----:B------:R-:W-:Y:S07]  /*8cf0*/  LDSM.16.M88.4 R32, [R206+0x12000] ;  /* 0x01200000ce20783b */ /* 0x000fee0000000200 */
[C---:B-1----:R-:W-:Y:S08]  /*8d00*/  HMMA.16816.F32.BF16 R196, R4.reuse, R20, R196 ;  /* 0x0000001404c4723c */ /* 0x042ff000000418c4 */
[C---:B------:R-:W-:Y:S01]  /*8d10*/  HMMA.16816.F32.BF16 R184, R4.reuse, R22, R168 ;  /* 0x0000001604b8723c */ /* 0x040fe200000418a8 */
[----:B------:R-:W1:Y:S07]  /*8d20*/  LDSM.16.M88.4 R20, [R221] ;  /* 0x00000000dd14783b */ /* 0x000e6e0000000200 */
[C---:B------:R-:W-:Y:S08]  /*8d30*/  HMMA.16816.F32.BF16 R176, R4.reuse, R16, R176 ;  /* 0x0000001004b0723c */ /* 0x040ff000000418b0 */
[----:B------:R-:W-:Y:S01]  /*8d40*/  HMMA.16816.F32.BF16 R12, R4, R18, R12 ;  /* 0x00000012040c723c */ /* 0x000fe2000004180c */
[----:B------:R-:W3:Y:S04]  /*8d50*/  LDSM.16.M88.4 R16, [R220] ;  /* 0x00000000dc10783b */ /* 0x000ee80000000200 */
[----:B------:R-:W4:Y:S03]  /*8d60*/  LDSM.16.M88.4 R4, [R210+0x4000] ;  /* 0x00400000d204783b */ /* 0x000f260000000200 */
[C---:B--2---:R-:W-:Y:S08]  /*8d70*/  HMMA.16816.F32.BF16 R180, R8.reuse, R28, R180 ;  /* 0x0000001c08b4723c */ /* 0x044ff000000418b4 */
[C---:B------:R-:W-:Y:S01]  /*8d80*/  HMMA.16816.F32.BF16 R172, R8.reuse, R30, R172 ;  /* 0x0000001e08ac723c */ /* 0x040fe200000418ac */
[----:B------:R-:W2:Y:S07]  /*8d90*/  LDSM.16.M88.4 R28, [R206+0x13000] ;  /* 0x01300000ce1c783b */ /* 0x000eae0000000200 */
[C---:B------:R-:W-:Y:S01]  /*8da0*/  HMMA.16816.F32.BF16 R168, R8.reuse, R188, R24 ;  /* 0x000000bc08a8723c */ /* 0x040fe20000041818 */
[----:B------:R-:W2:Y:S07]  /*8db0*/  LDSM.16.M88.4 R24, [R206+0x13800] ;  /* 0x01380000ce18783b */ /* 0x000eae0000000200 */
[C---:B------:R-:W-:Y:S08]  /*8dc0*/  HMMA.16816.F32.BF16 R236, R8.reuse, R190, R236 ;  /* 0x000000be08ec723c */ /* 0x040ff000000418ec */
[C---:B-1----:R-:W-:Y:S08]  /*8dd0*/  HMMA.16816.F32.BF16 R196, R8.reuse, R20, R196 ;  /* 0x0000001408c4723c */ /* 0x042ff000000418c4 */
[C---:B------:R-:W-:Y:S01]  /*8de0*/  HMMA.16816.F32.BF16 R188, R8.reuse, R22, R184 ;  /* 0x0000001608bc723c */ /* 0x040fe200000418b8 */
[----:B------:R-:W-:Y:S07]  /*8df0*/  LDSM.16.M88.4 R184, [R205+0x2800] ;  /* 0x00280000cdb8783b */ /* 0x000fee0000000200 */
[C---:B---3--:R-:W-:Y:S08]  /*8e00*/  HMMA.16816.F32.BF16 R176, R8.reuse, R16, R176 ;  /* 0x0000001008b0723c */ /* 0x048ff000000418b0 */
[----:B------:R-:W-:Y:S01]  /*8e10*/  HMMA.16816.F32.BF16 R20, R8, R18, R12 ;  /* 0x000000120814723c */ /* 0x000fe2000004180c */
[----:B------:R-:W-:Y:S04]  /*8e20*/  LDSM.16.M88.4 R8, [R209+0x4000] ;  /* 0x00400000d108783b */ /* 0x000fe80000000200 */
[----:B------:R-:W1:Y:S03]  /*8e30*/  LDSM.16.M88.4 R16, [R205+0x2000] ;  /* 0x00200000cd10783b */ /* 0x000e660000000200 */
[C---:B----4-:R-:W-:Y:S08]  /*8e40*/  HMMA.16816.F32.BF16 R180, R4.reuse, R32, R180 ;  /* 0x0000002004b4723c */ /* 0x050ff000000418b4 */
[C---:B------:R-:W-:Y:S01]  /*8e50*/  HMMA.16816.F32.BF16 R12, R4.reuse, R34, R172 ;  /* 0x00000022040c723c */ /* 0x040fe200000418ac */
[----:B------:R-:W3:Y:S07]  /*8e60*/  LDSM.16.M88.4 R172, [R205+0x3800] ;  /* 0x00380000cdac783b */ /* 0x000eee0000000200 */
[C---:B------:R-:W-:Y:S08]  /*8e70*/  HMMA.16816.F32.BF16 R32, R4.reuse, R192, R168 ;  /* 0x000000c00420723c */ /* 0x040ff000000418a8 */
[C---:B------:R-:W-:Y:S08]  /*8e80*/  HMMA.16816.F32.BF16 R236, R4.reuse, R194, R236 ;  /* 0x000000c204ec723c */ /* 0x040ff000000418ec */
[C---:B--2---:R-:W-:Y:S08]  /*8e90*/  HMMA.16816.F32.BF16 R192, R4.reuse, R30, R188 ;  /* 0x0000001e04c0723c */ /* 0x044ff000000418bc */
[C---:B------:R-:W-:Y:S01]  /*8ea0*/  HMMA.16816.F32.BF16 R188, R4.reuse, R24, R176 ;  /* 0x0000001804bc723c */ /* 0x040fe200000418b0 */
[----:B------:R-:W2:Y:S07]  /*8eb0*/  LDSM.16.M88.4 R176, [R205+0x3000] ;  /* 0x00300000cdb0783b */ /* 0x000eae0000000200 */
[C---:B------:R-:W-:Y:S08]  /*8ec0*/  HMMA.16816.F32.BF16 R196, R4.reuse, R28, R196 ;  /* 0x0000001c04c4723c */ /* 0x040ff000000418c4 */
[----:B------:R-:W-:Y:S01]  /*8ed0*/  HMMA.16816.F32.BF16 R168, R4, R26, R20 ;  /* 0x0000001a04a8723c */ /* 0x000fe20000041814 */
[----:B------:R-:W-:Y:S04]  /*8ee0*/  LDSM.16.M88.4 R4, [R207+0x8000] ;  /* 0x00800000cf04783b */ /* 0x000fe80000000200 */
[----:B------:R-:W4:Y:S03]  /*8ef0*/  LDSM.16.M88.4 R20, [R200+0x14000] ;  /* 0x01400000c814783b */ /* 0x000f260000000200 */
[C---:B-1----:R-:W-:Y:S01]  /*8f00*/  HMMA.16816.F32.BF16 R180, R8.reuse, R16, R180 ;  /* 0x0000001008b4723c */ /* 0x042fe200000418b4 */
[----:B------:R-:W1:Y:S07]  /*8f10*/  LDSM.16.M88.4 R24, [R200+0x14800] ;  /* 0x01480000c818783b */ /* 0x000e6e0000000200 */
[C---:B------:R-:W-:Y:S08]  /*8f20*/  HMMA.16816.F32.BF16 R16, R8.reuse, R18, R12 ;  /* 0x000000120810723c */ /* 0x040ff0000004180c */
[C---:B------:R-:W-:Y:S01]  /*8f30*/  HMMA.16816.F32.BF16 R12, R8.reuse, R184, R32 ;  /* 0x000000b8080c723c */ /* 0x040fe20000041820 */
[----:B------:R-:W-:Y:S07]  /*8f40*/  LDSM.16.M88.4 R32, [R200+0x15800] ;  /* 0x01580000c820783b */ /* 0x000fee0000000200 */
[C---:B------:R-:W-:Y:S08]  /*8f50*/  HMMA.16816.F32.BF16 R28, R8.reuse, R186, R236 ;  /* 0x000000ba081c723c */ /* 0x040ff000000418ec */
[C---:B---3--:R-:W-:Y:S08]  /*8f60*/  HMMA.16816.F32.BF16 R188, R8.reuse, R172, R188 ;  /* 0x000000ac08bc723c */ /* 0x048ff000000418bc */
[C---:B------:R-:W-:Y:S01]  /*8f70*/  HMMA.16816.F32.BF16 R168, R8.reuse, R174, R168 ;  /* 0x000000ae08a8723c */ /* 0x040fe200000418a8 */
[----:B------:R-:W3:Y:S07]  /*8f80*/  LDSM.16.M88.4 R172, [R200+0x15000] ;  /* 0x01500000c8ac783b */ /* 0x000eee0000000200 */
[C---:B--2---:R-:W-:Y:S08]  /*8f90*/  HMMA.16816.F32.BF16 R196, R8.reuse, R176, R196 ;  /* 0x000000b008c4723c */ /* 0x044ff000000418c4 */
[----:B------:R-:W-:Y:S01]  /*8fa0*/  HMMA.16816.F32.BF16 R192, R8, R178, R192 ;  /* 0x000000b208c0723c */ /* 0x000fe200000418c0 */
[----:B------:R-:W-:Y:S07]  /*8fb0*/  LDSM.16.M88.4 R8, [R208+0x8000] ;  /* 0x00800000d008783b */ /* 0x000fee0000000200 */
[C---:B----4-:R-:W-:Y:S08]  /*8fc0*/  HMMA.16816.F32.BF16 R180, R4.reuse, R20, R180 ;  /* 0x0000001404b4723c */ /* 0x050ff000000418b4 */
[C---:B------:R-:W-:Y:S01]  /*8fd0*/  HMMA.16816.F32.BF16 R176, R4.reuse, R22, R16 ;  /* 0x0000001604b0723c */ /* 0x040fe20000041810 */
[----:B------:R-:W2:Y:S07]  /*8fe0*/  LDSM.16.M88.4 R20, [R218] ;  /* 0x00000000da14783b */ /* 0x000eae0000000200 */
[C---:B-1----:R-:W-:Y:S08]  /*8ff0*/  HMMA.16816.F32.BF16 R16, R4.reuse, R24, R12 ;  /* 0x000000180410723c */ /* 0x042ff0000004180c */
[C---:B------:R-:W-:Y:S01]  /*9000*/  HMMA.16816.F32.BF16 R12, R4.reuse, R26, R28 ;  /* 0x0000001a040c723c */ /* 0x040fe2000004181c */
[----:B------:R-:W1:Y:S07]  /*9010*/  LDSM.16.M88.4 R24, [R219] ;  /* 0x00000000db18783b */ /* 0x000e6e0000000200 */
[C---:B---3--:R-:W-:Y:S08]  /*9020*/  HMMA.16816.F32.BF16 R236, R4.reuse, R172, R196 ;  /* 0x000000ac04ec723c */ /* 0x048ff000000418c4 */
[C---:B------:R-:W-:Y:S08]  /*9030*/  HMMA.16816.F32.BF16 R196, R4.reuse, R174, R192 ;  /* 0x000000ae04c4723c */ /* 0x040ff000000418c0 */
[C---:B------:R-:W-:Y:S08]  /*9040*/  HMMA.16816.F32.BF16 R192, R4.reuse, R32, R188 ;  /* 0x0000002004c0723c */ /* 0x040ff000000418bc */
[----:B------:R-:W-:Y:S01]  /*9050*/  HMMA.16816.F32.BF16 R28, R4, R34, R168 ;  /* 0x00000022041c723c */ /* 0x000fe200000418a8 */
[----:B------:R-:W3:Y:S04]  /*9060*/  LDSM.16.M88.4 R32, [R216] ;  /* 0x00000000d820783b */ /* 0x000ee80000000200 */
[----:B------:R-:W-:Y:S03]  /*9070*/  LDSM.16.M88.4 R4, [R210+0x8000] ;  /* 0x00800000d204783b */ /* 0x000fe60000000200 */
[C---:B--2---:R-:W-:Y:S01]  /*9080*/  HMMA.16816.F32.BF16 R172, R8.reuse, R20, R16 ;  /* 0x0000001408ac723c */ /* 0x044fe20000041810 */
[----:B------:R-:W-:Y:S04]  /*9090*/  LDSM.16.M88.4 R168, [R217] ;  /* 0x00000000d9a8783b */ /* 0x000fe80000000200 */
[----:B------:R-:W-:Y:S03]  /*90a0*/  LDSM.16.M88.4 R16, [R206+0x14800] ;  /* 0x01480000ce10783b */ /* 0x000fe60000000200 */
[C---:B------:R-:W-:Y:S01]  /*90b0*/  HMMA.16816.F32.BF16 R12, R8.reuse, R22, R12 ;  /* 0x00000016080c723c */ /* 0x040fe2000004180c */
[----:B------:R-:W2:Y:S07]  /*90c0*/  LDSM.16.M88.4 R20, [R206+0x14000] ;  /* 0x01400000ce14783b */ /* 0x000eae0000000200 */
[C---:B-1----:R-:W-:Y:S08]  /*90d0*/  HMMA.16816.F32.BF16 R188, R8.reuse, R24, R180 ;  /* 0x0000001808bc723c */ /* 0x042ff000000418b4 */
[C---:B------:R-:W-:Y:S08]  /*90e0*/  HMMA.16816.F32.BF16 R176, R8.reuse, R26, R176 ;  /* 0x0000001a08b0723c */ /* 0x040ff000000418b0 */
[C---:B---3--:R-:W-:Y:S08]  /*90f0*/  HMMA.16816.F32.BF16 R192, R8.reuse, R32, R192 ;  /* 0x0000002008c0723c */ /* 0x048ff000000418c0 */
[----:B------:R-:W-:Y:S01]  /*9100*/  HMMA.16816.F32.BF16 R24, R8, R34, R28 ;  /* 0x000000220818723c */ /* 0x000fe2000004181c */
[----:B------:R-:W1:Y:S04]  /*9110*/  LDSM.16.M88.4 R32, [R206+0x15000] ;  /* 0x01500000ce20783b */ /* 0x000e680000000200 */
[----:B------:R-:W3:Y:S03]  /*9120*/  LDSM.16.M88.4 R28, [R206+0x15800] ;  /* 0x01580000ce1c783b */ /* 0x000ee60000000200 */
[C---:B--2---:R-:W-:Y:S08]  /*9130*/  HMMA.16816.F32.BF16 R188, R4.reuse, R20, R188 ;  /* 0x0000001404bc723c */ /* 0x044ff000000418bc */
[----:B------:R-:W-:Y:S01]  /*9140*/  HMMA.16816.F32.BF16 R184, R4, R22, R176 ;  /* 0x0000001604b8723c */ /* 0x000fe200000418b0 */
[----:B------:R-:W-:Y:S07]  /*9150*/  LDSM.16.M88.4 R176, [R205+0x5000] ;  /* 0x00500000cdb0783b */ /* 0x000fee0000000200 */
[C---:B------:R-:W-:Y:S08]  /*9160*/  HMMA.16816.F32.BF16 R236, R8.reuse, R168, R236 ;  /* 0x000000a808ec723c */ /* 0x040ff000000418ec */
[----:B------:R-:W-:Y:S01]  /*9170*/  HMMA.16816.F32.BF16 R196, R8, R170, R196 ;  /* 0x000000aa08c4723c */ /* 0x000fe200000418c4 */
[----:B------:R-:W-:Y:S07]  /*9180*/  LDSM.16.M88.4 R8, [R205+0x4800] ;  /* 0x00480000cd08783b */ /* 0x000fee0000000200 */
[C---:B------:R-:W-:Y:S01]  /*9190*/  HMMA.16816.F32.BF16 R20, R4.reuse, R18, R12 ;  /* 0x000000120414723c */ /* 0x040fe2000004180c */
[----:B------:R-:W2:Y:S07]  /*91a0*/  LDSM.16.M88.4 R12, [R209+0x8000] ;  /* 0x00800000d10c783b */ /* 0x000eae0000000200 */
[C---:B------:R-:W-:Y:S01]  /*91b0*/  HMMA.16816.F32.BF16 R180, R4.reuse, R16, R172 ;  /* 0x0000001004b4723c */ /* 0x040fe200000418ac */
[----:B------:R-:W4:Y:S04]  /*91c0*/  LDSM.16.M88.4 R16, [R205+0x4000] ;  /* 0x00400000cd10783b */ /* 0x000f280000000200 */
[----:B------:R-:W4:Y:S03]  /*91d0*/  LDSM.16.M88.4 R172, [R205+0x5800] ;  /* 0x00580000cdac783b */ /* 0x000f260000000200 */
[C---:B-1----:R-:W-:Y:S08]  /*91e0*/  HMMA.16816.F32.BF16 R236, R4.reuse, R32, R236 ;  /* 0x0000002004ec723c */ /* 0x042ff000000418ec */
[C---:B------:R-:W-:Y:S08]  /*91f0*/  HMMA.16816.F32.BF16 R196, R4.reuse, R34, R196 ;  /* 0x0000002204c4723c */ /* 0x040ff000000418c4 */
[C---:B---3--:R-:W-:Y:S08]  /*9200*/  HMMA.16816.F32.BF16 R192, R4.reuse, R28, R192 ;  /* 0x0000001c04c0723c */ /* 0x048ff000000418c0 */
[----:B------:R-:W-:Y:S08]  /*9210*/  HMMA.16816.F32.BF16 R168, R4, R30, R24 ;  /* 0x0000001e04a8723c */ /* 0x000ff00000041818 */
[C---:B--2---:R-:W-:Y:S08]  /*9220*/  HMMA.16816.F32.BF16 R24, R12.reuse, R8, R180 ;  /* 0x000000080c18723c */ /* 0x044ff000000418b4 */
[C---:B------:R-:W-:Y:S01]  /*9230*/  HMMA.16816.F32.BF16 R4, R12.reuse, R10, R20 ;  /* 0x0000000a0c04723c */ /* 0x040fe20000041814 */
[----:B------:R-:W-:Y:S04]  /*9240*/  LDSM.16.M88.4 R8, [R207+0xc000] ;  /* 0x00c00000cf08783b */ /* 0x000fe80000000200 */
[----:B------:R-:W1:Y:S03]  /*9250*/  LDSM.16.M88.4 R20, [R200+0x16000] ;  /* 0x01600000c814783b */ /* 0x000e660000000200 */
[C---:B----4-:R-:W-:Y:S08]  /*9260*/  HMMA.16816.F32.BF16 R32, R12.reuse, R16, R188 ;  /* 0x000000100c20723c */ /* 0x050ff000000418bc */
[C---:B------:R-:W-:Y:S01]  /*9270*/  HMMA.16816.F32.BF16 R28, R12.reuse, R18, R184 ;  /* 0x000000120c1c723c */ /* 0x040fe200000418b8 */
[----:B------:R-:W2:Y:S04]  /*9280*/  LDSM.16.M88.4 R16, [R200+0x16800] ;  /* 0x01680000c810783b */ /* 0x000ea80000000200 */
[----:B------:R-:W3:Y:S03]  /*9290*/  LDSM.16.M88.4 R184, [R200+0x17000] ;  /* 0x01700000c8b8783b */ /* 0x000ee60000000200 */
[C---:B------:R-:W-:Y:S08]  /*92a0*/  HMMA.16816.F32.BF16 R192, R12.reuse, R172, R192 ;  /* 0x000000ac0cc0723c */ /* 0x040ff000000418c0 */
[C---:B------:R-:W-:Y:S08]  /*92b0*/  HMMA.16816.F32.BF16 R180, R12.reuse, R174, R168 ;  /* 0x000000ae0cb4723c */ /* 0x040ff000000418a8 */
[----:B------:R-:W-:Y:S01]  /*92c0*/  HMMA.16816.F32.BF16 R188, R12, R178, R196 ;  /* 0x000000b20cbc723c */ /* 0x000fe200000418c4 */
[----:B------:R-:W4:Y:S07]  /*92d0*/  LDSM.16.M88.4 R196, [R200+0x17800] ;  /* 0x01780000c8c4783b */ /* 0x000f2e0000000200 */
[----:B-1----:R-:W-:Y:S08]  /*92e0*/  HMMA.16816.F32.BF16 R172, R8, R22, R28 ;  /* 0x0000001608ac723c */ /* 0x002ff0000004181c */
[----:B------:R-:W-:Y:S01]  /*92f0*/  HMMA.16816.F32.BF16 R236, R12, R176, R236 ;  /* 0x000000b00cec723c */ /* 0x000fe200000418ec */
[----:B------:R-:W-:Y:S07]  /*9300*/  LDSM.16.M88.4 R12, [R215] ;  /* 0x00000000d70c783b */ /* 0x000fee0000000200 */
[C---:B--2---:R-:W-:Y:S08]  /*9310*/  HMMA.16816.F32.BF16 R28, R8.reuse, R16, R24 ;  /* 0x00000010081c723c */ /* 0x044ff00000041818 */
[C---:B------:R-:W-:Y:S01]  /*9320*/  HMMA.16816.F32.BF16 R24, R8.reuse, R18, R4 ;  /* 0x000000120818723c */ /* 0x040fe20000041804 */
[----:B------:R-:W1:Y:S04]  /*9330*/  LDSM.16.M88.4 R4, [R208+0xc000] ;  /* 0x00c00000d004783b */ /* 0x000e680000000200 */
[----:B------:R-:W2:Y:S03]  /*9340*/  LDSM.16.M88.4 R16, [R214] ;  /* 0x00000000d610783b */ /* 0x000ea60000000200 */
[C---:B------:R-:W-:Y:S01]  /*9350*/  HMMA.16816.F32.BF16 R176, R8.reuse, R20, R32 ;  /* 0x0000001408b0723c */ /* 0x040fe20000041820 */
[----:B------:R-:W2:Y:S07]  /*9360*/  LDSM.16.M88.4 R32, [R213] ;  /* 0x00000000d520783b */ /* 0x000eae0000000200 */
[C---:B---3--:R-:W-:Y:S08]  /*9370*/  HMMA.16816.F32.BF16 R20, R8.reuse, R184, R236 ;  /* 0x000000b80814723c */ /* 0x048ff000000418ec */
[C---:B------:R-:W-:Y:S01]  /*9380*/  HMMA.16816.F32.BF16 R168, R8.reuse, R186, R188 ;  /* 0x000000ba08a8723c */ /* 0x040fe200000418bc */
[----:B------:R-:W3:Y:S07]  /*9390*/  LDSM.16.M88.4 R184, [R212] ;  /* 0x00000000d4b8783b */ /* 0x000eee0000000200 */
[C---:B----4-:R-:W-:Y:S08]  /*93a0*/  HMMA.16816.F32.BF16 R236, R8.reuse, R196, R192 ;  /* 0x000000c408ec723c */ /* 0x050ff000000418c0 */
[----:B------:R-:W-:Y:S01]  /*93b0*/  HMMA.16816.F32.BF16 R196, R8, R198, R180 ;  /* 0x000000c608c4723c */ /* 0x000fe200000418b4 */
[----:B------:R-:W-:Y:S07]  /*93c0*/  LDSM.16.M88.4 R8, [R210+0xc000] ;  /* 0x00c00000d208783b */ /* 0x000fee0000000200 */
[C---:B-1----:R-:W-:Y:S01]  /*93d0*/  HMMA.16816.F32.BF16 R240, R4.reuse, R12, R176 ;  /* 0x0000000c04f0723c */ /* 0x042fe200000418b0 */
[----:B------:R-:W1:Y:S07]  /*93e0*/  LDSM.16.M88.4 R176, [R206+0x16000] ;  /* 0x01600000ceb0783b */ /* 0x000e6e0000000200 */
[C---:B------:R-:W-:Y:S08]  /*93f0*/  HMMA.16816.F32.BF16 R192, R4.reuse, R14, R172 ;  /* 0x0000000e04c0723c */ /* 0x040ff000000418ac */
[C---:B--2---:R-:W-:Y:S01]  /*9400*/  HMMA.16816.F32.BF16 R172, R4.reuse, R18, R24 ;  /* 0x0000001204ac723c */ /* 0x044fe20000041818 */
[----:B------:R-:W2:Y:S07]  /*9410*/  LDSM.16.M88.4 R24, [R206+0x17000] ;  /* 0x01700000ce18783b */ /* 0x000eae0000000200 */
[C---:B------:R-:W-:Y:S01]  /*9420*/  HMMA.16816.F32.BF16 R188, R4.reuse, R16, R28 ;  /* 0x0000001004bc723c */ /* 0x040fe2000004181c */
[----:B------:R-:W-:Y:S04]  /*9430*/  LDSM.16.M88.4 R28, [R205+0x6000] ;  /* 0x00600000cd1c783b */ /* 0x000fe80000000200 */
[----:B------:R-:W-:Y:S03]  /*9440*/  LDSM.16.M88.4 R16, [R206+0x16800] ;  /* 0x01680000ce10783b */ /* 0x000fe60000000200 */
[C---:B------:R-:W-:Y:S08]  /*9450*/  HMMA.16816.F32.BF16 R20, R4.reuse, R32, R20 ;  /* 0x000000200414723c */ /* 0x040ff00000041814 */
[C---:B------:R-:W-:Y:S08]  /*9460*/  HMMA.16816.F32.BF16 R168, R4.reuse, R34, R168 ;  /* 0x0000002204a8723c */ /* 0x040ff000000418a8 */
[C---:B---3--:R-:W-:Y:S08]  /*9470*/  HMMA.16816.F32.BF16 R180, R4.reuse, R184, R236 ;  /* 0x000000b804b4723c */ /* 0x048ff000000418ec */
[----:B------:R-:W-:Y:S01]  /*9480*/  HMMA.16816.F32.BF16 R196, R4, R186, R196 ;  /* 0x000000ba04c4723c */ /* 0x000fe200000418c4 */
[----:B------:R-:W3:Y:S01]  /*9490*/  LDSM.16.M88.4 R4, [R209+0xc000] ;  /* 0x00c00000d104783b */ /* 0x000ee20000000200 */
[----:B------:R-:W-:-:S06]  /*94a0*/  IMAD.SHL.U32 R251, R251, 0x2, RZ ;  /* 0x00000002fbfb7824 */ /* 0x000fcc00078e00ff */
[----:B-1----:R-:W-:Y:S01]  /*94b0*/  HMMA.16816.F32.BF16 R12, R8, R176, R240 ;  /* 0x000000b0080c723c */ /* 0x002fe200000418f0 */
[----:B------:R-:W-:-:S07]  /*94c0*/  LOP3.LUT R251, R251, 0x6, RZ, 0xc0, !PT ;  /* 0x00000006fbfb7812 */ /* 0x000fce00078ec0ff */
[----:B------:R-:W-:Y:S01]  /*94d0*/  HMMA.16816.F32.BF16 R32, R8, R178, R192 ;  /* 0x000000b20820723c */ /* 0x000fe200000418c0 */
[----:B------:R-:W1:Y:S01]  /*94e0*/  LDSM.16.M88.4 R176, [R206+0x17800] ;  /* 0x01780000ceb0783b */ /* 0x000e620000000200 */
[----:B------:R-:W-:-:S04]  /*94f0*/  IMAD R0, R0, 0x40, R251 ;  /* 0x0000004000007824 */ /* 0x000fc800078e02fb */
[--C-:B------:R-:W-:Y:S02]  /*9500*/  IMAD.IADD R2, R228, 0x1, -R0.reuse ;  /* 0x00000001e4027824 */ /* 0x100fe400078e0a00 */
[----:B--2---:R-:W-:Y:S03]  /*9510*/  HMMA.16816.F32.BF16 R184, R8, R24, R20 ;  /* 0x0000001808b8723c */ /* 0x004fe60000041814 */
[----:B------:R-:W-:Y:S01]  /*9520*/  IABS R2, R2 ;  /* 0x0000000200027213 */ /* 0x000fe20000000000 */
[----:B------:R-:W-:-:S05]  /*9530*/  IMAD.IADD R3, R229, 0x1, -R0 ;  /* 0x00000001e5037824 */ /* 0x000fca00078e0a00 */
[----:B------:R-:W-:Y:S01]  /*9540*/  IABS R3, R3 ;  /* 0x0000000300037213 */ /* 0x000fe20000000000 */
[----:B---3--:R-:W-:Y:S07]  /*9550*/  HMMA.16816.F32.BF16 R20, R4, R28, R12 ;  /* 0x0000001c0414723c */ /* 0x008fee000004180c */
[----:B------:R-:W-:Y:S01]  /*9560*/  IMAD.MOV.U32 R12, RZ, RZ, R2 ;  /* 0x000000ffff0c7224 */ /* 0x000fe200078e0002 */
[----:B------:R-:W-:-:S03]  /*9570*/  IADD3 R2, R0, 0x1, RZ ;  /* 0x0000000100027810 */ /* 0x000fc60007ffe0ff */
[----:B------:R2:W3:Y:S02]  /*9580*/  I2F R14, R12 ;  /* 0x0000000c000e7306 */ /* 0x0004e40000201400 */
[--C-:B------:R-:W-:Y:S01]  /*9590*/  IMAD.IADD R13, R228, 0x1, -R2.reuse ;  /* 0x00000001e40d7824 */ /* 0x100fe200078e0a02 */
[----:B------:R-:W-:Y:S01]  /*95a0*/  HMMA.16816.F32.BF16 R188, R8, R16, R188 ;  /* 0x0000001008bc723c */ /* 0x000fe200000418bc */
[C---:B------:R-:W-:Y:S01]  /*95b0*/  ISETP.GE.AND P1, PT, R0.reuse, R233, PT ;  /* 0x000000e90000720c */ /* 0x040fe20003f26270 */
[----:B--2---:R-:W-:Y:S02]  /*95c0*/  IMAD.MOV.U32 R12, RZ, RZ, R3 ;  /* 0x000000ffff0c7224 */ /* 0x004fe400078e0003 */
[----:B------:R-:W-:Y:S02]  /*95d0*/  IABS R3, R13 ;  /* 0x0000000d00037213 */ /* 0x000fe40000000000 */
[----:B------:R2:W4:Y:S01]  /*95e0*/  I2F R16, R12 ;  /* 0x0000000c00107306 */ /* 0x0005220000201400 */
[----:B------:R-:W-:Y:S01]  /*95f0*/  IMAD.IADD R13, R229, 0x1, -R2 ;  /* 0x00000001e50d7824 */ /* 0x000fe200078e0a02 */
[----:B------:R-:W-:-:S02]  /*9600*/  ISETP.LT.OR P1, PT, R0, R231, P1 ;  /* 0x000000e70000720c */ /* 0x000fc40000f21670 */
[----:B---3--:R-:W-:Y:S01]  /*9610*/  FFMA.FTZ R14, R14, -UR23, R20 ;  /* 0x800000170e0e7c23 */ /* 0x008fe20008010014 */
[----:B------:R-:W-:-:S03]  /*9620*/  ISETP.GE.AND P0, PT, R2, R233, PT ;  /* 0x000000e90200720c */ /* 0x000fc60003f06270 */
[----:B------:R3:W3:Y:S01]  /*9630*/  I2F R15, R3 ;  /* 0x00000003000f7306 */ /* 0x0006e20000201400 */
[----:B------:R-:W-:Y:S01]  /*9640*/  ISETP.GE.AND P6, PT, R2, R232, PT ;  /* 0x000000e80200720c */ /* 0x000fe20003fc6270 */
[----:B-1----:R-:W-:Y:S01]  /*9650*/  HMMA.16816.F32.BF16 R236, R8, R176, R180 ;  /* 0x000000b008ec723c */ /* 0x002fe200000418b4 */
[----:B--2---:R-:W-:-:S07]  /*9660*/  IADD3 R12, R0, 0x8, RZ ;  /* 0x00000008000c7810 */ /* 0x004fce0007ffe0ff */
[----:B------:R-:W-:Y:S01]  /*9670*/  HMMA.16816.F32.BF16 R28, R4, R30, R32 ;  /* 0x0000001e041c723c */ /* 0x000fe20000041820 */
[----:B------:R-:W-:Y:S02]  /*9680*/  FSEL R180, R14, -INF , !P1 ;  /* 0xff8000000eb47808 */ /* 0x000fe40004800000 */
[----:B---3--:R-:W-:Y:S01]  /*9690*/  IABS R3, R13 ;  /* 0x0000000d00037213 */ /* 0x008fe20000000000 */
[----:B------:R-:W-:-:S04]  /*96a0*/  IMAD.IADD R13, R228, 0x1, -R12 ;  /* 0x00000001e40d7824 */ /* 0x000fc800078e0a0c */
[C---:B------:R-:W-:Y:S01]  /*96b0*/  HMMA.16816.F32.BF16 R192, R8.reuse, R26, R168 ;  /* 0x0000001a08c0723c */ /* 0x040fe200000418a8 */
[----:B------:R-:W1:Y:S01]  /*96c0*/  LDSM.16.M88.4 R168, [R205+0x6800] ;  /* 0x00680000cda8783b */ /* 0x000e620000000200 */
[----:B------:R-:W-:Y:S02]  /*96d0*/  ISETP.GE.AND P1, PT, R0, R232, PT ;  /* 0x000000e80000720c */ /* 0x000fe40003f26270 */
[C---:B------:R-:W-:Y:S02]  /*96e0*/  ISETP.LT.OR P0, PT, R2.reuse, R231, P0 ;  /* 0x000000e70200720c */ /* 0x040fe40000701670 */
[-C--:B------:R-:W-:Y:S01]  /*96f0*/  ISETP.LT.OR P6, PT, R2, R230.reuse, P6 ;  /* 0x000000e60200720c */ /* 0x080fe200037c1670 */
[----:B----4-:R-:W-:Y:S01]  /*9700*/  FFMA.FTZ R14, R16, -UR23, R22 ;  /* 0x80000017100e7c23 */ /* 0x010fe20008010016 */
[----:B------:R-:W-:Y:S01]  /*9710*/  HMMA.16816.F32.BF16 R172, R8, R18, R172 ;  /* 0x0000001208ac723c */ /* 0x000fe200000418ac */
[----:B------:R-:W-:Y:S01]  /*9720*/  IABS R2, R13 ;  /* 0x0000000d00027213 */ /* 0x000fe20000000000 */
[----:B------:R2:W-:Y:S01]  /*9730*/  I2F R18, R3 ;  /* 0x0000000300127306 */ /* 0x0005e20000201400 */
[----:B------:R-:W-:Y:S01]  /*9740*/  IMAD.IADD R13, R229, 0x1, -R12 ;  /* 0x00000001e50d7824 */ /* 0x000fe200078e0a0c */
[----:B------:R-:W-:Y:S01]  /*9750*/  ISETP.LT.OR P1, PT, R0, R230, P1 ;  /* 0x000000e60000720c */ /* 0x000fe20000f21670 */
[----:B------:R-:W-:Y:S01]  /*9760*/  FFMA.FTZ R15, R15, -UR23, R21 ;  /* 0x800000170f0f7c23 */ /* 0x000fe20008010015 */
[----:B------:R-:W3:Y:S02]  /*9770*/  LDSM.16.M88.4 R24, [R205+0x7000] ;  /* 0x00700000cd18783b */ /* 0x000ee40000000200 */
[----:B------:R-:W-:-:S02]  /*9780*/  FSEL R177, R14, -INF , !P1 ;  /* 0xff8000000eb17808 */ /* 0x000fc40004800000 */
[----:B------:R4:W1:Y:S01]  /*9790*/  I2F R16, R2 ;  /* 0x0000000200107306 */ /* 0x0008620000201400 */
[----:B--2---:R-:W-:-:S05]  /*97a0*/  IADD3 R3, R0, 0x9, RZ ;  /* 0x0000000900037810 */ /* 0x004fca0007ffe0ff */
[----:B------:R-:W-:Y:S01]  /*97b0*/  IMAD.IADD R14, R228, 0x1, -R3 ;  /* 0x00000001e40e7824 */ /* 0x000fe200078e0a03 */
[----:B----4-:R-:W-:Y:S02]  /*97c0*/  IABS R2, R13 ;  /* 0x0000000d00027213 */ /* 0x010fe40000000000 */
[----:B------:R-:W-:-:S03]  /*97d0*/  FSEL R181, R15, -INF , !P0 ;  /* 0xff8000000fb57808 */ /* 0x000fc60004000000 */
[----:B------:R-:W-:Y:S01]  /*97e0*/  IMAD.MOV.U32 R13, RZ, RZ, R2 ;  /* 0x000000ffff0d7224 */ /* 0x000fe200078e0002 */
[----:B------:R-:W-:Y:S02]  /*97f0*/  IABS R2, R14 ;  /* 0x0000000e00027213 */ /* 0x000fe40000000000 */
[C---:B------:R-:W-:Y:S02]  /*9800*/  ISETP.GE.AND P1, PT, R12.reuse, R233, PT ;  /* 0x000000e90c00720c */ /* 0x040fe40003f26270 */
[C---:B------:R-:W-:Y:S01]  /*9810*/  ISETP.GE.AND P0, PT, R12.reuse, R232, PT ;  /* 0x000000e80c00720c */ /* 0x040fe20003f06270 */
[----:B------:R2:W4:Y:S01]  /*9820*/  I2F R17, R13 ;  /* 0x0000000d00117306 */ /* 0x0005220000201400 */
[C---:B------:R-:W-:Y:S02]  /*9830*/  ISETP.LT.OR P1, PT, R12.reuse, R231, P1 ;  /* 0x000000e70c00720c */ /* 0x040fe40000f21670 */
[----:B------:R-:W-:Y:S01]  /*9840*/  ISETP.LT.OR P0, PT, R12, R230, P0 ;  /* 0x000000e60c00720c */ /* 0x000fe20000701670 */
[----:B------:R-:W-:-:S02]  /*9850*/  IMAD.IADD R12, R229, 0x1, -R3 ;  /* 0x00000001e50c7824 */ /* 0x000fc400078e0a03 */
[----:B-1----:R-:W-:Y:S02]  /*9860*/  FFMA.FTZ R15, R16, -UR23, R28 ;  /* 0x80000017100f7c23 */ /* 0x002fe4000801001c */
[----:B------:R-:W-:Y:S01]  /*9870*/  FFMA.FTZ R14, R18, -UR23, R23 ;  /* 0x80000017120e7c23 */ /* 0x000fe20008010017 */
[----:B------:R-:W-:Y:S01]  /*9880*/  IABS R12, R12 ;  /* 0x0000000c000c7213 */ /* 0x000fe20000000000 */
[----:B--2---:R-:W-:-:S04]  /*9890*/  IMAD.MOV.U32 R13, RZ, RZ, R2 ;  /* 0x000000ffff0d7224 */ /* 0x004fc800078e0002 */
[----:B------:R1:W2:Y:S01]  /*98a0*/  I2F R16, R13 ;  /* 0x0000000d00107306 */ /* 0x0002a20000201400 */
[----:B------:R-:W-:Y:S02]  /*98b0*/  IADD3 R2, R0, 0x10, RZ ;  /* 0x0000001000027810 */ /* 0x000fe40007ffe0ff */
[----:B------:R-:W-:Y:S02]  /*98c0*/  FSEL R176, R14, -INF , !P6 ;  /* 0xff8000000eb07808 */ /* 0x000fe40007000000 */
[----:B------:R-:W-:Y:S02]  /*98d0*/  FSEL R135, R15, -INF , !P1 ;  /* 0xff8000000f877808 */ /* 0x000fe40004800000 */
[C---:B------:R-:W-:Y:S02]  /*98e0*/  ISETP.GE.AND P6, PT, R3.reuse, R233, PT ;  /* 0x000000e90300720c */ /* 0x040fe40003fc6270 */
[C---:B------:R-:W-:Y:S01]  /*98f0*/  ISETP.GE.AND P1, PT, R3.reuse, R232, PT ;  /* 0x000000e80300720c */ /* 0x040fe20003f26270 */
[----:B------:R-:W-:Y:S01]  /*9900*/  IMAD.IADD R14, R228, 0x1, -R2 ;  /* 0x00000001e40e7824 */ /* 0x000fe200078e0a02 */
[C---:B------:R-:W-:Y:S01]  /*9910*/  ISETP.LT.OR P6, PT, R3.reuse, R231, P6 ;  /* 0x000000e70300720c */ /* 0x040fe200037c1670 */
[----:B-1----:R-:W-:Y:S01]  /*9920*/  IMAD.MOV.U32 R13, RZ, RZ, R12 ;  /* 0x000000ffff0d7224 */ /* 0x002fe200078e000c */
[----:B------:R-:W-:-:S02]  /*9930*/  ISETP.LT.OR P1, PT, R3, R230, P1 ;  /* 0x000000e60300720c */ /* 0x000fc40000f21670 */
[----:B------:R-:W-:Y:S01]  /*9940*/  IADD3 R3, R0, 0x11, RZ ;  /* 0x0000001100037810 */ /* 0x000fe20007ffe0ff */
[----:B------:R1:W1:Y:S01]  /*9950*/  I2F R15, R13 ;  /* 0x0000000d000f7306 */ /* 0x0002620000201400 */
[----:B------:R-:W-:Y:S01]  /*9960*/  IABS R12, R14 ;  /* 0x0000000e000c7213 */ /* 0x000fe20000000000 */
[----:B------:R-:W-:Y:S01]  /*9970*/  HMMA.16816.F32.BF16 R196, R8, R178, R196 ;  /* 0x000000b208c4723c */ /* 0x000fe200000418c4 */
[----:B----4-:R-:W-:-:S06]  /*9980*/  FFMA.FTZ R14, R17, -UR23, R30 ;  /* 0x80000017110e7c23 */ /* 0x010fcc000801001e */
[----:B--2---:R-:W-:Y:S01]  /*9990*/  FFMA.FTZ R10, R16, -UR23, R29 ;  /* 0x80000017100a7c23 */ /* 0x004fe2000801001d */
[----:B------:R-:W-:Y:S01]  /*99a0*/  HMMA.16816.F32.BF16 R32, R4, R168, R188 ;  /* 0x000000a80420723c */ /* 0x000fe200000418bc */
[----:B------:R-:W-:Y:S02]  /*99b0*/  IMAD.IADD R8, R228, 0x1, -R3 ;  /* 0x00000001e4087824 */ /* 0x000fe400078e0a03 */
[----:B-1----:R-:W-:Y:S01]  /*99c0*/  IMAD.IADD R13, R229, 0x1, -R2 ;  /* 0x00000001e50d7824 */ /* 0x002fe200078e0a02 */
[----:B------:R-:W-:-:S04]  /*99d0*/  FSEL R134, R14, -INF , !P0 ;  /* 0xff8000000e867808 */ /* 0x000fc80004000000 */
[----:B------:R-:W-:Y:S02]  /*99e0*/  IABS R13, R13 ;  /* 0x0000000d000d7213 */ /* 0x000fe40000000000 */
[----:B------:R-:W-:Y:S02]  /*99f0*/  FSEL R30, R10, -INF , !P6 ;  /* 0xff8000000a1e7808 */ /* 0x000fe40007000000 */
[C---:B------:R-:W-:Y:S01]  /*9a00*/  ISETP.GE.AND P0, PT, R2.reuse, R233, PT ;  /* 0x000000e90200720c */ /* 0x040fe20003f06270 */
[----:B------:R-:W-:Y:S01]  /*9a10*/  IMAD.MOV.U32 R9, RZ, RZ, R13 ;  /* 0x000000ffff097224 */ /* 0x000fe200078e000d */
[----:B------:R-:W-:Y:S02]  /*9a20*/  IABS R8, R8 ;  /* 0x0000000800087213 */ /* 0x000fe40000000000 */
[C---:B------:R-:W-:Y:S01]  /*9a30*/  ISETP.GE.AND P6, PT, R2.reuse, R232, PT ;  /* 0x000000e80200720c */ /* 0x040fe20003fc6270 */
[----:B------:R-:W1:Y:S01]  /*9a40*/  I2F R12, R12 ;  /* 0x0000000c000c7306 */ /* 0x000e620000201400 */
[C---:B------:R-:W-:Y:S01]  /*9a50*/  ISETP.LT.OR P0, PT, R2.reuse, R231, P0 ;  /* 0x000000e70200720c */ /* 0x040fe20000701670 */
[----:B------:R-:W-:Y:S01]  /*9a60*/  IMAD.IADD R10, R229, 0x1, -R3 ;  /* 0x00000001e50a7824 */ /* 0x000fe200078e0a03 */
[----:B------:R-:W-:-:S02]  /*9a70*/  ISETP.LT.OR P6, PT, R2, R230, P6 ;  /* 0x000000e60200720c */ /* 0x000fc400037c1670 */
[----:B------:R-:W-:-:S03]  /*9a80*/  IADD3 R2, R0, 0x18, RZ ;  /* 0x0000001800027810 */ /* 0x000fc60007ffe0ff */
[----:B------:R2:W4:Y:S01]  /*9a90*/  I2F R13, R9 ;  /* 0x00000009000d7306 */ /* 0x0005220000201400 */
[----:B------:R-:W-:Y:S02]  /*9aa0*/  FFMA.FTZ R11, R15, -UR23, R31 ;  /* 0x800000170f0b7c23 */ /* 0x000fe4000801001f */
[----:B--2---:R-:W-:Y:S01]  /*9ab0*/  IMAD.MOV.U32 R9, RZ, RZ, R8 ;  /* 0x000000ffff097224 */ /* 0x004fe200078e0008 */
[----:B------:R-:W-:-:S04]  /*9ac0*/  IABS R8, R10 ;  /* 0x0000000a00087213 */ /* 0x000fc80000000000 */
[----:B------:R2:W2:Y:S01]  /*9ad0*/  I2F R14, R9 ;  /* 0x00000009000e7306 */ /* 0x0004a20000201400 */
[----:B------:R-:W-:Y:S01]  /*9ae0*/  IMAD.MOV.U32 R10, RZ, RZ, R8 ;  /* 0x000000ffff0a7224 */ /* 0x000fe200078e0008 */
[----:B------:R-:W-:Y:S01]  /*9af0*/  IADD3 R8, R0, 0x19, RZ ;  /* 0x0000001900087810 */ /* 0x000fe20007ffe0ff */
[----:B-1----:R-:W-:Y:S02]  /*9b00*/  FFMA.FTZ R12, R12, -UR23, R32 ;  /* 0x800000170c0c7c23 */ /* 0x002fe40008010020 */
[----:B--2---:R-:W-:-:S03]  /*9b10*/  IMAD.IADD R9, R228, 0x1, -R2 ;  /* 0x00000001e4097824 */ /* 0x004fc600078e0a02 */
[----:B------:R1:W2:Y:S02]  /*9b20*/  I2F R17, R10 ;  /* 0x0000000a00117306 */ /* 0x0002a40000201400 */
[----:B------:R-:W-:Y:S02]  /*9b30*/  IABS R9, R9 ;  /* 0x0000000900097213 */ /* 0x000fe40000000000 */
[----:B------:R-:W-:Y:S01]  /*9b40*/  FSEL R29, R11, -INF , !P1 ;  /* 0xff8000000b1d7808 */ /* 0x000fe20004800000 */
[----:B------:R-:W-:Y:S01]  /*9b50*/  IMAD.IADD R11, R229, 0x1, -R2 ;  /* 0x00000001e50b7824 */ /* 0x000fe200078e0a02 */
[----:B------:R-:W-:Y:S02]  /*9b60*/  FSEL R190, R12, -INF , !P0 ;  /* 0xff8000000cbe7808 */ /* 0x000fe40004000000 */
[C---:B------:R-:W-:Y:S01]  /*9b70*/  ISETP.GE.AND P1, PT, R3.reuse, R233, PT ;  /* 0x000000e90300720c */ /* 0x040fe20003f26270 */
[----:B-1----:R-:W-:Y:S01]  /*9b80*/  IMAD.MOV.U32 R10, RZ, RZ, R9 ;  /* 0x000000ffff0a7224 */ /* 0x002fe200078e0009 */
[----:B------:R-:W-:-:S03]  /*9b90*/  ISETP.GE.AND P0, PT, R3, R232, PT ;  /* 0x000000e80300720c */ /* 0x000fc60003f06270 */
[----:B------:R1:W1:Y:S01]  /*9ba0*/  I2F R15, R10 ;  /* 0x0000000a000f7306 */ /* 0x0002620000201400 */
[----:B------:R-:W-:Y:S01]  /*9bb0*/  HMMA.16816.F32.BF16 R168, R4, R170, R172 ;  /* 0x000000aa04a8723c */ /* 0x000fe200000418ac */
[C---:B------:R-:W-:Y:S02]  /*9bc0*/  ISETP.LT.OR P1, PT, R3.reuse, R231, P1 ;  /* 0x000000e70300720c */ /* 0x040fe40000f21670 */
[----:B------:R-:W-:Y:S02]  /*9bd0*/  ISETP.LT.OR P0, PT, R3, R230, P0 ;  /* 0x000000e60300720c */ /* 0x000fe40000701670 */
[----:B------:R-:W-:Y:S01]  /*9be0*/  IABS R9, R11 ;  /* 0x0000000b00097213 */ /* 0x000fe20000000000 */
[----:B----4-:R-:W-:Y:S02]  /*9bf0*/  FFMA.FTZ R13, R13, -UR23, R34 ;  /* 0x800000170d0d7c23 */ /* 0x010fe40008010022 */
[----:B-1----:R-:W-:Y:S01]  /*9c00*/  IMAD.IADD R10, R228, 0x1, -R8 ;  /* 0x00000001e40a7824 */ /* 0x002fe200078e0a08 */
[----:B------:R1:W-:Y:S04]  /*9c10*/  I2F R18, R9 ;  /* 0x0000000900127306 */ /* 0x0003e80000201400 */
[----:B------:R-:W-:Y:S01]  /*9c20*/  IABS R3, R10 ;  /* 0x0000000a00037213 */ /* 0x000fe20000000000 */
[----:B------:R-:W-:-:S02]  /*9c30*/  FFMA.FTZ R12, R14, -UR23, R33 ;  /* 0x800000170e0c7c23 */ /* 0x000fc40008010021 */
[----:B------:R-:W-:Y:S02]  /*9c40*/  IMAD.IADD R11, R229, 0x1, -R8 ;  /* 0x00000001e50b7824 */ /* 0x000fe400078e0a08 */
[----:B------:R-:W-:Y:S01]  /*9c50*/  IMAD.MOV.U32 R10, RZ, RZ, R3 ;  /* 0x000000ffff0a7224 */ /* 0x000fe200078e0003 */
[----:B------:R-:W-:Y:S02]  /*9c60*/  FSEL R244, R13, -INF , !P6 ;  /* 0xff8000000df47808 */ /* 0x000fe40007000000 */
[----:B------:R-:W-:Y:S02]  /*9c70*/  FSEL R189, R12, -INF , !P1 ;  /* 0xff8000000cbd7808 */ /* 0x000fe40004800000 */
[----:B-1----:R-:W-:Y:S01]  /*9c80*/  IADD3 R9, R0, 0x20, RZ ;  /* 0x0000002000097810 */ /* 0x002fe20007ffe0ff */
[----:B------:R1:W4:Y:S01]  /*9c90*/  I2F R16, R10 ;  /* 0x0000000a00107306 */ /* 0x0003220000201400 */
[C---:B------:R-:W-:Y:S02]  /*9ca0*/  ISETP.GE.AND P6, PT, R2.reuse, R233, PT ;  /* 0x000000e90200720c */ /* 0x040fe40003fc6270 */
[----:B------:R-:W-:-:S02]  /*9cb0*/  ISETP.GE.AND P1, PT, R2, R232, PT ;  /* 0x000000e80200720c */ /* 0x000fc40003f26270 */
[----:B------:R-:W-:Y:S02]  /*9cc0*/  IABS R3, R11 ;  /* 0x0000000b00037213 */ /* 0x000fe40000000000 */
[C---:B------:R-:W-:Y:S02]  /*9cd0*/  ISETP.LT.OR P6, PT, R2.reuse, R231, P6 ;  /* 0x000000e70200720c */ /* 0x040fe400037c1670 */
[----:B------:R-:W-:Y:S01]  /*9ce0*/  ISETP.LT.OR P1, PT, R2, R230, P1 ;  /* 0x000000e60200720c */ /* 0x000fe20000f21670 */
[----:B------:R4:W4:Y:S01]  /*9cf0*/  I2F R19, R3 ;  /* 0x0000000300137306 */ /* 0x0009220000201400 */
[--C-:B-1----:R-:W-:Y:S02]  /*9d00*/  IMAD.IADD R10, R228, 0x1, -R9.reuse ;  /* 0x00000001e40a7824 */ /* 0x102fe400078e0a09 */
[----:B------:R-:W-:-:S03]  /*9d10*/  IMAD.IADD R11, R229, 0x1, -R9 ;  /* 0x00000001e50b7824 */ /* 0x000fc600078e0a09 */
[----:B------:R-:W-:Y:S01]  /*9d20*/  IABS R2, R10 ;  /* 0x0000000a00027213 */ /* 0x000fe20000000000 */
[----:B--2---:R-:W-:Y:S02]  /*9d30*/  FFMA.FTZ R13, R17, -UR23, R35 ;  /* 0x80000017110d7c23 */ /* 0x004fe40008010023 */
[----:B------:R-:W-:Y:S01]  /*9d40*/  FFMA.FTZ R12, R15, -UR23, R168 ;  /* 0x800000170f0c7c23 */ /* 0x000fe200080100a8 */
[C---:B---3--:R-:W-:Y:S01]  /*9d50*/  HMMA.16816.F32.BF16 R20, R4.reuse, R24, R184 ;  /* 0x000000180414723c */ /* 0x048fe200000418b8 */
[----:B----4-:R-:W-:Y:S01]  /*9d60*/  IADD3 R3, R0, 0x21, RZ ;  /* 0x0000002100037810 */ /* 0x010fe20007ffe0ff */
[----:B------:R-:W-:Y:S01]  /*9d70*/  IMAD.MOV.U32 R10, RZ, RZ, R2 ;  /* 0x000000ffff0a7224 */ /* 0x000fe200078e0002 */
[----:B------:R-:W-:Y:S01]  /*9d80*/  IABS R2, R11 ;  /* 0x0000000b00027213 */ /* 0x000fe20000000000 */
[----:B------:R-:W1:Y:S01]  /*9d90*/  LDSM.16.M88.4 R32, [R205+0x7800] ;  /* 0x00780000cd20783b */ /* 0x000e620000000200 */
[----:B------:R-:W-:Y:S01]  /*9da0*/  FSEL R235, R13, -INF , !P0 ;  /* 0xff8000000deb7808 */ /* 0x000fe20004000000 */
[----:B------:R-:W-:Y:S01]  /*9db0*/  IMAD.IADD R11, R228, 0x1, -R3 ;  /* 0x00000001e40b7824 */ /* 0x000fe200078e0a03 */
[----:B------:R-:W-:Y:S01]  /*9dc0*/  ISETP.GE.AND P0, PT, R8, R233, PT ;  /* 0x000000e90800720c */ /* 0x000fe20003f06270 */
[----:B------:R2:W3:Y:S01]  /*9dd0*/  I2F R13, R10 ;  /* 0x0000000a000d7306 */ /* 0x0004e20000201400 */
[----:B------:R-:W-:Y:S01]  /*9de0*/  FSEL R188, R12, -INF , !P6 ;  /* 0xff8000000cbc7808 */ /* 0x000fe20007000000 */
[----:B------:R-:W-:Y:S01]  /*9df0*/  FFMA.FTZ R12, R16, -UR23, R169 ;  /* 0x80000017100c7c23 */ /* 0x000fe200080100a9 */
[C---:B------:R-:W-:Y:S01]  /*9e00*/  ISETP.GE.AND P6, PT, R8.reuse, R232, PT ;  /* 0x000000e80800720c */ /* 0x040fe20003fc6270 */
[----:B------:R-:W-:Y:S01]  /*9e10*/  HMMA.16816.F32.BF16 R172, R4, R26, R192 ;  /* 0x0000001a04ac723c */ /* 0x000fe200000418c0 */
[C---:B------:R-:W-:Y:S01]  /*9e20*/  ISETP.LT.OR P0, PT, R8.reuse, R231, P0 ;  /* 0x000000e70800720c */ /* 0x040fe20000701670 */
[----:B------:R-:W-:Y:S01]  /*9e30*/  UISETP.GT.AND UP0, UPT, UR31, UR10, UPT ;  /* 0x0000000a1f00728c */ /* 0x000fe2000bf04270 */
[----:B------:R-:W-:Y:S01]  /*9e40*/  ISETP.LT.OR P6, PT, R8, R230, P6 ;  /* 0x000000e60800720c */ /* 0x000fe200037c1670 */
[----:B------:R-:W-:Y:S01]  /*9e50*/  IMAD.IADD R8, R229, 0x1, -R3 ;  /* 0x00000001e5087824 */ /* 0x000fe200078e0a03 */
[----:B------:R-:W-:Y:S01]  /*9e60*/  FSEL R31, R12, -INF , !P0 ;  /* 0xff8000000c1f7808 */ /* 0x000fe20004000000 */
[----:B------:R-:W-:-:S04]  /*9e70*/  DEPBAR.LE SB0, 0x0 ;  /* 0x000080000000791a */ /* 0x000fc80000000000 */
[----:B--2---:R-:W-:Y:S01]  /*9e80*/  IMAD.MOV.U32 R10, RZ, RZ, R2 ;  /* 0x000000ffff0a7224 */ /* 0x004fe200078e0002 */
[----:B------:R-:W-:Y:S01]  /*9e90*/  IABS R2, R11 ;  /* 0x0000000b00027213 */ /* 0x000fe20000000000 */
[----:B------:R-:W-:Y:S02]  /*9ea0*/  FFMA.FTZ R11, R18, -UR23, R170 ;  /* 0x80000017120b7c23 */ /* 0x000fe400080100aa */
[----:B------:R2:W4:Y:S01]  /*9eb0*/  I2F R14, R10 ;  /* 0x0000000a000e7306 */ /* 0x0005220000201400 */
[----:B------:R-:W-:Y:S02]  /*9ec0*/  ISETP.GE.AND P0, PT, R9, R232, PT ;  /* 0x000000e80900720c */ /* 0x000fe40003f06270 */
[----:B------:R-:W-:Y:S02]  /*9ed0*/  FSEL R234, R11, -INF , !P1 ;  /* 0xff8000000bea7808 */ /* 0x000fe40004800000 */
[C---:B------:R-:W-:Y:S02]  /*9ee0*/  ISETP.GE.AND P1, PT, R9.reuse, R233, PT ;  /* 0x000000e90900720c */ /* 0x040fe40003f26270 */
[----:B------:R-:W-:Y:S01]  /*9ef0*/  IABS R8, R8 ;  /* 0x0000000800087213 */ /* 0x000fe20000000000 */
[----:B------:R-:W-:Y:S01]  /*9f00*/  BAR.SYNC.DEFER_BLOCKING 0x0 ;  /* 0x0000000000007b1d */ /* 0x000fe20000010000 */
[----:B------:R-:W-:Y:S01]  /*9f10*/  ISETP.LT.OR P1, PT, R9, R231, P1 ;  /* 0x000000e70900720c */ /* 0x000fe20000f21670 */
[----:B--2---:R-:W-:Y:S01]  /*9f20*/  IMAD.MOV.U32 R10, RZ, RZ, R2 ;  /* 0x000000ffff0a7224 */ /* 0x004fe200078e0002 */
[----:B------:R-:W-:-:S02]  /*9f30*/  IADD3 R2, R0, 0x28, RZ ;  /* 0x0000002800027810 */ /* 0x000fc40007ffe0ff */
[----:B------:R-:W-:-:S03]  /*9f40*/  ISETP.LT.OR P0, PT, R9, R230, P0 ;  /* 0x000000e60900720c */ /* 0x000fc60000701670 */
[--C-:B------:R-:W-:Y:S02]  /*9f50*/  IMAD.IADD R11, R228, 0x1, -R2.reuse ;  /* 0x00000001e40b7824 */ /* 0x100fe400078e0a02 */
[----:B------:R-:W-:Y:S01]  /*9f60*/  IMAD.IADD R9, R229, 0x1, -R2 ;  /* 0x00000001e5097824 */ /* 0x000fe200078e0a02 */
[----:B------:R2:W1:Y:S04]  /*9f70*/  I2F R15, R10 ;  /* 0x0000000a000f7306 */ /* 0x0004680000201400 */
[----:B------:R-:W-:Y:S01]  /*9f80*/  IABS R9, R9 ;  /* 0x0000000900097213 */ /* 0x000fe20000000000 */
[----:B------:R-:W-:Y:S02]  /*9f90*/  FFMA.FTZ R12, R19, -UR23, R171 ;  /* 0x80000017130c7c23 */ /* 0x000fe400080100ab */
[----:B--2---:R-:W-:Y:S01]  /*9fa0*/  IMAD.MOV.U32 R10, RZ, RZ, R8 ;  /* 0x000000ffff0a7224 */ /* 0x004fe200078e0008 */
[----:B------:R-:W-:Y:S01]  /*9fb0*/  IABS R8, R11 ;  /* 0x0000000b00087213 */ /* 0x000fe20000000000 */
[----:B------:R-:W-:-:S02]  /*9fc0*/  IMAD.MOV.U32 R11, RZ, RZ, R9 ;  /* 0x000000ffff0b7224 */ /* 0x000fc400078e0009 */
[----:B------:R2:W-:Y:S01]  /*9fd0*/  I2F R18, R10 ;  /* 0x0000000a00127306 */ /* 0x0005e20000201400 */
[----:B---3--:R-:W-:Y:S01]  /*9fe0*/  FFMA.FTZ R13, R13, -UR23, R20 ;  /* 0x800000170d0d7c23 */ /* 0x008fe20008010014 */
[----:B------:R-:W-:Y:S02]  /*9ff0*/  FSEL R191, R12, -INF , !P6 ;  /* 0xff8000000cbf7808 */ /* 0x000fe40007000000 */
[----:B------:R-:W-:-:S04]  /*a000*/  ISETP.GE.AND P6, PT, R3, R233, PT ;  /* 0x000000e90300720c */ /* 0x000fc80003fc6270 */
[----:B------:R3:W-:Y:S01]  /*a010*/  I2F R28, R11 ;  /* 0x0000000b001c7306 */ /* 0x0007e20000201400 */
[----:B--2---:R-:W-:Y:S01]  /*a020*/  IMAD.MOV.U32 R10, RZ, RZ, R8 ;  /* 0x000000ffff0a7224 */ /* 0x004fe200078e0008 */
[----:B------:R-:W-:-:S06]  /*a030*/  IADD3 R8, R0, 0x29, RZ ;  /* 0x0000002900087810 */ /* 0x000fcc0007ffe0ff */
[----:B------:R2:W2:Y:S01]  /*a040*/  I2F R17, R10 ;  /* 0x0000000a00117306 */ /* 0x0004a20000201400 */
[----:B---3--:R-:W-:Y:S01]  /*a050*/  IMAD.IADD R11, R229, 0x1, -R8 ;  /* 0x00000001e50b7824 */ /* 0x008fe200078e0a08 */
[----:B------:R-:W-:Y:S01]  /*a060*/  FSEL R243, R13, -INF , !P1 ;  /* 0xff8000000df37808 */ /* 0x000fe20004800000 */
[----:B----4-:R-:W-:Y:S01]  /*a070*/  FFMA.FTZ R14, R14, -UR23, R22 ;  /* 0x800000170e0e7c23 */ /* 0x010fe20008010016 */
[----:B------:R-:W-:Y:S01]  /*a080*/  IADD3 R9, R0, 0x30, RZ ;  /* 0x0000003000097810 */ /* 0x000fe20007ffe0ff */
[----:B-1----:R-:W-:Y:S01]  /*a090*/  FFMA.FTZ R12, R15, -UR23, R21 ;  /* 0x800000170f0c7c23 */ /* 0x002fe20008010015 */
[C---:B------:R-:W-:Y:S02]  /*a0a0*/  ISETP.GE.AND P1, PT, R3.reuse, R232, PT ;  /* 0x000000e80300720c */ /* 0x040fe40003f26270 */
[----:B------:R-:W-:Y:S01]  /*a0b0*/  IABS R11, R11 ;  /* 0x0000000b000b7213 */ /* 0x000fe20000000000 */
[----:B--2---:R-:W-:Y:S01]  /*a0c0*/  IMAD.IADD R10, R228, 0x1, -R8 ;  /* 0x00000001e40a7824 */ /* 0x004fe200078e0a08 */
[----:B------:R-:W-:-:S04]  /*a0d0*/  ISETP.LT.OR P6, PT, R3, R231, P6 ;  /* 0x000000e70300720c */ /* 0x000fc800037c1670 */
[----:B------:R-:W-:Y:S02]  /*a0e0*/  IABS R10, R10 ;  /* 0x0000000a000a7213 */ /* 0x000fe40000000000 */
[----:B------:R-:W-:Y:S01]  /*a0f0*/  ISETP.LT.OR P1, PT, R3, R230, P1 ;  /* 0x000000e60300720c */ /* 0x000fe20000f21670 */
[----:B------:R-:W-:Y:S01]  /*a100*/  IMAD.IADD R3, R228, 0x1, -R9 ;  /* 0x00000001e4037824 */ /* 0x000fe200078e0a09 */
[----:B------:R1:W-:Y:S01]  /*a110*/  I2F R19, R10 ;  /* 0x0000000a00137306 */ /* 0x0003e20000201400 */
[----:B------:R-:W-:Y:S02]  /*a120*/  FSEL R240, R14, -INF , !P0 ;  /* 0xff8000000ef07808 */ /* 0x000fe40004000000 */
[----:B------:R-:W-:Y:S02]  /*a130*/  FSEL R182, R12, -INF , !P6 ;  /* 0xff8000000cb67808 */ /* 0x000fe40007000000 */
[C---:B------:R-:W-:Y:S02]  /*a140*/  ISETP.GE.AND P0, PT, R2.reuse, R233, PT ;  /* 0x000000e90200720c */ /* 0x040fe40003f06270 */
[----:B------:R-:W-:-:S02]  /*a150*/  ISETP.GE.AND P6, PT, R2, R232, PT ;  /* 0x000000e80200720c */ /* 0x000fc40003fc6270 */
[----:B------:R-:W-:Y:S02]  /*a160*/  IABS R3, R3 ;  /* 0x0000000300037213 */ /* 0x000fe40000000000 */
[C---:B------:R-:W-:Y:S01]  /*a170*/  ISETP.LT.OR P0, PT, R2.reuse, R231, P0 ;  /* 0x000000e70200720c */ /* 0x040fe20000701670 */
[----:B-1----:R-:W-:Y:S02]  /*a180*/  IMAD.MOV.U32 R10, RZ, RZ, R11 ;  /* 0x000000ffff0a7224 */ /* 0x002fe400078e000b */
[----:B------:R-:W-:Y:S01]  /*a190*/  IMAD.IADD R11, R229, 0x1, -R9 ;  /* 0x00000001e50b7824 */ /* 0x000fe200078e0a09 */
[----:B------:R-:W-:Y:S01]  /*a1a0*/  ISETP.LT.OR P6, PT, R2, R230, P6 ;  /* 0x000000e60200720c */ /* 0x000fe200037c1670 */
[----:B------:R1:W-:Y:S03]  /*a1b0*/  I2F R16, R10 ;  /* 0x0000000a00107306 */ /* 0x0003e60000201400 */
[----:B------:R-:W-:Y:S01]  /*a1c0*/  IABS R2, R11 ;  /* 0x0000000b00027213 */ /* 0x000fe20000000000 */
[----:B------:R-:W-:Y:S01]  /*a1d0*/  HMMA.16816.F32.BF16 R24, R4, R32, R236 ;  /* 0x000000200418723c */ /* 0x000fe200000418ec */
[----:B------:R-:W-:-:S03]  /*a1e0*/  FFMA.FTZ R13, R17, -UR23, R172 ;  /* 0x80000017110d7c23 */ /* 0x000fc600080100ac */
[----:B------:R-:W-:Y:S02]  /*a1f0*/  IMAD.MOV.U32 R11, RZ, RZ, R2 ;  /* 0x000000ffff0b7224 */ /* 0x000fe400078e0002 */
[----:B------:R-:W-:Y:S02]  /*a200*/  FFMA.FTZ R12, R18, -UR23, R23 ;  /* 0x80000017120c7c23 */ /* 0x000fe40008010017 */
[----:B-1----:R-:W-:Y:S01]  /*a210*/  IMAD.MOV.U32 R10, RZ, RZ, R3 ;  /* 0x000000ffff0a7224 */ /* 0x002fe200078e0003 */
[----:B------:R-:W-:Y:S01]  /*a220*/  IADD3 R3, R0, 0x31, RZ ;  /* 0x0000003100037810 */ /* 0x000fe20007ffe0ff */
[----:B------:R1:W-:Y:S01]  /*a230*/  I2F R17, R11 ;  /* 0x0000000b00117306 */ /* 0x0003e20000201400 */
[----:B------:R-:W-:Y:S02]  /*a240*/  FSEL R168, R12, -INF , !P1 ;  /* 0xff8000000ca87808 */ /* 0x000fe40004800000 */
[----:B------:R-:W-:-:S05]  /*a250*/  FSEL R247, R13, -INF , !P0 ;  /* 0xff8000000df77808 */ /* 0x000fca0004000000 */
[----:B------:R2:W3:Y:S01]  /*a260*/  I2F R14, R10 ;  /* 0x0000000a000e7306 */ /* 0x0004e20000201400 */
[----:B------:R-:W-:Y:S02]  /*a270*/  IADD3 R2, R0, 0x38, RZ ;  /* 0x0000003800027810 */ /* 0x000fe40007ffe0ff */
[C---:B------:R-:W-:Y:S01]  /*a280*/  ISETP.GE.AND P1, PT, R8.reuse, R233, PT ;  /* 0x000000e90800720c */ /* 0x040fe20003f26270 */
[--C-:B-1----:R-:W-:Y:S01]  /*a290*/  IMAD.IADD R11, R229, 0x1, -R3.reuse ;  /* 0x00000001e50b7824 */ /* 0x102fe200078e0a03 */
[----:B------:R-:W-:Y:S01]  /*a2a0*/  ISETP.GE.AND P0, PT, R8, R232, PT ;  /* 0x000000e80800720c */ /* 0x000fe20003f06270 */
[----:B--2---:R-:W-:-:S03]  /*a2b0*/  IMAD.IADD R10, R228, 0x1, -R3 ;  /* 0x00000001e40a7824 */ /* 0x004fc600078e0a03 */
[----:B------:R-:W-:Y:S02]  /*a2c0*/  IABS R11, R11 ;  /* 0x0000000b000b7213 */ /* 0x000fe40000000000 */
[----:B------:R-:W-:Y:S02]  /*a2d0*/  IABS R10, R10 ;  /* 0x0000000a000a7213 */ /* 0x000fe40000000000 */
[C---:B------:R-:W-:Y:S02]  /*a2e0*/  ISETP.LT.OR P1, PT, R8.reuse, R231, P1 ;  /* 0x000000e70800720c */ /* 0x040fe40000f21670 */
[----:B------:R1:W2:Y:S01]  /*a2f0*/  I2F R15, R10 ;  /* 0x0000000a000f7306 */ /* 0x0002a20000201400 */
[----:B------:R-:W-:Y:S01]  /*a300*/  ISETP.LT.OR P0, PT, R8, R230, P0 ;  /* 0x000000e60800720c */ /* 0x000fe20000701670 */
[----:B------:R-:W-:Y:S01]  /*a310*/  IMAD.IADD R8, R228, 0x1, -R2 ;  /* 0x00000001e4087824 */ /* 0x000fe200078e0a02 */
[----:B------:R-:W-:Y:S01]  /*a320*/  HMMA.16816.F32.BF16 R20, R4, R34, R196 ;  /* 0x000000220414723c */ /* 0x000fe200000418c4 */
[----:B------:R-:W-:-:S06]  /*a330*/  IADD3 R0, R0, 0x39, RZ ;  /* 0x0000003900007810 */ /* 0x000fcc0007ffe0ff */
[----:B------:R-:W-:Y:S01]  /*a340*/  IABS R4, R8 ;  /* 0x0000000800047213 */ /* 0x000fe20000000000 */
[----:B-1----:R-:W-:Y:S02]  /*a350*/  IMAD.MOV.U32 R10, RZ, RZ, R11 ;  /* 0x000000ffff0a7224 */ /* 0x002fe400078e000b */
[----:B------:R-:W-:Y:S02]  /*a360*/  FFMA.FTZ R11, R28, -UR23, R174 ;  /* 0x800000171c0b7c23 */ /* 0x000fe400080100ae */
[----:B------:R-:W-:Y:S01]  /*a370*/  IMAD.IADD R6, R229, 0x1, -R2 ;  /* 0x00000001e5067824 */ /* 0x000fe200078e0a02 */
[----:B------:R1:W-:Y:S02]  /*a380*/  I2F R13, R10 ;  /* 0x0000000a000d7306 */ /* 0x0003e40000201400 */
[----:B------:R-:W-:Y:S02]  /*a390*/  FSEL R246, R11, -INF , !P6 ;  /* 0xff8000000bf67808 */ /* 0x000fe40007000000 */
[C---:B------:R-:W-:Y:S01]  /*a3a0*/  ISETP.GE.AND P6, PT, R9.reuse, R233, PT ;  /* 0x000000e90900720c */ /* 0x040fe20003fc6270 */
[----:B------:R-:W-:Y:S01]  /*a3b0*/  IMAD.MOV.U32 R5, RZ, RZ, R4 ;  /* 0x000000ffff057224 */ /* 0x000fe200078e0004 */
[----:B------:R-:W-:Y:S01]  /*a3c0*/  IABS R4, R6 ;  /* 0x0000000600047213 */ /* 0x000fe20000000000 */
[----:B---3--:R-:W-:Y:S01]  /*a3d0*/  FFMA.FTZ R7, R14, -UR23, R24 ;  /* 0x800000170e077c23 */ /* 0x008fe20008010018 */
[----:B------:R-:W-:Y:S01]  /*a3e0*/  ISETP.LT.OR P6, PT, R9, R231, P6 ;  /* 0x000000e70900720c */ /* 0x000fe200037c1670 */
[----:B------:R-:W-:-:S02]  /*a3f0*/  FFMA.FTZ R8, R19, -UR23, R173 ;  /* 0x8000001713087c23 */ /* 0x000fc400080100ad */
[----:B-1----:R-:W-:Y:S01]  /*a400*/  FFMA.FTZ R10, R16, -UR23, R175 ;  /* 0x80000017100a7c23 */ /* 0x002fe200080100af */
[----:B------:R-:W-:Y:S02]  /*a410*/  FSEL R248, R7, -INF , !P6 ;  /* 0xff80000007f87808 */ /* 0x000fe40007000000 */
[C---:B------:R-:W-:Y:S02]  /*a420*/  ISETP.GE.AND P6, PT, R3.reuse, R232, PT ;  /* 0x000000e80300720c */ /* 0x040fe40003fc6270 */
[----:B------:R-:W-:Y:S02]  /*a430*/  FSEL R252, R10, -INF , !P0 ;  /* 0xff8000000afc7808 */ /* 0x000fe40004000000 */
[----:B------:R1:W3:Y:S01]  /*a440*/  I2F R10, R4 ;  /* 0x00000004000a7306 */ /* 0x0002e20000201400 */
[----:B------:R-:W-:Y:S02]  /*a450*/  ISETP.GE.AND P0, PT, R3, R233, PT ;  /* 0x000000e90300720c */ /* 0x000fe40003f06270 */
[----:B------:R-:W-:-:S02]  /*a460*/  FSEL R245, R8, -INF , !P1 ;  /* 0xff80000008f57808 */ /* 0x000fc40004800000 */
[----:B------:R-:W-:Y:S02]  /*a470*/  ISETP.GE.AND P1, PT, R9, R232, PT ;  /* 0x000000e80900720c */ /* 0x000fe40003f26270 */
[C---:B------:R-:W-:Y:S01]  /*a480*/  ISETP.LT.OR P0, PT, R3.reuse, R231, P0 ;  /* 0x000000e70300720c */ /* 0x040fe20000701670 */
[----:B------:R4:W3:Y:S01]  /*a490*/  I2F R12, R5 ;  /* 0x00000005000c7306 */ /* 0x0008e20000201400 */
[-C--:B------:R-:W-:Y:S01]  /*a4a0*/  ISETP.LT.OR P6, PT, R3, R230.reuse, P6 ;  /* 0x000000e60300720c */ /* 0x080fe200037c1670 */
[----:B-1----:R-:W-:Y:S01]  /*a4b0*/  IMAD.IADD R4, R228, 0x1, -R0 ;  /* 0x00000001e4047824 */ /* 0x002fe200078e0a00 */
[----:B------:R-:W-:Y:S01]  /*a4c0*/  ISETP.LT.OR P1, PT, R9, R230, P1 ;  /* 0x000000e60900720c */ /* 0x000fe20000f21670 */
[----:B--2---:R-:W-:-:S03]  /*a4d0*/  FFMA.FTZ R9, R15, -UR23, R25 ;  /* 0x800000170f097c23 */ /* 0x004fc60008010019 */
[----:B------:R-:W-:Y:S01]  /*a4e0*/  IABS R3, R4 ;  /* 0x0000000400037213 */ /* 0x000fe20000000000 */
[----:B----4-:R-:W-:-:S04]  /*a4f0*/  IMAD.IADD R5, R229, 0x1, -R0 ;  /* 0x00000001e5057824 */ /* 0x010fc800078e0a00 */
[----:B------:R-:W-:Y:S01]  /*a500*/  IMAD.MOV.U32 R4, RZ, RZ, R3 ;  /* 0x000000ffff047224 */ /* 0x000fe200078e0003 */
[----:B------:R-:W-:Y:S02]  /*a510*/  FSEL R241, R9, -INF , !P0 ;  /* 0xff80000009f17808 */ /* 0x000fe40004000000 */
[----:B------:R-:W-:Y:S01]  /*a520*/  IABS R3, R5 ;  /* 0x0000000500037213 */ /* 0x000fe20000000000 */
[----:B------:R-:W-:Y:S01]  /*a530*/  FFMA.FTZ R6, R17, -UR23, R26 ;  /* 0x8000001711067c23 */ /* 0x000fe2000801001a */
[----:B------:R-:W-:Y:S01]  /*a540*/  ISETP.GE.AND P0, PT, R2, R232, PT ;  /* 0x000000e80200720c */ /* 0x000fe20003f06270 */
[----:B------:R-:W1:Y:S01]  /*a550*/  I2F R4, R4 ;  /* 0x0000000400047306 */ /* 0x000e620000201400 */
[----:B---3--:R-:W-:Y:S02]  /*a560*/  FFMA.FTZ R5, R10, -UR23, R22 ;  /* 0x800000170a057c23 */ /* 0x008fe40008010016 */
[----:B------:R-:W-:Y:S02]  /*a570*/  FSEL R242, R6, -INF , !P1 ;  /* 0xff80000006f27808 */ /* 0x000fe40004800000 */
[----:B------:R-:W-:-:S03]  /*a580*/  ISETP.LT.OR P0, PT, R2, R230, P0 ;  /* 0x000000e60200720c */ /* 0x000fc60000701670 */
[----:B------:R-:W2:Y:S01]  /*a590*/  I2F R3, R3 ;  /* 0x0000000300037306 */ /* 0x000ea20000201400 */
[----:B------:R-:W-:Y:S01]  /*a5a0*/  ISETP.GE.AND P1, PT, R2, R233, PT ;  /* 0x000000e90200720c */ /* 0x000fe20003f26270 */
[----:B------:R-:W-:Y:S01]  /*a5b0*/  FFMA.FTZ R7, R13, -UR23, R27 ;  /* 0x800000170d077c23 */ /* 0x000fe2000801001b */
[----:B------:R-:W-:Y:S01]  /*a5c0*/  FSEL R178, R5, -INF , !P0 ;  /* 0xff80000005b27808 */ /* 0x000fe20004000000 */
[----:B------:R-:W-:Y:S01]  /*a5d0*/  FFMA.FTZ R8, R12, -UR23, R20 ;  /* 0x800000170c087c23 */ /* 0x000fe20008010014 */
[----:B------:R-:W-:Y:S02]  /*a5e0*/  ISETP.LT.OR P1, PT, R2, R231, P1 ;  /* 0x000000e70200720c */ /* 0x000fe40000f21670 */
[----:B------:R-:W-:Y:S02]  /*a5f0*/  PLOP3.LUT P0, PT, PT, PT, UP0, 0x80, 0x0 ;  /* 0x000000000000781c */ /* 0x000fe40003f0f008 */
[----:B------:R-:W-:Y:S02]  /*a600*/  FSEL R251, R7, -INF , !P6 ;  /* 0xff80000007fb7808 */ /* 0x000fe40007000000 */
[----:B------:R-:W-:-:S02]  /*a610*/  FSEL R179, R8, -INF , !P1 ;  /* 0xff80000008b37808 */ /* 0x000fc40004800000 */
[C---:B------:R-:W-:Y:S02]  /*a620*/  ISETP.GE.AND P6, PT, R0.reuse, R233, PT ;  /* 0x000000e90000720c */ /* 0x040fe40003fc6270 */
[----:B------:R-:W-:Y:S01]  /*a630*/  ISETP.GE.AND P1, PT, R0, R232, PT ;  /* 0x000000e80000720c */ /* 0x000fe20003f26270 */
[----:B-1----:R-:W-:Y:S01]  /*a640*/  FFMA.FTZ R2, R4, -UR23, R21 ;  /* 0x8000001704027c23 */ /* 0x002fe20008010015 */
[C---:B------:R-:W-:Y:S02]  /*a650*/  ISETP.LT.OR P6, PT, R0.reuse, R231, P6 ;  /* 0x000000e70000720c */ /* 0x040fe400037c1670 */
[----:B------:R-:W-:Y:S01]  /*a660*/  ISETP.LT.OR P1, PT, R0, R230, P1 ;  /* 0x000000e60000720c */ /* 0x000fe20000f21670 */
[----:B--2---:R-:W-:Y:S01]  /*a670*/  FFMA.FTZ R0, R3, -UR23, R23 ;  /* 0x8000001703007c23 */ /* 0x004fe20008010017 */
[----:B------:R-:W-:-:S04]  /*a680*/  FSEL R187, R2, -INF , !P6 ;  /* 0xff80000002bb7808 */ /* 0x000fc80007000000 */
        /* <DEDUP_REMOVED lines=76> */
.L_x_510:
[----:B------:R-:W-:Y:S05]  /*ab50*/  BSYNC B0 ;  /* 0x0000000000007941 */ /* 0x000fea0003800000 */
.L_x_509:
[----:B------:R-:W0:Y:S02]  /*ab60*/  LDGDEPBAR ;  /* 0x00000000000079af */ /* 0x000e240000000000 */
.L_x_508:
[----:B------:R-:W-:Y:S01]  /*ab70*/  FMNMX.FTZ R0, R133, R180, !PT ;  /* 0x000000b485007209 */ /* 0x000fe20007810000 */
[----:B-1----:R-:W-:Y:S01]  /*ab80*/  LDSM.16.MT88.4 R12, [R201+0x18000] ;  /* 0x01800000c90c783b */ /* 0x002fe20000004200 */
[----:B------:R-:W-:Y:S02]  /*ab90*/  MOV R10, R168 ;  /* 0x000000a8000a7202 */ /* 0x000fe40000000f00 */
[----:B------:R-:W-:Y:S01]  /*aba0*/  FMNMX.FTZ R0, R181, R0, !PT ;  /* 0x00000000b5007209 */ /* 0x000fe20007810000 */
[----:B------:R-:W-:Y:S01]  /*abb0*/  LDSM.16.MT88.4 R20, [R202+0x18000] ;  /* 0x01800000ca14783b */ /* 0x000fe20000004200 */
[----:B------:R-:W-:Y:S02]  /*abc0*/  MOV R11, R251 ;  /* 0x000000fb000b7202 */ /* 0x000fe40000000f00 */
[----:B------:R-:W-:Y:S01]  /*abd0*/  FMNMX.FTZ R0, R135, R0, !PT ;  /* 0x0000000087007209 */ /* 0x000fe20007810000 */
[----:B------:R-:W-:Y:S01]  /*abe0*/  LDSM.16.MT88.4 R16, [R204+0x18000] ;  /* 0x01800000cc10783b */ /* 0x000fe20000004200 */
        /* <DEDUP_REMOVED lines=40> */
[----:B------:R-:W-:Y:S04]  /*ae70*/  STL [R1+0x34], R170 ;  /* 0x000034aa01007387 */ /* 0x000fe80000100800 */
[----:B------:R-:W-:-:S05]  /*ae80*/  FSEL R2, R2, RZ, P6 ;  /* 0x000000ff02027208 */ /* 0x000fca0003000000 */
[----:B------:R-:W-:Y:S01]  /*ae90*/  FFMA.FTZ R0, R180, c[0x0][0x23c], -R2 ;  /* 0x00008f00b4007a23 */ /* 0x000fe20000010802 */
[----:B--2---:R-:W-:-:S03]  /*aea0*/  FMNMX.FTZ R7, R3, R5, !PT ;  /* 0x0000000503077209 */ /* 0x004fc60007810000 */
[----:B------:R1:W-:Y:S01]  /*aeb0*/  MUFU.EX2 R169, R0 ;  /* 0x0000000000a97308 */ /* 0x0003e20000000800 */
[----:B------:R-:W-:Y:S01]  /*aec0*/  FFMA.FTZ R3, R135, c[0x0][0x23c], -R2 ;  /* 0x00008f0087037a23 */ /* 0x000fe20000010802 */
[----:B------:R-:W-:Y:S02]  /*aed0*/  FSEL R5, R170, RZ, P6 ;  /* 0x000000ffaa057208 */ /* 0x000fe40003000000 */
[----:B------:R-:W-:Y:S01]  /*aee0*/  FSETP.NEU.FTZ.AND P1, PT, R7, -INF , PT ;  /* 0xff8000000700780b */ /* 0x000fe20003f3d000 */
[----:B------:R2:W-:Y:S02]  /*aef0*/  STL [R1+0x2c], R7 ;  /* 0x00002c0701007387 */ /* 0x0005e40000100800 */
[----:B------:R-:W-:Y:S01]  /*af00*/  FADD.FTZ R5, R133, -R5 ;  /* 0x8000000585057221 */ /* 0x000fe20000010000 */
[----:B------:R3:W-:Y:S01]  /*af10*/  MUFU.EX2 R32, R3 ;  /* 0x0000000300207308 */ /* 0x0007e20000000800 */
[----:B------:R-:W-:Y:S02]  /*af20*/  FSEL R4, R7, RZ, P1 ;  /* 0x000000ff07047208 */ /* 0x000fe40000800000 */
[----:B------:R-:W-:-:S02]  /*af30*/  FMUL.FTZ R5, R5, c[0x0][0x23c] ;  /* 0x00008f0005057a20 */ /* 0x000fc40000410000 */
[----:B-1----:R-:W-:-:S04]  /*af40*/  FFMA.FTZ R0, R181, c[0x0][0x23c], -R2 ;  /* 0x00008f00b5007a23 */ /* 0x002fc80000010802 */
[----:B------:R1:W4:Y:S01]  /*af50*/  MUFU.EX2 R8, R0 ;  /* 0x0000000000087308 */ /* 0x0003220000000800 */
[----:B---3--:R-:W-:-:S07]  /*af60*/  FFMA.FTZ R3, R30, c[0x0][0x23c], -R2 ;  /* 0x00008f001e037a23 */ /* 0x008fce0000010802 */
[----:B------:R3:W-:Y:S01]  /*af70*/  MUFU.EX2 R168, R3 ;  /* 0x0000000300a87308 */ /* 0x0007e20000000800 */
[----:B-1----:R-:W-:-:S05]  /*af80*/  FMUL.FTZ R0, R7, c[0x0][0x23c] ;  /* 0x00008f0007007a20 */ /* 0x002fca0000410000 */
[----:B------:R-:W-:-:S05]  /*af90*/  FSEL R0, R0, RZ, P1 ;  /* 0x000000ff00007208 */ /* 0x000fca0000800000 */
[--C-:B---3--:R-:W-:Y:S02]  /*afa0*/  FFMA.FTZ R3, R177, c[0x0][0x23c], -R0.reuse ;  /* 0x00008f00b1037a23 */ /* 0x108fe40000010800 */
[--C-:B------:R-:W-:Y:S02]  /*afb0*/  FFMA.FTZ R10, R10, c[0x0][0x23c], -R0.reuse ;  /* 0x00008f000a0a7a23 */ /* 0x100fe40000010800 */
[----:B------:R1:W-:Y:S02]  /*afc0*/  MUFU.EX2 R6, R3 ;  /* 0x0000000300067308 */ /* 0x0003e40000000800 */
[----:B-1----:R-:W-:-:S06]  /*afd0*/  FFMA.FTZ R3, R176, c[0x0][0x23c], -R0 ;  /* 0x00008f00b0037a23 */ /* 0x002fcc0000010800 */
[----:B------:R1:W-:Y:S02]  /*afe0*/  MUFU.EX2 R135, R3 ;  /* 0x0000000300877308 */ /* 0x0003e40000000800 */
[----:B-1----:R-:W-:Y:S01]  /*aff0*/  FFMA.FTZ R3, R134, c[0x0][0x23c], -R0 ;  /* 0x00008f0086037a23 */ /* 0x002fe20000010800 */
[----:B----4-:R-:W-:-:S05]  /*b000*/  MOV R134, R8 ;  /* 0x0000000800867202 */ /* 0x010fca0000000f00 */
[----:B------:R-:W1:Y:S08]  /*b010*/  MUFU.EX2 R8, R5 ;  /* 0x0000000500087308 */ /* 0x000e700000000800 */
[----:B------:R3:W-:Y:S01]  /*b020*/  MUFU.EX2 R35, R3 ;  /* 0x0000000300237308 */ /* 0x0007e20000000800 */
[-C--:B-1----:R-:W-:Y:S02]  /*b030*/  FMUL.FTZ R136, R136, R8.reuse ;  /* 0x0000000888887220 */ /* 0x082fe40000410000 */
[----:B------:R-:W-:-:S02]  /*b040*/  FMUL.FTZ R137, R137, R8 ;  /* 0x0000000889897220 */ /* 0x000fc40000410000 */
[-C--:B------:R-:W-:Y:S02]  /*b050*/  FMUL.FTZ R140, R140, R8.reuse ;  /* 0x000000088c8c7220 */ /* 0x080fe40000410000 */
[-C--:B------:R-:W-:Y:S02]  /*b060*/  FMUL.FTZ R141, R141, R8.reuse ;  /* 0x000000088d8d7220 */ /* 0x080fe40000410000 */
[----:B---3--:R-:W-:Y:S02]  /*b070*/  FFMA.FTZ R3, R29, c[0x0][0x23c], -R0 ;  /* 0x00008f001d037a23 */ /* 0x008fe40000010800 */
[-C--:B------:R-:W-:Y:S02]  /*b080*/  FMUL.FTZ R144, R144, R8.reuse ;  /* 0x0000000890907220 */ /* 0x080fe40000410000 */
[----:B------:R-:W2:Y:S01]  /*b090*/  MUFU.EX2 R133, R3 ;  /* 0x0000000300857308 */ /* 0x000ea20000000800 */
[-C--:B------:R-:W-:Y:S02]  /*b0a0*/  FMUL.FTZ R145, R145, R8.reuse ;  /* 0x0000000891917220 */ /* 0x080fe40000410000 */
[----:B------:R-:W-:-:S02]  /*b0b0*/  FMUL.FTZ R148, R148, R8 ;  /* 0x0000000894947220 */ /* 0x000fc40000410000 */
[-C--:B------:R-:W-:Y:S02]  /*b0c0*/  FMUL.FTZ R149, R149, R8.reuse ;  /* 0x0000000895957220 */ /* 0x080fe40000410000 */
[-C--:B------:R-:W-:Y:S02]  /*b0d0*/  FMUL.FTZ R152, R152, R8.reuse ;  /* 0x0000000898987220 */ /* 0x080fe40000410000 */
[-C--:B------:R-:W-:Y:S02]  /*b0e0*/  FMUL.FTZ R153, R153, R8.reuse ;  /* 0x0000000899997220 */ /* 0x080fe40000410000 */
[-C--:B------:R-:W-:Y:S02]  /*b0f0*/  FMUL.FTZ R156, R156, R8.reuse ;  /* 0x000000089c9c7220 */ /* 0x080fe40000410000 */
[-C--:B------:R-:W-:Y:S02]  /*b100*/  FMUL.FTZ R157, R157, R8.reuse ;  /* 0x000000089d9d7220 */ /* 0x080fe40000410000 */
[----:B------:R-:W-:Y:S01]  /*b110*/  FMUL.FTZ R160, R160, R8 ;  /* 0x00000008a0a07220 */ /* 0x000fe20000410000 */
[----:B--2---:R-:W-:Y:S01]  /*b120*/  F2FP.BF16.PACK_AB R7, R133, R35 ;  /* 0x000000238507723e */ /* 0x004fe200000010ff */
[----:B------:R-:W-:Y:S01]  /*b130*/  FADD.FTZ R3, R132, -R4 ;  /* 0x8000000484037221 */ /* 0x000fe20000010000 */
[----:B------:R-:W-:Y:S01]  /*b140*/  MOV R132, R6 ;  /* 0x0000000600847202 */ /* 0x000fe20000000f00 */
[----:B------:R-:W-:Y:S01]  /*b150*/  FMUL.FTZ R161, R161, R8 ;  /* 0x00000008a1a17220 */ /* 0x000fe20000410000 */
[----:B------:R-:W-:Y:S01]  /*b160*/  F2FP.BF16.PACK_AB R4, R134, R169 ;  /* 0x000000a98604723e */ /* 0x000fe200000010ff */
[----:B------:R-:W-:Y:S01]  /*b170*/  FMUL.FTZ R3, R3, c[0x0][0x23c] ;  /* 0x00008f0003037a20 */ /* 0x000fe20000410000 */
[----:B------:R-:W-:Y:S01]  /*b180*/  F2FP.BF16.PACK_AB R5, R135, R132 ;  /* 0x000000848705723e */ /* 0x000fe200000010ff */
[----:B------:R-:W-:Y:S01]  /*b190*/  FMUL.FTZ R164, R164, R8 ;  /* 0x00000008a4a47220 */ /* 0x000fe20000410000 */
[----:B------:R-:W-:Y:S01]  /*b1a0*/  F2FP.BF16.PACK_AB R6, R168, R32 ;  /* 0x00000020a806723e */ /* 0x000fe200000010ff */
[----:B------:R-:W-:-:S02]  /*b1b0*/  FMUL.FTZ R165, R165, R8 ;  /* 0x00000008a5a57220 */ /* 0x000fc40000410000 */
[----:B------:R-:W1:Y:S01]  /*b1c0*/  MUFU.EX2 R3, R3 ;  /* 0x0000000300037308 */ /* 0x000e620000000800 */
[-C--:B------:R-:W-:Y:S02]  /*b1d0*/  FMUL.FTZ R36, R36, R8.reuse ;  /* 0x0000000824247220 */ /* 0x080fe40000410000 */
[-C--:B------:R-:W-:Y:S02]  /*b1e0*/  FMUL.FTZ R37, R37, R8.reuse ;  /* 0x0000000825257220 */ /* 0x080fe40000410000 */
[-C--:B------:R-:W-:Y:S02]  /*b1f0*/  FMUL.FTZ R40, R40, R8.reuse ;  /* 0x0000000828287220 */ /* 0x080fe40000410000 */
[-C--:B------:R-:W-:Y:S02]  /*b200*/  FMUL.FTZ R41, R41, R8.reuse ;  /* 0x0000000829297220 */ /* 0x080fe40000410000 */
[-C--:B------:R-:W-:Y:S02]  /*b210*/  FMUL.FTZ R44, R44, R8.reuse ;  /* 0x000000082c2c7220 */ /* 0x080fe40000410000 */
[----:B------:R-:W-:-:S02]  /*b220*/  FMUL.FTZ R45, R45, R8 ;  /* 0x000000082d2d7220 */ /* 0x000fc40000410000 */
[-C--:B------:R-:W-:Y:S02]  /*b230*/  FMUL.FTZ R48, R48, R8.reuse ;  /* 0x0000000830307220 */ /* 0x080fe40000410000 */
[----:B------:R-:W-:Y:S02]  /*b240*/  FMUL.FTZ R49, R49, R8 ;  /* 0x0000000831317220 */ /* 0x000fe40000410000 */
[-C--:B-1----:R-:W-:Y:S02]  /*b250*/  FMUL.FTZ R138, R138, R3.reuse ;  /* 0x000000038a8a7220 */ /* 0x082fe40000410000 */
[-C--:B------:R-:W-:Y:S02]  /*b260*/  FMUL.FTZ R139, R139, R3.reuse ;  /* 0x000000038b8b7220 */ /* 0x080fe40000410000 */
[-C--:B------:R-:W-:Y:S02]  /*b270*/  FMUL.FTZ R142, R142, R3.reuse ;  /* 0x000000038e8e7220 */ /* 0x080fe40000410000 */
[----:B------:R-:W-:-:S02]  /*b280*/  FMUL.FTZ R143, R143, R3 ;  /* 0x000000038f8f7220 */ /* 0x000fc40000410000 */
[-C--:B------:R-:W-:Y:S01]  /*b290*/  FMUL.FTZ R146, R146, R3.reuse ;  /* 0x0000000392927220 */ /* 0x080fe20000410000 */
[C---:B------:R-:W-:Y:S01]  /*b2a0*/  HMMA.16816.F32.BF16 R136, R4.reuse, R12, R136 ;  /* 0x0000000c0488723c */ /* 0x040fe20000041888 */
        /* <DEDUP_REMOVED lines=9> */
[C---:B------:R-:W-:Y:S01]  /*b340*/  HMMA.16816.F32.BF16 R12, R4.reuse, R20, R144 ;  /* 0x00000014040c723c */ /* 0x040fe20000041890 */
        /* <DEDUP_REMOVED lines=8> */
[----:B------:R-:W-:Y:S01]  /*b3d0*/  MOV R140, R240 ;  /* 0x000000f0008c7202 */ /* 0x000fe20000000f00 */
[----:B------:R-:W-:Y:S01]  /*b3e0*/  FMUL.FTZ R39, R39, R3 ;  /* 0x0000000327277220 */ /* 0x000fe20000410000 */
[----:B------:R-:W-:Y:S01]  /*b3f0*/  MOV R147, R179 ;  /* 0x000000b300937202 */ /* 0x000fe20000000f00 */
[----:B------:R-:W-:-:S02]  /*b400*/  FMUL.FTZ R42, R42, R3 ;  /* 0x000000032a2a7220 */ /* 0x000fc40000410000 */
[-C--:B------:R-:W-:Y:S01]  /*b410*/  FMUL.FTZ R43, R43, R3.reuse ;  /* 0x000000032b2b7220 */ /* 0x080fe20000410000 */
[----:B------:R-:W-:Y:S01]  /*b420*/  MOV R149, R248 ;  /* 0x000000f800957202 */ /* 0x000fe20000000f00 */
[C---:B------:R-:W-:Y:S01]  /*b430*/  HMMA.16816.F32.BF16 R240, R4.reuse, R18, R156 ;  /* 0x0000001204f0723c */ /* 0x040fe2000004189c */
[-C--:B------:R-:W-:Y:S01]  /*b440*/  FMUL.FTZ R46, R46, R3.reuse ;  /* 0x000000032e2e7220 */ /* 0x080fe20000410000 */
[----:B------:R-:W-:Y:S01]  /*b450*/  MOV R26, R172 ;  /* 0x000000ac001a7202 */ /* 0x000fe20000000f00 */
[----:B------:R-:W-:Y:S01]  /*b460*/  FMUL.FTZ R47, R47, R3 ;  /* 0x000000032f2f7220 */ /* 0x000fe20000410000 */
[----:B------:R-:W-:Y:S01]  /*b470*/  MOV R25, R173 ;  /* 0x000000ad00197202 */ /* 0x000fe20000000f00 */
[-C--:B------:R-:W-:Y:S01]  /*b480*/  FMUL.FTZ R50, R50, R3.reuse ;  /* 0x0000000332327220 */ /* 0x080fe20000410000 */
[----:B------:R-:W-:Y:S01]  /*b490*/  MOV R24, R174 ;  /* 0x000000ae00187202 */ /* 0x000fe20000000f00 */
[----:B------:R-:W-:Y:S01]  /*b4a0*/  FMUL.FTZ R51, R51, R3 ;  /* 0x0000000333337220 */ /* 0x000fe20000410000 */
[----:B------:R-:W-:Y:S01]  /*b4b0*/  MOV R30, R12 ;  /* 0x0000000c001e7202 */ /* 0x000fe20000000f00 */
[C---:B------:R-:W-:Y:S01]  /*b4c0*/  HMMA.16816.F32.BF16 R248, R4.reuse, R16, R152 ;  /* 0x0000001004f8723c */ /* 0x040fe20000041898 */
[----:B------:R-:W-:Y:S01]  /*b4d0*/  MOV R29, R13 ;  /* 0x0000000d001d7202 */ /* 0x000fe20000000f00 */
[----:B------:R-:W1:Y:S01]  /*b4e0*/  LDSM.16.MT88.4 R16, [R202+0x1a000] ;  /* 0x01a00000ca10783b */ /* 0x000e620000004200 */
[----:B------:R-:W-:Y:S01]  /*b4f0*/  MOV R28, R14 ;  /* 0x0000000e001c7202 */ /* 0x000fe20000000f00 */
[-C--:B------:R-:W-:Y:S01]  /*b500*/  FMUL.FTZ R52, R52, R8.reuse ;  /* 0x0000000834347220 */ /* 0x080fe20000410000 */
[----:B------:R-:W-:Y:S01]  /*b510*/  MOV R27, R15 ;  /* 0x0000000f001b7202 */ /* 0x000fe20000000f00 */
[----:B------:R-:W-:Y:S01]  /*b520*/  FMUL.FTZ R53, R53, R8 ;  /* 0x0000000835357220 */ /* 0x000fe20000410000 */
[----:B------:R-:W2:Y:S01]  /*b530*/  LDSM.16.MT88.4 R12, [R203+0x18000] ;  /* 0x01800000cb0c783b */ /* 0x000ea20000004200 */
[----:B------:R-:W-:Y:S01]  /*b540*/  MOV R148, R20 ;  /* 0x0000001400947202 */ /* 0x000fe20000000f00 */
[----:B------:R-:W-:Y:S01]  /*b550*/  FMUL.FTZ R54, R54, R3 ;  /* 0x0000000336367220 */ /* 0x000fe20000410000 */
[----:B------:R-:W-:Y:S01]  /*b560*/  MOV R146, R21 ;  /* 0x0000001500927202 */ /* 0x000fe20000000f00 */
[----:B------:R-:W-:Y:S01]  /*b570*/  FMUL.FTZ R55, R55, R3 ;  /* 0x0000000337377220 */ /* 0x000fe20000410000 */
[----:B------:R-:W-:Y:S01]  /*b580*/  MOV R145, R22 ;  /* 0x0000001600917202 */ /* 0x000fe20000000f00 */
[-C--:B------:R-:W-:Y:S01]  /*b590*/  FMUL.FTZ R56, R56, R8.reuse ;  /* 0x0000000838387220 */ /* 0x080fe20000410000 */
[----:B------:R-:W-:Y:S01]  /*b5a0*/  MOV R144, R23 ;  /* 0x0000001700907202 */ /* 0x000fe20000000f00 */
[-C--:B------:R-:W-:Y:S01]  /*b5b0*/  FMUL.FTZ R57, R57, R8.reuse ;  /* 0x0000000839397220 */ /* 0x080fe20000410000 */
[----:B------:R-:W3:Y:S01]  /*b5c0*/  LDSM.16.MT88.4 R20, [R201+0x1a000] ;  /* 0x01a00000c914783b */ /* 0x000ee20000004200 */
[----:B------:R-:W-:Y:S01]  /*b5d0*/  MOV R154, R133 ;  /* 0x00000085009a7202 */ /* 0x000fe20000000f00 */
[----:B------:R-:W-:Y:S01]  /*b5e0*/  FMUL.FTZ R58, R58, R3 ;  /* 0x000000033a3a7220 */ /* 0x000fe20000410000 */
[----:B------:R-:W-:Y:S01]  /*b5f0*/  MOV R155, R187 ;  /* 0x000000bb009b7202 */ /* 0x000fe20000000f00 */
[----:B------:R-:W-:Y:S01]  /*b600*/  FMUL.FTZ R59, R59, R3 ;  /* 0x000000033b3b7220 */ /* 0x000fe20000410000 */
[----:B------:R-:W-:Y:S01]  /*b610*/  MOV R152, R35 ;  /* 0x0000002300987202 */ /* 0x000fe20000000f00 */
        /* <DEDUP_REMOVED lines=19> */
[----:B-1----:R-:W-:Y:S01]  /*b750*/  HMMA.16816.F32.BF16 R236, R4, R16, R44 ;  /* 0x0000001004ec723c */ /* 0x002fe2000004182c */
[----:B------:R-:W-:-:S02]  /*b760*/  FMUL.FTZ R70, R70, R3 ;  /* 0x0000000346467220 */ /* 0x000fc40000410000 */
[-C--:B------:R-:W-:Y:S02]  /*b770*/  FMUL.FTZ R71, R71, R3.reuse ;  /* 0x0000000347477220 */ /* 0x080fe40000410000 */
[-C--:B------:R-:W-:Y:S02]  /*b780*/  FMUL.FTZ R72, R72, R8.reuse ;  /* 0x0000000848487220 */ /* 0x080fe40000410000 */
[----:B------:R-:W-:Y:S01]  /*b790*/  FMUL.FTZ R73, R73, R8 ;  /* 0x0000000849497220 */ /* 0x000fe20000410000 */
[C---:B--2---:R-:W-:Y:S01]  /*b7a0*/  HMMA.16816.F32.BF16 R160, R4.reuse, R12, R160 ;  /* 0x0000000c04a0723c */ /* 0x044fe200000418a0 */
[-C--:B------:R-:W-:Y:S01]  /*b7b0*/  FMUL.FTZ R74, R74, R3.reuse ;  /* 0x000000034a4a7220 */ /* 0x080fe20000410000 */
[----:B------:R-:W-:Y:S01]  /*b7c0*/  MOV R46, R132 ;  /* 0x00000084002e7202 */ /* 0x000fe20000000f00 */
[----:B------:R-:W-:Y:S01]  /*b7d0*/  FMUL.FTZ R75, R75, R3 ;  /* 0x000000034b4b7220 */ /* 0x000fe20000410000 */
[----:B------:R-:W-:Y:S01]  /*b7e0*/  MOV R45, R133 ;  /* 0x00000085002d7202 */ /* 0x000fe20000000f00 */
[----:B------:R-:W-:Y:S01]  /*b7f0*/  FMUL.FTZ R76, R76, R8 ;  /* 0x000000084c4c7220 */ /* 0x000fe20000410000 */
[----:B------:R-:W-:Y:S01]  /*b800*/  MOV R44, R134 ;  /* 0x00000086002c7202 */ /* 0x000fe20000000f00 */
[----:B------:R-:W-:Y:S01]  /*b810*/  FMUL.FTZ R77, R77, R8 ;  /* 0x000000084d4d7220 */ /* 0x000fe20000410000 */
[----:B------:R-:W-:Y:S01]  /*b820*/  HMMA.16816.F32.BF16 R196, R4, R14, R164 ;  /* 0x0000000e04c4723c */ /* 0x000fe200000418a4 */
[----:B------:R-:W1:Y:S01]  /*b830*/  LDSM.16.MT88.4 R12, [R204+0x1a000] ;  /* 0x01a00000cc0c783b */ /* 0x000e620000004200 */
[----:B------:R-:W-:Y:S01]  /*b840*/  FMUL.FTZ R78, R78, R3 ;  /* 0x000000034e4e7220 */ /* 0x000fe20000410000 */
[----:B------:R-:W-:Y:S01]  /*b850*/  MOV R47, R147 ;  /* 0x00000093002f7202 */ /* 0x000fe20000000f00 */
[----:B------:R-:W-:-:S02]  /*b860*/  FMUL.FTZ R79, R79, R3 ;  /* 0x000000034f4f7220 */ /* 0x000fc40000410000 */
[-C--:B------:R-:W-:Y:S01]  /*b870*/  FMUL.FTZ R80, R80, R8.reuse ;  /* 0x0000000850507220 */ /* 0x080fe20000410000 */
[----:B------:R-:W-:Y:S01]  /*b880*/  MOV R167, R183 ;  /* 0x000000b700a77202 */ /* 0x000fe20000000f00 */
[C---:B---3--:R-:W-:Y:S01]  /*b890*/  HMMA.16816.F32.BF16 R32, R4.reuse, R20, R36 ;  /* 0x000000140420723c */ /* 0x048fe20000041824 */
[-C--:B------:R-:W-:Y:S02]  /*b8a0*/  FMUL.FTZ R81, R81, R8.reuse ;  /* 0x0000000851517220 */ /* 0x080fe40000410000 */
[-C--:B------:R-:W-:Y:S02]  /*b8b0*/  FMUL.FTZ R82, R82, R3.reuse ;  /* 0x0000000352527220 */ /* 0x080fe40000410000 */
[-C--:B------:R-:W-:Y:S02]  /*b8c0*/  FMUL.FTZ R83, R83, R3.reuse ;  /* 0x0000000353537220 */ /* 0x080fe40000410000 */
[-C--:B------:R-:W-:Y:S01]  /*b8d0*/  FMUL.FTZ R92, R92, R8.reuse ;  /* 0x000000085c5c7220 */ /* 0x080fe20000410000 */
[C---:B------:R-:W-:Y:S01]  /*b8e0*/  HMMA.16816.F32.BF16 R184, R4.reuse, R22, R40 ;  /* 0x0000001604b8723c */ /* 0x040fe20000041828 */
[----:B------:R-:W2:Y:S01]  /*b8f0*/  LDSM.16.MT88.4 R20, [R203+0x1a000] ;  /* 0x01a00000cb14783b */ /* 0x000ea20000004200 */
[----:B------:R-:W-:Y:S01]  /*b900*/  FMUL.FTZ R93, R93, R8 ;  /* 0x000000085d5d7220 */ /* 0x000fe20000410000 */
[----:B------:R-:W-:Y:S01]  /*b910*/  MOV R36, R148 ;  /* 0x0000009400247202 */ /* 0x000fe20000000f00 */
[-C--:B------:R-:W-:Y:S01]  /*b920*/  FMUL.FTZ R94, R94, R3.reuse ;  /* 0x000000035e5e7220 */ /* 0x080fe20000410000 */
[----:B------:R-:W-:Y:S01]  /*b930*/  MOV R37, R146 ;  /* 0x0000009200257202 */ /* 0x000fe20000000f00 */
[----:B------:R-:W-:Y:S01]  /*b940*/  FMUL.FTZ R95, R95, R3 ;  /* 0x000000035f5f7220 */ /* 0x000fe20000410000 */
[----:B------:R-:W-:Y:S01]  /*b950*/  MOV R38, R145 ;  /* 0x0000009100267202 */ /* 0x000fe20000000f00 */
[----:B------:R-:W-:Y:S01]  /*b960*/  HMMA.16816.F32.BF16 R192, R4, R18, R48 ;  /* 0x0000001204c0723c */ /* 0x000fe20000041830 */
[----:B------:R-:W3:Y:S01]  /*b970*/  LDSM.16.MT88.4 R16, [R201+0x1c000] ;  /* 0x01c00000c910783b */ /* 0x000ee20000004200 */
[----:B------:R-:W-:Y:S01]  /*b980*/  FMUL.FTZ R96, R96, R8 ;  /* 0x0000000860607220 */ /* 0x000fe20000410000 */
[----:B------:R-:W-:Y:S01]  /*b990*/  MOV R39, R144 ;  /* 0x0000009000277202 */ /* 0x000fe20000000f00 */
[----:B------:R-:W-:-:S02]  /*b9a0*/  FMUL.FTZ R97, R97, R8 ;  /* 0x0000000861617220 */ /* 0x000fc40000410000 */
        /* <DEDUP_REMOVED lines=8> */
[-C--:B------:R-:W-:Y:S02]  /*ba30*/  FMUL.FTZ R102, R102, R3.reuse ;  /* 0x0000000366667220 */ /* 0x080fe40000410000 */
[----:B------:R-:W-:Y:S01]  /*ba40*/  FMUL.FTZ R103, R103, R3 ;  /* 0x0000000367677220 */ /* 0x000fe20000410000 */
[----:B-1----:R-:W-:Y:S01]  /*ba50*/  HMMA.16816.F32.BF16 R180, R4, R12, R52 ;  /* 0x0000000c04b4723c */ /* 0x002fe20000041834 */
[----:B------:R-:W-:-:S02]  /*ba60*/  FMUL.FTZ R104, R104, R8 ;  /* 0x0000000868687220 */ /* 0x000fc40000410000 */
[-C--:B------:R-:W-:Y:S02]  /*ba70*/  FMUL.FTZ R105, R105, R8.reuse ;  /* 0x0000000869697220 */ /* 0x080fe40000410000 */
[-C--:B------:R-:W-:Y:S02]  /*ba80*/  FMUL.FTZ R106, R106, R3.reuse ;  /* 0x000000036a6a7220 */ /* 0x080fe40000410000 */
[----:B------:R-:W-:Y:S01]  /*ba90*/  FMUL.FTZ R107, R107, R3 ;  /* 0x000000036b6b7220 */ /* 0x000fe20000410000 */
[C---:B------:R-:W-:Y:S01]  /*baa0*/  HMMA.16816.F32.BF16 R176, R4.reuse, R14, R56 ;  /* 0x0000000e04b0723c */ /* 0x040fe20000041838 */
[----:B------:R-:W1:Y:S01]  /*bab0*/  LDSM.16.MT88.4 R12, [R202+0x1c000] ;  /* 0x01c00000ca0c783b */ /* 0x000e620000004200 */
[-C--:B------:R-:W-:Y:S01]  /*bac0*/  FMUL.FTZ R84, R84, R8.reuse ;  /* 0x0000000854547220 */ /* 0x080fe20000410000 */
[----:B------:R-:W-:Y:S01]  /*bad0*/  MOV R55, R9 ;  /* 0x0000000900377202 */ /* 0x000fe20000000f00 */
[----:B------:R-:W-:Y:S01]  /*bae0*/  FMUL.FTZ R85, R85, R8 ;  /* 0x0000000855557220 */ /* 0x000fe20000410000 */
[----:B------:R-:W-:Y:S01]  /*baf0*/  MOV R52, R26 ;  /* 0x0000001a00347202 */ /* 0x000fe20000000f00 */
[----:B------:R-:W-:Y:S01]  /*bb00*/  FMUL.FTZ R86, R86, R3 ;  /* 0x0000000356567220 */ /* 0x000fe20000410000 */
[----:B------:R-:W-:Y:S01]  /*bb10*/  MOV R59, R135 ;  /* 0x00000087003b7202 */ /* 0x000fe20000000f00 */
[C---:B--2---:R-:W-:Y:S01]  /*bb20*/  HMMA.16816.F32.BF16 R172, R4.reuse, R20, R60 ;  /* 0x0000001404ac723c */ /* 0x044fe2000004183c */
[----:B------:R-:W-:Y:S01]  /*bb30*/  FMUL.FTZ R87, R87, R3 ;  /* 0x0000000357577220 */ /* 0x000fe20000410000 */
[----:B------:R-:W-:Y:S01]  /*bb40*/  MOV R53, R25 ;  /* 0x0000001900357202 */ /* 0x000fe20000000f00 */
[----:B------:R-:W-:Y:S01]  /*bb50*/  FMUL.FTZ R88, R88, R8 ;  /* 0x0000000858587220 */ /* 0x000fe20000410000 */
[----:B------:R-:W-:Y:S01]  /*bb60*/  MOV R54, R24 ;  /* 0x0000001800367202 */ /* 0x000fe20000000f00 */
[----:B------:R-:W-:Y:S01]  /*bb70*/  FMUL.FTZ R89, R89, R8 ;  /* 0x0000000859597220 */ /* 0x000fe20000410000 */
[----:B------:R-:W-:Y:S01]  /*bb80*/  LDSM.16.MT88.4 R24, [R201+0x18800] ;  /* 0x01880000c918783b */ /* 0x000fe20000004200 */
[----:B------:R-:W-:Y:S01]  /*bb90*/  MOV R63, R140 ;  /* 0x0000008c003f7202 */ /* 0x000fe20000000f00 */
[C---:B------:R-:W-:Y:S01]  /*bba0*/  HMMA.16816.F32.BF16 R168, R4.reuse, R22, R64 ;  /* 0x0000001604a8723c */ /* 0x040fe20000041840 */
[----:B------:R-:W-:Y:S01]  /*bbb0*/  MOV R62, R141 ;  /* 0x0000008d003e7202 */ /* 0x000fe20000000f00 */
[----:B------:R-:W2:Y:S01]  /*bbc0*/  LDSM.16.MT88.4 R20, [R204+0x1c000] ;  /* 0x01c00000cc14783b */ /* 0x000ea20000004200 */
[----:B------:R-:W-:Y:S01]  /*bbd0*/  MOV R61, R142 ;  /* 0x0000008e003d7202 */ /* 0x000fe20000000f00 */
[----:B------:R-:W-:Y:S01]  /*bbe0*/  FMUL.FTZ R90, R90, R3 ;  /* 0x000000035a5a7220 */ /* 0x000fe20000410000 */
[----:B------:R-:W-:Y:S01]  /*bbf0*/  MOV R60, R143 ;  /* 0x0000008f003c7202 */ /* 0x000fe20000000f00 */
[----:B------:R-:W-:Y:S01]  /*bc00*/  FMUL.FTZ R91, R91, R3 ;  /* 0x000000035b5b7220 */ /* 0x000fe20000410000 */
[----:B------:R-:W-:Y:S01]  /*bc10*/  MOV R67, R167 ;  /* 0x000000a700437202 */ /* 0x000fe20000000f00 */
[C---:B---3--:R-:W-:Y:S01]  /*bc20*/  HMMA.16816.F32.BF16 R140, R4.reuse, R18, R72 ;  /* 0x00000012048c723c */ /* 0x048fe20000041848 */
[----:B------:R-:W-:Y:S01]  /*bc30*/  MOV R66, R156 ;  /* 0x0000009c00427202 */ /* 0x000fe20000000f00 */
[----:B------:R-:W-:Y:S01]  /*bc40*/  FFMA.FTZ R9, R190, c[0x0][0x23c], -R2 ;  /* 0x00008f00be097a23 */ /* 0x000fe20000010802 */
[----:B------:R-:W-:Y:S01]  /*bc50*/  MOV R65, R157 ;  /* 0x0000009d00417202 */ /* 0x000fe20000000f00 */
[----:B------:R-:W-:Y:S01]  /*bc60*/  FMUL.FTZ R116, R116, R8 ;  /* 0x0000000874747220 */ /* 0x000fe20000410000 */
[----:B------:R-:W-:Y:S01]  /*bc70*/  MOV R64, R158 ;  /* 0x0000009e00407202 */ /* 0x000fe20000000f00 */
[----:B------:R-:W-:Y:S01]  /*bc80*/  FMUL.FTZ R117, R117, R8 ;  /* 0x0000000875757220 */ /* 0x000fe20000410000 */
[----:B------:R-:W-:Y:S01]  /*bc90*/  MOV R75, R155 ;  /* 0x0000009b004b7202 */ /* 0x000fe20000000f00 */
[C---:B------:R-:W-:Y:S01]  /*bca0*/  HMMA.16816.F32.BF16 R164, R4.reuse, R16, R68 ;  /* 0x0000001004a4723c */ /* 0x040fe20000041844 */
[----:B------:R-:W3:Y:S01]  /*bcb0*/  LDSM.16.MT88.4 R16, [R203+0x1c000] ;  /* 0x01c00000cb10783b */ /* 0x000ee20000004200 */
[----:B------:R-:W-:Y:S01]  /*bcc0*/  MOV R74, R149 ;  /* 0x00000095004a7202 */ /* 0x000fe20000000f00 */
        /* <DEDUP_REMOVED lines=8> */
[----:B-1----:R-:W-:Y:S01]  /*bd50*/  HMMA.16816.F32.BF16 R156, R4, R12, R76 ;  /* 0x0000000c049c723c */ /* 0x002fe2000004184c */
[----:B------:R-:W-:Y:S01]  /*bd60*/  MOV R69, R153 ;  /* 0x0000009900457202 */ /* 0x000fe20000000f00 */
[-C--:B------:R-:W-:Y:S01]  /*bd70*/  FMUL.FTZ R122, R122, R3.reuse ;  /* 0x000000037a7a7220 */ /* 0x080fe20000410000 */
[----:B------:R-:W-:Y:S01]  /*bd80*/  MOV R68, R154 ;  /* 0x0000009a00447202 */ /* 0x000fe20000000f00 */
[----:B------:R-:W-:-:S02]  /*bd90*/  FMUL.FTZ R123, R123, R3 ;  /* 0x000000037b7b7220 */ /* 0x000fc40000410000 */
[----:B------:R-:W-:Y:S01]  /*bda0*/  FMUL.FTZ R124, R124, R8 ;  /* 0x000000087c7c7220 */ /* 0x000fe20000410000 */
[----:B------:R-:W-:Y:S01]  /*bdb0*/  MOV R76, R44 ;  /* 0x0000002c004c7202 */ /* 0x000fe20000000f00 */
[C---:B------:R-:W-:Y:S01]  /*bdc0*/  HMMA.16816.F32.BF16 R152, R4.reuse, R14, R80 ;  /* 0x0000000e0498723c */ /* 0x040fe20000041850 */
[----:B------:R-:W1:Y:S01]  /*bdd0*/  LDSM.16.MT88.4 R12, [R201+0x1e000] ;  /* 0x01e00000c90c783b */ /* 0x000e620000004200 */
[----:B------:R4:W-:Y:S01]  /*bde0*/  MUFU.EX2 R80, R9 ;  /* 0x0000000900507308 */ /* 0x0009e20000000800 */
[----:B------:R-:W-:Y:S01]  /*bdf0*/  FMUL.FTZ R125, R125, R8 ;  /* 0x000000087d7d7220 */ /* 0x000fe20000410000 */
[----:B------:R-:W-:Y:S01]  /*be00*/  MOV R77, R45 ;  /* 0x0000002d004d7202 */ /* 0x000fe20000000f00 */
[-C--:B------:R-:W-:Y:S01]  /*be10*/  FMUL.FTZ R126, R126, R3.reuse ;  /* 0x000000037e7e7220 */ /* 0x080fe20000410000 */
[----:B------:R-:W-:Y:S01]  /*be20*/  MOV R78, R46 ;  /* 0x0000002e004e7202 */ /* 0x000fe20000000f00 */
[----:B------:R-:W-:Y:S01]  /*be30*/  FMUL.FTZ R127, R127, R3 ;  /* 0x000000037f7f7220 */ /* 0x000fe20000410000 */
[----:B--2---:R-:W-:Y:S01]  /*be40*/  HMMA.16816.F32.BF16 R148, R4, R20, R84 ;  /* 0x000000140494723c */ /* 0x004fe20000041854 */
[-C--:B------:R-:W-:Y:S01]  /*be50*/  FMUL.FTZ R128, R128, R8.reuse ;  /* 0x0000000880807220 */ /* 0x080fe20000410000 */
[----:B------:R-:W-:Y:S01]  /*be60*/  MOV R79, R47 ;  /* 0x0000002f004f7202 */ /* 0x000fe20000000f00 */
[----:B------:R-:W-:Y:S01]  /*be70*/  FMUL.FTZ R129, R129, R8 ;  /* 0x0000000881817220 */ /* 0x000fe20000410000 */
[----:B------:R-:W-:Y:S01]  /*be80*/  MOV R190, R78 ;  /* 0x0000004e00be7202 */ /* 0x000fe20000000f00 */
[----:B------:R-:W-:-:S02]  /*be90*/  FMUL.FTZ R130, R130, R3 ;  /* 0x0000000382827220 */ /* 0x000fc40000410000 */
[----:B------:R-:W-:Y:S01]  /*bea0*/  FMUL.FTZ R131, R131, R3 ;  /* 0x0000000383837220 */ /* 0x000fe20000410000 */
[C---:B------:R-:W-:Y:S01]  /*beb0*/  HMMA.16816.F32.BF16 R144, R4.reuse, R22, R88 ;  /* 0x000000160490723c */ /* 0x040fe20000041858 */
[----:B------:R-:W2:Y:S01]  /*bec0*/  LDSM.16.MT88.4 R20, [R202+0x1e000] ;  /* 0x01e00000ca14783b */ /* 0x000ea20000004200 */
[--C-:B----4-:R-:W-:Y:S01]  /*bed0*/  FFMA.FTZ R9, R189, c[0x0][0x23c], -R2.reuse ;  /* 0x00008f00bd097a23 */ /* 0x110fe20000010802 */
[----:B------:R-:W-:Y:S01]  /*bee0*/  MOV R84, R61 ;  /* 0x0000003d00547202 */ /* 0x000fe20000000f00 */
[----:B------:R-:W-:Y:S01]  /*bef0*/  FMUL.FTZ R108, R108, R8 ;  /* 0x000000086c6c7220 */ /* 0x000fe20000410000 */
[----:B------:R-:W-:Y:S01]  /*bf00*/  MOV R85, R62 ;  /* 0x0000003e00557202 */ /* 0x000fe20000000f00 */
[----:B------:R4:W-:Y:S01]  /*bf10*/  MUFU.EX2 R82, R9 ;  /* 0x0000000900527308 */ /* 0x0009e20000000800 */
[----:B------:R-:W-:Y:S01]  /*bf20*/  FMUL.FTZ R109, R109, R8 ;  /* 0x000000086d6d7220 */ /* 0x000fe20000410000 */
[C---:B---3--:R-:W-:Y:S01]  /*bf30*/  HMMA.16816.F32.BF16 R132, R4.reuse, R16, R92 ;  /* 0x000000100484723c */ /* 0x048fe2000004185c */
[-C--:B------:R-:W-:Y:S01]  /*bf40*/  FMUL.FTZ R110, R110, R3.reuse ;  /* 0x000000036e6e7220 */ /* 0x080fe20000410000 */
[----:B------:R-:W-:Y:S01]  /*bf50*/  MOV R91, R60 ;  /* 0x0000003c005b7202 */ /* 0x000fe20000000f00 */
[----:B------:R-:W-:Y:S01]  /*bf60*/  FMUL.FTZ R111, R111, R3 ;  /* 0x000000036f6f7220 */ /* 0x000fe20000410000 */
[----:B------:R-:W-:Y:S01]  /*bf70*/  MOV R88, R73 ;  /* 0x0000004900587202 */ /* 0x000fe20000000f00 */
[----:B------:R-:W-:Y:S01]  /*bf80*/  FMUL.FTZ R112, R112, R8 ;  /* 0x0000000870707220 */ /* 0x000fe20000410000 */
[----:B------:R-:W-:Y:S01]  /*bf90*/  MOV R89, R74 ;  /* 0x0000004a00597202 */ /* 0x000fe20000000f00 */
[----:B------:R-:W-:Y:S01]  /*bfa0*/  FMUL.FTZ R113, R113, R8 ;  /* 0x0000000871717220 */ /* 0x000fe20000410000 */
[C---:B------:R-:W-:Y:S01]  /*bfb0*/  HMMA.16816.F32.BF16 R96, R4.reuse, R18, R96 ;  /* 0x000000120460723c */ /* 0x040fe20000041860 */
[----:B------:R-:W3:Y:S01]  /*bfc0*/  LDSM.16.MT88.4 R16, [R204+0x1e000] ;  /* 0x01e00000cc10783b */ /* 0x000ee20000004200 */
[----:B------:R-:W-:Y:S01]  /*bfd0*/  FMUL.FTZ R114, R114, R3 ;  /* 0x0000000372727220 */ /* 0x000fe20000410000 */
[----:B------:R-:W-:Y:S01]  /*bfe0*/  MOV R95, R59 ;  /* 0x0000003b005f7202 */ /* 0x000fe20000000f00 */
[----:B------:R-:W-:Y:S01]  /*bff0*/  FMUL.FTZ R115, R115, R3 ;  /* 0x0000000373737220 */ /* 0x000fe20000410000 */
[----:B------:R-:W-:Y:S01]  /*c000*/  MOV R90, R75 ;  /* 0x0000004b005a7202 */ /* 0x000fe20000000f00 */
[----:B----4-:R-:W-:Y:S01]  /*c010*/  FFMA.FTZ R9, R188, c[0x0][0x23c], -R2 ;  /* 0x00008f00bc097a23 */ /* 0x010fe20000010802 */
[----:B------:R-:W-:Y:S01]  /*c020*/  MOV R73, R64 ;  /* 0x0000004000497202 */ /* 0x000fe20000000f00 */
[----:B-1----:R-:W-:Y:S02]  /*c030*/  HMMA.16816.F32.BF16 R100, R4, R12, R100 ;  /* 0x0000000c0464723c */ /* 0x002fe40000041864 */
[----:B------:R1:W-:Y:S01]  /*c040*/  MUFU.EX2 R87, R9 ;  /* 0x0000000900577308 */ /* 0x0003e20000000800 */
[----:B------:R-:W-:-:S02]  /*c050*/  MOV R74, R66 ;  /* 0x00000042004a7202 */ /* 0x000fc40000000f00 */
[----:B------:R-:W-:Y:S02]  /*c060*/  MOV R75, R67 ;  /* 0x00000043004b7202 */ /* 0x000fe40000000f00 */
[----:B------:R-:W-:Y:S01]  /*c070*/  MOV R189, R90 ;  /* 0x0000005a00bd7202 */ /* 0x000fe20000000f00 */
[----:B------:R-:W-:Y:S01]  /*c080*/  HMMA.16816.F32.BF16 R104, R4, R14, R104 ;  /* 0x0000000e0468723c */ /* 0x000fe20000041868 */
[----:B------:R-:W4:Y:S01]  /*c090*/  LDSM.16.MT88.4 R12, [R203+0x1e000] ;  /* 0x01e00000cb0c783b */ /* 0x000f220000004200 */
[----:B------:R-:W-:-:S06]  /*c0a0*/  MOV R188, R84 ;  /* 0x0000005400bc7202 */ /* 0x000fcc0000000f00 */
[C---:B--2---:R-:W-:Y:S01]  /*c0b0*/  HMMA.16816.F32.BF16 R108, R4.reuse, R20, R108 ;  /* 0x00000014046c723c */ /* 0x044fe2000004186c */
[----:B-1----:R-:W-:Y:S02]  /*c0c0*/  FFMA.FTZ R9, R31, c[0x0][0x23c], -R2 ;  /* 0x00008f001f097a23 */ /* 0x002fe40000010802 */
[----:B------:R-:W-:Y:S02]  /*c0d0*/  LDSM.16.MT88.4 R28, [R201+0x1a800] ;  /* 0x01a80000c91c783b */ /* 0x000fe40000004200 */
[----:B------:R1:W2:Y:S03]  /*c0e0*/  MUFU.EX2 R86, R9 ;  /* 0x0000000900567308 */ /* 0x0002a60000000800 */
[C---:B------:R-:W-:Y:S01]  /*c0f0*/  HMMA.16816.F32.BF16 R112, R4.reuse, R22, R112 ;  /* 0x000000160470723c */ /* 0x040fe20000041870 */
[----:B------:R-:W-:Y:S07]  /*c100*/  LDSM.16.MT88.4 R20, [R202+0x18800] ;  /* 0x01880000ca14783b */ /* 0x000fee0000004200 */
[----:B---3--:R-:W-:Y:S01]  /*c110*/  HMMA.16816.F32.BF16 R116, R4, R16, R116 ;  /* 0x000000100474723c */ /* 0x008fe20000041874 */
[----:B-1----:R-:W-:-:S07]  /*c120*/  FFMA.FTZ R9, R244, c[0x0][0x23c], -R0 ;  /* 0x00008f00f4097a23 */ /* 0x002fce0000010800 */
[C---:B------:R-:W-:Y:S01]  /*c130*/  HMMA.16816.F32.BF16 R120, R4.reuse, R18, R120 ;  /* 0x000000120478723c */ /* 0x040fe20000041878 */
[----:B------:R-:W1:Y:S01]  /*c140*/  LDSM.16.MT88.4 R16, [R204+0x18800] ;  /* 0x01880000cc10783b */ /* 0x000e620000004200 */
[----:B------:R3:W-:Y:S06]  /*c150*/  MUFU.EX2 R83, R9 ;  /* 0x0000000900537308 */ /* 0x0007ec0000000800 */
[C---:B----4-:R-:W-:Y:S08]  /*c160*/  HMMA.16816.F32.BF16 R124, R4.reuse, R12, R124 ;  /* 0x0000000c047c723c */ /* 0x050ff0000004187c */
[----:B------:R-:W-:Y:S01]  /*c170*/  HMMA.16816.F32.BF16 R40, R4, R14, R128 ;  /* 0x0000000e0428723c */ /* 0x000fe20000041880 */
[----:B------:R-:W4:Y:S01]  /*c180*/  LDSM.16.MT88.4 R12, [R203+0x18800] ;  /* 0x01880000cb0c783b */ /* 0x000f220000004200 */
[----:B---3--:R-:W-:-:S04]  /*c190*/  FFMA.FTZ R9, R235, c[0x0][0x23c], -R0 ;  /* 0x00008f00eb097a23 */ /* 0x008fc80000010800 */
[----:B------:R-:W3:Y:S01]  /*c1a0*/  MUFU.EX2 R81, R9 ;  /* 0x0000000900517308 */ /* 0x000ee20000000800 */
[----:B------:R-:W-:Y:S01]  /*c1b0*/  FFMA.FTZ R4, R234, c[0x0][0x23c], -R0 ;  /* 0x00008f00ea047a23 */ /* 0x000fe20000010800 */
[----:B--2---:R-:W-:-:S06]  /*c1c0*/  F2FP.BF16.PACK_AB R6, R86, R87 ;  /* 0x000000575606723e */ /* 0x004fcc00000010ff */
[----:B------:R2:W-:Y:S01]  /*c1d0*/  MUFU.EX2 R244, R4 ;  /* 0x0000000400f47308 */ /* 0x0005e20000000800 */
[----:B---3--:R-:W-:Y:S02]  /*c1e0*/  F2FP.BF16.PACK_AB R5, R81, R83 ;  /* 0x000000535105723e */ /* 0x008fe400000010ff */
[----:B------:R-:W-:-:S05]  /*c1f0*/  MOV R9, R91 ;  /* 0x0000005b00097202 */ /* 0x000fca0000000f00 */
[----:B------:R-:W-:Y:S02]  /*c200*/  FFMA.FTZ R9, R9, c[0x0][0x23c], -R2 ;  /* 0x00008f0009097a23 */ /* 0x000fe40000010802 */
[----:B--2---:R-:W-:Y:S01]  /*c210*/  FFMA.FTZ R4, R191, c[0x0][0x23c], -R0 ;  /* 0x00008f00bf047a23 */ /* 0x004fe20000010800 */
[----:B------:R-:W-:Y:S01]  /*c220*/  MOV R191, R85 ;  /* 0x0000005500bf7202 */ /* 0x000fe20000000f00 */
[----:B------:R-:W-:Y:S08]  /*c230*/  MUFU.EX2 R234, R9 ;  /* 0x0000000900ea7308 */ /* 0x000ff00000000800 */
[----:B------:R2:W3:Y:S02]  /*c240*/  MUFU.EX2 R235, R4 ;  /* 0x0000000400eb7308 */ /* 0x0004e40000000800 */
[----:B--2---:R-:W-:-:S02]  /*c250*/  F2FP.BF16.PACK_AB R4, R82, R80 ;  /* 0x000000505204723e */ /* 0x004fc400000010ff */
[----:B---3--:R-:W-:-:S07]  /*c260*/  F2FP.BF16.PACK_AB R7, R235, R244 ;  /* 0x000000f4eb07723e */ /* 0x008fce00000010ff */
[C---:B-1----:R-:W-:Y:S07]  /*c270*/  HMMA.16816.F32.BF16 R56, R4.reuse, R18, R240 ;  /* 0x000000120438723c */ /* 0x042fee00000418f0 */
[----:B------:R-:W-:Y:S01]  /*c280*/  MOV R240, R80 ;  /* 0x0000005000f07202 */ /* 0x000fe20000000f00 */
[----:B----4-:R-:W-:Y:S01]  /*c290*/  HMMA.16816.F32.BF16 R160, R4, R12, R160 ;  /* 0x0000000c04a0723c */ /* 0x010fe200000418a0 */
[----:B------:R-:W-:Y:S02]  /*c2a0*/  MOV R80, R63 ;  /* 0x0000003f00507202 */ /* 0x000fe40000000f00 */
[----:B------:R-:W-:-:S02]  /*c2b0*/  MOV R243, R81 ;  /* 0x0000005100f37202 */ /* 0x000fc40000000f00 */
[----:B------:R-:W-:Y:S02]  /*c2c0*/  MOV R242, R82 ;  /* 0x0000005200f27202 */ /* 0x000fe40000000f00 */
[----:B------:R-:W-:Y:S01]  /*c2d0*/  MOV R241, R83 ;  /* 0x0000005300f17202 */ /* 0x000fe20000000f00 */
[C---:B------:R-:W-:Y:S01]  /*c2e0*/  HMMA.16816.F32.BF16 R60, R4.reuse, R14, R196 ;  /* 0x0000000e043c723c */ /* 0x040fe200000418c4 */
[----:B------:R-:W1:Y:S06]  /*c2f0*/  LDSM.16.MT88.4 R12, [R201+0x1c800] ;  /* 0x01c80000c90c783b */ /* 0x000e6c0000004200 */
[----:B------:R-:W-:Y:S01]  /*c300*/  MOV R199, R68 ;  /* 0x0000004400c77202 */ /* 0x000fe20000000f00 */
[----:B------:R-:W-:Y:S01]  /*c310*/  HMMA.16816.F32.BF16 R136, R4, R24, R136 ;  /* 0x000000180488723c */ /* 0x000fe20000041888 */
[----:B------:R-:W-:-:S02]  /*c320*/  MOV R198, R70 ;  /* 0x0000004600c67202 */ /* 0x000fc40000000f00 */
[----:B------:R-:W-:Y:S02]  /*c330*/  MOV R197, R65 ;  /* 0x0000004100c57202 */ /* 0x000fe40000000f00 */
[----:B------:R-:W-:-:S03]  /*c340*/  MOV R196, R80 ;  /* 0x0000005000c47202 */ /* 0x000fc60000000f00 */
[C---:B------:R-:W-:Y:S01]  /*c350*/  HMMA.16816.F32.BF16 R52, R4.reuse, R26, R52 ;  /* 0x0000001a0434723c */ /* 0x040fe20000041834 */
[----:B------:R-:W2:Y:S07]  /*c360*/  LDSM.16.MT88.4 R24, [R202+0x1a800] ;  /* 0x01a80000ca18783b */ /* 0x000eae0000004200 */
[C---:B------:R-:W-:Y:S08]  /*c370*/  HMMA.16816.F32.BF16 R44, R4.reuse, R22, R36 ;  /* 0x00000016042c723c */ /* 0x040ff00000041824 */
[C---:B------:R-:W-:Y:S01]  /*c380*/  HMMA.16816.F32.BF16 R36, R4.reuse, R16, R248 ;  /* 0x000000100424723c */ /* 0x040fe200000418f8 */
[----:B------:R-:W-:Y:S06]  /*c390*/  LDSM.16.MT88.4 R16, [R203+0x1a800] ;  /* 0x01a80000cb10783b */ /* 0x000fec0000004200 */
[----:B------:R-:W-:Y:S01]  /*c3a0*/  MOV R249, R72 ;  /* 0x0000004800f97202 */ /* 0x000fe20000000f00 */
[----:B------:R-:W-:Y:S01]  /*c3b0*/  HMMA.16816.F32.BF16 R64, R4, R28, R32 ;  /* 0x0000001c0440723c */ /* 0x000fe20000041820 */
[----:B------:R-:W-:Y:S01]  /*c3c0*/  MOV R251, R69 ;  /* 0x0000004500fb7202 */ /* 0x000fe20000000f00 */
[----:B------:R-:W-:Y:S01]  /*c3d0*/  LDSM.16.MT88.4 R32, [R204+0x1c800] ;  /* 0x01c80000cc20783b */ /* 0x000fe20000004200 */
[----:B------:R-:W-:-:S02]  /*c3e0*/  MOV R72, R71 ;  /* 0x0000004700487202 */ /* 0x000fc40000000f00 */
[----:B------:R-:W-:Y:S02]  /*c3f0*/  MOV R250, R86 ;  /* 0x0000005600fa7202 */ /* 0x000fe40000000f00 */
[----:B------:R-:W-:Y:S01]  /*c400*/  MOV R248, R87 ;  /* 0x0000005700f87202 */ /* 0x000fe20000000f00 */
[C---:B------:R-:W-:Y:S01]  /*c410*/  HMMA.16816.F32.BF16 R68, R4.reuse, R30, R184 ;  /* 0x0000001e0444723c */ /* 0x040fe200000418b8 */
[----:B------:R-:W3:Y:S06]  /*c420*/  LDSM.16.MT88.4 R28, [R202+0x1c800] ;  /* 0x01c80000ca1c783b */ /* 0x000eec0000004200 */
[----:B------:R-:W-:Y:S01]  /*c430*/  MOV R186, R76 ;  /* 0x0000004c00ba7202 */ /* 0x000fe20000000f00 */
[----:B------:R-:W-:Y:S01]  /*c440*/  HMMA.16816.F32.BF16 R48, R4, R20, R48 ;  /* 0x000000140430723c */ /* 0x000fe20000041830 */
[----:B------:R-:W4:Y:S01]  /*c450*/  LDSM.16.MT88.4 R20, [R204+0x1a800] ;  /* 0x01a80000cc14783b */ /* 0x000f220000004200 */
[----:B------:R-:W-:-:S02]  /*c460*/  MOV R185, R77 ;  /* 0x0000004d00b97202 */ /* 0x000fc40000000f00 */
[----:B------:R-:W-:Y:S02]  /*c470*/  MOV R184, R79 ;  /* 0x0000004f00b87202 */ /* 0x000fe40000000f00 */
[----:B------:R-:W-:Y:S02]  /*c480*/  MOV R187, R95 ;  /* 0x0000005f00bb7202 */ /* 0x000fe40000000f00 */
[C---:B-1----:R-:W-:Y:S08]  /*c490*/  HMMA.16816.F32.BF16 R128, R4.reuse, R12, R164 ;  /* 0x0000000c0480723c */ /* 0x042ff000000418a4 */
[C---:B------:R-:W-:Y:S01]  /*c4a0*/  HMMA.16816.F32.BF16 R140, R4.reuse, R14, R140 ;  /* 0x0000000e048c723c */ /* 0x040fe2000004188c */
[----:B------:R-:W1:Y:S07]  /*c4b0*/  LDSM.16.MT88.4 R12, [R203+0x1c800] ;  /* 0x01c80000cb0c783b */ /* 0x000e6e0000004200 */
[C---:B--2---:R-:W-:Y:S07]  /*c4c0*/  HMMA.16816.F32.BF16 R80, R4.reuse, R26, R192 ;  /* 0x0000001a0450723c */ /* 0x044fee00000418c0 */
[----:B------:R-:W-:Y:S01]  /*c4d0*/  MOV R194, R74 ;  /* 0x0000004a00c27202 */ /* 0x000fe20000000f00 */
[----:B------:R-:W-:Y:S01]  /*c4e0*/  HMMA.16816.F32.BF16 R76, R4, R24, R236 ;  /* 0x00000018044c723c */ /* 0x000fe200000418ec */
[----:B------:R-:W-:Y:S01]  /*c4f0*/  MOV R195, R75 ;  /* 0x0000004b00c37202 */ /* 0x000fe20000000f00 */
[----:B------:R-:W-:Y:S01]  /*c500*/  LDSM.16.MT88.4 R24, [R204+0x1e800] ;  /* 0x01e80000cc18783b */ /* 0x000fe20000004200 */
[----:B------:R-:W-:Y:S01]  /*c510*/  MOV R193, R186 ;  /* 0x000000ba00c17202 */ /* 0x000fe20000000f00 */
[----:B------:R-:W-:Y:S01]  /*c520*/  FFMA.FTZ R9, R194, c[0x0][0x23c], -R2 ;  /* 0x00008f00c2097a23 */ /* 0x000fe20000010802 */
[----:B------:R-:W-:-:S02]  /*c530*/  MOV R194, R184 ;  /* 0x000000b800c27202 */ /* 0x000fc40000000f00 */
[----:B------:R-:W-:Y:S01]  /*c540*/  MOV R239, R88 ;  /* 0x0000005800ef7202 */ /* 0x000fe20000000f00 */
[C---:B---3--:R-:W-:Y:S01]  /*c550*/  HMMA.16816.F32.BF16 R164, R4.reuse, R28, R156 ;  /* 0x0000001c04a4723c */ /* 0x048fe2000004189c */
[----:B------:R-:W-:Y:S02]  /*c560*/  MOV R236, R72 ;  /* 0x0000004800ec7202 */ /* 0x000fe40000000f00 */
[----:B------:R-:W-:Y:S02]  /*c570*/  MOV R237, R73 ;  /* 0x0000004900ed7202 */ /* 0x000fe40000000f00 */
[----:B------:R-:W-:Y:S02]  /*c580*/  MOV R238, R89 ;  /* 0x0000005900ee7202 */ /* 0x000fe40000000f00 */
[----:B------:R-:W-:Y:S01]  /*c590*/  MOV R28, R239 ;  /* 0x000000ef001c7202 */ /* 0x000fe20000000f00 */
[----:B------:R-:W-:Y:S01]  /*c5a0*/  HMMA.16816.F32.BF16 R156, R4, R30, R152 ;  /* 0x0000001e049c723c */ /* 0x000fe20000041898 */
[----:B------:R-:W-:-:S02]  /*c5b0*/  MOV R239, R199 ;  /* 0x000000c700ef7202 */ /* 0x000fc40000000f00 */
[----:B------:R2:W3:Y:S01]  /*c5c0*/  MUFU.EX2 R199, R9 ;  /* 0x0000000900c77308 */ /* 0x0004e20000000800 */
[----:B------:R-:W-:Y:S02]  /*c5d0*/  MOV R29, R185 ;  /* 0x000000b9001d7202 */ /* 0x000fe40000000f00 */
[----:B------:R-:W-:Y:S02]  /*c5e0*/  MOV R192, R238 ;  /* 0x000000ee00c07202 */ /* 0x000fe40000000f00 */
[----:B------:R-:W-:Y:S01]  /*c5f0*/  HMMA.16816.F32.BF16 R92, R4, R16, R172 ;  /* 0x00000010045c723c */ /* 0x000fe200000418ac */
[----:B------:R-:W-:Y:S02]  /*c600*/  MOV R30, R236 ;  /* 0x000000ec001e7202 */ /* 0x000fe40000000f00 */
[----:B------:R-:W-:Y:S02]  /*c610*/  MOV R31, R237 ;  /* 0x000000ed001f7202 */ /* 0x000fe40000000f00 */
[----:B------:R-:W-:-:S02]  /*c620*/  MOV R238, R198 ;  /* 0x000000c600ee7202 */ /* 0x000fc40000000f00 */
[----:B------:R-:W-:Y:S01]  /*c630*/  MOV R237, R197 ;  /* 0x000000c500ed7202 */ /* 0x000fe20000000f00 */
[C---:B------:R-:W-:Y:S01]  /*c640*/  HMMA.16816.F32.BF16 R72, R4.reuse, R18, R168 ;  /* 0x000000120448723c */ /* 0x040fe200000418a8 */
[----:B------:R-:W5:Y:S01]  /*c650*/  LDSM.16.MT88.4 R16, [R201+0x1e800] ;  /* 0x01e80000c910783b */ /* 0x000f620000004200 */
[----:B------:R-:W-:Y:S01]  /*c660*/  MOV R236, R187 ;  /* 0x000000bb00ec7202 */ /* 0x000fe20000000f00 */
[----:B--2---:R-:W-:Y:S01]  /*c670*/  FFMA.FTZ R9, R247, c[0x0][0x23c], -R2 ;  /* 0x00008f00f7097a23 */ /* 0x004fe20000010802 */
[----:B------:R-:W-:Y:S02]  /*c680*/  MOV R247, R193 ;  /* 0x000000c100f77202 */ /* 0x000fe40000000f00 */
[----:B------:R2:W-:Y:S02]  /*c690*/  MUFU.EX2 R193, R10 ;  /* 0x0000000a00c17308 */ /* 0x0005e40000000800 */
[C---:B------:R-:W-:Y:S06]  /*c6a0*/  HMMA.16816.F32.BF16 R152, R4.reuse, R32, R148 ;  /* 0x000000200498723c */ /* 0x040fec0000041894 */
[----:B------:R1:W-:Y:S01]  /*c6b0*/  MUFU.EX2 R198, R9 ;  /* 0x0000000900c67308 */ /* 0x0003e20000000800 */
[----:B------:R-:W-:Y:S01]  /*c6c0*/  MOV R32, R31 ;  /* 0x0000001f00207202 */ /* 0x000fe20000000f00 */
[----:B----4-:R-:W-:Y:S01]  /*c6d0*/  HMMA.16816.F32.BF16 R84, R4, R20, R180 ;  /* 0x000000140454723c */ /* 0x010fe200000418b4 */
[----:B------:R-:W-:-:S02]  /*c6e0*/  MOV R33, R28 ;  /* 0x0000001c00217202 */ /* 0x000fc40000000f00 */
[----:B--2---:R-:W-:-:S05]  /*c6f0*/  MOV R10, R32 ;  /* 0x00000020000a7202 */ /* 0x004fca0000000f00 */
[----:B------:R-:W-:Y:S01]  /*c700*/  HMMA.16816.F32.BF16 R88, R4, R22, R176 ;  /* 0x000000160458723c */ /* 0x000fe200000418b0 */
[----:B------:R-:W2:Y:S01]  /*c710*/  LDSM.16.MT88.4 R20, [R202+0x1e800] ;  /* 0x01e80000ca14783b */ /* 0x000ea20000004200 */
[----:B-1----:R-:W-:Y:S01]  /*c720*/  FFMA.FTZ R9, R245, c[0x0][0x23c], -R2 ;  /* 0x00008f00f5097a23 */ /* 0x002fe20000010802 */
[----:B------:R-:W-:-:S05]  /*c730*/  MOV R245, R29 ;  /* 0x0000001d00f57202 */ /* 0x000fca0000000f00 */
[C---:B------:R-:W-:Y:S01]  /*c740*/  HMMA.16816.F32.BF16 R168, R4.reuse, R12, R132 ;  /* 0x0000000c04a8723c */ /* 0x040fe20000041884 */
[----:B------:R1:W-:Y:S06]  /*c750*/  MUFU.EX2 R197, R9 ;  /* 0x0000000900c57308 */ /* 0x0003ec0000000800 */
[----:B------:R-:W-:Y:S01]  /*c760*/  MOV R134, R194 ;  /* 0x000000c200867202 */ /* 0x000fe20000000f00 */
[----:B------:R-:W-:Y:S01]  /*c770*/  HMMA.16816.F32.BF16 R148, R4, R14, R96 ;  /* 0x0000000e0494723c */ /* 0x000fe20000041860 */
[----:B------:R-:W4:Y:S01]  /*c780*/  LDSM.16.MT88.4 R12, [R203+0x1e800] ;  /* 0x01e80000cb0c783b */ /* 0x000f220000004200 */
[----:B------:R-:W-:-:S06]  /*c790*/  MOV R135, R33 ;  /* 0x0000002100877202 */ /* 0x000fcc0000000f00 */
[----:B------:R-:W-:Y:S01]  /*c7a0*/  HMMA.16816.F32.BF16 R144, R4, R34, R144 ;  /* 0x000000220490723c */ /* 0x000fe20000041890 */
[----:B-1----:R-:W-:-:S04]  /*c7b0*/  FFMA.FTZ R9, R196, c[0x0][0x23c], -R0 ;  /* 0x00008f00c4097a23 */ /* 0x002fc80000010800 */
[----:B------:R1:W1:Y:S02]  /*c7c0*/  MUFU.EX2 R196, R9 ;  /* 0x0000000900c47308 */ /* 0x0002640000000800 */
[----:B------:R-:W-:Y:S01]  /*c7d0*/  MOV R35, R30 ;  /* 0x0000001e00237202 */ /* 0x000fe20000000f00 */
[C---:B-----5:R-:W-:Y:S01]  /*c7e0*/  HMMA.16816.F32.BF16 R176, R4.reuse, R18, R104 ;  /* 0x0000001204b0723c */ /* 0x060fe20000041868 */
[----:B------:R-:W5:Y:S07]  /*c7f0*/  LDSM.16.MT88.4 R28, [R204+0x19000] ;  /* 0x01900000cc1c783b */ /* 0x000f6e0000004200 */
[----:B------:R-:W-:Y:S01]  /*c800*/  HMMA.16816.F32.BF16 R172, R4, R16, R100 ;  /* 0x0000001004ac723c */ /* 0x000fe20000041864 */
[----:B------:R-:W-:Y:S01]  /*c810*/  LDSM.16.MT88.4 R16, [R202+0x19000] ;  /* 0x01900000ca10783b */ /* 0x000fe20000004200 */
[----:B-1----:R-:W-:Y:S01]  /*c820*/  FFMA.FTZ R9, R246, c[0x0][0x23c], -R0 ;  /* 0x00008f00f6097a23 */ /* 0x002fe20000010800 */
[----:B------:R-:W-:-:S05]  /*c830*/  MOV R246, R195 ;  /* 0x000000c300f67202 */ /* 0x000fca0000000f00 */
[C---:B--2---:R-:W-:Y:S01]  /*c840*/  HMMA.16816.F32.BF16 R184, R4.reuse, R20, R108 ;  /* 0x0000001404b8723c */ /* 0x044fe2000004186c */
[----:B------:R1:W-:Y:S07]  /*c850*/  MUFU.EX2 R195, R9 ;  /* 0x0000000900c37308 */ /* 0x0003ee0000000800 */
[C---:B------:R-:W-:Y:S01]  /*c860*/  HMMA.16816.F32.BF16 R112, R4.reuse, R22, R112 ;  /* 0x000000160470723c */ /* 0x040fe20000041870 */
[----:B------:R-:W-:Y:S07]  /*c870*/  LDSM.16.MT88.4 R20, [R201+0x19000] ;  /* 0x01900000c914783b */ /* 0x000fee0000004200 */
[----:B------:R-:W-:Y:S01]  /*c880*/  HMMA.16816.F32.BF16 R180, R4, R24, R116 ;  /* 0x0000001804b4723c */ /* 0x000fe20000041874 */
[----:B-1----:R-:W-:Y:S01]  /*c890*/  FFMA.FTZ R9, R252, c[0x0][0x23c], -R0 ;  /* 0x00008f00fc097a23 */ /* 0x002fe20000010800 */
[----:B------:R-:W-:-:S02]  /*c8a0*/  MOV R252, R35 ;  /* 0x0000002300fc7202 */ /* 0x000fc40000000f00 */
[----:B------:R-:W-:Y:S01]  /*c8b0*/  LDSM.16.MT88.4 R32, [R201+0x1d000] ;  /* 0x01d00000c920783b */ /* 0x000fe20000004200 */
[----:B------:R1:W2:Y:S03]  /*c8c0*/  MUFU.EX2 R194, R9 ;  /* 0x0000000900c27308 */ /* 0x0002a60000000800 */
[C---:B------:R-:W-:Y:S01]  /*c8d0*/  HMMA.16816.F32.BF16 R104, R4.reuse, R26, R120 ;  /* 0x0000001a0468723c */ /* 0x040fe20000041878 */
[----:B------:R-:W5:Y:S07]  /*c8e0*/  LDSM.16.MT88.4 R24, [R203+0x19000] ;  /* 0x01900000cb18783b */ /* 0x000f6e0000004200 */
[----:B----4-:R-:W-:Y:S01]  /*c8f0*/  HMMA.16816.F32.BF16 R124, R4, R12, R124 ;  /* 0x0000000c047c723c */ /* 0x010fe2000004187c */
[----:B-1----:R-:W-:-:S07]  /*c900*/  FFMA.FTZ R9, R192, c[0x0][0x23c], -R2 ;  /* 0x00008f00c0097a23 */ /* 0x002fce0000010802 */
[----:B------:R-:W-:Y:S01]  /*c910*/  HMMA.16816.F32.BF16 R40, R4, R14, R40 ;  /* 0x0000000e0428723c */ /* 0x000fe20000041828 */
[----:B------:R-:W-:Y:S01]  /*c920*/  LDSM.16.MT88.4 R12, [R204+0x1b000] ;  /* 0x01b00000cc0c783b */ /* 0x000fe20000004200 */
[----:B------:R1:W-:Y:S05]  /*c930*/  MUFU.EX2 R192, R9 ;  /* 0x0000000900c07308 */ /* 0x0003ea0000000800 */
[----:B---3--:R-:W-:Y:S02]  /*c940*/  F2FP.BF16.PACK_AB R4, R199, R234 ;  /* 0x000000eac704723e */ /* 0x008fe400000010ff */
[----:B------:R-:W-:Y:S02]  /*c950*/  F2FP.BF16.PACK_AB R5, R193, R196 ;  /* 0x000000c4c105723e */ /* 0x000fe400000010ff */
[----:B------:R-:W-:-:S02]  /*c960*/  F2FP.BF16.PACK_AB R6, R197, R198 ;  /* 0x000000c6c506723e */ /* 0x000fc400000010ff */
[----:B--2---:R-:W-:Y:S01]  /*c970*/  F2FP.BF16.PACK_AB R7, R194, R195 ;  /* 0x000000c3c207723e */ /* 0x004fe200000010ff */
[----:B-1----:R-:W-:-:S06]  /*c980*/  FFMA.FTZ R9, R191, c[0x0][0x23c], -R2 ;  /* 0x00008f00bf097a23 */ /* 0x002fcc0000010802 */
[C---:B-----5:R-:W-:Y:S01]  /*c990*/  HMMA.16816.F32.BF16 R36, R4.reuse, R28, R36 ;  /* 0x0000001c0424723c */ /* 0x060fe20000041824 */
[----:B------:R1:W2:Y:S07]  /*c9a0*/  MUFU.EX2 R191, R9 ;  /* 0x0000000900bf7308 */ /* 0x0002ae0000000800 */
        /* <DEDUP_REMOVED lines=8> */
[C---:B------:R-:W-:Y:S08]  /*ca30*/  HMMA.16816.F32.BF16 R136, R4.reuse, R20, R136 ;  /* 0x000000140488723c */ /* 0x040ff00000041888 */
[C---:B---3--:R-:W-:Y:S08]  /*ca40*/  HMMA.16816.F32.BF16 R92, R4.reuse, R28, R92 ;  /* 0x0000001c045c723c */ /* 0x048ff0000004185c */
[C---:B------:R-:W-:Y:S01]  /*ca50*/  HMMA.16816.F32.BF16 R96, R4.reuse, R30, R72 ;  /* 0x0000001e0460723c */ /* 0x040fe20000041848 */
[----:B------:R-:W3:Y:S06]  /*ca60*/  LDSM.16.MT88.4 R28, [R202+0x1f000] ;  /* 0x01f00000ca1c783b */ /* 0x000eec0000004200 */
[----:B------:R-:W-:Y:S01]  /*ca70*/  MOV R74, R134 ;  /* 0x00000086004a7202 */ /* 0x000fe20000000f00 */
[----:B----4-:R-:W-:Y:S01]  /*ca80*/  HMMA.16816.F32.BF16 R172, R4, R24, R172 ;  /* 0x0000001804ac723c */ /* 0x010fe200000418ac */
[----:B------:R-:W-:-:S03]  /*ca90*/  MOV R75, R135 ;  /* 0x00000087004b7202 */ /* 0x000fc60000000f00 */
[--C-:B-1----:R-:W-:Y:S01]  /*caa0*/  FFMA.FTZ R9, R74, c[0x0][0x23c], -R2.reuse ;  /* 0x00008f004a097a23 */ /* 0x102fe20000010802 */
[----:B------:R-:W-:Y:S01]  /*cab0*/  MOV R74, R246 ;  /* 0x000000f6004a7202 */ /* 0x000fe20000000f00 */
[----:B------:R-:W-:Y:S01]  /*cac0*/  FFMA.FTZ R2, R189, c[0x0][0x23c], -R2 ;  /* 0x00008f00bd027a23 */ /* 0x000fe20000010802 */
[----:B------:R-:W-:Y:S01]  /*cad0*/  MOV R246, R190 ;  /* 0x000000be00f67202 */ /* 0x000fe20000000f00 */
[----:B------:R-:W-:Y:S01]  /*cae0*/  HMMA.16816.F32.BF16 R24, R4, R26, R176 ;  /* 0x0000001a0418723c */ /* 0x000fe200000418b0 */
[----:B------:R-:W-:Y:S03]  /*caf0*/  MUFU.EX2 R190, R9 ;  /* 0x0000000900be7308 */ /* 0x000fe60000000800 */
[----:B------:R-:W-:-:S04]  /*cb00*/  FFMA.FTZ R3, R245, R3, R246 ;  /* 0x00000003f5037223 */ /* 0x000fc800000100f6 */
[C---:B------:R-:W-:Y:S01]  /*cb10*/  HMMA.16816.F32.BF16 R52, R4.reuse, R22, R52 ;  /* 0x000000160434723c */ /* 0x040fe20000041834 */
[----:B------:R1:W-:Y:S01]  /*cb20*/  MUFU.EX2 R189, R2 ;  /* 0x0000000200bd7308 */ /* 0x0003e20000000800 */
[----:B------:R-:W4:Y:S06]  /*cb30*/  LDSM.16.MT88.4 R20, [R201+0x1b000] ;  /* 0x01b00000c914783b */ /* 0x000f2c0000004200 */
[C---:B-----5:R-:W-:Y:S08]  /*cb40*/  HMMA.16816.F32.BF16 R76, R4.reuse, R16, R76 ;  /* 0x00000010044c723c */ /* 0x060ff0000004184c */
[C---:B------:R-:W-:Y:S01]  /*cb50*/  HMMA.16816.F32.BF16 R80, R4.reuse, R18, R80 ;  /* 0x000000120450723c */ /* 0x040fe20000041850 */
[--C-:B-1----:R-:W-:Y:S01]  /*cb60*/  FFMA.FTZ R2, R188, c[0x0][0x23c], -R0.reuse ;  /* 0x00008f00bc027a23 */ /* 0x102fe20000010800 */
[----:B------:R-:W1:Y:S03]  /*cb70*/  LDSM.16.MT88.4 R16, [R202+0x1d000] ;  /* 0x01d00000ca10783b */ /* 0x000e660000004200 */
[----:B------:R5:W-:Y:S03]  /*cb80*/  MUFU.EX2 R188, R2 ;  /* 0x0000000200bc7308 */ /* 0x000be60000000800 */
[C---:B---3--:R-:W-:Y:S07]  /*cb90*/  HMMA.16816.F32.BF16 R176, R4.reuse, R28, R184 ;  /* 0x0000001c04b0723c */ /* 0x048fee00000418b8 */
[----:B------:R-:W-:Y:S01]  /*cba0*/  MOV R187, R75 ;  /* 0x0000004b00bb7202 */ /* 0x000fe20000000f00 */
[----:B------:R-:W-:Y:S01]  /*cbb0*/  HMMA.16816.F32.BF16 R84, R4, R12, R84 ;  /* 0x0000000c0454723c */ /* 0x000fe20000041854 */
[----:B-----5:R-:W-:-:S07]  /*cbc0*/  FFMA.FTZ R2, R11, c[0x0][0x23c], -R0 ;  /* 0x00008f000b027a23 */ /* 0x020fce0000010800 */
[C---:B------:R-:W-:Y:S01]  /*cbd0*/  HMMA.16816.F32.BF16 R88, R4.reuse, R14, R88 ;  /* 0x0000000e0458723c */ /* 0x040fe20000041858 */
[----:B------:R3:W5:Y:S01]  /*cbe0*/  MUFU.EX2 R11, R2 ;  /* 0x00000002000b7308 */ /* 0x0007620000000800 */
[----:B------:R-:W5:Y:S06]  /*cbf0*/  LDSM.16.MT88.4 R12, [R204+0x1d000] ;  /* 0x01d00000cc0c783b */ /* 0x000f6c0000004200 */
[C---:B----4-:R-:W-:Y:S08]  /*cc00*/  HMMA.16816.F32.BF16 R64, R4.reuse, R20, R64 ;  /* 0x000000140440723c */ /* 0x050ff00000041840 */
[----:B------:R-:W-:Y:S01]  /*cc10*/  HMMA.16816.F32.BF16 R68, R4, R22, R68 ;  /* 0x000000160444723c */ /* 0x000fe20000041844 */
[--C-:B---3--:R-:W-:Y:S01]  /*cc20*/  FFMA.FTZ R2, R10, c[0x0][0x23c], -R0.reuse ;  /* 0x00008f000a027a23 */ /* 0x108fe20000010800 */
[----:B------:R-:W3:Y:S01]  /*cc30*/  LDSM.16.MT88.4 R20, [R203+0x1d000] ;  /* 0x01d00000cb14783b */ /* 0x000ee20000004200 */
[----:B------:R-:W-:-:S02]  /*cc40*/  FFMA.FTZ R0, R74, c[0x0][0x23c], -R0 ;  /* 0x00008f004a007a23 */ /* 0x000fc40000010800 */
[----:B------:R-:W-:Y:S01]  /*cc50*/  MUFU.EX2 R10, R2 ;  /* 0x00000002000a7308 */ /* 0x000fe20000000800 */
[----:B------:R-:W-:Y:S02]  /*cc60*/  LDSM.16.MT88.4 R72, [R201+0x1d800] ;  /* 0x01d80000c948783b */ /* 0x000fe40000004200 */
[C---:B-1----:R-:W-:Y:S02]  /*cc70*/  HMMA.16816.F32.BF16 R116, R4.reuse, R18, R156 ;  /* 0x000000120474723c */ /* 0x042fe4000004189c */
[----:B------:R-:W1:Y:S03]  /*cc80*/  LDSM.16.MT88.4 R156, [R204+0x19800] ;  /* 0x01980000cc9c783b */ /* 0x000e660000004200 */
[----:B------:R4:W4:Y:S03]  /*cc90*/  MUFU.EX2 R9, R0 ;  /* 0x0000000000097308 */ /* 0x0009260000000800 */
[C---:B------:R-:W-:Y:S07]  /*cca0*/  HMMA.16816.F32.BF16 R100, R4.reuse, R32, R128 ;  /* 0x000000200464723c */ /* 0x040fee0000041880 */
[----:B--2---:R-:W-:Y:S01]  /*ccb0*/  F2FP.BF16.PACK_AB R128, R191, R192 ;  /* 0x000000c0bf80723e */ /* 0x004fe200000010ff */
[----:B------:R-:W-:Y:S01]  /*ccc0*/  HMMA.16816.F32.BF16 R32, R4, R34, R140 ;  /* 0x000000220420723c */ /* 0x000fe2000004188c */
[----:B-----5:R-:W-:Y:S01]  /*ccd0*/  F2FP.BF16.PACK_AB R129, R11, R188 ;  /* 0x000000bc0b81723e */ /* 0x020fe200000010ff */
[----:B------:R-:W-:Y:S01]  /*cce0*/  LDSM.16.MT88.4 R140, [R201+0x19800] ;  /* 0x01980000c98c783b */ /* 0x000fe20000004200 */
[----:B------:R-:W-:Y:S01]  /*ccf0*/  F2FP.BF16.PACK_AB R130, R189, R190 ;  /* 0x000000bebd82723e */ /* 0x000fe200000010ff */
[----:B----4-:R-:W-:Y:S01]  /*cd00*/  FFMA.FTZ R0, R252, R8, R187 ;  /* 0x00000008fc007223 */ /* 0x010fe200000100bb */
[----:B------:R-:W-:-:S03]  /*cd10*/  F2FP.BF16.PACK_AB R131, R9, R10 ;  /* 0x0000000a0983723e */ /* 0x000fc600000010ff */
[C---:B------:R-:W-:Y:S01]  /*cd20*/  HMMA.16816.F32.BF16 R120, R4.reuse, R12, R152 ;  /* 0x0000000c0478723c */ /* 0x040fe20000041898 */
[----:B------:R-:W-:Y:S02]  /*cd30*/  FADD.FTZ R2, R247, R0 ;  /* 0x00000000f7027221 */ /* 0x000fe40000010000 */
[----:B------:R-:W-:Y:S02]  /*cd40*/  FADD.FTZ R0, R236, R3 ;  /* 0x00000003ec007221 */ /* 0x000fe40000010000 */
[----:B------:R-:W-:Y:S02]  /*cd50*/  FADD.FTZ R2, R237, R2 ;  /* 0x00000002ed027221 */ /* 0x000fe40000010000 */
[----:B------:R-:W-:Y:S01]  /*cd60*/  FADD.FTZ R0, R238, R0 ;  /* 0x00000000ee007221 */ /* 0x000fe20000010000 */
[C---:B------:R-:W-:Y:S01]  /*cd70*/  HMMA.16816.F32.BF16 R132, R4.reuse, R14, R144 ;  /* 0x0000000e0484723c */ /* 0x040fe20000041890 */
[----:B------:R-:W-:Y:S01]  /*cd80*/  FADD.FTZ R2, R251, R2 ;  /* 0x00000002fb027221 */ /* 0x000fe20000010000 */
[----:B------:R-:W2:Y:S04]  /*cd90*/  LDSM.16.MT88.4 R12, [R203+0x1f000] ;  /* 0x01f00000cb0c783b */ /* 0x000ea80000004200 */
[----:B------:R-:W4:Y:S02]  /*cda0*/  LDL R251, [R1+0x2c] ;  /* 0x00002c0001fb7983 */ /* 0x000f240000100800 */
[C---:B---3--:R-:W-:Y:S08]  /*cdb0*/  HMMA.16816.F32.BF16 R168, R4.reuse, R20, R168 ;  /* 0x0000001404a8723c */ /* 0x048ff000000418a8 */
[----:B------:R-:W-:Y:S01]  /*cdc0*/  HMMA.16816.F32.BF16 R20, R4, R22, R148 ;  /* 0x000000160414723c */ /* 0x000fe20000041894 */
[----:B------:R-:W3:Y:S07]  /*cdd0*/  LDSM.16.MT88.4 R148, [R202+0x19800] ;  /* 0x01980000ca94783b */ /* 0x000eee0000004200 */
[C---:B-1----:R-:W-:Y:S08]  /*cde0*/  HMMA.16816.F32.BF16 R152, R128.reuse, R156, R36 ;  /* 0x0000009c8098723c */ /* 0x042ff00000041824 */
[----:B------:R-:W-:Y:S01]  /*cdf0*/  HMMA.16816.F32.BF16 R156, R128, R158, R56 ;  /* 0x0000009e809c723c */ /* 0x000fe20000041838 */
[----:B------:R-:W1:Y:S07]  /*ce00*/  LDSM.16.MT88.4 R56, [R204+0x1b800] ;  /* 0x01b80000cc38783b */ /* 0x000e6e0000004200 */
[C---:B------:R-:W-:Y:S01]  /*ce10*/  HMMA.16816.F32.BF16 R108, R4.reuse, R16, R164 ;  /* 0x00000010046c723c */ /* 0x040fe200000418a4 */
[----:B------:R-:W-:Y:S04]  /*ce20*/  LDSM.16.MT88.4 R164, [R203+0x19800] ;  /* 0x01980000cba4783b */ /* 0x000fe80000004200 */
[----:B------:R-:W-:Y:S03]  /*ce30*/  LDSM.16.MT88.4 R16, [R204+0x1f000] ;  /* 0x01f00000cc10783b */ /* 0x000fe60000004200 */
[C---:B--2---:R-:W-:Y:S08]  /*ce40*/  HMMA.16816.F32.BF16 R124, R4.reuse, R12, R124 ;  /* 0x0000000c047c723c */ /* 0x044ff0000004187c */
[----:B------:R-:W-:Y:S01]  /*ce50*/  HMMA.16816.F32.BF16 R12, R4, R14, R40 ;  /* 0x0000000e040c723c */ /* 0x000fe20000041828 */
[----:B------:R-:W2:Y:S07]  /*ce60*/  LDSM.16.MT88.4 R40, [R201+0x1b800] ;  /* 0x01b80000c928783b */ /* 0x000eae0000004200 */
[C---:B------:R-:W-:Y:S08]  /*ce70*/  HMMA.16816.F32.BF16 R136, R128.reuse, R140, R136 ;  /* 0x0000008c8088723c */ /* 0x040ff00000041888 */
[C---:B---3--:R-:W-:Y:S01]  /*ce80*/  HMMA.16816.F32.BF16 R144, R128.reuse, R148, R48 ;  /* 0x000000948090723c */ /* 0x048fe20000041830 */
[----:B------:R-:W3:Y:S07]  /*ce90*/  LDSM.16.MT88.4 R48, [R202+0x1b800] ;  /* 0x01b80000ca30783b */ /* 0x000eee0000004200 */
[C---:B------:R-:W-:Y:S08]  /*cea0*/  HMMA.16816.F32.BF16 R140, R128.reuse, R142, R52 ;  /* 0x0000008e808c723c */ /* 0x040ff00000041834 */
[C---:B-1----:R-:W-:Y:S08]  /*ceb0*/  HMMA.16816.F32.BF16 R52, R128.reuse, R56, R84 ;  /* 0x000000388034723c */ /* 0x042ff00000041854 */
[C---:B------:R-:W-:Y:S01]  /*cec0*/  HMMA.16816.F32.BF16 R56, R128.reuse, R58, R88 ;  /* 0x0000003a8038723c */ /* 0x040fe20000041858 */
[----:B------:R-:W-:Y:S07]  /*ced0*/  LDSM.16.MT88.4 R88, [R204+0x1d800] ;  /* 0x01d80000cc58783b */ /* 0x000fee0000004200 */
[----:B--2---:R-:W-:Y:S01]  /*cee0*/  HMMA.16816.F32.BF16 R36, R128, R40, R64 ;  /* 0x000000288024723c */ /* 0x004fe20000041840 */
[----:B------:R-:W1:Y:S01]  /*cef0*/  LDSM.16.MT88.4 R64, [R203+0x1b800] ;  /* 0x01b80000cb40783b */ /* 0x000e620000004200 */
        /* <DEDUP_REMOVED lines=14> */
[----:B---3--:R-:W-:Y:S01]  /*cfe0*/  HMMA.16816.F32.BF16 R44, R128, R48, R76 ;  /* 0x00000030802c723c */ /* 0x008fe2000004184c */
[----:B------:R-:W-:-:S02]  /*cff0*/  FADD.FTZ R0, R193, R0 ;  /* 0x00000000c1007221 */ /* 0x000fc40000010000 */
[----:B------:R-:W-:Y:S02]  /*d000*/  FADD.FTZ R2, R198, R2 ;  /* 0x00000002c6027221 */ /* 0x000fe40000010000 */
[----:B------:R-:W-:-:S03]  /*d010*/  FADD.FTZ R0, R195, R0 ;  /* 0x00000000c3007221 */ /* 0x000fc60000010000 */
[----:B------:R-:W-:Y:S01]  /*d020*/  HMMA.16816.F32.BF16 R164, R128, R166, R60 ;  /* 0x000000a680a4723c */ /* 0x000fe2000004183c */
[----:B------:R-:W-:-:S07]  /*d030*/  FADD.FTZ R2, R197, R2 ;  /* 0x00000002c5027221 */ /* 0x000fce0000010000 */
[----:B------:R-:W-:Y:S01]  /*d040*/  HMMA.16816.F32.BF16 R48, R128, R50, R80 ;  /* 0x000000328030723c */ /* 0x000fe20000041850 */
[----:B------:R-:W2:Y:S01]  /*d050*/  LDSM.16.MT88.4 R80, [R202+0x1d800] ;  /* 0x01d80000ca50783b */ /* 0x000ea20000004200 */
[----:B------:R-:W-:-:S06]  /*d060*/  FADD.FTZ R0, R194, R0 ;  /* 0x00000000c2007221 */ /* 0x000fcc0000010000 */
[----:B------:R-:W-:Y:S08]  /*d070*/  HMMA.16816.F32.BF16 R180, R4, R16, R180 ;  /* 0x0000001004b4723c */ /* 0x000ff000000418b4 */
[----:B-1----:R-:W-:Y:S08]  /*d080*/  HMMA.16816.F32.BF16 R60, R128, R64, R92 ;  /* 0x00000040803c723c */ /* 0x002ff0000004185c */
[C---:B------:R-:W-:Y:S01]  /*d090*/  HMMA.16816.F32.BF16 R28, R4.reuse, R30, R112 ;  /* 0x0000001e041c723c */ /* 0x040fe20000041870 */
[----:B------:R-:W-:Y:S07]  /*d0a0*/  LDSM.16.MT88.4 R112, [R202+0x1f800] ;  /* 0x01f80000ca70783b */ /* 0x000fee0000004200 */
[----:B------:R-:W-:Y:S01]  /*d0b0*/  HMMA.16816.F32.BF16 R16, R4, R18, R104 ;  /* 0x000000120410723c */ /* 0x000fe20000041868 */
[----:B------:R-:W-:Y:S04]  /*d0c0*/  LDSM.16.MT88.4 R104, [R201+0x1f800] ;  /* 0x01f80000c968783b */ /* 0x000fe80000004200 */
[----:B------:R-:W-:Y:S03]  /*d0d0*/  LDSM.16.MT88.4 R4, [R203+0x1f800] ;  /* 0x01f80000cb04783b */ /* 0x000fe60000004200 */
[C---:B------:R-:W-:Y:S01]  /*d0e0*/  HMMA.16816.F32.BF16 R64, R128.reuse, R66, R96 ;  /* 0x000000428040723c */ /* 0x040fe20000041860 */
[----:B------:R-:W1:Y:S07]  /*d0f0*/  LDSM.16.MT88.4 R96, [R203+0x1d800] ;  /* 0x01d80000cb60783b */ /* 0x000e6e0000004200 */
[----:B------:R-:W-:Y:S01]  /*d100*/  HMMA.16816.F32.BF16 R84, R128, R88, R120 ;  /* 0x000000588054723c */ /* 0x000fe20000041878 */
[----:B------:R-:W3:Y:S01]  /*d110*/  LDSM.16.MT88.4 R120, [R204+0x1f800] ;  /* 0x01f80000cc78783b */ /* 0x000ee20000004200 */
        /* <DEDUP_REMOVED lines=9> */
[C---:B--2---:R-:W-:Y:S02]  /*d1b0*/  HMMA.16816.F32.BF16 R76, R128.reuse, R80, R108 ;  /* 0x00000050804c723c */ /* 0x044fe4000004186c */
[----:B------:R2:W-:Y:S04]  /*d1c0*/  STL [R1+0x24], R244 ;  /* 0x000024f401007387 */ /* 0x0005e80000100800 */
[----:B------:R2:W-:Y:S02]  /*d1d0*/  STL [R1+0x30], R250 ;  /* 0x000030fa01007387 */ /* 0x0005e40000100800 */
[C---:B------:R-:W-:Y:S08]  /*d1e0*/  HMMA.16816.F32.BF16 R68, R128.reuse, R72, R100 ;  /* 0x000000488044723c */ /* 0x040ff00000041864 */
[C---:B------:R-:W-:Y:S08]  /*d1f0*/  HMMA.16816.F32.BF16 R80, R128.reuse, R82, R116 ;  /* 0x000000528050723c */ /* 0x040ff00000041874 */
[C---:B-1----:R-:W-:Y:S08]  /*d200*/  HMMA.16816.F32.BF16 R92, R128.reuse, R96, R168 ;  /* 0x00000060805c723c */ /* 0x042ff000000418a8 */
[C---:B------:R-:W-:Y:S08]  /*d210*/  HMMA.16816.F32.BF16 R100, R128.reuse, R104, R172 ;  /* 0x000000688064723c */ /* 0x040ff000000418ac */
[C---:B------:R-:W-:Y:S08]  /*d220*/  HMMA.16816.F32.BF16 R108, R128.reuse, R112, R176 ;  /* 0x00000070806c723c */ /* 0x040ff000000418b0 */
[C---:B---3--:R-:W-:Y:S08]  /*d230*/  HMMA.16816.F32.BF16 R116, R128.reuse, R120, R180 ;  /* 0x000000788074723c */ /* 0x048ff000000418b4 */
[C---:B------:R-:W-:Y:S08]  /*d240*/  HMMA.16816.F32.BF16 R72, R128.reuse, R74, R32 ;  /* 0x0000004a8048723c */ /* 0x040ff00000041820 */
[C---:B------:R-:W-:Y:S08]  /*d250*/  HMMA.16816.F32.BF16 R88, R128.reuse, R90, R132 ;  /* 0x0000005a8058723c */ /* 0x040ff00000041884 */
[----:B------:R-:W-:Y:S01]  /*d260*/  HMMA.16816.F32.BF16 R96, R128, R98, R20 ;  /* 0x000000628060723c */ /* 0x000fe20000041814 */
[----:B------:R-:W-:-:S07]  /*d270*/  MOV R133, R249 ;  /* 0x000000f900857202 */ /* 0x000fce0000000f00 */
[C---:B------:R-:W-:Y:S08]  /*d280*/  HMMA.16816.F32.BF16 R104, R128.reuse, R106, R24 ;  /* 0x0000006a8068723c */ /* 0x040ff00000041818 */
[C---:B------:R-:W-:Y:S08]  /*d290*/  HMMA.16816.F32.BF16 R112, R128.reuse, R114, R28 ;  /* 0x000000728070723c */ /* 0x040ff0000004181c */
[----:B------:R-:W-:Y:S01]  /*d2a0*/  HMMA.16816.F32.BF16 R120, R128, R122, R16 ;  /* 0x0000007a8078723c */ /* 0x000fe20000041810 */
[----:B----4-:R-:W-:-:S07]  /*d2b0*/  MOV R132, R251 ;  /* 0x000000fb00847202 */ /* 0x010fce0000000f00 */
[C---:B------:R-:W-:Y:S08]  /*d2c0*/  HMMA.16816.F32.BF16 R124, R128.reuse, R4, R124 ;  /* 0x00000004807c723c */ /* 0x040ff0000004187c */
[----:B------:R-:W-:Y:S01]  /*d2d0*/  HMMA.16816.F32.BF16 R128, R128, R6, R12 ;  /* 0x000000068080723c */ /* 0x000fe2000004180c */
[----:B------:R-:W-:Y:S07]  /*d2e0*/  @!P0 BRA `(.L_x_507) ;  /* 0x00004fd000008947 */ /* 0x000fee0003800000 */
[----:B--2---:R-:W2:Y:S04]  /*d2f0*/  LDL.64 R242, [R1+0x78] ;  /* 0x0000780001f27983 */ /* 0x004ea80000100a00 */
        /* <DEDUP_REMOVED lines=18> */
[C---:B------:R-:W-:Y:S01]  /*d420*/  @!P4 LEA R16, P1, R0.reuse, c[0x0][0x170], 0x1 ;  /* 0x00005c000010ca11 */ /* 0x040fe200078208ff */
[----:B------:R-:W1:Y:S01]  /*d430*/  S2R R249, SR_TID.X ;  /* 0x0000000000f97919 */ /* 0x000e620000002100 */
        /* <DEDUP_REMOVED lines=17> */
[----:B------:R-:W-:Y:S01]  /*d550*/  @!P2 LEA.HI.X R13, R0, c[0x0][0x174], R3, 0x1, P1 ;  /* 0x00005d00000daa11 */ /* 0x000fe200008f0c03 */
[----:B------:R-:W-:Y:S01]  /*d560*/  IMAD.U32 R0, RZ, RZ, UR31 ;  /* 0x0000001fff007e24 */ /* 0x000fe2000f8e00ff */
[C---:B------:R-:W-:Y:S01]  /*d570*/  @!P4 LEA R10, P6, R2.reuse, c[0x0][0x170], 0x1 ;  /* 0x00005c00020aca11 */ /* 0x040fe200078c08ff */
[----:B------:R-:W-:Y:S01]  /*d580*/  @P3 STS.128 [R227+0x1c000], RZ ;  /* 0x01c000ffe3003388 */ /* 0x000fe20000000c00 */
[----:B------:R-:W-:-:S02]  /*d590*/  @!P3 LEA R8, P1, R2, c[0x0][0x170], 0x1 ;  /* 0x00005c000208ba11 */ /* 0x000fc400078208ff */
[C-C-:B------:R-:W-:Y:S01]  /*d5a0*/  @!P5 LEA.HI.X R19, R2.reuse, c[0x0][0x174], R4.reuse, 0x1, P0 ;  /* 0x00005d000213da11 */ /* 0x140fe200000f0c04 */
[----:B------:R-:W-:Y:S01]  /*d5b0*/  @!PT LDS RZ, [RZ] ;  /* 0x00000000fffff984 */ /* 0x000fe20000000800 */
[----:B------:R-:W-:Y:S01]  /*d5c0*/  @!PT LDS RZ, [RZ] ;  /* 0x00000000fffff984 */ /* 0x000fe20000000800 */
[----:B------:R-:W-:Y:S01]  /*d5d0*/  @!PT LDS RZ, [RZ] ;  /* 0x00000000fffff984 */ /* 0x000fe20000000800 */
[----:B------:R4:W-:Y:S01]  /*d5e0*/  @!P3 LDGSTS.E.BYPASS.LTC128B.128 [R227+0x1c000], [R14.64+0x100] ;  /* 0x1c0001000ee3bfae */ /* 0x0009e2000b901d54 */
[C---:B------:R-:W-:Y:S01]  /*d5f0*/  @!P2 LEA R6, P0, R2.reuse, c[0x0][0x170], 0x1 ;  /* 0x00005c000206aa11 */ /* 0x040fe200078008ff */
[----:B-1----:R-:W-:Y:S01]  /*d600*/  IMAD.SHL.U32 R249, R249, 0x2, RZ ;  /* 0x00000002f9f97824 */ /* 0x002fe200078e00ff */
[C-C-:B------:R-:W-:Y:S01]  /*d610*/  @!P4 LEA.HI.X R11, R2.reuse, c[0x0][0x174], R4.reuse, 0x1, P6 ;  /* 0x00005d00020bca11 */ /* 0x140fe200030f0c04 */
[----:B------:R-:W-:Y:S01]  /*d620*/  @P2 STS.128 [R227+0x1e000], RZ ;  /* 0x01e000ffe3002388 */ /* 0x000fe20000000c00 */
[C-C-:B------:R-:W-:Y:S02]  /*d630*/  @!P3 LEA.HI.X R9, R2.reuse, c[0x0][0x174], R4.reuse, 0x1, P1 ;  /* 0x00005d000209ba11 */ /* 0x140fe400008f0c04 */
[----:B------:R-:W-:Y:S01]  /*d640*/  @!P2 LEA.HI.X R7, R2, c[0x0][0x174], R4, 0x1, P0 ;  /* 0x00005d000207aa11 */ /* 0x000fe200000f0c04 */
[----:B------:R-:W-:Y:S01]  /*d650*/  @!PT LDS RZ, [RZ] ;  /* 0x00000000fffff984 */ /* 0x000fe20000000800 */
[----:B------:R-:W-:Y:S01]  /*d660*/  @!PT LDS RZ, [RZ] ;  /* 0x00000000fffff984 */ /* 0x000fe20000000800 */
[----:B------:R-:W-:Y:S01]  /*d670*/  @!PT LDS RZ, [RZ] ;  /* 0x00000000fffff984 */ /* 0x000fe20000000800 */
[----:B------:R4:W-:Y:S01]  /*d680*/  @!P2 LDGSTS.E.BYPASS.LTC128B.128 [R227+0x1e000], [R12.64+0x180] ;  /* 0x1e0001800ce3afae */ /* 0x0009e2000b901d54 */
[----:B------:R-:W-:-:S03]  /*d690*/  LOP3.LUT R249, R249, 0x6, RZ, 0xc0, !PT ;  /* 0x00000006f9f97812 */ /* 0x000fc600078ec0ff */
[----:B------:R-:W-:Y:S02]  /*d6a0*/  @P5 STS.128 [R227+0x19000], RZ ;  /* 0x019000ffe3005388 */ /* 0x000fe40000000c00 */
[----:B------:R-:W-:Y:S02]  /*d6b0*/  IMAD R0, R0, 0x40, R249 ;  /* 0x0000004000007824 */ /* 0x000fe400078e02f9 */
[----:B------:R-:W-:Y:S01]  /*d6c0*/  @!PT LDS RZ, [RZ] ;  /* 0x00000000fffff984 */ /* 0x000fe20000000800 */
[----:B------:R-:W-:Y:S01]  /*d6d0*/  @!PT LDS RZ, [RZ] ;  /* 0x00000000fffff984 */ /* 0x000fe20000000800 */
[----:B------:R-:W-:Y:S01]  /*d6e0*/  @!PT LDS RZ, [RZ] ;  /* 0x00000000fffff984 */ /* 0x000fe20000000800 */
[----:B------:R3:W-:Y:S02]  /*d6f0*/  @!P5 LDGSTS.E.BYPASS.LTC128B.128 [R227+0x19000], [R18.64] ;  /* 0x1900000012e3dfae */ /* 0x0007e4000b901d54 */
[--C-:B------:R-:W-:Y:S01]  /*d700*/  IMAD.IADD R2, R228, 0x1, -R0.reuse ;  /* 0x00000001e4027824 */ /* 0x100fe200078e0a00 */
[C---:B------:R-:W-:Y:S01]  /*d710*/  ISETP.GE.AND P1, PT, R0.reuse, R233, PT ;  /* 0x000000e90000720c */ /* 0x040fe20003f26270 */
[----:B------:R-:W-:Y:S01]  /*d720*/  @P4 STS.128 [R227+0x1b000], RZ ;  /* 0x01b000ffe3004388 */ /* 0x000fe20000000c00 */
[----:B------:R-:W-:Y:S02]  /*d730*/  IMAD.IADD R3, R229, 0x1, -R0 ;  /* 0x00000001e5037824 */ /* 0x000fe400078e0a00 */
[----:B------:R-:W-:Y:S01]  /*d740*/  IABS R2, R2 ;  /* 0x0000000200027213 */ /* 0x000fe20000000000 */
[----:B------:R-:W-:Y:S01]  /*d750*/  @!PT LDS RZ, [RZ] ;  /* 0x00000000fffff984 */ /* 0x000fe20000000800 */
[----:B------:R-:W-:Y:S01]  /*d760*/  @!PT LDS RZ, [RZ] ;  /* 0x00000000fffff984 */ /* 0x000fe20000000800 */
[----:B------:R-:W-:Y:S01]  /*d770*/  @!PT LDS RZ, [RZ] ;  /* 0x00000000fffff984 */ /* 0x000fe20000000800 */
[----:B------:R1:W-:Y:S01]  /*d780*/  @!P4 LDGSTS.E.BYPASS.LTC128B.128 [R227+0x1b000], [R10.64+0x80] ;  /* 0x1b0000800ae3cfae */ /* 0x0003e2000b901d54 */
[----:B------:R-:W-:-:S02]  /*d790*/  ISETP.LT.OR P1, PT, R0, R231, P1 ;  /* 0x000000e70000720c */ /* 0x000fc40000f21670 */
[----:B------:R-:W-:Y:S01]  /*d7a0*/  IABS R3, R3 ;  /* 0x0000000300037213 */ /* 0x000fe20000000000 */
        /* <DEDUP_REMOVED lines=10> */
[----:B----4-:R-:W-:Y:S04]  /*d850*/  LDSM.16.M88.4 R12, [R200+0x10000] ;  /* 0x01000000c80c783b */ /* 0x010fe80000000200 */
[----:B------:R-:W-:Y:S04]  /*d860*/  LDSM.16.M88.4 R24, [R200+0x10800] ;  /* 0x01080000c818783b */ /* 0x000fe80000000200 */
[----:B--2---:R-:W-:Y:S04]  /*d870*/  LDSM.16.M88.4 R20, [R200+0x11000] ;  /* 0x01100000c814783b */ /* 0x004fe80000000200 */
[----:B---3--:R-:W-:Y:S04]  /*d880*/  LDSM.16.M88.4 R16, [R200+0x11800] ;  /* 0x01180000c810783b */ /* 0x008fe80000000200 */
[----:B-1----:R-:W-:Y:S04]  /*d890*/  LDSM.16.M88.4 R8, [R208] ;  /* 0x00000000d008783b */ /* 0x002fe80000000200 */
[----:B------:R-:W-:Y:S04]  /*d8a0*/  LDSM.16.M88.4 R132, [R211] ;  /* 0x00000000d384783b */ /* 0x000fe80000000200 */
[----:B-----5:R-:W1:Y:S04]  /*d8b0*/  LDSM.16.M88.4 R4, [R207] ;  /* 0x00000000cf04783b */ /* 0x020e680000000200 */
[----:B------:R-:W2:Y:S04]  /*d8c0*/  LDSM.16.M88.4 R184, [R226] ;  /* 0x00000000e2b8783b */ /* 0x000ea80000000200 */
[----:B------:R-:W3:Y:S04]  /*d8d0*/  LDSM.16.M88.4 R188, [R225] ;  /* 0x00000000e1bc783b */ /* 0x000ee80000000200 */
[----:B------:R-:W4:Y:S04]  /*d8e0*/  LDSM.16.M88.4 R240, [R224] ;  /* 0x00000000e0f0783b */ /* 0x000f280000000200 */
[----:B------:R-:W-:Y:S04]  /*d8f0*/  LDSM.16.M88.4 R196, [R206+0x10800] ;  /* 0x01080000cec4783b */ /* 0x000fe80000000200 */
        /* <DEDUP_REMOVED lines=11> */
[C---:B------:R-:W-:Y:S01]  /*d9b0*/  HMMA.16816.F32.BF16 R192, R8.reuse, R132, R32 ;  /* 0x0000008408c0723c */ /* 0x040fe20000041820 */
[----:B------:R-:W5:Y:S07]  /*d9c0*/  LDSM.16.M88.4 R32, [R206+0x11800] ;  /* 0x01180000ce20783b */ /* 0x000f6e0000000200 */
[C---:B------:R-:W-:Y:S01]  /*d9d0*/  HMMA.16816.F32.BF16 R16, R8.reuse, R134, R12 ;  /* 0x000000860810723c */ /* 0x040fe2000004180c */
[----:B------:R-:W1:Y:S07]  /*d9e0*/  LDSM.16.M88.4 R132, [R206+0x11000] ;  /* 0x01100000ce84783b */ /* 0x000e6e0000000200 */
[C---:B--2---:R-:W-:Y:S08]  /*d9f0*/  HMMA.16816.F32.BF16 R236, R8.reuse, R186, R180 ;  /* 0x000000ba08ec723c */ /* 0x044ff000000418b4 */
[C---:B---3--:R-:W-:Y:S08]  /*da00*/  HMMA.16816.F32.BF16 R180, R8.reuse, R188, R176 ;  /* 0x000000bc08b4723c */ /* 0x048ff000000418b0 */
[C---:B------:R-:W-:Y:S01]  /*da10*/  HMMA.16816.F32.BF16 R12, R8.reuse, R184, R28 ;  /* 0x000000b8080c723c */ /* 0x040fe2000004181c */
[----:B------:R-:W-:Y:S07]  /*da20*/  LDSM.16.M88.4 R28, [R205] ;  /* 0x00000000cd1c783b */ /* 0x000fee0000000200 */
[C---:B------:R-:W-:Y:S01]  /*da30*/  HMMA.16816.F32.BF16 R176, R8.reuse, R190, R172 ;  /* 0x000000be08b0723c */ /* 0x040fe200000418ac */
[----:B------:R-:W-:Y:S07]  /*da40*/  LDSM.16.M88.4 R188, [R205+0x800] ;  /* 0x00080000cdbc783b */ /* 0x000fee0000000200 */
[C---:B----4-:R-:W-:Y:S08]  /*da50*/  HMMA.16816.F32.BF16 R172, R8.reuse, R240, R168 ;  /* 0x000000f008ac723c */ /* 0x050ff000000418a8 */
[----:B------:R-:W-:Y:S01]  /*da60*/  HMMA.16816.F32.BF16 R24, R8, R242, R24 ;  /* 0x000000f20818723c */ /* 0x000fe20000041818 */
[----:B------:R-:W2:Y:S07]  /*da70*/  LDSM.16.M88.4 R8, [R209] ;  /* 0x00000000d108783b */ /* 0x000eae0000000200 */
[C---:B-1----:R-:W-:Y:S08]  /*da80*/  HMMA.16816.F32.BF16 R184, R4.reuse, R20, R192 ;  /* 0x0000001404b8723c */ /* 0x042ff000000418c0 */
[C---:B------:R-:W-:Y:S01]  /*da90*/  HMMA.16816.F32.BF16 R168, R4.reuse, R22, R16 ;  /* 0x0000001604a8723c */ /* 0x040fe20000041810 */
[----:B------:R-:W1:Y:S07]  /*daa0*/  LDSM.16.M88.4 R20, [R205+0x1800] ;  /* 0x00180000cd14783b */ /* 0x000e6e0000000200 */
[C---:B------:R-:W-:Y:S08]  /*dab0*/  HMMA.16816.F32.BF16 R16, R4.reuse, R196, R12 ;  /* 0x000000c40410723c */ /* 0x040ff0000004180c */
[C---:B-----5:R-:W-:Y:S08]  /*dac0*/  HMMA.16816.F32.BF16 R172, R4.reuse, R32, R172 ;  /* 0x0000002004ac723c */ /* 0x060ff000000418ac */
[C---:B------:R-:W-:Y:S01]  /*dad0*/  HMMA.16816.F32.BF16 R12, R4.reuse, R34, R24 ;  /* 0x00000022040c723c */ /* 0x040fe20000041818 */
[----:B------:R-:W3:Y:S04]  /*dae0*/  LDSM.16.M88.4 R24, [R205+0x1000] ;  /* 0x00100000cd18783b */ /* 0x000ee80000000200 */
[----:B------:R-:W-:Y:S03]  /*daf0*/  LDSM.16.M88.4 R32, [R200+0x12000] ;  /* 0x01200000c820783b */ /* 0x000fe60000000200 */
[C---:B------:R-:W-:Y:S01]  /*db00*/  HMMA.16816.F32.BF16 R192, R4.reuse, R132, R180 ;  /* 0x0000008404c0723c */ /* 0x040fe200000418b4 */
[----:B------:R-:W-:Y:S07]  /*db10*/  LDSM.16.M88.4 R180, [R200+0x12800] ;  /* 0x01280000c8b4783b */ /* 0x000fee0000000200 */
[C---:B------:R-:W-:Y:S08]  /*db20*/  HMMA.16816.F32.BF16 R196, R4.reuse, R198, R236 ;  /* 0x000000c604c4723c */ /* 0x040ff000000418ec */
[----:B------:R-:W-:Y:S01]  /*db30*/  HMMA.16816.F32.BF16 R132, R4, R134, R176 ;  /* 0x000000860484723c */ /* 0x000fe200000418b0 */
[----:B------:R-:W4:Y:S07]  /*db40*/  LDSM.16.M88.4 R4, [R207+0x4000] ;  /* 0x00400000cf04783b */ /* 0x000f2e0000000200 */
[C---:B--2---:R-:W-:Y:S01]  /*db50*/  HMMA.16816.F32.BF16 R176, R8.reuse, R28, R184 ;  /* 0x0000001c08b0723c */ /* 0x044fe200000418b8 */
        /* <DEDUP_REMOVED lines=9> */
[C---:B---3--:R-:W-:Y:S08]  /*dbf0*/  HMMA.16816.F32.BF16 R192, R8.reuse, R24, R192 ;  /* 0x0000001808c0723c */ /* 0x048ff000000418c0 */
        /* <DEDUP_REMOVED lines=19> */
[----:B------:R-:W5:Y:S07]  /*dd30*/  LDSM.16.M88.4 R24, [R206+0x13800] ;  /* 0x01380000ce18783b */ /* 0x000f6e0000000200 */
        /* <DEDUP_REMOVED lines=14> */
[C---:B-----5:R-:W-:Y:S01]  /*de20*/  HMMA.16816.F32.BF16 R184, R4.reuse, R24, R172 ;  /* 0x0000001804b8723c */ /* 0x060fe200000418ac */
        /* <DEDUP_REMOVED lines=50> */
[----:B------:R-:W5:Y:S03]  /*e150*/  LDSM.16.M88.4 R168, [R205+0x5800] ;  /* 0x00580000cda8783b */ /* 0x000f660000000200 */
        /* <DEDUP_REMOVED lines=12> */
[C---:B-----5:R-:W-:Y:S08]  /*e220*/  HMMA.16816.F32.BF16 R188, R12.reuse, R168, R188 ;  /* 0x000000a80cbc723c */ /* 0x060ff000000418bc */
        /* <DEDUP_REMOVED lines=11> */
[----:B------:R-:W5:Y:S07]  /*e2e0*/  LDSM.16.M88.4 R32, [R213] ;  /* 0x00000000d520783b */ /* 0x000f6e0000000200 */
        /* <DEDUP_REMOVED lines=13> */
[----:B------:R-:W4:Y:S03]  /*e3c0*/  LDSM.16.M88.4 R16, [R206+0x16800] ;  /* 0x01680000ce10783b */ /* 0x000f260000000200 */
[C---:B-----5:R-:W-:Y:S08]  /*e3d0*/  HMMA.16816.F32.BF16 R20, R4.reuse, R32, R20 ;  /* 0x000000200414723c */ /* 0x060ff00000041814 */
[C---:B------:R-:W-:Y:S08]  /*e3e0*/  HMMA.16816.F32.BF16 R132, R4.reuse, R34, R132 ;  /* 0x000000220484723c */ /* 0x040ff00000041884 */
[C---:B---3--:R-:W-:Y:S08]  /*e3f0*/  HMMA.16816.F32.BF16 R176, R4.reuse, R180, R196 ;  /* 0x000000b404b0723c */ /* 0x048ff000000418c4 */
[----:B------:R-:W-:Y:S01]  /*e400*/  HMMA.16816.F32.BF16 R192, R4, R182, R192 ;  /* 0x000000b604c0723c */ /* 0x000fe200000418c0 */
[----:B------:R-:W3:Y:S07]  /*e410*/  LDSM.16.M88.4 R4, [R209+0xc000] ;  /* 0x00c00000d104783b */ /* 0x000eee0000000200 */
[C---:B-1----:R-:W-:Y:S08]  /*e420*/  HMMA.16816.F32.BF16 R12, R8.reuse, R172, R236 ;  /* 0x000000ac080c723c */ /* 0x042ff000000418ec */
[C---:B------:R-:W-:Y:S01]  /*e430*/  HMMA.16816.F32.BF16 R32, R8.reuse, R174, R188 ;  /* 0x000000ae0820723c */ /* 0x040fe200000418bc */
[----:B------:R-:W1:Y:S07]  /*e440*/  LDSM.16.M88.4 R172, [R206+0x17800] ;  /* 0x01780000ceac783b */ /* 0x000e6e0000000200 */
[C---:B--2---:R-:W-:Y:S08]  /*e450*/  HMMA.16816.F32.BF16 R180, R8.reuse, R24, R20 ;  /* 0x0000001808b4723c */ /* 0x044ff00000041814 */
[C---:B----4-:R-:W-:Y:S08]  /*e460*/  HMMA.16816.F32.BF16 R184, R8.reuse, R16, R184 ;  /* 0x0000001008b8723c */ /* 0x050ff000000418b8 */
[----:B------:R-:W-:Y:S01]  /*e470*/  HMMA.16816.F32.BF16 R188, R8, R26, R132 ;  /* 0x0000001a08bc723c */ /* 0x000fe20000041884 */
[----:B------:R-:W2:Y:S04]  /*e480*/  LDSM.16.M88.4 R132, [R205+0x6800] ;  /* 0x00680000cd84783b */ /* 0x000ea80000000200 */
[----:B------:R-:W4:Y:S03]  /*e490*/  LDSM.16.M88.4 R24, [R205+0x7000] ;  /* 0x00700000cd18783b */ /* 0x000f260000000200 */
[----:B---3--:R-:W-:Y:S07]  /*e4a0*/  HMMA.16816.F32.BF16 R20, R4, R28, R12 ;  /* 0x0000001c0414723c */ /* 0x008fee000004180c */
[----:B------:R-:W-:Y:S01]  /*e4b0*/  IMAD.MOV.U32 R12, RZ, RZ, R2 ;  /* 0x000000ffff0c7224 */ /* 0x000fe200078e0002 */
[----:B------:R-:W-:Y:S01]  /*e4c0*/  IADD3 R2, R0, 0x1, RZ ;  /* 0x0000000100027810 */ /* 0x000fe20007ffe0ff */
[----:B-1----:R-:W-:Y:S02]  /*e4d0*/  HMMA.16816.F32.BF16 R196, R8, R172, R176 ;  /* 0x000000ac08c4723c */ /* 0x002fe400000418b0 */
[----:B------:R1:W3:Y:S01]  /*e4e0*/  I2F R14, R12 ;  /* 0x0000000c000e7306 */ /* 0x0002e20000201400 */
[----:B------:R-:W-:Y:S01]  /*e4f0*/  ISETP.GE.AND P0, PT, R2, R233, PT ;  /* 0x000000e90200720c */ /* 0x000fe20003f06270 */
[----:B------:R-:W-:Y:S01]  /*e500*/  IMAD.IADD R13, R228, 0x1, -R2 ;  /* 0x00000001e40d7824 */ /* 0x000fe200078e0a02 */
[----:B------:R-:W-:-:S02]  /*e510*/  ISETP.GE.AND P6, PT, R2, R232, PT ;  /* 0x000000e80200720c */ /* 0x000fc40003fc6270 */
[C---:B------:R-:W-:Y:S01]  /*e520*/  ISETP.LT.OR P0, PT, R2.reuse, R231, P0 ;  /* 0x000000e70200720c */ /* 0x040fe20000701670 */
[----:B------:R-:W-:Y:S01]  /*e530*/  HMMA.16816.F32.BF16 R28, R4, R30, R32 ;  /* 0x0000001e041c723c */ /* 0x000fe20000041820 */
[----:B------:R-:W-:-:S07]  /*e540*/  ISETP.LT.OR P6, PT, R2, R230, P6 ;  /* 0x000000e60200720c */ /* 0x000fce00037c1670 */
[C---:B------:R-:W-:Y:S01]  /*e550*/  HMMA.16816.F32.BF16 R168, R8.reuse, R18, R168 ;  /* 0x0000001208a8723c */ /* 0x040fe200000418a8 */
[----:B-1----:R-:W-:Y:S01]  /*e560*/  IMAD.MOV.U32 R12, RZ, RZ, R3 ;  /* 0x000000ffff0c7224 */ /* 0x002fe200078e0003 */
[----:B------:R-:W-:Y:S01]  /*e570*/  IABS R3, R13 ;  /* 0x0000000d00037213 */ /* 0x000fe20000000000 */
[----:B------:R-:W-:Y:S02]  /*e580*/  IMAD.IADD R13, R229, 0x1, -R2 ;  /* 0x00000001e50d7824 */ /* 0x000fe400078e0a02 */
[----:B------:R1:W5:Y:S01]  /*e590*/  I2F R16, R12 ;  /* 0x0000000c00107306 */ /* 0x0003620000201400 */
[----:B---3--:R-:W-:Y:S02]  /*e5a0*/  FFMA.FTZ R14, R14, -UR23, R20 ;  /* 0x800000170e0e7c23 */ /* 0x008fe40008010014 */
[----:B------:R-:W-:Y:S03]  /*e5b0*/  HMMA.16816.F32.BF16 R192, R8, R174, R192 ;  /* 0x000000ae08c0723c */ /* 0x000fe600000418c0 */
[----:B------:R-:W-:-:S02]  /*e5c0*/  FSEL R178, R14, -INF , !P1 ;  /* 0xff8000000eb27808 */ /* 0x000fc40004800000 */
[----:B------:R3:W3:Y:S01]  /*e5d0*/  I2F R15, R3 ;  /* 0x00000003000f7306 */ /* 0x0006e20000201400 */
[C---:B------:R-:W-:Y:S02]  /*e5e0*/  ISETP.GE.AND P1, PT, R0.reuse, R232, PT ;  /* 0x000000e80000720c */ /* 0x040fe40003f26270 */
[----:B--2---:R-:W-:Y:S02]  /*e5f0*/  HMMA.16816.F32.BF16 R32, R4, R132, R184 ;  /* 0x000000840420723c */ /* 0x004fe400000418b8 */
[C---:B------:R-:W-:Y:S02]  /*e600*/  ISETP.LT.OR P1, PT, R0.reuse, R230, P1 ;  /* 0x000000e60000720c */ /* 0x040fe40000f21670 */
[----:B-1----:R-:W-:Y:S01]  /*e610*/  IADD3 R12, R0, 0x8, RZ ;  /* 0x00000008000c7810 */ /* 0x002fe20007ffe0ff */
[----:B-----5:R-:W-:-:S03]  /*e620*/  FFMA.FTZ R14, R16, -UR23, R22 ;  /* 0x80000017100e7c23 */ /* 0x020fc60008010016 */
[C---:B------:R-:W-:Y:S02]  /*e630*/  HMMA.16816.F32.BF16 R132, R4.reuse, R134, R168 ;  /* 0x000000860484723c */ /* 0x040fe400000418a8 */
[----:B------:R-:W-:Y:S02]  /*e640*/  FSEL R177, R14, -INF , !P1 ;  /* 0xff8000000eb17808 */ /* 0x000fe40004800000 */
[----:B---3--:R-:W-:Y:S01]  /*e650*/  IABS R3, R13 ;  /* 0x0000000d00037213 */ /* 0x008fe20000000000 */
[--C-:B------:R-:W-:Y:S01]  /*e660*/  IMAD.IADD R13, R228, 0x1, -R12.reuse ;  /* 0x00000001e40d7824 */ /* 0x100fe200078e0a0c */
[----:B------:R-:W-:Y:S01]  /*e670*/  ISETP.GE.AND P1, PT, R12, R233, PT ;  /* 0x000000e90c00720c */ /* 0x000fe20003f26270 */
[----:B------:R-:W-:Y:S01]  /*e680*/  FFMA.FTZ R15, R15, -UR23, R21 ;  /* 0x800000170f0f7c23 */ /* 0x000fe20008010015 */
[----:B------:R1:W-:Y:S01]  /*e690*/  I2F R18, R3 ;  /* 0x0000000300127306 */ /* 0x0003e20000201400 */
[----:B----4-:R-:W-:Y:S01]  /*e6a0*/  HMMA.16816.F32.BF16 R168, R4, R26, R188 ;  /* 0x0000001a04a8723c */ /* 0x010fe200000418bc */
[----:B------:R-:W-:Y:S01]  /*e6b0*/  IABS R2, R13 ;  /* 0x0000000d00027213 */ /* 0x000fe20000000000 */
[----:B------:R-:W-:Y:S01]  /*e6c0*/  IMAD.IADD R13, R229, 0x1, -R12 ;  /* 0x00000001e50d7824 */ /* 0x000fe200078e0a0c */
[----:B------:R-:W-:-:S02]  /*e6d0*/  FSEL R179, R15, -INF , !P0 ;  /* 0xff8000000fb37808 */ /* 0x000fc40004000000 */
[C---:B------:R-:W-:Y:S02]  /*e6e0*/  ISETP.GE.AND P0, PT, R12.reuse, R232, PT ;  /* 0x000000e80c00720c */ /* 0x040fe40003f06270 */
[----:B------:R2:W3:Y:S01]  /*e6f0*/  I2F R16, R2 ;  /* 0x0000000200107306 */ /* 0x0004e20000201400 */
[C---:B------:R-:W-:Y:S02]  /*e700*/  ISETP.LT.OR P1, PT, R12.reuse, R231, P1 ;  /* 0x000000e70c00720c */ /* 0x040fe40000f21670 */
[----:B------:R-:W-:Y:S02]  /*e710*/  ISETP.LT.OR P0, PT, R12, R230, P0 ;  /* 0x000000e60c00720c */ /* 0x000fe40000701670 */
[----:B-1----:R-:W-:-:S05]  /*e720*/  IADD3 R3, R0, 0x9, RZ ;  /* 0x0000000900037810 */ /* 0x002fca0007ffe0ff */
[--C-:B------:R-:W-:Y:S02]  /*e730*/  IMAD.IADD R14, R228, 0x1, -R3.reuse ;  /* 0x00000001e40e7824 */ /* 0x100fe400078e0a03 */
[----:B------:R-:W-:Y:S01]  /*e740*/  IMAD.IADD R12, R229, 0x1, -R3 ;  /* 0x00000001e50c7824 */ /* 0x000fe200078e0a03 */
[----:B--2---:R-:W-:Y:S01]  /*e750*/  IABS R2, R13 ;  /* 0x0000000d00027213 */ /* 0x004fe20000000000 */
[----:B---3--:R-:W-:-:S03]  /*e760*/  FFMA.FTZ R15, R16, -UR23, R28 ;  /* 0x80000017100f7c23 */ /* 0x008fc6000801001c */
[----:B------:R-:W-:Y:S01]  /*e770*/  IABS R12, R12 ;  /* 0x0000000c000c7213 */ /* 0x000fe20000000000 */
[----:B------:R-:W-:Y:S01]  /*e780*/  IMAD.MOV.U32 R13, RZ, RZ, R2 ;  /* 0x000000ffff0d7224 */ /* 0x000fe200078e0002 */
[----:B------:R-:W-:Y:S01]  /*e790*/  IABS R2, R14 ;  /* 0x0000000e00027213 */ /* 0x000fe20000000000 */
[----:B------:R-:W-:Y:S01]  /*e7a0*/  FFMA.FTZ R14, R18, -UR23, R23 ;  /* 0x80000017120e7c23 */ /* 0x000fe20008010017 */
[----:B------:R-:W-:Y:S01]  /*e7b0*/  FSEL R173, R15, -INF , !P1 ;  /* 0xff8000000fad7808 */ /* 0x000fe20004800000 */
[----:B------:R1:W2:Y:S01]  /*e7c0*/  I2F R17, R13 ;  /* 0x0000000d00117306 */ /* 0x0002a20000201400 */
[C---:B------:R-:W-:Y:S01]  /*e7d0*/  ISETP.GE.AND P1, PT, R3.reuse, R232, PT ;  /* 0x000000e80300720c */ /* 0x040fe20003f26270 */
[----:B------:R-:W-:Y:S01]  /*e7e0*/  HMMA.16816.F32.BF16 R20, R4, R24, R180 ;  /* 0x000000180414723c */ /* 0x000fe200000418b4 */
[----:B------:R-:W-:Y:S02]  /*e7f0*/  FSEL R176, R14, -INF , !P6 ;  /* 0xff8000000eb07808 */ /* 0x000fe40007000000 */
[----:B------:R-:W-:-:S02]  /*e800*/  ISETP.GE.AND P6, PT, R3, R233, PT ;  /* 0x000000e90300720c */ /* 0x000fc40003fc6270 */
[C---:B------:R-:W-:Y:S02]  /*e810*/  ISETP.LT.OR P1, PT, R3.reuse, R230, P1 ;  /* 0x000000e60300720c */ /* 0x040fe40000f21670 */
[----:B------:R-:W-:Y:S02]  /*e820*/  ISETP.LT.OR P6, PT, R3, R231, P6 ;  /* 0x000000e70300720c */ /* 0x000fe400037c1670 */
[C---:B------:R-:W-:Y:S01]  /*e830*/  IADD3 R3, R0.reuse, 0x11, RZ ;  /* 0x0000001100037810 */ /* 0x040fe20007ffe0ff */
[----:B-1----:R-:W-:Y:S01]  /*e840*/  IMAD.MOV.U32 R13, RZ, RZ, R2 ;  /* 0x000000ffff0d7224 */ /* 0x002fe200078e0002 */
[----:B------:R-:W-:-:S03]  /*e850*/  IADD3 R2, R0, 0x10, RZ ;  /* 0x0000001000027810 */ /* 0x000fc60007ffe0ff */
[C---:B------:R-:W-:Y:S01]  /*e860*/  IMAD.IADD R8, R228.reuse, 0x1, -R3 ;  /* 0x00000001e4087824 */ /* 0x040fe200078e0a03 */
[----:B------:R1:W3:Y:S01]  /*e870*/  I2F R16, R13 ;  /* 0x0000000d00107306 */ /* 0x0002e20000201400 */
[----:B------:R-:W-:-:S03]  /*e880*/  IMAD.IADD R14, R228, 0x1, -R2 ;  /* 0x00000001e40e7824 */ /* 0x000fc600078e0a02 */
[----:B------:R-:W-:Y:S01]  /*e890*/  IABS R8, R8 ;  /* 0x0000000800087213 */ /* 0x000fe20000000000 */
[----:B-1----:R-:W-:Y:S01]  /*e8a0*/  IMAD.MOV.U32 R13, RZ, RZ, R12 ;  /* 0x000000ffff0d7224 */ /* 0x002fe200078e000c */
[----:B------:R-:W-:Y:S01]  /*e8b0*/  IABS R12, R14 ;  /* 0x0000000e000c7213 */ /* 0x000fe20000000000 */
[----:B--2---:R-:W-:Y:S02]  /*e8c0*/  FFMA.FTZ R14, R17, -UR23, R30 ;  /* 0x80000017110e7c23 */ /* 0x004fe4000801001e */
[----:B------:R1:W2:Y:S01]  /*e8d0*/  I2F R15, R13 ;  /* 0x0000000d000f7306 */ /* 0x0002a20000201400 */
[----:B---3--:R-:W-:Y:S02]  /*e8e0*/  FFMA.FTZ R10, R16, -UR23, R29 ;  /* 0x80000017100a7c23 */ /* 0x008fe4000801001d */
[----:B------:R-:W-:Y:S02]  /*e8f0*/  FSEL R172, R14, -INF , !P0 ;  /* 0xff8000000eac7808 */ /* 0x000fe40004000000 */
[----:B------:R-:W-:-:S02]  /*e900*/  ISETP.GE.AND P0, PT, R2, R233, PT ;  /* 0x000000e90200720c */ /* 0x000fc40003f06270 */
[----:B------:R-:W-:Y:S01]  /*e910*/  FSEL R30, R10, -INF , !P6 ;  /* 0xff8000000a1e7808 */ /* 0x000fe20007000000 */
[----:B------:R-:W3:Y:S01]  /*e920*/  I2F R12, R12 ;  /* 0x0000000c000c7306 */ /* 0x000ee20000201400 */
[C---:B------:R-:W-:Y:S01]  /*e930*/  ISETP.GE.AND P6, PT, R2.reuse, R232, PT ;  /* 0x000000e80200720c */ /* 0x040fe20003fc6270 */
[C---:B------:R-:W-:Y:S01]  /*e940*/  IMAD.IADD R10, R229.reuse, 0x1, -R3 ;  /* 0x00000001e50a7824 */ /* 0x040fe200078e0a03 */
[C---:B------:R-:W-:Y:S02]  /*e950*/  ISETP.LT.OR P0, PT, R2.reuse, R231, P0 ;  /* 0x000000e70200720c */ /* 0x040fe40000701670 */
[----:B------:R-:W-:Y:S01]  /*e960*/  ISETP.LT.OR P6, PT, R2, R230, P6 ;  /* 0x000000e60200720c */ /* 0x000fe200037c1670 */
[----:B-1----:R-:W-:Y:S01]  /*e970*/  IMAD.IADD R13, R229, 0x1, -R2 ;  /* 0x00000001e50d7824 */ /* 0x002fe200078e0a02 */
[----:B------:R-:W-:Y:S01]  /*e980*/  IADD3 R2, R0, 0x18, RZ ;  /* 0x0000001800027810 */ /* 0x000fe20007ffe0ff */
[----:B--2---:R-:W-:-:S03]  /*e990*/  FFMA.FTZ R11, R15, -UR23, R31 ;  /* 0x800000170f0b7c23 */ /* 0x004fc6000801001f */
[----:B------:R-:W-:Y:S02]  /*e9a0*/  IABS R13, R13 ;  /* 0x0000000d000d7213 */ /* 0x000fe40000000000 */
[----:B------:R-:W-:Y:S01]  /*e9b0*/  FSEL R29, R11, -INF , !P1 ;  /* 0xff8000000b1d7808 */ /* 0x000fe20004800000 */
[----:B---3--:R-:W-:Y:S01]  /*e9c0*/  FFMA.FTZ R12, R12, -UR23, R32 ;  /* 0x800000170c0c7c23 */ /* 0x008fe20008010020 */
[----:B------:R-:W-:Y:S01]  /*e9d0*/  ISETP.GE.AND P1, PT, R3, R233, PT ;  /* 0x000000e90300720c */ /* 0x000fe20003f26270 */
[----:B------:R-:W-:Y:S02]  /*e9e0*/  IMAD.MOV.U32 R9, RZ, RZ, R13 ;  /* 0x000000ffff097224 */ /* 0x000fe400078e000d */
[----:B------:R-:W-:Y:S01]  /*e9f0*/  IMAD.IADD R11, R229, 0x1, -R2 ;  /* 0x00000001e50b7824 */ /* 0x000fe200078e0a02 */
[----:B------:R-:W-:Y:S01]  /*ea00*/  FSEL R236, R12, -INF , !P0 ;  /* 0xff8000000cec7808 */ /* 0x000fe20004000000 */
[----:B------:R1:W2:Y:S01]  /*ea10*/  I2F R13, R9 ;  /* 0x00000009000d7306 */ /* 0x0002a20000201400 */
[----:B------:R-:W-:-:S02]  /*ea20*/  ISETP.GE.AND P0, PT, R3, R232, PT ;  /* 0x000000e80300720c */ /* 0x000fc40003f06270 */
[C---:B------:R-:W-:Y:S02]  /*ea30*/  ISETP.LT.OR P1, PT, R3.reuse, R231, P1 ;  /* 0x000000e70300720c */ /* 0x040fe40000f21670 */
[----:B------:R-:W-:Y:S01]  /*ea40*/  ISETP.LT.OR P0, PT, R3, R230, P0 ;  /* 0x000000e60300720c */ /* 0x000fe20000701670 */
[----:B-1----:R-:W-:Y:S01]  /*ea50*/  IMAD.MOV.U32 R9, RZ, RZ, R8 ;  /* 0x000000ffff097224 */ /* 0x002fe200078e0008 */
[----:B------:R-:W-:Y:S01]  /*ea60*/  IABS R8, R10 ;  /* 0x0000000a00087213 */ /* 0x000fe20000000000 */
[----:B--2---:R-:W-:Y:S02]  /*ea70*/  FFMA.FTZ R13, R13, -UR23, R34 ;  /* 0x800000170d0d7c23 */ /* 0x004fe40008010022 */
[----:B------:R1:W2:Y:S02]  /*ea80*/  I2F R14, R9 ;  /* 0x00000009000e7306 */ /* 0x0002a40000201400 */
[----:B------:R-:W-:Y:S01]  /*ea90*/  IMAD.MOV.U32 R10, RZ, RZ, R8 ;  /* 0x000000ffff0a7224 */ /* 0x000fe200078e0008 */
[----:B------:R-:W-:-:S02]  /*eaa0*/  IADD3 R8, R0, 0x19, RZ ;  /* 0x0000001900087810 */ /* 0x000fc40007ffe0ff */
[----:B------:R-:W-:Y:S02]  /*eab0*/  FSEL R239, R13, -INF , !P6 ;  /* 0xff8000000def7808 */ /* 0x000fe40007000000 */
[C---:B------:R-:W-:Y:S01]  /*eac0*/  ISETP.GE.AND P6, PT, R2.reuse, R233, PT ;  /* 0x000000e90200720c */ /* 0x040fe20003fc6270 */
[----:B------:R-:W3:Y:S03]  /*ead0*/  I2F R17, R10 ;  /* 0x0000000a00117306 */ /* 0x000ee60000201400 */
[----:B------:R-:W-:Y:S01]  /*eae0*/  ISETP.LT.OR P6, PT, R2, R231, P6 ;  /* 0x000000e70200720c */ /* 0x000fe200037c1670 */
[----:B-1----:R-:W-:Y:S02]  /*eaf0*/  IMAD.IADD R9, R228, 0x1, -R2 ;  /* 0x00000001e4097824 */ /* 0x002fe400078e0a02 */
[----:B--2---:R-:W-:-:S03]  /*eb00*/  FFMA.FTZ R12, R14, -UR23, R33 ;  /* 0x800000170e0c7c23 */ /* 0x004fc60008010021 */
[----:B------:R-:W-:Y:S02]  /*eb10*/  IABS R9, R9 ;  /* 0x0000000900097213 */ /* 0x000fe40000000000 */
[----:B------:R-:W-:Y:S01]  /*eb20*/  FSEL R235, R12, -INF , !P1 ;  /* 0xff8000000ceb7808 */ /* 0x000fe20004800000 */
[----:B---3--:R-:W-:Y:S01]  /*eb30*/  FFMA.FTZ R13, R17, -UR23, R35 ;  /* 0x80000017110d7c23 */ /* 0x008fe20008010023 */
[C---:B------:R-:W-:Y:S01]  /*eb40*/  ISETP.GE.AND P1, PT, R2.reuse, R232, PT ;  /* 0x000000e80200720c */ /* 0x040fe20003f26270 */
[----:B------:R-:W-:Y:S01]  /*eb50*/  IMAD.MOV.U32 R10, RZ, RZ, R9 ;  /* 0x000000ffff0a7224 */ /* 0x000fe200078e0009 */
[----:B------:R-:W-:Y:S01]  /*eb60*/  IABS R9, R11 ;  /* 0x0000000b00097213 */ /* 0x000fe20000000000 */
[----:B------:R-:W-:Y:S01]  /*eb70*/  IMAD.IADD R11, R229, 0x1, -R8 ;  /* 0x00000001e50b7824 */ /* 0x000fe200078e0a08 */
[----:B------:R-:W-:Y:S01]  /*eb80*/  ISETP.LT.OR P1, PT, R2, R230, P1 ;  /* 0x000000e60200720c */ /* 0x000fe20000f21670 */
[----:B------:R1:W2:Y:S01]  /*eb90*/  I2F R15, R10 ;  /* 0x0000000a000f7306 */ /* 0x0002a20000201400 */
[----:B------:R-:W-:Y:S01]  /*eba0*/  FSEL R238, R13, -INF , !P0 ;  /* 0xff8000000dee7808 */ /* 0x000fe20004000000 */
[----:B------:R-:W3:Y:S01]  /*ebb0*/  LDSM.16.M88.4 R32, [R205+0x7800] ;  /* 0x00780000cd20783b */ /* 0x000ee20000000200 */
[----:B------:R-:W-:Y:S01]  /*ebc0*/  ISETP.GE.AND P0, PT, R8, R233, PT ;  /* 0x000000e90800720c */ /* 0x000fe20003f06270 */
[----:B------:R-:W-:-:S04]  /*ebd0*/  DEPBAR.LE SB0, 0x0 ;  /* 0x000080000000791a */ /* 0x000fc80000000000 */
[----:B------:R4:W-:Y:S01]  /*ebe0*/  I2F R18, R9 ;  /* 0x0000000900127306 */ /* 0x0009e20000201400 */
[----:B------:R-:W-:Y:S01]  /*ebf0*/  BAR.SYNC.DEFER_BLOCKING 0x0 ;  /* 0x0000000000007b1d */ /* 0x000fe20000010000 */
[----:B------:R-:W-:Y:S01]  /*ec00*/  ISETP.LT.OR P0, PT, R8, R231, P0 ;  /* 0x000000e70800720c */ /* 0x000fe20000701670 */
[----:B-1----:R-:W-:Y:S02]  /*ec10*/  IMAD.IADD R10, R228, 0x1, -R8 ;  /* 0x00000001e40a7824 */ /* 0x002fe400078e0a08 */
[----:B--2---:R-:W-:-:S03]  /*ec20*/  FFMA.FTZ R12, R15, -UR23, R132 ;  /* 0x800000170f0c7c23 */ /* 0x004fc60008010084 */
[----:B------:R-:W-:Y:S02]  /*ec30*/  IABS R3, R10 ;  /* 0x0000000a00037213 */ /* 0x000fe40000000000 */
[----:B------:R-:W-:Y:S02]  /*ec40*/  FSEL R234, R12, -INF , !P6 ;  /* 0xff8000000cea7808 */ /* 0x000fe40007000000 */
[----:B----4-:R-:W-:Y:S01]  /*ec50*/  IADD3 R9, R0, 0x20, RZ ;  /* 0x0000002000097810 */ /* 0x010fe20007ffe0ff */
[----:B------:R-:W-:Y:S01]  /*ec60*/  IMAD.MOV.U32 R10, RZ, RZ, R3 ;  /* 0x000000ffff0a7224 */ /* 0x000fe200078e0003 */
[----:B------:R-:W-:Y:S02]  /*ec70*/  IABS R3, R11 ;  /* 0x0000000b00037213 */ /* 0x000fe40000000000 */
[----:B------:R-:W-:Y:S01]  /*ec80*/  ISETP.GE.AND P6, PT, R8, R232, PT ;  /* 0x000000e80800720c */ /* 0x000fe20003fc6270 */
[----:B------:R1:W2:Y:S01]  /*ec90*/  I2F R16, R10 ;  /* 0x0000000a00107306 */ /* 0x0002a20000201400 */
[----:B------:R-:W-:-:S02]  /*eca0*/  IMAD.IADD R11, R229, 0x1, -R9 ;  /* 0x00000001e50b7824 */ /* 0x000fc400078e0a09 */
[----:B------:R-:W-:-:S05]  /*ecb0*/  ISETP.LT.OR P6, PT, R8, R230, P6 ;  /* 0x000000e60800720c */ /* 0x000fca00037c1670 */
[----:B------:R-:W4:Y:S01]  /*ecc0*/  I2F R19, R3 ;  /* 0x0000000300137306 */ /* 0x000f220000201400 */
[----:B---3--:R-:W-:Y:S01]  /*ecd0*/  HMMA.16816.F32.BF16 R24, R4, R32, R196 ;  /* 0x000000200418723c */ /* 0x008fe200000418c4 */
[----:B-1----:R-:W-:Y:S02]  /*ece0*/  IMAD.IADD R10, R228, 0x1, -R9 ;  /* 0x00000001e40a7824 */ /* 0x002fe400078e0a09 */
[----:B--2---:R-:W-:-:S03]  /*ecf0*/  FFMA.FTZ R12, R16, -UR23, R133 ;  /* 0x80000017100c7c23 */ /* 0x004fc60008010085 */
[----:B------:R-:W-:Y:S02]  /*ed00*/  IABS R2, R10 ;  /* 0x0000000a00027213 */ /* 0x000fe40000000000 */
[----:B------:R-:W-:Y:S01]  /*ed10*/  FSEL R31, R12, -INF , !P0 ;  /* 0xff8000000c1f7808 */ /* 0x000fe20004000000 */
[----:B----4-:R-:W-:Y:S01]  /*ed20*/  FFMA.FTZ R12, R19, -UR23, R135 ;  /* 0x80000017130c7c23 */ /* 0x010fe20008010087 */
[----:B------:R-:W-:Y:S01]  /*ed30*/  IADD3 R3, R0, 0x21, RZ ;  /* 0x0000002100037810 */ /* 0x000fe20007ffe0ff */
[----:B------:R-:W-:Y:S01]  /*ed40*/  IMAD.MOV.U32 R10, RZ, RZ, R2 ;  /* 0x000000ffff0a7224 */ /* 0x000fe200078e0002 */
[----:B------:R-:W-:Y:S02]  /*ed50*/  IABS R2, R11 ;  /* 0x0000000b00027213 */ /* 0x000fe40000000000 */
[----:B------:R-:W-:Y:S01]  /*ed60*/  ISETP.GE.AND P0, PT, R9, R232, PT ;  /* 0x000000e80900720c */ /* 0x000fe20003f06270 */
[--C-:B------:R-:W-:Y:S01]  /*ed70*/  IMAD.IADD R11, R228, 0x1, -R3.reuse ;  /* 0x00000001e40b7824 */ /* 0x100fe200078e0a03 */
[----:B------:R1:W2:Y:S01]  /*ed80*/  I2F R13, R10 ;  /* 0x0000000a000d7306 */ /* 0x0002a20000201400 */
[----:B------:R-:W-:Y:S01]  /*ed90*/  IMAD.IADD R8, R229, 0x1, -R3 ;  /* 0x00000001e5087824 */ /* 0x000fe200078e0a03 */
[----:B------:R-:W-:-:S04]  /*eda0*/  ISETP.LT.OR P0, PT, R9, R230, P0 ;  /* 0x000000e60900720c */ /* 0x000fc80000701670 */
[----:B------:R-:W-:Y:S01]  /*edb0*/  IABS R8, R8 ;  /* 0x0000000800087213 */ /* 0x000fe20000000000 */
[----:B-1----:R-:W-:Y:S01]  /*edc0*/  IMAD.MOV.U32 R10, RZ, RZ, R2 ;  /* 0x000000ffff0a7224 */ /* 0x002fe200078e0002 */
[----:B------:R-:W-:Y:S01]  /*edd0*/  IABS R2, R11 ;  /* 0x0000000b00027213 */ /* 0x000fe20000000000 */
[----:B------:R-:W-:Y:S01]  /*ede0*/  FFMA.FTZ R11, R18, -UR23, R134 ;  /* 0x80000017120b7c23 */ /* 0x000fe20008010086 */
[----:B------:R-:W-:Y:S01]  /*edf0*/  FSEL R134, R12, -INF , !P6 ;  /* 0xff8000000c867808 */ /* 0x000fe20007000000 */
[----:B------:R1:W3:Y:S01]  /*ee00*/  I2F R14, R10 ;  /* 0x0000000a000e7306 */ /* 0x0002e20000201400 */
[----:B--2---:R-:W-:Y:S01]  /*ee10*/  FFMA.FTZ R13, R13, -UR23, R20 ;  /* 0x800000170d0d7c23 */ /* 0x004fe20008010014 */
[-C--:B------:R-:W-:Y:S02]  /*ee20*/  ISETP.GE.AND P6, PT, R3, R233.reuse, PT ;  /* 0x000000e90300720c */ /* 0x080fe40003fc6270 */
[----:B------:R-:W-:Y:S02]  /*ee30*/  FSEL R237, R11, -INF , !P1 ;  /* 0xff8000000bed7808 */ /* 0x000fe40004800000 */
[----:B------:R-:W-:-:S02]  /*ee40*/  ISETP.GE.AND P1, PT, R9, R233, PT ;  /* 0x000000e90900720c */ /* 0x000fc40003f26270 */
[-C--:B------:R-:W-:Y:S02]  /*ee50*/  ISETP.LT.OR P6, PT, R3, R231.reuse, P6 ;  /* 0x000000e70300720c */ /* 0x080fe400037c1670 */
[----:B------:R-:W-:-:S04]  /*ee60*/  ISETP.LT.OR P1, PT, R9, R231, P1 ;  /* 0x000000e70900720c */ /* 0x000fc80000f21670 */
[----:B------:R-:W-:Y:S01]  /*ee70*/  FSEL R245, R13, -INF , !P1 ;  /* 0xff8000000df57808 */ /* 0x000fe20004800000 */
[----:B-1----:R-:W-:Y:S01]  /*ee80*/  IMAD.MOV.U32 R10, RZ, RZ, R2 ;  /* 0x000000ffff0a7224 */ /* 0x002fe200078e0002 */
[----:B------:R-:W-:Y:S01]  /*ee90*/  IADD3 R2, R0, 0x28, RZ ;  /* 0x0000002800027810 */ /* 0x000fe20007ffe0ff */
[----:B---3--:R-:W-:Y:S01]  /*eea0*/  FFMA.FTZ R14, R14, -UR23, R22 ;  /* 0x800000170e0e7c23 */ /* 0x008fe20008010016 */
[C---:B------:R-:W-:Y:S01]  /*eeb0*/  ISETP.GE.AND P1, PT, R3.reuse, R232, PT ;  /* 0x000000e80300720c */ /* 0x040fe20003f26270 */
[----:B------:R1:W2:Y:S02]  /*eec0*/  I2F R15, R10 ;  /* 0x0000000a000f7306 */ /* 0x0002a40000201400 */
[--C-:B------:R-:W-:Y:S01]  /*eed0*/  IMAD.IADD R11, R228, 0x1, -R2.reuse ;  /* 0x00000001e40b7824 */ /* 0x100fe200078e0a02 */
[----:B------:R-:W-:Y:S01]  /*eee0*/  ISETP.LT.OR P1, PT, R3, R230, P1 ;  /* 0x000000e60300720c */ /* 0x000fe20000f21670 */
[----:B------:R-:W-:Y:S01]  /*eef0*/  IMAD.IADD R9, R229, 0x1, -R2 ;  /* 0x00000001e5097824 */ /* 0x000fe200078e0a02 */
[----:B------:R-:W-:-:S02]  /*ef00*/  FSEL R243, R14, -INF , !P0 ;  /* 0xff8000000ef37808 */ /* 0x000fc40004000000 */
[C---:B------:R-:W-:Y:S02]  /*ef10*/  ISETP.GE.AND P0, PT, R2.reuse, R233, PT ;  /* 0x000000e90200720c */ /* 0x040fe40003f06270 */
[----:B------:R-:W-:Y:S02]  /*ef20*/  IABS R9, R9 ;  /* 0x0000000900097213 */ /* 0x000fe40000000000 */
[----:B------:R-:W-:Y:S01]  /*ef30*/  ISETP.LT.OR P0, PT, R2, R231, P0 ;  /* 0x000000e70200720c */ /* 0x000fe20000701670 */
[----:B-1----:R-:W-:Y:S01]  /*ef40*/  IMAD.MOV.U32 R10, RZ, RZ, R8 ;  /* 0x000000ffff0a7224 */ /* 0x002fe200078e0008 */
[----:B------:R-:W-:Y:S01]  /*ef50*/  IABS R8, R11 ;  /* 0x0000000b00087213 */ /* 0x000fe20000000000 */
[----:B------:R-:W-:Y:S01]  /*ef60*/  IMAD.MOV.U32 R11, RZ, RZ, R9 ;  /* 0x000000ffff0b7224 */ /* 0x000fe200078e0009 */
[----:B------:R-:W-:Y:S01]  /*ef70*/  IADD3 R9, R0, 0x30, RZ ;  /* 0x0000003000097810 */ /* 0x000fe20007ffe0ff */
[----:B------:R1:W3:Y:S01]  /*ef80*/  I2F R18, R10 ;  /* 0x0000000a00127306 */ /* 0x0002e20000201400 */
[----:B--2---:R-:W-:-:S03]  /*ef90*/  FFMA.FTZ R12, R15, -UR23, R21 ;  /* 0x800000170f0c7c23 */ /* 0x004fc60008010015 */
[----:B------:R-:W-:Y:S02]  /*efa0*/  IMAD.IADD R3, R228, 0x1, -R9 ;  /* 0x00000001e4037824 */ /* 0x000fe400078e0a09 */
[----:B------:R-:W-:Y:S02]  /*efb0*/  FSEL R247, R12, -INF , !P6 ;  /* 0xff8000000cf77808 */ /* 0x000fe40007000000 */
[----:B------:R2:W-:Y:S01]  /*efc0*/  I2F R28, R11 ;  /* 0x0000000b001c7306 */ /* 0x0005e20000201400 */
[C---:B------:R-:W-:Y:S02]  /*efd0*/  ISETP.GE.AND P6, PT, R2.reuse, R232, PT ;  /* 0x000000e80200720c */ /* 0x040fe40003fc6270 */
[----:B------:R-:W-:Y:S02]  /*efe0*/  IABS R3, R3 ;  /* 0x0000000300037213 */ /* 0x000fe40000000000 */
[----:B------:R-:W-:Y:S01]  /*eff0*/  ISETP.LT.OR P6, PT, R2, R230, P6 ;  /* 0x000000e60200720c */ /* 0x000fe200037c1670 */
[----:B-1----:R-:W-:Y:S01]  /*f000*/  IMAD.MOV.U32 R10, RZ, RZ, R8 ;  /* 0x000000ffff0a7224 */ /* 0x002fe200078e0008 */
[----:B------:R-:W-:Y:S01]  /*f010*/  IADD3 R8, R0, 0x29, RZ ;  /* 0x0000002900087810 */ /* 0x000fe20007ffe0ff */
[----:B---3--:R-:W-:-:S02]  /*f020*/  FFMA.FTZ R12, R18, -UR23, R23 ;  /* 0x80000017120c7c23 */ /* 0x008fc40008010017 */
[----:B------:R1:W3:Y:S01]  /*f030*/  I2F R17, R10 ;  /* 0x0000000a00117306 */ /* 0x0002e20000201400 */
[----:B------:R-:W-:Y:S02]  /*f040*/  HMMA.16816.F32.BF16 R20, R4, R34, R192 ;  /* 0x000000220414723c */ /* 0x000fe400000418c0 */
[----:B------:R-:W-:Y:S01]  /*f050*/  FSEL R186, R12, -INF , !P1 ;  /* 0xff8000000cba7808 */ /* 0x000fe20004800000 */
[----:B--2---:R-:W-:Y:S01]  /*f060*/  IMAD.IADD R11, R229, 0x1, -R8 ;  /* 0x00000001e50b7824 */ /* 0x004fe200078e0a08 */
[----:B------:R-:W-:-:S04]  /*f070*/  ISETP.GE.AND P1, PT, R8, R233, PT ;  /* 0x000000e90800720c */ /* 0x000fc80003f26270 */
[----:B------:R-:W-:Y:S02]  /*f080*/  IABS R11, R11 ;  /* 0x0000000b000b7213 */ /* 0x000fe40000000000 */
[----:B------:R-:W-:Y:S01]  /*f090*/  ISETP.LT.OR P1, PT, R8, R231, P1 ;  /* 0x000000e70800720c */ /* 0x000fe20000f21670 */
[----:B-1----:R-:W-:Y:S02]  /*f0a0*/  IMAD.IADD R10, R228, 0x1, -R8 ;  /* 0x00000001e40a7824 */ /* 0x002fe400078e0a08 */
[----:B---3--:R-:W-:-:S03]  /*f0b0*/  FFMA.FTZ R13, R17, -UR23, R168 ;  /* 0x80000017110d7c23 */ /* 0x008fc600080100a8 */
[----:B------:R-:W-:Y:S02]  /*f0c0*/  IABS R10, R10 ;  /* 0x0000000a000a7213 */ /* 0x000fe40000000000 */
[----:B------:R-:W-:Y:S02]  /*f0d0*/  FSEL R185, R13, -INF , !P0 ;  /* 0xff8000000db97808 */ /* 0x000fe40004000000 */
[----:B------:R1:W2:Y:S01]  /*f0e0*/  I2F R19, R10 ;  /* 0x0000000a00137306 */ /* 0x0002a20000201400 */
[----:B------:R-:W-:-:S04]  /*f0f0*/  ISETP.GE.AND P0, PT, R8, R232, PT ;  /* 0x000000e80800720c */ /* 0x000fc80003f06270 */
[----:B------:R-:W-:Y:S01]  /*f100*/  ISETP.LT.OR P0, PT, R8, R230, P0 ;  /* 0x000000e60800720c */ /* 0x000fe20000701670 */
[----:B-1----:R-:W-:Y:S02]  /*f110*/  IMAD.MOV.U32 R10, RZ, RZ, R11 ;  /* 0x000000ffff0a7224 */ /* 0x002fe400078e000b */
[----:B------:R-:W-:Y:S02]  /*f120*/  IMAD.IADD R11, R229, 0x1, -R9 ;  /* 0x00000001e50b7824 */ /* 0x000fe400078e0a09 */
[----:B------:R1:W-:Y:S03]  /*f130*/  I2F R16, R10 ;  /* 0x0000000a00107306 */ /* 0x0003e60000201400 */
[----:B------:R-:W-:-:S05]  /*f140*/  IABS R2, R11 ;  /* 0x0000000b00027213 */ /* 0x000fca0000000000 */
[----:B------:R-:W-:Y:S01]  /*f150*/  IMAD.MOV.U32 R11, RZ, RZ, R2 ;  /* 0x000000ffff0b7224 */ /* 0x000fe200078e0002 */
[----:B------:R-:W-:-:S03]  /*f160*/  IADD3 R2, R0, 0x38, RZ ;  /* 0x0000003800027810 */ /* 0x000fc60007ffe0ff */
[----:B------:R3:W4:Y:S02]  /*f170*/  I2F R17, R11 ;  /* 0x0000000b00117306 */ /* 0x0007240000201400 */
[--C-:B------:R-:W-:Y:S02]  /*f180*/  IMAD.IADD R8, R228, 0x1, -R2.reuse ;  /* 0x00000001e4087824 */ /* 0x100fe400078e0a02 */
[----:B-1----:R-:W-:Y:S01]  /*f190*/  IMAD.MOV.U32 R10, RZ, RZ, R3 ;  /* 0x000000ffff0a7224 */ /* 0x002fe200078e0003 */
[C---:B------:R-:W-:Y:S01]  /*f1a0*/  IADD3 R3, R0.reuse, 0x31, RZ ;  /* 0x0000003100037810 */ /* 0x040fe20007ffe0ff */
[----:B------:R-:W-:Y:S01]  /*f1b0*/  IMAD.IADD R6, R229, 0x1, -R2 ;  /* 0x00000001e5067824 */ /* 0x000fe200078e0a02 */
[----:B------:R-:W-:Y:S01]  /*f1c0*/  IABS R4, R8 ;  /* 0x0000000800047213 */ /* 0x000fe20000000000 */
[----:B------:R1:W5:Y:S01]  /*f1d0*/  I2F R14, R10 ;  /* 0x0000000a000e7306 */ /* 0x0003620000201400 */
[----:B------:R-:W-:Y:S01]  /*f1e0*/  IADD3 R0, R0, 0x39, RZ ;  /* 0x0000003900007810 */ /* 0x000fe20007ffe0ff */
[----:B--2---:R-:W-:-:S02]  /*f1f0*/  FFMA.FTZ R8, R19, -UR23, R169 ;  /* 0x8000001713087c23 */ /* 0x004fc400080100a9 */
[----:B------:R-:W-:Y:S01]  /*f200*/  IMAD.MOV.U32 R5, RZ, RZ, R4 ;  /* 0x000000ffff057224 */ /* 0x000fe200078e0004 */
[----:B------:R-:W-:Y:S02]  /*f210*/  IABS R4, R6 ;  /* 0x0000000600047213 */ /* 0x000fe40000000000 */
[----:B------:R-:W-:Y:S01]  /*f220*/  FSEL R135, R8, -INF , !P1 ;  /* 0xff80000008877808 */ /* 0x000fe20004800000 */
[--C-:B---3--:R-:W-:Y:S01]  /*f230*/  IMAD.IADD R11, R229, 0x1, -R3.reuse ;  /* 0x00000001e50b7824 */ /* 0x108fe200078e0a03 */
[----:B------:R-:W-:Y:S01]  /*f240*/  ISETP.GE.AND P1, PT, R9, R232, PT ;  /* 0x000000e80900720c */ /* 0x000fe20003f26270 */
[----:B------:R2:W3:Y:S01]  /*f250*/  I2F R12, R5 ;  /* 0x00000005000c7306 */ /* 0x0004e20000201400 */
[----:B----4-:R-:W-:Y:S02]  /*f260*/  FFMA.FTZ R6, R17, -UR23, R26 ;  /* 0x8000001711067c23 */ /* 0x010fe4000801001a */
[----:B------:R-:W-:Y:S02]  /*f270*/  IABS R11, R11 ;  /* 0x0000000b000b7213 */ /* 0x000fe40000000000 */
[----:B------:R-:W-:Y:S01]  /*f280*/  ISETP.LT.OR P1, PT, R9, R230, P1 ;  /* 0x000000e60900720c */ /* 0x000fe20000f21670 */
[----:B-1----:R-:W-:-:S02]  /*f290*/  IMAD.IADD R10, R228, 0x1, -R3 ;  /* 0x00000001e40a7824 */ /* 0x002fc400078e0a03 */
[----:B-----5:R-:W-:Y:S01]  /*f2a0*/  FFMA.FTZ R7, R14, -UR23, R24 ;  /* 0x800000170e077c23 */ /* 0x020fe20008010018 */
[----:B------:R-:W-:Y:S02]  /*f2b0*/  FSEL R241, R6, -INF , !P1 ;  /* 0xff80000006f17808 */ /* 0x000fe40004800000 */
[----:B------:R-:W-:Y:S02]  /*f2c0*/  IABS R10, R10 ;  /* 0x0000000a000a7213 */ /* 0x000fe40000000000 */
[C---:B------:R-:W-:Y:S02]  /*f2d0*/  ISETP.GE.AND P1, PT, R2.reuse, R233, PT ;  /* 0x000000e90200720c */ /* 0x040fe40003f26270 */
[----:B------:R1:W4:Y:S01]  /*f2e0*/  I2F R15, R10 ;  /* 0x0000000a000f7306 */ /* 0x0003220000201400 */
[----:B--2---:R-:W-:Y:S01]  /*f2f0*/  IMAD.IADD R5, R229, 0x1, -R0 ;  /* 0x00000001e5057824 */ /* 0x004fe200078e0a00 */
[----:B------:R-:W-:Y:S01]  /*f300*/  ISETP.LT.OR P1, PT, R2, R231, P1 ;  /* 0x000000e70200720c */ /* 0x000fe20000f21670 */
[----:B---3--:R-:W-:-:S05]  /*f310*/  FFMA.FTZ R8, R12, -UR23, R20 ;  /* 0x800000170c087c23 */ /* 0x008fca0008010014 */
[----:B------:R-:W-:Y:S02]  /*f320*/  FSEL R174, R8, -INF , !P1 ;  /* 0xff80000008ae7808 */ /* 0x000fe40004800000 */
[----:B------:R-:W-:-:S04]  /*f330*/  ISETP.GE.AND P1, PT, R0, R232, PT ;  /* 0x000000e80000720c */ /* 0x000fc80003f26270 */
[----:B------:R-:W-:Y:S01]  /*f340*/  ISETP.LT.OR P1, PT, R0, R230, P1 ;  /* 0x000000e60000720c */ /* 0x000fe20000f21670 */
[----:B-1----:R-:W-:Y:S02]  /*f350*/  IMAD.MOV.U32 R10, RZ, RZ, R11 ;  /* 0x000000ffff0a7224 */ /* 0x002fe400078e000b */
[----:B------:R-:W-:Y:S02]  /*f360*/  FFMA.FTZ R11, R28, -UR23, R170 ;  /* 0x800000171c0b7c23 */ /* 0x000fe400080100aa */
[----:B------:R1:W2:Y:S03]  /*f370*/  I2F R13, R10 ;  /* 0x0000000a000d7306 */ /* 0x0002a60000201400 */
[----:B------:R-:W-:Y:S02]  /*f380*/  FSEL R252, R11, -INF , !P6 ;  /* 0xff8000000bfc7808 */ /* 0x000fe40007000000 */
[----:B------:R-:W-:-:S04]  /*f390*/  ISETP.GE.AND P6, PT, R9, R233, PT ;  /* 0x000000e90900720c */ /* 0x000fc80003fc6270 */
[----:B------:R-:W-:Y:S01]  /*f3a0*/  ISETP.LT.OR P6, PT, R9, R231, P6 ;  /* 0x000000e70900720c */ /* 0x000fe200037c1670 */
[----:B----4-:R-:W-:-:S03]  /*f3b0*/  FFMA.FTZ R9, R15, -UR23, R25 ;  /* 0x800000170f097c23 */ /* 0x010fc60008010019 */
[----:B------:R-:W-:Y:S02]  /*f3c0*/  FSEL R249, R7, -INF , !P6 ;  /* 0xff80000007f97808 */ /* 0x000fe40007000000 */
[----:B------:R-:W-:Y:S01]  /*f3d0*/  ISETP.GE.AND P6, PT, R3, R232, PT ;  /* 0x000000e80300720c */ /* 0x000fe20003fc6270 */
[----:B-1----:R-:W-:Y:S02]  /*f3e0*/  FFMA.FTZ R10, R16, -UR23, R171 ;  /* 0x80000017100a7c23 */ /* 0x002fe400080100ab */
[----:B--2---:R-:W-:Y:S01]  /*f3f0*/  FFMA.FTZ R7, R13, -UR23, R27 ;  /* 0x800000170d077c23 */ /* 0x004fe2000801001b */
[C---:B------:R-:W-:Y:S02]  /*f400*/  ISETP.LT.OR P6, PT, R3.reuse, R230, P6 ;  /* 0x000000e60300720c */ /* 0x040fe400037c1670 */
[----:B------:R-:W-:Y:S02]  /*f410*/  FSEL R242, R10, -INF , !P0 ;  /* 0xff8000000af27808 */ /* 0x000fe40004000000 */
[----:B------:R1:W2:Y:S01]  /*f420*/  I2F R10, R4 ;  /* 0x00000004000a7306 */ /* 0x0002a20000201400 */
[----:B------:R-:W-:-:S02]  /*f430*/  ISETP.GE.AND P0, PT, R3, R233, PT ;  /* 0x000000e90300720c */ /* 0x000fc40003f06270 */
[----:B------:R-:W-:Y:S02]  /*f440*/  FSEL R187, R7, -INF , !P6 ;  /* 0xff80000007bb7808 */ /* 0x000fe40007000000 */
[----:B------:R-:W-:Y:S02]  /*f450*/  ISETP.LT.OR P0, PT, R3, R231, P0 ;  /* 0x000000e70300720c */ /* 0x000fe40000701670 */
[----:B------:R-:W-:Y:S02]  /*f460*/  ISETP.GE.AND P6, PT, R0, R233, PT ;  /* 0x000000e90000720c */ /* 0x000fe40003fc6270 */
[----:B------:R-:W-:Y:S02]  /*f470*/  FSEL R246, R9, -INF , !P0 ;  /* 0xff80000009f67808 */ /* 0x000fe40004000000 */
[----:B------:R-:W-:Y:S02]  /*f480*/  ISETP.GE.AND P0, PT, R2, R232, PT ;  /* 0x000000e80200720c */ /* 0x000fe40003f06270 */
[----:B------:R-:W-:-:S02]  /*f490*/  ISETP.LT.OR P6, PT, R0, R231, P6 ;  /* 0x000000e70000720c */ /* 0x000fc400037c1670 */
[----:B------:R-:W-:Y:S01]  /*f4a0*/  ISETP.LT.OR P0, PT, R2, R230, P0 ;  /* 0x000000e60200720c */ /* 0x000fe20000701670 */
[----:B-1----:R-:W-:-:S05]  /*f4b0*/  IMAD.IADD R4, R228, 0x1, -R0 ;  /* 0x00000001e4047824 */ /* 0x002fca00078e0a00 */
[----:B------:R-:W-:-:S05]  /*f4c0*/  IABS R3, R4 ;  /* 0x0000000400037213 */ /* 0x000fca0000000000 */
[----:B------:R-:W-:Y:S01]  /*f4d0*/  IMAD.MOV.U32 R4, RZ, RZ, R3 ;  /* 0x000000ffff047224 */ /* 0x000fe200078e0003 */
[----:B------:R-:W-:Y:S01]  /*f4e0*/  IABS R3, R5 ;  /* 0x0000000500037213 */ /* 0x000fe20000000000 */
[----:B--2---:R-:W-:-:S04]  /*f4f0*/  FFMA.FTZ R5, R10, -UR23, R22 ;  /* 0x800000170a057c23 */ /* 0x004fc80008010016 */
[----:B------:R-:W1:Y:S01]  /*f500*/  I2F R4, R4 ;  /* 0x0000000400047306 */ /* 0x000e620000201400 */
[----:B------:R-:W-:Y:S02]  /*f510*/  FSEL R248, R5, -INF , !P0 ;  /* 0xff80000005f87808 */ /* 0x000fe40004000000 */
[----:B------:R-:W-:-:S05]  /*f520*/  PLOP3.LUT P0, PT, PT, PT, UP0, 0x80, 0x0 ;  /* 0x000000000000781c */ /* 0x000fca0003f0f008 */
[----:B------:R-:W2:Y:S01]  /*f530*/  I2F R3, R3 ;  /* 0x0000000300037306 */ /* 0x000ea20000201400 */
[----:B-1----:R-:W-:-:S05]  /*f540*/  FFMA.FTZ R2, R4, -UR23, R21 ;  /* 0x8000001704027c23 */ /* 0x002fca0008010015 */
[----:B------:R-:W-:Y:S01]  /*f550*/  FSEL R240, R2, -INF , !P6 ;  /* 0xff80000002f07808 */ /* 0x000fe20007000000 */
[----:B--2---:R-:W-:-:S05]  /*f560*/  FFMA.FTZ R0, R3, -UR23, R23 ;  /* 0x8000001703007c23 */ /* 0x004fca0008010017 */
        /* <DEDUP_REMOVED lines=76> */
.L_x_513:
[----:B------:R-:W-:Y:S05]  /*fa30*/  BSYNC B0 ;  /* 0x0000000000007941 */ /* 0x000fea0003800000 */
.L_x_512:
[----:B------:R-:W0:Y:S02]  /*fa40*/  LDGDEPBAR ;  /* 0x00000000000079af */ /* 0x000e240000000000 */
.L_x_511:
[----:B-1----:R-:W2:Y:S01]  /*fa50*/  LDL.LU R5, [R1+0x34] ;  /* 0x0000340001057983 */ /* 0x002ea20000300800 */
[----:B------:R-:W-:Y:S02]  /*fa60*/  MOV R169, R185 ;  /* 0x000000b900a97202 */ /* 0x000fe40000000f00 */
[----:B------:R-:W-:Y:S01]  /*fa70*/  MOV R10, R186 ;  /* 0x000000ba000a7202 */ /* 0x000fe20000000f00 */
[----:B------:R-:W-:Y:S01]  /*fa80*/  LDSM.16.MT88.4 R12, [R201+0x18000] ;  /* 0x01800000c90c783b */ /* 0x000fe20000004200 */
[----:B------:R-:W-:Y:S02]  /*fa90*/  MOV R11, R187 ;  /* 0x000000bb000b7202 */ /* 0x000fe40000000f00 */
[----:B------:R-:W-:Y:S01]  /*faa0*/  MOV R171, R250 ;  /* 0x000000fa00ab7202 */ /* 0x000fe20000000f00 */
[----:B------:R-:W-:Y:S04]  /*fab0*/  LDSM.16.MT88.4 R20, [R202+0x18000] ;  /* 0x01800000ca14783b */ /* 0x000fe80000004200 */
[----:B------:R-:W-:Y:S01]  /*fac0*/  LDSM.16.MT88.4 R16, [R204+0x18000] ;  /* 0x01800000cc10783b */ /* 0x000fe20000004200 */
[----:B--2---:R-:W-:-:S04]  /*fad0*/  FMNMX.FTZ R0, R5, R178, !PT ;  /* 0x000000b205007209 */ /* 0x004fc80007810000 */
[----:B------:R-:W-:-:S04]  /*fae0*/  FMNMX.FTZ R0, R179, R0, !PT ;  /* 0x00000000b3007209 */ /* 0x000fc80007810000 */
[----:B------:R-:W-:-:S04]  /*faf0*/  FMNMX.FTZ R0, R173, R0, !PT ;  /* 0x00000000ad007209 */ /* 0x000fc80007810000 */
[----:B------:R-:W-:-:S04]  /*fb00*/  FMNMX.FTZ R0, R30, R0, !PT ;  /* 0x000000001e007209 */ /* 0x000fc80007810000 */
        /* <DEDUP_REMOVED lines=38> */
[----:B------:R-:W-:-:S03]  /*fd70*/  FSEL R2, R2, RZ, P1 ;  /* 0x000000ff02027208 */ /* 0x000fc60000800000 */
[----:B------:R-:W-:Y:S02]  /*fd80*/  FADD.FTZ R5, R5, -R4 ;  /* 0x8000000405057221 */ /* 0x000fe40000010000 */
[--C-:B------:R-:W-:Y:S02]  /*fd90*/  FFMA.FTZ R3, R178, c[0x0][0x23c], -R2.reuse ;  /* 0x00008f00b2037a23 */ /* 0x100fe40000010802 */
[----:B------:R-:W-:Y:S01]  /*fda0*/  FMUL.FTZ R5, R5, c[0x0][0x23c] ;  /* 0x00008f0005057a20 */ /* 0x000fe20000410000 */
[----:B--2---:R-:W-:Y:S01]  /*fdb0*/  FMNMX.FTZ R132, R0, R132, !PT ;  /* 0x0000008400847209 */ /* 0x004fe20007810000 */
[----:B------:R-:W-:Y:S01]  /*fdc0*/  FFMA.FTZ R0, R179, c[0x0][0x23c], -R2 ;  /* 0x00008f00b3007a23 */ /* 0x000fe20000010802 */
[----:B------:R1:W-:Y:S02]  /*fdd0*/  MUFU.EX2 R34, R3 ;  /* 0x0000000300227308 */ /* 0x0003e40000000800 */
[----:B------:R-:W-:-:S04]  /*fde0*/  FSETP.NEU.FTZ.AND P0, PT, R132, -INF , PT ;  /* 0xff8000008400780b */ /* 0x000fc80003f1d000 */
[----:B------:R-:W-:Y:S02]  /*fdf0*/  FSEL R4, R132, RZ, P0 ;  /* 0x000000ff84047208 */ /* 0x000fe40000000000 */
[----:B------:R2:W-:Y:S01]  /*fe00*/  MUFU.EX2 R170, R0 ;  /* 0x0000000000aa7308 */ /* 0x0005e20000000800 */
[----:B-1----:R-:W-:-:S07]  /*fe10*/  FFMA.FTZ R3, R173, c[0x0][0x23c], -R2 ;  /* 0x00008f00ad037a23 */ /* 0x002fce0000010802 */
[----:B------:R-:W1:Y:S01]  /*fe20*/  MUFU.EX2 R8, R5 ;  /* 0x0000000500087308 */ /* 0x000e620000000800 */
[----:B------:R-:W-:Y:S01]  /*fe30*/  MOV R173, R246 ;  /* 0x000000f600ad7202 */ /* 0x000fe20000000f00 */
[----:B--2---:R-:W-:-:S06]  /*fe40*/  FMUL.FTZ R0, R132, c[0x0][0x23c] ;  /* 0x00008f0084007a20 */ /* 0x004fcc0000410000 */
[----:B------:R2:W-:Y:S01]  /*fe50*/  MUFU.EX2 R32, R3 ;  /* 0x0000000300207308 */ /* 0x0005e20000000800 */
[----:B------:R-:W-:Y:S01]  /*fe60*/  FSEL R0, R0, RZ, P0 ;  /* 0x000000ff00007208 */ /* 0x000fe20000000000 */
[-C--:B-1----:R-:W-:Y:S02]  /*fe70*/  FMUL.FTZ R136, R136, R8.reuse ;  /* 0x0000000888887220 */ /* 0x082fe40000410000 */
[-C--:B------:R-:W-:Y:S02]  /*fe80*/  FMUL.FTZ R137, R137, R8.reuse ;  /* 0x0000000889897220 */ /* 0x080fe40000410000 */
[-C--:B------:R-:W-:Y:S02]  /*fe90*/  FMUL.FTZ R140, R140, R8.reuse ;  /* 0x000000088c8c7220 */ /* 0x080fe40000410000 */
[----:B------:R-:W-:Y:S02]  /*fea0*/  FMUL.FTZ R141, R141, R8 ;  /* 0x000000088d8d7220 */ /* 0x000fe40000410000 */
[----:B--2---:R-:W-:-:S02]  /*feb0*/  FFMA.FTZ R3, R30, c[0x0][0x23c], -R2 ;  /* 0x00008f001e037a23 */ /* 0x004fc40000010802 */
[-C--:B------:R-:W-:Y:S02]  /*fec0*/  FMUL.FTZ R144, R144, R8.reuse ;  /* 0x0000000890907220 */ /* 0x080fe40000410000 */
[----:B------:R-:W1:Y:S01]  /*fed0*/  MUFU.EX2 R35, R3 ;  /* 0x0000000300237308 */ /* 0x000e620000000800 */
[-C--:B------:R-:W-:Y:S02]  /*fee0*/  FMUL.FTZ R145, R145, R8.reuse ;  /* 0x0000000891917220 */ /* 0x080fe40000410000 */
[-C--:B------:R-:W-:Y:S02]  /*fef0*/  FMUL.FTZ R148, R148, R8.reuse ;  /* 0x0000000894947220 */ /* 0x080fe40000410000 */
[-C--:B------:R-:W-:Y:S02]  /*ff00*/  FMUL.FTZ R149, R149, R8.reuse ;  /* 0x0000000895957220 */ /* 0x080fe40000410000 */
[-C--:B------:R-:W-:Y:S02]  /*ff10*/  FMUL.FTZ R152, R152, R8.reuse ;  /* 0x0000000898987220 */ /* 0x080fe40000410000 */
[----:B------:R-:W-:-:S02]  /*ff20*/  FMUL.FTZ R153, R153, R8 ;  /* 0x0000000899997220 */ /* 0x000fc40000410000 */
[-C--:B------:R-:W-:Y:S02]  /*ff30*/  FMUL.FTZ R156, R156, R8.reuse ;  /* 0x000000089c9c7220 */ /* 0x080fe40000410000 */
[-C--:B------:R-:W-:Y:S02]  /*ff40*/  FMUL.FTZ R157, R157, R8.reuse ;  /* 0x000000089d9d7220 */ /* 0x080fe40000410000 */
[----:B------:R-:W-:Y:S01]  /*ff50*/  FMUL.FTZ R160, R160, R8 ;  /* 0x00000008a0a07220 */ /* 0x000fe20000410000 */
[----:B-1----:R-:W-:Y:S01]  /*ff60*/  F2FP.BF16.PACK_AB R6, R35, R32 ;  /* 0x000000202306723e */ /* 0x002fe200000010ff */
[----:B------:R-:W-:Y:S02]  /*ff70*/  FFMA.FTZ R3, R177, c[0x0][0x23c], -R0 ;  /* 0x00008f00b1037a23 */ /* 0x000fe40000010800 */
[-C--:B------:R-:W-:Y:S02]  /*ff80*/  FMUL.FTZ R161, R161, R8.reuse ;  /* 0x00000008a1a17220 */ /* 0x080fe40000410000 */
[----:B------:R1:W-:Y:S01]  /*ff90*/  MUFU.EX2 R180, R3 ;  /* 0x0000000300b47308 */ /* 0x0003e20000000800 */
[----:B------:R-:W-:-:S02]  /*ffa0*/  FMUL.FTZ R164, R164, R8 ;  /* 0x00000008a4a47220 */ /* 0x000fc40000410000 */
[-C--:B------:R-:W-:Y:S02]  /*ffb0*/  FMUL.FTZ R165, R165, R8.reuse ;  /* 0x00000008a5a57220 */ /* 0x080fe40000410000 */
[-C--:B------:R-:W-:Y:S02]  /*ffc0*/  FMUL.FTZ R36, R36, R8.reuse ;  /* 0x0000000824247220 */ /* 0x080fe40000410000 */
[-C--:B------:R-:W-:Y:S02]  /*ffd0*/  FMUL.FTZ R37, R37, R8.reuse ;  /* 0x0000000825257220 */ /* 0x080fe40000410000 */
[-C--:B------:R-:W-:Y:S02]  /*ffe0*/  FMUL.FTZ R40, R40, R8.reuse ;  /* 0x0000000828287220 */ /* 0x080fe40000410000 */
[-C--:B------:R-:W-:Y:S02]  /*fff0*/  FMUL.FTZ R41, R41, R8.reuse ;  /* 0x0000000829297220 */ /* 0x080fe40000410000 */
[----:B------:R-:W-:-:S02]  /*10000*/  FMUL.FTZ R44, R44, R8 ;  /* 0x000000082c2c7220 */ /* 0x000fc40000410000 */
[-C--:B------:R-:W-:Y:S02]  /*10010*/  FMUL.FTZ R45, R45, R8.reuse ;  /* 0x000000082d2d7220 */ /* 0x080fe40000410000 */
[----:B-1----:R-:W-:Y:S02]  /*10020*/  FFMA.FTZ R3, R176, c[0x0][0x23c], -R0 ;  /* 0x00008f00b0037a23 */ /* 0x002fe40000010800 */
[-C--:B------:R-:W-:Y:S02]  /*10030*/  FMUL.FTZ R48, R48, R8.reuse ;  /* 0x0000000830307220 */ /* 0x080fe40000410000 */
[----:B------:R-:W1:Y:S01]  /*10040*/  MUFU.EX2 R168, R3 ;  /* 0x0000000300a87308 */ /* 0x000e620000000800 */
[-C--:B------:R-:W-:Y:S02]  /*10050*/  FMUL.FTZ R49, R49, R8.reuse ;  /* 0x0000000831317220 */ /* 0x080fe40000410000 */
[-C--:B------:R-:W-:Y:S02]  /*10060*/  FMUL.FTZ R52, R52, R8.reuse ;  /* 0x0000000834347220 */ /* 0x080fe40000410000 */
[----:B------:R-:W-:-:S02]  /*10070*/  FMUL.FTZ R53, R53, R8 ;  /* 0x0000000835357220 */ /* 0x000fc40000410000 */
[-C--:B------:R-:W-:Y:S02]  /*10080*/  FMUL.FTZ R56, R56, R8.reuse ;  /* 0x0000000838387220 */ /* 0x080fe40000410000 */
[-C--:B------:R-:W-:Y:S02]  /*10090*/  FMUL.FTZ R57, R57, R8.reuse ;  /* 0x0000000839397220 */ /* 0x080fe40000410000 */
[-C--:B------:R-:W-:Y:S02]  /*100a0*/  FMUL.FTZ R60, R60, R8.reuse ;  /* 0x000000083c3c7220 */ /* 0x080fe40000410000 */
[-C--:B------:R-:W-:Y:S02]  /*100b0*/  FMUL.FTZ R61, R61, R8.reuse ;  /* 0x000000083d3d7220 */ /* 0x080fe40000410000 */
[----:B------:R-:W-:Y:S01]  /*100c0*/  FMUL.FTZ R64, R64, R8 ;  /* 0x0000000840407220 */ /* 0x000fe20000410000 */
[----:B-1----:R-:W-:Y:S01]  /*100d0*/  F2FP.BF16.PACK_AB R5, R168, R180 ;  /* 0x000000b4a805723e */ /* 0x002fe200000010ff */
[----:B------:R-:W-:-:S02]  /*100e0*/  FFMA.FTZ R3, R172, c[0x0][0x23c], -R0 ;  /* 0x00008f00ac037a23 */ /* 0x000fc40000010800 */
[-C--:B------:R-:W-:Y:S02]  /*100f0*/  FMUL.FTZ R65, R65, R8.reuse ;  /* 0x0000000841417220 */ /* 0x080fe40000410000 */
[----:B------:R1:W-:Y:S01]  /*10100*/  MUFU.EX2 R33, R3 ;  /* 0x0000000300217308 */ /* 0x0003e20000000800 */
[-C--:B------:R-:W-:Y:S02]  /*10110*/  FMUL.FTZ R68, R68, R8.reuse ;  /* 0x0000000844447220 */ /* 0x080fe40000410000 */
[-C--:B------:R-:W-:Y:S02]  /*10120*/  FMUL.FTZ R69, R69, R8.reuse ;  /* 0x0000000845457220 */ /* 0x080fe40000410000 */
[-C--:B------:R-:W-:Y:S02]  /*10130*/  FMUL.FTZ R72, R72, R8.reuse ;  /* 0x0000000848487220 */ /* 0x080fe40000410000 */
[-C--:B------:R-:W-:Y:S02]  /*10140*/  FMUL.FTZ R73, R73, R8.reuse ;  /* 0x0000000849497220 */ /* 0x080fe40000410000 */
[----:B------:R-:W-:-:S02]  /*10150*/  FMUL.FTZ R76, R76, R8 ;  /* 0x000000084c4c7220 */ /* 0x000fc40000410000 */
[-C--:B------:R-:W-:Y:S02]  /*10160*/  FMUL.FTZ R77, R77, R8.reuse ;  /* 0x000000084d4d7220 */ /* 0x080fe40000410000 */
[-C--:B------:R-:W-:Y:S02]  /*10170*/  FMUL.FTZ R80, R80, R8.reuse ;  /* 0x0000000850507220 */ /* 0x080fe40000410000 */
[-C--:B------:R-:W-:Y:S02]  /*10180*/  FMUL.FTZ R81, R81, R8.reuse ;  /* 0x0000000851517220 */ /* 0x080fe40000410000 */
[----:B-1----:R-:W-:Y:S02]  /*10190*/  FFMA.FTZ R3, R29, c[0x0][0x23c], -R0 ;  /* 0x00008f001d037a23 */ /* 0x002fe40000010800 */
[-C--:B------:R-:W-:Y:S02]  /*101a0*/  FMUL.FTZ R92, R92, R8.reuse ;  /* 0x000000085c5c7220 */ /* 0x080fe40000410000 */
[----:B------:R-:W1:Y:S01]  /*101b0*/  MUFU.EX2 R172, R3 ;  /* 0x0000000300ac7308 */ /* 0x000e620000000800 */
[----:B------:R-:W-:-:S02]  /*101c0*/  FMUL.FTZ R93, R93, R8 ;  /* 0x000000085d5d7220 */ /* 0x000fc40000410000 */
[-C--:B------:R-:W-:Y:S02]  /*101d0*/  FMUL.FTZ R96, R96, R8.reuse ;  /* 0x0000000860607220 */ /* 0x080fe40000410000 */
[-C--:B------:R-:W-:Y:S02]  /*101e0*/  FMUL.FTZ R97, R97, R8.reuse ;  /* 0x0000000861617220 */ /* 0x080fe40000410000 */
[-C--:B------:R-:W-:Y:S02]  /*101f0*/  FMUL.FTZ R100, R100, R8.reuse ;  /* 0x0000000864647220 */ /* 0x080fe40000410000 */
[-C--:B------:R-:W-:Y:S02]  /*10200*/  FMUL.FTZ R101, R101, R8.reuse ;  /* 0x0000000865657220 */ /* 0x080fe40000410000 */
[-C--:B------:R-:W-:Y:S02]  /*10210*/  FMUL.FTZ R104, R104, R8.reuse ;  /* 0x0000000868687220 */ /* 0x080fe40000410000 */
[----:B------:R-:W-:-:S02]  /*10220*/  FMUL.FTZ R105, R105, R8 ;  /* 0x0000000869697220 */ /* 0x000fc40000410000 */
[----:B------:R-:W-:Y:S01]  /*10230*/  FMUL.FTZ R84, R84, R8 ;  /* 0x0000000854547220 */ /* 0x000fe20000410000 */
[----:B-1----:R-:W-:Y:S01]  /*10240*/  F2FP.BF16.PACK_AB R7, R172, R33 ;  /* 0x00000021ac07723e */ /* 0x002fe200000010ff */
[----:B------:R-:W-:Y:S01]  /*10250*/  FADD.FTZ R3, R251, -R4 ;  /* 0x80000004fb037221 */ /* 0x000fe20000010000 */
[----:B------:R-:W-:Y:S01]  /*10260*/  F2FP.BF16.PACK_AB R4, R170, R34 ;  /* 0x00000022aa04723e */ /* 0x000fe200000010ff */
[-C--:B------:R-:W-:Y:S02]  /*10270*/  FMUL.FTZ R85, R85, R8.reuse ;  /* 0x0000000855557220 */ /* 0x080fe40000410000 */
[----:B------:R-:W-:Y:S02]  /*10280*/  FMUL.FTZ R3, R3, c[0x0][0x23c] ;  /* 0x00008f0003037a20 */ /* 0x000fe40000410000 */
[-C--:B------:R-:W-:Y:S02]  /*10290*/  FMUL.FTZ R88, R88, R8.reuse ;  /* 0x0000000858587220 */ /* 0x080fe40000410000 */
        /* <DEDUP_REMOVED lines=26> */
[-C--:B------:R-:W-:Y:S02]  /*10440*/  FMUL.FTZ R163, R163, R3.reuse ;  /* 0x00000003a3a37220 */ /* 0x080fe40000410000 */
[-C--:B------:R-:W-:Y:S02]  /*10450*/  FMUL.FTZ R166, R166, R3.reuse ;  /* 0x00000003a6a67220 */ /* 0x080fe40000410000 */
[----:B------:R-:W-:-:S02]  /*10460*/  FMUL.FTZ R167, R167, R3 ;  /* 0x00000003a7a77220 */ /* 0x000fc40000410000 */
        /* <DEDUP_REMOVED lines=13> */
[C---:B------:R-:W-:Y:S01]  /*10540*/  HMMA.16816.F32.BF16 R248, R4.reuse, R16, R152 ;  /* 0x0000001004f8723c */ /* 0x040fe20000041898 */
[----:B------:R-:W-:Y:S01]  /*10550*/  MOV R149, R35 ;  /* 0x0000002300957202 */ /* 0x000fe20000000f00 */
[-C--:B------:R-:W-:Y:S01]  /*10560*/  FMUL.FTZ R50, R50, R3.reuse ;  /* 0x0000000332327220 */ /* 0x080fe20000410000 */
        /* <DEDUP_REMOVED lines=10> */
[----:B------:R-:W1:Y:S01]  /*10610*/  LDSM.16.MT88.4 R12, [R203+0x18000] ;  /* 0x01800000cb0c783b */ /* 0x000e620000004200 */
[----:B------:R-:W-:Y:S01]  /*10620*/  MOV R148, R20 ;  /* 0x0000001400947202 */ /* 0x000fe20000000f00 */
[----:B------:R-:W-:Y:S01]  /*10630*/  IMAD.MOV.U32 R143, RZ, RZ, R180 ;  /* 0x000000ffff8f7224 */ /* 0x000fe200078e00b4 */
[----:B------:R-:W-:Y:S01]  /*10640*/  MOV R142, R21 ;  /* 0x00000015008e7202 */ /* 0x000fe20000000f00 */
[-C--:B------:R-:W-:Y:S01]  /*10650*/  FMUL.FTZ R62, R62, R3.reuse ;  /* 0x000000033e3e7220 */ /* 0x080fe20000410000 */
[----:B------:R-:W-:Y:S01]  /*10660*/  MOV R141, R22 ;  /* 0x00000016008d7202 */ /* 0x000fe20000000f00 */
[----:B------:R-:W-:Y:S01]  /*10670*/  FMUL.FTZ R63, R63, R3 ;  /* 0x000000033f3f7220 */ /* 0x000fe20000410000 */
[----:B------:R-:W-:Y:S01]  /*10680*/  MOV R140, R23 ;  /* 0x00000017008c7202 */ /* 0x000fe20000000f00 */
[----:B------:R-:W-:Y:S01]  /*10690*/  FMUL.FTZ R66, R66, R3 ;  /* 0x0000000342427220 */ /* 0x000fe20000410000 */
[----:B------:R-:W2:Y:S01]  /*106a0*/  LDSM.16.MT88.4 R20, [R201+0x1a000] ;  /* 0x01a00000c914783b */ /* 0x000ea20000004200 */
[----:B------:R-:W-:Y:S01]  /*106b0*/  MOV R155, R247 ;  /* 0x000000f7009b7202 */ /* 0x000fe20000000f00 */
[----:B------:R-:W-:Y:S01]  /*106c0*/  FMUL.FTZ R67, R67, R3 ;  /* 0x0000000343437220 */ /* 0x000fe20000410000 */
[----:B------:R-:W-:Y:S01]  /*106d0*/  MOV R154, R245 ;  /* 0x000000f5009a7202 */ /* 0x000fe20000000f00 */
[----:B------:R-:W-:Y:S01]  /*106e0*/  FMUL.FTZ R70, R70, R3 ;  /* 0x0000000346467220 */ /* 0x000fe20000410000 */
[----:B------:R-:W-:Y:S01]  /*106f0*/  HMMA.16816.F32.BF16 R244, R4, R18, R156 ;  /* 0x0000001204f4723c */ /* 0x000fe2000004189c */
[----:B------:R-:W3:Y:S01]  /*10700*/  LDSM.16.MT88.4 R16, [R202+0x1a000] ;  /* 0x01a00000ca10783b */ /* 0x000ee20000004200 */
[----:B------:R-:W-:Y:S01]  /*10710*/  MOV R153, R243 ;  /* 0x000000f300997202 */ /* 0x000fe20000000f00 */
[-C--:B------:R-:W-:Y:S01]  /*10720*/  FMUL.FTZ R71, R71, R3.reuse ;  /* 0x0000000347477220 */ /* 0x080fe20000410000 */
        /* <DEDUP_REMOVED lines=8> */
[----:B------:R-:W-:Y:S01]  /*107b0*/  MOV R24, R178 ;  /* 0x000000b200187202 */ /* 0x000fe20000000f00 */
[----:B------:R-:W-:Y:S01]  /*107c0*/  FMUL.FTZ R82, R82, R3 ;  /* 0x0000000352527220 */ /* 0x000fe20000410000 */
[----:B------:R-:W-:Y:S01]  /*107d0*/  MOV R9, R179 ;  /* 0x000000b300097202 */ /* 0x000fe20000000f00 */
[----:B------:R-:W-:Y:S01]  /*107e0*/  FMUL.FTZ R83, R83, R3 ;  /* 0x0000000353537220 */ /* 0x000fe20000410000 */
[----:B------:R-:W-:Y:S01]  /*107f0*/  MOV R157, R175 ;  /* 0x000000af009d7202 */ /* 0x000fe20000000f00 */
[----:B------:R-:W-:-:S02]  /*10800*/  FMUL.FTZ R94, R94, R3 ;  /* 0x000000035e5e7220 */ /* 0x000fc40000410000 */
[-C--:B------:R-:W-:Y:S02]  /*10810*/  FMUL.FTZ R95, R95, R3.reuse ;  /* 0x000000035f5f7220 */ /* 0x080fe40000410000 */
[-C--:B------:R-:W-:Y:S02]  /*10820*/  FMUL.FTZ R98, R98, R3.reuse ;  /* 0x0000000362627220 */ /* 0x080fe40000410000 */
[-C--:B------:R-:W-:Y:S02]  /*10830*/  FMUL.FTZ R99, R99, R3.reuse ;  /* 0x0000000363637220 */ /* 0x080fe40000410000 */
[-C--:B------:R-:W-:Y:S01]  /*10840*/  FMUL.FTZ R102, R102, R3.reuse ;  /* 0x0000000366667220 */ /* 0x080fe20000410000 */
[----:B-1----:R-:W-:Y:S01]  /*10850*/  HMMA.16816.F32.BF16 R160, R4, R12, R160 ;  /* 0x0000000c04a0723c */ /* 0x002fe200000418a0 */
[-C--:B------:R-:W-:Y:S02]  /*10860*/  FMUL.FTZ R103, R103, R3.reuse ;  /* 0x0000000367677220 */ /* 0x080fe40000410000 */
[----:B------:R-:W-:-:S02]  /*10870*/  FMUL.FTZ R106, R106, R3 ;  /* 0x000000036a6a7220 */ /* 0x000fc40000410000 */
[-C--:B------:R-:W-:Y:S02]  /*10880*/  FMUL.FTZ R107, R107, R3.reuse ;  /* 0x000000036b6b7220 */ /* 0x080fe40000410000 */
[-C--:B------:R-:W-:Y:S01]  /*10890*/  FMUL.FTZ R86, R86, R3.reuse ;  /* 0x0000000356567220 */ /* 0x080fe20000410000 */
[C---:B------:R-:W-:Y:S01]  /*108a0*/  HMMA.16816.F32.BF16 R196, R4.reuse, R14, R164 ;  /* 0x0000000e04c4723c */ /* 0x040fe200000418a4 */
[----:B------:R-:W1:Y:S01]  /*108b0*/  LDSM.16.MT88.4 R12, [R204+0x1a000] ;  /* 0x01a00000cc0c783b */ /* 0x000e620000004200 */
[-C--:B------:R-:W-:Y:S02]  /*108c0*/  FMUL.FTZ R87, R87, R3.reuse ;  /* 0x0000000357577220 */ /* 0x080fe40000410000 */
[-C--:B------:R-:W-:Y:S02]  /*108d0*/  FMUL.FTZ R90, R90, R3.reuse ;  /* 0x000000035a5a7220 */ /* 0x080fe40000410000 */
[-C--:B------:R-:W-:Y:S02]  /*108e0*/  FMUL.FTZ R91, R91, R3.reuse ;  /* 0x000000035b5b7220 */ /* 0x080fe40000410000 */
        /* <DEDUP_REMOVED lines=8> */
[-C--:B------:R-:W-:Y:S02]  /*10970*/  FMUL.FTZ R127, R127, R3.reuse ;  /* 0x000000037f7f7220 */ /* 0x080fe40000410000 */
[----:B------:R-:W-:-:S02]  /*10980*/  FMUL.FTZ R130, R130, R3 ;  /* 0x0000000382827220 */ /* 0x000fc40000410000 */
[C---:B---3--:R-:W-:Y:S01]  /*10990*/  HMMA.16816.F32.BF16 R240, R4.reuse, R16, R44 ;  /* 0x0000001004f0723c */ /* 0x048fe2000004182c */
[----:B------:R-:W-:Y:S02]  /*109a0*/  FMUL.FTZ R131, R131, R3 ;  /* 0x0000000383837220 */ /* 0x000fe40000410000 */
[-C--:B------:R-:W-:Y:S02]  /*109b0*/  FMUL.FTZ R108, R108, R8.reuse ;  /* 0x000000086c6c7220 */ /* 0x080fe40000410000 */
[----:B------:R-:W-:Y:S02]  /*109c0*/  FMUL.FTZ R109, R109, R8 ;  /* 0x000000086d6d7220 */ /* 0x000fe40000410000 */
[----:B------:R-:W-:Y:S01]  /*109d0*/  MOV R45, R142 ;  /* 0x0000008e002d7202 */ /* 0x000fe20000000f00 */
[C---:B------:R-:W-:Y:S01]  /*109e0*/  HMMA.16816.F32.BF16 R192, R4.reuse, R18, R48 ;  /* 0x0000001204c0723c */ /* 0x040fe20000041830 */
[----:B------:R-:W-:Y:S01]  /*109f0*/  LDSM.16.MT88.4 R16, [R201+0x1c000] ;  /* 0x01c00000c910783b */ /* 0x000fe20000004200 */
[----:B------:R-:W-:Y:S01]  /*10a00*/  MOV R46, R141 ;  /* 0x0000008d002e7202 */ /* 0x000fe20000000f00 */
[-C--:B------:R-:W-:Y:S01]  /*10a10*/  FMUL.FTZ R110, R110, R3.reuse ;  /* 0x000000036e6e7220 */ /* 0x080fe20000410000 */
[----:B------:R-:W-:Y:S01]  /*10a20*/  MOV R47, R140 ;  /* 0x0000008c002f7202 */ /* 0x000fe20000000f00 */
[----:B------:R-:W-:Y:S01]  /*10a30*/  FMUL.FTZ R111, R111, R3 ;  /* 0x000000036f6f7220 */ /* 0x000fe20000410000 */
[----:B------:R-:W-:Y:S01]  /*10a40*/  MOV R44, R148 ;  /* 0x00000094002c7202 */ /* 0x000fe20000000f00 */
[-C--:B------:R-:W-:Y:S01]  /*10a50*/  FMUL.FTZ R112, R112, R8.reuse ;  /* 0x0000000870707220 */ /* 0x080fe20000410000 */
[----:B------:R-:W-:Y:S01]  /*10a60*/  MOV R51, R27 ;  /* 0x0000001b00337202 */ /* 0x000fe20000000f00 */
[C---:B-1----:R-:W-:Y:S01]  /*10a70*/  HMMA.16816.F32.BF16 R184, R4.reuse, R12, R52 ;  /* 0x0000000c04b8723c */ /* 0x042fe20000041834 */
[----:B------:R-:W-:Y:S01]  /*10a80*/  FMUL.FTZ R113, R113, R8 ;  /* 0x0000000871717220 */ /* 0x000fe20000410000 */
[----:B------:R-:W-:Y:S01]  /*10a90*/  MOV R48, R30 ;  /* 0x0000001e00307202 */ /* 0x000fe20000000f00 */
[----:B------:R-:W-:Y:S01]  /*10aa0*/  FMUL.FTZ R114, R114, R3 ;  /* 0x0000000372727220 */ /* 0x000fe20000410000 */
[----:B------:R-:W-:Y:S01]  /*10ab0*/  MOV R49, R29 ;  /* 0x0000001d00317202 */ /* 0x000fe20000000f00 */
[----:B------:R-:W-:Y:S01]  /*10ac0*/  FMUL.FTZ R115, R115, R3 ;  /* 0x0000000373737220 */ /* 0x000fe20000410000 */
[----:B------:R-:W-:Y:S01]  /*10ad0*/  MOV R50, R28 ;  /* 0x0000001c00327202 */ /* 0x000fe20000000f00 */
[----:B------:R-:W-:Y:S01]  /*10ae0*/  FFMA.FTZ R10, R10, c[0x0][0x23c], -R0 ;  /* 0x00008f000a0a7a23 */ /* 0x000fe20000010800 */
[----:B------:R-:W-:Y:S01]  /*10af0*/  HMMA.16816.F32.BF16 R180, R4, R14, R56 ;  /* 0x0000000e04b4723c */ /* 0x000fe20000041838 */
[----:B------:R-:W1:Y:S01]  /*10b00*/  LDSM.16.MT88.4 R12, [R202+0x1c000] ;  /* 0x01c00000ca0c783b */ /* 0x000e620000004200 */
[----:B------:R-:W-:Y:S01]  /*10b10*/  MOV R55, R9 ;  /* 0x0000000900377202 */ /* 0x000fe20000000f00 */
[----:B------:R-:W-:Y:S01]  /*10b20*/  FFMA.FTZ R9, R236, c[0x0][0x23c], -R2 ;  /* 0x00008f00ec097a23 */ /* 0x000fe20000010802 */
[----:B------:R-:W-:-:S02]  /*10b30*/  MOV R52, R26 ;  /* 0x0000001a00347202 */ /* 0x000fc40000000f00 */
[----:B------:R-:W-:Y:S01]  /*10b40*/  MOV R53, R25 ;  /* 0x0000001900357202 */ /* 0x000fe20000000f00 */
[----:B------:R3:W-:Y:S01]  /*10b50*/  MUFU.EX2 R56, R9 ;  /* 0x0000000900387308 */ /* 0x0007e20000000800 */
[----:B--2---:R-:W-:Y:S01]  /*10b60*/  HMMA.16816.F32.BF16 R176, R4, R20, R60 ;  /* 0x0000001404b0723c */ /* 0x004fe2000004183c */
[----:B------:R-:W-:Y:S02]  /*10b70*/  MOV R54, R24 ;  /* 0x0000001800367202 */ /* 0x000fe40000000f00 */
[----:B------:R-:W-:Y:S04]  /*10b80*/  LDSM.16.MT88.4 R24, [R201+0x18800] ;  /* 0x01880000c918783b */ /* 0x000fe80000004200 */
[----:B------:R-:W-:Y:S01]  /*10b90*/  IMAD.MOV.U32 R63, RZ, RZ, R158 ;  /* 0x000000ffff3f7224 */ /* 0x000fe200078e009e */
[----:B------:R-:W-:-:S02]  /*10ba0*/  MOV R62, R159 ;  /* 0x0000009f003e7202 */ /* 0x000fc40000000f00 */
[----:B------:R-:W-:Y:S02]  /*10bb0*/  MOV R61, R152 ;  /* 0x00000098003d7202 */ /* 0x000fe40000000f00 */
[----:B------:R-:W-:Y:S02]  /*10bc0*/  MOV R152, R172 ;  /* 0x000000ac00987202 */ /* 0x000fe40000000f00 */
[----:B------:R-:W-:Y:S01]  /*10bd0*/  MOV R159, R173 ;  /* 0x000000ad009f7202 */ /* 0x000fe20000000f00 */
[----:B---3--:R-:W-:Y:S01]  /*10be0*/  FFMA.FTZ R9, R235, c[0x0][0x23c], -R2 ;  /* 0x00008f00eb097a23 */ /* 0x008fe20000010802 */
[----:B------:R-:W-:Y:S02]  /*10bf0*/  MOV R158, R174 ;  /* 0x000000ae009e7202 */ /* 0x000fe40000000f00 */
[----:B------:R-:W-:Y:S01]  /*10c00*/  MOV R60, R153 ;  /* 0x00000099003c7202 */ /* 0x000fe20000000f00 */
[----:B------:R-:W-:Y:S01]  /*10c10*/  HMMA.16816.F32.BF16 R172, R4, R22, R64 ;  /* 0x0000001604ac723c */ /* 0x000fe20000041840 */
[----:B------:R-:W-:Y:S01]  /*10c20*/  MOV R153, R154 ;  /* 0x0000009a00997202 */ /* 0x000fe20000000f00 */
[----:B------:R-:W2:Y:S01]  /*10c30*/  LDSM.16.MT88.4 R20, [R204+0x1c000] ;  /* 0x01c00000cc14783b */ /* 0x000ea20000004200 */
[----:B------:R-:W-:Y:S01]  /*10c40*/  MOV R154, R151 ;  /* 0x00000097009a7202 */ /* 0x000fe20000000f00 */
[----:B------:R3:W-:Y:S01]  /*10c50*/  MUFU.EX2 R58, R9 ;  /* 0x00000009003a7308 */ /* 0x0007e20000000800 */
[----:B------:R-:W-:-:S02]  /*10c60*/  MOV R151, R169 ;  /* 0x000000a900977202 */ /* 0x000fc40000000f00 */
[----:B------:R-:W-:Y:S02]  /*10c70*/  MOV R66, R155 ;  /* 0x0000009b00427202 */ /* 0x000fe40000000f00 */
[----:B------:R-:W-:Y:S01]  /*10c80*/  MOV R65, R149 ;  /* 0x0000009500417202 */ /* 0x000fe20000000f00 */
[----:B------:R-:W-:Y:S01]  /*10c90*/  IMAD.MOV.U32 R39, RZ, RZ, R151 ;  /* 0x000000ffff277224 */ /* 0x000fe200078e0097 */
[----:B------:R-:W-:Y:S01]  /*10ca0*/  MOV R64, R150 ;  /* 0x0000009600407202 */ /* 0x000fe20000000f00 */
[----:B------:R-:W-:Y:S01]  /*10cb0*/  IMAD.MOV.U32 R150, RZ, RZ, R170 ;  /* 0x000000ffff967224 */ /* 0x000fe200078e00aa */
[----:B------:R-:W-:Y:S01]  /*10cc0*/  MOV R155, R143 ;  /* 0x0000008f009b7202 */ /* 0x000fe20000000f00 */
[----:B-1----:R-:W-:Y:S01]  /*10cd0*/  HMMA.16816.F32.BF16 R164, R4, R12, R76 ;  /* 0x0000000c04a4723c */ /* 0x002fe2000004184c */
[----:B------:R-:W-:Y:S02]  /*10ce0*/  MOV R149, R171 ;  /* 0x000000ab00957202 */ /* 0x000fe40000000f00 */
[----:B------:R-:W-:-:S02]  /*10cf0*/  MOV R143, R168 ;  /* 0x000000a8008f7202 */ /* 0x000fc40000000f00 */
[----:B------:R-:W-:Y:S01]  /*10d00*/  MOV R59, R153 ;  /* 0x00000099003b7202 */ /* 0x000fe20000000f00 */
[----:B---3--:R-:W-:Y:S01]  /*10d10*/  FFMA.FTZ R9, R234, c[0x0][0x23c], -R2 ;  /* 0x00008f00ea097a23 */ /* 0x008fe20000010802 */
[----:B------:R-:W-:Y:S01]  /*10d20*/  MOV R38, R143 ;  /* 0x0000008f00267202 */ /* 0x000fe20000000f00 */
[----:B------:R-:W-:Y:S01]  /*10d30*/  HMMA.16816.F32.BF16 R168, R4, R16, R68 ;  /* 0x0000001004a8723c */ /* 0x000fe20000041844 */
[----:B------:R-:W-:Y:S02]  /*10d40*/  MOV R79, R154 ;  /* 0x0000009a004f7202 */ /* 0x000fe40000000f00 */
[----:B------:R-:W-:Y:S02]  /*10d50*/  MOV R78, R155 ;  /* 0x0000009b004e7202 */ /* 0x000fe40000000f00 */
[----:B------:R-:W-:Y:S02]  /*10d60*/  MOV R77, R149 ;  /* 0x00000095004d7202 */ /* 0x000fe40000000f00 */
[----:B------:R-:W-:-:S02]  /*10d70*/  MOV R71, R144 ;  /* 0x0000009000477202 */ /* 0x000fc40000000f00 */
[----:B------:R-:W-:Y:S02]  /*10d80*/  MOV R70, R145 ;  /* 0x0000009100467202 */ /* 0x000fe40000000f00 */
[----:B------:R-:W-:Y:S02]  /*10d90*/  MOV R69, R146 ;  /* 0x0000009200457202 */ /* 0x000fe40000000f00 */
[----:B------:R-:W-:Y:S02]  /*10da0*/  MOV R68, R147 ;  /* 0x0000009300447202 */ /* 0x000fe40000000f00 */
[----:B------:R-:W-:Y:S01]  /*10db0*/  HMMA.16816.F32.BF16 R144, R4, R18, R72 ;  /* 0x000000120490723c */ /* 0x000fe20000041848 */
[----:B------:R-:W1:Y:S01]  /*10dc0*/  LDSM.16.MT88.4 R16, [R203+0x1c000] ;  /* 0x01c00000cb10783b */ /* 0x000e620000004200 */
[----:B------:R-:W-:Y:S02]  /*10dd0*/  MOV R76, R150 ;  /* 0x00000096004c7202 */ /* 0x000fe40000000f00 */
[----:B------:R-:W-:-:S02]  /*10de0*/  MOV R67, R38 ;  /* 0x0000002600437202 */ /* 0x000fc40000000f00 */
[----:B------:R-:W-:Y:S02]  /*10df0*/  MOV R234, R39 ;  /* 0x0000002700ea7202 */ /* 0x000fe40000000f00 */
[----:B------:R-:W-:Y:S01]  /*10e00*/  MOV R75, R157 ;  /* 0x0000009d004b7202 */ /* 0x000fe20000000f00 */
[----:B--2---:R-:W-:Y:S01]  /*10e10*/  HMMA.16816.F32.BF16 R148, R4, R22, R88 ;  /* 0x000000160494723c */ /* 0x004fe20000041858 */
[----:B------:R-:W-:Y:S02]  /*10e20*/  MOV R74, R158 ;  /* 0x0000009e004a7202 */ /* 0x000fe40000000f00 */
[----:B------:R-:W-:Y:S02]  /*10e30*/  MOV R73, R159 ;  /* 0x0000009f00497202 */ /* 0x000fe40000000f00 */
[----:B------:R-:W-:-:S03]  /*10e40*/  MOV R72, R152 ;  /* 0x0000009800487202 */ /* 0x000fc60000000f00 */
[C---:B------:R-:W-:Y:S01]  /*10e50*/  HMMA.16816.F32.BF16 R156, R4.reuse, R14, R80 ;  /* 0x0000000e049c723c */ /* 0x040fe20000041850 */
[----:B------:R-:W2:Y:S01]  /*10e60*/  LDSM.16.MT88.4 R12, [R201+0x1e000] ;  /* 0x01e00000c90c783b */ /* 0x000ea20000004200 */
[----:B------:R3:W-:Y:S05]  /*10e70*/  MUFU.EX2 R83, R9 ;  /* 0x0000000900537308 */ /* 0x0007ea0000000800 */
[----:B------:R-:W-:Y:S01]  /*10e80*/  MOV R80, R68 ;  /* 0x0000004400507202 */ /* 0x000fe20000000f00 */
[----:B------:R-:W-:Y:S01]  /*10e90*/  HMMA.16816.F32.BF16 R152, R4, R20, R84 ;  /* 0x000000140498723c */ /* 0x000fe20000041854 */
[----:B------:R-:W4:Y:S01]  /*10ea0*/  LDSM.16.MT88.4 R20, [R202+0x1e000] ;  /* 0x01e00000ca14783b */ /* 0x000f220000004200 */
[----:B------:R-:W-:-:S02]  /*10eb0*/  MOV R81, R69 ;  /* 0x0000004500517202 */ /* 0x000fc40000000f00 */
[----:B------:R-:W-:-:S03]  /*10ec0*/  MOV R82, R70 ;  /* 0x0000004600527202 */ /* 0x000fc60000000f00 */
[----:B------:R-:W-:Y:S02]  /*10ed0*/  MOV R84, R76 ;  /* 0x0000004c00547202 */ /* 0x000fe40000000f00 */
[----:B------:R-:W-:Y:S01]  /*10ee0*/  MOV R76, R77 ;  /* 0x0000004d004c7202 */ /* 0x000fe20000000f00 */
[----:B---3--:R-:W-:Y:S01]  /*10ef0*/  FFMA.FTZ R9, R31, c[0x0][0x23c], -R2 ;  /* 0x00008f001f097a23 */ /* 0x008fe20000010802 */
[----:B------:R-:W-:Y:S01]  /*10f00*/  MOV R77, R78 ;  /* 0x0000004e004d7202 */ /* 0x000fe20000000f00 */
[----:B------:R-:W-:Y:S01]  /*10f10*/  LDSM.16.MT88.4 R28, [R201+0x1a800] ;  /* 0x01a80000c91c783b */ /* 0x000fe20000004200 */
        /* <DEDUP_REMOVED lines=11> */
[----:B------:R-:W-:Y:S01]  /*10fd0*/  MOV R73, R66 ;  /* 0x0000004200497202 */ /* 0x000fe20000000f00 */
[----:B---3--:R-:W-:Y:S01]  /*10fe0*/  FFMA.FTZ R9, R239, c[0x0][0x23c], -R0 ;  /* 0x00008f00ef097a23 */ /* 0x008fe20000010800 */
[----:B------:R-:W-:-:S02]  /*10ff0*/  MOV R236, R79 ;  /* 0x0000004f00ec7202 */ /* 0x000fc40000000f00 */
[C---:B--2---:R-:W-:Y:S01]  /*11000*/  HMMA.16816.F32.BF16 R100, R4.reuse, R12, R100 ;  /* 0x0000000c0464723c */ /* 0x044fe20000041864 */
[----:B------:R2:W-:Y:S07]  /*11010*/  MUFU.EX2 R57, R9 ;  /* 0x0000000900397308 */ /* 0x0005ee0000000800 */
[C---:B------:R-:W-:Y:S01]  /*11020*/  HMMA.16816.F32.BF16 R104, R4.reuse, R14, R104 ;  /* 0x0000000e0468723c */ /* 0x040fe20000041868 */
[----:B------:R-:W3:Y:S07]  /*11030*/  LDSM.16.MT88.4 R12, [R203+0x1e000] ;  /* 0x01e00000cb0c783b */ /* 0x000eee0000004200 */
[----:B----4-:R-:W-:Y:S01]  /*11040*/  HMMA.16816.F32.BF16 R108, R4, R20, R108 ;  /* 0x00000014046c723c */ /* 0x010fe2000004186c */
[----:B--2---:R-:W-:-:S04]  /*11050*/  FFMA.FTZ R9, R238, c[0x0][0x23c], -R0 ;  /* 0x00008f00ee097a23 */ /* 0x004fc80000010800 */
[----:B------:R2:W4:Y:S03]  /*11060*/  MUFU.EX2 R239, R9 ;  /* 0x0000000900ef7308 */ /* 0x0005260000000800 */
[C---:B------:R-:W-:Y:S01]  /*11070*/  HMMA.16816.F32.BF16 R112, R4.reuse, R22, R112 ;  /* 0x000000160470723c */ /* 0x040fe20000041870 */
[----:B------:R-:W-:Y:S07]  /*11080*/  LDSM.16.MT88.4 R20, [R202+0x18800] ;  /* 0x01880000ca14783b */ /* 0x000fee0000004200 */
[----:B-1----:R-:W-:Y:S01]  /*11090*/  HMMA.16816.F32.BF16 R116, R4, R16, R116 ;  /* 0x000000100474723c */ /* 0x002fe20000041874 */
[----:B--2---:R-:W-:-:S07]  /*110a0*/  FFMA.FTZ R9, R236, c[0x0][0x23c], -R2 ;  /* 0x00008f00ec097a23 */ /* 0x004fce0000010802 */
[C---:B------:R-:W-:Y:S01]  /*110b0*/  HMMA.16816.F32.BF16 R120, R4.reuse, R18, R120 ;  /* 0x000000120478723c */ /* 0x040fe20000041878 */
[----:B------:R-:W1:Y:S01]  /*110c0*/  LDSM.16.MT88.4 R16, [R204+0x18800] ;  /* 0x01880000cc10783b */ /* 0x000e620000004200 */
[----:B------:R-:W-:Y:S06]  /*110d0*/  MUFU.EX2 R236, R9 ;  /* 0x0000000900ec7308 */ /* 0x000fec0000000800 */
[C---:B---3--:R-:W-:Y:S08]  /*110e0*/  HMMA.16816.F32.BF16 R124, R4.reuse, R12, R124 ;  /* 0x0000000c047c723c */ /* 0x048ff0000004187c */
[----:B------:R-:W-:Y:S01]  /*110f0*/  HMMA.16816.F32.BF16 R40, R4, R14, R128 ;  /* 0x0000000e0428723c */ /* 0x000fe20000041880 */
[----:B------:R-:W2:Y:S06]  /*11100*/  LDSM.16.MT88.4 R12, [R203+0x18800] ;  /* 0x01880000cb0c783b */ /* 0x000eac0000004200 */
[----:B------:R-:W-:Y:S01]  /*11110*/  FFMA.FTZ R4, R237, c[0x0][0x23c], -R0 ;  /* 0x00008f00ed047a23 */ /* 0x000fe20000010800 */
[----:B----4-:R-:W-:-:S02]  /*11120*/  F2FP.BF16.PACK_AB R5, R239, R57 ;  /* 0x00000039ef05723e */ /* 0x010fc400000010ff */
[----:B------:R-:W-:Y:S01]  /*11130*/  F2FP.BF16.PACK_AB R6, R235, R83 ;  /* 0x00000053eb06723e */ /* 0x000fe200000010ff */
[----:B------:R3:W-:Y:S02]  /*11140*/  MUFU.EX2 R237, R4 ;  /* 0x0000000400ed7308 */ /* 0x0007e40000000800 */
[----:B---3--:R-:W-:Y:S01]  /*11150*/  FFMA.FTZ R4, R134, c[0x0][0x23c], -R0 ;  /* 0x00008f0086047a23 */ /* 0x008fe20000010800 */
[----:B------:R-:W-:-:S05]  /*11160*/  MOV R134, R81 ;  /* 0x0000005100867202 */ /* 0x000fca0000000f00 */
[----:B------:R3:W4:Y:S02]  /*11170*/  MUFU.EX2 R238, R4 ;  /* 0x0000000400ee7308 */ /* 0x0007240000000800 */
[----:B---3--:R-:W-:Y:S02]  /*11180*/  F2FP.BF16.PACK_AB R4, R58, R56 ;  /* 0x000000383a04723e */ /* 0x008fe400000010ff */
[----:B----4-:R-:W-:-:S07]  /*11190*/  F2FP.BF16.PACK_AB R7, R238, R237 ;  /* 0x000000edee07723e */ /* 0x010fce00000010ff */
[C---:B-1----:R-:W-:Y:S07]  /*111a0*/  HMMA.16816.F32.BF16 R36, R4.reuse, R16, R248 ;  /* 0x000000100424723c */ /* 0x042fee00000418f8 */
[----:B------:R-:W-:Y:S01]  /*111b0*/  MOV R250, R58 ;  /* 0x0000003a00fa7202 */ /* 0x000fe20000000f00 */
[----:B--2---:R-:W-:Y:S01]  /*111c0*/  HMMA.16816.F32.BF16 R160, R4, R12, R160 ;  /* 0x0000000c04a0723c */ /* 0x004fe200000418a0 */
[----:B------:R-:W-:Y:S01]  /*111d0*/  MOV R249, R57 ;  /* 0x0000003900f97202 */ /* 0x000fe20000000f00 */
[----:B------:R-:W-:Y:S01]  /*111e0*/  IMAD.MOV.U32 R251, RZ, RZ, R83 ;  /* 0x000000fffffb7224 */ /* 0x000fe200078e0053 */
[----:B------:R-:W-:Y:S01]  /*111f0*/  MOV R248, R56 ;  /* 0x0000003800f87202 */ /* 0x000fe20000000f00 */
[----:B------:R-:W-:-:S04]  /*11200*/  IMAD.MOV.U32 R83, RZ, RZ, R71 ;  /* 0x000000ffff537224 */ /* 0x000fc800078e0047 */
[C---:B------:R-:W-:Y:S01]  /*11210*/  HMMA.16816.F32.BF16 R56, R4.reuse, R18, R244 ;  /* 0x000000120438723c */ /* 0x040fe200000418f4 */
[----:B------:R-:W1:Y:S06]  /*11220*/  LDSM.16.MT88.4 R16, [R203+0x1a800] ;  /* 0x01a80000cb10783b */ /* 0x000e6c0000004200 */
[----:B------:R-:W-:Y:S01]  /*11230*/  MOV R245, R62 ;  /* 0x0000003e00f57202 */ /* 0x000fe20000000f00 */
[----:B------:R-:W-:Y:S01]  /*11240*/  HMMA.16816.F32.BF16 R136, R4, R24, R136 ;  /* 0x000000180488723c */ /* 0x000fe20000041888 */
[----:B------:R-:W-:Y:S02]  /*11250*/  MOV R244, R63 ;  /* 0x0000003f00f47202 */ /* 0x000fe40000000f00 */
[----:B------:R-:W-:-:S02]  /*11260*/  MOV R247, R72 ;  /* 0x0000004800f77202 */ /* 0x000fc40000000f00 */
[----:B------:R-:W-:Y:S02]  /*11270*/  MOV R72, R64 ;  /* 0x0000004000487202 */ /* 0x000fe40000000f00 */
[----:B------:R-:W-:Y:S01]  /*11280*/  MOV R246, R65 ;  /* 0x0000004100f67202 */ /* 0x000fe20000000f00 */
[C---:B------:R-:W-:Y:S01]  /*11290*/  HMMA.16816.F32.BF16 R60, R4.reuse, R14, R196 ;  /* 0x0000000e043c723c */ /* 0x040fe200000418c4 */
[----:B------:R-:W2:Y:S06]  /*112a0*/  LDSM.16.MT88.4 R12, [R201+0x1c800] ;  /* 0x01c80000c90c783b */ /* 0x000eac0000004200 */
[----:B------:R-:W-:Y:S01]  /*112b0*/  MOV R198, R80 ;  /* 0x0000005000c67202 */ /* 0x000fe20000000f00 */
[----:B------:R-:W-:Y:S01]  /*112c0*/  HMMA.16816.F32.BF16 R52, R4, R26, R52 ;  /* 0x0000001a0434723c */ /* 0x000fe20000041834 */
[----:B------:R-:W3:Y:S01]  /*112d0*/  LDSM.16.MT88.4 R24, [R202+0x1a800] ;  /* 0x01a80000ca18783b */ /* 0x000ee20000004200 */
[----:B------:R-:W-:Y:S01]  /*112e0*/  MOV R199, R67 ;  /* 0x0000004300c77202 */ /* 0x000fe20000000f00 */
[----:B------:R-:W-:Y:S01]  /*112f0*/  IMAD.MOV.U32 R196, RZ, RZ, R87 ;  /* 0x000000ffffc47224 */ /* 0x000fe200078e0057 */
[----:B------:R-:W-:-:S04]  /*11300*/  MOV R197, R86 ;  /* 0x0000005600c57202 */ /* 0x000fc80000000f00 */
[C---:B------:R-:W-:Y:S08]  /*11310*/  HMMA.16816.F32.BF16 R48, R4.reuse, R20, R48 ;  /* 0x000000140430723c */ /* 0x040ff00000041830 */
[C---:B------:R-:W-:Y:S01]  /*11320*/  HMMA.16816.F32.BF16 R44, R4.reuse, R22, R44 ;  /* 0x00000016042c723c */ /* 0x040fe2000004182c */
[----:B------:R-:W4:Y:S07]  /*11330*/  LDSM.16.MT88.4 R20, [R204+0x1a800] ;  /* 0x01a80000cc14783b */ /* 0x000f2e0000004200 */
[C---:B------:R-:W-:Y:S07]  /*11340*/  HMMA.16816.F32.BF16 R68, R4.reuse, R30, R188 ;  /* 0x0000001e0444723c */ /* 0x040fee00000418bc */
[----:B------:R-:W-:Y:S01]  /*11350*/  MOV R190, R76 ;  /* 0x0000004c00be7202 */ /* 0x000fe20000000f00 */
[----:B-1----:R-:W-:Y:S01]  /*11360*/  HMMA.16816.F32.BF16 R92, R4, R16, R176 ;  /* 0x00000010045c723c */ /* 0x002fe200000418b0 */
[----:B------:R-:W-:-:S02]  /*11370*/  MOV R189, R77 ;  /* 0x0000004d00bd7202 */ /* 0x000fc40000000f00 */
[----:B------:R-:W-:Y:S02]  /*11380*/  MOV R188, R78 ;  /* 0x0000004e00bc7202 */ /* 0x000fe40000000f00 */
[----:B------:R-:W-:-:S03]  /*11390*/  MOV R191, R84 ;  /* 0x0000005400bf7202 */ /* 0x000fc60000000f00 */
[C---:B--2---:R-:W-:Y:S08]  /*113a0*/  HMMA.16816.F32.BF16 R128, R4.reuse, R12, R168 ;  /* 0x0000000c0480723c */ /* 0x044ff000000418a8 */
[C---:B------:R-:W-:Y:S01]  /*113b0*/  HMMA.16816.F32.BF16 R144, R4.reuse, R14, R144 ;  /* 0x0000000e0490723c */ /* 0x040fe20000041890 */
[----:B------:R-:W1:Y:S07]  /*113c0*/  LDSM.16.MT88.4 R12, [R203+0x1c800] ;  /* 0x01c80000cb0c783b */ /* 0x000e6e0000004200 */
[C---:B---3--:R-:W-:Y:S07]  /*113d0*/  HMMA.16816.F32.BF16 R76, R4.reuse, R24, R240 ;  /* 0x00000018044c723c */ /* 0x048fee00000418f0 */
[----:B------:R-:W-:Y:S01]  /*113e0*/  MOV R240, R82 ;  /* 0x0000005200f07202 */ /* 0x000fe20000000f00 */
[----:B------:R-:W-:Y:S01]  /*113f0*/  HMMA.16816.F32.BF16 R64, R4, R28, R32 ;  /* 0x0000001c0440723c */ /* 0x000fe20000041820 */
[----:B------:R-:W-:Y:S01]  /*11400*/  MOV R241, R83 ;  /* 0x0000005300f17202 */ /* 0x000fe20000000f00 */
[----:B------:R-:W2:Y:S01]  /*11410*/  LDSM.16.MT88.4 R32, [R204+0x1c800] ;  /* 0x01c80000cc20783b */ /* 0x000ea20000004200 */
[----:B------:R-:W-:-:S02]  /*11420*/  MOV R242, R72 ;  /* 0x0000004800f27202 */ /* 0x000fc40000000f00 */
[----:B------:R-:W-:Y:S01]  /*11430*/  MOV R243, R85 ;  /* 0x0000005500f37202 */ /* 0x000fe20000000f00 */
[----:B------:R-:W3:Y:S01]  /*11440*/  LDSM.16.MT88.4 R28, [R202+0x1c800] ;  /* 0x01c80000ca1c783b */ /* 0x000ee20000004200 */
[----:B------:R-:W-:Y:S01]  /*11450*/  MOV R170, R240 ;  /* 0x000000f000aa7202 */ /* 0x000fe20000000f00 */
[C---:B------:R-:W-:Y:S01]  /*11460*/  HMMA.16816.F32.BF16 R80, R4.reuse, R26, R192 ;  /* 0x0000001a0450723c */ /* 0x040fe200000418c0 */
[----:B------:R-:W-:Y:S01]  /*11470*/  MOV R171, R243 ;  /* 0x000000f300ab7202 */ /* 0x000fe20000000f00 */
[----:B------:R-:W-:Y:S01]  /*11480*/  LDSM.16.MT88.4 R24, [R204+0x1e800] ;  /* 0x01e80000cc18783b */ /* 0x000fe20000004200 */
[----:B------:R-:W-:Y:S02]  /*11490*/  MOV R243, R244 ;  /* 0x000000f400f37202 */ /* 0x000fe40000000f00 */
[----:B------:R-:W-:Y:S02]  /*114a0*/  MOV R244, R245 ;  /* 0x000000f500f47202 */ /* 0x000fe40000000f00 */
[----:B------:R-:W-:Y:S01]  /*114b0*/  MOV R193, R73 ;  /* 0x0000004900c17202 */ /* 0x000fe20000000f00 */
[----:B----4-:R-:W-:Y:S01]  /*114c0*/  HMMA.16816.F32.BF16 R84, R4, R20, R184 ;  /* 0x000000140454723c */ /* 0x010fe200000418b8 */
[----:B------:R-:W-:-:S02]  /*114d0*/  MOV R194, R74 ;  /* 0x0000004a00c27202 */ /* 0x000fc40000000f00 */
[----:B------:R-:W-:Y:S01]  /*114e0*/  MOV R195, R75 ;  /* 0x0000004b00c37202 */ /* 0x000fe20000000f00 */
[----:B------:R-:W-:Y:S01]  /*114f0*/  FFMA.FTZ R9, R193, c[0x0][0x23c], -R2 ;  /* 0x00008f00c1097a23 */ /* 0x000fe20000010802 */
[----:B------:R-:W-:Y:S02]  /*11500*/  MOV R245, R246 ;  /* 0x000000f600f57202 */ /* 0x000fe40000000f00 */
[----:B------:R-:W-:Y:S01]  /*11510*/  MOV R246, R247 ;  /* 0x000000f700f67202 */ /* 0x000fe20000000f00 */
[----:B------:R-:W-:Y:S01]  /*11520*/  HMMA.16816.F32.BF16 R72, R4, R18, R172 ;  /* 0x000000120448723c */ /* 0x000fe200000418ac */
[----:B------:R-:W4:Y:S01]  /*11530*/  LDSM.16.MT88.4 R16, [R201+0x1e800] ;  /* 0x01e80000c910783b */ /* 0x000f220000004200 */
[----:B------:R-:W-:Y:S02]  /*11540*/  MOV R247, R248 ;  /* 0x000000f800f77202 */ /* 0x000fe40000000f00 */
[----:B------:R-:W-:Y:S02]  /*11550*/  MOV R248, R249 ;  /* 0x000000f900f87202 */ /* 0x000fe40000000f00 */
[----:B------:R-:W-:-:S02]  /*11560*/  MOV R249, R250 ;  /* 0x000000fa00f97202 */ /* 0x000fc40000000f00 */
[C---:B-1----:R-:W-:Y:S01]  /*11570*/  HMMA.16816.F32.BF16 R172, R4.reuse, R12, R140 ;  /* 0x0000000c04ac723c */ /* 0x042fe2000004188c */
[----:B------:R-:W-:Y:S02]  /*11580*/  MOV R250, R251 ;  /* 0x000000fb00fa7202 */ /* 0x000fe40000000f00 */
[----:B------:R-:W-:Y:S02]  /*11590*/  MOV R251, R235 ;  /* 0x000000eb00fb7202 */ /* 0x000fe40000000f00 */
[----:B------:R1:W5:Y:S01]  /*115a0*/  MUFU.EX2 R235, R9 ;  /* 0x0000000900eb7308 */ /* 0x0003620000000800 */
[----:B------:R-:W-:Y:S02]  /*115b0*/  MOV R168, R194 ;  /* 0x000000c200a87202 */ /* 0x000fe40000000f00 */
[----:B------:R-:W-:Y:S01]  /*115c0*/  HMMA.16816.F32.BF16 R88, R4, R22, R180 ;  /* 0x000000160458723c */ /* 0x000fe200000418b4 */
[----:B------:R-:W5:Y:S01]  /*115d0*/  LDSM.16.MT88.4 R20, [R202+0x1e800] ;  /* 0x01e80000ca14783b */ /* 0x000f620000004200 */
[----:B------:R-:W-:-:S02]  /*115e0*/  MOV R193, R242 ;  /* 0x000000f200c17202 */ /* 0x000fc40000000f00 */
[----:B------:R-:W-:Y:S01]  /*115f0*/  MOV R169, R195 ;  /* 0x000000c300a97202 */ /* 0x000fe20000000f00 */
[----:B------:R-:W-:Y:S01]  /*11600*/  IMAD.MOV.U32 R195, RZ, RZ, R189 ;  /* 0x000000ffffc37224 */ /* 0x000fe200078e00bd */
[----:B------:R-:W-:Y:S02]  /*11610*/  MOV R242, R199 ;  /* 0x000000c700f27202 */ /* 0x000fe40000000f00 */
[----:B------:R-:W-:Y:S01]  /*11620*/  HMMA.16816.F32.BF16 R140, R4, R14, R96 ;  /* 0x0000000e048c723c */ /* 0x000fe20000041860 */
[----:B------:R-:W5:Y:S01]  /*11630*/  LDSM.16.MT88.4 R12, [R203+0x1e800] ;  /* 0x01e80000cb0c783b */ /* 0x000f620000004200 */
[----:B------:R-:W-:Y:S02]  /*11640*/  MOV R192, R241 ;  /* 0x000000f100c07202 */ /* 0x000fe40000000f00 */
[----:B------:R-:W-:Y:S01]  /*11650*/  MOV R194, R188 ;  /* 0x000000bc00c27202 */ /* 0x000fe20000000f00 */
[----:B-1----:R-:W-:Y:S01]  /*11660*/  FFMA.FTZ R9, R234, c[0x0][0x23c], -R2 ;  /* 0x00008f00ea097a23 */ /* 0x002fe20000010802 */
[----:B------:R-:W-:-:S02]  /*11670*/  MOV R240, R190 ;  /* 0x000000be00f07202 */ /* 0x000fc40000000f00 */
[----:B--2---:R-:W-:Y:S01]  /*11680*/  HMMA.16816.F32.BF16 R152, R4, R32, R152 ;  /* 0x000000200498723c */ /* 0x004fe20000041898 */
[----:B------:R1:W-:Y:S01]  /*11690*/  MUFU.EX2 R234, R9 ;  /* 0x0000000900ea7308 */ /* 0x0003e20000000800 */
[----:B------:R-:W-:-:S05]  /*116a0*/  MOV R241, R191 ;  /* 0x000000bf00f17202 */ /* 0x000fca0000000f00 */
[----:B------:R-:W-:Y:S01]  /*116b0*/  MOV R32, R169 ;  /* 0x000000a900207202 */ /* 0x000fe20000000f00 */
[----:B---3--:R-:W-:Y:S01]  /*116c0*/  HMMA.16816.F32.BF16 R164, R4, R28, R164 ;  /* 0x0000001c04a4723c */ /* 0x008fe200000418a4 */
[----:B------:R-:W-:Y:S02]  /*116d0*/  MOV R169, R197 ;  /* 0x000000c500a97202 */ /* 0x000fe40000000f00 */
[----:B------:R-:W-:Y:S02]  /*116e0*/  MOV R33, R170 ;  /* 0x000000aa00217202 */ /* 0x000fe40000000f00 */
[----:B------:R-:W-:-:S03]  /*116f0*/  MOV R170, R196 ;  /* 0x000000c400aa7202 */ /* 0x000fc60000000f00 */
[----:B----4-:R-:W-:Y:S01]  /*11700*/  HMMA.16816.F32.BF16 R176, R4, R16, R100 ;  /* 0x0000001004b0723c */ /* 0x010fe20000041864 */
[----:B-1----:R-:W-:Y:S01]  /*11710*/  FFMA.FTZ R9, R135, c[0x0][0x23c], -R2 ;  /* 0x00008f0087097a23 */ /* 0x002fe20000010802 */
[----:B------:R-:W-:-:S03]  /*11720*/  MOV R135, R33 ;  /* 0x0000002100877202 */ /* 0x000fc60000000f00 */
[----:B------:R1:W-:Y:S03]  /*11730*/  MUFU.EX2 R199, R9 ;  /* 0x0000000900c77308 */ /* 0x0003e60000000800 */
[C---:B------:R-:W-:Y:S01]  /*11740*/  HMMA.16816.F32.BF16 R180, R4.reuse, R18, R104 ;  /* 0x0000001204b4723c */ /* 0x040fe20000041868 */
[----:B------:R-:W2:Y:S07]  /*11750*/  LDSM.16.MT88.4 R16, [R202+0x19000] ;  /* 0x01900000ca10783b */ /* 0x000eae0000004200 */
[----:B------:R-:W-:Y:S01]  /*11760*/  HMMA.16816.F32.BF16 R156, R4, R30, R156 ;  /* 0x0000001e049c723c */ /* 0x000fe2000004189c */
[----:B------:R-:W3:Y:S01]  /*11770*/  LDSM.16.MT88.4 R28, [R204+0x19000] ;  /* 0x01900000cc1c783b */ /* 0x000ee20000004200 */
[----:B-1----:R-:W-:Y:S01]  /*11780*/  FFMA.FTZ R9, R168, c[0x0][0x23c], -R0 ;  /* 0x00008f00a8097a23 */ /* 0x002fe20000010800 */
[----:B------:R-:W-:Y:S01]  /*11790*/  MOV R168, R171 ;  /* 0x000000ab00a87202 */ /* 0x000fe20000000f00 */
[----:B------:R-:W-:-:S04]  /*117a0*/  IMAD.MOV.U32 R171, RZ, RZ, R195 ;  /* 0x000000ffffab7224 */ /* 0x000fc800078e00c3 */
[C---:B------:R-:W-:Y:S01]  /*117b0*/  HMMA.16816.F32.BF16 R148, R4.reuse, R34, R148 ;  /* 0x000000220494723c */ /* 0x040fe20000041894 */
[----:B------:R1:W-:Y:S07]  /*117c0*/  MUFU.EX2 R197, R9 ;  /* 0x0000000900c57308 */ /* 0x0003ee0000000800 */
[C---:B-----5:R-:W-:Y:S01]  /*117d0*/  HMMA.16816.F32.BF16 R188, R4.reuse, R20, R108 ;  /* 0x0000001404bc723c */ /* 0x060fe2000004186c */
[----:B------:R4:W5:Y:S07]  /*117e0*/  MUFU.EX2 R195, R10 ;  /* 0x0000000a00c37308 */ /* 0x00096e0000000800 */
[----:B------:R-:W-:Y:S01]  /*117f0*/  HMMA.16816.F32.BF16 R112, R4, R22, R112 ;  /* 0x000000160470723c */ /* 0x000fe20000041870 */
[----:B-1----:R-:W-:Y:S01]  /*11800*/  FFMA.FTZ R9, R252, c[0x0][0x23c], -R0 ;  /* 0x00008f00fc097a23 */ /* 0x002fe20000010800 */
[----:B------:R-:W1:Y:S01]  /*11810*/  LDSM.16.MT88.4 R20, [R201+0x19000] ;  /* 0x01900000c914783b */ /* 0x000e620000004200 */
[----:B------:R-:W-:-:S02]  /*11820*/  MOV R252, R171 ;  /* 0x000000ab00fc7202 */ /* 0x000fc40000000f00 */
[----:B------:R2:W-:Y:S03]  /*11830*/  MUFU.EX2 R196, R9 ;  /* 0x0000000900c47308 */ /* 0x0005e60000000800 */
[----:B------:R-:W-:Y:S01]  /*11840*/  HMMA.16816.F32.BF16 R184, R4, R24, R116 ;  /* 0x0000001804b8723c */ /* 0x000fe20000041874 */
[----:B----4-:R-:W-:Y:S01]  /*11850*/  MOV R10, R168 ;  /* 0x000000a8000a7202 */ /* 0x010fe20000000f00 */
[----:B------:R-:W-:Y:S01]  /*11860*/  FFMA.FTZ R3, R240, R3, R252 ;  /* 0x00000003f0037223 */ /* 0x000fe200000100fc */
[----:B------:R-:W-:-:S05]  /*11870*/  MOV R168, R198 ;  /* 0x000000c600a87202 */ /* 0x000fca0000000f00 */
[----:B------:R-:W-:Y:S01]  /*11880*/  HMMA.16816.F32.BF16 R104, R4, R26, R120 ;  /* 0x0000001a0468723c */ /* 0x000fe20000041878 */
[----:B------:R-:W-:Y:S01]  /*11890*/  LDSM.16.MT88.4 R24, [R203+0x19000] ;  /* 0x01900000cb18783b */ /* 0x000fe20000004200 */
[----:B--2---:R-:W-:-:S03]  /*118a0*/  FFMA.FTZ R9, R32, c[0x0][0x23c], -R0 ;  /* 0x00008f0020097a23 */ /* 0x004fc60000010800 */
[----:B------:R-:W-:Y:S03]  /*118b0*/  LDSM.16.MT88.4 R32, [R201+0x1d000] ;  /* 0x01d00000c920783b */ /* 0x000fe60000004200 */
[C---:B------:R-:W-:Y:S01]  /*118c0*/  HMMA.16816.F32.BF16 R124, R4.reuse, R12, R124 ;  /* 0x0000000c047c723c */ /* 0x040fe2000004187c */
[----:B------:R2:W4:Y:S07]  /*118d0*/  MUFU.EX2 R198, R9 ;  /* 0x0000000900c67308 */ /* 0x00052e0000000800 */
[----:B------:R-:W-:Y:S01]  /*118e0*/  HMMA.16816.F32.BF16 R40, R4, R14, R40 ;  /* 0x0000000e0428723c */ /* 0x000fe20000041828 */
[----:B------:R-:W1:Y:S06]  /*118f0*/  LDSM.16.MT88.4 R12, [R204+0x1b000] ;  /* 0x01b00000cc0c783b */ /* 0x000e6c0000004200 */
[----:B------:R-:W-:-:S02]  /*11900*/  F2FP.BF16.PACK_AB R4, R235, R236 ;  /* 0x000000eceb04723e */ /* 0x000fc400000010ff */
[----:B-----5:R-:W-:Y:S01]  /*11910*/  F2FP.BF16.PACK_AB R5, R195, R197 ;  /* 0x000000c5c305723e */ /* 0x020fe200000010ff */
[--C-:B--2---:R-:W-:Y:S01]  /*11920*/  FFMA.FTZ R9, R194, c[0x0][0x23c], -R2.reuse ;  /* 0x00008f00c2097a23 */ /* 0x104fe20000010802 */
[----:B------:R-:W-:Y:S02]  /*11930*/  F2FP.BF16.PACK_AB R6, R199, R234 ;  /* 0x000000eac706723e */ /* 0x000fe400000010ff */
[----:B----4-:R-:W-:Y:S01]  /*11940*/  F2FP.BF16.PACK_AB R7, R198, R196 ;  /* 0x000000c4c607723e */ /* 0x010fe200000010ff */
[----:B------:R2:W-:Y:S06]  /*11950*/  MUFU.EX2 R194, R9 ;  /* 0x0000000900c27308 */ /* 0x0005ec0000000800 */
[C---:B------:R-:W-:Y:S08]  /*11960*/  HMMA.16816.F32.BF16 R48, R4.reuse, R16, R48 ;  /* 0x000000100430723c */ /* 0x040ff00000041830 */
[----:B------:R-:W-:Y:S01]  /*11970*/  HMMA.16816.F32.BF16 R44, R4, R18, R44 ;  /* 0x00000012042c723c */ /* 0x000fe2000004182c */
[----:B------:R-:W4:Y:S01]  /*11980*/  LDSM.16.MT88.4 R16, [R202+0x1b000] ;  /* 0x01b00000ca10783b */ /* 0x000f220000004200 */
[----:B--2---:R-:W-:Y:S01]  /*11990*/  FFMA.FTZ R9, R10, c[0x0][0x23c], -R2 ;  /* 0x00008f000a097a23 */ /* 0x004fe20000010802 */
[----:B------:R-:W-:-:S03]  /*119a0*/  MOV R10, R193 ;  /* 0x000000c1000a7202 */ /* 0x000fc60000000f00 */
[----:B------:R2:W5:Y:S02]  /*119b0*/  MUFU.EX2 R193, R9 ;  /* 0x0000000900c17308 */ /* 0x0005640000000800 */
[C---:B---3--:R-:W-:Y:S08]  /*119c0*/  HMMA.16816.F32.BF16 R36, R4.reuse, R28, R36 ;  /* 0x0000001c0424723c */ /* 0x048ff00000041824 */
[C---:B------:R-:W-:Y:S01]  /*119d0*/  HMMA.16816.F32.BF16 R56, R4.reuse, R30, R56 ;  /* 0x0000001e0438723c */ /* 0x040fe20000041838 */
[----:B------:R-:W3:Y:S07]  /*119e0*/  LDSM.16.MT88.4 R28, [R203+0x1b000] ;  /* 0x01b00000cb1c783b */ /* 0x000eee0000004200 */
[C---:B-1----:R-:W-:Y:S08]  /*119f0*/  HMMA.16816.F32.BF16 R136, R4.reuse, R20, R136 ;  /* 0x000000140488723c */ /* 0x042ff00000041888 */
[C---:B------:R-:W-:Y:S01]  /*11a00*/  HMMA.16816.F32.BF16 R52, R4.reuse, R22, R52 ;  /* 0x000000160434723c */ /* 0x040fe20000041834 */
[----:B------:R-:W1:Y:S07]  /*11a10*/  LDSM.16.MT88.4 R20, [R201+0x1b000] ;  /* 0x01b00000c914783b */ /* 0x000e6e0000004200 */
[C---:B------:R-:W-:Y:S08]  /*11a20*/  HMMA.16816.F32.BF16 R84, R4.reuse, R12, R84 ;  /* 0x0000000c0454723c */ /* 0x040ff00000041854 */
[C---:B----4-:R-:W-:Y:S08]  /*11a30*/  HMMA.16816.F32.BF16 R76, R4.reuse, R16, R76 ;  /* 0x00000010044c723c */ /* 0x050ff0000004184c */
[C---:B------:R-:W-:Y:S01]  /*11a40*/  HMMA.16816.F32.BF16 R80, R4.reuse, R18, R80 ;  /* 0x000000120450723c */ /* 0x040fe20000041850 */
[----:B------:R-:W4:Y:S07]  /*11a50*/  LDSM.16.MT88.4 R16, [R202+0x1d000] ;  /* 0x01d00000ca10783b */ /* 0x000f2e0000004200 */
[C---:B------:R-:W-:Y:S01]  /*11a60*/  HMMA.16816.F32.BF16 R88, R4.reuse, R14, R88 ;  /* 0x0000000e0458723c */ /* 0x040fe20000041858 */
[----:B------:R-:W4:Y:S07]  /*11a70*/  LDSM.16.MT88.4 R12, [R204+0x1d000] ;  /* 0x01d00000cc0c783b */ /* 0x000f2e0000004200 */
[C---:B---3--:R-:W-:Y:S07]  /*11a80*/  HMMA.16816.F32.BF16 R96, R4.reuse, R30, R72 ;  /* 0x0000001e0460723c */ /* 0x048fee0000041848 */
[----:B------:R-:W-:Y:S01]  /*11a90*/  MOV R73, R169 ;  /* 0x000000a900497202 */ /* 0x000fe20000000f00 */
[----:B-1----:R-:W-:Y:S01]  /*11aa0*/  HMMA.16816.F32.BF16 R64, R4, R20, R64 ;  /* 0x000000140440723c */ /* 0x002fe20000041840 */
[----:B------:R-:W-:-:S02]  /*11ab0*/  MOV R75, R168 ;  /* 0x000000a8004b7202 */ /* 0x000fc40000000f00 */
[----:B------:R-:W-:Y:S01]  /*11ac0*/  MOV R74, R170 ;  /* 0x000000aa004a7202 */ /* 0x000fe20000000f00 */
[--C-:B--2---:R-:W-:Y:S02]  /*11ad0*/  FFMA.FTZ R9, R73, c[0x0][0x23c], -R2.reuse ;  /* 0x00008f0049097a23 */ /* 0x104fe40000010802 */
[----:B------:R-:W-:Y:S01]  /*11ae0*/  FFMA.FTZ R2, R135, c[0x0][0x23c], -R2 ;  /* 0x00008f0087027a23 */ /* 0x000fe20000010802 */
[----:B------:R-:W-:Y:S01]  /*11af0*/  MOV R73, R74 ;  /* 0x0000004a00497202 */ /* 0x000fe20000000f00 */
[----:B------:R-:W-:Y:S01]  /*11b00*/  HMMA.16816.F32.BF16 R68, R4, R22, R68 ;  /* 0x000000160444723c */ /* 0x000fe20000041844 */
[----:B------:R-:W1:Y:S01]  /*11b10*/  LDSM.16.MT88.4 R20, [R203+0x1d000] ;  /* 0x01d00000cb14783b */ /* 0x000e620000004200 */
[----:B------:R2:W-:Y:S01]  /*11b20*/  MUFU.EX2 R135, R2 ;  /* 0x0000000200877308 */ /* 0x0005e20000000800 */
[----:B------:R-:W-:Y:S02]  /*11b30*/  MOV R74, R75 ;  /* 0x0000004b004a7202 */ /* 0x000fe40000000f00 */
[----:B------:R-:W-:-:S03]  /*11b40*/  MOV R75, R192 ;  /* 0x000000c0004b7202 */ /* 0x000fc60000000f00 */
[C---:B------:R-:W-:Y:S02]  /*11b50*/  HMMA.16816.F32.BF16 R100, R4.reuse, R32, R128 ;  /* 0x000000200464723c */ /* 0x040fe40000041880 */
[----:B------:R-:W3:Y:S05]  /*11b60*/  MUFU.EX2 R192, R9 ;  /* 0x0000000900c07308 */ /* 0x000eea0000000800 */
[----:B-----5:R-:W-:Y:S01]  /*11b70*/  F2FP.BF16.PACK_AB R128, R193, R194 ;  /* 0x000000c2c180723e */ /* 0x020fe200000010ff */
[----:B----4-:R-:W-:Y:S01]  /*11b80*/  HMMA.16816.F32.BF16 R116, R4, R18, R156 ;  /* 0x000000120474723c */ /* 0x010fe2000004189c */
[----:B------:R-:W-:Y:S01]  /*11b90*/  LDSM.16.MT88.4 R156, [R204+0x19800] ;  /* 0x01980000cc9c783b */ /* 0x000fe20000004200 */
[----:B--2---:R-:W-:-:S04]  /*11ba0*/  FFMA.FTZ R2, R134, c[0x0][0x23c], -R0 ;  /* 0x00008f0086027a23 */ /* 0x004fc80000010800 */
[----:B------:R2:W-:Y:S02]  /*11bb0*/  MUFU.EX2 R134, R2 ;  /* 0x0000000200867308 */ /* 0x0005e40000000800 */
[----:B------:R-:W-:Y:S01]  /*11bc0*/  HMMA.16816.F32.BF16 R120, R4, R12, R152 ;  /* 0x0000000c0478723c */ /* 0x000fe20000041898 */
[----:B---3--:R-:W-:-:S07]  /*11bd0*/  F2FP.BF16.PACK_AB R130, R135, R192 ;  /* 0x000000c08782723e */ /* 0x008fce00000010ff */
[C---:B------:R-:W-:Y:S01]  /*11be0*/  HMMA.16816.F32.BF16 R168, R4.reuse, R14, R148 ;  /* 0x0000000e04a8723c */ /* 0x040fe20000041894 */
[----:B------:R-:W3:Y:S04]  /*11bf0*/  LDSM.16.MT88.4 R12, [R203+0x1f000] ;  /* 0x01f00000cb0c783b */ /* 0x000ee80000004200 */
[----:B------:R-:W-:Y:S01]  /*11c00*/  LDSM.16.MT88.4 R148, [R202+0x19800] ;  /* 0x01980000ca94783b */ /* 0x000fe20000004200 */
[--C-:B--2---:R-:W-:Y:S02]  /*11c10*/  FFMA.FTZ R2, R11, c[0x0][0x23c], -R0.reuse ;  /* 0x00008f000b027a23 */ /* 0x104fe40000010800 */
[C---:B------:R-:W-:Y:S02]  /*11c20*/  HMMA.16816.F32.BF16 R160, R4.reuse, R24, R160 ;  /* 0x0000001804a0723c */ /* 0x040fe400000418a0 */
[----:B------:R2:W4:Y:S06]  /*11c30*/  MUFU.EX2 R11, R2 ;  /* 0x00000002000b7308 */ /* 0x00052c0000000800 */
[C---:B-1----:R-:W-:Y:S08]  /*11c40*/  HMMA.16816.F32.BF16 R172, R4.reuse, R20, R172 ;  /* 0x0000001404ac723c */ /* 0x042ff000000418ac */
[----:B------:R-:W-:Y:S01]  /*11c50*/  HMMA.16816.F32.BF16 R20, R4, R22, R140 ;  /* 0x000000160414723c */ /* 0x000fe2000004188c */
[----:B------:R-:W1:Y:S01]  /*11c60*/  LDSM.16.MT88.4 R140, [R201+0x19800] ;  /* 0x01980000c98c783b */ /* 0x000e620000004200 */
[--C-:B--2---:R-:W-:Y:S01]  /*11c70*/  FFMA.FTZ R2, R10, c[0x0][0x23c], -R0.reuse ;  /* 0x00008f000a027a23 */ /* 0x104fe20000010800 */
[----:B----4-:R-:W-:Y:S01]  /*11c80*/  F2FP.BF16.PACK_AB R129, R11, R134 ;  /* 0x000000860b81723e */ /* 0x010fe200000010ff */
[----:B------:R-:W-:-:S02]  /*11c90*/  FFMA.FTZ R0, R73, c[0x0][0x23c], -R0 ;  /* 0x00008f0049007a23 */ /* 0x000fc40000010800 */
[----:B------:R-:W-:Y:S02]  /*11ca0*/  MUFU.EX2 R10, R2 ;  /* 0x00000002000a7308 */ /* 0x000fe40000000800 */
[C---:B------:R-:W-:Y:S01]  /*11cb0*/  HMMA.16816.F32.BF16 R60, R4.reuse, R26, R60 ;  /* 0x0000001a043c723c */ /* 0x040fe2000004183c */
[----:B------:R-:W-:Y:S05]  /*11cc0*/  LDSM.16.MT88.4 R24, [R201+0x1f000] ;  /* 0x01f00000c918783b */ /* 0x000fea0000004200 */
[----:B------:R-:W2:Y:S02]  /*11cd0*/  MUFU.EX2 R9, R0 ;  /* 0x0000000000097308 */ /* 0x000ea40000000800 */
[C---:B------:R-:W-:Y:S01]  /*11ce0*/  HMMA.16816.F32.BF16 R92, R4.reuse, R28, R92 ;  /* 0x0000001c045c723c */ /* 0x040fe2000004185c */
[----:B------:R-:W-:Y:S07]  /*11cf0*/  LDSM.16.MT88.4 R28, [R202+0x1f000] ;  /* 0x01f00000ca1c783b */ /* 0x000fee0000004200 */
[----:B---3--:R-:W-:Y:S01]  /*11d00*/  HMMA.16816.F32.BF16 R124, R4, R12, R124 ;  /* 0x0000000c047c723c */ /* 0x008fe2000004187c */
[----:B--2---:R-:W-:-:S07]  /*11d10*/  F2FP.BF16.PACK_AB R131, R9, R10 ;  /* 0x0000000a0983723e */ /* 0x004fce00000010ff */
[----:B------:R-:W-:Y:S01]  /*11d20*/  HMMA.16816.F32.BF16 R12, R4, R14, R40 ;  /* 0x0000000e040c723c */ /* 0x000fe20000041828 */
[----:B------:R-:W2:Y:S07]  /*11d30*/  LDSM.16.MT88.4 R40, [R201+0x1b800] ;  /* 0x01b80000c928783b */ /* 0x000eae0000004200 */
[C---:B------:R-:W-:Y:S08]  /*11d40*/  HMMA.16816.F32.BF16 R152, R128.reuse, R156, R36 ;  /* 0x0000009c8098723c */ /* 0x040ff00000041824 */
[----:B------:R-:W-:Y:S01]  /*11d50*/  HMMA.16816.F32.BF16 R156, R128, R158, R56 ;  /* 0x0000009e809c723c */ /* 0x000fe20000041838 */
[----:B------:R-:W3:Y:S07]  /*11d60*/  LDSM.16.MT88.4 R56, [R204+0x1b800] ;  /* 0x01b80000cc38783b */ /* 0x000eee0000004200 */
[C---:B------:R-:W-:Y:S08]  /*11d70*/  HMMA.16816.F32.BF16 R32, R4.reuse, R34, R144 ;  /* 0x000000220420723c */ /* 0x040ff00000041890 */
[----:B------:R-:W-:Y:S01]  /*11d80*/  HMMA.16816.F32.BF16 R108, R4, R16, R164 ;  /* 0x00000010046c723c */ /* 0x000fe200000418a4 */
[----:B------:R-:W4:Y:S04]  /*11d90*/  LDSM.16.MT88.4 R164, [R203+0x19800] ;  /* 0x01980000cba4783b */ /* 0x000f280000004200 */
[----:B------:R-:W-:Y:S03]  /*11da0*/  LDSM.16.MT88.4 R16, [R204+0x1f000] ;  /* 0x01f00000cc10783b */ /* 0x000fe60000004200 */
[C---:B-1----:R-:W-:Y:S08]  /*11db0*/  HMMA.16816.F32.BF16 R136, R128.reuse, R140, R136 ;  /* 0x0000008c8088723c */ /* 0x042ff00000041888 */
[C---:B------:R-:W-:Y:S01]  /*11dc0*/  HMMA.16816.F32.BF16 R144, R128.reuse, R148, R48 ;  /* 0x000000948090723c */ /* 0x040fe20000041830 */
[----:B------:R-:W1:Y:S07]  /*11dd0*/  LDSM.16.MT88.4 R48, [R202+0x1b800] ;  /* 0x01b80000ca30783b */ /* 0x000e6e0000004200 */
[C---:B------:R-:W-:Y:S08]  /*11de0*/  HMMA.16816.F32.BF16 R140, R128.reuse, R142, R52 ;  /* 0x0000008e808c723c */ /* 0x040ff00000041834 */
[C---:B--2---:R-:W-:Y:S01]  /*11df0*/  HMMA.16816.F32.BF16 R36, R128.reuse, R40, R64 ;  /* 0x000000288024723c */ /* 0x044fe20000041840 */
[----:B------:R-:W2:Y:S07]  /*11e00*/  LDSM.16.MT88.4 R64, [R203+0x1b800] ;  /* 0x01b80000cb40783b */ /* 0x000eae0000004200 */
[C---:B---3--:R-:W-:Y:S08]  /*11e10*/  HMMA.16816.F32.BF16 R52, R128.reuse, R56, R84 ;  /* 0x000000388034723c */ /* 0x048ff00000041854 */
[----:B------:R-:W-:Y:S01]  /*11e20*/  HMMA.16816.F32.BF16 R56, R128, R58, R88 ;  /* 0x0000003a8038723c */ /* 0x000fe20000041858 */
[----:B------:R-:W3:Y:S07]  /*11e30*/  LDSM.16.MT88.4 R88, [R204+0x1d800] ;  /* 0x01d80000cc58783b */ /* 0x000eee0000004200 */
[C---:B------:R-:W-:Y:S08]  /*11e40*/  HMMA.16816.F32.BF16 R176, R4.reuse, R24, R176 ;  /* 0x0000001804b0723c */ /* 0x040ff000000418b0 */
[C---:B------:R-:W-:Y:S08]  /*11e50*/  HMMA.16816.F32.BF16 R24, R4.reuse, R26, R180 ;  /* 0x0000001a0418723c */ /* 0x040ff000000418b4 */
[----:B------:R-:W-:Y:S07]  /*11e60*/  HMMA.16816.F32.BF16 R180, R4, R28, R188 ;  /* 0x0000001c04b4723c */ /* 0x000fee00000418bc */
[----:B------:R-:W-:Y:S01]  /*11e70*/  MOV R191, R74 ;  /* 0x0000004a00bf7202 */ /* 0x000fe20000000f00 */
[----:B------:R-:W-:Y:S01]  /*11e80*/  HMMA.16816.F32.BF16 R148, R128, R150, R44 ;  /* 0x000000968094723c */ /* 0x000fe2000004182c */
[----:B------:R-:W-:-:S02]  /*11e90*/  MOV R190, R75 ;  /* 0x0000004b00be7202 */ /* 0x000fc40000000f00 */
[----:B------:R-:W-:Y:S03]  /*11ea0*/  LDSM.16.MT88.4 R72, [R201+0x1d800] ;  /* 0x01d80000c948783b */ /* 0x000fe60000004200 */
[----:B------:R-:W-:Y:S02]  /*11eb0*/  FFMA.FTZ R0, R191, R8, R190 ;  /* 0x00000008bf007223 */ /* 0x000fe400000100be */
[----:B----4-:R-:W-:Y:S02]  /*11ec0*/  HMMA.16816.F32.BF16 R160, R128, R164, R160 ;  /* 0x000000a480a0723c */ /* 0x010fe400000418a0 */
        /* <DEDUP_REMOVED lines=15> */
[----:B------:R-:W1:Y:S01]  /*11fc0*/  LDSM.16.MT88.4 R80, [R202+0x1d800] ;  /* 0x01d80000ca50783b */ /* 0x000e620000004200 */
[----:B------:R-:W-:Y:S02]  /*11fd0*/  FADD.FTZ R2, R251, R2 ;  /* 0x00000002fb027221 */ /* 0x000fe40000010000 */
[----:B------:R-:W-:Y:S02]  /*11fe0*/  FADD.FTZ R0, R238, R0 ;  /* 0x00000000ee007221 */ /* 0x000fe40000010000 */
[----:B------:R-:W-:-:S02]  /*11ff0*/  FADD.FTZ R2, R236, R2 ;  /* 0x00000002ec027221 */ /* 0x000fc40000010000 */
[----:B------:R-:W-:Y:S01]  /*12000*/  HMMA.16816.F32.BF16 R184, R4, R16, R184 ;  /* 0x0000001004b8723c */ /* 0x000fe200000418b8 */
[----:B------:R-:W-:Y:S02]  /*12010*/  FADD.FTZ R0, R197, R0 ;  /* 0x00000000c5007221 */ /* 0x000fe40000010000 */
[----:B------:R-:W-:Y:S02]  /*12020*/  FADD.FTZ R2, R235, R2 ;  /* 0x00000002eb027221 */ /* 0x000fe40000010000 */
[----:B------:R-:W-:Y:S02]  /*12030*/  FADD.FTZ R0, R195, R0 ;  /* 0x00000000c3007221 */ /* 0x000fe40000010000 */
[----:B------:R-:W-:Y:S01]  /*12040*/  FADD.FTZ R2, R234, R2 ;  /* 0x00000002ea027221 */ /* 0x000fe20000010000 */
[----:B--2---:R-:W-:Y:S01]  /*12050*/  HMMA.16816.F32.BF16 R60, R128, R64, R92 ;  /* 0x00000040803c723c */ /* 0x004fe2000004185c */
[----:B------:R-:W-:Y:S02]  /*12060*/  FADD.FTZ R0, R196, R0 ;  /* 0x00000000c4007221 */ /* 0x000fe40000010000 */
[----:B------:R-:W-:-:S02]  /*12070*/  FADD.FTZ R2, R199, R2 ;  /* 0x00000002c7027221 */ /* 0x000fc40000010000 */
[----:B------:R-:W-:Y:S02]  /*12080*/  FADD.FTZ R0, R198, R0 ;  /* 0x00000000c6007221 */ /* 0x000fe40000010000 */
[----:B------:R-:W-:Y:S01]  /*12090*/  FADD.FTZ R2, R194, R2 ;  /* 0x00000002c2027221 */ /* 0x000fe20000010000 */
[C---:B------:R-:W-:Y:S01]  /*120a0*/  HMMA.16816.F32.BF16 R28, R4.reuse, R30, R112 ;  /* 0x0000001e041c723c */ /* 0x040fe20000041870 */
[----:B------:R-:W-:Y:S01]  /*120b0*/  LDSM.16.MT88.4 R112, [R202+0x1f800] ;  /* 0x01f80000ca70783b */ /* 0x000fe20000004200 */
[----:B------:R-:W-:Y:S02]  /*120c0*/  FADD.FTZ R0, R134, R0 ;  /* 0x0000000086007221 */ /* 0x000fe40000010000 */
[----:B------:R-:W-:Y:S02]  /*120d0*/  FADD.FTZ R2, R193, R2 ;  /* 0x00000002c1027221 */ /* 0x000fe40000010000 */
[----:B------:R-:W-:Y:S02]  /*120e0*/  FADD.FTZ R0, R11, R0 ;  /* 0x000000000b007221 */ /* 0x000fe40000010000 */
[----:B------:R-:W-:Y:S01]  /*120f0*/  HMMA.16816.F32.BF16 R16, R4, R18, R104 ;  /* 0x000000120410723c */ /* 0x000fe20000041868 */
[----:B------:R-:W-:Y:S01]  /*12100*/  LDSM.16.MT88.4 R104, [R201+0x1f800] ;  /* 0x01f80000c968783b */ /* 0x000fe20000004200 */
[----:B------:R-:W-:-:S02]  /*12110*/  FADD.FTZ R2, R192, R2 ;  /* 0x00000002c0027221 */ /* 0x000fc40000010000 */
[----:B------:R-:W-:Y:S01]  /*12120*/  FADD.FTZ R0, R10, R0 ;  /* 0x000000000a007221 */ /* 0x000fe20000010000 */
[----:B------:R-:W-:Y:S01]  /*12130*/  LDSM.16.MT88.4 R4, [R203+0x1f800] ;  /* 0x01f80000cb04783b */ /* 0x000fe20000004200 */
[----:B------:R-:W-:Y:S02]  /*12140*/  FADD.FTZ R2, R135, R2 ;  /* 0x0000000287027221 */ /* 0x000fe40000010000 */
[----:B------:R-:W-:Y:S01]  /*12150*/  HMMA.16816.F32.BF16 R64, R128, R66, R96 ;  /* 0x000000428040723c */ /* 0x000fe20000041860 */
[----:B------:R-:W2:Y:S01]  /*12160*/  LDSM.16.MT88.4 R96, [R203+0x1d800] ;  /* 0x01d80000cb60783b */ /* 0x000ea20000004200 */
[----:B------:R-:W-:-:S03]  /*12170*/  FADD.FTZ R0, R9, R0 ;  /* 0x0000000009007221 */ /* 0x000fc60000010000 */
[----:B------:R-:W-:Y:S03]  /*12180*/  STL [R1+0x24], R2 ;  /* 0x0000240201007387 */ /* 0x000fe60000100800 */
[C---:B---3--:R-:W-:Y:S01]  /*12190*/  HMMA.16816.F32.BF16 R84, R128.reuse, R88, R120 ;  /* 0x000000588054723c */ /* 0x048fe20000041878 */
[----:B------:R-:W3:Y:S04]  /*121a0*/  LDSM.16.MT88.4 R120, [R204+0x1f800] ;  /* 0x01f80000cc78783b */ /* 0x000ee80000004200 */
[----:B------:R4:W-:Y:S03]  /*121b0*/  STL [R1+0x30], R0 ;  /* 0x0000300001007387 */ /* 0x0009e60000100800 */
[C---:B------:R-:W-:Y:S08]  /*121c0*/  HMMA.16816.F32.BF16 R40, R128.reuse, R42, R68 ;  /* 0x0000002a8028723c */ /* 0x040ff00000041844 */
[C---:B-1----:R-:W-:Y:S08]  /*121d0*/  HMMA.16816.F32.BF16 R76, R128.reuse, R80, R108 ;  /* 0x00000050804c723c */ /* 0x042ff0000004186c */
[C---:B------:R-:W-:Y:S08]  /*121e0*/  HMMA.16816.F32.BF16 R68, R128.reuse, R72, R100 ;  /* 0x000000488044723c */ /* 0x040ff00000041864 */
[C---:B------:R-:W-:Y:S08]  /*121f0*/  HMMA.16816.F32.BF16 R80, R128.reuse, R82, R116 ;  /* 0x000000528050723c */ /* 0x040ff00000041874 */
[C---:B--2---:R-:W-:Y:S08]  /*12200*/  HMMA.16816.F32.BF16 R92, R128.reuse, R96, R172 ;  /* 0x00000060805c723c */ /* 0x044ff000000418ac */
        /* <DEDUP_REMOVED lines=11> */
.L_x_507:
[----:B--2-4-:R-:W-:-:S06]  /*122c0*/  UISETP.GT.AND UP0, UPT, UR31, UR10, UPT ;  /* 0x0000000a1f00728c */ /* 0x014fcc000bf04270 */
[----:B------:R-:W-:-:S13]  /*122d0*/  PLOP3.LUT P0, PT, PT, PT, UP0, 0x80, 0x0 ;  /* 0x000000000000781c */ /* 0x000fda0003f0f008 */
[----:B------:R-:W-:Y:S05]  /*122e0*/  @!P0 BRA `(.L_x_514) ;  /* 0x0000497000008947 */ /* 0x000fea0003800000 */
[----:B------:R-:W2:Y:S01]  /*122f0*/  LDL.64 R16, [R1+0x48] ;  /* 0x0000480001107983 */ /* 0x000ea20000100a00 */
[----:B------:R-:W-:Y:S01]  /*12300*/  USHF.R.S32.HI UR9, URZ, 0x1f, UR8 ;  /* 0x0000001f3f097899 */ /* 0x000fe20008011408 */
[----:B------:R-:W-:Y:S01]  /*12310*/  IMAD.U32 R4, RZ, RZ, UR8 ;  /* 0x00000008ff047e24 */ /* 0x000fe2000f8e00ff */
[----:B------:R-:W-:Y:S01]  /*12320*/  ULDC.64 UR4, c[0x0][0x1b0] ;  /* 0x00006c0000047ab9 */ /* 0x000fe20000000a00 */
[----:B------:R-:W1:Y:S01]  /*12330*/  S2R R8, SR_TID.X ;  /* 0x0000000000087919 */ /* 0x000e620000002100 */
[----:B------:R-:W-:Y:S01]  /*12340*/  UIMAD UR4, UR9, UR4, URZ ;  /* 0x00000004090472a4 */ /* 0x000fe2000f8e023f */
[----:B------:R-:W-:Y:S02]  /*12350*/  IMAD.U32 R0, RZ, RZ, UR8 ;  /* 0x00000008ff007e24 */ /* 0x000fe4000f8e00ff */
[----:B------:R-:W-:Y:S01]  /*12360*/  IMAD.MOV.U32 R134, RZ, RZ, R132 ;  /* 0x000000ffff867224 */ /* 0x000fe200078e0084 */
[----:B------:R-:W-:-:S03]  /*12370*/  UIMAD UR17, UR8, UR5, UR4 ;  /* 0x00000005081172a4 */ /* 0x000fc6000f8e0204 */
[----:B------:R-:W-:Y:S02]  /*12380*/  ULDC.64 UR4, c[0x0][0x1b8] ;  /* 0x00006e0000047ab9 */ /* 0x000fe40000000a00 */
[----:B------:R-:W-:Y:S01]  /*12390*/  UIMAD UR4, UR9, UR4, URZ ;  /* 0x00000004090472a4 */ /* 0x000fe2000f8e023f */
[----:B------:R-:W-:Y:S01]  /*123a0*/  IMAD.U32 R6, RZ, RZ, UR17 ;  /* 0x00000011ff067e24 */ /* 0x000fe2000f8e00ff */
[----:B------:R-:W-:Y:S02]  /*123b0*/  UIADD3 UR9, UR31, -0x1, URZ ;  /* 0xffffffff1f097890 */ /* 0x000fe4000fffe03f */
[----:B------:R-:W-:Y:S01]  /*123c0*/  UIMAD UR4, UR8, UR5, UR4 ;  /* 0x00000005080472a4 */ /* 0x000fe2000f8e0204 */
[----:B-1----:R-:W-:Y:S02]  /*123d0*/  SHF.R.S32.HI R7, RZ, 0x1f, R8 ;  /* 0x0000001fff077819 */ /* 0x002fe40000011408 */
[--C-:B--2---:R-:W-:Y:S01]  /*123e0*/  SHF.R.S32.HI R3, RZ, 0x1f, R16.reuse ;  /* 0x0000001fff037819 */ /* 0x104fe20000011410 */
[----:B------:R-:W-:-:S04]  /*123f0*/  IMAD.MOV.U32 R2, RZ, RZ, R16 ;  /* 0x000000ffff027224 */ /* 0x000fc800078e0010 */
[----:B------:R-:W-:-:S04]  /*12400*/  IMAD.WIDE.U32 R4, R4, c[0x0][0x1b0], R2 ;  /* 0x00006c0004047a25 */ /* 0x000fc800078e0002 */
[----:B------:R-:W-:Y:S01]  /*12410*/  IMAD.WIDE.U32 R2, R0, c[0x0][0x1b8], R2 ;  /* 0x00006e0000027a25 */ /* 0x000fe200078e0002 */
[----:B------:R-:W-:Y:S01]  /*12420*/  IADD3 R4, P1, R4, UR12, RZ ;  /* 0x0000000c04047c10 */ /* 0x000fe2000ff3e0ff */
[----:B------:R-:W-:Y:S01]  /*12430*/  UMOV UR12, URZ ;  /* 0x0000003f000c7c82 */ /* 0x000fe20008000000 */
[----:B------:R-:W-:Y:S01]  /*12440*/  LEA.HI R0, R7, R8, RZ, 0x3 ;  /* 0x0000000807007211 */ /* 0x000fe200078f18ff */
[----:B------:R-:W-:Y:S01]  /*12450*/  IMAD.U32 R7, RZ, RZ, UR4 ;  /* 0x00000004ff077e24 */ /* 0x000fe2000f8e00ff */
[----:B------:R-:W-:Y:S01]  /*12460*/  IADD3.X R5, R6, UR11, R5, P1, !PT ;  /* 0x0000000b06057c10 */ /* 0x000fe20008ffe405 */
[----:B------:R-:W-:Y:S01]  /*12470*/  UIADD3 UR11, UR31, -0x2, URZ ;  /* 0xfffffffe1f0b7890 */ /* 0x000fe2000fffe03f */
[----:B------:R-:W-:Y:S02]  /*12480*/  LEA R6, P1, R4, c[0x0][0x168], 0x1 ;  /* 0x00005a0004067a11 */ /* 0x000fe400078208ff */
[----:B------:R-:W-:Y:S02]  /*12490*/  IADD3 R2, P0, R2, UR14, RZ ;  /* 0x0000000e02027c10 */ /* 0x000fe4000ff1e0ff */
[----:B------:R-:W-:Y:S01]  /*124a0*/  LEA.HI.X R4, R4, c[0x0][0x16c], R5, 0x1, P1 ;  /* 0x00005b0004047a11 */ /* 0x000fe200008f0c05 */
[----:B------:R1:W-:Y:S01]  /*124b0*/  STL [R1+0x20], R6 ;  /* 0x0000200601007387 */ /* 0x0003e20000100800 */
[----:B------:R-:W-:-:S02]  /*124c0*/  SHF.R.S32.HI R0, RZ, 0x3, R0 ;  /* 0x00000003ff007819 */ /* 0x000fc40000011400 */
[----:B------:R-:W-:Y:S01]  /*124d0*/  IADD3.X R3, R7, UR13, R3, P0, !PT ;  /* 0x0000000d07037c10 */ /* 0x000fe200087fe403 */
[----:B------:R2:W-:Y:S01]  /*124e0*/  STL [R1+0x1c], R4 ;  /* 0x00001c0401007387 */ /* 0x0005e20000100800 */
[----:B-1----:R-:W-:Y:S02]  /*124f0*/  LEA R6, P0, R2, c[0x0][0x170], 0x1 ;  /* 0x00005c0002067a11 */ /* 0x002fe400078008ff */
[----:B--2---:R-:W-:-:S03]  /*12500*/  IADD3 R4, P1, R0, 0x20, RZ ;  /* 0x0000002000047810 */ /* 0x004fc60007f3e0ff */
[----:B------:R-:W-:Y:S01]  /*12510*/  STL [R1+0x18], R6 ;  /* 0x0000180601007387 */ /* 0x000fe20000100800 */
[----:B------:R-:W-:Y:S02]  /*12520*/  SHF.R.S32.HI R0, RZ, 0x1f, R0 ;  /* 0x0000001fff007819 */ /* 0x000fe40000011400 */
[----:B------:R-:W-:Y:S01]  /*12530*/  LEA.HI.X R2, R2, c[0x0][0x174], R3, 0x1, P0 ;  /* 0x00005d0002027a11 */ /* 0x000fe200000f0c03 */
[----:B------:R-:W-:Y:S02]  /*12540*/  IMAD.MOV.U32 R3, RZ, RZ, R133 ;  /* 0x000000ffff037224 */ /* 0x000fe400078e0085 */
[----:B------:R-:W-:Y:S02]  /*12550*/  IMAD.X R5, RZ, RZ, R0, P1 ;  /* 0x000000ffff057224 */ /* 0x000fe400008e0600 */
[----:B------:R-:W-:Y:S04]  /*12560*/  STL [R1], R2 ;  /* 0x0000000201007387 */ /* 0x000fe80000100800 */
[----:B------:R1:W-:Y:S04]  /*12570*/  STL.64 [R1+0x8], R4 ;  /* 0x0000080401007387 */ /* 0x0003e80000100a00 */
[----:B------:R-:W2:Y:S04]  /*12580*/  LDL R15, [R1+0x64] ;  /* 0x00006400010f7983 */ /* 0x000ea80000100800 */
[----:B------:R-:W3:Y:S04]  /*12590*/  LDL R14, [R1+0x60] ;  /* 0x00006000010e7983 */ /* 0x000ee80000100800 */
[----:B------:R-:W4:Y:S04]  /*125a0*/  LDL R9, [R1+0x68] ;  /* 0x0000680001097983 */ /* 0x000f280000100800 */
[----:B------:R-:W1:Y:S04]  /*125b0*/  LDL.LU.64 R12, [R1+0x70] ;  /* 0x00007000010c7983 */ /* 0x000e680000300a00 */
[----:B------:R-:W4:Y:S01]  /*125c0*/  LDL.LU.64 R10, [R1+0x78] ;  /* 0x00007800010a7983 */ /* 0x000f220000300a00 */
[----:B------:R-:W-:-:S02]  /*125d0*/  ISETP.GE.AND P5, PT, R16, c[0x0][0x220], PT ;  /* 0x0000880010007a0c */ /* 0x000fc40003fa6270 */
[----:B--2---:R-:W-:Y:S02]  /*125e0*/  ISETP.GE.AND P4, PT, R15, c[0x0][0x220], PT ;  /* 0x000088000f007a0c */ /* 0x004fe40003f86270 */
[----:B---3--:R-:W-:Y:S02]  /*125f0*/  ISETP.GE.AND P3, PT, R14, c[0x0][0x220], PT ;  /* 0x000088000e007a0c */ /* 0x008fe40003f66270 */
[----:B----4-:R-:W-:Y:S01]  /*12600*/  ISETP.GE.AND P2, PT, R9, c[0x0][0x220], PT ;  /* 0x0000880009007a0c */ /* 0x010fe20003f46270 */
[----:B-1----:R-:W-:Y:S02]  /*12610*/  IMAD.MOV.U32 R5, RZ, RZ, R13 ;  /* 0x000000ffff057224 */ /* 0x002fe400078e000d */
[----:B------:R-:W-:-:S05]  /*12620*/  IMAD.MOV.U32 R4, RZ, RZ, R10 ;  /* 0x000000ffff047224 */ /* 0x000fca00078e000a */
[----:B------:R1:W-:Y:S01]  /*12630*/  STL.64 [R1+0x28], R4 ;  /* 0x0000280401007387 */ /* 0x0003e20000100a00 */
[----:B------:R-:W-:Y:S05]  /*12640*/  BRA `(.L_x_515) ;  /* 0x000003e000007947 */ /* 0x000fea0003800000 */
.L_x_517:
        /* <DEDUP_REMOVED lines=62> */
.L_x_515:
[----:B------:R-:W2:Y:S01]  /*12a30*/  LDL.64 R236, [R1+0x10] ;  /* 0x0000100001ec7983 */ /* 0x000ea20000100a00 */
[----:B------:R-:W-:Y:S01]  /*12a40*/  UIADD3 UR4, UR9, -UR12, URZ ;  /* 0x8000000c09047290 */ /* 0x000fe2000fffe03f */
[----:B------:R-:W-:Y:S04]  /*12a50*/  DEPBAR.LE SB0, 0x0 ;  /* 0x000080000000791a */ /* 0x000fe80000000000 */
[----:B-1----:R-:W3:Y:S01]  /*12a60*/  LDL.64 R4, [R1+0x28] ;  /* 0x0000280001047983 */ /* 0x002ee20000100a00 */
[----:B------:R-:W-:Y:S01]  /*12a70*/  IMAD.U32 R0, RZ, RZ, UR4 ;  /* 0x00000004ff007e24 */ /* 0x000fe2000f8e00ff */
[----:B------:R-:W-:Y:S01]  /*12a80*/  UIADD3 UR8, UR31, -0x1, URZ ;  /* 0xffffffff1f087890 */ /* 0x000fe2000fffe03f */
[----:B------:R-:W-:Y:S01]  /*12a90*/  IMAD.U32 R2, RZ, RZ, UR22 ;  /* 0x00000016ff027e24 */ /* 0x000fe2000f8e00ff */
[----:B------:R-:W4:Y:S02]  /*12aa0*/  LDL.64 R234, [R1+0x8] ;  /* 0x0000080001ea7983 */ /* 0x000f240000100a00 */
[----:B------:R-:W-:Y:S02]  /*12ab0*/  USHF.R.S32.HI UR5, URZ, 0x1f, UR8 ;  /* 0x0000001f3f057899 */ /* 0x000fe40008011408 */
[----:B------:R-:W4:Y:S01]  /*12ac0*/  LDL R17, [R1+0x18] ;  /* 0x0000180001117983 */ /* 0x000f220000100800 */
[----:B------:R-:W-:Y:S02]  /*12ad0*/  UIMAD UR4, UR7, UR8, URZ ;  /* 0x00000008070472a4 */ /* 0x000fe4000f8e023f */
[----:B------:R-:W-:Y:S01]  /*12ae0*/  UISETP.GT.AND UP0, UPT, UR8, UR10, UPT ;  /* 0x0000000a0800728c */ /* 0x000fe2000bf04270 */
[----:B------:R-:W4:Y:S01]  /*12af0*/  LDL R16, [R1] ;  /* 0x0000000001107983 */ /* 0x000f220000100800 */
[----:B------:R-:W-:Y:S03]  /*12b00*/  UIMAD UR4, UR5, UR22, UR4 ;  /* 0x00000016050472a4 */ /* 0x000fe6000f8e0204 */
[----:B------:R-:W-:Y:S06]  /*12b10*/  BAR.SYNC.DEFER_BLOCKING 0x0 ;  /* 0x0000000000007b1d */ /* 0x000fec0000010000 */
[----:B------:R-:W-:Y:S04]  /*12b20*/  @P5 STS.128 [R227+0x18000], RZ ;  /* 0x018000ffe3005388 */ /* 0x000fe80000000c00 */
[----:B------:R-:W4:Y:S01]  /*12b30*/  LDL R135, [R1+0x20] ;  /* 0x0000200001877983 */ /* 0x000f220000100800 */
[C---:B--2---:R-:W-:Y:S04]  /*12b40*/  LEA R6, P0, R0.reuse, R236, 0x6 ;  /* 0x000000ec00067211 */ /* 0x044fe800078030ff */
[----:B------:R-:W-:Y:S01]  /*12b50*/  LEA.HI.X.SX32 R7, R0, R237, 0x6, P0 ;  /* 0x000000ed00077211 */ /* 0x000fe200000f36ff */
[----:B------:R-:W-:Y:S04]  /*12b60*/  IMAD.WIDE.U32 R14, R6, c[0x0][0x1a0], RZ ;  /* 0x00006800060e7a25 */ /* 0x000fe800078e00ff */
[----:B---3--:R-:W-:Y:S01]  /*12b70*/  IMAD.WIDE.U32 R8, R2, UR8, R4 ;  /* 0x0000000802087c25 */ /* 0x008fe2000f8e0004 */
[----:B----4-:R-:W-:Y:S03]  /*12b80*/  LEA R4, P1, R0, R234, 0x6 ;  /* 0x000000ea00047211 */ /* 0x010fe600078230ff */
[----:B------:R-:W-:Y:S01]  /*12b90*/  IMAD R7, R7, c[0x0][0x1a0], RZ ;  /* 0x0000680007077a24 */ /* 0x000fe200078e02ff */
[----:B------:R-:W-:Y:S01]  /*12ba0*/  @!P5 LEA R10, P0, R8, c[0x0][0x170], 0x1 ;  /* 0x00005c00080ada11 */ /* 0x000fe200078008ff */
[----:B------:R-:W-:Y:S01]  /*12bb0*/  IMAD.WIDE.U32 R12, R4, c[0x0][0x1a0], RZ ;  /* 0x00006800040c7a25 */ /* 0x000fe200078e00ff */
[----:B------:R-:W-:Y:S02]  /*12bc0*/  LEA.HI.X.SX32 R5, R0, R235, 0x6, P1 ;  /* 0x000000eb00057211 */ /* 0x000fe400008f36ff */
[----:B------:R-:W-:Y:S01]  /*12bd0*/  IADD3 R0, R9, UR4, RZ ;  /* 0x0000000409007c10 */ /* 0x000fe2000fffe0ff */
[----:B------:R-:W-:Y:S01]  /*12be0*/  IMAD R7, R6, c[0x0][0x1a4], R7 ;  /* 0x0000690006077a24 */ /* 0x000fe200078e0207 */
[-C--:B------:R-:W-:Y:S01]  /*12bf0*/  LEA R6, P6, R14, R17.reuse, 0x1 ;  /* 0x000000110e067211 */ /* 0x080fe200078c08ff */
        /* <DEDUP_REMOVED lines=10> */
[-C--:B------:R-:W-:Y:S01]  /*12ca0*/  LEA.HI.X R7, R14, R16.reuse, R7, 0x1, P6 ;  /* 0x000000100e077211 */ /* 0x080fe200030f0c07 */
        /* <DEDUP_REMOVED lines=50> */
[----:B------:R-:W3:Y:S04]  /*12fd0*/  LDSM.16.M88.4 R24, [R200+0x11000] ;  /* 0x01100000c818783b */ /* 0x000ee80000000200 */
[----:B------:R-:W4:Y:S04]  /*12fe0*/  LDL R2, [R1+0x1c] ;  /* 0x00001c0001027983 */ /* 0x000f280000100800 */
[----:B------:R-:W1:Y:S04]  /*12ff0*/  LDSM.16.M88.4 R168, [R200+0x11800] ;  /* 0x01180000c8a8783b */ /* 0x000e680000000200 */
[----:B------:R-:W0:Y:S04]  /*13000*/  LDGDEPBAR ;  /* 0x00000000000079af */ /* 0x000e280000000000 */
[----:B------:R-:W-:Y:S04]  /*13010*/  LDSM.16.M88.4 R172, [R208] ;  /* 0x00000000d0ac783b */ /* 0x000fe80000000200 */
[----:B------:R-:W3:Y:S04]  /*13020*/  LDSM.16.M88.4 R176, [R211] ;  /* 0x00000000d3b0783b */ /* 0x000ee80000000200 */
[----:B------:R-:W3:Y:S04]  /*13030*/  LDSM.16.M88.4 R180, [R226] ;  /* 0x00000000e2b4783b */ /* 0x000ee80000000200 */
[----:B------:R-:W3:Y:S01]  /*13040*/  LDSM.16.M88.4 R184, [R225] ;  /* 0x00000000e1b8783b */ /* 0x000ee20000000200 */
[C---:B--2---:R-:W-:Y:S03]  /*13050*/  HMMA.16816.F32.BF16 R4, R32.reuse, R8, RZ ;  /* 0x000000082004723c */ /* 0x044fe600000418ff */
[----:B------:R-:W2:Y:S04]  /*13060*/  LDSM.16.M88.4 R188, [R224] ;  /* 0x00000000e0bc783b */ /* 0x000ea80000000200 */
[----:B------:R-:W-:Y:S01]  /*13070*/  LDSM.16.M88.4 R192, [R210] ;  /* 0x00000000d2c0783b */ /* 0x000fe20000000200 */
[C---:B------:R-:W-:Y:S03]  /*13080*/  HMMA.16816.F32.BF16 R8, R32.reuse, R10, RZ ;  /* 0x0000000a2008723c */ /* 0x040fe600000418ff */
[----:B------:R-:W2:Y:S05]  /*13090*/  LDSM.16.M88.4 R196, [R206+0x10000] ;  /* 0x01000000cec4783b */ /* 0x000eaa0000000200 */
[C---:B-1----:R-:W-:Y:S08]  /*130a0*/  HMMA.16816.F32.BF16 R12, R32.reuse, R16, RZ ;  /* 0x00000010200c723c */ /* 0x042ff000000418ff */
[C---:B------:R-:W-:Y:S08]  /*130b0*/  HMMA.16816.F32.BF16 R16, R32.reuse, R18, RZ ;  /* 0x000000122010723c */ /* 0x040ff000000418ff */
[C---:B---3--:R-:W-:Y:S08]  /*130c0*/  HMMA.16816.F32.BF16 R20, R32.reuse, R24, RZ ;  /* 0x000000182014723c */ /* 0x048ff000000418ff */
[C---:B------:R-:W-:Y:S08]  /*130d0*/  HMMA.16816.F32.BF16 R24, R32.reuse, R26, RZ ;  /* 0x0000001a2018723c */ /* 0x040ff000000418ff */
[C---:B------:R-:W-:Y:S08]  /*130e0*/  HMMA.16816.F32.BF16 R28, R32.reuse, R168, RZ ;  /* 0x000000a8201c723c */ /* 0x040ff000000418ff */
[----:B------:R-:W-:Y:S01]  /*130f0*/  HMMA.16816.F32.BF16 R32, R32, R170, RZ ;  /* 0x000000aa2020723c */ /* 0x000fe200000418ff */
[----:B------:R-:W1:Y:S07]  /*13100*/  LDSM.16.M88.4 R168, [R206+0x10800] ;  /* 0x01080000cea8783b */ /* 0x000e6e0000000200 */
[C---:B------:R-:W-:Y:S08]  /*13110*/  HMMA.16816.F32.BF16 R4, R172.reuse, R176, R4 ;  /* 0x000000b0ac04723c */ /* 0x040ff00000041804 */
[C---:B------:R-:W-:Y:S01]  /*13120*/  HMMA.16816.F32.BF16 R8, R172.reuse, R178, R8 ;  /* 0x000000b2ac08723c */ /* 0x040fe20000041808 */
[----:B------:R-:W3:Y:S07]  /*13130*/  LDSM.16.M88.4 R176, [R206+0x11000] ;  /* 0x01100000ceb0783b */ /* 0x000eee0000000200 */
[C---:B------:R-:W-:Y:S08]  /*13140*/  HMMA.16816.F32.BF16 R12, R172.reuse, R180, R12 ;  /* 0x000000b4ac0c723c */ /* 0x040ff0000004180c */
[C---:B------:R-:W-:Y:S01]  /*13150*/  HMMA.16816.F32.BF16 R16, R172.reuse, R182, R16 ;  /* 0x000000b6ac10723c */ /* 0x040fe20000041810 */
[----:B------:R-:W1:Y:S07]  /*13160*/  LDSM.16.M88.4 R180, [R206+0x11800] ;  /* 0x01180000ceb4783b */ /* 0x000e6e0000000200 */
[C---:B------:R-:W-:Y:S08]  /*13170*/  HMMA.16816.F32.BF16 R20, R172.reuse, R184, R20 ;  /* 0x000000b8ac14723c */ /* 0x040ff00000041814 */
[C---:B------:R-:W-:Y:S01]  /*13180*/  HMMA.16816.F32.BF16 R24, R172.reuse, R186, R24 ;  /* 0x000000baac18723c */ /* 0x040fe20000041818 */
[----:B------:R-:W-:Y:S07]  /*13190*/  LDSM.16.M88.4 R184, [R205] ;  /* 0x00000000cdb8783b */ /* 0x000fee0000000200 */
[C---:B--2---:R-:W-:Y:S08]  /*131a0*/  HMMA.16816.F32.BF16 R28, R172.reuse, R188, R28 ;  /* 0x000000bcac1c723c */ /* 0x044ff0000004181c */
[----:B------:R-:W-:Y:S01]  /*131b0*/  HMMA.16816.F32.BF16 R32, R172, R190, R32 ;  /* 0x000000beac20723c */ /* 0x000fe20000041820 */
[----:B------:R-:W2:Y:S04]  /*131c0*/  LDSM.16.M88.4 R172, [R209] ;  /* 0x00000000d1ac783b */ /* 0x000ea80000000200 */
[----:B------:R-:W2:Y:S03]  /*131d0*/  LDSM.16.M88.4 R188, [R205+0x800] ;  /* 0x00080000cdbc783b */ /* 0x000ea60000000200 */
[C---:B------:R-:W-:Y:S08]  /*131e0*/  HMMA.16816.F32.BF16 R4, R192.reuse, R196, R4 ;  /* 0x000000c4c004723c */ /* 0x040ff00000041804 */
        /* <DEDUP_REMOVED lines=8> */
[C---:B------:R-:W-:Y:S08]  /*13270*/  HMMA.16816.F32.BF16 R28, R192.reuse, R180, R28 ;  /* 0x000000b4c01c723c */ /* 0x040ff0000004181c */
[----:B------:R-:W-:Y:S01]  /*13280*/  HMMA.16816.F32.BF16 R32, R192, R182, R32 ;  /* 0x000000b6c020723c */ /* 0x000fe20000041820 */
[----:B------:R-:W3:Y:S04]  /*13290*/  LDSM.16.M88.4 R180, [R200+0x12000] ;  /* 0x01200000c8b4783b */ /* 0x000ee80000000200 */
[----:B------:R-:W1:Y:S03]  /*132a0*/  LDSM.16.M88.4 R192, [R200+0x12800] ;  /* 0x01280000c8c0783b */ /* 0x000e660000000200 */
[C---:B--2---:R-:W-:Y:S08]  /*132b0*/  HMMA.16816.F32.BF16 R4, R172.reuse, R184, R4 ;  /* 0x000000b8ac04723c */ /* 0x044ff00000041804 */
[C---:B------:R-:W-:Y:S01]  /*132c0*/  HMMA.16816.F32.BF16 R8, R172.reuse, R186, R8 ;  /* 0x000000baac08723c */ /* 0x040fe20000041808 */
[----:B------:R-:W2:Y:S07]  /*132d0*/  LDSM.16.M88.4 R184, [R200+0x13000] ;  /* 0x01300000c8b8783b */ /* 0x000eae0000000200 */
        /* <DEDUP_REMOVED lines=9> */
[----:B------:R-:W1:Y:S03]  /*13370*/  LDSM.16.M88.4 R172, [R208+0x4000] ;  /* 0x00400000d0ac783b */ /* 0x000e660000000200 */
[C---:B---3--:R-:W-:Y:S08]  /*13380*/  HMMA.16816.F32.BF16 R4, R176.reuse, R180, R4 ;  /* 0x000000b4b004723c */ /* 0x048ff00000041804 */
[C---:B------:R-:W-:Y:S01]  /*13390*/  HMMA.16816.F32.BF16 R8, R176.reuse, R182, R8 ;  /* 0x000000b6b008723c */ /* 0x040fe20000041808 */
[----:B------:R-:W3:Y:S07]  /*133a0*/  LDSM.16.M88.4 R180, [R221] ;  /* 0x00000000ddb4783b */ /* 0x000eee0000000200 */
[C---:B------:R-:W-:Y:S08]  /*133b0*/  HMMA.16816.F32.BF16 R12, R176.reuse, R192, R12 ;  /* 0x000000c0b00c723c */ /* 0x040ff0000004180c */
[C---:B------:R-:W-:Y:S01]  /*133c0*/  HMMA.16816.F32.BF16 R16, R176.reuse, R194, R16 ;  /* 0x000000c2b010723c */ /* 0x040fe20000041810 */
[----:B------:R-:W3:Y:S07]  /*133d0*/  LDSM.16.M88.4 R192, [R220] ;  /* 0x00000000dcc0783b */ /* 0x000eee0000000200 */
[C---:B--2---:R-:W-:Y:S08]  /*133e0*/  HMMA.16816.F32.BF16 R20, R176.reuse, R184, R20 ;  /* 0x000000b8b014723c */ /* 0x044ff00000041814 */
[C---:B------:R-:W-:Y:S01]  /*133f0*/  HMMA.16816.F32.BF16 R24, R176.reuse, R186, R24 ;  /* 0x000000bab018723c */ /* 0x040fe20000041818 */
[----:B------:R-:W-:Y:S07]  /*13400*/  LDSM.16.M88.4 R184, [R206+0x12800] ;  /* 0x01280000ceb8783b */ /* 0x000fee0000000200 */
[C---:B-1----:R-:W-:Y:S08]  /*13410*/  HMMA.16816.F32.BF16 R28, R176.reuse, R168, R28 ;  /* 0x000000a8b01c723c */ /* 0x042ff0000004181c */
[----:B------:R-:W-:Y:S01]  /*13420*/  HMMA.16816.F32.BF16 R32, R176, R170, R32 ;  /* 0x000000aab020723c */ /* 0x000fe20000041820 */
[----:B------:R-:W-:Y:S04]  /*13430*/  LDSM.16.M88.4 R168, [R210+0x4000] ;  /* 0x00400000d2a8783b */ /* 0x000fe80000000200 */
[----:B------:R-:W1:Y:S03]  /*13440*/  LDSM.16.M88.4 R176, [R206+0x12000] ;  /* 0x01200000ceb0783b */ /* 0x000e660000000200 */
[C---:B------:R-:W-:Y:S08]  /*13450*/  HMMA.16816.F32.BF16 R4, R172.reuse, R188, R4 ;  /* 0x000000bcac04723c */ /* 0x040ff00000041804 */
[C---:B------:R-:W-:Y:S01]  /*13460*/  HMMA.16816.F32.BF16 R8, R172.reuse, R190, R8 ;  /* 0x000000beac08723c */ /* 0x040fe20000041808 */
[----:B------:R-:W2:Y:S07]  /*13470*/  LDSM.16.M88.4 R188, [R206+0x13000] ;  /* 0x01300000cebc783b */ /* 0x000eae0000000200 */
[C---:B------:R-:W-:Y:S08]  /*13480*/  HMMA.16816.F32.BF16 R12, R172.reuse, R196, R12 ;  /* 0x000000c4ac0c723c */ /* 0x040ff0000004180c */
[C---:B------:R-:W-:Y:S01]  /*13490*/  HMMA.16816.F32.BF16 R16, R172.reuse, R198, R16 ;  /* 0x000000c6ac10723c */ /* 0x040fe20000041810 */
[----:B------:R-:W2:Y:S07]  /*134a0*/  LDSM.16.M88.4 R196, [R206+0x13800] ;  /* 0x01380000cec4783b */ /* 0x000eae0000000200 */
        /* <DEDUP_REMOVED lines=10> */
[C---:B------:R-:W-:Y:S08]  /*13550*/  HMMA.16816.F32.BF16 R12, R168.reuse, R184, R12 ;  /* 0x000000b8a80c723c */ /* 0x040ff0000004180c */
        /* <DEDUP_REMOVED lines=8> */
[----:B------:R-:W2:Y:S03]  /*135e0*/  LDSM.16.M88.4 R196, [R200+0x14800] ;  /* 0x01480000c8c4783b */ /* 0x000ea60000000200 */
[C---:B---3--:R-:W-:Y:S08]  /*135f0*/  HMMA.16816.F32.BF16 R4, R172.reuse, R180, R4 ;  /* 0x000000b4ac04723c */ /* 0x048ff00000041804 */
[C---:B------:R-:W-:Y:S01]  /*13600*/  HMMA.16816.F32.BF16 R8, R172.reuse, R182, R8 ;  /* 0x000000b6ac08723c */ /* 0x040fe20000041808 */
[----:B------:R-:W3:Y:S07]  /*13610*/  LDSM.16.M88.4 R180, [R200+0x15000] ;  /* 0x01500000c8b4783b */ /* 0x000eee0000000200 */
[C---:B------:R-:W-:Y:S08]  /*13620*/  HMMA.16816.F32.BF16 R12, R172.reuse, R192, R12 ;  /* 0x000000c0ac0c723c */ /* 0x040ff0000004180c */
[C---:B------:R-:W-:Y:S01]  /*13630*/  HMMA.16816.F32.BF16 R16, R172.reuse, R194, R16 ;  /* 0x000000c2ac10723c */ /* 0x040fe20000041810 */
[----:B------:R-:W3:Y:S07]  /*13640*/  LDSM.16.M88.4 R192, [R200+0x15800] ;  /* 0x01580000c8c0783b */ /* 0x000eee0000000200 */
[C---:B-1----:R-:W-:Y:S08]  /*13650*/  HMMA.16816.F32.BF16 R20, R172.reuse, R176, R20 ;  /* 0x000000b0ac14723c */ /* 0x042ff00000041814 */
[C---:B------:R-:W-:Y:S01]  /*13660*/  HMMA.16816.F32.BF16 R24, R172.reuse, R178, R24 ;  /* 0x000000b2ac18723c */ /* 0x040fe20000041818 */
[----:B------:R-:W-:Y:S07]  /*13670*/  LDSM.16.M88.4 R176, [R218] ;  /* 0x00000000dab0783b */ /* 0x000fee0000000200 */
[C---:B--2---:R-:W-:Y:S08]  /*13680*/  HMMA.16816.F32.BF16 R28, R172.reuse, R168, R28 ;  /* 0x000000a8ac1c723c */ /* 0x044ff0000004181c */
[----:B------:R-:W-:Y:S01]  /*13690*/  HMMA.16816.F32.BF16 R32, R172, R170, R32 ;  /* 0x000000aaac20723c */ /* 0x000fe20000041820 */
[----:B------:R-:W-:Y:S04]  /*136a0*/  LDSM.16.M88.4 R168, [R208+0x8000] ;  /* 0x00800000d0a8783b */ /* 0x000fe80000000200 */
[----:B------:R-:W1:Y:S03]  /*136b0*/  LDSM.16.M88.4 R172, [R219] ;  /* 0x00000000dbac783b */ /* 0x000e660000000200 */
[C---:B------:R-:W-:Y:S08]  /*136c0*/  HMMA.16816.F32.BF16 R4, R184.reuse, R188, R4 ;  /* 0x000000bcb804723c */ /* 0x040ff00000041804 */
        /* <DEDUP_REMOVED lines=33> */
[----:B------:R-:W-:Y:S07]  /*138e0*/  LDSM.16.M88.4 R172, [R200+0x16000] ;  /* 0x01600000c8ac783b */ /* 0x000fee0000000200 */
[C---:B--2---:R-:W-:Y:S08]  /*138f0*/  HMMA.16816.F32.BF16 R28, R180.reuse, R168, R28 ;  /* 0x000000a8b41c723c */ /* 0x044ff0000004181c */
[----:B------:R-:W-:Y:S01]  /*13900*/  HMMA.16816.F32.BF16 R32, R180, R170, R32 ;  /* 0x000000aab420723c */ /* 0x000fe20000041820 */
[----:B------:R-:W1:Y:S04]  /*13910*/  LDSM.16.M88.4 R168, [R207+0xc000] ;  /* 0x00c00000cfa8783b */ /* 0x000e680000000200 */
[----:B------:R-:W2:Y:S03]  /*13920*/  LDSM.16.M88.4 R180, [R200+0x16800] ;  /* 0x01680000c8b4783b */ /* 0x000ea60000000200 */
[C---:B------:R-:W-:Y:S08]  /*13930*/  HMMA.16816.F32.BF16 R4, R176.reuse, R188, R4 ;  /* 0x000000bcb004723c */ /* 0x040ff00000041804 */
[C---:B------:R-:W-:Y:S01]  /*13940*/  HMMA.16816.F32.BF16 R8, R176.reuse, R190, R8 ;  /* 0x000000beb008723c */ /* 0x040fe20000041808 */
[----:B------:R-:W1:Y:S07]  /*13950*/  LDSM.16.M88.4 R188, [R200+0x17000] ;  /* 0x01700000c8bc783b */ /* 0x000e6e0000000200 */
[C---:B------:R-:W-:Y:S08]  /*13960*/  HMMA.16816.F32.BF16 R12, R176.reuse, R196, R12 ;  /* 0x000000c4b00c723c */ /* 0x040ff0000004180c */
[C---:B------:R-:W-:Y:S01]  /*13970*/  HMMA.16816.F32.BF16 R16, R176.reuse, R198, R16 ;  /* 0x000000c6b010723c */ /* 0x040fe20000041810 */
[----:B------:R-:W2:Y:S07]  /*13980*/  LDSM.16.M88.4 R196, [R200+0x17800] ;  /* 0x01780000c8c4783b */ /* 0x000eae0000000200 */
[C---:B---3--:R-:W-:Y:S08]  /*13990*/  HMMA.16816.F32.BF16 R20, R176.reuse, R184, R20 ;  /* 0x000000b8b014723c */ /* 0x048ff00000041814 */
[C---:B------:R-:W-:Y:S01]  /*139a0*/  HMMA.16816.F32.BF16 R24, R176.reuse, R186, R24 ;  /* 0x000000bab018723c */ /* 0x040fe20000041818 */
[----:B------:R-:W-:Y:S07]  /*139b0*/  LDSM.16.M88.4 R184, [R215] ;  /* 0x00000000d7b8783b */ /* 0x000fee0000000200 */
[C---:B------:R-:W-:Y:S08]  /*139c0*/  HMMA.16816.F32.BF16 R28, R176.reuse, R192, R28 ;  /* 0x000000c0b01c723c */ /* 0x040ff0000004181c */
[----:B------:R-:W-:Y:S01]  /*139d0*/  HMMA.16816.F32.BF16 R32, R176, R194, R32 ;  /* 0x000000c2b020723c */ /* 0x000fe20000041820 */
[----:B------:R-:W3:Y:S04]  /*139e0*/  LDSM.16.M88.4 R176, [R208+0xc000] ;  /* 0x00c00000d0b0783b */ /* 0x000ee80000000200 */
[----:B------:R-:W-:Y:S03]  /*139f0*/  LDSM.16.M88.4 R192, [R206+0x16000] ;  /* 0x01600000cec0783b */ /* 0x000fe60000000200 */
[C---:B-1----:R-:W-:Y:S08]  /*13a00*/  HMMA.16816.F32.BF16 R4, R168.reuse, R172, R4 ;  /* 0x000000aca804723c */ /* 0x042ff00000041804 */
[C---:B------:R-:W-:Y:S01]  /*13a10*/  HMMA.16816.F32.BF16 R8, R168.reuse, R174, R8 ;  /* 0x000000aea808723c */ /* 0x040fe20000041808 */
[----:B------:R-:W1:Y:S07]  /*13a20*/  LDSM.16.M88.4 R172, [R214] ;  /* 0x00000000d6ac783b */ /* 0x000e6e0000000200 */
[C---:B--2---:R-:W-:Y:S08]  /*13a30*/  HMMA.16816.F32.BF16 R12, R168.reuse, R180, R12 ;  /* 0x000000b4a80c723c */ /* 0x044ff0000004180c */
[C---:B------:R-:W-:Y:S01]  /*13a40*/  HMMA.16816.F32.BF16 R16, R168.reuse, R182, R16 ;  /* 0x000000b6a810723c */ /* 0x040fe20000041810 */
[----:B------:R-:W2:Y:S07]  /*13a50*/  LDSM.16.M88.4 R180, [R213] ;  /* 0x00000000d5b4783b */ /* 0x000eae0000000200 */
[C---:B------:R-:W-:Y:S08]  /*13a60*/  HMMA.16816.F32.BF16 R20, R168.reuse, R188, R20 ;  /* 0x000000bca814723c */ /* 0x040ff00000041814 */
[C---:B------:R-:W-:Y:S01]  /*13a70*/  HMMA.16816.F32.BF16 R24, R168.reuse, R190, R24 ;  /* 0x000000bea818723c */ /* 0x040fe20000041818 */
[----:B------:R-:W2:Y:S07]  /*13a80*/  LDSM.16.M88.4 R188, [R212] ;  /* 0x00000000d4bc783b */ /* 0x000eae0000000200 */
[C---:B------:R-:W-:Y:S08]  /*13a90*/  HMMA.16816.F32.BF16 R28, R168.reuse, R196, R28 ;  /* 0x000000c4a81c723c */ /* 0x040ff0000004181c */
[----:B------:R-:W-:Y:S01]  /*13aa0*/  HMMA.16816.F32.BF16 R32, R168, R198, R32 ;  /* 0x000000c6a820723c */ /* 0x000fe20000041820 */
[----:B------:R-:W4:Y:S04]  /*13ab0*/  LDSM.16.M88.4 R168, [R210+0xc000] ;  /* 0x00c00000d2a8783b */ /* 0x000f280000000200 */
[----:B------:R-:W4:Y:S03]  /*13ac0*/  LDSM.16.M88.4 R196, [R206+0x16800] ;  /* 0x01680000cec4783b */ /* 0x000f260000000200 */
[C---:B---3--:R-:W-:Y:S08]  /*13ad0*/  HMMA.16816.F32.BF16 R4, R176.reuse, R184, R4 ;  /* 0x000000b8b004723c */ /* 0x048ff00000041804 */
[C---:B------:R-:W-:Y:S01]  /*13ae0*/  HMMA.16816.F32.BF16 R8, R176.reuse, R186, R8 ;  /* 0x000000bab008723c */ /* 0x040fe20000041808 */
[----:B------:R-:W3:Y:S07]  /*13af0*/  LDSM.16.M88.4 R184, [R206+0x17000] ;  /* 0x01700000ceb8783b */ /* 0x000eee0000000200 */
        /* <DEDUP_REMOVED lines=9> */
[----:B------:R-:W1:Y:S03]  /*13b90*/  LDSM.16.M88.4 R188, [R205+0x6800] ;  /* 0x00680000cdbc783b */ /* 0x000e660000000200 */
[C---:B----4-:R-:W-:Y:S08]  /*13ba0*/  HMMA.16816.F32.BF16 R4, R168.reuse, R192, R4 ;  /* 0x000000c0a804723c */ /* 0x050ff00000041804 */
[C---:B------:R-:W-:Y:S01]  /*13bb0*/  HMMA.16816.F32.BF16 R8, R168.reuse, R194, R8 ;  /* 0x000000c2a808723c */ /* 0x040fe20000041808 */
[----:B------:R-:W4:Y:S07]  /*13bc0*/  LDSM.16.M88.4 R192, [R205+0x7000] ;  /* 0x00700000cdc0783b */ /* 0x000f2e0000000200 */
[C---:B------:R-:W-:Y:S08]  /*13bd0*/  HMMA.16816.F32.BF16 R12, R168.reuse, R196, R12 ;  /* 0x000000c4a80c723c */ /* 0x040ff0000004180c */
[C---:B------:R-:W-:Y:S01]  /*13be0*/  HMMA.16816.F32.BF16 R16, R168.reuse, R198, R16 ;  /* 0x000000c6a810723c */ /* 0x040fe20000041810 */
[----:B------:R-:W4:Y:S01]  /*13bf0*/  LDSM.16.M88.4 R196, [R205+0x7800] ;  /* 0x00780000cdc4783b */ /* 0x000f220000000200 */
[----:B------:R-:W-:Y:S04]  /*13c00*/  DEPBAR.LE SB0, 0x0 ;  /* 0x000080000000791a */ /* 0x000fe80000000000 */
[----:B------:R-:W-:Y:S02]  /*13c10*/  BAR.SYNC.DEFER_BLOCKING 0x0 ;  /* 0x0000000000007b1d */ /* 0x000fe40000010000 */
[C---:B---3--:R-:W-:Y:S08]  /*13c20*/  HMMA.16816.F32.BF16 R20, R168.reuse, R184, R20 ;  /* 0x000000b8a814723c */ /* 0x048ff00000041814 */
[C---:B------:R-:W-:Y:S08]  /*13c30*/  HMMA.16816.F32.BF16 R24, R168.reuse, R186, R24 ;  /* 0x000000baa818723c */ /* 0x040ff00000041818 */
[C---:B-1----:R-:W-:Y:S08]  /*13c40*/  HMMA.16816.F32.BF16 R28, R168.reuse, R172, R28 ;  /* 0x000000aca81c723c */ /* 0x042ff0000004181c */
[----:B------:R-:W-:Y:S07]  /*13c50*/  HMMA.16816.F32.BF16 R32, R168, R174, R32 ;  /* 0x000000aea820723c */ /* 0x000fee0000041820 */
[C---:B------:R-:W-:Y:S01]  /*13c60*/  LEA R168, P1, R0.reuse, R236, 0x6 ;  /* 0x000000ec00a87211 */ /* 0x040fe200078230ff */
[C---:B--2---:R-:W-:Y:S05]  /*13c70*/  HMMA.16816.F32.BF16 R4, R176.reuse, R180, R4 ;  /* 0x000000b4b004723c */ /* 0x044fea0000041804 */
[----:B------:R-:W-:Y:S01]  /*13c80*/  LEA.HI.X.SX32 R169, R0, R237, 0x6, P1 ;  /* 0x000000ed00a97211 */ /* 0x000fe200008f36ff */
[----:B------:R-:W-:Y:S02]  /*13c90*/  IMAD.WIDE.U32 R172, R168, c[0x0][0x198], RZ ;  /* 0x00006600a8ac7a25 */ /* 0x000fe400078e00ff */
[C---:B------:R-:W-:Y:S04]  /*13ca0*/  HMMA.16816.F32.BF16 R8, R176.reuse, R182, R8 ;  /* 0x000000b6b008723c */ /* 0x040fe80000041808 */
[----:B------:R-:W-:Y:S02]  /*13cb0*/  IMAD R0, R169, c[0x0][0x198], RZ ;  /* 0x00006600a9007a24 */ /* 0x000fe400078e02ff */
[----:B------:R-:W-:Y:S02]  /*13cc0*/  IMAD.WIDE.U32 R170, R132, c[0x0][0x198], RZ ;  /* 0x0000660084aa7a25 */ /* 0x000fe400078e00ff */
[C---:B------:R-:W-:Y:S04]  /*13cd0*/  HMMA.16816.F32.BF16 R12, R176.reuse, R188, R12 ;  /* 0x000000bcb00c723c */ /* 0x040fe8000004180c */
[----:B------:R-:W-:Y:S01]  /*13ce0*/  IMAD R0, R168, c[0x0][0x19c], R0 ;  /* 0x00006700a8007a24 */ /* 0x000fe200078e0200 */
[-C--:B------:R-:W-:Y:S01]  /*13cf0*/  LEA R168, P6, R172, R135.reuse, 0x1 ;  /* 0x00000087aca87211 */ /* 0x080fe200078c08ff */
[----:B------:R-:W-:Y:S01]  /*13d00*/  IMAD.IADD R133, R171, 0x1, R133 ;  /* 0x00000001ab857824 */ /* 0x000fe200078e0285 */
[C---:B------:R-:W-:Y:S01]  /*13d10*/  LEA R132, P1, R170.reuse, R135, 0x1 ;  /* 0x00000087aa847211 */ /* 0x040fe200078208ff */
[C---:B------:R-:W-:Y:S04]  /*13d20*/  HMMA.16816.F32.BF16 R16, R176.reuse, R190, R16 ;  /* 0x000000beb010723c */ /* 0x040fe80000041810 */
[----:B------:R-:W-:Y:S01]  /*13d30*/  IMAD.IADD R0, R173, 0x1, R0 ;  /* 0x00000001ad007824 */ /* 0x000fe200078e0200 */
[-C--:B------:R-:W-:Y:S03]  /*13d40*/  LEA.HI.X R133, R170, R2.reuse, R133, 0x1, P1 ;  /* 0x00000002aa857211 */ /* 0x080fe600008f0c85 */
[C---:B----4-:R-:W-:Y:S04]  /*13d50*/  HMMA.16816.F32.BF16 R20, R176.reuse, R192, R20 ;  /* 0x000000c0b014723c */ /* 0x050fe80000041814 */
[----:B------:R-:W-:Y:S04]  /*13d60*/  LEA.HI.X R169, R172, R2, R0, 0x1, P6 ;  /* 0x00000002aca97211 */ /* 0x000fe800030f0c00 */
[C---:B------:R-:W-:Y:S08]  /*13d70*/  HMMA.16816.F32.BF16 R24, R176.reuse, R194, R24 ;  /* 0x000000c2b018723c */ /* 0x040ff00000041818 */
[C---:B------:R-:W-:Y:S08]  /*13d80*/  HMMA.16816.F32.BF16 R28, R176.reuse, R196, R28 ;  /* 0x000000c4b01c723c */ /* 0x040ff0000004181c */
[----:B------:R-:W-:Y:S01]  /*13d90*/  HMMA.16816.F32.BF16 R32, R176, R198, R32 ;  /* 0x000000c6b020723c */ /* 0x000fe20000041820 */
[----:B------:R-:W-:-:S07]  /*13da0*/  @P0 BRA `(.L_x_517) ;  /* 0xffffe8a000000947 */ /* 0x000fce000383ffff */
.L_x_516:
        /* <DEDUP_REMOVED lines=8> */
[----:B------:R-:W-:Y:S01]  /*13e30*/  IADD3 R2, R228, -R0, RZ ;  /* 0x80000000e4027210 */ /* 0x000fe20007ffe0ff */
[----:B-1----:R-:W-:Y:S01]  /*13e40*/  IMAD.IADD R132, R229, 0x1, -R0 ;  /* 0x00000001e5847824 */ /* 0x002fe200078e0a00 */
[C---:B------:R-:W-:Y:S02]  /*13e50*/  IADD3 R169, R0.reuse, 0x10, RZ ;  /* 0x0000001000a97810 */ /* 0x040fe40007ffe0ff */
[----:B------:R-:W-:Y:S02]  /*13e60*/  IABS R2, R2 ;  /* 0x0000000200027213 */ /* 0x000fe40000000000 */
[----:B------:R-:W-:Y:S02]  /*13e70*/  IABS R132, R132 ;  /* 0x0000008400847213 */ /* 0x000fe40000000000 */
[----:B------:R1:W2:Y:S01]  /*13e80*/  I2F R177, R2 ;  /* 0x0000000200b17306 */ /* 0x0002a20000201400 */
[C---:B------:R-:W-:Y:S02]  /*13e90*/  IADD3 R173, R0.reuse, 0x19, RZ ;  /* 0x0000001900ad7810 */ /* 0x040fe40007ffe0ff */
[C---:B------:R-:W-:Y:S02]  /*13ea0*/  IADD3 R172, R0.reuse, 0x20, RZ ;  /* 0x0000002000ac7810 */ /* 0x040fe40007ffe0ff */
[C---:B------:R-:W-:Y:S04]  /*13eb0*/  ISETP.GE.AND P1, PT, R0.reuse, R231, PT ;  /* 0x000000e70000720c */ /* 0x040fe80003f26270 */
[C---:B------:R-:W-:Y:S01]  /*13ec0*/  ISETP.GE.OR P1, PT, R0.reuse, R233, !P1 ;  /* 0x000000e90000720c */ /* 0x040fe20004f26670 */
[----:B------:R3:W4:Y:S01]  /*13ed0*/  I2F R176, R132 ;  /* 0x0000008400b07306 */ /* 0x0007220000201400 */
[----:B-1----:R-:W-:Y:S01]  /*13ee0*/  IADD3 R2, R0, 0x1, RZ ;  /* 0x0000000100027810 */ /* 0x002fe20007ffe0ff */
[----:B--2---:R-:W-:Y:S03]  /*13ef0*/  FFMA.FTZ R4, R177, -UR23, R4 ;  /* 0x80000017b1047c23 */ /* 0x004fe60008010004 */
[----:B------:R-:W-:Y:S02]  /*13f00*/  IADD3 R133, R228, -R2, RZ ;  /* 0x80000002e4857210 */ /* 0x000fe40007ffe0ff */
[C---:B------:R-:W-:Y:S02]  /*13f10*/  ISETP.GE.AND P0, PT, R2.reuse, R231, PT ;  /* 0x000000e70200720c */ /* 0x040fe40003f06270 */
[----:B------:R-:W-:Y:S02]  /*13f20*/  ISETP.GE.AND P6, PT, R2, R230, PT ;  /* 0x000000e60200720c */ /* 0x000fe40003fc6270 */
[----:B---3--:R-:W-:Y:S01]  /*13f30*/  IABS R132, R133 ;  /* 0x0000008500847213 */ /* 0x008fe20000000000 */
[----:B----4-:R-:W-:Y:S01]  /*13f40*/  FFMA.FTZ R6, R176, -UR23, R6 ;  /* 0x80000017b0067c23 */ /* 0x010fe20008010006 */
[----:B------:R-:W-:Y:S02]  /*13f50*/  IADD3 R133, R0, 0x8, RZ ;  /* 0x0000000800857810 */ /* 0x000fe40007ffe0ff */
[----:B------:R1:W2:Y:S01]  /*13f60*/  I2F R179, R132 ;  /* 0x0000008400b37306 */ /* 0x0002a20000201400 */
[----:B------:R-:W-:Y:S02]  /*13f70*/  ISETP.GE.OR P0, PT, R2, R233, !P0 ;  /* 0x000000e90200720c */ /* 0x000fe40004706670 */
[----:B------:R-:W-:Y:S02]  /*13f80*/  IADD3 R135, R228, -R133, RZ ;  /* 0x80000085e4877210 */ /* 0x000fe40007ffe0ff */
[----:B------:R-:W-:Y:S02]  /*13f90*/  ISETP.GE.OR P6, PT, R2, R232, !P6 ;  /* 0x000000e80200720c */ /* 0x000fe400077c6670 */
[----:B------:R-:W-:Y:S02]  /*13fa0*/  FSEL R177, R4, -INF , !P1 ;  /* 0xff80000004b17808 */ /* 0x000fe40004800000 */
[C---:B------:R-:W-:Y:S04]  /*13fb0*/  ISETP.GE.AND P1, PT, R0.reuse, R230, PT ;  /* 0x000000e60000720c */ /* 0x040fe80003f26270 */
[C---:B------:R-:W-:Y:S02]  /*13fc0*/  ISETP.GE.OR P1, PT, R0.reuse, R232, !P1 ;  /* 0x000000e80000720c */ /* 0x040fe40004f26670 */
[----:B-1----:R-:W-:Y:S01]  /*13fd0*/  IABS R132, R135 ;  /* 0x0000008700847213 */ /* 0x002fe20000000000 */
[----:B--2---:R-:W-:Y:S01]  /*13fe0*/  FFMA.FTZ R5, R179, -UR23, R5 ;  /* 0x80000017b3057c23 */ /* 0x004fe20008010005 */
[----:B------:R-:W-:Y:S02]  /*13ff0*/  IADD3 R135, R0, 0x9, RZ ;  /* 0x0000000900877810 */ /* 0x000fe40007ffe0ff */
[----:B------:R1:W2:Y:S02]  /*14000*/  I2F R178, R132 ;  /* 0x0000008400b27306 */ /* 0x0002a40000201400 */
[----:B------:R-:W-:Y:S02]  /*14010*/  IADD3 R168, R228, -R135, RZ ;  /* 0x80000087e4a87210 */ /* 0x000fe40007ffe0ff */
[----:B------:R-:W-:Y:S02]  /*14020*/  FSEL R176, R5, -INF , !P0 ;  /* 0xff80000005b07808 */ /* 0x000fe40004000000 */
[----:B------:R-:W-:Y:S02]  /*14030*/  IADD3 R5, R0, 0x30, RZ ;  /* 0x0000003000057810 */ /* 0x000fe40007ffe0ff */
[C---:B------:R-:W-:Y:S04]  /*14040*/  ISETP.GE.AND P0, PT, R135.reuse, R231, PT ;  /* 0x000000e78700720c */ /* 0x040fe80003f06270 */
[----:B------:R-:W-:Y:S02]  /*14050*/  ISETP.GE.OR P0, PT, R135, R233, !P0 ;  /* 0x000000e98700720c */ /* 0x000fe40004706670 */
[----:B-1----:R-:W-:Y:S01]  /*14060*/  IABS R132, R168 ;  /* 0x000000a800847213 */ /* 0x002fe20000000000 */
[----:B------:R-:W-:Y:S02]  /*14070*/  IMAD.IADD R168, R228, 0x1, -R169 ;  /* 0x00000001e4a87824 */ /* 0x000fe400078e0aa9 */
[----:B--2---:R-:W-:Y:S01]  /*14080*/  FFMA.FTZ R8, R178, -UR23, R8 ;  /* 0x80000017b2087c23 */ /* 0x004fe20008010008 */
[----:B------:R1:W2:Y:S01]  /*14090*/  I2F R180, R132 ;  /* 0x0000008400b47306 */ /* 0x0002a20000201400 */
[----:B------:R-:W-:Y:S02]  /*140a0*/  FSEL R178, R6, -INF , !P1 ;  /* 0xff80000006b27808 */ /* 0x000fe40004800000 */
[----:B------:R-:W-:Y:S02]  /*140b0*/  IADD3 R6, R0, 0x29, RZ ;  /* 0x0000002900067810 */ /* 0x000fe40007ffe0ff */
[C---:B------:R-:W-:Y:S04]  /*140c0*/  ISETP.GE.AND P1, PT, R133.reuse, R231, PT ;  /* 0x000000e78500720c */ /* 0x040fe80003f26270 */
[----:B------:R-:W-:Y:S02]  /*140d0*/  ISETP.GE.OR P1, PT, R133, R233, !P1 ;  /* 0x000000e98500720c */ /* 0x000fe40004f26670 */
[----:B-1----:R-:W-:Y:S01]  /*140e0*/  IABS R132, R168 ;  /* 0x000000a800847213 */ /* 0x002fe20000000000 */
[----:B--2---:R-:W-:Y:S01]  /*140f0*/  FFMA.FTZ R9, R180, -UR23, R9 ;  /* 0x80000017b4097c23 */ /* 0x004fe20008010009 */
[----:B------:R-:W-:Y:S02]  /*14100*/  IADD3 R168, R0, 0x11, RZ ;  /* 0x0000001100a87810 */ /* 0x000fe40007ffe0ff */
[----:B------:R1:W2:Y:S02]  /*14110*/  I2F R175, R132 ;  /* 0x0000008400af7306 */ /* 0x0002a40000201400 */
[----:B------:R-:W-:Y:S04]  /*14120*/  IADD3 R170, R228, -R168, RZ ;  /* 0x800000a8e4aa7210 */ /* 0x000fe80007ffe0ff */
[----:B-1----:R-:W-:Y:S01]  /*14130*/  IABS R132, R170 ;  /* 0x000000aa00847213 */ /* 0x002fe20000000000 */
[----:B--2---:R-:W-:Y:S01]  /*14140*/  FFMA.FTZ R12, R175, -UR23, R12 ;  /* 0x80000017af0c7c23 */ /* 0x004fe2000801000c */
[----:B------:R-:W-:Y:S02]  /*14150*/  IADD3 R170, R0, 0x18, RZ ;  /* 0x0000001800aa7810 */ /* 0x000fe40007ffe0ff */
[----:B------:R1:W2:Y:S01]  /*14160*/  I2F R184, R132 ;  /* 0x0000008400b87306 */ /* 0x0002a20000201400 */
[----:B------:R-:W-:Y:S02]  /*14170*/  FSEL R175, R8, -INF , !P1 ;  /* 0xff80000008af7808 */ /* 0x000fe40004800000 */
[----:B------:R-:W-:Y:S02]  /*14180*/  IADD3 R171, R228, -R170, RZ ;  /* 0x800000aae4ab7210 */ /* 0x000fe40007ffe0ff */
[C---:B------:R-:W-:Y:S04]  /*14190*/  ISETP.GE.AND P1, PT, R169.reuse, R231, PT ;  /* 0x000000e7a900720c */ /* 0x040fe80003f26270 */
[----:B------:R-:W-:Y:S04]  /*141a0*/  ISETP.GE.OR P1, PT, R169, R233, !P1 ;  /* 0x000000e9a900720c */ /* 0x000fe80004f26670 */
[----:B------:R-:W-:Y:S02]  /*141b0*/  FSEL R192, R12, -INF , !P1 ;  /* 0xff8000000cc07808 */ /* 0x000fe40004800000 */
[C---:B------:R-:W-:Y:S04]  /*141c0*/  ISETP.GE.AND P1, PT, R133.reuse, R230, PT ;  /* 0x000000e68500720c */ /* 0x040fe80003f26270 */
[----:B------:R-:W-:Y:S02]  /*141d0*/  ISETP.GE.OR P1, PT, R133, R232, !P1 ;  /* 0x000000e88500720c */ /* 0x000fe40004f26670 */
[----:B-1----:R-:W-:Y:S01]  /*141e0*/  IABS R132, R171 ;  /* 0x000000ab00847213 */ /* 0x002fe20000000000 */
[----:B--2---:R-:W-:Y:S01]  /*141f0*/  FFMA.FTZ R13, R184, -UR23, R13 ;  /* 0x80000017b80d7c23 */ /* 0x004fe2000801000d */
[C---:B------:R-:W-:Y:S02]  /*14200*/  IADD3 R171, R229.reuse, -R2, RZ ;  /* 0x80000002e5ab7210 */ /* 0x040fe40007ffe0ff */
[----:B------:R1:W2:Y:S02]  /*14210*/  I2F R186, R132 ;  /* 0x0000008400ba7306 */ /* 0x0002a40000201400 */
[----:B-1----:R-:W-:Y:S01]  /*14220*/  IABS R132, R171 ;  /* 0x000000ab00847213 */ /* 0x002fe20000000000 */
[----:B--2---:R-:W-:Y:S01]  /*14230*/  FFMA.FTZ R16, R186, -UR23, R16 ;  /* 0x80000017ba107c23 */ /* 0x004fe20008010010 */
[C---:B------:R-:W-:Y:S06]  /*14240*/  IADD3 R171, R228.reuse, -R173, RZ ;  /* 0x800000ade4ab7210 */ /* 0x040fec0007ffe0ff */
[----:B------:R1:W2:Y:S02]  /*14250*/  I2F R185, R132 ;  /* 0x0000008400b97306 */ /* 0x0002a40000201400 */
[----:B-1----:R-:W-:Y:S01]  /*14260*/  IABS R132, R171 ;  /* 0x000000ab00847213 */ /* 0x002fe20000000000 */
[----:B------:R-:W-:Y:S02]  /*14270*/  IMAD.IADD R171, R229, 0x1, -R133 ;  /* 0x00000001e5ab7824 */ /* 0x000fe400078e0a85 */
[----:B--2---:R-:W-:Y:S05]  /*14280*/  FFMA.FTZ R7, R185, -UR23, R7 ;  /* 0x80000017b9077c23 */ /* 0x004fea0008010007 */
[----:B------:R1:W2:Y:S02]  /*14290*/  I2F R189, R132 ;  /* 0x0000008400bd7306 */ /* 0x0002a40000201400 */
[----:B-1----:R-:W-:Y:S01]  /*142a0*/  IABS R132, R171 ;  /* 0x000000ab00847213 */ /* 0x002fe20000000000 */
[----:B--2---:R-:W-:Y:S01]  /*142b0*/  FFMA.FTZ R17, R189, -UR23, R17 ;  /* 0x80000017bd117c23 */ /* 0x004fe20008010011 */
[----:B------:R-:W-:Y:S06]  /*142c0*/  IADD3 R171, R228, -R172, RZ ;  /* 0x800000ace4ab7210 */ /* 0x000fec0007ffe0ff */
[----:B------:R1:W2:Y:S02]  /*142d0*/  I2F R187, R132 ;  /* 0x0000008400bb7306 */ /* 0x0002a40000201400 */
[----:B-1----:R-:W-:Y:S01]  /*142e0*/  IABS R132, R171 ;  /* 0x000000ab00847213 */ /* 0x002fe20000000000 */
[----:B--2---:R-:W-:Y:S01]  /*142f0*/  FFMA.FTZ R10, R187, -UR23, R10 ;  /* 0x80000017bb0a7c23 */ /* 0x004fe2000801000a */
[----:B------:R-:W-:Y:S06]  /*14300*/  IADD3 R171, R229, -R135, RZ ;  /* 0x80000087e5ab7210 */ /* 0x000fec0007ffe0ff */
[----:B------:R1:W2:Y:S02]  /*14310*/  I2F R188, R132 ;  /* 0x0000008400bc7306 */ /* 0x0002a40000201400 */
[----:B-1----:R-:W-:Y:S01]  /*14320*/  IABS R132, R171 ;  /* 0x000000ab00847213 */ /* 0x002fe20000000000 */
[----:B--2---:R-:W-:Y:S01]  /*14330*/  FFMA.FTZ R20, R188, -UR23, R20 ;  /* 0x80000017bc147c23 */ /* 0x004fe20008010014 */
[----:B------:R-:W-:Y:S06]  /*14340*/  IADD3 R171, R0, 0x21, RZ ;  /* 0x0000002100ab7810 */ /* 0x000fec0007ffe0ff */
[----:B------:R1:W2:Y:S01]  /*14350*/  I2F R191, R132 ;  /* 0x0000008400bf7306 */ /* 0x0002a20000201400 */
[----:B------:R-:W-:Y:S04]  /*14360*/  IADD3 R174, R228, -R171, RZ ;  /* 0x800000abe4ae7210 */ /* 0x000fe80007ffe0ff */
[----:B-1----:R-:W-:Y:S01]  /*14370*/  IABS R132, R174 ;  /* 0x000000ae00847213 */ /* 0x002fe20000000000 */
[----:B--2---:R-:W-:Y:S01]  /*14380*/  FFMA.FTZ R11, R191, -UR23, R11 ;  /* 0x80000017bf0b7c23 */ /* 0x004fe2000801000b */
[----:B------:R-:W-:Y:S02]  /*14390*/  FSEL R174, R9, -INF , !P0 ;  /* 0xff80000009ae7808 */ /* 0x000fe40004000000 */
[----:B------:R-:W-:Y:S01]  /*143a0*/  MOV R2, R132 ;  /* 0x0000008400027202 */ /* 0x000fe20000000f00 */
[----:B------:R-:W-:Y:S01]  /*143b0*/  IMAD.IADD R132, R229, 0x1, -R169 ;  /* 0x00000001e5847824 */ /* 0x000fe200078e0aa9 */
[C---:B------:R-:W-:Y:S02]  /*143c0*/  ISETP.GE.AND P0, PT, R168.reuse, R231, PT ;  /* 0x000000e7a800720c */ /* 0x040fe40003f06270 */
[----:B------:R1:W2:Y:S02]  /*143d0*/  I2F R190, R2 ;  /* 0x0000000200be7306 */ /* 0x0002a40000201400 */
[----:B------:R-:W-:Y:S04]  /*143e0*/  ISETP.GE.OR P0, PT, R168, R233, !P0 ;  /* 0x000000e9a800720c */ /* 0x000fe80004706670 */
[----:B------:R-:W-:Y:S02]  /*143f0*/  FSEL R184, R13, -INF , !P0 ;  /* 0xff8000000db87808 */ /* 0x000fe40004000000 */
[----:B------:R-:W-:Y:S02]  /*14400*/  ISETP.GE.AND P0, PT, R170, R231, PT ;  /* 0x000000e7aa00720c */ /* 0x000fe40003f06270 */
[----:B------:R-:W-:Y:S02]  /*14410*/  FSEL R13, R10, -INF , !P1 ;  /* 0xff8000000a0d7808 */ /* 0x000fe40004800000 */
[----:B------:R-:W-:Y:S02]  /*14420*/  ISETP.GE.OR P0, PT, R170, R233, !P0 ;  /* 0x000000e9aa00720c */ /* 0x000fe40004706670 */
[----:B------:R-:W-:Y:S02]  /*14430*/  ISETP.GE.AND P1, PT, R169, R230, PT ;  /* 0x000000e6a900720c */ /* 0x000fe40003f26270 */
[----:B------:R-:W-:Y:S02]  /*14440*/  FSEL R185, R16, -INF , !P0 ;  /* 0xff80000010b97808 */ /* 0x000fe40004000000 */
[----:B------:R-:W-:Y:S02]  /*14450*/  FSEL R16, R7, -INF , !P6 ;  /* 0xff80000007107808 */ /* 0x000fe40007000000 */
[----:B------:R-:W-:Y:S02]  /*14460*/  ISETP.GE.AND P6, PT, R173, R231, PT ;  /* 0x000000e7ad00720c */ /* 0x000fe40003fc6270 */
[----:B------:R-:W-:Y:S02]  /*14470*/  ISETP.GE.OR P1, PT, R169, R232, !P1 ;  /* 0x000000e8a900720c */ /* 0x000fe40004f26670 */
[----:B-1----:R-:W-:Y:S01]  /*14480*/  IABS R2, R132 ;  /* 0x0000008400027213 */ /* 0x002fe20000000000 */
[----:B--2---:R-:W-:Y:S01]  /*14490*/  FFMA.FTZ R21, R190, -UR23, R21 ;  /* 0x80000017be157c23 */ /* 0x004fe20008010015 */
[----:B------:R-:W-:Y:S02]  /*144a0*/  IADD3 R132, R0, 0x28, RZ ;  /* 0x0000002800847810 */ /* 0x000fe40007ffe0ff */
[----:B------:R-:W-:Y:S02]  /*144b0*/  MOV R4, R2 ;  /* 0x0000000200047202 */ /* 0x000fe40000000f00 */
[----:B------:R-:W-:Y:S02]  /*144c0*/  IADD3 R2, R228, -R132, RZ ;  /* 0x80000084e4027210 */ /* 0x000fe40007ffe0ff */
[----:B------:R-:W1:Y:S01]  /*144d0*/  I2F R183, R4 ;  /* 0x0000000400b77306 */ /* 0x000e620000201400 */
[----:B------:R-:W-:Y:S02]  /*144e0*/  ISETP.GE.OR P6, PT, R173, R233, !P6 ;  /* 0x000000e9ad00720c */ /* 0x000fe400077c6670 */
[----:B------:R-:W-:Y:S02]  /*144f0*/  IABS R2, R2 ;  /* 0x0000000200027213 */ /* 0x000fe40000000000 */
[----:B------:R-:W-:Y:S02]  /*14500*/  FSEL R186, R17, -INF , !P6 ;  /* 0xff80000011ba7808 */ /* 0x000fe40007000000 */
[C---:B------:R-:W-:Y:S02]  /*14510*/  ISETP.GE.AND P6, PT, R172.reuse, R231, PT ;  /* 0x000000e7ac00720c */ /* 0x040fe40003fc6270 */
[C---:B------:R-:W-:Y:S01]  /*14520*/  ISETP.GE.AND P0, PT, R135.reuse, R230, PT ;  /* 0x000000e68700720c */ /* 0x040fe20003f06270 */
[----:B------:R-:W2:Y:S01]  /*14530*/  I2F R182, R2 ;  /* 0x0000000200b67306 */ /* 0x000ea20000201400 */
[----:B------:R-:W-:Y:S02]  /*14540*/  ISETP.GE.OR P6, PT, R172, R233, !P6 ;  /* 0x000000e9ac00720c */ /* 0x000fe400077c6670 */
[----:B------:R-:W-:Y:S02]  /*14550*/  ISETP.GE.OR P0, PT, R135, R232, !P0 ;  /* 0x000000e88700720c */ /* 0x000fe40004706670 */
[----:B------:R-:W-:Y:S02]  /*14560*/  FSEL R194, R20, -INF , !P6 ;  /* 0xff80000014c27808 */ /* 0x000fe40007000000 */
[C---:B------:R-:W-:Y:S02]  /*14570*/  ISETP.GE.AND P6, PT, R168.reuse, R230, PT ;  /* 0x000000e6a800720c */ /* 0x040fe40003fc6270 */
[----:B------:R-:W-:Y:S02]  /*14580*/  FSEL R11, R11, -INF , !P0 ;  /* 0xff8000000b0b7808 */ /* 0x000fe40004000000 */
[----:B------:R-:W-:Y:S02]  /*14590*/  ISETP.GE.OR P6, PT, R168, R232, !P6 ;  /* 0x000000e8a800720c */ /* 0x000fe400077c6670 */
[----:B------:R-:W-:Y:S01]  /*145a0*/  ISETP.GE.AND P0, PT, R171, R231, PT ;  /* 0x000000e7ab00720c */ /* 0x000fe20003f06270 */
[----:B-1----:R-:W-:Y:S01]  /*145b0*/  FFMA.FTZ R14, R183, -UR23, R14 ;  /* 0x80000017b70e7c23 */ /* 0x002fe2000801000e */
[----:B------:R-:W-:Y:S02]  /*145c0*/  IADD3 R4, R229, -R168, RZ ;  /* 0x800000a8e5047210 */ /* 0x000fe40007ffe0ff */
[----:B------:R-:W-:Y:S02]  /*145d0*/  ISETP.GE.OR P0, PT, R171, R233, !P0 ;  /* 0x000000e9ab00720c */ /* 0x000fe40004706670 */
[----:B------:R-:W-:Y:S02]  /*145e0*/  FSEL R183, R14, -INF , !P1 ;  /* 0xff8000000eb77808 */ /* 0x000fe40004800000 */
[----:B------:R-:W-:Y:S02]  /*145f0*/  ISETP.GE.AND P1, PT, R170, R230, PT ;  /* 0x000000e6aa00720c */ /* 0x000fe40003f26270 */
[----:B------:R-:W-:Y:S01]  /*14600*/  FSEL R193, R21, -INF , !P0 ;  /* 0xff80000015c17808 */ /* 0x000fe20004000000 */
[----:B--2---:R-:W-:Y:S01]  /*14610*/  FFMA.FTZ R24, R182, -UR23, R24 ;  /* 0x80000017b6187c23 */ /* 0x004fe20008010018 */
[----:B------:R-:W-:Y:S02]  /*14620*/  IABS R2, R4 ;  /* 0x0000000400027213 */ /* 0x000fe40000000000 */
[----:B------:R-:W-:Y:S02]  /*14630*/  IADD3 R4, R228, -R6, RZ ;  /* 0x80000006e4047210 */ /* 0x000fe40007ffe0ff */
[----:B------:R1:W2:Y:S01]  /*14640*/  I2F R181, R2 ;  /* 0x0000000200b57306 */ /* 0x0002a20000201400 */
[----:B------:R-:W-:Y:S02]  /*14650*/  ISETP.GE.OR P1, PT, R170, R232, !P1 ;  /* 0x000000e8aa00720c */ /* 0x000fe40004f26670 */
[C---:B------:R-:W-:Y:S04]  /*14660*/  ISETP.GE.AND P0, PT, R132.reuse, R231, PT ;  /* 0x000000e78400720c */ /* 0x040fe80003f06270 */
[----:B------:R-:W-:Y:S04]  /*14670*/  ISETP.GE.OR P0, PT, R132, R233, !P0 ;  /* 0x000000e98400720c */ /* 0x000fe80004706670 */
[----:B------:R-:W-:Y:S02]  /*14680*/  FSEL R191, R24, -INF , !P0 ;  /* 0xff80000018bf7808 */ /* 0x000fe40004000000 */
[C---:B------:R-:W-:Y:S04]  /*14690*/  ISETP.GE.AND P0, PT, R173.reuse, R230, PT ;  /* 0x000000e6ad00720c */ /* 0x040fe80003f06270 */
[----:B------:R-:W-:Y:S02]  /*146a0*/  ISETP.GE.OR P0, PT, R173, R232, !P0 ;  /* 0x000000e8ad00720c */ /* 0x000fe40004706670 */
[----:B-1----:R-:W-:Y:S01]  /*146b0*/  IABS R2, R4 ;  /* 0x0000000400027213 */ /* 0x002fe20000000000 */
[----:B------:R-:W-:Y:S02]  /*146c0*/  IMAD.IADD R4, R229, 0x1, -R170 ;  /* 0x00000001e5047824 */ /* 0x000fe400078e0aaa */
[----:B--2---:R-:W-:Y:S01]  /*146d0*/  FFMA.FTZ R15, R181, -UR23, R15 ;  /* 0x80000017b50f7c23 */ /* 0x004fe2000801000f */
[----:B------:R1:W2:Y:S02]  /*146e0*/  I2F R180, R2 ;  /* 0x0000000200b47306 */ /* 0x0002a40000201400 */
[----:B-1----:R-:W-:Y:S01]  /*146f0*/  IABS R2, R4 ;  /* 0x0000000400027213 */ /* 0x002fe20000000000 */
[----:B--2---:R-:W-:Y:S01]  /*14700*/  FFMA.FTZ R25, R180, -UR23, R25 ;  /* 0x80000017b4197c23 */ /* 0x004fe20008010019 */
[----:B------:R-:W-:Y:S06]  /*14710*/  IADD3 R4, R228, -R5, RZ ;  /* 0x80000005e4047210 */ /* 0x000fec0007ffe0ff */
[----:B------:R1:W2:Y:S01]  /*14720*/  I2F R179, R2 ;  /* 0x0000000200b37306 */ /* 0x0002a20000201400 */
[----:B------:R-:W-:Y:S02]  /*14730*/  FSEL R180, R15, -INF , !P6 ;  /* 0xff8000000fb47808 */ /* 0x000fe40007000000 */
[----:B------:R-:W-:Y:S02]  /*14740*/  IABS R4, R4 ;  /* 0x0000000400047213 */ /* 0x000fe40000000000 */
[C---:B------:R-:W-:Y:S04]  /*14750*/  ISETP.GE.AND P6, PT, R6.reuse, R231, PT ;  /* 0x000000e70600720c */ /* 0x040fe80003fc6270 */
[----:B------:R-:W-:Y:S01]  /*14760*/  ISETP.GE.OR P6, PT, R6, R233, !P6 ;  /* 0x000000e90600720c */ /* 0x000fe200077c6670 */
[----:B------:R3:W4:Y:S03]  /*14770*/  I2F R133, R4 ;  /* 0x0000000400857306 */ /* 0x0007260000201400 */
[----:B------:R-:W-:Y:S02]  /*14780*/  FSEL R190, R25, -INF , !P6 ;  /* 0xff80000019be7808 */ /* 0x000fe40007000000 */
[C---:B------:R-:W-:Y:S04]  /*14790*/  ISETP.GE.AND P6, PT, R5.reuse, R231, PT ;  /* 0x000000e70500720c */ /* 0x040fe80003fc6270 */
[----:B------:R-:W-:Y:S02]  /*147a0*/  ISETP.GE.OR P6, PT, R5, R233, !P6 ;  /* 0x000000e90500720c */ /* 0x000fe400077c6670 */
[----:B-1----:R-:W-:Y:S01]  /*147b0*/  IADD3 R2, R229, -R173, RZ ;  /* 0x800000ade5027210 */ /* 0x002fe20007ffe0ff */
[----:B--2---:R-:W-:Y:S03]  /*147c0*/  FFMA.FTZ R18, R179, -UR23, R18 ;  /* 0x80000017b3127c23 */ /* 0x004fe60008010012 */
[----:B------:R-:W-:Y:S02]  /*147d0*/  IABS R2, R2 ;  /* 0x0000000200027213 */ /* 0x000fe40000000000 */
[----:B------:R-:W-:Y:S02]  /*147e0*/  FSEL R179, R18, -INF , !P1 ;  /* 0xff80000012b37808 */ /* 0x000fe40004800000 */
[----:B------:R1:W2:Y:S01]  /*147f0*/  I2F R12, R2 ;  /* 0x00000002000c7306 */ /* 0x0002a20000201400 */
[----:B---3--:R-:W-:Y:S01]  /*14800*/  IADD3 R4, R0, 0x31, RZ ;  /* 0x0000003100047810 */ /* 0x008fe20007ffe0ff */
[----:B----4-:R-:W-:Y:S03]  /*14810*/  FFMA.FTZ R28, R133, -UR23, R28 ;  /* 0x80000017851c7c23 */ /* 0x010fe6000801001c */
[----:B------:R-:W-:Y:S02]  /*14820*/  IADD3 R7, R228, -R4, RZ ;  /* 0x80000004e4077210 */ /* 0x000fe40007ffe0ff */
[----:B------:R-:W-:Y:S02]  /*14830*/  ISETP.GE.AND P1, PT, R4, R231, PT ;  /* 0x000000e70400720c */ /* 0x000fe40003f26270 */
[----:B------:R-:W-:Y:S02]  /*14840*/  FSEL R245, R28, -INF , !P6 ;  /* 0xff8000001cf57808 */ /* 0x000fe40007000000 */
[----:B------:R-:W-:Y:S02]  /*14850*/  ISETP.GE.OR P1, PT, R4, R233, !P1 ;  /* 0x000000e90400720c */ /* 0x000fe40004f26670 */
[C---:B------:R-:W-:Y:S04]  /*14860*/  ISETP.GE.AND P6, PT, R172.reuse, R230, PT ;  /* 0x000000e6ac00720c */ /* 0x040fe80003fc6270 */
[----:B------:R-:W-:Y:S02]  /*14870*/  ISETP.GE.OR P6, PT, R172, R232, !P6 ;  /* 0x000000e8ac00720c */ /* 0x000fe400077c6670 */
[----:B-1----:R-:W-:Y:S01]  /*14880*/  IABS R2, R7 ;  /* 0x0000000700027213 */ /* 0x002fe20000000000 */
[----:B--2---:R-:W-:Y:S01]  /*14890*/  FFMA.FTZ R19, R12, -UR23, R19 ;  /* 0x800000170c137c23 */ /* 0x004fe20008010013 */
[----:B------:R-:W-:Y:S02]  /*148a0*/  IADD3 R7, R229, -R172, RZ ;  /* 0x800000ace5077210 */ /* 0x000fe40007ffe0ff */
[----:B------:R1:W2:Y:S02]  /*148b0*/  I2F R10, R2 ;  /* 0x00000002000a7306 */ /* 0x0002a40000201400 */
[----:B------:R-:W-:Y:S02]  /*148c0*/  IABS R7, R7 ;  /* 0x0000000700077213 */ /* 0x000fe40000000000 */
[----:B------:R-:W-:Y:S02]  /*148d0*/  FSEL R181, R19, -INF , !P0 ;  /* 0xff80000013b57808 */ /* 0x000fe40004000000 */
[C---:B------:R-:W-:Y:S04]  /*148e0*/  ISETP.GE.AND P0, PT, R171.reuse, R230, PT ;  /* 0x000000e6ab00720c */ /* 0x040fe80003f06270 */
[----:B------:R3:W4:Y:S01]  /*148f0*/  I2F R17, R7 ;  /* 0x0000000700117306 */ /* 0x0007220000201400 */
[----:B------:R-:W-:Y:S02]  /*14900*/  ISETP.GE.OR P0, PT, R171, R232, !P0 ;  /* 0x000000e8ab00720c */ /* 0x000fe40004706670 */
[----:B-1----:R-:W-:Y:S01]  /*14910*/  IADD3 R2, R0, 0x38, RZ ;  /* 0x0000003800027810 */ /* 0x002fe20007ffe0ff */
[----:B--2---:R-:W-:Y:S01]  /*14920*/  FFMA.FTZ R29, R10, -UR23, R29 ;  /* 0x800000170a1d7c23 */ /* 0x004fe2000801001d */
[----:B------:R-:W-:Y:S03]  /*14930*/  IADD3 R0, R0, 0x39, RZ ;  /* 0x0000003900007810 */ /* 0x000fe60007ffe0ff */
[----:B------:R-:W-:Y:S01]  /*14940*/  IMAD.IADD R8, R228, 0x1, -R2 ;  /* 0x00000001e4087824 */ /* 0x000fe200078e0a02 */
[----:B------:R-:W-:Y:S02]  /*14950*/  FSEL R247, R29, -INF , !P1 ;  /* 0xff8000001df77808 */ /* 0x000fe40004800000 */
[C---:B------:R-:W-:Y:S02]  /*14960*/  ISETP.GE.AND P1, PT, R2.reuse, R231, PT ;  /* 0x000000e70200720c */ /* 0x040fe40003f26270 */
[----:B---3--:R-:W-:Y:S01]  /*14970*/  IABS R7, R8 ;  /* 0x0000000800077213 */ /* 0x008fe20000000000 */
[----:B----4-:R-:W-:Y:S01]  /*14980*/  FFMA.FTZ R22, R17, -UR23, R22 ;  /* 0x8000001711167c23 */ /* 0x010fe20008010016 */
[----:B------:R-:W-:Y:S02]  /*14990*/  IADD3 R8, R229, -R171, RZ ;  /* 0x800000abe5087210 */ /* 0x000fe40007ffe0ff */
[----:B------:R1:W2:Y:S01]  /*149a0*/  I2F R9, R7 ;  /* 0x0000000700097306 */ /* 0x0002a20000201400 */
[----:B------:R-:W-:Y:S02]  /*149b0*/  ISETP.GE.OR P1, PT, R2, R233, !P1 ;  /* 0x000000e90200720c */ /* 0x000fe40004f26670 */
[----:B------:R-:W-:Y:S02]  /*149c0*/  FSEL R189, R22, -INF , !P6 ;  /* 0xff80000016bd7808 */ /* 0x000fe40007000000 */
[C---:B------:R-:W-:Y:S04]  /*149d0*/  ISETP.GE.AND P6, PT, R132.reuse, R230, PT ;  /* 0x000000e68400720c */ /* 0x040fe80003fc6270 */
[----:B------:R-:W-:Y:S02]  /*149e0*/  ISETP.GE.OR P6, PT, R132, R232, !P6 ;  /* 0x000000e88400720c */ /* 0x000fe400077c6670 */
[----:B-1----:R-:W-:Y:S01]  /*149f0*/  IABS R7, R8 ;  /* 0x0000000800077213 */ /* 0x002fe20000000000 */
[----:B--2---:R-:W-:Y:S01]  /*14a00*/  FFMA.FTZ R32, R9, -UR23, R32 ;  /* 0x8000001709207c23 */ /* 0x004fe20008010020 */
[----:B------:R-:W-:Y:S01]  /*14a10*/  IADD3 R8, R228, -R0, RZ ;  /* 0x80000000e4087210 */ /* 0x000fe20007ffe0ff */
[----:B------:R-:W-:Y:S01]  /*14a20*/  IMAD.IADD R9, R229, 0x1, -R5 ;  /* 0x00000001e5097824 */ /* 0x000fe200078e0a05 */
[----:B------:R1:W2:Y:S02]  /*14a30*/  I2F R15, R7 ;  /* 0x00000007000f7306 */ /* 0x0002a40000201400 */
[----:B------:R-:W-:Y:S02]  /*14a40*/  FSEL R246, R32, -INF , !P1 ;  /* 0xff80000020f67808 */ /* 0x000fe40004800000 */
[C---:B------:R-:W-:Y:S04]  /*14a50*/  ISETP.GE.AND P1, PT, R6.reuse, R230, PT ;  /* 0x000000e60600720c */ /* 0x040fe80003f26270 */
[----:B------:R-:W-:Y:S02]  /*14a60*/  ISETP.GE.OR P1, PT, R6, R232, !P1 ;  /* 0x000000e80600720c */ /* 0x000fe40004f26670 */
[----:B-1----:R-:W-:Y:S01]  /*14a70*/  IABS R7, R8 ;  /* 0x0000000800077213 */ /* 0x002fe20000000000 */
[----:B--2---:R-:W-:Y:S01]  /*14a80*/  FFMA.FTZ R23, R15, -UR23, R23 ;  /* 0x800000170f177c23 */ /* 0x004fe20008010017 */
[----:B------:R-:W-:Y:S02]  /*14a90*/  IADD3 R8, R229, -R132, RZ ;  /* 0x80000084e5087210 */ /* 0x000fe40007ffe0ff */
[----:B------:R1:W2:Y:S02]  /*14aa0*/  I2F R14, R7 ;  /* 0x00000007000e7306 */ /* 0x0002a40000201400 */
[----:B------:R-:W-:Y:S02]  /*14ab0*/  FSEL R188, R23, -INF , !P0 ;  /* 0xff80000017bc7808 */ /* 0x000fe40004000000 */
[C---:B------:R-:W-:Y:S01]  /*14ac0*/  ISETP.GE.AND P0, PT, R0.reuse, R231, PT ;  /* 0x000000e70000720c */ /* 0x040fe20003f06270 */
[----:B------:R-:W-:Y:S03]  /*14ad0*/  LDSM.16.MT88.4 R20, [R202+0x18000] ;  /* 0x01800000ca14783b */ /* 0x000fe60000004200 */
[----:B------:R-:W-:Y:S02]  /*14ae0*/  ISETP.GE.OR P0, PT, R0, R233, !P0 ;  /* 0x000000e90000720c */ /* 0x000fe40004706670 */
[----:B-1----:R-:W-:Y:S01]  /*14af0*/  IABS R7, R8 ;  /* 0x0000000800077213 */ /* 0x002fe20000000000 */
[----:B--2---:R-:W-:Y:S01]  /*14b00*/  FFMA.FTZ R33, R14, -UR23, R33 ;  /* 0x800000170e217c23 */ /* 0x004fe20008010021 */
[----:B------:R-:W-:Y:S02]  /*14b10*/  IADD3 R8, R229, -R6, RZ ;  /* 0x80000006e5087210 */ /* 0x000fe40007ffe0ff */
[----:B------:R1:W2:Y:S02]  /*14b20*/  I2F R12, R7 ;  /* 0x00000007000c7306 */ /* 0x0002a40000201400 */
[----:B------:R-:W-:Y:S02]  /*14b30*/  FSEL R243, R33, -INF , !P0 ;  /* 0xff80000021f37808 */ /* 0x000fe40004000000 */
[C---:B------:R-:W-:Y:S04]  /*14b40*/  ISETP.GE.AND P0, PT, R5.reuse, R230, PT ;  /* 0x000000e60500720c */ /* 0x040fe80003f06270 */
[----:B------:R-:W-:Y:S02]  /*14b50*/  ISETP.GE.OR P0, PT, R5, R232, !P0 ;  /* 0x000000e80500720c */ /* 0x000fe40004706670 */
[----:B-1----:R-:W-:Y:S01]  /*14b60*/  IABS R7, R8 ;  /* 0x0000000800077213 */ /* 0x002fe20000000000 */
[----:B--2---:R-:W-:Y:S03]  /*14b70*/  FFMA.FTZ R26, R12, -UR23, R26 ;  /* 0x800000170c1a7c23 */ /* 0x004fe6000801001a */
[----:B------:R1:W2:Y:S02]  /*14b80*/  I2F R10, R7 ;  /* 0x00000007000a7306 */ /* 0x0002a40000201400 */
[----:B------:R-:W-:Y:S02]  /*14b90*/  FSEL R182, R26, -INF , !P6 ;  /* 0xff8000001ab67808 */ /* 0x000fe40007000000 */
[C---:B------:R-:W-:Y:S04]  /*14ba0*/  ISETP.GE.AND P6, PT, R4.reuse, R230, PT ;  /* 0x000000e60400720c */ /* 0x040fe80003fc6270 */
[----:B------:R-:W-:Y:S02]  /*14bb0*/  ISETP.GE.OR P6, PT, R4, R232, !P6 ;  /* 0x000000e80400720c */ /* 0x000fe400077c6670 */
[----:B-1----:R-:W-:Y:S01]  /*14bc0*/  FMNMX.FTZ R7, R177, R3, !PT ;  /* 0x00000003b1077209 */ /* 0x002fe20007810000 */
[----:B--2---:R-:W-:Y:S03]  /*14bd0*/  FFMA.FTZ R27, R10, -UR23, R27 ;  /* 0x800000170a1b7c23 */ /* 0x004fe6000801001b */
[----:B------:R-:W-:Y:S02]  /*14be0*/  FMNMX.FTZ R8, R176, R7, !PT ;  /* 0x00000007b0087209 */ /* 0x000fe40007810000 */
[----:B------:R-:W-:Y:S02]  /*14bf0*/  IABS R7, R9 ;  /* 0x0000000900077213 */ /* 0x000fe40000000000 */
[----:B------:R-:W-:Y:S02]  /*14c00*/  FMNMX.FTZ R8, R175, R8, !PT ;  /* 0x00000008af087209 */ /* 0x000fe40007810000 */
[----:B------:R-:W-:Y:S02]  /*14c10*/  MOV R6, R7 ;  /* 0x0000000700067202 */ /* 0x000fe40000000f00 */
[C---:B------:R-:W-:Y:S02]  /*14c20*/  IADD3 R7, R229.reuse, -R4, RZ ;  /* 0x80000004e5077210 */ /* 0x040fe40007ffe0ff */
[----:B------:R1:W2:Y:S01]  /*14c30*/  I2F R15, R6 ;  /* 0x00000006000f7306 */ /* 0x0002a20000201400 */
[----:B------:R-:W-:Y:S02]  /*14c40*/  FMNMX.FTZ R8, R174, R8, !PT ;  /* 0x00000008ae087209 */ /* 0x000fe40007810000 */
[----:B------:R-:W-:Y:S02]  /*14c50*/  IADD3 R9, R229, -R2, RZ ;  /* 0x80000002e5097210 */ /* 0x000fe40007ffe0ff */
[----:B------:R-:W-:Y:S02]  /*14c60*/  FMNMX.FTZ R8, R192, R8, !PT ;  /* 0x00000008c0087209 */ /* 0x000fe40007810000 */
[----:B------:R-:W-:Y:S02]  /*14c70*/  FSEL R187, R27, -INF , !P1 ;  /* 0xff8000001bbb7808 */ /* 0x000fe40004800000 */
[----:B------:R-:W-:Y:S02]  /*14c80*/  FMNMX.FTZ R8, R184, R8, !PT ;  /* 0x00000008b8087209 */ /* 0x000fe40007810000 */
[C---:B------:R-:W-:Y:S02]  /*14c90*/  ISETP.GE.AND P1, PT, R2.reuse, R230, PT ;  /* 0x000000e60200720c */ /* 0x040fe40003f26270 */
[----:B------:R-:W-:Y:S02]  /*14ca0*/  FMNMX.FTZ R8, R185, R8, !PT ;  /* 0x00000008b9087209 */ /* 0x000fe40007810000 */
[----:B------:R-:W-:Y:S02]  /*14cb0*/  ISETP.GE.OR P1, PT, R2, R232, !P1 ;  /* 0x000000e80200720c */ /* 0x000fe40004f26670 */
[----:B------:R-:W-:Y:S04]  /*14cc0*/  FMNMX.FTZ R8, R186, R8, !PT ;  /* 0x00000008ba087209 */ /* 0x000fe80007810000 */
[----:B------:R-:W-:Y:S02]  /*14cd0*/  FMNMX.FTZ R8, R194, R8, !PT ;  /* 0x00000008c2087209 */ /* 0x000fe40007810000 */
[----:B-1----:R-:W-:Y:S01]  /*14ce0*/  IABS R6, R7 ;  /* 0x0000000700067213 */ /* 0x002fe20000000000 */
[----:B--2---:R-:W-:Y:S01]  /*14cf0*/  FFMA.FTZ R30, R15, -UR23, R30 ;  /* 0x800000170f1e7c23 */ /* 0x004fe2000801001e */
[----:B------:R-:W-:Y:S02]  /*14d00*/  FMNMX.FTZ R8, R193, R8, !PT ;  /* 0x00000008c1087209 */ /* 0x000fe40007810000 */
[----:B------:R-:W1:Y:S01]  /*14d10*/  I2F R12, R6 ;  /* 0x00000006000c7306 */ /* 0x000e620000201400 */
        /* <DEDUP_REMOVED lines=11> */
[----:B------:R-:W-:Y:S01]  /*14dd0*/  FMNMX.FTZ R133, R243, R133, !PT ;  /* 0x00000085f3857209 */ /* 0x000fe20007810000 */
[----:B-1----:R-:W-:Y:S01]  /*14de0*/  FFMA.FTZ R31, R12, -UR23, R31 ;  /* 0x800000170c1f7c23 */ /* 0x002fe2000801001f */
[----:B------:R-:W-:Y:S02]  /*14df0*/  IABS R6, R9 ;  /* 0x0000000900067213 */ /* 0x000fe40000000000 */
[----:B------:R-:W-:Y:S01]  /*14e00*/  IADD3 R9, R229, -R0, RZ ;  /* 0x80000000e5097210 */ /* 0x000fe20007ffe0ff */
[----:B------:R-:W1:Y:S01]  /*14e10*/  SHFL.BFLY PT, R5, R133, 0x2, 0x1f ;  /* 0x0c401f0085057f89 */ /* 0x000e6200000e0000 */
[----:B------:R-:W2:Y:S01]  /*14e20*/  I2F R10, R6 ;  /* 0x00000006000a7306 */ /* 0x000ea20000201400 */
[----:B------:R-:W-:Y:S02]  /*14e30*/  FMNMX.FTZ R7, R179, R7, !PT ;  /* 0x00000007b3077209 */ /* 0x000fe40007810000 */
[----:B------:R-:W-:Y:S02]  /*14e40*/  FSEL R241, R30, -INF , !P0 ;  /* 0xff8000001ef17808 */ /* 0x000fe40004000000 */
[----:B------:R-:W-:Y:S02]  /*14e50*/  FSEL R242, R31, -INF , !P6 ;  /* 0xff8000001ff27808 */ /* 0x000fe40007000000 */
[C---:B------:R-:W-:Y:S01]  /*14e60*/  ISETP.GE.AND P0, PT, R0.reuse, R230, PT ;  /* 0x000000e60000720c */ /* 0x040fe20003f06270 */
[----:B------:R-:W-:Y:S03]  /*14e70*/  LDSM.16.MT88.4 R28, [R204+0x18000] ;  /* 0x01800000cc1c783b */ /* 0x000fe60000004200 */
[----:B------:R-:W-:Y:S02]  /*14e80*/  ISETP.GE.OR P0, PT, R0, R232, !P0 ;  /* 0x000000e80000720c */ /* 0x000fe40004706670 */
[----:B-1----:R-:W-:Y:S01]  /*14e90*/  FMNMX.FTZ R133, R133, R5, !PT ;  /* 0x0000000585857209 */ /* 0x002fe20007810000 */
[----:B--2---:R-:W-:Y:S01]  /*14ea0*/  FFMA.FTZ R34, R10, -UR23, R34 ;  /* 0x800000170a227c23 */ /* 0x004fe20008010022 */
[----:B------:R-:W-:Y:S04]  /*14eb0*/  IABS R6, R9 ;  /* 0x0000000900067213 */ /* 0x000fe80000000000 */
[----:B------:R1:W2:Y:S01]  /*14ec0*/  I2F R8, R6 ;  /* 0x0000000600087306 */ /* 0x0002a20000201400 */
[----:B------:R-:W-:Y:S02]  /*14ed0*/  FSEL R244, R34, -INF , !P1 ;  /* 0xff80000022f47808 */ /* 0x000fe40004800000 */
[----:B-1----:R-:W-:Y:S01]  /*14ee0*/  FMNMX.FTZ R6, R181, R7, !PT ;  /* 0x00000007b5067209 */ /* 0x002fe20007810000 */
[----:B--2---:R-:W-:Y:S03]  /*14ef0*/  FFMA.FTZ R35, R8, -UR23, R35 ;  /* 0x8000001708237c23 */ /* 0x004fe60008010023 */
[----:B------:R-:W-:Y:S02]  /*14f00*/  FMNMX.FTZ R6, R189, R6, !PT ;  /* 0x00000006bd067209 */ /* 0x000fe40007810000 */
[----:B------:R-:W-:Y:S02]  /*14f10*/  FSEL R135, R35, -INF , !P0 ;  /* 0xff80000023877808 */ /* 0x000fe40004000000 */
[----:B------:R-:W-:Y:S04]  /*14f20*/  FMNMX.FTZ R4, R188, R6, !PT ;  /* 0x00000006bc047209 */ /* 0x000fe80007810000 */
[----:B------:R-:W-:Y:S04]  /*14f30*/  FMNMX.FTZ R4, R182, R4, !PT ;  /* 0x00000004b6047209 */ /* 0x000fe80007810000 */
[----:B------:R-:W-:Y:S02]  /*14f40*/  FMNMX.FTZ R2, R187, R4, !PT ;  /* 0x00000004bb027209 */ /* 0x000fe40007810000 */
[----:B------:R-:W1:Y:S02]  /*14f50*/  SHFL.BFLY PT, R4, R133, 0x1, 0x1f ;  /* 0x0c201f0085047f89 */ /* 0x000e6400000e0000 */
[----:B------:R-:W-:Y:S04]  /*14f60*/  FMNMX.FTZ R2, R241, R2, !PT ;  /* 0x00000002f1027209 */ /* 0x000fe80007810000 */
[----:B------:R-:W-:Y:S04]  /*14f70*/  FMNMX.FTZ R0, R242, R2, !PT ;  /* 0x00000002f2007209 */ /* 0x000fe80007810000 */
[----:B------:R-:W-:Y:S04]  /*14f80*/  FMNMX.FTZ R0, R244, R0, !PT ;  /* 0x00000000f4007209 */ /* 0x000fe80007810000 */
[----:B------:R-:W-:Y:S05]  /*14f90*/  FMNMX.FTZ R0, R135, R0, !PT ;  /* 0x0000000087007209 */ /* 0x000fea0007810000 */
[----:B------:R-:W2:Y:S01]  /*14fa0*/  SHFL.BFLY PT, R2, R0, 0x2, 0x1f ;  /* 0x0c401f0000027f89 */ /* 0x000ea200000e0000 */
[----:B-1----:R-:W-:Y:S04]  /*14fb0*/  FMNMX.FTZ R133, R133, R4, !PT ;  /* 0x0000000485857209 */ /* 0x002fe80007810000 */
[C---:B------:R-:W-:Y:S01]  /*14fc0*/  FSETP.NEU.FTZ.AND P1, PT, R133.reuse, -INF , PT ;  /* 0xff8000008500780b */ /* 0x040fe20003f3d000 */
[----:B------:R-:W-:Y:S05]  /*14fd0*/  FMUL.FTZ R172, R133, c[0x0][0x23c] ;  /* 0x00008f0085ac7a20 */ /* 0x000fea0000410000 */
[----:B------:R-:W-:Y:S05]  /*14fe0*/  FSEL R172, R172, RZ, P1 ;  /* 0x000000ffacac7208 */ /* 0x000fea0000800000 */
[--C-:B------:R-:W-:Y:S01]  /*14ff0*/  FFMA.FTZ R4, R177, c[0x0][0x23c], -R172.reuse ;  /* 0x00008f00b1047a23 */ /* 0x100fe200000108ac */
[----:B--2---:R-:W-:Y:S03]  /*15000*/  FMNMX.FTZ R0, R0, R2, !PT ;  /* 0x0000000200007209 */ /* 0x004fe60007810000 */
[----:B------:R1:W-:Y:S02]  /*15010*/  MUFU.EX2 R252, R4 ;  /* 0x0000000400fc7308 */ /* 0x0003e40000000800 */
[----:B------:R-:W2:Y:S01]  /*15020*/  SHFL.BFLY PT, R2, R0, 0x1, 0x1f ;  /* 0x0c201f0000027f89 */ /* 0x000ea200000e0000 */
[--C-:B-1----:R-:W-:Y:S01]  /*15030*/  FFMA.FTZ R4, R176, c[0x0][0x23c], -R172.reuse ;  /* 0x00008f00b0047a23 */ /* 0x102fe200000108ac */
[----:B--2---:R-:W-:Y:S01]  /*15040*/  FMNMX.FTZ R132, R0, R2, !PT ;  /* 0x0000000200847209 */ /* 0x004fe20007810000 */
[--C-:B------:R-:W-:Y:S05]  /*15050*/  FFMA.FTZ R0, R175, c[0x0][0x23c], -R172.reuse ;  /* 0x00008f00af007a23 */ /* 0x100fea00000108ac */
[----:B------:R-:W1:Y:S01]  /*15060*/  MUFU.EX2 R177, R4 ;  /* 0x0000000400b17308 */ /* 0x000e620000000800 */
[C---:B------:R-:W-:Y:S01]  /*15070*/  FSETP.NEU.FTZ.AND P0, PT, R132.reuse, -INF , PT ;  /* 0xff8000008400780b */ /* 0x040fe20003f1d000 */
[----:B------:R-:W-:Y:S05]  /*15080*/  FMUL.FTZ R173, R132, c[0x0][0x23c] ;  /* 0x00008f0084ad7a20 */ /* 0x000fea0000410000 */
[----:B------:R-:W-:Y:S03]  /*15090*/  FSEL R173, R173, RZ, P0 ;  /* 0x000000ffadad7208 */ /* 0x000fe60000000000 */
[----:B------:R2:W-:Y:S02]  /*150a0*/  MUFU.EX2 R176, R0 ;  /* 0x0000000000b07308 */ /* 0x0005e40000000800 */
[--C-:B------:R-:W-:Y:S08]  /*150b0*/  FFMA.FTZ R2, R11, c[0x0][0x23c], -R173.reuse ;  /* 0x00008f000b027a23 */ /* 0x100ff000000108ad */
[----:B------:R3:W-:Y:S01]  /*150c0*/  MUFU.EX2 R248, R2 ;  /* 0x0000000200f87308 */ /* 0x0007e20000000800 */
[----:B-1----:R-:W-:Y:S01]  /*150d0*/  F2FP.BF16.PACK_AB R168, R177, R252 ;  /* 0x000000fcb1a8723e */ /* 0x002fe200000010ff */
[----:B--2---:R-:W-:Y:S08]  /*150e0*/  FFMA.FTZ R0, R174, c[0x0][0x23c], -R172 ;  /* 0x00008f00ae007a23 */ /* 0x004ff000000108ac */
[----:B------:R1:W2:Y:S01]  /*150f0*/  MUFU.EX2 R175, R0 ;  /* 0x0000000000af7308 */ /* 0x0002a20000000800 */
[----:B---3--:R-:W-:Y:S02]  /*15100*/  FSEL R2, R132, RZ, P0 ;  /* 0x000000ff84027208 */ /* 0x008fe40000000000 */
[----:B------:R-:W-:Y:S01]  /*15110*/  PLOP3.LUT P0, PT, PT, PT, UP0, 0x80, 0x0 ;  /* 0x000000000000781c */ /* 0x000fe20003f0f008 */
[--C-:B-1----:R-:W-:Y:S01]  /*15120*/  FFMA.FTZ R0, R178, c[0x0][0x23c], -R173.reuse ;  /* 0x00008f00b2007a23 */ /* 0x102fe200000108ad */
[----:B--2---:R-:W-:Y:S05]  /*15130*/  F2FP.BF16.PACK_AB R170, R175, R176 ;  /* 0x000000b0afaa723e */ /* 0x004fea00000010ff */
[----:B------:R1:W-:Y:S02]  /*15140*/  MUFU.EX2 R251, R0 ;  /* 0x0000000000fb7308 */ /* 0x0003e40000000800 */
[--C-:B-1----:R-:W-:Y:S08]  /*15150*/  FFMA.FTZ R0, R16, c[0x0][0x23c], -R173.reuse ;  /* 0x00008f0010007a23 */ /* 0x102ff000000108ad */
[----:B------:R1:W2:Y:S02]  /*15160*/  MUFU.EX2 R250, R0 ;  /* 0x0000000000fa7308 */ /* 0x0002a40000000800 */
[----:B-1----:R-:W-:Y:S01]  /*15170*/  FFMA.FTZ R0, R13, c[0x0][0x23c], -R173 ;  /* 0x00008f000d007a23 */ /* 0x002fe200000108ad */
[----:B--2---:R-:W-:Y:S01]  /*15180*/  F2FP.BF16.PACK_AB R169, R250, R251 ;  /* 0x000000fbfaa9723e */ /* 0x004fe200000010ff */
[----:B------:R-:W1:Y:S06]  /*15190*/  LDSM.16.MT88.4 R12, [R201+0x18000] ;  /* 0x01800000c90c783b */ /* 0x000e6c0000004200 */
[----:B------:R2:W3:Y:S02]  /*151a0*/  MUFU.EX2 R249, R0 ;  /* 0x0000000000f97308 */ /* 0x0004e40000000800 */
[----:B--2---:R-:W-:Y:S02]  /*151b0*/  FSEL R0, R133, RZ, P1 ;  /* 0x000000ff85007208 */ /* 0x004fe40000800000 */
[----:B---3--:R-:W-:Y:S03]  /*151c0*/  F2FP.BF16.PACK_AB R171, R248, R249 ;  /* 0x000000f9f8ab723e */ /* 0x008fe600000010ff */
[----:B------:R-:W-:Y:S04]  /*151d0*/  FADD.FTZ R0, -R0, R3 ;  /* 0x0000000300007221 */ /* 0x000fe80000010100 */
[----:B------:R-:W-:Y:S04]  /*151e0*/  FMUL.FTZ R0, R0, c[0x0][0x23c] ;  /* 0x00008f0000007a20 */ /* 0x000fe80000410000 */
[----:B------:R2:W3:Y:S02]  /*151f0*/  MUFU.EX2 R3, R0 ;  /* 0x0000000000037308 */ /* 0x0004e40000000800 */
[----:B--2---:R-:W-:Y:S02]  /*15200*/  FADD.FTZ R0, -R2, R134 ;  /* 0x0000008602007221 */ /* 0x004fe40000010100 */
[C---:B---3--:R-:W-:Y:S02]  /*15210*/  FMUL.FTZ R4, R3.reuse, R136 ;  /* 0x0000008803047220 */ /* 0x048fe40000410000 */
[----:B------:R-:W-:Y:S02]  /*15220*/  FMUL.FTZ R0, R0, c[0x0][0x23c] ;  /* 0x00008f0000007a20 */ /* 0x000fe40000410000 */
[C---:B------:R-:W-:Y:S02]  /*15230*/  FMUL.FTZ R5, R3.reuse, R137 ;  /* 0x0000008903057220 */ /* 0x040fe40000410000 */
[C---:B------:R-:W-:Y:S02]  /*15240*/  FMUL.FTZ R8, R3.reuse, R140 ;  /* 0x0000008c03087220 */ /* 0x040fe40000410000 */
[----:B------:R-:W2:Y:S01]  /*15250*/  MUFU.EX2 R0, R0 ;  /* 0x0000000000007308 */ /* 0x000ea20000000800 */
[C---:B------:R-:W-:Y:S02]  /*15260*/  FMUL.FTZ R9, R3.reuse, R141 ;  /* 0x0000008d03097220 */ /* 0x040fe40000410000 */
[C---:B------:R-:W-:Y:S02]  /*15270*/  FMUL.FTZ R16, R3.reuse, R148 ;  /* 0x0000009403107220 */ /* 0x040fe40000410000 */
[C---:B------:R-:W-:Y:S02]  /*15280*/  FMUL.FTZ R17, R3.reuse, R149 ;  /* 0x0000009503117220 */ /* 0x040fe40000410000 */
[C---:B------:R-:W-:Y:S02]  /*15290*/  FMUL.FTZ R24, R3.reuse, R156 ;  /* 0x0000009c03187220 */ /* 0x040fe40000410000 */
[C---:B------:R-:W-:Y:S02]  /*152a0*/  FMUL.FTZ R25, R3.reuse, R157 ;  /* 0x0000009d03197220 */ /* 0x040fe40000410000 */
[C---:B------:R-:W-:Y:S02]  /*152b0*/  FMUL.FTZ R32, R3.reuse, R164 ;  /* 0x000000a403207220 */ /* 0x040fe40000410000 */
[C---:B------:R-:W-:Y:S02]  /*152c0*/  FMUL.FTZ R33, R3.reuse, R165 ;  /* 0x000000a503217220 */ /* 0x040fe40000410000 */
[--C-:B------:R-:W-:Y:S02]  /*152d0*/  FFMA.FTZ R2, R192, c[0x0][0x23c], -R172.reuse ;  /* 0x00008f00c0027a23 */ /* 0x100fe400000108ac */
[C---:B------:R-:W-:Y:S02]  /*152e0*/  FMUL.FTZ R36, R3.reuse, R36 ;  /* 0x0000002403247220 */ /* 0x040fe40000410000 */
[C---:B------:R-:W-:Y:S01]  /*152f0*/  FMUL.FTZ R37, R3.reuse, R37 ;  /* 0x0000002503257220 */ /* 0x040fe20000410000 */
[----:B------:R3:W-:Y:S01]  /*15300*/  MUFU.EX2 R240, R2 ;  /* 0x0000000200f07308 */ /* 0x0007e20000000800 */
[C---:B------:R-:W-:Y:S02]  /*15310*/  FMUL.FTZ R40, R3.reuse, R40 ;  /* 0x0000002803287220 */ /* 0x040fe40000410000 */
[C---:B------:R-:W-:Y:S02]  /*15320*/  FMUL.FTZ R41, R3.reuse, R41 ;  /* 0x0000002903297220 */ /* 0x040fe40000410000 */
[C---:B--2---:R-:W-:Y:S02]  /*15330*/  FMUL.FTZ R6, R0.reuse, R138 ;  /* 0x0000008a00067220 */ /* 0x044fe40000410000 */
[C---:B------:R-:W-:Y:S02]  /*15340*/  FMUL.FTZ R7, R0.reuse, R139 ;  /* 0x0000008b00077220 */ /* 0x040fe40000410000 */
[----:B------:R-:W2:Y:S01]  /*15350*/  LDSM.16.MT88.4 R136, [R203+0x18000] ;  /* 0x01800000cb88783b */ /* 0x000ea20000004200 */
[C---:B------:R-:W-:Y:S02]  /*15360*/  FMUL.FTZ R10, R0.reuse, R142 ;  /* 0x0000008e000a7220 */ /* 0x040fe40000410000 */
[C---:B------:R-:W-:Y:S02]  /*15370*/  FMUL.FTZ R11, R0.reuse, R143 ;  /* 0x0000008f000b7220 */ /* 0x040fe40000410000 */
[C---:B-1----:R-:W-:Y:S03]  /*15380*/  HMMA.16816.F32.BF16 R4, R168.reuse, R12, R4 ;  /* 0x0000000ca804723c */ /* 0x042fe60000041804 */
[----:B------:R-:W1:Y:S02]  /*15390*/  LDSM.16.MT88.4 R140, [R201+0x1a000] ;  /* 0x01a00000c98c783b */ /* 0x000e640000004200 */
[C---:B------:R-:W-:Y:S02]  /*153a0*/  FMUL.FTZ R18, R0.reuse, R150 ;  /* 0x0000009600127220 */ /* 0x040fe40000410000 */
[C---:B------:R-:W-:Y:S01]  /*153b0*/  FMUL.FTZ R12, R3.reuse, R144 ;  /* 0x00000090030c7220 */ /* 0x040fe20000410000 */
[C---:B------:R-:W-:Y:S04]  /*153c0*/  HMMA.16816.F32.BF16 R8, R168.reuse, R14, R8 ;  /* 0x0000000ea808723c */ /* 0x040fe80000041808 */
[C---:B------:R-:W-:Y:S02]  /*153d0*/  FMUL.FTZ R13, R3.reuse, R145 ;  /* 0x00000091030d7220 */ /* 0x040fe40000410000 */
        /* <DEDUP_REMOVED lines=10> */
[C---:B------:R-:W-:Y:S01]  /*15480*/  FMUL.FTZ R38, R0.reuse, R38 ;  /* 0x0000002600267220 */ /* 0x040fe20000410000 */
[----:B------:R-:W-:Y:S01]  /*15490*/  LDSM.16.MT88.4 R156, [R201+0x1a800] ;  /* 0x01a80000c99c783b */ /* 0x000fe20000004200 */
[C---:B------:R-:W-:Y:S01]  /*154a0*/  FMUL.FTZ R20, R3.reuse, R152 ;  /* 0x0000009803147220 */ /* 0x040fe20000410000 */
[C---:B------:R-:W-:Y:S04]  /*154b0*/  HMMA.16816.F32.BF16 R16, R168.reuse, R22, R16 ;  /* 0x00000016a810723c */ /* 0x040fe80000041810 */
[C---:B------:R-:W-:Y:S02]  /*154c0*/  FMUL.FTZ R21, R3.reuse, R153 ;  /* 0x0000009903157220 */ /* 0x040fe40000410000 */
[C---:B------:R-:W-:Y:S01]  /*154d0*/  FMUL.FTZ R39, R0.reuse, R39 ;  /* 0x0000002700277220 */ /* 0x040fe20000410000 */
[----:B------:R-:W-:Y:S01]  /*154e0*/  LDSM.16.MT88.4 R164, [R203+0x19800] ;  /* 0x01980000cba4783b */ /* 0x000fe20000004200 */
[C---:B------:R-:W-:Y:S04]  /*154f0*/  FMUL.FTZ R22, R0.reuse, R154 ;  /* 0x0000009a00167220 */ /* 0x040fe80000410000 */
[----:B------:R-:W-:Y:S02]  /*15500*/  FMUL.FTZ R23, R0, R155 ;  /* 0x0000009b00177220 */ /* 0x000fe40000410000 */
[--C-:B---3--:R-:W-:Y:S01]  /*15510*/  FFMA.FTZ R2, R184, c[0x0][0x23c], -R172.reuse ;  /* 0x00008f00b8027a23 */ /* 0x108fe200000108ac */
[----:B------:R-:W-:Y:S01]  /*15520*/  LDSM.16.MT88.4 R152, [R204+0x18800] ;  /* 0x01880000cc98783b */ /* 0x000fe20000004200 */
[C---:B------:R-:W-:Y:S02]  /*15530*/  FMUL.FTZ R42, R0.reuse, R42 ;  /* 0x0000002a002a7220 */ /* 0x040fe40000410000 */
[C---:B------:R-:W-:Y:S01]  /*15540*/  FMUL.FTZ R43, R0.reuse, R43 ;  /* 0x0000002b002b7220 */ /* 0x040fe20000410000 */
[C---:B------:R-:W-:Y:S01]  /*15550*/  HMMA.16816.F32.BF16 R20, R168.reuse, R28, R20 ;  /* 0x0000001ca814723c */ /* 0x040fe20000041814 */
[----:B------:R3:W5:Y:S02]  /*15560*/  MUFU.EX2 R239, R2 ;  /* 0x0000000200ef7308 */ /* 0x0007640000000800 */
[C---:B------:R-:W-:Y:S02]  /*15570*/  FMUL.FTZ R44, R3.reuse, R44 ;  /* 0x0000002c032c7220 */ /* 0x040fe40000410000 */
[C---:B------:R-:W-:Y:S02]  /*15580*/  FMUL.FTZ R45, R3.reuse, R45 ;  /* 0x0000002d032d7220 */ /* 0x040fe40000410000 */
[C---:B------:R-:W-:Y:S01]  /*15590*/  FMUL.FTZ R28, R3.reuse, R160 ;  /* 0x000000a0031c7220 */ /* 0x040fe20000410000 */
[C---:B------:R-:W-:Y:S04]  /*155a0*/  HMMA.16816.F32.BF16 R24, R168.reuse, R30, R24 ;  /* 0x0000001ea818723c */ /* 0x040fe80000041818 */
[C---:B------:R-:W-:Y:S02]  /*155b0*/  FMUL.FTZ R29, R3.reuse, R161 ;  /* 0x000000a1031d7220 */ /* 0x040fe40000410000 */
[C---:B------:R-:W-:Y:S02]  /*155c0*/  FMUL.FTZ R46, R0.reuse, R46 ;  /* 0x0000002e002e7220 */ /* 0x040fe40000410000 */
[C---:B------:R-:W-:Y:S04]  /*155d0*/  FMUL.FTZ R30, R0.reuse, R162 ;  /* 0x000000a2001e7220 */ /* 0x040fe80000410000 */
[C---:B------:R-:W-:Y:S02]  /*155e0*/  FMUL.FTZ R31, R0.reuse, R163 ;  /* 0x000000a3001f7220 */ /* 0x040fe40000410000 */
[----:B------:R-:W-:Y:S01]  /*155f0*/  LDSM.16.MT88.4 R160, [R201+0x1c800] ;  /* 0x01c80000c9a0783b */ /* 0x000fe20000004200 */
[C---:B------:R-:W-:Y:S02]  /*15600*/  FMUL.FTZ R47, R0.reuse, R47 ;  /* 0x0000002f002f7220 */ /* 0x040fe40000410000 */
[C---:B------:R-:W-:Y:S02]  /*15610*/  FMUL.FTZ R48, R3.reuse, R48 ;  /* 0x0000003003307220 */ /* 0x040fe40000410000 */
[C---:B--2---:R-:W-:Y:S03]  /*15620*/  HMMA.16816.F32.BF16 R28, R168.reuse, R136, R28 ;  /* 0x00000088a81c723c */ /* 0x044fe6000004181c */
[----:B------:R-:W-:Y:S02]  /*15630*/  FMUL.FTZ R49, R3, R49 ;  /* 0x0000003103317220 */ /* 0x000fe40000410000 */
[C---:B------:R-:W-:Y:S02]  /*15640*/  FMUL.FTZ R50, R0.reuse, R50 ;  /* 0x0000003200327220 */ /* 0x040fe40000410000 */
[C---:B------:R-:W-:Y:S01]  /*15650*/  FMUL.FTZ R51, R0.reuse, R51 ;  /* 0x0000003300337220 */ /* 0x040fe20000410000 */
[C---:B------:R-:W-:Y:S01]  /*15660*/  HMMA.16816.F32.BF16 R32, R168.reuse, R138, R32 ;  /* 0x0000008aa820723c */ /* 0x040fe20000041820 */
[----:B------:R-:W2:Y:S03]  /*15670*/  LDSM.16.MT88.4 R136, [R204+0x1a000] ;  /* 0x01a00000cc88783b */ /* 0x000ea60000004200 */
[--C-:B---3--:R-:W-:Y:S02]  /*15680*/  FFMA.FTZ R2, R185, c[0x0][0x23c], -R172.reuse ;  /* 0x00008f00b9027a23 */ /* 0x108fe400000108ac */
[C---:B------:R-:W-:Y:S02]  /*15690*/  FMUL.FTZ R52, R3.reuse, R52 ;  /* 0x0000003403347220 */ /* 0x040fe40000410000 */
[C---:B-1----:R-:W-:Y:S01]  /*156a0*/  HMMA.16816.F32.BF16 R36, R168.reuse, R140, R36 ;  /* 0x0000008ca824723c */ /* 0x042fe20000041824 */
[----:B------:R1:W-:Y:S03]  /*156b0*/  MUFU.EX2 R238, R2 ;  /* 0x0000000200ee7308 */ /* 0x0003e60000000800 */
[C---:B------:R-:W-:Y:S02]  /*156c0*/  FMUL.FTZ R53, R3.reuse, R53 ;  /* 0x0000003503357220 */ /* 0x040fe40000410000 */
[C---:B------:R-:W-:Y:S02]  /*156d0*/  FMUL.FTZ R54, R0.reuse, R54 ;  /* 0x0000003600367220 */ /* 0x040fe40000410000 */
[C---:B------:R-:W-:Y:S01]  /*156e0*/  HMMA.16816.F32.BF16 R40, R168.reuse, R142, R40 ;  /* 0x0000008ea828723c */ /* 0x040fe20000041828 */
[----:B------:R-:W3:Y:S03]  /*156f0*/  LDSM.16.MT88.4 R140, [R203+0x1a000] ;  /* 0x01a00000cb8c783b */ /* 0x000ee60000004200 */
        /* <DEDUP_REMOVED lines=18> */
[C---:B---3--:R-:W-:Y:S04]  /*15820*/  HMMA.16816.F32.BF16 R60, R168.reuse, R140, R60 ;  /* 0x0000008ca83c723c */ /* 0x048fe8000004183c */
[----:B------:R-:W-:Y:S02]  /*15830*/  FMUL.FTZ R67, R0, R67 ;  /* 0x0000004300437220 */ /* 0x000fe40000410000 */
[--C-:B-1----:R-:W-:Y:S02]  /*15840*/  FFMA.FTZ R2, R186, c[0x0][0x23c], -R172.reuse ;  /* 0x00008f00ba027a23 */ /* 0x102fe400000108ac */
        /* <DEDUP_REMOVED lines=9> */
[C---:B----4-:R-:W-:Y:S03]  /*158e0*/  HMMA.16816.F32.BF16 R68, R168.reuse, R144, R68 ;  /* 0x00000090a844723c */ /* 0x050fe60000041844 */
[C---:B------:R-:W-:Y:S02]  /*158f0*/  FMUL.FTZ R74, R0.reuse, R74 ;  /* 0x0000004a004a7220 */ /* 0x040fe40000410000 */
[C---:B------:R-:W-:Y:S02]  /*15900*/  FMUL.FTZ R75, R0.reuse, R75 ;  /* 0x0000004b004b7220 */ /* 0x040fe40000410000 */
[----:B------:R-:W-:Y:S02]  /*15910*/  FMUL.FTZ R76, R3, R76 ;  /* 0x0000004c034c7220 */ /* 0x000fe40000410000 */
[--C-:B-1----:R-:W-:Y:S03]  /*15920*/  FFMA.FTZ R2, R183, c[0x0][0x23c], -R173.reuse ;  /* 0x00008f00b7027a23 */ /* 0x102fe600000108ad */
[C---:B------:R-:W-:Y:S01]  /*15930*/  HMMA.16816.F32.BF16 R72, R168.reuse, R146, R72 ;  /* 0x00000092a848723c */ /* 0x040fe20000041848 */
[----:B------:R-:W1:Y:S01]  /*15940*/  LDSM.16.MT88.4 R144, [R203+0x1c000] ;  /* 0x01c00000cb90783b */ /* 0x000e620000004200 */
[----:B------:R4:W-:Y:S01]  /*15950*/  MUFU.EX2 R236, R2 ;  /* 0x0000000200ec7308 */ /* 0x0009e20000000800 */
[C---:B------:R-:W-:Y:S02]  /*15960*/  FMUL.FTZ R77, R3.reuse, R77 ;  /* 0x0000004d034d7220 */ /* 0x040fe40000410000 */
[C---:B------:R-:W-:Y:S02]  /*15970*/  FMUL.FTZ R78, R0.reuse, R78 ;  /* 0x0000004e004e7220 */ /* 0x040fe40000410000 */
[C---:B------:R-:W-:Y:S02]  /*15980*/  FMUL.FTZ R79, R0.reuse, R79 ;  /* 0x0000004f004f7220 */ /* 0x040fe40000410000 */
[C---:B------:R-:W-:Y:S03]  /*15990*/  FMUL.FTZ R80, R3.reuse, R80 ;  /* 0x0000005003507220 */ /* 0x040fe60000410000 */
[C---:B------:R-:W-:Y:S02]  /*159a0*/  FMUL.FTZ R81, R3.reuse, R81 ;  /* 0x0000005103517220 */ /* 0x040fe40000410000 */
[C---:B--2---:R-:W-:Y:S03]  /*159b0*/  HMMA.16816.F32.BF16 R76, R168.reuse, R136, R76 ;  /* 0x00000088a84c723c */ /* 0x044fe6000004184c */
[C---:B------:R-:W-:Y:S02]  /*159c0*/  FMUL.FTZ R82, R0.reuse, R82 ;  /* 0x0000005200527220 */ /* 0x040fe40000410000 */
[C---:B------:R-:W-:Y:S02]  /*159d0*/  FMUL.FTZ R83, R0.reuse, R83 ;  /* 0x0000005300537220 */ /* 0x040fe40000410000 */
[C---:B------:R-:W-:Y:S02]  /*159e0*/  FMUL.FTZ R84, R3.reuse, R84 ;  /* 0x0000005403547220 */ /* 0x040fe40000410000 */
[C---:B------:R-:W-:Y:S03]  /*159f0*/  FMUL.FTZ R85, R3.reuse, R85 ;  /* 0x0000005503557220 */ /* 0x040fe60000410000 */
[C---:B------:R-:W-:Y:S01]  /*15a00*/  HMMA.16816.F32.BF16 R80, R168.reuse, R138, R80 ;  /* 0x0000008aa850723c */ /* 0x040fe20000041850 */
[----:B------:R-:W2:Y:S02]  /*15a10*/  LDSM.16.MT88.4 R136, [R201+0x1e000] ;  /* 0x01e00000c988783b */ /* 0x000ea40000004200 */
[C---:B------:R-:W-:Y:S02]  /*15a20*/  FMUL.FTZ R86, R0.reuse, R86 ;  /* 0x0000005600567220 */ /* 0x040fe40000410000 */
[----:B------:R-:W-:Y:S02]  /*15a30*/  FMUL.FTZ R87, R0, R87 ;  /* 0x0000005700577220 */ /* 0x000fe40000410000 */
[--C-:B----4-:R-:W-:Y:S02]  /*15a40*/  FFMA.FTZ R2, R180, c[0x0][0x23c], -R173.reuse ;  /* 0x00008f00b4027a23 */ /* 0x110fe400000108ad */
[C---:B------:R-:W-:Y:S02]  /*15a50*/  FMUL.FTZ R88, R3.reuse, R88 ;  /* 0x0000005803587220 */ /* 0x040fe40000410000 */
[----:B------:R4:W1:Y:S01]  /*15a60*/  MUFU.EX2 R235, R2 ;  /* 0x0000000200eb7308 */ /* 0x0008620000000800 */
[C---:B---3--:R-:W-:Y:S03]  /*15a70*/  HMMA.16816.F32.BF16 R84, R168.reuse, R140, R84 ;  /* 0x0000008ca854723c */ /* 0x048fe60000041854 */
[C---:B------:R-:W-:Y:S02]  /*15a80*/  FMUL.FTZ R89, R3.reuse, R89 ;  /* 0x0000005903597220 */ /* 0x040fe40000410000 */
[C---:B------:R-:W-:Y:S02]  /*15a90*/  FMUL.FTZ R90, R0.reuse, R90 ;  /* 0x0000005a005a7220 */ /* 0x040fe40000410000 */
[C---:B------:R-:W-:Y:S02]  /*15aa0*/  FMUL.FTZ R91, R0.reuse, R91 ;  /* 0x0000005b005b7220 */ /* 0x040fe40000410000 */
[C---:B------:R-:W-:Y:S03]  /*15ab0*/  FMUL.FTZ R92, R3.reuse, R92 ;  /* 0x0000005c035c7220 */ /* 0x040fe60000410000 */
[C---:B------:R-:W-:Y:S02]  /*15ac0*/  FMUL.FTZ R93, R3.reuse, R93 ;  /* 0x0000005d035d7220 */ /* 0x040fe40000410000 */
[C---:B------:R-:W-:Y:S01]  /*15ad0*/  HMMA.16816.F32.BF16 R88, R168.reuse, R142, R88 ;  /* 0x0000008ea858723c */ /* 0x040fe20000041858 */
[----:B------:R-:W3:Y:S02]  /*15ae0*/  LDSM.16.MT88.4 R140, [R202+0x1e000] ;  /* 0x01e00000ca8c783b */ /* 0x000ee40000004200 */
[C---:B------:R-:W-:Y:S02]  /*15af0*/  FMUL.FTZ R94, R0.reuse, R94 ;  /* 0x0000005e005e7220 */ /* 0x040fe40000410000 */
[C---:B------:R-:W-:Y:S02]  /*15b00*/  FMUL.FTZ R95, R0.reuse, R95 ;  /* 0x0000005f005f7220 */ /* 0x040fe40000410000 */
[----:B------:R-:W-:Y:S02]  /*15b10*/  FMUL.FTZ R96, R3, R96 ;  /* 0x0000006003607220 */ /* 0x000fe40000410000 */
[--C-:B----4-:R-:W-:Y:S03]  /*15b20*/  FFMA.FTZ R2, R179, c[0x0][0x23c], -R173.reuse ;  /* 0x00008f00b3027a23 */ /* 0x110fe600000108ad */
[C---:B-1----:R-:W-:Y:S01]  /*15b30*/  HMMA.16816.F32.BF16 R92, R168.reuse, R144, R92 ;  /* 0x00000090a85c723c */ /* 0x042fe2000004185c */
[----:B------:R1:W-:Y:S02]  /*15b40*/  MUFU.EX2 R234, R2 ;  /* 0x0000000200ea7308 */ /* 0x0003e40000000800 */
        /* <DEDUP_REMOVED lines=11> */
[C---:B--2---:R-:W-:Y:S03]  /*15c00*/  HMMA.16816.F32.BF16 R100, R168.reuse, R136, R100 ;  /* 0x00000088a864723c */ /* 0x044fe60000041864 */
[C---:B------:R-:W-:Y:S02]  /*15c10*/  FMUL.FTZ R106, R0.reuse, R106 ;  /* 0x0000006a006a7220 */ /* 0x040fe40000410000 */
[C---:B------:R-:W-:Y:S02]  /*15c20*/  FMUL.FTZ R107, R0.reuse, R107 ;  /* 0x0000006b006b7220 */ /* 0x040fe40000410000 */
[--C-:B-1----:R-:W-:Y:S02]  /*15c30*/  FFMA.FTZ R2, R181, c[0x0][0x23c], -R173.reuse ;  /* 0x00008f00b5027a23 */ /* 0x102fe400000108ad */
[C---:B------:R-:W-:Y:S02]  /*15c40*/  FMUL.FTZ R108, R3.reuse, R108 ;  /* 0x0000006c036c7220 */ /* 0x040fe40000410000 */
[----:B------:R1:W2:Y:S01]  /*15c50*/  MUFU.EX2 R199, R2 ;  /* 0x0000000200c77308 */ /* 0x0002a20000000800 */
[C---:B------:R-:W-:Y:S01]  /*15c60*/  HMMA.16816.F32.BF16 R104, R168.reuse, R138, R104 ;  /* 0x0000008aa868723c */ /* 0x040fe20000041868 */
[----:B------:R-:W1:Y:S02]  /*15c70*/  LDSM.16.MT88.4 R136, [R203+0x1e000] ;  /* 0x01e00000cb88783b */ /* 0x000e640000004200 */
[C---:B------:R-:W-:Y:S02]  /*15c80*/  FMUL.FTZ R109, R3.reuse, R109 ;  /* 0x0000006d036d7220 */ /* 0x040fe40000410000 */
[C---:B------:R-:W-:Y:S02]  /*15c90*/  FMUL.FTZ R110, R0.reuse, R110 ;  /* 0x0000006e006e7220 */ /* 0x040fe40000410000 */
[C---:B------:R-:W-:Y:S02]  /*15ca0*/  FMUL.FTZ R111, R0.reuse, R111 ;  /* 0x0000006f006f7220 */ /* 0x040fe40000410000 */
[C---:B------:R-:W-:Y:S03]  /*15cb0*/  FMUL.FTZ R112, R3.reuse, R112 ;  /* 0x0000007003707220 */ /* 0x040fe60000410000 */
[C---:B------:R-:W-:Y:S02]  /*15cc0*/  FMUL.FTZ R113, R3.reuse, R113 ;  /* 0x0000007103717220 */ /* 0x040fe40000410000 */
[C---:B---3--:R-:W-:Y:S03]  /*15cd0*/  HMMA.16816.F32.BF16 R108, R168.reuse, R140, R108 ;  /* 0x0000008ca86c723c */ /* 0x048fe6000004186c */
[C---:B------:R-:W-:Y:S02]  /*15ce0*/  FMUL.FTZ R114, R0.reuse, R114 ;  /* 0x0000007200727220 */ /* 0x040fe40000410000 */
[C---:B------:R-:W-:Y:S02]  /*15cf0*/  FMUL.FTZ R115, R0.reuse, R115 ;  /* 0x0000007300737220 */ /* 0x040fe40000410000 */
[C---:B------:R-:W-:Y:S02]  /*15d00*/  FMUL.FTZ R116, R3.reuse, R116 ;  /* 0x0000007403747220 */ /* 0x040fe40000410000 */
[C---:B------:R-:W-:Y:S03]  /*15d10*/  FMUL.FTZ R117, R3.reuse, R117 ;  /* 0x0000007503757220 */ /* 0x040fe60000410000 */
[C---:B------:R-:W-:Y:S01]  /*15d20*/  HMMA.16816.F32.BF16 R112, R168.reuse, R142, R112 ;  /* 0x0000008ea870723c */ /* 0x040fe20000041870 */
[----:B------:R-:W3:Y:S02]  /*15d30*/  LDSM.16.MT88.4 R140, [R201+0x18800] ;  /* 0x01880000c98c783b */ /* 0x000ee40000004200 */
[C---:B------:R-:W-:Y:S02]  /*15d40*/  FMUL.FTZ R118, R0.reuse, R118 ;  /* 0x0000007600767220 */ /* 0x040fe40000410000 */
[C---:B------:R-:W-:Y:S02]  /*15d50*/  FMUL.FTZ R119, R0.reuse, R119 ;  /* 0x0000007700777220 */ /* 0x040fe40000410000 */
[C---:B------:R-:W-:Y:S02]  /*15d60*/  FMUL.FTZ R120, R3.reuse, R120 ;  /* 0x0000007803787220 */ /* 0x040fe40000410000 */
[C---:B------:R-:W-:Y:S03]  /*15d70*/  FMUL.FTZ R121, R3.reuse, R121 ;  /* 0x0000007903797220 */ /* 0x040fe60000410000 */
[C---:B----4-:R-:W-:Y:S03]  /*15d80*/  HMMA.16816.F32.BF16 R116, R168.reuse, R144, R116 ;  /* 0x00000090a874723c */ /* 0x050fe60000041874 */
[C---:B------:R-:W-:Y:S02]  /*15d90*/  FMUL.FTZ R122, R0.reuse, R122 ;  /* 0x0000007a007a7220 */ /* 0x040fe40000410000 */
[----:B------:R-:W-:Y:S02]  /*15da0*/  FMUL.FTZ R123, R0, R123 ;  /* 0x0000007b007b7220 */ /* 0x000fe40000410000 */
[--C-:B-1----:R-:W-:Y:S02]  /*15db0*/  FFMA.FTZ R2, R194, c[0x0][0x23c], -R172.reuse ;  /* 0x00008f00c2027a23 */ /* 0x102fe400000108ac */
[C---:B------:R-:W-:Y:S02]  /*15dc0*/  FMUL.FTZ R124, R3.reuse, R124 ;  /* 0x0000007c037c7220 */ /* 0x040fe40000410000 */
[----:B------:R1:W-:Y:S01]  /*15dd0*/  MUFU.EX2 R198, R2 ;  /* 0x0000000200c67308 */ /* 0x0003e20000000800 */
[C---:B------:R-:W-:Y:S01]  /*15de0*/  HMMA.16816.F32.BF16 R120, R168.reuse, R146, R120 ;  /* 0x00000092a878723c */ /* 0x040fe20000041878 */
[----:B------:R-:W4:Y:S02]  /*15df0*/  LDSM.16.MT88.4 R144, [R203+0x18800] ;  /* 0x01880000cb90783b */ /* 0x000f240000004200 */
        /* <DEDUP_REMOVED lines=8> */
[----:B-----5:R-:W-:Y:S02]  /*15e80*/  F2FP.BF16.PACK_AB R136, R239, R240 ;  /* 0x000000f0ef88723e */ /* 0x020fe400000010ff */
[----:B------:R-:W-:Y:S03]  /*15e90*/  F2FP.BF16.PACK_AB R137, R235, R236 ;  /* 0x000000eceb89723e */ /* 0x000fe600000010ff */
[----:B------:R-:W-:Y:S03]  /*15ea0*/  HMMA.16816.F32.BF16 R128, R168, R138, R128 ;  /* 0x0000008aa880723c */ /* 0x000fe60000041880 */
[--C-:B-1----:R-:W-:Y:S04]  /*15eb0*/  FFMA.FTZ R2, R193, c[0x0][0x23c], -R172.reuse ;  /* 0x00008f00c1027a23 */ /* 0x102fe800000108ac */
[----:B------:R-:W-:Y:S01]  /*15ec0*/  F2FP.BF16.PACK_AB R138, R237, R238 ;  /* 0x000000eeed8a723e */ /* 0x000fe200000010ff */
[----:B------:R1:W5:Y:S01]  /*15ed0*/  MUFU.EX2 R197, R2 ;  /* 0x0000000200c57308 */ /* 0x0003620000000800 */
[----:B--2---:R-:W-:Y:S07]  /*15ee0*/  F2FP.BF16.PACK_AB R139, R199, R234 ;  /* 0x000000eac78b723e */ /* 0x004fee00000010ff */
[C---:B---3--:R-:W-:Y:S08]  /*15ef0*/  HMMA.16816.F32.BF16 R4, R136.reuse, R140, R4 ;  /* 0x0000008c8804723c */ /* 0x048ff00000041804 */
[C---:B------:R-:W-:Y:S01]  /*15f00*/  HMMA.16816.F32.BF16 R8, R136.reuse, R142, R8 ;  /* 0x0000008e8808723c */ /* 0x040fe20000041808 */
[----:B------:R-:W2:Y:S07]  /*15f10*/  LDSM.16.MT88.4 R140, [R202+0x1a800] ;  /* 0x01a80000ca8c783b */ /* 0x000eae0000004200 */
[C---:B------:R-:W-:Y:S04]  /*15f20*/  HMMA.16816.F32.BF16 R12, R136.reuse, R148, R12 ;  /* 0x00000094880c723c */ /* 0x040fe8000004180c */
[--C-:B-1----:R-:W-:Y:S04]  /*15f30*/  FFMA.FTZ R2, R191, c[0x0][0x23c], -R172.reuse ;  /* 0x00008f00bf027a23 */ /* 0x102fe800000108ac */
[C---:B------:R-:W-:Y:S01]  /*15f40*/  HMMA.16816.F32.BF16 R16, R136.reuse, R150, R16 ;  /* 0x000000968810723c */ /* 0x040fe20000041810 */
[----:B------:R-:W1:Y:S01]  /*15f50*/  LDSM.16.MT88.4 R148, [R204+0x1a800] ;  /* 0x01a80000cc94783b */ /* 0x000e620000004200 */
[----:B------:R3:W-:Y:S06]  /*15f60*/  MUFU.EX2 R196, R2 ;  /* 0x0000000200c47308 */ /* 0x0007ec0000000800 */
[C---:B------:R-:W-:Y:S08]  /*15f70*/  HMMA.16816.F32.BF16 R20, R136.reuse, R152, R20 ;  /* 0x000000988814723c */ /* 0x040ff00000041814 */
[C---:B------:R-:W-:Y:S01]  /*15f80*/  HMMA.16816.F32.BF16 R24, R136.reuse, R154, R24 ;  /* 0x0000009a8818723c */ /* 0x040fe20000041818 */
[----:B------:R-:W1:Y:S07]  /*15f90*/  LDSM.16.MT88.4 R152, [R203+0x1a800] ;  /* 0x01a80000cb98783b */ /* 0x000e6e0000004200 */
[C---:B----4-:R-:W-:Y:S04]  /*15fa0*/  HMMA.16816.F32.BF16 R28, R136.reuse, R144, R28 ;  /* 0x00000090881c723c */ /* 0x050fe8000004181c */
[--C-:B---3--:R-:W-:Y:S04]  /*15fb0*/  FFMA.FTZ R2, R190, c[0x0][0x23c], -R172.reuse ;  /* 0x00008f00be027a23 */ /* 0x108fe800000108ac */
[C---:B------:R-:W-:Y:S01]  /*15fc0*/  HMMA.16816.F32.BF16 R32, R136.reuse, R146, R32 ;  /* 0x000000928820723c */ /* 0x040fe20000041820 */
[----:B------:R-:W3:Y:S01]  /*15fd0*/  LDSM.16.MT88.4 R144, [R202+0x1c800] ;  /* 0x01c80000ca90783b */ /* 0x000ee20000004200 */
[----:B------:R4:W1:Y:S06]  /*15fe0*/  MUFU.EX2 R195, R2 ;  /* 0x0000000200c37308 */ /* 0x00086c0000000800 */
[C---:B------:R-:W-:Y:S08]  /*15ff0*/  HMMA.16816.F32.BF16 R36, R136.reuse, R156, R36 ;  /* 0x0000009c8824723c */ /* 0x040ff00000041824 */
[C---:B------:R-:W-:Y:S01]  /*16000*/  HMMA.16816.F32.BF16 R40, R136.reuse, R158, R40 ;  /* 0x0000009e8828723c */ /* 0x040fe20000041828 */
[----:B------:R-:W3:Y:S07]  /*16010*/  LDSM.16.MT88.4 R156, [R204+0x1c800] ;  /* 0x01c80000cc9c783b */ /* 0x000eee0000004200 */
[C---:B--2---:R-:W-:Y:S04]  /*16020*/  HMMA.16816.F32.BF16 R44, R136.reuse, R140, R44 ;  /* 0x0000008c882c723c */ /* 0x044fe8000004182c */
[--C-:B----4-:R-:W-:Y:S04]  /*16030*/  FFMA.FTZ R2, R189, c[0x0][0x23c], -R173.reuse ;  /* 0x00008f00bd027a23 */ /* 0x110fe800000108ad */
[C---:B------:R-:W-:Y:S01]  /*16040*/  HMMA.16816.F32.BF16 R48, R136.reuse, R142, R48 ;  /* 0x0000008e8830723c */ /* 0x040fe20000041830 */
[----:B------:R-:W2:Y:S01]  /*16050*/  LDSM.16.MT88.4 R140, [R203+0x1c800] ;  /* 0x01c80000cb8c783b */ /* 0x000ea20000004200 */
[----:B------:R4:W-:Y:S06]  /*16060*/  MUFU.EX2 R194, R2 ;  /* 0x0000000200c27308 */ /* 0x0009ec0000000800 */
[C---:B-1----:R-:W-:Y:S08]  /*16070*/  HMMA.16816.F32.BF16 R52, R136.reuse, R148, R52 ;  /* 0x000000948834723c */ /* 0x042ff00000041834 */
[C---:B------:R-:W-:Y:S01]  /*16080*/  HMMA.16816.F32.BF16 R56, R136.reuse, R150, R56 ;  /* 0x000000968838723c */ /* 0x040fe20000041838 */
[----:B------:R-:W1:Y:S07]  /*16090*/  LDSM.16.MT88.4 R148, [R201+0x1e800] ;  /* 0x01e80000c994783b */ /* 0x000e6e0000004200 */
[C---:B------:R-:W-:Y:S04]  /*160a0*/  HMMA.16816.F32.BF16 R60, R136.reuse, R152, R60 ;  /* 0x00000098883c723c */ /* 0x040fe8000004183c */
[--C-:B----4-:R-:W-:Y:S04]  /*160b0*/  FFMA.FTZ R2, R188, c[0x0][0x23c], -R173.reuse ;  /* 0x00008f00bc027a23 */ /* 0x110fe800000108ad */
[C---:B------:R-:W-:Y:S01]  /*160c0*/  HMMA.16816.F32.BF16 R64, R136.reuse, R154, R64 ;  /* 0x0000009a8840723c */ /* 0x040fe20000041840 */
[----:B------:R-:W-:Y:S01]  /*160d0*/  LDSM.16.MT88.4 R152, [R204+0x1e800] ;  /* 0x01e80000cc98783b */ /* 0x000fe20000004200 */
[----:B------:R4:W1:Y:S06]  /*160e0*/  MUFU.EX2 R193, R2 ;  /* 0x0000000200c17308 */ /* 0x00086c0000000800 */
[C---:B------:R-:W-:Y:S08]  /*160f0*/  HMMA.16816.F32.BF16 R68, R136.reuse, R160, R68 ;  /* 0x000000a08844723c */ /* 0x040ff00000041844 */
[C---:B------:R-:W-:Y:S01]  /*16100*/  HMMA.16816.F32.BF16 R72, R136.reuse, R162, R72 ;  /* 0x000000a28848723c */ /* 0x040fe20000041848 */
[----:B------:R-:W-:Y:S07]  /*16110*/  LDSM.16.MT88.4 R160, [R201+0x1d000] ;  /* 0x01d00000c9a0783b */ /* 0x000fee0000004200 */
[C---:B---3--:R-:W-:Y:S04]  /*16120*/  HMMA.16816.F32.BF16 R76, R136.reuse, R144, R76 ;  /* 0x00000090884c723c */ /* 0x048fe8000004184c */
[--C-:B----4-:R-:W-:Y:S02]  /*16130*/  FFMA.FTZ R2, R182, c[0x0][0x23c], -R173.reuse ;  /* 0x00008f00b6027a23 */ /* 0x110fe400000108ad */
[----:B------:R-:W-:Y:S02]  /*16140*/  LDSM.16.MT88.4 R180, [R204+0x1b800] ;  /* 0x01b80000ccb4783b */ /* 0x000fe40000004200 */
[C---:B------:R-:W-:Y:S01]  /*16150*/  HMMA.16816.F32.BF16 R80, R136.reuse, R146, R80 ;  /* 0x000000928850723c */ /* 0x040fe20000041850 */
[----:B------:R3:W-:Y:S05]  /*16160*/  MUFU.EX2 R192, R2 ;  /* 0x0000000200c07308 */ /* 0x0007ea0000000800 */
[----:B------:R-:W4:Y:S02]  /*16170*/  LDSM.16.MT88.4 R144, [R202+0x1e800] ;  /* 0x01e80000ca90783b */ /* 0x000f240000004200 */
[C---:B------:R-:W-:Y:S08]  /*16180*/  HMMA.16816.F32.BF16 R84, R136.reuse, R156, R84 ;  /* 0x0000009c8854723c */ /* 0x040ff00000041854 */
[C---:B------:R-:W-:Y:S01]  /*16190*/  HMMA.16816.F32.BF16 R88, R136.reuse, R158, R88 ;  /* 0x0000009e8858723c */ /* 0x040fe20000041858 */
[----:B------:R-:W-:Y:S07]  /*161a0*/  LDSM.16.MT88.4 R156, [R202+0x19000] ;  /* 0x01900000ca9c783b */ /* 0x000fee0000004200 */
[C---:B--2---:R-:W-:Y:S04]  /*161b0*/  HMMA.16816.F32.BF16 R92, R136.reuse, R140, R92 ;  /* 0x0000008c885c723c */ /* 0x044fe8000004185c */
[----:B---3--:R-:W-:Y:S04]  /*161c0*/  FFMA.FTZ R2, R187, c[0x0][0x23c], -R173 ;  /* 0x00008f00bb027a23 */ /* 0x008fe800000108ad */
[C---:B------:R-:W-:Y:S01]  /*161d0*/  HMMA.16816.F32.BF16 R96, R136.reuse, R142, R96 ;  /* 0x0000008e8860723c */ /* 0x040fe20000041860 */
[----:B------:R-:W2:Y:S01]  /*161e0*/  LDSM.16.MT88.4 R140, [R203+0x1e800] ;  /* 0x01e80000cb8c783b */ /* 0x000ea20000004200 */
[----:B------:R3:W2:Y:S06]  /*161f0*/  MUFU.EX2 R191, R2 ;  /* 0x0000000200bf7308 */ /* 0x0006ac0000000800 */
[C---:B-1----:R-:W-:Y:S08]  /*16200*/  HMMA.16816.F32.BF16 R100, R136.reuse, R148, R100 ;  /* 0x000000948864723c */ /* 0x042ff00000041864 */
[C---:B------:R-:W-:Y:S01]  /*16210*/  HMMA.16816.F32.BF16 R104, R136.reuse, R150, R104 ;  /* 0x000000968868723c */ /* 0x040fe20000041868 */
[----:B------:R-:W1:Y:S07]  /*16220*/  LDSM.16.MT88.4 R148, [R201+0x19000] ;  /* 0x01900000c994783b */ /* 0x000e6e0000004200 */
[C---:B----4-:R-:W-:Y:S04]  /*16230*/  HMMA.16816.F32.BF16 R108, R136.reuse, R144, R108 ;  /* 0x00000090886c723c */ /* 0x050fe8000004186c */
[--C-:B---3--:R-:W-:Y:S02]  /*16240*/  FFMA.FTZ R2, R245, c[0x0][0x23c], -R172.reuse ;  /* 0x00008f00f5027a23 */ /* 0x108fe400000108ac */
[----:B------:R-:W-:Y:S02]  /*16250*/  IMAD.MOV.U32 R245, RZ, RZ, R175 ;  /* 0x000000fffff57224 */ /* 0x000fe400078e00af */
[C---:B------:R-:W-:Y:S01]  /*16260*/  HMMA.16816.F32.BF16 R112, R136.reuse, R146, R112 ;  /* 0x000000928870723c */ /* 0x040fe20000041870 */
[----:B------:R-:W3:Y:S01]  /*16270*/  LDSM.16.MT88.4 R144, [R204+0x19000] ;  /* 0x01900000cc90783b */ /* 0x000ee20000004200 */
[----:B------:R4:W-:Y:S06]  /*16280*/  MUFU.EX2 R190, R2 ;  /* 0x0000000200be7308 */ /* 0x0009ec0000000800 */
[C---:B------:R-:W-:Y:S08]  /*16290*/  HMMA.16816.F32.BF16 R116, R136.reuse, R152, R116 ;  /* 0x000000988874723c */ /* 0x040ff00000041874 */
[C---:B------:R-:W-:Y:S01]  /*162a0*/  HMMA.16816.F32.BF16 R120, R136.reuse, R154, R120 ;  /* 0x0000009a8878723c */ /* 0x040fe20000041878 */
[----:B------:R-:W3:Y:S07]  /*162b0*/  LDSM.16.MT88.4 R152, [R203+0x19000] ;  /* 0x01900000cb98783b */ /* 0x000eee0000004200 */
[C---:B--2---:R-:W-:Y:S04]  /*162c0*/  HMMA.16816.F32.BF16 R124, R136.reuse, R140, R124 ;  /* 0x0000008c887c723c */ /* 0x044fe8000004187c */
[--C-:B----4-:R-:W-:Y:S01]  /*162d0*/  FFMA.FTZ R2, R247, c[0x0][0x23c], -R172.reuse ;  /* 0x00008f00f7027a23 */ /* 0x110fe200000108ac */
[----:B------:R-:W-:Y:S03]  /*162e0*/  MOV R247, R176 ;  /* 0x000000b000f77202 */ /* 0x000fe60000000f00 */
[----:B------:R-:W-:Y:S01]  /*162f0*/  HMMA.16816.F32.BF16 R128, R136, R142, R128 ;  /* 0x0000008e8880723c */ /* 0x000fe20000041880 */
[----:B------:R-:W2:Y:S01]  /*16300*/  LDSM.16.MT88.4 R140, [R201+0x1b000] ;  /* 0x01b00000c98c783b */ /* 0x000ea20000004200 */
[----:B------:R4:W3:Y:S05]  /*16310*/  MUFU.EX2 R189, R2 ;  /* 0x0000000200bd7308 */ /* 0x0008ea0000000800 */
[----:B-----5:R-:W-:Y:S02]  /*16320*/  F2FP.BF16.PACK_AB R136, R197, R198 ;  /* 0x000000c6c588723e */ /* 0x020fe400000010ff */
[----:B------:R-:W-:Y:S03]  /*16330*/  F2FP.BF16.PACK_AB R138, R195, R196 ;  /* 0x000000c4c38a723e */ /* 0x000fe600000010ff */
[----:B------:R-:W-:Y:S02]  /*16340*/  F2FP.BF16.PACK_AB R137, R193, R194 ;  /* 0x000000c2c189723e */ /* 0x000fe400000010ff */
[----:B------:R-:W-:Y:S07]  /*16350*/  F2FP.BF16.PACK_AB R139, R191, R192 ;  /* 0x000000c0bf8b723e */ /* 0x000fee00000010ff */
[C---:B-1----:R-:W-:Y:S03]  /*16360*/  HMMA.16816.F32.BF16 R4, R136.reuse, R148, R4 ;  /* 0x000000948804723c */ /* 0x042fe60000041804 */
[--C-:B----4-:R-:W-:Y:S01]  /*16370*/  FFMA.FTZ R2, R246, c[0x0][0x23c], -R172.reuse ;  /* 0x00008f00f6027a23 */ /* 0x110fe200000108ac */
[----:B------:R-:W-:Y:S01]  /*16380*/  MOV R246, R177 ;  /* 0x000000b100f67202 */ /* 0x000fe20000000f00 */
[----:B------:R-:W-:Y:S03]  /*16390*/  FFMA.FTZ R172, R243, c[0x0][0x23c], -R172 ;  /* 0x00008f00f3ac7a23 */ /* 0x000fe600000108ac */
[C---:B------:R-:W-:Y:S01]  /*163a0*/  HMMA.16816.F32.BF16 R8, R136.reuse, R150, R8 ;  /* 0x000000968808723c */ /* 0x040fe20000041808 */
[----:B------:R-:W4:Y:S01]  /*163b0*/  LDL.LU R243, [R1+0x30] ;  /* 0x0000300001f37983 */ /* 0x000f220000300800 */
[----:B------:R1:W-:Y:S02]  /*163c0*/  MUFU.EX2 R188, R2 ;  /* 0x0000000200bc7308 */ /* 0x0003e40000000800 */
[----:B---3--:R-:W-:Y:S01]  /*163d0*/  F2FP.BF16.PACK_AB R168, R189, R190 ;  /* 0x000000bebda8723e */ /* 0x008fe200000010ff */
[----:B------:R-:W3:Y:S03]  /*163e0*/  LDSM.16.MT88.4 R148, [R202+0x1b000] ;  /* 0x01b00000ca94783b */ /* 0x000ee60000004200 */
[C---:B------:R-:W-:Y:S04]  /*163f0*/  HMMA.16816.F32.BF16 R12, R136.reuse, R156, R12 ;  /* 0x0000009c880c723c */ /* 0x040fe8000004180c */
[----:B------:R-:W5:Y:S01]  /*16400*/  MUFU.EX2 R187, R172 ;  /* 0x000000ac00bb7308 */ /* 0x000f620000000800 */
[----:B------:R-:W-:Y:S03]  /*16410*/  LDSM.16.MT88.4 R176, [R202+0x1b800] ;  /* 0x01b80000cab0783b */ /* 0x000fe60000004200 */
[C---:B------:R-:W-:Y:S05]  /*16420*/  HMMA.16816.F32.BF16 R16, R136.reuse, R158, R16 ;  /* 0x0000009e8810723c */ /* 0x040fea0000041810 */
[----:B------:R-:W3:Y:S03]  /*16430*/  LDSM.16.MT88.4 R156, [R204+0x1b000] ;  /* 0x01b00000cc9c783b */ /* 0x000ee60000004200 */
[C---:B------:R-:W-:Y:S04]  /*16440*/  HMMA.16816.F32.BF16 R20, R136.reuse, R144, R20 ;  /* 0x000000908814723c */ /* 0x040fe80000041814 */
[--C-:B-1----:R-:W-:Y:S02]  /*16450*/  FFMA.FTZ R2, R241, c[0x0][0x23c], -R173.reuse ;  /* 0x00008f00f1027a23 */ /* 0x102fe400000108ad */
[----:B------:R-:W4:Y:S02]  /*16460*/  LDL.LU R241, [R1+0x24] ;  /* 0x0000240001f17983 */ /* 0x000f240000300800 */
[C---:B------:R-:W-:Y:S01]  /*16470*/  HMMA.16816.F32.BF16 R24, R136.reuse, R146, R24 ;  /* 0x000000928818723c */ /* 0x040fe20000041818 */
[----:B------:R1:W-:Y:S01]  /*16480*/  MUFU.EX2 R186, R2 ;  /* 0x0000000200ba7308 */ /* 0x0003e20000000800 */
[----:B------:R-:W3:Y:S02]  /*16490*/  LDSM.16.MT88.4 R144, [R203+0x1b000] ;  /* 0x01b00000cb90783b */ /* 0x000ee40000004200 */
[----:B-----5:R-:W-:Y:S04]  /*164a0*/  F2FP.BF16.PACK_AB R170, R187, R188 ;  /* 0x000000bcbbaa723e */ /* 0x020fe800000010ff */
[C---:B------:R-:W-:Y:S08]  /*164b0*/  HMMA.16816.F32.BF16 R28, R136.reuse, R152, R28 ;  /* 0x00000098881c723c */ /* 0x040ff0000004181c */
[C---:B------:R-:W-:Y:S01]  /*164c0*/  HMMA.16816.F32.BF16 R32, R136.reuse, R154, R32 ;  /* 0x0000009a8820723c */ /* 0x040fe20000041820 */
[----:B------:R-:W5:Y:S07]  /*164d0*/  LDSM.16.MT88.4 R152, [R202+0x1d000] ;  /* 0x01d00000ca98783b */ /* 0x000f6e0000004200 */
[C---:B--2---:R-:W-:Y:S04]  /*164e0*/  HMMA.16816.F32.BF16 R36, R136.reuse, R140, R36 ;  /* 0x0000008c8824723c */ /* 0x044fe80000041824 */
[--C-:B-1----:R-:W-:Y:S04]  /*164f0*/  FFMA.FTZ R2, R242, c[0x0][0x23c], -R173.reuse ;  /* 0x00008f00f2027a23 */ /* 0x102fe800000108ad */
[C---:B------:R-:W-:Y:S01]  /*16500*/  HMMA.16816.F32.BF16 R40, R136.reuse, R142, R40 ;  /* 0x0000008e8828723c */ /* 0x040fe20000041828 */
[----:B------:R-:W1:Y:S01]  /*16510*/  LDSM.16.MT88.4 R140, [R204+0x1d000] ;  /* 0x01d00000cc8c783b */ /* 0x000e620000004200 */
[----:B------:R2:W2:Y:S06]  /*16520*/  MUFU.EX2 R185, R2 ;  /* 0x0000000200b97308 */ /* 0x0004ac0000000800 */
[C---:B---3--:R-:W-:Y:S08]  /*16530*/  HMMA.16816.F32.BF16 R44, R136.reuse, R148, R44 ;  /* 0x00000094882c723c */ /* 0x048ff0000004182c */
[C---:B------:R-:W-:Y:S01]  /*16540*/  HMMA.16816.F32.BF16 R48, R136.reuse, R150, R48 ;  /* 0x000000968830723c */ /* 0x040fe20000041830 */
[----:B------:R-:W3:Y:S07]  /*16550*/  LDSM.16.MT88.4 R148, [R203+0x1d000] ;  /* 0x01d00000cb94783b */ /* 0x000eee0000004200 */
[C---:B------:R-:W-:Y:S04]  /*16560*/  HMMA.16816.F32.BF16 R52, R136.reuse, R156, R52 ;  /* 0x0000009c8834723c */ /* 0x040fe80000041834 */
[--C-:B--2---:R-:W-:Y:S01]  /*16570*/  FFMA.FTZ R2, R244, c[0x0][0x23c], -R173.reuse ;  /* 0x00008f00f4027a23 */ /* 0x104fe200000108ad */
[----:B------:R-:W-:Y:S01]  /*16580*/  F2FP.BF16.PACK_AB R169, R185, R186 ;  /* 0x000000bab9a9723e */ /* 0x000fe200000010ff */
[----:B------:R-:W-:Y:S02]  /*16590*/  FFMA.FTZ R173, R135, c[0x0][0x23c], -R173 ;  /* 0x00008f0087ad7a23 */ /* 0x000fe400000108ad */
[C---:B------:R-:W-:Y:S01]  /*165a0*/  HMMA.16816.F32.BF16 R56, R136.reuse, R158, R56 ;  /* 0x0000009e8838723c */ /* 0x040fe20000041838 */
[----:B------:R-:W-:Y:S01]  /*165b0*/  LDSM.16.MT88.4 R156, [R202+0x19800] ;  /* 0x01980000ca9c783b */ /* 0x000fe20000004200 */
[----:B------:R2:W-:Y:S06]  /*165c0*/  MUFU.EX2 R134, R173 ;  /* 0x000000ad00867308 */ /* 0x0005ec0000000800 */
[C---:B------:R-:W-:Y:S04]  /*165d0*/  HMMA.16816.F32.BF16 R60, R136.reuse, R144, R60 ;  /* 0x00000090883c723c */ /* 0x040fe8000004183c */
[----:B------:R-:W1:Y:S04]  /*165e0*/  MUFU.EX2 R184, R2 ;  /* 0x0000000200b87308 */ /* 0x000e680000000800 */
[C---:B------:R-:W-:Y:S01]  /*165f0*/  HMMA.16816.F32.BF16 R64, R136.reuse, R146, R64 ;  /* 0x000000928840723c */ /* 0x040fe20000041840 */
[----:B------:R-:W3:Y:S07]  /*16600*/  LDSM.16.MT88.4 R144, [R201+0x1f000] ;  /* 0x01f00000c990783b */ /* 0x000eee0000004200 */
[C---:B------:R-:W-:Y:S01]  /*16610*/  HMMA.16816.F32.BF16 R68, R136.reuse, R160, R68 ;  /* 0x000000a08844723c */ /* 0x040fe20000041844 */
[----:B--2---:R-:W-:Y:S07]  /*16620*/  LDSM.16.MT88.4 R172, [R201+0x1b800] ;  /* 0x01b80000c9ac783b */ /* 0x004fee0000004200 */
[C---:B------:R-:W-:Y:S01]  /*16630*/  HMMA.16816.F32.BF16 R72, R136.reuse, R162, R72 ;  /* 0x000000a28848723c */ /* 0x040fe20000041848 */
[----:B------:R-:W-:Y:S03]  /*16640*/  LDSM.16.MT88.4 R160, [R204+0x19800] ;  /* 0x01980000cca0783b */ /* 0x000fe60000004200 */
[----:B-1----:R-:W-:Y:S04]  /*16650*/  F2FP.BF16.PACK_AB R171, R134, R184 ;  /* 0x000000b886ab723e */ /* 0x002fe800000010ff */
[C---:B-----5:R-:W-:Y:S08]  /*16660*/  HMMA.16816.F32.BF16 R76, R136.reuse, R152, R76 ;  /* 0x00000098884c723c */ /* 0x060ff0000004184c */
[C---:B------:R-:W-:Y:S01]  /*16670*/  HMMA.16816.F32.BF16 R80, R136.reuse, R154, R80 ;  /* 0x0000009a8850723c */ /* 0x040fe20000041850 */
[----:B------:R-:W1:Y:S07]  /*16680*/  LDSM.16.MT88.4 R152, [R202+0x1f000] ;  /* 0x01f00000ca98783b */ /* 0x000e6e0000004200 */
[C---:B------:R-:W-:Y:S08]  /*16690*/  HMMA.16816.F32.BF16 R84, R136.reuse, R140, R84 ;  /* 0x0000008c8854723c */ /* 0x040ff00000041854 */
        /* <DEDUP_REMOVED lines=8> */
[C---:B-1----:R-:W-:Y:S08]  /*16720*/  HMMA.16816.F32.BF16 R108, R136.reuse, R152, R108 ;  /* 0x00000098886c723c */ /* 0x042ff0000004186c */
[C---:B------:R-:W-:Y:S08]  /*16730*/  HMMA.16816.F32.BF16 R112, R136.reuse, R154, R112 ;  /* 0x0000009a8870723c */ /* 0x040ff00000041870 */
[C---:B--2---:R-:W-:Y:S08]  /*16740*/  HMMA.16816.F32.BF16 R116, R136.reuse, R140, R116 ;  /* 0x0000008c8874723c */ /* 0x044ff00000041874 */
[C---:B------:R-:W-:Y:S08]  /*16750*/  HMMA.16816.F32.BF16 R120, R136.reuse, R142, R120 ;  /* 0x0000008e8878723c */ /* 0x040ff00000041878 */
[C---:B---3--:R-:W-:Y:S08]  /*16760*/  HMMA.16816.F32.BF16 R124, R136.reuse, R148, R124 ;  /* 0x00000094887c723c */ /* 0x048ff0000004187c */
[----:B------:R-:W-:Y:S08]  /*16770*/  HMMA.16816.F32.BF16 R128, R136, R150, R128 ;  /* 0x000000968880723c */ /* 0x000ff00000041880 */
[C---:B-----5:R-:W-:Y:S01]  /*16780*/  HMMA.16816.F32.BF16 R136, R168.reuse, R144, R4 ;  /* 0x00000090a888723c */ /* 0x060fe20000041804 */
[----:B------:R-:W1:Y:S07]  /*16790*/  LDSM.16.MT88.4 R4, [R203+0x1b800] ;  /* 0x01b80000cb04783b */ /* 0x000e6e0000004200 */
[C---:B------:R-:W-:Y:S01]  /*167a0*/  HMMA.16816.F32.BF16 R140, R168.reuse, R146, R8 ;  /* 0x00000092a88c723c */ /* 0x040fe20000041808 */
[----:B------:R-:W2:Y:S07]  /*167b0*/  LDSM.16.MT88.4 R8, [R201+0x1d800] ;  /* 0x01d80000c908783b */ /* 0x000eae0000004200 */
[C---:B------:R-:W-:Y:S01]  /*167c0*/  HMMA.16816.F32.BF16 R144, R168.reuse, R156, R12 ;  /* 0x0000009ca890723c */ /* 0x040fe2000004180c */
[----:B------:R-:W3:Y:S07]  /*167d0*/  LDSM.16.MT88.4 R12, [R202+0x1d800] ;  /* 0x01d80000ca0c783b */ /* 0x000eee0000004200 */
[C---:B------:R-:W-:Y:S01]  /*167e0*/  HMMA.16816.F32.BF16 R148, R168.reuse, R158, R16 ;  /* 0x0000009ea894723c */ /* 0x040fe20000041810 */
[----:B------:R-:W5:Y:S07]  /*167f0*/  LDSM.16.MT88.4 R16, [R204+0x1d800] ;  /* 0x01d80000cc10783b */ /* 0x000f6e0000004200 */
[C---:B------:R-:W-:Y:S01]  /*16800*/  HMMA.16816.F32.BF16 R152, R168.reuse, R160, R20 ;  /* 0x000000a0a898723c */ /* 0x040fe20000041814 */
[----:B------:R-:W1:Y:S07]  /*16810*/  LDSM.16.MT88.4 R20, [R203+0x1d800] ;  /* 0x01d80000cb14783b */ /* 0x000e6e0000004200 */
[C---:B------:R-:W-:Y:S01]  /*16820*/  HMMA.16816.F32.BF16 R156, R168.reuse, R162, R24 ;  /* 0x000000a2a89c723c */ /* 0x040fe20000041818 */
[----:B------:R-:W1:Y:S07]  /*16830*/  LDSM.16.MT88.4 R24, [R201+0x1f800] ;  /* 0x01f80000c918783b */ /* 0x000e6e0000004200 */
[C---:B------:R-:W-:Y:S01]  /*16840*/  HMMA.16816.F32.BF16 R160, R168.reuse, R164, R28 ;  /* 0x000000a4a8a0723c */ /* 0x040fe2000004181c */
[----:B------:R-:W1:Y:S03]  /*16850*/  LDSM.16.MT88.4 R28, [R202+0x1f800] ;  /* 0x01f80000ca1c783b */ /* 0x000e660000004200 */
[----:B----4-:R-:W-:Y:S04]  /*16860*/  FFMA.FTZ R0, R0, R243, R251 ;  /* 0x000000f300007223 */ /* 0x010fe800000100fb */
[C---:B------:R-:W-:Y:S04]  /*16870*/  HMMA.16816.F32.BF16 R164, R168.reuse, R166, R32 ;  /* 0x000000a6a8a4723c */ /* 0x040fe80000041820 */
[----:B------:R-:W-:Y:S04]  /*16880*/  FADD.FTZ R0, R250, R0 ;  /* 0x00000000fa007221 */ /* 0x000fe80000010000 */
[C---:B------:R-:W-:Y:S04]  /*16890*/  HMMA.16816.F32.BF16 R36, R168.reuse, R172, R36 ;  /* 0x000000aca824723c */ /* 0x040fe80000041824 */
[----:B------:R-:W-:Y:S04]  /*168a0*/  FADD.FTZ R0, R249, R0 ;  /* 0x00000000f9007221 */ /* 0x000fe80000010000 */
[C---:B------:R-:W-:Y:S04]  /*168b0*/  HMMA.16816.F32.BF16 R40, R168.reuse, R174, R40 ;  /* 0x000000aea828723c */ /* 0x040fe80000041828 */
[----:B------:R-:W-:Y:S04]  /*168c0*/  FADD.FTZ R0, R248, R0 ;  /* 0x00000000f8007221 */ /* 0x000fe80000010000 */
[C---:B------:R-:W-:Y:S04]  /*168d0*/  HMMA.16816.F32.BF16 R44, R168.reuse, R176, R44 ;  /* 0x000000b0a82c723c */ /* 0x040fe8000004182c */
[----:B------:R-:W-:Y:S02]  /*168e0*/  FADD.FTZ R0, R236, R0 ;  /* 0x00000000ec007221 */ /* 0x000fe40000010000 */
[----:B------:R-:W-:Y:S01]  /*168f0*/  FFMA.FTZ R2, R3, R241, R252 ;  /* 0x000000f103027223 */ /* 0x000fe200000100fc */
        /* <DEDUP_REMOVED lines=24> */
[C---:B---3--:R-:W-:Y:S04]  /*16a80*/  HMMA.16816.F32.BF16 R76, R168.reuse, R12, R76 ;  /* 0x0000000ca84c723c */ /* 0x048fe8000004184c */
[----:B------:R-:W-:Y:S02]  /*16a90*/  FADD.FTZ R0, R186, R0 ;  /* 0x00000000ba007221 */ /* 0x000fe40000010000 */
[----:B------:R-:W-:Y:S02]  /*16aa0*/  FADD.FTZ R2, R198, R2 ;  /* 0x00000002c6027221 */ /* 0x000fe40000010000 */
[C---:B------:R-:W-:Y:S04]  /*16ab0*/  HMMA.16816.F32.BF16 R80, R168.reuse, R14, R80 ;  /* 0x0000000ea850723c */ /* 0x040fe80000041850 */
[----:B------:R-:W-:Y:S02]  /*16ac0*/  FADD.FTZ R0, R185, R0 ;  /* 0x00000000b9007221 */ /* 0x000fe40000010000 */
[----:B------:R-:W-:Y:S02]  /*16ad0*/  FADD.FTZ R2, R197, R2 ;  /* 0x00000002c5027221 */ /* 0x000fe40000010000 */
[C---:B-----5:R-:W-:Y:S04]  /*16ae0*/  HMMA.16816.F32.BF16 R84, R168.reuse, R16, R84 ;  /* 0x00000010a854723c */ /* 0x060fe80000041854 */
[----:B------:R-:W-:Y:S02]  /*16af0*/  FADD.FTZ R0, R184, R0 ;  /* 0x00000000b8007221 */ /* 0x000fe40000010000 */
[----:B------:R-:W-:Y:S02]  /*16b00*/  FADD.FTZ R2, R196, R2 ;  /* 0x00000002c4027221 */ /* 0x000fe40000010000 */
[C---:B------:R-:W-:Y:S04]  /*16b10*/  HMMA.16816.F32.BF16 R88, R168.reuse, R18, R88 ;  /* 0x00000012a858723c */ /* 0x040fe80000041858 */
[----:B------:R-:W-:Y:S01]  /*16b20*/  FADD.FTZ R0, R134, R0 ;  /* 0x0000000086007221 */ /* 0x000fe20000010000 */
[----:B------:R-:W-:Y:S01]  /*16b30*/  MOV R134, R132 ;  /* 0x0000008400867202 */ /* 0x000fe20000000f00 */
[----:B------:R-:W-:Y:S02]  /*16b40*/  FADD.FTZ R2, R195, R2 ;  /* 0x00000002c3027221 */ /* 0x000fe40000010000 */
[C---:B------:R-:W-:Y:S04]  /*16b50*/  HMMA.16816.F32.BF16 R92, R168.reuse, R20, R92 ;  /* 0x00000014a85c723c */ /* 0x040fe8000004185c */
        /* <DEDUP_REMOVED lines=11> */
[C---:B-1----:R-:W-:Y:S08]  /*16c10*/  HMMA.16816.F32.BF16 R116, R168.reuse, R4, R116 ;  /* 0x00000004a874723c */ /* 0x042ff00000041874 */
[C---:B------:R-:W-:Y:S08]  /*16c20*/  HMMA.16816.F32.BF16 R120, R168.reuse, R6, R120 ;  /* 0x00000006a878723c */ /* 0x040ff00000041878 */
[C---:B--2---:R-:W-:Y:S08]  /*16c30*/  HMMA.16816.F32.BF16 R124, R168.reuse, R8, R124 ;  /* 0x00000008a87c723c */ /* 0x044ff0000004187c */
[----:B------:R-:W-:Y:S01]  /*16c40*/  HMMA.16816.F32.BF16 R128, R168, R10, R128 ;  /* 0x0000000aa880723c */ /* 0x000fe20000041880 */
[----:B---3--:R-:W-:-:S07]  /*16c50*/  @P0 BRA `(.L_x_515) ;  /* 0xffffbdd000000947 */ /* 0x008fce000383ffff */
.L_x_514:
        /* <DEDUP_REMOVED lines=408> */
.L_x_519:
[----:B---34-:R-:W-:Y:S05]  /*185e0*/  BSYNC B0 ;  /* 0x0000000000007941 */ /* 0x018fea0003800000 */
.L_x_518:
        /* <DEDUP_REMOVED lines=40> */
.L_x_521:
[----:B----4-:R-:W-:Y:S05]  /*18870*/  BSYNC B0 ;  /* 0x0000000000007941 */ /* 0x010fea0003800000 */
.L_x_520:
        /* <DEDUP_REMOVED lines=22> */
.L_x_523:
[----:B------:R-:W-:Y:S05]  /*189e0*/  BSYNC B0 ;  /* 0x0000000000007941 */ /* 0x000fea0003800000 */
.L_x_522:
        /* <DEDUP_REMOVED lines=22> */
.L_x_525:
[----:B------:R-:W-:Y:S05]  /*18b50*/  BSYNC B0 ;  /* 0x0000000000007941 */ /* 0x000fea0003800000 */
.L_x_524:
        /* <DEDUP_REMOVED lines=23> */
.L_x_526:
        /* <DEDUP_REMOVED lines=11> */
.L_x_2033:


//--------------------- .text._ZN5flash16flash_fwd_kernelI23Flash_fwd_kernel_traitsILi256ELi64ELi64ELi4ELb0ELb0EN7cutlass10bfloat16_tE19Flash_kernel_traitsILi256ELi64ELi64ELi4ES3_EELb1ELb0ELb0ELb0ELb0ELb0ELb0ELb0EEEvNS_16Flash_fwd_paramsE --------------------------
	.section	.text._ZN5flash16flash_fwd_kernelI23Flash_fwd_kernel_traitsILi256ELi64ELi64ELi4ELb0ELb0EN7cutlass10bfloat16_tE19Flash_kernel_traitsILi256ELi64ELi64ELi4ES3_EELb1ELb0ELb0ELb0ELb0ELb0ELb0ELb0EEEvNS_16Flash_fwd_paramsE,"ax",@progbits
	.sectioninfo	@"SHI_REGISTERS=255"
	.align	128
        .global         _ZN5flash16flash_fwd_kernelI23Flash_fwd_kernel_traitsILi256ELi64ELi64ELi4ELb0ELb0EN7cutlass10bfloat16_tE19Flash_kernel_traitsILi256ELi64ELi64ELi4ES3_EELb1ELb0ELb0ELb0ELb0ELb0ELb0ELb0EEEvNS_16Flash_fwd_paramsE
        .type           _ZN5flash16flash_fwd_kernelI23Flash_fwd_kernel_traitsILi256ELi64ELi64ELi4ELb0ELb0EN7cutlass10bfloat16_tE19Flash_kernel_traitsILi256ELi64ELi64ELi4ES3_EELb1ELb0ELb0ELb0ELb0ELb0ELb0ELb0EEEvNS_16Flash_fwd_paramsE,@function
        .size           _ZN5flash16flash_fwd_kernelI23Flash_fwd_kernel_traitsILi256ELi64ELi64ELi4ELb0ELb0EN7cutlass10bfloat16_tE19Flash_kernel_traitsILi256ELi64ELi64ELi4ES3_EELb1ELb0ELb0ELb0ELb0ELb0ELb0ELb0EEEvNS_16Flash_fwd_paramsE,(.L_x_2034 - _ZN5flash16flash_fwd_kernelI23Flash_fwd_kernel_traitsILi256ELi64ELi64ELi4ELb0ELb0EN7cutlass10bfloat16_tE19Flash_kernel_traitsILi256ELi64ELi64ELi4ES3_EELb1ELb0ELb0ELb0ELb0ELb0ELb0ELb0EEEvNS_16Flash_fwd_paramsE)
        .other          _ZN5flash16flash_fwd_kernelI23Flash_fwd_kernel_traitsILi256ELi64ELi64ELi4ELb0ELb0EN7cutlass10bfloat16_tE19Flash_kernel_traitsILi256ELi64ELi64ELi4ES3_EELb1ELb0ELb0ELb0ELb0ELb0ELb0ELb0EEEvNS_16Flash_fwd_paramsE,@"STO_CUDA_ENTRY STV_DEFAULT"
_ZN5flash16flash_fwd_kernelI23Flash_fwd_kernel_traitsILi256ELi64ELi64ELi4ELb0ELb0EN7cutlass10bfloat16_tE19Flash_kernel_traitsILi256ELi64ELi64ELi4ES3_EELb1ELb0ELb0ELb0ELb0ELb0ELb0ELb0EEEvNS_16Flash_fwd_paramsE:
.text._ZN5flash16flash_fwd_kernelI23Flash_fwd_kernel_traitsILi256ELi64ELi64ELi4ELb0ELb0EN7cutlass10bfloat16_tE19Flash_kernel_traitsILi256ELi64ELi64ELi4ES3_EELb1ELb0ELb0ELb0ELb0ELb0ELb0ELb0EEEvNS_16Flash_fwd_paramsE:
[----:B------:R-:W-:-:S03]  /*0000*/  MOV R1, c[0x0][0x28] ;  /* 0x00000a0000017a02 */ /* 0x000fc60000000f00 */
[----:B------:R-:W-:Y:S01]  /*0010*/  ULDC.U8 UR4, c[0x0][0x304] ;  /* 0x0000c10000047ab9 */ /* 0x000fe20000000000 */
[----:B------:R-:W-:Y:S01]  /*0020*/  IADD3 R1, R1, -0x38, RZ ;  /* 0xffffffc801017810 */ /* 0x000fe20007ffe0ff */
[----:B------:R-:W-:Y:S01]  /*0030*/  ULDC.64 UR18, c[0x0][0x2f0] ;  /* 0x0000bc0000127ab9 */ /* 0x000fe20000000a00 */
[----:B------:R-:W-:Y:S01]  /*0040*/  ISETP.NE.AND P2, PT, RZ, UR4, PT ;  /* 0x00000004ff007c0c */ /* 0x000fe2000bf45270 */
[----:B------:R-:W-:Y:S01]  /*0050*/  IMAD.U32 R2, RZ, RZ, UR18 ;  /* 0x00000012ff027e24 */ /* 0x000fe2000f8e00ff */
[----:B------:R-:W-:Y:S01]  /*0060*/  ULDC.64 UR16, c[0x0][0x118] ;  /* 0x0000460000107ab9 */ /* 0x000fe20000000a00 */
[----:B------:R-:W-:Y:S02]  /*0070*/  IMAD.U32 R3, RZ, RZ, UR19 ;  /* 0x00000013ff037e24 */ /* 0x000fe4000f8e00ff */
[----:B------:R-:W-:Y:S02]  /*0080*/  IMAD.MOV.U32 R8, RZ, RZ, c[0x0][0x2fc] ;  /* 0x0000bf00ff087624 */ /* 0x000fe400078e00ff */
[----:B------:R-:W-:Y:S01]  /*0090*/  IMAD.MOV.U32 R7, RZ, RZ, c[0x0][0x2f8] ;  /* 0x0000be00ff077624 */ /* 0x000fe200078e00ff */
[----:B------:R-:W1:Y:S01]  /*00a0*/  S2UR UR12, SR_CTAID.X ;  /* 0x00000000000c79c3 */ /* 0x000e620000002500 */
[----:B------:R-:W2:Y:S01]  /*00b0*/  S2R R99, SR_TID.X ;  /* 0x0000000000637919 */ /* 0x000ea20000002100 */
[----:B------:R-:W-:-:S02]  /*00c0*/  ULDC.64 UR4, c[0x0][0x250] ;  /* 0x0000940000047ab9 */ /* 0x000fc40000000a00 */
[----:B------:R-:W-:Y:S01]  /*00d0*/  ULDC.64 UR6, c[0x0][0x240] ;  /* 0x0000900000067ab9 */ /* 0x000fe20000000a00 */
[----:B------:R3:W4:Y:S02]  /*00e0*/  @P2 LDG.E.64 R4, [R2.64] ;  /* 0x0000001002042981 */ /* 0x000724000c1e1b00 */
[----:B---3--:R-:W-:Y:S01]  /*00f0*/  @P2 IMAD.MOV.U32 R2, RZ, RZ, R7 ;  /* 0x000000ffff022224 */ /* 0x008fe200078e0007 */
[----:B------:R-:W-:-:S06]  /*0100*/  @P2 MOV R3, R8 ;  /* 0x0000000800032202 */ /* 0x000fcc0000000f00 */
[----:B------:R-:W3:Y:S01]  /*0110*/  @P2 LDG.E.64 R2, [R2.64] ;  /* 0x0000001002022981 */ /* 0x000ee2000c1e1b00 */
[----:B------:R-:W5:Y:S01]  /*0120*/  S2UR UR20, SR_CTAID.Y ;  /* 0x00000000001479c3 */ /* 0x000f620000002600 */
[----:B------:R-:W-:Y:S02]  /*0130*/  UISETP.NE.U32.AND UP1, UPT, URZ, UR4, UPT ;  /* 0x000000043f00728c */ /* 0x000fe4000bf25070 */
[----:B------:R-:W-:Y:S02]  /*0140*/  UISETP.NE.U32.AND UP2, UPT, URZ, UR6, UPT ;  /* 0x000000063f00728c */ /* 0x000fe4000bf45070 */
[----:B------:R-:W-:Y:S02]  /*0150*/  UISETP.NE.AND.EX UP1, UPT, URZ, UR5, UPT, UP1 ;  /* 0x000000053f00728c */ /* 0x000fe4000bf25310 */
[----:B------:R-:W-:Y:S01]  /*0160*/  UISETP.NE.AND.EX UP2, UPT, URZ, UR7, UPT, UP2 ;  /* 0x000000073f00728c */ /* 0x000fe2000bf45320 */
[----:B------:R-:W1:Y:S01]  /*0170*/  S2UR UR11, SR_CTAID.Z ;  /* 0x00000000000b79c3 */ /* 0x000e620000002700 */
[----:B------:R-:W-:-:S02]  /*0180*/  ULDC.U8 UR6, c[0x0][0x312] ;  /* 0x0000c48000067ab9 */ /* 0x000fc40000000000 */
[----:B------:R-:W-:Y:S02]  /*0190*/  ULDC.64 UR4, c[0x0][0x248] ;  /* 0x0000920000047ab9 */ /* 0x000fe40000000a00 */
[----:B------:R-:W-:Y:S01]  /*01a0*/  UISETP.NE.AND UP3, UPT, UR6, URZ, UPT ;  /* 0x0000003f0600728c */ /* 0x000fe2000bf65270 */
[----:B------:R-:W-:Y:S01]  /*01b0*/  PLOP3.LUT P0, PT, PT, PT, UP2, 0x80, 0x0 ;  /* 0x000000000000781c */ /* 0x000fe20003f0f028 */
[----:B------:R-:W-:Y:S02]  /*01c0*/  UISETP.EQ.U32.AND UP0, UPT, URZ, UR4, UPT ;  /* 0x000000043f00728c */ /* 0x000fe4000bf02070 */
[----:B------:R-:W-:Y:S02]  /*01d0*/  UMOV UR9, 0x4 ;  /* 0x0000000400097882 */ /* 0x000fe40000000000 */
[----:B------:R-:W-:Y:S02]  /*01e0*/  ULDC.64 UR14, c[0x0][0x240] ;  /* 0x00009000000e7ab9 */ /* 0x000fe40000000a00 */
[----:B------:R-:W-:-:S02]  /*01f0*/  UISETP.EQ.OR.EX UP0, UPT, URZ, UR5, !UP3, UP0 ;  /* 0x000000053f00728c */ /* 0x000fc4000df02700 */
[----:B-----5:R-:W-:Y:S02]  /*0200*/  UIMAD.WIDE UR14, UR20, UR9, UR14 ;  /* 0x00000009140e72a5 */ /* 0x020fe4000f8e020e */
[----:B-1----:R-:W-:-:S06]  /*0210*/  ULOP3.LUT UR8, UR11, UR12, UR20, 0xfe, !UPT ;  /* 0x0000000c0b087292 */ /* 0x002fcc000f8efe14 */
[----:B--2---:R-:W-:Y:S01]  /*0220*/  LOP3.LUT P3, RZ, R99, UR8, RZ, 0xfc, !PT ;  /* 0x0000000863ff7c12 */ /* 0x004fe2000f86fcff */
[----:B------:R-:W-:Y:S02]  /*0230*/  ULDC.64 UR4, c[0x0][0x248] ;  /* 0x0000920000047ab9 */ /* 0x000fe40000000a00 */
[----:B------:R-:W-:-:S10]  /*0240*/  UIMAD.WIDE UR4, UR20, UR9, UR4 ;  /* 0x00000009140472a5 */ /* 0x000fd4000f8e0204 */
[----:B------:R-:W-:Y:S02]  /*0250*/  @!P3 IMAD.MOV.U32 R10, RZ, RZ, c[0x0][0x308] ;  /* 0x0000c200ff0ab624 */ /* 0x000fe400078e00ff */
[----:B------:R-:W-:Y:S01]  /*0260*/  @!P3 IMAD.MOV.U32 R11, RZ, RZ, c[0x0][0x30c] ;  /* 0x0000c300ff0bb624 */ /* 0x000fe200078e00ff */
[----:B------:R-:W-:Y:S02]  /*0270*/  ULDC.64 UR6, c[0x0][0x250] ;  /* 0x0000940000067ab9 */ /* 0x000fe40000000a00 */
[----:B------:R-:W-:Y:S01]  /*0280*/  @UP1 UIMAD.WIDE UR6, UR20, UR9, UR6 ;  /* 0x00000009140612a5 */ /* 0x000fe2000f8e0206 */
[----:B----4-:R-:W1:Y:S08]  /*0290*/  @P2 R2UR UR18, R4 ;  /* 0x00000000041223c2 */ /* 0x010e7000000e0000 */
[----:B------:R-:W2:Y:S01]  /*02a0*/  @P2 R2UR UR19, R5 ;  /* 0x00000000051323c2 */ /* 0x000ea200000e0000 */
[----:B-1----:R-:W-:Y:S01]  /*02b0*/  IMAD.U32 R4, RZ, RZ, UR18 ;  /* 0x00000012ff047e24 */ /* 0x002fe2000f8e00ff */
[----:B---3--:R-:W-:Y:S01]  /*02c0*/  @P2 IADD3 R7, P1, R2, c[0x0][0x300], RZ ;  /* 0x0000c00002072a10 */ /* 0x008fe20007f3e0ff */
[----:B------:R-:W-:Y:S01]  /*02d0*/  IMAD.U32 R2, RZ, RZ, UR14 ;  /* 0x0000000eff027e24 */ /* 0x000fe2000f8e00ff */
[----:B--2---:R-:W-:-:S03]  /*02e0*/  MOV R5, UR19 ;  /* 0x0000001300057c02 */ /* 0x004fc60008000f00 */
[----:B------:R-:W-:Y:S01]  /*02f0*/  @P2 IMAD.X R8, RZ, RZ, R3, P1 ;  /* 0x000000ffff082224 */ /* 0x000fe200008e0603 */
[----:B------:R-:W-:Y:S01]  /*0300*/  PLOP3.LUT P2, PT, PT, PT, UP0, 0x80, 0x0 ;  /* 0x000000000000781c */ /* 0x000fe20003f4f008 */
[----:B------:R1:W-:Y:S01]  /*0310*/  @!P3 STG.E.64 [R10.64], R4 ;  /* 0x000000040a00b986 */ /* 0x0003e2000c101b10 */
[----:B------:R-:W-:Y:S01]  /*0320*/  IMAD.U32 R3, RZ, RZ, UR15 ;  /* 0x0000000fff037e24 */ /* 0x000fe2000f8e00ff */
[----:B------:R-:W-:Y:S02]  /*0330*/  PLOP3.LUT P1, PT, PT, PT, UP1, 0x80, 0x0 ;  /* 0x000000000000781c */ /* 0x000fe40003f2f018 */
[----:B-1----:R-:W-:Y:S01]  /*0340*/  @!P3 MOV R4, R7 ;  /* 0x000000070004b202 */ /* 0x002fe20000000f00 */
[----:B------:R-:W-:-:S05]  /*0350*/  @!P3 IMAD.MOV.U32 R5, RZ, RZ, R8 ;  /* 0x000000ffff05b224 */ /* 0x000fca00078e0008 */
[----:B------:R1:W-:Y:S04]  /*0360*/  @!P3 STG.E.64 [R10.64+0x8], R4 ;  /* 0x000008040a00b986 */ /* 0x0003e8000c101b10 */
[----:B------:R2:W3:Y:S04]  /*0370*/  @P0 LDG.E R9, [R2.64] ;  /* 0x0000001002090981 */ /* 0x0004e8000c1e1900 */
[----:B------:R2:W4:Y:S01]  /*0380*/  @P0 LDG.E R6, [R2.64+0x4] ;  /* 0x0000041002060981 */ /* 0x000522000c1e1900 */
[----:B-1----:R-:W-:Y:S02]  /*0390*/  IMAD.U32 R4, RZ, RZ, UR6 ;  /* 0x00000006ff047e24 */ /* 0x002fe4000f8e00ff */
[----:B------:R-:W-:Y:S01]  /*03a0*/  IMAD.U32 R5, RZ, RZ, UR7 ;  /* 0x00000007ff057e24 */ /* 0x000fe2000f8e00ff */
[----:B--2---:R-:W-:Y:S01]  /*03b0*/  MOV R2, UR4 ;  /* 0x0000000400027c02 */ /* 0x004fe20008000f00 */
[----:B------:R-:W-:-:S03]  /*03c0*/  IMAD.U32 R3, RZ, RZ, UR5 ;  /* 0x00000005ff037e24 */ /* 0x000fc6000f8e00ff */
[----:B------:R-:W2:Y:S04]  /*03d0*/  @P1 LDG.E R4, [R4.64] ;  /* 0x0000001004041981 */ /* 0x000ea8000c1e1900 */
[----:B------:R-:W5:Y:S01]  /*03e0*/  @!P2 LDG.E R0, [R2.64] ;  /* 0x000000100200a981 */ /* 0x000f62000c1e1900 */
[----:B------:R-:W-:Y:S01]  /*03f0*/  SHF.R.S32.HI R10, RZ, 0x1f, R99 ;  /* 0x0000001fff0a7819 */ /* 0x000fe20000011463 */
[----:B------:R-:W-:Y:S02]  /*0400*/  UMOV UR23, 0xffffffff ;  /* 0xffffffff00177882 */ /* 0x000fe40000000000 */
[----:B------:R-:W-:Y:S01]  /*0410*/  UMOV UR10, 0xffffffff ;  /* 0xffffffff000a7882 */ /* 0x000fe20000000000 */
[----:B------:R-:W-:Y:S01]  /*0420*/  LEA.HI R13, R10, R99, RZ, 0x5 ;  /* 0x000000630a0d7211 */ /* 0x000fe200078f28ff */
[----:B------:R-:W-:-:S02]  /*0430*/  ULDC UR4, c[0x0][0x1c0] ;  /* 0x0000700000047ab9 */ /* 0x000fc40000000800 */
[----:B------:R-:W-:Y:S02]  /*0440*/  UIMAD UR4, UR20, UR4, UR11 ;  /* 0x00000004140472a4 */ /* 0x000fe4000f8e020b */
[----:B------:R-:W-:Y:S02]  /*0450*/  UMOV UR22, URZ ;  /* 0x0000003f00167c82 */ /* 0x000fe40008000000 */
[----:B------:R-:W-:-:S04]  /*0460*/  USHF.L.U32 UR5, UR4, 0x5, URZ ;  /* 0x0000000504057899 */ /* 0x000fc8000800063f */
[----:B------:R-:W-:Y:S01]  /*0470*/  USHF.R.S32.HI UR4, URZ, 0x1f, UR5 ;  /* 0x0000001f3f047899 */ /* 0x000fe20008011405 */
[----:B---3--:R-:W1:Y:S08]  /*0480*/  @P0 R2UR UR10, R9 ;  /* 0x00000000090a03c2 */ /* 0x008e7000000e0000 */
[----:B----4-:R-:W1:Y:S08]  /*0490*/  @P0 R2UR UR15, R6 ;  /* 0x00000000060f03c2 */ /* 0x010e7000000e0000 */
[----:B--2---:R2:W3:Y:S01]  /*04a0*/  @P1 R2UR UR22, R4 ;  /* 0x00000000041613c2 */ /* 0x0044e200000e0000 */
[----:B-1----:R-:W-:-:S07]  /*04b0*/  @UP2 UIADD3 UR15, UR15, -UR10, URZ ;  /* 0x8000000a0f0f2290 */ /* 0x002fce000fffe03f */
[----:B-----5:R1:W4:Y:S01]  /*04c0*/  @!P2 R2UR UR23, R0 ;  /* 0x000000000017a3c2 */ /* 0x02032200000e0000 */
[----:B------:R-:W-:Y:S01]  /*04d0*/  ISETP.NE.U32.AND P2, PT, RZ, c[0x0][0x248], PT ;  /* 0x00009200ff007a0c */ /* 0x000fe20003f45070 */
[----:B------:R-:W-:-:S03]  /*04e0*/  @!UP2 ULDC UR15, c[0x0][0x214] ;  /* 0x00008500000faab9 */ /* 0x000fc60000000800 */
[----:B------:R-:W-:Y:S02]  /*04f0*/  ISETP.NE.AND.EX P2, PT, RZ, c[0x0][0x24c], PT, P2 ;  /* 0x00009300ff007a0c */ /* 0x000fe40003f45320 */
[----:B-1----:R-:W-:-:S05]  /*0500*/  LOP3.LUT R0, R13, 0xffffffe0, RZ, 0xc0, !PT ;  /* 0xffffffe00d007812 */ /* 0x002fca00078ec0ff */
[----:B------:R-:W-:-:S05]  /*0510*/  IMAD.IADD R0, R99, 0x1, -R0 ;  /* 0x0000000163007824 */ /* 0x000fca00078e0a00 */
[--C-:B------:R-:W-:Y:S02]  /*0520*/  IADD3 R101, P1, P0, R7, UR5, R0.reuse ;  /* 0x0000000507657c10 */ /* 0x100fe4000f83e000 */
[----:B------:R-:W-:-:S03]  /*0530*/  SHF.R.S32.HI R0, RZ, 0x1f, R0 ;  /* 0x0000001fff007819 */ /* 0x000fc60000011400 */
[----:B------:R2:W-:Y:S01]  /*0540*/  STL [R1+0x34], R101 ;  /* 0x0000346501007387 */ /* 0x0005e20000100800 */
[----:B------:R-:W-:Y:S01]  /*0550*/  IADD3.X R98, R8, UR4, R0, P1, P0 ;  /* 0x0000000408627c10 */ /* 0x000fe20008fe0400 */
[----:B--234-:R-:W-:Y:S05]  /*0560*/  @!P2 BRA `(.L_x_527) ;  /* 0x000000700000a947 */ /* 0x01cfea0003800000 */
[----:B------:R-:W-:-:S13]  /*0570*/  PLOP3.LUT P0, PT, PT, PT, UP3, 0x80, 0x0 ;  /* 0x000000000000781c */ /* 0x000fda0003f0f038 */
[----:B------:R-:W2:Y:S04]  /*0580*/  @P0 LDG.E R0, [R2.64+0x4] ;  /* 0x0000041002000981 */ /* 0x000ea8000c1e1900 */
[----:B------:R-:W3:Y:S01]  /*0590*/  @!P0 LDG.E R2, [R2.64] ;  /* 0x0000001002028981 */ /* 0x000ee2000c1e1900 */
[----:B--2---:R-:W1:Y:S02]  /*05a0*/  @P0 R2UR UR6, R0 ;  /* 0x00000000000603c2 */ /* 0x004e6400000e0000 */
[----:B-1----:R-:W-:-:S11]  /*05b0*/  @UP3 UIADD3 UR6, UR6, -UR23, URZ ;  /* 0x8000001706063290 */ /* 0x002fd6000fffe03f */
[----:B---3--:R1:W2:Y:S02]  /*05c0*/  @!P0 R2UR UR6, R2 ;  /* 0x00000000020683c2 */ /* 0x0082a400000e0000 */
[----:B-12---:R-:W-:Y:S05]  /*05d0*/  BRA `(.L_x_528) ;  /* 0x0000001000007947 */ /* 0x006fea0003800000 */
.L_x_527:
[----:B------:R-:W-:Y:S02]  /*05e0*/  ULDC UR6, c[0x0][0x218] ;  /* 0x0000860000067ab9 */ /* 0x000fe40000000800 */
.L_x_528:
        /* <DEDUP_REMOVED lines=60> */
.L_x_530:
[----:B------:R-:W-:Y:S01]  /*09b0*/  IABS R0, c[0x0][0x1c8] ;  /* 0x0000720000007a13 */ /* 0x000fe20000000000 */
[----:B------:R-:W1:Y:S01]  /*09c0*/  S2R R2, SR_CTAID.Z ;  /* 0x0000000000027919 */ /* 0x000e620000002700 */
[----:B------:R-:W-:Y:S02]  /*09d0*/  UMOV UR28, URZ ;  /* 0x0000003f001c7c82 */ /* 0x000fe40008000000 */
[----:B------:R-:W2:Y:S01]  /*09e0*/  R2UR UR7, R0 ;  /* 0x00000000000773c2 */ /* 0x000ea200000e0000 */
[----:B------:R-:W-:Y:S01]  /*09f0*/  USHF.R.S32.HI UR27, URZ, 0x1f, UR11 ;  /* 0x0000001f3f1b7899 */ /* 0x000fe2000801140b */
        /* <DEDUP_REMOVED lines=11> */
[----:B-1----:R-:W-:-:S07]  /*0ab0*/  UIMAD.WIDE.U32 UR28, UR5, UR4, URZ ;  /* 0x00000004051c72a5 */ /* 0x002fce000f8e003f */
[----:B------:R-:W-:Y:S02]  /*0ac0*/  UMOV UR5, UR29 ;  /* 0x0000001d00057c82 */ /* 0x000fe40008000000 */
[----:B------:R-:W-:-:S04]  /*0ad0*/  UIADD3 UR25, -UR5, URZ, URZ ;  /* 0x0000003f05197290 */ /* 0x000fc8000fffe13f */
[----:B------:R-:W-:Y:S02]  /*0ae0*/  UIMAD UR4, UR7, UR25, UR4 ;  /* 0x00000019070472a4 */ /* 0x000fe4000f8e0204 */
[----:B------:R-:W-:Y:S02]  /*0af0*/  @UP0 UIADD3 UR25, UR22, UR23, URZ ;  /* 0x0000001716190290 */ /* 0x000fe4000fffe03f */
        /* <DEDUP_REMOVED lines=8> */
[----:B------:R-:W-:-:S05]  /*0b80*/  UISETP.NE.AND UP2, UPT, URZ, UR7, UPT ;  /* 0x000000073f00728c */ /* 0x000fca000bf45270 */
[----:B------:R-:W-:Y:S02]  /*0b90*/  UMOV UR23, UR5 ;  /* 0x0000000500177c82 */ /* 0x000fe40008000000 */
[----:B------:R-:W-:Y:S02]  /*0ba0*/  ULDC.64 UR4, c[0x0][0x1a0] ;  /* 0x0000680000047ab9 */ /* 0x000fe40000000a00 */
[----:B------:R-:W-:Y:S02]  /*0bb0*/  @!UP1 UIADD3 UR23, -UR23, URZ, URZ ;  /* 0x0000003f17179290 */ /* 0x000fe4000fffe13f */
[----:B------:R-:W-:Y:S02]  /*0bc0*/  @UP0 UIMAD.WIDE.U32 UR28, UR25, UR4, URZ ;  /* 0x00000004191c02a5 */ /* 0x000fe4000f8e003f */
[----:B------:R-:W-:Y:S02]  /*0bd0*/  @!UP2 ULOP3.LUT UR23, URZ, UR7, URZ, 0x33, !UPT ;  /* 0x000000073f17a292 */ /* 0x000fe4000f8e333f */
[----:B------:R-:W-:-:S02]  /*0be0*/  @UP0 UIMAD UR25, UR25, UR5, UR29 ;  /* 0x00000005191902a4 */ /* 0x000fc4000f8e021d */
        /* <DEDUP_REMOVED lines=15> */
.L_x_531:
[CC--:B------:R-:W-:Y:S01]  /*0ce0*/  LEA.HI R4, R10.reuse, R99.reuse, RZ, 0x4 ;  /* 0x000000630a047211 */ /* 0x0c0fe200078f20ff */
[----:B------:R-:W1:Y:S01]  /*0cf0*/  S2R R18, SR_CTAID.Z ;  /* 0x0000000000127919 */ /* 0x000e620000002700 */
[----:B------:R-:W-:Y:S01]  /*0d00*/  LEA.HI R0, R10, R99, RZ, 0x3 ;  /* 0x000000630a007211 */ /* 0x000fe200078f18ff */
[----:B------:R-:W-:Y:S01]  /*0d10*/  ULDC.64 UR4, c[0x0][0x1b8] ;  /* 0x00006e0000047ab9 */ /* 0x000fe20000000a00 */
[----:B------:R-:W-:Y:S01]  /*0d20*/  SHF.R.S32.HI R5, RZ, 0x4, R4 ;  /* 0x00000004ff057819 */ /* 0x000fe20000011404 */
[----:B------:R-:W-:Y:S01]  /*0d30*/  UIMAD UR4, UR29, UR4, URZ ;  /* 0x000000041d0472a4 */ /* 0x000fe2000f8e023f */
[----:B------:R-:W-:Y:S01]  /*0d40*/  LOP3.LUT R2, R0, 0xfffffff8, RZ, 0xc0, !PT ;  /* 0xfffffff800027812 */ /* 0x000fe200078ec0ff */
[----:B------:R-:W-:Y:S01]  /*0d50*/  IMAD.MOV.U32 R23, RZ, RZ, 0x10 ;  /* 0x00000010ff177424 */ /* 0x000fe200078e00ff */
[C---:B------:R-:W-:Y:S01]  /*0d60*/  LEA.HI R3, R4.reuse, R5, RZ, 0x1 ;  /* 0x0000000504037211 */ /* 0x040fe200078f08ff */
[----:B------:R-:W-:Y:S01]  /*0d70*/  UIMAD UR20, UR23, UR5, UR4 ;  /* 0x00000005171472a4 */ /* 0x000fe2000f8e0204 */
[----:B------:R-:W-:Y:S01]  /*0d80*/  SHF.R.S32.HI R168, RZ, 0x3, R0 ;  /* 0x00000003ffa87819 */ /* 0x000fe20000011400 */
[----:B------:R-:W-:Y:S01]  /*0d90*/  IMAD.IADD R21, R99, 0x1, -R2 ;  /* 0x0000000163157824 */ /* 0x000fe200078e0a02 */
[----:B------:R-:W-:Y:S01]  /*0da0*/  LOP3.LUT R2, R4, 0xfffffff0, RZ, 0xc0, !PT ;  /* 0xfffffff004027812 */ /* 0x000fe200078ec0ff */
[----:B------:R-:W-:Y:S01]  /*0db0*/  ULDC.64 UR4, c[0x0][0x1a8] ;  /* 0x00006a0000047ab9 */ /* 0x000fe20000000a00 */
        /* <DEDUP_REMOVED lines=10> */
[----:B------:R-:W-:Y:S01]  /*0e60*/  UIMAD UR4, UR27, UR4, URZ ;  /* 0x000000041b0472a4 */ /* 0x000fe2000f8e023f */
[----:B------:R-:W-:Y:S01]  /*0e70*/  IMAD.SHL.U32 R10, R10, 0x8, RZ ;  /* 0x000000080a0a7824 */ /* 0x000fe200078e00ff */
[----:B------:R-:W-:Y:S01]  /*0e80*/  LOP3.LUT R2, R0, 0x38, R106, 0xf8, !PT ;  /* 0x0000003800027812 */ /* 0x000fe200078ef86a */
[----:B------:R-:W-:Y:S01]  /*0e90*/  IMAD.U32 R8, RZ, RZ, UR12 ;  /* 0x0000000cff087e24 */ /* 0x000fe2000f8e00ff */
[----:B------:R-:W-:Y:S01]  /*0ea0*/  SHF.R.U32.HI R0, RZ, 0x3, R0 ;  /* 0x00000003ff007819 */ /* 0x000fe20000011600 */
[----:B------:R-:W-:Y:S01]  /*0eb0*/  UIMAD UR4, UR11, UR5, UR4 ;  /* 0x000000050b0472a4 */ /* 0x000fe2000f8e0204 */
[----:B------:R-:W-:Y:S01]  /*0ec0*/  LEA.HI R12, R3, R6, RZ, 0x3 ;  /* 0x00000006030c7211 */ /* 0x000fe200078f18ff */
[----:B------:R-:W-:Y:S01]  /*0ed0*/  BSSY B0, `(.L_x_532) ;  /* 0x000005f000007945 */ /* 0x000fe20003800000 */
[----:B------:R-:W-:Y:S01]  /*0ee0*/  SHF.R.S32.HI R107, RZ, 0x1f, R106 ;  /* 0x0000001fff6b7819 */ /* 0x000fe2000001146a */
[----:B------:R-:W-:Y:S01]  /*0ef0*/  IMAD.WIDE R8, R8, 0x40, R168 ;  /* 0x0000004008087825 */ /* 0x000fe200078e02a8 */
[----:B------:R-:W-:-:S02]  /*0f00*/  LOP3.LUT R11, R2, R0, RZ, 0x3c, !PT ;  /* 0x00000000020b7212 */ /* 0x000fc400078e3cff */
[----:B------:R-:W-:Y:S01]  /*0f10*/  LOP3.LUT R0, R12, 0xfffffff8, RZ, 0xc0, !PT ;  /* 0xfffffff80c007812 */ /* 0x000fe200078ec0ff */
[----:B------:R-:W-:Y:S01]  /*0f20*/  IMAD.WIDE.U32 R4, R168, c[0x0][0x198], R106 ;  /* 0x00006600a8047a25 */ /* 0x000fe200078e006a */
[C---:B------:R-:W-:Y:S01]  /*0f30*/  IADD3 R2, P0, R106.reuse, UR6, RZ ;  /* 0x000000066a027c10 */ /* 0x040fe2000ff1e0ff */
[----:B------:R-:W-:Y:S01]  /*0f40*/  ULDC.64 UR6, c[0x0][0x1b0] ;  /* 0x00006c0000067ab9 */ /* 0x000fe20000000a00 */
[----:B------:R-:W-:Y:S01]  /*0f50*/  IADD3 R103, R106, 0x40, RZ ;  /* 0x000000406a677810 */ /* 0x000fe20007ffe0ff */
        /* <DEDUP_REMOVED lines=15> */
[----:B------:R-:W-:Y:S01]  /*1050*/  LOP3.LUT R0, R0, 0x1c0, RZ, 0xc0, !PT ;  /* 0x000001c000007812 */ /* 0x000fe200078ec0ff */
[----:B------:R1:W-:Y:S01]  /*1060*/  STL.64 [R1], R106 ;  /* 0x0000006a01007387 */ /* 0x0003e20000100a00 */
[----:B------:R-:W-:Y:S01]  /*1070*/  UIADD3 UR6, -UR13, UR15, URZ ;  /* 0x0000000f0d067290 */ /* 0x000fe2000fffe13f */
[----:B------:R-:W-:Y:S01]  /*1080*/  IMAD R6, R168, c[0x0][0x1a4], R6 ;  /* 0x00006900a8067a24 */ /* 0x000fe200078e0206 */
[----:B------:R-:W-:-:S02]  /*1090*/  IADD3 R2, P0, R2, UR28, RZ ;  /* 0x0000001c02027c10 */ /* 0x000fc4000ff1e0ff */
[----:B------:R-:W-:Y:S02]  /*10a0*/  LOP3.LUT R7, R0, 0x8, R7, 0xf8, !PT ;  /* 0x0000000800077812 */ /* 0x000fe400078ef807 */
[----:B------:R-:W-:Y:S02]  /*10b0*/  SHF.R.U32.HI R0, RZ, 0x3, R0 ;  /* 0x00000003ff007819 */ /* 0x000fe40000011600 */
[----:B------:R-:W-:Y:S01]  /*10c0*/  IADD3.X R3, R3, UR25, R6, P0, !PT ;  /* 0x0000001903037c10 */ /* 0x000fe200087fe406 */
[----:B------:R-:W-:Y:S01]  /*10d0*/  IMAD.U32 R6, RZ, RZ, UR23 ;  /* 0x00000017ff067e24 */ /* 0x000fe2000f8e00ff */
[----:B------:R-:W-:Y:S01]  /*10e0*/  LOP3.LUT R7, R7, R0, RZ, 0x3c, !PT ;  /* 0x0000000007077212 */ /* 0x000fe200078e3cff */
[----:B------:R-:W-:Y:S01]  /*10f0*/  IMAD.U32 R0, RZ, RZ, UR23 ;  /* 0x00000017ff007e24 */ /* 0x000fe2000f8e00ff */
[----:B------:R-:W-:Y:S01]  /*1100*/  ISETP.GE.AND P0, PT, R168, UR6, PT ;  /* 0x00000006a8007c0c */ /* 0x000fe2000bf06270 */
[----:B------:R-:W-:Y:S01]  /*1110*/  IMAD.WIDE.U32 R26, R6, c[0x0][0x1b8], R2 ;  /* 0x00006e00061a7a25 */ /* 0x000fe200078e0002 */
[----:B------:R-:W-:-:S02]  /*1120*/  LOP3.LUT R10, R11, 0xfffffe00, R10, 0xf8, !PT ;  /* 0xfffffe000b0a7812 */ /* 0x000fc400078ef80a */
[----:B------:R-:W-:Y:S01]  /*1130*/  SHF.R.S32.HI R97, RZ, 0x5, R13 ;  /* 0x00000005ff617819 */ /* 0x000fe2000001140d */
[----:B------:R-:W-:Y:S01]  /*1140*/  IMAD.WIDE.U32 R28, R0, c[0x0][0x1b0], R4 ;  /* 0x00006c00001c7a25 */ /* 0x000fe200078e0004 */
[----:B------:R-:W-:Y:S02]  /*1150*/  IADD3 R24, R27, UR20, RZ ;  /* 0x000000141b187c10 */ /* 0x000fe4000fffe0ff */
[----:B------:R-:W-:Y:S01]  /*1160*/  IADD3 R252, R106, 0x80, RZ ;  /* 0x000000806afc7810 */ /* 0x000fe20007ffe0ff */
[----:B------:R-:W-:Y:S01]  /*1170*/  IMAD.SHL.U32 R5, R12, 0x40, RZ ;  /* 0x000000400c057824 */ /* 0x000fe200078e00ff */
[----:B------:R1:W-:Y:S01]  /*1180*/  STL.64 [R1+0x20], R28 ;  /* 0x0000201c01007387 */ /* 0x0003e20000100a00 */
[----:B------:R-:W-:Y:S01]  /*1190*/  IADD3 R31, R29, UR7, RZ ;  /* 0x000000071d1f7c10 */ /* 0x000fe2000fffe0ff */
[----:B------:R-:W-:Y:S01]  /*11a0*/  IMAD.MOV.U32 R0, RZ, RZ, 0x20 ;  /* 0x00000020ff007424 */ /* 0x000fe200078e00ff */
[----:B------:R-:W-:Y:S01]  /*11b0*/  SEL R4, R23, 0xfffffff0, !P1 ;  /* 0xfffffff017047807 */ /* 0x000fe20004800000 */
[----:B------:R1:W-:Y:S01]  /*11c0*/  STL.64 [R1+0x18], R26 ;  /* 0x0000181a01007387 */ /* 0x0003e20000100a00 */
[----:B------:R-:W-:Y:S01]  /*11d0*/  LOP3.LUT R5, R7, 0xfffffe00, R5, 0xf8, !PT ;  /* 0xfffffe0007057812 */ /* 0x000fe200078ef805 */
[----:B------:R-:W-:Y:S01]  /*11e0*/  IMAD.SHL.U32 R223, R10, 0x2, RZ ;  /* 0x000000020adf7824 */ /* 0x000fe200078e00ff */
[----:B------:R-:W-:Y:S01]  /*11f0*/  IADD3 R7, R19, UR4, RZ ;  /* 0x0000000413077c10 */ /* 0x000fe2000fffe0ff */
[----:B------:R1:W-:Y:S01]  /*1200*/  STL [R1+0x10], R103 ;  /* 0x0000106701007387 */ /* 0x0003e20000100800 */
[----:B------:R-:W-:-:S03]  /*1210*/  SEL R0, R0, 0xffffffe0, !P2 ;  /* 0xffffffe000007807 */ /* 0x000fc60005000000 */
[----:B------:R1:W-:Y:S04]  /*1220*/  STL [R1+0x14], R102 ;  /* 0x0000146601007387 */ /* 0x0003e80000100800 */
        /* <DEDUP_REMOVED lines=41> */
.L_x_533:
[----:B------:R-:W-:Y:S05]  /*14c0*/  BSYNC B0 ;  /* 0x0000000000007941 */ /* 0x000fea0003800000 */
.L_x_532:
        /* <DEDUP_REMOVED lines=45> */
.L_x_535:
[----:B------:R-:W-:Y:S05]  /*17a0*/  BSYNC B0 ;  /* 0x0000000000007941 */ /* 0x000fea0003800000 */
.L_x_534:
        /* <DEDUP_REMOVED lines=45> */
.L_x_537:
[----:B------:R-:W-:Y:S05]  /*1a80*/  BSYNC B0 ;  /* 0x0000000000007941 */ /* 0x000fea0003800000 */
.L_x_536:
        /* <DEDUP_REMOVED lines=48> */
.L_x_539:
[----:B------:R-:W-:Y:S05]  /*1d90*/  BSYNC B0 ;  /* 0x0000000000007941 */ /* 0x000fea0003800000 */
.L_x_538:
[----:B------:R-:W-:Y:S01]  /*1da0*/  IMAD.MOV.U32 R104, RZ, RZ, R30 ;  /* 0x000000ffff687224 */ /* 0x000fe200078e001e */
[----:B------:R-:W-:Y:S01]  /*1db0*/  ULEA.HI.SX32 UR30, UR8, 0xffffffff, 0x1a ;  /* 0xffffffff081e7891 */ /* 0x000fe2000f8fd23f */
        /* <DEDUP_REMOVED lines=46> */
.L_x_541:
[----:B------:R-:W-:Y:S05]  /*20a0*/  BSYNC B0 ;  /* 0x0000000000007941 */ /* 0x000fea0003800000 */
.L_x_540:
        /* <DEDUP_REMOVED lines=41> */
.L_x_543:
[----:B------:R-:W-:Y:S05]  /*2340*/  BSYNC B0 ;  /* 0x0000000000007941 */ /* 0x000fea0003800000 */
.L_x_542:
        /* <DEDUP_REMOVED lines=40> */
.L_x_545:
[----:B------:R-:W-:Y:S05]  /*25d0*/  BSYNC B0 ;  /* 0x0000000000007941 */ /* 0x000fea0003800000 */
.L_x_544:
        /* <DEDUP_REMOVED lines=42> */
.L_x_547:
[----:B------:R-:W-:Y:S05]  /*2880*/  BSYNC B0 ;  /* 0x0000000000007941 */ /* 0x000fea0003800000 */
.L_x_546:
        /* <DEDUP_REMOVED lines=53> */
.L_x_549:
[----:B------:R-:W-:Y:S05]  /*2be0*/  BSYNC B0 ;  /* 0x0000000000007941 */ /* 0x000fea0003800000 */
.L_x_548:
        /* <DEDUP_REMOVED lines=8> */
[----:B----4-:R-:W-:Y:S01]  /*2c70*/  IMAD.WIDE.U32 R6, R23, c[0x0][0x1a0], RZ ;  /* 0x0000680017067a25 */ /* 0x010fe200078e00ff */
        /* <DEDUP_REMOVED lines=35> */
.L_x_551:
[----:B------:R-:W-:Y:S05]  /*2eb0*/  BSYNC B0 ;  /* 0x0000000000007941 */ /* 0x000fea0003800000 */
.L_x_550:
        /* <DEDUP_REMOVED lines=8> */
[----:B----4-:R-:W-:Y:S01]  /*2f40*/  IMAD.MOV.U32 R7, RZ, RZ, c[0x0][0x1a0] ;  /* 0x00006800ff077624 */ /* 0x010fe200078e00ff */
        /* <DEDUP_REMOVED lines=35> */
.L_x_553:
[----:B------:R-:W-:Y:S05]  /*3180*/  BSYNC B0 ;  /* 0x0000000000007941 */ /* 0x000fea0003800000 */
.L_x_552:
[----:B------:R-:W-:Y:S01]  /*3190*/  ISETP.GE.AND P0, PT, R16, UR6, PT ;  /* 0x0000000610007c0c */ /* 0x000fe2000bf06270 */
[----:B------:R-:W1:Y:S01]  /*31a0*/  LDC.U8 R96, c[0x0][0x2d8] ;  /* 0x0000b600ff607b82 */ /* 0x000e620000000000 */
[----:B------:R-:W-:Y:S11]  /*31b0*/  BSSY B0, `(.L_x_554) ;  /* 0x000002c000007945 */ /* 0x000ff60003800000 */
[----:B------:R2:W-:Y:S04]  /*31c0*/  @P0 STS.128 [R223+0x11800], RZ ;  /* 0x011800ffdf000388 */ /* 0x0005e80000000c00 */
[----:B------:R2:W-:Y:S04]  /*31d0*/  @P0 STS.128 [R223+0x13800], RZ ;  /* 0x013800ffdf000388 */ /* 0x0005e80000000c00 */
[----:B------:R2:W-:Y:S04]  /*31e0*/  @P0 STS.128 [R223+0x15800], RZ ;  /* 0x015800ffdf000388 */ /* 0x0005e80000000c00 */
[----:B------:R2:W-:Y:S01]  /*31f0*/  @P0 STS.128 [R223+0x17800], RZ ;  /* 0x017800ffdf000388 */ /* 0x0005e20000000c00 */
[----:B------:R-:W-:Y:S05]  /*3200*/  @P0 BRA `(.L_x_555) ;  /* 0x0000026000000947 */ /* 0x000fea0003800000 */
[----:B-1----:R-:W-:Y:S01]  /*3210*/  ISETP.GE.AND P5, PT, R106, c[0x0][0x220], PT ;  /* 0x000088006a007a0c */ /* 0x002fe20003fa6270 */
[----:B----4-:R-:W-:Y:S01]  /*3220*/  IMAD.MOV.U32 R10, RZ, RZ, c[0x0][0x1a0] ;  /* 0x00006800ff0a7624 */ /* 0x010fe200078e00ff */
        /* <DEDUP_REMOVED lines=36> */
.L_x_555:
[----:B-1----:R-:W-:Y:S05]  /*3470*/  BSYNC B0 ;  /* 0x0000000000007941 */ /* 0x002fea0003800000 */
.L_x_554:
[C---:B------:R-:W-:Y:S01]  /*3480*/  IMAD.SHL.U32 R2, R21.reuse, 0x40, RZ ;  /* 0x0000004015027824 */ /* 0x040fe200078e00ff */
        /* <DEDUP_REMOVED lines=13> */
[----:B----4-:R-:W-:Y:S01]  /*3560*/  LDSM.16.M88.4 R8, [R203] ;  /* 0x00000000cb08783b */ /* 0x010fe20000000200 */
[----:B------:R-:W-:Y:S01]  /*3570*/  IMAD R206, R0, 0x2, R203 ;  /* 0x0000000200ce7824 */ /* 0x000fe200078e02cb */
[----:B------:R-:W-:Y:S01]  /*3580*/  IADD3 R2, R196, 0x8000, RZ ;  /* 0x00008000c4027810 */ /* 0x000fe20007ffe0ff */
[----:B------:R-:W-:Y:S01]  /*3590*/  IMAD R205, R0, 0x2, R204 ;  /* 0x0000000200cd7824 */ /* 0x000fe200078e02cc */
[----:B------:R-:W1:Y:S01]  /*35a0*/  LDSM.16.M88.4 R12, [R196+0x8000] ;  /* 0x00800000c40c783b */ /* 0x000e620000000200 */
[----:B------:R-:W-:Y:S01]  /*35b0*/  IADD3 R207, R196, 0x8020, RZ ;  /* 0x00008020c4cf7810 */ /* 0x000fe20007ffe0ff */
[----:B------:R-:W-:Y:S01]  /*35c0*/  IMAD.SHL.U32 R3, R99, 0x2, RZ ;  /* 0x0000000263037824 */ /* 0x000fe200078e00ff */
[----:B------:R-:W-:Y:S01]  /*35d0*/  @P1 IADD3 R207, R2, -0x20, RZ ;  /* 0xffffffe002cf1810 */ /* 0x000fe20007ffe0ff */
[----:B------:R-:W4:Y:S01]  /*35e0*/  LDSM.16.M88.4 R20, [R196+0x8800] ;  /* 0x00880000c414783b */ /* 0x000f220000000200 */
[----:B------:R-:W-:-:S02]  /*35f0*/  IMAD.MOV.U32 R2, RZ, RZ, 0x40 ;  /* 0x00000040ff027424 */ /* 0x000fc400078e00ff */
[----:B------:R-:W-:Y:S01]  /*3600*/  LOP3.LUT R3, R3, 0x6, RZ, 0xc0, !PT ;  /* 0x0000000603037812 */ /* 0x000fe200078ec0ff */
[----:B------:R-:W5:Y:S01]  /*3610*/  LDSM.16.M88.4 R32, [R196+0x9000] ;  /* 0x00900000c420783b */ /* 0x000f620000000200 */
[C---:B------:R-:W-:Y:S02]  /*3620*/  IADD3 R222, R207.reuse, 0x800, RZ ;  /* 0x00000800cfde7810 */ /* 0x040fe40007ffe0ff */
[----:B------:R-:W-:Y:S01]  /*3630*/  SEL R2, R2, 0xffffffc0, !P2 ;  /* 0xffffffc002027807 */ /* 0x000fe20005000000 */
[----:B------:R-:W2:Y:S01]  /*3640*/  LDSM.16.M88.4 R28, [R196+0x9800] ;  /* 0x00980000c41c783b */ /* 0x000ea20000000200 */
[C---:B------:R-:W-:Y:S02]  /*3650*/  IADD3 R221, R207.reuse, 0x1000, RZ ;  /* 0x00001000cfdd7810 */ /* 0x040fe40007ffe0ff */
[C---:B------:R-:W-:Y:S01]  /*3660*/  IADD3 R220, R207.reuse, 0x1800, RZ ;  /* 0x00001800cfdc7810 */ /* 0x040fe20007ffe0ff */
[----:B------:R-:W-:Y:S01]  /*3670*/  LDSM.16.M88.4 R16, [R204] ;  /* 0x00000000cc10783b */ /* 0x000fe20000000200 */
[----:B------:R-:W-:Y:S01]  /*3680*/  IMAD.IADD R202, R196, 0x1, R2 ;  /* 0x00000001c4ca7824 */ /* 0x000fe200078e0202 */
[C---:B------:R-:W-:Y:S01]  /*3690*/  IADD3 R219, R207.reuse, 0x2000, RZ ;  /* 0x00002000cfdb7810 */ /* 0x040fe20007ffe0ff */
[----:B------:R-:W-:Y:S01]  /*36a0*/  IMAD.IADD R201, R2, 0x1, R207 ;  /* 0x0000000102c97824 */ /* 0x000fe200078e02cf */
[----:B------:R-:W3:Y:S01]  /*36b0*/  LDSM.16.M88.4 R40, [R207] ;  /* 0x00000000cf28783b */ /* 0x000ee20000000200 */
        /* <DEDUP_REMOVED lines=9> */
[C---:B------:R-:W-:Y:S02]  /*3750*/  ISETP.GE.AND P1, PT, R2.reuse, UR14, PT ;  /* 0x0000000e02007c0c */ /* 0x040fe4000bf26270 */
[----:B------:R-:W-:Y:S01]  /*3760*/  ISETP.GE.AND P4, PT, R3, UR14, PT ;  /* 0x0000000e03007c0c */ /* 0x000fe2000bf86270 */
[----:B------:R-:W-:Y:S01]  /*3770*/  LDSM.16.M88.4 R88, [R196+0xa000] ;  /* 0x00a00000c458783b */ /* 0x000fe20000000200 */
[----:B------:R-:W-:-:S02]  /*3780*/  IADD3 R3, R2, 0x11, RZ ;  /* 0x0000001102037810 */ /* 0x000fc40007ffe0ff */
[C---:B------:R-:W-:Y:S01]  /*3790*/  IADD3 R7, R2.reuse, 0x8, RZ ;  /* 0x0000000802077810 */ /* 0x040fe20007ffe0ff */
[C---:B-1----:R-:W-:Y:S01]  /*37a0*/  HMMA.16816.F32.BF16 R36, R8.reuse, R12, RZ ;  /* 0x0000000c0824723c */ /* 0x042fe200000418ff */
[----:B------:R-:W-:Y:S01]  /*37b0*/  LDSM.16.M88.4 R92, [R196+0xa800] ;  /* 0x00a80000c45c783b */ /* 0x000fe20000000200 */
[----:B------:R-:W-:Y:S02]  /*37c0*/  ISETP.GE.AND P3, PT, R3, UR14, PT ;  /* 0x0000000e03007c0c */ /* 0x000fe4000bf66270 */
[C---:B------:R-:W-:Y:S02]  /*37d0*/  IADD3 R6, R2.reuse, 0x9, RZ ;  /* 0x0000000902067810 */ /* 0x040fe40007ffe0ff */
[----:B------:R-:W-:Y:S02]  /*37e0*/  IADD3 R3, R2, 0x19, RZ ;  /* 0x0000001902037810 */ /* 0x000fe40007ffe0ff */
[----:B------:R-:W-:Y:S01]  /*37f0*/  HMMA.16816.F32.BF16 R12, R8, R14, RZ ;  /* 0x0000000e080c723c */ /* 0x000fe200000418ff */
[----:B------:R-:W-:-:S02]  /*3800*/  ISETP.GE.AND P6, PT, R7, UR14, PT ;  /* 0x0000000e07007c0c */ /* 0x000fc4000bfc6270 */
[----:B------:R-:W-:Y:S02]  /*3810*/  ISETP.GE.AND P5, PT, R6, UR14, PT ;  /* 0x0000000e06007c0c */ /* 0x000fe4000bfa6270 */
[----:B------:R-:W-:Y:S02]  /*3820*/  IADD3 R6, R2, 0x18, RZ ;  /* 0x0000001802067810 */ /* 0x000fe40007ffe0ff */
[C---:B------:R-:W-:Y:S01]  /*3830*/  IADD3 R215, R207.reuse, 0x4000, RZ ;  /* 0x00004000cfd77810 */ /* 0x040fe20007ffe0ff */
[----:B----4-:R-:W-:Y:S01]  /*3840*/  HMMA.16816.F32.BF16 R24, R8, R20, RZ ;  /* 0x000000140818723c */ /* 0x010fe200000418ff */
        /* <DEDUP_REMOVED lines=9> */
[----:B-----5:R-:W-:Y:S01]  /*38e0*/  HMMA.16816.F32.BF16 R56, R8, R32, RZ ;  /* 0x000000200838723c */ /* 0x020fe200000418ff */
[----:B------:R-:W-:-:S07]  /*38f0*/  IADD3 R208, R207, 0x7800, RZ ;  /* 0x00007800cfd07810 */ /* 0x000fce0007ffe0ff */
[C---:B------:R-:W-:Y:S01]  /*3900*/  HMMA.16816.F32.BF16 R52, R8.reuse, R34, RZ ;  /* 0x000000220834723c */ /* 0x040fe200000418ff */
[----:B------:R-:W-:Y:S07]  /*3910*/  LDSM.16.M88.4 R32, [R202+0x8800] ;  /* 0x00880000ca20783b */ /* 0x000fee0000000200 */
[C---:B--2---:R-:W-:Y:S08]  /*3920*/  HMMA.16816.F32.BF16 R60, R8.reuse, R28, RZ ;  /* 0x0000001c083c723c */ /* 0x044ff000000418ff */
[----:B------:R-:W-:Y:S01]  /*3930*/  HMMA.16816.F32.BF16 R80, R8, R30, RZ ;  /* 0x0000001e0850723c */ /* 0x000fe200000418ff */
[----:B------:R-:W1:Y:S04]  /*3940*/  LDSM.16.M88.4 R8, [R207+0x1000] ;  /* 0x00100000cf08783b */ /* 0x000e680000000200 */
[----:B------:R-:W-:Y:S03]  /*3950*/  LDSM.16.M88.4 R28, [R202+0x9000] ;  /* 0x00900000ca1c783b */ /* 0x000fe60000000200 */
[C---:B---3--:R-:W-:Y:S01]  /*3960*/  HMMA.16816.F32.BF16 R76, R16.reuse, R40, R36 ;  /* 0x00000028104c723c */ /* 0x048fe20000041824 */
        /* <DEDUP_REMOVED lines=70> */
[C---:B------:R-:W-:Y:S08]  /*3dd0*/  HMMA.16816.F32.BF16 R24, R12.reuse, R74, R60 ;  /* 0x0000004a0c18723c */ /* 0x040ff0000004183c */
[C---:B------:R-:W-:Y:S01]  /*3de0*/  HMMA.16816.F32.BF16 R28, R12.reuse, R72, R16 ;  /* 0x000000480c1c723c */ /* 0x040fe20000041810 */
[----:B------:R-:W2:Y:S04]  /*3df0*/  LDSM.16.M88.4 R16, [R203+0x4000] ;  /* 0x00400000cb10783b */ /* 0x000ea80000000200 */
[----:B------:R-:W3:Y:S03]  /*3e00*/  LDSM.16.M88.4 R72, [R196+0xc800] ;  /* 0x00c80000c448783b */ /* 0x000ee60000000200 */
        /* <DEDUP_REMOVED lines=45> */
[C---:B------:R-:W-:Y:S01]  /*40e0*/  HMMA.16816.F32.BF16 R16, R12.reuse, R82, R28 ;  /* 0x000000520c10723c */ /* 0x040fe2000004181c */
[----:B------:R-:W4:Y:S07]  /*40f0*/  LDSM.16.M88.4 R80, [R196+0xe000] ;  /* 0x00e00000c450783b */ /* 0x000f2e0000000200 */
[C---:B-1----:R-:W-:Y:S08]  /*4100*/  HMMA.16816.F32.BF16 R32, R12.reuse, R36, R32 ;  /* 0x000000240c20723c */ /* 0x042ff00000041820 */
[C---:B------:R-:W-:Y:S08]  /*4110*/  HMMA.16816.F32.BF16 R36, R12.reuse, R38, R40 ;  /* 0x000000260c24723c */ /* 0x040ff00000041828 */
[C---:B------:R-:W-:Y:S08]  /*4120*/  HMMA.16816.F32.BF16 R56, R12.reuse, R74, R56 ;  /* 0x0000004a0c38723c */ /* 0x040ff00000041838 */
[C---:B------:R-:W-:Y:S08]  /*4130*/  HMMA.16816.F32.BF16 R52, R12.reuse, R88, R52 ;  /* 0x000000580c34723c */ /* 0x040ff00000041834 */
[C---:B------:R-:W-:Y:S01]  /*4140*/  HMMA.16816.F32.BF16 R48, R12.reuse, R90, R48 ;  /* 0x0000005a0c30723c */ /* 0x040fe20000041830 */
[----:B------:R-:W1:Y:S07]  /*4150*/  LDSM.16.M88.4 R88, [R196+0xf000] ;  /* 0x00f00000c458783b */ /* 0x000e6e0000000200 */
[----:B------:R-:W-:Y:S01]  /*4160*/  HMMA.16816.F32.BF16 R44, R12, R72, R60 ;  /* 0x000000480c2c723c */ /* 0x000fe2000004183c */
[----:B------:R-:W5:Y:S04]  /*4170*/  LDSM.16.M88.4 R60, [R196+0xf800] ;  /* 0x00f80000c43c783b */ /* 0x000f680000000200 */
[----:B------:R-:W-:Y:S03]  /*4180*/  LDSM.16.M88.4 R72, [R207+0x6800] ;  /* 0x00680000cf48783b */ /* 0x000fe60000000200 */
[C---:B--2---:R-:W-:Y:S08]  /*4190*/  HMMA.16816.F32.BF16 R40, R8.reuse, R64, R24 ;  /* 0x000000400828723c */ /* 0x044ff00000041818 */
[C---:B------:R-:W-:Y:S01]  /*41a0*/  HMMA.16816.F32.BF16 R28, R8.reuse, R66, R16 ;  /* 0x00000042081c723c */ /* 0x040fe20000041810 */
[----:B------:R-:W-:Y:S07]  /*41b0*/  LDSM.16.M88.4 R16, [R204+0x6000] ;  /* 0x00600000cc10783b */ /* 0x000fee0000000200 */
[C---:B------:R-:W-:Y:S08]  /*41c0*/  HMMA.16816.F32.BF16 R24, R8.reuse, R68, R32 ;  /* 0x000000440818723c */ /* 0x040ff00000041820 */
[C---:B------:R-:W-:Y:S01]  /*41d0*/  HMMA.16816.F32.BF16 R12, R8.reuse, R70, R36 ;  /* 0x00000046080c723c */ /* 0x040fe20000041824 */
[----:B------:R-:W2:Y:S07]  /*41e0*/  LDSM.16.M88.4 R68, [R207+0x6000] ;  /* 0x00600000cf44783b */ /* 0x000eae0000000200 */
[C---:B---3--:R-:W-:Y:S08]  /*41f0*/  HMMA.16816.F32.BF16 R56, R8.reuse, R78, R56 ;  /* 0x0000004e0838723c */ /* 0x048ff00000041838 */
[C---:B------:R-:W-:Y:S08]  /*4200*/  HMMA.16816.F32.BF16 R52, R8.reuse, R84, R52 ;  /* 0x000000540834723c */ /* 0x040ff00000041834 */
[C---:B------:R-:W-:Y:S01]  /*4210*/  HMMA.16816.F32.BF16 R48, R8.reuse, R86, R48 ;  /* 0x000000560830723c */ /* 0x040fe20000041830 */
[----:B------:R-:W3:Y:S07]  /*4220*/  LDSM.16.M88.4 R84, [R207+0x7000] ;  /* 0x00700000cf54783b */ /* 0x000eee0000000200 */
[----:B------:R-:W-:Y:S01]  /*4230*/  HMMA.16816.F32.BF16 R36, R8, R76, R44 ;  /* 0x0000004c0824723c */ /* 0x000fe2000004182c */
[----:B------:R-:W2:Y:S04]  /*4240*/  LDSM.16.M88.4 R76, [R207+0x7800] ;  /* 0x00780000cf4c783b */ /* 0x000ea80000000200 */
[----:B------:R-:W-:Y:S03]  /*4250*/  LDSM.16.M88.4 R8, [R206+0x6000] ;  /* 0x00600000ce08783b */ /* 0x000fe60000000200 */
[C---:B----4-:R-:W-:Y:S08]  /*4260*/  HMMA.16816.F32.BF16 R44, R20.reuse, R80, R40 ;  /* 0x00000050142c723c */ /* 0x050ff00000041828 */
[C---:B------:R-:W-:Y:S01]  /*4270*/  HMMA.16816.F32.BF16 R40, R20.reuse, R82, R28 ;  /* 0x000000521428723c */ /* 0x040fe2000004181c */
[----:B------:R-:W4:Y:S07]  /*4280*/  LDSM.16.M88.4 R80, [R202+0xe000] ;  /* 0x00e00000ca50783b */ /* 0x000f2e0000000200 */
[C---:B------:R-:W-:Y:S08]  /*4290*/  HMMA.16816.F32.BF16 R32, R20.reuse, R92, R24 ;  /* 0x0000005c1420723c */ /* 0x040ff00000041818 */
[C---:B------:R-:W-:Y:S08]  /*42a0*/  HMMA.16816.F32.BF16 R28, R20.reuse, R94, R12 ;  /* 0x0000005e141c723c */ /* 0x040ff0000004180c */
[C---:B-1----:R-:W-:Y:S08]  /*42b0*/  HMMA.16816.F32.BF16 R12, R20.reuse, R90, R56 ;  /* 0x0000005a140c723c */ /* 0x042ff00000041838 */
[C---:B------:R-:W-:Y:S08]  /*42c0*/  HMMA.16816.F32.BF16 R24, R20.reuse, R88, R36 ;  /* 0x000000581418723c */ /* 0x040ff00000041824 */
[C---:B-----5:R-:W-:Y:S08]  /*42d0*/  HMMA.16816.F32.BF16 R64, R20.reuse, R60, R52 ;  /* 0x0000003c1440723c */ /* 0x060ff00000041834 */
[----:B------:R-:W-:Y:S01]  /*42e0*/  HMMA.16816.F32.BF16 R20, R20, R62, R48 ;  /* 0x0000003e1414723c */ /* 0x000fe20000041830 */
[----:B------:R-:W1:Y:S07]  /*42f0*/  LDSM.16.M88.4 R48, [R202+0xe800] ;  /* 0x00e80000ca30783b */ /* 0x000e6e0000000200 */
[C---:B--2---:R-:W-:Y:S08]  /*4300*/  HMMA.16816.F32.BF16 R36, R16.reuse, R70, R40 ;  /* 0x000000461024723c */ /* 0x044ff00000041828 */
[C---:B------:R-:W-:Y:S01]  /*4310*/  HMMA.16816.F32.BF16 R56, R16.reuse, R72, R32 ;  /* 0x000000481038723c */ /* 0x040fe20000041820 */
[----:B------:R-:W2:Y:S07]  /*4320*/  LDSM.16.M88.4 R32, [R202+0xf800] ;  /* 0x00f80000ca20783b */ /* 0x000eae0000000200 */
[C---:B------:R-:W-:Y:S01]  /*4330*/  HMMA.16816.F32.BF16 R60, R16.reuse, R68, R44 ;  /* 0x00000044103c723c */ /* 0x040fe2000004182c */
[----:B------:R-:W5:Y:S04]  /*4340*/  LDSM.16.M88.4 R44, [R202+0xf000] ;  /* 0x00f00000ca2c783b */ /* 0x000f680000000200 */
[----:B------:R-:W-:Y:S03]  /*4350*/  LDSM.16.M88.4 R68, [R201+0x6000] ;  /* 0x00600000c944783b */ /* 0x000fe60000000200 */
[C---:B------:R-:W-:Y:S01]  /*4360*/  HMMA.16816.F32.BF16 R52, R16.reuse, R74, R28 ;  /* 0x0000004a1034723c */ /* 0x040fe2000004181c */
[----:B------:R-:W-:Y:S07]  /*4370*/  LDSM.16.M88.4 R72, [R201+0x6800] ;  /* 0x00680000c948783b */ /* 0x000fee0000000200 */
[C---:B---3--:R-:W-:Y:S01]  /*4380*/  HMMA.16816.F32.BF16 R28, R16.reuse, R86, R12 ;  /* 0x00000056101c723c */ /* 0x048fe2000004180c */
[----:B------:R-:W3:Y:S07]  /*4390*/  LDSM.16.M88.4 R12, [R205+0x6000] ;  /* 0x00600000cd0c783b */ /* 0x000eee0000000200 */
[C---:B------:R-:W-:Y:S08]  /*43a0*/  HMMA.16816.F32.BF16 R40, R16.reuse, R84, R24 ;  /* 0x000000541028723c */ /* 0x040ff00000041818 */
[C---:B------:R-:W-:Y:S08]  /*43b0*/  HMMA.16816.F32.BF16 R24, R16.reuse, R76, R64 ;  /* 0x0000004c1018723c */ /* 0x040ff00000041840 */
[----:B------:R-:W-:Y:S08]  /*43c0*/  HMMA.16816.F32.BF16 R20, R16, R78, R20 ;  /* 0x0000004e1014723c */ /* 0x000ff00000041814 */
[C---:B----4-:R-:W-:Y:S08]  /*43d0*/  HMMA.16816.F32.BF16 R36, R8.reuse, R82, R36 ;  /* 0x000000520824723c */ /* 0x050ff00000041824 */
[C---:B------:R-:W-:Y:S08]  /*43e0*/  HMMA.16816.F32.BF16 R16, R8.reuse, R80, R60 ;  /* 0x000000500810723c */ /* 0x040ff0000004183c */
[C---:B-1----:R-:W-:Y:S08]  /*43f0*/  HMMA.16816.F32.BF16 R56, R8.reuse, R48, R56 ;  /* 0x000000300838723c */ /* 0x042ff00000041838 */
[C---:B------:R-:W-:Y:S08]  /*4400*/  HMMA.16816.F32.BF16 R64, R8.reuse, R50, R52 ;  /* 0x000000320840723c */ /* 0x040ff00000041834 */
[C---:B--2---:R-:W-:Y:S01]  /*4410*/  HMMA.16816.F32.BF16 R48, R8.reuse, R32, R24 ;  /* 0x000000200830723c */ /* 0x044fe20000041818 */
[----:B------:R-:W1:Y:S07]  /*4420*/  LDSM.16.M88.4 R24, [R201+0x7000] ;  /* 0x00700000c918783b */ /* 0x000e6e0000000200 */
[C---:B-----5:R-:W-:Y:S08]  /*4430*/  HMMA.16816.F32.BF16 R60, R8.reuse, R44, R40 ;  /* 0x0000002c083c723c */ /* 0x060ff00000041828 */
[C---:B------:R-:W-:Y:S08]  /*4440*/  HMMA.16816.F32.BF16 R52, R8.reuse, R46, R28 ;  /* 0x0000002e0834723c */ /* 0x040ff0000004181c */
[----:B------:R-:W-:Y:S07]  /*4450*/  HMMA.16816.F32.BF16 R44, R8, R34, R20 ;  /* 0x00000022082c723c */ /* 0x000fee0000041814 */
[----:B------:R-:W-:Y:S01]  /*4460*/  IADD3 R8, R2, 0x1, RZ ;  /* 0x0000000102087810 */ /* 0x000fe20007ffe0ff */
[----:B---3--:R-:W-:Y:S01]  /*4470*/  HMMA.16816.F32.BF16 R20, R12, R70, R36 ;  /* 0x000000460c14723c */ /* 0x008fe20000041824 */
[----:B------:R-:W2:Y:S01]  /*4480*/  LDSM.16.M88.4 R36, [R201+0x7800] ;  /* 0x00780000c924783b */ /* 0x000ea20000000200 */
[----:B------:R-:W-:-:S04]  /*4490*/  DEPBAR.LE SB0, 0x0 ;  /* 0x000080000000791a */ /* 0x000fc80000000000 */
[----:B------:R-:W-:Y:S02]  /*44a0*/  ISETP.GE.AND P0, PT, R8, UR14, PT ;  /* 0x0000000e08007c0c */ /* 0x000fe4000bf06270 */
[C---:B------:R-:W-:Y:S08]  /*44b0*/  HMMA.16816.F32.BF16 R16, R12.reuse, R68, R16 ;  /* 0x000000440c10723c */ /* 0x040ff00000041810 */
[C---:B------:R-:W-:Y:S08]  /*44c0*/  HMMA.16816.F32.BF16 R32, R12.reuse, R72, R56 ;  /* 0x000000480c20723c */ /* 0x040ff00000041838 */
[----:B------:R-:W-:Y:S01]  /*44d0*/  HMMA.16816.F32.BF16 R40, R12, R74, R64 ;  /* 0x0000004a0c28723c */ /* 0x000fe20000041840 */
[----:B------:R-:W-:-:S02]  /*44e0*/  FSEL R22, R22, -INF , !P6 ;  /* 0xff80000016167808 */ /* 0x000fc40007000000 */
[----:B------:R-:W-:Y:S02]  /*44f0*/  FSEL R20, R20, -INF , !P6 ;  /* 0xff80000014147808 */ /* 0x000fe40007000000 */
[----:B------:R-:W-:Y:S02]  /*4500*/  FSEL R23, R23, -INF , !P5 ;  /* 0xff80000017177808 */ /* 0x000fe40006800000 */
[----:B------:R-:W-:Y:S01]  /*4510*/  FSEL R21, R21, -INF , !P5 ;  /* 0xff80000015157808 */ /* 0x000fe20006800000 */
[----:B-1----:R-:W-:Y:S01]  /*4520*/  HMMA.16816.F32.BF16 R28, R12, R24, R60 ;  /* 0x000000180c1c723c */ /* 0x002fe2000004183c */
[----:B------:R-:W-:Y:S02]  /*4530*/  FSEL R59, R18, -INF , !P1 ;  /* 0xff800000123b7808 */ /* 0x000fe40004800000 */
[----:B------:R-:W-:Y:S02]  /*4540*/  FSEL R58, R16, -INF , !P1 ;  /* 0xff800000103a7808 */ /* 0x000fe40004800000 */
[----:B------:R-:W-:-:S02]  /*4550*/  ISETP.GE.AND P1, PT, R3, UR14, PT ;  /* 0x0000000e03007c0c */ /* 0x000fc4000bf26270 */
[----:B------:R-:W-:Y:S02]  /*4560*/  FSEL R25, R19, -INF , !P0 ;  /* 0xff80000013197808 */ /* 0x000fe40004000000 */
[----:B------:R-:W-:Y:S01]  /*4570*/  FSEL R24, R17, -INF , !P0 ;  /* 0xff80000011187808 */ /* 0x000fe20004000000 */
[C---:B--2---:R-:W-:Y:S01]  /*4580*/  HMMA.16816.F32.BF16 R8, R12.reuse, R36, R48 ;  /* 0x000000240c08723c */ /* 0x044fe20000041830 */
[----:B------:R-:W-:Y:S02]  /*4590*/  IADD3 R3, R2, 0x21, RZ ;  /* 0x0000002102037810 */ /* 0x000fe40007ffe0ff */
[----:B------:R-:W-:Y:S02]  /*45a0*/  FSEL R151, R34, -INF , !P4 ;  /* 0xff80000022977808 */ /* 0x000fe40006000000 */
[----:B------:R-:W-:Y:S02]  /*45b0*/  ISETP.GE.AND P6, PT, R3, UR14, PT ;  /* 0x0000000e03007c0c */ /* 0x000fe4000bfc6270 */
[----:B------:R-:W-:Y:S01]  /*45c0*/  IADD3 R3, R2, 0x29, RZ ;  /* 0x0000002902037810 */ /* 0x000fe20007ffe0ff */
[----:B------:R-:W-:Y:S01]  /*45d0*/  HMMA.16816.F32.BF16 R16, R12, R26, R52 ;  /* 0x0000001a0c10723c */ /* 0x000fe20000041834 */
[----:B------:R-:W-:-:S02]  /*45e0*/  FSEL R119, R32, -INF , !P4 ;  /* 0xff80000020777808 */ /* 0x000fc40006000000 */
[----:B------:R-:W-:Y:S02]  /*45f0*/  ISETP.GE.AND P0, PT, R6, UR14, PT ;  /* 0x0000000e06007c0c */ /* 0x000fe4000bf06270 */
[----:B------:R-:W-:Y:S02]  /*4600*/  ISETP.GE.AND P4, PT, R3, UR14, PT ;  /* 0x0000000e03007c0c */ /* 0x000fe4000bf86270 */
[C---:B------:R-:W-:Y:S01]  /*4610*/  IADD3 R6, R2.reuse, 0x28, RZ ;  /* 0x0000002802067810 */ /* 0x040fe20007ffe0ff */
[----:B------:R-:W-:Y:S01]  /*4620*/  HMMA.16816.F32.BF16 R12, R12, R38, R44 ;  /* 0x000000260c0c723c */ /* 0x000fe2000004182c */
[----:B------:R-:W-:Y:S02]  /*4630*/  IADD3 R3, R2, 0x31, RZ ;  /* 0x0000003102037810 */ /* 0x000fe40007ffe0ff */
[----:B------:R-:W-:Y:S02]  /*4640*/  FSEL R150, R42, -INF , !P2 ;  /* 0xff8000002a967808 */ /* 0x000fe40005000000 */
[----:B------:R-:W-:-:S02]  /*4650*/  FSEL R117, R40, -INF , !P2 ;  /* 0xff80000028757808 */ /* 0x000fc40005000000 */
[----:B------:R-:W-:Y:S02]  /*4660*/  ISETP.GE.AND P5, PT, R6, UR14, PT ;  /* 0x0000000e06007c0c */ /* 0x000fe4000bfa6270 */
[----:B------:R-:W-:Y:S02]  /*4670*/  ISETP.GE.AND P2, PT, R3, UR14, PT ;  /* 0x0000000e03007c0c */ /* 0x000fe4000bf46270 */
[C---:B------:R-:W-:Y:S02]  /*4680*/  IADD3 R6, R2.reuse, 0x30, RZ ;  /* 0x0000003002067810 */ /* 0x040fe40007ffe0ff */
[C---:B------:R-:W-:Y:S02]  /*4690*/  IADD3 R3, R2.reuse, 0x38, RZ ;  /* 0x0000003802037810 */ /* 0x040fe40007ffe0ff */
[----:B------:R-:W-:Y:S02]  /*46a0*/  IADD3 R2, R2, 0x39, RZ ;  /* 0x0000003902027810 */ /* 0x000fe40007ffe0ff */
[----:B------:R-:W-:-:S02]  /*46b0*/  FSEL R225, R30, -INF , !P0 ;  /* 0xff8000001ee17808 */ /* 0x000fc40004000000 */
[----:B------:R-:W-:Y:S02]  /*46c0*/  FSEL R165, R28, -INF , !P0 ;  /* 0xff8000001ca57808 */ /* 0x000fe40004000000 */
[----:B------:R-:W-:Y:S02]  /*46d0*/  ISETP.GE.AND P0, PT, R2, UR14, PT ;  /* 0x0000000e02007c0c */ /* 0x000fe4000bf06270 */
[----:B------:R-:W-:Y:S02]  /*46e0*/  FSEL R164, R35, -INF , !P3 ;  /* 0xff80000023a47808 */ /* 0x000fe40005800000 */
[----:B------:R-:W-:Y:S02]  /*46f0*/  FSEL R248, R15, -INF , !P0 ;  /* 0xff8000000ff87808 */ /* 0x000fe40004000000 */
[----:B------:R-:W-:Y:S02]  /*4700*/  FSEL R184, R13, -INF , !P0 ;  /* 0xff8000000db87808 */ /* 0x000fe40004000000 */
[----:B------:R-:W-:-:S02]  /*4710*/  PLOP3.LUT P0, PT, PT, PT, UP0, 0x80, 0x0 ;  /* 0x000000000000781c */ /* 0x000fc40003f0f008 */
[----:B------:R-:W-:Y:S02]  /*4720*/  FSEL R118, R33, -INF , !P3 ;  /* 0xff80000021767808 */ /* 0x000fe40005800000 */
[----:B------:R-:W-:Y:S02]  /*4730*/  FSEL R149, R43, -INF , !P1 ;  /* 0xff8000002b957808 */ /* 0x000fe40004800000 */
[----:B------:R-:W-:Y:S02]  /*4740*/  FSEL R116, R41, -INF , !P1 ;  /* 0xff80000029747808 */ /* 0x000fe40004800000 */
[----:B------:R-:W-:Y:S02]  /*4750*/  ISETP.GE.AND P3, PT, R6, UR14, PT ;  /* 0x0000000e06007c0c */ /* 0x000fe4000bf66270 */
[----:B------:R-:W-:Y:S02]  /*4760*/  ISETP.GE.AND P1, PT, R3, UR14, PT ;  /* 0x0000000e03007c0c */ /* 0x000fe4000bf26270 */
        /* <DEDUP_REMOVED lines=144> */
.L_x_558:
[----:B------:R-:W-:Y:S05]  /*5070*/  BSYNC B0 ;  /* 0x0000000000007941 */ /* 0x000fea0003800000 */
.L_x_557:
[----:B------:R-:W0:Y:S02]  /*5080*/  LDGDEPBAR ;  /* 0x00000000000079af */ /* 0x000e240000000000 */
.L_x_556:
[----:B--2---:R-:W-:Y:S01]  /*5090*/  FMNMX.FTZ R2, R58, R24, !PT ;  /* 0x000000183a027209 */ /* 0x004fe20007810000 */
[----:B------:R-:W-:Y:S01]  /*50a0*/  IMAD.U32 R6, RZ, RZ, UR12 ;  /* 0x0000000cff067e24 */ /* 0x000fe2000f8e00ff */
[----:B------:R-:W-:Y:S01]  /*50b0*/  USHF.L.U32 UR30, UR30, 0x1, URZ ;  /* 0x000000011e1e7899 */ /* 0x000fe2000800063f */
[----:B------:R-:W-:Y:S01]  /*50c0*/  IMAD.WIDE.U32 R166, R101, -0x2daee0ad, RZ ;  /* 0xd2511f5365a67825 */ /* 0x000fe200078e00ff */
[----:B------:R-:W-:Y:S01]  /*50d0*/  FMNMX.FTZ R2, R20, R2, !PT ;  /* 0x0000000214027209 */ /* 0x000fe20007810000 */
[----:B------:R-:W-:Y:S01]  /*50e0*/  UIADD3 UR4, UR19, -0x4498517b, URZ ;  /* 0xbb67ae8513047890 */ /* 0x000fe2000fffe03f */
[----:B------:R-:W-:Y:S01]  /*50f0*/  SHF.L.U32 R197, R5, 0x1, RZ ;  /* 0x0000000105c57819 */ /* 0x000fe200000006ff */
[----:B------:R-:W-:Y:S01]  /*5100*/  IMAD R7, R6, 0x4, R97 ;  /* 0x0000000406077824 */ /* 0x000fe200078e0261 */
[----:B------:R-:W-:Y:S01]  /*5110*/  FMNMX.FTZ R2, R21, R2, !PT ;  /* 0x0000000215027209 */ /* 0x000fe20007810000 */
[----:B------:R-:W-:Y:S02]  /*5120*/  UIADD3 UR5, UR18, -0x61c88647, URZ ;  /* 0x9e3779b912057890 */ /* 0x000fe4000fffe03f */
[----:B------:R-:W-:Y:S01]  /*5130*/  IMAD.WIDE.U32 R64, R7, -0x326172a9, RZ ;  /* 0xcd9e8d5707407825 */ /* 0x000fe200078e00ff */
[----:B------:R-:W-:Y:S01]  /*5140*/  FMNMX.FTZ R2, R119, R2, !PT ;  /* 0x0000000277027209 */ /* 0x000fe20007810000 */
[----:B------:R-:W-:Y:S01]  /*5150*/  STL [R1+0x2c], R7 ;  /* 0x00002c0701007387 */ /* 0x000fe20000100800 */
[----:B------:R-:W-:Y:S01]  /*5160*/  UIADD3 UR29, UR19, 0x76cf5d0a, URZ ;  /* 0x76cf5d0a131d7890 */ /* 0x000fe2000fffe03f */
[--C-:B------:R-:W-:Y:S01]  /*5170*/  IMAD R198, R4, 0x2, R197.reuse ;  /* 0x0000000204c67824 */ /* 0x100fe200078e02c5 */
[----:B------:R-:W-:Y:S01]  /*5180*/  FMNMX.FTZ R2, R118, R2, !PT ;  /* 0x0000000276027209 */ /* 0x000fe20007810000 */
[----:B------:R-:W-:Y:S01]  /*5190*/  UIADD3 UR22, UR19, 0x32370b8f, URZ ;  /* 0x32370b8f13167890 */ /* 0x000fe2000fffe03f */
[C---:B------:R-:W-:Y:S01]  /*51a0*/  IMAD R200, R0.reuse, 0x2, R197 ;  /* 0x0000000200c87824 */ /* 0x040fe200078e02c5 */
[----:B------:R-:W-:Y:S01]  /*51b0*/  UIADD3 UR27, UR18, -0x255992d5, URZ ;  /* 0xdaa66d2b121b7890 */ /* 0x000fe2000fffe03f */
[----:B------:R-:W-:Y:S01]  /*51c0*/  FMNMX.FTZ R2, R117, R2, !PT ;  /* 0x0000000275027209 */ /* 0x000fe20007810000 */
[----:B------:R-:W-:Y:S01]  /*51d0*/  UIADD3 UR21, UR18, 0x78dde6e4, URZ ;  /* 0x78dde6e412157890 */ /* 0x000fe2000fffe03f */
[----:B------:R-:W-:Y:S01]  /*51e0*/  LEA R199, R0, R198, 0x1 ;  /* 0x000000c600c77211 */ /* 0x000fe200078e08ff */
[----:B------:R-:W-:Y:S01]  /*51f0*/  UIADD3 UR13, UR19, -0x56f99767, URZ ;  /* 0xa9066899130d7890 */ /* 0x000fe2000fffe03f */
[----:B------:R-:W-:Y:S01]  /*5200*/  FMNMX.FTZ R3, R116, R2, !PT ;  /* 0x0000000274037209 */ /* 0x000fe20007810000 */
[----:B------:R-:W-:Y:S01]  /*5210*/  UIADD3 UR20, UR19, -0x126145ec, URZ ;  /* 0xed9eba1413147890 */ /* 0x000fe2000fffe03f */
[----:B------:R-:W-:Y:S01]  /*5220*/  FMNMX.FTZ R2, R59, R25, !PT ;  /* 0x000000193b027209 */ /* 0x000fe20007810000 */
[----:B------:R-:W-:Y:S01]  /*5230*/  UIADD3 UR7, UR18, -0x4ab325aa, URZ ;  /* 0xb54cda5612077890 */ /* 0x000fe2000fffe03f */
[----:B------:R-:W-:Y:S01]  /*5240*/  FMNMX.FTZ R3, R165, R3, !PT ;  /* 0x00000003a5037209 */ /* 0x000fe20007810000 */
[----:B------:R-:W-:Y:S01]  /*5250*/  LDSM.16.MT88.4 R40, [R199+0x10000] ;  /* 0x01000000c728783b */ /* 0x000fe20000004200 */
[----:B------:R-:W-:Y:S01]  /*5260*/  FMNMX.FTZ R2, R22, R2, !PT ;  /* 0x0000000216027209 */ /* 0x000fe20007810000 */
[----:B------:R-:W-:Y:S01]  /*5270*/  UIADD3 UR14, UR18, 0x1715609d, URZ ;  /* 0x1715609d120e7890 */ /* 0x000fe2000fffe03f */
[----:B------:R-:W-:Y:S01]  /*5280*/  FMNMX.FTZ R148, R170, R3, !PT ;  /* 0x00000003aa947209 */ /* 0x000fe20007810000 */
[----:B------:R-:W-:Y:S01]  /*5290*/  LDSM.16.MT88.4 R60, [R197+0x12000] ;  /* 0x01200000c53c783b */ /* 0x000fe20000004200 */
[----:B------:R-:W-:Y:S01]  /*52a0*/  FMNMX.FTZ R2, R23, R2, !PT ;  /* 0x0000000217027209 */ /* 0x000fe20007810000 */
[----:B------:R-:W-:Y:S01]  /*52b0*/  UIADD3 UR6, UR19, 0x646e171e, URZ ;  /* 0x646e171e13067890 */ /* 0x000fe2000fffe03f */
[----:B------:R-:W-:Y:S01]  /*52c0*/  FMNMX.FTZ R148, R171, R148, !PT ;  /* 0x00000094ab947209 */ /* 0x000fe20007810000 */
[----:B------:R-:W-:Y:S01]  /*52d0*/  LDSM.16.MT88.4 R48, [R200+0x10000] ;  /* 0x01000000c830783b */ /* 0x000fe20000004200 */
[----:B------:R-:W-:-:S02]  /*52e0*/  FMNMX.FTZ R2, R151, R2, !PT ;  /* 0x0000000297027209 */ /* 0x000fc40007810000 */
[----:B------:R-:W-:Y:S01]  /*52f0*/  FMNMX.FTZ R148, R224, R148, !PT ;  /* 0x00000094e0947209 */ /* 0x000fe20007810000 */
[----:B-1----:R-:W-:Y:S01]  /*5300*/  LDSM.16.MT88.4 R16, [R198+0x14000] ;  /* 0x01400000c610783b */ /* 0x002fe20000004200 */
        /* <DEDUP_REMOVED lines=12> */
[----:B------:R-:W-:-:S03]  /*53d0*/  FMNMX.FTZ R2, R226, R2, !PT ;  /* 0x00000002e2027209 */ /* 0x000fc60007810000 */
[----:B------:R-:W1:Y:S01]  /*53e0*/  SHFL.BFLY PT, R3, R148, 0x2, 0x1f ;  /* 0x0c401f0094037f89 */ /* 0x000e6200000e0000 */
[----:B------:R-:W-:-:S04]  /*53f0*/  FMNMX.FTZ R2, R227, R2, !PT ;  /* 0x00000002e3027209 */ /* 0x000fc80007810000 */
[----:B------:R-:W-:-:S04]  /*5400*/  FMNMX.FTZ R2, R195, R2, !PT ;  /* 0x00000002c3027209 */ /* 0x000fc80007810000 */
[----:B------:R-:W-:-:S04]  /*5410*/  FMNMX.FTZ R2, R193, R2, !PT ;  /* 0x00000002c1027209 */ /* 0x000fc80007810000 */
[----:B------:R-:W-:-:S04]  /*5420*/  FMNMX.FTZ R2, R181, R2, !PT ;  /* 0x00000002b5027209 */ /* 0x000fc80007810000 */
[----:B------:R-:W-:-:S04]  /*5430*/  FMNMX.FTZ R2, R230, R2, !PT ;  /* 0x00000002e6027209 */ /* 0x000fc80007810000 */
[----:B------:R-:W-:Y:S02]  /*5440*/  FMNMX.FTZ R2, R248, R2, !PT ;  /* 0x00000002f8027209 */ /* 0x000fe40007810000 */
[----:B-1----:R-:W-:-:S03]  /*5450*/  FMNMX.FTZ R148, R148, R3, !PT ;  /* 0x0000000394947209 */ /* 0x002fc60007810000 */
[----:B------:R-:W1:Y:S01]  /*5460*/  SHFL.BFLY PT, R10, R2, 0x2, 0x1f ;  /* 0x0c401f00020a7f89 */ /* 0x000e6200000e0000 */
[----:B------:R-:W-:-:S03]  /*5470*/  LOP3.LUT R3, R98, UR18, RZ, 0x3c, !PT ;  /* 0x0000001262037c12 */ /* 0x000fc6000f8e3cff */
[----:B------:R-:W2:Y:S01]  /*5480*/  SHFL.BFLY PT, R9, R148, 0x1, 0x1f ;  /* 0x0c201f0094097f89 */ /* 0x000ea200000e0000 */
[----:B------:R-:W-:-:S03]  /*5490*/  LOP3.LUT R6, R65, R3, RZ, 0x3c, !PT ;  /* 0x0000000341067212 */ /* 0x000fc600078e3cff */
[----:B------:R3:W-:Y:S02]  /*54a0*/  STL [R1+0x30], R3 ;  /* 0x0000300301007387 */ /* 0x0007e40000100800 */
[----:B------:R-:W-:-:S05]  /*54b0*/  IMAD.WIDE.U32 R66, R6, -0x2daee0ad, RZ ;  /* 0xd2511f5306427825 */ /* 0x000fca00078e00ff */
[----:B------:R-:W-:Y:S01]  /*54c0*/  LOP3.LUT R8, R67, UR4, R166, 0x96, !PT ;  /* 0x0000000443087c12 */ /* 0x000fe2000f8e96a6 */
[----:B------:R-:W-:Y:S01]  /*54d0*/  UIADD3 UR4, UR18, 0x3c6ef372, URZ ;  /* 0x3c6ef37212047890 */ /* 0x000fe2000fffe03f */
[----:B------:R-:W-:-:S03]  /*54e0*/  IMAD R166, R96, 0x10000, R96 ;  /* 0x0001000060a67824 */ /* 0x000fc600078e0260 */
[----:B------:R-:W-:Y:S01]  /*54f0*/  IMAD.WIDE.U32 R56, R8, -0x326172a9, RZ ;  /* 0xcd9e8d5708387825 */ /* 0x000fe200078e00ff */
[----:B-1----:R-:W-:Y:S02]  /*5500*/  FMNMX.FTZ R10, R2, R10, !PT ;  /* 0x0000000a020a7209 */ /* 0x002fe40007810000 */
[----:B--2---:R-:W-:-:S03]  /*5510*/  FMNMX.FTZ R148, R148, R9, !PT ;  /* 0x0000000994947209 */ /* 0x004fc60007810000 */
[----:B------:R-:W1:Y:S01]  /*5520*/  SHFL.BFLY PT, R11, R10, 0x1, 0x1f ;  /* 0x0c201f000a0b7f89 */ /* 0x000e6200000e0000 */
[C---:B------:R-:W-:Y:S01]  /*5530*/  FSETP.NEU.FTZ.AND P1, PT, R148.reuse, -INF , PT ;  /* 0xff8000009400780b */ /* 0x040fe20003f3d000 */
[----:B---3--:R-:W-:Y:S01]  /*5540*/  IMAD.U32 R3, RZ, RZ, UR30 ;  /* 0x0000001eff037e24 */ /* 0x008fe2000f8e00ff */
[----:B------:R-:W-:Y:S01]  /*5550*/  UIADD3 UR30, UR30, 0x1, URZ ;  /* 0x000000011e1e7890 */ /* 0x000fe2000fffe03f */
[----:B------:R-:W-:-:S03]  /*5560*/  FMUL.FTZ R12, R148, c[0x0][0x23c] ;  /* 0x00008f00940c7a20 */ /* 0x000fc60000410000 */
[----:B------:R-:W-:Y:S02]  /*5570*/  LOP3.LUT R3, R167, UR19, R3, 0x96, !PT ;  /* 0x00000013a7037c12 */ /* 0x000fe4000f8e9603 */
[----:B------:R-:W-:-:S03]  /*5580*/  FSEL R12, R12, RZ, P1 ;  /* 0x000000ff0c0c7208 */ /* 0x000fc60000800000 */
[----:B------:R-:W-:-:S05]  /*5590*/  IMAD.WIDE.U32 R6, R3, -0x326172a9, RZ ;  /* 0xcd9e8d5703067825 */ /* 0x000fca00078e00ff */
[----:B------:R-:W-:Y:S01]  /*55a0*/  LOP3.LUT R2, R7, UR5, R64, 0x96, !PT ;  /* 0x0000000507027c12 */ /* 0x000fe2000f8e9640 */
[----:B------:R-:W-:Y:S01]  /*55b0*/  FFMA.FTZ R7, R58, c[0x0][0x23c], -R12 ;  /* 0x00008f003a077a23 */ /* 0x000fe2000001080c */
[----:B------:R-:W-:Y:S02]  /*55c0*/  LOP3.LUT R8, R57, UR4, R6, 0x96, !PT ;  /* 0x0000000439087c12 */ /* 0x000fe4000f8e9606 */
[----:B------:R-:W-:Y:S01]  /*55d0*/  MOV R58, R195 ;  /* 0x000000c3003a7202 */ /* 0x000fe20000000f00 */
[----:B------:R-:W-:Y:S01]  /*55e0*/  IMAD.WIDE.U32 R2, R2, -0x2daee0ad, RZ ;  /* 0xd2511f5302027825 */ /* 0x000fe200078e00ff */
[----:B------:R2:W-:Y:S03]  /*55f0*/  MUFU.EX2 R189, R7 ;  /* 0x0000000700bd7308 */ /* 0x0005e60000000800 */
[----:B------:R-:W-:Y:S01]  /*5600*/  IMAD.WIDE.U32 R8, R8, -0x2daee0ad, RZ ;  /* 0xd2511f5308087825 */ /* 0x000fe200078e00ff */
[----:B------:R-:W-:-:S04]  /*5610*/  LOP3.LUT R3, R3, UR29, R66, 0x96, !PT ;  /* 0x0000001d03037c12 */ /* 0x000fc8000f8e9642 */
[----:B------:R-:W-:Y:S01]  /*5620*/  LOP3.LUT R6, R9, UR22, R2, 0x96, !PT ;  /* 0x0000001609067c12 */ /* 0x000fe2000f8e9602 */
[----:B------:R-:W-:-:S04]  /*5630*/  IMAD.WIDE.U32 R2, R3, -0x326172a9, RZ ;  /* 0xcd9e8d5703027825 */ /* 0x000fc800078e00ff */
[----:B------:R-:W-:Y:S01]  /*5640*/  IMAD.WIDE.U32 R44, R6, -0x326172a9, RZ ;  /* 0xcd9e8d57062c7825 */ /* 0x000fe200078e00ff */
[----:B------:R-:W-:-:S03]  /*5650*/  LOP3.LUT R6, R3, UR27, R56, 0x96, !PT ;  /* 0x0000001b03067c12 */ /* 0x000fc6000f8e9638 */
[----:B------:R-:W-:Y:S01]  /*5660*/  FFMA.FTZ R3, R24, c[0x0][0x23c], -R12 ;  /* 0x00008f0018037a23 */ /* 0x000fe2000001080c */
[----:B------:R-:W-:Y:S01]  /*5670*/  LOP3.LUT R2, R45, UR21, R2, 0x96, !PT ;  /* 0x000000152d027c12 */ /* 0x000fe2000f8e9602 */
[----:B--2---:R-:W-:Y:S02]  /*5680*/  IMAD.WIDE.U32 R6, R6, -0x2daee0ad, RZ ;  /* 0xd2511f5306067825 */ /* 0x004fe400078e00ff */
[----:B------:R1:W-:Y:S02]  /*5690*/  MUFU.EX2 R188, R3 ;  /* 0x0000000300bc7308 */ /* 0x0003e40000000800 */
[----:B------:R-:W-:Y:S01]  /*56a0*/  IMAD.WIDE.U32 R46, R2, -0x2daee0ad, RZ ;  /* 0xd2511f53022e7825 */ /* 0x000fe200078e00ff */
[----:B------:R-:W-:-:S03]  /*56b0*/  LOP3.LUT R8, R7, UR20, R8, 0x96, !PT ;  /* 0x0000001407087c12 */ /* 0x000fc6000f8e9608 */
[----:B------:R-:W-:Y:S01]  /*56c0*/  FFMA.FTZ R2, R20, c[0x0][0x23c], -R12 ;  /* 0x00008f0014027a23 */ /* 0x000fe2000001080c */
[----:B------:R-:W-:Y:S01]  /*56d0*/  LOP3.LUT R6, R47, UR13, R6, 0x96, !PT ;  /* 0x0000000d2f067c12 */ /* 0x000fe2000f8e9606 */
[----:B------:R-:W-:Y:S02]  /*56e0*/  FFMA.FTZ R9, R21, c[0x0][0x23c], -R12 ;  /* 0x00008f0015097a23 */ /* 0x000fe4000001080c */
[----:B------:R2:W-:Y:S01]  /*56f0*/  MUFU.EX2 R190, R2 ;  /* 0x0000000200be7308 */ /* 0x0005e20000000800 */
[----:B------:R-:W-:-:S04]  /*5700*/  IMAD.WIDE.U32 R14, R8, -0x326172a9, RZ ;  /* 0xcd9e8d57080e7825 */ /* 0x000fc800078e00ff */
[----:B------:R-:W-:Y:S01]  /*5710*/  IMAD.WIDE.U32 R6, R6, -0x326172a9, RZ ;  /* 0xcd9e8d5706067825 */ /* 0x000fe200078e00ff */
[----:B-1----:R-:W-:Y:S02]  /*5720*/  FMNMX.FTZ R3, R10, R11, !PT ;  /* 0x0000000b0a037209 */ /* 0x002fe40007810000 */
[----:B------:R1:W-:Y:S02]  /*5730*/  MUFU.EX2 R229, R9 ;  /* 0x0000000900e57308 */ /* 0x0003e40000000800 */
[C---:B------:R-:W-:Y:S02]  /*5740*/  FSETP.NEU.FTZ.AND P1, PT, R3.reuse, -INF , PT ;  /* 0xff8000000300780b */ /* 0x040fe40003f3d000 */
[C---:B------:R-:W-:Y:S02]  /*5750*/  LOP3.LUT R8, R6.reuse, 0xffff, RZ, 0xc0, !PT ;  /* 0x0000ffff06087812 */ /* 0x040fe400078ec0ff */
[----:B------:R-:W-:Y:S01]  /*5760*/  LOP3.LUT R11, R6, 0xff, RZ, 0xc0, !PT ;  /* 0x000000ff060b7812 */ /* 0x000fe200078ec0ff */
[----:B--2---:R-:W-:Y:S01]  /*5770*/  FMUL.FTZ R2, R3, c[0x0][0x23c] ;  /* 0x00008f0003027a20 */ /* 0x004fe20000410000 */
[----:B------:R-:W-:-:S02]  /*5780*/  SHF.R.U32.HI R13, RZ, 0x18, R6 ;  /* 0x00000018ff0d7819 */ /* 0x000fc40000011606 */
[----:B------:R-:W-:Y:S02]  /*5790*/  SHF.R.U32.HI R8, RZ, 0x8, R8 ;  /* 0x00000008ff087819 */ /* 0x000fe40000011608 */
[----:B------:R-:W-:Y:S02]  /*57a0*/  FSEL R2, R2, RZ, P1 ;  /* 0x000000ff02027208 */ /* 0x000fe40000800000 */
[----:B-1----:R-:W-:Y:S02]  /*57b0*/  SHF.R.U32.HI R9, RZ, 0x10, R6 ;  /* 0x00000010ff097819 */ /* 0x002fe40000011606 */
[----:B------:R-:W-:Y:S01]  /*57c0*/  LOP3.LUT R6, R7, UR7, R14, 0x96, !PT ;  /* 0x0000000707067c12 */ /* 0x000fe2000f8e960e */
[--C-:B------:R-:W-:Y:S01]  /*57d0*/  FFMA.FTZ R10, R22, c[0x0][0x23c], -R2.reuse ;  /* 0x00008f00160a7a23 */ /* 0x100fe20000010802 */
[----:B------:R-:W-:Y:S01]  /*57e0*/  LOP3.LUT R9, R9, 0xff, RZ, 0xc0, !PT ;  /* 0x000000ff09097812 */ /* 0x000fe200078ec0ff */
[--C-:B------:R-:W-:Y:S01]  /*57f0*/  FFMA.FTZ R7, R23, c[0x0][0x23c], -R2.reuse ;  /* 0x00008f0017077a23 */ /* 0x100fe20000010802 */
[----:B------:R-:W-:Y:S01]  /*5800*/  LOP3.LUT R0, R6, 0xffff, RZ, 0xc0, !PT ;  /* 0x0000ffff06007812 */ /* 0x000fe200078ec0ff */
[----:B------:R1:W-:Y:S01]  /*5810*/  MUFU.EX2 R180, R10 ;  /* 0x0000000a00b47308 */ /* 0x0003e20000000800 */
[----:B------:R-:W-:Y:S01]  /*5820*/  FFMA.FTZ R4, R59, c[0x0][0x23c], -R2 ;  /* 0x00008f003b047a23 */ /* 0x000fe20000010802 */
[----:B------:R-:W-:Y:S01]  /*5830*/  PRMT R14, R11, 0x5410, R8 ;  /* 0x000054100b0e7816 */ /* 0x000fe20000000008 */
[----:B------:R-:W-:Y:S01]  /*5840*/  FFMA.FTZ R5, R25, c[0x0][0x23c], -R2 ;  /* 0x00008f0019057a23 */ /* 0x000fe20000010802 */
[----:B------:R-:W-:Y:S01]  /*5850*/  PRMT R11, R9, 0x5410, R13 ;  /* 0x00005410090b7816 */ /* 0x000fe2000000000d */
[----:B------:R-:W2:Y:S01]  /*5860*/  LDSM.16.MT88.4 R20, [R197+0x10000] ;  /* 0x01000000c514783b */ /* 0x000ea20000004200 */
[----:B------:R-:W-:-:S02]  /*5870*/  SHF.R.U32.HI R9, RZ, 0x18, R6 ;  /* 0x00000018ff097819 */ /* 0x000fc40000011606 */
[----:B------:R-:W3:Y:S01]  /*5880*/  MUFU.EX2 R249, R7 ;  /* 0x0000000700f97308 */ /* 0x000ee20000000800 */
[----:B------:R-:W-:Y:S01]  /*5890*/  SHF.R.U32.HI R8, RZ, 0x8, R0 ;  /* 0x00000008ff087819 */ /* 0x000fe20000011600 */
[----:B------:R-:W-:Y:S01]  /*58a0*/  HSET2.LE.AND R0, R14, R166, PT ;  /* 0x000000a60e007233 */ /* 0x000fe20003803000 */
[----:B------:R-:W-:Y:S05]  /*58b0*/  LDSM.16.MT88.4 R24, [R197+0x14000] ;  /* 0x01400000c518783b */ /* 0x000fea0000004200 */
[----:B------:R4:W-:Y:S01]  /*58c0*/  MUFU.EX2 R182, R4 ;  /* 0x0000000400b67308 */ /* 0x0009e20000000800 */
[----:B-1----:R-:W-:-:S04]  /*58d0*/  LOP3.LUT R10, R6, 0xff, RZ, 0xc0, !PT ;  /* 0x000000ff060a7812 */ /* 0x002fc800078ec0ff */
[----:B------:R-:W-:-:S03]  /*58e0*/  PRMT R8, R10, 0x5410, R8 ;  /* 0x000054100a087816 */ /* 0x000fc60000000008 */
[----:B------:R1:W5:Y:S01]  /*58f0*/  MUFU.EX2 R228, R5 ;  /* 0x0000000500e47308 */ /* 0x0003620000000800 */
[----:B----4-:R-:W-:Y:S02]  /*5900*/  SHF.R.U32.HI R4, RZ, 0x10, R6 ;  /* 0x00000010ff047819 */ /* 0x010fe40000011606 */
[----:B---3--:R-:W-:Y:S02]  /*5910*/  F2FP.BF16.PACK_AB R6, R249, R180 ;  /* 0x000000b4f906723e */ /* 0x008fe400000010ff */
[----:B------:R-:W-:Y:S02]  /*5920*/  LOP3.LUT R7, R4, 0xff, RZ, 0xc0, !PT ;  /* 0x000000ff04077812 */ /* 0x000fe400078ec0ff */
[----:B------:R-:W-:Y:S01]  /*5930*/  F2FP.BF16.PACK_AB R4, R229, R190 ;  /* 0x000000bee504723e */ /* 0x000fe200000010ff */
[--C-:B-1----:R-:W-:Y:S01]  /*5940*/  HSET2.LE.AND R5, R11, R166.reuse, PT ;  /* 0x000000a60b057233 */ /* 0x102fe20003803000 */
[----:B------:R-:W-:Y:S02]  /*5950*/  PRMT R7, R7, 0x5410, R9 ;  /* 0x0000541007077816 */ /* 0x000fe40000000009 */
[----:B------:R-:W-:Y:S01]  /*5960*/  LOP3.LUT R10, R0, R4, RZ, 0xc0, !PT ;  /* 0x00000004000a7212 */ /* 0x000fe200078ec0ff */
[--C-:B------:R-:W-:Y:S01]  /*5970*/  HSET2.LE.AND R0, R8, R166.reuse, PT ;  /* 0x000000a608007233 */ /* 0x100fe20003803000 */
[----:B------:R-:W-:Y:S01]  /*5980*/  LOP3.LUT R11, R5, R6, RZ, 0xc0, !PT ;  /* 0x00000006050b7212 */ /* 0x000fe200078ec0ff */
[----:B------:R-:W-:Y:S01]  /*5990*/  HSET2.LE.AND R5, R7, R166, PT ;  /* 0x000000a607057233 */ /* 0x000fe20003803000 */
[----:B------:R-:W-:-:S02]  /*59a0*/  F2FP.BF16.PACK_AB R4, R188, R189 ;  /* 0x000000bdbc04723e */ /* 0x000fc400000010ff */
[----:B-----5:R-:W-:Y:S02]  /*59b0*/  F2FP.BF16.PACK_AB R6, R228, R182 ;  /* 0x000000b6e406723e */ /* 0x020fe400000010ff */
[----:B------:R-:W-:Y:S01]  /*59c0*/  LOP3.LUT R8, R0, R4, RZ, 0xc0, !PT ;  /* 0x0000000400087212 */ /* 0x000fe200078ec0ff */
[--C-:B------:R-:W-:Y:S01]  /*59d0*/  FFMA.FTZ R0, R119, c[0x0][0x23c], -R12.reuse ;  /* 0x00008f0077007a23 */ /* 0x100fe2000001080c */
[----:B------:R-:W-:Y:S02]  /*59e0*/  LOP3.LUT R9, R5, R6, RZ, 0xc0, !PT ;  /* 0x0000000605097212 */ /* 0x000fe400078ec0ff */
[----:B------:R-:W1:Y:S01]  /*59f0*/  LDSM.16.MT88.4 R4, [R200+0x14000] ;  /* 0x01400000c804783b */ /* 0x000e620000004200 */
[----:B------:R3:W-:Y:S04]  /*5a00*/  MUFU.EX2 R250, R0 ;  /* 0x0000000000fa7308 */ /* 0x0007e80000000800 */
[C---:B------:R-:W-:Y:S08]  /*5a10*/  HMMA.16816.F32.BF16 R140, R8.reuse, R40, RZ ;  /* 0x00000028088c723c */ /* 0x040ff000000418ff */
[----:B------:R-:W-:Y:S01]  /*5a20*/  HMMA.16816.F32.BF16 R100, R8, R42, RZ ;  /* 0x0000002a0864723c */ /* 0x000fe200000418ff */
[----:B------:R-:W-:Y:S01]  /*5a30*/  LDSM.16.MT88.4 R40, [R200+0x16000] ;  /* 0x01600000c828783b */ /* 0x000fe20000004200 */
[----:B---3--:R-:W-:-:S06]  /*5a40*/  FFMA.FTZ R0, R118, c[0x0][0x23c], -R12 ;  /* 0x00008f0076007a23 */ /* 0x008fcc000001080c */
[C---:B------:R-:W-:Y:S01]  /*5a50*/  HMMA.16816.F32.BF16 R136, R8.reuse, R60, RZ ;  /* 0x0000003c0888723c */ /* 0x040fe200000418ff */
[----:B------:R3:W-:Y:S07]  /*5a60*/  MUFU.EX2 R176, R0 ;  /* 0x0000000000b07308 */ /* 0x0007ee0000000800 */
[C---:B------:R-:W-:Y:S08]  /*5a70*/  HMMA.16816.F32.BF16 R96, R8.reuse, R62, RZ ;  /* 0x0000003e0860723c */ /* 0x040ff000000418ff */
[----:B--2---:R-:W-:Y:S01]  /*5a80*/  HMMA.16816.F32.BF16 R152, R8, R20, RZ ;  /* 0x000000140898723c */ /* 0x004fe200000418ff */
[----:B---3--:R-:W-:-:S07]  /*5a90*/  LOP3.LUT R0, R15, UR14, R44, 0x96, !PT ;  /* 0x0000000e0f007c12 */ /* 0x008fce000f8e962c */
[C---:B-1----:R-:W-:Y:S07]  /*5aa0*/  HMMA.16816.F32.BF16 R60, R8.reuse, R4, RZ ;  /* 0x00000004083c723c */ /* 0x042fee00000418ff */
[----:B------:R-:W-:Y:S01]  /*5ab0*/  FFMA.FTZ R4, R117, c[0x0][0x23c], -R12 ;  /* 0x00008f0075047a23 */ /* 0x000fe2000001080c */
[C---:B------:R-:W-:Y:S01]  /*5ac0*/  HMMA.16816.F32.BF16 R112, R8.reuse, R22, RZ ;  /* 0x000000160870723c */ /* 0x040fe200000418ff */
[----:B------:R-:W1:Y:S02]  /*5ad0*/  LDSM.16.MT88.4 R20, [R199+0x14000] ;  /* 0x01400000c714783b */ /* 0x000e640000004200 */
[----:B------:R2:W-:Y:S05]  /*5ae0*/  MUFU.EX2 R185, R4 ;  /* 0x0000000400b97308 */ /* 0x0005ea0000000800 */
[C---:B------:R-:W-:Y:S08]  /*5af0*/  HMMA.16816.F32.BF16 R128, R8.reuse, R24, RZ ;  /* 0x000000180880723c */ /* 0x040ff000000418ff */
[----:B------:R-:W-:Y:S01]  /*5b00*/  HMMA.16816.F32.BF16 R84, R8, R26, RZ ;  /* 0x0000001a0854723c */ /* 0x000fe200000418ff */
[----:B------:R-:W3:Y:S01]  /*5b10*/  LDSM.16.MT88.4 R24, [R198+0x16000] ;  /* 0x01600000c618783b */ /* 0x000ee20000004200 */
[----:B--2---:R-:W-:-:S06]  /*5b20*/  IMAD.WIDE.U32 R4, R0, -0x2daee0ad, RZ ;  /* 0xd2511f5300047825 */ /* 0x004fcc00078e00ff */
[C---:B------:R-:W-:Y:S01]  /*5b30*/  HMMA.16816.F32.BF16 R144, R8.reuse, R48, RZ ;  /* 0x000000300890723c */ /* 0x040fe200000418ff */
[C---:B------:R-:W-:Y:S02]  /*5b40*/  LOP3.LUT R0, R4.reuse, 0xffff, RZ, 0xc0, !PT ;  /* 0x0000ffff04007812 */ /* 0x040fe400078ec0ff */
[----:B------:R-:W-:Y:S02]  /*5b50*/  LOP3.LUT R14, R4, 0xff, RZ, 0xc0, !PT ;  /* 0x000000ff040e7812 */ /* 0x000fe400078ec0ff */
[----:B------:R-:W-:Y:S02]  /*5b60*/  SHF.R.U32.HI R13, RZ, 0x8, R0 ;  /* 0x00000008ff0d7819 */ /* 0x000fe40000011600 */
[----:B------:R-:W-:Y:S01]  /*5b70*/  LOP3.LUT R0, R5, UR6, R46, 0x96, !PT ;  /* 0x0000000605007c12 */ /* 0x000fe2000f8e962e */
[----:B------:R-:W-:Y:S01]  /*5b80*/  HMMA.16816.F32.BF16 R104, R8, R50, RZ ;  /* 0x000000320868723c */ /* 0x000fe200000418ff */
[----:B------:R-:W-:Y:S02]  /*5b90*/  PRMT R15, R14, 0x5410, R13 ;  /* 0x000054100e0f7816 */ /* 0x000fe4000000000d */
[----:B------:R-:W-:-:S02]  /*5ba0*/  LOP3.LUT R14, R0, 0xff, RZ, 0xc0, !PT ;  /* 0x000000ff000e7812 */ /* 0x000fc400078ec0ff */
[--C-:B------:R-:W-:Y:S02]  /*5bb0*/  SHF.R.U32.HI R5, RZ, 0x10, R0.reuse ;  /* 0x00000010ff057819 */ /* 0x100fe40000011600 */
[----:B------:R-:W-:Y:S01]  /*5bc0*/  SHF.R.U32.HI R13, RZ, 0x18, R0 ;  /* 0x00000018ff0d7819 */ /* 0x000fe20000011600 */
[C---:B------:R-:W-:Y:S07]  /*5bd0*/  HMMA.16816.F32.BF16 R48, R8.reuse, R6, RZ ;  /* 0x000000060830723c */ /* 0x040fee00000418ff */
[----:B------:R-:W-:Y:S01]  /*5be0*/  FFMA.FTZ R6, R116, c[0x0][0x23c], -R12 ;  /* 0x00008f0074067a23 */ /* 0x000fe2000001080c */
[----:B------:R-:W-:Y:S01]  /*5bf0*/  HMMA.16816.F32.BF16 R124, R8, R16, RZ ;  /* 0x00000010087c723c */ /* 0x000fe200000418ff */
[----:B------:R-:W-:-:S02]  /*5c00*/  FFMA.FTZ R7, R151, c[0x0][0x23c], -R2 ;  /* 0x00008f0097077a23 */ /* 0x000fc40000010802 */
[----:B------:R2:W-:Y:S01]  /*5c10*/  MUFU.EX2 R192, R6 ;  /* 0x0000000600c07308 */ /* 0x0005e20000000800 */
[----:B------:R-:W-:-:S04]  /*5c20*/  IMAD.MOV.U32 R151, RZ, RZ, R182 ;  /* 0x000000ffff977224 */ /* 0x000fc800078e00b6 */
[C---:B------:R-:W-:Y:S03]  /*5c30*/  HMMA.16816.F32.BF16 R72, R8.reuse, R52, RZ ;  /* 0x000000340848723c */ /* 0x040fe600000418ff */
[----:B------:R4:W-:Y:S05]  /*5c40*/  MUFU.EX2 R251, R7 ;  /* 0x0000000700fb7308 */ /* 0x0009ea0000000800 */
[----:B------:R-:W-:Y:S01]  /*5c50*/  HMMA.16816.F32.BF16 R92, R8, R54, RZ ;  /* 0x00000036085c723c */ /* 0x000fe200000418ff */
[----:B--2---:R-:W-:-:S04]  /*5c60*/  SHF.R.U32.HI R6, RZ, 0x10, R4 ;  /* 0x00000010ff067819 */ /* 0x004fc80000011604 */
[----:B------:R-:W-:-:S03]  /*5c70*/  LOP3.LUT R6, R6, 0xff, RZ, 0xc0, !PT ;  /* 0x000000ff06067812 */ /* 0x000fc600078ec0ff */
[C---:B-1----:R-:W-:Y:S01]  /*5c80*/  HMMA.16816.F32.BF16 R52, R8.reuse, R20, RZ ;  /* 0x000000140834723c */ /* 0x042fe200000418ff */
[----:B----4-:R-:W-:Y:S01]  /*5c90*/  SHF.R.U32.HI R7, RZ, 0x18, R4 ;  /* 0x00000018ff077819 */ /* 0x010fe20000011604 */
[--C-:B------:R-:W-:Y:S01]  /*5ca0*/  FFMA.FTZ R4, R150, c[0x0][0x23c], -R2.reuse ;  /* 0x00008f0096047a23 */ /* 0x100fe20000010802 */
[----:B------:R-:W-:Y:S02]  /*5cb0*/  MOV R150, R184 ;  /* 0x000000b800967202 */ /* 0x000fe40000000f00 */
[----:B------:R-:W-:Y:S01]  /*5cc0*/  PRMT R16, R6, 0x5410, R7 ;  /* 0x0000541006107816 */ /* 0x000fe20000000007 */
[----:B------:R1:W2:Y:S01]  /*5cd0*/  MUFU.EX2 R177, R4 ;  /* 0x0000000400b17308 */ /* 0x0002a20000000800 */
[----:B------:R-:W-:Y:S01]  /*5ce0*/  FFMA.FTZ R6, R149, c[0x0][0x23c], -R2 ;  /* 0x00008f0095067a23 */ /* 0x000fe20000010802 */
[C---:B------:R-:W-:Y:S01]  /*5cf0*/  HMMA.16816.F32.BF16 R120, R8.reuse, R22, RZ ;  /* 0x000000160878723c */ /* 0x040fe200000418ff */
[----:B------:R-:W4:Y:S05]  /*5d00*/  LDSM.16.MT88.4 R20, [R199+0x16000] ;  /* 0x01600000c714783b */ /* 0x000f2a0000004200 */
[----:B------:R5:W3:Y:S02]  /*5d10*/  MUFU.EX2 R59, R6 ;  /* 0x00000006003b7308 */ /* 0x000ae40000000800 */
[----:B------:R-:W-:Y:S01]  /*5d20*/  HMMA.16816.F32.BF16 R76, R8, R36, RZ ;  /* 0x00000024084c723c */ /* 0x000fe200000418ff */
[----:B-1----:R-:W-:Y:S01]  /*5d30*/  LOP3.LUT R4, R0, 0xffff, RZ, 0xc0, !PT ;  /* 0x0000ffff00047812 */ /* 0x002fe200078ec0ff */
[----:B------:R-:W-:Y:S01]  /*5d40*/  HSET2.LE.AND R0, R15, R166, PT ;  /* 0x000000a60f007233 */ /* 0x000fe20003803000 */
[----:B--2---:R-:W-:-:S05]  /*5d50*/  IMAD.MOV.U32 R149, RZ, RZ, R177 ;  /* 0x000000ffff957224 */ /* 0x004fca00078e00b1 */
[C---:B------:R-:W-:Y:S01]  /*5d60*/  HMMA.16816.F32.BF16 R108, R8.reuse, R38, RZ ;  /* 0x00000026086c723c */ /* 0x040fe200000418ff */
[----:B------:R-:W-:Y:S01]  /*5d70*/  IMAD.MOV.U32 R15, RZ, RZ, R176 ;  /* 0x000000ffff0f7224 */ /* 0x000fe200078e00b0 */
[----:B------:R-:W1:Y:S01]  /*5d80*/  LDSM.16.MT88.4 R36, [R197+0x16000] ;  /* 0x01600000c524783b */ /* 0x000e620000004200 */
[----:B------:R-:W-:Y:S02]  /*5d90*/  SHF.R.U32.HI R7, RZ, 0x8, R4 ;  /* 0x00000008ff077819 */ /* 0x000fe40000011604 */
[----:B------:R-:W-:Y:S01]  /*5da0*/  LOP3.LUT R4, R5, 0xff, RZ, 0xc0, !PT ;  /* 0x000000ff05047812 */ /* 0x000fe200078ec0ff */
[----:B------:R-:W-:Y:S02]  /*5db0*/  FFMA.FTZ R5, R164, c[0x0][0x23c], -R2 ;  /* 0x00008f00a4057a23 */ /* 0x000fe40000010802 */
[----:B------:R-:W-:Y:S01]  /*5dc0*/  HMMA.16816.F32.BF16 R176, R8, R42, RZ ;  /* 0x0000002a08b0723c */ /* 0x000fe200000418ff */
[----:B------:R-:W-:Y:S01]  /*5dd0*/  PRMT R13, R4, 0x5410, R13 ;  /* 0x00005410040d7816 */ /* 0x000fe2000000000d */
[----:B------:R2:W2:Y:S01]  /*5de0*/  MUFU.EX2 R43, R5 ;  /* 0x00000005002b7308 */ /* 0x0004a20000000800 */
[----:B------:R-:W-:-:S04]  /*5df0*/  IMAD.MOV.U32 R164, RZ, RZ, R228 ;  /* 0x000000ffffa47224 */ /* 0x000fc800078e00e4 */
[----:B------:R-:W-:Y:S01]  /*5e00*/  IMAD.MOV.U32 R42, RZ, RZ, R185 ;  /* 0x000000ffff2a7224 */ /* 0x000fe200078e00b9 */
[----:B---3--:R-:W-:Y:S04]  /*5e10*/  HMMA.16816.F32.BF16 R172, R8, R24, RZ ;  /* 0x0000001808ac723c */ /* 0x008fe800000418ff */
[----:B-----5:R-:W-:-:S04]  /*5e20*/  F2FP.BF16.PACK_AB R6, R192, R42 ;  /* 0x0000002ac006723e */ /* 0x020fc800000010ff */
[C---:B------:R-:W-:Y:S01]  /*5e30*/  HMMA.16816.F32.BF16 R44, R8.reuse, R26, RZ ;  /* 0x0000001a082c723c */ /* 0x040fe200000418ff */
[----:B------:R-:W-:Y:S01]  /*5e40*/  LOP3.LUT R6, R0, R6, RZ, 0xc0, !PT ;  /* 0x0000000600067212 */ /* 0x000fe200078ec0ff */
[----:B------:R-:W3:Y:S01]  /*5e50*/  LDSM.16.MT88.4 R24, [R200+0x10800] ;  /* 0x01080000c818783b */ /* 0x000ee20000004200 */
[--C-:B------:R-:W-:Y:S01]  /*5e60*/  HSET2.LE.AND R0, R16, R166.reuse, PT ;  /* 0x000000a610007233 */ /* 0x100fe20003803000 */
[----:B--2---:R-:W-:Y:S02]  /*5e70*/  PRMT R5, R14, 0x5410, R7 ;  /* 0x000054100e057816 */ /* 0x004fe40000000007 */
[----:B------:R-:W-:Y:S02]  /*5e80*/  F2FP.BF16.PACK_AB R7, R59, R149 ;  /* 0x000000953b07723e */ /* 0x000fe400000010ff */
[----:B------:R-:W-:Y:S01]  /*5e90*/  HMMA.16816.F32.BF16 R80, R8, R18, RZ ;  /* 0x000000120850723c */ /* 0x000fe200000418ff */
[----:B------:R-:W2:Y:S01]  /*5ea0*/  LDSM.16.MT88.4 R16, [R197+0x12800] ;  /* 0x01280000c510783b */ /* 0x000ea20000004200 */
[----:B------:R-:W-:Y:S01]  /*5eb0*/  HSET2.LE.AND R4, R5, R166, PT ;  /* 0x000000a605047233 */ /* 0x000fe20003803000 */
[----:B------:R-:W-:-:S02]  /*5ec0*/  F2FP.BF16.PACK_AB R5, R15, R250 ;  /* 0x000000fa0f05723e */ /* 0x000fc400000010ff */
[----:B------:R-:W-:Y:S01]  /*5ed0*/  LOP3.LUT R7, R0, R7, RZ, 0xc0, !PT ;  /* 0x0000000700077212 */ /* 0x000fe200078ec0ff */
[----:B------:R-:W-:Y:S01]  /*5ee0*/  HSET2.LE.AND R0, R13, R166, PT ;  /* 0x000000a60d007233 */ /* 0x000fe20003803000 */
[----:B------:R-:W-:Y:S01]  /*5ef0*/  LOP3.LUT R4, R4, R5, RZ, 0xc0, !PT ;  /* 0x0000000504047212 */ /* 0x000fe200078ec0ff */
[C---:B------:R-:W-:Y:S01]  /*5f00*/  HMMA.16816.F32.BF16 R132, R8.reuse, R28, RZ ;  /* 0x0000001c0884723c */ /* 0x040fe200000418ff */
[----:B------:R-:W-:Y:S01]  /*5f10*/  F2FP.BF16.PACK_AB R5, R43, R251 ;  /* 0x000000fb2b05723e */ /* 0x000fe200000010ff */
[----:B------:R-:W-:Y:S01]  /*5f20*/  IMAD.MOV.U32 R13, RZ, RZ, R230 ;  /* 0x000000ffff0d7224 */ /* 0x000fe200078e00e6 */
[----:B------:R-:W-:Y:S02]  /*5f30*/  MOV R14, R180 ;  /* 0x000000b4000e7202 */ /* 0x000fe40000000f00 */
[----:B------:R-:W-:Y:S01]  /*5f40*/  LOP3.LUT R5, R0, R5, RZ, 0xc0, !PT ;  /* 0x0000000500057212 */ /* 0x000fe200078ec0ff */
[----:B------:R-:W-:Y:S02]  /*5f50*/  IMAD.MOV.U32 R0, RZ, RZ, R229 ;  /* 0x000000ffff007224 */ /* 0x000fe400078e00e5 */
[C---:B------:R-:W-:Y:S01]  /*5f60*/  HMMA.16816.F32.BF16 R156, R8.reuse, R30, RZ ;  /* 0x0000001e089c723c */ /* 0x040fe200000418ff */
[----:B------:R-:W5:Y:S07]  /*5f70*/  LDSM.16.MT88.4 R28, [R197+0x10800] ;  /* 0x01080000c51c783b */ /* 0x000f6e0000004200 */
[C---:B------:R-:W-:Y:S08]  /*5f80*/  HMMA.16816.F32.BF16 R68, R8.reuse, R32, RZ ;  /* 0x000000200844723c */ /* 0x040ff000000418ff */
[C---:B------:R-:W-:Y:S01]  /*5f90*/  HMMA.16816.F32.BF16 R88, R8.reuse, R34, RZ ;  /* 0x000000220858723c */ /* 0x040fe200000418ff */
[----:B------:R-:W2:Y:S07]  /*5fa0*/  LDSM.16.MT88.4 R32, [R198+0x10800] ;  /* 0x01080000c620783b */ /* 0x000eae0000004200 */
[C---:B------:R-:W-:Y:S07]  /*5fb0*/  HMMA.16816.F32.BF16 R116, R8.reuse, R40, RZ ;  /* 0x000000280874723c */ /* 0x040fee00000418ff */
[----:B------:R-:W-:Y:S01]  /*5fc0*/  IMAD.MOV.U32 R41, RZ, RZ, R183 ;  /* 0x000000ffff297224 */ /* 0x000fe200078e00b7 */
[----:B----4-:R-:W-:Y:S01]  /*5fd0*/  HMMA.16816.F32.BF16 R184, R8, R22, RZ ;  /* 0x0000001608b8723c */ /* 0x010fe200000418ff */
[----:B------:R-:W-:-:S07]  /*5fe0*/  IMAD.MOV.U32 R40, RZ, RZ, R181 ;  /* 0x000000ffff287224 */ /* 0x000fce00078e00b5 */
[C---:B------:R-:W-:Y:S01]  /*5ff0*/  HMMA.16816.F32.BF16 R180, R8.reuse, R20, RZ ;  /* 0x0000001408b4723c */ /* 0x040fe200000418ff */
[----:B------:R-:W4:Y:S07]  /*6000*/  LDSM.16.MT88.4 R20, [R199+0x10800] ;  /* 0x01080000c714783b */ /* 0x000f2e0000004200 */
[----:B-1----:R-:W-:Y:S08]  /*6010*/  HMMA.16816.F32.BF16 R160, R8, R36, RZ ;  /* 0x0000002408a0723c */ /* 0x002ff000000418ff */
[C---:B---3--:R-:W-:Y:S07]  /*6020*/  HMMA.16816.F32.BF16 R244, R4.reuse, R24, R144 ;  /* 0x0000001804f4723c */ /* 0x048fee0000041890 */
[----:B------:R-:W-:Y:S01]  /*6030*/  IMAD.MOV.U32 R146, RZ, RZ, R194 ;  /* 0x000000ffff927224 */ /* 0x000fe200078e00c2 */
[----:B------:R-:W-:Y:S01]  /*6040*/  HMMA.16816.F32.BF16 R104, R4, R26, R104 ;  /* 0x0000001a0468723c */ /* 0x000fe20000041868 */
[----:B------:R-:W-:-:S07]  /*6050*/  IMAD.MOV.U32 R147, RZ, RZ, R193 ;  /* 0x000000ffff937224 */ /* 0x000fce00078e00c1 */
[----:B------:R-:W-:Y:S01]  /*6060*/  HMMA.16816.F32.BF16 R36, R8, R38, RZ ;  /* 0x000000260824723c */ /* 0x000fe200000418ff */
[----:B------:R-:W1:Y:S07]  /*6070*/  LDSM.16.MT88.4 R8, [R198+0x12800] ;  /* 0x01280000c608783b */ /* 0x000e6e0000004200 */
[C---:B--2---:R-:W-:Y:S08]  /*6080*/  HMMA.16816.F32.BF16 R24, R4.reuse, R18, R96 ;  /* 0x000000120418723c */ /* 0x044ff00000041860 */
[C---:B-----5:R-:W-:Y:S08]  /*6090*/  HMMA.16816.F32.BF16 R152, R4.reuse, R28, R152 ;  /* 0x0000001c0498723c */ /* 0x060ff00000041898 */
[C---:B------:R-:W-:Y:S01]  /*60a0*/  HMMA.16816.F32.BF16 R112, R4.reuse, R30, R112 ;  /* 0x0000001e0470723c */ /* 0x040fe20000041870 */
[----:B------:R-:W2:Y:S07]  /*60b0*/  LDSM.16.MT88.4 R28, [R200+0x12800] ;  /* 0x01280000c81c783b */ /* 0x000eae0000004200 */
[----:B------:R-:W-:Y:S01]  /*60c0*/  HMMA.16816.F32.BF16 R76, R4, R32, R76 ;  /* 0x00000020044c723c */ /* 0x000fe2000004184c */
[----:B------:R-:W-:Y:S01]  /*60d0*/  IMAD.MOV.U32 R99, RZ, RZ, R24 ;  /* 0x000000ffff637224 */ /* 0x000fe200078e0018 */
[----:B------:R-:W-:Y:S01]  /*60e0*/  MOV R97, R26 ;  /* 0x0000001a00617202 */ /* 0x000fe20000000f00 */
[----:B------:R-:W-:-:S02]  /*60f0*/  IMAD.MOV.U32 R98, RZ, RZ, R25 ;  /* 0x000000ffff627224 */ /* 0x000fc400078e0019 */
[----:B------:R-:W-:Y:S02]  /*6100*/  IMAD.MOV.U32 R96, RZ, RZ, R27 ;  /* 0x000000ffff607224 */ /* 0x000fe400078e001b */
[----:B------:R-:W-:Y:S01]  /*6110*/  LDSM.16.MT88.4 R24, [R197+0x14800] ;  /* 0x01480000c518783b */ /* 0x000fe20000004200 */
[C---:B------:R-:W-:Y:S03]  /*6120*/  HMMA.16816.F32.BF16 R108, R4.reuse, R34, R108 ;  /* 0x00000022046c723c */ /* 0x040fe6000004186c */
[----:B------:R-:W3:Y:S05]  /*6130*/  LDSM.16.MT88.4 R32, [R199+0x12800] ;  /* 0x01280000c720783b */ /* 0x000eea0000004200 */
[C---:B----4-:R-:W-:Y:S07]  /*6140*/  HMMA.16816.F32.BF16 R240, R4.reuse, R20, R140 ;  /* 0x0000001404f0723c */ /* 0x050fee000004188c */
[----:B------:R-:W-:Y:S01]  /*6150*/  MOV R140, R192 ;  /* 0x000000c0008c7202 */ /* 0x000fe20000000f00 */
[----:B------:R-:W-:Y:S01]  /*6160*/  HMMA.16816.F32.BF16 R236, R4, R16, R136 ;  /* 0x0000001004ec723c */ /* 0x000fe20000041888 */
[----:B------:R-:W4:Y:S01]  /*6170*/  LDSM.16.MT88.4 R16, [R198+0x14800] ;  /* 0x01480000c610783b */ /* 0x000f220000004200 */
[----:B------:R-:W-:Y:S01]  /*6180*/  IMAD.MOV.U32 R141, RZ, RZ, R191 ;  /* 0x000000ffff8d7224 */ /* 0x000fe200078e00bf */
[----:B------:R-:W-:Y:S01]  /*6190*/  MOV R143, R189 ;  /* 0x000000bd008f7202 */ /* 0x000fe20000000f00 */
[----:B------:R-:W-:-:S04]  /*61a0*/  IMAD.MOV.U32 R142, RZ, RZ, R190 ;  /* 0x000000ffff8e7224 */ /* 0x000fc800078e00be */
[C---:B-1----:R-:W-:Y:S07]  /*61b0*/  HMMA.16816.F32.BF16 R232, R4.reuse, R8, R72 ;  /* 0x0000000804e8723c */ /* 0x042fee0000041848 */
[----:B------:R-:W-:Y:S01]  /*61c0*/  IMAD.MOV.U32 R75, RZ, RZ, R188 ;  /* 0x000000ffff4b7224 */ /* 0x000fe200078e00bc */
[C---:B------:R-:W-:Y:S01]  /*61d0*/  HMMA.16816.F32.BF16 R192, R4.reuse, R10, R92 ;  /* 0x0000000a04c0723c */ /* 0x040fe2000004185c */
[----:B------:R-:W1:Y:S06]  /*61e0*/  LDSM.16.MT88.4 R8, [R200+0x14800] ;  /* 0x01480000c808783b */ /* 0x000e6c0000004200 */
[----:B------:R-:W-:Y:S01]  /*61f0*/  MOV R93, R249 ;  /* 0x000000f9005d7202 */ /* 0x000fe20000000f00 */
[----:B------:R-:W-:Y:S01]  /*6200*/  HMMA.16816.F32.BF16 R100, R4, R22, R100 ;  /* 0x000000160464723c */ /* 0x000fe20000041864 */
[----:B------:R-:W5:Y:S01]  /*6210*/  LDSM.16.MT88.4 R20, [R199+0x14800] ;  /* 0x01480000c714783b */ /* 0x000f620000004200 */
[----:B------:R-:W-:-:S02]  /*6220*/  IMAD.MOV.U32 R94, RZ, RZ, R40 ;  /* 0x000000ffff5e7224 */ /* 0x000fc400078e0028 */
[----:B------:R-:W-:Y:S02]  /*6230*/  IMAD.MOV.U32 R95, RZ, RZ, R41 ;  /* 0x000000ffff5f7224 */ /* 0x000fe400078e0029 */
[----:B------:R-:W-:Y:S02]  /*6240*/  IMAD.MOV.U32 R92, RZ, RZ, R59 ;  /* 0x000000ffff5c7224 */ /* 0x000fe400078e003b */
[C---:B--2---:R-:W-:Y:S07]  /*6250*/  HMMA.16816.F32.BF16 R188, R4.reuse, R30, R88 ;  /* 0x0000001e04bc723c */ /* 0x044fee0000041858 */
[----:B------:R-:W-:Y:S01]  /*6260*/  MOV R89, R146 ;  /* 0x0000009200597202 */ /* 0x000fe20000000f00 */
[----:B------:R-:W-:Y:S01]  /*6270*/  IMAD.MOV.U32 R88, RZ, RZ, R147 ;  /* 0x000000ffff587224 */ /* 0x000fe200078e0093 */
[----:B---3--:R-:W-:Y:S01]  /*6280*/  HMMA.16816.F32.BF16 R156, R4, R34, R156 ;  /* 0x00000022049c723c */ /* 0x008fe2000004189c */
[----:B------:R-:W-:Y:S01]  /*6290*/  MOV R90, R251 ;  /* 0x000000fb005a7202 */ /* 0x000fe20000000f00 */
[----:B------:R-:W-:-:S05]  /*62a0*/  IMAD.MOV.U32 R91, RZ, RZ, R250 ;  /* 0x000000ffff5b7224 */ /* 0x000fca00078e00fa */
[----:B------:R-:W-:Y:S01]  /*62b0*/  IMAD.MOV.U32 R35, RZ, RZ, R142 ;  /* 0x000000ffff237224 */ /* 0x000fe200078e008e */
[----:B------:R-:W-:Y:S01]  /*62c0*/  HMMA.16816.F32.BF16 R144, R4, R32, R132 ;  /* 0x000000200490723c */ /* 0x000fe20000041884 */
[----:B------:R-:W-:-:S06]  /*62d0*/  IMAD.MOV.U32 R34, RZ, RZ, R143 ;  /* 0x000000ffff227224 */ /* 0x000fcc00078e008f */
[----:B------:R-:W-:Y:S01]  /*62e0*/  IMAD.MOV.U32 R33, RZ, RZ, R140 ;  /* 0x000000ffff217224 */ /* 0x000fe200078e008c */
[----:B------:R-:W-:Y:S01]  /*62f0*/  MOV R32, R141 ;  /* 0x0000008d00207202 */ /* 0x000fe20000000f00 */
[C---:B------:R-:W-:Y:S07]  /*6300*/  HMMA.16816.F32.BF16 R136, R4.reuse, R26, R84 ;  /* 0x0000001a0488723c */ /* 0x040fee0000041854 */
[----:B------:R-:W-:Y:S01]  /*6310*/  IMAD.MOV.U32 R86, RZ, RZ, R0 ;  /* 0x000000ffff567224 */ /* 0x000fe200078e0000 */
[C---:B------:R-:W-:Y:S01]  /*6320*/  HMMA.16816.F32.BF16 R140, R4.reuse, R24, R128 ;  /* 0x00000018048c723c */ /* 0x040fe20000041880 */
[----:B------:R-:W2:Y:S01]  /*6330*/  LDSM.16.MT88.4 R24, [R197+0x16800] ;  /* 0x01680000c518783b */ /* 0x000ea20000004200 */
[----:B------:R-:W-:Y:S01]  /*6340*/  MOV R0, UR30 ;  /* 0x0000001e00007c02 */ /* 0x000fe20008000f00 */
[----:B------:R-:W-:Y:S01]  /*6350*/  IMAD.MOV.U32 R85, RZ, RZ, R13 ;  /* 0x000000ffff557224 */ /* 0x000fe200078e000d */
[----:B------:R-:W-:Y:S01]  /*6360*/  MOV R84, R14 ;  /* 0x0000000e00547202 */ /* 0x000fe20000000f00 */
[----:B------:R-:W-:Y:S01]  /*6370*/  IMAD.MOV.U32 R14, RZ, RZ, R248 ;  /* 0x000000ffff0e7224 */ /* 0x000fe200078e00f8 */
[----:B------:R-:W-:Y:S01]  /*6380*/  LOP3.LUT R0, R167, UR19, R0, 0x96, !PT ;  /* 0x00000013a7007c12 */ /* 0x000fe2000f8e9600 */
[----:B------:R-:W-:Y:S01]  /*6390*/  FFMA.FTZ R13, R165, c[0x0][0x23c], -R12 ;  /* 0x00008f00a50d7a23 */ /* 0x000fe2000001080c */
[----:B----4-:R-:W-:Y:S01]  /*63a0*/  HMMA.16816.F32.BF16 R132, R4, R16, R124 ;  /* 0x000000100484723c */ /* 0x010fe2000004187c */
[----:B------:R-:W-:Y:S01]  /*63b0*/  MOV R87, R75 ;  /* 0x0000004b00577202 */ /* 0x000fe20000000f00 */
[----:B------:R-:W-:Y:S01]  /*63c0*/  IMAD.MOV.U32 R167, RZ, RZ, R84 ;  /* 0x000000ffffa77224 */ /* 0x000fe200078e0054 */
[----:B------:R-:W-:-:S05]  /*63d0*/  MOV R84, R35 ;  /* 0x0000002300547202 */ /* 0x000fca0000000f00 */
[C---:B-1----:R-:W-:Y:S07]  /*63e0*/  HMMA.16816.F32.BF16 R124, R4.reuse, R8, R60 ;  /* 0x00000008047c723c */ /* 0x042fee000004183c */
[----:B------:R-:W-:Y:S01]  /*63f0*/  IMAD.WIDE.U32 R8, R0, -0x326172a9, RZ ;  /* 0xcd9e8d5700087825 */ /* 0x000fe200078e00ff */
[----:B------:R-:W-:Y:S01]  /*6400*/  HMMA.16816.F32.BF16 R228, R4, R28, R68 ;  /* 0x0000001c04e4723c */ /* 0x000fe20000041844 */
[----:B------:R-:W1:Y:S03]  /*6410*/  LDSM.16.MT88.4 R28, [R200+0x16800] ;  /* 0x01680000c81c783b */ /* 0x000e660000004200 */
[----:B------:R-:W-:-:S02]  /*6420*/  LOP3.LUT R9, R9, UR5, R64, 0x96, !PT ;  /* 0x0000000509097c12 */ /* 0x000fc4000f8e9640 */
[----:B------:R-:W-:Y:S02]  /*6430*/  LOP3.LUT R0, R57, UR4, R8, 0x96, !PT ;  /* 0x0000000439007c12 */ /* 0x000fe4000f8e9608 */
[C---:B------:R-:W-:Y:S01]  /*6440*/  HMMA.16816.F32.BF16 R128, R4.reuse, R18, R80 ;  /* 0x000000120480723c */ /* 0x040fe20000041850 */
[----:B------:R-:W-:Y:S01]  /*6450*/  IMAD.WIDE.U32 R8, R9, -0x2daee0ad, RZ ;  /* 0xd2511f5309087825 */ /* 0x000fe200078e00ff */
[----:B------:R-:W3:Y:S04]  /*6460*/  LDSM.16.MT88.4 R16, [R198+0x16800] ;  /* 0x01680000c610783b */ /* 0x000ee80000004200 */
[----:B------:R-:W-:Y:S02]  /*6470*/  LOP3.LUT R9, R9, UR29, R66, 0x96, !PT ;  /* 0x0000001d09097c12 */ /* 0x000fe4000f8e9642 */
[C---:B------:R-:W-:Y:S07]  /*6480*/  HMMA.16816.F32.BF16 R248, R4.reuse, R10, R48 ;  /* 0x0000000a04f8723c */ /* 0x040fee0000041830 */
[----:B------:R-:W-:Y:S01]  /*6490*/  IMAD.WIDE.U32 R10, R0, -0x2daee0ad, RZ ;  /* 0xd2511f53000a7825 */ /* 0x000fe200078e00ff */
[----:B-----5:R-:W-:Y:S04]  /*64a0*/  HMMA.16816.F32.BF16 R80, R4, R20, R52 ;  /* 0x000000140450723c */ /* 0x020fe80000041834 */
[----:B------:R-:W-:Y:S01]  /*64b0*/  LOP3.LUT R0, R11, UR22, R8, 0x96, !PT ;  /* 0x000000160b007c12 */ /* 0x000fe2000f8e9608 */
[----:B------:R-:W-:-:S03]  /*64c0*/  IMAD.WIDE.U32 R8, R9, -0x326172a9, RZ ;  /* 0xcd9e8d5709087825 */ /* 0x000fc600078e00ff */
[C---:B------:R-:W-:Y:S01]  /*64d0*/  HMMA.16816.F32.BF16 R120, R4.reuse, R22, R120 ;  /* 0x000000160478723c */ /* 0x040fe20000041878 */
[----:B------:R-:W4:Y:S01]  /*64e0*/  LDSM.16.MT88.4 R20, [R199+0x16800] ;  /* 0x01680000c714783b */ /* 0x000f220000004200 */
[----:B------:R-:W-:Y:S02]  /*64f0*/  FFMA.FTZ R11, R170, c[0x0][0x23c], -R12 ;  /* 0x00008f00aa0b7a23 */ /* 0x000fe4000001080c */
[----:B------:R-:W-:Y:S02]  /*6500*/  IMAD.MOV.U32 R55, RZ, RZ, R58 ;  /* 0x000000ffff377224 */ /* 0x000fe400078e003a */
[----:B------:R-:W-:Y:S01]  /*6510*/  IMAD.MOV.U32 R54, RZ, RZ, R87 ;  /* 0x000000ffff367224 */ /* 0x000fe200078e0057 */
[----:B------:R-:W-:Y:S01]  /*6520*/  MOV R87, R88 ;  /* 0x0000005800577202 */ /* 0x000fe20000000f00 */
[----:B--2---:R-:W-:Y:S01]  /*6530*/  HMMA.16816.F32.BF16 R68, R4, R26, R36 ;  /* 0x0000001a0444723c */ /* 0x004fe20000041824 */
[----:B------:R-:W-:Y:S02]  /*6540*/  IMAD.MOV.U32 R88, RZ, RZ, R89 ;  /* 0x000000ffff587224 */ /* 0x000fe400078e0059 */
[----:B------:R-:W-:-:S04]  /*6550*/  IMAD.MOV.U32 R89, RZ, RZ, R15 ;  /* 0x000000ffff597224 */ /* 0x000fc800078e000f */
[----:B------:R-:W-:Y:S01]  /*6560*/  IMAD.WIDE.U32 R38, R0, -0x326172a9, RZ ;  /* 0xcd9e8d5700267825 */ /* 0x000fe200078e00ff */
[----:B------:R-:W-:Y:S01]  /*6570*/  LOP3.LUT R0, R9, UR27, R56, 0x96, !PT ;  /* 0x0000001b09007c12 */ /* 0x000fe2000f8e9638 */
[C---:B------:R-:W-:Y:S01]  /*6580*/  HMMA.16816.F32.BF16 R72, R4.reuse, R24, R160 ;  /* 0x000000180448723c */ /* 0x040fe200000418a0 */
[----:B------:R2:W-:Y:S01]  /*6590*/  MUFU.EX2 R162, R13 ;  /* 0x0000000d00a27308 */ /* 0x0005e20000000800 */
[----:B------:R-:W-:Y:S05]  /*65a0*/  LDSM.16.MT88.4 R24, [R198+0x11000] ;  /* 0x01100000c618783b */ /* 0x000fea0000004200 */
[----:B------:R-:W-:Y:S01]  /*65b0*/  MOV R161, R55 ;  /* 0x0000003700a17202 */ /* 0x000fe20000000f00 */
[----:B-1----:R-:W-:Y:S01]  /*65c0*/  HMMA.16816.F32.BF16 R48, R4, R30, R176 ;  /* 0x0000001e0430723c */ /* 0x002fe200000418b0 */
[----:B------:R1:W5:Y:S01]  /*65d0*/  MUFU.EX2 R163, R11 ;  /* 0x0000000b00a37308 */ /* 0x0003620000000800 */
[----:B------:R-:W-:-:S06]  /*65e0*/  IMAD.MOV.U32 R55, RZ, RZ, R34 ;  /* 0x000000ffff377224 */ /* 0x000fcc00078e0022 */
[----:B---3--:R-:W-:Y:S01]  /*65f0*/  HMMA.16816.F32.BF16 R60, R4, R18, R44 ;  /* 0x00000012043c723c */ /* 0x008fe2000004182c */
[----:B--2---:R-:W-:Y:S01]  /*6600*/  LOP3.LUT R13, R39, UR21, R8, 0x96, !PT ;  /* 0x00000015270d7c12 */ /* 0x004fe2000f8e9608 */
[----:B------:R-:W-:-:S04]  /*6610*/  IMAD.WIDE.U32 R8, R0, -0x2daee0ad, RZ ;  /* 0xd2511f5300087825 */ /* 0x000fc800078e00ff */
[--C-:B------:R-:W-:Y:S02]  /*6620*/  FFMA.FTZ R0, R224, c[0x0][0x23c], -R12.reuse ;  /* 0x00008f00e0007a23 */ /* 0x100fe4000001080c */
[----:B------:R-:W-:Y:S01]  /*6630*/  IMAD.WIDE.U32 R40, R13, -0x2daee0ad, RZ ;  /* 0xd2511f530d287825 */ /* 0x000fe200078e00ff */
[----:B----4-:R-:W-:Y:S01]  /*6640*/  HMMA.16816.F32.BF16 R44, R4, R20, R180 ;  /* 0x00000014042c723c */ /* 0x010fe200000418b4 */
[----:B------:R2:W3:Y:S02]  /*6650*/  MUFU.EX2 R52, R0 ;  /* 0x0000000000347308 */ /* 0x0004e40000000800 */
[----:B-1----:R-:W-:Y:S01]  /*6660*/  FFMA.FTZ R11, R171, c[0x0][0x23c], -R12 ;  /* 0x00008f00ab0b7a23 */ /* 0x002fe2000001080c */
[----:B------:R-:W-:-:S03]  /*6670*/  LOP3.LUT R8, R41, UR13, R8, 0x96, !PT ;  /* 0x0000000d29087c12 */ /* 0x000fc6000f8e9608 */
[----:B-----5:R-:W-:Y:S01]  /*6680*/  IMAD.MOV.U32 R181, RZ, RZ, R163 ;  /* 0x000000ffffb57224 */ /* 0x020fe200078e00a3 */
[----:B------:R-:W-:Y:S01]  /*6690*/  HMMA.16816.F32.BF16 R64, R4, R16, R172 ;  /* 0x000000100440723c */ /* 0x000fe200000418ac */
[----:B------:R-:W1:Y:S01]  /*66a0*/  MUFU.EX2 R53, R11 ;  /* 0x0000000b00357308 */ /* 0x000e620000000800 */
[----:B------:R-:W-:-:S04]  /*66b0*/  IMAD.MOV.U32 R163, RZ, RZ, R167 ;  /* 0x000000ffffa37224 */ /* 0x000fc800078e00a7 */
[----:B------:R-:W-:Y:S02]  /*66c0*/  IMAD.MOV.U32 R165, RZ, RZ, R163 ;  /* 0x000000ffffa57224 */ /* 0x000fe400078e00a3 */
[----:B------:R-:W-:Y:S01]  /*66d0*/  HMMA.16816.F32.BF16 R56, R4, R28, R116 ;  /* 0x0000001c0438723c */ /* 0x000fe20000041874 */
[----:B--2---:R-:W-:Y:S01]  /*66e0*/  LOP3.LUT R0, R9, UR20, R10, 0x96, !PT ;  /* 0x0000001409007c12 */ /* 0x004fe2000f8e960a */
[----:B------:R-:W-:Y:S01]  /*66f0*/  IMAD.WIDE.U32 R8, R8, -0x326172a9, RZ ;  /* 0xcd9e8d5708087825 */ /* 0x000fe200078e00ff */
[----:B------:R-:W2:Y:S03]  /*6700*/  LDSM.16.MT88.4 R28, [R200+0x11000] ;  /* 0x01100000c81c783b */ /* 0x000ea60000004200 */
[----:B---3--:R-:W-:Y:S01]  /*6710*/  IMAD.MOV.U32 R178, RZ, RZ, R52 ;  /* 0x000000ffffb27224 */ /* 0x008fe200078e0034 */
[--C-:B------:R-:W-:Y:S01]  /*6720*/  SHF.R.U32.HI R15, RZ, 0x10, R8.reuse ;  /* 0x00000010ff0f7819 */ /* 0x100fe20000011608 */
[----:B------:R-:W-:Y:S01]  /*6730*/  IMAD.MOV.U32 R52, RZ, RZ, R85 ;  /* 0x000000ffff347224 */ /* 0x000fe200078e0055 */
[----:B------:R-:W-:Y:S01]  /*6740*/  SHF.R.U32.HI R16, RZ, 0x18, R8 ;  /* 0x00000018ff107819 */ /* 0x000fe20000011608 */
[----:B-1----:R-:W-:Y:S01]  /*6750*/  IMAD.MOV.U32 R179, RZ, RZ, R53 ;  /* 0x000000ffffb37224 */ /* 0x002fe200078e0035 */
[----:B------:R-:W-:Y:S01]  /*6760*/  MOV R53, R86 ;  /* 0x0000005600357202 */ /* 0x000fe20000000f00 */
[--C-:B------:R-:W-:Y:S01]  /*6770*/  FFMA.FTZ R11, R225, c[0x0][0x23c], -R2.reuse ;  /* 0x00008f00e10b7a23 */ /* 0x100fe20000010802 */
[----:B------:R-:W-:Y:S01]  /*6780*/  MOV R167, R52 ;  /* 0x0000003400a77202 */ /* 0x000fe20000000f00 */
[----:B------:R-:W-:Y:S01]  /*6790*/  IMAD.WIDE.U32 R36, R0, -0x326172a9, RZ ;  /* 0xcd9e8d5700247825 */ /* 0x000fe200078e00ff */
[----:B------:R-:W-:Y:S01]  /*67a0*/  LOP3.LUT R0, R8, 0xffff, RZ, 0xc0, !PT ;  /* 0x0000ffff08007812 */ /* 0x000fe200078ec0ff */
[----:B------:R1:W3:Y:S01]  /*67b0*/  MUFU.EX2 R160, R11 ;  /* 0x0000000b00a07308 */ /* 0x0002e20000000800 */
[----:B------:R-:W-:Y:S01]  /*67c0*/  MOV R118, R95 ;  /* 0x0000005f00767202 */ /* 0x000fe20000000f00 */
[----:B------:R-:W-:-:S02]  /*67d0*/  FFMA.FTZ R10, R226, c[0x0][0x23c], -R2 ;  /* 0x00008f00e20a7a23 */ /* 0x000fc40000010802 */
[----:B------:R-:W-:Y:S02]  /*67e0*/  IMAD.MOV.U32 R85, RZ, RZ, R32 ;  /* 0x000000ffff557224 */ /* 0x000fe400078e0020 */
[----:B------:R-:W-:Y:S02]  /*67f0*/  IMAD.MOV.U32 R86, RZ, RZ, R33 ;  /* 0x000000ffff567224 */ /* 0x000fe400078e0021 */
[----:B------:R4:W5:Y:S01]  /*6800*/  MUFU.EX2 R172, R10 ;  /* 0x0000000a00ac7308 */ /* 0x0009620000000800 */
[----:B------:R-:W-:Y:S01]  /*6810*/  IMAD.MOV.U32 R52, RZ, RZ, R53 ;  /* 0x000000ffff347224 */ /* 0x000fe200078e0035 */
[----:B------:R-:W-:Y:S01]  /*6820*/  LDSM.16.MT88.4 R32, [R197+0x11000] ;  /* 0x01100000c520783b */ /* 0x000fe20000004200 */
[----:B------:R-:W-:Y:S01]  /*6830*/  IMAD.MOV.U32 R53, RZ, RZ, R54 ;  /* 0x000000ffff357224 */ /* 0x000fe200078e0036 */
[----:B------:R-:W-:Y:S01]  /*6840*/  MOV R54, R55 ;  /* 0x0000003700367202 */ /* 0x000fe20000000f00 */
[----:B------:R-:W-:Y:S01]  /*6850*/  IMAD.MOV.U32 R55, RZ, RZ, R84 ;  /* 0x000000ffff377224 */ /* 0x000fe200078e0054 */
[----:B------:R-:W-:Y:S01]  /*6860*/  MOV R226, R52 ;  /* 0x0000003400e27202 */ /* 0x000fe20000000f00 */
[----:B------:R-:W-:Y:S01]  /*6870*/  IMAD.MOV.U32 R84, RZ, RZ, R85 ;  /* 0x000000ffff547224 */ /* 0x000fe200078e0055 */
[----:B-1----:R-:W-:Y:S01]  /*6880*/  LOP3.LUT R11, R8, 0xff, RZ, 0xc0, !PT ;  /* 0x000000ff080b7812 */ /* 0x002fe200078ec0ff */
[----:B------:R-:W-:Y:S01]  /*6890*/  IMAD.MOV.U32 R177, RZ, RZ, R167 ;  /* 0x000000ffffb17224 */ /* 0x000fe200078e00a7 */
[----:B------:R-:W-:Y:S01]  /*68a0*/  MOV R85, R86 ;  /* 0x0000005600557202 */ /* 0x000fe20000000f00 */
[----:B------:R-:W-:Y:S01]  /*68b0*/  IMAD.MOV.U32 R86, RZ, RZ, R87 ;  /* 0x000000ffff567224 */ /* 0x000fe200078e0057 */
[----:B---3--:R-:W-:Y:S01]  /*68c0*/  MOV R180, R160 ;  /* 0x000000a000b47202 */ /* 0x008fe20000000f00 */
[----:B------:R-:W-:Y:S01]  /*68d0*/  IMAD.MOV.U32 R87, RZ, RZ, R88 ;  /* 0x000000ffff577224 */ /* 0x000fe200078e0058 */
[----:B------:R-:W-:Y:S01]  /*68e0*/  MOV R88, R89 ;  /* 0x0000005900587202 */ /* 0x000fe20000000f00 */
[----:B------:R-:W-:Y:S01]  /*68f0*/  IMAD.MOV.U32 R89, RZ, RZ, R90 ;  /* 0x000000ffff597224 */ /* 0x000fe200078e005a */
[----:B----4-:R-:W-:Y:S01]  /*6900*/  SHF.R.U32.HI R10, RZ, 0x8, R0 ;  /* 0x00000008ff0a7819 */ /* 0x010fe20000011600 */
[----:B------:R-:W-:Y:S01]  /*6910*/  IMAD.MOV.U32 R90, RZ, RZ, R91 ;  /* 0x000000ffff5a7224 */ /* 0x000fe200078e005b */
[----:B------:R-:W-:Y:S01]  /*6920*/  LOP3.LUT R0, R9, UR7, R36, 0x96, !PT ;  /* 0x0000000709007c12 */ /* 0x000fe2000f8e9624 */
[----:B------:R-:W-:Y:S01]  /*6930*/  FFMA.FTZ R9, R227, c[0x0][0x23c], -R2 ;  /* 0x00008f00e3097a23 */ /* 0x000fe20000010802 */
[----:B------:R-:W-:Y:S01]  /*6940*/  PRMT R17, R11, 0x5410, R10 ;  /* 0x000054100b117816 */ /* 0x000fe2000000000a */
[----:B------:R-:W-:Y:S01]  /*6950*/  FFMA.FTZ R11, R161, c[0x0][0x23c], -R2 ;  /* 0x00008f00a10b7a23 */ /* 0x000fe20000010802 */
[C---:B------:R-:W-:Y:S01]  /*6960*/  LOP3.LUT R8, R0.reuse, 0xffff, RZ, 0xc0, !PT ;  /* 0x0000ffff00087812 */ /* 0x040fe200078ec0ff */
[----:B------:R1:W-:Y:S01]  /*6970*/  MUFU.EX2 R171, R9 ;  /* 0x0000000900ab7308 */ /* 0x0003e20000000800 */
[----:B------:R-:W-:Y:S01]  /*6980*/  MOV R91, R92 ;  /* 0x0000005c005b7202 */ /* 0x000fe20000000f00 */
[----:B------:R-:W-:Y:S01]  /*6990*/  IMAD.MOV.U32 R92, RZ, RZ, R93 ;  /* 0x000000ffff5c7224 */ /* 0x000fe200078e005d */
[----:B------:R-:W-:Y:S01]  /*69a0*/  SHF.R.U32.HI R13, RZ, 0x18, R0 ;  /* 0x00000018ff0d7819 */ /* 0x000fe20000011600 */
[----:B------:R-:W-:Y:S01]  /*69b0*/  IMAD.MOV.U32 R93, RZ, RZ, R14 ;  /* 0x000000ffff5d7224 */ /* 0x000fe200078e000e */
[----:B------:R-:W-:Y:S01]  /*69c0*/  LOP3.LUT R14, R0, 0xff, RZ, 0xc0, !PT ;  /* 0x000000ff000e7812 */ /* 0x000fe200078ec0ff */
[----:B------:R-:W-:Y:S01]  /*69d0*/  IMAD.MOV.U32 R227, RZ, RZ, R53 ;  /* 0x000000ffffe37224 */ /* 0x000fe200078e0035 */
[----:B------:R-:W-:Y:S01]  /*69e0*/  SHF.R.U32.HI R10, RZ, 0x8, R8 ;  /* 0x00000008ff0a7819 */ /* 0x000fe20000011608 */
[----:B------:R-:W3:Y:S01]  /*69f0*/  MUFU.EX2 R176, R11 ;  /* 0x0000000b00b07308 */ /* 0x000ee20000000800 */
[----:B------:R-:W-:Y:S01]  /*6a00*/  IMAD.MOV.U32 R183, RZ, RZ, R54 ;  /* 0x000000ffffb77224 */ /* 0x000fe200078e0036 */
[----:B------:R-:W-:Y:S01]  /*6a10*/  MOV R167, R55 ;  /* 0x0000003700a77202 */ /* 0x000fe20000000f00 */
[----:B------:R-:W-:Y:S01]  /*6a20*/  IMAD.MOV.U32 R160, RZ, RZ, R88 ;  /* 0x000000ffffa07224 */ /* 0x000fe200078e0058 */
[----:B------:R-:W-:Y:S01]  /*6a30*/  PRMT R10, R14, 0x5410, R10 ;  /* 0x000054100e0a7816 */ /* 0x000fe2000000000a */
[----:B------:R-:W-:Y:S01]  /*6a40*/  HMMA.16816.F32.BF16 R52, R4, R22, R184 ;  /* 0x000000160434723c */ /* 0x000fe200000418b8 */
[----:B------:R-:W-:Y:S01]  /*6a50*/  MOV R14, R162 ;  /* 0x000000a2000e7202 */ /* 0x000fe20000000f00 */
[----:B------:R-:W-:Y:S01]  /*6a60*/  IMAD.MOV.U32 R162, RZ, RZ, R90 ;  /* 0x000000ffffa27224 */ /* 0x000fe200078e005a */
[----:B-1----:R-:W-:Y:S01]  /*6a70*/  SHF.R.U32.HI R9, RZ, 0x10, R0 ;  /* 0x00000010ff097819 */ /* 0x002fe20000011600 */
[----:B------:R-:W-:Y:S01]  /*6a80*/  IMAD.MOV.U32 R173, RZ, RZ, R91 ;  /* 0x000000ffffad7224 */ /* 0x000fe200078e005b */
[----:B------:R-:W-:Y:S01]  /*6a90*/  LOP3.LUT R0, R15, 0xff, RZ, 0xc0, !PT ;  /* 0x000000ff0f007812 */ /* 0x000fe200078ec0ff */
[----:B------:R-:W-:Y:S01]  /*6aa0*/  IMAD.MOV.U32 R224, RZ, RZ, R93 ;  /* 0x000000ffffe07224 */ /* 0x000fe200078e005d */
[----:B------:R-:W-:Y:S01]  /*6ab0*/  LOP3.LUT R8, R9, 0xff, RZ, 0xc0, !PT ;  /* 0x000000ff09087812 */ /* 0x000fe200078ec0ff */
[--C-:B------:R-:W-:Y:S01]  /*6ac0*/  HSET2.LE.AND R7, R17, R166.reuse, PT ;  /* 0x000000a611077233 */ /* 0x100fe20003803000 */
[----:B------:R-:W-:Y:S01]  /*6ad0*/  PRMT R0, R0, 0x5410, R16 ;  /* 0x0000541000007816 */ /* 0x000fe20000000010 */
[----:B------:R-:W-:Y:S01]  /*6ae0*/  IMAD.MOV.U32 R119, RZ, RZ, R94 ;  /* 0x000000ffff777224 */ /* 0x000fe200078e005e */
[----:B------:R-:W-:Y:S01]  /*6af0*/  PRMT R8, R8, 0x5410, R13 ;  /* 0x0000541008087816 */ /* 0x000fe2000000000d */
[----:B------:R-:W-:Y:S01]  /*6b00*/  LDSM.16.MT88.4 R20, [R197+0x13000] ;  /* 0x01300000c514783b */ /* 0x000fe20000004200 */
[----:B-----5:R-:W-:Y:S01]  /*6b10*/  F2FP.BF16.PACK_AB R6, R172, R180 ;  /* 0x000000b4ac06723e */ /* 0x020fe200000010ff */
[--C-:B------:R-:W-:Y:S01]  /*6b20*/  HSET2.LE.AND R9, R0, R166.reuse, PT ;  /* 0x000000a600097233 */ /* 0x100fe20003803000 */
[----:B------:R-:W-:Y:S01]  /*6b30*/  F2FP.BF16.PACK_AB R4, R181, R14 ;  /* 0x0000000eb504723e */ /* 0x000fe200000010ff */
[--C-:B------:R-:W-:Y:S01]  /*6b40*/  HSET2.LE.AND R5, R8, R166.reuse, PT ;  /* 0x000000a608057233 */ /* 0x100fe20003803000 */
[----:B------:R-:W-:Y:S01]  /*6b50*/  F2FP.BF16.PACK_AB R8, R178, R179 ;  /* 0x000000b3b208723e */ /* 0x000fe200000010ff */
[----:B------:R-:W-:Y:S01]  /*6b60*/  HSET2.LE.AND R0, R10, R166, PT ;  /* 0x000000a60a007233 */ /* 0x000fe20003803000 */
[----:B---3--:R-:W-:Y:S01]  /*6b70*/  F2FP.BF16.PACK_AB R10, R176, R171 ;  /* 0x000000abb00a723e */ /* 0x008fe200000010ff */
[----:B------:R-:W-:Y:S01]  /*6b80*/  IMAD.MOV.U32 R182, RZ, RZ, R84 ;  /* 0x000000ffffb67224 */ /* 0x000fe200078e0054 */
[----:B------:R-:W-:Y:S01]  /*6b90*/  LOP3.LUT R5, R5, R6, RZ, 0xc0, !PT ;  /* 0x0000000605057212 */ /* 0x000fe200078ec0ff */
[----:B------:R-:W-:Y:S01]  /*6ba0*/  IMAD.MOV.U32 R170, RZ, RZ, R85 ;  /* 0x000000ffffaa7224 */ /* 0x000fe200078e0055 */
[----:B------:R-:W-:Y:S01]  /*6bb0*/  LOP3.LUT R6, R7, R8, RZ, 0xc0, !PT ;  /* 0x0000000807067212 */ /* 0x000fe200078ec0ff */
[----:B------:R-:W-:Y:S01]  /*6bc0*/  IMAD.MOV.U32 R174, RZ, RZ, R87 ;  /* 0x000000ffffae7224 */ /* 0x000fe200078e0057 */
[----:B------:R-:W-:Y:S01]  /*6bd0*/  LOP3.LUT R7, R9, R10, RZ, 0xc0, !PT ;  /* 0x0000000a09077212 */ /* 0x000fe200078ec0ff */
[----:B------:R-:W-:Y:S01]  /*6be0*/  IMAD.MOV.U32 R184, RZ, RZ, R99 ;  /* 0x000000ffffb87224 */ /* 0x000fe200078e0063 */
[----:B------:R-:W1:Y:S01]  /*6bf0*/  LDSM.16.MT88.4 R8, [R199+0x11000] ;  /* 0x01100000c708783b */ /* 0x000e620000004200 */
[----:B------:R-:W-:Y:S01]  /*6c00*/  LOP3.LUT R4, R0, R4, RZ, 0xc0, !PT ;  /* 0x0000000400047212 */ /* 0x000fe200078ec0ff */
[----:B------:R-:W-:Y:S01]  /*6c10*/  IMAD.MOV.U32 R185, RZ, RZ, R98 ;  /* 0x000000ffffb97224 */ /* 0x000fe200078e0062 */
[----:B------:R-:W-:Y:S01]  /*6c20*/  MOV R161, R89 ;  /* 0x0000005900a17202 */ /* 0x000fe20000000f00 */
[----:B------:R-:W-:Y:S01]  /*6c30*/  IMAD.MOV.U32 R187, RZ, RZ, R96 ;  /* 0x000000ffffbb7224 */ /* 0x000fe200078e0060 */
[----:B------:R-:W-:Y:S01]  /*6c40*/  MOV R163, R92 ;  /* 0x0000005c00a37202 */ /* 0x000fe20000000f00 */
[----:B------:R-:W-:Y:S01]  /*6c50*/  LDSM.16.MT88.4 R16, [R197+0x15000] ;  /* 0x01500000c510783b */ /* 0x000fe20000004200 */
[----:B------:R-:W-:Y:S01]  /*6c60*/  MOV R175, R86 ;  /* 0x0000005600af7202 */ /* 0x000fe20000000f00 */
[----:B--2---:R-:W-:Y:S01]  /*6c70*/  HMMA.16816.F32.BF16 R88, R4, R28, R244 ;  /* 0x0000001c0458723c */ /* 0x004fe200000418f4 */
[----:B------:R-:W-:Y:S01]  /*6c80*/  MOV R186, R97 ;  /* 0x0000006100ba7202 */ /* 0x000fe20000000f00 */
[----:B------:R-:W-:Y:S01]  /*6c90*/  IMAD.MOV.U32 R13, RZ, RZ, R183 ;  /* 0x000000ffff0d7224 */ /* 0x000fe200078e00b7 */
[----:B------:R-:W-:Y:S01]  /*6ca0*/  MOV R225, R119 ;  /* 0x0000007700e17202 */ /* 0x000fe20000000f00 */
[----:B------:R-:W-:Y:S01]  /*6cb0*/  IMAD.MOV.U32 R15, RZ, RZ, R177 ;  /* 0x000000ffff0f7224 */ /* 0x000fe200078e00b1 */
[----:B------:R-:W-:-:S02]  /*6cc0*/  MOV R0, R182 ;  /* 0x000000b600007202 */ /* 0x000fc40000000f00 */
[----:B------:R-:W-:Y:S01]  /*6cd0*/  IMAD.MOV.U32 R247, RZ, RZ, R118 ;  /* 0x000000fffff77224 */ /* 0x000fe200078e0076 */
[C---:B------:R-:W-:Y:S01]  /*6ce0*/  HMMA.16816.F32.BF16 R92, R4.reuse, R30, R104 ;  /* 0x0000001e045c723c */ /* 0x040fe20000041868 */
[----:B------:R-:W2:Y:S01]  /*6cf0*/  LDSM.16.MT88.4 R28, [R200+0x13000] ;  /* 0x01300000c81c783b */ /* 0x000ea20000004200 */
[----:B------:R-:W-:Y:S01]  /*6d00*/  FFMA.FTZ R0, R0, c[0x0][0x23c], -R12 ;  /* 0x00008f0000007a23 */ /* 0x000fe2000001080c */
[----:B------:R-:W-:Y:S01]  /*6d10*/  MOV R245, R178 ;  /* 0x000000b200f57202 */ /* 0x000fe20000000f00 */
[----:B------:R-:W-:Y:S02]  /*6d20*/  IMAD.MOV.U32 R246, RZ, RZ, R176 ;  /* 0x000000fffff67224 */ /* 0x000fe400078e00b0 */
[----:B------:R-:W-:Y:S02]  /*6d30*/  IMAD.MOV.U32 R244, RZ, RZ, R179 ;  /* 0x000000fffff47224 */ /* 0x000fe400078e00b3 */
[C---:B------:R-:W-:Y:S08]  /*6d40*/  HMMA.16816.F32.BF16 R76, R4.reuse, R24, R76 ;  /* 0x00000018044c723c */ /* 0x040ff0000004184c */
        /* <DEDUP_REMOVED lines=11> */
[C---:B------:R-:W-:Y:S08]  /*6e00*/  HMMA.16816.F32.BF16 R152, R4.reuse, R32, R152 ;  /* 0x000000200498723c */ /* 0x040ff00000041898 */
[C---:B------:R-:W-:Y:S08]  /*6e10*/  HMMA.16816.F32.BF16 R32, R4.reuse, R34, R112 ;  /* 0x000000220420723c */ /* 0x040ff00000041870 */
[C---:B---3--:R-:W-:Y:S08]  /*6e20*/  HMMA.16816.F32.BF16 R112, R4.reuse, R24, R232 ;  /* 0x000000180470723c */ /* 0x048ff000000418e8 */
[C---:B-1----:R-:W-:Y:S07]  /*6e30*/  HMMA.16816.F32.BF16 R240, R4.reuse, R8, R144 ;  /* 0x0000000804f0723c */ /* 0x042fee0000041890 */
[----:B------:R-:W-:Y:S01]  /*6e40*/  IMAD.MOV.U32 R147, RZ, RZ, R227 ;  /* 0x000000ffff937224 */ /* 0x000fe200078e00e3 */
[----:B------:R-:W-:Y:S01]  /*6e50*/  HMMA.16816.F32.BF16 R232, R4, R10, R156 ;  /* 0x0000000a04e8723c */ /* 0x000fe2000004189c */
[----:B------:R-:W1:Y:S01]  /*6e60*/  LDSM.16.MT88.4 R8, [R199+0x15000] ;  /* 0x01500000c708783b */ /* 0x000e620000004200 */
[----:B------:R-:W-:Y:S01]  /*6e70*/  MOV R146, R226 ;  /* 0x000000e200927202 */ /* 0x000fe20000000f00 */
[----:B------:R-:W-:-:S02]  /*6e80*/  IMAD.MOV.U32 R145, RZ, RZ, R180 ;  /* 0x000000ffff917224 */ /* 0x000fc400078e00b4 */
[----:B------:R-:W-:Y:S02]  /*6e90*/  IMAD.MOV.U32 R144, RZ, RZ, R181 ;  /* 0x000000ffff907224 */ /* 0x000fe400078e00b5 */
[----:B------:R-:W-:Y:S01]  /*6ea0*/  IMAD.MOV.U32 R156, RZ, RZ, R225 ;  /* 0x000000ffff9c7224 */ /* 0x000fe200078e00e1 */
[----:B------:R-:W-:Y:S01]  /*6eb0*/  HMMA.16816.F32.BF16 R116, R4, R26, R192 ;  /* 0x0000001a0474723c */ /* 0x000fe200000418c0 */
[----:B------:R-:W3:Y:S01]  /*6ec0*/  LDSM.16.MT88.4 R24, [R200+0x17000] ;  /* 0x01700000c818783b */ /* 0x000ee20000004200 */
[----:B------:R-:W-:Y:S01]  /*6ed0*/  MOV R157, R224 ;  /* 0x000000e0009d7202 */ /* 0x000fe20000000f00 */
[----:B------:R-:W-:Y:S02]  /*6ee0*/  IMAD.MOV.U32 R158, RZ, RZ, R172 ;  /* 0x000000ffff9e7224 */ /* 0x000fe400078e00ac */
[----:B------:R-:W-:-:S03]  /*6ef0*/  IMAD.MOV.U32 R159, RZ, RZ, R173 ;  /* 0x000000ffff9f7224 */ /* 0x000fc600078e00ad */
[C---:B------:R-:W-:Y:S08]  /*6f00*/  HMMA.16816.F32.BF16 R224, R4.reuse, R16, R140 ;  /* 0x0000001004e0723c */ /* 0x040ff0000004188c */
[C---:B------:R-:W-:Y:S01]  /*6f10*/  HMMA.16816.F32.BF16 R140, R4.reuse, R18, R136 ;  /* 0x00000012048c723c */ /* 0x040fe20000041888 */
[----:B------:R-:W5:Y:S06]  /*6f20*/  LDSM.16.MT88.4 R16, [R197+0x17000] ;  /* 0x01700000c510783b */ /* 0x000f6c0000004200 */
[----:B------:R-:W-:Y:S01]  /*6f30*/  MOV R138, R174 ;  /* 0x000000ae008a7202 */ /* 0x000fe20000000f00 */
[----:B------:R-:W-:Y:S01]  /*6f40*/  IMAD.MOV.U32 R139, RZ, RZ, R175 ;  /* 0x000000ffff8b7224 */ /* 0x000fe200078e00af */
[----:B----4-:R-:W-:Y:S03]  /*6f50*/  HMMA.16816.F32.BF16 R192, R4, R20, R132 ;  /* 0x0000001404c0723c */ /* 0x010fe60000041884 */
[----:B------:R-:W-:Y:S01]  /*6f60*/  IMAD.MOV.U32 R137, RZ, RZ, R138 ;  /* 0x000000ffff897224 */ /* 0x000fe200078e008a */
[----:B------:R-:W-:Y:S01]  /*6f70*/  MOV R138, R139 ;  /* 0x0000008b008a7202 */ /* 0x000fe20000000f00 */
[----:B------:R-:W-:-:S02]  /*6f80*/  IMAD.MOV.U32 R139, RZ, RZ, R156 ;  /* 0x000000ffff8b7224 */ /* 0x000fc400078e009c */
[----:B------:R-:W-:Y:S01]  /*6f90*/  IMAD.MOV.U32 R156, RZ, RZ, R157 ;  /* 0x000000ffff9c7224 */ /* 0x000fe200078e009d */
[----:B------:R-:W-:Y:S01]  /*6fa0*/  MOV R157, R158 ;  /* 0x0000009e009d7202 */ /* 0x000fe20000000f00 */
[C---:B------:R-:W-:Y:S01]  /*6fb0*/  HMMA.16816.F32.BF16 R188, R4.reuse, R22, R128 ;  /* 0x0000001604bc723c */ /* 0x040fe20000041880 */
[----:B------:R-:W-:Y:S01]  /*6fc0*/  IMAD.MOV.U32 R158, RZ, RZ, R159 ;  /* 0x000000ffff9e7224 */ /* 0x000fe200078e009f */
[----:B------:R-:W4:Y:S01]  /*6fd0*/  LDSM.16.MT88.4 R20, [R198+0x17000] ;  /* 0x01700000c614783b */ /* 0x000f220000004200 */
[----:B------:R-:W-:Y:S01]  /*6fe0*/  IMAD.MOV.U32 R159, RZ, RZ, R144 ;  /* 0x000000ffff9f7224 */ /* 0x000fe200078e0090 */
[----:B------:R-:W-:Y:S01]  /*6ff0*/  MOV R144, R145 ;  /* 0x0000009100907202 */ /* 0x000fe20000000f00 */
[----:B------:R-:W-:Y:S02]  /*7000*/  IMAD.MOV.U32 R145, RZ, RZ, R14 ;  /* 0x000000ffff917224 */ /* 0x000fe400078e000e */
[----:B------:R-:W-:Y:S01]  /*7010*/  IMAD.MOV.U32 R14, RZ, RZ, R170 ;  /* 0x000000ffff0e7224 */ /* 0x000fe200078e00aa */
[C---:B--2---:R-:W-:Y:S01]  /*7020*/  HMMA.16816.F32.BF16 R180, R4.reuse, R28, R124 ;  /* 0x0000001c04b4723c */ /* 0x044fe2000004187c */
[----:B------:R2:W-:Y:S01]  /*7030*/  MUFU.EX2 R170, R0 ;  /* 0x0000000000aa7308 */ /* 0x0005e20000000800 */
[----:B------:R-:W-:Y:S01]  /*7040*/  IMAD.MOV.U32 R129, RZ, RZ, R139 ;  /* 0x000000ffff817224 */ /* 0x000fe200078e008b */
[----:B------:R-:W-:Y:S01]  /*7050*/  MOV R128, R138 ;  /* 0x0000008a00807202 */ /* 0x000fe20000000f00 */
[----:B------:R-:W-:Y:S01]  /*7060*/  IMAD.MOV.U32 R139, RZ, RZ, R145 ;  /* 0x000000ffff8b7224 */ /* 0x000fe200078e0091 */
[----:B------:R-:W-:Y:S01]  /*7070*/  MOV R131, R157 ;  /* 0x0000009d00837202 */ /* 0x000fe20000000f00 */
[----:B------:R-:W-:Y:S01]  /*7080*/  IMAD.MOV.U32 R145, RZ, RZ, R151 ;  /* 0x000000ffff917224 */ /* 0x000fe200078e0097 */
[----:B------:R-:W-:Y:S01]  /*7090*/  MOV R138, R144 ;  /* 0x00000090008a7202 */ /* 0x000fe20000000f00 */
[----:B------:R-:W-:Y:S01]  /*70a0*/  HMMA.16816.F32.BF16 R184, R4, R30, R248 ;  /* 0x0000001e04b8723c */ /* 0x000fe200000418f8 */
[----:B------:R-:W4:Y:S01]  /*70b0*/  LDSM.16.MT88.4 R28, [R199+0x17000] ;  /* 0x01700000c71c783b */ /* 0x000f220000004200 */
[----:B------:R-:W-:Y:S01]  /*70c0*/  IMAD.MOV.U32 R130, RZ, RZ, R156 ;  /* 0x000000ffff827224 */ /* 0x000fe200078e009c */
[----:B------:R-:W-:Y:S01]  /*70d0*/  MOV R157, R160 ;  /* 0x000000a0009d7202 */ /* 0x000fe20000000f00 */
[----:B------:R-:W-:Y:S01]  /*70e0*/  IMAD.MOV.U32 R136, RZ, RZ, R158 ;  /* 0x000000ffff887224 */ /* 0x000fe200078e009e */
[----:B------:R-:W-:Y:S01]  /*70f0*/  MOV R144, R163 ;  /* 0x000000a300907202 */ /* 0x000fe20000000f00 */
[----:B------:R-:W-:-:S02]  /*7100*/  IMAD.MOV.U32 R156, RZ, RZ, R14 ;  /* 0x000000ffff9c7224 */ /* 0x000fc400078e000e */
[C---:B-1----:R-:W-:Y:S01]  /*7110*/  HMMA.16816.F32.BF16 R176, R4.reuse, R8, R80 ;  /* 0x0000000804b0723c */ /* 0x042fe20000041850 */
[--C-:B--2---:R-:W-:Y:S02]  /*7120*/  FFMA.FTZ R0, R247, c[0x0][0x23c], -R12.reuse ;  /* 0x00008f00f7007a23 */ /* 0x104fe4000001080c */
[----:B------:R-:W-:Y:S02]  /*7130*/  IMAD.MOV.U32 R158, RZ, RZ, R161 ;  /* 0x000000ffff9e7224 */ /* 0x000fe400078e00a1 */
[----:B------:R1:W2:Y:S01]  /*7140*/  MUFU.EX2 R247, R0 ;  /* 0x0000000000f77308 */ /* 0x0002a20000000800 */
[----:B------:R-:W-:Y:S02]  /*7150*/  IMAD.MOV.U32 R251, RZ, RZ, R129 ;  /* 0x000000fffffb7224 */ /* 0x000fe400078e0081 */
[----:B------:R-:W-:Y:S01]  /*7160*/  FFMA.FTZ R8, R137, c[0x0][0x23c], -R12 ;  /* 0x00008f0089087a23 */ /* 0x000fe2000001080c */
[----:B------:R-:W-:Y:S01]  /*7170*/  HMMA.16816.F32.BF16 R172, R4, R10, R120 ;  /* 0x0000000a04ac723c */ /* 0x000fe20000041878 */
[----:B------:R-:W-:-:S02]  /*7180*/  IMAD.MOV.U32 R137, RZ, RZ, R159 ;  /* 0x000000ffff897224 */ /* 0x000fc400078e009f */
[----:B------:R-:W-:Y:S01]  /*7190*/  IMAD.MOV.U32 R159, RZ, RZ, R162 ;  /* 0x000000ffff9f7224 */ /* 0x000fe200078e00a2 */
[----:B------:R2:W-:Y:S01]  /*71a0*/  MUFU.EX2 R151, R8 ;  /* 0x0000000800977308 */ /* 0x0005e20000000800 */
[----:B------:R-:W-:Y:S01]  /*71b0*/  IMAD.MOV.U32 R129, RZ, RZ, R131 ;  /* 0x000000ffff817224 */ /* 0x000fe200078e0083 */
[----:B------:R-:W-:Y:S01]  /*71c0*/  MOV R131, R137 ;  /* 0x0000008900837202 */ /* 0x000fe20000000f00 */
[----:B------:R-:W-:Y:S01]  /*71d0*/  FFMA.FTZ R10, R150, c[0x0][0x23c], -R12 ;  /* 0x00008f00960a7a23 */ /* 0x000fe2000001080c */
[C---:B---3--:R-:W-:Y:S01]  /*71e0*/  HMMA.16816.F32.BF16 R160, R4.reuse, R24, R56 ;  /* 0x0000001804a0723c */ /* 0x048fe20000041838 */
[----:B------:R-:W-:Y:S01]  /*71f0*/  FFMA.FTZ R11, R128, c[0x0][0x23c], -R2 ;  /* 0x00008f00800b7a23 */ /* 0x000fe20000010802 */
[----:B------:R-:W-:Y:S01]  /*7200*/  MOV R128, R130 ;  /* 0x0000008200807202 */ /* 0x000fe20000000f00 */
[----:B------:R-:W-:Y:S01]  /*7210*/  IMAD.MOV.U32 R130, RZ, RZ, R136 ;  /* 0x000000ffff827224 */ /* 0x000fe200078e0088 */
[----:B-1----:R-:W-:Y:S01]  /*7220*/  LOP3.LUT R0, R37, UR14, R38, 0x96, !PT ;  /* 0x0000000e25007c12 */ /* 0x002fe2000f8e9626 */
[----:B------:R-:W-:Y:S01]  /*7230*/  IMAD.MOV.U32 R136, RZ, RZ, R138 ;  /* 0x000000ffff887224 */ /* 0x000fe200078e008a */
[----:B------:R1:W-:Y:S01]  /*7240*/  MUFU.EX2 R150, R10 ;  /* 0x0000000a00967308 */ /* 0x0003e20000000800 */
[----:B------:R-:W-:Y:S01]  /*7250*/  IMAD.MOV.U32 R137, RZ, RZ, R139 ;  /* 0x000000ffff897224 */ /* 0x000fe200078e008b */
[----:B------:R-:W-:Y:S01]  /*7260*/  MOV R138, R156 ;  /* 0x0000009c008a7202 */ /* 0x000fe20000000f00 */
[----:B------:R-:W-:Y:S01]  /*7270*/  IMAD.MOV.U32 R139, RZ, RZ, R157 ;  /* 0x000000ffff8b7224 */ /* 0x000fe200078e009d */
[----:B------:R-:W-:Y:S01]  /*7280*/  MOV R157, R159 ;  /* 0x0000009f009d7202 */ /* 0x000fe20000000f00 */
[----:B------:R-:W-:Y:S01]  /*7290*/  IMAD.MOV.U32 R156, RZ, RZ, R158 ;  /* 0x000000ffff9c7224 */ /* 0x000fe200078e009e */
[----:B------:R-:W3:Y:S01]  /*72a0*/  LDSM.16.MT88.4 R56, [R199+0x11800] ;  /* 0x01180000c738783b */ /* 0x000ee20000004200 */
[----:B--2---:R-:W-:Y:S01]  /*72b0*/  IMAD.WIDE.U32 R8, R0, -0x2daee0ad, RZ ;  /* 0xd2511f5300087825 */ /* 0x004fe200078e00ff */
[----:B------:R-:W-:Y:S01]  /*72c0*/  MOV R123, R130 ;  /* 0x00000082007b7202 */ /* 0x000fe20000000f00 */
[C---:B-----5:R-:W-:Y:S01]  /*72d0*/  HMMA.16816.F32.BF16 R124, R4.reuse, R16, R72 ;  /* 0x00000010047c723c */ /* 0x060fe20000041848 */
[----:B------:R-:W-:Y:S01]  /*72e0*/  MOV R248, R137 ;  /* 0x0000008900f87202 */ /* 0x000fe20000000f00 */
[----:B------:R-:W-:Y:S01]  /*72f0*/  IMAD.MOV.U32 R158, RZ, RZ, R144 ;  /* 0x000000ffff9e7224 */ /* 0x000fe200078e0090 */
[C---:B------:R-:W-:Y:S01]  /*7300*/  LOP3.LUT R0, R8.reuse, 0xffff, RZ, 0xc0, !PT ;  /* 0x0000ffff08007812 */ /* 0x040fe200078ec0ff */
[----:B------:R-:W-:Y:S01]  /*7310*/  IMAD.MOV.U32 R159, RZ, RZ, R145 ;  /* 0x000000ffff9f7224 */ /* 0x000fe200078e0091 */
[----:B------:R-:W-:Y:S01]  /*7320*/  LOP3.LUT R14, R8, 0xff, RZ, 0xc0, !PT ;  /* 0x000000ff080e7812 */ /* 0x000fe200078ec0ff */
[----:B------:R-:W-:Y:S01]  /*7330*/  IMAD.MOV.U32 R145, RZ, RZ, R149 ;  /* 0x000000ffff917224 */ /* 0x000fe200078e0095 */
[----:B-1----:R-:W-:Y:S01]  /*7340*/  SHF.R.U32.HI R10, RZ, 0x10, R8 ;  /* 0x00000010ff0a7819 */ /* 0x002fe20000011608 */
[----:B------:R1:W-:Y:S01]  /*7350*/  MUFU.EX2 R149, R11 ;  /* 0x0000000b00957308 */ /* 0x0003e20000000800 */
[----:B------:R-:W-:Y:S01]  /*7360*/  SHF.R.U32.HI R12, RZ, 0x8, R0 ;  /* 0x00000008ff0c7819 */ /* 0x000fe20000011600 */
[----:B------:R-:W-:Y:S01]  /*7370*/  IMAD.MOV.U32 R250, RZ, RZ, R131 ;  /* 0x000000fffffa7224 */ /* 0x000fe200078e0083 */
[----:B------:R-:W-:Y:S01]  /*7380*/  MOV R144, R13 ;  /* 0x0000000d00907202 */ /* 0x000fe20000000f00 */
[----:B------:R-:W-:Y:S01]  /*7390*/  IMAD.MOV.U32 R80, RZ, RZ, R138 ;  /* 0x000000ffff507224 */ /* 0x000fe200078e008a */
[----:B------:R-:W-:Y:S01]  /*73a0*/  LOP3.LUT R0, R9, UR6, R40, 0x96, !PT ;  /* 0x0000000609007c12 */ /* 0x000fe2000f8e9628 */
[----:B------:R-:W-:Y:S01]  /*73b0*/  FFMA.FTZ R9, R15, c[0x0][0x23c], -R2 ;  /* 0x00008f000f097a23 */ /* 0x000fe20000010802 */
[----:B------:R-:W-:Y:S01]  /*73c0*/  SHF.R.U32.HI R13, RZ, 0x18, R8 ;  /* 0x00000018ff0d7819 */ /* 0x000fe20000011608 */
[----:B------:R-:W-:Y:S01]  /*73d0*/  FFMA.FTZ R8, R251, c[0x0][0x23c], -R2 ;  /* 0x00008f00fb087a23 */ /* 0x000fe20000010802 */
[----:B------:R-:W-:Y:S01]  /*73e0*/  LOP3.LUT R10, R10, 0xff, RZ, 0xc0, !PT ;  /* 0x000000ff0a0a7812 */ /* 0x000fe200078ec0ff */
[----:B------:R-:W-:Y:S01]  /*73f0*/  IMAD.MOV.U32 R81, RZ, RZ, R139 ;  /* 0x000000ffff517224 */ /* 0x000fe200078e008b */
[----:B------:R-:W-:Y:S01]  /*7400*/  PRMT R12, R14, 0x5410, R12 ;  /* 0x000054100e0c7816 */ /* 0x000fe2000000000c */
[----:B------:R2:W5:Y:S01]  /*7410*/  MUFU.EX2 R15, R8 ;  /* 0x00000008000f7308 */ /* 0x0005620000000800 */
[----:B------:R-:W-:Y:S01]  /*7420*/  PRMT R13, R10, 0x5410, R13 ;  /* 0x000054100a0d7816 */ /* 0x000fe2000000000d */
[----:B------:R-:W-:Y:S01]  /*7430*/  IMAD.MOV.U32 R130, RZ, RZ, R144 ;  /* 0x000000ffff827224 */ /* 0x000fe200078e0090 */
[----:B------:R-:W-:Y:S01]  /*7440*/  LOP3.LUT R10, R0, 0xff, RZ, 0xc0, !PT ;  /* 0x000000ff000a7812 */ /* 0x000fe200078ec0ff */
[----:B-1----:R-:W-:Y:S01]  /*7450*/  FFMA.FTZ R11, R128, c[0x0][0x23c], -R2 ;  /* 0x00008f00800b7a23 */ /* 0x002fe20000010802 */
[----:B------:R-:W-:Y:S01]  /*7460*/  LOP3.LUT R2, R0, 0xffff, RZ, 0xc0, !PT ;  /* 0x0000ffff00027812 */ /* 0x000fe200078ec0ff */
[----:B------:R-:W-:Y:S01]  /*7470*/  IMAD.MOV.U32 R131, RZ, RZ, R145 ;  /* 0x000000ffff837224 */ /* 0x000fe200078e0091 */
[----:B------:R-:W-:Y:S01]  /*7480*/  MOV R138, R146 ;  /* 0x00000092008a7202 */ /* 0x000fe20000000f00 */
[----:B------:R1:W-:Y:S01]  /*7490*/  MUFU.EX2 R14, R9 ;  /* 0x00000009000e7308 */ /* 0x0003e20000000800 */
[----:B------:R-:W-:Y:S01]  /*74a0*/  IMAD.MOV.U32 R139, RZ, RZ, R147 ;  /* 0x000000ffff8b7224 */ /* 0x000fe200078e0093 */
[C---:B----4-:R-:W-:Y:S01]  /*74b0*/  HMMA.16816.F32.BF16 R132, R4.reuse, R20, R64 ;  /* 0x000000140484723c */ /* 0x050fe20000041840 */
[----:B------:R-:W-:Y:S01]  /*74c0*/  MOV R82, R156 ;  /* 0x0000009c00527202 */ /* 0x000fe20000000f00 */
[----:B------:R-:W-:Y:S01]  /*74d0*/  IMAD.MOV.U32 R83, RZ, RZ, R157 ;  /* 0x000000ffff537224 */ /* 0x000fe200078e009d */
[----:B------:R-:W-:Y:S01]  /*74e0*/  MOV R137, R43 ;  /* 0x0000002b00897202 */ /* 0x000fe20000000f00 */
[----:B------:R-:W-:Y:S01]  /*74f0*/  IMAD.MOV.U32 R249, RZ, RZ, R136 ;  /* 0x000000fffff97224 */ /* 0x000fe200078e0088 */
[----:B------:R-:W-:Y:S01]  /*7500*/  MOV R121, R81 ;  /* 0x0000005100797202 */ /* 0x000fe20000000f00 */
[----:B------:R-:W4:Y:S01]  /*7510*/  MUFU.EX2 R11, R11 ;  /* 0x0000000b000b7308 */ /* 0x000f220000000800 */
[----:B--2---:R-:W-:Y:S01]  /*7520*/  SHF.R.U32.HI R8, RZ, 0x10, R0 ;  /* 0x00000010ff087819 */ /* 0x004fe20000011600 */
[----:B------:R-:W-:Y:S01]  /*7530*/  HMMA.16816.F32.BF16 R144, R4, R28, R44 ;  /* 0x0000001c0490723c */ /* 0x000fe2000004182c */
[----:B------:R-:W-:Y:S01]  /*7540*/  IMAD.MOV.U32 R136, RZ, RZ, R42 ;  /* 0x000000ffff887224 */ /* 0x000fe200078e002a */
[----:B------:R-:W-:Y:S01]  /*7550*/  LDSM.16.MT88.4 R64, [R197+0x13800] ;  /* 0x01380000c540783b */ /* 0x000fe20000004200 */
[----:B------:R-:W-:-:S02]  /*7560*/  IMAD.MOV.U32 R122, RZ, RZ, R82 ;  /* 0x000000ffff7a7224 */ /* 0x000fc400078e0052 */
[----:B------:R-:W-:Y:S01]  /*7570*/  IMAD.MOV.U32 R251, RZ, RZ, R129 ;  /* 0x000000fffffb7224 */ /* 0x000fe200078e0081 */
[----:B-1----:R-:W-:Y:S01]  /*7580*/  SHF.R.U32.HI R9, RZ, 0x18, R0 ;  /* 0x00000018ff097819 */ /* 0x002fe20000011600 */
[----:B------:R-:W1:Y:S01]  /*7590*/  LDSM.16.MT88.4 R40, [R198+0x11800] ;  /* 0x01180000c628783b */ /* 0x000e620000004200 */
[----:B------:R-:W-:Y:S01]  /*75a0*/  SHF.R.U32.HI R0, RZ, 0x8, R2 ;  /* 0x00000008ff007819 */ /* 0x000fe20000011602 */
[C---:B------:R-:W-:Y:S01]  /*75b0*/  HMMA.16816.F32.BF16 R16, R4.reuse, R18, R68 ;  /* 0x000000120410723c */ /* 0x040fe20000041844 */
[----:B------:R-:W-:Y:S01]  /*75c0*/  LOP3.LUT R2, R8, 0xff, RZ, 0xc0, !PT ;  /* 0x000000ff08027812 */ /* 0x000fe200078ec0ff */
[----:B------:R-:W-:Y:S01]  /*75d0*/  IMAD.MOV.U32 R8, RZ, RZ, R123 ;  /* 0x000000ffff087224 */ /* 0x000fe200078e007b */
[----:B------:R-:W-:Y:S01]  /*75e0*/  PRMT R0, R10, 0x5410, R0 ;  /* 0x000054100a007816 */ /* 0x000fe20000000000 */
[----:B------:R-:W-:Y:S01]  /*75f0*/  IMAD.MOV.U32 R10, RZ, RZ, R80 ;  /* 0x000000ffff0a7224 */ /* 0x000fe200078e0050 */
[----:B------:R-:W-:Y:S01]  /*7600*/  MOV R129, R159 ;  /* 0x0000009f00817202 */ /* 0x000fe20000000f00 */
[----:B------:R-:W-:Y:S01]  /*7610*/  IMAD.MOV.U32 R123, RZ, RZ, R83 ;  /* 0x000000ffff7b7224 */ /* 0x000fe200078e0053 */
[----:B------:R-:W-:Y:S01]  /*7620*/  LDSM.16.MT88.4 R72, [R198+0x13800] ;  /* 0x01380000c648783b */ /* 0x000fe20000004200 */
[C---:B------:R-:W-:Y:S01]  /*7630*/  HMMA.16816.F32.BF16 R20, R4.reuse, R22, R60 ;  /* 0x000000160414723c */ /* 0x040fe2000004183c */
[--C-:B------:R-:W-:Y:S01]  /*7640*/  HSET2.LE.AND R0, R0, R166.reuse, PT ;  /* 0x000000a600007233 */ /* 0x100fe20003803000 */
[----:B------:R-:W-:Y:S01]  /*7650*/  IMAD.MOV.U32 R128, RZ, RZ, R158 ;  /* 0x000000ffff807224 */ /* 0x000fe200078e009e */
[----:B------:R-:W2:Y:S04]  /*7660*/  LDSM.16.MT88.4 R80, [R200+0x13800] ;  /* 0x01380000c850783b */ /* 0x000ea80000004200 */
[----:B------:R-:W1:Y:S01]  /*7670*/  LDSM.16.MT88.4 R156, [R197+0x11800] ;  /* 0x01180000c59c783b */ /* 0x000e620000004200 */
[C---:B------:R-:W-:Y:S03]  /*7680*/  HMMA.16816.F32.BF16 R24, R4.reuse, R26, R48 ;  /* 0x0000001a0418723c */ /* 0x040fe60000041830 */
[----:B------:R-:W1:Y:S05]  /*7690*/  LDSM.16.MT88.4 R48, [R200+0x11800] ;  /* 0x01180000c830783b */ /* 0x000e6a0000004200 */
[----:B------:R-:W-:Y:S07]  /*76a0*/  HMMA.16816.F32.BF16 R28, R4, R30, R52 ;  /* 0x0000001e041c723c */ /* 0x000fee0000041834 */
[----:B------:R-:W-:Y:S01]  /*76b0*/  PRMT R4, R2, 0x5410, R9 ;  /* 0x0000541002047816 */ /* 0x000fe20000000009 */
[--C-:B------:R-:W-:Y:S01]  /*76c0*/  HSET2.LE.AND R6, R13, R166.reuse, PT ;  /* 0x000000a60d067233 */ /* 0x100fe20003803000 */
[----:B------:R-:W-:Y:S01]  /*76d0*/  F2FP.BF16.PACK_AB R2, R247, R170 ;  /* 0x000000aaf702723e */ /* 0x000fe200000010ff */
[----:B------:R-:W-:Y:S01]  /*76e0*/  IMAD.MOV.U32 R13, RZ, RZ, R137 ;  /* 0x000000ffff0d7224 */ /* 0x000fe200078e0089 */
[----:B------:R-:W-:Y:S01]  /*76f0*/  MOV R9, R131 ;  /* 0x0000008300097202 */ /* 0x000fe20000000f00 */
[----:B------:R-:W-:Y:S01]  /*7700*/  IMAD.MOV.U32 R131, RZ, RZ, R164 ;  /* 0x000000ffff837224 */ /* 0x000fe200078e00a4 */
[--C-:B------:R-:W-:Y:S01]  /*7710*/  HSET2.LE.AND R4, R4, R166.reuse, PT ;  /* 0x000000a604047233 */ /* 0x100fe20003803000 */
[----:B------:R-:W-:Y:S01]  /*7720*/  LOP3.LUT R164, R0, R2, RZ, 0xc0, !PT ;  /* 0x0000000200a47212 */ /* 0x000fe200078ec0ff */
[----:B------:R-:W-:Y:S01]  /*7730*/  HSET2.LE.AND R5, R12, R166, PT ;  /* 0x000000a60c057233 */ /* 0x000fe20003803000 */
[----:B-----5:R-:W-:Y:S01]  /*7740*/  F2FP.BF16.PACK_AB R0, R15, R149 ;  /* 0x000000950f00723e */ /* 0x020fe200000010ff */
[----:B------:R-:W-:Y:S01]  /*7750*/  IMAD.MOV.U32 R12, RZ, RZ, R136 ;  /* 0x000000ffff0c7224 */ /* 0x000fe200078e0088 */
[----:B------:R-:W-:Y:S01]  /*7760*/  MOV R137, R165 ;  /* 0x000000a500897202 */ /* 0x000fe20000000f00 */
[----:B------:R-:W-:Y:S01]  /*7770*/  IMAD.MOV.U32 R136, RZ, RZ, R167 ;  /* 0x000000ffff887224 */ /* 0x000fe200078e00a7 */
[----:B------:R-:W-:-:S02]  /*7780*/  LOP3.LUT R165, R4, R0, RZ, 0xc0, !PT ;  /* 0x0000000004a57212 */ /* 0x000fc400078ec0ff */
[----:B------:R-:W-:Y:S02]  /*7790*/  F2FP.BF16.PACK_AB R2, R150, R151 ;  /* 0x000000979602723e */ /* 0x000fe400000010ff */
[----:B----4-:R-:W-:Y:S02]  /*77a0*/  F2FP.BF16.PACK_AB R0, R11, R14 ;  /* 0x0000000e0b00723e */ /* 0x010fe400000010ff */
[----:B------:R-:W-:Y:S01]  /*77b0*/  LOP3.LUT R166, R5, R2, RZ, 0xc0, !PT ;  /* 0x0000000205a67212 */ /* 0x000fe200078ec0ff */
[----:B------:R-:W-:Y:S01]  /*77c0*/  IMAD.MOV.U32 R2, RZ, RZ, R130 ;  /* 0x000000ffff027224 */ /* 0x000fe200078e0082 */
[----:B------:R-:W-:Y:S01]  /*77d0*/  LOP3.LUT R167, R6, R0, RZ, 0xc0, !PT ;  /* 0x0000000006a77212 */ /* 0x000fe200078ec0ff */
[----:B------:R-:W-:Y:S01]  /*77e0*/  IMAD.MOV.U32 R0, RZ, RZ, R129 ;  /* 0x000000ffff007224 */ /* 0x000fe200078e0081 */
[----:B------:R-:W-:Y:S05]  /*77f0*/  LDSM.16.MT88.4 R4, [R199+0x17800] ;  /* 0x01780000c704783b */ /* 0x000fea0000004200 */
[C---:B---3--:R-:W-:Y:S01]  /*7800*/  HMMA.16816.F32.BF16 R52, R164.reuse, R56, R96 ;  /* 0x00000038a434723c */ /* 0x048fe20000041860 */
[----:B------:R-:W3:Y:S07]  /*7810*/  LDSM.16.MT88.4 R96, [R197+0x15800] ;  /* 0x01580000c560783b */ /* 0x000eee0000004200 */
[C---:B-1----:R-:W-:Y:S08]  /*7820*/  HMMA.16816.F32.BF16 R36, R164.reuse, R40, R76 ;  /* 0x00000028a424723c */ /* 0x042ff0000004184c */
[C---:B--2---:R-:W-:Y:S07]  /*7830*/  HMMA.16816.F32.BF16 R76, R164.reuse, R80, R228 ;  /* 0x00000050a44c723c */ /* 0x044fee00000418e4 */
[----:B------:R-:W-:Y:S01]  /*7840*/  MOV R228, R131 ;  /* 0x0000008300e47202 */ /* 0x000fe20000000f00 */
[----:B------:R-:W-:Y:S01]  /*7850*/  HMMA.16816.F32.BF16 R80, R164, R82, R236 ;  /* 0x00000052a450723c */ /* 0x000fe200000418ec */
[----:B------:R-:W-:Y:S01]  /*7860*/  IMAD.MOV.U32 R229, RZ, RZ, R136 ;  /* 0x000000ffffe57224 */ /* 0x000fe200078e0088 */
[----:B------:R-:W-:Y:S01]  /*7870*/  MOV R231, R138 ;  /* 0x0000008a00e77202 */ /* 0x000fe20000000f00 */
[----:B------:R-:W-:-:S02]  /*7880*/  IMAD.MOV.U32 R230, RZ, RZ, R137 ;  /* 0x000000ffffe67224 */ /* 0x000fc400078e0089 */
[----:B------:R-:W-:Y:S02]  /*7890*/  FADD.FTZ R0, R0, R228 ;  /* 0x000000e400007221 */ /* 0x000fe40000010000 */
[----:B------:R-:W-:Y:S01]  /*78a0*/  IMAD.MOV.U32 R239, RZ, RZ, R139 ;  /* 0x000000ffffef7224 */ /* 0x000fe200078e008b */
[----:B------:R-:W-:Y:S01]  /*78b0*/  HMMA.16816.F32.BF16 R152, R164, R156, R152 ;  /* 0x0000009ca498723c */ /* 0x000fe20000041898 */
[----:B------:R-:W-:Y:S01]  /*78c0*/  FADD.FTZ R0, R230, R0 ;  /* 0x00000000e6007221 */ /* 0x000fe20000010000 */
[----:B------:R-:W-:Y:S01]  /*78d0*/  LDSM.16.MT88.4 R136, [R198+0x17800] ;  /* 0x01780000c688783b */ /* 0x000fe20000004200 */
[----:B------:R-:W-:-:S04]  /*78e0*/  FADD.FTZ R2, R2, R239 ;  /* 0x000000ef02027221 */ /* 0x000fc80000010000 */
[----:B------:R-:W-:Y:S01]  /*78f0*/  FADD.FTZ R2, R229, R2 ;  /* 0x00000002e5027221 */ /* 0x000fe20000010000 */
[----:B------:R-:W-:Y:S03]  /*7900*/  HMMA.16816.F32.BF16 R156, R164, R158, R32 ;  /* 0x0000009ea49c723c */ /* 0x000fe60000041820 */
[----:B------:R-:W-:-:S04]  /*7910*/  FADD.FTZ R2, R231, R2 ;  /* 0x00000002e7027221 */ /* 0x000fc80000010000 */
[----:B------:R-:W-:Y:S01]  /*7920*/  MOV R32, R128 ;  /* 0x0000008000207202 */ /* 0x000fe20000000f00 */
[C---:B------:R-:W-:Y:S01]  /*7930*/  HMMA.16816.F32.BF16 R44, R164.reuse, R48, R88 ;  /* 0x00000030a42c723c */ /* 0x040fe20000041858 */
[----:B------:R-:W-:Y:S01]  /*7940*/  IMAD.MOV.U32 R34, RZ, RZ, R122 ;  /* 0x000000ffff227224 */ /* 0x000fe200078e007a */
[----:B------:R-:W-:Y:S01]  /*7950*/  MOV R35, R121 ;  /* 0x0000007900237202 */ /* 0x000fe20000000f00 */
[----:B------:R-:W-:Y:S01]  /*7960*/  IMAD.MOV.U32 R33, RZ, RZ, R123 ;  /* 0x000000ffff217224 */ /* 0x000fe200078e007b */
[----:B------:R-:W1:Y:S01]  /*7970*/  LDSM.16.MT88.4 R88, [R199+0x13800] ;  /* 0x01380000c758783b */ /* 0x000e620000004200 */
[----:B------:R-:W-:Y:S02]  /*7980*/  FADD.FTZ R0, R32, R0 ;  /* 0x0000000020007221 */ /* 0x000fe40000010000 */
[----:B------:R-:W-:Y:S01]  /*7990*/  FADD.FTZ R2, R33, R2 ;  /* 0x0000000221027221 */ /* 0x000fe20000010000 */
[----:B------:R-:W-:Y:S01]  /*79a0*/  HMMA.16816.F32.BF16 R48, R164, R50, R92 ;  /* 0x00000032a430723c */ /* 0x000fe2000004185c */
[----:B------:R-:W-:Y:S01]  /*79b0*/  LDSM.16.MT88.4 R120, [R199+0x15800] ;  /* 0x01580000c778783b */ /* 0x000fe20000004200 */
[----:B------:R-:W-:-:S02]  /*79c0*/  FADD.FTZ R0, R34, R0 ;  /* 0x0000000022007221 */ /* 0x000fc40000010000 */
[----:B------:R-:W-:Y:S01]  /*79d0*/  FADD.FTZ R2, R35, R2 ;  /* 0x0000000223027221 */ /* 0x000fe20000010000 */
[----:B------:R-:W-:Y:S01]  /*79e0*/  LDSM.16.MT88.4 R128, [R197+0x17800] ;  /* 0x01780000c580783b */ /* 0x000fe20000004200 */
[----:B------:R-:W-:Y:S02]  /*79f0*/  FADD.FTZ R0, R13, R0 ;  /* 0x000000000d007221 */ /* 0x000fe40000010000 */
[C---:B---3--:R-:W-:Y:S01]  /*7a00*/  HMMA.16816.F32.BF16 R92, R164.reuse, R96, R224 ;  /* 0x00000060a45c723c */ /* 0x048fe200000418e0 */
[----:B------:R-:W-:Y:S02]  /*7a10*/  FADD.FTZ R2, R12, R2 ;  /* 0x000000020c027221 */ /* 0x000fe40000010000 */
[----:B------:R-:W-:Y:S02]  /*7a20*/  FADD.FTZ R0, R9, R0 ;  /* 0x0000000009007221 */ /* 0x000fe40000010000 */
[----:B------:R-:W-:Y:S02]  /*7a30*/  FADD.FTZ R2, R10, R2 ;  /* 0x000000020a027221 */ /* 0x000fe40000010000 */
[----:B------:R-:W-:Y:S01]  /*7a40*/  FADD.FTZ R0, R8, R0 ;  /* 0x0000000008007221 */ /* 0x000fe20000010000 */
[----:B------:R-:W-:Y:S01]  /*7a50*/  HMMA.16816.F32.BF16 R60, R164, R64, R104 ;  /* 0x00000040a43c723c */ /* 0x000fe20000041868 */
[----:B------:R-:W2:Y:S01]  /*7a60*/  LDSM.16.MT88.4 R104, [R198+0x15800] ;  /* 0x01580000c668783b */ /* 0x000ea20000004200 */
[----:B------:R-:W-:-:S02]  /*7a70*/  FADD.FTZ R2, R248, R2 ;  /* 0x00000002f8027221 */ /* 0x000fc40000010000 */
[----:B------:R-:W-:Y:S02]  /*7a80*/  FADD.FTZ R0, R249, R0 ;  /* 0x00000000f9007221 */ /* 0x000fe40000010000 */
[----:B------:R-:W-:Y:S02]  /*7a90*/  FADD.FTZ R2, R250, R2 ;  /* 0x00000002fa027221 */ /* 0x000fe40000010000 */
[----:B------:R-:W-:Y:S01]  /*7aa0*/  HMMA.16816.F32.BF16 R68, R164, R72, R112 ;  /* 0x00000048a444723c */ /* 0x000fe20000041870 */
[----:B------:R-:W3:Y:S01]  /*7ab0*/  LDSM.16.MT88.4 R112, [R200+0x15800] ;  /* 0x01580000c870783b */ /* 0x000ee20000004200 */
[----:B------:R-:W-:Y:S02]  /*7ac0*/  FADD.FTZ R0, R251, R0 ;  /* 0x00000000fb007221 */ /* 0x000fe40000010000 */
[----:B------:R-:W-:Y:S02]  /*7ad0*/  FADD.FTZ R2, R244, R2 ;  /* 0x00000002f4027221 */ /* 0x000fe40000010000 */
[----:B------:R-:W-:-:S02]  /*7ae0*/  FADD.FTZ R0, R171, R0 ;  /* 0x00000000ab007221 */ /* 0x000fc40000010000 */
[C---:B------:R-:W-:Y:S01]  /*7af0*/  HMMA.16816.F32.BF16 R96, R164.reuse, R98, R140 ;  /* 0x00000062a460723c */ /* 0x040fe2000004188c */
[----:B------:R-:W4:Y:S01]  /*7b00*/  LDSM.16.MT88.4 R140, [R200+0x17800] ;  /* 0x01780000c88c783b */ /* 0x000f220000004200 */
        /* <DEDUP_REMOVED lines=11> */
[----:B------:R-:W-:-:S05]  /*7bc0*/  FADD.FTZ R248, R11, R0 ;  /* 0x000000000bf87221 */ /* 0x000fca0000010000 */
[C---:B------:R-:W-:Y:S08]  /*7bd0*/  HMMA.16816.F32.BF16 R64, R164.reuse, R66, R108 ;  /* 0x00000042a440723c */ /* 0x040ff0000004186c */
[C---:B------:R-:W-:Y:S08]  /*7be0*/  HMMA.16816.F32.BF16 R72, R164.reuse, R74, R116 ;  /* 0x0000004aa448723c */ /* 0x040ff00000041874 */
[C---:B-1----:R-:W-:Y:S08]  /*7bf0*/  HMMA.16816.F32.BF16 R84, R164.reuse, R88, R240 ;  /* 0x00000058a454723c */ /* 0x042ff000000418f0 */
[C---:B--2---:R-:W-:Y:S08]  /*7c00*/  HMMA.16816.F32.BF16 R100, R164.reuse, R104, R192 ;  /* 0x00000068a464723c */ /* 0x044ff000000418c0 */
[C---:B---3--:R-:W-:Y:S08]  /*7c10*/  HMMA.16816.F32.BF16 R108, R164.reuse, R112, R180 ;  /* 0x00000070a46c723c */ /* 0x048ff000000418b4 */
        /* <DEDUP_REMOVED lines=14> */
[----:B------:R-:W2:Y:S01]  /*7d00*/  LDL.64 R8, [R1] ;  /* 0x0000000001087983 */ /* 0x000ea20000100a00 */
[----:B------:R-:W-:Y:S01]  /*7d10*/  USHF.R.S32.HI UR30, URZ, 0x1f, UR23 ;  /* 0x0000001f3f1e7899 */ /* 0x000fe20008011417 */
[----:B------:R-:W-:Y:S01]  /*7d20*/  IMAD.U32 R6, RZ, RZ, UR23 ;  /* 0x00000017ff067e24 */ /* 0x000fe2000f8e00ff */
[----:B------:R-:W-:Y:S01]  /*7d30*/  ULDC.64 UR6, c[0x0][0x1b0] ;  /* 0x00006c0000067ab9 */ /* 0x000fe20000000a00 */
[----:B------:R-:W3:Y:S01]  /*7d40*/  LDL R250, [R1+0x10] ;  /* 0x0000100001fa7983 */ /* 0x000ee20000100800 */
[----:B------:R-:W-:Y:S01]  /*7d50*/  ULDC.64 UR4, c[0x0][0x1b8] ;  /* 0x00006e0000047ab9 */ /* 0x000fe20000000a00 */
[----:B------:R-:W-:Y:S01]  /*7d60*/  IMAD.U32 R0, RZ, RZ, UR23 ;  /* 0x00000017ff007e24 */ /* 0x000fe2000f8e00ff */
[----:B------:R-:W-:Y:S01]  /*7d70*/  UIMAD UR6, UR30, UR6, URZ ;  /* 0x000000061e0672a4 */ /* 0x000fe2000f8e023f */
[----:B------:R-:W4:Y:S01]  /*7d80*/  LDL R251, [R1+0x14] ;  /* 0x0000140001fb7983 */ /* 0x000f220000100800 */
[----:B------:R-:W-:Y:S01]  /*7d90*/  UIMAD UR4, UR30, UR4, URZ ;  /* 0x000000041e0472a4 */ /* 0x000fe2000f8e023f */
[----:B------:R-:W1:Y:S01]  /*7da0*/  LDC.U8 R249, c[0x0][0x2d8] ;  /* 0x0000b600fff97b82 */ /* 0x000e620000000000 */
[----:B------:R-:W-:Y:S01]  /*7db0*/  UIMAD UR6, UR23, UR7, UR6 ;  /* 0x00000007170672a4 */ /* 0x000fe2000f8e0206 */
[----:B------:R-:W5:Y:S01]  /*7dc0*/  LDL.LU R244, [R1+0x2c] ;  /* 0x00002c0001f47983 */ /* 0x000f620000300800 */
[----:B------:R-:W-:Y:S01]  /*7dd0*/  UIMAD UR4, UR23, UR5, UR4 ;  /* 0x00000005170472a4 */ /* 0x000fe2000f8e0204 */
[----:B------:R-:W-:Y:S01]  /*7de0*/  SHF.R.S32.HI R225, RZ, 0x1f, R168 ;  /* 0x0000001fffe17819 */ /* 0x000fe200000114a8 */
[----:B------:R-:W-:Y:S01]  /*7df0*/  IMAD.MOV.U32 R150, RZ, RZ, R3 ;  /* 0x000000ffff967224 */ /* 0x000fe200078e0003 */
[----:B------:R-:W3:Y:S01]  /*7e00*/  LDL.LU R245, [R1+0x34] ;  /* 0x0000340001f57983 */ /* 0x000ee20000300800 */
[----:B------:R-:W-:Y:S01]  /*7e10*/  IADD3 R230, P2, R168, 0x10, RZ ;  /* 0x00000010a8e67810 */ /* 0x000fe20007f5e0ff */
[----:B------:R-:W-:Y:S01]  /*7e20*/  IMAD.MOV.U32 R149, RZ, RZ, R148 ;  /* 0x000000ffff957224 */ /* 0x000fe200078e0094 */
[----:B------:R-:W-:Y:S01]  /*7e30*/  ISETP.GE.AND P4, PT, R252, c[0x0][0x220], PT ;  /* 0x00008800fc007a0c */ /* 0x000fe20003f86270 */
[----:B------:R-:W4:Y:S01]  /*7e40*/  LDL.LU R246, [R1+0x30] ;  /* 0x0000300001f67983 */ /* 0x000f220000300800 */
[----:B------:R-:W-:Y:S01]  /*7e50*/  IMAD.U32 R2, RZ, RZ, UR4 ;  /* 0x00000004ff027e24 */ /* 0x000fe2000f8e00ff */
[----:B------:R-:W-:Y:S01]  /*7e60*/  ULDC.64 UR4, c[0x0][0x1a0] ;  /* 0x0000680000047ab9 */ /* 0x000fe20000000a00 */
[----:B------:R-:W-:Y:S01]  /*7e70*/  IMAD.X R231, RZ, RZ, R225, P2 ;  /* 0x000000ffffe77224 */ /* 0x000fe200010e06e1 */
[----:B------:R-:W-:Y:S01]  /*7e80*/  ULEA.HI.SX32 UR23, UR8, 0xfffffffe, 0x1a ;  /* 0xfffffffe08177891 */ /* 0x000fe2000f8fd23f */
[----:B------:R-:W-:Y:S01]  /*7e90*/  IMAD.MOV.U32 R224, RZ, RZ, R168 ;  /* 0x000000ffffe07224 */ /* 0x000fe200078e00a8 */
[----:B------:R-:W-:-:S02]  /*7ea0*/  ULEA.HI.SX32 UR8, UR8, 0xfffffffd, 0x1a ;  /* 0xfffffffd08087891 */ /* 0x000fc4000f8fd23f */
[----:B------:R-:W-:Y:S01]  /*7eb0*/  UMOV UR31, URZ ;  /* 0x0000003f001f7c82 */ /* 0x000fe20008000000 */
[----:B-1----:R-:W-:Y:S02]  /*7ec0*/  PRMT R249, R249, 0x7054, R249 ;  /* 0x00007054f9f97816 */ /* 0x002fe400000000f9 */
[--C-:B--2---:R-:W-:Y:S01]  /*7ed0*/  SHF.R.S32.HI R5, RZ, 0x1f, R8.reuse ;  /* 0x0000001fff057819 */ /* 0x104fe20000011408 */
[----:B------:R-:W-:-:S04]  /*7ee0*/  IMAD.MOV.U32 R4, RZ, RZ, R8 ;  /* 0x000000ffff047224 */ /* 0x000fc800078e0008 */
[----:B------:R-:W-:-:S04]  /*7ef0*/  IMAD.WIDE.U32 R6, R6, c[0x0][0x1b0], R4 ;  /* 0x00006c0006067a25 */ /* 0x000fc800078e0004 */
[----:B------:R-:W-:Y:S01]  /*7f00*/  IMAD.WIDE.U32 R4, R0, c[0x0][0x1b8], R4 ;  /* 0x00006e0000047a25 */ /* 0x000fe200078e0004 */
[----:B------:R-:W-:Y:S01]  /*7f10*/  IADD3 R234, P1, R6, UR26, RZ ;  /* 0x0000001a06ea7c10 */ /* 0x000fe2000ff3e0ff */
[----:B------:R-:W-:Y:S02]  /*7f20*/  USHF.L.U32 UR26, UR4, 0x4, URZ ;  /* 0x00000004041a7899 */ /* 0x000fe4000800063f */
[----:B------:R-:W-:Y:S01]  /*7f30*/  IMAD.U32 R0, RZ, RZ, UR6 ;  /* 0x00000006ff007e24 */ /* 0x000fe2000f8e00ff */
[----:B------:R-:W-:Y:S02]  /*7f40*/  IADD3 R232, P0, R4, UR28, RZ ;  /* 0x0000001c04e87c10 */ /* 0x000fe4000ff1e0ff */
[----:B---3--:R-:W-:Y:S02]  /*7f50*/  ISETP.GE.AND P5, PT, R250, c[0x0][0x220], PT ;  /* 0x00008800fa007a0c */ /* 0x008fe40003fa6270 */
[----:B------:R-:W-:Y:S02]  /*7f60*/  IADD3.X R6, R0, UR24, R7, P1, !PT ;  /* 0x0000001800067c10 */ /* 0x000fe40008ffe407 */
[----:B------:R-:W-:-:S02]  /*7f70*/  IADD3.X R4, R2, UR25, R5, P0, !PT ;  /* 0x0000001902047c10 */ /* 0x000fc400087fe405 */
[----:B----4-:R-:W-:Y:S01]  /*7f80*/  ISETP.GE.AND P3, PT, R251, c[0x0][0x220], PT ;  /* 0x00008800fb007a0c */ /* 0x010fe20003f66270 */
[----:B-----5:R-:W-:Y:S01]  /*7f90*/  IMAD.WIDE.U32 R250, R244, -0x326172a9, RZ ;  /* 0xcd9e8d57f4fa7825 */ /* 0x020fe200078e00ff */
[----:B------:R-:W-:Y:S01]  /*7fa0*/  LEA R235, P1, R234, c[0x0][0x168], 0x1 ;  /* 0x00005a00eaeb7a11 */ /* 0x000fe200078208ff */
[----:B------:R-:W-:Y:S01]  /*7fb0*/  USHF.L.U64.HI UR25, UR4, 0x4, UR5 ;  /* 0x0000000404197899 */ /* 0x000fe20008010205 */
[----:B------:R-:W-:Y:S02]  /*7fc0*/  LEA R233, P0, R232, c[0x0][0x170], 0x1 ;  /* 0x00005c00e8e97a11 */ /* 0x000fe400078008ff */
[----:B------:R-:W-:Y:S02]  /*7fd0*/  LEA.HI.X R234, R234, c[0x0][0x16c], R6, 0x1, P1 ;  /* 0x00005b00eaea7a11 */ /* 0x000fe400008f0c06 */
[----:B------:R-:W-:Y:S02]  /*7fe0*/  LEA.HI.X R232, R232, c[0x0][0x174], R4, 0x1, P0 ;  /* 0x00005d00e8e87a11 */ /* 0x000fe400000f0c04 */
[----:B------:R-:W-:-:S02]  /*7ff0*/  IADD3 R228, P1, R168, 0x20, RZ ;  /* 0x00000020a8e47810 */ /* 0x000fc40007f3e0ff */
[----:B------:R-:W-:Y:S02]  /*8000*/  IADD3 R226, P0, R168, 0x30, RZ ;  /* 0x00000030a8e27810 */ /* 0x000fe40007f1e0ff */
[----:B------:R-:W-:Y:S01]  /*8010*/  LOP3.LUT R236, R251, R246, RZ, 0x3c, !PT ;  /* 0x000000f6fbec7212 */ /* 0x000fe200078e3cff */
[----:B------:R-:W-:Y:S01]  /*8020*/  IMAD.WIDE.U32 R238, R245, -0x2daee0ad, RZ ;  /* 0xd2511f53f5ee7825 */ /* 0x000fe200078e00ff */
[----:B------:R-:W-:-:S03]  /*8030*/  ISETP.GE.AND P6, PT, R8, c[0x0][0x220], PT ;  /* 0x0000880008007a0c */ /* 0x000fc60003fc6270 */
[--C-:B------:R-:W-:Y:S02]  /*8040*/  IMAD.X R229, RZ, RZ, R225.reuse, P1 ;  /* 0x000000ffffe57224 */ /* 0x100fe400008e06e1 */
[----:B------:R-:W-:Y:S02]  /*8050*/  IMAD.X R227, RZ, RZ, R225, P0 ;  /* 0x000000ffffe37224 */ /* 0x000fe400000e06e1 */
[----:B------:R-:W-:Y:S01]  /*8060*/  IMAD.WIDE.U32 R236, R236, -0x2daee0ad, RZ ;  /* 0xd2511f53ecec7825 */ /* 0x000fe200078e00ff */
[----:B------:R-:W-:Y:S05]  /*8070*/  BRA `(.L_x_560) ;  /* 0x000006e000007947 */ /* 0x000fea0003800000 */
.L_x_562:
[----:B------:R-:W2:Y:S01]  /*8080*/  LDL.64 R242, [R1+0x20] ;  /* 0x0000200001f27983 */ /* 0x000ea20000100a00 */
[----:B------:R-:W-:Y:S02]  /*8090*/  ULDC.64 UR6, c[0x0][0x198] ;  /* 0x0000660000067ab9 */ /* 0x000fe40000000a00 */
[----:B------:R-:W-:Y:S01]  /*80a0*/  UIADD3 UR28, UR23, -0x1, -UR31 ;  /* 0xffffffff171c7890 */ /* 0x000fe2000fffe81f */
        /* <DEDUP_REMOVED lines=11> */
[----:B---3--:R-:W-:Y:S02]  /*8160*/  LEA.HI.X R174, R174, R241, R0, 0x6, P2 ;  /* 0x000000f1aeae7211 */ /* 0x008fe400010f3400 */
        /* <DEDUP_REMOVED lines=95> */
.L_x_560:
        /* <DEDUP_REMOVED lines=46> */
[-C--:B------:R-:W-:Y:S02]  /*8a40*/  LEA R6, P1, R16, R233.reuse, 0x1 ;  /* 0x000000e910067211 */ /* 0x080fe400078208ff */
        /* <DEDUP_REMOVED lines=120> */
[----:B------:R-:W-:Y:S05]  /*91d0*/  LDSM.16.M88.4 R192, [R202+0x8000] ;  /* 0x00800000cac0783b */ /* 0x000fea0000000200 */
[C---:B------:R-:W-:Y:S08]  /*91e0*/  HMMA.16816.F32.BF16 R8, R32.reuse, R10, RZ ;  /* 0x0000000a2008723c */ /* 0x040ff000000418ff */
[C---:B---3--:R-:W-:Y:S08]  /*91f0*/  HMMA.16816.F32.BF16 R12, R32.reuse, R16, RZ ;  /* 0x00000010200c723c */ /* 0x048ff000000418ff */
[C---:B------:R-:W-:Y:S08]  /*9200*/  HMMA.16816.F32.BF16 R16, R32.reuse, R18, RZ ;  /* 0x000000122010723c */ /* 0x040ff000000418ff */
[C---:B-1----:R-:W-:Y:S08]  /*9210*/  HMMA.16816.F32.BF16 R20, R32.reuse, R24, RZ ;  /* 0x000000182014723c */ /* 0x042ff000000418ff */
[C---:B------:R-:W-:Y:S08]  /*9220*/  HMMA.16816.F32.BF16 R24, R32.reuse, R26, RZ ;  /* 0x0000001a2018723c */ /* 0x040ff000000418ff */
[C---:B--2---:R-:W-:Y:S08]  /*9230*/  HMMA.16816.F32.BF16 R28, R32.reuse, R168, RZ ;  /* 0x000000a8201c723c */ /* 0x044ff000000418ff */
[----:B------:R-:W-:Y:S01]  /*9240*/  HMMA.16816.F32.BF16 R32, R32, R170, RZ ;  /* 0x000000aa2020723c */ /* 0x000fe200000418ff */
[----:B------:R-:W1:Y:S07]  /*9250*/  LDSM.16.M88.4 R168, [R206] ;  /* 0x00000000cea8783b */ /* 0x000e6e0000000200 */
[C---:B-----5:R-:W-:Y:S08]  /*9260*/  HMMA.16816.F32.BF16 R4, R172.reuse, R176, R4 ;  /* 0x000000b0ac04723c */ /* 0x060ff00000041804 */
[C---:B------:R-:W-:Y:S01]  /*9270*/  HMMA.16816.F32.BF16 R8, R172.reuse, R178, R8 ;  /* 0x000000b2ac08723c */ /* 0x040fe20000041808 */
[----:B------:R-:W2:Y:S07]  /*9280*/  LDSM.16.M88.4 R176, [R202+0x8800] ;  /* 0x00880000cab0783b */ /* 0x000eae0000000200 */
[C---:B------:R-:W-:Y:S08]  /*9290*/  HMMA.16816.F32.BF16 R12, R172.reuse, R180, R12 ;  /* 0x000000b4ac0c723c */ /* 0x040ff0000004180c */
[C---:B------:R-:W-:Y:S01]  /*92a0*/  HMMA.16816.F32.BF16 R16, R172.reuse, R182, R16 ;  /* 0x000000b6ac10723c */ /* 0x040fe20000041810 */
[----:B------:R-:W3:Y:S07]  /*92b0*/  LDSM.16.M88.4 R180, [R202+0x9000] ;  /* 0x00900000cab4783b */ /* 0x000eee0000000200 */
[C---:B------:R-:W-:Y:S08]  /*92c0*/  HMMA.16816.F32.BF16 R20, R172.reuse, R184, R20 ;  /* 0x000000b8ac14723c */ /* 0x040ff00000041814 */
[C---:B------:R-:W-:Y:S01]  /*92d0*/  HMMA.16816.F32.BF16 R24, R172.reuse, R186, R24 ;  /* 0x000000baac18723c */ /* 0x040fe20000041818 */
[----:B------:R-:W-:Y:S07]  /*92e0*/  LDSM.16.M88.4 R184, [R205] ;  /* 0x00000000cdb8783b */ /* 0x000fee0000000200 */
[C---:B------:R-:W-:Y:S08]  /*92f0*/  HMMA.16816.F32.BF16 R28, R172.reuse, R188, R28 ;  /* 0x000000bcac1c723c */ /* 0x040ff0000004181c */
[----:B------:R-:W-:Y:S01]  /*9300*/  HMMA.16816.F32.BF16 R32, R172, R190, R32 ;  /* 0x000000beac20723c */ /* 0x000fe20000041820 */
[----:B------:R-:W4:Y:S04]  /*9310*/  LDSM.16.M88.4 R172, [R202+0x9800] ;  /* 0x00980000caac783b */ /* 0x000f280000000200 */
[----:B------:R-:W5:Y:S03]  /*9320*/  LDSM.16.M88.4 R188, [R201] ;  /* 0x00000000c9bc783b */ /* 0x000f660000000200 */
        /* <DEDUP_REMOVED lines=11> */
[----:B------:R-:W2:Y:S04]  /*93e0*/  LDSM.16.M88.4 R168, [R201+0x1000] ;  /* 0x00100000c9a8783b */ /* 0x000ea80000000200 */
[----:B------:R-:W3:Y:S03]  /*93f0*/  LDSM.16.M88.4 R172, [R201+0x1800] ;  /* 0x00180000c9ac783b */ /* 0x000ee60000000200 */
[C---:B-----5:R-:W-:Y:S08]  /*9400*/  HMMA.16816.F32.BF16 R4, R184.reuse, R188, R4 ;  /* 0x000000bcb804723c */ /* 0x060ff00000041804 */
        /* <DEDUP_REMOVED lines=8> */
[C---:B---3--:R-:W-:Y:S08]  /*9490*/  HMMA.16816.F32.BF16 R28, R184.reuse, R172, R28 ;  /* 0x000000acb81c723c */ /* 0x048ff0000004181c */
[----:B------:R-:W-:Y:S01]  /*94a0*/  HMMA.16816.F32.BF16 R32, R184, R174, R32 ;  /* 0x000000aeb820723c */ /* 0x000fe20000041820 */
[----:B------:R-:W-:Y:S04]  /*94b0*/  LDSM.16.M88.4 R172, [R204+0x2000] ;  /* 0x00200000ccac783b */ /* 0x000fe80000000200 */
[----:B------:R-:W-:Y:S03]  /*94c0*/  LDSM.16.M88.4 R184, [R218] ;  /* 0x00000000dab8783b */ /* 0x000fe60000000200 */
[C---:B------:R-:W-:Y:S08]  /*94d0*/  HMMA.16816.F32.BF16 R4, R176.reuse, R180, R4 ;  /* 0x000000b4b004723c */ /* 0x040ff00000041804 */
        /* <DEDUP_REMOVED lines=140> */
[C---:B--2---:R-:W-:Y:S07]  /*9da0*/  HMMA.16816.F32.BF16 R28, R180.reuse, R168, R28 ;  /* 0x000000a8b41c723c */ /* 0x044fee000004181c */
        /* <DEDUP_REMOVED lines=12> */
[C---:B---3--:R-:W-:Y:S04]  /*9e70*/  HMMA.16816.F32.BF16 R12, R172.reuse, R184, R12 ;  /* 0x000000b8ac0c723c */ /* 0x048fe8000004180c */
[----:B------:R-:W-:Y:S02]  /*9e80*/  IMAD R0, R171, c[0x0][0x198], RZ ;  /* 0x00006600ab007a24 */ /* 0x000fe400078e02ff */
[----:B------:R-:W-:Y:S02]  /*9e90*/  IMAD.IADD R148, R169, 0x1, R148 ;  /* 0x00000001a9947824 */ /* 0x000fe400078e0294 */
[C---:B------:R-:W-:Y:S04]  /*9ea0*/  HMMA.16816.F32.BF16 R16, R172.reuse, R186, R16 ;  /* 0x000000baac10723c */ /* 0x040fe80000041810 */
[C---:B------:R-:W-:Y:S02]  /*9eb0*/  IMAD R0, R170.reuse, c[0x0][0x19c], R0 ;  /* 0x00006700aa007a24 */ /* 0x040fe400078e0200 */
[----:B------:R-:W-:Y:S01]  /*9ec0*/  IMAD.WIDE.U32 R180, R170, c[0x0][0x198], RZ ;  /* 0x00006600aab47a25 */ /* 0x000fe200078e00ff */
[CC--:B------:R-:W-:Y:S01]  /*9ed0*/  LEA R170, P0, R168.reuse, R235.reuse, 0x1 ;  /* 0x000000eba8aa7211 */ /* 0x0c0fe200078008ff */
[C---:B----4-:R-:W-:Y:S04]  /*9ee0*/  HMMA.16816.F32.BF16 R20, R172.reuse, R188, R20 ;  /* 0x000000bcac14723c */ /* 0x050fe80000041814 */
[-C--:B------:R-:W-:Y:S01]  /*9ef0*/  LEA.HI.X R171, R168, R234.reuse, R148, 0x1, P0 ;  /* 0x000000eaa8ab7211 */ /* 0x080fe200000f0c94 */
[----:B------:R-:W-:Y:S01]  /*9f00*/  IMAD.WIDE.U32 R178, R2, c[0x0][0x198], RZ ;  /* 0x0000660002b27a25 */ /* 0x000fe200078e00ff */
[----:B------:R-:W-:Y:S02]  /*9f10*/  ISETP.LT.AND P0, PT, RZ, UR30, PT ;  /* 0x0000001eff007c0c */ /* 0x000fe4000bf01270 */
[C---:B------:R-:W-:Y:S04]  /*9f20*/  HMMA.16816.F32.BF16 R24, R172.reuse, R190, R24 ;  /* 0x000000beac18723c */ /* 0x040fe80000041818 */
[----:B------:R-:W-:Y:S01]  /*9f30*/  IMAD R2, R177, c[0x0][0x198], RZ ;  /* 0x00006600b1027a24 */ /* 0x000fe200078e02ff */
[CC--:B------:R-:W-:Y:S01]  /*9f40*/  LEA R168, P2, R178.reuse, R235.reuse, 0x1 ;  /* 0x000000ebb2a87211 */ /* 0x0c0fe200078408ff */
[----:B------:R-:W-:Y:S02]  /*9f50*/  IMAD.IADD R0, R181, 0x1, R0 ;  /* 0x00000001b5007824 */ /* 0x000fe400078e0200 */
[C---:B-1----:R-:W-:Y:S04]  /*9f60*/  HMMA.16816.F32.BF16 R28, R172.reuse, R192, R28 ;  /* 0x000000c0ac1c723c */ /* 0x042fe8000004181c */
[----:B------:R-:W-:Y:S04]  /*9f70*/  IMAD.IADD R3, R179, 0x1, R3 ;  /* 0x00000001b3037824 */ /* 0x000fe800078e0203 */
[----:B------:R-:W-:Y:S04]  /*9f80*/  HMMA.16816.F32.BF16 R32, R172, R194, R32 ;  /* 0x000000c2ac20723c */ /* 0x000fe80000041820 */
[-C--:B------:R-:W-:Y:S03]  /*9f90*/  LEA.HI.X R169, R178, R234.reuse, R3, 0x1, P2 ;  /* 0x000000eab2a97211 */ /* 0x080fe600010f0c03 */
[-C--:B------:R-:W-:Y:S01]  /*9fa0*/  LEA R172, P1, R180, R235.reuse, 0x1 ;  /* 0x000000ebb4ac7211 */ /* 0x080fe200078208ff */
[----:B------:R-:W-:Y:S04]  /*9fb0*/  IMAD.WIDE.U32 R174, R176, c[0x0][0x198], RZ ;  /* 0x00006600b0ae7a25 */ /* 0x000fe800078e00ff */
[-C--:B------:R-:W-:Y:S01]  /*9fc0*/  LEA.HI.X R173, R180, R234.reuse, R0, 0x1, P1 ;  /* 0x000000eab4ad7211 */ /* 0x080fe200008f0c00 */
[----:B------:R-:W-:Y:S01]  /*9fd0*/  IMAD R176, R176, c[0x0][0x19c], R2 ;  /* 0x00006700b0b07a24 */ /* 0x000fe200078e0202 */
[C---:B------:R-:W-:Y:S03]  /*9fe0*/  LEA R2, P1, R174.reuse, R235, 0x1 ;  /* 0x000000ebae027211 */ /* 0x040fe600078208ff */
[----:B------:R-:W-:Y:S05]  /*9ff0*/  IMAD.IADD R176, R175, 0x1, R176 ;  /* 0x00000001afb07824 */ /* 0x000fea00078e02b0 */
[----:B------:R-:W-:Y:S01]  /*a000*/  LEA.HI.X R3, R174, R234, R176, 0x1, P1 ;  /* 0x000000eaae037211 */ /* 0x000fe200008f0cb0 */
[----:B------:R-:W-:-:S05]  /*a010*/  @P0 BRA `(.L_x_562) ;  /* 0xffffe06000000947 */ /* 0x000fca000383ffff */
.L_x_561:
[----:B------:R-:W-:Y:S01]  /*a020*/  FMNMX.FTZ R0, R4, R149, !PT ;  /* 0x0000009504007209 */ /* 0x000fe20007810000 */
[----:B------:R-:W-:Y:S01]  /*a030*/  USHF.L.U32 UR30, UR30, 0x1, URZ ;  /* 0x000000011e1e7899 */ /* 0x000fe2000800063f */
[----:B-1----:R-:W-:Y:S01]  /*a040*/  LDSM.16.MT88.4 R172, [R197+0x10000] ;  /* 0x01000000c5ac783b */ /* 0x002fe20000004200 */
[----:B------:R-:W-:Y:S01]  /*a050*/  UIADD3 UR6, UR19, -0x4498517b, URZ ;  /* 0xbb67ae8513067890 */ /* 0x000fe2000fffe03f */
[----:B------:R-:W-:Y:S01]  /*a060*/  FMNMX.FTZ R0, R5, R0, !PT ;  /* 0x0000000005007209 */ /* 0x000fe20007810000 */
[----:B------:R-:W-:Y:S02]  /*a070*/  UIADD3 UR24, UR18, 0x3c6ef372, URZ ;  /* 0x3c6ef37212187890 */ /* 0x000fe4000fffe03f */
[----:B------:R-:W-:Y:S01]  /*a080*/  UIADD3 UR7, UR18, -0x4ab325aa, URZ ;  /* 0xb54cda5612077890 */ /* 0x000fe2000fffe03f */
[----:B------:R-:W-:Y:S01]  /*a090*/  FMNMX.FTZ R0, R8, R0, !PT ;  /* 0x0000000008007209 */ /* 0x000fe20007810000 */
[----:B------:R-:W-:Y:S01]  /*a0a0*/  UIADD3 UR28, UR19, 0x646e171e, URZ ;  /* 0x646e171e131c7890 */ /* 0x000fe2000fffe03f */
[----:B------:R-:W-:Y:S01]  /*a0b0*/  LDSM.16.MT88.4 R176, [R198+0x10000] ;  /* 0x01000000c6b0783b */ /* 0x000fe20000004200 */
[----:B------:R-:W-:Y:S01]  /*a0c0*/  UIADD3 UR31, UR31, 0x1, URZ ;  /* 0x000000011f1f7890 */ /* 0x000fe2000fffe03f */
[----:B------:R-:W-:Y:S04]  /*a0d0*/  FMNMX.FTZ R0, R9, R0, !PT ;  /* 0x0000000009007209 */ /* 0x000fe80007810000 */
        /* <DEDUP_REMOVED lines=25> */
[----:B------:R-:W-:Y:S04]  /*a270*/  FMNMX.FTZ R0, R30, R0, !PT ;  /* 0x000000001e007209 */ /* 0x000fe80007810000 */
[----:B------:R-:W-:Y:S04]  /*a280*/  FMNMX.FTZ R0, R31, R0, !PT ;  /* 0x000000001f007209 */ /* 0x000fe80007810000 */
[----:B------:R-:W-:Y:S04]  /*a290*/  FMNMX.FTZ R0, R34, R0, !PT ;  /* 0x0000000022007209 */ /* 0x000fe80007810000 */
[----:B------:R-:W-:Y:S05]  /*a2a0*/  FMNMX.FTZ R0, R35, R0, !PT ;  /* 0x0000000023007209 */ /* 0x000fea0007810000 */
[----:B------:R-:W1:Y:S02]  /*a2b0*/  SHFL.BFLY PT, R2, R0, 0x2, 0x1f ;  /* 0x0c401f0000027f89 */ /* 0x000e6400000e0000 */
[----:B-1----:R-:W-:Y:S02]  /*a2c0*/  FMNMX.FTZ R0, R0, R2, !PT ;  /* 0x0000000200007209 */ /* 0x002fe40007810000 */
[----:B------:R-:W-:Y:S04]  /*a2d0*/  FMNMX.FTZ R148, R148, R3, !PT ;  /* 0x0000000394947209 */ /* 0x000fe80007810000 */
[----:B------:R-:W1:Y:S08]  /*a2e0*/  SHFL.BFLY PT, R3, R0, 0x1, 0x1f ;  /* 0x0c201f0000037f89 */ /* 0x000e7000000e0000 */
[----:B------:R-:W2:Y:S01]  /*a2f0*/  SHFL.BFLY PT, R151, R148, 0x1, 0x1f ;  /* 0x0c201f0094977f89 */ /* 0x000ea200000e0000 */
[----:B-1----:R-:W-:Y:S02]  /*a300*/  FMNMX.FTZ R3, R0, R3, !PT ;  /* 0x0000000300037209 */ /* 0x002fe40007810000 */
[----:B------:R-:W-:Y:S01]  /*a310*/  LOP3.LUT R0, R237, UR6, R238, 0x96, !PT ;  /* 0x00000006ed007c12 */ /* 0x000fe2000f8e96ee */
[----:B------:R-:W-:Y:S02]  /*a320*/  UIADD3 UR6, UR18, -0x61c88647, URZ ;  /* 0x9e3779b912067890 */ /* 0x000fe4000fffe03f */
[C---:B------:R-:W-:Y:S02]  /*a330*/  FMUL.FTZ R181, R3.reuse, c[0x0][0x23c] ;  /* 0x00008f0003b57a20 */ /* 0x040fe40000410000 */
[----:B------:R-:W-:Y:S01]  /*a340*/  IMAD.WIDE.U32 R188, R0, -0x326172a9, RZ ;  /* 0xcd9e8d5700bc7825 */ /* 0x000fe200078e00ff */
[----:B--2---:R-:W-:Y:S02]  /*a350*/  FMNMX.FTZ R148, R148, R151, !PT ;  /* 0x0000009794947209 */ /* 0x004fe40007810000 */
[----:B------:R-:W-:Y:S02]  /*a360*/  MOV R151, UR19 ;  /* 0x0000001300977c02 */ /* 0x000fe40008000f00 */
[C---:B------:R-:W-:Y:S01]  /*a370*/  FSETP.NEU.FTZ.AND P1, PT, R148.reuse, -INF , PT ;  /* 0xff8000009400780b */ /* 0x040fe20003f3d000 */
[C---:B------:R-:W-:Y:S02]  /*a380*/  FMUL.FTZ R180, R148.reuse, c[0x0][0x23c] ;  /* 0x00008f0094b47a20 */ /* 0x040fe40000410000 */
[----:B------:R-:W-:Y:S03]  /*a390*/  FADD.FTZ R2, -R148, R149 ;  /* 0x0000009594027221 */ /* 0x000fe60000010100 */
[----:B------:R-:W-:Y:S01]  /*a3a0*/  FSEL R180, R180, RZ, P1 ;  /* 0x000000ffb4b47208 */ /* 0x000fe20000800000 */
[----:B------:R-:W-:Y:S01]  /*a3b0*/  FMUL.FTZ R2, R2, c[0x0][0x23c] ;  /* 0x00008f0002027a20 */ /* 0x000fe20000410000 */
[----:B------:R-:W-:Y:S03]  /*a3c0*/  FSETP.NEU.FTZ.AND P1, PT, R3, -INF , PT ;  /* 0xff8000000300780b */ /* 0x000fe60003f3d000 */
[--C-:B------:R-:W-:Y:S01]  /*a3d0*/  FFMA.FTZ R9, R9, c[0x0][0x23c], -R180.reuse ;  /* 0x00008f0009097a23 */ /* 0x100fe200000108b4 */
[----:B------:R-:W-:Y:S01]  /*a3e0*/  FSEL R181, R181, RZ, P1 ;  /* 0x000000ffb5b57208 */ /* 0x000fe20000800000 */
[--C-:B------:R-:W-:Y:S01]  /*a3f0*/  FFMA.FTZ R149, R8, c[0x0][0x23c], -R180.reuse ;  /* 0x00008f0008957a23 */ /* 0x100fe200000108b4 */
[----:B------:R-:W-:Y:S01]  /*a400*/  LOP3.LUT R8, R239, UR30, R151, 0x96, !PT ;  /* 0x0000001eef087c12 */ /* 0x000fe2000f8e9697 */
[----:B------:R1:W-:Y:S01]  /*a410*/  MUFU.EX2 R245, R9 ;  /* 0x0000000900f57308 */ /* 0x0003e20000000800 */
[--C-:B------:R-:W-:Y:S01]  /*a420*/  FFMA.FTZ R4, R4, c[0x0][0x23c], -R180.reuse ;  /* 0x00008f0004047a23 */ /* 0x100fe200000108b4 */
[----:B------:R-:W-:Y:S01]  /*a430*/  UIADD3 UR30, UR30, 0x1, URZ ;  /* 0x000000011e1e7890 */ /* 0x000fe2000fffe03f */
[----:B------:R-:W-:Y:S02]  /*a440*/  FFMA.FTZ R5, R5, c[0x0][0x23c], -R180 ;  /* 0x00008f0005057a23 */ /* 0x000fe400000108b4 */
[----:B------:R-:W-:Y:S04]  /*a450*/  IMAD.WIDE.U32 R168, R8, -0x326172a9, RZ ;  /* 0xcd9e8d5708a87825 */ /* 0x000fe800078e00ff */
[--C-:B------:R-:W-:Y:S01]  /*a460*/  FFMA.FTZ R6, R6, c[0x0][0x23c], -R181.reuse ;  /* 0x00008f0006067a23 */ /* 0x100fe200000108b5 */
[----:B------:R-:W-:Y:S01]  /*a470*/  LOP3.LUT R8, R169, UR6, R250, 0x96, !PT ;  /* 0x00000006a9087c12 */ /* 0x000fe2000f8e96fa */
[----:B------:R2:W-:Y:S01]  /*a480*/  MUFU.EX2 R242, R4 ;  /* 0x0000000400f27308 */ /* 0x0005e20000000800 */
[----:B------:R-:W-:Y:S01]  /*a490*/  LOP3.LUT R168, R189, UR24, R168, 0x96, !PT ;  /* 0x00000018bda87c12 */ /* 0x000fe2000f8e96a8 */
[--C-:B------:R-:W-:Y:S02]  /*a4a0*/  FFMA.FTZ R11, R11, c[0x0][0x23c], -R181.reuse ;  /* 0x00008f000b0b7a23 */ /* 0x100fe400000108b5 */
[--C-:B------:R-:W-:Y:S02]  /*a4b0*/  FFMA.FTZ R7, R7, c[0x0][0x23c], -R181.reuse ;  /* 0x00008f0007077a23 */ /* 0x100fe400000108b5 */
[----:B------:R-:W-:Y:S04]  /*a4c0*/  IMAD.WIDE.U32 R168, R168, -0x2daee0ad, RZ ;  /* 0xd2511f53a8a87825 */ /* 0x000fe800078e00ff */
[----:B------:R3:W-:Y:S01]  /*a4d0*/  MUFU.EX2 R241, R5 ;  /* 0x0000000500f17308 */ /* 0x0007e20000000800 */
[--C-:B------:R-:W-:Y:S02]  /*a4e0*/  FFMA.FTZ R10, R10, c[0x0][0x23c], -R181.reuse ;  /* 0x00008f000a0a7a23 */ /* 0x100fe400000108b5 */
[----:B-1----:R-:W-:Y:S04]  /*a4f0*/  IMAD.WIDE.U32 R8, R8, -0x2daee0ad, RZ ;  /* 0xd2511f5308087825 */ /* 0x002fe800078e00ff */
[--C-:B------:R-:W-:Y:S01]  /*a500*/  FFMA.FTZ R26, R26, c[0x0][0x23c], -R181.reuse ;  /* 0x00008f001a1a7a23 */ /* 0x100fe200000108b5 */
[----:B------:R-:W-:Y:S01]  /*a510*/  LOP3.LUT R0, R169, UR22, R8, 0x96, !PT ;  /* 0x00000016a9007c12 */ /* 0x000fe2000f8e9608 */
[--C-:B------:R-:W-:Y:S01]  /*a520*/  FFMA.FTZ R27, R27, c[0x0][0x23c], -R181.reuse ;  /* 0x00008f001b1b7a23 */ /* 0x100fe200000108b5 */
[----:B------:R-:W-:Y:S01]  /*a530*/  LOP3.LUT R9, R9, UR29, R236, 0x96, !PT ;  /* 0x0000001d09097c12 */ /* 0x000fe2000f8e96ec */
[----:B------:R1:W-:Y:S01]  /*a540*/  MUFU.EX2 R240, R6 ;  /* 0x0000000600f07308 */ /* 0x0003e20000000800 */
[--C-:B------:R-:W-:Y:S02]  /*a550*/  FFMA.FTZ R16, R16, c[0x0][0x23c], -R180.reuse ;  /* 0x00008f0010107a23 */ /* 0x100fe400000108b4 */
[----:B------:R-:W-:Y:S04]  /*a560*/  IMAD.WIDE.U32 R184, R0, -0x326172a9, RZ ;  /* 0xcd9e8d5700b87825 */ /* 0x000fe800078e00ff */
[----:B------:R-:W-:Y:S03]  /*a570*/  IMAD.WIDE.U32 R8, R9, -0x326172a9, RZ ;  /* 0xcd9e8d5709087825 */ /* 0x000fe600078e00ff */
[----:B------:R4:W-:Y:S01]  /*a580*/  MUFU.EX2 R246, R149 ;  /* 0x0000009500f67308 */ /* 0x0009e20000000800 */
[----:B------:R-:W-:Y:S01]  /*a590*/  FFMA.FTZ R17, R17, c[0x0][0x23c], -R180 ;  /* 0x00008f0011117a23 */ /* 0x000fe200000108b4 */
[----:B------:R-:W-:Y:S01]  /*a5a0*/  LOP3.LUT R0, R185, UR21, R8, 0x96, !PT ;  /* 0x00000015b9007c12 */ /* 0x000fe2000f8e9608 */
[--C-:B------:R-:W-:Y:S01]  /*a5b0*/  FFMA.FTZ R18, R18, c[0x0][0x23c], -R181.reuse ;  /* 0x00008f0012127a23 */ /* 0x100fe200000108b5 */
[----:B------:R-:W-:Y:S01]  /*a5c0*/  LOP3.LUT R9, R9, UR27, R188, 0x96, !PT ;  /* 0x0000001b09097c12 */ /* 0x000fe2000f8e96bc */
[--C-:B------:R-:W-:Y:S02]  /*a5d0*/  FFMA.FTZ R19, R19, c[0x0][0x23c], -R181.reuse ;  /* 0x00008f0013137a23 */ /* 0x100fe400000108b5 */
[----:B------:R-:W-:Y:S03]  /*a5e0*/  IMAD.WIDE.U32 R186, R0, -0x2daee0ad, RZ ;  /* 0xd2511f5300ba7825 */ /* 0x000fe600078e00ff */
[----:B------:R5:W-:Y:S01]  /*a5f0*/  MUFU.EX2 R243, R11 ;  /* 0x0000000b00f37308 */ /* 0x000be20000000800 */
[----:B------:R-:W-:Y:S04]  /*a600*/  IMAD.WIDE.U32 R8, R9, -0x2daee0ad, RZ ;  /* 0xd2511f5309087825 */ /* 0x000fe800078e00ff */
[----:B------:R-:W-:Y:S01]  /*a610*/  FADD.FTZ R0, -R3, R150 ;  /* 0x0000009603007221 */ /* 0x000fe20000010100 */
[----:B--2---:R-:W-:Y:S01]  /*a620*/  LOP3.LUT R4, R187, UR13, R8, 0x96, !PT ;  /* 0x0000000dbb047c12 */ /* 0x004fe2000f8e9608 */
[--C-:B------:R-:W-:Y:S01]  /*a630*/  FFMA.FTZ R14, R14, c[0x0][0x23c], -R181.reuse ;  /* 0x00008f000e0e7a23 */ /* 0x100fe200000108b5 */
[----:B------:R-:W-:Y:S01]  /*a640*/  LOP3.LUT R8, R9, UR20, R168, 0x96, !PT ;  /* 0x0000001409087c12 */ /* 0x000fe2000f8e96a8 */
[----:B------:R-:W-:Y:S01]  /*a650*/  FMUL.FTZ R0, R0, c[0x0][0x23c] ;  /* 0x00008f0000007a20 */ /* 0x000fe20000410000 */
[----:B------:R2:W-:Y:S01]  /*a660*/  MUFU.EX2 R195, R7 ;  /* 0x0000000700c37308 */ /* 0x0005e20000000800 */
[----:B---3--:R-:W-:Y:S04]  /*a670*/  IMAD.WIDE.U32 R4, R4, -0x326172a9, RZ ;  /* 0xcd9e8d5704047825 */ /* 0x008fe800078e00ff */
[----:B------:R-:W-:Y:S01]  /*a680*/  IMAD.WIDE.U32 R182, R8, -0x326172a9, RZ ;  /* 0xcd9e8d5708b67825 */ /* 0x000fe200078e00ff */
[C---:B-1----:R-:W-:Y:S02]  /*a690*/  LOP3.LUT R6, R4.reuse, 0xffff, RZ, 0xc0, !PT ;  /* 0x0000ffff04067812 */ /* 0x042fe400078ec0ff */
[----:B------:R-:W-:Y:S01]  /*a6a0*/  SHF.R.U32.HI R8, RZ, 0x10, R4 ;  /* 0x00000010ff087819 */ /* 0x000fe20000011604 */
[--C-:B------:R-:W-:Y:S01]  /*a6b0*/  FFMA.FTZ R15, R15, c[0x0][0x23c], -R181.reuse ;  /* 0x00008f000f0f7a23 */ /* 0x100fe200000108b5 */
[----:B------:R1:W-:Y:S01]  /*a6c0*/  MUFU.EX2 R244, R10 ;  /* 0x0000000a00f47308 */ /* 0x0003e20000000800 */
[----:B------:R-:W-:Y:S01]  /*a6d0*/  LOP3.LUT R5, R5, UR7, R182, 0x96, !PT ;  /* 0x0000000705057c12 */ /* 0x000fe2000f8e96b6 */
[--C-:B------:R-:W-:Y:S01]  /*a6e0*/  FFMA.FTZ R25, R25, c[0x0][0x23c], -R180.reuse ;  /* 0x00008f0019197a23 */ /* 0x100fe200000108b4 */
[----:B----4-:R-:W-:Y:S01]  /*a6f0*/  LOP3.LUT R149, R4, 0xff, RZ, 0xc0, !PT ;  /* 0x000000ff04957812 */ /* 0x010fe200078ec0ff */
[----:B------:R-:W-:Y:S01]  /*a700*/  FFMA.FTZ R28, R28, c[0x0][0x23c], -R180 ;  /* 0x00008f001c1c7a23 */ /* 0x000fe200000108b4 */
[----:B-----5:R-:W-:Y:S01]  /*a710*/  SHF.R.U32.HI R11, RZ, 0x18, R4 ;  /* 0x00000018ff0b7819 */ /* 0x020fe20000011604 */
[--C-:B------:R-:W-:Y:S01]  /*a720*/  FFMA.FTZ R30, R30, c[0x0][0x23c], -R181.reuse ;  /* 0x00008f001e1e7a23 */ /* 0x100fe200000108b5 */
[----:B------:R-:W-:Y:S01]  /*a730*/  LOP3.LUT R4, R5, 0xffff, RZ, 0xc0, !PT ;  /* 0x0000ffff05047812 */ /* 0x000fe200078ec0ff */
[----:B------:R-:W-:Y:S01]  /*a740*/  FFMA.FTZ R31, R31, c[0x0][0x23c], -R181 ;  /* 0x00008f001f1f7a23 */ /* 0x000fe200000108b5 */
[----:B------:R-:W-:Y:S01]  /*a750*/  LOP3.LUT R9, R8, 0xff, RZ, 0xc0, !PT ;  /* 0x000000ff08097812 */ /* 0x000fe200078ec0ff */
[----:B------:R-:W3:Y:S01]  /*a760*/  MUFU.EX2 R2, R2 ;  /* 0x0000000200027308 */ /* 0x000ee20000000800 */
[----:B------:R-:W-:Y:S01]  /*a770*/  LOP3.LUT R8, R5, 0xff, RZ, 0xc0, !PT ;  /* 0x000000ff05087812 */ /* 0x000fe200078ec0ff */
[--C-:B------:R-:W-:Y:S01]  /*a780*/  FFMA.FTZ R29, R29, c[0x0][0x23c], -R180.reuse ;  /* 0x00008f001d1d7a23 */ /* 0x100fe200000108b4 */
[----:B------:R-:W-:Y:S01]  /*a790*/  PRMT R9, R9, 0x5410, R11 ;  /* 0x0000541009097816 */ /* 0x000fe2000000000b */
[----:B------:R-:W-:Y:S01]  /*a7a0*/  FFMA.FTZ R32, R32, c[0x0][0x23c], -R180 ;  /* 0x00008f0020207a23 */ /* 0x000fe200000108b4 */
[----:B--2---:R-:W-:Y:S01]  /*a7b0*/  SHF.R.U32.HI R7, RZ, 0x10, R5 ;  /* 0x00000010ff077819 */ /* 0x004fe20000011605 */
[----:B------:R-:W-:Y:S01]  /*a7c0*/  FFMA.FTZ R34, R34, c[0x0][0x23c], -R181 ;  /* 0x00008f0022227a23 */ /* 0x000fe200000108b5 */
[----:B------:R-:W-:Y:S01]  /*a7d0*/  LOP3.LUT R150, R183, UR14, R184, 0x96, !PT ;  /* 0x0000000eb7967c12 */ /* 0x000fe2000f8e96b8 */
[--C-:B------:R-:W-:Y:S01]  /*a7e0*/  HSET2.LE.AND R171, R9, R249.reuse, PT ;  /* 0x000000f909ab7233 */ /* 0x100fe20003803000 */
[--C-:B------:R-:W-:Y:S01]  /*a7f0*/  FFMA.FTZ R12, R12, c[0x0][0x23c], -R180.reuse ;  /* 0x00008f000c0c7a23 */ /* 0x100fe200000108b4 */
[----:B------:R-:W2:Y:S01]  /*a800*/  MUFU.EX2 R0, R0 ;  /* 0x0000000000007308 */ /* 0x000ea20000000800 */
[----:B------:R-:W-:Y:S02]  /*a810*/  FFMA.FTZ R13, R13, c[0x0][0x23c], -R180 ;  /* 0x00008f000d0d7a23 */ /* 0x000fe400000108b4 */
[----:B------:R-:W-:Y:S01]  /*a820*/  IMAD.WIDE.U32 R150, R150, -0x2daee0ad, RZ ;  /* 0xd2511f5396967825 */ /* 0x000fe200078e00ff */
[----:B-1----:R-:W-:Y:S02]  /*a830*/  SHF.R.U32.HI R10, RZ, 0x8, R6 ;  /* 0x00000008ff0a7819 */ /* 0x002fe40000011606 */
[----:B------:R-:W-:Y:S01]  /*a840*/  SHF.R.U32.HI R6, RZ, 0x18, R5 ;  /* 0x00000018ff067819 */ /* 0x000fe20000011605 */
[----:B------:R-:W-:Y:S01]  /*a850*/  FFMA.FTZ R24, R24, c[0x0][0x23c], -R180 ;  /* 0x00008f0018187a23 */ /* 0x000fe200000108b4 */
[----:B------:R-:W-:Y:S01]  /*a860*/  SHF.R.U32.HI R5, RZ, 0x8, R4 ;  /* 0x00000008ff057819 */ /* 0x000fe20000011604 */
[----:B------:R-:W-:Y:S01]  /*a870*/  FFMA.FTZ R20, R20, c[0x0][0x23c], -R180 ;  /* 0x00008f0014147a23 */ /* 0x000fe200000108b4 */
[----:B------:R-:W-:Y:S01]  /*a880*/  LOP3.LUT R4, R7, 0xff, RZ, 0xc0, !PT ;  /* 0x000000ff07047812 */ /* 0x000fe200078ec0ff */
[----:B------:R-:W-:Y:S01]  /*a890*/  MUFU.EX2 R182, R26 ;  /* 0x0000001a00b67308 */ /* 0x000fe20000000800 */
[----:B------:R-:W-:Y:S01]  /*a8a0*/  PRMT R10, R149, 0x5410, R10 ;  /* 0x00005410950a7816 */ /* 0x000fe2000000000a */
[----:B------:R-:W-:Y:S01]  /*a8b0*/  FFMA.FTZ R21, R21, c[0x0][0x23c], -R180 ;  /* 0x00008f0015157a23 */ /* 0x000fe200000108b4 */
[----:B------:R-:W-:Y:S01]  /*a8c0*/  PRMT R5, R8, 0x5410, R5 ;  /* 0x0000541008057816 */ /* 0x000fe20000000005 */
[----:B---3--:R-:W-:Y:S01]  /*a8d0*/  FMUL.FTZ R8, R2, R156 ;  /* 0x0000009c02087220 */ /* 0x008fe20000410000 */
[----:B------:R-:W-:Y:S01]  /*a8e0*/  PRMT R4, R4, 0x5410, R6 ;  /* 0x0000541004047816 */ /* 0x000fe20000000006 */
[--C-:B------:R-:W-:Y:S01]  /*a8f0*/  HSET2.LE.AND R170, R10, R249.reuse, PT ;  /* 0x000000f90aaa7233 */ /* 0x100fe20003803000 */
[----:B------:R-:W-:Y:S01]  /*a900*/  F2FP.BF16.PACK_AB R6, R241, R242 ;  /* 0x000000f2f106723e */ /* 0x000fe200000010ff */
[--C-:B------:R-:W-:Y:S01]  /*a910*/  HSET2.LE.AND R168, R5, R249.reuse, PT ;  /* 0x000000f905a87233 */ /* 0x100fe20003803000 */
[----:B------:R-:W-:Y:S01]  /*a920*/  F2FP.BF16.PACK_AB R5, R243, R244 ;  /* 0x000000f4f305723e */ /* 0x000fe200000010ff */
[--C-:B------:R-:W-:Y:S01]  /*a930*/  HSET2.LE.AND R169, R4, R249.reuse, PT ;  /* 0x000000f904a97233 */ /* 0x100fe20003803000 */
[----:B------:R-:W-:Y:S01]  /*a940*/  F2FP.BF16.PACK_AB R4, R245, R246 ;  /* 0x000000f6f504723e */ /* 0x000fe200000010ff */
[----:B------:R-:W-:Y:S01]  /*a950*/  FMUL.FTZ R9, R2, R157 ;  /* 0x0000009d02097220 */ /* 0x000fe20000410000 */
[----:B------:R-:W-:Y:S01]  /*a960*/  F2FP.BF16.PACK_AB R7, R195, R240 ;  /* 0x000000f0c307723e */ /* 0x000fe200000010ff */
[----:B--2---:R-:W-:Y:S01]  /*a970*/  FMUL.FTZ R10, R0, R158 ;  /* 0x0000009e000a7220 */ /* 0x004fe20000410000 */
[----:B------:R-:W-:Y:S01]  /*a980*/  LOP3.LUT R170, R170, R4, RZ, 0xc0, !PT ;  /* 0x00000004aaaa7212 */ /* 0x000fe200078ec0ff */
[C---:B------:R-:W-:Y:S01]  /*a990*/  FMUL.FTZ R4, R2.reuse, R152 ;  /* 0x0000009802047220 */ /* 0x040fe20000410000 */
[----:B------:R-:W-:Y:S01]  /*a9a0*/  LOP3.LUT R171, R171, R5, RZ, 0xc0, !PT ;  /* 0x00000005abab7212 */ /* 0x000fe200078ec0ff */
[----:B------:R-:W-:Y:S01]  /*a9b0*/  FMUL.FTZ R5, R2, R153 ;  /* 0x0000009902057220 */ /* 0x000fe20000410000 */
[----:B------:R-:W-:Y:S01]  /*a9c0*/  LOP3.LUT R168, R168, R6, RZ, 0xc0, !PT ;  /* 0x00000006a8a87212 */ /* 0x000fe200078ec0ff */
[C---:B------:R-:W-:Y:S01]  /*a9d0*/  FMUL.FTZ R6, R0.reuse, R154 ;  /* 0x0000009a00067220 */ /* 0x040fe20000410000 */
[----:B------:R-:W-:Y:S01]  /*a9e0*/  LOP3.LUT R169, R169, R7, RZ, 0xc0, !PT ;  /* 0x00000007a9a97212 */ /* 0x000fe200078ec0ff */
[C---:B------:R-:W-:Y:S01]  /*a9f0*/  FMUL.FTZ R7, R0.reuse, R155 ;  /* 0x0000009b00077220 */ /* 0x040fe20000410000 */
[----:B------:R1:W-:Y:S01]  /*aa00*/  MUFU.EX2 R194, R16 ;  /* 0x0000001000c27308 */ /* 0x0003e20000000800 */
[----:B------:R-:W2:Y:S01]  /*aa10*/  LDSM.16.MT88.4 R152, [R200+0x10000] ;  /* 0x01000000c898783b */ /* 0x000ea20000004200 */
[----:B------:R-:W-:Y:S02]  /*aa20*/  FMUL.FTZ R11, R0, R159 ;  /* 0x0000009f000b7220 */ /* 0x000fe40000410000 */
[C---:B------:R-:W-:Y:S02]  /*aa30*/  FMUL.FTZ R36, R2.reuse, R36 ;  /* 0x0000002402247220 */ /* 0x040fe40000410000 */
[C---:B------:R-:W-:Y:S03]  /*aa40*/  HMMA.16816.F32.BF16 R4, R168.reuse, R172, R4 ;  /* 0x000000aca804723c */ /* 0x040fe60000041804 */
[----:B------:R-:W3:Y:S01]  /*aa50*/  LDSM.16.MT88.4 R156, [R199+0x10000] ;  /* 0x01000000c79c783b */ /* 0x000ee20000004200 */
[----:B------:R4:W-:Y:S01]  /*aa60*/  MUFU.EX2 R193, R17 ;  /* 0x0000001100c17308 */ /* 0x0009e20000000800 */
[----:B------:R-:W-:Y:S02]  /*aa70*/  FMUL.FTZ R37, R2, R37 ;  /* 0x0000002502257220 */ /* 0x000fe40000410000 */
[C---:B------:R-:W-:Y:S01]  /*aa80*/  FMUL.FTZ R38, R0.reuse, R38 ;  /* 0x0000002600267220 */ /* 0x040fe20000410000 */
[C---:B------:R-:W-:Y:S03]  /*aa90*/  HMMA.16816.F32.BF16 R8, R168.reuse, R174, R8 ;  /* 0x000000aea808723c */ /* 0x040fe60000041808 */
[----:B------:R-:W5:Y:S01]  /*aaa0*/  LDSM.16.MT88.4 R172, [R197+0x12000] ;  /* 0x01200000c5ac783b */ /* 0x000f620000004200 */
[----:B------:R-:W-:Y:S02]  /*aab0*/  FMUL.FTZ R39, R0, R39 ;  /* 0x0000002700277220 */ /* 0x000fe40000410000 */
[C---:B------:R-:W-:Y:S01]  /*aac0*/  FMUL.FTZ R40, R2.reuse, R40 ;  /* 0x0000002802287220 */ /* 0x040fe20000410000 */
[----:B------:R2:W-:Y:S01]  /*aad0*/  MUFU.EX2 R192, R18 ;  /* 0x0000001200c07308 */ /* 0x0005e20000000800 */
[----:B------:R-:W-:Y:S03]  /*aae0*/  FMUL.FTZ R41, R2, R41 ;  /* 0x0000002902297220 */ /* 0x000fe60000410000 */
[C---:B------:R-:W-:Y:S03]  /*aaf0*/  HMMA.16816.F32.BF16 R36, R168.reuse, R176, R36 ;  /* 0x000000b0a824723c */ /* 0x040fe60000041824 */
[C---:B------:R-:W-:Y:S02]  /*ab00*/  FMUL.FTZ R42, R0.reuse, R42 ;  /* 0x0000002a002a7220 */ /* 0x040fe40000410000 */
[----:B------:R-:W-:Y:S01]  /*ab10*/  FMUL.FTZ R43, R0, R43 ;  /* 0x0000002b002b7220 */ /* 0x000fe20000410000 */
[----:B------:R3:W-:Y:S01]  /*ab20*/  MUFU.EX2 R191, R19 ;  /* 0x0000001300bf7308 */ /* 0x0007e20000000800 */
[----:B-1----:R-:W-:Y:S01]  /*ab30*/  FMUL.FTZ R16, R2, R160 ;  /* 0x000000a002107220 */ /* 0x002fe20000410000 */
[----:B------:R-:W-:Y:S01]  /*ab40*/  LOP3.LUT R176, R150, 0xff, RZ, 0xc0, !PT ;  /* 0x000000ff96b07812 */ /* 0x000fe200078ec0ff */
[C---:B----4-:R-:W-:Y:S03]  /*ab50*/  FMUL.FTZ R17, R2.reuse, R161 ;  /* 0x000000a102117220 */ /* 0x050fe60000410000 */
[C---:B------:R-:W-:Y:S03]  /*ab60*/  HMMA.16816.F32.BF16 R40, R168.reuse, R178, R40 ;  /* 0x000000b2a828723c */ /* 0x040fe60000041828 */
[C---:B------:R-:W-:Y:S01]  /*ab70*/  FMUL.FTZ R44, R2.reuse, R44 ;  /* 0x0000002c022c7220 */ /* 0x040fe20000410000 */
[----:B------:R-:W-:Y:S01]  /*ab80*/  MUFU.EX2 R179, R27 ;  /* 0x0000001b00b37308 */ /* 0x000fe20000000800 */
[----:B------:R-:W-:Y:S02]  /*ab90*/  FMUL.FTZ R45, R2, R45 ;  /* 0x0000002d022d7220 */ /* 0x000fe40000410000 */
[C---:B------:R-:W-:Y:S02]  /*aba0*/  FMUL.FTZ R46, R0.reuse, R46 ;  /* 0x0000002e002e7220 */ /* 0x040fe40000410000 */
[C---:B------:R-:W-:Y:S03]  /*abb0*/  FMUL.FTZ R47, R0.reuse, R47 ;  /* 0x0000002f002f7220 */ /* 0x040fe60000410000 */
[----:B--2---:R-:W-:Y:S02]  /*abc0*/  FMUL.FTZ R18, R0, R162 ;  /* 0x000000a200127220 */ /* 0x004fe40000410000 */
[C---:B------:R-:W-:Y:S01]  /*abd0*/  FMUL.FTZ R48, R2.reuse, R48 ;  /* 0x0000003002307220 */ /* 0x040fe20000410000 */
[----:B------:R1:W-:Y:S01]  /*abe0*/  MUFU.EX2 R185, R15 ;  /* 0x0000000f00b97308 */ /* 0x0003e20000000800 */
[C---:B------:R-:W-:Y:S03]  /*abf0*/  HMMA.16816.F32.BF16 R44, R168.reuse, R152, R44 ;  /* 0x00000098a82c723c */ /* 0x040fe6000004182c */
[----:B------:R-:W-:Y:S02]  /*ac00*/  FMUL.FTZ R49, R2, R49 ;  /* 0x0000003102317220 */ /* 0x000fe40000410000 */
[C---:B------:R-:W-:Y:S02]  /*ac10*/  FMUL.FTZ R50, R0.reuse, R50 ;  /* 0x0000003200327220 */ /* 0x040fe40000410000 */
[C---:B------:R-:W-:Y:S02]  /*ac20*/  FMUL.FTZ R51, R0.reuse, R51 ;  /* 0x0000003300337220 */ /* 0x040fe40000410000 */
[----:B---3--:R-:W-:Y:S01]  /*ac30*/  FMUL.FTZ R19, R0, R163 ;  /* 0x000000a300137220 */ /* 0x008fe20000410000 */
[----:B------:R-:W-:Y:S01]  /*ac40*/  MUFU.EX2 R183, R25 ;  /* 0x0000001900b77308 */ /* 0x000fe20000000800 */
[----:B------:R-:W-:Y:S01]  /*ac50*/  LDSM.16.MT88.4 R160, [R197+0x10800] ;  /* 0x01080000c5a0783b */ /* 0x000fe20000004200 */
[C---:B------:R-:W-:Y:S02]  /*ac60*/  FMUL.FTZ R52, R2.reuse, R52 ;  /* 0x0000003402347220 */ /* 0x040fe40000410000 */
[C---:B------:R-:W-:Y:S03]  /*ac70*/  HMMA.16816.F32.BF16 R48, R168.reuse, R154, R48 ;  /* 0x0000009aa830723c */ /* 0x040fe60000041830 */
[----:B------:R-:W-:Y:S02]  /*ac80*/  FMUL.FTZ R53, R2, R53 ;  /* 0x0000003502357220 */ /* 0x000fe40000410000 */
[----:B------:R-:W2:Y:S01]  /*ac90*/  LDSM.16.MT88.4 R152, [R198+0x12000] ;  /* 0x01200000c698783b */ /* 0x000ea20000004200 */
[C---:B------:R-:W-:Y:S01]  /*aca0*/  FMUL.FTZ R54, R0.reuse, R54 ;  /* 0x0000003600367220 */ /* 0x040fe20000410000 */
[----:B------:R3:W-:Y:S01]  /*acb0*/  MUFU.EX2 R190, R12 ;  /* 0x0000000c00be7308 */ /* 0x0007e20000000800 */
[C---:B------:R-:W-:Y:S04]  /*acc0*/  FMUL.FTZ R55, R0.reuse, R55 ;  /* 0x0000003700377220 */ /* 0x040fe80000410000 */
[----:B-1----:R-:W-:Y:S02]  /*acd0*/  FMUL.FTZ R15, R0, R167 ;  /* 0x000000a7000f7220 */ /* 0x002fe40000410000 */
[C---:B------:R-:W-:Y:S01]  /*ace0*/  FMUL.FTZ R56, R2.reuse, R56 ;  /* 0x0000003802387220 */ /* 0x040fe20000410000 */
[C---:B------:R-:W-:Y:S02]  /*acf0*/  HMMA.16816.F32.BF16 R52, R168.reuse, R156, R52 ;  /* 0x0000009ca834723c */ /* 0x040fe40000041834 */
[----:B------:R1:W4:Y:S01]  /*ad00*/  MUFU.EX2 R187, R13 ;  /* 0x0000000d00bb7308 */ /* 0x0003220000000800 */
[----:B------:R-:W-:Y:S02]  /*ad10*/  FMUL.FTZ R57, R2, R57 ;  /* 0x0000003902397220 */ /* 0x000fe40000410000 */
[C---:B------:R-:W-:Y:S02]  /*ad20*/  FMUL.FTZ R58, R0.reuse, R58 ;  /* 0x0000003a003a7220 */ /* 0x040fe40000410000 */
[----:B------:R-:W-:Y:S02]  /*ad30*/  FMUL.FTZ R59, R0, R59 ;  /* 0x0000003b003b7220 */ /* 0x000fe40000410000 */
[C---:B------:R-:W-:Y:S03]  /*ad40*/  FMUL.FTZ R60, R2.reuse, R60 ;  /* 0x0000003c023c7220 */ /* 0x040fe60000410000 */
[----:B------:R-:W-:Y:S01]  /*ad50*/  FMUL.FTZ R61, R2, R61 ;  /* 0x0000003d023d7220 */ /* 0x000fe20000410000 */
[----:B------:R-:W-:Y:S01]  /*ad60*/  MUFU.EX2 R184, R24 ;  /* 0x0000001800b87308 */ /* 0x000fe20000000800 */
[C---:B------:R-:W-:Y:S01]  /*ad70*/  HMMA.16816.F32.BF16 R56, R168.reuse, R158, R56 ;  /* 0x0000009ea838723c */ /* 0x040fe20000041838 */
[----:B------:R-:W4:Y:S02]  /*ad80*/  LDSM.16.MT88.4 R156, [R200+0x12000] ;  /* 0x01200000c89c783b */ /* 0x000f240000004200 */
[C---:B------:R-:W-:Y:S01]  /*ad90*/  FMUL.FTZ R62, R0.reuse, R62 ;  /* 0x0000003e003e7220 */ /* 0x040fe20000410000 */
[----:B---3--:R-:W-:Y:S01]  /*ada0*/  LOP3.LUT R12, R151, UR28, R186, 0x96, !PT ;  /* 0x0000001c970c7c12 */ /* 0x008fe2000f8e96ba */
[----:B------:R-:W-:Y:S02]  /*adb0*/  FMUL.FTZ R63, R0, R63 ;  /* 0x0000003f003f7220 */ /* 0x000fe40000410000 */
[C---:B------:R-:W-:Y:S01]  /*adc0*/  FMUL.FTZ R64, R2.reuse, R64 ;  /* 0x0000004002407220 */ /* 0x040fe20000410000 */
[--C-:B------:R-:W-:Y:S01]  /*add0*/  SHF.R.U32.HI R149, RZ, 0x10, R12.reuse ;  /* 0x00000010ff957819 */ /* 0x100fe2000001160c */
[----:B------:R-:W-:Y:S01]  /*ade0*/  FMUL.FTZ R65, R2, R65 ;  /* 0x0000004102417220 */ /* 0x000fe20000410000 */
[----:B------:R3:W2:Y:S02]  /*adf0*/  MUFU.EX2 R186, R14 ;  /* 0x0000000e00ba7308 */ /* 0x0006a40000000800 */
[C---:B-----5:R-:W-:Y:S03]  /*ae00*/  HMMA.16816.F32.BF16 R60, R168.reuse, R172, R60 ;  /* 0x000000aca83c723c */ /* 0x060fe6000004183c */
[----:B------:R-:W-:Y:S01]  /*ae10*/  FMUL.FTZ R66, R0, R66 ;  /* 0x0000004200427220 */ /* 0x000fe20000410000 */
[----:B-1----:R-:W-:Y:S01]  /*ae20*/  LOP3.LUT R13, R150, 0xffff, RZ, 0xc0, !PT ;  /* 0x0000ffff960d7812 */ /* 0x002fe200078ec0ff */
[----:B------:R-:W-:Y:S01]  /*ae30*/  FMUL.FTZ R67, R0, R67 ;  /* 0x0000004300437220 */ /* 0x000fe20000410000 */
[----:B------:R-:W-:Y:S01]  /*ae40*/  SHF.R.U32.HI R151, RZ, 0x18, R12 ;  /* 0x00000018ff977819 */ /* 0x000fe2000001160c */
[C---:B------:R-:W-:Y:S01]  /*ae50*/  FMUL.FTZ R68, R2.reuse, R68 ;  /* 0x0000004402447220 */ /* 0x040fe20000410000 */
[----:B------:R-:W1:Y:S01]  /*ae60*/  MUFU.EX2 R178, R20 ;  /* 0x0000001400b27308 */ /* 0x000e620000000800 */
[----:B------:R-:W-:Y:S03]  /*ae70*/  FMUL.FTZ R69, R2, R69 ;  /* 0x0000004502457220 */ /* 0x000fe60000410000 */
[C---:B------:R-:W-:Y:S01]  /*ae80*/  HMMA.16816.F32.BF16 R64, R168.reuse, R174, R64 ;  /* 0x000000aea840723c */ /* 0x040fe20000041840 */
[----:B------:R-:W5:Y:S02]  /*ae90*/  LDSM.16.MT88.4 R172, [R199+0x12000] ;  /* 0x01200000c7ac783b */ /* 0x000f640000004200 */
[C---:B------:R-:W-:Y:S01]  /*aea0*/  FMUL.FTZ R70, R0.reuse, R70 ;  /* 0x0000004600467220 */ /* 0x040fe20000410000 */
[----:B------:R-:W-:Y:S01]  /*aeb0*/  LOP3.LUT R149, R149, 0xff, RZ, 0xc0, !PT ;  /* 0x000000ff95957812 */ /* 0x000fe200078ec0ff */
[----:B------:R-:W-:Y:S01]  /*aec0*/  FMUL.FTZ R71, R0, R71 ;  /* 0x0000004700477220 */ /* 0x000fe20000410000 */
[----:B------:R-:W-:Y:S01]  /*aed0*/  MUFU.EX2 R177, R21 ;  /* 0x0000001500b17308 */ /* 0x000fe20000000800 */
[C---:B------:R-:W-:Y:S01]  /*aee0*/  FMUL.FTZ R72, R2.reuse, R72 ;  /* 0x0000004802487220 */ /* 0x040fe20000410000 */
[----:B------:R-:W-:Y:S01]  /*aef0*/  PRMT R149, R149, 0x5410, R151 ;  /* 0x0000541095957816 */ /* 0x000fe20000000097 */
[----:B------:R-:W-:Y:S03]  /*af00*/  FMUL.FTZ R73, R2, R73 ;  /* 0x0000004902497220 */ /* 0x000fe60000410000 */
[C---:B--2---:R-:W-:Y:S03]  /*af10*/  HMMA.16816.F32.BF16 R68, R168.reuse, R152, R68 ;  /* 0x00000098a844723c */ /* 0x044fe60000041844 */
[C---:B------:R-:W-:Y:S01]  /*af20*/  FMUL.FTZ R74, R0.reuse, R74 ;  /* 0x0000004a004a7220 */ /* 0x040fe20000410000 */
[----:B----4-:R-:W-:Y:S01]  /*af30*/  F2FP.BF16.PACK_AB R151, R187, R190 ;  /* 0x000000bebb97723e */ /* 0x010fe200000010ff */
[C---:B------:R-:W-:Y:S02]  /*af40*/  FMUL.FTZ R75, R0.reuse, R75 ;  /* 0x0000004b004b7220 */ /* 0x040fe40000410000 */
[----:B---3--:R-:W-:Y:S02]  /*af50*/  FMUL.FTZ R14, R0, R166 ;  /* 0x000000a6000e7220 */ /* 0x008fe40000410000 */
[C---:B------:R-:W-:Y:S03]  /*af60*/  FMUL.FTZ R76, R2.reuse, R76 ;  /* 0x0000004c024c7220 */ /* 0x040fe60000410000 */
[C---:B------:R-:W-:Y:S01]  /*af70*/  HMMA.16816.F32.BF16 R72, R168.reuse, R154, R72 ;  /* 0x0000009aa848723c */ /* 0x040fe20000041848 */
[----:B------:R-:W2:Y:S02]  /*af80*/  LDSM.16.MT88.4 R152, [R197+0x14000] ;  /* 0x01400000c598783b */ /* 0x000ea40000004200 */
[----:B------:R-:W-:Y:S02]  /*af90*/  FMUL.FTZ R77, R2, R77 ;  /* 0x0000004d024d7220 */ /* 0x000fe40000410000 */
[C---:B------:R-:W-:Y:S02]  /*afa0*/  FMUL.FTZ R78, R0.reuse, R78 ;  /* 0x0000004e004e7220 */ /* 0x040fe40000410000 */
[----:B------:R-:W-:Y:S02]  /*afb0*/  FMUL.FTZ R79, R0, R79 ;  /* 0x0000004f004f7220 */ /* 0x000fe40000410000 */
[C---:B------:R-:W-:Y:S03]  /*afc0*/  FMUL.FTZ R80, R2.reuse, R80 ;  /* 0x0000005002507220 */ /* 0x040fe60000410000 */
[----:B------:R-:W-:Y:S02]  /*afd0*/  FMUL.FTZ R81, R2, R81 ;  /* 0x0000005102517220 */ /* 0x000fe40000410000 */
[C---:B------:R-:W-:Y:S03]  /*afe0*/  HMMA.16816.F32.BF16 R76, R168.reuse, R156, R76 ;  /* 0x0000009ca84c723c */ /* 0x040fe6000004184c */
        /* <DEDUP_REMOVED lines=10> */
[C---:B-----5:R-:W-:Y:S03]  /*b090*/  HMMA.16816.F32.BF16 R84, R168.reuse, R172, R84 ;  /* 0x000000aca854723c */ /* 0x060fe60000041854 */
        /* <DEDUP_REMOVED lines=74> */
[C---:B------:R-:W-:Y:S01]  /*b540*/  FMUL.FTZ R144, R2.reuse, R144 ;  /* 0x0000009002907220 */ /* 0x040fe20000410000 */
[C---:B--2---:R-:W-:Y:S04]  /*b550*/  HMMA.16816.F32.BF16 R16, R168.reuse, R152, R16 ;  /* 0x00000098a810723c */ /* 0x044fe80000041810 */
[----:B------:R-:W-:Y:S02]  /*b560*/  FMUL.FTZ R145, R2, R145 ;  /* 0x0000009102917220 */ /* 0x000fe40000410000 */
[C---:B------:R-:W-:Y:S01]  /*b570*/  FMUL.FTZ R146, R0.reuse, R146 ;  /* 0x0000009200927220 */ /* 0x040fe20000410000 */
[----:B------:R-:W-:Y:S01]  /*b580*/  SHF.R.U32.HI R153, RZ, 0x10, R150 ;  /* 0x00000010ff997819 */ /* 0x000fe20000011696 */
[C---:B------:R-:W-:Y:S04]  /*b590*/  HMMA.16816.F32.BF16 R140, R168.reuse, R154, R140 ;  /* 0x0000009aa88c723c */ /* 0x040fe8000004188c */
[----:B------:R-:W-:Y:S01]  /*b5a0*/  FMUL.FTZ R147, R0, R147 ;  /* 0x0000009300937220 */ /* 0x000fe20000410000 */
[----:B------:R-:W-:Y:S01]  /*b5b0*/  LOP3.LUT R152, R12, 0xff, RZ, 0xc0, !PT ;  /* 0x000000ff0c987812 */ /* 0x000fe200078ec0ff */
[----:B------:R-:W-:Y:S01]  /*b5c0*/  FFMA.FTZ R180, R33, c[0x0][0x23c], -R180 ;  /* 0x00008f0021b47a23 */ /* 0x000fe200000108b4 */
[----:B------:R-:W-:Y:S01]  /*b5d0*/  SHF.R.U32.HI R154, RZ, 0x8, R13 ;  /* 0x00000008ff9a7819 */ /* 0x000fe2000001160d */
[----:B------:R-:W-:Y:S01]  /*b5e0*/  FFMA.FTZ R22, R22, c[0x0][0x23c], -R181 ;  /* 0x00008f0016167a23 */ /* 0x000fe200000108b5 */
[----:B------:R-:W-:Y:S02]  /*b5f0*/  LOP3.LUT R13, R12, 0xffff, RZ, 0xc0, !PT ;  /* 0x0000ffff0c0d7812 */ /* 0x000fe400078ec0ff */
[C---:B---3--:R-:W-:Y:S01]  /*b600*/  HMMA.16816.F32.BF16 R144, R168.reuse, R156, R144 ;  /* 0x0000009ca890723c */ /* 0x048fe20000041890 */
[----:B------:R-:W-:Y:S02]  /*b610*/  MUFU.EX2 R180, R180 ;  /* 0x000000b400b47308 */ /* 0x000fe40000000800 */
[----:B------:R-:W-:Y:S01]  /*b620*/  SHF.R.U32.HI R155, RZ, 0x18, R150 ;  /* 0x00000018ff9b7819 */ /* 0x000fe20000011696 */
[C---:B------:R-:W-:Y:S01]  /*b630*/  FMUL.FTZ R12, R2.reuse, R164 ;  /* 0x000000a4020c7220 */ /* 0x040fe20000410000 */
[----:B------:R-:W-:Y:S01]  /*b640*/  SHF.R.U32.HI R150, RZ, 0x8, R13 ;  /* 0x00000008ff967819 */ /* 0x000fe2000001160d */
[----:B------:R-:W-:Y:S01]  /*b650*/  FMUL.FTZ R13, R2, R165 ;  /* 0x000000a5020d7220 */ /* 0x000fe20000410000 */
[----:B------:R-:W-:Y:S01]  /*b660*/  LOP3.LUT R153, R153, 0xff, RZ, 0xc0, !PT ;  /* 0x000000ff99997812 */ /* 0x000fe200078ec0ff */
[----:B------:R-:W-:Y:S01]  /*b670*/  FFMA.FTZ R23, R23, c[0x0][0x23c], -R181 ;  /* 0x00008f0017177a23 */ /* 0x000fe200000108b5 */
[----:B------:R-:W-:Y:S02]  /*b680*/  PRMT R154, R176, 0x5410, R154 ;  /* 0x00005410b09a7816 */ /* 0x000fe4000000009a */
[----:B------:R-:W2:Y:S01]  /*b690*/  MUFU.EX2 R176, R22 ;  /* 0x0000001600b07308 */ /* 0x000ea20000000800 */
[----:B------:R-:W-:Y:S01]  /*b6a0*/  PRMT R153, R153, 0x5410, R155 ;  /* 0x0000541099997816 */ /* 0x000fe2000000009b */
[----:B------:R-:W-:Y:S01]  /*b6b0*/  HMMA.16816.F32.BF16 R12, R168, R158, R12 ;  /* 0x0000009ea80c723c */ /* 0x000fe2000004180c */
[----:B------:R-:W3:Y:S02]  /*b6c0*/  LDSM.16.MT88.4 R156, [R200+0x10800] ;  /* 0x01080000c89c783b */ /* 0x000ee40000004200 */
[----:B------:R-:W-:Y:S01]  /*b6d0*/  PRMT R152, R152, 0x5410, R150 ;  /* 0x0000541098987816 */ /* 0x000fe20000000096 */
[--C-:B------:R-:W-:Y:S01]  /*b6e0*/  HSET2.LE.AND R154, R154, R249.reuse, PT ;  /* 0x000000f99a9a7233 */ /* 0x100fe20003803000 */
[----:B------:R-:W-:Y:S01]  /*b6f0*/  F2FP.BF16.PACK_AB R164, R185, R186 ;  /* 0x000000bab9a4723e */ /* 0x000fe200000010ff */
[--C-:B------:R-:W-:Y:S01]  /*b700*/  HSET2.LE.AND R155, R153, R249.reuse, PT ;  /* 0x000000f9999b7233 */ /* 0x100fe20003803000 */
[----:B------:R-:W-:Y:S01]  /*b710*/  F2FP.BF16.PACK_AB R150, R191, R192 ;  /* 0x000000c0bf96723e */ /* 0x000fe200000010ff */
[--C-:B------:R-:W-:Y:S01]  /*b720*/  HSET2.LE.AND R152, R152, R249.reuse, PT ;  /* 0x000000f998987233 */ /* 0x100fe20003803000 */
[----:B------:R-:W-:Y:S03]  /*b730*/  LDSM.16.MT88.4 R168, [R197+0x12800] ;  /* 0x01280000c5a8783b */ /* 0x000fe60000004200 */
[--C-:B------:R-:W-:Y:S01]  /*b740*/  HSET2.LE.AND R153, R149, R249.reuse, PT ;  /* 0x000000f995997233 */ /* 0x100fe20003803000 */
[----:B------:R-:W-:Y:S01]  /*b750*/  F2FP.BF16.PACK_AB R149, R193, R194 ;  /* 0x000000c2c195723e */ /* 0x000fe200000010ff */
[----:B------:R-:W-:Y:S01]  /*b760*/  FFMA.FTZ R181, R35, c[0x0][0x23c], -R181 ;  /* 0x00008f0023b57a23 */ /* 0x000fe200000108b5 */
[----:B------:R-:W-:Y:S01]  /*b770*/  LOP3.LUT R155, R155, R150, RZ, 0xc0, !PT ;  /* 0x000000969b9b7212 */ /* 0x000fe200078ec0ff */
[----:B------:R-:W-:Y:S01]  /*b780*/  FFMA.FTZ R2, R2, R247, R242 ;  /* 0x000000f702027223 */ /* 0x000fe200000100f2 */
[----:B------:R-:W-:Y:S01]  /*b790*/  LOP3.LUT R154, R154, R149, RZ, 0xc0, !PT ;  /* 0x000000959a9a7212 */ /* 0x000fe200078ec0ff */
[----:B------:R-:W-:Y:S01]  /*b7a0*/  FFMA.FTZ R0, R0, R248, R240 ;  /* 0x000000f800007223 */ /* 0x000fe200000100f0 */
[----:B------:R-:W-:Y:S01]  /*b7b0*/  LOP3.LUT R152, R152, R151, RZ, 0xc0, !PT ;  /* 0x0000009798987212 */ /* 0x000fe200078ec0ff */
[----:B------:R-:W-:Y:S01]  /*b7c0*/  MUFU.EX2 R181, R181 ;  /* 0x000000b500b57308 */ /* 0x000fe20000000800 */
[----:B------:R-:W-:Y:S01]  /*b7d0*/  LOP3.LUT R153, R153, R164, RZ, 0xc0, !PT ;  /* 0x000000a499997212 */ /* 0x000fe200078ec0ff */
[----:B------:R-:W-:Y:S01]  /*b7e0*/  FADD.FTZ R2, R241, R2 ;  /* 0x00000002f1027221 */ /* 0x000fe20000010000 */
[----:B------:R-:W5:Y:S01]  /*b7f0*/  LDSM.16.MT88.4 R164, [R199+0x10800] ;  /* 0x01080000c7a4783b */ /* 0x000f620000004200 */
[----:B------:R-:W-:Y:S01]  /*b800*/  MOV R149, UR30 ;  /* 0x0000001e00957c02 */ /* 0x000fe20008000f00 */
[----:B------:R-:W-:Y:S02]  /*b810*/  FADD.FTZ R0, R195, R0 ;  /* 0x00000000c3007221 */ /* 0x000fe40000010000 */
[----:B------:R-:W-:Y:S01]  /*b820*/  FADD.FTZ R2, R246, R2 ;  /* 0x00000002f6027221 */ /* 0x000fe20000010000 */
[C---:B------:R-:W-:Y:S05]  /*b830*/  HMMA.16816.F32.BF16 R4, R152.reuse, R160, R4 ;  /* 0x000000a09804723c */ /* 0x040fea0000041804 */
[----:B------:R-:W-:Y:S01]  /*b840*/  LOP3.LUT R149, R239, UR19, R149, 0x96, !PT ;  /* 0x00000013ef957c12 */ /* 0x000fe2000f8e9695 */
[----:B------:R-:W-:Y:S02]  /*b850*/  FADD.FTZ R0, R244, R0 ;  /* 0x00000000f4007221 */ /* 0x000fe40000010000 */
[C---:B------:R-:W-:Y:S01]  /*b860*/  HMMA.16816.F32.BF16 R8, R152.reuse, R162, R8 ;  /* 0x000000a29808723c */ /* 0x040fe20000041808 */
[----:B------:R-:W1:Y:S03]  /*b870*/  LDSM.16.MT88.4 R160, [R198+0x12800] ;  /* 0x01280000c6a0783b */ /* 0x000e660000004200 */
[----:B------:R-:W-:Y:S02]  /*b880*/  FADD.FTZ R2, R245, R2 ;  /* 0x00000002f5027221 */ /* 0x000fe40000010000 */
[----:B------:R-:W-:Y:S02]  /*b890*/  FADD.FTZ R0, R243, R0 ;  /* 0x00000000f3007221 */ /* 0x000fe40000010000 */
[C---:B----4-:R-:W-:Y:S04]  /*b8a0*/  HMMA.16816.F32.BF16 R36, R152.reuse, R172, R36 ;  /* 0x000000ac9824723c */ /* 0x050fe80000041824 */
[----:B------:R-:W-:Y:S02]  /*b8b0*/  FADD.FTZ R2, R190, R2 ;  /* 0x00000002be027221 */ /* 0x000fe40000010000 */
[----:B------:R-:W-:Y:S02]  /*b8c0*/  FADD.FTZ R0, R186, R0 ;  /* 0x00000000ba007221 */ /* 0x000fe40000010000 */
[C---:B------:R-:W-:Y:S01]  /*b8d0*/  HMMA.16816.F32.BF16 R40, R152.reuse, R174, R40 ;  /* 0x000000ae9828723c */ /* 0x040fe20000041828 */
[----:B------:R-:W4:Y:S03]  /*b8e0*/  LDSM.16.MT88.4 R172, [R200+0x12800] ;  /* 0x01280000c8ac783b */ /* 0x000f260000004200 */
[----:B------:R-:W-:Y:S02]  /*b8f0*/  FADD.FTZ R2, R187, R2 ;  /* 0x00000002bb027221 */ /* 0x000fe40000010000 */
[----:B------:R-:W-:Y:S02]  /*b900*/  FADD.FTZ R0, R185, R0 ;  /* 0x00000000b9007221 */ /* 0x000fe40000010000 */
[C---:B---3--:R-:W-:Y:S04]  /*b910*/  HMMA.16816.F32.BF16 R44, R152.reuse, R156, R44 ;  /* 0x0000009c982c723c */ /* 0x048fe8000004182c */
[----:B------:R-:W-:Y:S02]  /*b920*/  FADD.FTZ R2, R194, R2 ;  /* 0x00000002c2027221 */ /* 0x000fe40000010000 */
[----:B------:R-:W-:Y:S02]  /*b930*/  FADD.FTZ R0, R192, R0 ;  /* 0x00000000c0007221 */ /* 0x000fe40000010000 */
[C---:B------:R-:W-:Y:S01]  /*b940*/  HMMA.16816.F32.BF16 R48, R152.reuse, R158, R48 ;  /* 0x0000009e9830723c */ /* 0x040fe20000041830 */
[----:B------:R-:W3:Y:S03]  /*b950*/  LDSM.16.MT88.4 R156, [R199+0x12800] ;  /* 0x01280000c79c783b */ /* 0x000ee60000004200 */
[----:B------:R-:W-:Y:S02]  /*b960*/  FADD.FTZ R2, R193, R2 ;  /* 0x00000002c1027221 */ /* 0x000fe40000010000 */
[----:B------:R-:W-:Y:S02]  /*b970*/  FADD.FTZ R0, R191, R0 ;  /* 0x00000000bf007221 */ /* 0x000fe40000010000 */
[C---:B-----5:R-:W-:Y:S04]  /*b980*/  HMMA.16816.F32.BF16 R52, R152.reuse, R164, R52 ;  /* 0x000000a49834723c */ /* 0x060fe80000041834 */
[----:B-1----:R-:W-:Y:S02]  /*b990*/  FADD.FTZ R2, R178, R2 ;  /* 0x00000002b2027221 */ /* 0x002fe40000010000 */
[----:B--2---:R-:W-:Y:S02]  /*b9a0*/  FADD.FTZ R0, R176, R0 ;  /* 0x00000000b0007221 */ /* 0x004fe40000010000 */
[C---:B------:R-:W-:Y:S01]  /*b9b0*/  HMMA.16816.F32.BF16 R56, R152.reuse, R166, R56 ;  /* 0x000000a69838723c */ /* 0x040fe20000041838 */
[----:B------:R-:W1:Y:S03]  /*b9c0*/  LDSM.16.MT88.4 R164, [R197+0x14800] ;  /* 0x01480000c5a4783b */ /* 0x000e660000004200 */
[----:B------:R-:W-:Y:S04]  /*b9d0*/  FADD.FTZ R2, R177, R2 ;  /* 0x00000002b1027221 */ /* 0x000fe80000010000 */
[C---:B------:R-:W-:Y:S04]  /*b9e0*/  HMMA.16816.F32.BF16 R60, R152.reuse, R168, R60 ;  /* 0x000000a8983c723c */ /* 0x040fe8000004183c */
[----:B------:R-:W-:Y:S04]  /*b9f0*/  FADD.FTZ R2, R184, R2 ;  /* 0x00000002b8027221 */ /* 0x000fe80000010000 */
[C---:B------:R-:W-:Y:S01]  /*ba00*/  HMMA.16816.F32.BF16 R64, R152.reuse, R170, R64 ;  /* 0x000000aa9840723c */ /* 0x040fe20000041840 */
[----:B------:R-:W2:Y:S03]  /*ba10*/  LDSM.16.MT88.4 R168, [R198+0x14800] ;  /* 0x01480000c6a8783b */ /* 0x000ea60000004200 */
[----:B------:R-:W-:Y:S04]  /*ba20*/  FADD.FTZ R2, R183, R2 ;  /* 0x00000002b7027221 */ /* 0x000fe80000010000 */
[C---:B------:R-:W-:Y:S08]  /*ba30*/  HMMA.16816.F32.BF16 R68, R152.reuse, R160, R68 ;  /* 0x000000a09844723c */ /* 0x040ff00000041844 */
[C---:B------:R-:W-:Y:S01]  /*ba40*/  HMMA.16816.F32.BF16 R72, R152.reuse, R162, R72 ;  /* 0x000000a29848723c */ /* 0x040fe20000041848 */
[----:B------:R-:W5:Y:S07]  /*ba50*/  LDSM.16.MT88.4 R160, [R200+0x14800] ;  /* 0x01480000c8a0783b */ /* 0x000f6e0000004200 */
[C---:B----4-:R-:W-:Y:S08]  /*ba60*/  HMMA.16816.F32.BF16 R76, R152.reuse, R172, R76 ;  /* 0x000000ac984c723c */ /* 0x050ff0000004184c */
        /* <DEDUP_REMOVED lines=8> */
[C---:B------:R-:W-:Y:S07]  /*baf0*/  HMMA.16816.F32.BF16 R104, R152.reuse, R170, R104 ;  /* 0x000000aa9868723c */ /* 0x040fee0000041868 */
[----:B------:R-:W-:Y:S01]  /*bb00*/  IMAD.WIDE.U32 R170, R149, -0x326172a9, RZ ;  /* 0xcd9e8d5795aa7825 */ /* 0x000fe200078e00ff */
[C---:B-----5:R-:W-:Y:S04]  /*bb10*/  HMMA.16816.F32.BF16 R108, R152.reuse, R160, R108 ;  /* 0x000000a0986c723c */ /* 0x060fe8000004186c */
[----:B------:R-:W-:Y:S02]  /*bb20*/  LOP3.LUT R150, R171, UR6, R250, 0x96, !PT ;  /* 0x00000006ab967c12 */ /* 0x000fe4000f8e96fa */
[----:B------:R-:W-:Y:S02]  /*bb30*/  LOP3.LUT R170, R189, UR24, R170, 0x96, !PT ;  /* 0x00000018bdaa7c12 */ /* 0x000fe4000f8e96aa */
[C---:B------:R-:W-:Y:S01]  /*bb40*/  HMMA.16816.F32.BF16 R112, R152.reuse, R162, R112 ;  /* 0x000000a29870723c */ /* 0x040fe20000041870 */
[----:B------:R-:W2:Y:S03]  /*bb50*/  LDSM.16.MT88.4 R160, [R198+0x16800] ;  /* 0x01680000c6a0783b */ /* 0x000ea60000004200 */
[----:B------:R-:W-:Y:S04]  /*bb60*/  IMAD.WIDE.U32 R170, R170, -0x2daee0ad, RZ ;  /* 0xd2511f53aaaa7825 */ /* 0x000fe800078e00ff */
[C---:B---3--:R-:W-:Y:S04]  /*bb70*/  HMMA.16816.F32.BF16 R116, R152.reuse, R156, R116 ;  /* 0x0000009c9874723c */ /* 0x048fe80000041874 */
[----:B------:R-:W-:Y:S04]  /*bb80*/  IMAD.WIDE.U32 R150, R150, -0x2daee0ad, RZ ;  /* 0xd2511f5396967825 */ /* 0x000fe800078e00ff */
[C---:B------:R-:W-:Y:S01]  /*bb90*/  HMMA.16816.F32.BF16 R120, R152.reuse, R158, R120 ;  /* 0x0000009e9878723c */ /* 0x040fe20000041878 */
[----:B------:R-:W3:Y:S03]  /*bba0*/  LDSM.16.MT88.4 R156, [R200+0x16800] ;  /* 0x01680000c89c783b */ /* 0x000ee60000004200 */
[----:B------:R-:W-:Y:S02]  /*bbb0*/  LOP3.LUT R149, R171, UR22, R150, 0x96, !PT ;  /* 0x00000016ab957c12 */ /* 0x000fe4000f8e9696 */
[----:B------:R-:W-:Y:S01]  /*bbc0*/  LOP3.LUT R151, R151, UR29, R236, 0x96, !PT ;  /* 0x0000001d97977c12 */ /* 0x000fe2000f8e96ec */
[----:B------:R-:W-:Y:S01]  /*bbd0*/  MUFU.EX2 R171, R29 ;  /* 0x0000001d00ab7308 */ /* 0x000fe20000000800 */
[C---:B-1----:R-:W-:Y:S04]  /*bbe0*/  HMMA.16816.F32.BF16 R124, R152.reuse, R164, R124 ;  /* 0x000000a4987c723c */ /* 0x042fe8000004187c */
[----:B------:R-:W-:Y:S04]  /*bbf0*/  IMAD.WIDE.U32 R150, R151, -0x326172a9, RZ ;  /* 0xcd9e8d5797967825 */ /* 0x000fe800078e00ff */
[C---:B------:R-:W-:Y:S04]  /*bc00*/  HMMA.16816.F32.BF16 R128, R152.reuse, R166, R128 ;  /* 0x000000a69880723c */ /* 0x040fe80000041880 */
[----:B------:R-:W-:Y:S01]  /*bc10*/  IMAD.WIDE.U32 R174, R149, -0x326172a9, RZ ;  /* 0xcd9e8d5795ae7825 */ /* 0x000fe200078e00ff */
[----:B------:R-:W-:Y:S03]  /*bc20*/  LOP3.LUT R168, R151, UR27, R188, 0x96, !PT ;  /* 0x0000001b97a87c12 */ /* 0x000fe6000f8e96bc */
[C---:B--2---:R-:W-:Y:S04]  /*bc30*/  HMMA.16816.F32.BF16 R132, R152.reuse, R160, R132 ;  /* 0x000000a09884723c */ /* 0x044fe80000041884 */
[----:B------:R-:W-:Y:S01]  /*bc40*/  LOP3.LUT R150, R175, UR21, R150, 0x96, !PT ;  /* 0x00000015af967c12 */ /* 0x000fe2000f8e9696 */
[----:B------:R-:W-:Y:S01]  /*bc50*/  IMAD.WIDE.U32 R168, R168, -0x2daee0ad, RZ ;  /* 0xd2511f53a8a87825 */ /* 0x000fe200078e00ff */
[----:B------:R-:W1:Y:S02]  /*bc60*/  MUFU.EX2 R175, R23 ;  /* 0x0000001700af7308 */ /* 0x000e640000000800 */
[C---:B------:R-:W-:Y:S01]  /*bc70*/  HMMA.16816.F32.BF16 R136, R152.reuse, R162, R136 ;  /* 0x000000a29888723c */ /* 0x040fe20000041888 */
[----:B------:R-:W-:Y:S03]  /*bc80*/  LDSM.16.MT88.4 R160, [R197+0x11000] ;  /* 0x01100000c5a0783b */ /* 0x000fe60000004200 */
[----:B------:R-:W-:Y:S04]  /*bc90*/  IMAD.WIDE.U32 R172, R150, -0x2daee0ad, RZ ;  /* 0xd2511f5396ac7825 */ /* 0x000fe800078e00ff */
[C---:B---3--:R-:W-:Y:S04]  /*bca0*/  HMMA.16816.F32.BF16 R16, R152.reuse, R156, R16 ;  /* 0x0000009c9810723c */ /* 0x048fe80000041810 */
[----:B------:R-:W-:Y:S02]  /*bcb0*/  LOP3.LUT R150, R173, UR13, R168, 0x96, !PT ;  /* 0x0000000dad967c12 */ /* 0x000fe4000f8e96a8 */
[----:B------:R-:W-:Y:S01]  /*bcc0*/  LOP3.LUT R168, R169, UR20, R170, 0x96, !PT ;  /* 0x00000014a9a87c12 */ /* 0x000fe2000f8e96aa */
[----:B------:R-:W2:Y:S01]  /*bcd0*/  MUFU.EX2 R173, R28 ;  /* 0x0000001c00ad7308 */ /* 0x000ea20000000800 */
[C---:B------:R-:W-:Y:S01]  /*bce0*/  HMMA.16816.F32.BF16 R140, R152.reuse, R158, R140 ;  /* 0x0000009e988c723c */ /* 0x040fe2000004188c */
[----:B------:R-:W-:Y:S03]  /*bcf0*/  LDSM.16.MT88.4 R156, [R198+0x11000] ;  /* 0x01100000c69c783b */ /* 0x000fe60000004200 */
[----:B------:R-:W-:Y:S04]  /*bd00*/  IMAD.WIDE.U32 R150, R150, -0x326172a9, RZ ;  /* 0xcd9e8d5796967825 */ /* 0x000fe800078e00ff */
[----:B------:R-:W-:Y:S01]  /*bd10*/  IMAD.WIDE.U32 R168, R168, -0x326172a9, RZ ;  /* 0xcd9e8d57a8a87825 */ /* 0x000fe200078e00ff */
[C---:B------:R-:W-:Y:S01]  /*bd20*/  LOP3.LUT R24, R150.reuse, 0xffff, RZ, 0xc0, !PT ;  /* 0x0000ffff96187812 */ /* 0x040fe200078ec0ff */
[----:B------:R-:W3:Y:S02]  /*bd30*/  MUFU.EX2 R170, R30 ;  /* 0x0000001e00aa7308 */ /* 0x000ee40000000800 */
[----:B------:R-:W-:Y:S01]  /*bd40*/  LOP3.LUT R25, R150, 0xff, RZ, 0xc0, !PT ;  /* 0x000000ff96197812 */ /* 0x000fe200078ec0ff */
[----:B-1----:R-:W-:Y:S01]  /*bd50*/  FADD.FTZ R0, R175, R0 ;  /* 0x00000000af007221 */ /* 0x002fe20000010000 */
[----:B------:R-:W-:Y:S02]  /*bd60*/  SHF.R.U32.HI R24, RZ, 0x8, R24 ;  /* 0x00000008ff187819 */ /* 0x000fe40000011618 */
[----:B------:R-:W-:Y:S01]  /*bd70*/  SHF.R.U32.HI R149, RZ, 0x10, R150 ;  /* 0x00000010ff957819 */ /* 0x000fe20000011696 */
[----:B------:R-:W-:Y:S01]  /*bd80*/  FADD.FTZ R0, R182, R0 ;  /* 0x00000000b6007221 */ /* 0x000fe20000010000 */
[----:B------:R-:W-:Y:S02]  /*bd90*/  PRMT R165, R25, 0x5410, R24 ;  /* 0x0000541019a57816 */ /* 0x000fe40000000018 */
[----:B------:R-:W1:Y:S01]  /*bda0*/  LDSM.16.MT88.4 R24, [R199+0x16800] ;  /* 0x01680000c718783b */ /* 0x000e620000004200 */
[----:B------:R-:W-:Y:S01]  /*bdb0*/  LOP3.LUT R20, R151, UR7, R168, 0x96, !PT ;  /* 0x0000000797147c12 */ /* 0x000fe2000f8e96a8 */
[----:B------:R-:W-:Y:S01]  /*bdc0*/  FADD.FTZ R0, R179, R0 ;  /* 0x00000000b3007221 */ /* 0x000fe20000010000 */
[----:B------:R-:W-:Y:S01]  /*bdd0*/  SHF.R.U32.HI R150, RZ, 0x18, R150 ;  /* 0x00000018ff967819 */ /* 0x000fe20000011696 */
[--C-:B------:R-:W-:Y:S01]  /*bde0*/  HSET2.LE.AND R22, R165, R249.reuse, PT ;  /* 0x000000f9a5167233 */ /* 0x100fe20003803000 */
[----:B------:R-:W-:Y:S01]  /*bdf0*/  LOP3.LUT R149, R149, 0xff, RZ, 0xc0, !PT ;  /* 0x000000ff95957812 */ /* 0x000fe200078ec0ff */
[----:B------:R-:W4:Y:S01]  /*be00*/  MUFU.EX2 R168, R31 ;  /* 0x0000001f00a87308 */ /* 0x000f220000000800 */
[C---:B------:R-:W-:Y:S01]  /*be10*/  LOP3.LUT R21, R20.reuse, 0xffff, RZ, 0xc0, !PT ;  /* 0x0000ffff14157812 */ /* 0x040fe200078ec0ff */
[----:B--2---:R-:W-:Y:S01]  /*be20*/  FADD.FTZ R2, R173, R2 ;  /* 0x00000002ad027221 */ /* 0x004fe20000010000 */
[----:B------:R-:W-:Y:S02]  /*be30*/  PRMT R164, R149, 0x5410, R150 ;  /* 0x0000541095a47816 */ /* 0x000fe40000000096 */
[----:B------:R-:W-:Y:S01]  /*be40*/  SHF.R.U32.HI R150, RZ, 0x10, R20 ;  /* 0x00000010ff967819 */ /* 0x000fe20000011614 */
[----:B------:R-:W-:Y:S01]  /*be50*/  FADD.FTZ R2, R171, R2 ;  /* 0x00000002ab027221 */ /* 0x000fe20000010000 */
[----:B------:R-:W-:Y:S01]  /*be60*/  SHF.R.U32.HI R21, RZ, 0x8, R21 ;  /* 0x00000008ff157819 */ /* 0x000fe20000011615 */
[--C-:B------:R-:W-:Y:S01]  /*be70*/  HSET2.LE.AND R23, R164, R249.reuse, PT ;  /* 0x000000f9a4177233 */ /* 0x100fe20003803000 */
[----:B------:R-:W-:Y:S01]  /*be80*/  LOP3.LUT R151, R20, 0xff, RZ, 0xc0, !PT ;  /* 0x000000ff14977812 */ /* 0x000fe200078ec0ff */
[----:B---3--:R-:W-:Y:S01]  /*be90*/  FADD.FTZ R0, R170, R0 ;  /* 0x00000000aa007221 */ /* 0x008fe20000010000 */
[----:B------:R-:W-:Y:S02]  /*bea0*/  SHF.R.U32.HI R149, RZ, 0x18, R20 ;  /* 0x00000018ff957819 */ /* 0x000fe40000011614 */
[----:B------:R-:W-:Y:S02]  /*beb0*/  LOP3.LUT R20, R150, 0xff, RZ, 0xc0, !PT ;  /* 0x000000ff96147812 */ /* 0x000fe400078ec0ff */
[----:B------:R-:W-:Y:S02]  /*bec0*/  PRMT R151, R151, 0x5410, R21 ;  /* 0x0000541097977816 */ /* 0x000fe40000000015 */
[----:B------:R-:W-:Y:S02]  /*bed0*/  PRMT R149, R20, 0x5410, R149 ;  /* 0x0000541014957816 */ /* 0x000fe40000000095 */
[----:B------:R-:W-:Y:S02]  /*bee0*/  F2FP.BF16.PACK_AB R20, R183, R184 ;  /* 0x000000b8b714723e */ /* 0x000fe400000010ff */
[----:B------:R-:W-:Y:S01]  /*bef0*/  F2FP.BF16.PACK_AB R21, R179, R182 ;  /* 0x000000b6b315723e */ /* 0x000fe200000010ff */
[--C-:B------:R-:W-:Y:S01]  /*bf00*/  HSET2.LE.AND R149, R149, R249.reuse, PT ;  /* 0x000000f995957233 */ /* 0x100fe20003803000 */
[----:B------:R-:W-:Y:S01]  /*bf10*/  LOP3.LUT R22, R22, R20, RZ, 0xc0, !PT ;  /* 0x0000001416167212 */ /* 0x000fe200078ec0ff */
[--C-:B------:R-:W-:Y:S01]  /*bf20*/  HSET2.LE.AND R20, R151, R249.reuse, PT ;  /* 0x000000f997147233 */ /* 0x100fe20003803000 */
[----:B------:R-:W-:Y:S01]  /*bf30*/  LOP3.LUT R23, R23, R21, RZ, 0xc0, !PT ;  /* 0x0000001517177212 */ /* 0x000fe200078ec0ff */
[----:B------:R-:W2:Y:S01]  /*bf40*/  MUFU.EX2 R151, R32 ;  /* 0x0000002000977308 */ /* 0x000ea20000000800 */
[----:B------:R-:W-:Y:S01]  /*bf50*/  F2FP.BF16.PACK_AB R21, R177, R178 ;  /* 0x000000b2b115723e */ /* 0x000fe200000010ff */
[----:B----4-:R-:W-:Y:S01]  /*bf60*/  FADD.FTZ R0, R168, R0 ;  /* 0x00000000a8007221 */ /* 0x010fe20000010000 */
[----:B------:R-:W-:Y:S02]  /*bf70*/  F2FP.BF16.PACK_AB R150, R175, R176 ;  /* 0x000000b0af96723e */ /* 0x000fe400000010ff */
[----:B------:R-:W-:Y:S02]  /*bf80*/  LOP3.LUT R20, R20, R21, RZ, 0xc0, !PT ;  /* 0x0000001514147212 */ /* 0x000fe400078ec0ff */
[----:B------:R-:W-:Y:S01]  /*bf90*/  LOP3.LUT R21, R149, R150, RZ, 0xc0, !PT ;  /* 0x0000009695157212 */ /* 0x000fe200078ec0ff */
[C---:B-1----:R-:W-:Y:S02]  /*bfa0*/  HMMA.16816.F32.BF16 R144, R152.reuse, R24, R144 ;  /* 0x000000189890723c */ /* 0x042fe40000041890 */
[----:B------:R-:W1:Y:S06]  /*bfb0*/  MUFU.EX2 R150, R34 ;  /* 0x0000002200967308 */ /* 0x000e6c0000000800 */
[----:B------:R-:W-:Y:S01]  /*bfc0*/  HMMA.16816.F32.BF16 R12, R152, R26, R12 ;  /* 0x0000001a980c723c */ /* 0x000fe2000004180c */
[----:B------:R-:W3:Y:S07]  /*bfd0*/  LDSM.16.MT88.4 R24, [R200+0x11000] ;  /* 0x01100000c818783b */ /* 0x000eee0000004200 */
[C---:B------:R-:W-:Y:S01]  /*bfe0*/  HMMA.16816.F32.BF16 R4, R20.reuse, R160, R4 ;  /* 0x000000a01404723c */ /* 0x040fe20000041804 */
[----:B------:R-:W4:Y:S04]  /*bff0*/  LDSM.16.MT88.4 R152, [R199+0x11000] ;  /* 0x01100000c798783b */ /* 0x000f280000004200 */
[----:B--2---:R-:W-:Y:S03]  /*c000*/  FADD.FTZ R2, R151, R2 ;  /* 0x0000000297027221 */ /* 0x004fe60000010000 */
[C---:B------:R-:W-:Y:S01]  /*c010*/  HMMA.16816.F32.BF16 R8, R20.reuse, R162, R8 ;  /* 0x000000a21408723c */ /* 0x040fe20000041808 */
[----:B------:R-:W2:Y:S03]  /*c020*/  LDSM.16.MT88.4 R160, [R197+0x13000] ;  /* 0x01300000c5a0783b */ /* 0x000ea60000004200 */
[----:B-1----:R-:W-:Y:S02]  /*c030*/  FADD.FTZ R0, R150, R0 ;  /* 0x0000000096007221 */ /* 0x002fe40000010000 */
[----:B------:R-:W-:Y:S02]  /*c040*/  FADD.FTZ R247, R180, R2 ;  /* 0x00000002b4f77221 */ /* 0x000fe40000010000 */
[C---:B------:R-:W-:Y:S04]  /*c050*/  HMMA.16816.F32.BF16 R36, R20.reuse, R156, R36 ;  /* 0x0000009c1424723c */ /* 0x040fe80000041824 */
[----:B------:R-:W-:Y:S04]  /*c060*/  FADD.FTZ R248, R181, R0 ;  /* 0x00000000b5f87221 */ /* 0x000fe80000010000 */
        /* <DEDUP_REMOVED lines=29> */
[C---:B----4-:R-:W-:Y:S08]  /*c240*/  HMMA.16816.F32.BF16 R116, R20.reuse, R152, R116 ;  /* 0x000000981474723c */ /* 0x050ff00000041874 */
[C---:B------:R-:W-:Y:S01]  /*c250*/  HMMA.16816.F32.BF16 R120, R20.reuse, R154, R120 ;  /* 0x0000009a1478723c */ /* 0x040fe20000041878 */
[----:B------:R-:W3:Y:S07]  /*c260*/  LDSM.16.MT88.4 R152, [R199+0x17000] ;  /* 0x01700000c798783b */ /* 0x000eee0000004200 */
[C---:B--2---:R-:W-:Y:S08]  /*c270*/  HMMA.16816.F32.BF16 R124, R20.reuse, R160, R124 ;  /* 0x000000a0147c723c */ /* 0x044ff0000004187c */
[C---:B------:R-:W-:Y:S08]  /*c280*/  HMMA.16816.F32.BF16 R128, R20.reuse, R162, R128 ;  /* 0x000000a21480723c */ /* 0x040ff00000041880 */
[C---:B-1----:R-:W-:Y:S07]  /*c290*/  HMMA.16816.F32.BF16 R132, R20.reuse, R24, R132 ;  /* 0x000000181484723c */ /* 0x042fee0000041884 */
[----:B------:R-:W-:Y:S01]  /*c2a0*/  LOP3.LUT R24, R169, UR14, R174, 0x96, !PT ;  /* 0x0000000ea9187c12 */ /* 0x000fe2000f8e96ae */
[C---:B------:R-:W-:Y:S04]  /*c2b0*/  HMMA.16816.F32.BF16 R136, R20.reuse, R26, R136 ;  /* 0x0000001a1488723c */ /* 0x040fe80000041888 */
[----:B------:R-:W-:Y:S04]  /*c2c0*/  IMAD.WIDE.U32 R24, R24, -0x2daee0ad, RZ ;  /* 0xd2511f5318187825 */ /* 0x000fe800078e00ff */
[C---:B------:R-:W-:Y:S04]  /*c2d0*/  HMMA.16816.F32.BF16 R16, R20.reuse, R156, R16 ;  /* 0x0000009c1410723c */ /* 0x040fe80000041810 */
[----:B------:R-:W-:Y:S02]  /*c2e0*/  LOP3.LUT R28, R25, UR28, R172, 0x96, !PT ;  /* 0x0000001c191c7c12 */ /* 0x000fe4000f8e96ac */
[C---:B------:R-:W-:Y:S02]  /*c2f0*/  LOP3.LUT R31, R24.reuse, 0xffff, RZ, 0xc0, !PT ;  /* 0x0000ffff181f7812 */ /* 0x040fe400078ec0ff */
[C---:B------:R-:W-:Y:S01]  /*c300*/  HMMA.16816.F32.BF16 R140, R20.reuse, R158, R140 ;  /* 0x0000009e148c723c */ /* 0x040fe2000004188c */
[----:B------:R-:W1:Y:S03]  /*c310*/  LDSM.16.MT88.4 R156, [R197+0x11800] ;  /* 0x01180000c59c783b */ /* 0x000e660000004200 */
[--C-:B------:R-:W-:Y:S02]  /*c320*/  SHF.R.U32.HI R30, RZ, 0x10, R24.reuse ;  /* 0x00000010ff1e7819 */ /* 0x100fe40000011618 */
[----:B------:R-:W-:Y:S02]  /*c330*/  LOP3.LUT R166, R24, 0xff, RZ, 0xc0, !PT ;  /* 0x000000ff18a67812 */ /* 0x000fe400078ec0ff */
[C---:B---3--:R-:W-:Y:S04]  /*c340*/  HMMA.16816.F32.BF16 R144, R20.reuse, R152, R144 ;  /* 0x000000981490723c */ /* 0x048fe80000041890 */
[----:B------:R-:W-:Y:S02]  /*c350*/  SHF.R.U32.HI R149, RZ, 0x18, R24 ;  /* 0x00000018ff957819 */ /* 0x000fe40000011618 */
[----:B------:R-:W-:Y:S01]  /*c360*/  LOP3.LUT R29, R28, 0xffff, RZ, 0xc0, !PT ;  /* 0x0000ffff1c1d7812 */ /* 0x000fe200078ec0ff */
[----:B------:R-:W2:Y:S01]  /*c370*/  LDSM.16.MT88.4 R24, [R198+0x11800] ;  /* 0x01180000c618783b */ /* 0x000ea20000004200 */
[----:B------:R-:W-:Y:S04]  /*c380*/  HMMA.16816.F32.BF16 R12, R20, R154, R12 ;  /* 0x0000009a140c723c */ /* 0x000fe8000004180c */
[--C-:B------:R-:W-:Y:S02]  /*c390*/  SHF.R.U32.HI R32, RZ, 0x10, R28.reuse ;  /* 0x00000010ff207819 */ /* 0x100fe4000001161c */
[----:B------:R-:W-:Y:S01]  /*c3a0*/  SHF.R.U32.HI R31, RZ, 0x8, R31 ;  /* 0x00000008ff1f7819 */ /* 0x000fe2000001161f */
[----:B------:R-:W-:Y:S01]  /*c3b0*/  LDSM.16.MT88.4 R20, [R199+0x11800] ;  /* 0x01180000c714783b */ /* 0x000fe20000004200 */
[----:B------:R-:W-:Y:S04]  /*c3c0*/  LOP3.LUT R30, R30, 0xff, RZ, 0xc0, !PT ;  /* 0x000000ff1e1e7812 */ /* 0x000fe800078ec0ff */
[----:B------:R-:W-:Y:S02]  /*c3d0*/  LOP3.LUT R35, R28, 0xff, RZ, 0xc0, !PT ;  /* 0x000000ff1c237812 */ /* 0x000fe400078ec0ff */
[----:B------:R-:W-:Y:S02]  /*c3e0*/  SHF.R.U32.HI R34, RZ, 0x18, R28 ;  /* 0x00000018ff227819 */ /* 0x000fe4000001161c */
[----:B------:R-:W-:Y:S02]  /*c3f0*/  SHF.R.U32.HI R33, RZ, 0x8, R29 ;  /* 0x00000008ff217819 */ /* 0x000fe4000001161d */
[----:B------:R-:W-:Y:S02]  /*c400*/  LOP3.LUT R32, R32, 0xff, RZ, 0xc0, !PT ;  /* 0x000000ff20207812 */ /* 0x000fe400078ec0ff */
[----:B------:R-:W-:Y:S02]  /*c410*/  PRMT R166, R166, 0x5410, R31 ;  /* 0x00005410a6a67816 */ /* 0x000fe4000000001f */
[----:B------:R-:W-:Y:S02]  /*c420*/  PRMT R149, R30, 0x5410, R149 ;  /* 0x000054101e957816 */ /* 0x000fe40000000095 */
[----:B------:R-:W-:Y:S01]  /*c430*/  PRMT R33, R35, 0x5410, R33 ;  /* 0x0000541023217816 */ /* 0x000fe20000000021 */
[--C-:B------:R-:W-:Y:S01]  /*c440*/  HSET2.LE.AND R166, R166, R249.reuse, PT ;  /* 0x000000f9a6a67233 */ /* 0x100fe20003803000 */
[----:B------:R-:W-:Y:S01]  /*c450*/  PRMT R32, R32, 0x5410, R34 ;  /* 0x0000541020207816 */ /* 0x000fe20000000022 */
[--C-:B------:R-:W-:Y:S01]  /*c460*/  HSET2.LE.AND R167, R149, R249.reuse, PT ;  /* 0x000000f995a77233 */ /* 0x100fe20003803000 */
[----:B------:R-:W-:Y:S01]  /*c470*/  F2FP.BF16.PACK_AB R34, R180, R151 ;  /* 0x00000097b422723e */ /* 0x000fe200000010ff */
[--C-:B------:R-:W-:Y:S01]  /*c480*/  HSET2.LE.AND R164, R33, R249.reuse, PT ;  /* 0x000000f921a47233 */ /* 0x100fe20003803000 */
[----:B------:R-:W-:Y:S01]  /*c490*/  F2FP.BF16.PACK_AB R33, R168, R170 ;  /* 0x000000aaa821723e */ /* 0x000fe200000010ff */
[----:B------:R-:W-:Y:S01]  /*c4a0*/  HSET2.LE.AND R165, R32, R249, PT ;  /* 0x000000f920a57233 */ /* 0x000fe20003803000 */
[----:B------:R-:W-:Y:S01]  /*c4b0*/  F2FP.BF16.PACK_AB R32, R171, R173 ;  /* 0x000000adab20723e */ /* 0x000fe200000010ff */
[----:B------:R-:W3:Y:S01]  /*c4c0*/  LDSM.16.MT88.4 R28, [R200+0x11800] ;  /* 0x01180000c81c783b */ /* 0x000ee20000004200 */
[----:B------:R-:W-:Y:S02]  /*c4d0*/  F2FP.BF16.PACK_AB R35, R181, R150 ;  /* 0x00000096b523723e */ /* 0x000fe400000010ff */
[----:B------:R-:W-:Y:S02]  /*c4e0*/  LOP3.LUT R164, R164, R32, RZ, 0xc0, !PT ;  /* 0x00000020a4a47212 */ /* 0x000fe400078ec0ff */
[----:B------:R-:W-:Y:S02]  /*c4f0*/  LOP3.LUT R165, R165, R33, RZ, 0xc0, !PT ;  /* 0x00000021a5a57212 */ /* 0x000fe400078ec0ff */
[----:B------:R-:W-:Y:S02]  /*c500*/  LOP3.LUT R166, R166, R34, RZ, 0xc0, !PT ;  /* 0x00000022a6a67212 */ /* 0x000fe400078ec0ff */
[----:B------:R-:W-:Y:S02]  /*c510*/  LOP3.LUT R167, R167, R35, RZ, 0xc0, !PT ;  /* 0x00000023a7a77212 */ /* 0x000fe400078ec0ff */
[----:B------:R-:W-:Y:S01]  /*c520*/  LDSM.16.MT88.4 R32, [R199+0x13800] ;  /* 0x01380000c720783b */ /* 0x000fe20000004200 */
[----:B------:R-:W-:Y:S02]  /*c530*/  MOV R150, R3 ;  /* 0x0000000300967202 */ /* 0x000fe40000000f00 */
[----:B------:R-:W-:Y:S02]  /*c540*/  MOV R149, R148 ;  /* 0x0000009400957202 */ /* 0x000fe40000000f00 */
[C---:B-1----:R-:W-:Y:S03]  /*c550*/  HMMA.16816.F32.BF16 R152, R164.reuse, R156, R4 ;  /* 0x0000009ca498723c */ /* 0x042fe60000041804 */
[----:B------:R-:W1:Y:S05]  /*c560*/  LDSM.16.MT88.4 R4, [R197+0x13800] ;  /* 0x01380000c504783b */ /* 0x000e6a0000004200 */
[C---:B------:R-:W-:Y:S03]  /*c570*/  HMMA.16816.F32.BF16 R156, R164.reuse, R158, R8 ;  /* 0x0000009ea49c723c */ /* 0x040fe60000041808 */
[----:B------:R-:W4:Y:S05]  /*c580*/  LDSM.16.MT88.4 R8, [R198+0x13800] ;  /* 0x01380000c608783b */ /* 0x000f2a0000004200 */
        /* <DEDUP_REMOVED lines=27> */
[C---:B----4-:R-:W-:Y:S08]  /*c740*/  HMMA.16816.F32.BF16 R108, R164.reuse, R8, R108 ;  /* 0x00000008a46c723c */ /* 0x050ff0000004186c */
[C---:B------:R-:W-:Y:S08]  /*c750*/  HMMA.16816.F32.BF16 R112, R164.reuse, R10, R112 ;  /* 0x0000000aa470723c */ /* 0x040ff00000041870 */
[C---:B------:R-:W-:Y:S08]  /*c760*/  HMMA.16816.F32.BF16 R116, R164.reuse, R20, R116 ;  /* 0x00000014a474723c */ /* 0x040ff00000041874 */
[C---:B------:R-:W-:Y:S08]  /*c770*/  HMMA.16816.F32.BF16 R120, R164.reuse, R22, R120 ;  /* 0x00000016a478723c */ /* 0x040ff00000041878 */
[C---:B--2---:R-:W-:Y:S08]  /*c780*/  HMMA.16816.F32.BF16 R124, R164.reuse, R24, R124 ;  /* 0x00000018a47c723c */ /* 0x044ff0000004187c */
[C---:B------:R-:W-:Y:S08]  /*c790*/  HMMA.16816.F32.BF16 R128, R164.reuse, R26, R128 ;  /* 0x0000001aa480723c */ /* 0x040ff00000041880 */
[C---:B-----5:R-:W-:Y:S08]  /*c7a0*/  HMMA.16816.F32.BF16 R132, R164.reuse, R32, R132 ;  /* 0x00000020a484723c */ /* 0x060ff00000041884 */
[C---:B------:R-:W-:Y:S08]  /*c7b0*/  HMMA.16816.F32.BF16 R136, R164.reuse, R34, R136 ;  /* 0x00000022a488723c */ /* 0x040ff00000041888 */
[C---:B---3--:R-:W-:Y:S08]  /*c7c0*/  HMMA.16816.F32.BF16 R160, R164.reuse, R28, R16 ;  /* 0x0000001ca4a0723c */ /* 0x048ff00000041810 */
[C---:B------:R-:W-:Y:S08]  /*c7d0*/  HMMA.16816.F32.BF16 R140, R164.reuse, R30, R140 ;  /* 0x0000001ea48c723c */ /* 0x040ff0000004188c */
[C---:B-1----:R-:W-:Y:S08]  /*c7e0*/  HMMA.16816.F32.BF16 R144, R164.reuse, R4, R144 ;  /* 0x00000004a490723c */ /* 0x042ff00000041890 */
[----:B------:R-:W-:Y:S01]  /*c7f0*/  HMMA.16816.F32.BF16 R164, R164, R6, R12 ;  /* 0x00000006a4a4723c */ /* 0x000fe2000004180c */
[----:B------:R-:W-:-:S07]  /*c800*/  @P0 BRA `(.L_x_560) ;  /* 0xffffbf5000000947 */ /* 0x000fce000383ffff */
.L_x_559:
[----:B------:R-:W1:Y:S01]  /*c810*/  SHFL.BFLY PT, R2, R247, 0x2, 0x1f ;  /* 0x0c401f00f7027f89 */ /* 0x000e6200000e0000 */
[----:B------:R-:W2:Y:S01]  /*c820*/  S2UR UR6, SR_CTAID.Y ;  /* 0x00000000000679c3 */ /* 0x000ea20000002600 */
[----:B------:R-:W-:Y:S01]  /*c830*/  UISETP.NE.AND UP0, UPT, UR10, -0x1, UPT ;  /* 0xffffffff0a00788c */ /* 0x000fe2000bf05270 */
[----:B------:R-:W-:Y:S01]  /*c840*/  BSSY B0, `(.L_x_563) ;  /* 0x0000191000007945 */ /* 0x000fe20003800000 */
[----:B------:R-:W3:Y:S01]  /*c850*/  SHFL.BFLY PT, R0, R248, 0x2, 0x1f ;  /* 0x0c401f00f8007f89 */ /* 0x000ee200000e0000 */
[----:B------:R-:W-:-:S02]  /*c860*/  ULDC.64 UR4, c[0x0][0x1e8] ;  /* 0x00007a0000047ab9 */ /* 0x000fc40000000a00 */
[----:B------:R-:W-:Y:S01]  /*c870*/  ULDC.U8 UR9, c[0x0][0x328] ;  /* 0x0000ca0000097ab9 */ /* 0x000fe20000000000 */
[----:B------:R-:W4:Y:S01]  /*c880*/  S2R R173, SR_TID.X ;  /* 0x0000000000ad7919 */ /* 0x000f220000002100 */
[----:B------:R-:W-:Y:S01]  /*c890*/  UISETP.NE.AND UP3, UPT, UR9, URZ, UPT ;  /* 0x0000003f0900728c */ /* 0x000fe2000bf65270 */
[----:B------:R-:W5:Y:S01]  /*c8a0*/  S2UR UR11, SR_CTAID.Z ;  /* 0x00000000000b79c3 */ /* 0x000f620000002700 */
[----:B------:R-:W-:Y:S02]  /*c8b0*/  ULDC UR8, c[0x0][0x214] ;  /* 0x0000850000087ab9 */ /* 0x000fe40000000800 */
[----:B------:R-:W-:-:S04]  /*c8c0*/  @UP0 UIMAD.WIDE.U32 UR18, UR10, UR4, URZ ;  /* 0x000000040a1202a5 */ /* 0x000fc8000f8e003f */
        /* <DEDUP_REMOVED lines=10> */
[----:B------:R-:W-:Y:S01]  /*c970*/  ULDC.U8 UR4, c[0x0][0x329] ;  /* 0x0000ca4000047ab9 */ /* 0x000fe20000000000 */
[----:B------:R-:W-:Y:S01]  /*c980*/  LEA.HI R172, R174, R173, RZ, 0x2 ;  /* 0x000000adaeac7211 */ /* 0x000fe200078f10ff */
[----:B------:R-:W-:-:S02]  /*c990*/  UISETP.NE.AND UP2, UPT, UR4, URZ, UPT ;  /* 0x0000003f0400728c */ /* 0x000fc4000bf45270 */
[----:B------:R-:W-:Y:S01]  /*c9a0*/  UISETP.EQ.AND UP3, UPT, UR4, URZ, UP3 ;  /* 0x0000003f0400728c */ /* 0x000fe20009f62270 */
[----:B------:R-:W-:Y:S01]  /*c9b0*/  SHF.R.S32.HI R17, RZ, 0x2, R172 ;  /* 0x00000002ff117819 */ /* 0x000fe200000114ac */
[----:B------:R-:W-:Y:S02]  /*c9c0*/  @!UP0 UIMAD UR13, UR6, UR5, UR13 ;  /* 0x00000005060d82a4 */ /* 0x000fe4000f8e020d */
[----:B------:R-:W-:Y:S02]  /*c9d0*/  ULDC UR4, c[0x0][0x1c0] ;  /* 0x0000700000047ab9 */ /* 0x000fe40000000800 */
[----:B------:R-:W-:Y:S02]  /*c9e0*/  ULDC UR5, c[0x0][0x234] ;  /* 0x00008d0000057ab9 */ /* 0x000fe40000000800 */
[----:B------:R-:W-:Y:S02]  /*c9f0*/  @!UP0 UIADD3 UR7, UR23, UR13, URZ ;  /* 0x0000000d17078290 */ /* 0x000fe4000fffe03f */
[----:B------:R-:W-:Y:S01]  /*ca00*/  @!UP2 UISETP.NE.AND UP1, UPT, UR9, URZ, UPT ;  /* 0x0000003f0900a28c */ /* 0x000fe2000bf25270 */
[----:B------:R-:W3:Y:S01]  /*ca10*/  S2UR UR9, SR_CTAID.X ;  /* 0x00000000000979c3 */ /* 0x000ee20000002500 */
[----:B------:R-:W-:Y:S01]  /*ca20*/  @UP2 ULDC UR19, c[0x0][0x210] ;  /* 0x0000840000132ab9 */ /* 0x000fe20000000800 */
[----:B-1----:R-:W-:Y:S01]  /*ca30*/  FADD.FTZ R149, R2, R5 ;  /* 0x0000000502957221 */ /* 0x002fe20000010000 */
[----:B------:R-:W-:Y:S01]  /*ca40*/  MOV R2, 0x3f800000 ;  /* 0x3f80000000027802 */ /* 0x000fe20000000f00 */
[----:B------:R-:W-:Y:S01]  /*ca50*/  @UP2 UIMAD UR19, UR19, UR8, URZ ;  /* 0x00000008131322a4 */ /* 0x000fe2000f8e023f */
[----:B--2---:R-:W-:-:S02]  /*ca60*/  FADD.FTZ R150, R0, R4 ;  /* 0x0000000400967221 */ /* 0x004fc40000010000 */
[----:B------:R-:W-:Y:S01]  /*ca70*/  FSETP.NE.FTZ.AND P4, PT, R149, RZ, PT ;  /* 0x000000ff9500720b */ /* 0x000fe20003f95000 */
[----:B------:R-:W-:Y:S01]  /*ca80*/  @!UP2 USEL UR19, UR8, UR5, !UP1 ;  /* 0x000000050813a287 */ /* 0x000fe2000c800000 */
[----:B------:R-:W-:Y:S01]  /*ca90*/  MOV R0, 0x3f800000 ;  /* 0x3f80000000007802 */ /* 0x000fe20000000f00 */
[----:B------:R-:W-:Y:S01]  /*caa0*/  @UP2 UMOV UR14, 0x1 ;  /* 0x00000001000e2882 */ /* 0x000fe20000000000 */
[----:B------:R-:W-:Y:S01]  /*cab0*/  FSETP.NE.FTZ.AND P3, PT, R150, RZ, PT ;  /* 0x000000ff9600720b */ /* 0x000fe20003f75000 */
[----:B------:R-:W-:Y:S01]  /*cac0*/  @!UP2 UIMAD UR14, UR19, UR4, URZ ;  /* 0x00000004130ea2a4 */ /* 0x000fe2000f8e023f */
[----:B------:R-:W-:Y:S01]  /*cad0*/  SHF.R.S32.HI R4, RZ, 0x1f, R172 ;  /* 0x0000001fff047819 */ /* 0x000fe200000114ac */
[----:B------:R-:W-:Y:S02]  /*cae0*/  @UP3 UIMAD UR21, UR6, UR8, URZ ;  /* 0x00000008061532a4 */ /* 0x000fe4000f8e023f */
[----:B------:R-:W-:Y:S01]  /*caf0*/  @UP2 ULDC UR20, c[0x0][0x210] ;  /* 0x0000840000142ab9 */ /* 0x000fe20000000800 */
[----:B------:R-:W-:Y:S01]  /*cb00*/  LEA.HI R4, R4, R17, RZ, 0x3 ;  /* 0x0000001104047211 */ /* 0x000fe200078f18ff */
[----:B------:R-:W-:-:S02]  /*cb10*/  UIMAD UR4, UR6, UR14, URZ ;  /* 0x0000000e060472a4 */ /* 0x000fc4000f8e023f */
[----:B------:R-:W1:Y:S01]  /*cb20*/  @P4 MUFU.RCP R2, R149 ;  /* 0x0000009500024308 */ /* 0x000e620000001000 */
[----:B------:R-:W-:Y:S01]  /*cb30*/  LOP3.LUT R4, R4, 0xfffffff8, RZ, 0xc0, !PT ;  /* 0xfffffff804047812 */ /* 0x000fe200078ec0ff */
[----:B------:R-:W-:Y:S02]  /*cb40*/  @!UP2 UMOV UR20, 0x1 ;  /* 0x000000010014a882 */ /* 0x000fe40000000000 */
[----:B------:R-:W-:Y:S01]  /*cb50*/  @UP3 USEL UR21, UR21, UR10, !UP0 ;  /* 0x0000000a15153287 */ /* 0x000fe2000c000000 */
[----:B------:R-:W-:Y:S01]  /*cb60*/  IADD3 R17, R17, -R4, RZ ;  /* 0x8000000411117210 */ /* 0x000fe20007ffe0ff */
[----:B---3--:R-:W-:Y:S02]  /*cb70*/  UIMAD UR5, UR9, UR20, URZ ;  /* 0x00000014090572a4 */ /* 0x008fe4000f8e023f */
[----:B------:R-:W2:Y:S01]  /*cb80*/  @P3 MUFU.RCP R0, R150 ;  /* 0x0000009600003308 */ /* 0x000ea20000001000 */
[----:B------:R-:W-:Y:S01]  /*cb90*/  R2P PR, R17, 0x6 ;  /* 0x0000000611007804 */ /* 0x000fe20000000000 */
[----:B------:R-:W-:-:S02]  /*cba0*/  USEL UR4, UR4, URZ, !UP3 ;  /* 0x0000003f04047287 */ /* 0x000fc4000d800000 */
[----:B------:R-:W-:Y:S02]  /*cbb0*/  USHF.L.U32 UR5, UR5, 0x6, URZ ;  /* 0x0000000605057899 */ /* 0x000fe4000800063f */
[----:B-----5:R-:W-:Y:S01]  /*cbc0*/  UIMAD UR19, UR11, UR19, UR4 ;  /* 0x000000130b1372a4 */ /* 0x020fe2000f8e0204 */
[----:B-1----:R-:W-:Y:S01]  /*cbd0*/  FMUL.FTZ R2, R2, c[0x0][0x2dc] ;  /* 0x0000b70002027a20 */ /* 0x002fe20000410000 */
[----:B------:R-:W-:Y:S02]  /*cbe0*/  @!UP3 UMOV UR24, URZ ;  /* 0x0000003f0018bc82 */ /* 0x000fe40008000000 */
[----:B------:R-:W-:Y:S01]  /*cbf0*/  @UP3 UMOV UR24, UR21 ;  /* 0x0000001500183c82 */ /* 0x000fe20008000000 */
[C---:B------:R-:W-:Y:S01]  /*cc00*/  FMUL.FTZ R171, R2.reuse, R152 ;  /* 0x0000009802ab7220 */ /* 0x040fe20000410000 */
[----:B------:R-:W-:Y:S01]  /*cc10*/  @!UP3 UMOV UR25, URZ ;  /* 0x0000003f0019bc82 */ /* 0x000fe20008000000 */
[----:B------:R-:W-:Y:S01]  /*cc20*/  FMUL.FTZ R5, R2, R153 ;  /* 0x0000009902057220 */ /* 0x000fe20000410000 */
[----:B------:R-:W-:Y:S01]  /*cc30*/  USHF.R.S32.HI UR4, URZ, 0x1f, UR5 ;  /* 0x0000001f3f047899 */ /* 0x000fe20008011405 */
[----:B--2---:R-:W-:Y:S01]  /*cc40*/  FMUL.FTZ R0, R0, c[0x0][0x2dc] ;  /* 0x0000b70000007a20 */ /* 0x004fe20000410000 */
[----:B------:R-:W-:Y:S01]  /*cc50*/  @UP3 USHF.R.S32.HI UR25, URZ, 0x1f, UR21 ;  /* 0x0000001f3f193899 */ /* 0x000fe20008011415 */
[C---:B------:R-:W-:Y:S01]  /*cc60*/  FMUL.FTZ R170, R2.reuse, R156 ;  /* 0x0000009c02aa7220 */ /* 0x040fe20000410000 */
[----:B------:R-:W-:Y:S01]  /*cc70*/  F2FP.BF16.PACK_AB R5, R5, R171 ;  /* 0x000000ab0505723e */ /* 0x000fe200000010ff */
[C---:B------:R-:W-:Y:S01]  /*cc80*/  FMUL.FTZ R7, R2.reuse, R157 ;  /* 0x0000009d02077220 */ /* 0x040fe20000410000 */
[----:B------:R-:W-:Y:S01]  /*cc90*/  USHF.R.S32.HI UR6, URZ, 0x1f, UR19 ;  /* 0x0000001f3f067899 */ /* 0x000fe20008011413 */
[C---:B------:R-:W-:Y:S01]  /*cca0*/  FMUL.FTZ R169, R2.reuse, R36 ;  /* 0x0000002402a97220 */ /* 0x040fe20000410000 */
[----:B------:R-:W-:Y:S01]  /*ccb0*/  UIADD3 UR5, UP2, UP1, UR5, UR24, UR19 ;  /* 0x0000001805057290 */ /* 0x000fe2000f95e013 */
[C---:B------:R-:W-:Y:S01]  /*ccc0*/  FMUL.FTZ R168, R2.reuse, R40 ;  /* 0x0000002802a87220 */ /* 0x040fe20000410000 */
[----:B------:R-:W-:Y:S01]  /*ccd0*/  F2FP.BF16.PACK_AB R7, R7, R170 ;  /* 0x000000aa0707723e */ /* 0x000fe200000010ff */
[C---:B------:R-:W-:Y:S01]  /*cce0*/  FMUL.FTZ R157, R2.reuse, R44 ;  /* 0x0000002c029d7220 */ /* 0x040fe20000410000 */
[----:B------:R-:W-:Y:S01]  /*ccf0*/  UIADD3.X UR4, UR4, UR25, UR6, UP2, UP1 ;  /* 0x0000001904047290 */ /* 0x000fe200097e2406 */
[C---:B------:R-:W-:Y:S01]  /*cd00*/  FMUL.FTZ R156, R2.reuse, R48 ;  /* 0x00000030029c7220 */ /* 0x040fe20000410000 */
[----:B------:R-:W-:Y:S01]  /*cd10*/  @!UP0 UMOV UR18, UR22 ;  /* 0x0000001600128c82 */ /* 0x000fe20008000000 */
[----:B------:R-:W-:-:S02]  /*cd20*/  FMUL.FTZ R153, R2, R52 ;  /* 0x0000003402997220 */ /* 0x000fc40000410000 */
        /* <DEDUP_REMOVED lines=15> */
[----:B------:R-:W-:Y:S01]  /*ce20*/  FMUL.FTZ R26, R2, R68 ;  /* 0x00000044021a7220 */ /* 0x000fe20000410000 */
[----:B------:R-:W-:Y:S01]  /*ce30*/  F2FP.BF16.PACK_AB R68, R22, R153 ;  /* 0x000000991644723e */ /* 0x000fe200000010ff */
[C---:B------:R-:W-:Y:S02]  /*ce40*/  FMUL.FTZ R60, R2.reuse, R69 ;  /* 0x00000045023c7220 */ /* 0x040fe40000410000 */
[----:B------:R-:W-:-:S02]  /*ce50*/  FMUL.FTZ R72, R2, R72 ;  /* 0x0000004802487220 */ /* 0x000fc40000410000 */
[----:B------:R-:W-:Y:S01]  /*ce60*/  FMUL.FTZ R73, R2, R73 ;  /* 0x0000004902497220 */ /* 0x000fe20000410000 */
[----:B------:R-:W-:Y:S01]  /*ce70*/  F2FP.BF16.PACK_AB R60, R60, R26 ;  /* 0x0000001a3c3c723e */ /* 0x000fe200000010ff */
[C---:B------:R-:W-:Y:S02]  /*ce80*/  FMUL.FTZ R76, R2.reuse, R76 ;  /* 0x0000004c024c7220 */ /* 0x040fe40000410000 */
        /* <DEDUP_REMOVED lines=49> */
[----:B------:R-:W-:Y:S02]  /*d1a0*/  FMUL.FTZ R165, R2, R165 ;  /* 0x000000a502a57220 */ /* 0x000fe40000410000 */
[----:B------:R-:W-:-:S02]  /*d1b0*/  FMUL.FTZ R54, R0, R54 ;  /* 0x0000003600367220 */ /* 0x000fc40000410000 */
[C---:B------:R-:W-:Y:S01]  /*d1c0*/  FMUL.FTZ R2, R0.reuse, R55 ;  /* 0x0000003700027220 */ /* 0x040fe20000410000 */
[----:B------:R-:W-:Y:S01]  /*d1d0*/  F2FP.BF16.PACK_AB R18, R165, R164 ;  /* 0x000000a4a512723e */ /* 0x000fe200000010ff */
[C---:B------:R-:W-:Y:S02]  /*d1e0*/  FMUL.FTZ R65, R0.reuse, R59 ;  /* 0x0000003b00417220 */ /* 0x040fe40000410000 */
[C---:B------:R-:W-:Y:S02]  /*d1f0*/  FMUL.FTZ R62, R0.reuse, R62 ;  /* 0x0000003e003e7220 */ /* 0x040fe40000410000 */
        /* <DEDUP_REMOVED lines=8> */
[----:B------:R-:W-:Y:S01]  /*d280*/  FMUL.FTZ R61, R0, R67 ;  /* 0x00000043003d7220 */ /* 0x000fe20000410000 */
[----:B------:R-:W-:Y:S01]  /*d290*/  F2FP.BF16.PACK_AB R67, R2, R54 ;  /* 0x000000360243723e */ /* 0x000fe200000010ff */
[C---:B------:R-:W-:Y:S01]  /*d2a0*/  FMUL.FTZ R6, R0.reuse, R70 ;  /* 0x0000004600067220 */ /* 0x040fe20000410000 */
[----:B------:R-:W-:Y:S01]  /*d2b0*/  SHF.L.U32 R2, R17, 0x6, RZ ;  /* 0x0000000611027819 */ /* 0x000fe200000006ff */
[----:B------:R-:W-:Y:S01]  /*d2c0*/  FMUL.FTZ R59, R0, R71 ;  /* 0x00000047003b7220 */ /* 0x000fe20000410000 */
[----:B------:R-:W-:Y:S01]  /*d2d0*/  LEA.HI R71, R174, R173, RZ, 0x5 ;  /* 0x000000adae477211 */ /* 0x000fe200078f28ff */
[----:B------:R-:W-:Y:S01]  /*d2e0*/  FMUL.FTZ R154, R0, R154 ;  /* 0x0000009a009a7220 */ /* 0x000fe20000410000 */
[----:B------:R-:W-:Y:S01]  /*d2f0*/  LOP3.LUT R2, R2, 0x1c0, RZ, 0xc0, !PT ;  /* 0x000001c002027812 */ /* 0x000fe200078ec0ff */
[C---:B------:R-:W-:Y:S01]  /*d300*/  FMUL.FTZ R4, R0.reuse, R155 ;  /* 0x0000009b00047220 */ /* 0x040fe20000410000 */
[----:B------:R-:W-:Y:S01]  /*d310*/  F2FP.BF16.PACK_AB R59, R59, R6 ;  /* 0x000000063b3b723e */ /* 0x000fe200000010ff */
[C---:B------:R-:W-:Y:S01]  /*d320*/  FMUL.FTZ R158, R0.reuse, R158 ;  /* 0x0000009e009e7220 */ /* 0x040fe20000410000 */
[----:B------:R-:W-:Y:S01]  /*d330*/  SHF.R.S32.HI R15, RZ, 0x5, R71 ;  /* 0x00000005ff0f7819 */ /* 0x000fe20000011447 */
[C---:B------:R-:W-:Y:S01]  /*d340*/  FMUL.FTZ R9, R0.reuse, R159 ;  /* 0x0000009f00097220 */ /* 0x040fe20000410000 */
[----:B------:R-:W-:Y:S01]  /*d350*/  LOP3.LUT R6, R17, 0x1, RZ, 0xc0, !PT ;  /* 0x0000000111067812 */ /* 0x000fe200078ec0ff */
[----:B------:R-:W-:Y:S01]  /*d360*/  FMUL.FTZ R38, R0, R38 ;  /* 0x0000002600267220 */ /* 0x000fe20000410000 */
[----:B------:R-:W-:Y:S01]  /*d370*/  LEA.HI R2, R2, R2, RZ, 0x1d ;  /* 0x0000000202027211 */ /* 0x000fe200078fe8ff */
[----:B------:R-:W-:Y:S01]  /*d380*/  FMUL.FTZ R42, R0, R42 ;  /* 0x0000002a002a7220 */ /* 0x000fe20000410000 */
[----:B------:R-:W-:Y:S01]  /*d390*/  ISETP.NE.U32.AND P0, PT, R6, 0x1, PT ;  /* 0x000000010600780c */ /* 0x000fe20003f05070 */
[C---:B------:R-:W-:Y:S01]  /*d3a0*/  FMUL.FTZ R46, R0.reuse, R46 ;  /* 0x0000002e002e7220 */ /* 0x040fe20000410000 */
[----:B------:R-:W-:Y:S01]  /*d3b0*/  MOV R6, 0x20 ;  /* 0x0000002000067802 */ /* 0x000fe20000000f00 */
[----:B------:R-:W-:Y:S01]  /*d3c0*/  FMUL.FTZ R50, R0, R50 ;  /* 0x0000003200327220 */ /* 0x000fe20000410000 */
[----:B------:R-:W-:Y:S01]  /*d3d0*/  F2FP.BF16.PACK_AB R4, R4, R154 ;  /* 0x0000009a0404723e */ /* 0x000fe200000010ff */
[----:B------:R-:W-:Y:S01]  /*d3e0*/  FMUL.FTZ R58, R0, R58 ;  /* 0x0000003a003a7220 */ /* 0x000fe20000410000 */
[----:B------:R-:W-:Y:S01]  /*d3f0*/  SEL R6, R6, 0xffffffe0, !P1 ;  /* 0xffffffe006067807 */ /* 0x000fe20004800000 */
[C---:B------:R-:W-:Y:S01]  /*d400*/  FMUL.FTZ R10, R0.reuse, R66 ;  /* 0x00000042000a7220 */ /* 0x040fe20000410000 */
[----:B------:R-:W-:Y:S01]  /*d410*/  F2FP.BF16.PACK_AB R9, R9, R158 ;  /* 0x0000009e0909723e */ /* 0x000fe200000010ff */
[C---:B------:R-:W-:Y:S01]  /*d420*/  FMUL.FTZ R74, R0.reuse, R74 ;  /* 0x0000004a004a7220 */ /* 0x040fe20000410000 */
[----:B------:R-:W-:Y:S01]  /*d430*/  F2FP.BF16.PACK_AB R13, R13, R38 ;  /* 0x000000260d0d723e */ /* 0x000fe200000010ff */
[C---:B------:R-:W-:Y:S01]  /*d440*/  FMUL.FTZ R57, R0.reuse, R75 ;  /* 0x0000004b00397220 */ /* 0x040fe20000410000 */
[----:B------:R-:W-:Y:S01]  /*d450*/  F2FP.BF16.PACK_AB R61, R61, R10 ;  /* 0x0000000a3d3d723e */ /* 0x000fe200000010ff */
[C---:B------:R-:W-:Y:S01]  /*d460*/  FMUL.FTZ R78, R0.reuse, R78 ;  /* 0x0000004e004e7220 */ /* 0x040fe20000410000 */
[----:B------:R-:W-:Y:S01]  /*d470*/  MOV R10, 0x40 ;  /* 0x00000040000a7802 */ /* 0x000fe20000000f00 */
[C---:B------:R-:W-:Y:S01]  /*d480*/  FMUL.FTZ R55, R0.reuse, R79 ;  /* 0x0000004f00377220 */ /* 0x040fe20000410000 */
[----:B------:R-:W-:Y:S01]  /*d490*/  F2FP.BF16.PACK_AB R11, R11, R42 ;  /* 0x0000002a0b0b723e */ /* 0x000fe200000010ff */
[----:B------:R-:W-:Y:S01]  /*d4a0*/  FMUL.FTZ R82, R0, R82 ;  /* 0x0000005200527220 */ /* 0x000fe20000410000 */
[----:B------:R-:W-:Y:S01]  /*d4b0*/  SEL R10, R10, 0xffffffc0, !P2 ;  /* 0xffffffc00a0a7807 */ /* 0x000fe20005000000 */
[----:B------:R-:W-:Y:S01]  /*d4c0*/  FMUL.FTZ R53, R0, R83 ;  /* 0x0000005300357220 */ /* 0x000fe20000410000 */
[----:B------:R-:W-:Y:S01]  /*d4d0*/  F2FP.BF16.PACK_AB R16, R16, R46 ;  /* 0x0000002e1010723e */ /* 0x000fe200000010ff */
[----:B------:R-:W-:Y:S01]  /*d4e0*/  FMUL.FTZ R86, R0, R86 ;  /* 0x0000005600567220 */ /* 0x000fe20000410000 */
[----:B------:R-:W-:Y:S01]  /*d4f0*/  F2FP.BF16.PACK_AB R70, R24, R156 ;  /* 0x0000009c1846723e */ /* 0x000fe200000010ff */
        /* <DEDUP_REMOVED lines=65> */
[----:B------:R-:W-:Y:S02]  /*d910*/  LOP3.LUT R0, R172, 0x3ffffffc, RZ, 0xc0, !PT ;  /* 0x3ffffffcac007812 */ /* 0x000fe400078ec0ff */
[----:B------:R-:W-:Y:S02]  /*d920*/  F2FP.BF16.PACK_AB R19, R19, R146 ;  /* 0x000000921313723e */ /* 0x000fe400000010ff */
[----:B------:R-:W-:Y:S02]  /*d930*/  IADD3 R0, -R0, R173, RZ ;  /* 0x000000ad00007210 */ /* 0x000fe40007ffe1ff */
[----:B------:R-:W-:Y:S02]  /*d940*/  F2FP.BF16.PACK_AB R17, R167, R166 ;  /* 0x000000a6a711723e */ /* 0x000fe400000010ff */
[----:B------:R-:W-:-:S04]  /*d950*/  LEA R0, R15, R0, 0x9 ;  /* 0x000000000f007211 */ /* 0x000fc800078e48ff */
[----:B------:R-:W-:-:S04]  /*d960*/  LEA R0, R0, R2, 0x1 ;  /* 0x0000000200007211 */ /* 0x000fc800078e08ff */
[----:B------:R-:W-:-:S04]  /*d970*/  SHF.L.U32 R0, R0, 0x1, RZ ;  /* 0x0000000100007819 */ /* 0x000fc800000006ff */
[C---:B------:R-:W-:Y:S01]  /*d980*/  IADD3 R2, R0.reuse, -0x10, RZ ;  /* 0xfffffff000027810 */ /* 0x040fe20007ffe0ff */
[----:B------:R1:W-:Y:S01]  /*d990*/  STS [R0], R5 ;  /* 0x0000000500007388 */ /* 0x0003e20000000800 */
[----:B------:R-:W-:-:S03]  /*d9a0*/  @P0 IADD3 R2, R0, 0x10, RZ ;  /* 0x0000001000020810 */ /* 0x000fc60007ffe0ff */
[----:B------:R2:W-:Y:S04]  /*d9b0*/  STS [R0+0x400], R4 ;  /* 0x0004000400007388 */ /* 0x0005e80000000800 */
[----:B------:R3:W-:Y:S04]  /*d9c0*/  STS [R2], R7 ;  /* 0x0000000702007388 */ /* 0x0007e80000000800 */
[----:B------:R4:W-:Y:S01]  /*d9d0*/  STS [R2+0x400], R9 ;  /* 0x0004000902007388 */ /* 0x0009e20000000800 */
[----:B-1----:R-:W-:Y:S02]  /*d9e0*/  IADD3 R5, R0, R6, RZ ;  /* 0x0000000600057210 */ /* 0x002fe40007ffe0ff */
[----:B--2---:R-:W-:-:S03]  /*d9f0*/  IADD3 R4, R6, R2, RZ ;  /* 0x0000000206047210 */ /* 0x004fc60007ffe0ff */
[----:B------:R1:W-:Y:S01]  /*da00*/  STS [R5], R8 ;  /* 0x0000000805007388 */ /* 0x0003e20000000800 */
[----:B---3--:R-:W-:-:S03]  /*da10*/  IADD3 R7, R5, R10, RZ ;  /* 0x0000000a05077210 */ /* 0x008fc60007ffe0ff */
[----:B------:R-:W-:Y:S01]  /*da20*/  STS [R5+0x400], R13 ;  /* 0x0004000d05007388 */ /* 0x000fe20000000800 */
[----:B------:R-:W-:Y:S02]  /*da30*/  IADD3 R6, R4, R10, RZ ;  /* 0x0000000a04067210 */ /* 0x000fe40007ffe0ff */
[----:B----4-:R-:W-:Y:S01]  /*da40*/  IADD3 R9, R10, R2, RZ ;  /* 0x000000020a097210 */ /* 0x010fe20007ffe0ff */
[----:B------:R-:W-:Y:S04]  /*da50*/  STS [R4], R12 ;  /* 0x0000000c04007388 */ /* 0x000fe80000000800 */
[----:B------:R-:W-:Y:S01]  /*da60*/  STS [R4+0x400], R11 ;  /* 0x0004000b04007388 */ /* 0x000fe20000000800 */
[----:B-1----:R-:W-:-:S05]  /*da70*/  IADD3 R8, R0, R10, RZ ;  /* 0x0000000a00087210 */ /* 0x002fca0007ffe0ff */
        /* <DEDUP_REMOVED lines=60> */
[----:B------:R-:W-:Y:S02]  /*de40*/  IADD3 R2, R15, -R2, RZ ;  /* 0x800000020f027210 */ /* 0x000fe40007ffe0ff */
        /* <DEDUP_REMOVED lines=11> */
[----:B-----5:R-:W-:Y:S01]  /*df00*/  SHF.R.S32.HI R6, RZ, 0x1f, R0 ;  /* 0x0000001fff067819 */ /* 0x020fe20000011400 */
        /* <DEDUP_REMOVED lines=36> */
.L_x_564:
[----:B--234-:R-:W-:Y:S05]  /*e150*/  BSYNC B0 ;  /* 0x0000000000007941 */ /* 0x01cfea0003800000 */
.L_x_563:
[----:B------:R-:W2:Y:S04]  /*e160*/  LDL.64 R80, [R1] ;  /* 0x0000000001507983 */ /* 0x000ea80000100a00 */
[----:B------:R3:W5:Y:S04]  /*e170*/  LDL R15, [R1+0x10] ;  /* 0x00001000010f7983 */ /* 0x0007680000100800 */
[----:B------:R3:W5:Y:S01]  /*e180*/  LDL R14, [R1+0x14] ;  /* 0x00001400010e7983 */ /* 0x0007620000100800 */
[----:B------:R-:W-:Y:S01]  /*e190*/  LEA.HI R13, R174, R173, RZ, 0x3 ;  /* 0x000000adae0d7211 */ /* 0x000fe200078f18ff */
[----:B------:R-:W-:Y:S01]  /*e1a0*/  UIMAD UR9, UR9, -0x40, UR15 ;  /* 0xffffffc0090978a4 */ /* 0x000fe2000f8e020f */
[----:B------:R-:W-:Y:S01]  /*e1b0*/  BSSY B0, `(.L_x_565) ;  /* 0x0000024000007945 */ /* 0x000fe20003800000 */
[----:B------:R-:W4:Y:S01]  /*e1c0*/  S2R R0, SR_TID.X ;  /* 0x0000000000007919 */ /* 0x000f220000002100 */
[----:B------:R-:W-:Y:S01]  /*e1d0*/  SHF.R.S32.HI R3, RZ, 0x3, R13 ;  /* 0x00000003ff037819 */ /* 0x000fe2000001140d */
[----:B------:R-:W-:-:S02]  /*e1e0*/  USHF.R.S32.HI UR6, URZ, 0x1f, UR11 ;  /* 0x0000001f3f067899 */ /* 0x000fc4000801140b */
[----:B------:R-:W1:Y:S01]  /*e1f0*/  S2R R10, SR_CTAID.Z ;  /* 0x00000000000a7919 */ /* 0x000e620000002700 */
[----:B------:R-:W-:Y:S02]  /*e200*/  ULDC.64 UR4, c[0x0][0x1f0] ;  /* 0x00007c0000047ab9 */ /* 0x000fe40000000a00 */
[----:B------:R-:W-:-:S04]  /*e210*/  UIMAD UR4, UR6, UR4, URZ ;  /* 0x00000004060472a4 */ /* 0x000fc8000f8e023f */
[----:B------:R-:W-:Y:S01]  /*e220*/  UIMAD UR4, UR11, UR5, UR4 ;  /* 0x000000050b0472a4 */ /* 0x000fe2000f8e0204 */
[----:B----4-:R-:W-:-:S04]  /*e230*/  SHF.R.S32.HI R2, RZ, 0x1f, R0 ;  /* 0x0000001fff027819 */ /* 0x010fc80000011400 */
[----:B------:R-:W-:-:S04]  /*e240*/  LEA.HI R2, R2, R0, RZ, 0x3 ;  /* 0x0000000002027211 */ /* 0x000fc800078f18ff */
[----:B------:R-:W-:Y:S02]  /*e250*/  SHF.R.S32.HI R2, RZ, 0x3, R2 ;  /* 0x00000003ff027819 */ /* 0x000fe40000011402 */
[----:B--2---:R-:W-:Y:S02]  /*e260*/  SHF.R.S32.HI R0, RZ, 0x1f, R80 ;  /* 0x0000001fff007819 */ /* 0x004fe40000011450 */
[----:B------:R-:W-:-:S04]  /*e270*/  IADD3 R4, P0, R80, UR18, RZ ;  /* 0x0000001250047c10 */ /* 0x000fc8000ff1e0ff */
[----:B------:R-:W-:Y:S02]  /*e280*/  IADD3.X R5, R0, UR7, RZ, P0, !PT ;  /* 0x0000000700057c10 */ /* 0x000fe400087fe4ff */
[----:B------:R-:W-:Y:S02]  /*e290*/  ISETP.GE.AND P0, PT, R3, UR9, PT ;  /* 0x0000000903007c0c */ /* 0x000fe4000bf06270 */
[----:B------:R-:W-:Y:S01]  /*e2a0*/  SHF.R.S32.HI R3, RZ, 0x1f, R2 ;  /* 0x0000001fff037819 */ /* 0x000fe20000011402 */
[----:B-1----:R-:W-:-:S04]  /*e2b0*/  IMAD.WIDE.U32 R10, R10, c[0x0][0x1f0], R4 ;  /* 0x00007c000a0a7a25 */ /* 0x002fc800078e0004 */
[----:B------:R-:W-:Y:S01]  /*e2c0*/  IMAD.U32 R4, RZ, RZ, UR12 ;  /* 0x0000000cff047e24 */ /* 0x000fe2000f8e00ff */
[----:B------:R-:W-:-:S03]  /*e2d0*/  IADD3 R9, R11, UR4, RZ ;  /* 0x000000040b097c10 */ /* 0x000fc6000fffe0ff */
[----:B------:R-:W-:Y:S02]  /*e2e0*/  IMAD.WIDE R4, R4, 0x40, R2 ;  /* 0x0000004004047825 */ /* 0x000fe400078e0202 */
        /* <DEDUP_REMOVED lines=13> */
[----:B------:R1:W-:Y:S04]  /*e3c0*/  @!P3 STG.E.128 [R2.64+0x80], R24 ;  /* 0x000080180200b986 */ /* 0x0003e8000c101d10 */
[----:B------:R1:W-:Y:S04]  /*e3d0*/  @!P2 STG.E.128 [R2.64+0x100], R20 ;  /* 0x000100140200a986 */ /* 0x0003e8000c101d10 */
[----:B------:R1:W-:Y:S02]  /*e3e0*/  @!P1 STG.E.128 [R2.64+0x180], R16 ;  /* 0x0001801002009986 */ /* 0x0003e4000c101d10 */
.L_x_566:
[----:B---3--:R-:W-:Y:S05]  /*e3f0*/  BSYNC B0 ;  /* 0x0000000000007941 */ /* 0x008fea0003800000 */
.L_x_565:
[----:B------:R-:W-:Y:S01]  /*e400*/  LEA.HI.SX32 R0, R13, 0x10, 0x1d ;  /* 0x000000100d007811 */ /* 0x000fe200078feaff */
[----:B------:R-:W-:Y:S03]  /*e410*/  BSSY B0, `(.L_x_567) ;  /* 0x0000015000007945 */ /* 0x000fe60003800000 */
[----:B------:R-:W-:-:S13]  /*e420*/  ISETP.GE.AND P0, PT, R0, UR9, PT ;  /* 0x0000000900007c0c */ /* 0x000fda000bf06270 */
[----:B------:R-:W-:Y:S05]  /*e430*/  @P0 BRA `(.L_x_568) ;  /* 0x0000012000000947 */ /* 0x000fea0003800000 */
[----:B------:R-:W-:Y:S01]  /*e440*/  IADD3 R12, P0, R4, 0x10, RZ ;  /* 0x00000010040c7810 */ /* 0x000fe20007f1e0ff */
[----:B-1----:R-:W-:Y:S01]  /*e450*/  IMAD.MOV.U32 R2, RZ, RZ, R10 ;  /* 0x000000ffff027224 */ /* 0x002fe200078e000a */
        /* <DEDUP_REMOVED lines=13> */
[----:B------:R1:W-:Y:S04]  /*e530*/  @!P2 STG.E.128 [R2.64+0x80], R40 ;  /* 0x000080280200a986 */ /* 0x0003e8000c101d10 */
[----:B------:R1:W-:Y:S04]  /*e540*/  @!P1 STG.E.128 [R2.64+0x100], R36 ;  /* 0x0001002402009986 */ /* 0x0003e8000c101d10 */
[----:B------:R1:W-:Y:S02]  /*e550*/  @!P0 STG.E.128 [R2.64+0x180], R32 ;  /* 0x0001802002008986 */ /* 0x0003e4000c101d10 */
.L_x_568:
[----:B------:R-:W-:Y:S05]  /*e560*/  BSYNC B0 ;  /* 0x0000000000007941 */ /* 0x000fea0003800000 */
.L_x_567:
        /* <DEDUP_REMOVED lines=22> */
.L_x_570:
[----:B------:R-:W-:Y:S05]  /*e6d0*/  BSYNC B0 ;  /* 0x0000000000007941 */ /* 0x000fea0003800000 */
.L_x_569:
[----:B------:R-:W-:-:S04]  /*e6e0*/  LEA.HI.SX32 R0, R13, 0x30, 0x1d ;  /* 0x000000300d007811 */ /* 0x000fc800078feaff */
[----:B------:R-:W-:-:S13]  /*e6f0*/  ISETP.GE.AND P0, PT, R0, UR9, PT ;  /* 0x0000000900007c0c */ /* 0x000fda000bf06270 */
[----:B------:R-:W-:Y:S05]  /*e700*/  @P0 EXIT ;  /* 0x000000000000094d */ /* 0x000fea0003800000 */
[----:B------:R-:W-:Y:S01]  /*e710*/  IADD3 R6, P0, R4, 0x30, RZ ;  /* 0x0000003004067810 */ /* 0x000fe20007f1e0ff */
[----:B-1----:R-:W-:Y:S01]  /*e720*/  IMAD.MOV.U32 R2, RZ, RZ, R10 ;  /* 0x000000ffff027224 */ /* 0x002fe200078e000a */
        /* <DEDUP_REMOVED lines=18> */
.L_x_529:
[----:B------:R-:W-:Y:S01]  /*e850*/  UISETP.NE.AND UP4, UPT, UR10, -0x1, UPT ;  /* 0xffffffff0a00788c */ /* 0x000fe2000bf85270 */
[----:B------:R-:W-:Y:S01]  /*e860*/  LEA.HI R6, R10, R99, RZ, 0x3 ;  /* 0x000000630a067211 */ /* 0x000fe200078f18ff */
[----:B------:R-:W-:Y:S01]  /*e870*/  ULDC.U8 UR19, c[0x0][0x329] ;  /* 0x0000ca4000137ab9 */ /* 0x000fe20000000000 */
[----:B------:R-:W1:Y:S01]  /*e880*/  S2R R12, SR_CTAID.Z ;  /* 0x00000000000c7919 */ /* 0x000e620000002700 */
[----:B------:R-:W-:Y:S01]  /*e890*/  UISETP.NE.AND UP3, UPT, UR19, URZ, UPT ;  /* 0x0000003f1300728c */ /* 0x000fe2000bf65270 */
[----:B------:R-:W-:Y:S01]  /*e8a0*/  LOP3.LUT R0, R6, 0xfffffff8, RZ, 0xc0, !PT ;  /* 0xfffffff806007812 */ /* 0x000fe200078ec0ff */
[----:B------:R-:W-:Y:S01]  /*e8b0*/  ULDC.64 UR4, c[0x0][0x1e0] ;  /* 0x0000780000047ab9 */ /* 0x000fe20000000a00 */
[----:B------:R-:W-:Y:S01]  /*e8c0*/  SHF.R.S32.HI R6, RZ, 0x3, R6 ;  /* 0x00000003ff067819 */ /* 0x000fe20000011406 */
[----:B------:R-:W-:Y:S01]  /*e8d0*/  ULDC.64 UR6, c[0x0][0x1e8] ;  /* 0x00007a0000067ab9 */ /* 0x000fe20000000a00 */
[----:B------:R-:W-:Y:S01]  /*e8e0*/  IMAD.U32 R4, RZ, RZ, UR12 ;  /* 0x0000000cff047e24 */ /* 0x000fe2000f8e00ff */
[----:B------:R-:W-:Y:S01]  /*e8f0*/  USHF.R.S32.HI UR18, URZ, 0x1f, UR11 ;  /* 0x0000001f3f127899 */ /* 0x000fe2000801140b */
[----:B------:R-:W-:Y:S01]  /*e900*/  IMAD.IADD R15, R99, 0x1, -R0 ;  /* 0x00000001630f7824 */ /* 0x000fe200078e0a00 */
[----:B------:R-:W-:Y:S01]  /*e910*/  @!UP4 USHF.R.S32.HI UR22, URZ, 0x1f, UR20 ;  /* 0x0000001f3f16c899 */ /* 0x000fe20008011414 */
[--C-:B------:R-:W-:Y:S01]  /*e920*/  SHF.R.S32.HI R7, RZ, 0x1f, R6.reuse ;  /* 0x0000001fff077819 */ /* 0x100fe20000011406 */
[----:B------:R-:W-:Y:S01]  /*e930*/  @UP4 UIMAD.WIDE.U32 UR8, UR10, UR6, URZ ;  /* 0x000000060a0842a5 */ /* 0x000fe2000f8e003f */
[----:B------:R-:W-:Y:S01]  /*e940*/  IMAD.SHL.U32 R0, R15, 0x8, RZ ;  /* 0x000000080f007824 */ /* 0x000fe200078e00ff */
[----:B------:R-:W-:Y:S01]  /*e950*/  @!UP4 UIMAD UR22, UR22, UR4, URZ ;  /* 0x000000041616c2a4 */ /* 0x000fe2000f8e023f */
[----:B------:R-:W-:Y:S01]  /*e960*/  BSSY B0, `(.L_x_571) ;  /* 0x0000040000007945 */ /* 0x000fe20003800000 */
[----:B------:R-:W-:Y:S01]  /*e970*/  ULDC.U8 UR21, c[0x0][0x328] ;  /* 0x0000ca0000157ab9 */ /* 0x000fe20000000000 */
[----:B------:R-:W-:Y:S01]  /*e980*/  IMAD.WIDE R4, R4, 0x40, R6 ;  /* 0x0000004004047825 */ /* 0x000fe200078e0206 */
[----:B------:R-:W-:Y:S01]  /*e990*/  @!UP4 UIMAD.WIDE.U32 UR24, UR20, UR4, URZ ;  /* 0x000000041418c2a5 */ /* 0x000fe2000f8e003f */
[C---:B------:R-:W-:Y:S01]  /*e9a0*/  IADD3 R19, R0.reuse, 0x40, RZ ;  /* 0x0000004000137810 */ /* 0x040fe20007ffe0ff */
[----:B------:R-:W-:Y:S01]  /*e9b0*/  @!UP4 UIMAD UR22, UR20, UR5, UR22 ;  /* 0x000000051416c2a4 */ /* 0x000fe2000f8e0216 */
[C---:B------:R-:W-:Y:S01]  /*e9c0*/  IADD3 R18, R0.reuse, 0x80, RZ ;  /* 0x0000008000127810 */ /* 0x040fe20007ffe0ff */
[----:B------:R-:W-:Y:S01]  /*e9d0*/  UISETP.NE.AND UP2, UPT, UR21, URZ, UPT ;  /* 0x0000003f1500728c */ /* 0x000fe2000bf45270 */
[----:B------:R-:W-:Y:S01]  /*e9e0*/  IADD3 R17, R0, 0xc0, RZ ;  /* 0x000000c000117810 */ /* 0x000fe20007ffe0ff */
[----:B------:R-:W-:-:S02]  /*e9f0*/  ULDC.64 UR4, c[0x0][0x1f0] ;  /* 0x00007c0000047ab9 */ /* 0x000fc40000000a00 */
[----:B------:R-:W-:Y:S02]  /*ea00*/  UIMAD UR4, UR18, UR4, URZ ;  /* 0x00000004120472a4 */ /* 0x000fe4000f8e023f */
[----:B------:R-:W-:Y:S02]  /*ea10*/  @!UP3 UISETP.NE.AND UP1, UPT, UR21, URZ, UPT ;  /* 0x0000003f1500b28c */ /* 0x000fe4000bf25270 */
[----:B------:R-:W-:Y:S02]  /*ea20*/  @UP4 UMOV UR18, UR8 ;  /* 0x0000000800124c82 */ /* 0x000fe40008000000 */
[----:B------:R-:W-:Y:S02]  /*ea30*/  @UP4 UIMAD UR7, UR10, UR7, UR9 ;  /* 0x000000070a0742a4 */ /* 0x000fe4000f8e0209 */
[----:B------:R-:W-:Y:S02]  /*ea40*/  ULDC UR14, c[0x0][0x214] ;  /* 0x00008500000e7ab9 */ /* 0x000fe40000000800 */
[----:B------:R-:W-:-:S02]  /*ea50*/  @UP3 ULDC UR8, c[0x0][0x210] ;  /* 0x0000840000083ab9 */ /* 0x000fc40000000800 */
[----:B------:R-:W-:Y:S02]  /*ea60*/  UISETP.EQ.AND UP2, UPT, UR19, URZ, UP2 ;  /* 0x0000003f1300728c */ /* 0x000fe40009742270 */
[----:B------:R-:W-:Y:S02]  /*ea70*/  ULDC UR9, c[0x0][0x234] ;  /* 0x00008d0000097ab9 */ /* 0x000fe40000000800 */
[----:B------:R-:W-:Y:S02]  /*ea80*/  @UP3 UIMAD UR8, UR8, UR14, URZ ;  /* 0x0000000e080832a4 */ /* 0x000fe4000f8e023f */
[----:B------:R-:W-:Y:S02]  /*ea90*/  @!UP3 USEL UR8, UR14, UR9, !UP1 ;  /* 0x000000090e08b287 */ /* 0x000fe4000c800000 */
[----:B------:R-:W-:Y:S02]  /*eaa0*/  UISETP.NE.OR UP0, UPT, UR10, -0x1, !UP2 ;  /* 0xffffffff0a00788c */ /* 0x000fe4000d705670 */
[----:B------:R-:W-:-:S02]  /*eab0*/  ULDC UR6, c[0x0][0x1c0] ;  /* 0x0000700000067ab9 */ /* 0x000fc40000000800 */
[----:B------:R-:W-:Y:S02]  /*eac0*/  @UP3 UMOV UR23, 0x1 ;  /* 0x0000000100173882 */ /* 0x000fe40000000000 */
[----:B------:R-:W-:Y:S02]  /*ead0*/  @!UP3 UIMAD UR23, UR8, UR6, URZ ;  /* 0x000000060817b2a4 */ /* 0x000fe4000f8e023f */
[----:B------:R-:W-:Y:S02]  /*eae0*/  @!UP4 UMOV UR18, UR24 ;  /* 0x000000180012cc82 */ /* 0x000fe40008000000 */
[----:B------:R-:W-:Y:S01]  /*eaf0*/  @!UP4 UIADD3 UR7, UR25, UR22, URZ ;  /* 0x000000161907c290 */ /* 0x000fe2000fffe03f */
[----:B------:R-:W-:Y:S01]  /*eb00*/  IADD3 R2, P0, R0, UR18, RZ ;  /* 0x0000001200027c10 */ /* 0x000fe2000ff1e0ff */
[----:B------:R-:W-:Y:S02]  /*eb10*/  UIADD3 UR15, -UR13, UR15, URZ ;  /* 0x0000000f0d0f7290 */ /* 0x000fe4000fffe13f */
[----:B------:R-:W-:-:S02]  /*eb20*/  UIMAD UR23, UR20, UR23, URZ ;  /* 0x00000017141772a4 */ /* 0x000fc4000f8e023f */
[----:B------:R-:W-:Y:S01]  /*eb30*/  @!UP0 UIMAD UR10, UR20, UR14, URZ ;  /* 0x0000000e140a82a4 */ /* 0x000fe2000f8e023f */
[----:B------:R-:W-:Y:S01]  /*eb40*/  LEA.HI.X.SX32 R3, R0, UR7, 0x1, P0 ;  /* 0x0000000700037c11 */ /* 0x000fe200080f0eff */
[----:B------:R-:W-:Y:S01]  /*eb50*/  USEL UR23, UR23, URZ, !UP2 ;  /* 0x0000003f17177287 */ /* 0x000fe2000d000000 */
[----:B------:R-:W-:Y:S01]  /*eb60*/  ISETP.GE.AND P0, PT, R6, UR15, PT ;  /* 0x0000000f06007c0c */ /* 0x000fe2000bf06270 */
[----:B------:R-:W-:Y:S02]  /*eb70*/  @UP3 ULDC UR26, c[0x0][0x210] ;  /* 0x00008400001a3ab9 */ /* 0x000fe40000000800 */
[----:B------:R-:W-:Y:S01]  /*eb80*/  @!UP3 UMOV UR26, 0x1 ;  /* 0x00000001001ab882 */ /* 0x000fe20000000000 */
[----:B-1----:R-:W-:Y:S01]  /*eb90*/  IMAD.WIDE.U32 R12, R12, c[0x0][0x1f0], R2 ;  /* 0x00007c000c0c7a25 */ /* 0x002fe200078e0002 */
[----:B------:R-:W-:Y:S02]  /*eba0*/  UIMAD UR8, UR11, UR8, UR23 ;  /* 0x000000080b0872a4 */ /* 0x000fe4000f8e0217 */
[----:B------:R-:W-:-:S02]  /*ebb0*/  UIMAD UR13, UR13, UR26, URZ ;  /* 0x0000001a0d0d72a4 */ /* 0x000fc4000f8e023f */
[----:B------:R-:W-:Y:S02]  /*ebc0*/  @!UP2 UMOV UR28, URZ ;  /* 0x0000003f001cac82 */ /* 0x000fe40008000000 */
[----:B------:R-:W-:Y:S02]  /*ebd0*/  @UP2 UMOV UR28, UR10 ;  /* 0x0000000a001c2c82 */ /* 0x000fe40008000000 */
[----:B------:R-:W-:Y:S02]  /*ebe0*/  UIMAD UR4, UR11, UR5, UR4 ;  /* 0x000000050b0472a4 */ /* 0x000fe4000f8e0204 */
[----:B------:R-:W-:Y:S02]  /*ebf0*/  @!UP2 UMOV UR29, URZ ;  /* 0x0000003f001dac82 */ /* 0x000fe40008000000 */
[----:B------:R-:W-:Y:S02]  /*ec00*/  USHF.R.S32.HI UR7, URZ, 0x1f, UR8 ;  /* 0x0000001f3f077899 */ /* 0x000fe40008011408 */
[----:B------:R-:W-:Y:S01]  /*ec10*/  @UP2 USHF.R.S32.HI UR29, URZ, 0x1f, UR10 ;  /* 0x0000001f3f1d2899 */ /* 0x000fe2000801140a */
        /* <DEDUP_REMOVED lines=20> */
.L_x_572:
[----:B------:R-:W-:Y:S05]  /*ed60*/  BSYNC B0 ;  /* 0x0000000000007941 */ /* 0x000fea0003800000 */
.L_x_571:
        /* <DEDUP_REMOVED lines=22> */
.L_x_574:
[----:B------:R-:W-:Y:S05]  /*eed0*/  BSYNC B0 ;  /* 0x0000000000007941 */ /* 0x000fea0003800000 */
.L_x_573:
        /* <DEDUP_REMOVED lines=22> */
.L_x_576:
[----:B------:R-:W-:Y:S05]  /*f040*/  BSYNC B0 ;  /* 0x0000000000007941 */ /* 0x000fea0003800000 */
.L_x_575:
        /* <DEDUP_REMOVED lines=21> */
.L_x_578:
[----:B------:R-:W-:Y:S05]  /*f1a0*/  BSYNC B0 ;  /* 0x0000000000007941 */ /* 0x000fea0003800000 */
.L_x_577:
        /* <DEDUP_REMOVED lines=35> */
.L_x_579:
        /* <DEDUP_REMOVED lines=10> */
.L_x_2034:


//--------------------- .text._ZN5flash16flash_fwd_kernelI23Flash_fwd_kernel_traitsILi256ELi64ELi64ELi4ELb0ELb0EN7cutlass10bfloat16_tE19Flash_kernel_traitsILi256ELi64ELi64ELi4ES3_EELb1ELb0ELb1ELb0ELb0ELb0ELb0ELb0EEEvNS_16Flash_fwd_paramsE --------------------------
	.section	.text._ZN5flash16flash_fwd_kernelI23Flash_fwd_kernel_traitsILi256ELi64ELi64ELi4ELb0ELb0EN7cutlass10bfloat16_tE19Flash_kernel_traitsILi256ELi64ELi64ELi4ES3_EELb1ELb0ELb1ELb0ELb0ELb0ELb0ELb0EEEvNS_16Flash_fwd_paramsE,"ax",@progbits
	.sectioninfo	@"SHI_REGISTERS=255"
	.align	128
        .global         _ZN5flash16flash_fwd_kernelI23Flash_fwd_kernel_traitsILi256ELi64ELi64ELi4ELb0ELb0EN7cutlass10bfloat16_tE19Flash_kernel_traitsILi256ELi64ELi64ELi4ES3_EELb1ELb0ELb1ELb0ELb0ELb0ELb0ELb0EEEvNS_16Flash_fwd_paramsE
        .type           _ZN5flash16flash_fwd_kernelI23Flash_fwd_kernel_traitsILi256ELi64ELi64ELi4ELb0ELb0EN7cutlass10bfloat16_tE19Flash_kernel_traitsILi256ELi64ELi64ELi4ES3_EELb1ELb0ELb1ELb0ELb0ELb0ELb0ELb0EEEvNS_16Flash_fwd_paramsE,@function
        .size           _ZN5flash16flash_fwd_kernelI23Flash_fwd_kernel_traitsILi256ELi64ELi64ELi4ELb0ELb0EN7cutlass10bfloat16_tE19Flash_kernel_traitsILi256ELi64ELi64ELi4ES3_EELb1ELb0ELb1ELb0ELb0ELb0ELb0ELb0EEEvNS_16Flash_fwd_paramsE,(.L_x_2035 - _ZN5flash16flash_fwd_kernelI23Flash_fwd_kernel_traitsILi256ELi64ELi64ELi4ELb0ELb0EN7cutlass10bfloat16_tE19Flash_kernel_traitsILi256ELi64ELi64ELi4ES3_EELb1ELb0ELb1ELb0ELb0ELb0ELb0ELb0EEEvNS_16Flash_fwd_paramsE)
        .other          _ZN5flash16flash_fwd_kernelI23Flash_fwd_kernel_traitsILi256ELi64ELi64ELi4ELb0ELb0EN7cutlass10bfloat16_tE19Flash_kernel_traitsILi256ELi64ELi64ELi4ES3_EELb1ELb0ELb1ELb0ELb0ELb0ELb0ELb0EEEvNS_16Flash_fwd_paramsE,@"STO_CUDA_ENTRY STV_DEFAULT"
_ZN5flash16flash_fwd_kernelI23Flash_fwd_kernel_traitsILi256ELi64ELi64ELi4ELb0ELb0EN7cutlass10bfloat16_tE19Flash_kernel_traitsILi256ELi64ELi64ELi4ES3_EELb1ELb0ELb1ELb0ELb0ELb0ELb0ELb0EEEvNS_16Flash_fwd_paramsE:
.text._ZN5flash16flash_fwd_kernelI23Flash_fwd_kernel_traitsILi256ELi64ELi64ELi4ELb0ELb0EN7cutlass10bfloat16_tE19Flash_kernel_traitsILi256ELi64ELi64ELi4ES3_EELb1ELb0ELb1ELb0ELb0ELb0ELb0ELb0EEEvNS_16Flash_fwd_paramsE:
        /* <DEDUP_REMOVED lines=14> */
[----:B------:R-:W3:Y:S04]  /*00e0*/  @P2 LDG.E.64 R4, [R4.64] ;  /* 0x0000001804042981 */ /* 0x000ee8000c1e1b00 */
[----:B------:R-:W4:Y:S01]  /*00f0*/  @P2 LDG.E.64 R8, [R2.64] ;  /* 0x0000001802082981 */ /* 0x000f22000c1e1b00 */
[----:B------:R-:W5:Y:S01]  /*0100*/  S2UR UR7, SR_CTAID.Y ;  /* 0x00000000000779c3 */ /* 0x000f620000002600 */
[----:B------:R-:W-:Y:S02]  /*0110*/  UISETP.NE.U32.AND UP2, UPT, URZ, UR8, UPT ;  /* 0x000000083f00728c */ /* 0x000fe4000bf45070 */
[----:B------:R-:W-:Y:S02]  /*0120*/  UISETP.NE.U32.AND UP1, UPT, URZ, UR4, UPT ;  /* 0x000000043f00728c */ /* 0x000fe4000bf25070 */
[----:B------:R-:W-:-:S02]  /*0130*/  UISETP.NE.AND.EX UP2, UPT, URZ, UR9, UPT, UP2 ;  /* 0x000000093f00728c */ /* 0x000fc4000bf45320 */
[----:B------:R-:W-:Y:S01]  /*0140*/  UMOV UR31, 0x4 ;  /* 0x00000004001f7882 */ /* 0x000fe20000000000 */
[----:B------:R-:W1:Y:S01]  /*0150*/  S2UR UR10, SR_CTAID.Z ;  /* 0x00000000000a79c3 */ /* 0x000e620000002700 */
[----:B------:R-:W-:Y:S02]  /*0160*/  ULDC.64 UR8, c[0x0][0x240] ;  /* 0x0000900000087ab9 */ /* 0x000fe40000000a00 */
[----:B------:R-:W-:Y:S01]  /*0170*/  PLOP3.LUT P0, PT, PT, PT, UP2, 0x80, 0x0 ;  /* 0x000000000000781c */ /* 0x000fe20003f0f028 */
[----:B------:R-:W-:-:S03]  /*0180*/  UISETP.NE.AND.EX UP1, UPT, URZ, UR5, UPT, UP1 ;  /* 0x000000053f00728c */ /* 0x000fc6000bf25310 */
[----:B------:R-:W-:Y:S02]  /*0190*/  ULDC.64 UR4, c[0x0][0x248] ;  /* 0x0000920000047ab9 */ /* 0x000fe40000000a00 */
[----:B------:R-:W-:Y:S02]  /*01a0*/  UISETP.EQ.U32.AND UP0, UPT, URZ, UR4, UPT ;  /* 0x000000043f00728c */ /* 0x000fe4000bf02070 */
[----:B-----5:R-:W-:-:S06]  /*01b0*/  UIMAD.WIDE UR8, UR7, UR31, UR8 ;  /* 0x0000001f070872a5 */ /* 0x020fcc000f8e0208 */
[----:B------:R-:W-:Y:S01]  /*01c0*/  IMAD.U32 R12, RZ, RZ, UR8 ;  /* 0x00000008ff0c7e24 */ /* 0x000fe2000f8e00ff */
[----:B-1----:R-:W-:Y:S01]  /*01d0*/  ULOP3.LUT UR6, UR10, UR22, UR7, 0xfe, !UPT ;  /* 0x000000160a067292 */ /* 0x002fe2000f8efe07 */
[----:B------:R-:W-:-:S05]  /*01e0*/  IMAD.U32 R13, RZ, RZ, UR9 ;  /* 0x00000009ff0d7e24 */ /* 0x000fca000f8e00ff */
[----:B--2---:R-:W-:Y:S01]  /*01f0*/  LOP3.LUT P3, RZ, R80, UR6, RZ, 0xfc, !PT ;  /* 0x0000000650ff7c12 */ /* 0x004fe2000f86fcff */
[----:B------:R-:W-:Y:S02]  /*0200*/  ULDC.U8 UR6, c[0x0][0x312] ;  /* 0x0000c48000067ab9 */ /* 0x000fe40000000000 */
[----:B------:R-:W-:-:S04]  /*0210*/  UISETP.NE.AND UP3, UPT, UR6, URZ, UPT ;  /* 0x0000003f0600728c */ /* 0x000fc8000bf65270 */
[----:B------:R-:W-:-:S06]  /*0220*/  UISETP.EQ.OR.EX UP0, UPT, URZ, UR5, !UP3, UP0 ;  /* 0x000000053f00728c */ /* 0x000fcc000df02700 */
[----:B------:R-:W-:Y:S02]  /*0230*/  @!P3 IMAD.MOV.U32 R6, RZ, RZ, c[0x0][0x308] ;  /* 0x0000c200ff06b624 */ /* 0x000fe400078e00ff */
[----:B------:R-:W-:Y:S01]  /*0240*/  @!P3 IMAD.MOV.U32 R7, RZ, RZ, c[0x0][0x30c] ;  /* 0x0000c300ff07b624 */ /* 0x000fe200078e00ff */
[----:B------:R-:W-:Y:S02]  /*0250*/  ULDC.64 UR4, c[0x0][0x248] ;  /* 0x0000920000047ab9 */ /* 0x000fe40000000a00 */
[----:B------:R-:W-:Y:S02]  /*0260*/  UIMAD.WIDE UR4, UR7, UR31, UR4 ;  /* 0x0000001f070472a5 */ /* 0x000fe4000f8e0204 */
[----:B------:R-:W-:Y:S02]  /*0270*/  ULDC.64 UR8, c[0x0][0x250] ;  /* 0x0000940000087ab9 */ /* 0x000fe40000000a00 */
[----:B------:R-:W-:-:S06]  /*0280*/  @UP1 UIMAD.WIDE UR8, UR7, UR31, UR8 ;  /* 0x0000001f070812a5 */ /* 0x000fcc000f8e0208 */
[----:B------:R-:W-:Y:S02]  /*0290*/  IMAD.U32 R10, RZ, RZ, UR8 ;  /* 0x00000008ff0a7e24 */ /* 0x000fe4000f8e00ff */
[----:B------:R-:W-:Y:S01]  /*02a0*/  IMAD.U32 R11, RZ, RZ, UR9 ;  /* 0x00000009ff0b7e24 */ /* 0x000fe2000f8e00ff */
[----:B---3--:R-:W1:Y:S01]  /*02b0*/  @P2 R2UR UR32, R4 ;  /* 0x00000000042023c2 */ /* 0x008e6200000e0000 */
[----:B----4-:R-:W-:-:S07]  /*02c0*/  @P2 IADD3 R2, P1, R8, c[0x0][0x300], RZ ;  /* 0x0000c00008022a10 */ /* 0x010fce0007f3e0ff */
[----:B------:R-:W2:Y:S01]  /*02d0*/  @P2 R2UR UR33, R5 ;  /* 0x00000000052123c2 */ /* 0x000ea200000e0000 */
[----:B------:R-:W-:Y:S02]  /*02e0*/  @P2 IADD3.X R3, RZ, R9, RZ, P1, !PT ;  /* 0x00000009ff032210 */ /* 0x000fe40000ffe4ff */
[----:B------:R-:W-:-:S03]  /*02f0*/  PLOP3.LUT P2, PT, PT, PT, UP0, 0x80, 0x0 ;  /* 0x000000000000781c */ /* 0x000fc60003f4f008 */
[----:B------:R-:W-:Y:S01]  /*0300*/  @!P3 STG.E.64 [R6.64+0x8], R2 ;  /* 0x000008020600b986 */ /* 0x000fe2000c101b18 */
[----:B-1----:R-:W-:Y:S02]  /*0310*/  IMAD.U32 R4, RZ, RZ, UR32 ;  /* 0x00000020ff047e24 */ /* 0x002fe4000f8e00ff */
[----:B--2---:R-:W-:-:S05]  /*0320*/  IMAD.U32 R5, RZ, RZ, UR33 ;  /* 0x00000021ff057e24 */ /* 0x004fca000f8e00ff */
[----:B------:R1:W-:Y:S04]  /*0330*/  @!P3 STG.E.64 [R6.64], R4 ;  /* 0x000000040600b986 */ /* 0x0003e8000c101b18 */
[----:B------:R-:W2:Y:S04]  /*0340*/  @P0 LDG.E R9, [R12.64] ;  /* 0x000000180c090981 */ /* 0x000ea8000c1e1900 */
[----:B------:R-:W3:Y:S01]  /*0350*/  @P0 LDG.E R8, [R12.64+0x4] ;  /* 0x000004180c080981 */ /* 0x000ee2000c1e1900 */
[----:B------:R-:W-:Y:S02]  /*0360*/  PLOP3.LUT P1, PT, PT, PT, UP1, 0x80, 0x0 ;  /* 0x000000000000781c */ /* 0x000fe40003f2f018 */
[----:B-1----:R-:W-:Y:S01]  /*0370*/  MOV R4, UR4 ;  /* 0x0000000400047c02 */ /* 0x002fe20008000f00 */
[----:B------:R-:W-:-:S10]  /*0380*/  IMAD.U32 R5, RZ, RZ, UR5 ;  /* 0x00000005ff057e24 */ /* 0x000fd4000f8e00ff */
[----:B------:R1:W4:Y:S04]  /*0390*/  @P1 LDG.E R6, [R10.64] ;  /* 0x000000180a061981 */ /* 0x000328000c1e1900 */
[----:B------:R-:W5:Y:S01]  /*03a0*/  @!P2 LDG.E R0, [R4.64] ;  /* 0x000000180400a981 */ /* 0x000f62000c1e1900 */
[----:B------:R-:W-:Y:S01]  /*03b0*/  UMOV UR21, 0xffffffff ;  /* 0xffffffff00157882 */ /* 0x000fe20000000000 */
[----:B------:R-:W-:Y:S01]  /*03c0*/  SHF.R.S32.HI R7, RZ, 0x1f, R80 ;  /* 0x0000001fff077819 */ /* 0x000fe20000011450 */
[----:B------:R-:W-:Y:S02]  /*03d0*/  UMOV UR16, 0xffffffff ;  /* 0xffffffff00107882 */ /* 0x000fe40000000000 */
[----:B------:R-:W-:Y:S01]  /*03e0*/  ULDC UR4, c[0x0][0x1c0] ;  /* 0x0000700000047ab9 */ /* 0x000fe20000000800 */
[----:B------:R-:W-:Y:S01]  /*03f0*/  LEA.HI R83, R7, R80, RZ, 0x5 ;  /* 0x0000005007537211 */ /* 0x000fe200078f28ff */
[----:B------:R-:W-:-:S02]  /*0400*/  UIMAD UR4, UR7, UR4, UR10 ;  /* 0x00000004070472a4 */ /* 0x000fc4000f8e020a */
[----:B------:R-:W-:Y:S02]  /*0410*/  UMOV UR11, URZ ;  /* 0x0000003f000b7c82 */ /* 0x000fe40008000000 */
[----:B------:R-:W-:-:S04]  /*0420*/  USHF.L.U32 UR5, UR4, 0x5, URZ ;  /* 0x0000000504057899 */ /* 0x000fc8000800063f */
[----:B------:R-:W-:Y:S01]  /*0430*/  USHF.R.S32.HI UR4, URZ, 0x1f, UR5 ;  /* 0x0000001f3f047899 */ /* 0x000fe20008011405 */
[----:B-1----:R-:W-:-:S05]  /*0440*/  LOP3.LUT R11, R83, 0xffffffe0, RZ, 0xc0, !PT ;  /* 0xffffffe0530b7812 */ /* 0x002fca00078ec0ff */
[----:B------:R-:W-:Y:S01]  /*0450*/  IMAD.IADD R10, R80, 0x1, -R11 ;  /* 0x00000001500a7824 */ /* 0x000fe200078e0a0b */
[----:B--2---:R-:W1:Y:S08]  /*0460*/  @P0 R2UR UR21, R9 ;  /* 0x00000000091503c2 */ /* 0x004e7000000e0000 */
[----:B---3--:R-:W1:Y:S08]  /*0470*/  @P0 R2UR UR23, R8 ;  /* 0x00000000081703c2 */ /* 0x008e7000000e0000 */
[----:B----4-:R2:W3:Y:S01]  /*0480*/  @P1 R2UR UR11, R6 ;  /* 0x00000000060b13c2 */ /* 0x0104e200000e0000 */
[----:B------:R-:W-:-:S02]  /*0490*/  IADD3 R165, P1, P0, R2, UR5, R10 ;  /* 0x0000000502a57c10 */ /* 0x000fc4000f83e00a */
[----:B------:R-:W-:Y:S01]  /*04a0*/  SHF.R.S32.HI R2, RZ, 0x1f, R10 ;  /* 0x0000001fff027819 */ /* 0x000fe2000001140a */
[----:B-1----:R-:W-:-:S03]  /*04b0*/  @UP2 UIADD3 UR23, UR23, -UR21, URZ ;  /* 0x8000001517172290 */ /* 0x002fc6000fffe03f */
[----:B------:R-:W-:Y:S01]  /*04c0*/  IADD3.X R2, R3, UR4, R2, P1, P0 ;  /* 0x0000000403027c10 */ /* 0x000fe20008fe0402 */
[----:B-----5:R2:W1:Y:S01]  /*04d0*/  @!P2 R2UR UR16, R0 ;  /* 0x000000000010a3c2 */ /* 0x02046200000e0000 */
[----:B------:R-:W-:Y:S02]  /*04e0*/  ISETP.NE.U32.AND P2, PT, RZ, c[0x0][0x248], PT ;  /* 0x00009200ff007a0c */ /* 0x000fe40003f45070 */
[----:B------:R-:W-:Y:S02]  /*04f0*/  @!UP2 ULDC UR23, c[0x0][0x214] ;  /* 0x000085000017aab9 */ /* 0x000fe40000000800 */
[----:B------:R-:W-:-:S13]  /*0500*/  ISETP.NE.AND.EX P2, PT, RZ, c[0x0][0x24c], PT, P2 ;  /* 0x00009300ff007a0c */ /* 0x000fda0003f45320 */
[----:B-123--:R-:W-:Y:S05]  /*0510*/  @!P2 BRA `(.L_x_580) ;  /* 0x000000700000a947 */ /* 0x00efea0003800000 */
[----:B------:R-:W-:-:S13]  /*0520*/  PLOP3.LUT P0, PT, PT, PT, UP3, 0x80, 0x0 ;  /* 0x000000000000781c */ /* 0x000fda0003f0f038 */
[----:B------:R-:W2:Y:S04]  /*0530*/  @P0 LDG.E R0, [R4.64+0x4] ;  /* 0x0000041804000981 */ /* 0x000ea8000c1e1900 */
[----:B------:R-:W3:Y:S01]  /*0540*/  @!P0 LDG.E R3, [R4.64] ;  /* 0x0000001804038981 */ /* 0x000ee2000c1e1900 */
[----:B--2---:R-:W1:Y:S02]  /*0550*/  @P0 R2UR UR6, R0 ;  /* 0x00000000000603c2 */ /* 0x004e6400000e0000 */
[----:B-1----:R-:W-:-:S11]  /*0560*/  @UP3 UIADD3 UR6, UR6, -UR16, URZ ;  /* 0x8000001006063290 */ /* 0x002fd6000fffe03f */
[----:B---3--:R1:W2:Y:S02]  /*0570*/  @!P0 R2UR UR6, R3 ;  /* 0x00000000030683c2 */ /* 0x0082a400000e0000 */
[----:B-12---:R-:W-:Y:S05]  /*0580*/  BRA `(.L_x_581) ;  /* 0x0000001000007947 */ /* 0x006fea0003800000 */
.L_x_580:
[----:B------:R-:W-:Y:S02]  /*0590*/  ULDC UR6, c[0x0][0x218] ;  /* 0x0000860000067ab9 */ /* 0x000fe40000000800 */
.L_x_581:
        /* <DEDUP_REMOVED lines=45> */
[----:B------:R-:W-:Y:S01]  /*0870*/  LEA.HI R7, R7, R80, RZ, 0x3 ;  /* 0x0000005007077211 */ /* 0x000fe200078f18ff */
[----:B------:R-:W-:Y:S01]  /*0880*/  ULDC.64 UR12, c[0x0][0x1e8] ;  /* 0x00007a00000c7ab9 */ /* 0x000fe20000000a00 */
[----:B------:R-:W1:Y:S01]  /*0890*/  S2R R10, SR_CTAID.Z ;  /* 0x00000000000a7919 */ /* 0x000e620000002700 */
[----:B------:R-:W-:Y:S01]  /*08a0*/  ULDC.64 UR4, c[0x0][0x1e0] ;  /* 0x0000780000047ab9 */ /* 0x000fe20000000a00 */
[----:B------:R-:W-:Y:S01]  /*08b0*/  LOP3.LUT R3, R7, 0xfffffff8, RZ, 0xc0, !PT ;  /* 0xfffffff807037812 */ /* 0x000fe200078ec0ff */
[----:B------:R-:W-:Y:S01]  /*08c0*/  USHF.R.S32.HI UR17, URZ, 0x1f, UR10 ;  /* 0x0000001f3f117899 */ /* 0x000fe2000801140a */
[----:B------:R-:W-:Y:S01]  /*08d0*/  SHF.R.S32.HI R14, RZ, 0x3, R7 ;  /* 0x00000003ff0e7819 */ /* 0x000fe20000011407 */
[----:B------:R-:W-:Y:S01]  /*08e0*/  ULDC UR11, c[0x0][0x214] ;  /* 0x00008500000b7ab9 */ /* 0x000fe20000000800 */
[----:B------:R-:W-:Y:S01]  /*08f0*/  IMAD.U32 R17, RZ, RZ, UR22 ;  /* 0x00000016ff117e24 */ /* 0x000fe2000f8e00ff */
[----:B------:R-:W-:Y:S01]  /*0900*/  ULDC UR9, c[0x0][0x234] ;  /* 0x00008d0000097ab9 */ /* 0x000fe20000000800 */
[----:B------:R-:W-:Y:S01]  /*0910*/  IMAD.IADD R80, R80, 0x1, -R3 ;  /* 0x0000000150507824 */ /* 0x000fe200078e0a03 */
[----:B------:R-:W-:Y:S01]  /*0920*/  @UP0 UIMAD.WIDE.U32 UR14, UR21, UR12, URZ ;  /* 0x0000000c150e02a5 */ /* 0x000fe2000f8e003f */
[--C-:B------:R-:W-:Y:S01]  /*0930*/  SHF.R.S32.HI R15, RZ, 0x1f, R14.reuse ;  /* 0x0000001fff0f7819 */ /* 0x100fe2000001140e */
[----:B------:R-:W-:Y:S01]  /*0940*/  @!UP0 USHF.R.S32.HI UR16, URZ, 0x1f, UR7 ;  /* 0x0000001f3f108899 */ /* 0x000fe20008011407 */
[----:B------:R-:W-:Y:S01]  /*0950*/  IMAD.SHL.U32 R9, R80, 0x8, RZ ;  /* 0x0000000850097824 */ /* 0x000fe200078e00ff */
[----:B------:R-:W-:Y:S01]  /*0960*/  ULDC.U8 UR12, c[0x0][0x329] ;  /* 0x0000ca40000c7ab9 */ /* 0x000fe20000000000 */
[----:B------:R-:W-:Y:S01]  /*0970*/  BSSY B0, `(.L_x_583) ;  /* 0x000003f000007945 */ /* 0x000fe20003800000 */
[----:B------:R-:W-:Y:S01]  /*0980*/  UISETP.NE.AND UP2, UPT, UR12, URZ, UPT ;  /* 0x0000003f0c00728c */ /* 0x000fe2000bf45270 */
[----:B------:R-:W-:Y:S01]  /*0990*/  IMAD.WIDE R16, R17, 0x40, R14 ;  /* 0x0000004011107825 */ /* 0x000fe200078e020e */
[----:B------:R-:W-:Y:S01]  /*09a0*/  @UP0 UIMAD UR13, UR21, UR13, UR15 ;  /* 0x0000000d150d02a4 */ /* 0x000fe2000f8e020f */
[C---:B------:R-:W-:Y:S01]  /*09b0*/  IADD3 R8, R9.reuse, 0x40, RZ ;  /* 0x0000004009087810 */ /* 0x040fe20007ffe0ff */
[----:B------:R-:W-:Y:S01]  /*09c0*/  @!UP0 UIMAD UR16, UR16, UR4, URZ ;  /* 0x00000004101082a4 */ /* 0x000fe2000f8e023f */
[C---:B------:R-:W-:Y:S01]  /*09d0*/  IADD3 R7, R9.reuse, 0x80, RZ ;  /* 0x0000008009077810 */ /* 0x040fe20007ffe0ff */
[----:B------:R-:W-:Y:S01]  /*09e0*/  ULDC.U8 UR15, c[0x0][0x328] ;  /* 0x0000ca00000f7ab9 */ /* 0x000fe20000000000 */
[----:B------:R-:W-:Y:S01]  /*09f0*/  IADD3 R6, R9, 0xc0, RZ ;  /* 0x000000c009067810 */ /* 0x000fe20007ffe0ff */
[----:B------:R-:W-:-:S02]  /*0a00*/  UISETP.NE.AND UP3, UPT, UR15, URZ, UPT ;  /* 0x0000003f0f00728c */ /* 0x000fc4000bf65270 */
[----:B------:R-:W-:Y:S02]  /*0a10*/  @!UP0 UIMAD.WIDE.U32 UR18, UR7, UR4, URZ ;  /* 0x00000004071282a5 */ /* 0x000fe4000f8e003f */
[----:B------:R-:W-:Y:S02]  /*0a20*/  UISETP.EQ.AND UP3, UPT, UR12, URZ, UP3 ;  /* 0x0000003f0c00728c */ /* 0x000fe40009f62270 */
[----:B------:R-:W-:Y:S02]  /*0a30*/  @!UP2 UISETP.NE.AND UP1, UPT, UR15, URZ, UPT ;  /* 0x0000003f0f00a28c */ /* 0x000fe4000bf25270 */
[----:B------:R-:W-:Y:S02]  /*0a40*/  @UP2 ULDC UR12, c[0x0][0x210] ;  /* 0x00008400000c2ab9 */ /* 0x000fe40000000800 */
[----:B------:R-:W-:Y:S02]  /*0a50*/  @!UP0 UIMAD UR16, UR7, UR5, UR16 ;  /* 0x00000005071082a4 */ /* 0x000fe4000f8e0210 */
[----:B------:R-:W-:-:S02]  /*0a60*/  @UP2 UIMAD UR12, UR12, UR11, URZ ;  /* 0x0000000b0c0c22a4 */ /* 0x000fc4000f8e023f */
[----:B------:R-:W-:Y:S02]  /*0a70*/  ULDC.64 UR4, c[0x0][0x1f0] ;  /* 0x00007c0000047ab9 */ /* 0x000fe40000000a00 */
[----:B------:R-:W-:Y:S02]  /*0a80*/  @!UP2 USEL UR12, UR11, UR9, !UP1 ;  /* 0x000000090b0ca287 */ /* 0x000fe4000c800000 */
[----:B------:R-:W-:Y:S02]  /*0a90*/  ULDC UR6, c[0x0][0x1c0] ;  /* 0x0000700000067ab9 */ /* 0x000fe40000000800 */
[----:B------:R-:W-:Y:S02]  /*0aa0*/  UIMAD UR4, UR17, UR4, URZ ;  /* 0x00000004110472a4 */ /* 0x000fe4000f8e023f */
[----:B------:R-:W-:Y:S02]  /*0ab0*/  @!UP0 UMOV UR14, UR18 ;  /* 0x00000012000e8c82 */ /* 0x000fe40008000000 */
[----:B------:R-:W-:Y:S01]  /*0ac0*/  @UP2 UMOV UR17, 0x1 ;  /* 0x0000000100112882 */ /* 0x000fe20000000000 */
[----:B------:R-:W-:Y:S01]  /*0ad0*/  IADD3 R2, P0, R9, UR14, RZ ;  /* 0x0000000e09027c10 */ /* 0x000fe2000ff1e0ff */
[----:B------:R-:W-:-:S02]  /*0ae0*/  @!UP2 UIMAD UR17, UR12, UR6, URZ ;  /* 0x000000060c11a2a4 */ /* 0x000fc4000f8e023f */
[----:B------:R-:W-:Y:S02]  /*0af0*/  @!UP0 UIADD3 UR13, UR19, UR16, URZ ;  /* 0x00000010130d8290 */ /* 0x000fe4000fffe03f */
[----:B------:R-:W-:Y:S02]  /*0b00*/  UIADD3 UR23, -UR8, UR23, URZ ;  /* 0x0000001708177290 */ /* 0x000fe4000fffe13f */
[----:B------:R-:W-:Y:S02]  /*0b10*/  @UP3 UIMAD UR15, UR7, UR11, URZ ;  /* 0x0000000b070f32a4 */ /* 0x000fe4000f8e023f */
[----:B------:R-:W-:Y:S01]  /*0b20*/  UIMAD UR17, UR7, UR17, URZ ;  /* 0x00000011071172a4 */ /* 0x000fe2000f8e023f */
[----:B------:R-:W-:Y:S01]  /*0b30*/  LEA.HI.X.SX32 R3, R9, UR13, 0x1, P0 ;  /* 0x0000000d09037c11 */ /* 0x000fe200080f0eff */
[----:B------:R-:W-:Y:S01]  /*0b40*/  @UP3 USEL UR15, UR15, UR21, !UP0 ;  /* 0x000000150f0f3287 */ /* 0x000fe2000c000000 */
[----:B------:R-:W-:Y:S01]  /*0b50*/  ISETP.GE.AND P0, PT, R14, UR23, PT ;  /* 0x000000170e007c0c */ /* 0x000fe2000bf06270 */
[----:B------:R-:W-:-:S02]  /*0b60*/  @UP2 ULDC UR20, c[0x0][0x210] ;  /* 0x0000840000142ab9 */ /* 0x000fc40000000800 */
[----:B------:R-:W-:Y:S01]  /*0b70*/  USEL UR17, UR17, URZ, !UP3 ;  /* 0x0000003f11117287 */ /* 0x000fe2000d800000 */
[----:B-1----:R-:W-:Y:S01]  /*0b80*/  IMAD.WIDE.U32 R10, R10, c[0x0][0x1f0], R2 ;  /* 0x00007c000a0a7a25 */ /* 0x002fe200078e0002 */
[----:B------:R-:W-:Y:S02]  /*0b90*/  @!UP2 UMOV UR20, 0x1 ;  /* 0x000000010014a882 */ /* 0x000fe40000000000 */
[----:B------:R-:W-:Y:S02]  /*0ba0*/  UIMAD UR8, UR8, UR20, URZ ;  /* 0x00000014080872a4 */ /* 0x000fe4000f8e023f */
[----:B------:R-:W-:Y:S02]  /*0bb0*/  UIMAD UR12, UR10, UR12, UR17 ;  /* 0x0000000c0a0c72a4 */ /* 0x000fe4000f8e0211 */
[----:B------:R-:W-:Y:S02]  /*0bc0*/  @!UP3 UMOV UR26, URZ ;  /* 0x0000003f001abc82 */ /* 0x000fe40008000000 */
[----:B------:R-:W-:-:S02]  /*0bd0*/  @UP3 UMOV UR26, UR15 ;  /* 0x0000000f001a3c82 */ /* 0x000fc40008000000 */
[----:B------:R-:W-:Y:S02]  /*0be0*/  UIMAD UR4, UR10, UR5, UR4 ;  /* 0x000000050a0472a4 */ /* 0x000fe4000f8e0204 */
[----:B------:R-:W-:Y:S02]  /*0bf0*/  @!UP3 UMOV UR27, URZ ;  /* 0x0000003f001bbc82 */ /* 0x000fe40008000000 */
[----:B------:R-:W-:Y:S02]  /*0c00*/  USHF.R.S32.HI UR6, URZ, 0x1f, UR8 ;  /* 0x0000001f3f067899 */ /* 0x000fe40008011408 */
[----:B------:R-:W-:Y:S01]  /*0c10*/  @UP3 USHF.R.S32.HI UR27, URZ, 0x1f, UR15 ;  /* 0x0000001f3f1b3899 */ /* 0x000fe2000801140f */
        /* <DEDUP_REMOVED lines=20> */
.L_x_584:
[----:B------:R-:W-:Y:S05]  /*0d60*/  BSYNC B0 ;  /* 0x0000000000007941 */ /* 0x000fea0003800000 */
.L_x_583:
        /* <DEDUP_REMOVED lines=22> */
.L_x_586:
[----:B------:R-:W-:Y:S05]  /*0ed0*/  BSYNC B0 ;  /* 0x0000000000007941 */ /* 0x000fea0003800000 */
.L_x_585:
        /* <DEDUP_REMOVED lines=22> */
.L_x_588:
[----:B------:R-:W-:Y:S05]  /*1040*/  BSYNC B0 ;  /* 0x0000000000007941 */ /* 0x000fea0003800000 */
.L_x_587:
        /* <DEDUP_REMOVED lines=21> */
.L_x_590:
[----:B------:R-:W-:Y:S05]  /*11a0*/  BSYNC B0 ;  /* 0x0000000000007941 */ /* 0x000fea0003800000 */
.L_x_589:
        /* <DEDUP_REMOVED lines=35> */
.L_x_582:
[----:B------:R-:W-:Y:S02]  /*13e0*/  UISETP.NE.AND UP1, UPT, UR21, -0x1, UPT ;  /* 0xffffffff1500788c */ /* 0x000fe4000bf25270 */
[----:B------:R-:W-:Y:S02]  /*13f0*/  UISETP.NE.AND UP0, UPT, UR16, -0x1, UPT ;  /* 0xffffffff1000788c */ /* 0x000fe4000bf05270 */
[----:B------:R-:W-:Y:S02]  /*1400*/  ULDC.64 UR12, c[0x0][0x190] ;  /* 0x00006400000c7ab9 */ /* 0x000fe40000000a00 */
[----:B------:R-:W-:Y:S02]  /*1410*/  ULDC.64 UR4, c[0x0][0x178] ;  /* 0x00005e0000047ab9 */ /* 0x000fe40000000a00 */
[----:B------:R-:W-:Y:S01]  /*1420*/  PLOP3.LUT P0, PT, PT, PT, UP0, 0x80, 0x0 ;  /* 0x000000000000781c */ /* 0x000fe20003f0f008 */
[----:B------:R-:W-:-:S02]  /*1430*/  ULDC.64 UR26, c[0x0][0x198] ;  /* 0x00006600001a7ab9 */ /* 0x000fc40000000a00 */
[----:B------:R-:W-:Y:S02]  /*1440*/  @UP1 UIMAD.WIDE.U32 UR28, UR21, UR12, URZ ;  /* 0x0000000c151c12a5 */ /* 0x000fe4000f8e003f */
[----:B------:R-:W-:Y:S02]  /*1450*/  @!UP1 USHF.R.S32.HI UR12, URZ, 0x1f, UR7 ;  /* 0x0000001f3f0c9899 */ /* 0x000fe40008011407 */
[----:B------:R-:W-:Y:S02]  /*1460*/  @UP1 UIMAD UR6, UR21, UR13, UR29 ;  /* 0x0000000d150612a4 */ /* 0x000fe4000f8e021d */
[----:B------:R-:W-:Y:S02]  /*1470*/  @UP0 UIADD3 UR13, UR11, UR16, URZ ;  /* 0x000000100b0d0290 */ /* 0x000fe4000fffe03f */
[----:B------:R-:W-:Y:S02]  /*1480*/  @!UP1 UIMAD UR12, UR12, UR4, URZ ;  /* 0x000000040c0c92a4 */ /* 0x000fe4000f8e023f */
[----:B------:R-:W-:-:S02]  /*1490*/  @!UP1 UIMAD.WIDE.U32 UR18, UR7, UR4, URZ ;  /* 0x00000004071292a5 */ /* 0x000fc4000f8e003f */
[----:B------:R-:W-:Y:S02]  /*14a0*/  @UP0 UIMAD.WIDE.U32 UR34, UR13, UR26, URZ ;  /* 0x0000001a0d2202a5 */ /* 0x000fe4000f8e003f */
        /* <DEDUP_REMOVED lines=18> */
[----:B------:R-:W-:-:S03]  /*15d0*/  UIADD3 UR27, UR29, UR5, URZ ;  /* 0x000000051d1b7290 */ /* 0x000fc6000fffe03f */
.L_x_591:
        /* <DEDUP_REMOVED lines=15> */
[----:B--2---:R-:W-:-:S07]  /*16d0*/  UIMAD.WIDE.U32 UR12, UR13, UR4, URZ ;  /* 0x000000040d0c72a5 */ /* 0x004fce000f8e003f */
[----:B------:R-:W-:Y:S02]  /*16e0*/  UMOV UR26, UR13 ;  /* 0x0000000d001a7c82 */ /* 0x000fe40008000000 */
[----:B------:R-:W-:-:S04]  /*16f0*/  UIADD3 UR12, -UR26, URZ, URZ ;  /* 0x0000003f1a0c7290 */ /* 0x000fc8000fffe13f */
[----:B------:R-:W-:-:S03]  /*1700*/  UIMAD UR4, UR5, UR12, UR4 ;  /* 0x0000000c050472a4 */ /* 0x000fc6000f8e0204 */
[----:B------:R-:W-:Y:S02]  /*1710*/  ULDC UR12, c[0x0][0x1c8] ;  /* 0x00007200000c7ab9 */ /* 0x000fe40000000800 */
[----:B------:R-:W-:-:S11]  /*1720*/  UISETP.GT.U32.AND UP1, UPT, UR5, UR4, UPT ;  /* 0x000000040500728c */ /* 0x000fd6000bf24070 */
[----:B------:R-:W-:Y:S02]  /*1730*/  @!UP1 UIADD3 UR4, UR4, -UR5, URZ ;  /* 0x8000000504049290 */ /* 0x000fe4000fffe03f */
[----:B------:R-:W-:Y:S02]  /*1740*/  @!UP1 UIADD3 UR26, UR26, 0x1, URZ ;  /* 0x000000011a1a9890 */ /* 0x000fe4000fffe03f */
[----:B------:R-:W-:Y:S02]  /*1750*/  UISETP.GE.U32.AND UP2, UPT, UR4, UR5, UPT ;  /* 0x000000050400728c */ /* 0x000fe4000bf46070 */
[----:B------:R-:W-:-:S04]  /*1760*/  ULOP3.LUT UR4, UR10, UR12, URZ, 0x3c, !UPT ;  /* 0x0000000c0a047292 */ /* 0x000fc8000f8e3c3f */
[----:B------:R-:W-:-:S03]  /*1770*/  UISETP.GE.AND UP1, UPT, UR4, URZ, UPT ;  /* 0x0000003f0400728c */ /* 0x000fc6000bf26270 */
[----:B------:R-:W-:Y:S02]  /*1780*/  ULDC.64 UR4, c[0x0][0x1a0] ;  /* 0x0000680000047ab9 */ /* 0x000fe40000000a00 */
[----:B------:R-:W-:Y:S02]  /*1790*/  @UP2 UIADD3 UR26, UR26, 0x1, URZ ;  /* 0x000000011a1a2890 */ /* 0x000fe4000fffe03f */
[----:B------:R-:W-:Y:S02]  /*17a0*/  UISETP.NE.AND UP2, UPT, URZ, UR12, UPT ;  /* 0x0000000c3f00728c */ /* 0x000fe4000bf45270 */
[----:B------:R-:W-:Y:S02]  /*17b0*/  @UP0 UIMAD.WIDE.U32 UR18, UR16, UR4, URZ ;  /* 0x00000004101202a5 */ /* 0x000fe4000f8e003f */
[----:B------:R-:W-:Y:S02]  /*17c0*/  @!UP1 UIADD3 UR26, -UR26, URZ, URZ ;  /* 0x0000003f1a1a9290 */ /* 0x000fe4000fffe13f */
[----:B------:R-:W-:-:S03]  /*17d0*/  @UP0 UIMAD UR29, UR16, UR5, UR19 ;  /* 0x00000005101d02a4 */ /* 0x000fc6000f8e0213 */
[----:B------:R-:W-:Y:S02]  /*17e0*/  @UP0 UMOV UR30, UR18 ;  /* 0x00000012001e0c82 */ /* 0x000fe40008000000 */
[----:B------:R-:W-:Y:S02]  /*17f0*/  @!UP2 ULOP3.LUT UR26, URZ, UR12, URZ, 0x33, !UPT ;  /* 0x0000000c3f1aa292 */ /* 0x000fe4000f8e333f */
[----:B------:R-:W-:Y:S02]  /*1800*/  USHF.R.S32.HI UR12, URZ, 0x1f, UR10 ;  /* 0x0000001f3f0c7899 */ /* 0x000fe4000801140a */
[----:B------:R-:W-:Y:S01]  /*1810*/  USHF.R.S32.HI UR13, URZ, 0x1f, UR26 ;  /* 0x0000001f3f0d7899 */ /* 0x000fe2000801141a */
[----:B------:R-:W-:Y:S05]  /*1820*/  @P0 BRA `(.L_x_592) ;  /* 0x000000e000000947 */ /* 0x000fea0003800000 */
[----:B------:R-:W-:Y:S02]  /*1830*/  USHF.R.S32.HI UR16, URZ, 0x1f, UR11 ;  /* 0x0000001f3f107899 */ /* 0x000fe4000801140b */
[----:B------:R-:W-:Y:S02]  /*1840*/  ULDC.64 UR4, c[0x0][0x1a0] ;  /* 0x0000680000047ab9 */ /* 0x000fe40000000a00 */
[----:B------:R-:W-:-:S02]  /*1850*/  UIMAD UR16, UR16, UR4, URZ ;  /* 0x00000004101072a4 */ /* 0x000fc4000f8e023f */
[----:B------:R-:W-:Y:S02]  /*1860*/  UIMAD.WIDE.U32 UR18, UR11, UR4, URZ ;  /* 0x000000040b1272a5 */ /* 0x000fe4000f8e003f */
[----:B------:R-:W-:Y:S02]  /*1870*/  UIMAD UR16, UR11, UR5, UR16 ;  /* 0x000000050b1072a4 */ /* 0x000fe4000f8e0210 */
[----:B------:R-:W-:Y:S02]  /*1880*/  USHF.R.S32.HI UR11, URZ, 0x1f, UR7 ;  /* 0x0000001f3f0b7899 */ /* 0x000fe40008011407 */
[----:B------:R-:W-:Y:S02]  /*1890*/  UIADD3 UR17, UR19, UR16, URZ ;  /* 0x0000001013117290 */ /* 0x000fe4000fffe03f */
[----:B------:R-:W-:Y:S02]  /*18a0*/  ULDC.64 UR4, c[0x0][0x188] ;  /* 0x0000620000047ab9 */ /* 0x000fe40000000a00 */
[----:B------:R-:W-:-:S02]  /*18b0*/  UMOV UR16, UR18 ;  /* 0x0000001200107c82 */ /* 0x000fc40008000000 */
[----:B------:R-:W-:Y:S02]  /*18c0*/  UIMAD UR11, UR11, UR4, URZ ;  /* 0x000000040b0b72a4 */ /* 0x000fe4000f8e023f */
[----:B------:R-:W-:Y:S02]  /*18d0*/  UIMAD.WIDE.U32 UR16, UR7, UR4, UR16 ;  /* 0x00000004071072a5 */ /* 0x000fe4000f8e0010 */
[----:B------:R-:W-:-:S04]  /*18e0*/  UIMAD UR5, UR7, UR5, UR11 ;  /* 0x00000005070572a4 */ /* 0x000fc8000f8e020b */
[----:B------:R-:W-:Y:S02]  /*18f0*/  UIADD3 UR29, UR17, UR5, URZ ;  /* 0x00000005111d7290 */ /* 0x000fe4000fffe03f */
[----:B------:R-:W-:Y:S02]  /*1900*/  UMOV UR30, UR16 ;  /* 0x00000010001e7c82 */ /* 0x000fe40008000000 */
.L_x_592:
[CC--:B------:R-:W-:Y:S01]  /*1910*/  LEA.HI R5, R7.reuse, R80.reuse, RZ, 0x4 ;  /* 0x0000005007057211 */ /* 0x0c0fe200078f20ff */
[----:B------:R-:W1:Y:S01]  /*1920*/  S2R R16, SR_CTAID.Z ;  /* 0x0000000000107919 */ /* 0x000e620000002700 */
[----:B------:R-:W-:Y:S01]  /*1930*/  LEA.HI R14, R7, R80, RZ, 0x3 ;  /* 0x00000050070e7211 */ /* 0x000fe200078f18ff */
[----:B------:R-:W-:Y:S01]  /*1940*/  ULDC.64 UR4, c[0x0][0x1b8] ;  /* 0x00006e0000047ab9 */ /* 0x000fe20000000a00 */
[----:B------:R-:W-:Y:S01]  /*1950*/  SHF.R.S32.HI R4, RZ, 0x4, R5 ;  /* 0x00000004ff047819 */ /* 0x000fe20000011405 */
[----:B------:R-:W-:Y:S01]  /*1960*/  UIMAD UR4, UR13, UR4, URZ ;  /* 0x000000040d0472a4 */ /* 0x000fe2000f8e023f */
[----:B------:R-:W-:Y:S01]  /*1970*/  LOP3.LUT R3, R14, 0xfffffff8, RZ, 0xc0, !PT ;  /* 0xfffffff80e037812 */ /* 0x000fe200078ec0ff */
[----:B------:R-:W-:Y:S01]  /*1980*/  IMAD.U32 R236, RZ, RZ, UR26 ;  /* 0x0000001affec7e24 */ /* 0x000fe2000f8e00ff */
[----:B------:R-:W-:Y:S01]  /*1990*/  LEA.HI R229, R5, R4, RZ, 0x1 ;  /* 0x0000000405e57211 */ /* 0x000fe200078f08ff */
[----:B------:R-:W-:Y:S01]  /*19a0*/  IMAD.U32 R198, RZ, RZ, UR26 ;  /* 0x0000001affc67e24 */ /* 0x000fe2000f8e00ff */
[----:B------:R-:W-:Y:S01]  /*19b0*/  SHF.R.S32.HI R14, RZ, 0x3, R14 ;  /* 0x00000003ff0e7819 */ /* 0x000fe2000001140e */
[----:B------:R-:W-:Y:S01]  /*19c0*/  IMAD.IADD R0, R80, 0x1, -R3 ;  /* 0x0000000150007824 */ /* 0x000fe200078e0a03 */
[----:B------:R-:W-:Y:S01]  /*19d0*/  LOP3.LUT R229, R229, 0xfffffffe, RZ, 0xc0, !PT ;  /* 0xfffffffee5e57812 */ /* 0x000fe200078ec0ff */
[----:B------:R-:W-:Y:S01]  /*19e0*/  IMAD.U32 R19, RZ, RZ, UR22 ;  /* 0x00000016ff137e24 */ /* 0x000fe2000f8e00ff */
[----:B------:R-:W-:Y:S01]  /*19f0*/  LOP3.LUT R5, R5, 0xfffffff0, RZ, 0xc0, !PT ;  /* 0xfffffff005057812 */ /* 0x000fe200078ec0ff */
[----:B------:R-:W-:Y:S01]  /*1a00*/  IMAD.SHL.U32 R3, R14, 0x40, RZ ;  /* 0x000000400e037824 */ /* 0x000fe200078e00ff */
[----:B------:R-:W-:Y:S01]  /*1a10*/  SHF.R.S32.HI R15, RZ, 0x1f, R14 ;  /* 0x0000001fff0f7819 */ /* 0x000fe2000001140e */
[----:B------:R-:W-:Y:S01]  /*1a20*/  IMAD.IADD R229, R4, 0x1, -R229 ;  /* 0x0000000104e57824 */ /* 0x000fe200078e0ae5 */
[----:B------:R-:W-:Y:S01]  /*1a30*/  LEA.HI R7, R7, R80, RZ, 0x6 ;  /* 0x0000005007077211 */ /* 0x000fe200078f30ff */
[----:B------:R-:W-:Y:S01]  /*1a40*/  IMAD.SHL.U32 R244, R0, 0x8, RZ ;  /* 0x0000000800f47824 */ /* 0x000fe200078e00ff */
[----:B------:R-:W-:Y:S01]  /*1a50*/  LOP3.LUT R3, R3, 0x1c0, RZ, 0xc0, !PT ;  /* 0x000001c003037812 */ /* 0x000fe200078ec0ff */
[----:B------:R-:W-:Y:S01]  /*1a60*/  IMAD.IADD R4, R80, 0x1, -R5 ;  /* 0x0000000150047824 */ /* 0x000fe200078e0a05 */
[----:B------:R-:W-:Y:S01]  /*1a70*/  BSSY B0, `(.L_x_593) ;  /* 0x0000061000007945 */ /* 0x000fe20003800000 */
[----:B------:R-:W-:Y:S01]  /*1a80*/  IMAD R9, R15, c[0x0][0x198], RZ ;  /* 0x000066000f097a24 */ /* 0x000fe200078e02ff */
[----:B------:R-:W-:Y:S01]  /*1a90*/  LOP3.LUT R5, R3, 0x38, R244, 0xf8, !PT ;  /* 0x0000003803057812 */ /* 0x000fe200078ef8f4 */
[----:B------:R-:W-:Y:S01]  /*1aa0*/  IMAD.SHL.U32 R7, R7, 0x8, RZ ;  /* 0x0000000807077824 */ /* 0x000fe200078e00ff */
[----:B------:R-:W-:Y:S01]  /*1ab0*/  SHF.R.U32.HI R234, RZ, 0x3, R3 ;  /* 0x00000003ffea7819 */ /* 0x000fe20000011603 */
[----:B------:R-:W-:Y:S01]  /*1ac0*/  IMAD.SHL.U32 R8, R229, 0x8, RZ ;  /* 0x00000008e5087824 */ /* 0x000fe200078e00ff */
[----:B------:R-:W-:Y:S01]  /*1ad0*/  SHF.R.S32.HI R3, RZ, 0x1f, R4 ;  /* 0x0000001fff037819 */ /* 0x000fe20000011404 */
[----:B------:R-:W-:Y:S01]  /*1ae0*/  IMAD.WIDE R18, R19, 0x40, R14 ;  /* 0x0000004013127825 */ /* 0x000fe200078e020e */
[----:B------:R-:W-:-:S02]  /*1af0*/  SHF.R.S32.HI R245, RZ, 0x1f, R244 ;  /* 0x0000001ffff57819 */ /* 0x000fc400000114f4 */
[----:B------:R-:W-:Y:S02]  /*1b00*/  LEA.HI R3, R3, R4, RZ, 0x3 ;  /* 0x0000000403037211 */ /* 0x000fe400078f18ff */
[----:B------:R-:W-:Y:S01]  /*1b10*/  IADD3 R20, P0, R244, UR14, RZ ;  /* 0x0000000ef4147c10 */ /* 0x000fe2000ff1e0ff */
[----:B------:R-:W-:Y:S01]  /*1b20*/  IMAD.WIDE.U32 R12, R14, c[0x0][0x198], R244 ;  /* 0x000066000e0c7a25 */ /* 0x000fe200078e00f4 */
[----:B------:R-:W-:Y:S02]  /*1b30*/  LOP3.LUT R234, R5, R234, RZ, 0x3c, !PT ;  /* 0x000000ea05ea7212 */ /* 0x000fe400078e3cff */
[C---:B------:R-:W-:Y:S01]  /*1b40*/  LOP3.LUT R5, R3.reuse, 0xfffffff8, RZ, 0xc0, !PT ;  /* 0xfffffff803057812 */ /* 0x040fe200078ec0ff */
[----:B------:R-:W-:Y:S01]  /*1b50*/  IMAD.SHL.U32 R3, R3, 0x40, RZ ;  /* 0x0000004003037824 */ /* 0x000fe200078e00ff */
[----:B------:R-:W-:Y:S01]  /*1b60*/  IADD3.X R21, R245, UR6, RZ, P0, !PT ;  /* 0x00000006f5157c10 */ /* 0x000fe200087fe4ff */
[----:B------:R-:W-:Y:S01]  /*1b70*/  ULDC.64 UR6, c[0x0][0x1b0] ;  /* 0x00006c0000067ab9 */ /* 0x000fe20000000a00 */
[----:B------:R-:W-:Y:S01]  /*1b80*/  IADD3 R12, P0, R12, UR28, RZ ;  /* 0x0000001c0c0c7c10 */ /* 0x000fe2000ff1e0ff */
[----:B------:R-:W-:Y:S01]  /*1b90*/  IMAD.IADD R5, R4, 0x1, -R5 ;  /* 0x0000000104057824 */ /* 0x000fe200078e0a05 */
[----:B------:R-:W-:Y:S01]  /*1ba0*/  UIMAD UR6, UR13, UR6, URZ ;  /* 0x000000060d0672a4 */ /* 0x000fe2000f8e023f */
[----:B------:R-:W-:Y:S01]  /*1bb0*/  IMAD R4, R14, c[0x0][0x19c], R9 ;  /* 0x000067000e047a24 */ /* 0x000fe200078e0209 */
[----:B------:R-:W-:Y:S01]  /*1bc0*/  LOP3.LUT R234, R234, 0xfffffe00, R7, 0xf8, !PT ;  /* 0xfffffe00eaea7812 */ /* 0x000fe200078ef807 */
[----:B-1----:R-:W-:Y:S01]  /*1bd0*/  IMAD.WIDE.U32 R16, R16, c[0x0][0x1a8], R20 ;  /* 0x00006a0010107a25 */ /* 0x002fe200078e0014 */
[----:B------:R-:W-:Y:S01]  /*1be0*/  UIMAD UR7, UR26, UR7, UR6 ;  /* 0x000000071a0772a4 */ /* 0x000fe2000f8e0206 */
[C---:B------:R-:W-:Y:S01]  /*1bf0*/  LOP3.LUT P2, RZ, R5.reuse, 0x4, RZ, 0xc0, !PT ;  /* 0x0000000405ff7812 */ /* 0x040fe2000784c0ff */
[----:B------:R-:W-:Y:S01]  /*1c00*/  UIMAD UR6, UR26, UR5, UR4 ;  /* 0x000000051a0672a4 */ /* 0x000fe2000f8e0204 */
[----:B------:R-:W-:Y:S01]  /*1c10*/  LOP3.LUT P1, RZ, R5, 0x2, RZ, 0xc0, !PT ;  /* 0x0000000205ff7812 */ /* 0x000fe2000782c0ff */
[----:B------:R-:W-:Y:S01]  /*1c20*/  IMAD R7, R15, c[0x0][0x1a0], RZ ;  /* 0x000068000f077a24 */ /* 0x000fe200078e02ff */
[----:B------:R-:W-:Y:S01]  /*1c30*/  ULDC.64 UR4, c[0x0][0x1a8] ;  /* 0x00006a0000047ab9 */ /* 0x000fe20000000a00 */
[C---:B------:R-:W-:Y:S01]  /*1c40*/  IMAD.WIDE.U32 R20, R14.reuse, c[0x0][0x1a0], R244 ;  /* 0x000068000e147a25 */ /* 0x040fe200078e00f4 */
[----:B------:R-:W-:Y:S01]  /*1c50*/  IADD3.X R13, R13, UR27, R4, P0, !PT ;  /* 0x0000001b0d0d7c10 */ /* 0x000fe200087fe404 */
[----:B------:R-:W-:Y:S01]  /*1c60*/  UIMAD UR12, UR12, UR4, URZ ;  /* 0x000000040c0c72a4 */ /* 0x000fe2000f8e023f */
[----:B------:R-:W-:Y:S01]  /*1c70*/  SHF.R.S32.HI R83, RZ, 0x5, R83 ;  /* 0x00000005ff537819 */ /* 0x000fe20000011453 */
[----:B------:R-:W-:Y:S01]  /*1c80*/  IMAD.SHL.U32 R5, R5, 0x40, RZ ;  /* 0x0000004005057824 */ /* 0x000fe200078e00ff */
[----:B------:R-:W-:Y:S01]  /*1c90*/  UIADD3 UR4, -UR8, UR23, URZ ;  /* 0x0000001708047290 */ /* 0x000fe2000fffe13f */
[----:B------:R-:W-:Y:S01]  /*1ca0*/  IMAD R4, R14, c[0x0][0x1a4], R7 ;  /* 0x000069000e047a24 */ /* 0x000fe200078e0207 */
[----:B------:R-:W-:Y:S01]  /*1cb0*/  IADD3 R6, P0, R20, UR30, RZ ;  /* 0x0000001e14067c10 */ /* 0x000fe2000ff1e0ff */
[----:B------:R-:W-:Y:S01]  /*1cc0*/  UIMAD UR5, UR10, UR5, UR12 ;  /* 0x000000050a0572a4 */ /* 0x000fe2000f8e020c */
[----:B------:R-:W-:Y:S01]  /*1cd0*/  LOP3.LUT R5, R5, 0x1c0, RZ, 0xc0, !PT ;  /* 0x000001c005057812 */ /* 0x000fe200078ec0ff */
[----:B------:R-:W-:Y:S01]  /*1ce0*/  IMAD.WIDE.U32 R236, R236, c[0x0][0x1b0], R12 ;  /* 0x00006c00ecec7a25 */ /* 0x000fe200078e000c */
[----:B------:R-:W-:-:S02]  /*1cf0*/  IADD3.X R7, R21, UR29, R4, P0, !PT ;  /* 0x0000001d15077c10 */ /* 0x000fc400087fe404 */
[----:B------:R-:W-:Y:S01]  /*1d00*/  LOP3.LUT R8, R5, 0x8, R8, 0xf8, !PT ;  /* 0x0000000805087812 */ /* 0x000fe200078ef808 */
[----:B------:R-:W-:Y:S01]  /*1d10*/  IMAD.SHL.U32 R234, R234, 0x2, RZ ;  /* 0x00000002eaea7824 */ /* 0x000fe200078e00ff */
[----:B------:R-:W-:Y:S01]  /*1d20*/  ISETP.GE.AND P0, PT, R14, UR4, PT ;  /* 0x000000040e007c0c */ /* 0x000fe2000bf06270 */
[----:B------:R-:W-:Y:S01]  /*1d30*/  IMAD.WIDE.U32 R198, R198, c[0x0][0x1b8], R6 ;  /* 0x00006e00c6c67a25 */ /* 0x000fe200078e0006 */
[----:B------:R-:W-:Y:S02]  /*1d40*/  SHF.R.U32.HI R5, RZ, 0x3, R5 ;  /* 0x00000003ff057819 */ /* 0x000fe40000011605 */
[----:B------:R-:W-:Y:S02]  /*1d50*/  IADD3 R13, R17, UR5, RZ ;  /* 0x00000005110d7c10 */ /* 0x000fe4000fffe0ff */
[----:B------:R-:W-:Y:S01]  /*1d60*/  LOP3.LUT R4, R8, R5, RZ, 0x3c, !PT ;  /* 0x0000000508047212 */ /* 0x000fe200078e3cff */
[----:B------:R-:W-:Y:S01]  /*1d70*/  IMAD.MOV.U32 R5, RZ, RZ, 0x10 ;  /* 0x00000010ff057424 */ /* 0x000fe200078e00ff */
[----:B------:R-:W-:-:S02]  /*1d80*/  IADD3 R239, R237, UR7, RZ ;  /* 0x00000007edef7c10 */ /* 0x000fc4000fffe0ff */
[----:B------:R-:W-:Y:S01]  /*1d90*/  LOP3.LUT R4, R4, 0xfffffe00, R3, 0xf8, !PT ;  /* 0xfffffe0004047812 */ /* 0x000fe200078ef803 */
[----:B------:R-:W-:Y:S01]  /*1da0*/  IMAD.MOV.U32 R3, RZ, RZ, 0x20 ;  /* 0x00000020ff037424 */ /* 0x000fe200078e00ff */
[----:B------:R-:W-:Y:S02]  /*1db0*/  IADD3 R201, R199, UR6, RZ ;  /* 0x00000006c7c97c10 */ /* 0x000fe4000fffe0ff */
[C---:B------:R-:W-:Y:S02]  /*1dc0*/  IADD3 R233, R244.reuse, 0x40, RZ ;  /* 0x00000040f4e97810 */ /* 0x040fe40007ffe0ff */
[C---:B------:R-:W-:Y:S02]  /*1dd0*/  IADD3 R232, R244.reuse, 0x80, RZ ;  /* 0x00000080f4e87810 */ /* 0x040fe40007ffe0ff */
[----:B------:R-:W-:Y:S02]  /*1de0*/  IADD3 R231, R244, 0xc0, RZ ;  /* 0x000000c0f4e77810 */ /* 0x000fe40007ffe0ff */
[----:B------:R-:W-:-:S02]  /*1df0*/  SEL R5, R5, 0xfffffff0, !P1 ;  /* 0xfffffff005057807 */ /* 0x000fc40004800000 */
        /* <DEDUP_REMOVED lines=40> */
.L_x_594:
[----:B------:R-:W-:Y:S05]  /*2080*/  BSYNC B0 ;  /* 0x0000000000007941 */ /* 0x000fea0003800000 */
.L_x_593:
        /* <DEDUP_REMOVED lines=45> */
.L_x_596:
[----:B------:R-:W-:Y:S05]  /*2360*/  BSYNC B0 ;  /* 0x0000000000007941 */ /* 0x000fea0003800000 */
.L_x_595:
        /* <DEDUP_REMOVED lines=45> */
.L_x_598:
[----:B------:R-:W-:Y:S05]  /*2640*/  BSYNC B0 ;  /* 0x0000000000007941 */ /* 0x000fea0003800000 */
.L_x_597:
        /* <DEDUP_REMOVED lines=20> */
[C---:B-1----:R-:W-:Y:S01]  /*2790*/  @!P4 LEA R20, P3, R16.reuse, c[0x0][0x160], 0x1 ;  /* 0x000058001014ca11 */ /* 0x042fe200078608ff */
        /* <DEDUP_REMOVED lines=27> */
.L_x_600:
[----:B------:R-:W-:Y:S05]  /*2950*/  BSYNC B0 ;  /* 0x0000000000007941 */ /* 0x000fea0003800000 */
.L_x_599:
        /* <DEDUP_REMOVED lines=10> */
[----:B-1----:R-:W-:-:S05]  /*2a00*/  IADD3 R21, R19, UR4, RZ ;  /* 0x0000000413157c10 */ /* 0x002fca000fffe0ff */
        /* <DEDUP_REMOVED lines=34> */
.L_x_602:
[----:B------:R-:W-:Y:S05]  /*2c30*/  BSYNC B0 ;  /* 0x0000000000007941 */ /* 0x000fea0003800000 */
.L_x_601:
        /* <DEDUP_REMOVED lines=41> */
.L_x_604:
[----:B------:R-:W-:Y:S05]  /*2ed0*/  BSYNC B0 ;  /* 0x0000000000007941 */ /* 0x000fea0003800000 */
.L_x_603:
        /* <DEDUP_REMOVED lines=40> */
.L_x_606:
[----:B------:R-:W-:Y:S05]  /*3160*/  BSYNC B0 ;  /* 0x0000000000007941 */ /* 0x000fea0003800000 */
.L_x_605:
[----:B------:R-:W-:Y:S01]  /*3170*/  ISETP.GE.AND P0, PT, R6, UR11, PT ;  /* 0x0000000b06007c0c */ /* 0x000fe2000bf06270 */
[----:B------:R-:W-:Y:S01]  /*3180*/  ULDC.64 UR4, c[0x0][0x1a0] ;  /* 0x0000680000047ab9 */ /* 0x000fe20000000a00 */
[----:B------:R-:W-:Y:S01]  /*3190*/  BSSY B0, `(.L_x_607) ;  /* 0x000002b000007945 */ /* 0x000fe20003800000 */
[----:B------:R-:W-:Y:S02]  /*31a0*/  USHF.L.U64.HI UR18, UR4, UR18, UR5 ;  /* 0x0000001204127299 */ /* 0x000fe40008010205 */
[----:B------:R-:W-:-:S08]  /*31b0*/  USHF.L.U32 UR19, UR4, 0x6, URZ ;  /* 0x0000000604137899 */ /* 0x000fd0000800063f */
        /* <DEDUP_REMOVED lines=40> */
.L_x_608:
[----:B------:R-:W-:Y:S05]  /*3440*/  BSYNC B0 ;  /* 0x0000000000007941 */ /* 0x000fea0003800000 */
.L_x_607:
[----:B------:R-:W0:Y:S01]  /*3450*/  LDGDEPBAR ;  /* 0x00000000000079af */ /* 0x000e220000000000 */
[----:B------:R-:W-:Y:S01]  /*3460*/  ISETP.GE.AND P0, PT, R14, UR11, PT ;  /* 0x0000000b0e007c0c */ /* 0x000fe2000bf06270 */
[----:B------:R-:W-:Y:S01]  /*3470*/  UIMAD UR5, UR18, UR34, URZ ;  /* 0x00000022120572a4 */ /* 0x000fe2000f8e023f */
[----:B-12---:R-:W-:Y:S01]  /*3480*/  IMAD.U32 R13, RZ, RZ, UR34 ;  /* 0x00000022ff0d7e24 */ /* 0x006fe2000f8e00ff */
[----:B------:R-:W-:Y:S01]  /*3490*/  SHF.R.S32.HI R81, RZ, 0x1f, R10 ;  /* 0x0000001fff517819 */ /* 0x000fe2000001140a */
[----:B------:R-:W-:Y:S01]  /*34a0*/  IMAD.MOV.U32 R200, RZ, RZ, R198 ;  /* 0x000000ffffc87224 */ /* 0x000fe200078e00c6 */
[----:B------:R-:W-:Y:S01]  /*34b0*/  UIMAD UR5, UR6, UR19, UR5 ;  /* 0x00000013060572a4 */ /* 0x000fe2000f8e0205 */
[----:B------:R-:W-:Y:S01]  /*34c0*/  IMAD.U32 R196, RZ, RZ, UR22 ;  /* 0x00000016ffc47e24 */ /* 0x000fe2000f8e00ff */
[----:B------:R-:W-:Y:S01]  /*34d0*/  LEA.HI R81, R81, R10, RZ, 0x2 ;  /* 0x0000000a51517211 */ /* 0x000fe200078f10ff */
[----:B------:R-:W-:Y:S01]  /*34e0*/  IMAD.WIDE.U32 R12, R13, UR19, R200 ;  /* 0x000000130d0c7c25 */ /* 0x000fe2000f8e00c8 */
[----:B------:R-:W-:Y:S01]  /*34f0*/  UIADD3 UR6, UR32, -0x4ab325aa, URZ ;  /* 0xb54cda5620067890 */ /* 0x000fe2000fffe03f */
[----:B------:R-:W-:Y:S01]  /*3500*/  BSSY B0, `(.L_x_609) ;  /* 0x000002c000007945 */ /* 0x000fe20003800000 */
[----:B------:R-:W-:Y:S01]  /*3510*/  SHF.R.S32.HI R81, RZ, 0x2, R81 ;  /* 0x00000002ff517819 */ /* 0x000fe20000011451 */
[----:B------:R-:W-:Y:S01]  /*3520*/  IMAD R196, R196, 0x4, R83 ;  /* 0x00000004c4c47824 */ /* 0x000fe200078e0253 */
        /* <DEDUP_REMOVED lines=41> */
.L_x_610:
[----:B------:R-:W-:Y:S05]  /*37c0*/  BSYNC B0 ;  /* 0x0000000000007941 */ /* 0x000fea0003800000 */
.L_x_609:
        /* <DEDUP_REMOVED lines=45> */
.L_x_612:
[----:B------:R-:W-:Y:S05]  /*3aa0*/  BSYNC B0 ;  /* 0x0000000000007941 */ /* 0x000fea0003800000 */
.L_x_611:
        /* <DEDUP_REMOVED lines=10> */
[----:B--2---:R-:W-:Y:S01]  /*3b50*/  IMAD.MOV.U32 R11, RZ, RZ, c[0x0][0x1a4] ;  /* 0x00006900ff0b7624 */ /* 0x004fe200078e00ff */
        /* <DEDUP_REMOVED lines=33> */
.L_x_614:
[----:B------:R-:W-:Y:S05]  /*3d70*/  BSYNC B0 ;  /* 0x0000000000007941 */ /* 0x000fea0003800000 */
.L_x_613:
[----:B------:R-:W-:Y:S01]  /*3d80*/  ISETP.GE.AND P0, PT, R6, UR11, PT ;  /* 0x0000000b06007c0c */ /* 0x000fe2000bf06270 */
[----:B------:R-:W-:Y:S01]  /*3d90*/  UIADD3 UR11, UR9, 0x1, -UR23 ;  /* 0x00000001090b7890 */ /* 0x000fe2000fffe817 */
[----:B------:R-:W1:Y:S01]  /*3da0*/  LDC.U8 R6, c[0x0][0x2d8] ;  /* 0x0000b600ff067b82 */ /* 0x000e620000000000 */
[----:B------:R-:W-:Y:S01]  /*3db0*/  ULDC UR5, c[0x0][0x2e4] ;  /* 0x0000b90000057ab9 */ /* 0x000fe20000000800 */
[----:B------:R-:W-:Y:S01]  /*3dc0*/  BSSY B0, `(.L_x_615) ;  /* 0x0000030000007945 */ /* 0x000fe20003800000 */
[----:B------:R-:W-:Y:S02]  /*3dd0*/  ULDC UR4, c[0x0][0x2e8] ;  /* 0x0000ba0000047ab9 */ /* 0x000fe40000000800 */
[----:B------:R-:W-:Y:S02]  /*3de0*/  UIADD3 UR5, UR9, -UR5, -UR23 ;  /* 0x8000000509057290 */ /* 0x000fe4000fffe817 */
[----:B------:R-:W-:-:S04]  /*3df0*/  UIADD3 UR11, UR11, UR4, URZ ;  /* 0x000000040b0b7290 */ /* 0x000fc8000fffe03f */
[----:B------:R2:W-:Y:S04]  /*3e00*/  @P0 STS.128 [R234+0x11800], RZ ;  /* 0x011800ffea000388 */ /* 0x0005e80000000c00 */
[----:B------:R2:W-:Y:S04]  /*3e10*/  @P0 STS.128 [R234+0x13800], RZ ;  /* 0x013800ffea000388 */ /* 0x0005e80000000c00 */
[----:B------:R2:W-:Y:S04]  /*3e20*/  @P0 STS.128 [R234+0x15800], RZ ;  /* 0x015800ffea000388 */ /* 0x0005e80000000c00 */
[----:B------:R2:W-:Y:S01]  /*3e30*/  @P0 STS.128 [R234+0x17800], RZ ;  /* 0x017800ffea000388 */ /* 0x0005e20000000c00 */
[----:B------:R-:W-:Y:S05]  /*3e40*/  @P0 BRA `(.L_x_616) ;  /* 0x0000027000000947 */ /* 0x000fea0003800000 */
[----:B-1----:R-:W-:Y:S01]  /*3e50*/  ISETP.GE.AND P5, PT, R244, c[0x0][0x220], PT ;  /* 0x00008800f4007a0c */ /* 0x002fe20003fa6270 */
        /* <DEDUP_REMOVED lines=10> */
[C---:B--2---:R-:W-:Y:S02]  /*3f00*/  @!P5 LEA R18, P6, R16.reuse, c[0x0][0x170], 0x1 ;  /* 0x00005c001012da11 */ /* 0x044fe400078c08ff */
        /* <DEDUP_REMOVED lines=27> */
.L_x_616:
[----:B-1----:R-:W-:Y:S05]  /*40c0*/  BSYNC B0 ;  /* 0x0000000000007941 */ /* 0x002fea0003800000 */
.L_x_615:
[C---:B------:R-:W-:Y:S01]  /*40d0*/  IMAD.SHL.U32 R8, R0.reuse, 0x40, RZ ;  /* 0x0000004000087824 */ /* 0x040fe200078e00ff */
[----:B------:R-:W-:Y:S01]  /*40e0*/  R2P PR, R0, 0x6 ;  /* 0x0000000600007804 */ /* 0x000fe20000000000 */
[----:B------:R-:W-:Y:S01]  /*40f0*/  IMAD.SHL.U32 R14, R14, 0x8, RZ ;  /* 0x000000080e0e7824 */ /* 0x000fe200078e00ff */
[----:B------:R-:W0:Y:S01]  /*4100*/  LDGDEPBAR ;  /* 0x00000000000079af */ /* 0x000e220000000000 */
[----:B------:R-:W-:Y:S01]  /*4110*/  IMAD R230, R83, 0x400, R4 ;  /* 0x0000040053e67824 */ /* 0x000fe200078e0204 */
[----:B------:R-:W-:Y:S01]  /*4120*/  LOP3.LUT R9, R8, 0x1c0, RZ, 0xc0, !PT ;  /* 0x000001c008097812 */ /* 0x000fe200078ec0ff */
[----:B------:R-:W-:Y:S01]  /*4130*/  IMAD.SHL.U32 R243, R80, 0x2, RZ ;  /* 0x0000000250f37824 */ /* 0x000fe200078e00ff */
[----:B------:R-:W-:Y:S01]  /*4140*/  UISETP.GT.AND UP0, UPT, UR34, UR15, UPT ;  /* 0x0000000f2200728c */ /* 0x000fe2000bf04270 */
[----:B------:R-:W-:Y:S01]  /*4150*/  IMAD.SHL.U32 R230, R230, 0x2, RZ ;  /* 0x00000002e6e67824 */ /* 0x000fe200078e00ff */
[----:B------:R-:W-:Y:S01]  /*4160*/  LOP3.LUT R8, R9, 0x8, R14, 0xf8, !PT ;  /* 0x0000000809087812 */ /* 0x000fe200078ef80e */
[----:B------:R-:W-:Y:S01]  /*4170*/  UIADD3 UR37, UR33, 0x646e171e, URZ ;  /* 0x646e171e21257890 */ /* 0x000fe2000fffe03f */
[----:B------:R-:W-:Y:S01]  /*4180*/  SHF.R.U32.HI R9, RZ, 0x3, R9 ;  /* 0x00000003ff097819 */ /* 0x000fe20000011609 */
[--C-:B------:R-:W-:Y:S01]  /*4190*/  IMAD R228, R5, 0x2, R230.reuse ;  /* 0x0000000205e47824 */ /* 0x100fe200078e02e6 */
[----:B------:R-:W-:Y:S01]  /*41a0*/  LDSM.16.M88.4 R32, [R230] ;  /* 0x00000000e620783b */ /* 0x000fe20000000200 */
[C---:B------:R-:W-:Y:S01]  /*41b0*/  IMAD R226, R3.reuse, 0x2, R230 ;  /* 0x0000000203e27824 */ /* 0x040fe200078e02e6 */
[----:B------:R-:W-:Y:S01]  /*41c0*/  LOP3.LUT R8, R8, R9, RZ, 0x3c, !PT ;  /* 0x0000000908087212 */ /* 0x000fe200078e3cff */
[----:B------:R-:W-:Y:S01]  /*41d0*/  IMAD R225, R3, 0x2, R228 ;  /* 0x0000000203e17824 */ /* 0x000fe200078e02e4 */
[----:B------:R-:W-:Y:S01]  /*41e0*/  LDSM.16.M88.4 R56, [R228] ;  /* 0x00000000e438783b */ /* 0x000fe20000000200 */
[----:B------:R-:W-:-:S02]  /*41f0*/  LOP3.LUT R243, R243, 0x6, RZ, 0xc0, !PT ;  /* 0x00000006f3f37812 */ /* 0x000fc400078ec0ff */
[----:B------:R-:W-:Y:S01]  /*4200*/  IMAD R229, R229, 0x200, R8 ;  /* 0x00000200e5e57824 */ /* 0x000fe200078e0208 */
[----:B------:R-:W-:Y:S03]  /*4210*/  LDSM.16.M88.4 R28, [R226] ;  /* 0x00000000e21c783b */ /* 0x000fe60000000200 */
[----:B------:R-:W-:-:S05]  /*4220*/  IMAD.SHL.U32 R229, R229, 0x2, RZ ;  /* 0x00000002e5e57824 */ /* 0x000fca00078e00ff */
[----:B------:R-:W1:Y:S01]  /*4230*/  LDSM.16.M88.4 R12, [R229+0x8000] ;  /* 0x00800000e50c783b */ /* 0x000e620000000200 */
[C---:B------:R-:W-:Y:S02]  /*4240*/  IADD3 R0, R229.reuse, 0x8000, RZ ;  /* 0x00008000e5007810 */ /* 0x040fe40007ffe0ff */
[----:B------:R-:W-:Y:S01]  /*4250*/  IADD3 R227, R229, 0x8020, RZ ;  /* 0x00008020e5e37810 */ /* 0x000fe20007ffe0ff */
[----:B------:R-:W5:Y:S01]  /*4260*/  LDSM.16.M88.4 R68, [R229+0x8800] ;  /* 0x00880000e544783b */ /* 0x000f620000000200 */
[----:B------:R-:W-:Y:S01]  /*4270*/  @P1 IADD3 R227, R0, -0x20, RZ ;  /* 0xffffffe000e31810 */ /* 0x000fe20007ffe0ff */
[----:B------:R-:W-:Y:S02]  /*4280*/  IMAD.MOV.U32 R0, RZ, RZ, 0x40 ;  /* 0x00000040ff007424 */ /* 0x000fe400078e00ff */
[----:B------:R-:W2:Y:S01]  /*4290*/  LDSM.16.M88.4 R40, [R229+0x9000] ;  /* 0x00900000e528783b */ /* 0x000ea20000000200 */
[C---:B------:R-:W-:Y:S02]  /*42a0*/  IADD3 R219, R227.reuse, 0x800, RZ ;  /* 0x00000800e3db7810 */ /* 0x040fe40007ffe0ff */
[----:B------:R-:W-:Y:S01]  /*42b0*/  SEL R0, R0, 0xffffffc0, !P2 ;  /* 0xffffffc000007807 */ /* 0x000fe20005000000 */
[----:B------:R-:W3:Y:S01]  /*42c0*/  LDSM.16.M88.4 R64, [R229+0x9800] ;  /* 0x00980000e540783b */ /* 0x000ee20000000200 */
[----:B------:R-:W-:-:S02]  /*42d0*/  IADD3 R218, R227, 0x1000, RZ ;  /* 0x00001000e3da7810 */ /* 0x000fc40007ffe0ff */
[----:B------:R-:W-:Y:S01]  /*42e0*/  IADD3 R217, R227, 0x1800, RZ ;  /* 0x00001800e3d97810 */ /* 0x000fe20007ffe0ff */
[----:B--2---:R-:W2:Y:S01]  /*42f0*/  LDSM.16.M88.4 R20, [R227] ;  /* 0x00000000e314783b */ /* 0x004ea20000000200 */
[----:B------:R-:W-:Y:S01]  /*4300*/  IMAD.IADD R223, R229, 0x1, R0 ;  /* 0x00000001e5df7824 */ /* 0x000fe200078e0200 */
[----:B------:R-:W-:Y:S01]  /*4310*/  IADD3 R215, R227, 0x2000, RZ ;  /* 0x00002000e3d77810 */ /* 0x000fe20007ffe0ff */
[----:B------:R-:W-:Y:S01]  /*4320*/  IMAD.IADD R216, R0, 0x1, R227 ;  /* 0x0000000100d87824 */ /* 0x000fe200078e02e3 */
[----:B------:R-:W4:Y:S01]  /*4330*/  LDSM.16.M88.4 R60, [R227+0x800] ;  /* 0x00080000e33c783b */ /* 0x000f220000000200 */
[----:B------:R-:W-:Y:S02]  /*4340*/  LEA R0, R83, UR8, 0x4 ;  /* 0x0000000853007c11 */ /* 0x000fe4000f8e20ff */
[C---:B------:R-:W-:Y:S01]  /*4350*/  IADD3 R214, R227.reuse, 0x2800, RZ ;  /* 0x00002800e3d67810 */ /* 0x040fe20007ffe0ff */
[----:B------:R-:W2:Y:S01]  /*4360*/  LDSM.16.M88.4 R48, [R227+0x1800] ;  /* 0x00180000e330783b */ /* 0x000ea20000000200 */
[----:B------:R-:W-:Y:S01]  /*4370*/  IADD3 R213, R227, 0x3000, RZ ;  /* 0x00003000e3d57810 */ /* 0x000fe20007ffe0ff */
[----:B------:R-:W-:Y:S01]  /*4380*/  IMAD.IADD R81, R81, 0x1, R0 ;  /* 0x0000000151517824 */ /* 0x000fe200078e0200 */
[C---:B------:R-:W-:Y:S01]  /*4390*/  IADD3 R212, R227.reuse, 0x3800, RZ ;  /* 0x00003800e3d47810 */ /* 0x040fe20007ffe0ff */
[----:B------:R-:W2:Y:S01]  /*43a0*/  LDSM.16.M88.4 R52, [R227+0x1000] ;  /* 0x00100000e334783b */ /* 0x000ea20000000200 */
[----:B------:R-:W-:-:S02]  /*43b0*/  IADD3 R211, R227, 0x4000, RZ ;  /* 0x00004000e3d37810 */ /* 0x000fc40007ffe0ff */
[C---:B------:R-:W-:Y:S01]  /*43c0*/  IADD3 R240, R81.reuse, 0x8, RZ ;  /* 0x0000000851f07810 */ /* 0x040fe20007ffe0ff */
[----:B------:R-:W2:Y:S01]  /*43d0*/  LDSM.16.M88.4 R24, [R223+0x8000] ;  /* 0x00800000df18783b */ /* 0x000ea20000000200 */
[C---:B------:R-:W-:Y:S02]  /*43e0*/  IADD3 R241, R81.reuse, UR11, RZ ;  /* 0x0000000b51f17c10 */ /* 0x040fe4000fffe0ff */
[C---:B------:R-:W-:Y:S01]  /*43f0*/  IADD3 R235, R240.reuse, UR11, RZ ;  /* 0x0000000bf0eb7c10 */ /* 0x040fe2000fffe0ff */
[----:B------:R-:W-:Y:S01]  /*4400*/  LDSM.16.M88.4 R76, [R223+0x9000] ;  /* 0x00900000df4c783b */ /* 0x000fe20000000200 */
[----:B------:R-:W-:Y:S02]  /*4410*/  IADD3 R242, R81, UR5, RZ ;  /* 0x0000000551f27c10 */ /* 0x000fe4000fffe0ff */
[----:B------:R-:W-:Y:S01]  /*4420*/  IMNMX R241, R241, UR9, PT ;  /* 0x00000009f1f17c17 */ /* 0x000fe2000b800200 */
[----:B-1----:R-:W-:Y:S01]  /*4430*/  HMMA.16816.F32.BF16 R16, R32, R12, RZ ;  /* 0x0000000c2010723c */ /* 0x002fe200000418ff */
[----:B------:R-:W-:Y:S01]  /*4440*/  LDSM.16.M88.4 R72, [R223+0x9800] ;  /* 0x00980000df48783b */ /* 0x000fe20000000200 */
[----:B------:R-:W-:-:S02]  /*4450*/  IADD3 R240, R240, UR5, RZ ;  /* 0x00000005f0f07c10 */ /* 0x000fc4000fffe0ff */
[----:B------:R-:W-:Y:S02]  /*4460*/  IMNMX R235, R235, UR9, PT ;  /* 0x00000009ebeb7c17 */ /* 0x000fe4000b800200 */
[----:B------:R-:W-:Y:S02]  /*4470*/  IMNMX R242, RZ, R242, !PT ;  /* 0x000000f2fff27217 */ /* 0x000fe40007800200 */
[C---:B------:R-:W-:Y:S01]  /*4480*/  HMMA.16816.F32.BF16 R12, R32.reuse, R14, RZ ;  /* 0x0000000e200c723c */ /* 0x040fe200000418ff */
[----:B------:R-:W-:Y:S02]  /*4490*/  IMNMX R240, RZ, R240, !PT ;  /* 0x000000f0fff07217 */ /* 0x000fe40007800200 */
[C---:B------:R-:W-:Y:S02]  /*44a0*/  IADD3 R210, R227.reuse, 0x4800, RZ ;  /* 0x00004800e3d27810 */ /* 0x040fe40007ffe0ff */
[C---:B------:R-:W-:Y:S02]  /*44b0*/  IADD3 R209, R227.reuse, 0x5000, RZ ;  /* 0x00005000e3d17810 */ /* 0x040fe40007ffe0ff */
[C---:B------:R-:W-:Y:S01]  /*44c0*/  IADD3 R208, R227.reuse, 0x5800, RZ ;  /* 0x00005800e3d07810 */ /* 0x040fe20007ffe0ff */
[----:B-----5:R-:W-:Y:S01]  /*44d0*/  HMMA.16816.F32.BF16 R8, R32, R68, RZ ;  /* 0x000000442008723c */ /* 0x020fe200000418ff */
[----:B------:R-:W-:-:S02]  /*44e0*/  IADD3 R207, R227, 0x6000, RZ ;  /* 0x00006000e3cf7810 */ /* 0x000fc40007ffe0ff */
[C---:B------:R-:W-:Y:S02]  /*44f0*/  IADD3 R206, R227.reuse, 0x6800, RZ ;  /* 0x00006800e3ce7810 */ /* 0x040fe40007ffe0ff */
[C---:B------:R-:W-:Y:S02]  /*4500*/  IADD3 R205, R227.reuse, 0x7000, RZ ;  /* 0x00007000e3cd7810 */ /* 0x040fe40007ffe0ff */
[----:B------:R-:W-:Y:S01]  /*4510*/  IADD3 R204, R227, 0x7800, RZ ;  /* 0x00007800e3cc7810 */ /* 0x000fe20007ffe0ff */
[C---:B------:R-:W-:Y:S08]  /*4520*/  HMMA.16816.F32.BF16 R68, R32.reuse, R70, RZ ;  /* 0x000000462044723c */ /* 0x040ff000000418ff */
[C---:B------:R-:W-:Y:S08]  /*4530*/  HMMA.16816.F32.BF16 R44, R32.reuse, R40, RZ ;  /* 0x00000028202c723c */ /* 0x040ff000000418ff */
[C---:B------:R-:W-:Y:S08]  /*4540*/  HMMA.16816.F32.BF16 R40, R32.reuse, R42, RZ ;  /* 0x0000002a2028723c */ /* 0x040ff000000418ff */
[C---:B---3--:R-:W-:Y:S08]  /*4550*/  HMMA.16816.F32.BF16 R36, R32.reuse, R64, RZ ;  /* 0x000000402024723c */ /* 0x048ff000000418ff */
[----:B------:R-:W-:Y:S01]  /*4560*/  HMMA.16816.F32.BF16 R32, R32, R66, RZ ;  /* 0x000000422020723c */ /* 0x000fe200000418ff */
[----:B------:R-:W-:Y:S07]  /*4570*/  LDSM.16.M88.4 R64, [R225] ;  /* 0x00000000e140783b */ /* 0x000fee0000000200 */
[C---:B--2---:R-:W-:Y:S08]  /*4580*/  HMMA.16816.F32.BF16 R16, R56.reuse, R20, R16 ;  /* 0x000000143810723c */ /* 0x044ff00000041810 */
[C---:B------:R-:W-:Y:S01]  /*4590*/  HMMA.16816.F32.BF16 R12, R56.reuse, R22, R12 ;  /* 0x00000016380c723c */ /* 0x040fe2000004180c */
[----:B------:R-:W1:Y:S07]  /*45a0*/  LDSM.16.M88.4 R20, [R223+0x8800] ;  /* 0x00880000df14783b */ /* 0x000e6e0000000200 */
[C---:B----4-:R-:W-:Y:S08]  /*45b0*/  HMMA.16816.F32.BF16 R8, R56.reuse, R60, R8 ;  /* 0x0000003c3808723c */ /* 0x050ff00000041808 */
[C---:B------:R-:W-:Y:S01]  /*45c0*/  HMMA.16816.F32.BF16 R68, R56.reuse, R62, R68 ;  /* 0x0000003e3844723c */ /* 0x040fe20000041844 */
[----:B------:R-:W2:Y:S07]  /*45d0*/  LDSM.16.M88.4 R60, [R216] ;  /* 0x00000000d83c783b */ /* 0x000eae0000000200 */
[C---:B------:R-:W-:Y:S08]  /*45e0*/  HMMA.16816.F32.BF16 R36, R56.reuse, R48, R36 ;  /* 0x000000303824723c */ /* 0x040ff00000041824 */
[C---:B------:R-:W-:Y:S01]  /*45f0*/  HMMA.16816.F32.BF16 R48, R56.reuse, R50, R32 ;  /* 0x000000323830723c */ /* 0x040fe20000041820 */
[----:B------:R-:W3:Y:S07]  /*4600*/  LDSM.16.M88.4 R32, [R216+0x800] ;  /* 0x00080000d820783b */ /* 0x000eee0000000200 */
[C---:B------:R-:W-:Y:S08]  /*4610*/  HMMA.16816.F32.BF16 R44, R56.reuse, R52, R44 ;  /* 0x00000034382c723c */ /* 0x040ff0000004182c */
[----:B------:R-:W-:Y:S01]  /*4620*/  HMMA.16816.F32.BF16 R40, R56, R54, R40 ;  /* 0x000000363828723c */ /* 0x000fe20000041828 */
[----:B------:R-:W-:Y:S04]  /*4630*/  LDSM.16.M88.4 R52, [R216+0x1800] ;  /* 0x00180000d834783b */ /* 0x000fe80000000200 */
[----:B------:R-:W-:Y:S03]  /*4640*/  LDSM.16.M88.4 R56, [R229+0xa800] ;  /* 0x00a80000e538783b */ /* 0x000fe60000000200 */
[C---:B------:R-:W-:Y:S08]  /*4650*/  HMMA.16816.F32.BF16 R16, R28.reuse, R24, R16 ;  /* 0x000000181c10723c */ /* 0x040ff00000041810 */
[C---:B------:R-:W-:Y:S01]  /*4660*/  HMMA.16816.F32.BF16 R12, R28.reuse, R26, R12 ;  /* 0x0000001a1c0c723c */ /* 0x040fe2000004180c */
[----:B------:R-:W4:Y:S07]  /*4670*/  LDSM.16.M88.4 R24, [R216+0x1000] ;  /* 0x00100000d818783b */ /* 0x000f2e0000000200 */
[C---:B-1----:R-:W-:Y:S08]  /*4680*/  HMMA.16816.F32.BF16 R8, R28.reuse, R20, R8 ;  /* 0x000000141c08723c */ /* 0x042ff00000041808 */
[C---:B------:R-:W-:Y:S01]  /*4690*/  HMMA.16816.F32.BF16 R68, R28.reuse, R22, R68 ;  /* 0x000000161c44723c */ /* 0x040fe20000041844 */
[----:B------:R-:W-:Y:S07]  /*46a0*/  LDSM.16.M88.4 R20, [R229+0xa000] ;  /* 0x00a00000e514783b */ /* 0x000fee0000000200 */
[C---:B------:R-:W-:Y:S08]  /*46b0*/  HMMA.16816.F32.BF16 R44, R28.reuse, R76, R44 ;  /* 0x0000004c1c2c723c */ /* 0x040ff0000004182c */
[C---:B------:R-:W-:Y:S01]  /*46c0*/  HMMA.16816.F32.BF16 R40, R28.reuse, R78, R40 ;  /* 0x0000004e1c28723c */ /* 0x040fe20000041828 */
[----:B------:R-:W-:Y:S07]  /*46d0*/  LDSM.16.M88.4 R76, [R223+0xf800] ;  /* 0x00f80000df4c783b */ /* 0x000fee0000000200 */
[C---:B------:R-:W-:Y:S08]  /*46e0*/  HMMA.16816.F32.BF16 R36, R28.reuse, R72, R36 ;  /* 0x000000481c24723c */ /* 0x040ff00000041824 */
[----:B------:R-:W-:Y:S01]  /*46f0*/  HMMA.16816.F32.BF16 R48, R28, R74, R48 ;  /* 0x0000004a1c30723c */ /* 0x000fe20000041830 */
        /* <DEDUP_REMOVED lines=8> */
[C---:B------:R-:W-:Y:S01]  /*4780*/  HMMA.16816.F32.BF16 R72, R64.reuse, R26, R40 ;  /* 0x0000001a4048723c */ /* 0x040fe20000041828 */
[----:B------:R-:W-:Y:S04]  /*4790*/  LDSM.16.M88.4 R40, [R228+0x2000] ;  /* 0x00200000e428783b */ /* 0x000fe80000000200 */
[----:B------:R-:W4:Y:S03]  /*47a0*/  LDSM.16.M88.4 R24, [R227+0x2000] ;  /* 0x00200000e318783b */ /* 0x000f260000000200 */
[C---:B------:R-:W-:Y:S08]  /*47b0*/  HMMA.16816.F32.BF16 R36, R64.reuse, R52, R36 ;  /* 0x000000344024723c */ /* 0x040ff00000041824 */
[----:B------:R-:W-:Y:S01]  /*47c0*/  HMMA.16816.F32.BF16 R48, R64, R54, R48 ;  /* 0x000000364030723c */ /* 0x000fe20000041830 */
[----:B------:R-:W5:Y:S04]  /*47d0*/  LDSM.16.M88.4 R52, [R227+0x2800] ;  /* 0x00280000e334783b */ /* 0x000f680000000200 */
[----:B------:R-:W-:Y:S03]  /*47e0*/  LDSM.16.M88.4 R64, [R225+0x2000] ;  /* 0x00200000e140783b */ /* 0x000fe60000000200 */
        /* <DEDUP_REMOVED lines=9> */
[C---:B---3--:R-:W-:Y:S08]  /*4880*/  HMMA.16816.F32.BF16 R36, R28.reuse, R32, R36 ;  /* 0x000000201c24723c */ /* 0x048ff00000041824 */
[----:B------:R-:W-:Y:S01]  /*4890*/  HMMA.16816.F32.BF16 R48, R28, R34, R48 ;  /* 0x000000221c30723c */ /* 0x000fe20000041830 */
[----:B------:R-:W2:Y:S04]  /*48a0*/  LDSM.16.M88.4 R28, [R227+0x3800] ;  /* 0x00380000e31c783b */ /* 0x000ea80000000200 */
[----:B------:R-:W-:Y:S03]  /*48b0*/  LDSM.16.M88.4 R32, [R223+0xa000] ;  /* 0x00a00000df20783b */ /* 0x000fe60000000200 */
[C---:B----4-:R-:W-:Y:S08]  /*48c0*/  HMMA.16816.F32.BF16 R16, R40.reuse, R24, R16 ;  /* 0x000000182810723c */ /* 0x050ff00000041810 */
[C---:B------:R-:W-:Y:S01]  /*48d0*/  HMMA.16816.F32.BF16 R12, R40.reuse, R26, R12 ;  /* 0x0000001a280c723c */ /* 0x040fe2000004180c */
[----:B------:R-:W3:Y:S07]  /*48e0*/  LDSM.16.M88.4 R24, [R223+0xa800] ;  /* 0x00a80000df18783b */ /* 0x000eee0000000200 */
[C---:B-----5:R-:W-:Y:S08]  /*48f0*/  HMMA.16816.F32.BF16 R8, R40.reuse, R52, R8 ;  /* 0x000000342808723c */ /* 0x060ff00000041808 */
[C---:B------:R-:W-:Y:S01]  /*4900*/  HMMA.16816.F32.BF16 R68, R40.reuse, R54, R68 ;  /* 0x000000362844723c */ /* 0x040fe20000041844 */
[----:B------:R-:W4:Y:S07]  /*4910*/  LDSM.16.M88.4 R52, [R223+0xb800] ;  /* 0x00b80000df34783b */ /* 0x000f2e0000000200 */
[C---:B-1----:R-:W-:Y:S08]  /*4920*/  HMMA.16816.F32.BF16 R44, R40.reuse, R20, R44 ;  /* 0x00000014282c723c */ /* 0x042ff0000004182c */
[C---:B--2---:R-:W-:Y:S08]  /*4930*/  HMMA.16816.F32.BF16 R36, R40.reuse, R28, R36 ;  /* 0x0000001c2824723c */ /* 0x044ff00000041824 */
[C---:B------:R-:W-:Y:S01]  /*4940*/  HMMA.16816.F32.BF16 R72, R40.reuse, R22, R72 ;  /* 0x000000162848723c */ /* 0x040fe20000041848 */
[----:B------:R-:W1:Y:S07]  /*4950*/  LDSM.16.M88.4 R20, [R216+0x2000] ;  /* 0x00200000d814783b */ /* 0x000e6e0000000200 */
[----:B------:R-:W-:Y:S01]  /*4960*/  HMMA.16816.F32.BF16 R48, R40, R30, R48 ;  /* 0x0000001e2830723c */ /* 0x000fe20000041830 */
[----:B------:R-:W2:Y:S04]  /*4970*/  LDSM.16.M88.4 R40, [R216+0x2800] ;  /* 0x00280000d828783b */ /* 0x000ea80000000200 */
[----:B------:R-:W-:Y:S03]  /*4980*/  LDSM.16.M88.4 R28, [R216+0x3000] ;  /* 0x00300000d81c783b */ /* 0x000fe60000000200 */
[C---:B---3--:R-:W-:Y:S08]  /*4990*/  HMMA.16816.F32.BF16 R8, R56.reuse, R24, R8 ;  /* 0x000000183808723c */ /* 0x048ff00000041808 */
[C---:B------:R-:W-:Y:S01]  /*49a0*/  HMMA.16816.F32.BF16 R68, R56.reuse, R26, R68 ;  /* 0x0000001a3844723c */ /* 0x040fe20000041844 */
[----:B------:R-:W3:Y:S07]  /*49b0*/  LDSM.16.M88.4 R24, [R216+0x3800] ;  /* 0x00380000d818783b */ /* 0x000eee0000000200 */
[C---:B------:R-:W-:Y:S08]  /*49c0*/  HMMA.16816.F32.BF16 R16, R56.reuse, R32, R16 ;  /* 0x000000203810723c */ /* 0x040ff00000041810 */
[C---:B------:R-:W-:Y:S01]  /*49d0*/  HMMA.16816.F32.BF16 R12, R56.reuse, R34, R12 ;  /* 0x00000022380c723c */ /* 0x040fe2000004180c */
[----:B------:R-:W-:Y:S07]  /*49e0*/  LDSM.16.M88.4 R32, [R229+0xc000] ;  /* 0x00c00000e520783b */ /* 0x000fee0000000200 */
[C---:B----4-:R-:W-:Y:S08]  /*49f0*/  HMMA.16816.F32.BF16 R36, R56.reuse, R52, R36 ;  /* 0x000000343824723c */ /* 0x050ff00000041824 */
[C---:B------:R-:W-:Y:S08]  /*4a00*/  HMMA.16816.F32.BF16 R44, R56.reuse, R60, R44 ;  /* 0x0000003c382c723c */ /* 0x040ff0000004182c */
[C---:B------:R-:W-:Y:S08]  /*4a10*/  HMMA.16816.F32.BF16 R72, R56.reuse, R62, R72 ;  /* 0x0000003e3848723c */ /* 0x040ff00000041848 */
[----:B------:R-:W-:Y:S01]  /*4a20*/  HMMA.16816.F32.BF16 R52, R56, R54, R48 ;  /* 0x000000363834723c */ /* 0x000fe20000041830 */
[----:B------:R-:W-:Y:S04]  /*4a30*/  LDSM.16.M88.4 R48, [R230+0x4000] ;  /* 0x00400000e630783b */ /* 0x000fe80000000200 */
[----:B------:R-:W4:Y:S03]  /*4a40*/  LDSM.16.M88.4 R56, [R229+0xc800] ;  /* 0x00c80000e538783b */ /* 0x000f260000000200 */
[C---:B-1----:R-:W-:Y:S08]  /*4a50*/  HMMA.16816.F32.BF16 R16, R64.reuse, R20, R16 ;  /* 0x000000144010723c */ /* 0x042ff00000041810 */
[C---:B------:R-:W-:Y:S01]  /*4a60*/  HMMA.16816.F32.BF16 R12, R64.reuse, R22, R12 ;  /* 0x00000016400c723c */ /* 0x040fe2000004180c */
[----:B------:R-:W1:Y:S07]  /*4a70*/  LDSM.16.M88.4 R20, [R229+0xd000] ;  /* 0x00d00000e514783b */ /* 0x000e6e0000000200 */
[C---:B--2---:R-:W-:Y:S08]  /*4a80*/  HMMA.16816.F32.BF16 R8, R64.reuse, R40, R8 ;  /* 0x000000284008723c */ /* 0x044ff00000041808 */
[C---:B------:R-:W-:Y:S01]  /*4a90*/  HMMA.16816.F32.BF16 R68, R64.reuse, R42, R68 ;  /* 0x0000002a4044723c */ /* 0x040fe20000041844 */
[----:B------:R-:W-:Y:S07]  /*4aa0*/  LDSM.16.M88.4 R40, [R228+0x4000] ;  /* 0x00400000e428783b */ /* 0x000fee0000000200 */
[C---:B---3--:R-:W-:Y:S01]  /*4ab0*/  HMMA.16816.F32.BF16 R60, R64.reuse, R24, R36 ;  /* 0x00000018403c723c */ /* 0x048fe20000041824 */
[----:B------:R-:W-:Y:S07]  /*4ac0*/  LDSM.16.M88.4 R36, [R227+0x4000] ;  /* 0x00400000e324783b */ /* 0x000fee0000000200 */
[C---:B------:R-:W-:Y:S01]  /*4ad0*/  HMMA.16816.F32.BF16 R52, R64.reuse, R26, R52 ;  /* 0x0000001a4034723c */ /* 0x040fe20000041834 */
[----:B------:R-:W2:Y:S07]  /*4ae0*/  LDSM.16.M88.4 R24, [R227+0x4800] ;  /* 0x00480000e318783b */ /* 0x000eae0000000200 */
[C---:B------:R-:W-:Y:S08]  /*4af0*/  HMMA.16816.F32.BF16 R44, R64.reuse, R28, R44 ;  /* 0x0000001c402c723c */ /* 0x040ff0000004182c */
[----:B------:R-:W-:Y:S01]  /*4b00*/  HMMA.16816.F32.BF16 R72, R64, R30, R72 ;  /* 0x0000001e4048723c */ /* 0x000fe20000041848 */
[----:B------:R-:W3:Y:S04]  /*4b10*/  LDSM.16.M88.4 R28, [R229+0xd800] ;  /* 0x00d80000e51c783b */ /* 0x000ee80000000200 */
[----:B------:R-:W5:Y:S03]  /*4b20*/  LDSM.16.M88.4 R64, [R227+0x5000] ;  /* 0x00500000e340783b */ /* 0x000f660000000200 */
[C---:B----4-:R-:W-:Y:S08]  /*4b30*/  HMMA.16816.F32.BF16 R8, R48.reuse, R56, R8 ;  /* 0x000000383008723c */ /* 0x050ff00000041808 */
[C---:B------:R-:W-:Y:S01]  /*4b40*/  HMMA.16816.F32.BF16 R68, R48.reuse, R58, R68 ;  /* 0x0000003a3044723c */ /* 0x040fe20000041844 */
[----:B------:R-:W-:Y:S07]  /*4b50*/  LDSM.16.M88.4 R56, [R226+0x4000] ;  /* 0x00400000e238783b */ /* 0x000fee0000000200 */
[C---:B------:R-:W-:Y:S08]  /*4b60*/  HMMA.16816.F32.BF16 R16, R48.reuse, R32, R16 ;  /* 0x000000203010723c */ /* 0x040ff00000041810 */
[C---:B------:R-:W-:Y:S01]  /*4b70*/  HMMA.16816.F32.BF16 R12, R48.reuse, R34, R12 ;  /* 0x00000022300c723c */ /* 0x040fe2000004180c */
[----:B------:R-:W4:Y:S07]  /*4b80*/  LDSM.16.M88.4 R32, [R227+0x5800] ;  /* 0x00580000e320783b */ /* 0x000f2e0000000200 */
[C---:B-1----:R-:W-:Y:S08]  /*4b90*/  HMMA.16816.F32.BF16 R44, R48.reuse, R20, R44 ;  /* 0x00000014302c723c */ /* 0x042ff0000004182c */
[----:B------:R-:W-:Y:S01]  /*4ba0*/  HMMA.16816.F32.BF16 R72, R48, R22, R72 ;  /* 0x000000163048723c */ /* 0x000fe20000041848 */
[----:B------:R-:W1:Y:S07]  /*4bb0*/  LDSM.16.M88.4 R20, [R223+0xc000] ;  /* 0x00c00000df14783b */ /* 0x000e6e0000000200 */
[C---:B--2---:R-:W-:Y:S08]  /*4bc0*/  HMMA.16816.F32.BF16 R8, R40.reuse, R24, R8 ;  /* 0x000000182808723c */ /* 0x044ff00000041808 */
[----:B------:R-:W-:Y:S01]  /*4bd0*/  HMMA.16816.F32.BF16 R68, R40, R26, R68 ;  /* 0x0000001a2844723c */ /* 0x000fe20000041844 */
[----:B------:R-:W2:Y:S07]  /*4be0*/  LDSM.16.M88.4 R24, [R223+0xd000] ;  /* 0x00d00000df18783b */ /* 0x000eae0000000200 */
[----:B---3--:R-:W-:Y:S08]  /*4bf0*/  HMMA.16816.F32.BF16 R60, R48, R28, R60 ;  /* 0x0000001c303c723c */ /* 0x008ff0000004183c */
[C---:B------:R-:W-:Y:S08]  /*4c00*/  HMMA.16816.F32.BF16 R16, R40.reuse, R36, R16 ;  /* 0x000000242810723c */ /* 0x040ff00000041810 */
[----:B------:R-:W-:Y:S01]  /*4c10*/  HMMA.16816.F32.BF16 R12, R40, R38, R12 ;  /* 0x00000026280c723c */ /* 0x000fe2000004180c */
[----:B------:R-:W-:Y:S07]  /*4c20*/  LDSM.16.M88.4 R36, [R216+0x4000] ;  /* 0x00400000d824783b */ /* 0x000fee0000000200 */
[----:B------:R-:W-:Y:S01]  /*4c30*/  HMMA.16816.F32.BF16 R52, R48, R30, R52 ;  /* 0x0000001e3034723c */ /* 0x000fe20000041834 */
[----:B------:R-:W3:Y:S04]  /*4c40*/  LDSM.16.M88.4 R28, [R223+0xc800] ;  /* 0x00c80000df1c783b */ /* 0x000ee80000000200 */
[----:B------:R-:W-:Y:S03]  /*4c50*/  LDSM.16.M88.4 R48, [R225+0x4000] ;  /* 0x00400000e130783b */ /* 0x000fe60000000200 */
[C---:B-----5:R-:W-:Y:S08]  /*4c60*/  HMMA.16816.F32.BF16 R44, R40.reuse, R64, R44 ;  /* 0x00000040282c723c */ /* 0x060ff0000004182c */
[C---:B------:R-:W-:Y:S01]  /*4c70*/  HMMA.16816.F32.BF16 R72, R40.reuse, R66, R72 ;  /* 0x000000422848723c */ /* 0x040fe20000041848 */
[----:B------:R-:W5:Y:S07]  /*4c80*/  LDSM.16.M88.4 R64, [R223+0xd800] ;  /* 0x00d80000df40783b */ /* 0x000f6e0000000200 */
[----:B----4-:R-:W-:Y:S08]  /*4c90*/  HMMA.16816.F32.BF16 R60, R40, R32, R60 ;  /* 0x00000020283c723c */ /* 0x010ff0000004183c */
[C---:B-1----:R-:W-:Y:S08]  /*4ca0*/  HMMA.16816.F32.BF16 R16, R56.reuse, R20, R16 ;  /* 0x000000143810723c */ /* 0x042ff00000041810 */
[----:B------:R-:W-:Y:S01]  /*4cb0*/  HMMA.16816.F32.BF16 R12, R56, R22, R12 ;  /* 0x00000016380c723c */ /* 0x000fe2000004180c */
[----:B------:R-:W-:Y:S07]  /*4cc0*/  LDSM.16.M88.4 R20, [R216+0x5000] ;  /* 0x00500000d814783b */ /* 0x000fee0000000200 */
[----:B------:R-:W-:Y:S01]  /*4cd0*/  HMMA.16816.F32.BF16 R52, R40, R34, R52 ;  /* 0x000000222834723c */ /* 0x000fe20000041834 */
[----:B------:R-:W1:Y:S04]  /*4ce0*/  LDSM.16.M88.4 R32, [R216+0x4800] ;  /* 0x00480000d820783b */ /* 0x000e680000000200 */
[----:B------:R-:W-:Y:S03]  /*4cf0*/  LDSM.16.M88.4 R40, [R229+0xf000] ;  /* 0x00f00000e528783b */ /* 0x000fe60000000200 */
[C---:B--2---:R-:W-:Y:S08]  /*4d00*/  HMMA.16816.F32.BF16 R44, R56.reuse, R24, R44 ;  /* 0x00000018382c723c */ /* 0x044ff0000004182c */
[C---:B------:R-:W-:Y:S01]  /*4d10*/  HMMA.16816.F32.BF16 R72, R56.reuse, R26, R72 ;  /* 0x0000001a3848723c */ /* 0x040fe20000041848 */
[----:B------:R-:W2:Y:S07]  /*4d20*/  LDSM.16.M88.4 R24, [R216+0x5800] ;  /* 0x00580000d818783b */ /* 0x000eae0000000200 */
[C---:B---3--:R-:W-:Y:S08]  /*4d30*/  HMMA.16816.F32.BF16 R8, R56.reuse, R28, R8 ;  /* 0x0000001c3808723c */ /* 0x048ff00000041808 */
[C---:B------:R-:W-:Y:S01]  /*4d40*/  HMMA.16816.F32.BF16 R68, R56.reuse, R30, R68 ;  /* 0x0000001e3844723c */ /* 0x040fe20000041844 */
[----:B------:R-:W-:Y:S07]  /*4d50*/  LDSM.16.M88.4 R28, [R229+0xe000] ;  /* 0x00e00000e51c783b */ /* 0x000fee0000000200 */
[----:B-----5:R-:W-:Y:S08]  /*4d60*/  HMMA.16816.F32.BF16 R60, R56, R64, R60 ;  /* 0x00000040383c723c */ /* 0x020ff0000004183c */
[C---:B------:R-:W-:Y:S08]  /*4d70*/  HMMA.16816.F32.BF16 R16, R48.reuse, R36, R16 ;  /* 0x000000243010723c */ /* 0x040ff00000041810 */
[----:B------:R-:W-:Y:S01]  /*4d80*/  HMMA.16816.F32.BF16 R12, R48, R38, R12 ;  /* 0x00000026300c723c */ /* 0x000fe2000004180c */
[----:B------:R-:W3:Y:S07]  /*4d90*/  LDSM.16.M88.4 R36, [R230+0x6000] ;  /* 0x00600000e624783b */ /* 0x000eee0000000200 */
[----:B------:R-:W-:Y:S01]  /*4da0*/  HMMA.16816.F32.BF16 R52, R56, R66, R52 ;  /* 0x000000423834723c */ /* 0x000fe20000041834 */
[----:B------:R-:W4:Y:S07]  /*4db0*/  LDSM.16.M88.4 R56, [R229+0xe800] ;  /* 0x00e80000e538783b */ /* 0x000f2e0000000200 */
[C---:B-1----:R-:W-:Y:S08]  /*4dc0*/  HMMA.16816.F32.BF16 R8, R48.reuse, R32, R8 ;  /* 0x000000203008723c */ /* 0x042ff00000041808 */
[C---:B------:R-:W-:Y:S01]  /*4dd0*/  HMMA.16816.F32.BF16 R68, R48.reuse, R34, R68 ;  /* 0x000000223044723c */ /* 0x040fe20000041844 */
[----:B------:R-:W1:Y:S07]  /*4de0*/  LDSM.16.M88.4 R32, [R229+0xf800] ;  /* 0x00f80000e520783b */ /* 0x000e6e0000000200 */
[C---:B------:R-:W-:Y:S08]  /*4df0*/  HMMA.16816.F32.BF16 R44, R48.reuse, R20, R44 ;  /* 0x00000014302c723c */ /* 0x040ff0000004182c */
[C---:B------:R-:W-:Y:S01]  /*4e00*/  HMMA.16816.F32.BF16 R72, R48.reuse, R22, R72 ;  /* 0x000000163048723c */ /* 0x040fe20000041848 */
[----:B------:R-:W-:Y:S07]  /*4e10*/  LDSM.16.M88.4 R20, [R227+0x6000] ;  /* 0x00600000e314783b */ /* 0x000fee0000000200 */
[C---:B--2---:R-:W-:Y:S01]  /*4e20*/  HMMA.16816.F32.BF16 R64, R48.reuse, R24, R60 ;  /* 0x000000183040723c */ /* 0x044fe2000004183c */
[----:B------:R-:W2:Y:S07]  /*4e30*/  LDSM.16.M88.4 R60, [R228+0x6000] ;  /* 0x00600000e43c783b */ /* 0x000eae0000000200 */
[----:B------:R-:W-:Y:S01]  /*4e40*/  HMMA.16816.F32.BF16 R52, R48, R26, R52 ;  /* 0x0000001a3034723c */ /* 0x000fe20000041834 */
[----:B------:R-:W5:Y:S04]  /*4e50*/  LDSM.16.M88.4 R24, [R227+0x6800] ;  /* 0x00680000e318783b */ /* 0x000f680000000200 */
[----:B------:R-:W-:Y:S03]  /*4e60*/  LDSM.16.M88.4 R48, [R223+0xf000] ;  /* 0x00f00000df30783b */ /* 0x000fe60000000200 */
[C---:B---3--:R-:W-:Y:S08]  /*4e70*/  HMMA.16816.F32.BF16 R16, R36.reuse, R28, R16 ;  /* 0x0000001c2410723c */ /* 0x048ff00000041810 */
[C---:B------:R-:W-:Y:S01]  /*4e80*/  HMMA.16816.F32.BF16 R12, R36.reuse, R30, R12 ;  /* 0x0000001e240c723c */ /* 0x040fe2000004180c */
[----:B------:R-:W3:Y:S07]  /*4e90*/  LDSM.16.M88.4 R28, [R227+0x7000] ;  /* 0x00700000e31c783b */ /* 0x000eee0000000200 */
[C---:B----4-:R-:W-:Y:S08]  /*4ea0*/  HMMA.16816.F32.BF16 R8, R36.reuse, R56, R8 ;  /* 0x000000382408723c */ /* 0x050ff00000041808 */
[C---:B------:R-:W-:Y:S08]  /*4eb0*/  HMMA.16816.F32.BF16 R68, R36.reuse, R58, R68 ;  /* 0x0000003a2444723c */ /* 0x040ff00000041844 */
        /* <DEDUP_REMOVED lines=8> */
[C---:B------:R-:W-:Y:S01]  /*4f40*/  HMMA.16816.F32.BF16 R12, R60.reuse, R22, R12 ;  /* 0x000000163c0c723c */ /* 0x040fe2000004180c */
[----:B------:R-:W2:Y:S07]  /*4f50*/  LDSM.16.M88.4 R20, [R223+0xe800] ;  /* 0x00e80000df14783b */ /* 0x000eae0000000200 */
[C---:B-----5:R-:W-:Y:S08]  /*4f60*/  HMMA.16816.F32.BF16 R8, R60.reuse, R24, R8 ;  /* 0x000000183c08723c */ /* 0x060ff00000041808 */
[C---:B------:R-:W-:Y:S01]  /*4f70*/  HMMA.16816.F32.BF16 R68, R60.reuse, R26, R68 ;  /* 0x0000001a3c44723c */ /* 0x040fe20000041844 */
[----:B------:R-:W-:Y:S07]  /*4f80*/  LDSM.16.M88.4 R24, [R225+0x6000] ;  /* 0x00600000e118783b */ /* 0x000fee0000000200 */
[----:B---3--:R-:W-:Y:S01]  /*4f90*/  HMMA.16816.F32.BF16 R56, R60, R28, R44 ;  /* 0x0000001c3c38723c */ /* 0x008fe2000004182c */
[----:B------:R-:W3:Y:S07]  /*4fa0*/  LDSM.16.M88.4 R44, [R216+0x6000] ;  /* 0x00600000d82c783b */ /* 0x000eee0000000200 */
[C---:B-1----:R-:W-:Y:S08]  /*4fb0*/  HMMA.16816.F32.BF16 R16, R36.reuse, R32, R16 ;  /* 0x000000202410723c */ /* 0x042ff00000041810 */
[C---:B------:R-:W-:Y:S07]  /*4fc0*/  HMMA.16816.F32.BF16 R12, R36.reuse, R34, R12 ;  /* 0x00000022240c723c */ /* 0x040fee000004180c */
[----:B------:R-:W-:Y:S01]  /*4fd0*/  IMAD.U32 R34, RZ, RZ, UR34 ;  /* 0x00000022ff227e24 */ /* 0x000fe2000f8e00ff */
[----:B--2---:R-:W-:Y:S03]  /*4fe0*/  HMMA.16816.F32.BF16 R8, R36, R20, R8 ;  /* 0x000000142408723c */ /* 0x004fe60000041808 */
[----:B------:R-:W-:-:S05]  /*4ff0*/  IMAD R34, R34, 0x40, R243 ;  /* 0x0000004022227824 */ /* 0x000fca00078e02f3 */
[----:B------:R-:W-:Y:S01]  /*5000*/  HMMA.16816.F32.BF16 R68, R36, R22, R68 ;  /* 0x000000162444723c */ /* 0x000fe20000041844 */
[----:B------:R-:W1:Y:S01]  /*5010*/  LDSM.16.M88.4 R20, [R216+0x6800] ;  /* 0x00680000d814783b */ /* 0x000e620000000200 */
[C---:B------:R-:W-:Y:S02]  /*5020*/  IADD3 R0, R34.reuse, 0x1, RZ ;  /* 0x0000000122007810 */ /* 0x040fe40007ffe0ff */
[-C--:B------:R-:W-:Y:S02]  /*5030*/  ISETP.GE.AND P0, PT, R34, R241.reuse, PT ;  /* 0x000000f12200720c */ /* 0x080fe40003f06270 */
[C---:B------:R-:W-:Y:S02]  /*5040*/  ISETP.GE.AND P6, PT, R0.reuse, R241, PT ;  /* 0x000000f10000720c */ /* 0x040fe40003fc6270 */
[----:B------:R-:W-:Y:S01]  /*5050*/  HMMA.16816.F32.BF16 R72, R60, R30, R72 ;  /* 0x0000001e3c48723c */ /* 0x000fe20000041848 */
[----:B------:R-:W2:Y:S01]  /*5060*/  LDSM.16.M88.4 R28, [R216+0x7000] ;  /* 0x00700000d81c783b */ /* 0x000ea20000000200 */
[----:B------:R-:W-:-:S02]  /*5070*/  ISETP.GE.AND P2, PT, R0, R235, PT ;  /* 0x000000eb0000720c */ /* 0x000fc40003f46270 */
[C---:B------:R-:W-:Y:S02]  /*5080*/  ISETP.LT.OR P6, PT, R0.reuse, R242, P6 ;  /* 0x000000f20000720c */ /* 0x040fe400037c1670 */
[----:B------:R-:W-:Y:S02]  /*5090*/  ISETP.LT.OR P2, PT, R0, R240, P2 ;  /* 0x000000f00000720c */ /* 0x000fe40001741670 */
[----:B------:R-:W-:Y:S01]  /*50a0*/  HMMA.16816.F32.BF16 R64, R60, R40, R64 ;  /* 0x000000283c40723c */ /* 0x000fe20000041840 */
[C---:B------:R-:W-:Y:S02]  /*50b0*/  ISETP.LT.OR P0, PT, R34.reuse, R242, P0 ;  /* 0x000000f22200720c */ /* 0x040fe40000701670 */
[C---:B------:R-:W-:Y:S02]  /*50c0*/  IADD3 R32, R34.reuse, 0x8, RZ ;  /* 0x0000000822207810 */ /* 0x040fe40007ffe0ff */
[C---:B------:R-:W-:Y:S02]  /*50d0*/  IADD3 R0, R34.reuse, 0x9, RZ ;  /* 0x0000000922007810 */ /* 0x040fe40007ffe0ff */
[----:B------:R-:W-:Y:S01]  /*50e0*/  IADD3 R35, R34, 0x10, RZ ;  /* 0x0000001022237810 */ /* 0x000fe20007ffe0ff */
[----:B---3--:R-:W-:Y:S01]  /*50f0*/  HMMA.16816.F32.BF16 R16, R24, R44, R16 ;  /* 0x0000002c1810723c */ /* 0x008fe20000041810 */
[----:B------:R-:W-:-:S02]  /*5100*/  ISETP.GE.AND P1, PT, R32, R241, PT ;  /* 0x000000f12000720c */ /* 0x000fc40003f26270 */
[----:B------:R-:W-:Y:S02]  /*5110*/  ISETP.GE.AND P4, PT, R32, R235, PT ;  /* 0x000000eb2000720c */ /* 0x000fe40003f86270 */
[----:B------:R-:W-:Y:S02]  /*5120*/  ISETP.GE.AND P5, PT, R0, R241, PT ;  /* 0x000000f10000720c */ /* 0x000fe40003fa6270 */
[----:B------:R-:W-:Y:S01]  /*5130*/  ISETP.GE.AND P3, PT, R34, R235, PT ;  /* 0x000000eb2200720c */ /* 0x000fe20003f66270 */
[----:B------:R-:W-:Y:S01]  /*5140*/  HMMA.16816.F32.BF16 R52, R60, R42, R52 ;  /* 0x0000002a3c34723c */ /* 0x000fe20000041834 */
[C---:B------:R-:W-:Y:S02]  /*5150*/  ISETP.LT.OR P1, PT, R32.reuse, R242, P1 ;  /* 0x000000f22000720c */ /* 0x040fe40000f21670 */
[----:B------:R-:W-:Y:S02]  /*5160*/  ISETP.LT.OR P4, PT, R32, R240, P4 ;  /* 0x000000f02000720c */ /* 0x000fe40002781670 */
[----:B------:R-:W-:-:S02]  /*5170*/  IADD3 R33, R34, 0x11, RZ ;  /* 0x0000001122217810 */ /* 0x000fc40007ffe0ff */
[----:B------:R-:W-:Y:S01]  /*5180*/  ISETP.LT.OR P5, PT, R0, R242, P5 ;  /* 0x000000f20000720c */ /* 0x000fe20002fa1670 */
[----:B------:R-:W-:Y:S01]  /*5190*/  HMMA.16816.F32.BF16 R56, R36, R48, R56 ;  /* 0x000000302438723c */ /* 0x000fe20000041838 */
[----:B------:R-:W-:-:S07]  /*51a0*/  ISETP.LT.OR P3, PT, R34, R240, P3 ;  /* 0x000000f02200720c */ /* 0x000fce0001f61670 */
[C---:B-1----:R-:W-:Y:S01]  /*51b0*/  HMMA.16816.F32.BF16 R8, R24.reuse, R20, R8 ;  /* 0x000000141808723c */ /* 0x042fe20000041808 */
[----:B------:R-:W-:Y:S02]  /*51c0*/  FSEL R16, R16, -INF , !P0 ;  /* 0xff80000010107808 */ /* 0x000fe40004000000 */
[C---:B------:R-:W-:Y:S02]  /*51d0*/  ISETP.GE.AND P0, PT, R0.reuse, R235, PT ;  /* 0x000000eb0000720c */ /* 0x040fe40003f06270 */
[----:B------:R-:W-:Y:S02]  /*51e0*/  FSEL R32, R17, -INF , !P6 ;  /* 0xff80000011207808 */ /* 0x000fe40007000000 */
[----:B------:R-:W-:Y:S01]  /*51f0*/  ISETP.LT.OR P0, PT, R0, R240, P0 ;  /* 0x000000f00000720c */ /* 0x000fe20000701670 */
[----:B------:R-:W-:Y:S01]  /*5200*/  HMMA.16816.F32.BF16 R68, R24, R22, R68 ;  /* 0x000000161844723c */ /* 0x000fe20000041844 */
[----:B------:R-:W1:Y:S01]  /*5210*/  LDSM.16.M88.4 R20, [R216+0x7800] ;  /* 0x00780000d814783b */ /* 0x000e620000000200 */
[----:B------:R-:W-:Y:S01]  /*5220*/  IADD3 R17, R34, 0x19, RZ ;  /* 0x0000001922117810 */ /* 0x000fe20007ffe0ff */
[----:B------:R-:W-:-:S04]  /*5230*/  DEPBAR.LE SB0, 0x0 ;  /* 0x000080000000791a */ /* 0x000fc80000000000 */
[----:B------:R-:W-:Y:S01]  /*5240*/  BAR.SYNC.DEFER_BLOCKING 0x0 ;  /* 0x0000000000007b1d */ /* 0x000fe20000010000 */
[----:B------:R-:W-:Y:S01]  /*5250*/  HMMA.16816.F32.BF16 R12, R24, R46, R12 ;  /* 0x0000002e180c723c */ /* 0x000fe2000004180c */
[----:B------:R-:W-:Y:S02]  /*5260*/  ISETP.GE.AND P6, PT, R33, R241, PT ;  /* 0x000000f12100720c */ /* 0x000fe40003fc6270 */
[----:B------:R-:W-:Y:S02]  /*5270*/  FSEL R18, R18, -INF , !P3 ;  /* 0xff80000012127808 */ /* 0x000fe40005800000 */
[----:B------:R-:W-:Y:S02]  /*5280*/  ISETP.GE.AND P3, PT, R35, R235, PT ;  /* 0x000000eb2300720c */ /* 0x000fe40003f66270 */
[----:B------:R-:W-:Y:S01]  /*5290*/  ISETP.LT.OR P6, PT, R33, R242, P6 ;  /* 0x000000f22100720c */ /* 0x000fe200037c1670 */
[----:B------:R-:W-:Y:S01]  /*52a0*/  HMMA.16816.F32.BF16 R72, R36, R50, R72 ;  /* 0x000000322448723c */ /* 0x000fe20000041848 */
[----:B------:R-:W-:-:S07]  /*52b0*/  ISETP.LT.OR P3, PT, R35, R240, P3 ;  /* 0x000000f02300720c */ /* 0x000fce0001f61670 */
[C---:B------:R-:W-:Y:S08]  /*52c0*/  HMMA.16816.F32.BF16 R64, R36.reuse, R76, R64 ;  /* 0x0000004c2440723c */ /* 0x040ff00000041840 */
[----:B------:R-:W-:Y:S01]  /*52d0*/  HMMA.16816.F32.BF16 R52, R36, R78, R52 ;  /* 0x0000004e2434723c */ /* 0x000fe20000041834 */
[----:B------:R-:W-:Y:S02]  /*52e0*/  FSEL R0, R12, -INF , !P1 ;  /* 0xff8000000c007808 */ /* 0x000fe40004800000 */
[----:B------:R-:W-:-:S02]  /*52f0*/  FSEL R15, R15, -INF , !P0 ;  /* 0xff8000000f0f7808 */ /* 0x000fc40004000000 */
[----:B------:R-:W-:Y:S02]  /*5300*/  ISETP.GE.AND P1, PT, R33, R235, PT ;  /* 0x000000eb2100720c */ /* 0x000fe40003f26270 */
[----:B------:R-:W-:Y:S01]  /*5310*/  FSEL R37, R19, -INF , !P2 ;  /* 0xff80000013257808 */ /* 0x000fe20005000000 */
[C---:B--2---:R-:W-:Y:S01]  /*5320*/  HMMA.16816.F32.BF16 R56, R24.reuse, R28, R56 ;  /* 0x0000001c1838723c */ /* 0x044fe20000041838 */
[CC--:B------:R-:W-:Y:S02]  /*5330*/  ISETP.GE.AND P2, PT, R35.reuse, R241.reuse, PT ;  /* 0x000000f12300720c */ /* 0x0c0fe40003f46270 */
[----:B------:R-:W-:Y:S02]  /*5340*/  IADD3 R19, R34, 0x18, RZ ;  /* 0x0000001822137810 */ /* 0x000fe40007ffe0ff */
[----:B------:R-:W-:Y:S02]  /*5350*/  ISETP.LT.OR P2, PT, R35, R242, P2 ;  /* 0x000000f22300720c */ /* 0x000fe40001741670 */
[----:B------:R-:W-:Y:S01]  /*5360*/  FSEL R39, R14, -INF , !P4 ;  /* 0xff8000000e277808 */ /* 0x000fe20006000000 */
[----:B------:R-:W-:Y:S01]  /*5370*/  HMMA.16816.F32.BF16 R72, R24, R30, R72 ;  /* 0x0000001e1848723c */ /* 0x000fe20000041848 */
[----:B------:R-:W-:-:S02]  /*5380*/  ISETP.GE.AND P0, PT, R19, R241, PT ;  /* 0x000000f11300720c */ /* 0x000fc40003f06270 */
[----:B------:R-:W-:Y:S02]  /*5390*/  ISETP.GE.AND P4, PT, R19, R235, PT ;  /* 0x000000eb1300720c */ /* 0x000fe40003f86270 */
[----:B------:R-:W-:Y:S02]  /*53a0*/  FSEL R36, R13, -INF , !P5 ;  /* 0xff8000000d247808 */ /* 0x000fe40006800000 */
[----:B------:R-:W-:Y:S01]  /*53b0*/  FSEL R12, R8, -INF , !P2 ;  /* 0xff800000080c7808 */ /* 0x000fe20005000000 */
[----:B-1----:R-:W-:Y:S01]  /*53c0*/  HMMA.16816.F32.BF16 R64, R24, R20, R64 ;  /* 0x000000141840723c */ /* 0x002fe20000041840 */
[C---:B------:R-:W-:Y:S02]  /*53d0*/  ISETP.GE.AND P5, PT, R17.reuse, R241, PT ;  /* 0x000000f11100720c */ /* 0x040fe40003fa6270 */
[----:B------:R-:W-:Y:S02]  /*53e0*/  ISETP.GE.AND P2, PT, R17, R235, PT ;  /* 0x000000eb1100720c */ /* 0x000fe40003f46270 */
[----:B------:R-:W-:-:S02]  /*53f0*/  ISETP.LT.OR P1, PT, R33, R240, P1 ;  /* 0x000000f02100720c */ /* 0x000fc40000f21670 */
[C---:B------:R-:W-:Y:S01]  /*5400*/  ISETP.LT.OR P0, PT, R19.reuse, R242, P0 ;  /* 0x000000f21300720c */ /* 0x040fe20000701670 */
[----:B------:R-:W-:Y:S01]  /*5410*/  HMMA.16816.F32.BF16 R52, R24, R22, R52 ;  /* 0x000000161834723c */ /* 0x000fe20000041834 */
[----:B------:R-:W-:Y:S02]  /*5420*/  ISETP.LT.OR P4, PT, R19, R240, P4 ;  /* 0x000000f01300720c */ /* 0x000fe40002781670 */
[C---:B------:R-:W-:Y:S02]  /*5430*/  IADD3 R19, R34.reuse, 0x20, RZ ;  /* 0x0000002022137810 */ /* 0x040fe40007ffe0ff */
[----:B------:R-:W-:Y:S02]  /*5440*/  IADD3 R13, R34, 0x21, RZ ;  /* 0x00000021220d7810 */ /* 0x000fe40007ffe0ff */
[C---:B------:R-:W-:Y:S02]  /*5450*/  ISETP.LT.OR P5, PT, R17.reuse, R242, P5 ;  /* 0x000000f21100720c */ /* 0x040fe40002fa1670 */
[----:B------:R-:W-:-:S02]  /*5460*/  ISETP.LT.OR P2, PT, R17, R240, P2 ;  /* 0x000000f01100720c */ /* 0x000fc40001741670 */
[----:B------:R-:W-:Y:S02]  /*5470*/  FSEL R14, R9, -INF , !P6 ;  /* 0xff800000090e7808 */ /* 0x000fe40007000000 */
[----:B------:R-:W-:Y:S02]  /*5480*/  FSEL R17, R11, -INF , !P1 ;  /* 0xff8000000b117808 */ /* 0x000fe40004800000 */
[----:B------:R-:W-:Y:S02]  /*5490*/  FSEL R8, R68, -INF , !P0 ;  /* 0xff80000044087808 */ /* 0x000fe40004000000 */
[-C--:B------:R-:W-:Y:S02]  /*54a0*/  ISETP.GE.AND P1, PT, R19, R241.reuse, PT ;  /* 0x000000f11300720c */ /* 0x080fe40003f26270 */
[C---:B------:R-:W-:Y:S02]  /*54b0*/  ISETP.GE.AND P6, PT, R13.reuse, R241, PT ;  /* 0x000000f10d00720c */ /* 0x040fe40003fc6270 */
[----:B------:R-:W-:-:S02]  /*54c0*/  ISETP.GE.AND P0, PT, R13, R235, PT ;  /* 0x000000eb0d00720c */ /* 0x000fc40003f06270 */
[----:B------:R-:W-:Y:S02]  /*54d0*/  FSEL R33, R10, -INF , !P3 ;  /* 0xff8000000a217808 */ /* 0x000fe40005800000 */
[C---:B------:R-:W-:Y:S02]  /*54e0*/  ISETP.GE.AND P3, PT, R19.reuse, R235, PT ;  /* 0x000000eb1300720c */ /* 0x040fe40003f66270 */
[-C--:B------:R-:W-:Y:S02]  /*54f0*/  ISETP.LT.OR P1, PT, R19, R242.reuse, P1 ;  /* 0x000000f21300720c */ /* 0x080fe40000f21670 */
[C---:B------:R-:W-:Y:S02]  /*5500*/  ISETP.LT.OR P6, PT, R13.reuse, R242, P6 ;  /* 0x000000f20d00720c */ /* 0x040fe400037c1670 */
[----:B------:R-:W-:Y:S02]  /*5510*/  ISETP.LT.OR P0, PT, R13, R240, P0 ;  /* 0x000000f00d00720c */ /* 0x000fe40000701670 */
[----:B------:R-:W-:-:S02]  /*5520*/  IADD3 R13, R34, 0x28, RZ ;  /* 0x00000028220d7810 */ /* 0x000fc40007ffe0ff */
[----:B------:R-:W-:Y:S02]  /*5530*/  IADD3 R11, R34, 0x29, RZ ;  /* 0x00000029220b7810 */ /* 0x000fe40007ffe0ff */
[----:B------:R-:W-:Y:S02]  /*5540*/  ISETP.LT.OR P3, PT, R19, R240, P3 ;  /* 0x000000f01300720c */ /* 0x000fe40001f61670 */
[----:B------:R-:W-:Y:S02]  /*5550*/  FSEL R10, R69, -INF , !P5 ;  /* 0xff800000450a7808 */ /* 0x000fe40006800000 */
[----:B------:R-:W-:Y:S02]  /*5560*/  FSEL R19, R71, -INF , !P2 ;  /* 0xff80000047137808 */ /* 0x000fe40005000000 */
[----:B------:R-:W-:Y:S02]  /*5570*/  FSEL R176, R56, -INF , !P1 ;  /* 0xff80000038b07808 */ /* 0x000fe40004800000 */
[----:B------:R-:W-:-:S02]  /*5580*/  FSEL R9, R70, -INF , !P4 ;  /* 0xff80000046097808 */ /* 0x000fc40006000000 */
[-C--:B------:R-:W-:Y:S02]  /*5590*/  ISETP.GE.AND P2, PT, R13, R241.reuse, PT ;  /* 0x000000f10d00720c */ /* 0x080fe40003f46270 */
[C---:B------:R-:W-:Y:S02]  /*55a0*/  ISETP.GE.AND P5, PT, R11.reuse, R241, PT ;  /* 0x000000f10b00720c */ /* 0x040fe40003fa6270 */
[-C--:B------:R-:W-:Y:S02]  /*55b0*/  ISETP.GE.AND P1, PT, R11, R235.reuse, PT ;  /* 0x000000eb0b00720c */ /* 0x080fe40003f26270 */
[C---:B------:R-:W-:Y:S02]  /*55c0*/  ISETP.GE.AND P4, PT, R13.reuse, R235, PT ;  /* 0x000000eb0d00720c */ /* 0x040fe40003f86270 */
[-C--:B------:R-:W-:Y:S02]  /*55d0*/  ISETP.LT.OR P2, PT, R13, R242.reuse, P2 ;  /* 0x000000f20d00720c */ /* 0x080fe40001741670 */
[----:B------:R-:W-:-:S02]  /*55e0*/  ISETP.LT.OR P5, PT, R11, R242, P5 ;  /* 0x000000f20b00720c */ /* 0x000fc40002fa1670 */
[-C--:B------:R-:W-:Y:S02]  /*55f0*/  ISETP.LT.OR P1, PT, R11, R240.reuse, P1 ;  /* 0x000000f00b00720c */ /* 0x080fe40000f21670 */
[----:B------:R-:W-:Y:S02]  /*5600*/  ISETP.LT.OR P4, PT, R13, R240, P4 ;  /* 0x000000f00d00720c */ /* 0x000fe40002781670 */
[C---:B------:R-:W-:Y:S02]  /*5610*/  IADD3 R11, R34.reuse, 0x31, RZ ;  /* 0x00000031220b7810 */ /* 0x040fe40007ffe0ff */
[----:B------:R-:W-:Y:S02]  /*5620*/  IADD3 R13, R34, 0x30, RZ ;  /* 0x00000030220d7810 */ /* 0x000fe40007ffe0ff */
[----:B------:R-:W-:Y:S02]  /*5630*/  FSEL R186, R57, -INF , !P6 ;  /* 0xff80000039ba7808 */ /* 0x000fe40007000000 */
[----:B------:R-:W-:-:S02]  /*5640*/  FSEL R184, R72, -INF , !P2 ;  /* 0xff80000048b87808 */ /* 0x000fc40005000000 */
[----:B------:R-:W-:Y:S02]  /*5650*/  FSEL R181, R59, -INF , !P0 ;  /* 0xff8000003bb57808 */ /* 0x000fe40004000000 */
[C---:B------:R-:W-:Y:S02]  /*5660*/  ISETP.GE.AND P6, PT, R11.reuse, R241, PT ;  /* 0x000000f10b00720c */ /* 0x040fe40003fc6270 */
[----:B------:R-:W-:Y:S02]  /*5670*/  ISETP.GE.AND P2, PT, R11, R235, PT ;  /* 0x000000eb0b00720c */ /* 0x000fe40003f46270 */
[----:B------:R-:W-:Y:S02]  /*5680*/  ISETP.GE.AND P0, PT, R13, R241, PT ;  /* 0x000000f10d00720c */ /* 0x000fe40003f06270 */
[C---:B------:R-:W-:Y:S02]  /*5690*/  ISETP.LT.OR P6, PT, R11.reuse, R242, P6 ;  /* 0x000000f20b00720c */ /* 0x040fe400037c1670 */
[----:B------:R-:W-:-:S02]  /*56a0*/  ISETP.LT.OR P2, PT, R11, R240, P2 ;  /* 0x000000f00b00720c */ /* 0x000fc40001741670 */
[----:B------:R-:W-:Y:S02]  /*56b0*/  ISETP.LT.OR P0, PT, R13, R242, P0 ;  /* 0x000000f20d00720c */ /* 0x000fe40000701670 */
[C---:B------:R-:W-:Y:S02]  /*56c0*/  IADD3 R11, R34.reuse, 0x38, RZ ;  /* 0x00000038220b7810 */ /* 0x040fe40007ffe0ff */
[----:B------:R-:W-:Y:S02]  /*56d0*/  IADD3 R34, R34, 0x39, RZ ;  /* 0x0000003922227810 */ /* 0x000fe40007ffe0ff */
[----:B------:R-:W-:Y:S02]  /*56e0*/  FSEL R182, R64, -INF , !P0 ;  /* 0xff80000040b67808 */ /* 0x000fe40004000000 */
[----:B------:R-:W-:Y:S02]  /*56f0*/  ISETP.GE.AND P0, PT, R34, R235, PT ;  /* 0x000000eb2200720c */ /* 0x000fe40003f06270 */
[----:B------:R-:W-:-:S02]  /*5700*/  FSEL R187, R58, -INF , !P3 ;  /* 0xff8000003abb7808 */ /* 0x000fc40005800000 */
[----:B------:R-:W-:Y:S02]  /*5710*/  ISETP.LT.OR P0, PT, R34, R240, P0 ;  /* 0x000000f02200720c */ /* 0x000fe40000701670 */
[----:B------:R-:W-:Y:S02]  /*5720*/  FSEL R183, R74, -INF , !P4 ;  /* 0xff8000004ab77808 */ /* 0x000fe40006000000 */
[----:B------:R-:W-:Y:S02]  /*5730*/  FSEL R24, R55, -INF , !P0 ;  /* 0xff80000037187808 */ /* 0x000fe40004000000 */
[----:B------:R-:W-:Y:S02]  /*5740*/  PLOP3.LUT P0, PT, PT, PT, UP0, 0x80, 0x0 ;  /* 0x000000000000781c */ /* 0x000fe40003f0f008 */
[----:B------:R-:W-:Y:S02]  /*5750*/  FSEL R178, R73, -INF , !P5 ;  /* 0xff80000049b27808 */ /* 0x000fe40006800000 */
[----:B------:R-:W-:-:S02]  /*5760*/  FSEL R185, R75, -INF , !P1 ;  /* 0xff8000004bb97808 */ /* 0x000fc40004800000 */
[----:B------:R-:W-:Y:S02]  /*5770*/  ISETP.GE.AND P3, PT, R13, R235, PT ;  /* 0x000000eb0d00720c */ /* 0x000fe40003f66270 */
[CC--:B------:R-:W-:Y:S02]  /*5780*/  ISETP.GE.AND P5, PT, R11.reuse, R241.reuse, PT ;  /* 0x000000f10b00720c */ /* 0x0c0fe40003fa6270 */
[----:B------:R-:W-:Y:S02]  /*5790*/  ISETP.GE.AND P4, PT, R34, R241, PT ;  /* 0x000000f12200720c */ /* 0x000fe40003f86270 */
[----:B------:R-:W-:Y:S02]  /*57a0*/  ISETP.GE.AND P1, PT, R11, R235, PT ;  /* 0x000000eb0b00720c */ /* 0x000fe40003f26270 */
[----:B------:R-:W-:Y:S02]  /*57b0*/  ISETP.LT.OR P3, PT, R13, R240, P3 ;  /* 0x000000f00d00720c */ /* 0x000fe40001f61670 */
[----:B------:R-:W-:-:S02]  /*57c0*/  ISETP.LT.OR P5, PT, R11, R242, P5 ;  /* 0x000000f20b00720c */ /* 0x000fc40002fa1670 */
[----:B------:R-:W-:Y:S02]  /*57d0*/  ISETP.LT.OR P1, PT, R11, R240, P1 ;  /* 0x000000f00b00720c */ /* 0x000fe40000f21670 */
[----:B------:R-:W-:Y:S02]  /*57e0*/  ISETP.LT.OR P4, PT, R34, R242, P4 ;  /* 0x000000f22200720c */ /* 0x000fe40002781670 */
[----:B------:R-:W-:Y:S02]  /*57f0*/  FSEL R29, R66, -INF , !P3 ;  /* 0xff800000421d7808 */ /* 0x000fe40005800000 */
[----:B------:R-:W-:Y:S02]  /*5800*/  FSEL R180, R65, -INF , !P6 ;  /* 0xff80000041b47808 */ /* 0x000fe40007000000 */
[----:B------:R-:W-:Y:S02]  /*5810*/  FSEL R27, R67, -INF , !P2 ;  /* 0xff800000431b7808 */ /* 0x000fe40005000000 */
[----:B------:R-:W-:-:S02]  /*5820*/  FSEL R30, R52, -INF , !P5 ;  /* 0xff800000341e7808 */ /* 0x000fc40006800000 */
        /* <DEDUP_REMOVED lines=42> */
[C---:B------:R-:W-:Y:S02]  /*5ad0*/  @!P4 LEA R46, P1, R22.reuse, c[0x0][0x168], 0x1 ;  /* 0x00005a00162eca11 */ /* 0x040fe400078208ff */
[C-C-:B------:R-:W-:Y:S01]  /*5ae0*/  @!P5 LEA.HI.X R49, R22.reuse, c[0x0][0x16c], R11.reuse, 0x1, P2 ;  /* 0x00005b001631da11 */ /* 0x140fe200010f0c0b */
        /* <DEDUP_REMOVED lines=17> */
[----:B------:R1:W-:Y:S01]  /*5c00*/  @!P5 LDGSTS.E.BYPASS.LTC128B.128 [R234+0xa800], [R48.64+0x80] ;  /* 0x0a80008030eadfae */ /* 0x0003e2000b901d58 */
[----:B----4-:R-:W-:-:S03]  /*5c10*/  IADD3 R20, P1, R22, UR17, RZ ;  /* 0x0000001116147c10 */ /* 0x010fc6000ff3e0ff */
[----:B------:R4:W-:Y:S01]  /*5c20*/  @P4 STS.128 [R234+0xc800], RZ ;  /* 0x00c800ffea004388 */ /* 0x0009e20000000c00 */
[----:B---3--:R-:W-:-:S03]  /*5c30*/  @!P6 LEA R42, P2, R20, c[0x0][0x168], 0x1 ;  /* 0x00005a00142aea11 */ /* 0x008fc600078408ff */
[----:B------:R-:W-:Y:S01]  /*5c40*/  @!PT LDS RZ, [RZ] ;  /* 0x00000000fffff984 */ /* 0x000fe20000000800 */
[----:B------:R-:W-:Y:S01]  /*5c50*/  @!PT LDS RZ, [RZ] ;  /* 0x00000000fffff984 */ /* 0x000fe20000000800 */
[----:B------:R-:W-:Y:S01]  /*5c60*/  @!PT LDS RZ, [RZ] ;  /* 0x00000000fffff984 */ /* 0x000fe20000000800 */
[----:B------:R3:W-:Y:S01]  /*5c70*/  @!P4 LDGSTS.E.BYPASS.LTC128B.128 [R234+0xc800], [R46.64+0x100] ;  /* 0x0c8001002eeacfae */ /* 0x0007e2000b901d58 */
[----:B------:R-:W-:Y:S02]  /*5c80*/  IADD3.X R11, R11, UR16, RZ, P1, !PT ;  /* 0x000000100b0b7c10 */ /* 0x000fe40008ffe4ff */
[C---:B-----5:R-:W-:Y:S01]  /*5c90*/  @!P5 LEA R40, P1, R20.reuse, c[0x0][0x168], 0x1 ;  /* 0x00005a001428da11 */ /* 0x060fe200078208ff */
[----:B------:R4:W-:Y:S01]  /*5ca0*/  @P3 STS.128 [R234+0xe800], RZ ;  /* 0x00e800ffea003388 */ /* 0x0009e20000000c00 */
[C-C-:B------:R-:W-:Y:S02]  /*5cb0*/  @!P6 LEA.HI.X R43, R20.reuse, c[0x0][0x16c], R11.reuse, 0x1, P2 ;  /* 0x00005b00142bea11 */ /* 0x140fe400010f0c0b */
[C-C-:B------:R-:W-:Y:S01]  /*5cc0*/  @!P5 LEA.HI.X R41, R20.reuse, c[0x0][0x16c], R11.reuse, 0x1, P1 ;  /* 0x00005b001429da11 */ /* 0x140fe200008f0c0b */
[----:B------:R-:W-:Y:S01]  /*5cd0*/  @!PT LDS RZ, [RZ] ;  /* 0x00000000fffff984 */ /* 0x000fe20000000800 */
[----:B------:R-:W-:Y:S01]  /*5ce0*/  @!PT LDS RZ, [RZ] ;  /* 0x00000000fffff984 */ /* 0x000fe20000000800 */
[----:B------:R-:W-:Y:S01]  /*5cf0*/  @!PT LDS RZ, [RZ] ;  /* 0x00000000fffff984 */ /* 0x000fe20000000800 */
[----:B------:R5:W-:Y:S01]  /*5d00*/  @!P3 LDGSTS.E.BYPASS.LTC128B.128 [R234+0xe800], [R44.64+0x180] ;  /* 0x0e8001802ceabfae */ /* 0x000be2000b901d58 */
[C---:B------:R-:W-:Y:S02]  /*5d10*/  @!P3 LEA R22, P1, R20.reuse, c[0x0][0x168], 0x1 ;  /* 0x00005a001416ba11 */ /* 0x040fe400078208ff */
[C---:B--2---:R-:W-:Y:S01]  /*5d20*/  @!P4 LEA R34, P2, R20.reuse, c[0x0][0x168], 0x1 ;  /* 0x00005a001422ca11 */ /* 0x044fe200078408ff */
        /* <DEDUP_REMOVED lines=8> */
[----:B------:R4:W-:Y:S01]  /*5db0*/  @P5 STS.128 [R234+0xb000], RZ ;  /* 0x00b000ffea005388 */ /* 0x0009e20000000c00 */
[----:B------:R-:W-:Y:S02]  /*5dc0*/  IADD3.X R20, R11, UR16, RZ, P2, !PT ;  /* 0x000000100b147c10 */ /* 0x000fe400097fe4ff */
[C---:B-1----:R-:W-:Y:S01]  /*5dd0*/  @!P5 LEA R48, P2, R7.reuse, c[0x0][0x168], 0x1 ;  /* 0x00005a000730da11 */ /* 0x042fe200078408ff */
[----:B------:R-:W-:Y:S01]  /*5de0*/  @!PT LDS RZ, [RZ] ;  /* 0x00000000fffff984 */ /* 0x000fe20000000800 */
[----:B------:R-:W-:Y:S01]  /*5df0*/  @!PT LDS RZ, [RZ] ;  /* 0x00000000fffff984 */ /* 0x000fe20000000800 */
[----:B------:R-:W-:Y:S01]  /*5e00*/  @!PT LDS RZ, [RZ] ;  /* 0x00000000fffff984 */ /* 0x000fe20000000800 */
[----:B------:R4:W-:Y:S01]  /*5e10*/  @!P5 LDGSTS.E.BYPASS.LTC128B.128 [R234+0xb000], [R40.64+0x80] ;  /* 0x0b00008028eadfae */ /* 0x0009e2000b901d58 */
[----:B---3--:R-:W-:-:S03]  /*5e20*/  @!P6 LEA R46, P1, R7, c[0x0][0x168], 0x1 ;  /* 0x00005a00072eea11 */ /* 0x008fc600078208ff */
[----:B------:R4:W-:Y:S01]  /*5e30*/  @P4 STS.128 [R234+0xd000], RZ ;  /* 0x00d000ffea004388 */ /* 0x0009e20000000c00 */
[C-C-:B------:R-:W-:Y:S02]  /*5e40*/  @!P5 LEA.HI.X R49, R7.reuse, c[0x0][0x16c], R20.reuse, 0x1, P2 ;  /* 0x00005b000731da11 */ /* 0x140fe400010f0c14 */
        /* <DEDUP_REMOVED lines=35> */
.L_x_619:
[----:B------:R-:W-:Y:S05]  /*6080*/  BSYNC B0 ;  /* 0x0000000000007941 */ /* 0x000fea0003800000 */
.L_x_618:
[----:B------:R-:W0:Y:S02]  /*6090*/  LDGDEPBAR ;  /* 0x00000000000079af */ /* 0x000e240000000000 */
.L_x_617:
[----:B------:R-:W-:Y:S01]  /*60a0*/  FMNMX.FTZ R7, R16, R32, !PT ;  /* 0x0000002010077209 */ /* 0x000fe20007810000 */
[----:B------:R-:W-:Y:S01]  /*60b0*/  IMAD.WIDE.U32 R192, R196, -0x326172a9, RZ ;  /* 0xcd9e8d57c4c07825 */ /* 0x000fe200078e00ff */
[----:B-1--4-:R-:W-:Y:S01]  /*60c0*/  FMNMX.FTZ R22, R18, R37, !PT ;  /* 0x0000002512167209 */ /* 0x012fe20007810000 */
[----:B------:R-:W-:Y:S01]  /*60d0*/  USHF.L.U32 UR4, UR34, 0x1, URZ ;  /* 0x0000000122047899 */ /* 0x000fe2000800063f */
[----:B------:R-:W-:Y:S01]  /*60e0*/  FMNMX.FTZ R7, R0, R7, !PT ;  /* 0x0000000700077209 */ /* 0x000fe20007810000 */
[----:B------:R-:W-:Y:S01]  /*60f0*/  UIADD3 UR35, UR33, -0x4498517b, URZ ;  /* 0xbb67ae8521237890 */ /* 0x000fe2000fffe03f */
[----:B------:R-:W-:Y:S01]  /*6100*/  FMNMX.FTZ R22, R39, R22, !PT ;  /* 0x0000001627167209 */ /* 0x000fe20007810000 */
[----:B------:R-:W-:Y:S01]  /*6110*/  IMAD.WIDE.U32 R194, R165, -0x2daee0ad, RZ ;  /* 0xd2511f53a5c27825 */ /* 0x000fe200078e00ff */
[----:B------:R-:W-:Y:S01]  /*6120*/  FMNMX.FTZ R7, R36, R7, !PT ;  /* 0x0000000724077209 */ /* 0x000fe20007810000 */
[----:B------:R-:W-:Y:S01]  /*6130*/  UIADD3 UR36, UR32, -0x61c88647, URZ ;  /* 0x9e3779b920247890 */ /* 0x000fe2000fffe03f */
[----:B------:R-:W-:Y:S01]  /*6140*/  FMNMX.FTZ R22, R15, R22, !PT ;  /* 0x000000160f167209 */ /* 0x000fe20007810000 */
[----:B------:R-:W-:Y:S01]  /*6150*/  UIADD3 UR7, UR32, 0x3c6ef372, URZ ;  /* 0x3c6ef37220077890 */ /* 0x000fe2000fffe03f */
[----:B------:R-:W-:Y:S01]  /*6160*/  FMNMX.FTZ R7, R12, R7, !PT ;  /* 0x000000070c077209 */ /* 0x000fe20007810000 */
[----:B------:R-:W-:Y:S01]  /*6170*/  UIADD3 UR14, UR33, 0x76cf5d0a, URZ ;  /* 0x76cf5d0a210e7890 */ /* 0x000fe2000fffe03f */
[----:B------:R-:W-:Y:S01]  /*6180*/  FMNMX.FTZ R22, R33, R22, !PT ;  /* 0x0000001621167209 */ /* 0x000fe20007810000 */
[----:B------:R-:W-:Y:S01]  /*6190*/  UIADD3 UR12, UR33, 0x32370b8f, URZ ;  /* 0x32370b8f210c7890 */ /* 0x000fe2000fffe03f */
[----:B------:R-:W-:Y:S01]  /*61a0*/  FMNMX.FTZ R7, R14, R7, !PT ;  /* 0x000000070e077209 */ /* 0x000fe20007810000 */
[----:B------:R-:W-:Y:S01]  /*61b0*/  UIADD3 UR13, UR32, -0x255992d5, URZ ;  /* 0xdaa66d2b200d7890 */ /* 0x000fe2000fffe03f */
[----:B------:R-:W-:Y:S01]  /*61c0*/  FMNMX.FTZ R22, R17, R22, !PT ;  /* 0x0000001611167209 */ /* 0x000fe20007810000 */
[----:B------:R-:W-:Y:S01]  /*61d0*/  UIADD3 UR11, UR32, 0x78dde6e4, URZ ;  /* 0x78dde6e4200b7890 */ /* 0x000fe2000fffe03f */
[----:B------:R-:W-:Y:S01]  /*61e0*/  FMNMX.FTZ R7, R8, R7, !PT ;  /* 0x0000000708077209 */ /* 0x000fe20007810000 */
[----:B------:R-:W-:Y:S01]  /*61f0*/  UIADD3 UR8, UR33, -0x56f99767, URZ ;  /* 0xa906689921087890 */ /* 0x000fe2000fffe03f */
[----:B------:R-:W-:Y:S01]  /*6200*/  FMNMX.FTZ R22, R9, R22, !PT ;  /* 0x0000001609167209 */ /* 0x000fe20007810000 */
[----:B------:R-:W-:Y:S01]  /*6210*/  UIADD3 UR10, UR33, -0x126145ec, URZ ;  /* 0xed9eba14210a7890 */ /* 0x000fe2000fffe03f */
[----:B------:R-:W-:Y:S01]  /*6220*/  FMNMX.FTZ R7, R10, R7, !PT ;  /* 0x000000070a077209 */ /* 0x000fe20007810000 */
[----:B------:R-:W-:Y:S01]  /*6230*/  IMAD.SHL.U32 R224, R4, 0x2, RZ ;  /* 0x0000000204e07824 */ /* 0x000fe200078e00ff */
[----:B------:R-:W-:Y:S01]  /*6240*/  FMNMX.FTZ R22, R19, R22, !PT ;  /* 0x0000001613167209 */ /* 0x000fe20007810000 */
[----:B------:R-:W-:Y:S01]  /*6250*/  UIADD3 UR9, UR32, 0x1715609d, URZ ;  /* 0x1715609d20097890 */ /* 0x000fe2000fffe03f */
[----:B------:R-:W-:Y:S01]  /*6260*/  FMNMX.FTZ R7, R176, R7, !PT ;  /* 0x00000007b0077209 */ /* 0x000fe20007810000 */
[--C-:B------:R-:W-:Y:S01]  /*6270*/  IMAD R222, R5, 0x2, R224.reuse ;  /* 0x0000000205de7824 */ /* 0x100fe200078e02e0 */
[----:B------:R-:W-:Y:S01]  /*6280*/  FMNMX.FTZ R22, R187, R22, !PT ;  /* 0x00000016bb167209 */ /* 0x000fe20007810000 */
[C---:B------:R-:W-:Y:S01]  /*6290*/  IMAD R221, R3.reuse, 0x2, R224 ;  /* 0x0000000203dd7824 */ /* 0x040fe200078e02e0 */
[----:B------:R-:W-:Y:S01]  /*62a0*/  FMNMX.FTZ R7, R186, R7, !PT ;  /* 0x00000007ba077209 */ /* 0x000fe20007810000 */
[----:B------:R-:W-:Y:S01]  /*62b0*/  IMAD R220, R3, 0x2, R222 ;  /* 0x0000000203dc7824 */ /* 0x000fe200078e02de */
        /* <DEDUP_REMOVED lines=15> */
[----:B------:R-:W-:Y:S01]  /*63b0*/  LOP3.LUT R197, R2, UR32, RZ, 0x3c, !PT ;  /* 0x0000002002c57c12 */ /* 0x000fe2000f8e3cff */
[----:B------:R-:W-:Y:S01]  /*63c0*/  LDSM.16.MT88.4 R56, [R221+0x12000] ;  /* 0x01200000dd38783b */ /* 0x000fe20000004200 */
[----:B------:R-:W-:Y:S02]  /*63d0*/  FMNMX.FTZ R20, R28, R7, !PT ;  /* 0x000000071c147209 */ /* 0x000fe40007810000 */
[----:B------:R-:W-:Y:S01]  /*63e0*/  FMNMX.FTZ R7, R25, R22, !PT ;  /* 0x0000001619077209 */ /* 0x000fe20007810000 */
[----:B------:R-:W-:Y:S01]  /*63f0*/  LDSM.16.MT88.4 R64, [R220+0x12000] ;  /* 0x01200000dc40783b */ /* 0x000fe20000004200 */
[----:B------:R-:W-:-:S02]  /*6400*/  LOP3.LUT R190, R193, R197, RZ, 0x3c, !PT ;  /* 0x000000c5c1be7212 */ /* 0x000fc400078e3cff */
[----:B------:R-:W-:Y:S01]  /*6410*/  FMNMX.FTZ R22, R24, R7, !PT ;  /* 0x0000000718167209 */ /* 0x000fe20007810000 */
[----:B------:R-:W1:Y:S01]  /*6420*/  SHFL.BFLY PT, R13, R20, 0x2, 0x1f ;  /* 0x0c401f00140d7f89 */ /* 0x000e6200000e0000 */
[----:B------:R-:W-:Y:S01]  /*6430*/  IMAD.U32 R7, RZ, RZ, UR4 ;  /* 0x00000004ff077e24 */ /* 0x000fe2000f8e00ff */
[----:B------:R-:W-:Y:S01]  /*6440*/  PRMT R250, R6, 0x7054, R6 ;  /* 0x0000705406fa7816 */ /* 0x000fe20000000006 */
[----:B------:R-:W-:Y:S01]  /*6450*/  IMAD.WIDE.U32 R190, R190, -0x2daee0ad, RZ ;  /* 0xd2511f53bebe7825 */ /* 0x000fe200078e00ff */
[----:B------:R-:W2:Y:S01]  /*6460*/  SHFL.BFLY PT, R11, R22, 0x2, 0x1f ;  /* 0x0c401f00160b7f89 */ /* 0x000ea200000e0000 */
[----:B------:R-:W-:Y:S01]  /*6470*/  UIADD3 UR4, UR4, 0x1, URZ ;  /* 0x0000000104047890 */ /* 0x000fe2000fffe03f */
[----:B------:R-:W-:Y:S02]  /*6480*/  LOP3.LUT R7, R195, UR33, R7, 0x96, !PT ;  /* 0x00000021c3077c12 */ /* 0x000fe4000f8e9607 */
[----:B------:R-:W-:Y:S01]  /*6490*/  LOP3.LUT R188, R191, UR35, R194, 0x96, !PT ;  /* 0x00000023bfbc7c12 */ /* 0x000fe2000f8e96c2 */
[----:B------:R-:W-:Y:S02]  /*64a0*/  LDSM.16.MT88.4 R72, [R224+0x14000] ;  /* 0x01400000e048783b */ /* 0x000fe40000004200 */
[----:B------:R-:W-:-:S02]  /*64b0*/  IMAD.WIDE.U32 R40, R7, -0x326172a9, RZ ;  /* 0xcd9e8d5707287825 */ /* 0x000fc400078e00ff */
[----:B------:R-:W-:Y:S02]  /*64c0*/  LDSM.16.MT88.4 R80, [R222+0x14000] ;  /* 0x01400000de50783b */ /* 0x000fe40000004200 */
[----:B------:R-:W-:Y:S01]  /*64d0*/  IMAD.WIDE.U32 R188, R188, -0x326172a9, RZ ;  /* 0xcd9e8d57bcbc7825 */ /* 0x000fe200078e00ff */
[----:B------:R-:W-:Y:S01]  /*64e0*/  LOP3.LUT R7, R41, UR36, R192, 0x96, !PT ;  /* 0x0000002429077c12 */ /* 0x000fe2000f8e96c0 */
[----:B------:R-:W-:Y:S02]  /*64f0*/  LDSM.16.MT88.4 R88, [R221+0x14000] ;  /* 0x01400000dd58783b */ /* 0x000fe40000004200 */
[----:B------:R-:W-:Y:S01]  /*6500*/  IMAD.U32 R194, RZ, RZ, UR4 ;  /* 0x00000004ffc27e24 */ /* 0x000fe2000f8e00ff */
[----:B------:R-:W-:Y:S01]  /*6510*/  LOP3.LUT R40, R189, UR7, R40, 0x96, !PT ;  /* 0x00000007bd287c12 */ /* 0x000fe2000f8e9628 */
[----:B------:R-:W-:Y:S01]  /*6520*/  IMAD.WIDE.U32 R34, R7, -0x2daee0ad, RZ ;  /* 0xd2511f5307227825 */ /* 0x000fe200078e00ff */
[----:B------:R-:W-:Y:S01]  /*6530*/  LDSM.16.MT88.4 R96, [R220+0x14000] ;  /* 0x01400000dc60783b */ /* 0x000fe20000004200 */
[----:B-1----:R-:W-:-:S02]  /*6540*/  FMNMX.FTZ R13, R20, R13, !PT ;  /* 0x0000000d140d7209 */ /* 0x002fc40007810000 */
[----:B------:R-:W-:Y:S01]  /*6550*/  IMAD.WIDE.U32 R40, R40, -0x2daee0ad, RZ ;  /* 0xd2511f5328287825 */ /* 0x000fe200078e00ff */
[----:B------:R-:W-:Y:S01]  /*6560*/  LDSM.16.MT88.4 R104, [R224+0x16000] ;  /* 0x01600000e068783b */ /* 0x000fe20000004200 */
[----:B------:R-:W-:Y:S02]  /*6570*/  LOP3.LUT R194, R195, UR33, R194, 0x96, !PT ;  /* 0x00000021c3c27c12 */ /* 0x000fe4000f8e96c2 */
[----:B--2---:R-:W-:Y:S01]  /*6580*/  FMNMX.FTZ R22, R22, R11, !PT ;  /* 0x0000000b16167209 */ /* 0x004fe20007810000 */
[----:B------:R-:W1:Y:S01]  /*6590*/  SHFL.BFLY PT, R2, R13, 0x1, 0x1f ;  /* 0x0c201f000d027f89 */ /* 0x000e6200000e0000 */
[----:B------:R-:W-:Y:S01]  /*65a0*/  LOP3.LUT R11, R35, UR14, R190, 0x96, !PT ;  /* 0x0000000e230b7c12 */ /* 0x000fe2000f8e96be */
[----:B------:R-:W-:Y:S01]  /*65b0*/  IMAD.WIDE.U32 R194, R194, -0x326172a9, RZ ;  /* 0xcd9e8d57c2c27825 */ /* 0x000fe200078e00ff */
[----:B------:R-:W-:Y:S01]  /*65c0*/  LOP3.LUT R34, R41, UR12, R34, 0x96, !PT ;  /* 0x0000000c29227c12 */ /* 0x000fe2000f8e9622 */
[----:B------:R-:W2:Y:S02]  /*65d0*/  SHFL.BFLY PT, R7, R22, 0x1, 0x1f ;  /* 0x0c201f0016077f89 */ /* 0x000ea400000e0000 */
[----:B------:R-:W-:Y:S01]  /*65e0*/  IMAD.WIDE.U32 R20, R11, -0x326172a9, RZ ;  /* 0xcd9e8d570b147825 */ /* 0x000fe200078e00ff */
[----:B------:R-:W-:Y:S01]  /*65f0*/  LOP3.LUT R192, R195, UR36, R192, 0x96, !PT ;  /* 0x00000024c3c07c12 */ /* 0x000fe2000f8e96c0 */
[----:B------:R-:W-:Y:S02]  /*6600*/  LDSM.16.MT88.4 R112, [R222+0x16000] ;  /* 0x01600000de70783b */ /* 0x000fe40000004200 */
[----:B------:R-:W-:Y:S01]  /*6610*/  IMAD.WIDE.U32 R34, R34, -0x326172a9, RZ ;  /* 0xcd9e8d5722227825 */ /* 0x000fe200078e00ff */
[----:B------:R-:W-:Y:S01]  /*6620*/  LOP3.LUT R11, R21, UR13, R188, 0x96, !PT ;  /* 0x0000000d150b7c12 */ /* 0x000fe2000f8e96bc */
[----:B------:R-:W-:Y:S02]  /*6630*/  LDSM.16.MT88.4 R120, [R221+0x16000] ;  /* 0x01600000dd78783b */ /* 0x000fe40000004200 */
[----:B------:R-:W-:Y:S01]  /*6640*/  IMAD.WIDE.U32 R192, R192, -0x2daee0ad, RZ ;  /* 0xd2511f53c0c07825 */ /* 0x000fe200078e00ff */
[----:B------:R-:W-:-:S03]  /*6650*/  LOP3.LUT R20, R35, UR11, R20, 0x96, !PT ;  /* 0x0000000b23147c12 */ /* 0x000fc6000f8e9614 */
[----:B------:R-:W-:Y:S01]  /*6660*/  IMAD.WIDE.U32 R42, R11, -0x2daee0ad, RZ ;  /* 0xd2511f530b2a7825 */ /* 0x000fe200078e00ff */
[----:B------:R-:W-:-:S03]  /*6670*/  LOP3.LUT R191, R193, UR14, R190, 0x96, !PT ;  /* 0x0000000ec1bf7c12 */ /* 0x000fc6000f8e96be */
[----:B------:R-:W-:Y:S01]  /*6680*/  IMAD.WIDE.U32 R20, R20, -0x2daee0ad, RZ ;  /* 0xd2511f5314147825 */ /* 0x000fe200078e00ff */
[----:B-1----:R-:W-:-:S04]  /*6690*/  FMNMX.FTZ R2, R13, R2, !PT ;  /* 0x000000020d027209 */ /* 0x002fc80007810000 */
[C---:B------:R-:W-:Y:S01]  /*66a0*/  FSETP.NEU.FTZ.AND P1, PT, R2.reuse, -INF , PT ;  /* 0xff8000000200780b */ /* 0x040fe20003f3d000 */
[----:B------:R-:W-:-:S05]  /*66b0*/  FMUL.FTZ R31, R2, c[0x0][0x23c] ;  /* 0x00008f00021f7a20 */ /* 0x000fca0000410000 */
[----:B------:R-:W-:-:S05]  /*66c0*/  FSEL R31, R31, RZ, P1 ;  /* 0x000000ff1f1f7208 */ /* 0x000fca0000800000 */
[--C-:B------:R-:W-:Y:S01]  /*66d0*/  FFMA.FTZ R171, R0, c[0x0][0x23c], -R31.reuse ;  /* 0x00008f0000ab7a23 */ /* 0x100fe2000001081f */
[----:B--2---:R-:W-:Y:S01]  /*66e0*/  FMNMX.FTZ R0, R22, R7, !PT ;  /* 0x0000000716007209 */ /* 0x004fe20007810000 */
[--C-:B------:R-:W-:Y:S01]  /*66f0*/  FFMA.FTZ R173, R16, c[0x0][0x23c], -R31.reuse ;  /* 0x00008f0010ad7a23 */ /* 0x100fe2000001081f */
[----:B------:R-:W-:Y:S01]  /*6700*/  LOP3.LUT R7, R21, UR8, R42, 0x96, !PT ;  /* 0x0000000815077c12 */ /* 0x000fe2000f8e962a */
[----:B------:R-:W-:Y:S01]  /*6710*/  FFMA.FTZ R170, R32, c[0x0][0x23c], -R31 ;  /* 0x00008f0020aa7a23 */ /* 0x000fe2000001081f */
[----:B------:R-:W-:Y:S01]  /*6720*/  LOP3.LUT R22, R43, UR10, R40, 0x96, !PT ;  /* 0x0000000a2b167c12 */ /* 0x000fe2000f8e9628 */
[C---:B------:R-:W-:Y:S01]  /*6730*/  FMUL.FTZ R26, R0.reuse, c[0x0][0x23c] ;  /* 0x00008f00001a7a20 */ /* 0x040fe20000410000 */
[----:B------:R-:W-:Y:S01]  /*6740*/  FSETP.NEU.FTZ.AND P1, PT, R0, -INF , PT ;  /* 0xff8000000000780b */ /* 0x000fe20003f3d000 */
[----:B------:R-:W-:Y:S01]  /*6750*/  IMAD.WIDE.U32 R40, R7, -0x326172a9, RZ ;  /* 0xcd9e8d5707287825 */ /* 0x000fe200078e00ff */
[----:B------:R-:W-:Y:S02]  /*6760*/  MUFU.EX2 R173, R173 ;  /* 0x000000ad00ad7308 */ /* 0x000fe40000000800 */
[----:B------:R-:W-:Y:S01]  /*6770*/  FSEL R26, R26, RZ, P1 ;  /* 0x000000ff1a1a7208 */ /* 0x000fe20000800000 */
[----:B------:R-:W-:Y:S01]  /*6780*/  IMAD.WIDE.U32 R22, R22, -0x326172a9, RZ ;  /* 0xcd9e8d5716167825 */ /* 0x000fe200078e00ff */
[----:B------:R-:W-:-:S02]  /*6790*/  LOP3.LUT R16, R40, 0xffff, RZ, 0xc0, !PT ;  /* 0x0000ffff28107812 */ /* 0x000fc400078ec0ff */
[----:B------:R-:W-:Y:S01]  /*67a0*/  LOP3.LUT R7, R40, 0xff, RZ, 0xc0, !PT ;  /* 0x000000ff28077812 */ /* 0x000fe200078ec0ff */
[----:B------:R-:W-:Y:S01]  /*67b0*/  FFMA.FTZ R172, R18, c[0x0][0x23c], -R26 ;  /* 0x00008f0012ac7a23 */ /* 0x000fe2000001081a */
[----:B------:R-:W-:Y:S01]  /*67c0*/  SHF.R.U32.HI R16, RZ, 0x8, R16 ;  /* 0x00000008ff107819 */ /* 0x000fe20000011610 */
[----:B------:R-:W-:Y:S01]  /*67d0*/  FFMA.FTZ R175, R37, c[0x0][0x23c], -R26 ;  /* 0x00008f0025af7a23 */ /* 0x000fe2000001081a */
[----:B------:R-:W-:Y:S01]  /*67e0*/  LOP3.LUT R4, R41, UR6, R22, 0x96, !PT ;  /* 0x0000000629047c12 */ /* 0x000fe2000f8e9616 */
[----:B------:R-:W1:Y:S01]  /*67f0*/  MUFU.EX2 R170, R170 ;  /* 0x000000aa00aa7308 */ /* 0x000e620000000800 */
[----:B------:R-:W-:Y:S01]  /*6800*/  PRMT R5, R7, 0x5410, R16 ;  /* 0x0000541007057816 */ /* 0x000fe20000000010 */
[--C-:B------:R-:W-:Y:S01]  /*6810*/  FFMA.FTZ R166, R36, c[0x0][0x23c], -R31.reuse ;  /* 0x00008f0024a67a23 */ /* 0x100fe2000001081f */
[C---:B------:R-:W-:Y:S01]  /*6820*/  LOP3.LUT R16, R4.reuse, 0xffff, RZ, 0xc0, !PT ;  /* 0x0000ffff04107812 */ /* 0x040fe200078ec0ff */
[--C-:B------:R-:W-:Y:S01]  /*6830*/  FFMA.FTZ R174, R39, c[0x0][0x23c], -R26.reuse ;  /* 0x00008f0027ae7a23 */ /* 0x100fe2000001081a */
[----:B------:R-:W-:Y:S01]  /*6840*/  LOP3.LUT R7, R4, 0xff, RZ, 0xc0, !PT ;  /* 0x000000ff04077812 */ /* 0x000fe200078ec0ff */
[----:B------:R-:W-:Y:S01]  /*6850*/  FFMA.FTZ R167, R15, c[0x0][0x23c], -R26 ;  /* 0x00008f000fa77a23 */ /* 0x000fe2000001081a */
[----:B------:R-:W-:Y:S01]  /*6860*/  SHF.R.U32.HI R129, RZ, 0x10, R4 ;  /* 0x00000010ff817819 */ /* 0x000fe20000011604 */
[----:B------:R-:W-:Y:S01]  /*6870*/  MUFU.EX2 R172, R172 ;  /* 0x000000ac00ac7308 */ /* 0x000fe20000000800 */
[----:B------:R-:W-:Y:S01]  /*6880*/  SHF.R.U32.HI R16, RZ, 0x8, R16 ;  /* 0x00000008ff107819 */ /* 0x000fe20000011610 */
[--C-:B------:R-:W-:Y:S01]  /*6890*/  FFMA.FTZ R35, R8, c[0x0][0x23c], -R31.reuse ;  /* 0x00008f0008237a23 */ /* 0x100fe2000001081f */
[----:B------:R-:W-:Y:S01]  /*68a0*/  SHF.R.U32.HI R4, RZ, 0x18, R4 ;  /* 0x00000018ff047819 */ /* 0x000fe20000011604 */
[--C-:B------:R-:W-:Y:S01]  /*68b0*/  FFMA.FTZ R32, R10, c[0x0][0x23c], -R31.reuse ;  /* 0x00008f000a207a23 */ /* 0x100fe2000001081f */
[----:B------:R-:W-:Y:S01]  /*68c0*/  LOP3.LUT R129, R129, 0xff, RZ, 0xc0, !PT ;  /* 0x000000ff81817812 */ /* 0x000fe200078ec0ff */
[--C-:B------:R-:W-:Y:S01]  /*68d0*/  HSET2.LE.AND R130, R5, R250.reuse, PT ;  /* 0x000000fa05827233 */ /* 0x100fe20003803000 */
[----:B------:R-:W-:Y:S01]  /*68e0*/  PRMT R7, R7, 0x5410, R16 ;  /* 0x0000541007077816 */ /* 0x000fe20000000010 */
[----:B------:R-:W2:Y:S01]  /*68f0*/  MUFU.EX2 R175, R175 ;  /* 0x000000af00af7308 */ /* 0x000ea20000000800 */
[----:B------:R-:W-:Y:S01]  /*6900*/  SHF.R.U32.HI R18, RZ, 0x10, R40 ;  /* 0x00000010ff127819 */ /* 0x000fe20000011628 */
[--C-:B------:R-:W-:Y:S01]  /*6910*/  FFMA.FTZ R169, R12, c[0x0][0x23c], -R31.reuse ;  /* 0x00008f000ca97a23 */ /* 0x100fe2000001081f */
[----:B------:R-:W-:Y:S01]  /*6920*/  PRMT R129, R129, 0x5410, R4 ;  /* 0x0000541081817816 */ /* 0x000fe20000000004 */
[--C-:B------:R-:W-:Y:S01]  /*6930*/  HSET2.LE.AND R128, R7, R250.reuse, PT ;  /* 0x000000fa07807233 */ /* 0x100fe20003803000 */
[----:B------:R-:W-:Y:S01]  /*6940*/  SHF.R.U32.HI R131, RZ, 0x18, R40 ;  /* 0x00000018ff837819 */ /* 0x000fe20000011628 */
[----:B------:R-:W-:Y:S01]  /*6950*/  FFMA.FTZ R164, R14, c[0x0][0x23c], -R31 ;  /* 0x00008f000ea47a23 */ /* 0x000fe2000001081f */
[----:B------:R-:W-:Y:S01]  /*6960*/  LOP3.LUT R18, R18, 0xff, RZ, 0xc0, !PT ;  /* 0x000000ff12127812 */ /* 0x000fe200078ec0ff */
[----:B------:R-:W-:Y:S01]  /*6970*/  MUFU.EX2 R171, R171 ;  /* 0x000000ab00ab7308 */ /* 0x000fe20000000800 */
[----:B------:R-:W-:Y:S01]  /*6980*/  LOP3.LUT R22, R23, UR9, R34, 0x96, !PT ;  /* 0x0000000917167c12 */ /* 0x000fe2000f8e9622 */
[--C-:B------:R-:W-:Y:S01]  /*6990*/  HSET2.LE.AND R129, R129, R250.reuse, PT ;  /* 0x000000fa81817233 */ /* 0x100fe20003803000 */
[----:B-1----:R-:W-:Y:S01]  /*69a0*/  F2FP.BF16.PACK_AB R3, R170, R173 ;  /* 0x000000adaa03723e */ /* 0x002fe200000010ff */
[--C-:B------:R-:W-:Y:S01]  /*69b0*/  FFMA.FTZ R34, R9, c[0x0][0x23c], -R26.reuse ;  /* 0x00008f0009227a23 */ /* 0x100fe2000001081a */
[----:B------:R-:W-:Y:S01]  /*69c0*/  PRMT R131, R18, 0x5410, R131 ;  /* 0x0000541012837816 */ /* 0x000fe20000000083 */
[----:B------:R-:W-:Y:S01]  /*69d0*/  IMAD.WIDE.U32 R22, R22, -0x2daee0ad, RZ ;  /* 0xd2511f5316167825 */ /* 0x000fe200078e00ff */
[----:B------:R-:W-:Y:S01]  /*69e0*/  LOP3.LUT R128, R128, R3, RZ, 0xc0, !PT ;  /* 0x0000000380807212 */ /* 0x000fe200078ec0ff */
[----:B------:R-:W1:Y:S01]  /*69f0*/  MUFU.EX2 R166, R166 ;  /* 0x000000a600a67308 */ /* 0x000e620000000800 */
[----:B--2---:R-:W-:Y:S01]  /*6a00*/  F2FP.BF16.PACK_AB R4, R175, R172 ;  /* 0x000000acaf04723e */ /* 0x004fe200000010ff */
[----:B------:R-:W-:Y:S01]  /*6a10*/  FFMA.FTZ R3, R19, c[0x0][0x23c], -R26 ;  /* 0x00008f0013037a23 */ /* 0x000fe2000001081a */
[--C-:B------:R-:W-:Y:S01]  /*6a20*/  HSET2.LE.AND R131, R131, R250.reuse, PT ;  /* 0x000000fa83837233 */ /* 0x100fe20003803000 */
[----:B------:R-:W-:Y:S01]  /*6a30*/  LOP3.LUT R20, R23, UR37, R20, 0x96, !PT ;  /* 0x0000002517147c12 */ /* 0x000fe2000f8e9614 */
[----:B------:R-:W2:Y:S01]  /*6a40*/  LDSM.16.MT88.4 R12, [R220+0x16000] ;  /* 0x01600000dc0c783b */ /* 0x000ea20000004200 */
[----:B------:R-:W-:Y:S01]  /*6a50*/  LOP3.LUT R129, R129, R4, RZ, 0xc0, !PT ;  /* 0x0000000481817212 */ /* 0x000fe200078ec0ff */
[----:B------:R-:W-:Y:S01]  /*6a60*/  FFMA.FTZ R168, R33, c[0x0][0x23c], -R26 ;  /* 0x00008f0021a87a23 */ /* 0x000fe2000001081a */
[----:B------:R-:W-:Y:S01]  /*6a70*/  MUFU.EX2 R174, R174 ;  /* 0x000000ae00ae7308 */ /* 0x000fe20000000800 */
[----:B------:R-:W-:Y:S01]  /*6a80*/  LOP3.LUT R4, R22, 0xffff, RZ, 0xc0, !PT ;  /* 0x0000ffff16047812 */ /* 0x000fe200078ec0ff */
[----:B------:R-:W3:Y:S01]  /*6a90*/  LDSM.16.MT88.4 R40, [R224+0x12000] ;  /* 0x01200000e028783b */ /* 0x000ee20000004200 */
[----:B------:R-:W-:Y:S01]  /*6aa0*/  SHF.R.U32.HI R7, RZ, 0x18, R22 ;  /* 0x00000018ff077819 */ /* 0x000fe20000011616 */
[----:B------:R-:W-:Y:S01]  /*6ab0*/  FFMA.FTZ R33, R17, c[0x0][0x23c], -R26 ;  /* 0x00008f0011217a23 */ /* 0x000fe2000001081a */
[----:B------:R-:W-:Y:S01]  /*6ac0*/  SHF.R.U32.HI R4, RZ, 0x8, R4 ;  /* 0x00000008ff047819 */ /* 0x000fe20000011604 */
[----:B------:R-:W4:Y:S01]  /*6ad0*/  LDSM.16.MT88.4 R8, [R224+0x10800] ;  /* 0x01080000e008783b */ /* 0x000f220000004200 */
[----:B------:R-:W-:Y:S01]  /*6ae0*/  LOP3.LUT R19, R20, 0xffff, RZ, 0xc0, !PT ;  /* 0x0000ffff14137812 */ /* 0x000fe200078ec0ff */
[----:B------:R-:W5:Y:S01]  /*6af0*/  MUFU.EX2 R167, R167 ;  /* 0x000000a700a77308 */ /* 0x000f620000000800 */
[----:B-1----:R-:W-:Y:S01]  /*6b00*/  F2FP.BF16.PACK_AB R5, R166, R171 ;  /* 0x000000aba605723e */ /* 0x002fe200000010ff */
[--C-:B------:R-:W-:Y:S01]  /*6b10*/  FFMA.FTZ R176, R176, c[0x0][0x23c], -R31.reuse ;  /* 0x00008f00b0b07a23 */ /* 0x100fe2000001081f */
[----:B------:R-:W-:Y:S01]  /*6b20*/  LOP3.LUT R16, R20, 0xff, RZ, 0xc0, !PT ;  /* 0x000000ff14107812 */ /* 0x000fe200078ec0ff */
[--C-:B------:R-:W-:Y:S01]  /*6b30*/  FFMA.FTZ R179, R186, c[0x0][0x23c], -R31.reuse ;  /* 0x00008f00bab37a23 */ /* 0x100fe2000001081f */
[----:B------:R-:W-:Y:S01]  /*6b40*/  LOP3.LUT R130, R130, R5, RZ, 0xc0, !PT ;  /* 0x0000000582827212 */ /* 0x000fe200078ec0ff */
[----:B------:R-:W-:Y:S01]  /*6b50*/  FFMA.FTZ R177, R184, c[0x0][0x23c], -R31 ;  /* 0x00008f00b8b17a23 */ /* 0x000fe2000001081f */
[----:B------:R-:W-:Y:S01]  /*6b60*/  LOP3.LUT R5, R22, 0xff, RZ, 0xc0, !PT ;  /* 0x000000ff16057812 */ /* 0x000fe200078ec0ff */
[----:B------:R-:W-:Y:S01]  /*6b70*/  MUFU.EX2 R35, R35 ;  /* 0x0000002300237308 */ /* 0x000fe20000000800 */
[----:B------:R-:W-:Y:S01]  /*6b80*/  SHF.R.U32.HI R19, RZ, 0x8, R19 ;  /* 0x00000008ff137819 */ /* 0x000fe20000011613 */
[----:B------:R-:W-:Y:S01]  /*6b90*/  FFMA.FTZ R184, R187, c[0x0][0x23c], -R26 ;  /* 0x00008f00bbb87a23 */ /* 0x000fe2000001081a */
[----:B------:R-:W-:Y:S01]  /*6ba0*/  PRMT R5, R5, 0x5410, R4 ;  /* 0x0000541005057816 */ /* 0x000fe20000000004 */
[----:B------:R-:W-:Y:S01]  /*6bb0*/  FFMA.FTZ R181, R181, c[0x0][0x23c], -R26 ;  /* 0x00008f00b5b57a23 */ /* 0x000fe2000001081a */
[----:B------:R-:W-:Y:S01]  /*6bc0*/  SHF.R.U32.HI R17, RZ, 0x18, R20 ;  /* 0x00000018ff117819 */ /* 0x000fe20000011614 */
[----:B------:R-:W-:Y:S01]  /*6bd0*/  FFMA.FTZ R178, R178, c[0x0][0x23c], -R31 ;  /* 0x00008f00b2b27a23 */ /* 0x000fe2000001081f */
[----:B------:R-:W-:Y:S01]  /*6be0*/  PRMT R19, R16, 0x5410, R19 ;  /* 0x0000541010137816 */ /* 0x000fe20000000013 */
[----:B------:R-:W1:Y:S01]  /*6bf0*/  MUFU.EX2 R32, R32 ;  /* 0x0000002000207308 */ /* 0x000e620000000800 */
[----:B-----5:R-:W-:Y:S01]  /*6c00*/  F2FP.BF16.PACK_AB R6, R167, R174 ;  /* 0x000000aea706723e */ /* 0x020fe200000010ff */
[----:B------:R-:W-:Y:S01]  /*6c10*/  HSET2.LE.AND R5, R5, R250, PT ;  /* 0x000000fa05057233 */ /* 0x000fe20003803000 */
[----:B------:R-:W-:-:S02]  /*6c20*/  FFMA.FTZ R183, R183, c[0x0][0x23c], -R26 ;  /* 0x00008f00b7b77a23 */ /* 0x000fc4000001081a */
[----:B------:R-:W-:Y:S01]  /*6c30*/  LOP3.LUT R131, R131, R6, RZ, 0xc0, !PT ;  /* 0x0000000683837212 */ /* 0x000fe200078ec0ff */
[----:B------:R-:W-:Y:S01]  /*6c40*/  FFMA.FTZ R186, R185, c[0x0][0x23c], -R26 ;  /* 0x00008f00b9ba7a23 */ /* 0x000fe2000001081a */
[----:B------:R-:W-:Y:S01]  /*6c50*/  SHF.R.U32.HI R6, RZ, 0x10, R22 ;  /* 0x00000010ff067819 */ /* 0x000fe20000011616 */
[----:B------:R-:W-:Y:S01]  /*6c60*/  MUFU.EX2 R34, R34 ;  /* 0x0000002200227308 */ /* 0x000fe20000000800 */
[--C-:B------:R-:W-:Y:S02]  /*6c70*/  FFMA.FTZ R185, R180, c[0x0][0x23c], -R31.reuse ;  /* 0x00008f00b4b97a23 */ /* 0x100fe4000001081f */
[----:B------:R-:W-:Y:S01]  /*6c80*/  LOP3.LUT R4, R6, 0xff, RZ, 0xc0, !PT ;  /* 0x000000ff06047812 */ /* 0x000fe200078ec0ff */
[C---:B------:R-:W-:Y:S01]  /*6c90*/  HMMA.16816.F32.BF16 R160, R128.reuse, R156, RZ ;  /* 0x0000009c80a0723c */ /* 0x040fe200000418ff */
[----:B------:R-:W-:Y:S01]  /*6ca0*/  SHF.R.U32.HI R6, RZ, 0x10, R20 ;  /* 0x00000010ff067819 */ /* 0x000fe20000011614 */
[----:B------:R-:W-:Y:S01]  /*6cb0*/  FFMA.FTZ R182, R182, c[0x0][0x23c], -R31 ;  /* 0x00008f00b6b67a23 */ /* 0x000fe2000001081f */
[----:B------:R-:W-:Y:S01]  /*6cc0*/  PRMT R7, R4, 0x5410, R7 ;  /* 0x0000541004077816 */ /* 0x000fe20000000007 */
[----:B------:R-:W5:Y:S01]  /*6cd0*/  MUFU.EX2 R3, R3 ;  /* 0x0000000300037308 */ /* 0x000f620000000800 */
[----:B------:R-:W-:Y:S01]  /*6ce0*/  LOP3.LUT R6, R6, 0xff, RZ, 0xc0, !PT ;  /* 0x000000ff06067812 */ /* 0x000fe200078ec0ff */
[--C-:B------:R-:W-:Y:S01]  /*6cf0*/  HSET2.LE.AND R4, R19, R250.reuse, PT ;  /* 0x000000fa13047233 */ /* 0x100fe20003803000 */
[----:B-1----:R-:W-:Y:S01]  /*6d00*/  F2FP.BF16.PACK_AB R18, R32, R35 ;  /* 0x000000232012723e */ /* 0x002fe200000010ff */
[--C-:B------:R-:W-:Y:S01]  /*6d10*/  HSET2.LE.AND R7, R7, R250.reuse, PT ;  /* 0x000000fa07077233 */ /* 0x100fe20003803000 */
[----:B------:R-:W-:Y:S01]  /*6d20*/  PRMT R17, R6, 0x5410, R17 ;  /* 0x0000541006117816 */ /* 0x000fe20000000011 */
[----:B------:R-:W-:Y:S01]  /*6d30*/  HMMA.16816.F32.BF16 R156, R128, R158, RZ ;  /* 0x0000009e809c723c */ /* 0x000fe200000418ff */
[----:B------:R-:W-:Y:S01]  /*6d40*/  LOP3.LUT R6, R5, R18, RZ, 0xc0, !PT ;  /* 0x0000001205067212 */ /* 0x000fe200078ec0ff */
[----:B------:R-:W-:Y:S01]  /*6d50*/  MUFU.EX2 R169, R169 ;  /* 0x000000a900a97308 */ /* 0x000fe20000000800 */
[----:B------:R-:W-:Y:S01]  /*6d60*/  LDSM.16.MT88.4 R20, [R222+0x10800] ;  /* 0x01080000de14783b */ /* 0x000fe20000004200 */
[----:B------:R-:W-:Y:S01]  /*6d70*/  HSET2.LE.AND R5, R17, R250, PT ;  /* 0x000000fa11057233 */ /* 0x000fe20003803000 */
[----:B------:R-:W-:-:S02]  /*6d80*/  FFMA.FTZ R180, R30, c[0x0][0x23c], -R31 ;  /* 0x00008f001eb47a23 */ /* 0x000fc4000001081f */
[----:B------:R-:W-:Y:S01]  /*6d90*/  FADD.FTZ R170, R173, R170 ;  /* 0x000000aaadaa7221 */ /* 0x000fe20000010000 */
[C---:B------:R-:W-:Y:S01]  /*6da0*/  HMMA.16816.F32.BF16 R144, R128.reuse, R140, RZ ;  /* 0x0000008c8090723c */ /* 0x040fe200000418ff */
[----:B------:R-:W-:Y:S01]  /*6db0*/  FADD.FTZ R175, R172, R175 ;  /* 0x000000afacaf7221 */ /* 0x000fe20000010000 */
[----:B-----5:R-:W-:Y:S01]  /*6dc0*/  F2FP.BF16.PACK_AB R16, R3, R34 ;  /* 0x000000220310723e */ /* 0x020fe200000010ff */
[----:B------:R-:W1:Y:S01]  /*6dd0*/  MUFU.EX2 R164, R164 ;  /* 0x000000a400a47308 */ /* 0x000e620000000800 */
[----:B------:R-:W-:Y:S02]  /*6de0*/  FADD.FTZ R171, R171, R170 ;  /* 0x000000aaabab7221 */ /* 0x000fe40000010000 */
[----:B------:R-:W-:Y:S01]  /*6df0*/  LOP3.LUT R7, R7, R16, RZ, 0xc0, !PT ;  /* 0x0000001007077212 */ /* 0x000fe200078ec0ff */
[----:B------:R-:W-:Y:S01]  /*6e00*/  FADD.FTZ R174, R174, R175 ;  /* 0x000000afaeae7221 */ /* 0x000fe20000010000 */
[----:B------:R-:W5:Y:S01]  /*6e10*/  LDSM.16.MT88.4 R16, [R221+0x10800] ;  /* 0x01080000dd10783b */ /* 0x000f620000004200 */
[----:B------:R-:W-:Y:S01]  /*6e20*/  HMMA.16816.F32.BF16 R140, R128, R142, RZ ;  /* 0x0000008e808c723c */ /* 0x000fe200000418ff */
[----:B------:R-:W-:Y:S01]  /*6e30*/  FADD.FTZ R166, R166, R171 ;  /* 0x000000aba6a67221 */ /* 0x000fe20000010000 */
[----:B------:R-:W-:Y:S01]  /*6e40*/  MUFU.EX2 R168, R168 ;  /* 0x000000a800a87308 */ /* 0x000fe20000000800 */
[----:B------:R-:W-:-:S05]  /*6e50*/  FADD.FTZ R167, R167, R174 ;  /* 0x000000aea7a77221 */ /* 0x000fca0000010000 */
[C---:B--2---:R-:W-:Y:S02]  /*6e60*/  HMMA.16816.F32.BF16 R124, R128.reuse, R12, RZ ;  /* 0x0000000c807c723c */ /* 0x044fe400000418ff */
[----:B------:R-:W2:Y:S05]  /*6e70*/  MUFU.EX2 R33, R33 ;  /* 0x0000002100217308 */ /* 0x000eaa0000000800 */
[----:B-1----:R-:W-:Y:S01]  /*6e80*/  F2FP.BF16.PACK_AB R13, R164, R169 ;  /* 0x000000a9a40d723e */ /* 0x002fe200000010ff */
[----:B------:R-:W-:Y:S01]  /*6e90*/  HMMA.16816.F32.BF16 R152, R128, R148, RZ ;  /* 0x000000948098723c */ /* 0x000fe200000418ff */
[----:B------:R-:W-:Y:S01]  /*6ea0*/  FADD.FTZ R169, R169, R166 ;  /* 0x000000a6a9a97221 */ /* 0x000fe20000010000 */
[----:B------:R-:W-:Y:S01]  /*6eb0*/  MUFU.EX2 R176, R176 ;  /* 0x000000b000b07308 */ /* 0x000fe20000000800 */
[----:B------:R-:W-:-:S02]  /*6ec0*/  LOP3.LUT R4, R4, R13, RZ, 0xc0, !PT ;  /* 0x0000000d04047212 */ /* 0x000fc400078ec0ff */
[----:B------:R-:W-:-:S03]  /*6ed0*/  FADD.FTZ R164, R164, R169 ;  /* 0x000000a9a4a47221 */ /* 0x000fc60000010000 */
[C---:B------:R-:W-:Y:S01]  /*6ee0*/  HMMA.16816.F32.BF16 R136, R128.reuse, R132, RZ ;  /* 0x000000848088723c */ /* 0x040fe200000418ff */
[----:B------:R-:W-:Y:S01]  /*6ef0*/  FADD.FTZ R35, R35, R164 ;  /* 0x000000a423237221 */ /* 0x000fe20000010000 */
[----:B--2---:R-:W-:Y:S01]  /*6f00*/  F2FP.BF16.PACK_AB R12, R33, R168 ;  /* 0x000000a8210c723e */ /* 0x004fe200000010ff */
[----:B------:R-:W1:Y:S01]  /*6f10*/  MUFU.EX2 R179, R179 ;  /* 0x000000b300b37308 */ /* 0x000e620000000800 */
[----:B------:R-:W-:Y:S02]  /*6f20*/  FADD.FTZ R168, R168, R167 ;  /* 0x000000a7a8a87221 */ /* 0x000fe40000010000 */
[----:B------:R-:W-:Y:S01]  /*6f30*/  LOP3.LUT R5, R5, R12, RZ, 0xc0, !PT ;  /* 0x0000000c05057212 */ /* 0x000fe200078ec0ff */
[----:B------:R-:W-:Y:S01]  /*6f40*/  FADD.FTZ R35, R32, R35 ;  /* 0x0000002320237221 */ /* 0x000fe20000010000 */
[----:B---3--:R-:W-:Y:S01]  /*6f50*/  HMMA.16816.F32.BF16 R36, R128, R40, RZ ;  /* 0x000000288024723c */ /* 0x008fe200000418ff */
[----:B------:R-:W-:Y:S02]  /*6f60*/  FADD.FTZ R33, R33, R168 ;  /* 0x000000a821217221 */ /* 0x000fe40000010000 */
[----:B------:R-:W-:Y:S02]  /*6f70*/  MUFU.EX2 R184, R184 ;  /* 0x000000b800b87308 */ /* 0x000fe40000000800 */
[----:B------:R-:W-:-:S03]  /*6f80*/  FADD.FTZ R34, R34, R33 ;  /* 0x0000002122227221 */ /* 0x000fc60000010000 */
[C---:B------:R-:W-:Y:S01]  /*6f90*/  HMMA.16816.F32.BF16 R44, R128.reuse, R48, RZ ;  /* 0x00000030802c723c */ /* 0x040fe200000418ff */
[----:B------:R-:W-:Y:S02]  /*6fa0*/  FADD.FTZ R3, R3, R34 ;  /* 0x0000002203037221 */ /* 0x000fe40000010000 */
[----:B------:R-:W2:Y:S05]  /*6fb0*/  MUFU.EX2 R181, R181 ;  /* 0x000000b500b57308 */ /* 0x000eaa0000000800 */
[C---:B------:R-:W-:Y:S03]  /*6fc0*/  HMMA.16816.F32.BF16 R52, R128.reuse, R56, RZ ;  /* 0x000000388034723c */ /* 0x040fe600000418ff */
[----:B------:R-:W-:Y:S05]  /*6fd0*/  MUFU.EX2 R177, R177 ;  /* 0x000000b100b17308 */ /* 0x000fea0000000800 */
[C---:B------:R-:W-:Y:S03]  /*6fe0*/  HMMA.16816.F32.BF16 R60, R128.reuse, R64, RZ ;  /* 0x00000040803c723c */ /* 0x040fe600000418ff */
[----:B------:R-:W3:Y:S05]  /*6ff0*/  MUFU.EX2 R178, R178 ;  /* 0x000000b200b27308 */ /* 0x000eea0000000800 */
[C---:B------:R-:W-:Y:S03]  /*7000*/  HMMA.16816.F32.BF16 R68, R128.reuse, R72, RZ ;  /* 0x000000488044723c */ /* 0x040fe600000418ff */
[----:B------:R-:W-:Y:S05]  /*7010*/  MUFU.EX2 R183, R183 ;  /* 0x000000b700b77308 */ /* 0x000fea0000000800 */
[C---:B------:R-:W-:Y:S03]  /*7020*/  HMMA.16816.F32.BF16 R76, R128.reuse, R80, RZ ;  /* 0x00000050804c723c */ /* 0x040fe600000418ff */
[----:B------:R-:W1:Y:S05]  /*7030*/  MUFU.EX2 R186, R186 ;  /* 0x000000ba00ba7308 */ /* 0x000e6a0000000800 */
[C---:B------:R-:W-:Y:S03]  /*7040*/  HMMA.16816.F32.BF16 R84, R128.reuse, R88, RZ ;  /* 0x000000588054723c */ /* 0x040fe600000418ff */
[----:B------:R-:W-:Y:S05]  /*7050*/  MUFU.EX2 R182, R182 ;  /* 0x000000b600b67308 */ /* 0x000fea0000000800 */
[C---:B------:R-:W-:Y:S03]  /*7060*/  HMMA.16816.F32.BF16 R92, R128.reuse, R96, RZ ;  /* 0x00000060805c723c */ /* 0x040fe600000418ff */
[----:B------:R-:W-:Y:S05]  /*7070*/  MUFU.EX2 R185, R185 ;  /* 0x000000b900b97308 */ /* 0x000fea0000000800 */
[C---:B------:R-:W-:Y:S03]  /*7080*/  HMMA.16816.F32.BF16 R100, R128.reuse, R104, RZ ;  /* 0x000000688064723c */ /* 0x040fe600000418ff */
[----:B------:R-:W-:Y:S05]  /*7090*/  MUFU.EX2 R180, R180 ;  /* 0x000000b400b47308 */ /* 0x000fea0000000800 */
        /* <DEDUP_REMOVED lines=15> */
[----:B------:R-:W-:Y:S01]  /*7190*/  HMMA.16816.F32.BF16 R128, R128, R14, RZ ;  /* 0x0000000e8080723c */ /* 0x000fe200000418ff */
[----:B------:R-:W1:Y:S07]  /*71a0*/  LDSM.16.MT88.4 R12, [R220+0x10800] ;  /* 0x01080000dc0c783b */ /* 0x000e6e0000004200 */
[C---:B----4-:R-:W-:Y:S08]  /*71b0*/  HMMA.16816.F32.BF16 R160, R4.reuse, R8, R160 ;  /* 0x0000000804a0723c */ /* 0x050ff000000418a0 */
[C---:B------:R-:W-:Y:S01]  /*71c0*/  HMMA.16816.F32.BF16 R156, R4.reuse, R10, R156 ;  /* 0x0000000a049c723c */ /* 0x040fe2000004189c */
[----:B------:R-:W4:Y:S07]  /*71d0*/  LDSM.16.MT88.4 R8, [R224+0x12800] ;  /* 0x01280000e008783b */ /* 0x000f2e0000004200 */
[C---:B-----5:R-:W-:Y:S08]  /*71e0*/  HMMA.16816.F32.BF16 R144, R4.reuse, R16, R144 ;  /* 0x000000100490723c */ /* 0x060ff00000041890 */
[C---:B------:R-:W-:Y:S01]  /*71f0*/  HMMA.16816.F32.BF16 R140, R4.reuse, R18, R140 ;  /* 0x00000012048c723c */ /* 0x040fe2000004188c */
[----:B------:R-:W5:Y:S07]  /*7200*/  LDSM.16.MT88.4 R16, [R221+0x12800] ;  /* 0x01280000dd10783b */ /* 0x000f6e0000004200 */
[C---:B------:R-:W-:Y:S08]  /*7210*/  HMMA.16816.F32.BF16 R152, R4.reuse, R20, R152 ;  /* 0x000000140498723c */ /* 0x040ff00000041898 */
        /* <DEDUP_REMOVED lines=23> */
[C---:B--2---:R-:W-:Y:S07]  /*7390*/  HMMA.16816.F32.BF16 R76, R4.reuse, R20, R76 ;  /* 0x00000014044c723c */ /* 0x044fee000004184c */
[----:B------:R-:W-:Y:S01]  /*73a0*/  LOP3.LUT R20, R189, UR7, R194, 0x96, !PT ;  /* 0x00000007bd147c12 */ /* 0x000fe2000f8e96c2 */
[----:B-1----:R-:W-:Y:S04]  /*73b0*/  HMMA.16816.F32.BF16 R92, R4, R12, R92 ;  /* 0x0000000c045c723c */ /* 0x002fe8000004185c */
[----:B------:R-:W-:-:S04]  /*73c0*/  IMAD.WIDE.U32 R20, R20, -0x2daee0ad, RZ ;  /* 0xd2511f5314147825 */ /* 0x000fc800078e00ff */
[----:B------:R-:W-:Y:S01]  /*73d0*/  HMMA.16816.F32.BF16 R96, R4, R14, R96 ;  /* 0x0000000e0460723c */ /* 0x000fe20000041860 */
[----:B------:R-:W1:Y:S01]  /*73e0*/  LDSM.16.MT88.4 R12, [R221+0x16800] ;  /* 0x01680000dd0c783b */ /* 0x000e620000004200 */
[----:B------:R-:W-:-:S06]  /*73f0*/  LOP3.LUT R190, R21, UR12, R192, 0x96, !PT ;  /* 0x0000000c15be7c12 */ /* 0x000fcc000f8e96c0 */
[C---:B----4-:R-:W-:Y:S08]  /*7400*/  HMMA.16816.F32.BF16 R100, R4.reuse, R8, R100 ;  /* 0x000000080464723c */ /* 0x050ff00000041864 */
[C---:B------:R-:W-:Y:S01]  /*7410*/  HMMA.16816.F32.BF16 R104, R4.reuse, R10, R104 ;  /* 0x0000000a0468723c */ /* 0x040fe20000041868 */
[----:B------:R-:W2:Y:S07]  /*7420*/  LDSM.16.MT88.4 R8, [R220+0x16800] ;  /* 0x01680000dc08783b */ /* 0x000eae0000004200 */
[C---:B-----5:R-:W-:Y:S07]  /*7430*/  HMMA.16816.F32.BF16 R108, R4.reuse, R16, R108 ;  /* 0x00000010046c723c */ /* 0x060fee000004186c */
[----:B------:R-:W-:Y:S01]  /*7440*/  IMAD.WIDE.U32 R16, R191, -0x326172a9, RZ ;  /* 0xcd9e8d57bf107825 */ /* 0x000fe200078e00ff */
[----:B------:R-:W-:Y:S03]  /*7450*/  HMMA.16816.F32.BF16 R80, R4, R22, R80 ;  /* 0x000000160450723c */ /* 0x000fe60000041850 */
[----:B------:R-:W-:Y:S01]  /*7460*/  IMAD.WIDE.U32 R190, R190, -0x326172a9, RZ ;  /* 0xcd9e8d57bebe7825 */ /* 0x000fe200078e00ff */
[----:B------:R-:W-:-:S04]  /*7470*/  LOP3.LUT R189, R17, UR13, R188, 0x96, !PT ;  /* 0x0000000d11bd7c12 */ /* 0x000fc8000f8e96bc */
[----:B------:R-:W-:Y:S01]  /*7480*/  LOP3.LUT R188, R191, UR11, R16, 0x96, !PT ;  /* 0x0000000bbfbc7c12 */ /* 0x000fe2000f8e9610 */
[----:B------:R-:W-:Y:S01]  /*7490*/  IMAD.WIDE.U32 R16, R189, -0x2daee0ad, RZ ;  /* 0xd2511f53bd107825 */ /* 0x000fe200078e00ff */
[----:B-1----:R-:W-:Y:S03]  /*74a0*/  HMMA.16816.F32.BF16 R116, R4, R12, R116 ;  /* 0x0000000c0474723c */ /* 0x002fe60000041874 */
[----:B------:R-:W-:Y:S01]  /*74b0*/  IMAD.WIDE.U32 R188, R188, -0x2daee0ad, RZ ;  /* 0xd2511f53bcbc7825 */ /* 0x000fe200078e00ff */
[----:B------:R-:W-:-:S04]  /*74c0*/  LOP3.LUT R192, R17, UR10, R20, 0x96, !PT ;  /* 0x0000000a11c07c12 */ /* 0x000fc8000f8e9614 */
[----:B------:R-:W-:Y:S01]  /*74d0*/  LOP3.LUT R16, R189, UR8, R16, 0x96, !PT ;  /* 0x00000008bd107c12 */ /* 0x000fe2000f8e9610 */
[----:B------:R-:W-:Y:S01]  /*74e0*/  IMAD.WIDE.U32 R192, R192, -0x326172a9, RZ ;  /* 0xcd9e8d57c0c07825 */ /* 0x000fe200078e00ff */
[----:B------:R-:W-:Y:S03]  /*74f0*/  HMMA.16816.F32.BF16 R120, R4, R14, R120 ;  /* 0x0000000e0478723c */ /* 0x000fe60000041878 */
[----:B------:R-:W-:Y:S01]  /*7500*/  IMAD.WIDE.U32 R22, R16, -0x326172a9, RZ ;  /* 0xcd9e8d5710167825 */ /* 0x000fe200078e00ff */
[----:B------:R-:W-:-:S03]  /*7510*/  LOP3.LUT R190, R193, UR9, R190, 0x96, !PT ;  /* 0x00000009c1be7c12 */ /* 0x000fc6000f8e96be */
[----:B------:R-:W-:Y:S01]  /*7520*/  FFMA.FTZ R189, R29, c[0x0][0x23c], -R26 ;  /* 0x00008f001dbd7a23 */ /* 0x000fe2000001081a */
[----:B------:R-:W-:Y:S01]  /*7530*/  LOP3.LUT R16, R23, UR6, R192, 0x96, !PT ;  /* 0x0000000617107c12 */ /* 0x000fe2000f8e96c0 */
[C---:B--2---:R-:W-:Y:S01]  /*7540*/  HMMA.16816.F32.BF16 R124, R4.reuse, R8, R124 ;  /* 0x00000008047c723c */ /* 0x044fe2000004187c */
[----:B------:R-:W-:Y:S01]  /*7550*/  LOP3.LUT R20, R22, 0xffff, RZ, 0xc0, !PT ;  /* 0x0000ffff16147812 */ /* 0x000fe200078ec0ff */
[----:B------:R-:W-:Y:S01]  /*7560*/  IMAD.WIDE.U32 R190, R190, -0x2daee0ad, RZ ;  /* 0xd2511f53bebe7825 */ /* 0x000fe200078e00ff */
[C---:B------:R-:W-:Y:S01]  /*7570*/  LOP3.LUT R12, R16.reuse, 0xffff, RZ, 0xc0, !PT ;  /* 0x0000ffff100c7812 */ /* 0x040fe200078ec0ff */
[----:B------:R-:W-:Y:S01]  /*7580*/  MUFU.EX2 R189, R189 ;  /* 0x000000bd00bd7308 */ /* 0x000fe20000000800 */
[----:B------:R-:W-:Y:S02]  /*7590*/  LOP3.LUT R21, R16, 0xff, RZ, 0xc0, !PT ;  /* 0x000000ff10157812 */ /* 0x000fe400078ec0ff */
[----:B------:R-:W-:Y:S01]  /*75a0*/  SHF.R.U32.HI R12, RZ, 0x8, R12 ;  /* 0x00000008ff0c7819 */ /* 0x000fe2000001160c */
[----:B------:R-:W-:Y:S01]  /*75b0*/  HMMA.16816.F32.BF16 R112, R4, R18, R112 ;  /* 0x000000120470723c */ /* 0x000fe20000041870 */
[----:B------:R-:W-:-:S02]  /*75c0*/  SHF.R.U32.HI R9, RZ, 0x10, R16 ;  /* 0x00000010ff097819 */ /* 0x000fc40000011610 */
[----:B------:R-:W-:Y:S02]  /*75d0*/  PRMT R21, R21, 0x5410, R12 ;  /* 0x0000541015157816 */ /* 0x000fe4000000000c */
[----:B------:R-:W1:Y:S01]  /*75e0*/  LDSM.16.MT88.4 R12, [R224+0x11000] ;  /* 0x01100000e00c783b */ /* 0x000e620000004200 */
[----:B------:R-:W-:Y:S02]  /*75f0*/  SHF.R.U32.HI R16, RZ, 0x18, R16 ;  /* 0x00000018ff107819 */ /* 0x000fe40000011610 */
[----:B------:R-:W-:Y:S01]  /*7600*/  LOP3.LUT R9, R9, 0xff, RZ, 0xc0, !PT ;  /* 0x000000ff09097812 */ /* 0x000fe200078ec0ff */
[----:B------:R-:W-:Y:S01]  /*7610*/  HMMA.16816.F32.BF16 R128, R4, R10, R128 ;  /* 0x0000000a0480723c */ /* 0x000fe20000041880 */
[----:B------:R-:W-:Y:S02]  /*7620*/  SHF.R.U32.HI R23, RZ, 0x10, R22 ;  /* 0x00000010ff177819 */ /* 0x000fe40000011616 */
[----:B------:R-:W-:Y:S02]  /*7630*/  PRMT R9, R9, 0x5410, R16 ;  /* 0x0000541009097816 */ /* 0x000fe40000000010 */
[----:B------:R-:W-:Y:S01]  /*7640*/  LOP3.LUT R187, R22, 0xff, RZ, 0xc0, !PT ;  /* 0x000000ff16bb7812 */ /* 0x000fe200078ec0ff */
[----:B------:R-:W-:Y:S01]  /*7650*/  LDSM.16.MT88.4 R16, [R222+0x11000] ;  /* 0x01100000de10783b */ /* 0x000fe20000004200 */
[--C-:B------:R-:W-:Y:S01]  /*7660*/  HSET2.LE.AND R4, R21, R250.reuse, PT ;  /* 0x000000fa15047233 */ /* 0x100fe20003803000 */
[----:B------:R-:W-:Y:S01]  /*7670*/  SHF.R.U32.HI R22, RZ, 0x18, R22 ;  /* 0x00000018ff167819 */ /* 0x000fe20000011616 */
[----:B------:R-:W-:Y:S01]  /*7680*/  HSET2.LE.AND R5, R9, R250, PT ;  /* 0x000000fa09057233 */ /* 0x000fe20003803000 */
[----:B------:R-:W-:Y:S01]  /*7690*/  F2FP.BF16.PACK_AB R9, R179, R176 ;  /* 0x000000b0b309723e */ /* 0x000fe200000010ff */
[----:B------:R-:W-:Y:S01]  /*76a0*/  FADD.FTZ R176, R176, R35 ;  /* 0x00000023b0b07221 */ /* 0x000fe20000010000 */
[----:B------:R-:W-:-:S02]  /*76b0*/  SHF.R.U32.HI R20, RZ, 0x8, R20 ;  /* 0x00000008ff147819 */ /* 0x000fc40000011614 */
[----:B------:R-:W-:Y:S01]  /*76c0*/  LOP3.LUT R4, R4, R9, RZ, 0xc0, !PT ;  /* 0x0000000904047212 */ /* 0x000fe200078ec0ff */
[----:B------:R-:W-:Y:S01]  /*76d0*/  FADD.FTZ R176, R179, R176 ;  /* 0x000000b0b3b07221 */ /* 0x000fe20000010000 */
[----:B------:R-:W2:Y:S01]  /*76e0*/  LDSM.16.MT88.4 R8, [R221+0x11000] ;  /* 0x01100000dd08783b */ /* 0x000ea20000004200 */
[----:B------:R-:W-:Y:S02]  /*76f0*/  LOP3.LUT R7, R23, 0xff, RZ, 0xc0, !PT ;  /* 0x000000ff17077812 */ /* 0x000fe400078ec0ff */
[----:B------:R-:W-:Y:S01]  /*7700*/  F2FP.BF16.PACK_AB R6, R181, R184 ;  /* 0x000000b8b506723e */ /* 0x000fe200000010ff */
[----:B------:R-:W-:Y:S01]  /*7710*/  FADD.FTZ R184, R184, R3 ;  /* 0x00000003b8b87221 */ /* 0x000fe20000010000 */
[----:B------:R-:W-:Y:S02]  /*7720*/  PRMT R187, R187, 0x5410, R20 ;  /* 0x00005410bbbb7816 */ /* 0x000fe40000000014 */
[----:B------:R-:W-:Y:S01]  /*7730*/  PRMT R7, R7, 0x5410, R22 ;  /* 0x0000541007077816 */ /* 0x000fe20000000016 */
[----:B------:R-:W-:Y:S01]  /*7740*/  FADD.FTZ R184, R181, R184 ;  /* 0x000000b8b5b87221 */ /* 0x000fe20000010000 */
[----:B------:R-:W-:Y:S01]  /*7750*/  LOP3.LUT R5, R5, R6, RZ, 0xc0, !PT ;  /* 0x0000000605057212 */ /* 0x000fe200078ec0ff */
[--C-:B------:R-:W-:Y:S01]  /*7760*/  HSET2.LE.AND R6, R187, R250.reuse, PT ;  /* 0x000000fabb067233 */ /* 0x100fe20003803000 */
[----:B---3--:R-:W-:Y:S01]  /*7770*/  F2FP.BF16.PACK_AB R21, R178, R177 ;  /* 0x000000b1b215723e */ /* 0x008fe200000010ff */
[----:B------:R-:W-:Y:S01]  /*7780*/  HSET2.LE.AND R7, R7, R250, PT ;  /* 0x000000fa07077233 */ /* 0x000fe20003803000 */
[----:B------:R-:W-:Y:S01]  /*7790*/  F2FP.BF16.PACK_AB R20, R186, R183 ;  /* 0x000000b7ba14723e */ /* 0x000fe200000010ff */
[----:B------:R-:W-:Y:S01]  /*77a0*/  FFMA.FTZ R187, R28, c[0x0][0x23c], -R31 ;  /* 0x00008f001cbb7a23 */ /* 0x000fe2000001081f */
[----:B------:R-:W-:Y:S01]  /*77b0*/  LOP3.LUT R6, R6, R21, RZ, 0xc0, !PT ;  /* 0x0000001506067212 */ /* 0x000fe200078ec0ff */
[----:B------:R-:W-:Y:S01]  /*77c0*/  LDSM.16.MT88.4 R28, [R221+0x11800] ;  /* 0x01180000dd1c783b */ /* 0x000fe20000004200 */
[----:B------:R-:W-:Y:S01]  /*77d0*/  LOP3.LUT R7, R7, R20, RZ, 0xc0, !PT ;  /* 0x0000001407077212 */ /* 0x000fe200078ec0ff */
[----:B------:R-:W-:-:S02]  /*77e0*/  FADD.FTZ R177, R177, R176 ;  /* 0x000000b0b1b17221 */ /* 0x000fc40000010000 */
[----:B------:R-:W3:Y:S01]  /*77f0*/  LDSM.16.MT88.4 R20, [R220+0x11000] ;  /* 0x01100000dc14783b */ /* 0x000ee20000004200 */
[----:B------:R-:W-:Y:S01]  /*7800*/  MUFU.EX2 R187, R187 ;  /* 0x000000bb00bb7308 */ /* 0x000fe20000000800 */
        /* <DEDUP_REMOVED lines=13> */
[C---:B-1----:R-:W-:Y:S08]  /*78e0*/  HMMA.16816.F32.BF16 R36, R4.reuse, R12, R36 ;  /* 0x0000000c0424723c */ /* 0x042ff00000041824 */
[C---:B------:R-:W-:Y:S01]  /*78f0*/  HMMA.16816.F32.BF16 R40, R4.reuse, R14, R40 ;  /* 0x0000000e0428723c */ /* 0x040fe20000041828 */
[----:B------:R-:W1:Y:S07]  /*7900*/  LDSM.16.MT88.4 R12, [R224+0x15000] ;  /* 0x01500000e00c783b */ /* 0x000e6e0000004200 */
[C---:B--2---:R-:W-:Y:S08]  /*7910*/  HMMA.16816.F32.BF16 R52, R4.reuse, R8, R52 ;  /* 0x000000080434723c */ /* 0x044ff00000041834 */
[C---:B------:R-:W-:Y:S01]  /*7920*/  HMMA.16816.F32.BF16 R56, R4.reuse, R10, R56 ;  /* 0x0000000a0438723c */ /* 0x040fe20000041838 */
[----:B------:R-:W2:Y:S07]  /*7930*/  LDSM.16.MT88.4 R8, [R221+0x15000] ;  /* 0x01500000dd08783b */ /* 0x000eae0000004200 */
        /* <DEDUP_REMOVED lines=15> */
[C---:B-1----:R-:W-:Y:S08]  /*7a30*/  HMMA.16816.F32.BF16 R100, R4.reuse, R12, R100 ;  /* 0x0000000c0464723c */ /* 0x042ff00000041864 */
[C---:B------:R-:W-:Y:S01]  /*7a40*/  HMMA.16816.F32.BF16 R104, R4.reuse, R14, R104 ;  /* 0x0000000e0468723c */ /* 0x040fe20000041868 */
[----:B------:R-:W1:Y:S07]  /*7a50*/  LDSM.16.MT88.4 R12, [R220+0x17000] ;  /* 0x01700000dc0c783b */ /* 0x000e6e0000004200 */
[C---:B------:R-:W-:Y:S01]  /*7a60*/  HMMA.16816.F32.BF16 R80, R4.reuse, R18, R80 ;  /* 0x000000120450723c */ /* 0x040fe20000041850 */
[----:B------:R-:W4:Y:S07]  /*7a70*/  LDSM.16.MT88.4 R16, [R222+0x17000] ;  /* 0x01700000de10783b */ /* 0x000f2e0000004200 */
[C---:B--2---:R-:W-:Y:S07]  /*7a80*/  HMMA.16816.F32.BF16 R116, R4.reuse, R8, R116 ;  /* 0x000000080474723c */ /* 0x044fee0000041874 */
[----:B------:R-:W-:Y:S01]  /*7a90*/  LOP3.LUT R8, R190, 0xffff, RZ, 0xc0, !PT ;  /* 0x0000ffffbe087812 */ /* 0x000fe200078ec0ff */
[----:B---3--:R-:W-:Y:S03]  /*7aa0*/  HMMA.16816.F32.BF16 R92, R4, R20, R92 ;  /* 0x00000014045c723c */ /* 0x008fe6000004185c */
[----:B------:R-:W-:-:S04]  /*7ab0*/  SHF.R.U32.HI R8, RZ, 0x8, R8 ;  /* 0x00000008ff087819 */ /* 0x000fc80000011608 */
[----:B------:R-:W-:Y:S01]  /*7ac0*/  LOP3.LUT R21, R190, 0xff, RZ, 0xc0, !PT ;  /* 0x000000ffbe157812 */ /* 0x000fe200078ec0ff */
[C---:B------:R-:W-:Y:S01]  /*7ad0*/  HMMA.16816.F32.BF16 R120, R4.reuse, R10, R120 ;  /* 0x0000000a0478723c */ /* 0x040fe20000041878 */
[----:B------:R-:W-:Y:S01]  /*7ae0*/  LOP3.LUT R20, R191, UR37, R188, 0x96, !PT ;  /* 0x00000025bf147c12 */ /* 0x000fe2000f8e96bc */
[----:B------:R-:W-:Y:S01]  /*7af0*/  FFMA.FTZ R188, R27, c[0x0][0x23c], -R26 ;  /* 0x00008f001bbc7a23 */ /* 0x000fe2000001081a */
[----:B------:R-:W-:Y:S01]  /*7b00*/  PRMT R21, R21, 0x5410, R8 ;  /* 0x0000541015157816 */ /* 0x000fe20000000008 */
[----:B------:R-:W-:Y:S01]  /*7b10*/  FFMA.FTZ R191, R25, c[0x0][0x23c], -R26 ;  /* 0x00008f0019bf7a23 */ /* 0x000fe2000001081a */
[----:B------:R-:W2:Y:S01]  /*7b20*/  LDSM.16.MT88.4 R8, [R222+0x11800] ;  /* 0x01180000de08783b */ /* 0x000ea20000004200 */
[----:B------:R-:W-:Y:S02]  /*7b30*/  LOP3.LUT R193, R20, 0xff, RZ, 0xc0, !PT ;  /* 0x000000ff14c17812 */ /* 0x000fe400078ec0ff */
[C---:B------:R-:W-:Y:S01]  /*7b40*/  HMMA.16816.F32.BF16 R96, R4.reuse, R22, R96 ;  /* 0x000000160460723c */ /* 0x040fe20000041860 */
[----:B------:R-:W-:Y:S06]  /*7b50*/  MUFU.EX2 R188, R188 ;  /* 0x000000bc00bc7308 */ /* 0x000fec0000000800 */
[--C-:B------:R-:W-:Y:S01]  /*7b60*/  SHF.R.U32.HI R23, RZ, 0x10, R190.reuse ;  /* 0x00000010ff177819 */ /* 0x100fe200000116be */
[----:B-1----:R-:W-:Y:S01]  /*7b70*/  HMMA.16816.F32.BF16 R124, R4, R12, R124 ;  /* 0x0000000c047c723c */ /* 0x002fe2000004187c */
[----:B------:R-:W-:Y:S01]  /*7b80*/  SHF.R.U32.HI R22, RZ, 0x18, R190 ;  /* 0x00000018ff167819 */ /* 0x000fe200000116be */
[----:B------:R-:W-:Y:S01]  /*7b90*/  FFMA.FTZ R190, R24, c[0x0][0x23c], -R26 ;  /* 0x00008f0018be7a23 */ /* 0x000fe2000001081a */
[----:B------:R-:W-:Y:S01]  /*7ba0*/  MUFU.EX2 R191, R191 ;  /* 0x000000bf00bf7308 */ /* 0x000fe20000000800 */
[----:B------:R-:W-:-:S03]  /*7bb0*/  SHF.R.U32.HI R24, RZ, 0x10, R20 ;  /* 0x00000010ff187819 */ /* 0x000fc60000011614 */
[----:B------:R-:W-:Y:S01]  /*7bc0*/  LOP3.LUT R12, R20, 0xffff, RZ, 0xc0, !PT ;  /* 0x0000ffff140c7812 */ /* 0x000fe200078ec0ff */
[C---:B----4-:R-:W-:Y:S01]  /*7bd0*/  HMMA.16816.F32.BF16 R108, R4.reuse, R16, R108 ;  /* 0x00000010046c723c */ /* 0x050fe2000004186c */
[----:B------:R-:W-:Y:S02]  /*7be0*/  LOP3.LUT R13, R23, 0xff, RZ, 0xc0, !PT ;  /* 0x000000ff170d7812 */ /* 0x000fe400078ec0ff */
[----:B------:R-:W1:Y:S01]  /*7bf0*/  MUFU.EX2 R190, R190 ;  /* 0x000000be00be7308 */ /* 0x000e620000000800 */
[----:B------:R-:W-:Y:S02]  /*7c00*/  SHF.R.U32.HI R20, RZ, 0x18, R20 ;  /* 0x00000018ff147819 */ /* 0x000fe40000011614 */
[----:B------:R-:W-:Y:S02]  /*7c10*/  SHF.R.U32.HI R12, RZ, 0x8, R12 ;  /* 0x00000008ff0c7819 */ /* 0x000fe4000001160c */
[----:B------:R-:W-:Y:S01]  /*7c20*/  LOP3.LUT R23, R24, 0xff, RZ, 0xc0, !PT ;  /* 0x000000ff18177812 */ /* 0x000fe200078ec0ff */
[----:B------:R-:W-:Y:S01]  /*7c30*/  HMMA.16816.F32.BF16 R112, R4, R18, R112 ;  /* 0x000000120470723c */ /* 0x000fe20000041870 */
[----:B------:R-:W-:Y:S01]  /*7c40*/  PRMT R13, R13, 0x5410, R22 ;  /* 0x000054100d0d7816 */ /* 0x000fe20000000016 */
[----:B------:R-:W3:Y:S01]  /*7c50*/  LDSM.16.MT88.4 R16, [R224+0x11800] ;  /* 0x01180000e010783b */ /* 0x000ee20000004200 */
[----:B------:R-:W-:-:S02]  /*7c60*/  PRMT R193, R193, 0x5410, R12 ;  /* 0x00005410c1c17816 */ /* 0x000fc4000000000c */
[----:B------:R-:W-:Y:S01]  /*7c70*/  PRMT R23, R23, 0x5410, R20 ;  /* 0x0000541017177816 */ /* 0x000fe20000000014 */
[----:B------:R-:W-:Y:S02]  /*7c80*/  LDSM.16.MT88.4 R24, [R220+0x11800] ;  /* 0x01180000dc18783b */ /* 0x000fe40000004200 */
[----:B------:R-:W-:Y:S01]  /*7c90*/  HMMA.16816.F32.BF16 R128, R4, R14, R128 ;  /* 0x0000000e0480723c */ /* 0x000fe20000041880 */
[----:B-1----:R-:W-:-:S06]  /*7ca0*/  F2FP.BF16.PACK_AB R12, R190, R191 ;  /* 0x000000bfbe0c723e */ /* 0x002fcc00000010ff */
[--C-:B------:R-:W-:Y:S01]  /*7cb0*/  HSET2.LE.AND R6, R21, R250.reuse, PT ;  /* 0x000000fa15067233 */ /* 0x100fe20003803000 */
[----:B------:R-:W-:Y:S01]  /*7cc0*/  F2FP.BF16.PACK_AB R15, R185, R182 ;  /* 0x000000b6b90f723e */ /* 0x000fe200000010ff */
[--C-:B------:R-:W-:Y:S01]  /*7cd0*/  HSET2.LE.AND R7, R13, R250.reuse, PT ;  /* 0x000000fa0d077233 */ /* 0x100fe20003803000 */
[----:B------:R-:W-:Y:S01]  /*7ce0*/  F2FP.BF16.PACK_AB R14, R188, R189 ;  /* 0x000000bdbc0e723e */ /* 0x000fe200000010ff */
[--C-:B------:R-:W-:Y:S01]  /*7cf0*/  HSET2.LE.AND R4, R193, R250.reuse, PT ;  /* 0x000000fac1047233 */ /* 0x100fe20003803000 */
[----:B------:R-:W-:Y:S01]  /*7d00*/  F2FP.BF16.PACK_AB R13, R187, R180 ;  /* 0x000000b4bb0d723e */ /* 0x000fe200000010ff */
[----:B------:R-:W-:Y:S01]  /*7d10*/  HSET2.LE.AND R5, R23, R250, PT ;  /* 0x000000fa17057233 */ /* 0x000fe20003803000 */
[----:B------:R-:W-:Y:S01]  /*7d20*/  LOP3.LUT R7, R7, R12, RZ, 0xc0, !PT ;  /* 0x0000000c07077212 */ /* 0x000fe200078ec0ff */
[----:B------:R-:W-:Y:S01]  /*7d30*/  LDSM.16.MT88.4 R20, [R222+0x13800] ;  /* 0x01380000de14783b */ /* 0x000fe20000004200 */
[----:B------:R-:W-:Y:S01]  /*7d40*/  LOP3.LUT R4, R4, R15, RZ, 0xc0, !PT ;  /* 0x0000000f04047212 */ /* 0x000fe200078ec0ff */
[----:B------:R-:W-:Y:S01]  /*7d50*/  FADD.FTZ R182, R182, R177 ;  /* 0x000000b1b6b67221 */ /* 0x000fe20000010000 */
[----:B------:R-:W-:Y:S01]  /*7d60*/  LOP3.LUT R5, R5, R14, RZ, 0xc0, !PT ;  /* 0x0000000e05057212 */ /* 0x000fe200078ec0ff */
[----:B------:R-:W-:Y:S01]  /*7d70*/  FADD.FTZ R189, R189, R186 ;  /* 0x000000babdbd7221 */ /* 0x000fe20000010000 */
[----:B------:R-:W-:Y:S01]  /*7d80*/  LOP3.LUT R6, R6, R13, RZ, 0xc0, !PT ;  /* 0x0000000d06067212 */ /* 0x000fe200078ec0ff */
[----:B------:R-:W-:Y:S01]  /*7d90*/  FADD.FTZ R185, R185, R182 ;  /* 0x000000b6b9b97221 */ /* 0x000fe20000010000 */
[----:B------:R-:W1:Y:S01]  /*7da0*/  LDSM.16.MT88.4 R12, [R224+0x13800] ;  /* 0x01380000e00c783b */ /* 0x000e620000004200 */
[----:B------:R-:W-:-:S02]  /*7db0*/  FADD.FTZ R188, R188, R189 ;  /* 0x000000bdbcbc7221 */ /* 0x000fc40000010000 */
[----:B------:R-:W-:Y:S02]  /*7dc0*/  FADD.FTZ R180, R180, R185 ;  /* 0x000000b9b4b47221 */ /* 0x000fe40000010000 */
[----:B--2---:R-:W-:Y:S01]  /*7dd0*/  HMMA.16816.F32.BF16 R152, R4, R8, R152 ;  /* 0x000000080498723c */ /* 0x004fe20000041898 */
[----:B------:R-:W-:Y:S02]  /*7de0*/  FADD.FTZ R191, R191, R188 ;  /* 0x000000bcbfbf7221 */ /* 0x000fe40000010000 */
[----:B------:R-:W-:Y:S02]  /*7df0*/  FADD.FTZ R167, R187, R180 ;  /* 0x000000b4bba77221 */ /* 0x000fe40000010000 */
[----:B------:R-:W-:-:S03]  /*7e00*/  FADD.FTZ R166, R190, R191 ;  /* 0x000000bfbea67221 */ /* 0x000fc60000010000 */
[C---:B------:R-:W-:Y:S01]  /*7e10*/  HMMA.16816.F32.BF16 R148, R4.reuse, R10, R148 ;  /* 0x0000000a0494723c */ /* 0x040fe20000041894 */
[----:B------:R-:W2:Y:S07]  /*7e20*/  LDSM.16.MT88.4 R8, [R220+0x13800] ;  /* 0x01380000dc08783b */ /* 0x000eae0000004200 */
[C---:B---3--:R-:W-:Y:S08]  /*7e30*/  HMMA.16816.F32.BF16 R160, R4.reuse, R16, R160 ;  /* 0x0000001004a0723c */ /* 0x048ff000000418a0 */
        /* <DEDUP_REMOVED lines=44> */
[----:B------:R-:W-:Y:S01]  /*8100*/  IMAD.U32 R16, RZ, RZ, UR34 ;  /* 0x00000022ff107e24 */ /* 0x000fe2000f8e00ff */
[----:B------:R-:W-:Y:S01]  /*8110*/  UIMAD UR4, UR18, UR34, URZ ;  /* 0x00000022120472a4 */ /* 0x000fe2000f8e023f */
[----:B------:R-:W-:Y:S01]  /*8120*/  ISETP.GE.AND P4, PT, R233, c[0x0][0x220], PT ;  /* 0x00008800e9007a0c */ /* 0x000fe20003f86270 */
[----:B------:R-:W-:Y:S01]  /*8130*/  IMAD.MOV.U32 R4, RZ, RZ, R198 ;  /* 0x000000ffff047224 */ /* 0x000fe200078e00c6 */
[----:B------:R-:W-:Y:S01]  /*8140*/  ISETP.GE.AND P3, PT, R232, c[0x0][0x220], PT ;  /* 0x00008800e8007a0c */ /* 0x000fe20003f66270 */
[----:B------:R-:W-:Y:S01]  /*8150*/  IMAD.MOV.U32 R5, RZ, RZ, R201 ;  /* 0x000000ffff057224 */ /* 0x000fe200078e00c9 */
[----:B------:R-:W-:Y:S01]  /*8160*/  UIMAD UR4, UR5, UR19, UR4 ;  /* 0x00000013050472a4 */ /* 0x000fe2000f8e0204 */
[----:B------:R-:W-:Y:S01]  /*8170*/  ISETP.GE.AND P2, PT, R231, c[0x0][0x220], PT ;  /* 0x00008800e7007a0c */ /* 0x000fe20003f46270 */
[----:B------:R-:W-:Y:S01]  /*8180*/  UISETP.GT.AND UP0, UPT, UR34, UR15, UPT ;  /* 0x0000000f2200728c */ /* 0x000fe2000bf04270 */
[----:B------:R-:W-:-:S05]  /*8190*/  IMAD.WIDE.U32 R16, R16, UR19, R4 ;  /* 0x0000001310107c25 */ /* 0x000fca000f8e0004 */
[----:B------:R-:W-:Y:S02]  /*81a0*/  IADD3 R5, R17, UR4, RZ ;  /* 0x0000000411057c10 */ /* 0x000fe4000fffe0ff */
[C---:B------:R-:W-:Y:S02]  /*81b0*/  @!P5 LEA R14, P6, R16.reuse, c[0x0][0x170], 0x1 ;  /* 0x00005c00100eda11 */ /* 0x040fe400078c08ff */
[C---:B------:R-:W-:Y:S02]  /*81c0*/  @!P4 LEA R10, P1, R16.reuse, c[0x0][0x170], 0x1 ;  /* 0x00005c00100aca11 */ /* 0x040fe400078208ff */
[C---:B------:R-:W-:Y:S02]  /*81d0*/  @!P3 LEA R8, P0, R16.reuse, c[0x0][0x170], 0x1 ;  /* 0x00005c001008ba11 */ /* 0x040fe400078008ff */
[C---:B------:R-:W-:Y:S01]  /*81e0*/  @!P5 LEA.HI.X R15, R16.reuse, c[0x0][0x174], R5, 0x1, P6 ;  /* 0x00005d00100fda11 */ /* 0x040fe200030f0c05 */
[----:B------:R-:W-:Y:S01]  /*81f0*/  @P5 STS.128 [R234+0x10000], RZ ;  /* 0x010000ffea005388 */ /* 0x000fe20000000c00 */
[----:B------:R-:W-:-:S02]  /*8200*/  IADD3 R3, P6, R16, UR20, RZ ;  /* 0x0000001410037c10 */ /* 0x000fc4000ffde0ff */
[C-C-:B------:R-:W-:Y:S01]  /*8210*/  @!P4 LEA.HI.X R11, R16.reuse, c[0x0][0x174], R5.reuse, 0x1, P1 ;  /* 0x00005d00100bca11 */ /* 0x140fe200008f0c05 */
[----:B------:R-:W-:Y:S01]  /*8220*/  @!PT LDS RZ, [RZ] ;  /* 0x00000000fffff984 */ /* 0x000fe20000000800 */
[----:B------:R-:W-:Y:S01]  /*8230*/  @!PT LDS RZ, [RZ] ;  /* 0x00000000fffff984 */ /* 0x000fe20000000800 */
[----:B------:R-:W-:Y:S01]  /*8240*/  @!PT LDS RZ, [RZ] ;  /* 0x00000000fffff984 */ /* 0x000fe20000000800 */
[----:B------:R1:W-:Y:S01]  /*8250*/  @!P5 LDGSTS.E.BYPASS.LTC128B.128 [R234+0x10000], [R14.64] ;  /* 0x100000000eeadfae */ /* 0x0003e2000b901d58 */
[C---:B------:R-:W-:Y:S02]  /*8260*/  @!P3 LEA.HI.X R9, R16.reuse, c[0x0][0x174], R5, 0x1, P0 ;  /* 0x00005d001009ba11 */ /* 0x040fe400000f0c05 */
[----:B------:R-:W-:Y:S01]  /*8270*/  @!P2 LEA R6, P1, R16, c[0x0][0x170], 0x1 ;  /* 0x00005c001006aa11 */ /* 0x000fe200078208ff */
[----:B------:R-:W-:Y:S01]  /*8280*/  @P4 STS.128 [R234+0x12000], RZ ;  /* 0x012000ffea004388 */ /* 0x000fe20000000c00 */
[----:B------:R-:W-:Y:S02]  /*8290*/  IADD3.X R4, R5, UR31, RZ, P6, !PT ;  /* 0x0000001f05047c10 */ /* 0x000fe4000b7fe4ff */
[C---:B------:R-:W-:Y:S01]  /*82a0*/  @!P5 LEA R12, P0, R3.reuse, c[0x0][0x170], 0x1 ;  /* 0x00005c00030cda11 */ /* 0x040fe200078008ff */
[----:B------:R-:W-:Y:S01]  /*82b0*/  @!PT LDS RZ, [RZ] ;  /* 0x00000000fffff984 */ /* 0x000fe20000000800 */
[----:B------:R-:W-:Y:S01]  /*82c0*/  @!PT LDS RZ, [RZ] ;  /* 0x00000000fffff984 */ /* 0x000fe20000000800 */
[----:B------:R-:W-:Y:S01]  /*82d0*/  @!PT LDS RZ, [RZ] ;  /* 0x00000000fffff984 */ /* 0x000fe20000000800 */
[----:B------:R2:W-:Y:S01]  /*82e0*/  @!P4 LDGSTS.E.BYPASS.LTC128B.128 [R234+0x12000], [R10.64+0x80] ;  /* 0x120000800aeacfae */ /* 0x0005e2000b901d58 */
[----:B------:R-:W-:-:S02]  /*82f0*/  @!P4 LEA R20, P6, R3, c[0x0][0x170], 0x1 ;  /* 0x00005c000314ca11 */ /* 0x000fc400078c08ff */
[----:B------:R-:W-:Y:S01]  /*8300*/  @!P2 LEA.HI.X R7, R16, c[0x0][0x174], R5, 0x1, P1 ;  /* 0x00005d001007aa11 */ /* 0x000fe200008f0c05 */
[----:B------:R-:W-:Y:S01]  /*8310*/  @P3 STS.128 [R234+0x14000], RZ ;  /* 0x014000ffea003388 */ /* 0x000fe20000000c00 */
[C-C-:B------:R-:W-:Y:S02]  /*8320*/  @!P5 LEA.HI.X R13, R3.reuse, c[0x0][0x174], R4.reuse, 0x1, P0 ;  /* 0x00005d00030dda11 */ /* 0x140fe400000f0c04 */
[C---:B------:R-:W-:Y:S01]  /*8330*/  @!P3 LEA R18, P1, R3.reuse, c[0x0][0x170], 0x1 ;  /* 0x00005c000312ba11 */ /* 0x040fe200078208ff */
[----:B------:R-:W-:Y:S01]  /*8340*/  @!PT LDS RZ, [RZ] ;  /* 0x00000000fffff984 */ /* 0x000fe20000000800 */
[----:B------:R-:W-:Y:S01]  /*8350*/  @!PT LDS RZ, [RZ] ;  /* 0x00000000fffff984 */ /* 0x000fe20000000800 */
[----:B------:R-:W-:Y:S01]  /*8360*/  @!PT LDS RZ, [RZ] ;  /* 0x00000000fffff984 */ /* 0x000fe20000000800 */
[----:B------:R2:W-:Y:S01]  /*8370*/  @!P3 LDGSTS.E.BYPASS.LTC128B.128 [R234+0x14000], [R8.64+0x100] ;  /* 0x1400010008eabfae */ /* 0x0005e2000b901d58 */
        /* <DEDUP_REMOVED lines=8> */
[----:B------:R3:W-:Y:S01]  /*8400*/  @!P2 LDGSTS.E.BYPASS.LTC128B.128 [R234+0x16000], [R6.64+0x180] ;  /* 0x1600018006eaafae */ /* 0x0007e2000b901d58 */
[----:B------:R-:W-:Y:S02]  /*8410*/  @!P2 LEA.HI.X R17, R3, c[0x0][0x174], R4, 0x1, P0 ;  /* 0x00005d000311aa11 */ /* 0x000fe400000f0c04 */
[----:B------:R-:W-:Y:S01]  /*8420*/  IADD3.X R4, R4, UR31, RZ, P6, !PT ;  /* 0x0000001f04047c10 */ /* 0x000fe2000b7fe4ff */
[----:B------:R-:W-:Y:S01]  /*8430*/  @P5 STS.128 [R234+0x10800], RZ ;  /* 0x010800ffea005388 */ /* 0x000fe20000000c00 */
[C---:B------:R-:W-:Y:S02]  /*8440*/  @!P5 LEA R28, P0, R5.reuse, c[0x0][0x170], 0x1 ;  /* 0x00005c00051cda11 */ /* 0x040fe400078008ff */
[C---:B------:R-:W-:Y:S01]  /*8450*/  @!P4 LEA R26, P6, R5.reuse, c[0x0][0x170], 0x1 ;  /* 0x00005c00051aca11 */ /* 0x040fe200078c08ff */
[----:B------:R-:W-:Y:S01]  /*8460*/  @!PT LDS RZ, [RZ] ;  /* 0x00000000fffff984 */ /* 0x000fe20000000800 */
[----:B------:R-:W-:Y:S01]  /*8470*/  @!PT LDS RZ, [RZ] ;  /* 0x00000000fffff984 */ /* 0x000fe20000000800 */
[----:B------:R-:W-:Y:S01]  /*8480*/  @!PT LDS RZ, [RZ] ;  /* 0x00000000fffff984 */ /* 0x000fe20000000800 */
[----:B------:R1:W-:Y:S01]  /*8490*/  @!P5 LDGSTS.E.BYPASS.LTC128B.128 [R234+0x10800], [R12.64] ;  /* 0x108000000ceadfae */ /* 0x0003e2000b901d58 */
        /* <DEDUP_REMOVED lines=9> */
[C---:B------:R-:W-:Y:S02]  /*8530*/  IADD3 R3, P6, R5.reuse, UR20, RZ ;  /* 0x0000001405037c10 */ /* 0x040fe4000ffde0ff */
[C-C-:B------:R-:W-:Y:S01]  /*8540*/  @!P3 LEA.HI.X R23, R5.reuse, c[0x0][0x174], R4.reuse, 0x1, P1 ;  /* 0x00005d000517ba11 */ /* 0x140fe200008f0c04 */
[----:B------:R-:W-:Y:S01]  /*8550*/  @P3 STS.128 [R234+0x14800], RZ ;  /* 0x014800ffea003388 */ /* 0x000fe20000000c00 */
[----:B------:R-:W-:-:S02]  /*8560*/  @!P2 LEA.HI.X R25, R5, c[0x0][0x174], R4, 0x1, P0 ;  /* 0x00005d000519aa11 */ /* 0x000fc400000f0c04 */
[----:B------:R-:W-:Y:S01]  /*8570*/  IADD3.X R4, R4, UR31, RZ, P6, !PT ;  /* 0x0000001f04047c10 */ /* 0x000fe2000b7fe4ff */
[----:B------:R-:W-:Y:S01]  /*8580*/  @!PT LDS RZ, [RZ] ;  /* 0x00000000fffff984 */ /* 0x000fe20000000800 */
[----:B------:R-:W-:Y:S01]  /*8590*/  @!PT LDS RZ, [RZ] ;  /* 0x00000000fffff984 */ /* 0x000fe20000000800 */
[----:B------:R-:W-:Y:S01]  /*85a0*/  @!PT LDS RZ, [RZ] ;  /* 0x00000000fffff984 */ /* 0x000fe20000000800 */
[----:B------:R5:W-:Y:S01]  /*85b0*/  @!P3 LDGSTS.E.BYPASS.LTC128B.128 [R234+0x14800], [R18.64+0x100] ;  /* 0x1480010012eabfae */ /* 0x000be2000b901d58 */
[C---:B------:R-:W-:Y:S02]  /*85c0*/  @!P5 LEA R32, P0, R3.reuse, c[0x0][0x170], 0x1 ;  /* 0x00005c000320da11 */ /* 0x040fe400078008ff */
[C---:B------:R-:W-:Y:S01]  /*85d0*/  @!P4 LEA R30, P6, R3.reuse, c[0x0][0x170], 0x1 ;  /* 0x00005c00031eca11 */ /* 0x040fe200078c08ff */
[----:B------:R-:W-:Y:S01]  /*85e0*/  @P2 STS.128 [R234+0x16800], RZ ;  /* 0x016800ffea002388 */ /* 0x000fe20000000c00 */
[C---:B------:R-:W-:Y:S02]  /*85f0*/  @!P3 LEA R170, P1, R3.reuse, c[0x0][0x170], 0x1 ;  /* 0x00005c0003aaba11 */ /* 0x040fe400078208ff */
[C---:B------:R-:W-:Y:S01]  /*8600*/  @!P5 LEA.HI.X R33, R3.reuse, c[0x0][0x174], R4, 0x1, P0 ;  /* 0x00005d000321da11 */ /* 0x040fe200000f0c04 */
[----:B------:R-:W-:Y:S01]  /*8610*/  @!PT LDS RZ, [RZ] ;  /* 0x00000000fffff984 */ /* 0x000fe20000000800 */
[----:B------:R-:W-:Y:S01]  /*8620*/  @!PT LDS RZ, [RZ] ;  /* 0x00000000fffff984 */ /* 0x000fe20000000800 */
[----:B------:R-:W-:Y:S01]  /*8630*/  @!PT LDS RZ, [RZ] ;  /* 0x00000000fffff984 */ /* 0x000fe20000000800 */
[----:B------:R5:W-:Y:S01]  /*8640*/  @!P2 LDGSTS.E.BYPASS.LTC128B.128 [R234+0x16800], [R16.64+0x180] ;  /* 0x1680018010eaafae */ /* 0x000be2000b901d58 */
[----:B------:R-:W-:-:S02]  /*8650*/  @!P2 LEA R168, P0, R3, c[0x0][0x170], 0x1 ;  /* 0x00005c0003a8aa11 */ /* 0x000fc400078008ff */
[C-C-:B------:R-:W-:Y:S01]  /*8660*/  @!P4 LEA.HI.X R31, R3.reuse, c[0x0][0x174], R4.reuse, 0x1, P6 ;  /* 0x00005d00031fca11 */ /* 0x140fe200030f0c04 */
[----:B------:R-:W-:Y:S01]  /*8670*/  @P5 STS.128 [R234+0x11000], RZ ;  /* 0x011000ffea005388 */ /* 0x000fe20000000c00 */
[C-C-:B------:R-:W-:Y:S02]  /*8680*/  @!P3 LEA.HI.X R171, R3.reuse, c[0x0][0x174], R4.reuse, 0x1, P1 ;  /* 0x00005d0003abba11 */ /* 0x140fe400008f0c04 */
[----:B------:R-:W-:Y:S01]  /*8690*/  @!P2 LEA.HI.X R169, R3, c[0x0][0x174], R4, 0x1, P0 ;  /* 0x00005d0003a9aa11 */ /* 0x000fe200000f0c04 */
[----:B------:R-:W-:Y:S01]  /*86a0*/  @!PT LDS RZ, [RZ] ;  /* 0x00000000fffff984 */ /* 0x000fe20000000800 */
[----:B------:R-:W-:Y:S01]  /*86b0*/  @!PT LDS RZ, [RZ] ;  /* 0x00000000fffff984 */ /* 0x000fe20000000800 */
[----:B------:R-:W-:Y:S01]  /*86c0*/  @!PT LDS RZ, [RZ] ;  /* 0x00000000fffff984 */ /* 0x000fe20000000800 */
[----:B------:R1:W-:Y:S01]  /*86d0*/  @!P5 LDGSTS.E.BYPASS.LTC128B.128 [R234+0x11000], [R28.64] ;  /* 0x110000001ceadfae */ /* 0x0003e2000b901d58 */
[----:B------:R-:W-:-:S03]  /*86e0*/  PLOP3.LUT P0, PT, PT, PT, UP0, 0x80, 0x0 ;  /* 0x000000000000781c */ /* 0x000fc60003f0f008 */
        /* <DEDUP_REMOVED lines=37> */
[----:B-1----:R-:W5:Y:S04]  /*8940*/  LDSM.16.M88.4 R12, [R229+0x8800] ;  /* 0x00880000e50c783b */ /* 0x002f680000000200 */
[----:B---3--:R-:W1:Y:S04]  /*8950*/  LDSM.16.M88.4 R4, [R229+0x9000] ;  /* 0x00900000e504783b */ /* 0x008e680000000200 */
[----:B------:R-:W3:Y:S04]  /*8960*/  LDSM.16.M88.4 R32, [R229+0x9800] ;  /* 0x00980000e520783b */ /* 0x000ee80000000200 */
[----:B------:R-:W-:Y:S04]  /*8970*/  LDSM.16.M88.4 R172, [R228] ;  /* 0x00000000e4ac783b */ /* 0x000fe80000000200 */
[----:B------:R-:W1:Y:S04]  /*8980*/  LDSM.16.M88.4 R28, [R227] ;  /* 0x00000000e31c783b */ /* 0x000e680000000200 */
[----:B------:R-:W1:Y:S04]  /*8990*/  LDSM.16.M88.4 R192, [R219] ;  /* 0x00000000dbc0783b */ /* 0x000e680000000200 */
[----:B------:R-:W1:Y:S04]  /*89a0*/  LDSM.16.M88.4 R188, [R218] ;  /* 0x00000000dabc783b */ /* 0x000e680000000200 */
[----:B------:R-:W1:Y:S04]  /*89b0*/  LDSM.16.M88.4 R176, [R217] ;  /* 0x00000000d9b0783b */ /* 0x000e680000000200 */
[----:B--2---:R-:W-:Y:S01]  /*89c0*/  LDSM.16.M88.4 R168, [R223+0x8800] ;  /* 0x00880000dfa8783b */ /* 0x004fe20000000200 */
[C---:B----4-:R-:W-:Y:S03]  /*89d0*/  HMMA.16816.F32.BF16 R24, R180.reuse, R20, RZ ;  /* 0x00000014b418723c */ /* 0x050fe600000418ff */
[----:B------:R-:W0:Y:S05]  /*89e0*/  LDGDEPBAR ;  /* 0x00000000000079af */ /* 0x000e2a0000000000 */
[C---:B------:R-:W-:Y:S08]  /*89f0*/  HMMA.16816.F32.BF16 R20, R180.reuse, R22, RZ ;  /* 0x00000016b414723c */ /* 0x040ff000000418ff */
[C---:B-----5:R-:W-:Y:S08]  /*8a00*/  HMMA.16816.F32.BF16 R16, R180.reuse, R12, RZ ;  /* 0x0000000cb410723c */ /* 0x060ff000000418ff */
[C---:B------:R-:W-:Y:S08]  /*8a10*/  HMMA.16816.F32.BF16 R12, R180.reuse, R14, RZ ;  /* 0x0000000eb40c723c */ /* 0x040ff000000418ff */
[C---:B-1----:R-:W-:Y:S08]  /*8a20*/  HMMA.16816.F32.BF16 R8, R180.reuse, R4, RZ ;  /* 0x00000004b408723c */ /* 0x042ff000000418ff */
[C---:B------:R-:W-:Y:S08]  /*8a30*/  HMMA.16816.F32.BF16 R4, R180.reuse, R6, RZ ;  /* 0x00000006b404723c */ /* 0x040ff000000418ff */
[C---:B---3--:R-:W-:Y:S08]  /*8a40*/  HMMA.16816.F32.BF16 R184, R180.reuse, R32, RZ ;  /* 0x00000020b4b8723c */ /* 0x048ff000000418ff */
[----:B------:R-:W-:Y:S01]  /*8a50*/  HMMA.16816.F32.BF16 R180, R180, R34, RZ ;  /* 0x00000022b4b4723c */ /* 0x000fe200000418ff */
[----:B------:R-:W-:Y:S07]  /*8a60*/  LDSM.16.M88.4 R32, [R226] ;  /* 0x00000000e220783b */ /* 0x000fee0000000200 */
[C---:B------:R-:W-:Y:S08]  /*8a70*/  HMMA.16816.F32.BF16 R24, R172.reuse, R28, R24 ;  /* 0x0000001cac18723c */ /* 0x040ff00000041818 */
[C---:B------:R-:W-:Y:S01]  /*8a80*/  HMMA.16816.F32.BF16 R20, R172.reuse, R30, R20 ;  /* 0x0000001eac14723c */ /* 0x040fe20000041814 */
[----:B------:R-:W1:Y:S07]  /*8a90*/  LDSM.16.M88.4 R28, [R223+0x8000] ;  /* 0x00800000df1c783b */ /* 0x000e6e0000000200 */
[C---:B------:R-:W-:Y:S08]  /*8aa0*/  HMMA.16816.F32.BF16 R16, R172.reuse, R192, R16 ;  /* 0x000000c0ac10723c */ /* 0x040ff00000041810 */
        /* <DEDUP_REMOVED lines=20> */
[----:B------:R-:W2:Y:S04]  /*8bf0*/  LDSM.16.M88.4 R32, [R216+0x1800] ;  /* 0x00180000d820783b */ /* 0x000ea80000000200 */
[----:B------:R-:W-:Y:S03]  /*8c00*/  LDSM.16.M88.4 R188, [R229+0xb800] ;  /* 0x00b80000e5bc783b */ /* 0x000fe60000000200 */
[C---:B-1----:R-:W-:Y:S08]  /*8c10*/  HMMA.16816.F32.BF16 R24, R28.reuse, R176, R24 ;  /* 0x000000b01c18723c */ /* 0x042ff00000041818 */
[C---:B------:R-:W-:Y:S01]  /*8c20*/  HMMA.16816.F32.BF16 R20, R28.reuse, R178, R20 ;  /* 0x000000b21c14723c */ /* 0x040fe20000041814 */
[----:B------:R-:W-:Y:S07]  /*8c30*/  LDSM.16.M88.4 R176, [R229+0xa800] ;  /* 0x00a80000e5b0783b */ /* 0x000fee0000000200 */
[C---:B----4-:R-:W-:Y:S08]  /*8c40*/  HMMA.16816.F32.BF16 R16, R28.reuse, R168, R16 ;  /* 0x000000a81c10723c */ /* 0x050ff00000041810 */
[C---:B------:R-:W-:Y:S01]  /*8c50*/  HMMA.16816.F32.BF16 R12, R28.reuse, R170, R12 ;  /* 0x000000aa1c0c723c */ /* 0x040fe2000004180c */
[----:B------:R-:W1:Y:S07]  /*8c60*/  LDSM.16.M88.4 R168, [R230+0x2000] ;  /* 0x00200000e6a8783b */ /* 0x000e6e0000000200 */
[C---:B------:R-:W-:Y:S08]  /*8c70*/  HMMA.16816.F32.BF16 R8, R28.reuse, R172, R8 ;  /* 0x000000ac1c08723c */ /* 0x040ff00000041808 */
[C---:B------:R-:W-:Y:S01]  /*8c80*/  HMMA.16816.F32.BF16 R4, R28.reuse, R174, R4 ;  /* 0x000000ae1c04723c */ /* 0x040fe20000041804 */
[----:B------:R-:W3:Y:S07]  /*8c90*/  LDSM.16.M88.4 R172, [R229+0xb000] ;  /* 0x00b00000e5ac783b */ /* 0x000eee0000000200 */
[C---:B--2---:R-:W-:Y:S08]  /*8ca0*/  HMMA.16816.F32.BF16 R184, R28.reuse, R32, R184 ;  /* 0x000000201cb8723c */ /* 0x044ff000000418b8 */
[----:B------:R-:W-:Y:S01]  /*8cb0*/  HMMA.16816.F32.BF16 R180, R28, R34, R180 ;  /* 0x000000221cb4723c */ /* 0x000fe200000418b4 */
[----:B------:R-:W-:Y:S04]  /*8cc0*/  LDSM.16.M88.4 R28, [R228+0x2000] ;  /* 0x00200000e41c783b */ /* 0x000fe80000000200 */
[----:B------:R-:W2:Y:S03]  /*8cd0*/  LDSM.16.M88.4 R32, [R215] ;  /* 0x00000000d720783b */ /* 0x000ea60000000200 */
[C---:B-1----:R-:W-:Y:S08]  /*8ce0*/  HMMA.16816.F32.BF16 R16, R168.reuse, R176, R16 ;  /* 0x000000b0a810723c */ /* 0x042ff00000041810 */
[C---:B------:R-:W-:Y:S01]  /*8cf0*/  HMMA.16816.F32.BF16 R12, R168.reuse, R178, R12 ;  /* 0x000000b2a80c723c */ /* 0x040fe2000004180c */
[----:B------:R-:W1:Y:S07]  /*8d00*/  LDSM.16.M88.4 R176, [R214] ;  /* 0x00000000d6b0783b */ /* 0x000e6e0000000200 */
[C---:B---3--:R-:W-:Y:S08]  /*8d10*/  HMMA.16816.F32.BF16 R8, R168.reuse, R172, R8 ;  /* 0x000000aca808723c */ /* 0x048ff00000041808 */
[C---:B------:R-:W-:Y:S01]  /*8d20*/  HMMA.16816.F32.BF16 R4, R168.reuse, R174, R4 ;  /* 0x000000aea804723c */ /* 0x040fe20000041804 */
[----:B------:R-:W3:Y:S07]  /*8d30*/  LDSM.16.M88.4 R172, [R213] ;  /* 0x00000000d5ac783b */ /* 0x000eee0000000200 */
[C---:B------:R-:W-:Y:S08]  /*8d40*/  HMMA.16816.F32.BF16 R24, R168.reuse, R192, R24 ;  /* 0x000000c0a818723c */ /* 0x040ff00000041818 */
[C---:B------:R-:W-:Y:S01]  /*8d50*/  HMMA.16816.F32.BF16 R20, R168.reuse, R194, R20 ;  /* 0x000000c2a814723c */ /* 0x040fe20000041814 */
[----:B------:R-:W-:Y:S07]  /*8d60*/  LDSM.16.M88.4 R192, [R223+0xa000] ;  /* 0x00a00000dfc0783b */ /* 0x000fee0000000200 */
[C---:B------:R-:W-:Y:S08]  /*8d70*/  HMMA.16816.F32.BF16 R184, R168.reuse, R188, R184 ;  /* 0x000000bca8b8723c */ /* 0x040ff000000418b8 */
[----:B------:R-:W-:Y:S01]  /*8d80*/  HMMA.16816.F32.BF16 R180, R168, R190, R180 ;  /* 0x000000bea8b4723c */ /* 0x000fe200000418b4 */
[----:B------:R-:W4:Y:S04]  /*8d90*/  LDSM.16.M88.4 R168, [R212] ;  /* 0x00000000d4a8783b */ /* 0x000f280000000200 */
        /* <DEDUP_REMOVED lines=13> */
[----:B------:R-:W-:Y:S03]  /*8e70*/  LDSM.16.M88.4 R28, [R225+0x2000] ;  /* 0x00200000e11c783b */ /* 0x000fe60000000200 */
[C---:B--2---:R-:W-:Y:S08]  /*8e80*/  HMMA.16816.F32.BF16 R24, R32.reuse, R192, R24 ;  /* 0x000000c02018723c */ /* 0x044ff00000041818 */
[C---:B-1----:R-:W-:Y:S08]  /*8e90*/  HMMA.16816.F32.BF16 R16, R32.reuse, R176, R16 ;  /* 0x000000b02010723c */ /* 0x042ff00000041810 */
[C---:B------:R-:W-:Y:S01]  /*8ea0*/  HMMA.16816.F32.BF16 R12, R32.reuse, R178, R12 ;  /* 0x000000b2200c723c */ /* 0x040fe2000004180c */
[----:B------:R-:W1:Y:S07]  /*8eb0*/  LDSM.16.M88.4 R176, [R216+0x2800] ;  /* 0x00280000d8b0783b */ /* 0x000e6e0000000200 */
[C---:B---3--:R-:W-:Y:S08]  /*8ec0*/  HMMA.16816.F32.BF16 R8, R32.reuse, R172, R8 ;  /* 0x000000ac2008723c */ /* 0x048ff00000041808 */
[C---:B------:R-:W-:Y:S01]  /*8ed0*/  HMMA.16816.F32.BF16 R4, R32.reuse, R174, R4 ;  /* 0x000000ae2004723c */ /* 0x040fe20000041804 */
[----:B------:R-:W2:Y:S07]  /*8ee0*/  LDSM.16.M88.4 R172, [R216+0x3000] ;  /* 0x00300000d8ac783b */ /* 0x000eae0000000200 */
[C---:B----4-:R-:W-:Y:S08]  /*8ef0*/  HMMA.16816.F32.BF16 R184, R32.reuse, R168, R184 ;  /* 0x000000a820b8723c */ /* 0x050ff000000418b8 */
[C---:B------:R-:W-:Y:S01]  /*8f00*/  HMMA.16816.F32.BF16 R180, R32.reuse, R170, R180 ;  /* 0x000000aa20b4723c */ /* 0x040fe200000418b4 */
[----:B------:R-:W3:Y:S07]  /*8f10*/  LDSM.16.M88.4 R168, [R216+0x3800] ;  /* 0x00380000d8a8783b */ /* 0x000eee0000000200 */
[----:B------:R-:W-:Y:S01]  /*8f20*/  HMMA.16816.F32.BF16 R20, R32, R194, R20 ;  /* 0x000000c22014723c */ /* 0x000fe20000041814 */
[----:B------:R-:W-:Y:S04]  /*8f30*/  LDSM.16.M88.4 R32, [R230+0x4000] ;  /* 0x00400000e620783b */ /* 0x000fe80000000200 */
[----:B------:R-:W-:Y:S03]  /*8f40*/  LDSM.16.M88.4 R192, [R229+0xc000] ;  /* 0x00c00000e5c0783b */ /* 0x000fe60000000200 */
        /* <DEDUP_REMOVED lines=21> */
[----:B------:R-:W-:Y:S07]  /*90a0*/  LDSM.16.M88.4 R192, [R223+0xc000] ;  /* 0x00c00000dfc0783b */ /* 0x000fee0000000200 */
[C---:B---3--:R-:W-:Y:S08]  /*90b0*/  HMMA.16816.F32.BF16 R184, R32.reuse, R168, R184 ;  /* 0x000000a820b8723c */ /* 0x048ff000000418b8 */
        /* <DEDUP_REMOVED lines=32> */
[C---:B-----5:R-:W-:Y:S08]  /*92c0*/  HMMA.16816.F32.BF16 R16, R168.reuse, R192, R16 ;  /* 0x000000c0a810723c */ /* 0x060ff00000041810 */
[C---:B------:R-:W-:Y:S01]  /*92d0*/  HMMA.16816.F32.BF16 R12, R168.reuse, R194, R12 ;  /* 0x000000c2a80c723c */ /* 0x040fe2000004180c */
[----:B------:R-:W-:Y:S07]  /*92e0*/  LDSM.16.M88.4 R192, [R228+0x6000] ;  /* 0x00600000e4c0783b */ /* 0x000fee0000000200 */
[C---:B----4-:R-:W-:Y:S08]  /*92f0*/  HMMA.16816.F32.BF16 R8, R168.reuse, R188, R8 ;  /* 0x000000bca808723c */ /* 0x050ff00000041808 */
[C---:B------:R-:W-:Y:S01]  /*9300*/  HMMA.16816.F32.BF16 R4, R168.reuse, R190, R4 ;  /* 0x000000bea804723c */ /* 0x040fe20000041804 */
[----:B------:R-:W4:Y:S07]  /*9310*/  LDSM.16.M88.4 R188, [R229+0xf000] ;  /* 0x00f00000e5bc783b */ /* 0x000f2e0000000200 */
[C---:B-1----:R-:W-:Y:S08]  /*9320*/  HMMA.16816.F32.BF16 R184, R168.reuse, R176, R184 ;  /* 0x000000b0a8b8723c */ /* 0x042ff000000418b8 */
[----:B------:R-:W-:Y:S01]  /*9330*/  HMMA.16816.F32.BF16 R180, R168, R178, R180 ;  /* 0x000000b2a8b4723c */ /* 0x000fe200000418b4 */
[----:B------:R-:W1:Y:S04]  /*9340*/  LDSM.16.M88.4 R176, [R229+0xf800] ;  /* 0x00f80000e5b0783b */ /* 0x000e680000000200 */
[----:B------:R-:W5:Y:S03]  /*9350*/  LDSM.16.M88.4 R168, [R207] ;  /* 0x00000000cfa8783b */ /* 0x000f660000000200 */
[C---:B--2---:R-:W-:Y:S08]  /*9360*/  HMMA.16816.F32.BF16 R24, R172.reuse, R32, R24 ;  /* 0x00000020ac18723c */ /* 0x044ff00000041818 */
[C---:B------:R-:W-:Y:S01]  /*9370*/  HMMA.16816.F32.BF16 R20, R172.reuse, R34, R20 ;  /* 0x00000022ac14723c */ /* 0x040fe20000041814 */
[----:B------:R-:W2:Y:S07]  /*9380*/  LDSM.16.M88.4 R32, [R206] ;  /* 0x00000000ce20783b */ /* 0x000eae0000000200 */
[C---:B---3--:R-:W-:Y:S08]  /*9390*/  HMMA.16816.F32.BF16 R16, R172.reuse, R28, R16 ;  /* 0x0000001cac10723c */ /* 0x048ff00000041810 */
[C---:B------:R-:W-:Y:S01]  /*93a0*/  HMMA.16816.F32.BF16 R12, R172.reuse, R30, R12 ;  /* 0x0000001eac0c723c */ /* 0x040fe2000004180c */
[----:B------:R-:W3:Y:S07]  /*93b0*/  LDSM.16.M88.4 R28, [R205] ;  /* 0x00000000cd1c783b */ /* 0x000eee0000000200 */
[C---:B----4-:R-:W-:Y:S08]  /*93c0*/  HMMA.16816.F32.BF16 R8, R172.reuse, R188, R8 ;  /* 0x000000bcac08723c */ /* 0x050ff00000041808 */
[C---:B------:R-:W-:Y:S01]  /*93d0*/  HMMA.16816.F32.BF16 R4, R172.reuse, R190, R4 ;  /* 0x000000beac04723c */ /* 0x040fe20000041804 */
[----:B------:R-:W4:Y:S07]  /*93e0*/  LDSM.16.M88.4 R188, [R204] ;  /* 0x00000000ccbc783b */ /* 0x000f2e0000000200 */
[C---:B-1----:R-:W-:Y:S08]  /*93f0*/  HMMA.16816.F32.BF16 R184, R172.reuse, R176, R184 ;  /* 0x000000b0acb8723c */ /* 0x042ff000000418b8 */
[----:B------:R-:W-:Y:S01]  /*9400*/  HMMA.16816.F32.BF16 R180, R172, R178, R180 ;  /* 0x000000b2acb4723c */ /* 0x000fe200000418b4 */
[----:B------:R-:W-:Y:S04]  /*9410*/  LDSM.16.M88.4 R176, [R226+0x6000] ;  /* 0x00600000e2b0783b */ /* 0x000fe80000000200 */
[----:B------:R-:W1:Y:S03]  /*9420*/  LDSM.16.M88.4 R172, [R223+0xe000] ;  /* 0x00e00000dfac783b */ /* 0x000e660000000200 */
[C---:B-----5:R-:W-:Y:S08]  /*9430*/  HMMA.16816.F32.BF16 R24, R192.reuse, R168, R24 ;  /* 0x000000a8c018723c */ /* 0x060ff00000041818 */
[C---:B------:R-:W-:Y:S01]  /*9440*/  HMMA.16816.F32.BF16 R20, R192.reuse, R170, R20 ;  /* 0x000000aac014723c */ /* 0x040fe20000041814 */
[----:B------:R-:W5:Y:S07]  /*9450*/  LDSM.16.M88.4 R168, [R223+0xe800] ;  /* 0x00e80000dfa8783b */ /* 0x000f6e0000000200 */
        /* <DEDUP_REMOVED lines=13> */
[C---:B-----5:R-:W-:Y:S08]  /*9530*/  HMMA.16816.F32.BF16 R16, R176.reuse, R168, R16 ;  /* 0x000000a8b010723c */ /* 0x060ff00000041810 */
[C---:B------:R-:W-:Y:S01]  /*9540*/  HMMA.16816.F32.BF16 R12, R176.reuse, R170, R12 ;  /* 0x000000aab00c723c */ /* 0x040fe2000004180c */
[----:B------:R-:W4:Y:S07]  /*9550*/  LDSM.16.M88.4 R168, [R216+0x6000] ;  /* 0x00600000d8a8783b */ /* 0x000f2e0000000200 */
[C---:B--2---:R-:W-:Y:S08]  /*9560*/  HMMA.16816.F32.BF16 R8, R176.reuse, R32, R8 ;  /* 0x00000020b008723c */ /* 0x044ff00000041808 */
[----:B------:R-:W-:Y:S01]  /*9570*/  HMMA.16816.F32.BF16 R4, R176, R34, R4 ;  /* 0x00000022b004723c */ /* 0x000fe20000041804 */
[----:B------:R-:W2:Y:S01]  /*9580*/  LDSM.16.M88.4 R32, [R216+0x6800] ;  /* 0x00680000d820783b */ /* 0x000ea20000000200 */
[----:B------:R-:W-:-:S06]  /*9590*/  DEPBAR.LE SB0, 0x0 ;  /* 0x000080000000791a */ /* 0x000fcc0000000000 */
[C---:B---3--:R-:W-:Y:S08]  /*95a0*/  HMMA.16816.F32.BF16 R184, R176.reuse, R28, R184 ;  /* 0x0000001cb0b8723c */ /* 0x048ff000000418b8 */
[----:B------:R-:W-:Y:S08]  /*95b0*/  HMMA.16816.F32.BF16 R180, R176, R30, R180 ;  /* 0x0000001eb0b4723c */ /* 0x000ff000000418b4 */
[C---:B-1----:R-:W-:Y:S08]  /*95c0*/  HMMA.16816.F32.BF16 R8, R172.reuse, R192, R8 ;  /* 0x000000c0ac08723c */ /* 0x042ff00000041808 */
[C---:B----4-:R-:W-:Y:S08]  /*95d0*/  HMMA.16816.F32.BF16 R24, R172.reuse, R168, R24 ;  /* 0x000000a8ac18723c */ /* 0x050ff00000041818 */
[C---:B------:R-:W-:Y:S08]  /*95e0*/  HMMA.16816.F32.BF16 R20, R172.reuse, R170, R20 ;  /* 0x000000aaac14723c */ /* 0x040ff00000041814 */
[C---:B--2---:R-:W-:Y:S08]  /*95f0*/  HMMA.16816.F32.BF16 R16, R172.reuse, R32, R16 ;  /* 0x00000020ac10723c */ /* 0x044ff00000041810 */
[C---:B------:R-:W-:Y:S08]  /*9600*/  HMMA.16816.F32.BF16 R12, R172.reuse, R34, R12 ;  /* 0x00000022ac0c723c */ /* 0x040ff0000004180c */
[C---:B------:R-:W-:Y:S08]  /*9610*/  HMMA.16816.F32.BF16 R4, R172.reuse, R194, R4 ;  /* 0x000000c2ac04723c */ /* 0x040ff00000041804 */
[C---:B------:R-:W-:Y:S08]  /*9620*/  HMMA.16816.F32.BF16 R184, R172.reuse, R188, R184 ;  /* 0x000000bcacb8723c */ /* 0x040ff000000418b8 */
        /* <DEDUP_REMOVED lines=38> */
[----:B------:R-:W-:-:S02]  /*9890*/  IADD3 R29, P6, R3, UR17, RZ ;  /* 0x00000011031d7c10 */ /* 0x000fc4000ffde0ff */
        /* <DEDUP_REMOVED lines=96> */
.L_x_623:
[----:B------:R-:W-:Y:S05]  /*9ea0*/  BSYNC B0 ;  /* 0x0000000000007941 */ /* 0x000fea0003800000 */
.L_x_622:
[----:B------:R-:W0:Y:S02]  /*9eb0*/  LDGDEPBAR ;  /* 0x00000000000079af */ /* 0x000e240000000000 */
.L_x_621:
[----:B-1----:R-:W-:Y:S01]  /*9ec0*/  IMAD.U32 R32, RZ, RZ, UR34 ;  /* 0x00000022ff207e24 */ /* 0x002fe2000f8e00ff */
[----:B------:R-:W-:Y:S01]  /*9ed0*/  USHF.L.U32 UR4, UR34, 0x1, URZ ;  /* 0x0000000122047899 */ /* 0x000fe2000800063f */
[----:B------:R-:W-:-:S04]  /*9ee0*/  IMAD.WIDE.U32 R168, R196, -0x326172a9, RZ ;  /* 0xcd9e8d57c4a87825 */ /* 0x000fc800078e00ff */
[----:B------:R-:W-:Y:S02]  /*9ef0*/  IMAD R32, R32, 0x40, R243 ;  /* 0x0000004020207824 */ /* 0x000fe400078e02f3 */
[----:B------:R-:W-:-:S03]  /*9f00*/  IMAD.WIDE.U32 R248, R165, -0x2daee0ad, RZ ;  /* 0xd2511f53a5f87825 */ /* 0x000fc600078e00ff */
        /* <DEDUP_REMOVED lines=15> */
[----:B------:R-:W-:Y:S02]  /*a000*/  FSEL R3, R26, -INF , !P3 ;  /* 0xff8000001a037808 */ /* 0x000fe40005800000 */
[----:B------:R-:W-:Y:S02]  /*a010*/  FSEL R33, R25, -INF , !P6 ;  /* 0xff80000019217808 */ /* 0x000fe40007000000 */
[----:B------:R-:W-:-:S02]  /*a020*/  ISETP.GE.AND P3, PT, R28, R241, PT ;  /* 0x000000f11c00720c */ /* 0x000fc40003f66270 */
[----:B------:R-:W-:Y:S02]  /*a030*/  ISETP.GE.AND P6, PT, R28, R235, PT ;  /* 0x000000eb1c00720c */ /* 0x000fe40003fc6270 */
[----:B------:R-:W-:Y:S02]  /*a040*/  IADD3 R29, R32, 0x9, RZ ;  /* 0x00000009201d7810 */ /* 0x000fe40007ffe0ff */
[----:B------:R-:W-:Y:S02]  /*a050*/  FSEL R31, R24, -INF , !P0 ;  /* 0xff800000181f7808 */ /* 0x000fe40004000000 */
[----:B------:R-:W-:Y:S02]  /*a060*/  IADD3 R24, R32, 0x11, RZ ;  /* 0x0000001120187810 */ /* 0x000fe40007ffe0ff */
[C---:B------:R-:W-:Y:S02]  /*a070*/  ISETP.LT.OR P3, PT, R28.reuse, R242, P3 ;  /* 0x000000f21c00720c */ /* 0x040fe40001f61670 */
[----:B------:R-:W-:-:S02]  /*a080*/  ISETP.LT.OR P6, PT, R28, R240, P6 ;  /* 0x000000f01c00720c */ /* 0x000fc400037c1670 */
[----:B------:R-:W-:Y:S02]  /*a090*/  IADD3 R26, R32, 0x18, RZ ;  /* 0x00000018201a7810 */ /* 0x000fe40007ffe0ff */
[----:B------:R-:W-:Y:S02]  /*a0a0*/  ISETP.GE.AND P4, PT, R29, R241, PT ;  /* 0x000000f11d00720c */ /* 0x000fe40003f86270 */
[----:B------:R-:W-:Y:S02]  /*a0b0*/  FSEL R28, R27, -INF , !P2 ;  /* 0xff8000001b1c7808 */ /* 0x000fe40005000000 */
[----:B------:R-:W-:Y:S02]  /*a0c0*/  FSEL R25, R20, -INF , !P5 ;  /* 0xff80000014197808 */ /* 0x000fe40006800000 */
[----:B------:R-:W-:Y:S02]  /*a0d0*/  ISETP.GE.AND P0, PT, R29, R235, PT ;  /* 0x000000eb1d00720c */ /* 0x000fe40003f06270 */
[----:B------:R-:W-:-:S02]  /*a0e0*/  ISETP.GE.AND P2, PT, R24, R241, PT ;  /* 0x000000f11800720c */ /* 0x000fc40003f46270 */
[----:B------:R-:W-:Y:S02]  /*a0f0*/  ISETP.GE.AND P5, PT, R24, R235, PT ;  /* 0x000000eb1800720c */ /* 0x000fe40003fa6270 */
[----:B------:R-:W-:Y:S02]  /*a100*/  FSEL R30, R22, -INF , !P1 ;  /* 0xff800000161e7808 */ /* 0x000fe40004800000 */
[----:B------:R-:W-:Y:S02]  /*a110*/  ISETP.GE.AND P1, PT, R26, R241, PT ;  /* 0x000000f11a00720c */ /* 0x000fe40003f26270 */
[C---:B------:R-:W-:Y:S02]  /*a120*/  ISETP.LT.OR P4, PT, R29.reuse, R242, P4 ;  /* 0x000000f21d00720c */ /* 0x040fe40002781670 */
[----:B------:R-:W-:Y:S02]  /*a130*/  ISETP.LT.OR P0, PT, R29, R240, P0 ;  /* 0x000000f01d00720c */ /* 0x000fe40000701670 */
[----:B------:R-:W-:-:S02]  /*a140*/  ISETP.LT.OR P2, PT, R24, R242, P2 ;  /* 0x000000f21800720c */ /* 0x000fc40001741670 */
[----:B------:R-:W-:Y:S02]  /*a150*/  ISETP.LT.OR P5, PT, R24, R240, P5 ;  /* 0x000000f01800720c */ /* 0x000fe40002fa1670 */
[----:B------:R-:W-:Y:S02]  /*a160*/  IADD3 R24, R32, 0x19, RZ ;  /* 0x0000001920187810 */ /* 0x000fe40007ffe0ff */
[----:B------:R-:W-:Y:S02]  /*a170*/  ISETP.LT.OR P1, PT, R26, R242, P1 ;  /* 0x000000f21a00720c */ /* 0x000fe40000f21670 */
[----:B------:R-:W-:Y:S02]  /*a180*/  FSEL R29, R21, -INF , !P4 ;  /* 0xff800000151d7808 */ /* 0x000fe40006000000 */
[----:B------:R-:W-:Y:S02]  /*a190*/  FSEL R188, R23, -INF , !P0 ;  /* 0xff80000017bc7808 */ /* 0x000fe40004000000 */
[----:B------:R-:W-:-:S02]  /*a1a0*/  IADD3 R20, R32, 0x20, RZ ;  /* 0x0000002020147810 */ /* 0x000fc40007ffe0ff */
[----:B------:R-:W-:Y:S02]  /*a1b0*/  FSEL R21, R16, -INF , !P3 ;  /* 0xff80000010157808 */ /* 0x000fe40005800000 */
[----:B------:R-:W-:Y:S02]  /*a1c0*/  ISETP.GE.AND P4, PT, R26, R235, PT ;  /* 0x000000eb1a00720c */ /* 0x000fe40003f86270 */
[C---:B------:R-:W-:Y:S02]  /*a1d0*/  ISETP.GE.AND P0, PT, R24.reuse, R241, PT ;  /* 0x000000f11800720c */ /* 0x040fe40003f06270 */
[----:B------:R-:W-:Y:S02]  /*a1e0*/  ISETP.GE.AND P3, PT, R24, R235, PT ;  /* 0x000000eb1800720c */ /* 0x000fe40003f66270 */
[----:B------:R-:W-:Y:S02]  /*a1f0*/  FSEL R23, R17, -INF , !P2 ;  /* 0xff80000011177808 */ /* 0x000fe40005000000 */
[----:B------:R-:W-:-:S02]  /*a200*/  FSEL R17, R12, -INF , !P1 ;  /* 0xff8000000c117808 */ /* 0x000fc40004800000 */
[----:B------:R-:W-:Y:S02]  /*a210*/  FSEL R22, R18, -INF , !P6 ;  /* 0xff80000012167808 */ /* 0x000fe40007000000 */
[----:B------:R-:W-:Y:S02]  /*a220*/  FMNMX.FTZ R12, R2, R31, !PT ;  /* 0x0000001f020c7209 */ /* 0x000fe40007810000 */
[C---:B------:R-:W-:Y:S02]  /*a230*/  ISETP.GE.AND P6, PT, R20.reuse, R241, PT ;  /* 0x000000f11400720c */ /* 0x040fe40003fc6270 */
[----:B------:R-:W-:Y:S02]  /*a240*/  ISETP.GE.AND P2, PT, R20, R235, PT ;  /* 0x000000eb1400720c */ /* 0x000fe40003f46270 */
[----:B------:R-:W-:Y:S02]  /*a250*/  ISETP.LT.OR P4, PT, R26, R240, P4 ;  /* 0x000000f01a00720c */ /* 0x000fe40002781670 */
[----:B------:R-:W-:-:S02]  /*a260*/  ISETP.LT.OR P0, PT, R24, R242, P0 ;  /* 0x000000f21800720c */ /* 0x000fc40000701670 */
[----:B------:R-:W-:Y:S02]  /*a270*/  ISETP.LT.OR P3, PT, R24, R240, P3 ;  /* 0x000000f01800720c */ /* 0x000fe40001f61670 */
[----:B------:R-:W-:Y:S02]  /*a280*/  IADD3 R24, R32, 0x28, RZ ;  /* 0x0000002820187810 */ /* 0x000fe40007ffe0ff */
[----:B------:R-:W-:Y:S02]  /*a290*/  FMNMX.FTZ R12, R33, R12, !PT ;  /* 0x0000000c210c7209 */ /* 0x000fe40007810000 */
[C---:B------:R-:W-:Y:S02]  /*a2a0*/  ISETP.LT.OR P6, PT, R20.reuse, R242, P6 ;  /* 0x000000f21400720c */ /* 0x040fe400037c1670 */
[----:B------:R-:W-:Y:S02]  /*a2b0*/  ISETP.LT.OR P2, PT, R20, R240, P2 ;  /* 0x000000f01400720c */ /* 0x000fe40001741670 */
[----:B------:R-:W-:-:S02]  /*a2c0*/  FSEL R16, R19, -INF , !P5 ;  /* 0xff80000013107808 */ /* 0x000fc40006800000 */
[----:B------:R-:W-:Y:S02]  /*a2d0*/  FSEL R20, R14, -INF , !P4 ;  /* 0xff8000000e147808 */ /* 0x000fe40006000000 */
[----:B------:R-:W-:Y:S02]  /*a2e0*/  FSEL R19, R13, -INF , !P0 ;  /* 0xff8000000d137808 */ /* 0x000fe40004000000 */
[C---:B------:R-:W-:Y:S02]  /*a2f0*/  ISETP.GE.AND P4, PT, R24.reuse, R241, PT ;  /* 0x000000f11800720c */ /* 0x040fe40003f86270 */
[----:B------:R-:W-:Y:S02]  /*a300*/  ISETP.GE.AND P0, PT, R24, R235, PT ;  /* 0x000000eb1800720c */ /* 0x000fe40003f06270 */
[----:B------:R-:W-:Y:S02]  /*a310*/  FMNMX.FTZ R12, R25, R12, !PT ;  /* 0x0000000c190c7209 */ /* 0x000fe40007810000 */
[----:B------:R-:W-:-:S02]  /*a320*/  IADD3 R18, R32, 0x21, RZ ;  /* 0x0000002120127810 */ /* 0x000fc40007ffe0ff */
[C---:B------:R-:W-:Y:S02]  /*a330*/  ISETP.LT.OR P4, PT, R24.reuse, R242, P4 ;  /* 0x000000f21800720c */ /* 0x040fe40002781670 */
[----:B------:R-:W-:Y:S02]  /*a340*/  ISETP.LT.OR P0, PT, R24, R240, P0 ;  /* 0x000000f01800720c */ /* 0x000fe40000701670 */
[----:B------:R-:W-:Y:S02]  /*a350*/  FMNMX.FTZ R24, R29, R12, !PT ;  /* 0x0000000c1d187209 */ /* 0x000fe40007810000 */
[C---:B------:R-:W-:Y:S02]  /*a360*/  ISETP.GE.AND P5, PT, R18.reuse, R241, PT ;  /* 0x000000f11200720c */ /* 0x040fe40003fa6270 */
[----:B------:R-:W-:Y:S02]  /*a370*/  ISETP.GE.AND P1, PT, R18, R235, PT ;  /* 0x000000eb1200720c */ /* 0x000fe40003f26270 */
[----:B------:R-:W-:-:S02]  /*a380*/  FMNMX.FTZ R24, R21, R24, !PT ;  /* 0x0000001815187209 */ /* 0x000fc40007810000 */
[C---:B------:R-:W-:Y:S02]  /*a390*/  ISETP.LT.OR P5, PT, R18.reuse, R242, P5 ;  /* 0x000000f21200720c */ /* 0x040fe40002fa1670 */
[----:B------:R-:W-:Y:S02]  /*a3a0*/  ISETP.LT.OR P1, PT, R18, R240, P1 ;  /* 0x000000f01200720c */ /* 0x000fe40000f21670 */
[----:B------:R-:W-:Y:S02]  /*a3b0*/  FSEL R18, R15, -INF , !P3 ;  /* 0xff8000000f127808 */ /* 0x000fe40005800000 */
[----:B------:R-:W-:Y:S02]  /*a3c0*/  IADD3 R15, R32, 0x29, RZ ;  /* 0x00000029200f7810 */ /* 0x000fe40007ffe0ff */
[----:B------:R-:W-:Y:S02]  /*a3d0*/  FMNMX.FTZ R24, R23, R24, !PT ;  /* 0x0000001817187209 */ /* 0x000fe40007810000 */
[----:B------:R-:W-:-:S02]  /*a3e0*/  FSEL R193, R8, -INF , !P6 ;  /* 0xff80000008c17808 */ /* 0x000fc40007000000 */
[----:B------:R-:W-:Y:S02]  /*a3f0*/  ISETP.GE.AND P3, PT, R15, R241, PT ;  /* 0x000000f10f00720c */ /* 0x000fe40003f66270 */
[----:B------:R-:W-:Y:S02]  /*a400*/  FSEL R195, R9, -INF , !P5 ;  /* 0xff80000009c37808 */ /* 0x000fe40006800000 */
[----:B------:R-:W-:Y:S02]  /*a410*/  FMNMX.FTZ R8, R17, R24, !PT ;  /* 0x0000001811087209 */ /* 0x000fe40007810000 */
[----:B------:R-:W-:Y:S02]  /*a420*/  FMNMX.FTZ R9, R0, R3, !PT ;  /* 0x0000000300097209 */ /* 0x000fe40007810000 */
[----:B------:R-:W-:Y:S02]  /*a430*/  ISETP.LT.OR P3, PT, R15, R242, P3 ;  /* 0x000000f20f00720c */ /* 0x000fe40001f61670 */
[----:B------:R-:W-:-:S02]  /*a440*/  FMNMX.FTZ R8, R19, R8, !PT ;  /* 0x0000000813087209 */ /* 0x000fc40007810000 */
[----:B------:R-:W-:Y:S02]  /*a450*/  FMNMX.FTZ R9, R28, R9, !PT ;  /* 0x000000091c097209 */ /* 0x000fe40007810000 */
[----:B------:R-:W-:Y:S02]  /*a460*/  IADD3 R14, R32, 0x30, RZ ;  /* 0x00000030200e7810 */ /* 0x000fe40007ffe0ff */
[----:B------:R-:W-:Y:S02]  /*a470*/  FMNMX.FTZ R8, R193, R8, !PT ;  /* 0x00000008c1087209 */ /* 0x000fe40007810000 */
[----:B------:R-:W-:Y:S02]  /*a480*/  FSEL R189, R5, -INF , !P3 ;  /* 0xff80000005bd7808 */ /* 0x000fe40005800000 */
[----:B------:R-:W-:Y:S02]  /*a490*/  FMNMX.FTZ R5, R30, R9, !PT ;  /* 0x000000091e057209 */ /* 0x000fe40007810000 */
[----:B------:R-:W-:-:S02]  /*a4a0*/  FSEL R191, R4, -INF , !P4 ;  /* 0xff80000004bf7808 */ /* 0x000fc40006000000 */
[----:B------:R-:W-:Y:S02]  /*a4b0*/  IADD3 R13, R32, 0x31, RZ ;  /* 0x00000031200d7810 */ /* 0x000fe40007ffe0ff */
[----:B------:R-:W-:Y:S02]  /*a4c0*/  ISETP.GE.AND P6, PT, R14, R241, PT ;  /* 0x000000f10e00720c */ /* 0x000fe40003fc6270 */
[----:B------:R-:W-:Y:S02]  /*a4d0*/  FMNMX.FTZ R4, R195, R8, !PT ;  /* 0x00000008c3047209 */ /* 0x000fe40007810000 */
[----:B------:R-:W-:Y:S02]  /*a4e0*/  FMNMX.FTZ R5, R188, R5, !PT ;  /* 0x00000005bc057209 */ /* 0x000fe40007810000 */
[----:B------:R-:W-:Y:S02]  /*a4f0*/  IADD3 R12, R32, 0x38, RZ ;  /* 0x00000038200c7810 */ /* 0x000fe40007ffe0ff */
[----:B------:R-:W-:-:S02]  /*a500*/  ISETP.GE.AND P5, PT, R13, R241, PT ;  /* 0x000000f10d00720c */ /* 0x000fc40003fa6270 */
[----:B------:R-:W-:Y:S02]  /*a510*/  ISETP.LT.OR P6, PT, R14, R242, P6 ;  /* 0x000000f20e00720c */ /* 0x000fe400037c1670 */
[----:B------:R-:W-:Y:S02]  /*a520*/  FMNMX.FTZ R4, R191, R4, !PT ;  /* 0x00000004bf047209 */ /* 0x000fe40007810000 */
[----:B------:R-:W-:Y:S02]  /*a530*/  FMNMX.FTZ R5, R22, R5, !PT ;  /* 0x0000000516057209 */ /* 0x000fe40007810000 */
[----:B------:R-:W-:Y:S02]  /*a540*/  IADD3 R32, R32, 0x39, RZ ;  /* 0x0000003920207810 */ /* 0x000fe40007ffe0ff */
[----:B------:R-:W-:Y:S02]  /*a550*/  ISETP.GE.AND P4, PT, R12, R241, PT ;  /* 0x000000f10c00720c */ /* 0x000fe40003f86270 */
[----:B------:R-:W-:-:S02]  /*a560*/  ISETP.LT.OR P5, PT, R13, R242, P5 ;  /* 0x000000f20d00720c */ /* 0x000fc40002fa1670 */
[----:B------:R-:W-:Y:S02]  /*a570*/  FSEL R175, R184, -INF , !P6 ;  /* 0xff800000b8af7808 */ /* 0x000fe40007000000 */
[----:B------:R-:W-:Y:S02]  /*a580*/  FMNMX.FTZ R4, R189, R4, !PT ;  /* 0x00000004bd047209 */ /* 0x000fe40007810000 */
[----:B------:R-:W-:Y:S02]  /*a590*/  FMNMX.FTZ R5, R16, R5, !PT ;  /* 0x0000000510057209 */ /* 0x000fe40007810000 */
[----:B------:R-:W-:Y:S02]  /*a5a0*/  ISETP.GE.AND P3, PT, R32, R241, PT ;  /* 0x000000f12000720c */ /* 0x000fe40003f66270 */
[----:B------:R-:W-:Y:S02]  /*a5b0*/  ISETP.LT.OR P4, PT, R12, R242, P4 ;  /* 0x000000f20c00720c */ /* 0x000fe40002781670 */
[----:B------:R-:W-:-:S02]  /*a5c0*/  FSEL R176, R185, -INF , !P5 ;  /* 0xff800000b9b07808 */ /* 0x000fc40006800000 */
[----:B------:R-:W-:Y:S02]  /*a5d0*/  FMNMX.FTZ R9, R175, R4, !PT ;  /* 0x00000004af097209 */ /* 0x000fe40007810000 */
[----:B------:R-:W-:Y:S02]  /*a5e0*/  FMNMX.FTZ R5, R20, R5, !PT ;  /* 0x0000000514057209 */ /* 0x000fe40007810000 */
[----:B------:R-:W-:Y:S02]  /*a5f0*/  ISETP.LT.OR P3, PT, R32, R242, P3 ;  /* 0x000000f22000720c */ /* 0x000fe40001f61670 */
[----:B------:R-:W-:Y:S02]  /*a600*/  FSEL R177, R180, -INF , !P4 ;  /* 0xff800000b4b17808 */ /* 0x000fe40006000000 */
[----:B------:R-:W-:Y:S02]  /*a610*/  FMNMX.FTZ R4, R176, R9, !PT ;  /* 0x00000009b0047209 */ /* 0x000fe40007810000 */
[----:B------:R-:W-:-:S02]  /*a620*/  FSEL R246, R10, -INF , !P2 ;  /* 0xff8000000af67808 */ /* 0x000fc40005000000 */
[----:B------:R-:W-:Y:S02]  /*a630*/  FMNMX.FTZ R5, R18, R5, !PT ;  /* 0x0000000512057209 */ /* 0x000fe40007810000 */
[----:B------:R-:W-:Y:S02]  /*a640*/  FSEL R179, R181, -INF , !P3 ;  /* 0xff800000b5b37808 */ /* 0x000fe40005800000 */
[----:B------:R-:W-:Y:S02]  /*a650*/  FMNMX.FTZ R4, R177, R4, !PT ;  /* 0x00000004b1047209 */ /* 0x000fe40007810000 */
[----:B------:R-:W-:Y:S02]  /*a660*/  ISETP.GE.AND P2, PT, R15, R235, PT ;  /* 0x000000eb0f00720c */ /* 0x000fe40003f46270 */
[----:B------:R-:W-:Y:S02]  /*a670*/  FSEL R202, R11, -INF , !P1 ;  /* 0xff8000000bca7808 */ /* 0x000fe40004800000 */
[----:B------:R-:W-:-:S02]  /*a680*/  FMNMX.FTZ R5, R246, R5, !PT ;  /* 0x00000005f6057209 */ /* 0x000fc40007810000 */
[----:B------:R-:W-:Y:S02]  /*a690*/  FMNMX.FTZ R4, R179, R4, !PT ;  /* 0x00000004b3047209 */ /* 0x000fe40007810000 */
[-C--:B------:R-:W-:Y:S02]  /*a6a0*/  ISETP.LT.OR P2, PT, R15, R240.reuse, P2 ;  /* 0x000000f00f00720c */ /* 0x080fe40001741670 */
[----:B------:R-:W-:Y:S02]  /*a6b0*/  ISETP.GE.AND P1, PT, R14, R235, PT ;  /* 0x000000eb0e00720c */ /* 0x000fe40003f26270 */
[----:B------:R-:W-:Y:S02]  /*a6c0*/  FSEL R192, R6, -INF , !P0 ;  /* 0xff80000006c07808 */ /* 0x000fe40004000000 */
[----:B------:R-:W-:Y:S02]  /*a6d0*/  FMNMX.FTZ R9, R202, R5, !PT ;  /* 0x00000005ca097209 */ /* 0x000fe40007810000 */
[----:B------:R-:W-:Y:S01]  /*a6e0*/  FSEL R194, R7, -INF , !P2 ;  /* 0xff80000007c27808 */ /* 0x000fe20005000000 */
[----:B------:R-:W1:Y:S01]  /*a6f0*/  SHFL.BFLY PT, R5, R4, 0x2, 0x1f ;  /* 0x0c401f0004057f89 */ /* 0x000e6200000e0000 */
[----:B------:R-:W-:-:S02]  /*a700*/  ISETP.LT.OR P1, PT, R14, R240, P1 ;  /* 0x000000f00e00720c */ /* 0x000fc40000f21670 */
[C---:B------:R-:W-:Y:S02]  /*a710*/  ISETP.GE.AND P0, PT, R13.reuse, R235, PT ;  /* 0x000000eb0d00720c */ /* 0x040fe40003f06270 */
[----:B------:R-:W-:Y:S02]  /*a720*/  FMNMX.FTZ R7, R192, R9, !PT ;  /* 0x00000009c0077209 */ /* 0x000fe40007810000 */
[----:B------:R-:W-:Y:S02]  /*a730*/  ISETP.GE.AND P2, PT, R12, R235, PT ;  /* 0x000000eb0c00720c */ /* 0x000fe40003f46270 */
[----:B------:R-:W-:Y:S02]  /*a740*/  ISETP.LT.OR P0, PT, R13, R240, P0 ;  /* 0x000000f00d00720c */ /* 0x000fe40000701670 */
[----:B------:R-:W-:Y:S02]  /*a750*/  FSEL R178, R186, -INF , !P1 ;  /* 0xff800000bab27808 */ /* 0x000fe40004800000 */
[----:B------:R-:W-:-:S02]  /*a760*/  FMNMX.FTZ R7, R194, R7, !PT ;  /* 0x00000007c2077209 */ /* 0x000fc40007810000 */
[-C--:B------:R-:W-:Y:S02]  /*a770*/  ISETP.LT.OR P2, PT, R12, R240.reuse, P2 ;  /* 0x000000f00c00720c */ /* 0x080fe40001741670 */
[----:B------:R-:W-:Y:S02]  /*a780*/  ISETP.GE.AND P1, PT, R32, R235, PT ;  /* 0x000000eb2000720c */ /* 0x000fe40003f26270 */
[----:B------:R-:W-:Y:S02]  /*a790*/  FSEL R180, R187, -INF , !P0 ;  /* 0xff800000bbb47808 */ /* 0x000fe40004000000 */
[----:B------:R-:W-:Y:S02]  /*a7a0*/  FMNMX.FTZ R7, R178, R7, !PT ;  /* 0x00000007b2077209 */ /* 0x000fe40007810000 */
[----:B------:R-:W-:Y:S02]  /*a7b0*/  ISETP.LT.OR P1, PT, R32, R240, P1 ;  /* 0x000000f02000720c */ /* 0x000fe40000f21670 */
[----:B------:R-:W-:-:S02]  /*a7c0*/  FSEL R172, R182, -INF , !P2 ;  /* 0xff800000b6ac7808 */ /* 0x000fc40005000000 */
[----:B------:R-:W-:Y:S02]  /*a7d0*/  FMNMX.FTZ R7, R180, R7, !PT ;  /* 0x00000007b4077209 */ /* 0x000fe40007810000 */
[----:B------:R-:W-:Y:S02]  /*a7e0*/  FSEL R174, R183, -INF , !P1 ;  /* 0xff800000b7ae7808 */ /* 0x000fe40004800000 */
[----:B------:R-:W-:Y:S02]  /*a7f0*/  FMNMX.FTZ R7, R172, R7, !PT ;  /* 0x00000007ac077209 */ /* 0x000fe40007810000 */
[----:B------:R-:W-:Y:S02]  /*a800*/  LOP3.LUT R6, R169, R197, RZ, 0x3c, !PT ;  /* 0x000000c5a9067212 */ /* 0x000fe400078e3cff */
[----:B------:R-:W-:Y:S02]  /*a810*/  FMNMX.FTZ R9, R174, R7, !PT ;  /* 0x00000007ae097209 */ /* 0x000fe40007810000 */
[----:B-1----:R-:W-:Y:S01]  /*a820*/  FMNMX.FTZ R7, R4, R5, !PT ;  /* 0x0000000504077209 */ /* 0x002fe20007810000 */
[----:B------:R-:W-:Y:S01]  /*a830*/  IMAD.U32 R5, RZ, RZ, UR4 ;  /* 0x00000004ff057e24 */ /* 0x000fe2000f8e00ff */
[----:B------:R-:W-:Y:S01]  /*a840*/  UIADD3 UR4, UR4, 0x1, URZ ;  /* 0x0000000104047890 */ /* 0x000fe2000fffe03f */
[----:B------:R-:W1:Y:S01]  /*a850*/  SHFL.BFLY PT, R4, R9, 0x2, 0x1f ;  /* 0x0c401f0009047f89 */ /* 0x000e6200000e0000 */
[----:B------:R-:W-:-:S02]  /*a860*/  IMAD.WIDE.U32 R34, R6, -0x2daee0ad, RZ ;  /* 0xd2511f5306227825 */ /* 0x000fc400078e00ff */
[----:B------:R-:W-:Y:S01]  /*a870*/  LOP3.LUT R5, R249, UR33, R5, 0x96, !PT ;  /* 0x00000021f9057c12 */ /* 0x000fe2000f8e9605 */
[----:B------:R-:W2:Y:S02]  /*a880*/  SHFL.BFLY PT, R170, R7, 0x1, 0x1f ;  /* 0x0c201f0007aa7f89 */ /* 0x000ea400000e0000 */
[----:B------:R-:W-:Y:S02]  /*a890*/  LOP3.LUT R248, R35, UR35, R248, 0x96, !PT ;  /* 0x0000002323f87c12 */ /* 0x000fe4000f8e96f8 */
[----:B------:R-:W-:-:S04]  /*a8a0*/  IMAD.WIDE.U32 R10, R5, -0x326172a9, RZ ;  /* 0xcd9e8d57050a7825 */ /* 0x000fc800078e00ff */
[----:B------:R-:W-:Y:S01]  /*a8b0*/  IMAD.WIDE.U32 R248, R248, -0x326172a9, RZ ;  /* 0xcd9e8d57f8f87825 */ /* 0x000fe200078e00ff */
[----:B------:R-:W-:-:S04]  /*a8c0*/  LOP3.LUT R5, R11, UR36, R168, 0x96, !PT ;  /* 0x000000240b057c12 */ /* 0x000fc8000f8e96a8 */
[----:B------:R-:W-:Y:S02]  /*a8d0*/  LOP3.LUT R8, R249, UR7, R10, 0x96, !PT ;  /* 0x00000007f9087c12 */ /* 0x000fe4000f8e960a */
[----:B-1----:R-:W-:-:S03]  /*a8e0*/  FMNMX.FTZ R4, R9, R4, !PT ;  /* 0x0000000409047209 */ /* 0x002fc60007810000 */
[----:B------:R-:W-:Y:S01]  /*a8f0*/  IMAD.WIDE.U32 R8, R8, -0x2daee0ad, RZ ;  /* 0xd2511f5308087825 */ /* 0x000fe200078e00ff */
[----:B--2---:R-:W-:Y:S01]  /*a900*/  FMNMX.FTZ R170, R7, R170, !PT ;  /* 0x000000aa07aa7209 */ /* 0x004fe20007810000 */
[----:B------:R-:W1:Y:S02]  /*a910*/  SHFL.BFLY PT, R169, R4, 0x1, 0x1f ;  /* 0x0c201f0004a97f89 */ /* 0x000e6400000e0000 */
[----:B------:R-:W-:Y:S01]  /*a920*/  IMAD.WIDE.U32 R6, R5, -0x2daee0ad, RZ ;  /* 0xd2511f5305067825 */ /* 0x000fe200078e00ff */
[----:B------:R-:W-:-:S03]  /*a930*/  FSETP.NEU.FTZ.AND P1, PT, R170, -INF , PT ;  /* 0xff800000aa00780b */ /* 0x000fc60003f3d000 */
[----:B------:R-:W-:Y:S01]  /*a940*/  FMUL.FTZ R182, R170, c[0x0][0x23c] ;  /* 0x00008f00aab67a20 */ /* 0x000fe20000410000 */
[----:B------:R-:W-:Y:S02]  /*a950*/  LOP3.LUT R5, R7, UR14, R34, 0x96, !PT ;  /* 0x0000000e07057c12 */ /* 0x000fe4000f8e9622 */
[----:B------:R-:W-:Y:S02]  /*a960*/  LOP3.LUT R6, R9, UR12, R6, 0x96, !PT ;  /* 0x0000000c09067c12 */ /* 0x000fe4000f8e9606 */
[----:B------:R-:W-:Y:S01]  /*a970*/  FSEL R182, R182, RZ, P1 ;  /* 0x000000ffb6b67208 */ /* 0x000fe20000800000 */
[----:B------:R-:W-:Y:S01]  /*a980*/  IMAD.WIDE.U32 R26, R5, -0x326172a9, RZ ;  /* 0xcd9e8d57051a7825 */ /* 0x000fe200078e00ff */
[----:B------:R-:W-:-:S03]  /*a990*/  FSEL R15, R170, RZ, P1 ;  /* 0x000000ffaa0f7208 */ /* 0x000fc60000800000 */
[----:B------:R-:W-:Y:S01]  /*a9a0*/  IMAD.WIDE.U32 R6, R6, -0x326172a9, RZ ;  /* 0xcd9e8d5706067825 */ /* 0x000fe200078e00ff */
[----:B------:R-:W-:-:S03]  /*a9b0*/  LOP3.LUT R5, R27, UR13, R248, 0x96, !PT ;  /* 0x0000000d1b057c12 */ /* 0x000fc6000f8e96f8 */
[----:B------:R-:W-:Y:S01]  /*a9c0*/  FFMA.FTZ R164, R33, c[0x0][0x23c], -R182 ;  /* 0x00008f0021a47a23 */ /* 0x000fe200000108b6 */
[----:B------:R-:W-:Y:S01]  /*a9d0*/  LOP3.LUT R26, R7, UR11, R26, 0x96, !PT ;  /* 0x0000000b071a7c12 */ /* 0x000fe2000f8e961a */
[----:B------:R-:W-:Y:S01]  /*a9e0*/  IMAD.WIDE.U32 R10, R5, -0x2daee0ad, RZ ;  /* 0xd2511f53050a7825 */ /* 0x000fe200078e00ff */
[----:B-1----:R-:W-:-:S03]  /*a9f0*/  FMNMX.FTZ R169, R4, R169, !PT ;  /* 0x000000a904a97209 */ /* 0x002fc60007810000 */
[----:B------:R-:W-:Y:S01]  /*aa00*/  IMAD.WIDE.U32 R26, R26, -0x2daee0ad, RZ ;  /* 0xd2511f531a1a7825 */ /* 0x000fe200078e00ff */
[----:B------:R-:W-:Y:S01]  /*aa10*/  LOP3.LUT R5, R11, UR10, R8, 0x96, !PT ;  /* 0x0000000a0b057c12 */ /* 0x000fe2000f8e9608 */
[----:B------:R-:W-:Y:S01]  /*aa20*/  MUFU.EX2 R164, R164 ;  /* 0x000000a400a47308 */ /* 0x000fe20000000800 */
[C---:B------:R-:W-:Y:S01]  /*aa30*/  FSETP.NEU.FTZ.AND P0, PT, R169.reuse, -INF , PT ;  /* 0xff800000a900780b */ /* 0x040fe20003f1d000 */
[----:B------:R-:W-:Y:S01]  /*aa40*/  FMUL.FTZ R173, R169, c[0x0][0x23c] ;  /* 0x00008f00a9ad7a20 */ /* 0x000fe20000410000 */
[----:B------:R-:W-:Y:S01]  /*aa50*/  LOP3.LUT R4, R27, UR8, R10, 0x96, !PT ;  /* 0x000000081b047c12 */ /* 0x000fe2000f8e960a */
[----:B------:R-:W-:Y:S01]  /*aa60*/  IMAD.WIDE.U32 R8, R5, -0x326172a9, RZ ;  /* 0xcd9e8d5705087825 */ /* 0x000fe200078e00ff */
[----:B------:R-:W-:Y:S02]  /*aa70*/  FSEL R11, R169, RZ, P0 ;  /* 0x000000ffa90b7208 */ /* 0x000fe40000000000 */
[----:B------:R-:W-:Y:S01]  /*aa80*/  FSEL R173, R173, RZ, P0 ;  /* 0x000000ffadad7208 */ /* 0x000fe20000000000 */
[----:B------:R-:W-:Y:S01]  /*aa90*/  IMAD.WIDE.U32 R12, R4, -0x326172a9, RZ ;  /* 0xcd9e8d57040c7825 */ /* 0x000fe200078e00ff */
[----:B------:R-:W-:-:S03]  /*aaa0*/  LOP3.LUT R24, R9, UR9, R6, 0x96, !PT ;  /* 0x0000000909187c12 */ /* 0x000fc6000f8e9606 */
[--C-:B------:R-:W-:Y:S01]  /*aab0*/  FFMA.FTZ R33, R3, c[0x0][0x23c], -R173.reuse ;  /* 0x00008f0003217a23 */ /* 0x100fe200000108ad */
[----:B------:R-:W-:Y:S01]  /*aac0*/  LOP3.LUT R4, R13, UR6, R8, 0x96, !PT ;  /* 0x000000060d047c12 */ /* 0x000fe2000f8e9608 */
[--C-:B------:R-:W-:Y:S01]  /*aad0*/  FFMA.FTZ R32, R30, c[0x0][0x23c], -R173.reuse ;  /* 0x00008f001e207a23 */ /* 0x100fe200000108ad */
[--C-:B------:R-:W-:Y:S01]  /*aae0*/  SHF.R.U32.HI R8, RZ, 0x10, R12.reuse ;  /* 0x00000010ff087819 */ /* 0x100fe2000001160c */
[--C-:B------:R-:W-:Y:S01]  /*aaf0*/  FFMA.FTZ R3, R188, c[0x0][0x23c], -R173.reuse ;  /* 0x00008f00bc037a23 */ /* 0x100fe200000108ad */
[----:B------:R-:W-:Y:S01]  /*ab00*/  SHF.R.U32.HI R7, RZ, 0x18, R12 ;  /* 0x00000018ff077819 */ /* 0x000fe2000001160c */
[--C-:B------:R-:W-:Y:S01]  /*ab10*/  FFMA.FTZ R168, R31, c[0x0][0x23c], -R182.reuse ;  /* 0x00008f001fa87a23 */ /* 0x100fe200000108b6 */
[----:B------:R-:W-:Y:S01]  /*ab20*/  MUFU.EX2 R33, R33 ;  /* 0x0000002100217308 */ /* 0x000fe20000000800 */
[--C-:B------:R-:W-:Y:S01]  /*ab30*/  FFMA.FTZ R35, R25, c[0x0][0x23c], -R182.reuse ;  /* 0x00008f0019237a23 */ /* 0x100fe200000108b6 */
[----:B------:R-:W-:Y:S01]  /*ab40*/  LOP3.LUT R8, R8, 0xff, RZ, 0xc0, !PT ;  /* 0x000000ff08087812 */ /* 0x000fe200078ec0ff */
[----:B------:R-:W-:Y:S01]  /*ab50*/  FFMA.FTZ R34, R29, c[0x0][0x23c], -R182 ;  /* 0x00008f001d227a23 */ /* 0x000fe200000108b6 */
[----:B------:R-:W-:Y:S01]  /*ab60*/  SHF.R.U32.HI R5, RZ, 0x10, R4 ;  /* 0x00000010ff057819 */ /* 0x000fe20000011604 */
[----:B------:R-:W-:Y:S01]  /*ab70*/  FFMA.FTZ R28, R28, c[0x0][0x23c], -R173 ;  /* 0x00008f001c1c7a23 */ /* 0x000fe200000108ad */
[----:B------:R-:W-:Y:S01]  /*ab80*/  LOP3.LUT R6, R4, 0xffff, RZ, 0xc0, !PT ;  /* 0x0000ffff04067812 */ /* 0x000fe200078ec0ff */
[----:B------:R-:W-:Y:S01]  /*ab90*/  FADD.FTZ R15, R2, -R15 ;  /* 0x8000000f020f7221 */ /* 0x000fe20000010000 */
[----:B------:R-:W-:Y:S01]  /*aba0*/  MUFU.EX2 R32, R32 ;  /* 0x0000002000207308 */ /* 0x000fe20000000800 */
[----:B------:R-:W-:Y:S01]  /*abb0*/  FADD.FTZ R2, R0, -R11 ;  /* 0x8000000b00027221 */ /* 0x000fe20000010000 */
[----:B------:R-:W-:Y:S01]  /*abc0*/  LOP3.LUT R10, R12, 0xffff, RZ, 0xc0, !PT ;  /* 0x0000ffff0c0a7812 */ /* 0x000fe200078ec0ff */
[----:B------:R-:W-:Y:S01]  /*abd0*/  FMUL.FTZ R171, R15, c[0x0][0x23c] ;  /* 0x00008f000fab7a20 */ /* 0x000fe20000410000 */
[----:B------:R-:W-:Y:S01]  /*abe0*/  LOP3.LUT R13, R4, 0xff, RZ, 0xc0, !PT ;  /* 0x000000ff040d7812 */ /* 0x000fe200078ec0ff */
[----:B------:R-:W-:Y:S01]  /*abf0*/  FMUL.FTZ R2, R2, c[0x0][0x23c] ;  /* 0x00008f0002027a20 */ /* 0x000fe20000410000 */
[----:B------:R-:W-:Y:S01]  /*ac00*/  PRMT R7, R8, 0x5410, R7 ;  /* 0x0000541008077816 */ /* 0x000fe20000000007 */
[----:B------:R-:W-:Y:S01]  /*ac10*/  FFMA.FTZ R181, R17, c[0x0][0x23c], -R182 ;  /* 0x00008f0011b57a23 */ /* 0x000fe200000108b6 */
[----:B------:R-:W1:Y:S01]  /*ac20*/  MUFU.EX2 R3, R3 ;  /* 0x0000000300037308 */ /* 0x000e620000000800 */
[----:B------:R-:W-:Y:S01]  /*ac30*/  SHF.R.U32.HI R4, RZ, 0x18, R4 ;  /* 0x00000018ff047819 */ /* 0x000fe20000011604 */
[----:B------:R-:W-:Y:S01]  /*ac40*/  FFMA.FTZ R186, R19, c[0x0][0x23c], -R182 ;  /* 0x00008f0013ba7a23 */ /* 0x000fe200000108b6 */
[----:B------:R-:W-:Y:S01]  /*ac50*/  LOP3.LUT R5, R5, 0xff, RZ, 0xc0, !PT ;  /* 0x000000ff05057812 */ /* 0x000fe200078ec0ff */
[--C-:B------:R-:W-:Y:S01]  /*ac60*/  HSET2.LE.AND R7, R7, R250.reuse, PT ;  /* 0x000000fa07077233 */ /* 0x100fe20003803000 */
[----:B------:R-:W-:Y:S01]  /*ac70*/  SHF.R.U32.HI R6, RZ, 0x8, R6 ;  /* 0x00000008ff067819 */ /* 0x000fe20000011606 */
[----:B------:R-:W-:Y:S01]  /*ac80*/  IMAD.WIDE.U32 R24, R24, -0x2daee0ad, RZ ;  /* 0xd2511f5318187825 */ /* 0x000fe200078e00ff */
[----:B------:R-:W-:Y:S01]  /*ac90*/  LOP3.LUT R9, R12, 0xff, RZ, 0xc0, !PT ;  /* 0x000000ff0c097812 */ /* 0x000fe200078ec0ff */
[----:B------:R-:W2:Y:S01]  /*aca0*/  MUFU.EX2 R168, R168 ;  /* 0x000000a800a87308 */ /* 0x000ea20000000800 */
[----:B------:R-:W-:Y:S01]  /*acb0*/  SHF.R.U32.HI R10, RZ, 0x8, R10 ;  /* 0x00000008ff0a7819 */ /* 0x000fe2000001160a */
[----:B------:R-:W-:Y:S01]  /*acc0*/  FFMA.FTZ R184, R21, c[0x0][0x23c], -R182 ;  /* 0x00008f0015b87a23 */ /* 0x000fe200000108b6 */
[----:B------:R-:W-:Y:S01]  /*acd0*/  PRMT R5, R5, 0x5410, R4 ;  /* 0x0000541005057816 */ /* 0x000fe20000000004 */
[----:B------:R-:W-:Y:S01]  /*ace0*/  FFMA.FTZ R183, R23, c[0x0][0x23c], -R182 ;  /* 0x00008f0017b77a23 */ /* 0x000fe200000108b6 */
[----:B------:R-:W-:Y:S01]  /*acf0*/  PRMT R13, R13, 0x5410, R6 ;  /* 0x000054100d0d7816 */ /* 0x000fe20000000006 */
[--C-:B------:R-:W-:Y:S01]  /*ad00*/  FFMA.FTZ R185, R22, c[0x0][0x23c], -R173.reuse ;  /* 0x00008f0016b97a23 */ /* 0x100fe200000108ad */
[----:B------:R-:W-:Y:S01]  /*ad10*/  PRMT R9, R9, 0x5410, R10 ;  /* 0x0000541009097816 */ /* 0x000fe2000000000a */
[----:B------:R-:W-:Y:S01]  /*ad20*/  MUFU.EX2 R35, R35 ;  /* 0x0000002300237308 */ /* 0x000fe20000000800 */
[----:B-1----:R-:W-:Y:S01]  /*ad30*/  F2FP.BF16.PACK_AB R4, R3, R32 ;  /* 0x000000200304723e */ /* 0x002fe200000010ff */
[--C-:B------:R-:W-:Y:S01]  /*ad40*/  HSET2.LE.AND R5, R5, R250.reuse, PT ;  /* 0x000000fa05057233 */ /* 0x100fe20003803000 */
[--C-:B------:R-:W-:Y:S01]  /*ad50*/  FFMA.FTZ R188, R20, c[0x0][0x23c], -R173.reuse ;  /* 0x00008f0014bc7a23 */ /* 0x100fe200000108ad */
[--C-:B------:R-:W-:Y:S01]  /*ad60*/  HSET2.LE.AND R6, R9, R250.reuse, PT ;  /* 0x000000fa09067233 */ /* 0x100fe20003803000 */
[----:B------:R-:W-:Y:S01]  /*ad70*/  LOP3.LUT R7, R7, R4, RZ, 0xc0, !PT ;  /* 0x0000000407077212 */ /* 0x000fe200078ec0ff */
[----:B------:R-:W-:Y:S01]  /*ad80*/  HSET2.LE.AND R4, R13, R250, PT ;  /* 0x000000fa0d047233 */ /* 0x000fe20003803000 */
[----:B------:R-:W1:Y:S01]  /*ad90*/  LDSM.16.MT88.4 R8, [R224+0x10000] ;  /* 0x01000000e008783b */ /* 0x000e620000004200 */
[----:B------:R-:W3:Y:S01]  /*ada0*/  MUFU.EX2 R34, R34 ;  /* 0x0000002200227308 */ /* 0x000ee20000000800 */
[----:B--2---:R-:W-:Y:S01]  /*adb0*/  F2FP.BF16.PACK_AB R13, R164, R168 ;  /* 0x000000a8a40d723e */ /* 0x004fe200000010ff */
[--C-:B------:R-:W-:Y:S01]  /*adc0*/  FFMA.FTZ R187, R18, c[0x0][0x23c], -R173.reuse ;  /* 0x00008f0012bb7a23 */ /* 0x100fe200000108ad */
[----:B------:R-:W-:Y:S01]  /*add0*/  LOP3.LUT R26, R25, UR37, R26, 0x96, !PT ;  /* 0x00000025191a7c12 */ /* 0x000fe2000f8e961a */
[--C-:B------:R-:W-:Y:S01]  /*ade0*/  FFMA.FTZ R190, R16, c[0x0][0x23c], -R173.reuse ;  /* 0x00008f0010be7a23 */ /* 0x100fe200000108ad */
[----:B------:R-:W-:Y:S01]  /*adf0*/  LOP3.LUT R4, R4, R13, RZ, 0xc0, !PT ;  /* 0x0000000d04047212 */ /* 0x000fe200078ec0ff */
[----:B------:R-:W-:Y:S01]  /*ae00*/  LDSM.16.MT88.4 R16, [R220+0x10800] ;  /* 0x01080000dc10783b */ /* 0x000fe20000004200 */
[----:B------:R-:W-:Y:S01]  /*ae10*/  FFMA.FTZ R202, R202, c[0x0][0x23c], -R173 ;  /* 0x00008f00caca7a23 */ /* 0x000fe200000108ad */
[----:B------:R-:W2:Y:S01]  /*ae20*/  MUFU.EX2 R0, R28 ;  /* 0x0000001c00007308 */ /* 0x000ea20000000800 */
[--C-:B------:R-:W-:Y:S01]  /*ae30*/  FFMA.FTZ R189, R189, c[0x0][0x23c], -R182.reuse ;  /* 0x00008f00bdbd7a23 */ /* 0x100fe200000108b6 */
[----:B------:R-:W-:Y:S01]  /*ae40*/  LDSM.16.MT88.4 R20, [R221+0x10800] ;  /* 0x01080000dd14783b */ /* 0x000fe20000004200 */
[----:B------:R-:W-:-:S02]  /*ae50*/  FFMA.FTZ R175, R175, c[0x0][0x23c], -R182 ;  /* 0x00008f00afaf7a23 */ /* 0x000fc400000108b6 */
[--C-:B------:R-:W-:Y:S02]  /*ae60*/  FFMA.FTZ R176, R176, c[0x0][0x23c], -R182.reuse ;  /* 0x00008f00b0b07a23 */ /* 0x100fe400000108b6 */
[----:B------:R-:W-:Y:S01]  /*ae70*/  FFMA.FTZ R177, R177, c[0x0][0x23c], -R182 ;  /* 0x00008f00b1b17a23 */ /* 0x000fe200000108b6 */
[----:B---3--:R-:W-:Y:S01]  /*ae80*/  F2FP.BF16.PACK_AB R15, R34, R35 ;  /* 0x00000023220f723e */ /* 0x008fe200000010ff */
[----:B------:R-:W3:Y:S01]  /*ae90*/  MUFU.EX2 R171, R171 ;  /* 0x000000ab00ab7308 */ /* 0x000ee20000000800 */
[----:B------:R-:W-:Y:S02]  /*aea0*/  FFMA.FTZ R178, R178, c[0x0][0x23c], -R173 ;  /* 0x00008f00b2b27a23 */ /* 0x000fe400000108ad */
[----:B------:R-:W-:Y:S02]  /*aeb0*/  LOP3.LUT R6, R6, R15, RZ, 0xc0, !PT ;  /* 0x0000000f06067212 */ /* 0x000fe400078ec0ff */
[----:B--2---:R-:W-:-:S03]  /*aec0*/  F2FP.BF16.PACK_AB R12, R0, R33 ;  /* 0x00000021000c723e */ /* 0x004fc600000010ff */
[----:B------:R-:W2:Y:S01]  /*aed0*/  MUFU.EX2 R2, R2 ;  /* 0x0000000200027308 */ /* 0x000ea20000000800 */
[----:B------:R-:W-:Y:S01]  /*aee0*/  LDSM.16.MT88.4 R28, [R224+0x10800] ;  /* 0x01080000e01c783b */ /* 0x000fe20000004200 */
[----:B------:R-:W-:-:S03]  /*aef0*/  LOP3.LUT R5, R5, R12, RZ, 0xc0, !PT ;  /* 0x0000000c05057212 */ /* 0x000fc600078ec0ff */
[----:B------:R-:W4:Y:S01]  /*af00*/  LDSM.16.MT88.4 R12, [R222+0x10000] ;  /* 0x01000000de0c783b */ /* 0x000f220000004200 */
[-C--:B---3--:R-:W-:Y:S02]  /*af10*/  FMUL.FTZ R160, R160, R171.reuse ;  /* 0x000000aba0a07220 */ /* 0x088fe40000410000 */
[----:B------:R-:W-:Y:S01]  /*af20*/  MUFU.EX2 R181, R181 ;  /* 0x000000b500b57308 */ /* 0x000fe20000000800 */
[-C--:B------:R-:W-:Y:S02]  /*af30*/  FMUL.FTZ R161, R161, R171.reuse ;  /* 0x000000aba1a17220 */ /* 0x080fe40000410000 */
[-C--:B------:R-:W-:Y:S02]  /*af40*/  FMUL.FTZ R156, R156, R171.reuse ;  /* 0x000000ab9c9c7220 */ /* 0x080fe40000410000 */
[----:B------:R-:W-:Y:S02]  /*af50*/  FMUL.FTZ R157, R157, R171 ;  /* 0x000000ab9d9d7220 */ /* 0x000fe40000410000 */
[-C--:B--2---:R-:W-:Y:S01]  /*af60*/  FMUL.FTZ R162, R162, R2.reuse ;  /* 0x00000002a2a27220 */ /* 0x084fe20000410000 */
[----:B------:R-:W2:Y:S01]  /*af70*/  MUFU.EX2 R186, R186 ;  /* 0x000000ba00ba7308 */ /* 0x000ea20000000800 */
[----:B------:R-:W-:-:S02]  /*af80*/  FMUL.FTZ R163, R163, R2 ;  /* 0x00000002a3a37220 */ /* 0x000fc40000410000 */
[-C--:B------:R-:W-:Y:S02]  /*af90*/  FMUL.FTZ R158, R158, R2.reuse ;  /* 0x000000029e9e7220 */ /* 0x080fe40000410000 */
[-C--:B------:R-:W-:Y:S02]  /*afa0*/  FMUL.FTZ R159, R159, R2.reuse ;  /* 0x000000029f9f7220 */ /* 0x080fe40000410000 */
[-C--:B------:R-:W-:Y:S01]  /*afb0*/  FMUL.FTZ R152, R152, R171.reuse ;  /* 0x000000ab98987220 */ /* 0x080fe20000410000 */
[----:B-1----:R-:W-:Y:S01]  /*afc0*/  HMMA.16816.F32.BF16 R160, R4, R8, R160 ;  /* 0x0000000804a0723c */ /* 0x002fe200000418a0 */
[----:B------:R-:W-:Y:S01]  /*afd0*/  FMUL.FTZ R153, R153, R171 ;  /* 0x000000ab99997220 */ /* 0x000fe20000410000 */
[----:B------:R-:W-:Y:S01]  /*afe0*/  MUFU.EX2 R184, R184 ;  /* 0x000000b800b87308 */ /* 0x000fe20000000800 */
[-C--:B------:R-:W-:Y:S02]  /*aff0*/  FMUL.FTZ R154, R154, R2.reuse ;  /* 0x000000029a9a7220 */ /* 0x080fe40000410000 */
[----:B------:R-:W-:-:S02]  /*b000*/  FMUL.FTZ R155, R155, R2 ;  /* 0x000000029b9b7220 */ /* 0x000fc40000410000 */
[-C--:B------:R-:W-:Y:S01]  /*b010*/  FMUL.FTZ R148, R148, R171.reuse ;  /* 0x000000ab94947220 */ /* 0x080fe20000410000 */
[----:B------:R-:W-:Y:S01]  /*b020*/  HMMA.16816.F32.BF16 R156, R4, R10, R156 ;  /* 0x0000000a049c723c */ /* 0x000fe2000004189c */
[-C--:B------:R-:W-:Y:S01]  /*b030*/  FMUL.FTZ R149, R149, R171.reuse ;  /* 0x000000ab95957220 */ /* 0x080fe20000410000 */
[----:B------:R-:W1:Y:S01]  /*b040*/  LDSM.16.MT88.4 R8, [R221+0x10000] ;  /* 0x01000000dd08783b */ /* 0x000e620000004200 */
[-C--:B------:R-:W-:Y:S01]  /*b050*/  FMUL.FTZ R150, R150, R2.reuse ;  /* 0x0000000296967220 */ /* 0x080fe20000410000 */
[----:B------:R-:W-:Y:S01]  /*b060*/  MUFU.EX2 R183, R183 ;  /* 0x000000b700b77308 */ /* 0x000fe20000000800 */
[----:B------:R-:W-:Y:S02]  /*b070*/  FMUL.FTZ R151, R151, R2 ;  /* 0x0000000297977220 */ /* 0x000fe40000410000 */
[-C--:B------:R-:W-:Y:S02]  /*b080*/  FMUL.FTZ R144, R144, R171.reuse ;  /* 0x000000ab90907220 */ /* 0x080fe40000410000 */
[----:B------:R-:W-:-:S02]  /*b090*/  FMUL.FTZ R145, R145, R171 ;  /* 0x000000ab91917220 */ /* 0x000fc40000410000 */
[-C--:B------:R-:W-:Y:S01]  /*b0a0*/  FMUL.FTZ R146, R146, R2.reuse ;  /* 0x0000000292927220 */ /* 0x080fe20000410000 */
[C---:B----4-:R-:W-:Y:S01]  /*b0b0*/  HMMA.16816.F32.BF16 R152, R4.reuse, R12, R152 ;  /* 0x0000000c0498723c */ /* 0x050fe20000041898 */
[-C--:B------:R-:W-:Y:S01]  /*b0c0*/  FMUL.FTZ R147, R147, R2.reuse ;  /* 0x0000000293937220 */ /* 0x080fe20000410000 */
[----:B------:R-:W-:Y:S01]  /*b0d0*/  MUFU.EX2 R185, R185 ;  /* 0x000000b900b97308 */ /* 0x000fe20000000800 */
[-C--:B------:R-:W-:Y:S02]  /*b0e0*/  FMUL.FTZ R140, R140, R171.reuse ;  /* 0x000000ab8c8c7220 */ /* 0x080fe40000410000 */
[-C--:B------:R-:W-:Y:S02]  /*b0f0*/  FMUL.FTZ R141, R141, R171.reuse ;  /* 0x000000ab8d8d7220 */ /* 0x080fe40000410000 */
[-C--:B------:R-:W-:Y:S01]  /*b100*/  FMUL.FTZ R142, R142, R2.reuse ;  /* 0x000000028e8e7220 */ /* 0x080fe20000410000 */
[----:B------:R-:W-:Y:S01]  /*b110*/  HMMA.16816.F32.BF16 R148, R4, R14, R148 ;  /* 0x0000000e0494723c */ /* 0x000fe20000041894 */
[----:B------:R-:W3:Y:S01]  /*b120*/  LDSM.16.MT88.4 R12, [R220+0x10000] ;  /* 0x01000000dc0c783b */ /* 0x000ee20000004200 */
[----:B------:R-:W-:Y:S01]  /*b130*/  FMUL.FTZ R143, R143, R2 ;  /* 0x000000028f8f7220 */ /* 0x000fe20000410000 */
[----:B------:R-:W-:Y:S01]  /*b140*/  MUFU.EX2 R188, R188 ;  /* 0x000000bc00bc7308 */ /* 0x000fe20000000800 */
[----:B------:R-:W-:-:S02]  /*b150*/  FMUL.FTZ R136, R136, R171 ;  /* 0x000000ab88887220 */ /* 0x000fc40000410000 */
[-C--:B------:R-:W-:Y:S02]  /*b160*/  FMUL.FTZ R137, R137, R171.reuse ;  /* 0x000000ab89897220 */ /* 0x080fe40000410000 */
[-C--:B------:R-:W-:Y:S02]  /*b170*/  FMUL.FTZ R138, R138, R2.reuse ;  /* 0x000000028a8a7220 */ /* 0x080fe40000410000 */
[-C--:B------:R-:W-:Y:S01]  /*b180*/  FMUL.FTZ R139, R139, R2.reuse ;  /* 0x000000028b8b7220 */ /* 0x080fe20000410000 */
[----:B------:R-:W4:Y:S01]  /*b190*/  MUFU.EX2 R187, R187 ;  /* 0x000000bb00bb7308 */ /* 0x000f220000000800 */
[-C--:B------:R-:W-:Y:S02]  /*b1a0*/  FMUL.FTZ R132, R132, R171.reuse ;  /* 0x000000ab84847220 */ /* 0x080fe40000410000 */
[----:B------:R-:W-:Y:S02]  /*b1b0*/  FMUL.FTZ R133, R133, R171 ;  /* 0x000000ab85857220 */ /* 0x000fe40000410000 */
[----:B------:R-:W-:-:S02]  /*b1c0*/  FMUL.FTZ R134, R134, R2 ;  /* 0x0000000286867220 */ /* 0x000fc40000410000 */
[-C--:B------:R-:W-:Y:S01]  /*b1d0*/  FMUL.FTZ R135, R135, R2.reuse ;  /* 0x0000000287877220 */ /* 0x080fe20000410000 */
[----:B------:R-:W5:Y:S01]  /*b1e0*/  MUFU.EX2 R190, R190 ;  /* 0x000000be00be7308 */ /* 0x000f620000000800 */
[-C--:B------:R-:W-:Y:S01]  /*b1f0*/  FMUL.FTZ R36, R36, R171.reuse ;  /* 0x000000ab24247220 */ /* 0x080fe20000410000 */
[C---:B-1----:R-:W-:Y:S01]  /*b200*/  HMMA.16816.F32.BF16 R144, R4.reuse, R8, R144 ;  /* 0x000000080490723c */ /* 0x042fe20000041890 */
[-C--:B------:R-:W-:Y:S02]  /*b210*/  FMUL.FTZ R37, R37, R171.reuse ;  /* 0x000000ab25257220 */ /* 0x080fe40000410000 */
[-C--:B------:R-:W-:Y:S02]  /*b220*/  FMUL.FTZ R38, R38, R2.reuse ;  /* 0x0000000226267220 */ /* 0x080fe40000410000 */
[----:B------:R-:W-:Y:S01]  /*b230*/  FMUL.FTZ R39, R39, R2 ;  /* 0x0000000227277220 */ /* 0x000fe20000410000 */
[----:B------:R-:W-:Y:S01]  /*b240*/  MUFU.EX2 R202, R202 ;  /* 0x000000ca00ca7308 */ /* 0x000fe20000000800 */
[-C--:B------:R-:W-:Y:S01]  /*b250*/  FMUL.FTZ R40, R40, R171.reuse ;  /* 0x000000ab28287220 */ /* 0x080fe20000410000 */
[----:B------:R-:W-:Y:S01]  /*b260*/  HMMA.16816.F32.BF16 R140, R4, R10, R140 ;  /* 0x0000000a048c723c */ /* 0x000fe2000004188c */
[----:B------:R-:W1:Y:S01]  /*b270*/  LDSM.16.MT88.4 R8, [R224+0x12000] ;  /* 0x01200000e008783b */ /* 0x000e620000004200 */
[----:B------:R-:W-:-:S02]  /*b280*/  FMUL.FTZ R41, R41, R171 ;  /* 0x000000ab29297220 */ /* 0x000fc40000410000 */
[-C--:B------:R-:W-:Y:S02]  /*b290*/  FMUL.FTZ R42, R42, R2.reuse ;  /* 0x000000022a2a7220 */ /* 0x080fe40000410000 */
[-C--:B------:R-:W-:Y:S01]  /*b2a0*/  FMUL.FTZ R43, R43, R2.reuse ;  /* 0x000000022b2b7220 */ /* 0x080fe20000410000 */
[----:B------:R-:W-:Y:S01]  /*b2b0*/  MUFU.EX2 R189, R189 ;  /* 0x000000bd00bd7308 */ /* 0x000fe20000000800 */
[-C--:B------:R-:W-:Y:S02]  /*b2c0*/  FMUL.FTZ R44, R44, R171.reuse ;  /* 0x000000ab2c2c7220 */ /* 0x080fe40000410000 */
[-C--:B------:R-:W-:Y:S01]  /*b2d0*/  FMUL.FTZ R45, R45, R171.reuse ;  /* 0x000000ab2d2d7220 */ /* 0x080fe20000410000 */
[----:B---3--:R-:W-:Y:S01]  /*b2e0*/  HMMA.16816.F32.BF16 R136, R4, R12, R136 ;  /* 0x0000000c0488723c */ /* 0x008fe20000041888 */
[-C--:B------:R-:W-:Y:S02]  /*b2f0*/  FMUL.FTZ R46, R46, R2.reuse ;  /* 0x000000022e2e7220 */ /* 0x080fe40000410000 */
[----:B------:R-:W-:Y:S01]  /*b300*/  FMUL.FTZ R47, R47, R2 ;  /* 0x000000022f2f7220 */ /* 0x000fe20000410000 */
[----:B------:R-:W-:Y:S01]  /*b310*/  MUFU.EX2 R175, R175 ;  /* 0x000000af00af7308 */ /* 0x000fe20000000800 */
[----:B------:R-:W-:-:S02]  /*b320*/  FMUL.FTZ R48, R48, R171 ;  /* 0x000000ab30307220 */ /* 0x000fc40000410000 */
[-C--:B------:R-:W-:Y:S01]  /*b330*/  FMUL.FTZ R49, R49, R171.reuse ;  /* 0x000000ab31317220 */ /* 0x080fe20000410000 */
[----:B------:R-:W-:Y:S01]  /*b340*/  HMMA.16816.F32.BF16 R132, R4, R14, R132 ;  /* 0x0000000e0484723c */ /* 0x000fe20000041884 */
[----:B------:R-:W3:Y:S01]  /*b350*/  LDSM.16.MT88.4 R12, [R222+0x12000] ;  /* 0x01200000de0c783b */ /* 0x000ee20000004200 */
[-C--:B------:R-:W-:Y:S02]  /*b360*/  FMUL.FTZ R50, R50, R2.reuse ;  /* 0x0000000232327220 */ /* 0x080fe40000410000 */
[-C--:B------:R-:W-:Y:S01]  /*b370*/  FMUL.FTZ R51, R51, R2.reuse ;  /* 0x0000000233337220 */ /* 0x080fe20000410000 */
[----:B------:R-:W-:Y:S01]  /*b380*/  MUFU.EX2 R176, R176 ;  /* 0x000000b000b07308 */ /* 0x000fe20000000800 */
[-C--:B------:R-:W-:Y:S02]  /*b390*/  FMUL.FTZ R52, R52, R171.reuse ;  /* 0x000000ab34347220 */ /* 0x080fe40000410000 */
[----:B------:R-:W-:Y:S02]  /*b3a0*/  FMUL.FTZ R53, R53, R171 ;  /* 0x000000ab35357220 */ /* 0x000fe40000410000 */
[----:B------:R-:W-:-:S02]  /*b3b0*/  FMUL.FTZ R54, R54, R2 ;  /* 0x0000000236367220 */ /* 0x000fc40000410000 */
[-C--:B------:R-:W-:Y:S01]  /*b3c0*/  FMUL.FTZ R55, R55, R2.reuse ;  /* 0x0000000237377220 */ /* 0x080fe20000410000 */
[----:B------:R-:W-:Y:S01]  /*b3d0*/  MUFU.EX2 R177, R177 ;  /* 0x000000b100b17308 */ /* 0x000fe20000000800 */
[-C--:B------:R-:W-:Y:S02]  /*b3e0*/  FMUL.FTZ R56, R56, R171.reuse ;  /* 0x000000ab38387220 */ /* 0x080fe40000410000 */
[-C--:B------:R-:W-:Y:S02]  /*b3f0*/  FMUL.FTZ R57, R57, R171.reuse ;  /* 0x000000ab39397220 */ /* 0x080fe40000410000 */
[-C--:B------:R-:W-:Y:S02]  /*b400*/  FMUL.FTZ R58, R58, R2.reuse ;  /* 0x000000023a3a7220 */ /* 0x080fe40000410000 */
[----:B------:R-:W-:Y:S01]  /*b410*/  FMUL.FTZ R59, R59, R2 ;  /* 0x000000023b3b7220 */ /* 0x000fe20000410000 */
[----:B------:R-:W-:Y:S01]  /*b420*/  MUFU.EX2 R178, R178 ;  /* 0x000000b200b27308 */ /* 0x000fe20000000800 */
[----:B-1----:R-:W-:Y:S01]  /*b430*/  HMMA.16816.F32.BF16 R36, R4, R8, R36 ;  /* 0x000000080424723c */ /* 0x002fe20000041824 */
[----:B------:R-:W-:-:S02]  /*b440*/  FMUL.FTZ R60, R60, R171 ;  /* 0x000000ab3c3c7220 */ /* 0x000fc40000410000 */
[-C--:B------:R-:W-:Y:S02]  /*b450*/  FMUL.FTZ R61, R61, R171.reuse ;  /* 0x000000ab3d3d7220 */ /* 0x080fe40000410000 */
[-C--:B------:R-:W-:Y:S02]  /*b460*/  FMUL.FTZ R62, R62, R2.reuse ;  /* 0x000000023e3e7220 */ /* 0x080fe40000410000 */
[-C--:B------:R-:W-:Y:S01]  /*b470*/  FMUL.FTZ R63, R63, R2.reuse ;  /* 0x000000023f3f7220 */ /* 0x080fe20000410000 */
[----:B------:R-:W-:Y:S01]  /*b480*/  HMMA.16816.F32.BF16 R40, R4, R10, R40 ;  /* 0x0000000a0428723c */ /* 0x000fe20000041828 */
[----:B------:R-:W1:Y:S01]  /*b490*/  LDSM.16.MT88.4 R8, [R221+0x12000] ;  /* 0x01200000dd08783b */ /* 0x000e620000004200 */
[-C--:B------:R-:W-:Y:S02]  /*b4a0*/  FMUL.FTZ R64, R64, R171.reuse ;  /* 0x000000ab40407220 */ /* 0x080fe40000410000 */
[----:B------:R-:W-:Y:S02]  /*b4b0*/  FMUL.FTZ R65, R65, R171 ;  /* 0x000000ab41417220 */ /* 0x000fe40000410000 */
[----:B------:R-:W-:-:S02]  /*b4c0*/  FMUL.FTZ R66, R66, R2 ;  /* 0x0000000242427220 */ /* 0x000fc40000410000 */
[-C--:B------:R-:W-:Y:S02]  /*b4d0*/  FMUL.FTZ R67, R67, R2.reuse ;  /* 0x0000000243437220 */ /* 0x080fe40000410000 */
[-C--:B------:R-:W-:Y:S01]  /*b4e0*/  FMUL.FTZ R68, R68, R171.reuse ;  /* 0x000000ab44447220 */ /* 0x080fe20000410000 */
[C---:B---3--:R-:W-:Y:S01]  /*b4f0*/  HMMA.16816.F32.BF16 R44, R4.reuse, R12, R44 ;  /* 0x0000000c042c723c */ /* 0x048fe2000004182c */
[-C--:B------:R-:W-:Y:S02]  /*b500*/  FMUL.FTZ R69, R69, R171.reuse ;  /* 0x000000ab45457220 */ /* 0x080fe40000410000 */
[-C--:B------:R-:W-:Y:S02]  /*b510*/  FMUL.FTZ R70, R70, R2.reuse ;  /* 0x0000000246467220 */ /* 0x080fe40000410000 */
[----:B------:R-:W-:Y:S02]  /*b520*/  FMUL.FTZ R71, R71, R2 ;  /* 0x0000000247477220 */ /* 0x000fe40000410000 */
        /* <DEDUP_REMOVED lines=12> */
[-C--:B------:R-:W-:Y:S01]  /*b5f0*/  FMUL.FTZ R82, R82, R2.reuse ;  /* 0x0000000252527220 */ /* 0x080fe20000410000 */
[----:B-1----:R-:W-:Y:S01]  /*b600*/  HMMA.16816.F32.BF16 R52, R4, R8, R52 ;  /* 0x000000080434723c */ /* 0x002fe20000041834 */
[----:B------:R-:W-:Y:S02]  /*b610*/  FMUL.FTZ R83, R83, R2 ;  /* 0x0000000253537220 */ /* 0x000fe40000410000 */
[-C--:B------:R-:W-:Y:S02]  /*b620*/  FMUL.FTZ R84, R84, R171.reuse ;  /* 0x000000ab54547220 */ /* 0x080fe40000410000 */
[----:B------:R-:W-:-:S02]  /*b630*/  FMUL.FTZ R85, R85, R171 ;  /* 0x000000ab55557220 */ /* 0x000fc40000410000 */
[-C--:B------:R-:W-:Y:S01]  /*b640*/  FMUL.FTZ R86, R86, R2.reuse ;  /* 0x0000000256567220 */ /* 0x080fe20000410000 */
[C---:B------:R-:W-:Y:S01]  /*b650*/  HMMA.16816.F32.BF16 R56, R4.reuse, R10, R56 ;  /* 0x0000000a0438723c */ /* 0x040fe20000041838 */
[----:B------:R-:W1:Y:S01]  /*b660*/  LDSM.16.MT88.4 R8, [R224+0x14000] ;  /* 0x01400000e008783b */ /* 0x000e620000004200 */
[-C--:B------:R-:W-:Y:S02]  /*b670*/  FMUL.FTZ R87, R87, R2.reuse ;  /* 0x0000000257577220 */ /* 0x080fe40000410000 */
[-C--:B------:R-:W-:Y:S02]  /*b680*/  FMUL.FTZ R88, R88, R171.reuse ;  /* 0x000000ab58587220 */ /* 0x080fe40000410000 */
[-C--:B------:R-:W-:Y:S02]  /*b690*/  FMUL.FTZ R89, R89, R171.reuse ;  /* 0x000000ab59597220 */ /* 0x080fe40000410000 */
[-C--:B------:R-:W-:Y:S02]  /*b6a0*/  FMUL.FTZ R90, R90, R2.reuse ;  /* 0x000000025a5a7220 */ /* 0x080fe40000410000 */
[----:B------:R-:W-:Y:S01]  /*b6b0*/  FMUL.FTZ R91, R91, R2 ;  /* 0x000000025b5b7220 */ /* 0x000fe20000410000 */
[----:B---3--:R-:W-:Y:S01]  /*b6c0*/  HMMA.16816.F32.BF16 R60, R4, R12, R60 ;  /* 0x0000000c043c723c */ /* 0x008fe2000004183c */
[----:B------:R-:W-:-:S02]  /*b6d0*/  FMUL.FTZ R92, R92, R171 ;  /* 0x000000ab5c5c7220 */ /* 0x000fc40000410000 */
[-C--:B------:R-:W-:Y:S02]  /*b6e0*/  FMUL.FTZ R93, R93, R171.reuse ;  /* 0x000000ab5d5d7220 */ /* 0x080fe40000410000 */
[-C--:B------:R-:W-:Y:S02]  /*b6f0*/  FMUL.FTZ R94, R94, R2.reuse ;  /* 0x000000025e5e7220 */ /* 0x080fe40000410000 */
[-C--:B------:R-:W-:Y:S01]  /*b700*/  FMUL.FTZ R95, R95, R2.reuse ;  /* 0x000000025f5f7220 */ /* 0x080fe20000410000 */
[----:B------:R-:W-:Y:S01]  /*b710*/  HMMA.16816.F32.BF16 R64, R4, R14, R64 ;  /* 0x0000000e0440723c */ /* 0x000fe20000041840 */
[----:B------:R-:W3:Y:S01]  /*b720*/  LDSM.16.MT88.4 R12, [R222+0x14000] ;  /* 0x01400000de0c783b */ /* 0x000ee20000004200 */
        /* <DEDUP_REMOVED lines=20> */
[-C--:B------:R-:W-:Y:S02]  /*b870*/  FMUL.FTZ R113, R113, R171.reuse ;  /* 0x000000ab71717220 */ /* 0x080fe40000410000 */
[-C--:B------:R-:W-:Y:S01]  /*b880*/  FMUL.FTZ R114, R114, R2.reuse ;  /* 0x0000000272727220 */ /* 0x080fe20000410000 */
[----:B---3--:R-:W-:Y:S01]  /*b890*/  HMMA.16816.F32.BF16 R76, R4, R12, R76 ;  /* 0x0000000c044c723c */ /* 0x008fe2000004184c */
[----:B------:R-:W-:Y:S02]  /*b8a0*/  FMUL.FTZ R115, R115, R2 ;  /* 0x0000000273737220 */ /* 0x000fe40000410000 */
[----:B------:R-:W-:-:S02]  /*b8b0*/  FMUL.FTZ R116, R116, R171 ;  /* 0x000000ab74747220 */ /* 0x000fc40000410000 */
[-C--:B------:R-:W-:Y:S02]  /*b8c0*/  FMUL.FTZ R117, R117, R171.reuse ;  /* 0x000000ab75757220 */ /* 0x080fe40000410000 */
[-C--:B------:R-:W-:Y:S01]  /*b8d0*/  FMUL.FTZ R118, R118, R2.reuse ;  /* 0x0000000276767220 */ /* 0x080fe20000410000 */
[----:B------:R-:W-:Y:S01]  /*b8e0*/  HMMA.16816.F32.BF16 R80, R4, R14, R80 ;  /* 0x0000000e0450723c */ /* 0x000fe20000041850 */
[----:B------:R-:W3:Y:S01]  /*b8f0*/  LDSM.16.MT88.4 R12, [R220+0x14000] ;  /* 0x01400000dc0c783b */ /* 0x000ee20000004200 */
        /* <DEDUP_REMOVED lines=13> */
[----:B------:R-:W-:Y:S02]  /*b9d0*/  FMUL.FTZ R131, R131, R2 ;  /* 0x0000000283837220 */ /* 0x000fe40000410000 */
[----:B------:R-:W-:Y:S01]  /*b9e0*/  FFMA.FTZ R167, R167, R171, R168 ;  /* 0x000000aba7a77223 */ /* 0x000fe200000100a8 */
[----:B------:R-:W-:Y:S01]  /*b9f0*/  HMMA.16816.F32.BF16 R88, R4, R10, R88 ;  /* 0x0000000a0458723c */ /* 0x000fe20000041858 */
[----:B------:R-:W1:Y:S02]  /*ba00*/  LDSM.16.MT88.4 R8, [R224+0x16000] ;  /* 0x01600000e008783b */ /* 0x000e640000004200 */
[----:B------:R-:W-:-:S05]  /*ba10*/  FADD.FTZ R164, R164, R167 ;  /* 0x000000a7a4a47221 */ /* 0x000fca0000010000 */
[C---:B---3--:R-:W-:Y:S08]  /*ba20*/  HMMA.16816.F32.BF16 R92, R4.reuse, R12, R92 ;  /* 0x0000000c045c723c */ /* 0x048ff0000004185c */
[C---:B------:R-:W-:Y:S01]  /*ba30*/  HMMA.16816.F32.BF16 R96, R4.reuse, R14, R96 ;  /* 0x0000000e0460723c */ /* 0x040fe20000041860 */
[----:B------:R-:W3:Y:S07]  /*ba40*/  LDSM.16.MT88.4 R12, [R222+0x16000] ;  /* 0x01600000de0c783b */ /* 0x000eee0000004200 */
[C---:B-1----:R-:W-:Y:S08]  /*ba50*/  HMMA.16816.F32.BF16 R100, R4.reuse, R8, R100 ;  /* 0x000000080464723c */ /* 0x042ff00000041864 */
[C---:B------:R-:W-:Y:S01]  /*ba60*/  HMMA.16816.F32.BF16 R104, R4.reuse, R10, R104 ;  /* 0x0000000a0468723c */ /* 0x040fe20000041868 */
[----:B------:R-:W1:Y:S07]  /*ba70*/  LDSM.16.MT88.4 R8, [R221+0x16000] ;  /* 0x01600000dd08783b */ /* 0x000e6e0000004200 */
[C---:B---3--:R-:W-:Y:S08]  /*ba80*/  HMMA.16816.F32.BF16 R108, R4.reuse, R12, R108 ;  /* 0x0000000c046c723c */ /* 0x048ff0000004186c */
[C---:B------:R-:W-:Y:S01]  /*ba90*/  HMMA.16816.F32.BF16 R112, R4.reuse, R14, R112 ;  /* 0x0000000e0470723c */ /* 0x040fe20000041870 */
[----:B------:R-:W3:Y:S07]  /*baa0*/  LDSM.16.MT88.4 R12, [R220+0x16000] ;  /* 0x01600000dc0c783b */ /* 0x000eee0000004200 */
[C---:B-1----:R-:W-:Y:S07]  /*bab0*/  HMMA.16816.F32.BF16 R116, R4.reuse, R8, R116 ;  /* 0x000000080474723c */ /* 0x042fee0000041874 */
[----:B------:R-:W-:Y:S01]  /*bac0*/  SHF.R.U32.HI R9, RZ, 0x18, R26 ;  /* 0x00000018ff097819 */ /* 0x000fe2000001161a */
[----:B------:R-:W-:Y:S01]  /*bad0*/  HMMA.16816.F32.BF16 R120, R4, R10, R120 ;  /* 0x0000000a0478723c */ /* 0x000fe20000041878 */
[----:B--2---:R-:W-:-:S06]  /*bae0*/  F2FP.BF16.PACK_AB R8, R186, R181 ;  /* 0x000000b5ba08723e */ /* 0x004fcc00000010ff */
[----:B------:R-:W-:Y:S02]  /*baf0*/  LOP3.LUT R11, R26, 0xffff, RZ, 0xc0, !PT ;  /* 0x0000ffff1a0b7812 */ /* 0x000fe400078ec0ff */
[----:B----4-:R-:W-:Y:S01]  /*bb00*/  F2FP.BF16.PACK_AB R10, R187, R188 ;  /* 0x000000bcbb0a723e */ /* 0x010fe200000010ff */
[----:B---3--:R-:W-:Y:S01]  /*bb10*/  HMMA.16816.F32.BF16 R124, R4, R12, R124 ;  /* 0x0000000c047c723c */ /* 0x008fe2000004187c */
[----:B------:R-:W-:-:S07]  /*bb20*/  SHF.R.U32.HI R11, RZ, 0x8, R11 ;  /* 0x00000008ff0b7819 */ /* 0x000fce000001160b */
[----:B------:R-:W-:Y:S01]  /*bb30*/  HMMA.16816.F32.BF16 R128, R4, R14, R128 ;  /* 0x0000000e0480723c */ /* 0x000fe20000041880 */
[----:B------:R-:W1:Y:S06]  /*bb40*/  LDSM.16.MT88.4 R12, [R222+0x12800] ;  /* 0x01280000de0c783b */ /* 0x000e6c0000004200 */
[C---:B------:R-:W-:Y:S02]  /*bb50*/  LOP3.LUT R4, R24.reuse, 0xffff, RZ, 0xc0, !PT ;  /* 0x0000ffff18047812 */ /* 0x040fe400078ec0ff */
[----:B------:R-:W-:Y:S02]  /*bb60*/  LOP3.LUT R7, R24, 0xff, RZ, 0xc0, !PT ;  /* 0x000000ff18077812 */ /* 0x000fe400078ec0ff */
[----:B------:R-:W-:-:S02]  /*bb70*/  SHF.R.U32.HI R4, RZ, 0x8, R4 ;  /* 0x00000008ff047819 */ /* 0x000fc40000011604 */
[----:B------:R-:W-:Y:S02]  /*bb80*/  SHF.R.U32.HI R5, RZ, 0x10, R24 ;  /* 0x00000010ff057819 */ /* 0x000fe40000011618 */
[----:B------:R-:W-:Y:S02]  /*bb90*/  SHF.R.U32.HI R6, RZ, 0x10, R26 ;  /* 0x00000010ff067819 */ /* 0x000fe4000001161a */
[----:B------:R-:W-:Y:S02]  /*bba0*/  PRMT R7, R7, 0x5410, R4 ;  /* 0x0000541007077816 */ /* 0x000fe40000000004 */
[----:B------:R-:W-:Y:S02]  /*bbb0*/  SHF.R.U32.HI R24, RZ, 0x18, R24 ;  /* 0x00000018ff187819 */ /* 0x000fe40000011618 */
[----:B------:R-:W-:Y:S01]  /*bbc0*/  LOP3.LUT R5, R5, 0xff, RZ, 0xc0, !PT ;  /* 0x000000ff05057812 */ /* 0x000fe200078ec0ff */
[----:B------:R-:W-:Y:S01]  /*bbd0*/  HSET2.LE.AND R7, R7, R250, PT ;  /* 0x000000fa07077233 */ /* 0x000fe20003803000 */
[----:B------:R-:W-:-:S02]  /*bbe0*/  LOP3.LUT R4, R26, 0xff, RZ, 0xc0, !PT ;  /* 0x000000ff1a047812 */ /* 0x000fc400078ec0ff */
[----:B------:R-:W-:Y:S02]  /*bbf0*/  LOP3.LUT R6, R6, 0xff, RZ, 0xc0, !PT ;  /* 0x000000ff06067812 */ /* 0x000fe400078ec0ff */
[----:B------:R-:W-:Y:S02]  /*bc00*/  PRMT R5, R5, 0x5410, R24 ;  /* 0x0000541005057816 */ /* 0x000fe40000000018 */
[----:B------:R-:W-:Y:S01]  /*bc10*/  PRMT R11, R4, 0x5410, R11 ;  /* 0x00005410040b7816 */ /* 0x000fe2000000000b */
[----:B------:R-:W-:Y:S01]  /*bc20*/  LDSM.16.MT88.4 R24, [R222+0x10800] ;  /* 0x01080000de18783b */ /* 0x000fe20000004200 */
[----:B------:R-:W-:Y:S01]  /*bc30*/  PRMT R9, R6, 0x5410, R9 ;  /* 0x0000541006097816 */ /* 0x000fe20000000009 */
[--C-:B------:R-:W-:Y:S01]  /*bc40*/  HSET2.LE.AND R5, R5, R250.reuse, PT ;  /* 0x000000fa05057233 */ /* 0x100fe20003803000 */
[----:B------:R-:W-:Y:S01]  /*bc50*/  LOP3.LUT R6, R7, R8, RZ, 0xc0, !PT ;  /* 0x0000000807067212 */ /* 0x000fe200078ec0ff */
[--C-:B------:R-:W-:Y:S01]  /*bc60*/  HSET2.LE.AND R4, R11, R250.reuse, PT ;  /* 0x000000fa0b047233 */ /* 0x100fe20003803000 */
[----:B------:R-:W-:Y:S01]  /*bc70*/  F2FP.BF16.PACK_AB R11, R183, R184 ;  /* 0x000000b8b70b723e */ /* 0x000fe200000010ff */
[----:B------:R-:W-:Y:S01]  /*bc80*/  HSET2.LE.AND R9, R9, R250, PT ;  /* 0x000000fa09097233 */ /* 0x000fe20003803000 */
[----:B-----5:R-:W-:-:S02]  /*bc90*/  F2FP.BF16.PACK_AB R8, R190, R185 ;  /* 0x000000b9be08723e */ /* 0x020fc400000010ff */
[----:B------:R-:W-:Y:S02]  /*bca0*/  LOP3.LUT R7, R5, R10, RZ, 0xc0, !PT ;  /* 0x0000000a05077212 */ /* 0x000fe400078ec0ff */
[----:B------:R-:W-:Y:S02]  /*bcb0*/  LOP3.LUT R4, R4, R11, RZ, 0xc0, !PT ;  /* 0x0000000b04047212 */ /* 0x000fe400078ec0ff */
[----:B------:R-:W-:Y:S02]  /*bcc0*/  LOP3.LUT R5, R9, R8, RZ, 0xc0, !PT ;  /* 0x0000000809057212 */ /* 0x000fe400078ec0ff */
[----:B------:R-:W2:Y:S05]  /*bcd0*/  LDSM.16.MT88.4 R8, [R224+0x12800] ;  /* 0x01280000e008783b */ /* 0x000eaa0000004200 */
[C---:B------:R-:W-:Y:S08]  /*bce0*/  HMMA.16816.F32.BF16 R136, R4.reuse, R16, R136 ;  /* 0x000000100488723c */ /* 0x040ff00000041888 */
[C---:B------:R-:W-:Y:S01]  /*bcf0*/  HMMA.16816.F32.BF16 R132, R4.reuse, R18, R132 ;  /* 0x000000120484723c */ /* 0x040fe20000041884 */
[----:B------:R-:W3:Y:S07]  /*bd00*/  LDSM.16.MT88.4 R16, [R222+0x14800] ;  /* 0x01480000de10783b */ /* 0x000eee0000004200 */
[C---:B------:R-:W-:Y:S08]  /*bd10*/  HMMA.16816.F32.BF16 R160, R4.reuse, R28, R160 ;  /* 0x0000001c04a0723c */ /* 0x040ff000000418a0 */
[C---:B------:R-:W-:Y:S01]  /*bd20*/  HMMA.16816.F32.BF16 R156, R4.reuse, R30, R156 ;  /* 0x0000001e049c723c */ /* 0x040fe2000004189c */
[----:B------:R-:W-:Y:S07]  /*bd30*/  LDSM.16.MT88.4 R28, [R221+0x12800] ;  /* 0x01280000dd1c783b */ /* 0x000fee0000004200 */
[C---:B-1----:R-:W-:Y:S08]  /*bd40*/  HMMA.16816.F32.BF16 R44, R4.reuse, R12, R44 ;  /* 0x0000000c042c723c */ /* 0x042ff0000004182c */
[C---:B--2---:R-:W-:Y:S08]  /*bd50*/  HMMA.16816.F32.BF16 R36, R4.reuse, R8, R36 ;  /* 0x000000080424723c */ /* 0x044ff00000041824 */
[C---:B------:R-:W-:Y:S01]  /*bd60*/  HMMA.16816.F32.BF16 R40, R4.reuse, R10, R40 ;  /* 0x0000000a0428723c */ /* 0x040fe20000041828 */
[----:B------:R-:W1:Y:S07]  /*bd70*/  LDSM.16.MT88.4 R8, [R221+0x14800] ;  /* 0x01480000dd08783b */ /* 0x000e6e0000004200 */
        /* <DEDUP_REMOVED lines=11> */
[C---:B------:R-:W-:Y:S07]  /*be30*/  HMMA.16816.F32.BF16 R52, R4.reuse, R28, R52 ;  /* 0x0000001c0434723c */ /* 0x040fee0000041834 */
[----:B------:R-:W-:Y:S01]  /*be40*/  IMAD.WIDE.U32 R28, R165, -0x2daee0ad, RZ ;  /* 0xd2511f53a51c7825 */ /* 0x000fe200078e00ff */
[C---:B--2---:R-:W-:Y:S07]  /*be50*/  HMMA.16816.F32.BF16 R100, R4.reuse, R12, R100 ;  /* 0x0000000c0464723c */ /* 0x044fee0000041864 */
[----:B------:R-:W-:Y:S01]  /*be60*/  IMAD.U32 R12, RZ, RZ, UR4 ;  /* 0x00000004ff0c7e24 */ /* 0x000fe2000f8e00ff */
[C---:B---3--:R-:W-:Y:S07]  /*be70*/  HMMA.16816.F32.BF16 R92, R4.reuse, R16, R92 ;  /* 0x00000010045c723c */ /* 0x048fee000004185c */
[----:B------:R-:W-:Y:S01]  /*be80*/  LOP3.LUT R16, R29, UR33, R12, 0x96, !PT ;  /* 0x000000211d107c12 */ /* 0x000fe2000f8e960c */
[----:B------:R-:W-:Y:S01]  /*be90*/  HMMA.16816.F32.BF16 R104, R4, R14, R104 ;  /* 0x0000000e0468723c */ /* 0x000fe20000041868 */
[----:B------:R-:W-:Y:S01]  /*bea0*/  IMAD.WIDE.U32 R28, R196, -0x326172a9, RZ ;  /* 0xcd9e8d57c41c7825 */ /* 0x000fe200078e00ff */
[----:B------:R-:W2:Y:S03]  /*beb0*/  LDSM.16.MT88.4 R12, [R221+0x16800] ;  /* 0x01680000dd0c783b */ /* 0x000ea60000004200 */
[----:B------:R-:W-:-:S03]  /*bec0*/  IMAD.WIDE.U32 R16, R16, -0x326172a9, RZ ;  /* 0xcd9e8d5710107825 */ /* 0x000fc600078e00ff */
[----:B------:R-:W-:Y:S02]  /*bed0*/  HMMA.16816.F32.BF16 R144, R4, R20, R144 ;  /* 0x000000140490723c */ /* 0x000fe40000041890 */
[----:B------:R-:W-:Y:S01]  /*bee0*/  LOP3.LUT R17, R17, UR36, R28, 0x96, !PT ;  /* 0x0000002411117c12 */ /* 0x000fe2000f8e961c */
[----:B------:R-:W-:Y:S01]  /*bef0*/  IMAD.WIDE.U32 R28, R196, -0x326172a9, RZ ;  /* 0xcd9e8d57c41c7825 */ /* 0x000fe200078e00ff */
[----:B------:R-:W-:-:S04]  /*bf00*/  LOP3.LUT R16, R249, UR7, R16, 0x96, !PT ;  /* 0x00000007f9107c12 */ /* 0x000fc8000f8e9610 */
[----:B-1----:R-:W-:Y:S01]  /*bf10*/  HMMA.16816.F32.BF16 R108, R4, R8, R108 ;  /* 0x00000008046c723c */ /* 0x002fe2000004186c */
[----:B------:R-:W-:-:S05]  /*bf20*/  LOP3.LUT R28, R29, R197, RZ, 0x3c, !PT ;  /* 0x000000c51d1c7212 */ /* 0x000fca00078e3cff */
[----:B------:R-:W-:Y:S02]  /*bf30*/  IMAD.WIDE.U32 R28, R28, -0x2daee0ad, RZ ;  /* 0xd2511f531c1c7825 */ /* 0x000fe400078e00ff */
[----:B------:R-:W-:Y:S01]  /*bf40*/  HMMA.16816.F32.BF16 R112, R4, R10, R112 ;  /* 0x0000000a0470723c */ /* 0x000fe20000041870 */
[----:B------:R-:W1:Y:S01]  /*bf50*/  LDSM.16.MT88.4 R8, [R220+0x16800] ;  /* 0x01680000dc08783b */ /* 0x000e620000004200 */
[----:B------:R-:W-:-:S06]  /*bf60*/  FFMA.FTZ R29, R195, c[0x0][0x23c], -R182 ;  /* 0x00008f00c31d7a23 */ /* 0x000fcc00000108b6 */
[C---:B------:R-:W-:Y:S01]  /*bf70*/  HMMA.16816.F32.BF16 R140, R4.reuse, R22, R140 ;  /* 0x00000016048c723c */ /* 0x040fe2000004188c */
[----:B------:R-:W3:Y:S01]  /*bf80*/  LDSM.16.MT88.4 R20, [R224+0x14800] ;  /* 0x01480000e014783b */ /* 0x000ee20000004200 */
[----:B------:R-:W-:Y:S06]  /*bf90*/  MUFU.EX2 R29, R29 ;  /* 0x0000001d001d7308 */ /* 0x000fec0000000800 */
[C---:B------:R-:W-:Y:S07]  /*bfa0*/  HMMA.16816.F32.BF16 R60, R4.reuse, R24, R60 ;  /* 0x00000018043c723c */ /* 0x040fee000004183c */
[----:B------:R-:W-:Y:S01]  /*bfb0*/  IMAD.WIDE.U32 R24, R17, -0x2daee0ad, RZ ;  /* 0xd2511f5311187825 */ /* 0x000fe200078e00ff */
[----:B------:R-:W-:Y:S03]  /*bfc0*/  HMMA.16816.F32.BF16 R96, R4, R18, R96 ;  /* 0x000000120460723c */ /* 0x000fe60000041860 */
[----:B------:R-:W-:-:S04]  /*bfd0*/  IMAD.WIDE.U32 R16, R16, -0x2daee0ad, RZ ;  /* 0xd2511f5310107825 */ /* 0x000fc800078e00ff */
[----:B------:R-:W-:Y:S01]  /*bfe0*/  LOP3.LUT R18, R25, UR14, R28, 0x96, !PT ;  /* 0x0000000e19127c12 */ /* 0x000fe2000f8e961c */
[----:B------:R-:W-:Y:S01]  /*bff0*/  HMMA.16816.F32.BF16 R64, R4, R26, R64 ;  /* 0x0000001a0440723c */ /* 0x000fe20000041840 */
[----:B------:R-:W-:Y:S01]  /*c000*/  LOP3.LUT R24, R17, UR12, R24, 0x96, !PT ;  /* 0x0000000c11187c12 */ /* 0x000fe2000f8e9618 */
[----:B------:R-:W-:-:S04]  /*c010*/  FFMA.FTZ R28, R193, c[0x0][0x23c], -R182 ;  /* 0x00008f00c11c7a23 */ /* 0x000fc800000108b6 */
[----:B------:R-:W-:Y:S02]  /*c020*/  IMAD.WIDE.U32 R24, R24, -0x326172a9, RZ ;  /* 0xcd9e8d5718187825 */ /* 0x000fe400078e00ff */
[----:B--2---:R-:W-:Y:S01]  /*c030*/  HMMA.16816.F32.BF16 R116, R4, R12, R116 ;  /* 0x0000000c0474723c */ /* 0x004fe20000041874 */
[----:B------:R-:W2:Y:S01]  /*c040*/  MUFU.EX2 R28, R28 ;  /* 0x0000001c001c7308 */ /* 0x000ea20000000800 */
[----:B------:R-:W-:-:S05]  /*c050*/  IMAD.WIDE.U32 R26, R18, -0x326172a9, RZ ;  /* 0xcd9e8d57121a7825 */ /* 0x000fca00078e00ff */
[----:B------:R-:W-:Y:S01]  /*c060*/  LOP3.LUT R18, R27, UR13, R248, 0x96, !PT ;  /* 0x0000000d1b127c12 */ /* 0x000fe2000f8e96f8 */
[----:B-1----:R-:W-:Y:S01]  /*c070*/  HMMA.16816.F32.BF16 R124, R4, R8, R124 ;  /* 0x00000008047c723c */ /* 0x002fe2000004187c */
[----:B------:R-:W-:-:S03]  /*c080*/  LOP3.LUT R26, R25, UR11, R26, 0x96, !PT ;  /* 0x0000000b191a7c12 */ /* 0x000fc6000f8e961a */
[----:B------:R-:W-:-:S04]  /*c090*/  IMAD.WIDE.U32 R18, R18, -0x2daee0ad, RZ ;  /* 0xd2511f5312127825 */ /* 0x000fc800078e00ff */
[----:B------:R-:W-:Y:S01]  /*c0a0*/  IMAD.WIDE.U32 R26, R26, -0x2daee0ad, RZ ;  /* 0xd2511f531a1a7825 */ /* 0x000fe200078e00ff */
[----:B------:R-:W-:Y:S01]  /*c0b0*/  LOP3.LUT R248, R19, UR10, R16, 0x96, !PT ;  /* 0x0000000a13f87c12 */ /* 0x000fe2000f8e9610 */
[----:B------:R-:W-:Y:S01]  /*c0c0*/  HMMA.16816.F32.BF16 R128, R4, R10, R128 ;  /* 0x0000000a0480723c */ /* 0x000fe20000041880 */
[----:B------:R-:W1:Y:S02]  /*c0d0*/  LDSM.16.MT88.4 R8, [R224+0x11000] ;  /* 0x01100000e008783b */ /* 0x000e640000004200 */
[----:B------:R-:W-:Y:S01]  /*c0e0*/  LOP3.LUT R12, R27, UR8, R18, 0x96, !PT ;  /* 0x000000081b0c7c12 */ /* 0x000fe2000f8e9612 */
[----:B------:R-:W-:-:S04]  /*c0f0*/  IMAD.WIDE.U32 R248, R248, -0x326172a9, RZ ;  /* 0xcd9e8d57f8f87825 */ /* 0x000fc800078e00ff */
[----:B------:R-:W-:Y:S01]  /*c100*/  HMMA.16816.F32.BF16 R120, R4, R14, R120 ;  /* 0x0000000e0478723c */ /* 0x000fe20000041878 */
[----:B------:R-:W-:-:S06]  /*c110*/  LOP3.LUT R24, R249, UR9, R24, 0x96, !PT ;  /* 0x00000009f9187c12 */ /* 0x000fcc000f8e9618 */
[----:B------:R-:W-:Y:S01]  /*c120*/  IMAD.WIDE.U32 R14, R12, -0x326172a9, RZ ;  /* 0xcd9e8d570c0e7825 */ /* 0x000fe200078e00ff */
[C---:B------:R-:W-:Y:S04]  /*c130*/  HMMA.16816.F32.BF16 R56, R4.reuse, R30, R56 ;  /* 0x0000001e0438723c */ /* 0x040fe80000041838 */
[----:B------:R-:W-:Y:S02]  /*c140*/  LOP3.LUT R16, R15, UR6, R248, 0x96, !PT ;  /* 0x000000060f107c12 */ /* 0x000fe4000f8e96f8 */
[----:B------:R-:W-:Y:S01]  /*c150*/  LOP3.LUT R13, R14, 0xffff, RZ, 0xc0, !PT ;  /* 0x0000ffff0e0d7812 */ /* 0x000fe200078ec0ff */
[----:B------:R-:W-:Y:S01]  /*c160*/  FFMA.FTZ R30, R191, c[0x0][0x23c], -R182 ;  /* 0x00008f00bf1e7a23 */ /* 0x000fe200000108b6 */
[C---:B---3--:R-:W-:Y:S01]  /*c170*/  HMMA.16816.F32.BF16 R68, R4.reuse, R20, R68 ;  /* 0x000000140444723c */ /* 0x048fe20000041844 */
[--C-:B------:R-:W-:Y:S01]  /*c180*/  FFMA.FTZ R31, R246, c[0x0][0x23c], -R173.reuse ;  /* 0x00008f00f61f7a23 */ /* 0x100fe200000108ad */
[--C-:B------:R-:W-:Y:S01]  /*c190*/  SHF.R.U32.HI R15, RZ, 0x10, R14.reuse ;  /* 0x00000010ff0f7819 */ /* 0x100fe2000001160e */
[--C-:B------:R-:W-:Y:S01]  /*c1a0*/  FFMA.FTZ R191, R192, c[0x0][0x23c], -R173.reuse ;  /* 0x00008f00c0bf7a23 */ /* 0x100fe200000108ad */
[----:B------:R-:W-:Y:S01]  /*c1b0*/  LOP3.LUT R12, R14, 0xff, RZ, 0xc0, !PT ;  /* 0x000000ff0e0c7812 */ /* 0x000fe200078ec0ff */
[----:B------:R-:W-:Y:S01]  /*c1c0*/  FFMA.FTZ R192, R194, c[0x0][0x23c], -R173 ;  /* 0x00008f00c2c07a23 */ /* 0x000fe200000108ad */
[----:B------:R-:W-:Y:S01]  /*c1d0*/  MUFU.EX2 R30, R30 ;  /* 0x0000001e001e7308 */ /* 0x000fe20000000800 */
[----:B------:R-:W-:Y:S01]  /*c1e0*/  SHF.R.U32.HI R13, RZ, 0x8, R13 ;  /* 0x00000008ff0d7819 */ /* 0x000fe2000001160d */
[----:B------:R-:W-:Y:S01]  /*c1f0*/  HMMA.16816.F32.BF16 R72, R4, R22, R72 ;  /* 0x000000160448723c */ /* 0x000fe20000041848 */
[----:B------:R-:W-:Y:S01]  /*c200*/  SHF.R.U32.HI R14, RZ, 0x18, R14 ;  /* 0x00000018ff0e7819 */ /* 0x000fe2000001160e */
[----:B------:R-:W-:Y:S01]  /*c210*/  FFMA.FTZ R182, R179, c[0x0][0x23c], -R182 ;  /* 0x00008f00b3b67a23 */ /* 0x000fe200000108b6 */
[----:B------:R-:W-:Y:S01]  /*c220*/  PRMT R13, R12, 0x5410, R13 ;  /* 0x000054100c0d7816 */ /* 0x000fe2000000000d */
[----:B------:R-:W-:-:S02]  /*c230*/  FFMA.FTZ R179, R180, c[0x0][0x23c], -R173 ;  /* 0x00008f00b4b37a23 */ /* 0x000fc400000108ad */
[----:B------:R-:W3:Y:S01]  /*c240*/  MUFU.EX2 R31, R31 ;  /* 0x0000001f001f7308 */ /* 0x000ee20000000800 */
[C---:B------:R-:W-:Y:S02]  /*c250*/  LOP3.LUT R5, R16.reuse, 0xffff, RZ, 0xc0, !PT ;  /* 0x0000ffff10057812 */ /* 0x040fe400078ec0ff */
[--C-:B------:R-:W-:Y:S02]  /*c260*/  SHF.R.U32.HI R6, RZ, 0x10, R16.reuse ;  /* 0x00000010ff067819 */ /* 0x100fe40000011610 */
[----:B------:R-:W-:Y:S02]  /*c270*/  LOP3.LUT R7, R15, 0xff, RZ, 0xc0, !PT ;  /* 0x000000ff0f077812 */ /* 0x000fe400078ec0ff */
[----:B------:R-:W-:Y:S01]  /*c280*/  LOP3.LUT R4, R16, 0xff, RZ, 0xc0, !PT ;  /* 0x000000ff10047812 */ /* 0x000fe200078ec0ff */
[----:B------:R-:W-:Y:S01]  /*c290*/  MUFU.EX2 R191, R191 ;  /* 0x000000bf00bf7308 */ /* 0x000fe20000000800 */
[----:B------:R-:W-:Y:S02]  /*c2a0*/  SHF.R.U32.HI R15, RZ, 0x8, R5 ;  /* 0x00000008ff0f7819 */ /* 0x000fe40000011605 */
[----:B------:R-:W-:-:S02]  /*c2b0*/  SHF.R.U32.HI R16, RZ, 0x18, R16 ;  /* 0x00000018ff107819 */ /* 0x000fc40000011610 */
[----:B------:R-:W-:Y:S01]  /*c2c0*/  LOP3.LUT R5, R6, 0xff, RZ, 0xc0, !PT ;  /* 0x000000ff06057812 */ /* 0x000fe200078ec0ff */
[--C-:B------:R-:W-:Y:S01]  /*c2d0*/  HSET2.LE.AND R6, R13, R250.reuse, PT ;  /* 0x000000fa0d067233 */ /* 0x100fe20003803000 */
[----:B------:R-:W-:Y:S01]  /*c2e0*/  PRMT R15, R4, 0x5410, R15 ;  /* 0x00005410040f7816 */ /* 0x000fe2000000000f */
[----:B------:R-:W4:Y:S01]  /*c2f0*/  MUFU.EX2 R192, R192 ;  /* 0x000000c000c07308 */ /* 0x000f220000000800 */
[----:B------:R-:W-:Y:S02]  /*c300*/  PRMT R5, R5, 0x5410, R16 ;  /* 0x0000541005057816 */ /* 0x000fe40000000010 */
[----:B------:R-:W-:Y:S01]  /*c310*/  PRMT R7, R7, 0x5410, R14 ;  /* 0x0000541007077816 */ /* 0x000fe2000000000e */
[--C-:B------:R-:W-:Y:S01]  /*c320*/  HSET2.LE.AND R4, R15, R250.reuse, PT ;  /* 0x000000fa0f047233 */ /* 0x100fe20003803000 */
[----:B--2---:R-:W-:Y:S01]  /*c330*/  F2FP.BF16.PACK_AB R15, R29, R28 ;  /* 0x0000001c1d0f723e */ /* 0x004fe200000010ff */
[--C-:B------:R-:W-:Y:S01]  /*c340*/  HSET2.LE.AND R5, R5, R250.reuse, PT ;  /* 0x000000fa05057233 */ /* 0x100fe20003803000 */
[----:B---3--:R-:W-:Y:S01]  /*c350*/  F2FP.BF16.PACK_AB R12, R202, R31 ;  /* 0x0000001fca0c723e */ /* 0x008fe200000010ff */
[----:B------:R-:W-:Y:S01]  /*c360*/  HSET2.LE.AND R7, R7, R250, PT ;  /* 0x000000fa07077233 */ /* 0x000fe20003803000 */
[----:B------:R-:W-:Y:S01]  /*c370*/  F2FP.BF16.PACK_AB R13, R189, R30 ;  /* 0x0000001ebd0d723e */ /* 0x000fe200000010ff */
[----:B------:R-:W2:Y:S01]  /*c380*/  LDSM.16.MT88.4 R16, [R222+0x11000] ;  /* 0x01100000de10783b */ /* 0x000ea20000004200 */
[----:B------:R-:W-:Y:S01]  /*c390*/  LOP3.LUT R4, R4, R15, RZ, 0xc0, !PT ;  /* 0x0000000f04047212 */ /* 0x000fe200078ec0ff */
[----:B------:R-:W-:Y:S01]  /*c3a0*/  MUFU.EX2 R182, R182 ;  /* 0x000000b600b67308 */ /* 0x000fe20000000800 */
[----:B------:R-:W-:-:S02]  /*c3b0*/  LOP3.LUT R5, R5, R12, RZ, 0xc0, !PT ;  /* 0x0000000c05057212 */ /* 0x000fc400078ec0ff */
[----:B------:R-:W-:Y:S02]  /*c3c0*/  LOP3.LUT R6, R6, R13, RZ, 0xc0, !PT ;  /* 0x0000000d06067212 */ /* 0x000fe400078ec0ff */
[----:B----4-:R-:W-:Y:S01]  /*c3d0*/  F2FP.BF16.PACK_AB R20, R192, R191 ;  /* 0x000000bfc014723e */ /* 0x010fe200000010ff */
[----:B------:R-:W3:Y:S02]  /*c3e0*/  LDSM.16.MT88.4 R12, [R221+0x11000] ;  /* 0x01100000dd0c783b */ /* 0x000ee40000004200 */
[----:B------:R-:W4:Y:S01]  /*c3f0*/  MUFU.EX2 R179, R179 ;  /* 0x000000b300b37308 */ /* 0x000f220000000800 */
[----:B------:R-:W-:Y:S02]  /*c400*/  LOP3.LUT R7, R7, R20, RZ, 0xc0, !PT ;  /* 0x0000001407077212 */ /* 0x000fe400078ec0ff */
[----:B------:R-:W-:Y:S05]  /*c410*/  LDSM.16.MT88.4 R20, [R221+0x15000] ;  /* 0x01500000dd14783b */ /* 0x000fea0000004200 */
[C---:B-1----:R-:W-:Y:S08]  /*c420*/  HMMA.16816.F32.BF16 R160, R4.reuse, R8, R160 ;  /* 0x0000000804a0723c */ /* 0x042ff000000418a0 */
[C---:B------:R-:W-:Y:S01]  /*c430*/  HMMA.16816.F32.BF16 R156, R4.reuse, R10, R156 ;  /* 0x0000000a049c723c */ /* 0x040fe2000004189c */
[----:B------:R-:W1:Y:S07]  /*c440*/  LDSM.16.MT88.4 R8, [R220+0x11000] ;  /* 0x01100000dc08783b */ /* 0x000e6e0000004200 */
[C---:B--2---:R-:W-:Y:S08]  /*c450*/  HMMA.16816.F32.BF16 R152, R4.reuse, R16, R152 ;  /* 0x000000100498723c */ /* 0x044ff00000041898 */
[C---:B---3--:R-:W-:Y:S08]  /*c460*/  HMMA.16816.F32.BF16 R144, R4.reuse, R12, R144 ;  /* 0x0000000c0490723c */ /* 0x048ff00000041890 */
[C---:B------:R-:W-:Y:S01]  /*c470*/  HMMA.16816.F32.BF16 R140, R4.reuse, R14, R140 ;  /* 0x0000000e048c723c */ /* 0x040fe2000004188c */
[----:B------:R-:W2:Y:S07]  /*c480*/  LDSM.16.MT88.4 R12, [R222+0x13000] ;  /* 0x01300000de0c783b */ /* 0x000eae0000004200 */
[C---:B------:R-:W-:Y:S01]  /*c490*/  HMMA.16816.F32.BF16 R148, R4.reuse, R18, R148 ;  /* 0x000000120494723c */ /* 0x040fe20000041894 */
[----:B------:R-:W3:Y:S07]  /*c4a0*/  LDSM.16.MT88.4 R16, [R224+0x13000] ;  /* 0x01300000e010783b */ /* 0x000eee0000004200 */
[C---:B-1----:R-:W-:Y:S08]  /*c4b0*/  HMMA.16816.F32.BF16 R136, R4.reuse, R8, R136 ;  /* 0x000000080488723c */ /* 0x042ff00000041888 */
[C---:B------:R-:W-:Y:S01]  /*c4c0*/  HMMA.16816.F32.BF16 R132, R4.reuse, R10, R132 ;  /* 0x0000000a0484723c */ /* 0x040fe20000041884 */
[----:B------:R-:W1:Y:S07]  /*c4d0*/  LDSM.16.MT88.4 R8, [R221+0x13000] ;  /* 0x01300000dd08783b */ /* 0x000e6e0000004200 */
[C---:B------:R-:W-:Y:S08]  /*c4e0*/  HMMA.16816.F32.BF16 R88, R4.reuse, R22, R88 ;  /* 0x000000160458723c */ /* 0x040ff00000041858 */
[C---:B------:R-:W-:Y:S07]  /*c4f0*/  HMMA.16816.F32.BF16 R84, R4.reuse, R20, R84 ;  /* 0x000000140454723c */ /* 0x040fee0000041854 */
[--C-:B------:R-:W-:Y:S01]  /*c500*/  FFMA.FTZ R20, R172, c[0x0][0x23c], -R173.reuse ;  /* 0x00008f00ac147a23 */ /* 0x100fe200000108ad */
[----:B--2---:R-:W-:Y:S01]  /*c510*/  HMMA.16816.F32.BF16 R44, R4, R12, R44 ;  /* 0x0000000c042c723c */ /* 0x004fe2000004182c */
[----:B------:R-:W-:-:S02]  /*c520*/  FFMA.FTZ R172, R174, c[0x0][0x23c], -R173 ;  /* 0x00008f00aeac7a23 */ /* 0x000fc400000108ad */
[----:B------:R2:W-:Y:S05]  /*c530*/  MUFU.EX2 R173, R20 ;  /* 0x0000001400ad7308 */ /* 0x0005ea0000000800 */
[C---:B------:R-:W-:Y:S01]  /*c540*/  HMMA.16816.F32.BF16 R48, R4.reuse, R14, R48 ;  /* 0x0000000e0430723c */ /* 0x040fe20000041830 */
[----:B------:R-:W5:Y:S02]  /*c550*/  LDSM.16.MT88.4 R12, [R224+0x15000] ;  /* 0x01500000e00c783b */ /* 0x000f640000004200 */
[----:B------:R-:W2:Y:S05]  /*c560*/  MUFU.EX2 R172, R172 ;  /* 0x000000ac00ac7308 */ /* 0x000eaa0000000800 */
[C---:B---3--:R-:W-:Y:S08]  /*c570*/  HMMA.16816.F32.BF16 R36, R4.reuse, R16, R36 ;  /* 0x000000100424723c */ /* 0x048ff00000041824 */
[C---:B-1----:R-:W-:Y:S08]  /*c580*/  HMMA.16816.F32.BF16 R52, R4.reuse, R8, R52 ;  /* 0x000000080434723c */ /* 0x042ff00000041834 */
[C---:B------:R-:W-:Y:S01]  /*c590*/  HMMA.16816.F32.BF16 R56, R4.reuse, R10, R56 ;  /* 0x0000000a0438723c */ /* 0x040fe20000041838 */
[----:B------:R-:W1:Y:S07]  /*c5a0*/  LDSM.16.MT88.4 R8, [R222+0x15000] ;  /* 0x01500000de08783b */ /* 0x000e6e0000004200 */
[C---:B------:R-:W-:Y:S01]  /*c5b0*/  HMMA.16816.F32.BF16 R40, R4.reuse, R18, R40 ;  /* 0x000000120428723c */ /* 0x040fe20000041828 */
[----:B------:R-:W3:Y:S07]  /*c5c0*/  LDSM.16.MT88.4 R16, [R220+0x13000] ;  /* 0x01300000dc10783b */ /* 0x000eee0000004200 */
[C---:B-----5:R-:W-:Y:S08]  /*c5d0*/  HMMA.16816.F32.BF16 R68, R4.reuse, R12, R68 ;  /* 0x0000000c0444723c */ /* 0x060ff00000041844 */
        /* <DEDUP_REMOVED lines=17> */
[C---:B-----5:R-:W-:Y:S07]  /*c6f0*/  HMMA.16816.F32.BF16 R116, R4.reuse, R12, R116 ;  /* 0x0000000c0474723c */ /* 0x060fee0000041874 */
[----:B------:R-:W-:Y:S01]  /*c700*/  IMAD.WIDE.U32 R12, R24, -0x2daee0ad, RZ ;  /* 0xd2511f53180c7825 */ /* 0x000fe200078e00ff */
[----:B------:R-:W-:Y:S04]  /*c710*/  HMMA.16816.F32.BF16 R120, R4, R14, R120 ;  /* 0x0000000e0478723c */ /* 0x000fe80000041878 */
[----:B------:R-:W-:-:S02]  /*c720*/  LOP3.LUT R26, R13, UR37, R26, 0x96, !PT ;  /* 0x000000250d1a7c12 */ /* 0x000fc4000f8e961a */
[----:B------:R-:W-:Y:S02]  /*c730*/  LOP3.LUT R22, R12, 0xffff, RZ, 0xc0, !PT ;  /* 0x0000ffff0c167812 */ /* 0x000fe400078ec0ff */
[----:B------:R-:W-:Y:S01]  /*c740*/  SHF.R.U32.HI R14, RZ, 0x10, R12 ;  /* 0x00000010ff0e7819 */ /* 0x000fe2000001160c */
[C---:B-1----:R-:W-:Y:S01]  /*c750*/  HMMA.16816.F32.BF16 R124, R4.reuse, R8, R124 ;  /* 0x00000008047c723c */ /* 0x042fe2000004187c */
[----:B------:R-:W-:Y:S02]  /*c760*/  SHF.R.U32.HI R22, RZ, 0x8, R22 ;  /* 0x00000008ff167819 */ /* 0x000fe40000011616 */
[----:B------:R-:W-:Y:S02]  /*c770*/  LOP3.LUT R21, R26, 0xffff, RZ, 0xc0, !PT ;  /* 0x0000ffff1a157812 */ /* 0x000fe400078ec0ff */
[----:B------:R-:W-:Y:S02]  /*c780*/  LOP3.LUT R13, R12, 0xff, RZ, 0xc0, !PT ;  /* 0x000000ff0c0d7812 */ /* 0x000fe400078ec0ff */
[--C-:B------:R-:W-:Y:S01]  /*c790*/  SHF.R.U32.HI R8, RZ, 0x10, R26.reuse ;  /* 0x00000010ff087819 */ /* 0x100fe2000001161a */
[----:B------:R-:W-:Y:S01]  /*c7a0*/  HMMA.16816.F32.BF16 R128, R4, R10, R128 ;  /* 0x0000000a0480723c */ /* 0x000fe20000041880 */
[----:B------:R-:W-:-:S02]  /*c7b0*/  SHF.R.U32.HI R15, RZ, 0x18, R26 ;  /* 0x00000018ff0f7819 */ /* 0x000fc4000001161a */
[----:B------:R-:W-:Y:S02]  /*c7c0*/  LOP3.LUT R8, R8, 0xff, RZ, 0xc0, !PT ;  /* 0x000000ff08087812 */ /* 0x000fe400078ec0ff */
[----:B------:R-:W-:Y:S02]  /*c7d0*/  LOP3.LUT R9, R14, 0xff, RZ, 0xc0, !PT ;  /* 0x000000ff0e097812 */ /* 0x000fe400078ec0ff */
[----:B------:R-:W-:Y:S02]  /*c7e0*/  PRMT R13, R13, 0x5410, R22 ;  /* 0x000054100d0d7816 */ /* 0x000fe40000000016 */
[----:B------:R-:W-:Y:S02]  /*c7f0*/  SHF.R.U32.HI R14, RZ, 0x8, R21 ;  /* 0x00000008ff0e7819 */ /* 0x000fe40000011615 */
[----:B--2---:R-:W1:Y:S01]  /*c800*/  LDSM.16.MT88.4 R20, [R221+0x11800] ;  /* 0x01180000dd14783b */ /* 0x004e620000004200 */
[----:B------:R-:W-:Y:S01]  /*c810*/  SHF.R.U32.HI R12, RZ, 0x18, R12 ;  /* 0x00000018ff0c7819 */ /* 0x000fe2000001160c */
[----:B------:R-:W-:Y:S01]  /*c820*/  HSET2.LE.AND R6, R13, R250, PT ;  /* 0x000000fa0d067233 */ /* 0x000fe20003803000 */
[----:B------:R-:W-:-:S02]  /*c830*/  PRMT R15, R8, 0x5410, R15 ;  /* 0x00005410080f7816 */ /* 0x000fc4000000000f */
[----:B------:R-:W-:Y:S02]  /*c840*/  LOP3.LUT R193, R26, 0xff, RZ, 0xc0, !PT ;  /* 0x000000ff1ac17812 */ /* 0x000fe400078ec0ff */
[----:B------:R-:W-:Y:S01]  /*c850*/  PRMT R9, R9, 0x5410, R12 ;  /* 0x0000541009097816 */ /* 0x000fe2000000000c */
[--C-:B------:R-:W-:Y:S01]  /*c860*/  HSET2.LE.AND R5, R15, R250.reuse, PT ;  /* 0x000000fa0f057233 */ /* 0x100fe20003803000 */
[----:B------:R-:W-:Y:S01]  /*c870*/  PRMT R193, R193, 0x5410, R14 ;  /* 0x00005410c1c17816 */ /* 0x000fe2000000000e */
[----:B------:R-:W-:Y:S01]  /*c880*/  LDSM.16.MT88.4 R24, [R222+0x11800] ;  /* 0x01180000de18783b */ /* 0x000fe20000004200 */
[----:B------:R-:W-:Y:S01]  /*c890*/  F2FP.BF16.PACK_AB R11, R176, R175 ;  /* 0x000000afb00b723e */ /* 0x000fe200000010ff */
[--C-:B------:R-:W-:Y:S01]  /*c8a0*/  HSET2.LE.AND R7, R9, R250.reuse, PT ;  /* 0x000000fa09077233 */ /* 0x100fe20003803000 */
[----:B----4-:R-:W-:Y:S01]  /*c8b0*/  F2FP.BF16.PACK_AB R10, R179, R178 ;  /* 0x000000b2b30a723e */ /* 0x010fe200000010ff */
[----:B------:R-:W2:Y:S01]  /*c8c0*/  LDSM.16.MT88.4 R12, [R220+0x11800] ;  /* 0x01180000dc0c783b */ /* 0x000ea20000004200 */
[----:B------:R-:W-:Y:S01]  /*c8d0*/  HSET2.LE.AND R4, R193, R250, PT ;  /* 0x000000fac1047233 */ /* 0x000fe20003803000 */
[----:B------:R-:W-:-:S02]  /*c8e0*/  F2FP.BF16.PACK_AB R9, R182, R177 ;  /* 0x000000b1b609723e */ /* 0x000fc400000010ff */
[----:B------:R-:W-:Y:S02]  /*c8f0*/  F2FP.BF16.PACK_AB R8, R172, R173 ;  /* 0x000000adac08723e */ /* 0x000fe400000010ff */
[----:B------:R-:W-:Y:S02]  /*c900*/  LOP3.LUT R4, R4, R11, RZ, 0xc0, !PT ;  /* 0x0000000b04047212 */ /* 0x000fe400078ec0ff */
[----:B------:R-:W-:Y:S02]  /*c910*/  LOP3.LUT R5, R5, R10, RZ, 0xc0, !PT ;  /* 0x0000000a05057212 */ /* 0x000fe400078ec0ff */
[----:B------:R-:W-:Y:S02]  /*c920*/  LOP3.LUT R6, R6, R9, RZ, 0xc0, !PT ;  /* 0x0000000906067212 */ /* 0x000fe400078ec0ff */
[----:B------:R-:W-:Y:S02]  /*c930*/  LOP3.LUT R7, R7, R8, RZ, 0xc0, !PT ;  /* 0x0000000807077212 */ /* 0x000fe400078ec0ff */
[----:B------:R-:W-:Y:S05]  /*c940*/  LDSM.16.MT88.4 R8, [R224+0x13800] ;  /* 0x01380000e008783b */ /* 0x000fea0000004200 */
[C---:B---3--:R-:W-:Y:S08]  /*c950*/  HMMA.16816.F32.BF16 R160, R4.reuse, R16, R160 ;  /* 0x0000001004a0723c */ /* 0x048ff000000418a0 */
[C---:B-1----:R-:W-:Y:S08]  /*c960*/  HMMA.16816.F32.BF16 R144, R4.reuse, R20, R144 ;  /* 0x000000140490723c */ /* 0x042ff00000041890 */
[C---:B------:R-:W-:Y:S01]  /*c970*/  HMMA.16816.F32.BF16 R140, R4.reuse, R22, R140 ;  /* 0x00000016048c723c */ /* 0x040fe2000004188c */
[----:B------:R-:W1:Y:S07]  /*c980*/  LDSM.16.MT88.4 R20, [R221+0x13800] ;  /* 0x01380000dd14783b */ /* 0x000e6e0000004200 */
        /* <DEDUP_REMOVED lines=20> */
[C---:B-1----:R-:W-:Y:S07]  /*cad0*/  HMMA.16816.F32.BF16 R84, R4.reuse, R20, R84 ;  /* 0x000000140454723c */ /* 0x042fee0000041854 */
[----:B------:R-:W-:Y:S01]  /*cae0*/  FFMA.FTZ R21, R166, R2, R33 ;  /* 0x00000002a6157223 */ /* 0x000fe20000010021 */
[----:B------:R-:W-:Y:S01]  /*caf0*/  HMMA.16816.F32.BF16 R60, R4, R24, R60 ;  /* 0x00000018043c723c */ /* 0x000fe2000004183c */
[----:B------:R-:W-:-:S02]  /*cb00*/  IMAD.MOV.U32 R2, RZ, RZ, R170 ;  /* 0x000000ffff027224 */ /* 0x000fc400078e00aa */
[----:B------:R-:W-:-:S04]  /*cb10*/  FADD.FTZ R21, R0, R21 ;  /* 0x0000001500157221 */ /* 0x000fc80000010000 */
[----:B------:R-:W-:Y:S01]  /*cb20*/  FADD.FTZ R0, R32, R21 ;  /* 0x0000001520007221 */ /* 0x000fe20000010000 */
[----:B------:R-:W-:Y:S01]  /*cb30*/  HMMA.16816.F32.BF16 R64, R4, R26, R64 ;  /* 0x0000001a0440723c */ /* 0x000fe20000041840 */
[----:B------:R-:W1:Y:S02]  /*cb40*/  LDSM.16.MT88.4 R24, [R220+0x15800] ;  /* 0x01580000dc18783b */ /* 0x000e640000004200 */
[----:B------:R-:W-:-:S04]  /*cb50*/  FADD.FTZ R0, R3, R0 ;  /* 0x0000000003007221 */ /* 0x000fc80000010000 */
[----:B------:R-:W-:Y:S01]  /*cb60*/  FADD.FTZ R3, R185, R0 ;  /* 0x00000000b9037221 */ /* 0x000fe20000010000 */
[----:B----4-:R-:W-:Y:S03]  /*cb70*/  HMMA.16816.F32.BF16 R76, R4, R8, R76 ;  /* 0x00000008044c723c */ /* 0x010fe6000004184c */
[----:B------:R-:W-:-:S05]  /*cb80*/  FADD.FTZ R3, R190, R3 ;  /* 0x00000003be037221 */ /* 0x000fca0000010000 */
[C---:B------:R-:W-:Y:S01]  /*cb90*/  HMMA.16816.F32.BF16 R80, R4.reuse, R10, R80 ;  /* 0x0000000a0450723c */ /* 0x040fe20000041850 */
[----:B------:R-:W4:Y:S07]  /*cba0*/  LDSM.16.MT88.4 R8, [R221+0x17800] ;  /* 0x01780000dd08783b */ /* 0x000f2e0000004200 */
[C---:B---3--:R-:W-:Y:S08]  /*cbb0*/  HMMA.16816.F32.BF16 R100, R4.reuse, R16, R100 ;  /* 0x000000100464723c */ /* 0x048ff00000041864 */
[C---:B------:R-:W-:Y:S01]  /*cbc0*/  HMMA.16816.F32.BF16 R104, R4.reuse, R18, R104 ;  /* 0x000000120468723c */ /* 0x040fe20000041868 */
[----:B------:R-:W3:Y:S07]  /*cbd0*/  LDSM.16.MT88.4 R16, [R220+0x17800] ;  /* 0x01780000dc10783b */ /* 0x000eee0000004200 */
[C---:B--2---:R-:W-:Y:S07]  /*cbe0*/  HMMA.16816.F32.BF16 R108, R4.reuse, R12, R108 ;  /* 0x0000000c046c723c */ /* 0x044fee000004186c */
[----:B------:R-:W-:Y:S01]  /*cbf0*/  FADD.FTZ R13, R35, R164 ;  /* 0x000000a4230d7221 */ /* 0x000fe20000010000 */
[----:B------:R-:W-:Y:S03]  /*cc00*/  HMMA.16816.F32.BF16 R88, R4, R22, R88 ;  /* 0x000000160458723c */ /* 0x000fe60000041858 */
[----:B------:R-:W-:-:S04]  /*cc10*/  FADD.FTZ R13, R34, R13 ;  /* 0x0000000d220d7221 */ /* 0x000fc80000010000 */
[----:B------:R-:W-:Y:S01]  /*cc20*/  FADD.FTZ R184, R184, R13 ;  /* 0x0000000db8b87221 */ /* 0x000fe20000010000 */
[----:B-1----:R-:W-:Y:S03]  /*cc30*/  HMMA.16816.F32.BF16 R92, R4, R24, R92 ;  /* 0x00000018045c723c */ /* 0x002fe6000004185c */
[----:B------:R-:W-:-:S04]  /*cc40*/  FADD.FTZ R0, R183, R184 ;  /* 0x000000b8b7007221 */ /* 0x000fc80000010000 */
        /* <DEDUP_REMOVED lines=11> */
[----:B----4-:R-:W-:Y:S01]  /*cd00*/  HMMA.16816.F32.BF16 R116, R4, R8, R116 ;  /* 0x000000080474723c */ /* 0x010fe20000041874 */
        /* <DEDUP_REMOVED lines=12> */
[----:B------:R-:W-:Y:S02]  /*cdd0*/  FADD.FTZ R166, R172, R173 ;  /* 0x000000adaca67221 */ /* 0x000fe40000010000 */
[----:B------:R-:W-:Y:S01]  /*cde0*/  IMAD.MOV.U32 R0, RZ, RZ, R169 ;  /* 0x000000ffff007224 */ /* 0x000fe200078e00a9 */
[----:B------:R-:W-:Y:S08]  /*cdf0*/  HMMA.16816.F32.BF16 R128, R4, R18, R128 ;  /* 0x000000120480723c */ /* 0x000ff00000041880 */
.L_x_620:
[----:B------:R-:W-:-:S06]  /*ce00*/  UISETP.GT.AND UP0, UPT, UR34, UR15, UPT ;  /* 0x0000000f2200728c */ /* 0x000fcc000bf04270 */
[----:B------:R-:W-:-:S13]  /*ce10*/  PLOP3.LUT P0, PT, PT, PT, UP0, 0x80, 0x0 ;  /* 0x000000000000781c */ /* 0x000fda0003f0f008 */
[----:B------:R-:W-:Y:S05]  /*ce20*/  @!P0 BRA `(.L_x_624) ;  /* 0x0000542000008947 */ /* 0x000fea0003800000 */
[----:B------:R-:W1:Y:S01]  /*ce30*/  S2R R7, SR_TID.X ;  /* 0x0000000000077919 */ /* 0x000e620000002100 */
[----:B------:R-:W-:Y:S01]  /*ce40*/  USHF.R.S32.HI UR35, URZ, 0x1f, UR26 ;  /* 0x0000001f3f237899 */ /* 0x000fe2000801141a */
[--C-:B------:R-:W-:Y:S01]  /*ce50*/  SHF.R.S32.HI R5, RZ, 0x1f, R244.reuse ;  /* 0x0000001fff057819 */ /* 0x100fe200000114f4 */
[----:B------:R-:W-:Y:S01]  /*ce60*/  ULDC.64 UR4, c[0x0][0x1b8] ;  /* 0x00006e0000047ab9 */ /* 0x000fe20000000a00 */
[----:B------:R-:W-:Y:S01]  /*ce70*/  IMAD.U32 R8, RZ, RZ, UR26 ;  /* 0x0000001aff087e24 */ /* 0x000fe2000f8e00ff */
[----:B------:R-:W-:Y:S01]  /*ce80*/  ULDC.64 UR6, c[0x0][0x1b0] ;  /* 0x00006c0000067ab9 */ /* 0x000fe20000000a00 */
[----:B------:R-:W-:Y:S01]  /*ce90*/  IMAD.MOV.U32 R4, RZ, RZ, R244 ;  /* 0x000000ffff047224 */ /* 0x000fe200078e00f4 */
[----:B------:R-:W-:Y:S01]  /*cea0*/  UIMAD UR4, UR35, UR4, URZ ;  /* 0x00000004230472a4 */ /* 0x000fe2000f8e023f */
[----:B------:R-:W-:Y:S01]  /*ceb0*/  IMAD.U32 R10, RZ, RZ, UR26 ;  /* 0x0000001aff0a7e24 */ /* 0x000fe2000f8e00ff */
[----:B------:R-:W-:Y:S01]  /*cec0*/  UIMAD UR6, UR35, UR6, URZ ;  /* 0x00000006230672a4 */ /* 0x000fe2000f8e023f */
[--C-:B------:R-:W-:Y:S01]  /*ced0*/  IMAD.WIDE.U32 R8, R8, c[0x0][0x1b8], R4.reuse ;  /* 0x00006e0008087a25 */ /* 0x100fe200078e0004 */
[----:B------:R-:W-:Y:S01]  /*cee0*/  UIMAD UR4, UR26, UR5, UR4 ;  /* 0x000000051a0472a4 */ /* 0x000fe2000f8e0204 */
[----:B------:R-:W-:Y:S01]  /*cef0*/  ISETP.GE.AND P5, PT, R244, c[0x0][0x220], PT ;  /* 0x00008800f4007a0c */ /* 0x000fe20003fa6270 */
[----:B------:R-:W-:Y:S01]  /*cf00*/  UIMAD UR6, UR26, UR7, UR6 ;  /* 0x000000071a0672a4 */ /* 0x000fe2000f8e0206 */
[----:B------:R-:W-:Y:S01]  /*cf10*/  IMAD.WIDE.U32 R10, R10, c[0x0][0x1b0], R4 ;  /* 0x00006c000a0a7a25 */ /* 0x000fe200078e0004 */
[----:B------:R-:W-:Y:S01]  /*cf20*/  IADD3 R3, P0, R8, UR30, RZ ;  /* 0x0000001e08037c10 */ /* 0x000fe2000ff1e0ff */
[----:B------:R-:W-:Y:S01]  /*cf30*/  UIADD3 UR26, UR34, -0x2, URZ ;  /* 0xfffffffe221a7890 */ /* 0x000fe2000fffe03f */
[----:B------:R-:W-:Y:S01]  /*cf40*/  ISETP.GE.AND P4, PT, R233, c[0x0][0x220], PT ;  /* 0x00008800e9007a0c */ /* 0x000fe20003f86270 */
[----:B------:R-:W-:Y:S01]  /*cf50*/  IMAD.U32 R246, RZ, RZ, UR4 ;  /* 0x00000004fff67e24 */ /* 0x000fe2000f8e00ff */
[----:B------:R-:W-:Y:S01]  /*cf60*/  IADD3 R5, P1, R10, UR28, RZ ;  /* 0x0000001c0a057c10 */ /* 0x000fe2000ff3e0ff */
[----:B------:R-:W-:Y:S01]  /*cf70*/  IMAD.U32 R248, RZ, RZ, UR6 ;  /* 0x00000006fff87e24 */ /* 0x000fe2000f8e00ff */
[----:B------:R-:W-:Y:S01]  /*cf80*/  ISETP.GE.AND P3, PT, R232, c[0x0][0x220], PT ;  /* 0x00008800e8007a0c */ /* 0x000fe20003f66270 */
[----:B------:R-:W-:Y:S01]  /*cf90*/  IMAD.MOV.U32 R164, RZ, RZ, R0 ;  /* 0x000000ffffa47224 */ /* 0x000fe200078e0000 */
[----:B------:R-:W-:Y:S01]  /*cfa0*/  IADD3.X R246, R246, UR29, R9, P0, !PT ;  /* 0x0000001df6f67c10 */ /* 0x000fe200087fe409 */
[----:B------:R-:W-:Y:S01]  /*cfb0*/  IMAD.WIDE.U32 R8, R165, -0x2daee0ad, RZ ;  /* 0xd2511f53a5087825 */ /* 0x000fe200078e00ff */
[----:B-1----:R-:W-:Y:S01]  /*cfc0*/  SHF.R.S32.HI R4, RZ, 0x1f, R7 ;  /* 0x0000001fff047819 */ /* 0x002fe20000011407 */
[----:B------:R-:W-:Y:S01]  /*cfd0*/  UIADD3 UR7, UR34, -0x1, URZ ;  /* 0xffffffff22077890 */ /* 0x000fe2000fffe03f */
[----:B------:R-:W-:Y:S01]  /*cfe0*/  IADD3.X R248, R248, UR27, R11, P1, !PT ;  /* 0x0000001bf8f87c10 */ /* 0x000fe20008ffe40b */
[----:B------:R-:W-:Y:S01]  /*cff0*/  UMOV UR27, URZ ;  /* 0x0000003f001b7c82 */ /* 0x000fe20008000000 */
[----:B------:R-:W-:-:S02]  /*d000*/  LEA.HI R4, R4, R7, RZ, 0x3 ;  /* 0x0000000704047211 */ /* 0x000fc400078f18ff */
[----:B------:R-:W-:Y:S02]  /*d010*/  LEA R247, P0, R3, c[0x0][0x170], 0x1 ;  /* 0x00005c0003f77a11 */ /* 0x000fe400078008ff */
[----:B------:R-:W-:Y:S02]  /*d020*/  SHF.R.S32.HI R14, RZ, 0x3, R4 ;  /* 0x00000003ff0e7819 */ /* 0x000fe40000011404 */
[----:B------:R-:W-:Y:S02]  /*d030*/  LEA R249, P1, R5, c[0x0][0x168], 0x1 ;  /* 0x00005a0005f97a11 */ /* 0x000fe400078208ff */
[----:B------:R-:W-:Y:S01]  /*d040*/  LEA.HI.X R246, R3, c[0x0][0x174], R246, 0x1, P0 ;  /* 0x00005d0003f67a11 */ /* 0x000fe200000f0cf6 */
[----:B------:R-:W-:Y:S01]  /*d050*/  IMAD.MOV.U32 R3, RZ, RZ, R2 ;  /* 0x000000ffff037224 */ /* 0x000fe200078e0002 */
[----:B------:R-:W-:Y:S02]  /*d060*/  SHF.R.S32.HI R15, RZ, 0x1f, R14 ;  /* 0x0000001fff0f7819 */ /* 0x000fe4000001140e */
[----:B------:R-:W-:-:S02]  /*d070*/  IADD3 R18, P2, R14, 0x10, RZ ;  /* 0x000000100e127810 */ /* 0x000fc40007f5e0ff */
[----:B------:R-:W-:Y:S01]  /*d080*/  LEA.HI.X R248, R5, c[0x0][0x16c], R248, 0x1, P1 ;  /* 0x00005b0005f87a11 */ /* 0x000fe200008f0cf8 */
[----:B------:R-:W-:Y:S01]  /*d090*/  IMAD.WIDE.U32 R4, R196, -0x326172a9, RZ ;  /* 0xcd9e8d57c4047825 */ /* 0x000fe200078e00ff */
[C---:B------:R-:W-:Y:S01]  /*d0a0*/  IADD3 R12, P0, R14.reuse, 0x30, RZ ;  /* 0x000000300e0c7810 */ /* 0x040fe20007f1e0ff */
[----:B------:R-:W-:Y:S01]  /*d0b0*/  STL.64 [R1+0x20], R14 ;  /* 0x0000200e01007387 */ /* 0x000fe20000100a00 */
[----:B------:R-:W-:Y:S01]  /*d0c0*/  IADD3 R16, P1, R14, 0x20, RZ ;  /* 0x000000200e107810 */ /* 0x000fe20007f3e0ff */
[--C-:B------:R-:W-:Y:S01]  /*d0d0*/  IMAD.X R19, RZ, RZ, R15.reuse, P2 ;  /* 0x000000ffff137224 */ /* 0x100fe200010e060f */
[----:B------:R-:W-:Y:S01]  /*d0e0*/  LOP3.LUT R197, R5, R197, RZ, 0x3c, !PT ;  /* 0x000000c505c57212 */ /* 0x000fe200078e3cff */
[--C-:B------:R-:W-:Y:S01]  /*d0f0*/  IMAD.X R13, RZ, RZ, R15.reuse, P0 ;  /* 0x000000ffff0d7224 */ /* 0x100fe200000e060f */
[----:B------:R-:W-:Y:S01]  /*d100*/  ISETP.GE.AND P2, PT, R231, c[0x0][0x220], PT ;  /* 0x00008800e7007a0c */ /* 0x000fe20003f46270 */
[----:B------:R-:W-:Y:S01]  /*d110*/  IMAD.X R17, RZ, RZ, R15, P1 ;  /* 0x000000ffff117224 */ /* 0x000fe200008e060f */
[----:B------:R-:W-:Y:S01]  /*d120*/  STL.64 [R1+0x38], R18 ;  /* 0x0000381201007387 */ /* 0x000fe20000100a00 */
[----:B------:R-:W-:-:S03]  /*d130*/  IMAD.WIDE.U32 R6, R197, -0x2daee0ad, RZ ;  /* 0xd2511f53c5067825 */ /* 0x000fc600078e00ff */
[----:B------:R-:W-:Y:S04]  /*d140*/  STL.64 [R1+0x28], R12 ;  /* 0x0000280c01007387 */ /* 0x000fe80000100a00 */
[----:B------:R-:W-:Y:S04]  /*d150*/  STL.64 [R1+0x30], R16 ;  /* 0x0000301001007387 */ /* 0x000fe80000100a00 */
[----:B------:R1:W-:Y:S04]  /*d160*/  STL.64 [R1+0x8], R4 ;  /* 0x0000080401007387 */ /* 0x0003e80000100a00 */
[----:B------:R2:W-:Y:S01]  /*d170*/  STL.64 [R1+0x10], R8 ;  /* 0x0000100801007387 */ /* 0x0005e20000100a00 */
[----:B-1----:R-:W-:-:S02]  /*d180*/  IMAD.MOV.U32 R4, RZ, RZ, R198 ;  /* 0x000000ffff047224 */ /* 0x002fc400078e00c6 */
[----:B------:R-:W-:-:S05]  /*d190*/  IMAD.MOV.U32 R5, RZ, RZ, R201 ;  /* 0x000000ffff057224 */ /* 0x000fca00078e00c9 */
[----:B------:R2:W-:Y:S04]  /*d1a0*/  STL.64 [R1+0x18], R4 ;  /* 0x0000180401007387 */ /* 0x0005e80000100a00 */
[----:B------:R2:W-:Y:S01]  /*d1b0*/  STL.64 [R1], R6 ;  /* 0x0000000601007387 */ /* 0x0005e20000100a00 */
[----:B------:R-:W-:Y:S05]  /*d1c0*/  BRA `(.L_x_625) ;  /* 0x000006c000007947 */ /* 0x000fea0003800000 */
.L_x_627:
        /* <DEDUP_REMOVED lines=12> */
[C---:B------:R-:W-:Y:S02]  /*d290*/  @!P5 LEA R172, P1, R169.reuse, c[0x0][0x168], 0x1 ;  /* 0x00005a00a9acda11 */ /* 0x040fe400078208ff */
[----:B------:R-:W-:Y:S02]  /*d2a0*/  IADD3 R165, P6, R169, UR17, RZ ;  /* 0x00000011a9a57c10 */ /* 0x000fe4000ffde0ff */
[----:B------:R-:W-:Y:S02]  /*d2b0*/  LEA.HI.X R168, R168, R239, R171, 0x6, P0 ;  /* 0x000000efa8a87211 */ /* 0x000fe400000f34ab */
[----:B------:R-:W-:Y:S02]  /*d2c0*/  IADD3 R0, P0, R165, UR17, RZ ;  /* 0x00000011a5007c10 */ /* 0x000fe4000ff1e0ff */
[----:B------:R-:W-:Y:S02]  /*d2d0*/  @!P5 LEA.HI.X R173, R169, c[0x0][0x16c], R168, 0x1, P1 ;  /* 0x00005b00a9adda11 */ /* 0x000fe400008f0ca8 */
[----:B------:R-:W-:Y:S02]  /*d2e0*/  IADD3.X R2, R168, UR16, RZ, P6, !PT ;  /* 0x00000010a8027c10 */ /* 0x000fe4000b7fe4ff */
[C---:B------:R-:W-:Y:S01]  /*d2f0*/  @!P5 LEA R170, P6, R165.reuse, c[0x0][0x168], 0x1 ;  /* 0x00005a00a5aada11 */ /* 0x040fe200078c08ff */
[----:B------:R-:W-:Y:S01]  /*d300*/  @!PT LDS RZ, [RZ] ;  /* 0x00000000fffff984 */ /* 0x000fe20000000800 */
[----:B------:R-:W-:Y:S01]  /*d310*/  @!PT LDS RZ, [RZ] ;  /* 0x00000000fffff984 */ /* 0x000fe20000000800 */
[----:B------:R-:W-:Y:S01]  /*d320*/  @!PT LDS RZ, [RZ] ;  /* 0x00000000fffff984 */ /* 0x000fe20000000800 */
[----:B------:R1:W-:Y:S01]  /*d330*/  @!P5 LDGSTS.E.BYPASS.LTC128B.128 [R234+0x8000], [R172.64] ;  /* 0x08000000aceadfae */ /* 0x0003e2000b901d58 */
[----:B------:R-:W-:Y:S02]  /*d340*/  IADD3.X R169, R2, UR16, RZ, P0, !PT ;  /* 0x0000001002a97c10 */ /* 0x000fe400087fe4ff */
[----:B------:R-:W-:Y:S01]  /*d350*/  @!P5 LEA.HI.X R171, R165, c[0x0][0x16c], R2, 0x1, P6 ;  /* 0x00005b00a5abda11 */ /* 0x000fe200030f0c02 */
[----:B------:R1:W-:Y:S01]  /*d360*/  @P4 STS.128 [R234+0xa000], RZ ;  /* 0x00a000ffea004388 */ /* 0x0003e20000000c00 */
[C---:B------:R-:W-:Y:S02]  /*d370*/  @!P5 LEA R176, P6, R0.reuse, c[0x0][0x168], 0x1 ;  /* 0x00005a0000b0da11 */ /* 0x040fe400078c08ff */
[C---:B------:R-:W-:Y:S01]  /*d380*/  IADD3 R168, P1, R0.reuse, UR17, RZ ;  /* 0x0000001100a87c10 */ /* 0x040fe2000ff3e0ff */
[----:B------:R-:W-:Y:S01]  /*d390*/  @!PT LDS RZ, [RZ] ;  /* 0x00000000fffff984 */ /* 0x000fe20000000800 */
[----:B------:R-:W-:Y:S01]  /*d3a0*/  @!PT LDS RZ, [RZ] ;  /* 0x00000000fffff984 */ /* 0x000fe20000000800 */
[----:B------:R-:W-:Y:S01]  /*d3b0*/  @!PT LDS RZ, [RZ] ;  /* 0x00000000fffff984 */ /* 0x000fe20000000800 */
[----:B------:R1:W-:Y:S01]  /*d3c0*/  @!P4 LDGSTS.E.BYPASS.LTC128B.128 [R234+0xa000], [R202.64+0x80] ;  /* 0x0a000080caeacfae */ /* 0x0003e2000b901d58 */
[----:B------:R-:W-:Y:S02]  /*d3d0*/  @!P5 LEA.HI.X R177, R0, c[0x0][0x16c], R169, 0x1, P6 ;  /* 0x00005b0000b1da11 */ /* 0x000fe400030f0ca9 */
[C---:B------:R-:W-:Y:S01]  /*d3e0*/  @!P5 LEA R174, P0, R168.reuse, c[0x0][0x168], 0x1 ;  /* 0x00005a00a8aeda11 */ /* 0x040fe200078008ff */
        /* <DEDUP_REMOVED lines=74> */
.L_x_625:
[----:B--2---:R-:W2:Y:S01]  /*d890*/  LDL.64 R4, [R1+0x18] ;  /* 0x0000180001047983 */ /* 0x004ea20000100a00 */
[----:B------:R-:W-:Y:S01]  /*d8a0*/  UIADD3 UR6, UR34, -0x1, URZ ;  /* 0xffffffff22067890 */ /* 0x000fe2000fffe03f */
[----:B------:R-:W-:Y:S04]  /*d8b0*/  DEPBAR.LE SB0, 0x0 ;  /* 0x000080000000791a */ /* 0x000fe80000000000 */
[----:B------:R-:W3:Y:S01]  /*d8c0*/  LDL.64 R8, [R1+0x20] ;  /* 0x0000200001087983 */ /* 0x000ee20000100a00 */
[----:B------:R-:W-:Y:S01]  /*d8d0*/  UIADD3 UR28, UR7, -UR27, URZ ;  /* 0x8000001b071c7290 */ /* 0x000fe2000fffe03f */
[----:B------:R-:W-:Y:S01]  /*d8e0*/  IMAD.U32 R2, RZ, RZ, UR6 ;  /* 0x00000006ff027e24 */ /* 0x000fe2000f8e00ff */
[----:B------:R-:W-:Y:S01]  /*d8f0*/  USHF.R.S32.HI UR5, URZ, 0x1f, UR6 ;  /* 0x0000001f3f057899 */ /* 0x000fe20008011406 */
[----:B------:R-:W4:Y:S01]  /*d900*/  LDL.64 R12, [R1+0x38] ;  /* 0x00003800010c7983 */ /* 0x000f220000100a00 */
[----:B------:R-:W-:Y:S02]  /*d910*/  UIMAD UR4, UR18, UR6, URZ ;  /* 0x00000006120472a4 */ /* 0x000fe4000f8e023f */
[----:B------:R-:W-:Y:S01]  /*d920*/  IMAD.U32 R0, RZ, RZ, UR28 ;  /* 0x0000001cff007e24 */ /* 0x000fe2000f8e00ff */
[----:B------:R-:W5:Y:S01]  /*d930*/  LDL.64 R16, [R1+0x30] ;  /* 0x0000300001107983 */ /* 0x000f620000100a00 */
[----:B------:R-:W-:Y:S02]  /*d940*/  UIMAD UR4, UR5, UR19, UR4 ;  /* 0x00000013050472a4 */ /* 0x000fe4000f8e0204 */
[----:B------:R-:W-:Y:S01]  /*d950*/  UISETP.GT.AND UP0, UPT, UR6, UR15, UPT ;  /* 0x0000000f0600728c */ /* 0x000fe2000bf04270 */
[----:B------:R-:W4:Y:S04]  /*d960*/  LDL.64 R20, [R1+0x28] ;  /* 0x0000280001147983 */ /* 0x000f280000100a00 */
[----:B------:R-:W-:Y:S06]  /*d970*/  BAR.SYNC.DEFER_BLOCKING 0x0 ;  /* 0x0000000000007b1d */ /* 0x000fec0000010000 */
[----:B------:R-:W-:Y:S01]  /*d980*/  @P5 STS.128 [R234+0x10000], RZ ;  /* 0x010000ffea005388 */ /* 0x000fe20000000c00 */
[----:B--2---:R-:W-:Y:S05]  /*d990*/  IMAD.WIDE.U32 R34, R2, UR19, R4 ;  /* 0x0000001302227c25 */ /* 0x004fea000f8e0004 */
[----:B------:R-:W-:Y:S01]  /*d9a0*/  IADD3 R252, R35, UR4, RZ ;  /* 0x0000000423fc7c10 */ /* 0x000fe2000fffe0ff */
[----:B------:R-:W-:Y:S01]  /*d9b0*/  UIADD3 UR4, UR26, -UR27, URZ ;  /* 0x8000001b1a047290 */ /* 0x000fe2000fffe03f */
[----:B---3--:R-:W-:Y:S02]  /*d9c0*/  LEA R202, P0, R0, R8, 0x6 ;  /* 0x0000000800ca7211 */ /* 0x008fe400078030ff */
[----:B------:R-:W-:Y:S02]  /*d9d0*/  IADD3 R251, P1, R34, UR20, RZ ;  /* 0x0000001422fb7c10 */ /* 0x000fe4000ff3e0ff */
[----:B------:R-:W-:Y:S01]  /*d9e0*/  LEA.HI.X.SX32 R203, R0, R9, 0x6, P0 ;  /* 0x0000000900cb7211 */ /* 0x000fe200000f36ff */
[----:B------:R-:W-:Y:S01]  /*d9f0*/  IMAD.WIDE.U32 R182, R202, c[0x0][0x1a0], RZ ;  /* 0x00006800cab67a25 */ /* 0x000fe200078e00ff */
[----:B------:R-:W-:Y:S02]  /*da00*/  IADD3.X R2, R252, UR31, RZ, P1, !PT ;  /* 0x0000001ffc027c10 */ /* 0x000fe40008ffe4ff */
[C---:B------:R-:W-:Y:S02]  /*da10*/  @!P5 LEA R26, P1, R251.reuse, c[0x0][0x170], 0x1 ;  /* 0x00005c00fb1ada11 */ /* 0x040fe400078208ff */
[C---:B------:R-:W-:Y:S02]  /*da20*/  IADD3 R165, P0, R251.reuse, UR20, RZ ;  /* 0x00000014fba57c10 */ /* 0x040fe4000ff1e0ff */
[----:B------:R-:W-:Y:S01]  /*da30*/  @!P5 LEA.HI.X R27, R251, c[0x0][0x174], R2, 0x1, P1 ;  /* 0x00005d00fb1bda11 */ /* 0x000fe200008f0c02 */
[----:B------:R-:W-:Y:S01]  /*da40*/  IMAD R251, R203, c[0x0][0x1a0], RZ ;  /* 0x00006800cbfb7a24 */ /* 0x000fe200078e02ff */
[----:B------:R-:W-:Y:S02]  /*da50*/  @!P5 LEA R30, P6, R34, c[0x0][0x170], 0x1 ;  /* 0x00005c00221eda11 */ /* 0x000fe400078c08ff */
[----:B------:R-:W-:Y:S01]  /*da60*/  IADD3.X R2, R2, UR31, RZ, P0, !PT ;  /* 0x0000001f02027c10 */ /* 0x000fe200087fe4ff */
[----:B------:R-:W-:Y:S01]  /*da70*/  IMAD R251, R202, c[0x0][0x1a4], R251 ;  /* 0x00006900cafb7a24 */ /* 0x000fe200078e02fb */
[----:B------:R-:W-:Y:S02]  /*da80*/  @!P5 LEA.HI.X R31, R34, c[0x0][0x174], R252, 0x1, P6 ;  /* 0x00005d00221fda11 */ /* 0x000fe400030f0cfc */
[----:B------:R-:W-:Y:S01]  /*da90*/  @!P5 LEA R34, P0, R165, c[0x0][0x170], 0x1 ;  /* 0x00005c00a522da11 */ /* 0x000fe200078008ff */
[----:B------:R-:W-:Y:S01]  /*daa0*/  IMAD.IADD R251, R183, 0x1, R251 ;  /* 0x00000001b7fb7824 */ /* 0x000fe200078e02fb */
[----:B----4-:R-:W-:Y:S01]  /*dab0*/  LEA R198, P6, R0, R12, 0x6 ;  /* 0x0000000c00c67211 */ /* 0x010fe200078c30ff */
[----:B------:R-:W-:Y:S01]  /*dac0*/  @!PT LDS RZ, [RZ] ;  /* 0x00000000fffff984 */ /* 0x000fe20000000800 */
[----:B------:R-:W-:Y:S01]  /*dad0*/  @!PT LDS RZ, [RZ] ;  /* 0x00000000fffff984 */ /* 0x000fe20000000800 */
[----:B------:R-:W-:Y:S01]  /*dae0*/  @!PT LDS RZ, [RZ] ;  /* 0x00000000fffff984 */ /* 0x000fe20000000800 */
[----:B------:R1:W-:Y:S01]  /*daf0*/  @!P5 LDGSTS.E.BYPASS.LTC128B.128 [R234+0x10000], [R30.64] ;  /* 0x100000001eeadfae */ /* 0x0003e2000b901d58 */
[C---:B------:R-:W-:Y:S02]  /*db00*/  @!P5 LEA.HI.X R35, R165.reuse, c[0x0][0x174], R2, 0x1, P0 ;  /* 0x00005d00a523da11 */ /* 0x040fe400000f0c02 */
[----:B------:R-:W-:Y:S01]  /*db10*/  LEA R178, P0, R182, R247, 0x1 ;  /* 0x000000f7b6b27211 */ /* 0x000fe200078008ff */
[----:B------:R-:W-:Y:S01]  /*db20*/  @P4 STS.128 [R234+0x12000], RZ ;  /* 0x012000ffea004388 */ /* 0x000fe20000000c00 */
[----:B------:R-:W-:Y:S02]  /*db30*/  LEA.HI.X.SX32 R199, R0, R13, 0x6, P6 ;  /* 0x0000000d00c77211 */ /* 0x000fe400030f36ff */
[----:B------:R-:W-:Y:S01]  /*db40*/  LEA.HI.X R179, R182, R246, R251, 0x1, P0 ;  /* 0x000000f6b6b37211 */ /* 0x000fe200000f0cfb */
[----:B------:R-:W-:Y:S01]  /*db50*/  IMAD.WIDE.U32 R182, R198, c[0x0][0x1a0], RZ ;  /* 0x00006800c6b67a25 */ /* 0x000fe200078e00ff */
[----:B------:R-:W-:Y:S02]  /*db60*/  @!P5 IADD3 R25, P1, R165, UR20, RZ ;  /* 0x00000014a519dc10 */ /* 0x000fe4000ff3e0ff */
[----:B------:R-:W-:Y:S01]  /*db70*/  LEA R194, P0, R0, R20, 0x6 ;  /* 0x0000001400c27211 */ /* 0x000fe200078030ff */
[----:B------:R-:W-:Y:S01]  /*db80*/  @!PT LDS RZ, [RZ] ;  /* 0x00000000fffff984 */ /* 0x000fe20000000800 */
[----:B------:R-:W-:Y:S01]  /*db90*/  @!PT LDS RZ, [RZ] ;  /* 0x00000000fffff984 */ /* 0x000fe20000000800 */
[----:B------:R-:W-:Y:S01]  /*dba0*/  @!PT LDS RZ, [RZ] ;  /* 0x00000000fffff984 */ /* 0x000fe20000000800 */
[----:B------:R2:W-:Y:S01]  /*dbb0*/  @!P4 LDGSTS.E.BYPASS.LTC128B.128 [R234+0x12000], [R178.64+0x80] ;  /* 0x12000080b2eacfae */ /* 0x0005e2000b901d58 */
[----:B------:R-:W-:Y:S01]  /*dbc0*/  IMAD R165, R199, c[0x0][0x1a0], RZ ;  /* 0x00006800c7a57a24 */ /* 0x000fe200078e02ff */
[----:B------:R-:W-:Y:S02]  /*dbd0*/  @!P5 IADD3.X R252, R2, UR31, RZ, P1, !PT ;  /* 0x0000001f02fcdc10 */ /* 0x000fe40008ffe4ff */
[----:B------:R-:W-:Y:S01]  /*dbe0*/  @P3 STS.128 [R234+0x14000], RZ ;  /* 0x014000ffea003388 */ /* 0x000fe20000000c00 */
[----:B------:R-:W-:Y:S01]  /*dbf0*/  IMAD R165, R198, c[0x0][0x1a4], R165 ;  /* 0x00006900c6a57a24 */ /* 0x000fe200078e02a5 */
[----:B------:R-:W-:Y:S01]  /*dc00*/  LEA R198, P6, R182, R247, 0x1 ;  /* 0x000000f7b6c67211 */ /* 0x000fe200078c08ff */
[----:B------:R-:W-:Y:S01]  /*dc10*/  IMAD.WIDE.U32 R28, R194, c[0x0][0x1a0], RZ ;  /* 0x00006800c21c7a25 */ /* 0x000fe200078e00ff */
[----:B------:R-:W-:Y:S01]  /*dc20*/  @!PT LDS RZ, [RZ] ;  /* 0x00000000fffff984 */ /* 0x000fe20000000800 */
[----:B------:R-:W-:Y:S01]  /*dc30*/  @!PT LDS RZ, [RZ] ;  /* 0x00000000fffff984 */ /* 0x000fe20000000800 */
[----:B------:R-:W-:Y:S01]  /*dc40*/  @!PT LDS RZ, [RZ] ;  /* 0x00000000fffff984 */ /* 0x000fe20000000800 */
[----:B------:R2:W-:Y:S01]  /*dc50*/  @!P3 LDGSTS.E.BYPASS.LTC128B.128 [R234+0x14000], [R178.64+0x100] ;  /* 0x14000100b2eabfae */ /* 0x0005e2000b901d58 */
[----:B------:R-:W-:Y:S02]  /*dc60*/  @!P5 LEA R202, P1, R25, c[0x0][0x170], 0x1 ;  /* 0x00005c0019cada11 */ /* 0x000fe400078208ff */
[----:B------:R-:W-:Y:S01]  /*dc70*/  IMAD.IADD R165, R183, 0x1, R165 ;  /* 0x00000001b7a57824 */ /* 0x000fe200078e02a5 */
[----:B------:R-:W-:Y:S01]  /*dc80*/  @P2 STS.128 [R234+0x16000], RZ ;  /* 0x016000ffea002388 */ /* 0x000fe20000000c00 */
[----:B------:R-:W-:Y:S02]  /*dc90*/  @!P5 LEA.HI.X R203, R25, c[0x0][0x174], R252, 0x1, P1 ;  /* 0x00005d0019cbda11 */ /* 0x000fe400008f0cfc */
[----:B-----5:R-:W-:Y:S01]  /*dca0*/  LEA R186, P1, R0, R16, 0x6 ;  /* 0x0000001000ba7211 */ /* 0x020fe200078230ff */
[----:B------:R-:W-:Y:S01]  /*dcb0*/  @!PT LDS RZ, [RZ] ;  /* 0x00000000fffff984 */ /* 0x000fe20000000800 */
[----:B------:R-:W-:Y:S01]  /*dcc0*/  @!PT LDS RZ, [RZ] ;  /* 0x00000000fffff984 */ /* 0x000fe20000000800 */
[----:B------:R-:W-:Y:S01]  /*dcd0*/  @!PT LDS RZ, [RZ] ;  /* 0x00000000fffff984 */ /* 0x000fe20000000800 */
[----:B------:R2:W-:Y:S01]  /*dce0*/  @!P2 LDGSTS.E.BYPASS.LTC128B.128 [R234+0x16000], [R178.64+0x180] ;  /* 0x16000180b2eaafae */ /* 0x0005e2000b901d58 */
[-C--:B------:R-:W-:Y:S02]  /*dcf0*/  LEA.HI.X R199, R182, R246.reuse, R165, 0x1, P6 ;  /* 0x000000f6b6c77211 */ /* 0x080fe400030f0ca5 */
[C---:B------:R-:W-:Y:S01]  /*dd00*/  LEA.HI.X.SX32 R187, R0.reuse, R17, 0x6, P1 ;  /* 0x0000001100bb7211 */ /* 0x040fe200008f36ff */
[----:B------:R-:W-:Y:S01]  /*dd10*/  @P5 STS.128 [R234+0x10800], RZ ;  /* 0x010800ffea005388 */ /* 0x000fe20000000c00 */
[----:B------:R-:W-:Y:S02]  /*dd20*/  LEA.HI.X.SX32 R195, R0, R21, 0x6, P0 ;  /* 0x0000001500c37211 */ /* 0x000fe400000f36ff */
[-C--:B------:R-:W-:Y:S01]  /*dd30*/  LEA R24, P0, R28, R247.reuse, 0x1 ;  /* 0x000000f71c187211 */ /* 0x080fe200078008ff */
[----:B------:R-:W-:Y:S01]  /*dd40*/  @!PT LDS RZ, [RZ] ;  /* 0x00000000fffff984 */ /* 0x000fe20000000800 */
[----:B------:R-:W-:Y:S01]  /*dd50*/  @!PT LDS RZ, [RZ] ;  /* 0x00000000fffff984 */ /* 0x000fe20000000800 */
[----:B------:R-:W-:Y:S01]  /*dd60*/  @!PT LDS RZ, [RZ] ;  /* 0x00000000fffff984 */ /* 0x000fe20000000800 */
[----:B------:R3:W-:Y:S01]  /*dd70*/  @!P5 LDGSTS.E.BYPASS.LTC128B.128 [R234+0x10800], [R26.64] ;  /* 0x108000001aeadfae */ /* 0x0007e2000b901d58 */
[----:B------:R-:W-:Y:S02]  /*dd80*/  IMAD R2, R187, c[0x0][0x1a0], RZ ;  /* 0x00006800bb027a24 */ /* 0x000fe400078e02ff */
[----:B------:R-:W-:Y:S01]  /*dd90*/  IMAD R0, R195, c[0x0][0x1a0], RZ ;  /* 0x00006800c3007a24 */ /* 0x000fe200078e02ff */
[----:B------:R-:W-:Y:S01]  /*dda0*/  @P4 STS.128 [R234+0x12800], RZ ;  /* 0x012800ffea004388 */ /* 0x000fe20000000c00 */
[C---:B------:R-:W-:Y:S02]  /*ddb0*/  IMAD R2, R186.reuse, c[0x0][0x1a4], R2 ;  /* 0x00006900ba027a24 */ /* 0x040fe400078e0202 */
[----:B------:R-:W-:Y:S01]  /*ddc0*/  IMAD.WIDE.U32 R186, R186, c[0x0][0x1a0], RZ ;  /* 0x00006800baba7a25 */ /* 0x000fe200078e00ff */
[----:B------:R-:W-:Y:S01]  /*ddd0*/  @!PT LDS RZ, [RZ] ;  /* 0x00000000fffff984 */ /* 0x000fe20000000800 */
[----:B------:R-:W-:Y:S01]  /*dde0*/  @!PT LDS RZ, [RZ] ;  /* 0x00000000fffff984 */ /* 0x000fe20000000800 */
[----:B------:R-:W-:Y:S01]  /*ddf0*/  @!PT LDS RZ, [RZ] ;  /* 0x00000000fffff984 */ /* 0x000fe20000000800 */
[----:B------:R4:W-:Y:S03]  /*de00*/  @!P4 LDGSTS.E.BYPASS.LTC128B.128 [R234+0x12800], [R198.64+0x80] ;  /* 0x12800080c6eacfae */ /* 0x0009e6000b901d58 */
[----:B------:R-:W-:Y:S01]  /*de10*/  IMAD.IADD R251, R187, 0x1, R2 ;  /* 0x00000001bbfb7824 */ /* 0x000fe200078e0202 */
[----:B------:R-:W-:Y:S01]  /*de20*/  @P3 STS.128 [R234+0x14800], RZ ;  /* 0x014800ffea003388 */ /* 0x000fe20000000c00 */
[----:B------:R-:W-:Y:S01]  /*de30*/  IMAD R0, R194, c[0x0][0x1a4], R0 ;  /* 0x00006900c2007a24 */ /* 0x000fe200078e0200 */
[C---:B------:R-:W-:Y:S02]  /*de40*/  LEA R194, P1, R186.reuse, R247, 0x1 ;  /* 0x000000f7bac27211 */ /* 0x040fe400078208ff */
[----:B------:R-:W-:Y:S01]  /*de50*/  @!PT LDS RZ, [RZ] ;  /* 0x00000000fffff984 */ /* 0x000fe20000000800 */
[----:B------:R-:W-:Y:S01]  /*de60*/  @!PT LDS RZ, [RZ] ;  /* 0x00000000fffff984 */ /* 0x000fe20000000800 */
[----:B------:R-:W-:Y:S01]  /*de70*/  @!PT LDS RZ, [RZ] ;  /* 0x00000000fffff984 */ /* 0x000fe20000000800 */
[----:B------:R4:W-:Y:S01]  /*de80*/  @!P3 LDGSTS.E.BYPASS.LTC128B.128 [R234+0x14800], [R198.64+0x100] ;  /* 0x14800100c6eabfae */ /* 0x0009e2000b901d58 */
[----:B------:R-:W-:Y:S01]  /*de90*/  IMAD.IADD R0, R29, 0x1, R0 ;  /* 0x000000011d007824 */ /* 0x000fe200078e0200 */
[-C--:B------:R-:W-:Y:S02]  /*dea0*/  LEA.HI.X R195, R186, R246.reuse, R251, 0x1, P1 ;  /* 0x000000f6bac37211 */ /* 0x080fe400008f0cfb */
[----:B------:R-:W-:Y:S02]  /*deb0*/  @P2 STS.128 [R234+0x16800], RZ ;  /* 0x016800ffea002388 */ /* 0x000fe40000000c00 */
[----:B------:R-:W-:Y:S02]  /*dec0*/  LEA.HI.X R25, R28, R246, R0, 0x1, P0 ;  /* 0x000000f61c197211 */ /* 0x000fe400000f0c00 */
[----:B------:R-:W-:Y:S01]  /*ded0*/  @!PT LDS RZ, [RZ] ;  /* 0x00000000fffff984 */ /* 0x000fe20000000800 */
[----:B------:R-:W-:Y:S01]  /*dee0*/  @!PT LDS RZ, [RZ] ;  /* 0x00000000fffff984 */ /* 0x000fe20000000800 */
[----:B------:R-:W-:Y:S01]  /*def0*/  @!PT LDS RZ, [RZ] ;  /* 0x00000000fffff984 */ /* 0x000fe20000000800 */
[----:B------:R4:W-:Y:S01]  /*df00*/  @!P2 LDGSTS.E.BYPASS.LTC128B.128 [R234+0x16800], [R198.64+0x180] ;  /* 0x16800180c6eaafae */ /* 0x0009e2000b901d58 */
[----:B------:R-:W-:Y:S03]  /*df10*/  MOV R0, UR4 ;  /* 0x0000000400007c02 */ /* 0x000fe60008000f00 */
        /* <DEDUP_REMOVED lines=42> */
[----:B--2---:R-:W2:Y:S04]  /*e1c0*/  LDSM.16.M88.4 R176, [R229+0x8800] ;  /* 0x00880000e5b0783b */ /* 0x004ea80000000200 */
[----:B------:R-:W2:Y:S04]  /*e1d0*/  LDSM.16.M88.4 R180, [R229+0x9000] ;  /* 0x00900000e5b4783b */ /* 0x000ea80000000200 */
[----:B------:R-:W0:Y:S04]  /*e1e0*/  LDGDEPBAR ;  /* 0x00000000000079af */ /* 0x000e280000000000 */
[----:B------:R-:W2:Y:S04]  /*e1f0*/  LDSM.16.M88.4 R184, [R229+0x9800] ;  /* 0x00980000e5b8783b */ /* 0x000ea80000000200 */
[----:B------:R-:W-:Y:S04]  /*e200*/  LDSM.16.M88.4 R188, [R228] ;  /* 0x00000000e4bc783b */ /* 0x000fe80000000200 */
[----:B-1----:R-:W1:Y:S04]  /*e210*/  LDSM.16.M88.4 R192, [R227] ;  /* 0x00000000e3c0783b */ /* 0x002e680000000200 */
[----:B----4-:R-:W4:Y:S04]  /*e220*/  LDSM.16.M88.4 R196, [R219] ;  /* 0x00000000dbc4783b */ /* 0x010f280000000200 */
[----:B------:R-:W1:Y:S01]  /*e230*/  LDSM.16.M88.4 R200, [R218] ;  /* 0x00000000dac8783b */ /* 0x000e620000000200 */
[C---:B---3--:R-:W-:Y:S07]  /*e240*/  HMMA.16816.F32.BF16 R4, R168.reuse, R172, RZ ;  /* 0x000000aca804723c */ /* 0x048fee00000418ff */
[----:B------:R-:W-:Y:S02]  /*e250*/  IMAD.MOV.U32 R172, RZ, RZ, R8 ;  /* 0x000000ffffac7224 */ /* 0x000fe400078e0008 */
[----:B------:R-:W-:Y:S02]  /*e260*/  IMAD.MOV.U32 R173, RZ, RZ, R9 ;  /* 0x000000ffffad7224 */ /* 0x000fe400078e0009 */
[C---:B------:R-:W-:Y:S07]  /*e270*/  HMMA.16816.F32.BF16 R8, R168.reuse, R174, RZ ;  /* 0x000000aea808723c */ /* 0x040fee00000418ff */
[----:B------:R-:W-:Y:S01]  /*e280*/  MOV R175, R13 ;  /* 0x0000000d00af7202 */ /* 0x000fe20000000f00 */
[----:B------:R-:W-:Y:S02]  /*e290*/  IMAD.MOV.U32 R174, RZ, RZ, R12 ;  /* 0x000000ffffae7224 */ /* 0x000fe400078e000c */
[C---:B--2---:R-:W-:Y:S07]  /*e2a0*/  HMMA.16816.F32.BF16 R12, R168.reuse, R176, RZ ;  /* 0x000000b0a80c723c */ /* 0x044fee00000418ff */
[----:B------:R-:W-:Y:S02]  /*e2b0*/  IMAD.MOV.U32 R176, RZ, RZ, R16 ;  /* 0x000000ffffb07224 */ /* 0x000fe400078e0010 */
[----:B------:R-:W-:Y:S02]  /*e2c0*/  IMAD.MOV.U32 R177, RZ, RZ, R17 ;  /* 0x000000ffffb17224 */ /* 0x000fe400078e0011 */
[C---:B------:R-:W-:Y:S07]  /*e2d0*/  HMMA.16816.F32.BF16 R16, R168.reuse, R178, RZ ;  /* 0x000000b2a810723c */ /* 0x040fee00000418ff */
[----:B------:R-:W-:Y:S02]  /*e2e0*/  IMAD.MOV.U32 R178, RZ, RZ, R20 ;  /* 0x000000ffffb27224 */ /* 0x000fe400078e0014 */
[----:B------:R-:W-:Y:S02]  /*e2f0*/  IMAD.MOV.U32 R179, RZ, RZ, R21 ;  /* 0x000000ffffb37224 */ /* 0x000fe400078e0015 */
[C---:B------:R-:W-:Y:S08]  /*e300*/  HMMA.16816.F32.BF16 R20, R168.reuse, R180, RZ ;  /* 0x000000b4a814723c */ /* 0x040ff000000418ff */
[C---:B------:R-:W-:Y:S01]  /*e310*/  HMMA.16816.F32.BF16 R24, R168.reuse, R182, RZ ;  /* 0x000000b6a818723c */ /* 0x040fe200000418ff */
[----:B------:R-:W-:Y:S07]  /*e320*/  LDSM.16.M88.4 R180, [R223+0x8800] ;  /* 0x00880000dfb4783b */ /* 0x000fee0000000200 */
[C---:B------:R-:W-:Y:S08]  /*e330*/  HMMA.16816.F32.BF16 R28, R168.reuse, R184, RZ ;  /* 0x000000b8a81c723c */ /* 0x040ff000000418ff */
[----:B-----5:R-:W-:Y:S01]  /*e340*/  HMMA.16816.F32.BF16 R32, R168, R186, RZ ;  /* 0x000000baa820723c */ /* 0x020fe200000418ff */
[----:B------:R-:W2:Y:S04]  /*e350*/  LDSM.16.M88.4 R168, [R217] ;  /* 0x00000000d9a8783b */ /* 0x000ea80000000200 */
[----:B------:R-:W-:Y:S03]  /*e360*/  LDSM.16.M88.4 R184, [R223+0x9000] ;  /* 0x00900000dfb8783b */ /* 0x000fe60000000200 */
[C---:B-1----:R-:W-:Y:S07]  /*e370*/  HMMA.16816.F32.BF16 R4, R188.reuse, R192, R4 ;  /* 0x000000c0bc04723c */ /* 0x042fee0000041804 */
[----:B------:R-:W-:Y:S01]  /*e380*/  IMAD.MOV.U32 R192, RZ, RZ, R178 ;  /* 0x000000ffffc07224 */ /* 0x000fe200078e00b2 */
[C---:B------:R-:W-:Y:S04]  /*e390*/  HMMA.16816.F32.BF16 R8, R188.reuse, R194, R8 ;  /* 0x000000c2bc08723c */ /* 0x040fe80000041808 */
[----:B------:R-:W-:Y:S04]  /*e3a0*/  IMAD.MOV.U32 R193, RZ, RZ, R179 ;  /* 0x000000ffffc17224 */ /* 0x000fe800078e00b3 */
[C---:B----4-:R-:W-:Y:S07]  /*e3b0*/  HMMA.16816.F32.BF16 R12, R188.reuse, R196, R12 ;  /* 0x000000c4bc0c723c */ /* 0x050fee000004180c */
[----:B------:R-:W-:Y:S01]  /*e3c0*/  MOV R196, R176 ;  /* 0x000000b000c47202 */ /* 0x000fe20000000f00 */
[C---:B------:R-:W-:Y:S04]  /*e3d0*/  HMMA.16816.F32.BF16 R16, R188.reuse, R198, R16 ;  /* 0x000000c6bc10723c */ /* 0x040fe80000041810 */
[----:B------:R-:W-:Y:S02]  /*e3e0*/  IMAD.MOV.U32 R197, RZ, RZ, R177 ;  /* 0x000000ffffc57224 */ /* 0x000fe400078e00b1 */
[----:B------:R-:W-:Y:S01]  /*e3f0*/  LDSM.16.M88.4 R176, [R223+0x8000] ;  /* 0x00800000dfb0783b */ /* 0x000fe20000000200 */
[----:B------:R-:W-:Y:S01]  /*e400*/  IMAD.MOV.U32 R198, RZ, RZ, R174 ;  /* 0x000000ffffc67224 */ /* 0x000fe200078e00ae */
[C---:B------:R-:W-:Y:S04]  /*e410*/  HMMA.16816.F32.BF16 R20, R188.reuse, R200, R20 ;  /* 0x000000c8bc14723c */ /* 0x040fe80000041814 */
[----:B------:R-:W-:Y:S01]  /*e420*/  IMAD.MOV.U32 R199, RZ, RZ, R175 ;  /* 0x000000ffffc77224 */ /* 0x000fe200078e00af */
[C---:B------:R-:W-:Y:S02]  /*e430*/  LEA R194, P6, R0.reuse, R198, 0x6 ;  /* 0x000000c600c27211 */ /* 0x040fe400078c30ff */
[----:B------:R-:W-:Y:S01]  /*e440*/  IMAD.MOV.U32 R200, RZ, RZ, R172 ;  /* 0x000000ffffc87224 */ /* 0x000fe200078e00ac */
[C---:B------:R-:W-:Y:S04]  /*e450*/  HMMA.16816.F32.BF16 R24, R188.reuse, R202, R24 ;  /* 0x000000cabc18723c */ /* 0x040fe80000041818 */
[----:B------:R-:W-:Y:S01]  /*e460*/  IMAD.MOV.U32 R201, RZ, RZ, R173 ;  /* 0x000000ffffc97224 */ /* 0x000fe200078e00ad */
[C---:B------:R-:W-:Y:S01]  /*e470*/  LEA.HI.X.SX32 R195, R0.reuse, R199, 0x6, P6 ;  /* 0x000000c700c37211 */ /* 0x040fe200030f36ff */
[----:B------:R-:W1:Y:S01]  /*e480*/  LDSM.16.M88.4 R172, [R226] ;  /* 0x00000000e2ac783b */ /* 0x000e620000000200 */
[----:B------:R-:W-:Y:S01]  /*e490*/  LEA R202, P0, R0, R200, 0x6 ;  /* 0x000000c800ca7211 */ /* 0x000fe200078030ff */
[C---:B--2---:R-:W-:Y:S04]  /*e4a0*/  HMMA.16816.F32.BF16 R28, R188.reuse, R168, R28 ;  /* 0x000000a8bc1c723c */ /* 0x044fe8000004181c */
[----:B------:R-:W-:Y:S01]  /*e4b0*/  IMAD.WIDE.U32 R198, R202, c[0x0][0x198], RZ ;  /* 0x00006600cac67a25 */ /* 0x000fe200078e00ff */
[----:B------:R-:W-:Y:S03]  /*e4c0*/  LEA.HI.X.SX32 R203, R0, R201, 0x6, P0 ;  /* 0x000000c900cb7211 */ /* 0x000fe600000f36ff */
[----:B------:R-:W-:Y:S01]  /*e4d0*/  HMMA.16816.F32.BF16 R32, R188, R170, R32 ;  /* 0x000000aabc20723c */ /* 0x000fe20000041820 */
[----:B------:R-:W2:Y:S03]  /*e4e0*/  LDSM.16.M88.4 R168, [R223+0x9800] ;  /* 0x00980000dfa8783b */ /* 0x000ea60000000200 */
[----:B------:R-:W-:Y:S01]  /*e4f0*/  IMAD R2, R203, c[0x0][0x198], RZ ;  /* 0x00006600cb027a24 */ /* 0x000fe200078e02ff */
[----:B------:R-:W-:Y:S03]  /*e500*/  LDSM.16.M88.4 R188, [R216+0x800] ;  /* 0x00080000d8bc783b */ /* 0x000fe60000000200 */
[----:B------:R-:W-:Y:S04]  /*e510*/  IMAD R2, R202, c[0x0][0x19c], R2 ;  /* 0x00006700ca027a24 */ /* 0x000fe800078e0202 */
[----:B------:R-:W-:Y:S01]  /*e520*/  IMAD.IADD R2, R199, 0x1, R2 ;  /* 0x00000001c7027824 */ /* 0x000fe200078e0202 */
        /* <DEDUP_REMOVED lines=18> */
[----:B------:R-:W4:Y:S07]  /*e650*/  LDSM.16.M88.4 R188, [R229+0xa800] ;  /* 0x00a80000e5bc783b */ /* 0x000f2e0000000200 */
[C---:B---3--:R-:W-:Y:S08]  /*e660*/  HMMA.16816.F32.BF16 R20, R176.reuse, R184, R20 ;  /* 0x000000b8b014723c */ /* 0x048ff00000041814 */
        /* <DEDUP_REMOVED lines=8> */
[----:B------:R-:W1:Y:S07]  /*e6f0*/  LDSM.16.M88.4 R180, [R215] ;  /* 0x00000000d7b4783b */ /* 0x000e6e0000000200 */
[C---:B----4-:R-:W-:Y:S08]  /*e700*/  HMMA.16816.F32.BF16 R12, R172.reuse, R188, R12 ;  /* 0x000000bcac0c723c */ /* 0x050ff0000004180c */
[C---:B------:R-:W-:Y:S01]  /*e710*/  HMMA.16816.F32.BF16 R16, R172.reuse, R190, R16 ;  /* 0x000000beac10723c */ /* 0x040fe20000041810 */
[----:B------:R-:W4:Y:S07]  /*e720*/  LDSM.16.M88.4 R188, [R214] ;  /* 0x00000000d6bc783b */ /* 0x000f2e0000000200 */
[C---:B---3--:R-:W-:Y:S08]  /*e730*/  HMMA.16816.F32.BF16 R20, R172.reuse, R184, R20 ;  /* 0x000000b8ac14723c */ /* 0x048ff00000041814 */
[C---:B------:R-:W-:Y:S01]  /*e740*/  HMMA.16816.F32.BF16 R24, R172.reuse, R186, R24 ;  /* 0x000000baac18723c */ /* 0x040fe20000041818 */
[----:B------:R-:W3:Y:S07]  /*e750*/  LDSM.16.M88.4 R184, [R213] ;  /* 0x00000000d5b8783b */ /* 0x000eee0000000200 */
[C---:B--2---:R-:W-:Y:S08]  /*e760*/  HMMA.16816.F32.BF16 R28, R172.reuse, R168, R28 ;  /* 0x000000a8ac1c723c */ /* 0x044ff0000004181c */
[----:B------:R-:W-:Y:S01]  /*e770*/  HMMA.16816.F32.BF16 R32, R172, R170, R32 ;  /* 0x000000aaac20723c */ /* 0x000fe20000041820 */
[----:B------:R-:W2:Y:S04]  /*e780*/  LDSM.16.M88.4 R168, [R212] ;  /* 0x00000000d4a8783b */ /* 0x000ea80000000200 */
[----:B------:R-:W-:Y:S03]  /*e790*/  LDSM.16.M88.4 R172, [R226+0x2000] ;  /* 0x00200000e2ac783b */ /* 0x000fe60000000200 */
[C---:B-1----:R-:W-:Y:S08]  /*e7a0*/  HMMA.16816.F32.BF16 R4, R176.reuse, R180, R4 ;  /* 0x000000b4b004723c */ /* 0x042ff00000041804 */
[C---:B------:R-:W-:Y:S01]  /*e7b0*/  HMMA.16816.F32.BF16 R8, R176.reuse, R182, R8 ;  /* 0x000000b6b008723c */ /* 0x040fe20000041808 */
[----:B------:R-:W1:Y:S07]  /*e7c0*/  LDSM.16.M88.4 R180, [R223+0xa000] ;  /* 0x00a00000dfb4783b */ /* 0x000e6e0000000200 */
[C---:B----4-:R-:W-:Y:S08]  /*e7d0*/  HMMA.16816.F32.BF16 R12, R176.reuse, R188, R12 ;  /* 0x000000bcb00c723c */ /* 0x050ff0000004180c */
        /* <DEDUP_REMOVED lines=124> */
[----:B------:R-:W2:Y:S01]  /*efa0*/  LDSM.16.M88.4 R168, [R216+0x7800] ;  /* 0x00780000d8a8783b */ /* 0x000ea20000000200 */
[----:B------:R-:W-:Y:S04]  /*efb0*/  DEPBAR.LE SB0, 0x0 ;  /* 0x000080000000791a */ /* 0x000fe80000000000 */
[----:B------:R-:W-:Y:S01]  /*efc0*/  BAR.SYNC.DEFER_BLOCKING 0x0 ;  /* 0x0000000000007b1d */ /* 0x000fe20000010000 */
[----:B------:R-:W-:Y:S01]  /*efd0*/  IMAD.WIDE.U32 R174, R194, c[0x0][0x198], RZ ;  /* 0x00006600c2ae7a25 */ /* 0x000fe200078e00ff */
[C---:B-1----:R-:W-:Y:S08]  /*efe0*/  HMMA.16816.F32.BF16 R4, R176.reuse, R180, R4 ;  /* 0x000000b4b004723c */ /* 0x042ff00000041804 */
[C---:B------:R-:W-:Y:S07]  /*eff0*/  HMMA.16816.F32.BF16 R8, R176.reuse, R182, R8 ;  /* 0x000000b6b008723c */ /* 0x040fee0000041808 */
[C---:B------:R-:W-:Y:S01]  /*f000*/  LEA R182, P0, R0.reuse, R192, 0x6 ;  /* 0x000000c000b67211 */ /* 0x040fe200078030ff */
[C---:B----4-:R-:W-:Y:S04]  /*f010*/  HMMA.16816.F32.BF16 R12, R176.reuse, R188, R12 ;  /* 0x000000bcb00c723c */ /* 0x050fe8000004180c */
[----:B------:R-:W-:Y:S01]  /*f020*/  LEA.HI.X.SX32 R183, R0, R193, 0x6, P0 ;  /* 0x000000c100b77211 */ /* 0x000fe200000f36ff */
[C---:B------:R-:W-:Y:S03]  /*f030*/  IMAD.WIDE.U32 R200, R182.reuse, c[0x0][0x198], RZ ;  /* 0x00006600b6c87a25 */ /* 0x040fe600078e00ff */
[C---:B------:R-:W-:Y:S04]  /*f040*/  HMMA.16816.F32.BF16 R16, R176.reuse, R190, R16 ;  /* 0x000000beb010723c */ /* 0x040fe80000041810 */
[----:B------:R-:W-:Y:S04]  /*f050*/  IMAD R165, R183, c[0x0][0x198], RZ ;  /* 0x00006600b7a57a24 */ /* 0x000fe800078e02ff */
[C---:B---3--:R-:W-:Y:S04]  /*f060*/  HMMA.16816.F32.BF16 R20, R176.reuse, R184, R20 ;  /* 0x000000b8b014723c */ /* 0x048fe80000041814 */
[----:B------:R-:W-:Y:S04]  /*f070*/  IMAD R165, R182, c[0x0][0x19c], R165 ;  /* 0x00006700b6a57a24 */ /* 0x000fe800078e02a5 */
[C---:B------:R-:W-:Y:S04]  /*f080*/  HMMA.16816.F32.BF16 R24, R176.reuse, R186, R24 ;  /* 0x000000bab018723c */ /* 0x040fe80000041818 */
[----:B------:R-:W-:Y:S03]  /*f090*/  IMAD.IADD R165, R201, 0x1, R165 ;  /* 0x00000001c9a57824 */ /* 0x000fe600078e02a5 */
[C---:B------:R-:W-:Y:S01]  /*f0a0*/  LEA R186, P1, R0.reuse, R196, 0x6 ;  /* 0x000000c400ba7211 */ /* 0x040fe200078230ff */
[C---:B--2---:R-:W-:Y:S04]  /*f0b0*/  HMMA.16816.F32.BF16 R28, R176.reuse, R168, R28 ;  /* 0x000000a8b01c723c */ /* 0x044fe8000004181c */
[----:B------:R-:W-:Y:S01]  /*f0c0*/  LEA.HI.X.SX32 R187, R0, R197, 0x6, P1 ;  /* 0x000000c500bb7211 */ /* 0x000fe200008f36ff */
[----:B------:R-:W-:Y:S01]  /*f0d0*/  IMAD R0, R195, c[0x0][0x198], RZ ;  /* 0x00006600c3007a24 */ /* 0x000fe200078e02ff */
[CC--:B------:R-:W-:Y:S02]  /*f0e0*/  LEA R202, P1, R198.reuse, R249.reuse, 0x1 ;  /* 0x000000f9c6ca7211 */ /* 0x0c0fe400078208ff */
[----:B------:R-:W-:Y:S04]  /*f0f0*/  HMMA.16816.F32.BF16 R32, R176, R170, R32 ;  /* 0x000000aab020723c */ /* 0x000fe80000041820 */
[-C--:B------:R-:W-:Y:S01]  /*f100*/  LEA.HI.X R203, R198, R248.reuse, R2, 0x1, P1 ;  /* 0x000000f8c6cb7211 */ /* 0x080fe200008f0c02 */
[----:B------:R-:W-:Y:S01]  /*f110*/  IMAD R0, R194, c[0x0][0x19c], R0 ;  /* 0x00006700c2007a24 */ /* 0x000fe200078e0200 */
[-C--:B------:R-:W-:Y:S01]  /*f120*/  LEA R182, P1, R200, R249.reuse, 0x1 ;  /* 0x000000f9c8b67211 */ /* 0x080fe200078208ff */
[----:B------:R-:W-:Y:S01]  /*f130*/  IMAD R251, R187, c[0x0][0x198], RZ ;  /* 0x00006600bbfb7a24 */ /* 0x000fe200078e02ff */
[-C--:B------:R-:W-:Y:S01]  /*f140*/  LEA R178, P0, R174, R249.reuse, 0x1 ;  /* 0x000000f9aeb27211 */ /* 0x080fe200078008ff */
[----:B------:R-:W-:Y:S03]  /*f150*/  IMAD.IADD R0, R175, 0x1, R0 ;  /* 0x00000001af007824 */ /* 0x000fe600078e0200 */
[-C--:B------:R-:W-:Y:S01]  /*f160*/  LEA.HI.X R183, R200, R248.reuse, R165, 0x1, P1 ;  /* 0x000000f8c8b77211 */ /* 0x080fe200008f0ca5 */
[----:B------:R-:W-:Y:S01]  /*f170*/  IMAD R251, R186, c[0x0][0x19c], R251 ;  /* 0x00006700bafb7a24 */ /* 0x000fe200078e02fb */
[-C--:B------:R-:W-:Y:S01]  /*f180*/  LEA.HI.X R179, R174, R248.reuse, R0, 0x1, P0 ;  /* 0x000000f8aeb37211 */ /* 0x080fe200000f0c00 */
[----:B------:R-:W-:Y:S01]  /*f190*/  IMAD.WIDE.U32 R194, R186, c[0x0][0x198], RZ ;  /* 0x00006600bac27a25 */ /* 0x000fe200078e00ff */
[----:B------:R-:W-:Y:S03]  /*f1a0*/  PLOP3.LUT P0, PT, PT, PT, UP0, 0x80, 0x0 ;  /* 0x000000000000781c */ /* 0x000fe60003f0f008 */
[----:B------:R-:W-:Y:S01]  /*f1b0*/  IMAD.IADD R251, R195, 0x1, R251 ;  /* 0x00000001c3fb7824 */ /* 0x000fe200078e02fb */
[C---:B------:R-:W-:Y:S04]  /*f1c0*/  LEA R186, P6, R194.reuse, R249, 0x1 ;  /* 0x000000f9c2ba7211 */ /* 0x040fe800078c08ff */
[----:B------:R-:W-:Y:S05]  /*f1d0*/  LEA.HI.X R187, R194, R248, R251, 0x1, P6 ;  /* 0x000000f8c2bb7211 */ /* 0x000fea00030f0cfb */
[----:B------:R-:W-:-:S05]  /*f1e0*/  @P0 BRA `(.L_x_627) ;  /* 0xffffdfe000000947 */ /* 0x000fca000383ffff */
.L_x_626:
[----:B------:R-:W-:Y:S01]  /*f1f0*/  IMAD.U32 R0, RZ, RZ, UR6 ;  /* 0x00000006ff007e24 */ /* 0x000fe2000f8e00ff */
[----:B------:R-:W-:Y:S02]  /*f200*/  USHF.L.U32 UR30, UR6, 0x1, URZ ;  /* 0x00000001061e7899 */ /* 0x000fe4000800063f */
[----:B------:R-:W-:Y:S01]  /*f210*/  UIADD3 UR4, UR33, -0x4498517b, URZ ;  /* 0xbb67ae8521047890 */ /* 0x000fe2000fffe03f */
[----:B------:R-:W-:Y:S01]  /*f220*/  IMAD R0, R0, 0x40, R243 ;  /* 0x0000004000007824 */ /* 0x000fe200078e02f3 */
[----:B------:R-:W-:Y:S02]  /*f230*/  UIADD3 UR5, UR32, -0x61c88647, URZ ;  /* 0x9e3779b920057890 */ /* 0x000fe4000fffe03f */
[----:B------:R-:W-:Y:S02]  /*f240*/  UIADD3 UR29, UR32, 0x3c6ef372, URZ ;  /* 0x3c6ef372201d7890 */ /* 0x000fe4000fffe03f */
[C---:B------:R-:W-:Y:S01]  /*f250*/  ISETP.GE.AND P0, PT, R0.reuse, R240, PT ;  /* 0x000000f00000720c */ /* 0x040fe20003f06270 */
[----:B------:R-:W-:Y:S01]  /*f260*/  UIADD3 UR28, UR32, -0x4ab325aa, URZ ;  /* 0xb54cda56201c7890 */ /* 0x000fe2000fffe03f */
[C---:B------:R-:W-:Y:S01]  /*f270*/  IADD3 R2, R0.reuse, 0x1, RZ ;  /* 0x0000000100027810 */ /* 0x040fe20007ffe0ff */
[----:B------:R-:W-:Y:S01]  /*f280*/  UISETP.GT.AND UP0, UPT, UR6, UR15, UPT ;  /* 0x0000000f0600728c */ /* 0x000fe2000bf04270 */
[C---:B------:R-:W-:Y:S01]  /*f290*/  IADD3 R168, R0.reuse, 0x8, RZ ;  /* 0x0000000800a87810 */ /* 0x040fe20007ffe0ff */
[----:B------:R-:W-:Y:S01]  /*f2a0*/  UIADD3 UR27, UR27, 0x1, URZ ;  /* 0x000000011b1b7890 */ /* 0x000fe2000fffe03f */
[C---:B------:R-:W-:Y:S01]  /*f2b0*/  ISETP.GE.OR P0, PT, R0.reuse, R235, !P0 ;  /* 0x000000eb0000720c */ /* 0x040fe20004706670 */
[----:B------:R-:W-:Y:S01]  /*f2c0*/  UMOV UR34, UR6 ;  /* 0x0000000600227c82 */ /* 0x000fe20008000000 */
[-C--:B------:R-:W-:Y:S02]  /*f2d0*/  ISETP.GE.AND P1, PT, R0, R242.reuse, PT ;  /* 0x000000f20000720c */ /* 0x080fe40003f26270 */
[-C--:B------:R-:W-:Y:S02]  /*f2e0*/  ISETP.GE.AND P6, PT, R2, R242.reuse, PT ;  /* 0x000000f20200720c */ /* 0x080fe40003fc6270 */
[----:B-1----:R-:W-:Y:S02]  /*f2f0*/  FSEL R171, R6, -INF , !P0 ;  /* 0xff80000006ab7808 */ /* 0x002fe40004000000 */
[-C--:B------:R-:W-:Y:S02]  /*f300*/  ISETP.GE.AND P0, PT, R168, R242.reuse, PT ;  /* 0x000000f2a800720c */ /* 0x080fe40003f06270 */
[C---:B------:R-:W-:Y:S02]  /*f310*/  IADD3 R165, R0.reuse, 0x9, RZ ;  /* 0x0000000900a57810 */ /* 0x040fe40007ffe0ff */
[-C--:B------:R-:W-:Y:S02]  /*f320*/  ISETP.GE.OR P1, PT, R0, R241.reuse, !P1 ;  /* 0x000000f10000720c */ /* 0x080fe40004f26670 */
[-C--:B------:R-:W-:Y:S02]  /*f330*/  ISETP.GE.OR P6, PT, R2, R241.reuse, !P6 ;  /* 0x000000f10200720c */ /* 0x080fe400077c6670 */
[-C--:B------:R-:W-:Y:S02]  /*f340*/  ISETP.GE.OR P0, PT, R168, R241.reuse, !P0 ;  /* 0x000000f1a800720c */ /* 0x080fe40004706670 */
[----:B------:R-:W-:Y:S02]  /*f350*/  FSEL R4, R4, -INF , !P1 ;  /* 0xff80000004047808 */ /* 0x000fe40004800000 */
[----:B------:R-:W-:Y:S02]  /*f360*/  FSEL R177, R5, -INF , !P6 ;  /* 0xff80000005b17808 */ /* 0x000fe40007000000 */
[C---:B------:R-:W-:Y:S02]  /*f370*/  ISETP.GE.AND P6, PT, R165.reuse, R242, PT ;  /* 0x000000f2a500720c */ /* 0x040fe40003fc6270 */
[----:B------:R-:W-:Y:S02]  /*f380*/  FSEL R175, R8, -INF , !P0 ;  /* 0xff80000008af7808 */ /* 0x000fe40004000000 */
[CC--:B------:R-:W-:Y:S02]  /*f390*/  ISETP.GE.AND P0, PT, R165.reuse, R240.reuse, PT ;  /* 0x000000f0a500720c */ /* 0x0c0fe40003f06270 */
[-C--:B------:R-:W-:Y:S02]  /*f3a0*/  ISETP.GE.AND P1, PT, R2, R240.reuse, PT ;  /* 0x000000f00200720c */ /* 0x080fe40003f26270 */
[C---:B------:R-:W-:Y:S02]  /*f3b0*/  ISETP.GE.OR P6, PT, R165.reuse, R241, !P6 ;  /* 0x000000f1a500720c */ /* 0x040fe400077c6670 */
[-C--:B------:R-:W-:Y:S02]  /*f3c0*/  ISETP.GE.OR P0, PT, R165, R235.reuse, !P0 ;  /* 0x000000eba500720c */ /* 0x080fe40004706670 */
[----:B------:R-:W-:Y:S02]  /*f3d0*/  IADD3 R5, R0, 0x11, RZ ;  /* 0x0000001100057810 */ /* 0x000fe40007ffe0ff */
[-C--:B------:R-:W-:Y:S02]  /*f3e0*/  ISETP.GE.OR P1, PT, R2, R235.reuse, !P1 ;  /* 0x000000eb0200720c */ /* 0x080fe40004f26670 */
[----:B------:R-:W-:Y:S02]  /*f3f0*/  IADD3 R2, R0, 0x10, RZ ;  /* 0x0000001000027810 */ /* 0x000fe40007ffe0ff */
[----:B------:R-:W-:Y:S02]  /*f400*/  FSEL R169, R7, -INF , !P1 ;  /* 0xff80000007a97808 */ /* 0x000fe40004800000 */
[----:B------:R-:W-:Y:S02]  /*f410*/  ISETP.GE.AND P1, PT, R168, R240, PT ;  /* 0x000000f0a800720c */ /* 0x000fe40003f26270 */
[----:B------:R-:W-:Y:S02]  /*f420*/  FSEL R173, R9, -INF , !P6 ;  /* 0xff80000009ad7808 */ /* 0x000fe40007000000 */
[-C--:B------:R-:W-:Y:S02]  /*f430*/  ISETP.GE.AND P6, PT, R2, R242.reuse, PT ;  /* 0x000000f20200720c */ /* 0x080fe40003fc6270 */
[----:B------:R-:W-:Y:S02]  /*f440*/  FSEL R11, R11, -INF , !P0 ;  /* 0xff8000000b0b7808 */ /* 0x000fe40004000000 */
[C---:B------:R-:W-:Y:S02]  /*f450*/  ISETP.GE.AND P0, PT, R5.reuse, R242, PT ;  /* 0x000000f20500720c */ /* 0x040fe40003f06270 */
[----:B------:R-:W-:Y:S02]  /*f460*/  ISETP.GE.OR P1, PT, R168, R235, !P1 ;  /* 0x000000eba800720c */ /* 0x000fe40004f26670 */
[-C--:B------:R-:W-:Y:S02]  /*f470*/  ISETP.GE.OR P6, PT, R2, R241.reuse, !P6 ;  /* 0x000000f10200720c */ /* 0x080fe400077c6670 */
[----:B------:R-:W-:Y:S02]  /*f480*/  IADD3 R6, R0, 0x18, RZ ;  /* 0x0000001800067810 */ /* 0x000fe40007ffe0ff */
[C---:B------:R-:W-:Y:S02]  /*f490*/  ISETP.GE.OR P0, PT, R5.reuse, R241, !P0 ;  /* 0x000000f10500720c */ /* 0x040fe40004706670 */
[----:B------:R-:W-:Y:S02]  /*f4a0*/  FSEL R197, R12, -INF , !P6 ;  /* 0xff8000000cc57808 */ /* 0x000fe40007000000 */
[----:B------:R-:W-:Y:S02]  /*f4b0*/  FSEL R9, R10, -INF , !P1 ;  /* 0xff8000000a097808 */ /* 0x000fe40004800000 */
[-C--:B------:R-:W-:Y:S02]  /*f4c0*/  ISETP.GE.AND P1, PT, R2, R240.reuse, PT ;  /* 0x000000f00200720c */ /* 0x080fe40003f26270 */
[----:B------:R-:W-:Y:S02]  /*f4d0*/  ISETP.GE.AND P6, PT, R5, R240, PT ;  /* 0x000000f00500720c */ /* 0x000fe40003fc6270 */
[----:B------:R-:W-:Y:S02]  /*f4e0*/  FSEL R190, R13, -INF , !P0 ;  /* 0xff8000000dbe7808 */ /* 0x000fe40004000000 */
[-C--:B------:R-:W-:Y:S02]  /*f4f0*/  ISETP.GE.AND P0, PT, R6, R242.reuse, PT ;  /* 0x000000f20600720c */ /* 0x080fe40003f06270 */
[-C--:B------:R-:W-:Y:S02]  /*f500*/  ISETP.GE.OR P1, PT, R2, R235.reuse, !P1 ;  /* 0x000000eb0200720c */ /* 0x080fe40004f26670 */
[----:B------:R-:W-:Y:S02]  /*f510*/  ISETP.GE.OR P6, PT, R5, R235, !P6 ;  /* 0x000000eb0500720c */ /* 0x000fe400077c6670 */
[----:B------:R-:W-:Y:S02]  /*f520*/  IADD3 R5, R0, 0x19, RZ ;  /* 0x0000001900057810 */ /* 0x000fe40007ffe0ff */
[-C--:B------:R-:W-:Y:S02]  /*f530*/  ISETP.GE.OR P0, PT, R6, R241.reuse, !P0 ;  /* 0x000000f10600720c */ /* 0x080fe40004706670 */
[----:B------:R-:W-:Y:S02]  /*f540*/  FSEL R192, R14, -INF , !P1 ;  /* 0xff8000000ec07808 */ /* 0x000fe40004800000 */
[----:B------:R-:W-:Y:S02]  /*f550*/  FSEL R199, R15, -INF , !P6 ;  /* 0xff8000000fc77808 */ /* 0x000fe40007000000 */
[----:B------:R-:W-:Y:S02]  /*f560*/  FSEL R186, R16, -INF , !P0 ;  /* 0xff80000010ba7808 */ /* 0x000fe40004000000 */
[C---:B------:R-:W-:Y:S02]  /*f570*/  ISETP.GE.AND P1, PT, R5.reuse, R242, PT ;  /* 0x000000f20500720c */ /* 0x040fe40003f26270 */
[-C--:B------:R-:W-:Y:S02]  /*f580*/  ISETP.GE.AND P6, PT, R6, R240.reuse, PT ;  /* 0x000000f00600720c */ /* 0x080fe40003fc6270 */
[C---:B------:R-:W-:Y:S02]  /*f590*/  ISETP.GE.AND P0, PT, R5.reuse, R240, PT ;  /* 0x000000f00500720c */ /* 0x040fe40003f06270 */
[----:B------:R-:W-:Y:S02]  /*f5a0*/  IADD3 R2, R0, 0x20, RZ ;  /* 0x0000002000027810 */ /* 0x000fe40007ffe0ff */
[C---:B------:R-:W-:Y:S02]  /*f5b0*/  ISETP.GE.OR P1, PT, R5.reuse, R241, !P1 ;  /* 0x000000f10500720c */ /* 0x040fe40004f26670 */
[-C--:B------:R-:W-:Y:S02]  /*f5c0*/  ISETP.GE.OR P6, PT, R6, R235.reuse, !P6 ;  /* 0x000000eb0600720c */ /* 0x080fe400077c6670 */
[----:B------:R-:W-:Y:S02]  /*f5d0*/  ISETP.GE.OR P0, PT, R5, R235, !P0 ;  /* 0x000000eb0500720c */ /* 0x000fe40004706670 */
[----:B------:R-:W-:Y:S02]  /*f5e0*/  IADD3 R5, R0, 0x21, RZ ;  /* 0x0000002100057810 */ /* 0x000fe40007ffe0ff */
[----:B------:R-:W-:Y:S02]  /*f5f0*/  FSEL R188, R18, -INF , !P6 ;  /* 0xff80000012bc7808 */ /* 0x000fe40007000000 */
[----:B------:R-:W-:Y:S02]  /*f600*/  FSEL R195, R19, -INF , !P0 ;  /* 0xff80000013c37808 */ /* 0x000fe40004000000 */
[C---:B------:R-:W-:Y:S02]  /*f610*/  ISETP.GE.AND P0, PT, R5.reuse, R242, PT ;  /* 0x000000f20500720c */ /* 0x040fe40003f06270 */
[C---:B------:R-:W-:Y:S02]  /*f620*/  ISETP.GE.AND P6, PT, R2.reuse, R240, PT ;  /* 0x000000f00200720c */ /* 0x040fe40003fc6270 */
[----:B------:R-:W-:Y:S02]  /*f630*/  ISETP.GE.OR P0, PT, R5, R241, !P0 ;  /* 0x000000f10500720c */ /* 0x000fe40004706670 */
[----:B------:R-:W-:Y:S02]  /*f640*/  ISETP.GE.OR P6, PT, R2, R235, !P6 ;  /* 0x000000eb0200720c */ /* 0x000fe400077c6670 */
[----:B------:R-:W-:Y:S02]  /*f650*/  IADD3 R6, R0, 0x28, RZ ;  /* 0x0000002800067810 */ /* 0x000fe40007ffe0ff */
[----:B------:R-:W-:Y:S02]  /*f660*/  FSEL R251, R21, -INF , !P0 ;  /* 0xff80000015fb7808 */ /* 0x000fe40004000000 */
[----:B------:R-:W-:Y:S02]  /*f670*/  FSEL R203, R22, -INF , !P6 ;  /* 0xff80000016cb7808 */ /* 0x000fe40007000000 */
[----:B------:R-:W-:Y:S02]  /*f680*/  FMNMX.FTZ R8, R4, R3, !PT ;  /* 0x0000000304087209 */ /* 0x000fe40007810000 */
[----:B------:R-:W-:Y:S02]  /*f690*/  FSEL R193, R17, -INF , !P1 ;  /* 0xff80000011c17808 */ /* 0x000fe40004800000 */
[-C--:B------:R-:W-:Y:S02]  /*f6a0*/  ISETP.GE.AND P1, PT, R2, R242.reuse, PT ;  /* 0x000000f20200720c */ /* 0x080fe40003f26270 */
[C---:B------:R-:W-:Y:S02]  /*f6b0*/  ISETP.GE.AND P0, PT, R6.reuse, R242, PT ;  /* 0x000000f20600720c */ /* 0x040fe40003f06270 */
[----:B------:R-:W-:Y:S02]  /*f6c0*/  ISETP.GE.AND P6, PT, R6, R240, PT ;  /* 0x000000f00600720c */ /* 0x000fe40003fc6270 */
[-C--:B------:R-:W-:Y:S02]  /*f6d0*/  ISETP.GE.OR P1, PT, R2, R241.reuse, !P1 ;  /* 0x000000f10200720c */ /* 0x080fe40004f26670 */
[C---:B------:R-:W-:Y:S02]  /*f6e0*/  ISETP.GE.OR P0, PT, R6.reuse, R241, !P0 ;  /* 0x000000f10600720c */ /* 0x040fe40004706670 */
[-C--:B------:R-:W-:Y:S02]  /*f6f0*/  ISETP.GE.OR P6, PT, R6, R235.reuse, !P6 ;  /* 0x000000eb0600720c */ /* 0x080fe400077c6670 */
[----:B------:R-:W-:Y:S02]  /*f700*/  FMNMX.FTZ R6, R177, R8, !PT ;  /* 0x00000008b1067209 */ /* 0x000fe40007810000 */
[----:B------:R-:W-:Y:S02]  /*f710*/  FSEL R194, R20, -INF , !P1 ;  /* 0xff80000014c27808 */ /* 0x000fe40004800000 */
[----:B------:R-:W-:Y:S02]  /*f720*/  ISETP.GE.AND P1, PT, R5, R240, PT ;  /* 0x000000f00500720c */ /* 0x000fe40003f26270 */
[----:B------:R-:W-:Y:S02]  /*f730*/  FMNMX.FTZ R6, R175, R6, !PT ;  /* 0x00000006af067209 */ /* 0x000fe40007810000 */
[----:B------:R-:W-:Y:S02]  /*f740*/  ISETP.GE.OR P1, PT, R5, R235, !P1 ;  /* 0x000000eb0500720c */ /* 0x000fe40004f26670 */
[----:B------:R-:W-:Y:S02]  /*f750*/  IADD3 R2, R0, 0x29, RZ ;  /* 0x0000002900027810 */ /* 0x000fe40007ffe0ff */
[----:B------:R-:W-:Y:S02]  /*f760*/  FMNMX.FTZ R6, R173, R6, !PT ;  /* 0x00000006ad067209 */ /* 0x000fe40007810000 */
[----:B------:R-:W-:Y:S02]  /*f770*/  FSEL R201, R23, -INF , !P1 ;  /* 0xff80000017c97808 */ /* 0x000fe40004800000 */
[----:B------:R-:W-:Y:S01]  /*f780*/  FMNMX.FTZ R7, R197, R6, !PT ;  /* 0x00000006c5077209 */ /* 0x000fe20007810000 */
[----:B------:R-:W-:Y:S01]  /*f790*/  LDSM.16.MT88.4 R20, [R222+0x10000] ;  /* 0x01000000de14783b */ /* 0x000fe20000004200 */
[----:B------:R-:W-:Y:S02]  /*f7a0*/  ISETP.GE.AND P1, PT, R2, R242, PT ;  /* 0x000000f20200720c */ /* 0x000fe40003f26270 */
[----:B------:R-:W-:Y:S02]  /*f7b0*/  FSEL R202, R24, -INF , !P0 ;  /* 0xff80000018ca7808 */ /* 0x000fe40004000000 */
[----:B------:R-:W-:Y:S02]  /*f7c0*/  IADD3 R5, R0, 0x30, RZ ;  /* 0x0000003000057810 */ /* 0x000fe40007ffe0ff */
[----:B------:R-:W-:Y:S02]  /*f7d0*/  ISETP.GE.OR P1, PT, R2, R241, !P1 ;  /* 0x000000f10200720c */ /* 0x000fe40004f26670 */
[----:B------:R-:W-:Y:S02]  /*f7e0*/  FMNMX.FTZ R7, R190, R7, !PT ;  /* 0x00000007be077209 */ /* 0x000fe40007810000 */
[-C--:B------:R-:W-:Y:S02]  /*f7f0*/  ISETP.GE.AND P0, PT, R2, R240.reuse, PT ;  /* 0x000000f00200720c */ /* 0x080fe40003f06270 */
[----:B------:R-:W-:Y:S02]  /*f800*/  FSEL R200, R25, -INF , !P1 ;  /* 0xff80000019c87808 */ /* 0x000fe40004800000 */
[----:B------:R-:W-:Y:S02]  /*f810*/  FSEL R198, R26, -INF , !P6 ;  /* 0xff8000001ac67808 */ /* 0x000fe40007000000 */
[C---:B------:R-:W-:Y:S02]  /*f820*/  ISETP.GE.AND P6, PT, R5.reuse, R240, PT ;  /* 0x000000f00500720c */ /* 0x040fe40003fc6270 */
[----:B------:R-:W-:Y:S02]  /*f830*/  ISETP.GE.OR P0, PT, R2, R235, !P0 ;  /* 0x000000eb0200720c */ /* 0x000fe40004706670 */
[C---:B------:R-:W-:Y:S02]  /*f840*/  ISETP.GE.AND P1, PT, R5.reuse, R242, PT ;  /* 0x000000f20500720c */ /* 0x040fe40003f26270 */
[----:B------:R-:W-:Y:S02]  /*f850*/  FMNMX.FTZ R2, R186, R7, !PT ;  /* 0x00000007ba027209 */ /* 0x000fe40007810000 */
[C---:B------:R-:W-:Y:S02]  /*f860*/  ISETP.GE.OR P6, PT, R5.reuse, R235, !P6 ;  /* 0x000000eb0500720c */ /* 0x040fe400077c6670 */
[-C--:B------:R-:W-:Y:S02]  /*f870*/  ISETP.GE.OR P1, PT, R5, R241.reuse, !P1 ;  /* 0x000000f10500720c */ /* 0x080fe40004f26670 */
[C---:B------:R-:W-:Y:S02]  /*f880*/  IADD3 R5, R0.reuse, 0x31, RZ ;  /* 0x0000003100057810 */ /* 0x040fe40007ffe0ff */
[----:B------:R-:W-:Y:S02]  /*f890*/  FMNMX.FTZ R13, R193, R2, !PT ;  /* 0x00000002c10d7209 */ /* 0x000fe40007810000 */
[----:B------:R-:W-:Y:S02]  /*f8a0*/  IADD3 R2, R0, 0x38, RZ ;  /* 0x0000003800027810 */ /* 0x000fe40007ffe0ff */
[----:B------:R-:W-:Y:S02]  /*f8b0*/  FSEL R191, R28, -INF , !P1 ;  /* 0xff8000001cbf7808 */ /* 0x000fe40004800000 */
[----:B------:R-:W-:Y:S02]  /*f8c0*/  FSEL R196, R27, -INF , !P0 ;  /* 0xff8000001bc47808 */ /* 0x000fe40004000000 */
[-C--:B------:R-:W-:Y:S02]  /*f8d0*/  ISETP.GE.AND P1, PT, R2, R242.reuse, PT ;  /* 0x000000f20200720c */ /* 0x080fe40003f26270 */
[CC--:B------:R-:W-:Y:S02]  /*f8e0*/  ISETP.GE.AND P0, PT, R5.reuse, R242.reuse, PT ;  /* 0x000000f20500720c */ /* 0x0c0fe40003f06270 */
[----:B------:R-:W-:Y:S02]  /*f8f0*/  IADD3 R0, R0, 0x39, RZ ;  /* 0x0000003900007810 */ /* 0x000fe40007ffe0ff */
[-C--:B------:R-:W-:Y:S02]  /*f900*/  ISETP.GE.OR P1, PT, R2, R241.reuse, !P1 ;  /* 0x000000f10200720c */ /* 0x080fe40004f26670 */
[-C--:B------:R-:W-:Y:S02]  /*f910*/  ISETP.GE.OR P0, PT, R5, R241.reuse, !P0 ;  /* 0x000000f10500720c */ /* 0x080fe40004706670 */
[----:B------:R-:W-:Y:S02]  /*f920*/  FSEL R183, R32, -INF , !P1 ;  /* 0xff80000020b77808 */ /* 0x000fe40004800000 */
[----:B------:R-:W-:Y:S02]  /*f930*/  FSEL R189, R29, -INF , !P0 ;  /* 0xff8000001dbd7808 */ /* 0x000fe40004000000 */
[C---:B------:R-:W-:Y:S02]  /*f940*/  ISETP.GE.AND P0, PT, R0.reuse, R242, PT ;  /* 0x000000f20000720c */ /* 0x040fe40003f06270 */
[CC--:B------:R-:W-:Y:S02]  /*f950*/  ISETP.GE.AND P1, PT, R5.reuse, R240.reuse, PT ;  /* 0x000000f00500720c */ /* 0x0c0fe40003f26270 */
[C---:B------:R-:W-:Y:S02]  /*f960*/  ISETP.GE.OR P0, PT, R0.reuse, R241, !P0 ;  /* 0x000000f10000720c */ /* 0x040fe40004706670 */
[-C--:B------:R-:W-:Y:S02]  /*f970*/  ISETP.GE.OR P1, PT, R5, R235.reuse, !P1 ;  /* 0x000000eb0500720c */ /* 0x080fe40004f26670 */
[----:B------:R-:W-:Y:S02]  /*f980*/  FSEL R181, R33, -INF , !P0 ;  /* 0xff80000021b57808 */ /* 0x000fe40004000000 */
[----:B------:R-:W-:Y:S01]  /*f990*/  FSEL R187, R31, -INF , !P1 ;  /* 0xff8000001fbb7808 */ /* 0x000fe20004800000 */
[----:B------:R-:W2:Y:S01]  /*f9a0*/  LDL.64 R32, [R1] ;  /* 0x0000000001207983 */ /* 0x000ea20000100a00 */
[-C--:B------:R-:W-:Y:S02]  /*f9b0*/  ISETP.GE.AND P1, PT, R0, R240.reuse, PT ;  /* 0x000000f00000720c */ /* 0x080fe40003f26270 */
[----:B------:R-:W-:Y:S02]  /*f9c0*/  ISETP.GE.AND P0, PT, R2, R240, PT ;  /* 0x000000f00200720c */ /* 0x000fe40003f06270 */
[-C--:B------:R-:W-:Y:S02]  /*f9d0*/  ISETP.GE.OR P1, PT, R0, R235.reuse, !P1 ;  /* 0x000000eb0000720c */ /* 0x080fe40004f26670 */
[----:B------:R-:W-:Y:S02]  /*f9e0*/  ISETP.GE.OR P0, PT, R2, R235, !P0 ;  /* 0x000000eb0200720c */ /* 0x000fe40004706670 */
[----:B------:R-:W-:Y:S02]  /*f9f0*/  FSEL R165, R35, -INF , !P1 ;  /* 0xff80000023a57808 */ /* 0x000fe40004800000 */
[----:B------:R-:W-:Y:S02]  /*fa00*/  FSEL R180, R34, -INF , !P0 ;  /* 0xff80000022b47808 */ /* 0x000fe40004000000 */
[----:B------:R-:W3:Y:S01]  /*fa10*/  LDL.64 R34, [R1+0x10] ;  /* 0x0000100001227983 */ /* 0x000ee20000100a00 */
[----:B------:R-:W-:Y:S02]  /*fa20*/  FSEL R185, R30, -INF , !P6 ;  /* 0xff8000001eb97808 */ /* 0x000fe40007000000 */
[----:B------:R-:W-:Y:S02]  /*fa30*/  FMNMX.FTZ R6, R171, R164, !PT ;  /* 0x000000a4ab067209 */ /* 0x000fe40007810000 */
[----:B------:R-:W-:Y:S01]  /*fa40*/  FMNMX.FTZ R8, R194, R13, !PT ;  /* 0x0000000dc2087209 */ /* 0x000fe20007810000 */
[----:B------:R-:W4:Y:S01]  /*fa50*/  LDL.64 R30, [R1+0x8] ;  /* 0x00000800011e7983 */ /* 0x000f220000100a00 */
        /* <DEDUP_REMOVED lines=23> */
[----:B------:R-:W5:Y:S01]  /*fbd0*/  SHFL.BFLY PT, R0, R7, 0x2, 0x1f ;  /* 0x0c401f0007007f89 */ /* 0x000f6200000e0000 */
[----:B-1----:R-:W-:Y:S07]  /*fbe0*/  FMNMX.FTZ R13, R2, R5, !PT ;  /* 0x00000005020d7209 */ /* 0x002fee0007810000 */
[----:B------:R-:W1:Y:S01]  /*fbf0*/  SHFL.BFLY PT, R6, R13, 0x1, 0x1f ;  /* 0x0c201f000d067f89 */ /* 0x000e6200000e0000 */
[----:B-----5:R-:W-:Y:S07]  /*fc00*/  FMNMX.FTZ R5, R7, R0, !PT ;  /* 0x0000000007057209 */ /* 0x020fee0007810000 */
[----:B------:R-:W5:Y:S01]  /*fc10*/  SHFL.BFLY PT, R0, R5, 0x1, 0x1f ;  /* 0x0c201f0005007f89 */ /* 0x000f6200000e0000 */
[----:B-1----:R-:W-:Y:S01]  /*fc20*/  FMNMX.FTZ R2, R13, R6, !PT ;  /* 0x000000060d027209 */ /* 0x002fe20007810000 */
[----:B------:R-:W-:Y:S03]  /*fc30*/  IMAD.U32 R6, RZ, RZ, UR33 ;  /* 0x00000021ff067e24 */ /* 0x000fe6000f8e00ff */
[C---:B------:R-:W-:Y:S01]  /*fc40*/  FSETP.NEU.FTZ.AND P1, PT, R2.reuse, -INF , PT ;  /* 0xff8000000200780b */ /* 0x040fe20003f3d000 */
[----:B------:R-:W-:Y:S05]  /*fc50*/  FMUL.FTZ R184, R2, c[0x0][0x23c] ;  /* 0x00008f0002b87a20 */ /* 0x000fea0000410000 */
[----:B------:R-:W-:Y:S05]  /*fc60*/  FSEL R184, R184, RZ, P1 ;  /* 0x000000ffb8b87208 */ /* 0x000fea0000800000 */
[--C-:B------:R-:W-:Y:S02]  /*fc70*/  FFMA.FTZ R176, R175, c[0x0][0x23c], -R184.reuse ;  /* 0x00008f00afb07a23 */ /* 0x100fe400000108b8 */
[--C-:B------:R-:W-:Y:S01]  /*fc80*/  FFMA.FTZ R175, R173, c[0x0][0x23c], -R184.reuse ;  /* 0x00008f00adaf7a23 */ /* 0x100fe200000108b8 */
[----:B-----5:R-:W-:Y:S01]  /*fc90*/  FMNMX.FTZ R0, R5, R0, !PT ;  /* 0x0000000005007209 */ /* 0x020fe20007810000 */
[--C-:B------:R-:W-:Y:S02]  /*fca0*/  FFMA.FTZ R178, R4, c[0x0][0x23c], -R184.reuse ;  /* 0x00008f0004b27a23 */ /* 0x100fe400000108b8 */
[----:B------:R-:W-:Y:S01]  /*fcb0*/  MUFU.EX2 R176, R176 ;  /* 0x000000b000b07308 */ /* 0x000fe20000000800 */
[--C-:B------:R-:W-:Y:S01]  /*fcc0*/  FFMA.FTZ R177, R177, c[0x0][0x23c], -R184.reuse ;  /* 0x00008f00b1b17a23 */ /* 0x100fe200000108b8 */
[C---:B------:R-:W-:Y:S01]  /*fcd0*/  FSETP.NEU.FTZ.AND P0, PT, R0.reuse, -INF , PT ;  /* 0xff8000000000780b */ /* 0x040fe20003f1d000 */
[----:B------:R-:W-:Y:S02]  /*fce0*/  FMUL.FTZ R182, R0, c[0x0][0x23c] ;  /* 0x00008f0000b67a20 */ /* 0x000fe40000410000 */
[--C-:B------:R-:W-:Y:S02]  /*fcf0*/  FFMA.FTZ R197, R197, c[0x0][0x23c], -R184.reuse ;  /* 0x00008f00c5c57a23 */ /* 0x100fe400000108b8 */
[--C-:B------:R-:W-:Y:S01]  /*fd00*/  FFMA.FTZ R190, R190, c[0x0][0x23c], -R184.reuse ;  /* 0x00008f00bebe7a23 */ /* 0x100fe200000108b8 */
[----:B------:R-:W-:Y:S01]  /*fd10*/  FSEL R182, R182, RZ, P0 ;  /* 0x000000ffb6b67208 */ /* 0x000fe20000000000 */
[--C-:B------:R-:W-:Y:S01]  /*fd20*/  FFMA.FTZ R194, R194, c[0x0][0x23c], -R184.reuse ;  /* 0x00008f00c2c27a23 */ /* 0x100fe200000108b8 */
[----:B------:R-:W-:Y:S01]  /*fd30*/  MUFU.EX2 R175, R175 ;  /* 0x000000af00af7308 */ /* 0x000fe20000000800 */
[----:B------:R-:W-:Y:S02]  /*fd40*/  FFMA.FTZ R251, R251, c[0x0][0x23c], -R184 ;  /* 0x00008f00fbfb7a23 */ /* 0x000fe400000108b8 */
        /* <DEDUP_REMOVED lines=9> */
[----:B------:R-:W-:Y:S01]  /*fde0*/  FFMA.FTZ R201, R201, c[0x0][0x23c], -R182 ;  /* 0x00008f00c9c97a23 */ /* 0x000fe200000108b6 */
[----:B------:R-:W1:Y:S01]  /*fdf0*/  MUFU.EX2 R172, R172 ;  /* 0x000000ac00ac7308 */ /* 0x000e620000000800 */
[--C-:B------:R-:W-:Y:S02]  /*fe00*/  FFMA.FTZ R186, R186, c[0x0][0x23c], -R184.reuse ;  /* 0x00008f00baba7a23 */ /* 0x100fe400000108b8 */
[----:B------:R-:W-:Y:S02]  /*fe10*/  FFMA.FTZ R193, R193, c[0x0][0x23c], -R184 ;  /* 0x00008f00c1c17a23 */ /* 0x000fe400000108b8 */
[--C-:B------:R-:W-:Y:S02]  /*fe20*/  FFMA.FTZ R185, R185, c[0x0][0x23c], -R182.reuse ;  /* 0x00008f00b9b97a23 */ /* 0x100fe400000108b6 */
[----:B------:R-:W-:Y:S02]  /*fe30*/  FFMA.FTZ R180, R180, c[0x0][0x23c], -R182 ;  /* 0x00008f00b4b47a23 */ /* 0x000fe400000108b6 */
[--C-:B------:R-:W-:Y:S01]  /*fe40*/  FFMA.FTZ R191, R191, c[0x0][0x23c], -R184.reuse ;  /* 0x00008f00bfbf7a23 */ /* 0x100fe200000108b8 */
[----:B------:R-:W-:Y:S01]  /*fe50*/  MUFU.EX2 R178, R178 ;  /* 0x000000b200b27308 */ /* 0x000fe20000000800 */
[----:B------:R-:W-:Y:S09]  /*fe60*/  FFMA.FTZ R183, R183, c[0x0][0x23c], -R184 ;  /* 0x00008f00b7b77a23 */ /* 0x000ff200000108b8 */
[----:B------:R-:W5:Y:S10]  /*fe70*/  MUFU.EX2 R177, R177 ;  /* 0x000000b100b17308 */ /* 0x000f740000000800 */
[----:B------:R-:W-:Y:S10]  /*fe80*/  MUFU.EX2 R179, R179 ;  /* 0x000000b300b37308 */ /* 0x000ff40000000800 */
        /* <DEDUP_REMOVED lines=10> */
[----:B------:R-:W-:Y:S01]  /*ff30*/  MUFU.EX2 R186, R186 ;  /* 0x000000ba00ba7308 */ /* 0x000fe20000000800 */
[----:B---3--:R-:W-:Y:S01]  /*ff40*/  LOP3.LUT R6, R35, UR30, R6, 0x96, !PT ;  /* 0x0000001e23067c12 */ /* 0x008fe2000f8e9606 */
[----:B------:R-:W-:Y:S01]  /*ff50*/  UIADD3 UR30, UR30, 0x1, URZ ;  /* 0x000000011e1e7890 */ /* 0x000fe2000fffe03f */
[----:B--2---:R-:W-:Y:S01]  /*ff60*/  LOP3.LUT R5, R33, UR4, R34, 0x96, !PT ;  /* 0x0000000421057c12 */ /* 0x004fe2000f8e9622 */
[----:B------:R-:W-:Y:S06]  /*ff70*/  UIADD3 UR4, UR33, 0x646e171e, URZ ;  /* 0x646e171e21047890 */ /* 0x000fec000fffe03f */
[----:B------:R-:W-:Y:S01]  /*ff80*/  MUFU.EX2 R193, R193 ;  /* 0x000000c100c17308 */ /* 0x000fe20000000800 */
[----:B------:R-:W-:Y:S04]  /*ff90*/  IMAD.WIDE.U32 R6, R6, -0x326172a9, RZ ;  /* 0xcd9e8d5706067825 */ /* 0x000fe800078e00ff */
[----:B------:R-:W-:Y:S01]  /*ffa0*/  IMAD.WIDE.U32 R28, R5, -0x326172a9, RZ ;  /* 0xcd9e8d57051c7825 */ /* 0x000fe200078e00ff */
[----:B----4-:R-:W-:Y:S04]  /*ffb0*/  LOP3.LUT R5, R7, UR5, R30, 0x96, !PT ;  /* 0x0000000507057c12 */ /* 0x010fe8000f8e961e */
[----:B------:R-:W-:Y:S01]  /*ffc0*/  LOP3.LUT R8, R29, UR29, R6, 0x96, !PT ;  /* 0x0000001d1d087c12 */ /* 0x000fe2000f8e9606 */
[----:B------:R-:W-:Y:S01]  /*ffd0*/  IMAD.WIDE.U32 R12, R5, -0x2daee0ad, RZ ;  /* 0xd2511f53050c7825 */ /* 0x000fe200078e00ff */
[----:B------:R-:W-:Y:S03]  /*ffe0*/  MUFU.EX2 R191, R191 ;  /* 0x000000bf00bf7308 */ /* 0x000fe60000000800 */
[----:B------:R-:W-:Y:S01]  /*fff0*/  IMAD.WIDE.U32 R8, R8, -0x2daee0ad, RZ ;  /* 0xd2511f5308087825 */ /* 0x000fe200078e00ff */
[----:B------:R-:W-:Y:S04]  /*10000*/  LOP3.LUT R6, R13, UR14, R32, 0x96, !PT ;  /* 0x0000000e0d067c12 */ /* 0x000fe8000f8e9620 */
[----:B------:R-:W-:Y:S01]  /*10010*/  LOP3.LUT R5, R9, UR12, R12, 0x96, !PT ;  /* 0x0000000c09057c12 */ /* 0x000fe2000f8e960c */
[----:B------:R-:W-:Y:S01]  /*10020*/  IMAD.WIDE.U32 R6, R6, -0x326172a9, RZ ;  /* 0xcd9e8d5706067825 */ /* 0x000fe200078e00ff */
[----:B------:R-:W2:Y:S01]  /*10030*/  LDSM.16.MT88.4 R12, [R224+0x10000] ;  /* 0x01000000e00c783b */ /* 0x000ea20000004200 */
[----:B------:R-:W-:Y:S02]  /*10040*/  MUFU.EX2 R185, R185 ;  /* 0x000000b900b97308 */ /* 0x000fe40000000800 */
[----:B------:R-:W-:Y:S01]  /*10050*/  IMAD.WIDE.U32 R24, R5, -0x326172a9, RZ ;  /* 0xcd9e8d5705187825 */ /* 0x000fe200078e00ff */
[----:B------:R-:W-:Y:S04]  /*10060*/  LOP3.LUT R4, R7, UR13, R28, 0x96, !PT ;  /* 0x0000000d07047c12 */ /* 0x000fe8000f8e961c */
[----:B------:R-:W-:Y:S01]  /*10070*/  LOP3.LUT R5, R25, UR11, R6, 0x96, !PT ;  /* 0x0000000b19057c12 */ /* 0x000fe2000f8e9606 */
[----:B------:R-:W-:Y:S01]  /*10080*/  IMAD.WIDE.U32 R6, R4, -0x2daee0ad, RZ ;  /* 0xd2511f5304067825 */ /* 0x000fe200078e00ff */
[----:B------:R-:W-:Y:S01]  /*10090*/  FSEL R4, R2, RZ, P1 ;  /* 0x000000ff02047208 */ /* 0x000fe20000800000 */
[----:B------:R-:W-:Y:S02]  /*100a0*/  MUFU.EX2 R183, R183 ;  /* 0x000000b700b77308 */ /* 0x000fe40000000800 */
[----:B------:R-:W-:Y:S05]  /*100b0*/  IMAD.WIDE.U32 R26, R5, -0x2daee0ad, RZ ;  /* 0xd2511f53051a7825 */ /* 0x000fea00078e00ff */
[----:B------:R-:W-:Y:S02]  /*100c0*/  LOP3.LUT R5, R27, UR8, R6, 0x96, !PT ;  /* 0x000000081b057c12 */ /* 0x000fe4000f8e9606 */
[----:B------:R-:W-:Y:S01]  /*100d0*/  LOP3.LUT R6, R7, UR10, R8, 0x96, !PT ;  /* 0x0000000a07067c12 */ /* 0x000fe2000f8e9608 */
[----:B------:R-:W-:Y:S02]  /*100e0*/  MUFU.EX2 R180, R180 ;  /* 0x000000b400b47308 */ /* 0x000fe40000000800 */
[----:B------:R-:W-:Y:S04]  /*100f0*/  IMAD.WIDE.U32 R10, R5, -0x326172a9, RZ ;  /* 0xcd9e8d57050a7825 */ /* 0x000fe800078e00ff */
[----:B------:R-:W-:Y:S01]  /*10100*/  FADD.FTZ R5, -R4, R3 ;  /* 0x0000000304057221 */ /* 0x000fe20000010100 */
[----:B------:R-:W-:Y:S01]  /*10110*/  FSEL R3, R0, RZ, P0 ;  /* 0x000000ff00037208 */ /* 0x000fe20000000000 */
[----:B------:R-:W-:Y:S01]  /*10120*/  IMAD.WIDE.U32 R18, R6, -0x326172a9, RZ ;  /* 0xcd9e8d5706127825 */ /* 0x000fe200078e00ff */
[C---:B------:R-:W-:Y:S02]  /*10130*/  LOP3.LUT R8, R10.reuse, 0xffff, RZ, 0xc0, !PT ;  /* 0x0000ffff0a087812 */ /* 0x040fe400078ec0ff */
[----:B------:R-:W-:Y:S01]  /*10140*/  SHF.R.U32.HI R9, RZ, 0x10, R10 ;  /* 0x00000010ff097819 */ /* 0x000fe2000001160a */
[----:B------:R-:W-:Y:S01]  /*10150*/  FMUL.FTZ R4, R5, c[0x0][0x23c] ;  /* 0x00008f0005047a20 */ /* 0x000fe20000410000 */
[----:B------:R-:W-:Y:S01]  /*10160*/  LOP3.LUT R7, R11, UR28, R18, 0x96, !PT ;  /* 0x0000001c0b077c12 */ /* 0x000fe2000f8e9612 */
[----:B------:R-:W-:Y:S01]  /*10170*/  FADD.FTZ R3, -R3, R164 ;  /* 0x000000a403037221 */ /* 0x000fe20000010100 */
[----:B------:R-:W-:Y:S01]  /*10180*/  LOP3.LUT R6, R10, 0xff, RZ, 0xc0, !PT ;  /* 0x000000ff0a067812 */ /* 0x000fe200078ec0ff */
[----:B------:R3:W4:Y:S01]  /*10190*/  MUFU.EX2 R164, R4 ;  /* 0x0000000400a47308 */ /* 0x0007220000000800 */
[----:B------:R-:W-:Y:S01]  /*101a0*/  SHF.R.U32.HI R5, RZ, 0x18, R10 ;  /* 0x00000018ff057819 */ /* 0x000fe2000001160a */
[----:B------:R-:W-:Y:S01]  /*101b0*/  FMUL.FTZ R3, R3, c[0x0][0x23c] ;  /* 0x00008f0003037a20 */ /* 0x000fe20000410000 */
[----:B------:R-:W-:Y:S02]  /*101c0*/  LOP3.LUT R10, R7, 0xffff, RZ, 0xc0, !PT ;  /* 0x0000ffff070a7812 */ /* 0x000fe400078ec0ff */
[----:B------:R-:W-:Y:S02]  /*101d0*/  SHF.R.U32.HI R11, RZ, 0x8, R8 ;  /* 0x00000008ff0b7819 */ /* 0x000fe40000011608 */
[----:B------:R-:W-:Y:S02]  /*101e0*/  LOP3.LUT R8, R9, 0xff, RZ, 0xc0, !PT ;  /* 0x000000ff09087812 */ /* 0x000fe400078ec0ff */
[--C-:B------:R-:W-:Y:S01]  /*101f0*/  SHF.R.U32.HI R9, RZ, 0x10, R7.reuse ;  /* 0x00000010ff097819 */ /* 0x100fe20000011607 */
[----:B------:R-:W2:Y:S01]  /*10200*/  MUFU.EX2 R3, R3 ;  /* 0x0000000300037308 */ /* 0x000ea20000000800 */
[----:B------:R-:W-:Y:S02]  /*10210*/  LOP3.LUT R16, R7, 0xff, RZ, 0xc0, !PT ;  /* 0x000000ff07107812 */ /* 0x000fe400078ec0ff */
[----:B------:R-:W-:Y:S02]  /*10220*/  SHF.R.U32.HI R17, RZ, 0x8, R10 ;  /* 0x00000008ff117819 */ /* 0x000fe4000001160a */
[----:B------:R-:W-:Y:S02]  /*10230*/  SHF.R.U32.HI R7, RZ, 0x18, R7 ;  /* 0x00000018ff077819 */ /* 0x000fe40000011607 */
[----:B------:R-:W-:Y:S02]  /*10240*/  PRMT R17, R16, 0x5410, R17 ;  /* 0x0000541010117816 */ /* 0x000fe40000000011 */
[----:B------:R-:W-:Y:S02]  /*10250*/  PRMT R11, R6, 0x5410, R11 ;  /* 0x00005410060b7816 */ /* 0x000fe4000000000b */
[----:B------:R-:W-:Y:S01]  /*10260*/  PRMT R5, R8, 0x5410, R5 ;  /* 0x0000541008057816 */ /* 0x000fe20000000005 */
[--C-:B------:R-:W-:Y:S01]  /*10270*/  HSET2.LE.AND R168, R17, R250.reuse, PT ;  /* 0x000000fa11a87233 */ /* 0x100fe20003803000 */
[----:B-1----:R-:W-:Y:S01]  /*10280*/  F2FP.BF16.PACK_AB R6, R172, R173 ;  /* 0x000000adac06723e */ /* 0x002fe200000010ff */
[--C-:B------:R-:W-:Y:S01]  /*10290*/  HSET2.LE.AND R170, R11, R250.reuse, PT ;  /* 0x000000fa0baa7233 */ /* 0x100fe20003803000 */
[----:B---3--:R-:W-:Y:S01]  /*102a0*/  LOP3.LUT R4, R9, 0xff, RZ, 0xc0, !PT ;  /* 0x000000ff09047812 */ /* 0x008fe200078ec0ff */
[--C-:B------:R-:W-:Y:S01]  /*102b0*/  HSET2.LE.AND R171, R5, R250.reuse, PT ;  /* 0x000000fa05ab7233 */ /* 0x100fe20003803000 */
[----:B-----5:R-:W-:Y:S01]  /*102c0*/  F2FP.BF16.PACK_AB R5, R177, R178 ;  /* 0x000000b2b105723e */ /* 0x020fe200000010ff */
[----:B----4-:R-:W-:Y:S01]  /*102d0*/  FMUL.FTZ R8, R164, R156 ;  /* 0x0000009ca4087220 */ /* 0x010fe20000410000 */
[----:B------:R-:W-:Y:S01]  /*102e0*/  PRMT R7, R4, 0x5410, R7 ;  /* 0x0000541004077816 */ /* 0x000fe20000000007 */
[----:B------:R-:W-:Y:S01]  /*102f0*/  FMUL.FTZ R9, R164, R157 ;  /* 0x0000009da4097220 */ /* 0x000fe20000410000 */
[----:B------:R-:W-:Y:S01]  /*10300*/  F2FP.BF16.PACK_AB R4, R174, R179 ;  /* 0x000000b3ae04723e */ /* 0x000fe200000010ff */
[----:B------:R-:W-:Y:S01]  /*10310*/  IMAD.MOV.U32 R156, RZ, RZ, R30 ;  /* 0x000000ffff9c7224 */ /* 0x000fe200078e001e */
[----:B------:R-:W-:Y:S01]  /*10320*/  LOP3.LUT R171, R171, R6, RZ, 0xc0, !PT ;  /* 0x00000006abab7212 */ /* 0x000fe200078ec0ff */
[--C-:B------:R-:W-:Y:S01]  /*10330*/  HSET2.LE.AND R169, R7, R250.reuse, PT ;  /* 0x000000fa07a97233 */ /* 0x100fe20003803000 */
[----:B------:R-:W-:Y:S01]  /*10340*/  F2FP.BF16.PACK_AB R7, R175, R176 ;  /* 0x000000b0af07723e */ /* 0x000fe200000010ff */
[C---:B--2---:R-:W-:Y:S01]  /*10350*/  FMUL.FTZ R6, R3.reuse, R162 ;  /* 0x000000a203067220 */ /* 0x044fe20000410000 */
[----:B------:R-:W-:Y:S01]  /*10360*/  LOP3.LUT R168, R168, R5, RZ, 0xc0, !PT ;  /* 0x00000005a8a87212 */ /* 0x000fe200078ec0ff */
[----:B------:R-:W-:Y:S01]  /*10370*/  FMUL.FTZ R5, R164, R161 ;  /* 0x000000a1a4057220 */ /* 0x000fe20000410000 */
[----:B------:R-:W-:Y:S01]  /*10380*/  LOP3.LUT R170, R170, R7, RZ, 0xc0, !PT ;  /* 0x00000007aaaa7212 */ /* 0x000fe200078ec0ff */
[----:B------:R-:W-:Y:S01]  /*10390*/  FMUL.FTZ R7, R3, R163 ;  /* 0x000000a303077220 */ /* 0x000fe20000410000 */
[----:B------:R-:W-:Y:S01]  /*103a0*/  LOP3.LUT R169, R169, R4, RZ, 0xc0, !PT ;  /* 0x00000004a9a97212 */ /* 0x000fe200078ec0ff */
[C---:B------:R-:W-:Y:S01]  /*103b0*/  FMUL.FTZ R4, R164.reuse, R160 ;  /* 0x000000a0a4047220 */ /* 0x040fe20000410000 */
[----:B------:R-:W-:Y:S01]  /*103c0*/  PLOP3.LUT P0, PT, PT, PT, UP0, 0x80, 0x0 ;  /* 0x000000000000781c */ /* 0x000fe20003f0f008 */
[----:B------:R-:W-:Y:S02]  /*103d0*/  IMAD.MOV.U32 R157, RZ, RZ, R31 ;  /* 0x000000ffff9d7224 */ /* 0x000fe400078e001f */
[----:B------:R-:W-:Y:S02]  /*103e0*/  IMAD.MOV.U32 R160, RZ, RZ, R28 ;  /* 0x000000ffffa07224 */ /* 0x000fe400078e001c */
[----:B------:R-:W-:Y:S01]  /*103f0*/  IMAD.MOV.U32 R161, RZ, RZ, R29 ;  /* 0x000000ffffa17224 */ /* 0x000fe200078e001d */
[C---:B------:R-:W-:Y:S01]  /*10400*/  HMMA.16816.F32.BF16 R4, R168.reuse, R12, R4 ;  /* 0x0000000ca804723c */ /* 0x040fe20000041804 */
[----:B------:R-:W1:Y:S04]  /*10410*/  LDSM.16.MT88.4 R28, [R221+0x10000] ;  /* 0x01000000dd1c783b */ /* 0x000e680000004200 */
[C---:B------:R-:W-:Y:S02]  /*10420*/  FMUL.FTZ R10, R3.reuse, R158 ;  /* 0x0000009e030a7220 */ /* 0x040fe40000410000 */
[C---:B------:R-:W-:Y:S02]  /*10430*/  FMUL.FTZ R11, R3.reuse, R159 ;  /* 0x0000009f030b7220 */ /* 0x040fe40000410000 */
[C---:B------:R-:W-:Y:S03]  /*10440*/  FMUL.FTZ R16, R164.reuse, R148 ;  /* 0x00000094a4107220 */ /* 0x040fe60000410000 */
[C---:B------:R-:W-:Y:S02]  /*10450*/  FMUL.FTZ R17, R164.reuse, R149 ;  /* 0x00000095a4117220 */ /* 0x040fe40000410000 */
[C---:B------:R-:W-:Y:S03]  /*10460*/  HMMA.16816.F32.BF16 R8, R168.reuse, R14, R8 ;  /* 0x0000000ea808723c */ /* 0x040fe60000041808 */
[C---:B------:R-:W-:Y:S02]  /*10470*/  FMUL.FTZ R12, R164.reuse, R152 ;  /* 0x00000098a40c7220 */ /* 0x040fe40000410000 */
[C---:B------:R-:W-:Y:S02]  /*10480*/  FMUL.FTZ R13, R164.reuse, R153 ;  /* 0x00000099a40d7220 */ /* 0x040fe40000410000 */
[C---:B------:R-:W-:Y:S02]  /*10490*/  FMUL.FTZ R14, R3.reuse, R154 ;  /* 0x0000009a030e7220 */ /* 0x040fe40000410000 */
[C---:B------:R-:W-:Y:S03]  /*104a0*/  FMUL.FTZ R15, R3.reuse, R155 ;  /* 0x0000009b030f7220 */ /* 0x040fe60000410000 */
[----:B------:R-:W-:Y:S02]  /*104b0*/  IMAD.MOV.U32 R158, RZ, RZ, R34 ;  /* 0x000000ffff9e7224 */ /* 0x000fe400078e0022 */
[----:B------:R-:W-:Y:S02]  /*104c0*/  IMAD.MOV.U32 R159, RZ, RZ, R35 ;  /* 0x000000ffff9f7224 */ /* 0x000fe400078e0023 */
[C---:B------:R-:W-:Y:S03]  /*104d0*/  HMMA.16816.F32.BF16 R12, R168.reuse, R20, R12 ;  /* 0x00000014a80c723c */ /* 0x040fe6000004180c */
[----:B------:R-:W-:Y:S02]  /*104e0*/  IMAD.MOV.U32 R154, RZ, RZ, R18 ;  /* 0x000000ffff9a7224 */ /* 0x000fe400078e0012 */
[C---:B------:R-:W-:Y:S02]  /*104f0*/  FMUL.FTZ R18, R3.reuse, R150 ;  /* 0x0000009603127220 */ /* 0x040fe40000410000 */
[----:B------:R-:W-:Y:S02]  /*10500*/  IMAD.MOV.U32 R155, RZ, RZ, R19 ;  /* 0x000000ffff9b7224 */ /* 0x000fe400078e0013 */
[C---:B------:R-:W-:Y:S02]  /*10510*/  FMUL.FTZ R19, R3.reuse, R151 ;  /* 0x0000009703137220 */ /* 0x040fe40000410000 */
[----:B------:R-:W2:Y:S01]  /*10520*/  LDSM.16.MT88.4 R148, [R220+0x10000] ;  /* 0x01000000dc94783b */ /* 0x000ea20000004200 */
[C---:B------:R-:W-:Y:S02]  /*10530*/  FMUL.FTZ R34, R3.reuse, R134 ;  /* 0x0000008603227220 */ /* 0x040fe40000410000 */
[C---:B------:R-:W-:Y:S02]  /*10540*/  FMUL.FTZ R35, R3.reuse, R135 ;  /* 0x0000008703237220 */ /* 0x040fe40000410000 */
[C---:B------:R-:W-:Y:S03]  /*10550*/  HMMA.16816.F32.BF16 R16, R168.reuse, R22, R16 ;  /* 0x00000016a810723c */ /* 0x040fe60000041810 */
[C---:B------:R-:W-:Y:S02]  /*10560*/  FMUL.FTZ R20, R164.reuse, R144 ;  /* 0x00000090a4147220 */ /* 0x040fe40000410000 */
[C---:B------:R-:W-:Y:S02]  /*10570*/  FMUL.FTZ R21, R164.reuse, R145 ;  /* 0x00000091a4157220 */ /* 0x040fe40000410000 */
[C---:B------:R-:W-:Y:S02]  /*10580*/  FMUL.FTZ R22, R3.reuse, R146 ;  /* 0x0000009203167220 */ /* 0x040fe40000410000 */
[C---:B------:R-:W-:Y:S03]  /*10590*/  FMUL.FTZ R23, R3.reuse, R147 ;  /* 0x0000009303177220 */ /* 0x040fe60000410000 */
[----:B------:R-:W-:Y:S02]  /*105a0*/  IMAD.MOV.U32 R144, RZ, RZ, R24 ;  /* 0x000000ffff907224 */ /* 0x000fe400078e0018 */
[C---:B------:R-:W-:Y:S02]  /*105b0*/  FMUL.FTZ R24, R164.reuse, R140 ;  /* 0x0000008ca4187220 */ /* 0x040fe40000410000 */
[C---:B-1----:R-:W-:Y:S03]  /*105c0*/  HMMA.16816.F32.BF16 R20, R168.reuse, R28, R20 ;  /* 0x0000001ca814723c */ /* 0x042fe60000041814 */
[----:B------:R-:W-:Y:S02]  /*105d0*/  IMAD.MOV.U32 R152, RZ, RZ, R26 ;  /* 0x000000ffff987224 */ /* 0x000fe400078e001a */
[C---:B------:R-:W-:Y:S02]  /*105e0*/  FMUL.FTZ R26, R3.reuse, R142 ;  /* 0x0000008e031a7220 */ /* 0x040fe40000410000 */
[----:B------:R-:W-:Y:S02]  /*105f0*/  IMAD.MOV.U32 R153, RZ, RZ, R27 ;  /* 0x000000ffff997224 */ /* 0x000fe400078e001b */
[C---:B------:R-:W-:Y:S03]  /*10600*/  FMUL.FTZ R27, R3.reuse, R143 ;  /* 0x0000008f031b7220 */ /* 0x040fe60000410000 */
[----:B------:R-:W-:Y:S02]  /*10610*/  IMAD.MOV.U32 R145, RZ, RZ, R25 ;  /* 0x000000ffff917224 */ /* 0x000fe400078e0019 */
[C---:B------:R-:W-:Y:S02]  /*10620*/  FMUL.FTZ R25, R164.reuse, R141 ;  /* 0x0000008da4197220 */ /* 0x040fe40000410000 */
[----:B------:R-:W1:Y:S01]  /*10630*/  LDSM.16.MT88.4 R140, [R224+0x12000] ;  /* 0x01200000e08c783b */ /* 0x000e620000004200 */
[C---:B------:R-:W-:Y:S02]  /*10640*/  FMUL.FTZ R28, R164.reuse, R136 ;  /* 0x00000088a41c7220 */ /* 0x040fe40000410000 */
[C---:B------:R-:W-:Y:S02]  /*10650*/  FMUL.FTZ R29, R164.reuse, R137 ;  /* 0x00000089a41d7220 */ /* 0x040fe40000410000 */
[C---:B------:R-:W-:Y:S03]  /*10660*/  HMMA.16816.F32.BF16 R24, R168.reuse, R30, R24 ;  /* 0x0000001ea818723c */ /* 0x040fe60000041818 */
[----:B------:R-:W-:Y:S02]  /*10670*/  IMAD.MOV.U32 R162, RZ, RZ, R32 ;  /* 0x000000ffffa27224 */ /* 0x000fe400078e0020 */
[C---:B------:R-:W-:Y:S02]  /*10680*/  FMUL.FTZ R32, R164.reuse, R132 ;  /* 0x00000084a4207220 */ /* 0x040fe40000410000 */
[----:B------:R-:W-:Y:S02]  /*10690*/  IMAD.MOV.U32 R163, RZ, RZ, R33 ;  /* 0x000000ffffa37224 */ /* 0x000fe400078e0021 */
[C---:B------:R-:W-:Y:S02]  /*106a0*/  FMUL.FTZ R33, R164.reuse, R133 ;  /* 0x00000085a4217220 */ /* 0x040fe40000410000 */
[----:B------:R-:W3:Y:S01]  /*106b0*/  LDSM.16.MT88.4 R132, [R222+0x12000] ;  /* 0x01200000de84783b */ /* 0x000ee20000004200 */
[C---:B------:R-:W-:Y:S02]  /*106c0*/  FMUL.FTZ R30, R3.reuse, R138 ;  /* 0x0000008a031e7220 */ /* 0x040fe40000410000 */
[C---:B------:R-:W-:Y:S02]  /*106d0*/  FMUL.FTZ R31, R3.reuse, R139 ;  /* 0x0000008b031f7220 */ /* 0x040fe40000410000 */
[C---:B------:R-:W-:Y:S02]  /*106e0*/  FMUL.FTZ R40, R164.reuse, R40 ;  /* 0x00000028a4287220 */ /* 0x040fe40000410000 */
[C---:B------:R-:W-:Y:S01]  /*106f0*/  FMUL.FTZ R41, R164.reuse, R41 ;  /* 0x00000029a4297220 */ /* 0x040fe20000410000 */
[----:B------:R-:W4:Y:S01]  /*10700*/  LDSM.16.MT88.4 R136, [R221+0x12000] ;  /* 0x01200000dd88783b */ /* 0x000f220000004200 */
[C---:B------:R-:W-:Y:S01]  /*10710*/  FMUL.FTZ R42, R3.reuse, R42 ;  /* 0x0000002a032a7220 */ /* 0x040fe20000410000 */
[C---:B--2---:R-:W-:Y:S03]  /*10720*/  HMMA.16816.F32.BF16 R28, R168.reuse, R148, R28 ;  /* 0x00000094a81c723c */ /* 0x044fe6000004181c */
[----:B------:R-:W-:Y:S02]  /*10730*/  FMUL.FTZ R43, R3, R43 ;  /* 0x0000002b032b7220 */ /* 0x000fe40000410000 */
[C---:B------:R-:W-:Y:S02]  /*10740*/  FMUL.FTZ R44, R164.reuse, R44 ;  /* 0x0000002ca42c7220 */ /* 0x040fe40000410000 */
[----:B------:R-:W-:Y:S01]  /*10750*/  F2FP.BF16.PACK_AB R148, R199, R192 ;  /* 0x000000c0c794723e */ /* 0x000fe200000010ff */
[C---:B------:R-:W-:Y:S04]  /*10760*/  HMMA.16816.F32.BF16 R32, R168.reuse, R150, R32 ;  /* 0x00000096a820723c */ /* 0x040fe80000041820 */
[C---:B------:R-:W-:Y:S02]  /*10770*/  FMUL.FTZ R36, R164.reuse, R36 ;  /* 0x00000024a4247220 */ /* 0x040fe40000410000 */
[C---:B------:R-:W-:Y:S02]  /*10780*/  FMUL.FTZ R37, R164.reuse, R37 ;  /* 0x00000025a4257220 */ /* 0x040fe40000410000 */
[C---:B------:R-:W-:Y:S04]  /*10790*/  FMUL.FTZ R38, R3.reuse, R38 ;  /* 0x0000002603267220 */ /* 0x040fe80000410000 */
[C---:B------:R-:W-:Y:S02]  /*107a0*/  FMUL.FTZ R39, R3.reuse, R39 ;  /* 0x0000002703277220 */ /* 0x040fe40000410000 */
[C---:B------:R-:W-:Y:S02]  /*107b0*/  FMUL.FTZ R45, R164.reuse, R45 ;  /* 0x0000002da42d7220 */ /* 0x040fe40000410000 */
[C---:B------:R-:W-:Y:S02]  /*107c0*/  FMUL.FTZ R46, R3.reuse, R46 ;  /* 0x0000002e032e7220 */ /* 0x040fe40000410000 */
[----:B------:R-:W-:Y:S01]  /*107d0*/  FMUL.FTZ R47, R3, R47 ;  /* 0x0000002f032f7220 */ /* 0x000fe20000410000 */
[C---:B-1----:R-:W-:Y:S03]  /*107e0*/  HMMA.16816.F32.BF16 R36, R168.reuse, R140, R36 ;  /* 0x0000008ca824723c */ /* 0x042fe60000041824 */
[C---:B------:R-:W-:Y:S02]  /*107f0*/  FMUL.FTZ R48, R164.reuse, R48 ;  /* 0x00000030a4307220 */ /* 0x040fe40000410000 */
[----:B------:R-:W-:Y:S02]  /*10800*/  FMUL.FTZ R49, R164, R49 ;  /* 0x00000031a4317220 */ /* 0x000fe40000410000 */
[----:B------:R-:W-:Y:S01]  /*10810*/  LOP3.LUT R140, R155, UR9, R144, 0x96, !PT ;  /* 0x000000099b8c7c12 */ /* 0x000fe2000f8e9690 */
[C---:B------:R-:W-:Y:S04]  /*10820*/  HMMA.16816.F32.BF16 R40, R168.reuse, R142, R40 ;  /* 0x0000008ea828723c */ /* 0x040fe80000041828 */
[----:B------:R-:W-:Y:S04]  /*10830*/  IMAD.WIDE.U32 R140, R140, -0x2daee0ad, RZ ;  /* 0xd2511f538c8c7825 */ /* 0x000fe800078e00ff */
[C---:B---3--:R-:W-:Y:S04]  /*10840*/  HMMA.16816.F32.BF16 R44, R168.reuse, R132, R44 ;  /* 0x00000084a82c723c */ /* 0x048fe8000004182c */
[----:B------:R-:W-:Y:S01]  /*10850*/  FMUL.FTZ R50, R3, R50 ;  /* 0x0000003203327220 */ /* 0x000fe20000410000 */
[----:B------:R-:W-:Y:S01]  /*10860*/  LOP3.LUT R145, R141, UR4, R152, 0x96, !PT ;  /* 0x000000048d917c12 */ /* 0x000fe2000f8e9698 */
[----:B------:R-:W-:Y:S02]  /*10870*/  FMUL.FTZ R51, R3, R51 ;  /* 0x0000003303337220 */ /* 0x000fe40000410000 */
[C---:B------:R-:W-:Y:S01]  /*10880*/  FMUL.FTZ R52, R164.reuse, R52 ;  /* 0x00000034a4347220 */ /* 0x040fe20000410000 */
[----:B------:R-:W-:Y:S03]  /*10890*/  LOP3.LUT R149, R145, 0xff, RZ, 0xc0, !PT ;  /* 0x000000ff91957812 */ /* 0x000fe600078ec0ff */
[C---:B------:R-:W-:Y:S01]  /*108a0*/  FMUL.FTZ R53, R164.reuse, R53 ;  /* 0x00000035a4357220 */ /* 0x040fe20000410000 */
[C---:B------:R-:W-:Y:S01]  /*108b0*/  HMMA.16816.F32.BF16 R48, R168.reuse, R134, R48 ;  /* 0x00000086a830723c */ /* 0x040fe20000041830 */
[----:B------:R-:W1:Y:S02]  /*108c0*/  LDSM.16.MT88.4 R132, [R220+0x12000] ;  /* 0x01200000dc84783b */ /* 0x000e640000004200 */
[C---:B------:R-:W-:Y:S02]  /*108d0*/  FMUL.FTZ R54, R3.reuse, R54 ;  /* 0x0000003603367220 */ /* 0x040fe40000410000 */
[C---:B------:R-:W-:Y:S02]  /*108e0*/  FMUL.FTZ R55, R3.reuse, R55 ;  /* 0x0000003703377220 */ /* 0x040fe40000410000 */
[C---:B------:R-:W-:Y:S02]  /*108f0*/  FMUL.FTZ R56, R164.reuse, R56 ;  /* 0x00000038a4387220 */ /* 0x040fe40000410000 */
[C---:B------:R-:W-:Y:S03]  /*10900*/  FMUL.FTZ R57, R164.reuse, R57 ;  /* 0x00000039a4397220 */ /* 0x040fe60000410000 */
[C---:B----4-:R-:W-:Y:S03]  /*10910*/  HMMA.16816.F32.BF16 R52, R168.reuse, R136, R52 ;  /* 0x00000088a834723c */ /* 0x050fe60000041834 */
[C---:B------:R-:W-:Y:S02]  /*10920*/  FMUL.FTZ R58, R3.reuse, R58 ;  /* 0x0000003a033a7220 */ /* 0x040fe40000410000 */
[C---:B------:R-:W-:Y:S02]  /*10930*/  FMUL.FTZ R59, R3.reuse, R59 ;  /* 0x0000003b033b7220 */ /* 0x040fe40000410000 */
[C---:B------:R-:W-:Y:S02]  /*10940*/  FMUL.FTZ R60, R164.reuse, R60 ;  /* 0x0000003ca43c7220 */ /* 0x040fe40000410000 */
[C---:B------:R-:W-:Y:S03]  /*10950*/  FMUL.FTZ R61, R164.reuse, R61 ;  /* 0x0000003da43d7220 */ /* 0x040fe60000410000 */
[C---:B------:R-:W-:Y:S01]  /*10960*/  HMMA.16816.F32.BF16 R56, R168.reuse, R138, R56 ;  /* 0x0000008aa838723c */ /* 0x040fe20000041838 */
[----:B------:R-:W2:Y:S02]  /*10970*/  LDSM.16.MT88.4 R136, [R224+0x14000] ;  /* 0x01400000e088783b */ /* 0x000ea40000004200 */
[C---:B------:R-:W-:Y:S02]  /*10980*/  FMUL.FTZ R62, R3.reuse, R62 ;  /* 0x0000003e033e7220 */ /* 0x040fe40000410000 */
[C---:B------:R-:W-:Y:S02]  /*10990*/  FMUL.FTZ R63, R3.reuse, R63 ;  /* 0x0000003f033f7220 */ /* 0x040fe40000410000 */
[C---:B------:R-:W-:Y:S02]  /*109a0*/  FMUL.FTZ R64, R164.reuse, R64 ;  /* 0x00000040a4407220 */ /* 0x040fe40000410000 */
[C---:B------:R-:W-:Y:S03]  /*109b0*/  FMUL.FTZ R65, R164.reuse, R65 ;  /* 0x00000041a4417220 */ /* 0x040fe60000410000 */
[C---:B------:R-:W-:Y:S02]  /*109c0*/  FMUL.FTZ R66, R3.reuse, R66 ;  /* 0x0000004203427220 */ /* 0x040fe40000410000 */
[C---:B------:R-:W-:Y:S02]  /*109d0*/  FMUL.FTZ R67, R3.reuse, R67 ;  /* 0x0000004303437220 */ /* 0x040fe40000410000 */
[C---:B------:R-:W-:Y:S01]  /*109e0*/  FMUL.FTZ R68, R164.reuse, R68 ;  /* 0x00000044a4447220 */ /* 0x040fe20000410000 */
[C---:B-1----:R-:W-:Y:S03]  /*109f0*/  HMMA.16816.F32.BF16 R60, R168.reuse, R132, R60 ;  /* 0x00000084a83c723c */ /* 0x042fe6000004183c */
[C---:B------:R-:W-:Y:S02]  /*10a00*/  FMUL.FTZ R69, R164.reuse, R69 ;  /* 0x00000045a4457220 */ /* 0x040fe40000410000 */
[C---:B------:R-:W-:Y:S02]  /*10a10*/  FMUL.FTZ R70, R3.reuse, R70 ;  /* 0x0000004603467220 */ /* 0x040fe40000410000 */
[C---:B------:R-:W-:Y:S01]  /*10a20*/  FMUL.FTZ R71, R3.reuse, R71 ;  /* 0x0000004703477220 */ /* 0x040fe20000410000 */
[C---:B------:R-:W-:Y:S01]  /*10a30*/  HMMA.16816.F32.BF16 R64, R168.reuse, R134, R64 ;  /* 0x00000086a840723c */ /* 0x040fe20000041840 */
[----:B------:R-:W1:Y:S03]  /*10a40*/  LDSM.16.MT88.4 R132, [R222+0x14000] ;  /* 0x01400000de84783b */ /* 0x000e660000004200 */
[C---:B------:R-:W-:Y:S02]  /*10a50*/  FMUL.FTZ R72, R164.reuse, R72 ;  /* 0x00000048a4487220 */ /* 0x040fe40000410000 */
[C---:B------:R-:W-:Y:S02]  /*10a60*/  FMUL.FTZ R73, R164.reuse, R73 ;  /* 0x00000049a4497220 */ /* 0x040fe40000410000 */
[C---:B------:R-:W-:Y:S04]  /*10a70*/  FMUL.FTZ R74, R3.reuse, R74 ;  /* 0x0000004a034a7220 */ /* 0x040fe80000410000 */
        /* <DEDUP_REMOVED lines=10> */
[C---:B------:R-:W-:Y:S04]  /*10b20*/  FMUL.FTZ R82, R3.reuse, R82 ;  /* 0x0000005203527220 */ /* 0x040fe80000410000 */
        /* <DEDUP_REMOVED lines=62> */
[----:B------:R-:W-:Y:S02]  /*10f10*/  FMUL.FTZ R125, R164, R125 ;  /* 0x0000007da47d7220 */ /* 0x000fe40000410000 */
[----:B------:R-:W-:Y:S01]  /*10f20*/  SHF.R.U32.HI R136, RZ, 0x10, R140 ;  /* 0x00000010ff887819 */ /* 0x000fe2000001168c */
[C---:B------:R-:W-:Y:S04]  /*10f30*/  HMMA.16816.F32.BF16 R120, R168.reuse, R138, R120 ;  /* 0x0000008aa878723c */ /* 0x040fe80000041878 */
[C---:B------:R-:W-:Y:S01]  /*10f40*/  FMUL.FTZ R126, R3.reuse, R126 ;  /* 0x0000007e037e7220 */ /* 0x040fe20000410000 */
[C---:B------:R-:W-:Y:S01]  /*10f50*/  LOP3.LUT R137, R140.reuse, 0xff, RZ, 0xc0, !PT ;  /* 0x000000ff8c897812 */ /* 0x040fe200078ec0ff */
[C---:B------:R-:W-:Y:S01]  /*10f60*/  FMUL.FTZ R127, R3.reuse, R127 ;  /* 0x0000007f037f7220 */ /* 0x040fe20000410000 */
[----:B------:R-:W-:Y:S01]  /*10f70*/  LOP3.LUT R138, R140, 0xffff, RZ, 0xc0, !PT ;  /* 0x0000ffff8c8a7812 */ /* 0x000fe200078ec0ff */
[----:B------:R-:W-:Y:S01]  /*10f80*/  FFMA.FTZ R178, R164, R167, R178 ;  /* 0x000000a7a4b27223 */ /* 0x000fe200000100b2 */
[----:B------:R-:W-:Y:S02]  /*10f90*/  SHF.R.U32.HI R139, RZ, 0x18, R140 ;  /* 0x00000018ff8b7819 */ /* 0x000fe4000001168c */
[----:B------:R-:W2:Y:S01]  /*10fa0*/  LDSM.16.MT88.4 R140, [R224+0x10800] ;  /* 0x01080000e08c783b */ /* 0x000ea20000004200 */
[----:B------:R-:W-:Y:S01]  /*10fb0*/  SHF.R.U32.HI R138, RZ, 0x8, R138 ;  /* 0x00000008ff8a7819 */ /* 0x000fe2000001168a */
[----:B------:R-:W-:Y:S01]  /*10fc0*/  FFMA.FTZ R179, R3, R166, R179 ;  /* 0x000000a603b37223 */ /* 0x000fe200000100b3 */
[----:B------:R-:W-:Y:S01]  /*10fd0*/  LOP3.LUT R136, R136, 0xff, RZ, 0xc0, !PT ;  /* 0x000000ff88887812 */ /* 0x000fe200078ec0ff */
[----:B------:R-:W-:Y:S01]  /*10fe0*/  FADD.FTZ R177, R177, R178 ;  /* 0x000000b2b1b17221 */ /* 0x000fe20000010000 */
[----:B------:R-:W-:Y:S01]  /*10ff0*/  PRMT R137, R137, 0x5410, R138 ;  /* 0x0000541089897816 */ /* 0x000fe2000000008a */
[C---:B-1----:R-:W-:Y:S03]  /*11000*/  HMMA.16816.F32.BF16 R124, R168.reuse, R132, R124 ;  /* 0x00000084a87c723c */ /* 0x042fe6000004187c */
[----:B------:R-:W-:Y:S01]  /*11010*/  PRMT R139, R136, 0x5410, R139 ;  /* 0x00005410888b7816 */ /* 0x000fe2000000008b */
[--C-:B------:R-:W-:Y:S01]  /*11020*/  HSET2.LE.AND R138, R137, R250.reuse, PT ;  /* 0x000000fa898a7233 */ /* 0x100fe20003803000 */
[----:B------:R-:W-:Y:S01]  /*11030*/  LOP3.LUT R136, R145, 0xffff, RZ, 0xc0, !PT ;  /* 0x0000ffff91887812 */ /* 0x000fe200078ec0ff */
[----:B------:R-:W-:Y:S01]  /*11040*/  FADD.FTZ R174, R174, R179 ;  /* 0x000000b3aeae7221 */ /* 0x000fe20000010000 */
[--C-:B------:R-:W-:Y:S01]  /*11050*/  SHF.R.U32.HI R132, RZ, 0x10, R145.reuse ;  /* 0x00000010ff847819 */ /* 0x100fe20000011691 */
[----:B------:R-:W-:Y:S04]  /*11060*/  HMMA.16816.F32.BF16 R128, R168, R134, R128 ;  /* 0x00000086a880723c */ /* 0x000fe80000041880 */
[----:B------:R-:W-:Y:S01]  /*11070*/  SHF.R.U32.HI R145, RZ, 0x18, R145 ;  /* 0x00000018ff917819 */ /* 0x000fe20000011691 */
[--C-:B------:R-:W-:Y:S01]  /*11080*/  HSET2.LE.AND R139, R139, R250.reuse, PT ;  /* 0x000000fa8b8b7233 */ /* 0x100fe20003803000 */
[----:B------:R-:W-:Y:S01]  /*11090*/  LOP3.LUT R132, R132, 0xff, RZ, 0xc0, !PT ;  /* 0x000000ff84847812 */ /* 0x000fe200078ec0ff */
[----:B------:R-:W-:Y:S01]  /*110a0*/  FFMA.FTZ R168, R202, c[0x0][0x23c], -R184 ;  /* 0x00008f00caa87a23 */ /* 0x000fe200000108b8 */
[----:B------:R-:W-:Y:S01]  /*110b0*/  SHF.R.U32.HI R136, RZ, 0x8, R136 ;  /* 0x00000008ff887819 */ /* 0x000fe20000011688 */
[----:B------:R-:W-:Y:S03]  /*110c0*/  FFMA.FTZ R169, R200, c[0x0][0x23c], -R184 ;  /* 0x00008f00c8a97a23 */ /* 0x000fe600000108b8 */
[----:B------:R-:W-:Y:S01]  /*110d0*/  PRMT R137, R132, 0x5410, R145 ;  /* 0x0000541084897816 */ /* 0x000fe20000000091 */
[----:B------:R-:W-:Y:S01]  /*110e0*/  MUFU.EX2 R168, R168 ;  /* 0x000000a800a87308 */ /* 0x000fe20000000800 */
[----:B------:R-:W1:Y:S01]  /*110f0*/  LDSM.16.MT88.4 R144, [R222+0x10800] ;  /* 0x01080000de90783b */ /* 0x000e620000004200 */
[----:B------:R-:W-:Y:S01]  /*11100*/  PRMT R149, R149, 0x5410, R136 ;  /* 0x0000541095957816 */ /* 0x000fe20000000088 */
[--C-:B------:R-:W-:Y:S01]  /*11110*/  FFMA.FTZ R170, R198, c[0x0][0x23c], -R182.reuse ;  /* 0x00008f00c6aa7a23 */ /* 0x100fe200000108b6 */
[----:B------:R-:W-:Y:S01]  /*11120*/  F2FP.BF16.PACK_AB R133, R193, R186 ;  /* 0x000000bac185723e */ /* 0x000fe200000010ff */
[--C-:B------:R-:W-:Y:S01]  /*11130*/  HSET2.LE.AND R137, R137, R250.reuse, PT ;  /* 0x000000fa89897233 */ /* 0x100fe20003803000 */
[----:B------:R-:W-:Y:S01]  /*11140*/  F2FP.BF16.PACK_AB R132, R195, R188 ;  /* 0x000000bcc384723e */ /* 0x000fe200000010ff */
[--C-:B------:R-:W-:Y:S01]  /*11150*/  HSET2.LE.AND R136, R149, R250.reuse, PT ;  /* 0x000000fa95887233 */ /* 0x100fe20003803000 */
[----:B------:R-:W-:Y:S01]  /*11160*/  LOP3.LUT R138, R138, R133, RZ, 0xc0, !PT ;  /* 0x000000858a8a7212 */ /* 0x000fe200078ec0ff */
[--C-:B------:R-:W-:Y:S01]  /*11170*/  FFMA.FTZ R171, R196, c[0x0][0x23c], -R182.reuse ;  /* 0x00008f00c4ab7a23 */ /* 0x100fe200000108b6 */
[----:B------:R-:W-:Y:S01]  /*11180*/  F2FP.BF16.PACK_AB R133, R190, R197 ;  /* 0x000000c5be85723e */ /* 0x000fe200000010ff */
[--C-:B------:R-:W-:Y:S01]  /*11190*/  FFMA.FTZ R196, R203, c[0x0][0x23c], -R182.reuse ;  /* 0x00008f00cbc47a23 */ /* 0x100fe200000108b6 */
[----:B------:R-:W-:Y:S01]  /*111a0*/  LOP3.LUT R139, R139, R132, RZ, 0xc0, !PT ;  /* 0x000000848b8b7212 */ /* 0x000fe200078ec0ff */
[----:B------:R-:W-:Y:S01]  /*111b0*/  MUFU.EX2 R169, R169 ;  /* 0x000000a900a97308 */ /* 0x000fe20000000800 */
[----:B------:R-:W-:Y:S01]  /*111c0*/  LOP3.LUT R136, R136, R133, RZ, 0xc0, !PT ;  /* 0x0000008588887212 */ /* 0x000fe200078ec0ff */
[--C-:B------:R-:W-:Y:S01]  /*111d0*/  FFMA.FTZ R200, R187, c[0x0][0x23c], -R182.reuse ;  /* 0x00008f00bbc87a23 */ /* 0x100fe200000108b6 */
[----:B------:R-:W3:Y:S01]  /*111e0*/  LDSM.16.MT88.4 R132, [R221+0x10800] ;  /* 0x01080000dd84783b */ /* 0x000ee20000004200 */
[----:B------:R-:W-:Y:S01]  /*111f0*/  LOP3.LUT R137, R137, R148, RZ, 0xc0, !PT ;  /* 0x0000009489897212 */ /* 0x000fe200078ec0ff */
[----:B------:R-:W-:Y:S02]  /*11200*/  FFMA.FTZ R182, R165, c[0x0][0x23c], -R182 ;  /* 0x00008f00a5b67a23 */ /* 0x000fe400000108b6 */
[--C-:B------:R-:W-:Y:S02]  /*11210*/  FFMA.FTZ R198, R189, c[0x0][0x23c], -R184.reuse ;  /* 0x00008f00bdc67a23 */ /* 0x100fe400000108b8 */
[----:B------:R-:W-:Y:S01]  /*11220*/  FFMA.FTZ R184, R181, c[0x0][0x23c], -R184 ;  /* 0x00008f00b5b87a23 */ /* 0x000fe200000108b8 */
[----:B------:R-:W-:Y:S01]  /*11230*/  MUFU.EX2 R196, R196 ;  /* 0x000000c400c47308 */ /* 0x000fe20000000800 */
[C---:B--2---:R-:W-:Y:S01]  /*11240*/  HMMA.16816.F32.BF16 R4, R136.reuse, R140, R4 ;  /* 0x0000008c8804723c */ /* 0x044fe20000041804 */
[----:B------:R-:W2:Y:S04]  /*11250*/  LDSM.16.MT88.4 R148, [R220+0x10800] ;  /* 0x01080000dc94783b */ /* 0x000ea80000004200 */
[----:B------:R-:W-:Y:S03]  /*11260*/  FADD.FTZ R176, R176, R177 ;  /* 0x000000b1b0b07221 */ /* 0x000fe60000010000 */
[C---:B------:R-:W-:Y:S01]  /*11270*/  HMMA.16816.F32.BF16 R8, R136.reuse, R142, R8 ;  /* 0x0000008e8808723c */ /* 0x040fe20000041808 */
[----:B------:R-:W4:Y:S01]  /*11280*/  LDSM.16.MT88.4 R140, [R224+0x12800] ;  /* 0x01280000e08c783b */ /* 0x000f220000004200 */
[----:B------:R-:W-:Y:S02]  /*11290*/  MUFU.EX2 R170, R170 ;  /* 0x000000aa00aa7308 */ /* 0x000fe40000000800 */
[----:B------:R-:W-:Y:S04]  /*112a0*/  FADD.FTZ R176, R175, R176 ;  /* 0x000000b0afb07221 */ /* 0x000fe80000010000 */
[----:B------:R-:W-:Y:S01]  /*112b0*/  FADD.FTZ R197, R197, R176 ;  /* 0x000000b0c5c57221 */ /* 0x000fe20000010000 */
[C---:B-1----:R-:W-:Y:S03]  /*112c0*/  HMMA.16816.F32.BF16 R12, R136.reuse, R144, R12 ;  /* 0x00000090880c723c */ /* 0x042fe6000004180c */
[----:B------:R-:W-:Y:S01]  /*112d0*/  MUFU.EX2 R171, R171 ;  /* 0x000000ab00ab7308 */ /* 0x000fe20000000800 */
[----:B------:R-:W-:Y:S04]  /*112e0*/  FADD.FTZ R197, R190, R197 ;  /* 0x000000c5bec57221 */ /* 0x000fe80000010000 */
[C---:B------:R-:W-:Y:S01]  /*112f0*/  HMMA.16816.F32.BF16 R16, R136.reuse, R146, R16 ;  /* 0x000000928810723c */ /* 0x040fe20000041810 */
[----:B------:R-:W-:Y:S03]  /*11300*/  LDSM.16.MT88.4 R144, [R221+0x12800] ;  /* 0x01280000dd90783b */ /* 0x000fe60000004200 */
[----:B------:R-:W-:Y:S01]  /*11310*/  FADD.FTZ R186, R186, R197 ;  /* 0x000000c5baba7221 */ /* 0x000fe20000010000 */
[----:B------:R-:W-:Y:S03]  /*11320*/  MUFU.EX2 R198, R198 ;  /* 0x000000c600c67308 */ /* 0x000fe60000000800 */
[C---:B---3--:R-:W-:Y:S04]  /*11330*/  HMMA.16816.F32.BF16 R20, R136.reuse, R132, R20 ;  /* 0x000000848814723c */ /* 0x048fe80000041814 */
[----:B------:R-:W-:Y:S03]  /*11340*/  FADD.FTZ R193, R193, R186 ;  /* 0x000000bac1c17221 */ /* 0x000fe60000010000 */
[----:B------:R-:W-:Y:S01]  /*11350*/  MUFU.EX2 R200, R200 ;  /* 0x000000c800c87308 */ /* 0x000fe20000000800 */
[C---:B------:R-:W-:Y:S01]  /*11360*/  HMMA.16816.F32.BF16 R24, R136.reuse, R134, R24 ;  /* 0x000000868818723c */ /* 0x040fe20000041818 */
[----:B------:R-:W1:Y:S07]  /*11370*/  LDSM.16.MT88.4 R132, [R222+0x12800] ;  /* 0x01280000de84783b */ /* 0x000e6e0000004200 */
[C---:B--2---:R-:W-:Y:S01]  /*11380*/  HMMA.16816.F32.BF16 R28, R136.reuse, R148, R28 ;  /* 0x00000094881c723c */ /* 0x044fe2000004181c */
[----:B------:R-:W2:Y:S07]  /*11390*/  MUFU.EX2 R184, R184 ;  /* 0x000000b800b87308 */ /* 0x000eae0000000800 */
[C---:B------:R-:W-:Y:S01]  /*113a0*/  HMMA.16816.F32.BF16 R32, R136.reuse, R150, R32 ;  /* 0x000000968820723c */ /* 0x040fe20000041820 */
[----:B------:R-:W3:Y:S02]  /*113b0*/  LDSM.16.MT88.4 R148, [R220+0x12800] ;  /* 0x01280000dc94783b */ /* 0x000ee40000004200 */
[----:B------:R-:W5:Y:S05]  /*113c0*/  MUFU.EX2 R181, R182 ;  /* 0x000000b600b57308 */ /* 0x000f6a0000000800 */
[C---:B----4-:R-:W-:Y:S08]  /*113d0*/  HMMA.16816.F32.BF16 R36, R136.reuse, R140, R36 ;  /* 0x0000008c8824723c */ /* 0x050ff00000041824 */
[C---:B------:R-:W-:Y:S01]  /*113e0*/  HMMA.16816.F32.BF16 R40, R136.reuse, R142, R40 ;  /* 0x0000008e8828723c */ /* 0x040fe20000041828 */
[----:B------:R-:W-:Y:S03]  /*113f0*/  LDSM.16.MT88.4 R140, [R222+0x14800] ;  /* 0x01480000de8c783b */ /* 0x000fe60000004200 */
[----:B--2---:R-:W-:Y:S04]  /*11400*/  F2FP.BF16.PACK_AB R3, R184, R183 ;  /* 0x000000b7b803723e */ /* 0x004fe800000010ff */
[C---:B-1----:R-:W-:Y:S08]  /*11410*/  HMMA.16816.F32.BF16 R44, R136.reuse, R132, R44 ;  /* 0x00000084882c723c */ /* 0x042ff0000004182c */
[C---:B------:R-:W-:Y:S01]  /*11420*/  HMMA.16816.F32.BF16 R48, R136.reuse, R134, R48 ;  /* 0x000000868830723c */ /* 0x040fe20000041830 */
[----:B------:R-:W1:Y:S07]  /*11430*/  LDSM.16.MT88.4 R132, [R224+0x14800] ;  /* 0x01480000e084783b */ /* 0x000e6e0000004200 */
[C---:B------:R-:W-:Y:S08]  /*11440*/  HMMA.16816.F32.BF16 R52, R136.reuse, R144, R52 ;  /* 0x000000908834723c */ /* 0x040ff00000041834 */
[C---:B------:R-:W-:Y:S01]  /*11450*/  HMMA.16816.F32.BF16 R56, R136.reuse, R146, R56 ;  /* 0x000000928838723c */ /* 0x040fe20000041838 */
[----:B------:R-:W2:Y:S07]  /*11460*/  LDSM.16.MT88.4 R144, [R221+0x14800] ;  /* 0x01480000dd90783b */ /* 0x000eae0000004200 */
[C---:B---3--:R-:W-:Y:S08]  /*11470*/  HMMA.16816.F32.BF16 R60, R136.reuse, R148, R60 ;  /* 0x00000094883c723c */ /* 0x048ff0000004183c */
        /* <DEDUP_REMOVED lines=8> */
[C---:B--2---:R-:W-:Y:S07]  /*11500*/  HMMA.16816.F32.BF16 R84, R136.reuse, R144, R84 ;  /* 0x000000908854723c */ /* 0x044fee0000041854 */
[----:B------:R-:W-:Y:S01]  /*11510*/  IMAD.U32 R144, RZ, RZ, UR30 ;  /* 0x0000001eff907e24 */ /* 0x000fe2000f8e00ff */
[C---:B------:R-:W-:Y:S08]  /*11520*/  HMMA.16816.F32.BF16 R88, R136.reuse, R146, R88 ;  /* 0x000000928858723c */ /* 0x040ff00000041858 */
[C---:B-1----:R-:W-:Y:S08]  /*11530*/  HMMA.16816.F32.BF16 R92, R136.reuse, R132, R92 ;  /* 0x00000084885c723c */ /* 0x042ff0000004185c */
[C---:B------:R-:W-:Y:S01]  /*11540*/  HMMA.16816.F32.BF16 R96, R136.reuse, R134, R96 ;  /* 0x000000868860723c */ /* 0x040fe20000041860 */
[----:B------:R-:W1:Y:S07]  /*11550*/  LDSM.16.MT88.4 R132, [R221+0x16800] ;  /* 0x01680000dd84783b */ /* 0x000e6e0000004200 */
[C---:B------:R-:W-:Y:S07]  /*11560*/  HMMA.16816.F32.BF16 R100, R136.reuse, R148, R100 ;  /* 0x000000948864723c */ /* 0x040fee0000041864 */
[----:B------:R-:W-:Y:S01]  /*11570*/  LOP3.LUT R148, R159, UR33, R144, 0x96, !PT ;  /* 0x000000219f947c12 */ /* 0x000fe2000f8e9690 */
[C---:B------:R-:W-:Y:S01]  /*11580*/  HMMA.16816.F32.BF16 R104, R136.reuse, R150, R104 ;  /* 0x000000968868723c */ /* 0x040fe20000041868 */
[----:B------:R-:W2:Y:S03]  /*11590*/  LDSM.16.MT88.4 R144, [R220+0x16800] ;  /* 0x01680000dc90783b */ /* 0x000ea60000004200 */
[----:B------:R-:W-:Y:S04]  /*115a0*/  IMAD.WIDE.U32 R148, R148, -0x326172a9, RZ ;  /* 0xcd9e8d5794947825 */ /* 0x000fe800078e00ff */
[C---:B---3--:R-:W-:Y:S07]  /*115b0*/  HMMA.16816.F32.BF16 R108, R136.reuse, R140, R108 ;  /* 0x0000008c886c723c */ /* 0x048fee000004186c */
[----:B------:R-:W-:Y:S01]  /*115c0*/  LOP3.LUT R141, R149, UR5, R156, 0x96, !PT ;  /* 0x00000005958d7c12 */ /* 0x000fe2000f8e969c */
[C---:B------:R-:W-:Y:S01]  /*115d0*/  HMMA.16816.F32.BF16 R112, R136.reuse, R142, R112 ;  /* 0x0000008e8870723c */ /* 0x040fe20000041870 */
[----:B------:R-:W-:Y:S03]  /*115e0*/  LDSM.16.MT88.4 R156, [R224+0x11800] ;  /* 0x01180000e09c783b */ /* 0x000fe60000004200 */
[----:B------:R-:W-:Y:S01]  /*115f0*/  LOP3.LUT R140, R161, UR29, R148, 0x96, !PT ;  /* 0x0000001da18c7c12 */ /* 0x000fe2000f8e9694 */
[----:B------:R-:W-:Y:S03]  /*11600*/  IMAD.WIDE.U32 R148, R141, -0x2daee0ad, RZ ;  /* 0xd2511f538d947825 */ /* 0x000fe600078e00ff */
[C---:B-1----:R-:W-:Y:S04]  /*11610*/  HMMA.16816.F32.BF16 R116, R136.reuse, R132, R116 ;  /* 0x000000848874723c */ /* 0x042fe80000041874 */
[----:B------:R-:W-:Y:S01]  /*11620*/  IMAD.WIDE.U32 R140, R140, -0x2daee0ad, RZ ;  /* 0xd2511f538c8c7825 */ /* 0x000fe200078e00ff */
[----:B------:R-:W-:Y:S03]  /*11630*/  LOP3.LUT R142, R149, UR14, R162, 0x96, !PT ;  /* 0x0000000e958e7c12 */ /* 0x000fe6000f8e96a2 */
[C---:B------:R-:W-:Y:S04]  /*11640*/  HMMA.16816.F32.BF16 R120, R136.reuse, R134, R120 ;  /* 0x000000868878723c */ /* 0x040fe80000041878 */
[----:B------:R-:W-:Y:S01]  /*11650*/  LOP3.LUT R148, R141, UR12, R148, 0x96, !PT ;  /* 0x0000000c8d947c12 */ /* 0x000fe2000f8e9694 */
[----:B------:R-:W-:Y:S03]  /*11660*/  IMAD.WIDE.U32 R142, R142, -0x326172a9, RZ ;  /* 0xcd9e8d578e8e7825 */ /* 0x000fe600078e00ff */
[C---:B--2---:R-:W-:Y:S04]  /*11670*/  HMMA.16816.F32.BF16 R124, R136.reuse, R144, R124 ;  /* 0x00000090887c723c */ /* 0x044fe8000004187c */
[----:B------:R-:W-:Y:S01]  /*11680*/  IMAD.WIDE.U32 R148, R148, -0x326172a9, RZ ;  /* 0xcd9e8d5794947825 */ /* 0x000fe200078e00ff */
[----:B------:R-:W-:Y:S02]  /*11690*/  LOP3.LUT R132, R143, UR13, R160, 0x96, !PT ;  /* 0x0000000d8f847c12 */ /* 0x000fe4000f8e96a0 */
[----:B------:R-:W-:Y:S01]  /*116a0*/  F2FP.BF16.PACK_AB R144, R201, R196 ;  /* 0x000000c4c990723e */ /* 0x000fe200000010ff */
[----:B------:R-:W-:Y:S01]  /*116b0*/  HMMA.16816.F32.BF16 R128, R136, R146, R128 ;  /* 0x000000928880723c */ /* 0x000fe20000041880 */
[----:B------:R-:W1:Y:S03]  /*116c0*/  LDSM.16.MT88.4 R136, [R224+0x11000] ;  /* 0x01100000e088783b */ /* 0x000e660000004200 */
[----:B------:R-:W-:Y:S01]  /*116d0*/  LOP3.LUT R150, R149, UR11, R142, 0x96, !PT ;  /* 0x0000000b95967c12 */ /* 0x000fe2000f8e968e */
[----:B------:R-:W-:Y:S04]  /*116e0*/  IMAD.WIDE.U32 R132, R132, -0x2daee0ad, RZ ;  /* 0xd2511f5384847825 */ /* 0x000fe800078e00ff */
[----:B------:R-:W-:Y:S03]  /*116f0*/  IMAD.WIDE.U32 R150, R150, -0x2daee0ad, RZ ;  /* 0xd2511f5396967825 */ /* 0x000fe600078e00ff */
[----:B------:R-:W-:Y:S02]  /*11700*/  LOP3.LUT R152, R133, UR10, R140, 0x96, !PT ;  /* 0x0000000a85987c12 */ /* 0x000fe4000f8e968c */
[----:B------:R-:W-:Y:S03]  /*11710*/  LOP3.LUT R132, R151, UR8, R132, 0x96, !PT ;  /* 0x0000000897847c12 */ /* 0x000fe6000f8e9684 */
[----:B------:R-:W-:Y:S04]  /*11720*/  IMAD.WIDE.U32 R152, R152, -0x326172a9, RZ ;  /* 0xcd9e8d5798987825 */ /* 0x000fe800078e00ff */
[----:B------:R-:W-:Y:S01]  /*11730*/  IMAD.WIDE.U32 R140, R132, -0x326172a9, RZ ;  /* 0xcd9e8d57848c7825 */ /* 0x000fe200078e00ff */
[----:B------:R-:W-:Y:S04]  /*11740*/  LOP3.LUT R148, R153, UR9, R148, 0x96, !PT ;  /* 0x0000000999947c12 */ /* 0x000fe8000f8e9694 */
[----:B------:R-:W-:Y:S01]  /*11750*/  LOP3.LUT R142, R140, 0xffff, RZ, 0xc0, !PT ;  /* 0x0000ffff8c8e7812 */ /* 0x000fe200078ec0ff */
[----:B------:R-:W-:Y:S01]  /*11760*/  IMAD.WIDE.U32 R148, R148, -0x2daee0ad, RZ ;  /* 0xd2511f5394947825 */ /* 0x000fe200078e00ff */
[----:B------:R-:W-:Y:S02]  /*11770*/  SHF.R.U32.HI R135, RZ, 0x10, R140 ;  /* 0x00000010ff877819 */ /* 0x000fe4000001168c */
[----:B------:R-:W-:Y:S02]  /*11780*/  LOP3.LUT R132, R141, UR28, R152, 0x96, !PT ;  /* 0x0000001c8d847c12 */ /* 0x000fe4000f8e9698 */
[----:B------:R-:W-:Y:S02]  /*11790*/  SHF.R.U32.HI R142, RZ, 0x8, R142 ;  /* 0x00000008ff8e7819 */ /* 0x000fe4000001168e */
[----:B------:R-:W-:Y:S02]  /*117a0*/  LOP3.LUT R133, R140, 0xff, RZ, 0xc0, !PT ;  /* 0x000000ff8c857812 */ /* 0x000fe400078ec0ff */
[----:B------:R-:W-:Y:S02]  /*117b0*/  SHF.R.U32.HI R140, RZ, 0x18, R140 ;  /* 0x00000018ff8c7819 */ /* 0x000fe4000001168c */
[----:B------:R-:W-:Y:S02]  /*117c0*/  LOP3.LUT R135, R135, 0xff, RZ, 0xc0, !PT ;  /* 0x000000ff87877812 */ /* 0x000fe400078ec0ff */
[C---:B------:R-:W-:Y:S02]  /*117d0*/  LOP3.LUT R134, R132.reuse, 0xffff, RZ, 0xc0, !PT ;  /* 0x0000ffff84867812 */ /* 0x040fe400078ec0ff */
[----:B------:R-:W-:Y:S02]  /*117e0*/  SHF.R.U32.HI R145, RZ, 0x10, R132 ;  /* 0x00000010ff917819 */ /* 0x000fe40000011684 */
[----:B------:R-:W-:Y:S02]  /*117f0*/  PRMT R133, R133, 0x5410, R142 ;  /* 0x0000541085857816 */ /* 0x000fe4000000008e */
[----:B------:R-:W-:Y:S02]  /*11800*/  PRMT R135, R135, 0x5410, R140 ;  /* 0x0000541087877816 */ /* 0x000fe4000000008c */
[----:B------:R-:W2:Y:S01]  /*11810*/  LDSM.16.MT88.4 R140, [R222+0x11000] ;  /* 0x01100000de8c783b */ /* 0x000ea20000004200 */
[----:B------:R-:W-:Y:S02]  /*11820*/  LOP3.LUT R147, R132, 0xff, RZ, 0xc0, !PT ;  /* 0x000000ff84937812 */ /* 0x000fe400078ec0ff */
[----:B------:R-:W-:Y:S01]  /*11830*/  SHF.R.U32.HI R134, RZ, 0x8, R134 ;  /* 0x00000008ff867819 */ /* 0x000fe20000011686 */
[--C-:B------:R-:W-:Y:S01]  /*11840*/  HSET2.LE.AND R135, R135, R250.reuse, PT ;  /* 0x000000fa87877233 */ /* 0x100fe20003803000 */
[----:B------:R-:W-:Y:S02]  /*11850*/  SHF.R.U32.HI R132, RZ, 0x18, R132 ;  /* 0x00000018ff847819 */ /* 0x000fe40000011684 */
[----:B------:R-:W-:Y:S02]  /*11860*/  LOP3.LUT R145, R145, 0xff, RZ, 0xc0, !PT ;  /* 0x000000ff91917812 */ /* 0x000fe400078ec0ff */
[----:B------:R-:W-:Y:S01]  /*11870*/  PRMT R147, R147, 0x5410, R134 ;  /* 0x0000541093937816 */ /* 0x000fe20000000086 */
[--C-:B------:R-:W-:Y:S01]  /*11880*/  HSET2.LE.AND R134, R133, R250.reuse, PT ;  /* 0x000000fa85867233 */ /* 0x100fe20003803000 */
[----:B------:R-:W-:Y:S02]  /*11890*/  PRMT R145, R145, 0x5410, R132 ;  /* 0x0000541091917816 */ /* 0x000fe40000000084 */
[----:B------:R-:W-:Y:S02]  /*118a0*/  F2FP.BF16.PACK_AB R133, R169, R168 ;  /* 0x000000a8a985723e */ /* 0x000fe400000010ff */
[----:B------:R-:W-:Y:S02]  /*118b0*/  F2FP.BF16.PACK_AB R132, R171, R170 ;  /* 0x000000aaab84723e */ /* 0x000fe400000010ff */
[----:B------:R-:W-:Y:S01]  /*118c0*/  LOP3.LUT R134, R134, R133, RZ, 0xc0, !PT ;  /* 0x0000008586867212 */ /* 0x000fe200078ec0ff */
[--C-:B------:R-:W-:Y:S01]  /*118d0*/  HSET2.LE.AND R133, R145, R250.reuse, PT ;  /* 0x000000fa91857233 */ /* 0x100fe20003803000 */
[----:B------:R-:W-:Y:S01]  /*118e0*/  LOP3.LUT R135, R135, R132, RZ, 0xc0, !PT ;  /* 0x0000008487877212 */ /* 0x000fe200078ec0ff */
[--C-:B------:R-:W-:Y:S01]  /*118f0*/  HSET2.LE.AND R132, R147, R250.reuse, PT ;  /* 0x000000fa93847233 */ /* 0x100fe20003803000 */
[----:B------:R-:W-:Y:S01]  /*11900*/  F2FP.BF16.PACK_AB R145, R251, R194 ;  /* 0x000000c2fb91723e */ /* 0x000fe200000010ff */
[----:B------:R-:W-:Y:S01]  /*11910*/  FADD.FTZ R194, R194, R193 ;  /* 0x000000c1c2c27221 */ /* 0x000fe20000010000 */
[----:B------:R-:W-:Y:S02]  /*11920*/  LOP3.LUT R133, R133, R144, RZ, 0xc0, !PT ;  /* 0x0000009085857212 */ /* 0x000fe400078ec0ff */
[----:B------:R-:W-:Y:S01]  /*11930*/  LOP3.LUT R132, R132, R145, RZ, 0xc0, !PT ;  /* 0x0000009184847212 */ /* 0x000fe200078ec0ff */
[----:B------:R-:W-:Y:S01]  /*11940*/  FADD.FTZ R251, R251, R194 ;  /* 0x000000c2fbfb7221 */ /* 0x000fe20000010000 */
[----:B------:R-:W3:Y:S03]  /*11950*/  LDSM.16.MT88.4 R144, [R221+0x11000] ;  /* 0x01100000dd90783b */ /* 0x000ee60000004200 */
[----:B------:R-:W-:Y:S02]  /*11960*/  FADD.FTZ R168, R168, R251 ;  /* 0x000000fba8a87221 */ /* 0x000fe40000010000 */
[C---:B-1----:R-:W-:Y:S05]  /*11970*/  HMMA.16816.F32.BF16 R4, R132.reuse, R136, R4 ;  /* 0x000000888404723c */ /* 0x042fea0000041804 */
[----:B------:R-:W-:Y:S03]  /*11980*/  FADD.FTZ R168, R169, R168 ;  /* 0x000000a8a9a87221 */ /* 0x000fe60000010000 */
        /* <DEDUP_REMOVED lines=38> */
[C---:B--2---:R-:W-:Y:S07]  /*11bf0*/  HMMA.16816.F32.BF16 R108, R132.reuse, R140, R108 ;  /* 0x0000008c846c723c */ /* 0x044fee000004186c */
[----:B------:R-:W-:Y:S01]  /*11c00*/  LOP3.LUT R140, R149, UR4, R150, 0x96, !PT ;  /* 0x00000004958c7c12 */ /* 0x000fe2000f8e9696 */
[C---:B------:R-:W-:Y:S04]  /*11c10*/  HMMA.16816.F32.BF16 R112, R132.reuse, R142, R112 ;  /* 0x0000008e8470723c */ /* 0x040fe80000041870 */
[----:B------:R-:W-:Y:S02]  /*11c20*/  LOP3.LUT R141, R148, 0xffff, RZ, 0xc0, !PT ;  /* 0x0000ffff948d7812 */ /* 0x000fe400078ec0ff */
[----:B------:R-:W-:Y:S02]  /*11c30*/  SHF.R.U32.HI R165, RZ, 0x10, R140 ;  /* 0x00000010ffa57819 */ /* 0x000fe4000001168c */
[--C-:B------:R-:W-:Y:S01]  /*11c40*/  SHF.R.U32.HI R142, RZ, 0x10, R148.reuse ;  /* 0x00000010ff8e7819 */ /* 0x100fe20000011694 */
[C---:B---3--:R-:W-:Y:S03]  /*11c50*/  HMMA.16816.F32.BF16 R116, R132.reuse, R144, R116 ;  /* 0x000000908474723c */ /* 0x048fe60000041874 */
[----:B------:R-:W-:Y:S02]  /*11c60*/  LOP3.LUT R142, R142, 0xff, RZ, 0xc0, !PT ;  /* 0x000000ff8e8e7812 */ /* 0x000fe400078ec0ff */
[----:B------:R-:W-:Y:S02]  /*11c70*/  LOP3.LUT R165, R165, 0xff, RZ, 0xc0, !PT ;  /* 0x000000ffa5a57812 */ /* 0x000fe400078ec0ff */
[----:B------:R-:W-:Y:S01]  /*11c80*/  SHF.R.U32.HI R145, RZ, 0x18, R148 ;  /* 0x00000018ff917819 */ /* 0x000fe20000011694 */
[C---:B------:R-:W-:Y:S04]  /*11c90*/  HMMA.16816.F32.BF16 R120, R132.reuse, R146, R120 ;  /* 0x000000928478723c */ /* 0x040fe80000041878 */
[----:B------:R-:W-:Y:S02]  /*11ca0*/  PRMT R145, R142, 0x5410, R145 ;  /* 0x000054108e917816 */ /* 0x000fe40000000091 */
[----:B------:R-:W-:Y:S02]  /*11cb0*/  LOP3.LUT R144, R140, 0xffff, RZ, 0xc0, !PT ;  /* 0x0000ffff8c907812 */ /* 0x000fe400078ec0ff */
[C---:B-1----:R-:W-:Y:S04]  /*11cc0*/  HMMA.16816.F32.BF16 R124, R132.reuse, R136, R124 ;  /* 0x00000088847c723c */ /* 0x042fe8000004187c */
[----:B------:R-:W-:Y:S01]  /*11cd0*/  LOP3.LUT R147, R148, 0xff, RZ, 0xc0, !PT ;  /* 0x000000ff94937812 */ /* 0x000fe200078ec0ff */
[--C-:B------:R-:W-:Y:S01]  /*11ce0*/  HSET2.LE.AND R167, R145, R250.reuse, PT ;  /* 0x000000fa91a77233 */ /* 0x100fe20003803000 */
[----:B------:R-:W1:Y:S01]  /*11cf0*/  LDSM.16.MT88.4 R148, [R222+0x11800] ;  /* 0x01180000de94783b */ /* 0x000e620000004200 */
[----:B------:R-:W-:Y:S01]  /*11d00*/  SHF.R.U32.HI R136, RZ, 0x8, R141 ;  /* 0x00000008ff887819 */ /* 0x000fe2000001168d */
[----:B------:R-:W-:Y:S04]  /*11d10*/  HMMA.16816.F32.BF16 R128, R132, R138, R128 ;  /* 0x0000008a8480723c */ /* 0x000fe80000041880 */
[----:B------:R-:W-:Y:S02]  /*11d20*/  LOP3.LUT R137, R140, 0xff, RZ, 0xc0, !PT ;  /* 0x000000ff8c897812 */ /* 0x000fe400078ec0ff */
[----:B------:R-:W-:Y:S01]  /*11d30*/  SHF.R.U32.HI R140, RZ, 0x18, R140 ;  /* 0x00000018ff8c7819 */ /* 0x000fe2000001168c */
[----:B------:R-:W-:Y:S01]  /*11d40*/  LDSM.16.MT88.4 R132, [R220+0x11800] ;  /* 0x01180000dc84783b */ /* 0x000fe20000004200 */
[----:B------:R-:W-:Y:S04]  /*11d50*/  SHF.R.U32.HI R144, RZ, 0x8, R144 ;  /* 0x00000008ff907819 */ /* 0x000fe80000011690 */
[----:B------:R-:W-:Y:S02]  /*11d60*/  PRMT R165, R165, 0x5410, R140 ;  /* 0x00005410a5a57816 */ /* 0x000fe4000000008c */
[----:B------:R-:W-:Y:S01]  /*11d70*/  PRMT R147, R147, 0x5410, R136 ;  /* 0x0000541093937816 */ /* 0x000fe20000000088 */
[----:B------:R-:W2:Y:S01]  /*11d80*/  LDSM.16.MT88.4 R140, [R221+0x11800] ;  /* 0x01180000dd8c783b */ /* 0x000ea20000004200 */
[----:B------:R-:W-:Y:S01]  /*11d90*/  PRMT R137, R137, 0x5410, R144 ;  /* 0x0000541089897816 */ /* 0x000fe20000000090 */
[--C-:B------:R-:W-:Y:S01]  /*11da0*/  HSET2.LE.AND R165, R165, R250.reuse, PT ;  /* 0x000000faa5a57233 */ /* 0x100fe20003803000 */
[----:B------:R-:W-:Y:S01]  /*11db0*/  F2FP.BF16.PACK_AB R138, R200, R185 ;  /* 0x000000b9c88a723e */ /* 0x000fe200000010ff */
[--C-:B------:R-:W-:Y:S01]  /*11dc0*/  HSET2.LE.AND R166, R147, R250.reuse, PT ;  /* 0x000000fa93a67233 */ /* 0x100fe20003803000 */
[----:B-----5:R-:W-:Y:S01]  /*11dd0*/  F2FP.BF16.PACK_AB R136, R181, R180 ;  /* 0x000000b4b588723e */ /* 0x020fe200000010ff */
[----:B------:R-:W-:Y:S01]  /*11de0*/  HSET2.LE.AND R164, R137, R250, PT ;  /* 0x000000fa89a47233 */ /* 0x000fe20003803000 */
[----:B------:R-:W-:Y:S01]  /*11df0*/  F2FP.BF16.PACK_AB R137, R198, R191 ;  /* 0x000000bfc689723e */ /* 0x000fe200000010ff */
[----:B------:R-:W-:Y:S01]  /*11e00*/  FADD.FTZ R191, R191, R168 ;  /* 0x000000a8bfbf7221 */ /* 0x000fe20000010000 */
[----:B------:R-:W-:Y:S02]  /*11e10*/  LOP3.LUT R165, R165, R138, RZ, 0xc0, !PT ;  /* 0x0000008aa5a57212 */ /* 0x000fe400078ec0ff */
[----:B------:R-:W-:Y:S01]  /*11e20*/  LOP3.LUT R164, R164, R137, RZ, 0xc0, !PT ;  /* 0x00000089a4a47212 */ /* 0x000fe200078ec0ff */
[----:B------:R-:W-:Y:S01]  /*11e30*/  FADD.FTZ R198, R198, R191 ;  /* 0x000000bfc6c67221 */ /* 0x000fe20000010000 */
[----:B------:R-:W-:Y:S01]  /*11e40*/  LOP3.LUT R166, R166, R3, RZ, 0xc0, !PT ;  /* 0x00000003a6a67212 */ /* 0x000fe200078ec0ff */
[----:B------:R-:W-:Y:S01]  /*11e50*/  FADD.FTZ R3, R173, R174 ;  /* 0x000000aead037221 */ /* 0x000fe20000010000 */
[----:B------:R-:W-:Y:S03]  /*11e60*/  LOP3.LUT R167, R167, R136, RZ, 0xc0, !PT ;  /* 0x00000088a7a77212 */ /* 0x000fe600078ec0ff */
[----:B------:R-:W-:Y:S04]  /*11e70*/  FADD.FTZ R3, R172, R3 ;  /* 0x00000003ac037221 */ /* 0x000fe80000010000 */
[C---:B------:R-:W-:Y:S01]  /*11e80*/  HMMA.16816.F32.BF16 R160, R164.reuse, R156, R4 ;  /* 0x0000009ca4a0723c */ /* 0x040fe20000041804 */
[----:B------:R-:W3:Y:S04]  /*11e90*/  LDSM.16.MT88.4 R4, [R224+0x13800] ;  /* 0x01380000e004783b */ /* 0x000ee80000004200 */
[----:B------:R-:W-:Y:S02]  /*11ea0*/  FADD.FTZ R192, R192, R3 ;  /* 0x00000003c0c07221 */ /* 0x000fe40000010000 */
[----:B------:R-:W-:Y:S01]  /*11eb0*/  IMAD.MOV.U32 R3, RZ, RZ, R2 ;  /* 0x000000ffff037224 */ /* 0x000fe200078e0002 */
[C---:B------:R-:W-:Y:S01]  /*11ec0*/  HMMA.16816.F32.BF16 R156, R164.reuse, R158, R8 ;  /* 0x0000009ea49c723c */ /* 0x040fe20000041808 */
[----:B------:R-:W4:Y:S03]  /*11ed0*/  LDSM.16.MT88.4 R8, [R222+0x13800] ;  /* 0x01380000de08783b */ /* 0x000f260000004200 */
[----:B------:R-:W-:Y:S04]  /*11ee0*/  FADD.FTZ R199, R199, R192 ;  /* 0x000000c0c7c77221 */ /* 0x000fe80000010000 */
[C---:B-1----:R-:W-:Y:S01]  /*11ef0*/  HMMA.16816.F32.BF16 R152, R164.reuse, R148, R12 ;  /* 0x00000094a498723c */ /* 0x042fe2000004180c */
[----:B------:R-:W1:Y:S03]  /*11f00*/  LDSM.16.MT88.4 R12, [R221+0x13800] ;  /* 0x01380000dd0c783b */ /* 0x000e660000004200 */
[----:B------:R-:W-:Y:S04]  /*11f10*/  FADD.FTZ R188, R188, R199 ;  /* 0x000000c7bcbc7221 */ /* 0x000fe80000010000 */
[C---:B------:R-:W-:Y:S01]  /*11f20*/  HMMA.16816.F32.BF16 R148, R164.reuse, R150, R16 ;  /* 0x00000096a494723c */ /* 0x040fe20000041810 */
[----:B------:R-:W5:Y:S03]  /*11f30*/  LDSM.16.MT88.4 R16, [R220+0x13800] ;  /* 0x01380000dc10783b */ /* 0x000f660000004200 */
[----:B------:R-:W-:Y:S04]  /*11f40*/  FADD.FTZ R195, R195, R188 ;  /* 0x000000bcc3c37221 */ /* 0x000fe80000010000 */
[C---:B--2---:R-:W-:Y:S01]  /*11f50*/  HMMA.16816.F32.BF16 R144, R164.reuse, R140, R20 ;  /* 0x0000008ca490723c */ /* 0x044fe20000041814 */
[----:B------:R-:W2:Y:S03]  /*11f60*/  LDSM.16.MT88.4 R20, [R224+0x15800] ;  /* 0x01580000e014783b */ /* 0x000ea60000004200 */
[----:B------:R-:W-:Y:S04]  /*11f70*/  FADD.FTZ R196, R196, R195 ;  /* 0x000000c3c4c47221 */ /* 0x000fe80000010000 */
[C---:B------:R-:W-:Y:S01]  /*11f80*/  HMMA.16816.F32.BF16 R140, R164.reuse, R142, R24 ;  /* 0x0000008ea48c723c */ /* 0x040fe20000041818 */
[----:B------:R-:W-:Y:S03]  /*11f90*/  LDSM.16.MT88.4 R24, [R224+0x17800] ;  /* 0x01780000e018783b */ /* 0x000fe60000004200 */
[----:B------:R-:W-:Y:S04]  /*11fa0*/  FADD.FTZ R201, R201, R196 ;  /* 0x000000c4c9c97221 */ /* 0x000fe80000010000 */
[C---:B------:R-:W-:Y:S08]  /*11fb0*/  HMMA.16816.F32.BF16 R136, R164.reuse, R132, R28 ;  /* 0x00000084a488723c */ /* 0x040ff0000004181c */
        /* <DEDUP_REMOVED lines=27> */
[C---:B--2---:R-:W-:Y:S08]  /*12170*/  HMMA.16816.F32.BF16 R116, R164.reuse, R20, R116 ;  /* 0x00000014a474723c */ /* 0x044ff00000041874 */
[C---:B------:R-:W-:Y:S08]  /*12180*/  HMMA.16816.F32.BF16 R120, R164.reuse, R22, R120 ;  /* 0x00000016a478723c */ /* 0x040ff00000041878 */
[C---:B---3--:R-:W-:Y:S07]  /*12190*/  HMMA.16816.F32.BF16 R124, R164.reuse, R4, R124 ;  /* 0x00000004a47c723c */ /* 0x048fee000004187c */
[----:B------:R-:W-:Y:S01]  /*121a0*/  FADD.FTZ R4, R170, R201 ;  /* 0x000000c9aa047221 */ /* 0x000fe20000010000 */
[----:B------:R-:W-:Y:S04]  /*121b0*/  HMMA.16816.F32.BF16 R128, R164, R6, R128 ;  /* 0x00000006a480723c */ /* 0x000fe80000041880 */
[----:B------:R-:W-:Y:S03]  /*121c0*/  FADD.FTZ R4, R171, R4 ;  /* 0x00000004ab047221 */ /* 0x000fe60000010000 */
[----:B------:R-:W-:Y:S02]  /*121d0*/  FADD.FTZ R167, R183, R198 ;  /* 0x000000c6b7a77221 */ /* 0x000fe40000010000 */
[----:B------:R-:W-:Y:S03]  /*121e0*/  FADD.FTZ R185, R185, R4 ;  /* 0x00000004b9b97221 */ /* 0x000fe60000010000 */
[----:B------:R-:W-:Y:S02]  /*121f0*/  FADD.FTZ R167, R184, R167 ;  /* 0x000000a7b8a77221 */ /* 0x000fe40000010000 */
[----:B------:R-:W-:Y:S02]  /*12200*/  FADD.FTZ R185, R200, R185 ;  /* 0x000000b9c8b97221 */ /* 0x000fe40000010000 */
[----:B------:R-:W-:Y:S02]  /*12210*/  IMAD.MOV.U32 R164, RZ, RZ, R0 ;  /* 0x000000ffffa47224 */ /* 0x000fe400078e0000 */
[----:B------:R-:W-:Y:S04]  /*12220*/  FADD.FTZ R166, R180, R185 ;  /* 0x000000b9b4a67221 */ /* 0x000fe80000010000 */
[----:B------:R-:W-:Y:S01]  /*12230*/  FADD.FTZ R166, R181, R166 ;  /* 0x000000a6b5a67221 */ /* 0x000fe20000010000 */
[----:B------:R-:W-:-:S05]  /*12240*/  @P0 BRA `(.L_x_625) ;  /* 0xffffb64000000947 */ /* 0x000fca000383ffff */
.L_x_624:
[----:B------:R-:W1:Y:S01]  /*12250*/  SHFL.BFLY PT, R4, R167, 0x2, 0x1f ;  /* 0x0c401f00a7047f89 */ /* 0x000e6200000e0000 */
[----:B------:R-:W-:Y:S01]  /*12260*/  MOV R10, 0x3f800000 ;  /* 0x3f800000000a7802 */ /* 0x000fe20000000f00 */
[----:B------:R-:W2:Y:S01]  /*12270*/  S2UR UR6, SR_CTAID.Y ;  /* 0x00000000000679c3 */ /* 0x000ea20000002600 */
[----:B------:R-:W-:Y:S01]  /*12280*/  MOV R11, 0x3f800000 ;  /* 0x3f800000000b7802 */ /* 0x000fe20000000f00 */
[----:B------:R-:W3:Y:S01]  /*12290*/  SHFL.BFLY PT, R3, R166, 0x2, 0x1f ;  /* 0x0c401f00a6037f89 */ /* 0x000ee200000e0000 */
[----:B------:R-:W-:Y:S01]  /*122a0*/  ULDC.U8 UR10, c[0x0][0x329] ;  /* 0x0000ca40000a7ab9 */ /* 0x000fe20000000000 */
[----:B------:R-:W-:Y:S01]  /*122b0*/  BSSY B0, `(.L_x_628) ;  /* 0x0000193000007945 */ /* 0x000fe20003800000 */
[----:B------:R-:W-:-:S02]  /*122c0*/  UISETP.NE.AND UP4, UPT, UR21, -0x1, UPT ;  /* 0xffffffff1500788c */ /* 0x000fc4000bf85270 */
[----:B------:R-:W-:Y:S02]  /*122d0*/  UISETP.NE.AND UP3, UPT, UR10, URZ, UPT ;  /* 0x0000003f0a00728c */ /* 0x000fe4000bf65270 */
[----:B------:R-:W-:Y:S02]  /*122e0*/  ULDC.U8 UR9, c[0x0][0x328] ;  /* 0x0000ca0000097ab9 */ /* 0x000fe40000000000 */
[----:B------:R-:W-:Y:S02]  /*122f0*/  ULDC.64 UR4, c[0x0][0x1e8] ;  /* 0x00007a0000047ab9 */ /* 0x000fe40000000a00 */
[----:B------:R-:W-:Y:S02]  /*12300*/  UISETP.NE.AND UP2, UPT, UR9, URZ, UPT ;  /* 0x0000003f0900728c */ /* 0x000fe4000bf45270 */
[----:B------:R-:W-:Y:S02]  /*12310*/  ULDC UR8, c[0x0][0x214] ;  /* 0x0000850000087ab9 */ /* 0x000fe40000000800 */
[----:B------:R-:W-:-:S02]  /*12320*/  @UP4 UIMAD.WIDE.U32 UR14, UR21, UR4, URZ ;  /* 0x00000004150e42a5 */ /* 0x000fc4000f8e003f */
[----:B------:R-:W-:Y:S01]  /*12330*/  @!UP3 UISETP.NE.AND UP1, UPT, UR9, URZ, UPT ;  /* 0x0000003f0900b28c */ /* 0x000fe2000bf25270 */
[----:B------:R-:W4:Y:S01]  /*12340*/  S2UR UR9, SR_CTAID.X ;  /* 0x00000000000979c3 */ /* 0x000f220000002500 */
[----:B------:R-:W-:Y:S01]  /*12350*/  @UP4 UIMAD UR7, UR21, UR5, UR15 ;  /* 0x00000005150742a4 */ /* 0x000fe2000f8e020f */
[----:B-1----:R-:W-:Y:S01]  /*12360*/  FADD.FTZ R7, R4, R167 ;  /* 0x000000a704077221 */ /* 0x002fe20000010000 */
[----:B------:R-:W-:Y:S01]  /*12370*/  UISETP.EQ.AND UP2, UPT, UR10, URZ, UP2 ;  /* 0x0000003f0a00728c */ /* 0x000fe20009742270 */
[----:B------:R-:W1:Y:S01]  /*12380*/  S2R R4, SR_TID.X ;  /* 0x0000000000047919 */ /* 0x000e620000002100 */
[----:B--2---:R-:W-:Y:S01]  /*12390*/  @!UP4 USHF.R.S32.HI UR12, URZ, 0x1f, UR6 ;  /* 0x0000001f3f0cc899 */ /* 0x004fe20008011406 */
[----:B---3--:R-:W-:Y:S01]  /*123a0*/  FADD.FTZ R8, R3, R166 ;  /* 0x000000a603087221 */ /* 0x008fe20000010000 */
[----:B------:R-:W-:Y:S01]  /*123b0*/  ULDC.64 UR4, c[0x0][0x1e0] ;  /* 0x0000780000047ab9 */ /* 0x000fe20000000a00 */
[----:B------:R-:W2:Y:S01]  /*123c0*/  SHFL.BFLY PT, R6, R7, 0x1, 0x1f ;  /* 0x0c201f0007067f89 */ /* 0x000ea200000e0000 */
[----:B------:R-:W3:Y:S01]  /*123d0*/  S2UR UR10, SR_CTAID.Z ;  /* 0x00000000000a79c3 */ /* 0x000ee20000002700 */
[----:B------:R-:W-:-:S02]  /*123e0*/  @!UP4 UIMAD UR12, UR12, UR4, URZ ;  /* 0x000000040c0cc2a4 */ /* 0x000fc4000f8e023f */
[----:B------:R-:W5:Y:S01]  /*123f0*/  SHFL.BFLY PT, R5, R8, 0x1, 0x1f ;  /* 0x0c201f0008057f89 */ /* 0x000f6200000e0000 */
[----:B------:R-:W-:Y:S02]  /*12400*/  @UP3 ULDC UR11, c[0x0][0x210] ;  /* 0x00008400000b3ab9 */ /* 0x000fe40000000800 */
[----:B------:R-:W-:Y:S02]  /*12410*/  @!UP4 UIMAD UR12, UR6, UR5, UR12 ;  /* 0x00000005060cc2a4 */ /* 0x000fe4000f8e020c */
[----:B------:R-:W-:Y:S02]  /*12420*/  @UP3 UIMAD UR11, UR11, UR8, URZ ;  /* 0x000000080b0b32a4 */ /* 0x000fe4000f8e023f */
[----:B------:R-:W-:Y:S02]  /*12430*/  ULDC UR5, c[0x0][0x234] ;  /* 0x00008d0000057ab9 */ /* 0x000fe40000000800 */
[----:B------:R-:W-:Y:S02]  /*12440*/  UISETP.NE.OR UP0, UPT, UR21, -0x1, !UP2 ;  /* 0xffffffff1500788c */ /* 0x000fe4000d705670 */
[----:B------:R-:W-:-:S02]  /*12450*/  @!UP3 USEL UR11, UR8, UR5, !UP1 ;  /* 0x00000005080bb287 */ /* 0x000fc4000c800000 */
[----:B------:R-:W-:Y:S02]  /*12460*/  @!UP4 UIMAD.WIDE.U32 UR16, UR6, UR4, URZ ;  /* 0x000000040610c2a5 */ /* 0x000fe4000f8e003f */
[----:B------:R-:W-:Y:S01]  /*12470*/  @UP3 UMOV UR13, 0x1 ;  /* 0x00000001000d3882 */ /* 0x000fe20000000000 */
[----:B-1----:R-:W-:Y:S01]  /*12480*/  SHF.R.S32.HI R3, RZ, 0x1f, R4 ;  /* 0x0000001fff037819 */ /* 0x002fe20000011404 */
[----:B------:R-:W-:Y:S02]  /*12490*/  ULDC UR4, c[0x0][0x1c0] ;  /* 0x0000700000047ab9 */ /* 0x000fe40000000800 */
[----:B------:R-:W-:Y:S01]  /*124a0*/  @!UP3 UIMAD UR13, UR11, UR4, URZ ;  /* 0x000000040b0db2a4 */ /* 0x000fe2000f8e023f */
[----:B--2---:R-:W-:Y:S01]  /*124b0*/  FADD.FTZ R6, R7, R6 ;  /* 0x0000000607067221 */ /* 0x004fe20000010000 */
[----:B------:R-:W-:Y:S01]  /*124c0*/  LEA.HI R9, R3, R4, RZ, 0x2 ;  /* 0x0000000403097211 */ /* 0x000fe200078f10ff */
[----:B------:R-:W-:Y:S01]  /*124d0*/  @UP3 ULDC UR15, c[0x0][0x210] ;  /* 0x00008400000f3ab9 */ /* 0x000fe20000000800 */
[----:B-----5:R-:W-:-:S02]  /*124e0*/  FADD.FTZ R5, R8, R5 ;  /* 0x0000000508057221 */ /* 0x020fc40000010000 */
[----:B------:R-:W-:Y:S01]  /*124f0*/  FSETP.NE.FTZ.AND P4, PT, R6, RZ, PT ;  /* 0x000000ff0600720b */ /* 0x000fe20003f95000 */
[----:B------:R-:W-:Y:S01]  /*12500*/  UIMAD UR4, UR6, UR13, URZ ;  /* 0x0000000d060472a4 */ /* 0x000fe2000f8e023f */
[--C-:B------:R-:W-:Y:S01]  /*12510*/  SHF.R.S32.HI R8, RZ, 0x2, R9.reuse ;  /* 0x00000002ff087819 */ /* 0x100fe20000011409 */
[----:B------:R-:W-:Y:S01]  /*12520*/  @!UP3 UMOV UR15, 0x1 ;  /* 0x00000001000fb882 */ /* 0x000fe20000000000 */
[----:B------:R-:W-:Y:S01]  /*12530*/  FSETP.NE.FTZ.AND P3, PT, R5, RZ, PT ;  /* 0x000000ff0500720b */ /* 0x000fe20003f75000 */
[----:B------:R-:W-:Y:S01]  /*12540*/  @!UP0 UIMAD UR21, UR6, UR8, URZ ;  /* 0x00000008061582a4 */ /* 0x000fe2000f8e023f */
[----:B------:R-:W-:Y:S01]  /*12550*/  SHF.R.S32.HI R7, RZ, 0x1f, R9 ;  /* 0x0000001fff077819 */ /* 0x000fe20000011409 */
[----:B----4-:R-:W-:Y:S01]  /*12560*/  UIMAD UR5, UR9, UR15, URZ ;  /* 0x0000000f090572a4 */ /* 0x010fe2000f8e023f */
[----:B------:R-:W-:Y:S01]  /*12570*/  LOP3.LUT R9, R9, 0x3ffffffc, RZ, 0xc0, !PT ;  /* 0x3ffffffc09097812 */ /* 0x000fe200078ec0ff */
[----:B------:R-:W-:Y:S01]  /*12580*/  USEL UR4, UR4, URZ, !UP2 ;  /* 0x0000003f04047287 */ /* 0x000fe2000d000000 */
[----:B------:R-:W-:Y:S01]  /*12590*/  LEA.HI R7, R7, R8, RZ, 0x3 ;  /* 0x0000000807077211 */ /* 0x000fe200078f18ff */
[----:B------:R-:W-:Y:S01]  /*125a0*/  USHF.L.U32 UR5, UR5, 0x6, URZ ;  /* 0x0000000605057899 */ /* 0x000fe2000800063f */
[----:B------:R-:W-:Y:S01]  /*125b0*/  IADD3 R9, -R9, R4, RZ ;  /* 0x0000000409097210 */ /* 0x000fe20007ffe1ff */
[----:B------:R-:W1:Y:S01]  /*125c0*/  @P4 MUFU.RCP R10, R6 ;  /* 0x00000006000a4308 */ /* 0x000e620000001000 */
[----:B------:R-:W-:Y:S01]  /*125d0*/  LOP3.LUT R7, R7, 0xfffffff8, RZ, 0xc0, !PT ;  /* 0xfffffff807077812 */ /* 0x000fe200078ec0ff */
[----:B---3--:R-:W-:-:S02]  /*125e0*/  UIMAD UR11, UR10, UR11, UR4 ;  /* 0x0000000b0a0b72a4 */ /* 0x008fc4000f8e0204 */
[----:B------:R-:W-:Y:S01]  /*125f0*/  @!UP2 UMOV UR18, URZ ;  /* 0x0000003f0012ac82 */ /* 0x000fe20008000000 */
[----:B------:R-:W-:Y:S01]  /*12600*/  IADD3 R7, R8, -R7, RZ ;  /* 0x8000000708077210 */ /* 0x000fe20007ffe0ff */
[----:B------:R-:W-:Y:S01]  /*12610*/  @UP2 UMOV UR18, UR21 ;  /* 0x0000001500122c82 */ /* 0x000fe20008000000 */
[----:B------:R-:W-:Y:S01]  /*12620*/  LEA.HI R8, R3, R4, RZ, 0x5 ;  /* 0x0000000403087211 */ /* 0x000fe200078f28ff */
[----:B------:R-:W2:Y:S01]  /*12630*/  @P3 MUFU.RCP R11, R5 ;  /* 0x00000005000b3308 */ /* 0x000ea20000001000 */
[C---:B------:R-:W-:Y:S01]  /*12640*/  SHF.L.U32 R12, R7.reuse, 0x6, RZ ;  /* 0x00000006070c7819 */ /* 0x040fe200000006ff */
[----:B------:R-:W-:Y:S01]  /*12650*/  @!UP2 UMOV UR19, URZ ;  /* 0x0000003f0013ac82 */ /* 0x000fe20008000000 */
[C---:B------:R-:W-:Y:S01]  /*12660*/  R2P PR, R7.reuse, 0x6 ;  /* 0x0000000607007804 */ /* 0x040fe20000000000 */
[----:B------:R-:W-:Y:S01]  /*12670*/  USHF.R.S32.HI UR4, URZ, 0x1f, UR5 ;  /* 0x0000001f3f047899 */ /* 0x000fe20008011405 */
[----:B------:R-:W-:Y:S01]  /*12680*/  LOP3.LUT R12, R12, 0x1c0, RZ, 0xc0, !PT ;  /* 0x000001c00c0c7812 */ /* 0x000fe200078ec0ff */
[----:B------:R-:W-:Y:S01]  /*12690*/  @UP2 USHF.R.S32.HI UR19, URZ, 0x1f, UR21 ;  /* 0x0000001f3f132899 */ /* 0x000fe20008011415 */
[----:B------:R-:W-:Y:S01]  /*126a0*/  LOP3.LUT R7, R7, 0x1, RZ, 0xc0, !PT ;  /* 0x0000000107077812 */ /* 0x000fe200078ec0ff */
[----:B-1----:R-:W-:Y:S01]  /*126b0*/  FMUL.FTZ R10, R10, c[0x0][0x2dc] ;  /* 0x0000b7000a0a7a20 */ /* 0x002fe20000410000 */
[----:B------:R-:W-:Y:S01]  /*126c0*/  LEA.HI R12, R12, R12, RZ, 0x1d ;  /* 0x0000000c0c0c7211 */ /* 0x000fe200078fe8ff */
[----:B------:R-:W1:Y:S01]  /*126d0*/  @P4 MUFU.LG2 R6, R6 ;  /* 0x0000000600064308 */ /* 0x000e620000000c00 */
[----:B------:R-:W-:Y:S01]  /*126e0*/  ISETP.NE.U32.AND P0, PT, R7, 0x1, PT ;  /* 0x000000010700780c */ /* 0x000fe20003f05070 */
[C---:B------:R-:W-:Y:S01]  /*126f0*/  FMUL.FTZ R160, R10.reuse, R160 ;  /* 0x000000a00aa07220 */ /* 0x040fe20000410000 */
[----:B------:R-:W-:Y:S01]  /*12700*/  MOV R7, 0x20 ;  /* 0x0000002000077802 */ /* 0x000fe20000000f00 */
        /* <DEDUP_REMOVED lines=11> */
[----:B------:R-:W-:Y:S01]  /*127c0*/  @!UP4 UIADD3 UR7, UR17, UR12, URZ ;  /* 0x0000000c1107c290 */ /* 0x000fe2000fffe03f */
        /* <DEDUP_REMOVED lines=87> */
[----:B------:R-:W-:Y:S01]  /*12d40*/  SHF.R.S32.HI R10, RZ, 0x5, R8 ;  /* 0x00000005ff0a7819 */ /* 0x000fe20000011408 */
[----:B--2---:R-:W-:Y:S01]  /*12d50*/  FMUL.FTZ R11, R11, c[0x0][0x2dc] ;  /* 0x0000b7000b0b7a20 */ /* 0x004fe20000410000 */
[----:B------:R-:W-:Y:S01]  /*12d60*/  F2FP.BF16.PACK_AB R124, R125, R124 ;  /* 0x0000007c7d7c723e */ /* 0x000fe200000010ff */
[----:B-1----:R-:W-:Y:S01]  /*12d70*/  @P4 FMUL.FTZ R77, R6, 0.69314718246459960938 ;  /* 0x3f317218064d4820 */ /* 0x002fe20000410000 */
[----:B------:R-:W-:Y:S01]  /*12d80*/  LEA R9, R10, R9, 0x9 ;  /* 0x000000090a097211 */ /* 0x000fe200078e48ff */
[----:B------:R-:W-:Y:S01]  /*12d90*/  FMUL.FTZ R162, R11, R162 ;  /* 0x000000a20ba27220 */ /* 0x000fe20000410000 */
[----:B------:R-:W-:Y:S01]  /*12da0*/  F2FP.BF16.PACK_AB R128, R129, R128 ;  /* 0x000000808180723e */ /* 0x000fe200000010ff */
[----:B------:R-:W-:Y:S01]  /*12db0*/  FMUL.FTZ R163, R11, R163 ;  /* 0x000000a30ba37220 */ /* 0x000fe20000410000 */
[----:B------:R-:W-:Y:S01]  /*12dc0*/  LEA R9, R9, R12, 0x1 ;  /* 0x0000000c09097211 */ /* 0x000fe200078e08ff */
[----:B------:R-:W-:Y:S01]  /*12dd0*/  FMUL.FTZ R158, R11, R158 ;  /* 0x0000009e0b9e7220 */ /* 0x000fe20000410000 */
[----:B------:R-:W-:Y:S01]  /*12de0*/  SEL R12, R7, 0xffffffe0, !P1 ;  /* 0xffffffe0070c7807 */ /* 0x000fe20004800000 */
[----:B------:R-:W-:Y:S01]  /*12df0*/  FMUL.FTZ R159, R11, R159 ;  /* 0x0000009f0b9f7220 */ /* 0x000fe20000410000 */
[----:B------:R-:W-:Y:S01]  /*12e00*/  SHF.L.U32 R9, R9, 0x1, RZ ;  /* 0x0000000109097819 */ /* 0x000fe200000006ff */
[C---:B------:R-:W-:Y:S01]  /*12e10*/  FMUL.FTZ R154, R11.reuse, R154 ;  /* 0x0000009a0b9a7220 */ /* 0x040fe20000410000 */
[----:B------:R-:W-:Y:S01]  /*12e20*/  MOV R7, 0x40 ;  /* 0x0000004000077802 */ /* 0x000fe20000000f00 */
[----:B------:R-:W-:Y:S01]  /*12e30*/  FMUL.FTZ R155, R11, R155 ;  /* 0x0000009b0b9b7220 */ /* 0x000fe20000410000 */
[----:B------:R-:W-:Y:S01]  /*12e40*/  IADD3 R13, R9, -0x10, RZ ;  /* 0xfffffff0090d7810 */ /* 0x000fe20007ffe0ff */
[----:B------:R-:W-:Y:S01]  /*12e50*/  FMUL.FTZ R150, R11, R150 ;  /* 0x000000960b967220 */ /* 0x000fe20000410000 */
[----:B------:R-:W-:Y:S01]  /*12e60*/  @P0 IADD3 R13, R9, 0x10, RZ ;  /* 0x00000010090d0810 */ /* 0x000fe20007ffe0ff */
[----:B------:R-:W-:Y:S01]  /*12e70*/  FMUL.FTZ R151, R11, R151 ;  /* 0x000000970b977220 */ /* 0x000fe20000410000 */
[----:B------:R-:W-:Y:S01]  /*12e80*/  F2FP.BF16.PACK_AB R162, R163, R162 ;  /* 0x000000a2a3a2723e */ /* 0x000fe200000010ff */
[----:B------:R-:W-:Y:S01]  /*12e90*/  FMUL.FTZ R146, R11, R146 ;  /* 0x000000920b927220 */ /* 0x000fe20000410000 */
[----:B------:R-:W-:Y:S01]  /*12ea0*/  SEL R14, R7, 0xffffffc0, !P2 ;  /* 0xffffffc0070e7807 */ /* 0x000fe20005000000 */
[----:B------:R-:W-:Y:S01]  /*12eb0*/  FMUL.FTZ R147, R11, R147 ;  /* 0x000000930b937220 */ /* 0x000fe20000410000 */
[----:B------:R-:W-:Y:S01]  /*12ec0*/  F2FP.BF16.PACK_AB R158, R159, R158 ;  /* 0x0000009e9f9e723e */ /* 0x000fe200000010ff */
[----:B------:R-:W-:Y:S01]  /*12ed0*/  FMUL.FTZ R142, R11, R142 ;  /* 0x0000008e0b8e7220 */ /* 0x000fe20000410000 */
[----:B------:R-:W-:Y:S01]  /*12ee0*/  F2FP.BF16.PACK_AB R154, R155, R154 ;  /* 0x0000009a9b9a723e */ /* 0x000fe200000010ff */
[----:B------:R-:W-:Y:S01]  /*12ef0*/  FMUL.FTZ R143, R11, R143 ;  /* 0x0000008f0b8f7220 */ /* 0x000fe20000410000 */
[----:B------:R-:W-:Y:S01]  /*12f00*/  IADD3 R15, R9, R12, RZ ;  /* 0x0000000c090f7210 */ /* 0x000fe20007ffe0ff */
[----:B------:R-:W-:Y:S01]  /*12f10*/  FMUL.FTZ R138, R11, R138 ;  /* 0x0000008a0b8a7220 */ /* 0x000fe20000410000 */
[----:B------:R-:W-:Y:S01]  /*12f20*/  F2FP.BF16.PACK_AB R150, R151, R150 ;  /* 0x000000969796723e */ /* 0x000fe200000010ff */
[C---:B------:R-:W-:Y:S01]  /*12f30*/  FMUL.FTZ R139, R11.reuse, R139 ;  /* 0x0000008b0b8b7220 */ /* 0x040fe20000410000 */
[----:B------:R-:W-:Y:S01]  /*12f40*/  IADD3 R17, R12, R13, RZ ;  /* 0x0000000d0c117210 */ /* 0x000fe20007ffe0ff */
[----:B------:R-:W-:Y:S01]  /*12f50*/  FMUL.FTZ R134, R11, R134 ;  /* 0x000000860b867220 */ /* 0x000fe20000410000 */
        /* <DEDUP_REMOVED lines=8> */
[----:B------:R-:W-:Y:S01]  /*12fe0*/  IADD3 R21, R14, R13, RZ ;  /* 0x0000000d0e157210 */ /* 0x000fe20007ffe0ff */
[C---:B------:R-:W-:Y:S01]  /*12ff0*/  FMUL.FTZ R43, R11.reuse, R43 ;  /* 0x0000002b0b2b7220 */ /* 0x040fe20000410000 */
[----:B------:R-:W-:Y:S01]  /*13000*/  STS [R9+0x400], R162 ;  /* 0x000400a209007388 */ /* 0x000fe20000000800 */
[----:B------:R-:W-:Y:S01]  /*13010*/  FMUL.FTZ R46, R11, R46 ;  /* 0x0000002e0b2e7220 */ /* 0x000fe20000410000 */
[----:B------:R-:W-:Y:S01]  /*13020*/  F2FP.BF16.PACK_AB R138, R139, R138 ;  /* 0x0000008a8b8a723e */ /* 0x000fe200000010ff */
[C---:B------:R-:W-:Y:S01]  /*13030*/  FMUL.FTZ R47, R11.reuse, R47 ;  /* 0x0000002f0b2f7220 */ /* 0x040fe20000410000 */
[----:B------:R-:W-:Y:S01]  /*13040*/  STS [R13], R156 ;  /* 0x0000009c0d007388 */ /* 0x000fe20000000800 */
[----:B------:R-:W-:Y:S01]  /*13050*/  FMUL.FTZ R50, R11, R50 ;  /* 0x000000320b327220 */ /* 0x000fe20000410000 */
[----:B------:R-:W-:Y:S01]  /*13060*/  IADD3 R23, R15, R14, RZ ;  /* 0x0000000e0f177210 */ /* 0x000fe20007ffe0ff */
[C---:B------:R-:W-:Y:S01]  /*13070*/  FMUL.FTZ R51, R11.reuse, R51 ;  /* 0x000000330b337220 */ /* 0x040fe20000410000 */
[----:B------:R-:W-:Y:S01]  /*13080*/  STS [R13+0x400], R158 ;  /* 0x0004009e0d007388 */ /* 0x000fe20000000800 */
[----:B------:R-:W-:Y:S01]  /*13090*/  FMUL.FTZ R54, R11, R54 ;  /* 0x000000360b367220 */ /* 0x000fe20000410000 */
[----:B------:R-:W-:Y:S01]  /*130a0*/  F2FP.BF16.PACK_AB R134, R135, R134 ;  /* 0x000000868786723e */ /* 0x000fe200000010ff */
[----:B------:R-:W-:Y:S01]  /*130b0*/  FMUL.FTZ R55, R11, R55 ;  /* 0x000000370b377220 */ /* 0x000fe20000410000 */
[----:B------:R-:W-:Y:S01]  /*130c0*/  STS [R15], R152 ;  /* 0x000000980f007388 */ /* 0x000fe20000000800 */
[----:B------:R-:W-:Y:S01]  /*130d0*/  IADD3 R25, R17, R14, RZ ;  /* 0x0000000e11197210 */ /* 0x000fe20007ffe0ff */
[----:B------:R-:W-:Y:S01]  /*130e0*/  FMUL.FTZ R58, R11, R58 ;  /* 0x0000003a0b3a7220 */ /* 0x000fe20000410000 */
[----:B------:R-:W-:Y:S01]  /*130f0*/  F2FP.BF16.PACK_AB R38, R39, R38 ;  /* 0x000000262726723e */ /* 0x000fe200000010ff */
[----:B------:R-:W-:Y:S01]  /*13100*/  STS [R15+0x400], R154 ;  /* 0x0004009a0f007388 */ /* 0x000fe20000000800 */
[----:B------:R-:W-:Y:S01]  /*13110*/  FMUL.FTZ R59, R11, R59 ;  /* 0x0000003b0b3b7220 */ /* 0x000fe20000410000 */
[----:B------:R-:W-:Y:S01]  /*13120*/  F2FP.BF16.PACK_AB R42, R43, R42 ;  /* 0x0000002a2b2a723e */ /* 0x000fe200000010ff */
[C---:B------:R-:W-:Y:S01]  /*13130*/  FMUL.FTZ R62, R11.reuse, R62 ;  /* 0x0000003e0b3e7220 */ /* 0x040fe20000410000 */
[----:B------:R-:W-:Y:S01]  /*13140*/  STS [R17], R148 ;  /* 0x0000009411007388 */ /* 0x000fe20000000800 */
[----:B------:R-:W-:Y:S01]  /*13150*/  FMUL.FTZ R63, R11, R63 ;  /* 0x0000003f0b3f7220 */ /* 0x000fe20000410000 */
[----:B------:R-:W-:Y:S01]  /*13160*/  F2FP.BF16.PACK_AB R46, R47, R46 ;  /* 0x0000002e2f2e723e */ /* 0x000fe200000010ff */
[C---:B------:R-:W-:Y:S01]  /*13170*/  FMUL.FTZ R66, R11.reuse, R66 ;  /* 0x000000420b427220 */ /* 0x040fe20000410000 */
        /* <DEDUP_REMOVED lines=67> */
[----:B---3--:R-:W-:Y:S01]  /*135b0*/  @P3 FMUL.FTZ R5, R5, 0.69314718246459960938 ;  /* 0x3f31721805053820 */ /* 0x008fe20000410000 */
[----:B------:R-:W-:Y:S01]  /*135c0*/  STS [R19+0x2000], R52 ;  /* 0x0020003413007388 */ /* 0x000fe20000000800 */
[----:B------:R-:W-:-:S02]  /*135d0*/  F2FP.BF16.PACK_AB R118, R119, R118 ;  /* 0x000000767776723e */ /* 0x000fc400000010ff */
[----:B------:R-:W-:Y:S01]  /*135e0*/  F2FP.BF16.PACK_AB R122, R123, R122 ;  /* 0x0000007a7b7a723e */ /* 0x000fe200000010ff */
[----:B------:R-:W-:Y:S01]  /*135f0*/  STS [R19+0x2400], R54 ;  /* 0x0024003613007388 */ /* 0x000fe20000000800 */
[----:B------:R-:W-:Y:S02]  /*13600*/  F2FP.BF16.PACK_AB R126, R127, R126 ;  /* 0x0000007e7f7e723e */ /* 0x000fe400000010ff */
[----:B------:R-:W-:Y:S01]  /*13610*/  F2FP.BF16.PACK_AB R11, R11, R130 ;  /* 0x000000820b0b723e */ /* 0x000fe200000010ff */
        /* <DEDUP_REMOVED lines=27> */
[----:B------:R-:W-:Y:S04]  /*137d0*/  STS [R15+0x6400], R110 ;  /* 0x0064006e0f007388 */ /* 0x000fe80000000800 */
[----:B------:R-:W-:Y:S04]  /*137e0*/  STS [R17+0x6000], R112 ;  /* 0x0060007011007388 */ /* 0x000fe80000000800 */
[----:B------:R-:W-:Y:S01]  /*137f0*/  STS [R17+0x6400], R114 ;  /* 0x0064007211007388 */ /* 0x000fe20000000800 */
[----:B-1----:R-:W-:-:S03]  /*13800*/  LOP3.LUT R9, R8, 0xffffffe0, RZ, 0xc0, !PT ;  /* 0xffffffe008097812 */ /* 0x002fc600078ec0ff */
[----:B------:R-:W-:Y:S01]  /*13810*/  STS [R19+0x6000], R116 ;  /* 0x0060007413007388 */ /* 0x000fe20000000800 */
[----:B------:R-:W-:-:S03]  /*13820*/  IADD3 R9, -R9, R4, RZ ;  /* 0x0000000409097210 */ /* 0x000fc60007ffe1ff */
[----:B------:R-:W-:Y:S01]  /*13830*/  STS [R19+0x6400], R118 ;  /* 0x0064007613007388 */ /* 0x000fe20000000800 */
[----:B------:R-:W-:Y:S02]  /*13840*/  LOP3.LUT P0, RZ, R9, 0x3, RZ, 0xc0, !PT ;  /* 0x0000000309ff7812 */ /* 0x000fe4000780c0ff */
[----:B------:R-:W-:Y:S01]  /*13850*/  SHF.R.S32.HI R9, RZ, 0x1f, R10 ;  /* 0x0000001fff097819 */ /* 0x000fe2000001140a */
[----:B------:R-:W-:Y:S03]  /*13860*/  STS [R21+0x6000], R120 ;  /* 0x0060007815007388 */ /* 0x000fe60000000800 */
[----:B------:R-:W-:Y:S01]  /*13870*/  LEA.HI R9, R9, R10, RZ, 0x2 ;  /* 0x0000000a09097211 */ /* 0x000fe200078f10ff */
[----:B------:R-:W-:Y:S03]  /*13880*/  STS [R21+0x6400], R122 ;  /* 0x0064007a15007388 */ /* 0x000fe60000000800 */
[----:B------:R-:W-:Y:S01]  /*13890*/  LOP3.LUT R9, R9, 0xffffffc, RZ, 0xc0, !PT ;  /* 0x0ffffffc09097812 */ /* 0x000fe200078ec0ff */
[----:B------:R-:W-:Y:S03]  /*138a0*/  STS [R23+0x6000], R124 ;  /* 0x0060007c17007388 */ /* 0x000fe60000000800 */
[----:B------:R-:W-:Y:S01]  /*138b0*/  IADD3 R10, R10, -R9, RZ ;  /* 0x800000090a0a7210 */ /* 0x000fe20007ffe0ff */
[----:B------:R-:W-:Y:S01]  /*138c0*/  STS [R23+0x6400], R126 ;  /* 0x0064007e17007388 */ /* 0x000fe20000000800 */
[----:B------:R-:W-:Y:S01]  /*138d0*/  MOV R9, 0x7f800000 ;  /* 0x7f80000000097802 */ /* 0x000fe20000000f00 */
[----:B------:R-:W-:-:S02]  /*138e0*/  @P4 FFMA.FTZ R9, R2, c[0x0][0x238], R77 ;  /* 0x00008e0002094a23 */ /* 0x000fc4000001004d */
[----:B------:R-:W-:Y:S04]  /*138f0*/  STS [R25+0x6000], R128 ;  /* 0x0060008019007388 */ /* 0x000fe80000000800 */
[----:B------:R1:W-:Y:S04]  /*13900*/  STS [R25+0x6400], R11 ;  /* 0x0064000b19007388 */ /* 0x0003e80000000800 */
[----:B------:R-:W-:Y:S06]  /*13910*/  BAR.SYNC.DEFER_BLOCKING 0x0 ;  /* 0x0000000000007b1d */ /* 0x000fec0000010000 */
[----:B------:R-:W2:Y:S04]  /*13920*/  S2R R7, SR_TID.X ;  /* 0x0000000000077919 */ /* 0x000ea80000002100 */
[----:B------:R3:W4:Y:S04]  /*13930*/  LDS.128 R68, [R234] ;  /* 0x00000000ea447984 */ /* 0x0007280000000c00 */
[----:B------:R3:W3:Y:S01]  /*13940*/  LDS.128 R64, [R234+0x800] ;  /* 0x00080000ea407984 */ /* 0x0006e20000000c00 */
[----:B--2---:R-:W-:-:S03]  /*13950*/  SHF.R.S32.HI R76, RZ, 0x1f, R7 ;  /* 0x0000001fff4c7819 */ /* 0x004fc60000011407 */
[----:B------:R2:W2:Y:S01]  /*13960*/  LDS.128 R60, [R234+0x1000] ;  /* 0x00100000ea3c7984 */ /* 0x0004a20000000c00 */
[----:B------:R-:W-:-:S03]  /*13970*/  LEA.HI R8, R76, R7, RZ, 0x5 ;  /* 0x000000074c087211 */ /* 0x000fc600078f28ff */
[----:B------:R2:W2:Y:S01]  /*13980*/  LDS.128 R56, [R234+0x1800] ;  /* 0x00180000ea387984 */ /* 0x0004a20000000c00 */
[----:B------:R-:W-:-:S03]  /*13990*/  LOP3.LUT R8, R8, 0xffffffe0, RZ, 0xc0, !PT ;  /* 0xffffffe008087812 */ /* 0x000fc600078ec0ff */
[----:B------:R2:W2:Y:S01]  /*139a0*/  LDS.128 R52, [R234+0x2000] ;  /* 0x00200000ea347984 */ /* 0x0004a20000000c00 */
[----:B------:R-:W-:-:S03]  /*139b0*/  IADD3 R8, -R8, R7, RZ ;  /* 0x0000000708087210 */ /* 0x000fc60007ffe1ff */
[----:B------:R2:W2:Y:S01]  /*139c0*/  LDS.128 R48, [R234+0x2800] ;  /* 0x00280000ea307984 */ /* 0x0004a20000000c00 */
[----:B-1----:R-:W-:-:S03]  /*139d0*/  SHF.R.S32.HI R11, RZ, 0x1f, R8 ;  /* 0x0000001fff0b7819 */ /* 0x002fc60000011408 */
        /* <DEDUP_REMOVED lines=32> */
.L_x_629:
[----:B--234-:R-:W-:Y:S05]  /*13be0*/  BSYNC B0 ;  /* 0x0000000000007941 */ /* 0x01cfea0003800000 */
.L_x_628:
[----:B------:R-:W2:Y:S01]  /*13bf0*/  S2R R0, SR_CTAID.Z ;  /* 0x0000000000007919 */ /* 0x000ea20000002700 */
[----:B------:R-:W-:Y:S01]  /*13c00*/  LEA.HI R4, R3, R4, RZ, 0x3 ;  /* 0x0000000403047211 */ /* 0x000fe200078f18ff */
[----:B------:R-:W-:Y:S01]  /*13c10*/  UIMAD UR9, UR9, -0x40, UR23 ;  /* 0xffffffc0090978a4 */ /* 0x000fe2000f8e0217 */
[----:B------:R-:W-:Y:S01]  /*13c20*/  LEA.HI R7, R76, R7, RZ, 0x3 ;  /* 0x000000074c077211 */ /* 0x000fe200078f18ff */
[----:B------:R-:W-:Y:S01]  /*13c30*/  USHF.R.S32.HI UR6, URZ, 0x1f, UR10 ;  /* 0x0000001f3f067899 */ /* 0x000fe2000801140a */
[----:B------:R-:W-:Y:S01]  /*13c40*/  SHF.R.S32.HI R2, RZ, 0x1f, R244 ;  /* 0x0000001fff027819 */ /* 0x000fe200000114f4 */
[----:B------:R-:W-:Y:S01]  /*13c50*/  ULDC.64 UR4, c[0x0][0x1f0] ;  /* 0x00007c0000047ab9 */ /* 0x000fe20000000a00 */
[----:B------:R-:W-:Y:S01]  /*13c60*/  IADD3 R6, P0, R244, UR14, RZ ;  /* 0x0000000ef4067c10 */ /* 0x000fe2000ff1e0ff */
[----:B------:R-:W-:Y:S01]  /*13c70*/  UIMAD UR4, UR6, UR4, URZ ;  /* 0x00000004060472a4 */ /* 0x000fe2000f8e023f */
[----:B------:R-:W-:Y:S01]  /*13c80*/  SHF.R.S32.HI R3, RZ, 0x3, R4 ;  /* 0x00000003ff037819 */ /* 0x000fe20000011404 */
[----:B------:R-:W-:Y:S01]  /*13c90*/  BSSY B0, `(.L_x_630) ;  /* 0x000001a000007945 */ /* 0x000fe20003800000 */
[----:B------:R-:W-:Y:S01]  /*13ca0*/  SHF.R.S32.HI R8, RZ, 0x3, R7 ;  /* 0x00000003ff087819 */ /* 0x000fe20000011407 */
[----:B------:R-:W-:Y:S01]  /*13cb0*/  UIMAD UR4, UR10, UR5, UR4 ;  /* 0x000000050a0472a4 */ /* 0x000fe2000f8e0204 */
[----:B------:R-:W-:Y:S01]  /*13cc0*/  IADD3.X R7, R2, UR7, RZ, P0, !PT ;  /* 0x0000000702077c10 */ /* 0x000fe200087fe4ff */
[----:B------:R-:W-:Y:S01]  /*13cd0*/  IMAD.U32 R2, RZ, RZ, UR22 ;  /* 0x00000016ff027e24 */ /* 0x000fe2000f8e00ff */
[----:B------:R-:W-:-:S02]  /*13ce0*/  ISETP.GE.AND P0, PT, R3, UR9, PT ;  /* 0x0000000903007c0c */ /* 0x000fc4000bf06270 */
[----:B------:R-:W-:-:S05]  /*13cf0*/  SHF.R.S32.HI R9, RZ, 0x1f, R8 ;  /* 0x0000001fff097819 */ /* 0x000fca0000011408 */
[----:B------:R-:W-:-:S04]  /*13d00*/  IMAD.WIDE R8, R2, 0x40, R8 ;  /* 0x0000004002087825 */ /* 0x000fc800078e0208 */
[----:B--2---:R-:W-:-:S05]  /*13d10*/  IMAD.WIDE.U32 R6, R0, c[0x0][0x1f0], R6 ;  /* 0x00007c0000067a25 */ /* 0x004fca00078e0006 */
        /* <DEDUP_REMOVED lines=15> */
[----:B-1----:R2:W-:Y:S04]  /*13e10*/  @!P1 STG.E.128 [R76.64+0x100], R36 ;  /* 0x000100244c009986 */ /* 0x0025e8000c101d18 */
[----:B------:R2:W-:Y:S02]  /*13e20*/  @!P0 STG.E.128 [R76.64+0x180], R20 ;  /* 0x000180144c008986 */ /* 0x0005e4000c101d18 */
.L_x_631:
[----:B------:R-:W-:Y:S05]  /*13e30*/  BSYNC B0 ;  /* 0x0000000000007941 */ /* 0x000fea0003800000 */
.L_x_630:
[----:B------:R-:W-:Y:S01]  /*13e40*/  LEA.HI.SX32 R0, R4, 0x10, 0x1d ;  /* 0x0000001004007811 */ /* 0x000fe200078feaff */
        /* <DEDUP_REMOVED lines=21> */
.L_x_633:
[----:B------:R-:W-:Y:S05]  /*13fa0*/  BSYNC B0 ;  /* 0x0000000000007941 */ /* 0x000fea0003800000 */
.L_x_632:
[----:B------:R-:W-:Y:S01]  /*13fb0*/  LEA.HI.SX32 R0, R4, 0x20, 0x1d ;  /* 0x0000002004007811 */ /* 0x000fe200078feaff */
        /* <DEDUP_REMOVED lines=21> */
.L_x_635:
[----:B------:R-:W-:Y:S05]  /*14110*/  BSYNC B0 ;  /* 0x0000000000007941 */ /* 0x000fea0003800000 */
.L_x_634:
        /* <DEDUP_REMOVED lines=23> */
.L_x_636:
        /* <DEDUP_REMOVED lines=15> */
.L_x_2035:


//--------------------- .text._ZN5flash16flash_fwd_kernelI23Flash_fwd_kernel_traitsILi256ELi64ELi64ELi4ELb0ELb0EN7cutlass10bfloat16_tE19Flash_kernel_traitsILi256ELi64ELi64ELi4ES3_EELb1ELb0ELb0ELb0ELb0ELb1ELb0ELb0EEEvNS_16Flash_fwd_paramsE --------------------------
	.section	.text._ZN5flash16flash_fwd_kernelI23Flash_fwd_kernel_traitsILi256ELi64ELi64ELi4ELb0ELb0EN7cutlass10bfloat16_tE19Flash_kernel_traitsILi256ELi64ELi64ELi4ES3_EELb1ELb0ELb0ELb0ELb0ELb1ELb0ELb0EEEvNS_16Flash_fwd_paramsE,"ax",@progbits
	.sectioninfo	@"SHI_REGISTERS=255"
	.align	128
        .global         _ZN5flash16flash_fwd_kernelI23Flash_fwd_kernel_traitsILi256ELi64ELi64ELi4ELb0ELb0EN7cutlass10bfloat16_tE19Flash_kernel_traitsILi256ELi64ELi64ELi4ES3_EELb1ELb0ELb0ELb0ELb0ELb1ELb0ELb0EEEvNS_16Flash_fwd_paramsE
        .type           _ZN5flash16flash_fwd_kernelI23Flash_fwd_kernel_traitsILi256ELi64ELi64ELi4ELb0ELb0EN7cutlass10bfloat16_tE19Flash_kernel_traitsILi256ELi64ELi64ELi4ES3_EELb1ELb0ELb0ELb0ELb0ELb1ELb0ELb0EEEvNS_16Flash_fwd_paramsE,@function
        .size           _ZN5flash16flash_fwd_kernelI23Flash_fwd_kernel_traitsILi256ELi64ELi64ELi4ELb0ELb0EN7cutlass10bfloat16_tE19Flash_kernel_traitsILi256ELi64ELi64ELi4ES3_EELb1ELb0ELb0ELb0ELb0ELb1ELb0ELb0EEEvNS_16Flash_fwd_paramsE,(.L_x_2036 - _ZN5flash16flash_fwd_kernelI23Flash_fwd_kernel_traitsILi256ELi64ELi64ELi4ELb0ELb0EN7cutlass10bfloat16_tE19Flash_kernel_traitsILi256ELi64ELi64ELi4ES3_EELb1ELb0ELb0ELb0ELb0ELb1ELb0ELb0EEEvNS_16Flash_fwd_paramsE)
        .other          _ZN5flash16flash_fwd_kernelI23Flash_fwd_kernel_traitsILi256ELi64ELi64ELi4ELb0ELb0EN7cutlass10bfloat16_tE19Flash_kernel_traitsILi256ELi64ELi64ELi4ES3_EELb1ELb0ELb0ELb0ELb0ELb1ELb0ELb0EEEvNS_16Flash_fwd_paramsE,@"STO_CUDA_ENTRY STV_DEFAULT"
_ZN5flash16flash_fwd_kernelI23Flash_fwd_kernel_traitsILi256ELi64ELi64ELi4ELb0ELb0EN7cutlass10bfloat16_tE19Flash_kernel_traitsILi256ELi64ELi64ELi4ES3_EELb1ELb0ELb0ELb0ELb0ELb1ELb0ELb0EEEvNS_16Flash_fwd_paramsE:
.text._ZN5flash16flash_fwd_kernelI23Flash_fwd_kernel_traitsILi256ELi64ELi64ELi4ELb0ELb0EN7cutlass10bfloat16_tE19Flash_kernel_traitsILi256ELi64ELi64ELi4ES3_EELb1ELb0ELb0ELb0ELb0ELb1ELb0ELb0EEEvNS_16Flash_fwd_paramsE:
        /* <DEDUP_REMOVED lines=49> */
[----:B------:R-:W-:Y:S01]  /*0310*/  ULDC.64 UR12, c[0x0][0x250] ;  /* 0x00009400000c7ab9 */ /* 0x000fe20000000a00 */
[----:B------:R-:W-:Y:S01]  /*0320*/  PLOP3.LUT P1, PT, PT, PT, UP1, 0x80, 0x0 ;  /* 0x000000000000781c */ /* 0x000fe20003f2f018 */
[----:B------:R-:W-:Y:S01]  /*0330*/  @UP1 UIMAD.WIDE UR12, UR10, UR7, UR12 ;  /* 0x000000070a0c12a5 */ /* 0x000fe2000f8e020c */
        /* <DEDUP_REMOVED lines=42> */
.L_x_637:
[----:B------:R-:W-:Y:S02]  /*05e0*/  ULDC UR6, c[0x0][0x218] ;  /* 0x0000860000067ab9 */ /* 0x000fe40000000800 */
.L_x_638:
        /* <DEDUP_REMOVED lines=27> */
[----:B------:R-:W-:Y:S01]  /*07a0*/  UISETP.NE.AND UP1, UPT, UR21, -0x1, UPT ;  /* 0xffffffff1500788c */ /* 0x000fe2000bf25270 */
[----:B------:R-:W1:Y:S01]  /*07b0*/  LDC.U8 R110, c[0x0][0x2d8] ;  /* 0x0000b600ff6e7b82 */ /* 0x000e620000000000 */
[----:B------:R-:W-:Y:S02]  /*07c0*/  UISETP.NE.AND UP0, UPT, UR13, -0x1, UPT ;  /* 0xffffffff0d00788c */ /* 0x000fe4000bf05270 */
[----:B------:R-:W-:Y:S02]  /*07d0*/  ULDC.64 UR4, c[0x0][0x190] ;  /* 0x0000640000047ab9 */ /* 0x000fe40000000a00 */
[----:B------:R-:W-:Y:S02]  /*07e0*/  ULDC.64 UR6, c[0x0][0x178] ;  /* 0x00005e0000067ab9 */ /* 0x000fe40000000a00 */
[----:B------:R-:W-:-:S03]  /*07f0*/  PLOP3.LUT P0, PT, PT, PT, UP0, 0x80, 0x0 ;  /* 0x000000000000781c */ /* 0x000fc60003f0f008 */
[----:B------:R-:W-:Y:S02]  /*0800*/  @!UP1 USHF.R.S32.HI UR14, URZ, 0x1f, UR10 ;  /* 0x0000001f3f0e9899 */ /* 0x000fe4000801140a */
[----:B------:R-:W-:Y:S02]  /*0810*/  @UP1 UIMAD.WIDE.U32 UR18, UR21, UR4, URZ ;  /* 0x00000004151212a5 */ /* 0x000fe4000f8e003f */
[----:B------:R-:W-:Y:S02]  /*0820*/  @UP0 UIADD3 UR15, UR12, UR13, URZ ;  /* 0x0000000d0c0f0290 */ /* 0x000fe4000fffe03f */
[----:B------:R-:W-:Y:S02]  /*0830*/  @!UP1 UIMAD UR14, UR14, UR6, URZ ;  /* 0x000000060e0e92a4 */ /* 0x000fe4000f8e023f */
[----:B------:R-:W-:Y:S02]  /*0840*/  @UP1 UIMAD UR11, UR21, UR5, UR19 ;  /* 0x00000005150b12a4 */ /* 0x000fe4000f8e0213 */
[----:B------:R-:W-:-:S02]  /*0850*/  @!UP1 UIMAD.WIDE.U32 UR16, UR10, UR6, URZ ;  /* 0x000000060a1092a5 */ /* 0x000fc4000f8e003f */
[----:B------:R-:W-:Y:S02]  /*0860*/  ULDC.64 UR4, c[0x0][0x198] ;  /* 0x0000660000047ab9 */ /* 0x000fe40000000a00 */
[----:B------:R-:W-:Y:S02]  /*0870*/  @UP0 UIMAD.WIDE.U32 UR26, UR15, UR4, URZ ;  /* 0x000000040f1a02a5 */ /* 0x000fe4000f8e003f */
[----:B------:R-:W-:Y:S02]  /*0880*/  @!UP1 UIMAD UR14, UR10, UR7, UR14 ;  /* 0x000000070a0e92a4 */ /* 0x000fe4000f8e020e */
[----:B------:R-:W-:Y:S02]  /*0890*/  @UP1 UMOV UR6, UR18 ;  /* 0x0000001200061c82 */ /* 0x000fe40008000000 */
[----:B------:R-:W-:Y:S02]  /*08a0*/  @!UP1 UIADD3 UR11, UR17, UR14, URZ ;  /* 0x0000000e110b9290 */ /* 0x000fe4000fffe03f */
[----:B------:R-:W-:-:S02]  /*08b0*/  @UP0 UIMAD UR7, UR15, UR5, UR27 ;  /* 0x000000050f0702a4 */ /* 0x000fc4000f8e021b */
[----:B------:R-:W-:Y:S02]  /*08c0*/  @!UP1 UMOV UR6, UR16 ;  /* 0x0000001000069c82 */ /* 0x000fe40008000000 */
[----:B------:R-:W-:Y:S01]  /*08d0*/  @UP0 UMOV UR14, UR26 ;  /* 0x0000001a000e0c82 */ /* 0x000fe20008000000 */
[----:B------:R-:W-:Y:S05]  /*08e0*/  @P0 BRA `(.L_x_640) ;  /* 0x000000d000000947 */ /* 0x000fea0003800000 */
[----:B-1----:R-:W-:Y:S02]  /*08f0*/  USHF.R.S32.HI UR14, URZ, 0x1f, UR12 ;  /* 0x0000001f3f0e7899 */ /* 0x002fe4000801140c */
        /* <DEDUP_REMOVED lines=12> */
.L_x_640:
[----:B-1----:R-:W-:Y:S01]  /*09c0*/  IABS R0, c[0x0][0x1c8] ;  /* 0x0000720000007a13 */ /* 0x002fe20000000000 */
        /* <DEDUP_REMOVED lines=45> */
.L_x_641:
[CC--:B------:R-:W-:Y:S01]  /*0ca0*/  LEA.HI R3, R27.reuse, R104.reuse, RZ, 0x3 ;  /* 0x000000681b037211 */ /* 0x0c0fe200078f18ff */
[----:B------:R-:W1:Y:S01]  /*0cb0*/  S2R R108, SR_CTAID.X ;  /* 0x00000000006c7919 */ /* 0x000e620000002500 */
[----:B------:R-:W-:Y:S01]  /*0cc0*/  LEA.HI R4, R27, R104, RZ, 0x6 ;  /* 0x000000681b047211 */ /* 0x000fe200078f30ff */
[----:B------:R-:W-:Y:S01]  /*0cd0*/  UIADD3 UR20, -UR20, UR22, URZ ;  /* 0x0000001614147290 */ /* 0x000fe2000fffe13f */
[----:B------:R-:W-:Y:S01]  /*0ce0*/  SHF.R.S32.HI R2, RZ, 0x3, R3 ;  /* 0x00000003ff027819 */ /* 0x000fe20000011403 */
[----:B------:R-:W2:Y:S01]  /*0cf0*/  S2R R9, SR_CTAID.Z ;  /* 0x0000000000097919 */ /* 0x000ea20000002700 */
[----:B------:R-:W-:Y:S01]  /*0d00*/  LOP3.LUT R3, R3, 0xfffffff8, RZ, 0xc0, !PT ;  /* 0xfffffff803037812 */ /* 0x000fe200078ec0ff */
[----:B------:R-:W-:Y:S01]  /*0d10*/  ULDC.64 UR4, c[0x0][0x1a8] ;  /* 0x00006a0000047ab9 */ /* 0x000fe20000000a00 */
[C---:B------:R-:W-:Y:S01]  /*0d20*/  IADD3 R22, R2.reuse, 0x10, RZ ;  /* 0x0000001002167810 */ /* 0x040fe20007ffe0ff */
[C---:B------:R-:W-:Y:S01]  /*0d30*/  IMAD.SHL.U32 R0, R2.reuse, 0x40, RZ ;  /* 0x0000004002007824 */ /* 0x040fe200078e00ff */
[----:B------:R-:W-:Y:S01]  /*0d40*/  IADD3 R21, R2, 0x20, RZ ;  /* 0x0000002002157810 */ /* 0x000fe20007ffe0ff */
[----:B------:R-:W-:Y:S01]  /*0d50*/  IMAD.IADD R25, R104, 0x1, -R3 ;  /* 0x0000000168197824 */ /* 0x000fe200078e0a03 */
[----:B------:R-:W-:Y:S01]  /*0d60*/  ISETP.GE.AND P1, PT, R22, UR20, PT ;  /* 0x0000001416007c0c */ /* 0x000fe2000bf26270 */
[----:B------:R-:W-:Y:S01]  /*0d70*/  UIMAD UR4, UR13, UR4, URZ ;  /* 0x000000040d0472a4 */ /* 0x000fe2000f8e023f */
[----:B------:R-:W-:Y:S01]  /*0d80*/  LOP3.LUT R0, R0, 0x1c0, RZ, 0xc0, !PT ;  /* 0x000001c000007812 */ /* 0x000fe200078ec0ff */
[----:B------:R-:W-:Y:S01]  /*0d90*/  IMAD.SHL.U32 R30, R25, 0x8, RZ ;  /* 0x00000008191e7824 */ /* 0x000fe200078e00ff */
[----:B------:R-:W-:Y:S01]  /*0da0*/  ISETP.GE.AND P2, PT, R21, UR20, PT ;  /* 0x0000001415007c0c */ /* 0x000fe2000bf46270 */
[----:B------:R-:W-:Y:S01]  /*0db0*/  UIMAD UR4, UR9, UR5, UR4 ;  /* 0x00000005090472a4 */ /* 0x000fe2000f8e0204 */
[----:B------:R-:W-:Y:S01]  /*0dc0*/  SHF.R.U32.HI R5, RZ, 0x3, R0 ;  /* 0x00000003ff057819 */ /* 0x000fe20000011600 */
[----:B------:R-:W-:Y:S01]  /*0dd0*/  ULEA.HI.SX32 UR9, UR29, 0xffffffff, 0x1a ;  /* 0xffffffff1d097891 */ /* 0x000fe2000f8fd23f */
[--C-:B------:R-:W-:Y:S01]  /*0de0*/  LOP3.LUT R3, R0, 0x38, R30.reuse, 0xf8, !PT ;  /* 0x0000003800037812 */ /* 0x100fe200078ef81e */
[----:B------:R-:W-:Y:S01]  /*0df0*/  IMAD.SHL.U32 R0, R4, 0x8, RZ ;  /* 0x0000000804007824 */ /* 0x000fe200078e00ff */
[--C-:B------:R-:W-:Y:S01]  /*0e00*/  SHF.R.S32.HI R31, RZ, 0x1f, R30.reuse ;  /* 0x0000001fff1f7819 */ /* 0x100fe2000001141e */
[----:B------:R-:W-:Y:S01]  /*0e10*/  IMAD.MOV.U32 R106, RZ, RZ, c[0x0][0x198] ;  /* 0x00006600ff6a7624 */ /* 0x000fe200078e00ff */
[----:B------:R-:W-:Y:S01]  /*0e20*/  LOP3.LUT R3, R3, R5, RZ, 0x3c, !PT ;  /* 0x0000000503037212 */ /* 0x000fe200078e3cff */
[----:B------:R-:W-:Y:S01]  /*0e30*/  IMAD.MOV.U32 R105, RZ, RZ, 0x6 ;  /* 0x00000006ff697424 */ /* 0x000fe200078e00ff */
[----:B------:R-:W-:Y:S01]  /*0e40*/  IADD3 R4, P4, R30, UR6, RZ ;  /* 0x000000061e047c10 */ /* 0x000fe2000ff9e0ff */
[C---:B------:R-:W-:Y:S01]  /*0e50*/  IMAD.WIDE.U32 R6, R2.reuse, c[0x0][0x198], R30 ;  /* 0x0000660002067a25 */ /* 0x040fe200078e001e */
[----:B------:R-:W-:Y:S01]  /*0e60*/  LOP3.LUT R235, R3, 0xfffffe00, R0, 0xf8, !PT ;  /* 0xfffffe0003eb7812 */ /* 0x000fe200078ef800 */
[----:B------:R-:W-:Y:S01]  /*0e70*/  STL.64 [R1+0x20], R30 ;  /* 0x0000201e01007387 */ /* 0x000fe20000100a00 */
[--C-:B------:R-:W-:Y:S01]  /*0e80*/  SHF.R.S32.HI R3, RZ, 0x1f, R2.reuse ;  /* 0x0000001fff037819 */ /* 0x100fe20000011402 */
[----:B------:R-:W-:Y:S01]  /*0e90*/  UIMAD UR6, UR9, -0x40, UR8 ;  /* 0xffffffc0090678a4 */ /* 0x000fe2000f8e0208 */
[C---:B------:R-:W-:Y:S01]  /*0ea0*/  IADD3 R26, R2.reuse, 0x30, RZ ;  /* 0x00000030021a7810 */ /* 0x040fe20007ffe0ff */
[----:B------:R-:W-:Y:S01]  /*0eb0*/  IMAD.SHL.U32 R235, R235, 0x2, RZ ;  /* 0x00000002ebeb7824 */ /* 0x000fe200078e00ff */
[----:B------:R-:W-:Y:S01]  /*0ec0*/  ISETP.GE.AND P3, PT, R2, UR20, PT ;  /* 0x0000001402007c0c */ /* 0x000fe2000bf66270 */
[----:B-1----:R-:W-:Y:S01]  /*0ed0*/  IMAD.WIDE R12, R108, 0x40, R2 ;  /* 0x000000406c0c7825 */ /* 0x002fe200078e0202 */
[----:B------:R-:W-:-:S02]  /*0ee0*/  IADD3.X R5, R31, UR11, RZ, P4, !PT ;  /* 0x0000000b1f057c10 */ /* 0x000fc4000a7fe4ff */
[----:B------:R-:W-:Y:S01]  /*0ef0*/  ISETP.GE.AND P0, PT, R26, UR20, PT ;  /* 0x000000141a007c0c */ /* 0x000fe2000bf06270 */
[----:B------:R-:W-:Y:S01]  /*0f00*/  IMAD R0, R3, c[0x0][0x198], RZ ;  /* 0x0000660003007a24 */ /* 0x000fe200078e02ff */
[C---:B------:R-:W-:Y:S01]  /*0f10*/  @!P1 IADD3 R16, P6, R12.reuse, 0x10, RZ ;  /* 0x000000100c109810 */ /* 0x040fe20007fde0ff */
[----:B--2---:R-:W-:Y:S01]  /*0f20*/  IMAD.WIDE.U32 R4, R9, c[0x0][0x1a8], R4 ;  /* 0x00006a0009047a25 */ /* 0x004fe200078e0004 */
[----:B------:R-:W-:Y:S01]  /*0f30*/  @!P2 IADD3 R14, P5, R12, 0x20, RZ ;  /* 0x000000200c0ea810 */ /* 0x000fe20007fbe0ff */
[----:B------:R1:W-:Y:S01]  /*0f40*/  STL.64 [R1+0x8], R12 ;  /* 0x0000080c01007387 */ /* 0x0003e20000100a00 */
[----:B------:R-:W-:Y:S01]  /*0f50*/  IADD3 R18, P4, R6, UR14, RZ ;  /* 0x0000000e06127c10 */ /* 0x000fe2000ff9e0ff */
[----:B------:R-:W-:Y:S01]  /*0f60*/  IMAD R0, R2, c[0x0][0x19c], R0 ;  /* 0x0000670002007a24 */ /* 0x000fe200078e0200 */
[----:B------:R-:W-:Y:S01]  /*0f70*/  IADD3 R5, R5, UR4, RZ ;  /* 0x0000000405057c10 */ /* 0x000fe2000fffe0ff */
[--C-:B------:R-:W-:Y:S01]  /*0f80*/  @!P1 IMAD.X R8, RZ, RZ, R13.reuse, P6 ;  /* 0x000000ffff089224 */ /* 0x100fe200030e060d */
[----:B------:R-:W-:Y:S01]  /*0f90*/  SHF.L.U64.HI R105, R106, R105, c[0x0][0x19c] ;  /* 0x000067006a697619 */ /* 0x000fe20000010269 */
[----:B------:R-:W-:Y:S01]  /*0fa0*/  @!P2 IMAD.X R6, RZ, RZ, R13, P5 ;  /* 0x000000ffff06a224 */ /* 0x000fe200028e060d */
[----:B------:R-:W-:Y:S01]  /*0fb0*/  IADD3.X R19, R7, UR7, R0, P4, !PT ;  /* 0x0000000707137c10 */ /* 0x000fe2000a7fe400 */
[----:B------:R-:W-:Y:S01]  /*0fc0*/  @!P3 IMAD R0, R13, c[0x0][0x190], RZ ;  /* 0x000064000d00ba24 */ /* 0x000fe200078e02ff */
[----:B------:R-:W-:Y:S01]  /*0fd0*/  @!P0 IADD3 R9, P4, R12, 0x30, RZ ;  /* 0x000000300c098810 */ /* 0x000fe20007f9e0ff */
[----:B------:R-:W-:Y:S01]  /*0fe0*/  @!P1 IMAD R8, R8, c[0x0][0x190], RZ ;  /* 0x0000640008089a24 */ /* 0x000fe200078e02ff */
[----:B------:R-:W-:Y:S01]  /*0ff0*/  ISETP.GE.AND P6, PT, R22, UR6, PT ;  /* 0x0000000616007c0c */ /* 0x000fe2000bfc6270 */
[----:B------:R-:W-:Y:S01]  /*1000*/  @!P2 IMAD R10, R6, c[0x0][0x190], RZ ;  /* 0x00006400060aaa24 */ /* 0x000fe200078e02ff */
[----:B------:R-:W-:Y:S01]  /*1010*/  USHF.R.S32.HI UR7, URZ, 0x1f, UR9 ;  /* 0x0000001f3f077899 */ /* 0x000fe20008011409 */
[C---:B------:R-:W-:Y:S01]  /*1020*/  @!P3 IMAD R0, R12.reuse, c[0x0][0x194], R0 ;  /* 0x000065000c00ba24 */ /* 0x040fe200078e0200 */
[----:B------:R-:W-:Y:S01]  /*1030*/  ULDC.64 UR4, c[0x0][0x1a0] ;  /* 0x0000680000047ab9 */ /* 0x000fe20000000a00 */
[----:B------:R-:W-:Y:S01]  /*1040*/  @!P3 IMAD.WIDE.U32 R6, R12, c[0x0][0x190], R4 ;  /* 0x000064000c06ba25 */ /* 0x000fe200078e0004 */
[----:B------:R-:W-:Y:S01]  /*1050*/  UIMAD.WIDE.U32 UR10, UR9, UR4, URZ ;  /* 0x00000004090a72a5 */ /* 0x000fe2000f8e003f */
[----:B------:R-:W-:-:S02]  /*1060*/  SHF.R.S32.HI R102, RZ, 0x5, R28 ;  /* 0x00000005ff667819 */ /* 0x000fc4000001141c */
[----:B------:R-:W-:Y:S02]  /*1070*/  @!P1 IMAD R24, R16, c[0x0][0x194], R8 ;  /* 0x0000650010189a24 */ /* 0x000fe400078e0208 */
[----:B------:R-:W-:Y:S02]  /*1080*/  @!P0 IMAD.X R8, RZ, RZ, R13, P4 ;  /* 0x000000ffff088224 */ /* 0x000fe400020e060d */
[----:B------:R-:W-:Y:S01]  /*1090*/  @!P2 IMAD R23, R14, c[0x0][0x194], R10 ;  /* 0x000065000e17aa24 */ /* 0x000fe200078e020a */
[----:B------:R-:W-:Y:S01]  /*10a0*/  @!P3 LEA R10, P4, R6, c[0x0][0x160], 0x1 ;  /* 0x00005800060aba11 */ /* 0x000fe200078808ff */
[----:B------:R-:W-:Y:S02]  /*10b0*/  @!P3 IMAD.IADD R0, R7, 0x1, R0 ;  /* 0x000000010700b824 */ /* 0x000fe400078e0200 */
[----:B------:R-:W-:-:S03]  /*10c0*/  @!P1 IMAD.WIDE.U32 R16, R16, c[0x0][0x190], R4 ;  /* 0x0000640010109a25 */ /* 0x000fc600078e0004 */
[----:B------:R-:W-:Y:S01]  /*10d0*/  @!P3 LEA.HI.X R11, R6, c[0x0][0x164], R0, 0x1, P4 ;  /* 0x00005900060bba11 */ /* 0x000fe200020f0c00 */
[----:B------:R-:W-:-:S04]  /*10e0*/  @!P2 IMAD.WIDE.U32 R14, R14, c[0x0][0x190], R4 ;  /* 0x000064000e0eaa25 */ /* 0x000fc800078e0004 */
[----:B-1----:R-:W-:Y:S01]  /*10f0*/  @!P0 IMAD.MOV.U32 R12, RZ, RZ, R4 ;  /* 0x000000ffff0c8224 */ /* 0x002fe200078e0004 */
[----:B------:R-:W-:Y:S01]  /*1100*/  @!P1 LEA R4, P5, R16, c[0x0][0x160], 0x1 ;  /* 0x0000580010049a11 */ /* 0x000fe200078a08ff */
[----:B------:R-:W-:Y:S01]  /*1110*/  @!P1 IMAD.IADD R0, R17, 0x1, R24 ;  /* 0x0000000111009824 */ /* 0x000fe200078e0218 */
[----:B------:R-:W-:Y:S01]  /*1120*/  @!PT LDS RZ, [RZ] ;  /* 0x00000000fffff984 */ /* 0x000fe20000000800 */
[----:B------:R-:W-:Y:S01]  /*1130*/  @!PT LDS RZ, [RZ] ;  /* 0x00000000fffff984 */ /* 0x000fe20000000800 */
[----:B------:R-:W-:Y:S01]  /*1140*/  @!PT LDS RZ, [RZ] ;  /* 0x00000000fffff984 */ /* 0x000fe20000000800 */
[----:B------:R1:W-:Y:S01]  /*1150*/  @!P3 LDGSTS.E.BYPASS.LTC128B.128 [R235], [R10.64] ;  /* 0x000000000aebbfae */ /* 0x0003e2000b901d58 */
[----:B------:R-:W-:Y:S02]  /*1160*/  @!P0 IMAD.MOV.U32 R13, RZ, RZ, R5 ;  /* 0x000000ffff0d8224 */ /* 0x000fe400078e0005 */
[----:B------:R-:W-:Y:S01]  /*1170*/  @!P0 IMAD R7, R8, c[0x0][0x190], RZ ;  /* 0x0000640008078a24 */ /* 0x000fe200078e02ff */
[----:B------:R-:W-:Y:S01]  /*1180*/  @!P2 LEA R8, P4, R14, c[0x0][0x160], 0x1 ;  /* 0x000058000e08aa11 */ /* 0x000fe200078808ff */
[----:B------:R-:W-:Y:S01]  /*1190*/  @!P2 IMAD.IADD R6, R15, 0x1, R23 ;  /* 0x000000010f06a824 */ /* 0x000fe200078e0217 */
[----:B------:R-:W-:Y:S01]  /*11a0*/  @!P1 LEA.HI.X R5, R16, c[0x0][0x164], R0, 0x1, P5 ;  /* 0x0000590010059a11 */ /* 0x000fe200028f0c00 */
[C---:B------:R-:W-:Y:S01]  /*11b0*/  @!P0 IMAD R7, R9.reuse, c[0x0][0x194], R7 ;  /* 0x0000650009078a24 */ /* 0x040fe200078e0207 */
[----:B------:R-:W-:Y:S01]  /*11c0*/  SHF.R.S32.HI R16, RZ, 0x1f, R20 ;  /* 0x0000001fff107819 */ /* 0x000fe20000011414 */
[----:B------:R-:W-:Y:S01]  /*11d0*/  @!P0 IMAD.WIDE.U32 R12, R9, c[0x0][0x190], R12 ;  /* 0x00006400090c8a25 */ /* 0x000fe200078e000c */
[----:B------:R-:W-:Y:S01]  /*11e0*/  @!P2 LEA.HI.X R9, R14, c[0x0][0x164], R6, 0x1, P4 ;  /* 0x000059000e09aa11 */ /* 0x000fe200020f0c06 */
[----:B------:R1:W-:Y:S01]  /*11f0*/  @!P3 LDGSTS.E.BYPASS.LTC128B.128 [R235+0x2000], [R10.64+0x80] ;  /* 0x020000800aebbfae */ /* 0x0003e2000b901d58 */
[----:B------:R-:W-:Y:S01]  /*1200*/  ISETP.GE.AND P5, PT, R21, UR6, PT ;  /* 0x0000000615007c0c */ /* 0x000fe2000bfa6270 */
[----:B------:R-:W-:Y:S01]  /*1210*/  @!P0 IMAD.IADD R7, R13, 0x1, R7 ;  /* 0x000000010d078824 */ /* 0x000fe200078e0207 */
[----:B------:R-:W-:Y:S01]  /*1220*/  @!P0 LEA R6, P4, R12, c[0x0][0x160], 0x1 ;  /* 0x000058000c068a11 */ /* 0x000fe200078808ff */
[----:B------:R-:W-:Y:S01]  /*1230*/  IMAD R0, R16, c[0x0][0x1b0], RZ ;  /* 0x00006c0010007a24 */ /* 0x000fe200078e02ff */
[----:B------:R1:W-:Y:S01]  /*1240*/  @!P3 LDGSTS.E.BYPASS.LTC128B.128 [R235+0x4000], [R10.64+0x100] ;  /* 0x040001000aebbfae */ /* 0x0003e2000b901d58 */
[----:B------:R-:W-:Y:S01]  /*1250*/  IMAD.WIDE.U32 R18, R20, c[0x0][0x1b0], R18 ;  /* 0x00006c0014127a25 */ /* 0x000fe200078e0012 */
[----:B------:R-:W-:-:S02]  /*1260*/  @!P0 LEA.HI.X R7, R12, c[0x0][0x164], R7, 0x1, P4 ;  /* 0x000059000c078a11 */ /* 0x000fc400020f0c07 */
[----:B------:R1:W-:Y:S01]  /*1270*/  @!P3 LDGSTS.E.BYPASS.LTC128B.128 [R235+0x6000], [R10.64+0x180] ;  /* 0x060001800aebbfae */ /* 0x0003e2000b901d58 */
[----:B------:R-:W-:Y:S02]  /*1280*/  IMAD R12, R20, c[0x0][0x1b4], R0 ;  /* 0x00006d00140c7a24 */ /* 0x000fe400078e0200 */
[C---:B------:R-:W-:Y:S01]  /*1290*/  IMAD.SHL.U32 R109, R106.reuse, 0x40, RZ ;  /* 0x000000406a6d7824 */ /* 0x040fe200078e00ff */
[----:B------:R2:W-:Y:S01]  /*12a0*/  @!P1 LDGSTS.E.BYPASS.LTC128B.128 [R235+0x800], [R4.64] ;  /* 0x0080000004eb9fae */ /* 0x0005e2000b901d58 */
[----:B------:R-:W-:Y:S02]  /*12b0*/  IMAD R0, R105, UR9, RZ ;  /* 0x0000000969007c24 */ /* 0x000fe4000f8e02ff */
[----:B------:R-:W-:Y:S01]  /*12c0*/  IMAD.IADD R249, R19, 0x1, R12 ;  /* 0x0000000113f97824 */ /* 0x000fe200078e020c */
[----:B------:R2:W-:Y:S01]  /*12d0*/  @!P1 LDGSTS.E.BYPASS.LTC128B.128 [R235+0x2800], [R4.64+0x80] ;  /* 0x0280008004eb9fae */ /* 0x0005e2000b901d58 */
[----:B------:R-:W-:Y:S02]  /*12e0*/  IMAD.MOV.U32 R248, RZ, RZ, R18 ;  /* 0x000000fffff87224 */ /* 0x000fe400078e0012 */
[----:B------:R-:W-:Y:S01]  /*12f0*/  IMAD R0, R109, UR7, R0 ;  /* 0x000000076d007c24 */ /* 0x000fe2000f8e0200 */
[----:B------:R2:W-:Y:S01]  /*1300*/  @!P1 LDGSTS.E.BYPASS.LTC128B.128 [R235+0x4800], [R4.64+0x100] ;  /* 0x0480010004eb9fae */ /* 0x0005e2000b901d58 */
[----:B------:R-:W-:Y:S01]  /*1310*/  IMAD.MOV.U32 R107, RZ, RZ, c[0x0][0x19c] ;  /* 0x00006700ff6b7624 */ /* 0x000fe200078e00ff */
[----:B------:R-:W-:Y:S01]  /*1320*/  UIMAD UR7, UR7, UR4, URZ ;  /* 0x00000004070772a4 */ /* 0x000fe2000f8e023f */
[----:B------:R-:W-:Y:S01]  /*1330*/  IMAD.WIDE.U32 R12, R106, 0x20, RZ ;  /* 0x000000206a0c7825 */ /* 0x000fe200078e00ff */
[----:B------:R2:W-:Y:S01]  /*1340*/  @!P1 LDGSTS.E.BYPASS.LTC128B.128 [R235+0x6800], [R4.64+0x180] ;  /* 0x0680018004eb9fae */ /* 0x0005e2000b901d58 */
[----:B------:R-:W-:Y:S01]  /*1350*/  ISETP.GE.AND P1, PT, R2, UR6, PT ;  /* 0x0000000602007c0c */ /* 0x000fe2000bf26270 */
[----:B------:R-:W-:Y:S01]  /*1360*/  UIMAD UR7, UR9, UR5, UR7 ;  /* 0x00000005090772a4 */ /* 0x000fe2000f8e0207 */
[----:B------:R-:W-:Y:S01]  /*1370*/  IMAD R3, R3, c[0x0][0x1a0], RZ ;  /* 0x0000680003037a24 */ /* 0x000fe200078e02ff */
[----:B------:R3:W-:Y:S01]  /*1380*/  @!P2 LDGSTS.E.BYPASS.LTC128B.128 [R235+0x1000], [R8.64] ;  /* 0x0100000008ebafae */ /* 0x0007e2000b901d58 */
[----:B------:R-:W-:Y:S01]  /*1390*/  IMAD.U32 R17, RZ, RZ, UR4 ;  /* 0x00000004ff117e24 */ /* 0x000fe2000f8e00ff */
[----:B------:R-:W-:-:S02]  /*13a0*/  UIADD3 UR7, UR11, UR7, URZ ;  /* 0x000000070b077290 */ /* 0x000fc4000fffe03f */
[----:B------:R3:W-:Y:S01]  /*13b0*/  @!P2 LDGSTS.E.BYPASS.LTC128B.128 [R235+0x3000], [R8.64+0x80] ;  /* 0x0300008008ebafae */ /* 0x0007e2000b901d58 */
[----:B-1----:R-:W-:-:S03]  /*13c0*/  IMAD.WIDE.U32 R10, R109, UR9, R248 ;  /* 0x000000096d0a7c25 */ /* 0x002fc6000f8e00f8 */
[----:B------:R3:W-:Y:S04]  /*13d0*/  @!P2 LDGSTS.E.BYPASS.LTC128B.128 [R235+0x5000], [R8.64+0x100] ;  /* 0x0500010008ebafae */ /* 0x0007e8000b901d58 */
[----:B------:R3:W-:Y:S01]  /*13e0*/  @!P2 LDGSTS.E.BYPASS.LTC128B.128 [R235+0x7000], [R8.64+0x180] ;  /* 0x0700018008ebafae */ /* 0x0007e2000b901d58 */
[----:B------:R-:W-:-:S03]  /*13f0*/  ISETP.GE.AND P2, PT, R21, UR6, PT ;  /* 0x0000000615007c0c */ /* 0x000fc6000bf46270 */
[----:B------:R1:W-:Y:S04]  /*1400*/  @!P0 LDGSTS.E.BYPASS.LTC128B.128 [R235+0x1800], [R6.64] ;  /* 0x0180000006eb8fae */ /* 0x0003e8000b901d58 */
[----:B------:R1:W-:Y:S01]  /*1410*/  @!P0 LDGSTS.E.BYPASS.LTC128B.128 [R235+0x3800], [R6.64+0x80] ;  /* 0x0380008006eb8fae */ /* 0x0003e2000b901d58 */
[----:B--2---:R-:W-:Y:S01]  /*1420*/  IMAD.IADD R5, R11, 0x1, R0 ;  /* 0x000000010b057824 */ /* 0x004fe200078e0200 */
[C---:B------:R-:W-:Y:S02]  /*1430*/  @!P6 LEA R0, P3, R106.reuse, R10, 0x4 ;  /* 0x0000000a6a00e211 */ /* 0x040fe400078620ff */
[----:B------:R1:W-:Y:S01]  /*1440*/  @!P0 LDGSTS.E.BYPASS.LTC128B.128 [R235+0x5800], [R6.64+0x100] ;  /* 0x0580010006eb8fae */ /* 0x0003e2000b901d58 */
[----:B------:R-:W-:Y:S01]  /*1450*/  IMAD.SHL.U32 R11, R107, 0x20, RZ ;  /* 0x000000206b0b7824 */ /* 0x000fe200078e00ff */
[----:B------:R-:W-:-:S02]  /*1460*/  @!P6 LEA.HI.X R4, R106, R5, R107, 0x4, P3 ;  /* 0x000000056a04e211 */ /* 0x000fc400018f246b */
[----:B------:R1:W-:Y:S01]  /*1470*/  @!P0 LDGSTS.E.BYPASS.LTC128B.128 [R235+0x7800], [R6.64+0x180] ;  /* 0x0780018006eb8fae */ /* 0x0003e2000b901d58 */
[----:B------:R-:W-:Y:S02]  /*1480*/  @!P6 LEA R14, P4, R0, c[0x0][0x168], 0x1 ;  /* 0x00005a00000eea11 */ /* 0x000fe400078808ff */
[----:B------:R-:W-:Y:S01]  /*1490*/  ISETP.GE.AND P3, PT, R22, UR6, PT ;  /* 0x0000000616007c0c */ /* 0x000fe2000bf66270 */
[----:B------:R-:W-:Y:S01]  /*14a0*/  STL.64 [R1], R18 ;  /* 0x0000001201007387 */ /* 0x000fe20000100a00 */
[----:B------:R-:W-:Y:S01]  /*14b0*/  @!P6 LEA.HI.X R15, R0, c[0x0][0x16c], R4, 0x1, P4 ;  /* 0x00005b00000fea11 */ /* 0x000fe200020f0c04 */
[----:B------:R-:W-:Y:S01]  /*14c0*/  IMAD R4, R2, c[0x0][0x1a4], R3 ;  /* 0x0000690002047a24 */ /* 0x000fe200078e0203 */
[----:B------:R-:W-:Y:S01]  /*14d0*/  @!P5 IADD3 R0, P0, R10, R12, RZ ;  /* 0x0000000c0a00d210 */ /* 0x000fe20007f1e0ff */
[----:B------:R-:W-:Y:S02]  /*14e0*/  IMAD R3, R16, c[0x0][0x1b8], RZ ;  /* 0x00006e0010037a24 */ /* 0x000fe400078e02ff */
[----:B---3--:R-:W-:Y:S01]  /*14f0*/  IMAD.WIDE.U32 R8, R2, c[0x0][0x1a0], R30 ;  /* 0x0000680002087a25 */ /* 0x008fe200078e001e */
[----:B------:R-:W-:-:S03]  /*1500*/  @!P5 IADD3.X R11, R5, R13, R11, P0, !PT ;  /* 0x0000000d050bd210 */ /* 0x000fc600007fe40b */
[----:B------:R-:W-:Y:S01]  /*1510*/  IMAD R16, R20, c[0x0][0x1bc], R3 ;  /* 0x00006f0014107a24 */ /* 0x000fe200078e0203 */
[----:B------:R-:W-:Y:S01]  /*1520*/  IADD3 R12, P0, R8, UR16, RZ ;  /* 0x00000010080c7c10 */ /* 0x000fe2000ff1e0ff */
[----:B------:R-:W-:-:S03]  /*1530*/  IMAD.U32 R3, RZ, RZ, UR7 ;  /* 0x00000007ff037e24 */ /* 0x000fc6000f8e00ff */
[----:B------:R-:W-:Y:S02]  /*1540*/  IADD3.X R13, R9, UR15, R4, P0, !PT ;  /* 0x0000000f090d7c10 */ /* 0x000fe400087fe404 */
[----:B------:R-:W-:-:S03]  /*1550*/  @!P5 LEA R8, P0, R0, c[0x0][0x168], 0x1 ;  /* 0x00005a000008da11 */ /* 0x000fc600078008ff */
[----:B------:R-:W-:Y:S01]  /*1560*/  IMAD.WIDE.U32 R250, R20, c[0x0][0x1b8], R12 ;  /* 0x00006e0014fa7a25 */ /* 0x000fe200078e000c */
[----:B------:R-:W-:Y:S02]  /*1570*/  @!P5 LEA.HI.X R9, R0, c[0x0][0x16c], R11, 0x1, P0 ;  /* 0x00005b000009da11 */ /* 0x000fe400000f0c0b */
[C---:B-1----:R-:W-:Y:S01]  /*1580*/  @!P1 LEA R6, P4, R10.reuse, c[0x0][0x168], 0x1 ;  /* 0x00005a000a069a11 */ /* 0x042fe200078808ff */
[----:B------:R-:W-:Y:S02]  /*1590*/  IMAD.U32 R12, RZ, RZ, UR10 ;  /* 0x0000000aff0c7e24 */ /* 0x000fe4000f8e00ff */
[----:B------:R-:W-:Y:S01]  /*15a0*/  IMAD.IADD R252, R251, 0x1, R16 ;  /* 0x00000001fbfc7824 */ /* 0x000fe200078e0210 */
[----:B------:R-:W-:Y:S01]  /*15b0*/  @!P1 LEA.HI.X R7, R10, c[0x0][0x16c], R5, 0x1, P4 ;  /* 0x00005b000a079a11 */ /* 0x000fe200020f0c05 */
[----:B------:R-:W-:Y:S01]  /*15c0*/  IMAD.U32 R13, RZ, RZ, UR11 ;  /* 0x0000000bff0d7e24 */ /* 0x000fe2000f8e00ff */
[----:B------:R-:W-:Y:S01]  /*15d0*/  ISETP.GE.AND P4, PT, R26, UR6, PT ;  /* 0x000000061a007c0c */ /* 0x000fe2000bf86270 */
[----:B------:R-:W-:-:S02]  /*15e0*/  UIMAD.WIDE.U32 UR10, UR4, 0x20, URZ ;  /* 0x00000020040a78a5 */ /* 0x000fc4000f8e003f */
[----:B------:R1:W-:Y:S04]  /*15f0*/  @!P1 LDGSTS.E.BYPASS.LTC128B.128 [R235+0x8000], [R6.64] ;  /* 0x0800000006eb9fae */ /* 0x0003e8000b901d58 */
[----:B------:R1:W-:Y:S04]  /*1600*/  @!P1 LDGSTS.E.BYPASS.LTC128B.128 [R235+0xa000], [R6.64+0x80] ;  /* 0x0a00008006eb9fae */ /* 0x0003e8000b901d58 */
[----:B------:R1:W-:Y:S02]  /*1610*/  @!P1 LDGSTS.E.BYPASS.LTC128B.128 [R235+0xc000], [R6.64+0x100] ;  /* 0x0c00010006eb9fae */ /* 0x0003e4000b901d58 */
[----:B------:R-:W-:-:S02]  /*1620*/  @!P4 IMAD.MOV.U32 R4, RZ, RZ, R10 ;  /* 0x000000ffff04c224 */ /* 0x000fc400078e000a */
[----:B------:R-:W-:Y:S01]  /*1630*/  @!P4 IMAD R0, R107, 0x30, RZ ;  /* 0x000000306b00c824 */ /* 0x000fe200078e02ff */
[----:B------:R1:W-:Y:S01]  /*1640*/  @!P1 LDGSTS.E.BYPASS.LTC128B.128 [R235+0xe000], [R6.64+0x180] ;  /* 0x0e00018006eb9fae */ /* 0x0003e2000b901d58 */
[----:B------:R-:W-:Y:S01]  /*1650*/  @!P4 IMAD.WIDE.U32 R10, R106, 0x30, R4 ;  /* 0x000000306a0ac825 */ /* 0x000fe200078e0004 */
[C---:B------:R-:W-:Y:S02]  /*1660*/  LEA R4, P0, R12.reuse, R250, 0x6 ;  /* 0x000000fa0c047211 */ /* 0x040fe400078030ff */
[----:B------:R2:W-:Y:S01]  /*1670*/  @!P6 LDGSTS.E.BYPASS.LTC128B.128 [R235+0x8800], [R14.64] ;  /* 0x088000000eebefae */ /* 0x0005e2000b901d58 */
[----:B------:R-:W-:Y:S01]  /*1680*/  @!P4 IMAD.IADD R0, R11, 0x1, R0 ;  /* 0x000000010b00c824 */ /* 0x000fe200078e0200 */
[----:B------:R-:W-:Y:S02]  /*1690*/  LEA.HI R11, R27, R104, RZ, 0x4 ;  /* 0x000000681b0b7211 */ /* 0x000fe400078f20ff */
[----:B------:R2:W-:Y:S01]  /*16a0*/  @!P6 LDGSTS.E.BYPASS.LTC128B.128 [R235+0xa800], [R14.64+0x80] ;  /* 0x0a8000800eebefae */ /* 0x0005e2000b901d58 */
[----:B------:R-:W-:Y:S01]  /*16b0*/  LEA.HI.X R5, R12, R252, R3, 0x6, P0 ;  /* 0x000000fc0c057211 */ /* 0x000fe200000f3403 */
[----:B------:R-:W-:Y:S01]  /*16c0*/  IMAD.SHL.U32 R12, R25, 0x40, RZ ;  /* 0x00000040190c7824 */ /* 0x000fe200078e00ff */
[----:B------:R-:W-:Y:S01]  /*16d0*/  SHF.R.S32.HI R3, RZ, 0x4, R11 ;  /* 0x00000004ff037819 */ /* 0x000fe2000001140b */
[----:B------:R2:W-:Y:S04]  /*16e0*/  @!P6 LDGSTS.E.BYPASS.LTC128B.128 [R235+0xc800], [R14.64+0x100] ;  /* 0x0c8001000eebefae */ /* 0x0005e8000b901d58 */
[----:B------:R2:W-:Y:S01]  /*16f0*/  @!P6 LDGSTS.E.BYPASS.LTC128B.128 [R235+0xe800], [R14.64+0x180] ;  /* 0x0e8001800eebefae */ /* 0x0005e2000b901d58 */
[----:B------:R-:W-:-:S03]  /*1700*/  ISETP.GE.AND P6, PT, R2, UR6, PT ;  /* 0x0000000602007c0c */ /* 0x000fc6000bfc6270 */
[----:B------:R3:W-:Y:S04]  /*1710*/  @!P5 LDGSTS.E.BYPASS.LTC128B.128 [R235+0x9000], [R8.64] ;  /* 0x0900000008ebdfae */ /* 0x0007e8000b901d58 */
[----:B------:R3:W-:Y:S01]  /*1720*/  @!P5 LDGSTS.E.BYPASS.LTC128B.128 [R235+0xb000], [R8.64+0x80] ;  /* 0x0b00008008ebdfae */ /* 0x0007e2000b901d58 */
[----:B-1----:R-:W-:-:S03]  /*1730*/  @!P4 LEA R6, P1, R10, c[0x0][0x168], 0x1 ;  /* 0x00005a000a06ca11 */ /* 0x002fc600078208ff */
[----:B------:R3:W-:Y:S01]  /*1740*/  @!P5 LDGSTS.E.BYPASS.LTC128B.128 [R235+0xd000], [R8.64+0x100] ;  /* 0x0d00010008ebdfae */ /* 0x0007e2000b901d58 */
[----:B------:R-:W-:-:S03]  /*1750*/  @!P4 LEA.HI.X R7, R10, c[0x0][0x16c], R0, 0x1, P1 ;  /* 0x00005b000a07ca11 */ /* 0x000fc600008f0c00 */
[----:B------:R3:W-:Y:S01]  /*1760*/  @!P5 LDGSTS.E.BYPASS.LTC128B.128 [R235+0xf000], [R8.64+0x180] ;  /* 0x0f00018008ebdfae */ /* 0x0007e2000b901d58 */
[C---:B------:R-:W-:Y:S01]  /*1770*/  LOP3.LUT R0, R11.reuse, 0xfffffff0, RZ, 0xc0, !PT ;  /* 0xfffffff00b007812 */ /* 0x040fe200078ec0ff */
[----:B------:R-:W-:Y:S01]  /*1780*/  IMAD.SHL.U32 R10, R2, 0x8, RZ ;  /* 0x00000008020a7824 */ /* 0x000fe200078e00ff */
[----:B------:R-:W-:Y:S01]  /*1790*/  LOP3.LUT R2, R12, 0x1c0, RZ, 0xc0, !PT ;  /* 0x000001c00c027812 */ /* 0x000fe200078ec0ff */
[----:B------:R1:W-:Y:S01]  /*17a0*/  @!P4 LDGSTS.E.BYPASS.LTC128B.128 [R235+0x9800], [R6.64] ;  /* 0x0980000006ebcfae */ /* 0x0003e2000b901d58 */
[----:B------:R-:W-:Y:S01]  /*17b0*/  LEA.HI R11, R11, R3, RZ, 0x1 ;  /* 0x000000030b0b7211 */ /* 0x000fe200078f08ff */
[----:B------:R-:W-:Y:S01]  /*17c0*/  IMAD.IADD R0, R104, 0x1, -R0 ;  /* 0x0000000168007824 */ /* 0x000fe200078e0a00 */
[----:B------:R-:W-:Y:S01]  /*17d0*/  ISETP.GE.AND P1, PT, R26, UR6, PT ;  /* 0x000000061a007c0c */ /* 0x000fe2000bf26270 */
[----:B------:R1:W-:Y:S01]  /*17e0*/  @!P4 LDGSTS.E.BYPASS.LTC128B.128 [R235+0xb800], [R6.64+0x80] ;  /* 0x0b80008006ebcfae */ /* 0x0003e2000b901d58 */
[----:B------:R-:W-:Y:S01]  /*17f0*/  LOP3.LUT R13, R2, 0x8, R10, 0xf8, !PT ;  /* 0x00000008020d7812 */ /* 0x000fe200078ef80a */
[----:B------:R-:W-:Y:S01]  /*1800*/  USHF.L.U32 UR6, UR5, 0x5, URZ ;  /* 0x0000000505067899 */ /* 0x000fe2000800063f */
[----:B------:R-:W-:Y:S01]  /*1810*/  SHF.R.S32.HI R16, RZ, 0x1f, R0 ;  /* 0x0000001fff107819 */ /* 0x000fe20000011400 */
[----:B------:R1:W-:Y:S01]  /*1820*/  @!P4 LDGSTS.E.BYPASS.LTC128B.128 [R235+0xd800], [R6.64+0x100] ;  /* 0x0d80010006ebcfae */ /* 0x0003e2000b901d58 */
[----:B------:R-:W-:Y:S01]  /*1830*/  LOP3.LUT R11, R11, 0xfffffffe, RZ, 0xc0, !PT ;  /* 0xfffffffe0b0b7812 */ /* 0x000fe200078ec0ff */
[----:B--2---:R-:W-:Y:S01]  /*1840*/  IMAD.U32 R14, RZ, RZ, UR4 ;  /* 0x00000004ff0e7e24 */ /* 0x004fe2000f8e00ff */
[----:B------:R-:W-:Y:S01]  /*1850*/  LEA.HI R16, R16, R0, RZ, 0x3 ;  /* 0x0000000010107211 */ /* 0x000fe200078f18ff */
[----:B------:R1:W-:Y:S01]  /*1860*/  @!P4 LDGSTS.E.BYPASS.LTC128B.128 [R235+0xf800], [R6.64+0x180] ;  /* 0x0f80018006ebcfae */ /* 0x0003e2000b901d58 */
[----:B------:R-:W-:Y:S01]  /*1870*/  SHF.R.U32.HI R10, RZ, 0x3, R2 ;  /* 0x00000003ff0a7819 */ /* 0x000fe20000011602 */
[----:B------:R-:W-:Y:S01]  /*1880*/  IMAD.U32 R15, RZ, RZ, UR5 ;  /* 0x00000005ff0f7e24 */ /* 0x000fe2000f8e00ff */
[----:B------:R-:W-:Y:S01]  /*1890*/  LOP3.LUT R12, R16, 0xfffffff8, RZ, 0xc0, !PT ;  /* 0xfffffff8100c7812 */ /* 0x000fe200078ec0ff */
[----:B------:R-:W0:Y:S01]  /*18a0*/  LDGDEPBAR ;  /* 0x00000000000079af */ /* 0x000e220000000000 */
[----:B------:R-:W-:Y:S01]  /*18b0*/  IMAD.IADD R2, R3, 0x1, -R11 ;  /* 0x0000000103027824 */ /* 0x000fe200078e0a0b */
[----:B------:R-:W-:Y:S01]  /*18c0*/  @!P3 LEA R14, P0, R14, R4, 0x4 ;  /* 0x000000040e0eb211 */ /* 0x000fe200078020ff */
[----:B------:R-:W-:Y:S01]  /*18d0*/  IMAD.U32 R3, RZ, RZ, UR6 ;  /* 0x00000006ff037e24 */ /* 0x000fe2000f8e00ff */
[----:B------:R-:W-:Y:S01]  /*18e0*/  VOTEU.ALL UP0, P1 ;  /* 0x00000000003f7886 */ /* 0x000fe20000800000 */
[----:B------:R-:W-:Y:S01]  /*18f0*/  IMAD.IADD R20, R0, 0x1, -R12 ;  /* 0x0000000100147824 */ /* 0x000fe200078e0a0c */
[----:B------:R-:W-:Y:S01]  /*1900*/  LOP3.LUT R0, R13, R10, RZ, 0x3c, !PT ;  /* 0x0000000a0d007212 */ /* 0x000fe200078e3cff */
[----:B------:R-:W-:Y:S01]  /*1910*/  IMAD.SHL.U32 R12, R2, 0x8, RZ ;  /* 0x00000008020c7824 */ /* 0x000fe200078e00ff */
[----:B------:R-:W-:Y:S01]  /*1920*/  @!P3 LEA.HI.X R13, R17, R5, R15, 0x4, P0 ;  /* 0x00000005110db211 */ /* 0x000fe200000f240f */
[----:B---3--:R-:W-:Y:S01]  /*1930*/  IMAD.U32 R8, RZ, RZ, UR4 ;  /* 0x00000004ff087e24 */ /* 0x008fe2000f8e00ff */
[----:B------:R-:W-:Y:S01]  /*1940*/  @!P2 IADD3 R11, P0, R4, UR10, RZ ;  /* 0x0000000a040bac10 */ /* 0x000fe2000ff1e0ff */
[----:B------:R-:W-:Y:S01]  /*1950*/  IMAD R0, R2, 0x200, R0 ;  /* 0x0000020002007824 */ /* 0x000fe200078e0200 */
[----:B------:R-:W-:Y:S01]  /*1960*/  @!UP0 UIMAD UR6, UR5, 0x30, URZ ;  /* 0x00000030050688a4 */ /* 0x000fe2000f8e023f */
[----:B------:R-:W-:Y:S01]  /*1970*/  IMAD.SHL.U32 R2, R20, 0x40, RZ ;  /* 0x0000004014027824 */ /* 0x000fe200078e00ff */
[----:B------:R-:W-:Y:S01]  /*1980*/  @!P2 IADD3.X R15, R5, UR11, R3, P0, !PT ;  /* 0x0000000b050fac10 */ /* 0x000fe200087fe403 */
[----:B------:R-:W-:Y:S01]  /*1990*/  @!P1 IMAD.WIDE.U32 R8, R8, 0x30, R4 ;  /* 0x0000003008089825 */ /* 0x000fe200078e0004 */
[----:B------:R-:W-:-:S02]  /*19a0*/  UISETP.GE.AND UP0, UPT, UR8, 0x41, UPT ;  /* 0x000000410800788c */ /* 0x000fc4000bf06270 */
[----:B------:R-:W-:Y:S01]  /*19b0*/  LOP3.LUT R10, R2, 0x1c0, RZ, 0xc0, !PT ;  /* 0x000001c0020a7812 */ /* 0x000fe200078ec0ff */
[----:B------:R-:W-:Y:S01]  /*19c0*/  IMAD.SHL.U32 R208, R0, 0x2, RZ ;  /* 0x0000000200d07824 */ /* 0x000fe200078e00ff */
[----:B------:R-:W-:Y:S01]  /*19d0*/  @!P3 LEA R2, P0, R14, c[0x0][0x170], 0x1 ;  /* 0x00005c000e02ba11 */ /* 0x000fe200078008ff */
[----:B------:R-:W-:Y:S01]  /*19e0*/  IMAD.MOV.U32 R0, RZ, RZ, 0x20 ;  /* 0x00000020ff007424 */ /* 0x000fe200078e00ff */
[----:B-1----:R-:W-:Y:S01]  /*19f0*/  @!P6 LEA R6, P4, R4, c[0x0][0x170], 0x1 ;  /* 0x00005c000406ea11 */ /* 0x002fe200078808ff */
[----:B------:R-:W-:-:S04]  /*1a00*/  DEPBAR.LE SB0, 0x0 ;  /* 0x000080000000791a */ /* 0x000fc80000000000 */
[----:B------:R-:W-:Y:S01]  /*1a10*/  BAR.SYNC.DEFER_BLOCKING 0x0 ;  /* 0x0000000000007b1d */ /* 0x000fe20000010000 */
[----:B------:R-:W-:Y:S02]  /*1a20*/  @!P3 LEA.HI.X R3, R14, c[0x0][0x174], R13, 0x1, P0 ;  /* 0x00005d000e03ba11 */ /* 0x000fe400000f0c0d */
[----:B------:R-:W-:Y:S02]  /*1a30*/  LOP3.LUT R13, R10, 0x8, R12, 0xf8, !PT ;  /* 0x000000080a0d7812 */ /* 0x000fe400078ef80c */
[----:B------:R-:W-:Y:S02]  /*1a40*/  @!P6 LEA.HI.X R7, R4, c[0x0][0x174], R5, 0x1, P4 ;  /* 0x00005d000407ea11 */ /* 0x000fe400020f0c05 */
[----:B------:R-:W-:Y:S01]  /*1a50*/  @!P1 IADD3 R12, R9, UR6, RZ ;  /* 0x00000006090c9c10 */ /* 0x000fe2000fffe0ff */
[----:B------:R-:W-:Y:S01]  /*1a60*/  IMAD.SHL.U32 R9, R16, 0x40, RZ ;  /* 0x0000004010097824 */ /* 0x000fe200078e00ff */
[----:B------:R-:W-:Y:S02]  /*1a70*/  SHF.R.U32.HI R5, RZ, 0x3, R10 ;  /* 0x00000003ff057819 */ /* 0x000fe4000001160a */
[----:B------:R-:W-:-:S02]  /*1a80*/  @!P2 LEA R4, P4, R11, c[0x0][0x170], 0x1 ;  /* 0x00005c000b04aa11 */ /* 0x000fc400078808ff */
[----:B------:R-:W-:Y:S02]  /*1a90*/  LOP3.LUT R100, R9, 0xfffffe00, RZ, 0xc0, !PT ;  /* 0xfffffe0009647812 */ /* 0x000fe400078ec0ff */
[----:B------:R-:W-:Y:S02]  /*1aa0*/  LOP3.LUT R101, R13, R5, RZ, 0x3c, !PT ;  /* 0x000000050d657212 */ /* 0x000fe400078e3cff */
[----:B------:R-:W-:Y:S02]  /*1ab0*/  @!P2 LEA.HI.X R5, R11, c[0x0][0x174], R15, 0x1, P4 ;  /* 0x00005d000b05aa11 */ /* 0x000fe400020f0c0f */
[----:B------:R-:W-:Y:S02]  /*1ac0*/  @!P1 LEA R10, P0, R8, c[0x0][0x170], 0x1 ;  /* 0x00005c00080a9a11 */ /* 0x000fe400078008ff */
[----:B------:R-:W-:Y:S02]  /*1ad0*/  IADD3 R219, R208, 0x8020, RZ ;  /* 0x00008020d0db7810 */ /* 0x000fe40007ffe0ff */
[----:B------:R-:W-:Y:S01]  /*1ae0*/  @!P1 LEA.HI.X R11, R8, c[0x0][0x174], R12, 0x1, P0 ;  /* 0x00005d00080b9a11 */ /* 0x000fe200000f0c0c */
        /* <DEDUP_REMOVED lines=19> */
[----:B------:R2:W-:Y:S01]  /*1c20*/  @!P3 LDGSTS.E.BYPASS.LTC128B.128 [R235+0x12800], [R2.64+0x80] ;  /* 0x1280008002ebbfae */ /* 0x0005e2000b901d58 */
[----:B-1----:R-:W-:-:S03]  /*1c30*/  IMAD R6, R102, 0x400, R100 ;  /* 0x0000040066067824 */ /* 0x002fc600078e0264 */
        /* <DEDUP_REMOVED lines=11> */
[----:B--2---:R-:W-:-:S03]  /*1cf0*/  IMAD.IADD R2, R101, 0x1, R6 ;  /* 0x0000000165027824 */ /* 0x004fc600078e0206 */
[----:B------:R1:W-:Y:S01]  /*1d00*/  @!P2 LDGSTS.E.BYPASS.LTC128B.128 [R235+0x15000], [R4.64+0x100] ;  /* 0x1500010004ebafae */ /* 0x0003e2000b901d58 */
[----:B------:R-:W-:Y:S02]  /*1d10*/  IMAD.SHL.U32 R3, R104, 0x2, RZ ;  /* 0x0000000268037824 */ /* 0x000fe400078e00ff */
[----:B------:R-:W-:Y:S01]  /*1d20*/  IMAD.SHL.U32 R215, R2, 0x2, RZ ;  /* 0x0000000202d77824 */ /* 0x000fe200078e00ff */
[----:B------:R1:W-:Y:S01]  /*1d30*/  @!P2 LDGSTS.E.BYPASS.LTC128B.128 [R235+0x17000], [R4.64+0x180] ;  /* 0x1700018004ebafae */ /* 0x0003e2000b901d58 */
[----:B------:R-:W-:Y:S02]  /*1d40*/  IADD3 R2, R208, 0x8000, RZ ;  /* 0x00008000d0027810 */ /* 0x000fe40007ffe0ff */
[----:B------:R-:W-:Y:S01]  /*1d50*/  LOP3.LUT R3, R3, 0x6, RZ, 0xc0, !PT ;  /* 0x0000000603037812 */ /* 0x000fe200078ec0ff */
        /* <DEDUP_REMOVED lines=9> */
[----:B-1----:R-:W-:-:S03]  /*1df0*/  IMAD.MOV.U32 R4, RZ, RZ, 0x10 ;  /* 0x00000010ff047424 */ /* 0x002fc600078e00ff */
[----:B------:R2:W-:Y:S04]  /*1e00*/  @!P1 LDGSTS.E.BYPASS.LTC128B.128 [R235+0x15800], [R10.64+0x100] ;  /* 0x158001000aeb9fae */ /* 0x0005e8000b901d58 */
[----:B------:R2:W-:Y:S01]  /*1e10*/  @!P1 LDGSTS.E.BYPASS.LTC128B.128 [R235+0x17800], [R10.64+0x180] ;  /* 0x178001800aeb9fae */ /* 0x0005e2000b901d58 */
[----:B------:R-:W-:-:S03]  /*1e20*/  R2P PR, R20, 0x6 ;  /* 0x0000000614007804 */ /* 0x000fc60000000000 */
[----:B------:R-:W-:Y:S02]  /*1e30*/  LDSM.16.M88.4 R16, [R208+0x8000] ;  /* 0x00800000d010783b */ /* 0x000fe40000000200 */
[----:B------:R-:W-:Y:S02]  /*1e40*/  SEL R4, R4, 0xfffffff0, !P1 ;  /* 0xfffffff004047807 */ /* 0x000fe40004800000 */
[----:B------:R-:W-:Y:S01]  /*1e50*/  SEL R0, R0, 0xffffffe0, !P2 ;  /* 0xffffffe000007807 */ /* 0x000fe20005000000 */
[----:B------:R-:W-:Y:S01]  /*1e60*/  LDSM.16.M88.4 R28, [R208+0x8800] ;  /* 0x00880000d01c783b */ /* 0x000fe20000000200 */
[----:B------:R-:W-:Y:S01]  /*1e70*/  R2P PR, R25, 0x6 ;  /* 0x0000000619007804 */ /* 0x000fe20000000000 */
[--C-:B------:R-:W-:Y:S02]  /*1e80*/  IMAD R216, R4, 0x2, R215.reuse ;  /* 0x0000000204d87824 */ /* 0x100fe400078e02d7 */
[----:B------:R-:W-:Y:S01]  /*1e90*/  LDSM.16.M88.4 R20, [R208+0x9800] ;  /* 0x00980000d014783b */ /* 0x000fe20000000200 */
[----:B------:R-:W-:-:S02]  /*1ea0*/  IMAD R218, R0, 0x2, R215 ;  /* 0x0000000200da7824 */ /* 0x000fc400078e02d7 */
[----:B------:R-:W-:Y:S01]  /*1eb0*/  IMAD R217, R0, 0x2, R216 ;  /* 0x0000000200d97824 */ /* 0x000fe200078e02d8 */
[----:B------:R-:W-:Y:S04]  /*1ec0*/  LDSM.16.M88.4 R24, [R208+0x9000] ;  /* 0x00900000d018783b */ /* 0x000fe80000000200 */
[----:B------:R-:W-:Y:S02]  /*1ed0*/  LDSM.16.M88.4 R12, [R216] ;  /* 0x00000000d80c783b */ /* 0x000fe40000000200 */
[----:B------:R-:W-:Y:S01]  /*1ee0*/  @P1 IADD3 R219, R2, -0x20, RZ ;  /* 0xffffffe002db1810 */ /* 0x000fe20007ffe0ff */
[----:B------:R-:W-:Y:S01]  /*1ef0*/  IMAD.MOV.U32 R2, RZ, RZ, 0x40 ;  /* 0x00000040ff027424 */ /* 0x000fe200078e00ff */
[----:B------:R-:W0:Y:S02]  /*1f00*/  LDGDEPBAR ;  /* 0x00000000000079af */ /* 0x000e240000000000 */
[----:B------:R-:W-:-:S02]  /*1f10*/  IADD3 R234, R219, 0x800, RZ ;  /* 0x00000800dbea7810 */ /* 0x000fc40007ffe0ff */
[----:B--2---:R-:W1:Y:S01]  /*1f20*/  LDSM.16.M88.4 R8, [R215] ;  /* 0x00000000d708783b */ /* 0x004e620000000200 */
[----:B------:R-:W-:Y:S02]  /*1f30*/  SEL R2, R2, 0xffffffc0, !P2 ;  /* 0xffffffc002027807 */ /* 0x000fe40005000000 */
[C---:B------:R-:W-:Y:S01]  /*1f40*/  IADD3 R233, R219.reuse, 0x1000, RZ ;  /* 0x00001000dbe97810 */ /* 0x040fe20007ffe0ff */
[----:B------:R-:W2:Y:S01]  /*1f50*/  LDSM.16.M88.4 R40, [R219] ;  /* 0x00000000db28783b */ /* 0x000ea20000000200 */
[C---:B------:R-:W-:Y:S01]  /*1f60*/  IADD3 R232, R219.reuse, 0x1800, RZ ;  /* 0x00001800dbe87810 */ /* 0x040fe20007ffe0ff */
[----:B------:R-:W-:Y:S01]  /*1f70*/  IMAD.IADD R214, R208, 0x1, R2 ;  /* 0x00000001d0d67824 */ /* 0x000fe200078e0202 */
[C---:B------:R-:W-:Y:S01]  /*1f80*/  IADD3 R231, R219.reuse, 0x2000, RZ ;  /* 0x00002000dbe77810 */ /* 0x040fe20007ffe0ff */
[----:B------:R-:W3:Y:S01]  /*1f90*/  LDSM.16.M88.4 R56, [R219+0x800] ;  /* 0x00080000db38783b */ /* 0x000ee20000000200 */
[----:B------:R-:W-:Y:S01]  /*1fa0*/  IMAD.IADD R213, R2, 0x1, R219 ;  /* 0x0000000102d57824 */ /* 0x000fe200078e02db */
[C---:B------:R-:W-:Y:S01]  /*1fb0*/  IADD3 R230, R219.reuse, 0x2800, RZ ;  /* 0x00002800dbe67810 */ /* 0x040fe20007ffe0ff */
[----:B------:R-:W-:Y:S01]  /*1fc0*/  IMAD.U32 R2, RZ, RZ, UR9 ;  /* 0x00000009ff027e24 */ /* 0x000fe2000f8e00ff */
[----:B------:R-:W4:Y:S01]  /*1fd0*/  LDSM.16.M88.4 R72, [R219+0x1800] ;  /* 0x00180000db48783b */ /* 0x000f220000000200 */
[----:B------:R-:W-:-:S02]  /*1fe0*/  IADD3 R229, R219, 0x3000, RZ ;  /* 0x00003000dbe57810 */ /* 0x000fc40007ffe0ff */
[----:B------:R-:W-:Y:S01]  /*1ff0*/  IMAD R2, R2, 0x40, R3 ;  /* 0x0000004002027824 */ /* 0x000fe200078e0203 */
[----:B------:R-:W5:Y:S01]  /*2000*/  LDSM.16.M88.4 R68, [R219+0x1000] ;  /* 0x00100000db44783b */ /* 0x000f620000000200 */
[C---:B------:R-:W-:Y:S02]  /*2010*/  IADD3 R228, R219.reuse, 0x3800, RZ ;  /* 0x00003800dbe47810 */ /* 0x040fe40007ffe0ff */
[----:B------:R-:W-:Y:S01]  /*2020*/  IADD3 R227, R219, 0x4000, RZ ;  /* 0x00004000dbe37810 */ /* 0x000fe20007ffe0ff */
[----:B------:R-:W-:Y:S01]  /*2030*/  LDSM.16.M88.4 R80, [R214+0x8000] ;  /* 0x00800000d650783b */ /* 0x000fe20000000200 */
[C---:B------:R-:W-:Y:S02]  /*2040*/  IADD3 R3, R2.reuse, 0x10, RZ ;  /* 0x0000001002037810 */ /* 0x040fe40007ffe0ff */
[C---:B------:R-:W-:Y:S01]  /*2050*/  IADD3 R7, R2.reuse, 0x1, RZ ;  /* 0x0000000102077810 */ /* 0x040fe20007ffe0ff */
[----:B------:R-:W-:Y:S01]  /*2060*/  LDSM.16.M88.4 R76, [R214+0x8800] ;  /* 0x00880000d64c783b */ /* 0x000fe20000000200 */
[----:B------:R-:W-:-:S02]  /*2070*/  IADD3 R6, R2, 0x8, RZ ;  /* 0x0000000802067810 */ /* 0x000fc40007ffe0ff */
[C---:B------:R-:W-:Y:S01]  /*2080*/  IADD3 R5, R2.reuse, 0x9, RZ ;  /* 0x0000000902057810 */ /* 0x040fe20007ffe0ff */
[----:B------:R-:W-:Y:S01]  /*2090*/  LDSM.16.M88.4 R88, [R214+0x9800] ;  /* 0x00980000d658783b */ /* 0x000fe20000000200 */
[----:B------:R-:W-:Y:S02]  /*20a0*/  ISETP.GE.AND P4, PT, R3, UR8, PT ;  /* 0x0000000803007c0c */ /* 0x000fe4000bf86270 */
[C---:B------:R-:W-:Y:S01]  /*20b0*/  IADD3 R3, R2.reuse, 0x11, RZ ;  /* 0x0000001102037810 */ /* 0x040fe20007ffe0ff */
[----:B------:R-:W-:Y:S01]  /*20c0*/  LDSM.16.M88.4 R84, [R214+0x9000] ;  /* 0x00900000d654783b */ /* 0x000fe20000000200 */
[----:B------:R-:W-:Y:S02]  /*20d0*/  ISETP.GE.AND P0, PT, R7, UR8, PT ;  /* 0x0000000807007c0c */ /* 0x000fe4000bf06270 */
[----:B------:R-:W-:Y:S01]  /*20e0*/  ISETP.GE.AND P1, PT, R2, UR8, PT ;  /* 0x0000000802007c0c */ /* 0x000fe2000bf26270 */
[----:B------:R-:W-:Y:S01]  /*20f0*/  LDSM.16.M88.4 R92, [R213] ;  /* 0x00000000d55c783b */ /* 0x000fe20000000200 */
[----:B------:R-:W-:-:S02]  /*2100*/  ISETP.GE.AND P6, PT, R6, UR8, PT ;  /* 0x0000000806007c0c */ /* 0x000fc4000bfc6270 */
[----:B------:R-:W-:Y:S01]  /*2110*/  ISETP.GE.AND P5, PT, R5, UR8, PT ;  /* 0x0000000805007c0c */ /* 0x000fe2000bfa6270 */
[C---:B-1----:R-:W-:Y:S01]  /*2120*/  HMMA.16816.F32.BF16 R32, R8.reuse, R16, RZ ;  /* 0x000000100820723c */ /* 0x042fe200000418ff */
[----:B------:R-:W-:Y:S01]  /*2130*/  LDSM.16.M88.4 R96, [R219+0x4000] ;  /* 0x00400000db60783b */ /* 0x000fe20000000200 */
[----:B------:R-:W-:Y:S02]  /*2140*/  ISETP.GE.AND P3, PT, R3, UR8, PT ;  /* 0x0000000803007c0c */ /* 0x000fe4000bf66270 */
[C---:B------:R-:W-:Y:S02]  /*2150*/  IADD3 R3, R2.reuse, 0x19, RZ ;  /* 0x0000001902037810 */ /* 0x040fe40007ffe0ff */
[----:B------:R-:W-:Y:S02]  /*2160*/  IADD3 R5, R2, 0x18, RZ ;  /* 0x0000001802057810 */ /* 0x000fe40007ffe0ff */
[----:B------:R-:W-:Y:S01]  /*2170*/  HMMA.16816.F32.BF16 R36, R8, R18, RZ ;  /* 0x000000120824723c */ /* 0x000fe200000418ff */
[----:B------:R-:W1:Y:S01]  /*2180*/  LDSM.16.M88.4 R16, [R218] ;  /* 0x00000000da10783b */ /* 0x000e620000000200 */
[----:B------:R-:W-:-:S02]  /*2190*/  ISETP.GE.AND P2, PT, R5, UR8, PT ;  /* 0x0000000805007c0c */ /* 0x000fc4000bf46270 */
[----:B------:R-:W-:Y:S02]  /*21a0*/  IADD3 R5, R2, 0x20, RZ ;  /* 0x0000002002057810 */ /* 0x000fe40007ffe0ff */
[C---:B------:R-:W-:Y:S02]  /*21b0*/  IADD3 R226, R219.reuse, 0x4800, RZ ;  /* 0x00004800dbe27810 */ /* 0x040fe40007ffe0ff */
[C---:B------:R-:W-:Y:S01]  /*21c0*/  HMMA.16816.F32.BF16 R48, R8.reuse, R30, RZ ;  /* 0x0000001e0830723c */ /* 0x040fe200000418ff */
[C---:B------:R-:W-:Y:S02]  /*21d0*/  IADD3 R225, R219.reuse, 0x5000, RZ ;  /* 0x00005000dbe17810 */ /* 0x040fe40007ffe0ff */
[C---:B------:R-:W-:Y:S02]  /*21e0*/  IADD3 R224, R219.reuse, 0x5800, RZ ;  /* 0x00005800dbe07810 */ /* 0x040fe40007ffe0ff */
[C---:B------:R-:W-:Y:S02]  /*21f0*/  IADD3 R223, R219.reuse, 0x6000, RZ ;  /* 0x00006000dbdf7810 */ /* 0x040fe40007ffe0ff */
[C---:B------:R-:W-:Y:S01]  /*2200*/  IADD3 R222, R219.reuse, 0x6800, RZ ;  /* 0x00006800dbde7810 */ /* 0x040fe20007ffe0ff */
[----:B------:R-:W-:Y:S01]  /*2210*/  HMMA.16816.F32.BF16 R64, R8, R20, RZ ;  /* 0x000000140840723c */ /* 0x000fe200000418ff */
[----:B------:R-:W-:-:S02]  /*2220*/  IADD3 R221, R219, 0x7000, RZ ;  /* 0x00007000dbdd7810 */ /* 0x000fc40007ffe0ff */
[----:B------:R-:W-:-:S05]  /*2230*/  IADD3 R220, R219, 0x7800, RZ ;  /* 0x00007800dbdc7810 */ /* 0x000fca0007ffe0ff */
[C---:B------:R-:W-:Y:S08]  /*2240*/  HMMA.16816.F32.BF16 R44, R8.reuse, R28, RZ ;  /* 0x0000001c082c723c */ /* 0x040ff000000418ff */
[C---:B------:R-:W-:Y:S08]  /*2250*/  HMMA.16816.F32.BF16 R20, R8.reuse, R22, RZ ;  /* 0x000000160814723c */ /* 0x040ff000000418ff */
[C---:B------:R-:W-:Y:S08]  /*2260*/  HMMA.16816.F32.BF16 R52, R8.reuse, R24, RZ ;  /* 0x000000180834723c */ /* 0x040ff000000418ff */
[----:B------:R-:W-:Y:S01]  /*2270*/  HMMA.16816.F32.BF16 R60, R8, R26, RZ ;  /* 0x0000001a083c723c */ /* 0x000fe200000418ff */
[----:B------:R-:W1:Y:S04]  /*2280*/  LDSM.16.M88.4 R8, [R217] ;  /* 0x00000000d908783b */ /* 0x000e680000000200 */
[----:B------:R-:W1:Y:S03]  /*2290*/  LDSM.16.M88.4 R24, [R213+0x800] ;  /* 0x00080000d518783b */ /* 0x000e660000000200 */
[C---:B--2---:R-:W-:Y:S08]  /*22a0*/  HMMA.16816.F32.BF16 R28, R12.reuse, R40, R32 ;  /* 0x000000280c1c723c */ /* 0x044ff00000041820 */
[C---:B------:R-:W-:Y:S08]  /*22b0*/  HMMA.16816.F32.BF16 R32, R12.reuse, R42, R36 ;  /* 0x0000002a0c20723c */ /* 0x040ff00000041824 */
[C---:B---3--:R-:W-:Y:S08]  /*22c0*/  HMMA.16816.F32.BF16 R40, R12.reuse, R58, R48 ;  /* 0x0000003a0c28723c */ /* 0x048ff00000041830 */
[C---:B----4-:R-:W-:Y:S08]  /*22d0*/  HMMA.16816.F32.BF16 R64, R12.reuse, R72, R64 ;  /* 0x000000480c40723c */ /* 0x050ff00000041840 */
[C---:B------:R-:W-:Y:S01]  /*22e0*/  HMMA.16816.F32.BF16 R36, R12.reuse, R56, R44 ;  /* 0x000000380c24723c */ /* 0x040fe2000004182c */
[----:B------:R-:W2:Y:S04]  /*22f0*/  LDSM.16.M88.4 R56, [R213+0x1800] ;  /* 0x00180000d538783b */ /* 0x000ea80000000200 */
[----:B------:R-:W3:Y:S03]  /*2300*/  LDSM.16.M88.4 R44, [R213+0x1000] ;  /* 0x00100000d52c783b */ /* 0x000ee60000000200 */
[C---:B------:R-:W-:Y:S01]  /*2310*/  HMMA.16816.F32.BF16 R20, R12.reuse, R74, R20 ;  /* 0x0000004a0c14723c */ /* 0x040fe20000041814 */
[----:B------:R-:W-:Y:S07]  /*2320*/  LDSM.16.M88.4 R72, [R208+0xa000] ;  /* 0x00a00000d048783b */ /* 0x000fee0000000200 */
[C---:B-----5:R-:W-:Y:S01]  /*2330*/  HMMA.16816.F32.BF16 R48, R12.reuse, R68, R52 ;  /* 0x000000440c30723c */ /* 0x060fe20000041834 */
[----:B------:R-:W-:Y:S07]  /*2340*/  LDSM.16.M88.4 R52, [R208+0xa800] ;  /* 0x00a80000d034783b */ /* 0x000fee0000000200 */
[----:B------:R-:W-:Y:S01]  /*2350*/  HMMA.16816.F32.BF16 R60, R12, R70, R60 ;  /* 0x000000460c3c723c */ /* 0x000fe2000004183c */
[----:B------:R-:W4:Y:S04]  /*2360*/  LDSM.16.M88.4 R12, [R215+0x2000] ;  /* 0x00200000d70c783b */ /* 0x000f280000000200 */
[----:B------:R-:W-:Y:S03]  /*2370*/  LDSM.16.M88.4 R68, [R219+0x3000] ;  /* 0x00300000db44783b */ /* 0x000fe60000000200 */
[C---:B-1----:R-:W-:Y:S08]  /*2380*/  HMMA.16816.F32.BF16 R28, R16.reuse, R80, R28 ;  /* 0x00000050101c723c */ /* 0x042ff0000004181c */
[C---:B------:R-:W-:Y:S01]  /*2390*/  HMMA.16816.F32.BF16 R32, R16.reuse, R82, R32 ;  /* 0x000000521020723c */ /* 0x040fe20000041820 */
[----:B------:R-:W1:Y:S07]  /*23a0*/  LDSM.16.M88.4 R80, [R208+0xb800] ;  /* 0x00b80000d050783b */ /* 0x000e6e0000000200 */
[C---:B------:R-:W-:Y:S08]  /*23b0*/  HMMA.16816.F32.BF16 R40, R16.reuse, R78, R40 ;  /* 0x0000004e1028723c */ /* 0x040ff00000041828 */
[C---:B------:R-:W-:Y:S08]  /*23c0*/  HMMA.16816.F32.BF16 R64, R16.reuse, R88, R64 ;  /* 0x000000581040723c */ /* 0x040ff00000041840 */
[C---:B------:R-:W-:Y:S01]  /*23d0*/  HMMA.16816.F32.BF16 R36, R16.reuse, R76, R36 ;  /* 0x0000004c1024723c */ /* 0x040fe20000041824 */
[----:B------:R-:W5:Y:S07]  /*23e0*/  LDSM.16.M88.4 R76, [R208+0xb000] ;  /* 0x00b00000d04c783b */ /* 0x000f6e0000000200 */
[C---:B------:R-:W-:Y:S01]  /*23f0*/  HMMA.16816.F32.BF16 R20, R16.reuse, R90, R20 ;  /* 0x0000005a1014723c */ /* 0x040fe20000041814 */
[----:B------:R-:W-:Y:S07]  /*2400*/  LDSM.16.M88.4 R88, [R219+0x2000] ;  /* 0x00200000db58783b */ /* 0x000fee0000000200 */
[C---:B------:R-:W-:Y:S08]  /*2410*/  HMMA.16816.F32.BF16 R48, R16.reuse, R84, R48 ;  /* 0x000000541030723c */ /* 0x040ff00000041830 */
[----:B------:R-:W-:Y:S01]  /*2420*/  HMMA.16816.F32.BF16 R60, R16, R86, R60 ;  /* 0x00000056103c723c */ /* 0x000fe2000004183c */
[----:B------:R-:W1:Y:S04]  /*2430*/  LDSM.16.M88.4 R16, [R216+0x2000] ;  /* 0x00200000d810783b */ /* 0x000e680000000200 */
[----:B------:R-:W-:Y:S03]  /*2440*/  LDSM.16.M88.4 R84, [R214+0xa000] ;  /* 0x00a00000d654783b */ /* 0x000fe60000000200 */
[C---:B------:R-:W-:Y:S08]  /*2450*/  HMMA.16816.F32.BF16 R28, R8.reuse, R92, R28 ;  /* 0x0000005c081c723c */ /* 0x040ff0000004181c */
[C---:B------:R-:W-:Y:S01]  /*2460*/  HMMA.16816.F32.BF16 R32, R8.reuse, R94, R32 ;  /* 0x0000005e0820723c */ /* 0x040fe20000041820 */
[----:B------:R-:W-:Y:S07]  /*2470*/  LDSM.16.M88.4 R92, [R208+0xc000] ;  /* 0x00c00000d05c783b */ /* 0x000fee0000000200 */
[C---:B------:R-:W-:Y:S08]  /*2480*/  HMMA.16816.F32.BF16 R40, R8.reuse, R26, R40 ;  /* 0x0000001a0828723c */ /* 0x040ff00000041828 */
[C---:B--2---:R-:W-:Y:S08]  /*2490*/  HMMA.16816.F32.BF16 R64, R8.reuse, R56, R64 ;  /* 0x000000380840723c */ /* 0x044ff00000041840 */
[C---:B------:R-:W-:Y:S08]  /*24a0*/  HMMA.16816.F32.BF16 R36, R8.reuse, R24, R36 ;  /* 0x000000180824723c */ /* 0x040ff00000041824 */
        /* <DEDUP_REMOVED lines=9> */
[C---:B------:R-:W-:Y:S08]  /*2540*/  HMMA.16816.F32.BF16 R40, R12.reuse, R54, R40 ;  /* 0x000000360c28723c */ /* 0x040ff00000041828 */
[C---:B-1----:R-:W-:Y:S08]  /*2550*/  HMMA.16816.F32.BF16 R64, R12.reuse, R80, R64 ;  /* 0x000000500c40723c */ /* 0x042ff00000041840 */
[C---:B------:R-:W-:Y:S01]  /*2560*/  HMMA.16816.F32.BF16 R36, R12.reuse, R52, R36 ;  /* 0x000000340c24723c */ /* 0x040fe20000041824 */
[----:B------:R-:W-:Y:S07]  /*2570*/  LDSM.16.M88.4 R52, [R213+0x2800] ;  /* 0x00280000d534783b */ /* 0x000fee0000000200 */
[C---:B------:R-:W-:Y:S01]  /*2580*/  HMMA.16816.F32.BF16 R24, R12.reuse, R82, R20 ;  /* 0x000000520c18723c */ /* 0x040fe20000041814 */
[----:B------:R-:W1:Y:S07]  /*2590*/  LDSM.16.M88.4 R80, [R214+0xb800] ;  /* 0x00b80000d650783b */ /* 0x000e6e0000000200 */
[C---:B-----5:R-:W-:Y:S08]  /*25a0*/  HMMA.16816.F32.BF16 R48, R12.reuse, R76, R48 ;  /* 0x0000004c0c30723c */ /* 0x060ff00000041830 */
[----:B------:R-:W-:Y:S01]  /*25b0*/  HMMA.16816.F32.BF16 R60, R12, R78, R60 ;  /* 0x0000004e0c3c723c */ /* 0x000fe2000004183c */
[----:B------:R-:W4:Y:S04]  /*25c0*/  LDSM.16.M88.4 R76, [R214+0xb000] ;  /* 0x00b00000d64c783b */ /* 0x000f280000000200 */
[----:B------:R-:W-:Y:S03]  /*25d0*/  LDSM.16.M88.4 R12, [R217+0x2000] ;  /* 0x00200000d90c783b */ /* 0x000fe60000000200 */
[C---:B------:R-:W-:Y:S08]  /*25e0*/  HMMA.16816.F32.BF16 R20, R16.reuse, R88, R28 ;  /* 0x000000581014723c */ /* 0x040ff0000004181c */
[C---:B------:R-:W-:Y:S01]  /*25f0*/  HMMA.16816.F32.BF16 R32, R16.reuse, R90, R32 ;  /* 0x0000005a1020723c */ /* 0x040fe20000041820 */
[----:B------:R-:W5:Y:S07]  /*2600*/  LDSM.16.M88.4 R88, [R213+0x2000] ;  /* 0x00200000d558783b */ /* 0x000f6e0000000200 */
[C---:B--2---:R-:W-:Y:S08]  /*2610*/  HMMA.16816.F32.BF16 R40, R16.reuse, R46, R40 ;  /* 0x0000002e1028723c */ /* 0x044ff00000041828 */
[C---:B---3--:R-:W-:Y:S08]  /*2620*/  HMMA.16816.F32.BF16 R64, R16.reuse, R72, R64 ;  /* 0x000000481040723c */ /* 0x048ff00000041840 */
[C---:B------:R-:W-:Y:S08]  /*2630*/  HMMA.16816.F32.BF16 R36, R16.reuse, R44, R36 ;  /* 0x0000002c1024723c */ /* 0x040ff00000041824 */
[C---:B------:R-:W-:Y:S01]  /*2640*/  HMMA.16816.F32.BF16 R28, R16.reuse, R74, R24 ;  /* 0x0000004a101c723c */ /* 0x040fe20000041818 */
[----:B------:R-:W2:Y:S07]  /*2650*/  LDSM.16.M88.4 R72, [R213+0x3800] ;  /* 0x00380000d548783b */ /* 0x000eae0000000200 */
[C---:B------:R-:W-:Y:S08]  /*2660*/  HMMA.16816.F32.BF16 R48, R16.reuse, R68, R48 ;  /* 0x000000441030723c */ /* 0x040ff00000041830 */
[----:B------:R-:W-:Y:S01]  /*2670*/  HMMA.16816.F32.BF16 R60, R16, R70, R60 ;  /* 0x00000046103c723c */ /* 0x000fe2000004183c */
[----:B------:R-:W3:Y:S04]  /*2680*/  LDSM.16.M88.4 R68, [R213+0x3000] ;  /* 0x00300000d544783b */ /* 0x000ee80000000200 */
[----:B------:R-:W-:Y:S03]  /*2690*/  LDSM.16.M88.4 R16, [R215+0x4000] ;  /* 0x00400000d710783b */ /* 0x000fe60000000200 */
[C---:B------:R-:W-:Y:S08]  /*26a0*/  HMMA.16816.F32.BF16 R24, R8.reuse, R84, R20 ;  /* 0x000000540818723c */ /* 0x040ff00000041814 */
[C---:B------:R-:W-:Y:S01]  /*26b0*/  HMMA.16816.F32.BF16 R20, R8.reuse, R86, R32 ;  /* 0x000000560814723c */ /* 0x040fe20000041820 */
[----:B------:R-:W-:Y:S07]  /*26c0*/  LDSM.16.M88.4 R84, [R208+0xd000] ;  /* 0x00d00000d054783b */ /* 0x000fee0000000200 */
[C---:B------:R-:W-:Y:S08]  /*26d0*/  HMMA.16816.F32.BF16 R40, R8.reuse, R58, R40 ;  /* 0x0000003a0828723c */ /* 0x040ff00000041828 */
[C---:B-1----:R-:W-:Y:S08]  /*26e0*/  HMMA.16816.F32.BF16 R64, R8.reuse, R80, R64 ;  /* 0x000000500840723c */ /* 0x042ff00000041840 */
[C---:B------:R-:W-:Y:S08]  /*26f0*/  HMMA.16816.F32.BF16 R36, R8.reuse, R56, R36 ;  /* 0x000000380824723c */ /* 0x040ff00000041824 */
[C---:B----4-:R-:W-:Y:S08]  /*2700*/  HMMA.16816.F32.BF16 R48, R8.reuse, R76, R48 ;  /* 0x0000004c0830723c */ /* 0x050ff00000041830 */
[----:B------:R-:W-:Y:S01]  /*2710*/  HMMA.16816.F32.BF16 R60, R8, R78, R60 ;  /* 0x0000004e083c723c */ /* 0x000fe2000004183c */
[----:B------:R-:W1:Y:S07]  /*2720*/  LDSM.16.M88.4 R76, [R208+0xc800] ;  /* 0x00c80000d04c783b */ /* 0x000e6e0000000200 */
[C---:B-----5:R-:W-:Y:S08]  /*2730*/  HMMA.16816.F32.BF16 R32, R12.reuse, R88, R24 ;  /* 0x000000580c20723c */ /* 0x060ff00000041818 */
[----:B------:R-:W-:Y:S01]  /*2740*/  HMMA.16816.F32.BF16 R20, R12, R90, R20 ;  /* 0x0000005a0c14723c */ /* 0x000fe20000041814 */
[----:B------:R-:W4:Y:S07]  /*2750*/  LDSM.16.M88.4 R88, [R208+0xd800] ;  /* 0x00d80000d058783b */ /* 0x000f2e0000000200 */
[----:B------:R-:W-:Y:S01]  /*2760*/  HMMA.16816.F32.BF16 R44, R8, R82, R28 ;  /* 0x00000052082c723c */ /* 0x000fe2000004181c */
[----:B------:R-:W5:Y:S04]  /*2770*/  LDSM.16.M88.4 R8, [R216+0x4000] ;  /* 0x00400000d808783b */ /* 0x000f680000000200 */
[----:B------:R-:W1:Y:S03]  /*2780*/  LDSM.16.M88.4 R80, [R219+0x5800] ;  /* 0x00580000db50783b */ /* 0x000e660000000200 */
[C---:B------:R-:W-:Y:S08]  /*2790*/  HMMA.16816.F32.BF16 R24, R12.reuse, R54, R40 ;  /* 0x000000360c18723c */ /* 0x040ff00000041828 */
[C---:B--2---:R-:W-:Y:S08]  /*27a0*/  HMMA.16816.F32.BF16 R64, R12.reuse, R72, R64 ;  /* 0x000000480c40723c */ /* 0x044ff00000041840 */
[C---:B------:R-:W-:Y:S08]  /*27b0*/  HMMA.16816.F32.BF16 R28, R12.reuse, R52, R36 ;  /* 0x000000340c1c723c */ /* 0x040ff00000041824 */
[C---:B---3--:R-:W-:Y:S08]  /*27c0*/  HMMA.16816.F32.BF16 R40, R12.reuse, R68, R48 ;  /* 0x000000440c28723c */ /* 0x048ff00000041830 */
[C---:B------:R-:W-:Y:S01]  /*27d0*/  HMMA.16816.F32.BF16 R60, R12.reuse, R70, R60 ;  /* 0x000000460c3c723c */ /* 0x040fe2000004183c */
[----:B------:R-:W2:Y:S07]  /*27e0*/  LDSM.16.M88.4 R68, [R219+0x4800] ;  /* 0x00480000db44783b */ /* 0x000eae0000000200 */
[----:B------:R-:W-:Y:S01]  /*27f0*/  HMMA.16816.F32.BF16 R56, R12, R74, R44 ;  /* 0x0000004a0c38723c */ /* 0x000fe2000004182c */
[----:B------:R-:W3:Y:S04]  /*2800*/  LDSM.16.M88.4 R72, [R219+0x5000] ;  /* 0x00500000db48783b */ /* 0x000ee80000000200 */
[----:B------:R-:W-:Y:S03]  /*2810*/  LDSM.16.M88.4 R12, [R218+0x4000] ;  /* 0x00400000da0c783b */ /* 0x000fe60000000200 */
[C---:B-1----:R-:W-:Y:S08]  /*2820*/  HMMA.16816.F32.BF16 R36, R16.reuse, R78, R24 ;  /* 0x0000004e1024723c */ /* 0x042ff00000041818 */
[C---:B------:R-:W-:Y:S08]  /*2830*/  HMMA.16816.F32.BF16 R48, R16.reuse, R94, R20 ;  /* 0x0000005e1030723c */ /* 0x040ff00000041814 */
[C---:B----4-:R-:W-:Y:S08]  /*2840*/  HMMA.16816.F32.BF16 R24, R16.reuse, R88, R64 ;  /* 0x000000581018723c */ /* 0x050ff00000041840 */
[C---:B------:R-:W-:Y:S01]  /*2850*/  HMMA.16816.F32.BF16 R44, R16.reuse, R76, R28 ;  /* 0x0000004c102c723c */ /* 0x040fe2000004181c */
[----:B------:R-:W-:Y:S07]  /*2860*/  LDSM.16.M88.4 R76, [R214+0xc800] ;  /* 0x00c80000d64c783b */ /* 0x000fee0000000200 */
[C---:B------:R-:W-:Y:S01]  /*2870*/  HMMA.16816.F32.BF16 R52, R16.reuse, R92, R32 ;  /* 0x0000005c1034723c */ /* 0x040fe20000041820 */
[----:B------:R-:W1:Y:S07]  /*2880*/  LDSM.16.M88.4 R92, [R214+0xc000] ;  /* 0x00c00000d65c783b */ /* 0x000e6e0000000200 */
[C---:B------:R-:W-:Y:S08]  /*2890*/  HMMA.16816.F32.BF16 R32, R16.reuse, R84, R40 ;  /* 0x000000541020723c */ /* 0x040ff00000041828 */
[C---:B------:R-:W-:Y:S01]  /*28a0*/  HMMA.16816.F32.BF16 R28, R16.reuse, R86, R60 ;  /* 0x00000056101c723c */ /* 0x040fe2000004183c */
[----:B------:R-:W4:Y:S04]  /*28b0*/  LDSM.16.M88.4 R84, [R214+0xd000] ;  /* 0x00d00000d654783b */ /* 0x000f280000000200 */
[----:B------:R-:W-:Y:S03]  /*28c0*/  LDSM.16.M88.4 R60, [R213+0x4800] ;  /* 0x00480000d53c783b */ /* 0x000fe60000000200 */
[----:B------:R-:W-:Y:S01]  /*28d0*/  HMMA.16816.F32.BF16 R20, R16, R90, R56 ;  /* 0x0000005a1014723c */ /* 0x000fe20000041838 */
[----:B------:R-:W-:Y:S07]  /*28e0*/  LDSM.16.M88.4 R88, [R208+0xe000] ;  /* 0x00e00000d058783b */ /* 0x000fee0000000200 */
[C---:B-----5:R-:W-:Y:S08]  /*28f0*/  HMMA.16816.F32.BF16 R40, R8.reuse, R98, R48 ;  /* 0x000000620828723c */ /* 0x060ff00000041830 */
[C---:B------:R-:W-:Y:S01]  /*2900*/  HMMA.16816.F32.BF16 R64, R8.reuse, R80, R24 ;  /* 0x000000500840723c */ /* 0x040fe20000041818 */
[----:B------:R-:W5:Y:S07]  /*2910*/  LDSM.16.M88.4 R24, [R214+0xd800] ;  /* 0x00d80000d618783b */ /* 0x000f6e0000000200 */
[C---:B--2---:R-:W-:Y:S08]  /*2920*/  HMMA.16816.F32.BF16 R56, R8.reuse, R68, R44 ;  /* 0x000000440838723c */ /* 0x044ff0000004182c */
[C---:B------:R-:W-:Y:S08]  /*2930*/  HMMA.16816.F32.BF16 R16, R8.reuse, R96, R52 ;  /* 0x000000600810723c */ /* 0x040ff00000041834 */
[C---:B------:R-:W-:Y:S01]  /*2940*/  HMMA.16816.F32.BF16 R52, R8.reuse, R70, R36 ;  /* 0x000000460834723c */ /* 0x040fe20000041824 */
[----:B------:R-:W-:Y:S07]  /*2950*/  LDSM.16.M88.4 R68, [R208+0xf800] ;  /* 0x00f80000d044783b */ /* 0x000fee0000000200 */
[C---:B---3--:R-:W-:Y:S01]  /*2960*/  HMMA.16816.F32.BF16 R48, R8.reuse, R72, R32 ;  /* 0x000000480830723c */ /* 0x048fe20000041820 */
[----:B------:R-:W-:Y:S07]  /*2970*/  LDSM.16.M88.4 R32, [R213+0x4000] ;  /* 0x00400000d520783b */ /* 0x000fee0000000200 */
[C---:B------:R-:W-:Y:S01]  /*2980*/  HMMA.16816.F32.BF16 R44, R8.reuse, R74, R28 ;  /* 0x0000004a082c723c */ /* 0x040fe2000004181c */
[----:B------:R-:W-:Y:S07]  /*2990*/  LDSM.16.M88.4 R72, [R213+0x5800] ;  /* 0x00580000d548783b */ /* 0x000fee0000000200 */
[----:B------:R-:W-:Y:S01]  /*29a0*/  HMMA.16816.F32.BF16 R28, R8, R82, R20 ;  /* 0x00000052081c723c */ /* 0x000fe20000041814 */
[----:B------:R-:W2:Y:S04]  /*29b0*/  LDSM.16.M88.4 R8, [R217+0x4000] ;  /* 0x00400000d908783b */ /* 0x000ea80000000200 */
[----:B------:R-:W-:Y:S03]  /*29c0*/  LDSM.16.M88.4 R80, [R219+0x7000] ;  /* 0x00700000db50783b */ /* 0x000fe60000000200 */
[C---:B-1----:R-:W-:Y:S08]  /*29d0*/  HMMA.16816.F32.BF16 R36, R12.reuse, R94, R40 ;  /* 0x0000005e0c24723c */ /* 0x042ff00000041828 */
[C---:B------:R-:W-:Y:S01]  /*29e0*/  HMMA.16816.F32.BF16 R40, R12.reuse, R76, R56 ;  /* 0x0000004c0c28723c */ /* 0x040fe20000041838 */
[----:B------:R-:W1:Y:S07]  /*29f0*/  LDSM.16.M88.4 R56, [R213+0x5000] ;  /* 0x00500000d538783b */ /* 0x000e6e0000000200 */
[C---:B------:R-:W-:Y:S01]  /*2a00*/  HMMA.16816.F32.BF16 R20, R12.reuse, R92, R16 ;  /* 0x0000005c0c14723c */ /* 0x040fe20000041810 */
[----:B------:R-:W3:Y:S04]  /*2a10*/  LDSM.16.M88.4 R16, [R215+0x6000] ;  /* 0x00600000d710783b */ /* 0x000ee80000000200 */
[----:B------:R-:W-:Y:S03]  /*2a20*/  LDSM.16.M88.4 R92, [R208+0xf000] ;  /* 0x00f00000d05c783b */ /* 0x000fe60000000200 */
[C---:B------:R-:W-:Y:S01]  /*2a30*/  HMMA.16816.F32.BF16 R52, R12.reuse, R78, R52 ;  /* 0x0000004e0c34723c */ /* 0x040fe20000041834 */
[----:B------:R-:W-:Y:S07]  /*2a40*/  LDSM.16.M88.4 R76, [R219+0x6800] ;  /* 0x00680000db4c783b */ /* 0x000fee0000000200 */
[C---:B----4-:R-:W-:Y:S08]  /*2a50*/  HMMA.16816.F32.BF16 R48, R12.reuse, R84, R48 ;  /* 0x000000540c30723c */ /* 0x050ff00000041830 */
[C---:B------:R-:W-:Y:S01]  /*2a60*/  HMMA.16816.F32.BF16 R44, R12.reuse, R86, R44 ;  /* 0x000000560c2c723c */ /* 0x040fe2000004182c */
[----:B------:R-:W4:Y:S07]  /*2a70*/  LDSM.16.M88.4 R84, [R208+0xe800] ;  /* 0x00e80000d054783b */ /* 0x000f2e0000000200 */
[C---:B-----5:R-:W-:Y:S08]  /*2a80*/  HMMA.16816.F32.BF16 R64, R12.reuse, R24, R64 ;  /* 0x000000180c40723c */ /* 0x060ff00000041840 */
[----:B------:R-:W-:Y:S08]  /*2a90*/  HMMA.16816.F32.BF16 R12, R12, R26, R28 ;  /* 0x0000001a0c0c723c */ /* 0x000ff0000004181c */
[C---:B--2---:R-:W-:Y:S08]  /*2aa0*/  HMMA.16816.F32.BF16 R28, R8.reuse, R32, R20 ;  /* 0x00000020081c723c */ /* 0x044ff00000041814 */
[C---:B------:R-:W-:Y:S08]  /*2ab0*/  HMMA.16816.F32.BF16 R24, R8.reuse, R34, R36 ;  /* 0x000000220818723c */ /* 0x040ff00000041824 */
[C---:B------:R-:W-:Y:S08]  /*2ac0*/  HMMA.16816.F32.BF16 R20, R8.reuse, R60, R40 ;  /* 0x0000003c0814723c */ /* 0x040ff00000041828 */
[C---:B------:R-:W-:Y:S08]  /*2ad0*/  HMMA.16816.F32.BF16 R40, R8.reuse, R62, R52 ;  /* 0x0000003e0828723c */ /* 0x040ff00000041834 */
[C---:B-1----:R-:W-:Y:S01]  /*2ae0*/  HMMA.16816.F32.BF16 R60, R8.reuse, R56, R48 ;  /* 0x00000038083c723c */ /* 0x042fe20000041830 */
[----:B------:R-:W-:Y:S07]  /*2af0*/  LDSM.16.M88.4 R48, [R219+0x6000] ;  /* 0x00600000db30783b */ /* 0x000fee0000000200 */
[C---:B------:R-:W-:Y:S01]  /*2b00*/  HMMA.16816.F32.BF16 R52, R8.reuse, R74, R12 ;  /* 0x0000004a0834723c */ /* 0x040fe2000004180c */
[----:B------:R-:W1:Y:S07]  /*2b10*/  LDSM.16.M88.4 R12, [R216+0x6000] ;  /* 0x00600000d80c783b */ /* 0x000e6e0000000200 */
[C---:B------:R-:W-:Y:S08]  /*2b20*/  HMMA.16816.F32.BF16 R56, R8.reuse, R58, R44 ;  /* 0x0000003a0838723c */ /* 0x040ff0000004182c */
[----:B------:R-:W-:Y:S01]  /*2b30*/  HMMA.16816.F32.BF16 R64, R8, R72, R64 ;  /* 0x000000480840723c */ /* 0x000fe20000041840 */
[----:B------:R-:W-:Y:S07]  /*2b40*/  LDSM.16.M88.4 R8, [R218+0x6000] ;  /* 0x00600000da08783b */ /* 0x000fee0000000200 */
[C---:B---3--:R-:W-:Y:S08]  /*2b50*/  HMMA.16816.F32.BF16 R44, R16.reuse, R88, R28 ;  /* 0x00000058102c723c */ /* 0x048ff0000004181c */
[C---:B------:R-:W-:Y:S01]  /*2b60*/  HMMA.16816.F32.BF16 R36, R16.reuse, R90, R24 ;  /* 0x0000005a1024723c */ /* 0x040fe20000041818 */
[----:B------:R-:W-:Y:S07]  /*2b70*/  LDSM.16.M88.4 R88, [R214+0xe000] ;  /* 0x00e00000d658783b */ /* 0x000fee0000000200 */
[C---:B----4-:R-:W-:Y:S08]  /*2b80*/  HMMA.16816.F32.BF16 R32, R16.reuse, R84, R20 ;  /* 0x000000541020723c */ /* 0x050ff00000041814 */
[C---:B------:R-:W-:Y:S01]  /*2b90*/  HMMA.16816.F32.BF16 R28, R16.reuse, R86, R40 ;  /* 0x00000056101c723c */ /* 0x040fe20000041828 */
[----:B------:R-:W2:Y:S07]  /*2ba0*/  LDSM.16.M88.4 R84, [R219+0x7800] ;  /* 0x00780000db54783b */ /* 0x000eae0000000200 */
[C---:B------:R-:W-:Y:S08]  /*2bb0*/  HMMA.16816.F32.BF16 R24, R16.reuse, R92, R60 ;  /* 0x0000005c1018723c */ /* 0x040ff0000004183c */
[C---:B------:R-:W-:Y:S08]  /*2bc0*/  HMMA.16816.F32.BF16 R20, R16.reuse, R94, R56 ;  /* 0x0000005e1014723c */ /* 0x040ff00000041838 */
[C---:B------:R-:W-:Y:S08]  /*2bd0*/  HMMA.16816.F32.BF16 R72, R16.reuse, R68, R64 ;  /* 0x000000441048723c */ /* 0x040ff00000041840 */
[----:B------:R-:W-:Y:S01]  /*2be0*/  HMMA.16816.F32.BF16 R64, R16, R70, R52 ;  /* 0x000000461040723c */ /* 0x000fe20000041834 */
[----:B------:R-:W-:Y:S04]  /*2bf0*/  LDSM.16.M88.4 R16, [R217+0x6000] ;  /* 0x00600000d910783b */ /* 0x000fe80000000200 */
[----:B------:R-:W-:Y:S03]  /*2c00*/  LDSM.16.M88.4 R68, [R213+0x6000] ;  /* 0x00600000d544783b */ /* 0x000fe60000000200 */
[C---:B-1----:R-:W-:Y:S01]  /*2c10*/  HMMA.16816.F32.BF16 R60, R12.reuse, R48, R44 ;  /* 0x000000300c3c723c */ /* 0x042fe2000004182c */
[----:B------:R-:W-:Y:S07]  /*2c20*/  LDSM.16.M88.4 R44, [R214+0xf000] ;  /* 0x00f00000d62c783b */ /* 0x000fee0000000200 */
[C---:B------:R-:W-:Y:S01]  /*2c30*/  HMMA.16816.F32.BF16 R36, R12.reuse, R50, R36 ;  /* 0x000000320c24723c */ /* 0x040fe20000041824 */
[----:B------:R-:W1:Y:S07]  /*2c40*/  LDSM.16.M88.4 R48, [R214+0xe800] ;  /* 0x00e80000d630783b */ /* 0x000e6e0000000200 */
[C---:B------:R-:W-:Y:S01]  /*2c50*/  HMMA.16816.F32.BF16 R56, R12.reuse, R76, R32 ;  /* 0x0000004c0c38723c */ /* 0x040fe20000041820 */
[----:B------:R-:W3:Y:S07]  /*2c60*/  LDSM.16.M88.4 R32, [R214+0xf800] ;  /* 0x00f80000d620783b */ /* 0x000eee0000000200 */
[C---:B------:R-:W-:Y:S08]  /*2c70*/  HMMA.16816.F32.BF16 R52, R12.reuse, R78, R28 ;  /* 0x0000004e0c34723c */ /* 0x040ff0000004181c */
[C---:B------:R-:W-:Y:S08]  /*2c80*/  HMMA.16816.F32.BF16 R40, R12.reuse, R80, R24 ;  /* 0x000000500c28723c */ /* 0x040ff00000041818 */
[C---:B------:R-:W-:Y:S08]  /*2c90*/  HMMA.16816.F32.BF16 R28, R12.reuse, R82, R20 ;  /* 0x000000520c1c723c */ /* 0x040ff00000041814 */
[C---:B--2---:R-:W-:Y:S01]  /*2ca0*/  HMMA.16816.F32.BF16 R20, R12.reuse, R86, R64 ;  /* 0x000000560c14723c */ /* 0x044fe20000041840 */
[----:B------:R-:W2:Y:S07]  /*2cb0*/  LDSM.16.M88.4 R64, [R213+0x6800] ;  /* 0x00680000d540783b */ /* 0x000eae0000000200 */
[----:B------:R-:W-:Y:S08]  /*2cc0*/  HMMA.16816.F32.BF16 R24, R12, R84, R72 ;  /* 0x000000540c18723c */ /* 0x000ff00000041848 */
[C---:B------:R-:W-:Y:S08]  /*2cd0*/  HMMA.16816.F32.BF16 R12, R8.reuse, R88, R60 ;  /* 0x00000058080c723c */ /* 0x040ff0000004183c */
[C---:B------:R-:W-:Y:S08]  /*2ce0*/  HMMA.16816.F32.BF16 R36, R8.reuse, R90, R36 ;  /* 0x0000005a0824723c */ /* 0x040ff00000041824 */
[C---:B-1----:R-:W-:Y:S08]  /*2cf0*/  HMMA.16816.F32.BF16 R60, R8.reuse, R50, R52 ;  /* 0x00000032083c723c */ /* 0x042ff00000041834 */
[C---:B------:R-:W-:Y:S08]  /*2d00*/  HMMA.16816.F32.BF16 R52, R8.reuse, R44, R40 ;  /* 0x0000002c0834723c */ /* 0x040ff00000041828 */
[C---:B---3--:R-:W-:Y:S01]  /*2d10*/  HMMA.16816.F32.BF16 R40, R8.reuse, R34, R20 ;  /* 0x000000220828723c */ /* 0x048fe20000041814 */
[----:B------:R-:W1:Y:S07]  /*2d20*/  LDSM.16.M88.4 R20, [R213+0x7000] ;  /* 0x00700000d514783b */ /* 0x000e6e0000000200 */
[C---:B------:R-:W-:Y:S08]  /*2d30*/  HMMA.16816.F32.BF16 R56, R8.reuse, R48, R56 ;  /* 0x000000300838723c */ /* 0x040ff00000041838 */
[C---:B------:R-:W-:Y:S08]  /*2d40*/  HMMA.16816.F32.BF16 R48, R8.reuse, R46, R28 ;  /* 0x0000002e0830723c */ /* 0x040ff0000004181c */
[----:B------:R-:W-:Y:S01]  /*2d50*/  HMMA.16816.F32.BF16 R44, R8, R32, R24 ;  /* 0x00000020082c723c */ /* 0x000fe20000041818 */
[----:B------:R-:W3:Y:S01]  /*2d60*/  LDSM.16.M88.4 R32, [R213+0x7800] ;  /* 0x00780000d520783b */ /* 0x000ee20000000200 */
[----:B------:R-:W-:-:S06]  /*2d70*/  DEPBAR.LE SB0, 0x0 ;  /* 0x000080000000791a */ /* 0x000fcc0000000000 */
[C---:B------:R-:W-:Y:S08]  /*2d80*/  HMMA.16816.F32.BF16 R12, R16.reuse, R68, R12 ;  /* 0x00000044100c723c */ /* 0x040ff0000004180c */
[C---:B------:R-:W-:Y:S08]  /*2d90*/  HMMA.16816.F32.BF16 R8, R16.reuse, R70, R36 ;  /* 0x000000461008723c */ /* 0x040ff00000041824 */
[C---:B--2---:R-:W-:Y:S08]  /*2da0*/  HMMA.16816.F32.BF16 R28, R16.reuse, R64, R56 ;  /* 0x00000040101c723c */ /* 0x044ff00000041838 */
[----:B------:R-:W-:Y:S01]  /*2db0*/  HMMA.16816.F32.BF16 R36, R16, R66, R60 ;  /* 0x000000421024723c */ /* 0x000fe2000004183c */
[----:B------:R-:W-:-:S02]  /*2dc0*/  FSEL R57, R14, -INF , !P1 ;  /* 0xff8000000e397808 */ /* 0x000fc40004800000 */
[----:B------:R-:W-:Y:S02]  /*2dd0*/  FSEL R56, R12, -INF , !P1 ;  /* 0xff8000000c387808 */ /* 0x000fe40004800000 */
[----:B------:R-:W-:Y:S02]  /*2de0*/  ISETP.GE.AND P1, PT, R3, UR8, PT ;  /* 0x0000000803007c0c */ /* 0x000fe4000bf26270 */
[----:B------:R-:W-:Y:S01]  /*2df0*/  FSEL R66, R15, -INF , !P0 ;  /* 0xff8000000f427808 */ /* 0x000fe20004000000 */
[----:B-1----:R-:W-:Y:S01]  /*2e00*/  HMMA.16816.F32.BF16 R24, R16, R20, R52 ;  /* 0x000000141018723c */ /* 0x002fe20000041834 */
[----:B------:R-:W-:-:S06]  /*2e10*/  IADD3 R3, R2, 0x21, RZ ;  /* 0x0000002102037810 */ /* 0x000fcc0007ffe0ff */
[----:B------:R-:W-:Y:S02]  /*2e20*/  FSEL R20, R13, -INF , !P0 ;  /* 0xff8000000d147808 */ /* 0x000fe40004000000 */
[C---:B------:R-:W-:Y:S01]  /*2e30*/  HMMA.16816.F32.BF16 R12, R16.reuse, R22, R48 ;  /* 0x00000016100c723c */ /* 0x040fe20000041830 */
[----:B------:R-:W-:Y:S02]  /*2e40*/  FSEL R53, R10, -INF , !P6 ;  /* 0xff8000000a357808 */ /* 0x000fe40007000000 */
[----:B------:R-:W-:Y:S02]  /*2e50*/  FSEL R52, R8, -INF , !P6 ;  /* 0xff80000008347808 */ /* 0x000fe40007000000 */
[----:B------:R-:W-:Y:S02]  /*2e60*/  FSEL R21, R9, -INF , !P5 ;  /* 0xff80000009157808 */ /* 0x000fe40006800000 */
[----:B------:R-:W-:Y:S02]  /*2e70*/  FSEL R22, R11, -INF , !P5 ;  /* 0xff8000000b167808 */ /* 0x000fe40006800000 */
[----:B---3--:R-:W-:Y:S01]  /*2e80*/  HMMA.16816.F32.BF16 R8, R16, R32, R44 ;  /* 0x000000201008723c */ /* 0x008fe2000004182c */
[----:B------:R-:W-:-:S02]  /*2e90*/  ISETP.GE.AND P6, PT, R3, UR8, PT ;  /* 0x0000000803007c0c */ /* 0x000fc4000bfc6270 */
[----:B------:R-:W-:Y:S02]  /*2ea0*/  IADD3 R3, R2, 0x29, RZ ;  /* 0x0000002902037810 */ /* 0x000fe40007ffe0ff */
[----:B------:R-:W-:Y:S02]  /*2eb0*/  FSEL R99, R30, -INF , !P4 ;  /* 0xff8000001e637808 */ /* 0x000fe40006000000 */
[----:B------:R-:W-:Y:S01]  /*2ec0*/  FSEL R96, R28, -INF , !P4 ;  /* 0xff8000001c607808 */ /* 0x000fe20006000000 */
[----:B------:R-:W-:Y:S01]  /*2ed0*/  HMMA.16816.F32.BF16 R16, R16, R34, R40 ;  /* 0x000000221010723c */ /* 0x000fe20000041828 */
[----:B------:R-:W-:Y:S02]  /*2ee0*/  ISETP.GE.AND P4, PT, R3, UR8, PT ;  /* 0x0000000803007c0c */ /* 0x000fe4000bf86270 */
[----:B------:R-:W-:Y:S02]  /*2ef0*/  IADD3 R3, R2, 0x31, RZ ;  /* 0x0000003102037810 */ /* 0x000fe40007ffe0ff */
[----:B------:R-:W-:-:S02]  /*2f00*/  FSEL R98, R38, -INF , !P2 ;  /* 0xff80000026627808 */ /* 0x000fc40005000000 */
[----:B------:R-:W-:Y:S02]  /*2f10*/  FSEL R84, R36, -INF , !P2 ;  /* 0xff80000024547808 */ /* 0x000fe40005000000 */
[----:B------:R-:W-:Y:S02]  /*2f20*/  ISETP.GE.AND P2, PT, R3, UR8, PT ;  /* 0x0000000803007c0c */ /* 0x000fe4000bf46270 */
[C---:B------:R-:W-:Y:S02]  /*2f30*/  IADD3 R3, R2.reuse, 0x38, RZ ;  /* 0x0000003802037810 */ /* 0x040fe40007ffe0ff */
[----:B------:R-:W-:Y:S02]  /*2f40*/  ISETP.GE.AND P0, PT, R5, UR8, PT ;  /* 0x0000000805007c0c */ /* 0x000fe4000bf06270 */
[----:B------:R-:W-:Y:S02]  /*2f50*/  IADD3 R5, R2, 0x28, RZ ;  /* 0x0000002802057810 */ /* 0x000fe40007ffe0ff */
[----:B------:R-:W-:-:S02]  /*2f60*/  FSEL R97, R39, -INF , !P1 ;  /* 0xff80000027617808 */ /* 0x000fc40004800000 */
[----:B------:R-:W-:Y:S02]  /*2f70*/  FSEL R67, R37, -INF , !P1 ;  /* 0xff80000025437808 */ /* 0x000fe40004800000 */
[----:B------:R-:W-:Y:S02]  /*2f80*/  ISETP.GE.AND P1, PT, R3, UR8, PT ;  /* 0x0000000803007c0c */ /* 0x000fe4000bf26270 */
[----:B------:R-:W-:Y:S02]  /*2f90*/  ISETP.GE.AND P5, PT, R5, UR8, PT ;  /* 0x0000000805007c0c */ /* 0x000fe4000bfa6270 */
[----:B------:R-:W-:Y:S02]  /*2fa0*/  IADD3 R5, R2, 0x30, RZ ;  /* 0x0000003002057810 */ /* 0x000fe40007ffe0ff */
[----:B------:R-:W-:Y:S02]  /*2fb0*/  FSEL R3, R16, -INF , !P1 ;  /* 0xff80000010037808 */ /* 0x000fe40004800000 */
[----:B------:R-:W-:-:S02]  /*2fc0*/  IADD3 R2, R2, 0x39, RZ ;  /* 0x0000003902027810 */ /* 0x000fc40007ffe0ff */
[----:B------:R-:W-:Y:S01]  /*2fd0*/  FSEL R192, R26, -INF , !P0 ;  /* 0xff8000001ac07808 */ /* 0x000fe20004000000 */
[----:B------:R1:W-:Y:S01]  /*2fe0*/  STL [R1+0x10], R3 ;  /* 0x0000100301007387 */ /* 0x0003e20000100800 */
[----:B------:R-:W-:Y:S02]  /*2ff0*/  FSEL R180, R24, -INF , !P0 ;  /* 0xff80000018b47808 */ /* 0x000fe40004000000 */
[----:B------:R-:W-:Y:S01]  /*3000*/  ISETP.GE.AND P0, PT, R2, UR8, PT ;  /* 0x0000000802007c0c */ /* 0x000fe2000bf06270 */
[----:B------:R-:W-:Y:S01]  /*3010*/  IMAD.IADD R2, R100, 0x1, R101 ;  /* 0x0000000164027824 */ /* 0x000fe200078e0265 */
[----:B------:R-:W-:Y:S02]  /*3020*/  FSEL R149, R31, -INF , !P3 ;  /* 0xff8000001f957808 */ /* 0x000fe40005800000 */
[----:B------:R-:W-:Y:S02]  /*3030*/  FSEL R204, R19, -INF , !P0 ;  /* 0xff80000013cc7808 */ /* 0x000fe40004000000 */
[----:B------:R-:W-:-:S02]  /*3040*/  FSEL R240, R17, -INF , !P0 ;  /* 0xff80000011f07808 */ /* 0x000fc40004000000 */
[----:B------:R-:W-:Y:S02]  /*3050*/  PLOP3.LUT P0, PT, PT, PT, UP0, 0x80, 0x0 ;  /* 0x000000000000781c */ /* 0x000fe40003f0f008 */
        /* <DEDUP_REMOVED lines=13> */
[----:B------:R-:W-:Y:S06]  /*3130*/  BAR.SYNC.DEFER_BLOCKING 0x0 ;  /* 0x0000000000007b1d */ /* 0x000fec0000010000 */
[----:B------:R-:W-:Y:S05]  /*3140*/  @!P0 BRA `(.L_x_642) ;  /* 0x0000024000008947 */ /* 0x000fea0003800000 */
[----:B-1----:R-:W-:Y:S01]  /*3150*/  ULEA.HI.SX32 UR7, UR29, 0xfffffffe, 0x1a ;  /* 0xfffffffe1d077891 */ /* 0x002fe2000f8fd23f */
[C---:B------:R-:W-:Y:S01]  /*3160*/  IMAD.SHL.U32 R12, R106.reuse, 0x20, RZ ;  /* 0x000000206a0c7824 */ /* 0x040fe200078e00ff */
[----:B------:R-:W-:-:S02]  /*3170*/  SHF.L.U64.HI R5, R106, 0x5, R107 ;  /* 0x000000056a057819 */ /* 0x000fc4000001026b */
        /* <DEDUP_REMOVED lines=8> */
[C---:B------:R-:W-:Y:S02]  /*3200*/  IADD3 R6, P2, R12.reuse, R8, RZ ;  /* 0x000000080c067210 */ /* 0x040fe40007f5e0ff */
        /* <DEDUP_REMOVED lines=24> */
.L_x_642:
[----:B-1----:R-:W-:Y:S04]  /*3390*/  STL [R1+0x34], R214 ;  /* 0x000034d601007387 */ /* 0x002fe80000100800 */
[----:B------:R-:W-:Y:S04]  /*33a0*/  STL [R1+0x30], R213 ;  /* 0x000030d501007387 */ /* 0x000fe80000100800 */
[----:B------:R1:W-:Y:S04]  /*33b0*/  STL [R1+0x2c], R208 ;  /* 0x00002cd001007387 */ /* 0x0003e80000100800 */
[----:B-1----:R-:W2:Y:S01]  /*33c0*/  LDL.LU R208, [R1+0x10] ;  /* 0x0000100001d07983 */ /* 0x002ea20000300800 */
[----:B------:R-:W-:Y:S01]  /*33d0*/  FMNMX.FTZ R3, R56, R20, !PT ;  /* 0x0000001438037209 */ /* 0x000fe20007810000 */
[----:B------:R-:W-:Y:S01]  /*33e0*/  IMAD R6, R108, 0x4, R102 ;  /* 0x000000046c067824 */ /* 0x000fe200078e0266 */
[----:B------:R-:W-:Y:S01]  /*33f0*/  USHF.L.U32 UR6, UR9, 0x1, URZ ;  /* 0x0000000109067899 */ /* 0x000fe2000800063f */
[----:B------:R-:W-:Y:S01]  /*3400*/  IMAD.WIDE.U32 R150, R111, -0x2daee0ad, RZ ;  /* 0xd2511f536f967825 */ /* 0x000fe200078e00ff */
[----:B------:R-:W-:Y:S01]  /*3410*/  FMNMX.FTZ R3, R52, R3, !PT ;  /* 0x0000000334037209 */ /* 0x000fe20007810000 */
[----:B------:R-:W-:Y:S01]  /*3420*/  UIADD3 UR16, UR31, -0x4498517b, URZ ;  /* 0xbb67ae851f107890 */ /* 0x000fe2000fffe03f */
[----:B------:R-:W-:Y:S01]  /*3430*/  STL [R1+0x18], R6 ;  /* 0x0000180601007387 */ /* 0x000fe20000100800 */
[----:B------:R-:W-:Y:S01]  /*3440*/  IMAD.WIDE.U32 R64, R6, -0x326172a9, RZ ;  /* 0xcd9e8d5706407825 */ /* 0x000fe200078e00ff */
[----:B------:R-:W-:Y:S01]  /*3450*/  FMNMX.FTZ R3, R21, R3, !PT ;  /* 0x0000000315037209 */ /* 0x000fe20007810000 */
[----:B------:R-:W-:Y:S01]  /*3460*/  UIADD3 UR17, UR30, -0x61c88647, URZ ;  /* 0x9e3779b91e117890 */ /* 0x000fe2000fffe03f */
[----:B------:R-:W-:Y:S01]  /*3470*/  SHF.L.U32 R209, R2, 0x1, RZ ;  /* 0x0000000102d17819 */ /* 0x000fe200000006ff */
[----:B------:R-:W-:Y:S01]  /*3480*/  UIADD3 UR15, UR30, 0x3c6ef372, URZ ;  /* 0x3c6ef3721e0f7890 */ /* 0x000fe2000fffe03f */
[----:B------:R-:W-:Y:S01]  /*3490*/  FMNMX.FTZ R3, R96, R3, !PT ;  /* 0x0000000360037209 */ /* 0x000fe20007810000 */
[----:B------:R-:W-:Y:S01]  /*34a0*/  UIADD3 UR14, UR31, 0x76cf5d0a, URZ ;  /* 0x76cf5d0a1f0e7890 */ /* 0x000fe2000fffe03f */
[----:B------:R-:W-:Y:S01]  /*34b0*/  IMAD R196, R110, 0x10000, R110 ;  /* 0x000100006ec47824 */ /* 0x000fe200078e026e */
[----:B------:R-:W-:Y:S01]  /*34c0*/  UIADD3 UR12, UR31, 0x32370b8f, URZ ;  /* 0x32370b8f1f0c7890 */ /* 0x000fe2000fffe03f */
[----:B------:R-:W-:Y:S01]  /*34d0*/  FMNMX.FTZ R3, R85, R3, !PT ;  /* 0x0000000355037209 */ /* 0x000fe20007810000 */
[----:B------:R-:W-:Y:S01]  /*34e0*/  UIADD3 UR13, UR30, -0x255992d5, URZ ;  /* 0xdaa66d2b1e0d7890 */ /* 0x000fe2000fffe03f */
[----:B------:R-:W-:Y:S01]  /*34f0*/  IMAD R210, R4, 0x2, R209 ;  /* 0x0000000204d27824 */ /* 0x000fe200078e02d1 */
[----:B------:R-:W-:Y:S01]  /*3500*/  UIADD3 UR11, UR30, 0x78dde6e4, URZ ;  /* 0x78dde6e41e0b7890 */ /* 0x000fe2000fffe03f */
[----:B------:R-:W-:Y:S01]  /*3510*/  FMNMX.FTZ R3, R84, R3, !PT ;  /* 0x0000000354037209 */ /* 0x000fe20007810000 */
[----:B------:R-:W-:Y:S01]  /*3520*/  UIADD3 UR8, UR31, -0x56f99767, URZ ;  /* 0xa90668991f087890 */ /* 0x000fe2000fffe03f */
[C---:B------:R-:W-:Y:S01]  /*3530*/  LEA R212, R0.reuse, R209, 0x1 ;  /* 0x000000d100d47211 */ /* 0x040fe200078e08ff */
[----:B------:R-:W-:Y:S01]  /*3540*/  UIADD3 UR10, UR31, -0x126145ec, URZ ;  /* 0xed9eba141f0a7890 */ /* 0x000fe2000fffe03f */
[----:B------:R-:W-:Y:S01]  /*3550*/  FMNMX.FTZ R5, R67, R3, !PT ;  /* 0x0000000343057209 */ /* 0x000fe20007810000 */
[----:B------:R-:W-:Y:S01]  /*3560*/  UIADD3 UR19, UR30, -0x4ab325aa, URZ ;  /* 0xb54cda561e137890 */ /* 0x000fe2000fffe03f */
[----:B------:R-:W-:Y:S01]  /*3570*/  FMNMX.FTZ R3, R57, R66, !PT ;  /* 0x0000004239037209 */ /* 0x000fe20007810000 */
[----:B------:R-:W-:Y:S01]  /*3580*/  IMAD R211, R0, 0x2, R210 ;  /* 0x0000000200d37824 */ /* 0x000fe200078e02d2 */
        /* <DEDUP_REMOVED lines=19> */
[----:B------:R-:W-:-:S03]  /*36c0*/  FMNMX.FTZ R3, R97, R3, !PT ;  /* 0x0000000361037209 */ /* 0x000fc60007810000 */
[----:B------:R-:W-:Y:S01]  /*36d0*/  LDSM.16.MT88.4 R28, [R211+0x12000] ;  /* 0x01200000d31c783b */ /* 0x000fe20000004200 */
[----:B------:R-:W-:-:S03]  /*36e0*/  FMNMX.FTZ R3, R192, R3, !PT ;  /* 0x00000003c0037209 */ /* 0x000fc60007810000 */
[----:B------:R-:W-:Y:S01]  /*36f0*/  LDSM.16.MT88.4 R32, [R212+0x12000] ;  /* 0x01200000d420783b */ /* 0x000fe20000004200 */
[----:B------:R-:W-:-:S04]  /*3700*/  FMNMX.FTZ R3, R193, R3, !PT ;  /* 0x00000003c1037209 */ /* 0x000fc80007810000 */
[----:B------:R-:W-:-:S04]  /*3710*/  FMNMX.FTZ R3, R194, R3, !PT ;  /* 0x00000003c2037209 */ /* 0x000fc80007810000 */
[----:B------:R-:W-:-:S04]  /*3720*/  FMNMX.FTZ R3, R195, R3, !PT ;  /* 0x00000003c3037209 */ /* 0x000fc80007810000 */
[----:B------:R-:W-:-:S04]  /*3730*/  FMNMX.FTZ R3, R189, R3, !PT ;  /* 0x00000003bd037209 */ /* 0x000fc80007810000 */
[----:B------:R-:W-:-:S04]  /*3740*/  FMNMX.FTZ R3, R241, R3, !PT ;  /* 0x00000003f1037209 */ /* 0x000fc80007810000 */
[----:B------:R-:W-:-:S04]  /*3750*/  FMNMX.FTZ R3, R190, R3, !PT ;  /* 0x00000003be037209 */ /* 0x000fc80007810000 */
[----:B------:R-:W-:-:S05]  /*3760*/  FMNMX.FTZ R3, R204, R3, !PT ;  /* 0x00000003cc037209 */ /* 0x000fca0007810000 */
[----:B------:R-:W1:Y:S02]  /*3770*/  SHFL.BFLY PT, R9, R3, 0x2, 0x1f ;  /* 0x0c401f0003097f89 */ /* 0x000e6400000e0000 */
[----:B-1----:R-:W-:Y:S02]  /*3780*/  FMNMX.FTZ R3, R3, R9, !PT ;  /* 0x0000000903037209 */ /* 0x002fe40007810000 */
[----:B--2---:R-:W-:-:S04]  /*3790*/  FMNMX.FTZ R148, R208, R148, !PT ;  /* 0x00000094d0947209 */ /* 0x004fc80007810000 */
[----:B------:R-:W-:-:S05]  /*37a0*/  FMNMX.FTZ R148, R240, R148, !PT ;  /* 0x00000094f0947209 */ /* 0x000fca0007810000 */
[----:B------:R-:W1:Y:S02]  /*37b0*/  SHFL.BFLY PT, R5, R148, 0x2, 0x1f ;  /* 0x0c401f0094057f89 */ /* 0x000e6400000e0000 */
[----:B-1----:R-:W-:Y:S02]  /*37c0*/  FMNMX.FTZ R148, R148, R5, !PT ;  /* 0x0000000594947209 */ /* 0x002fe40007810000 */
[----:B------:R-:W-:-:S03]  /*37d0*/  LOP3.LUT R5, R103, UR30, RZ, 0x3c, !PT ;  /* 0x0000001e67057c12 */ /* 0x000fc6000f8e3cff */
[----:B------:R-:W1:Y:S01]  /*37e0*/  SHFL.BFLY PT, R10, R148, 0x1, 0x1f ;  /* 0x0c201f00940a7f89 */ /* 0x000e6200000e0000 */
[----:B------:R-:W-:-:S03]  /*37f0*/  LOP3.LUT R6, R65, R5, RZ, 0x3c, !PT ;  /* 0x0000000541067212 */ /* 0x000fc600078e3cff */
[----:B------:R2:W-:Y:S02]  /*3800*/  STL [R1+0x14], R5 ;  /* 0x0000140501007387 */ /* 0x0005e40000100800 */
[----:B------:R-:W-:-:S05]  /*3810*/  IMAD.WIDE.U32 R86, R6, -0x2daee0ad, RZ ;  /* 0xd2511f5306567825 */ /* 0x000fca00078e00ff */
[----:B------:R-:W-:-:S05]  /*3820*/  LOP3.LUT R8, R87, UR16, R150, 0x96, !PT ;  /* 0x0000001057087c12 */ /* 0x000fca000f8e9696 */
[----:B------:R-:W-:Y:S01]  /*3830*/  IMAD.WIDE.U32 R58, R8, -0x326172a9, RZ ;  /* 0xcd9e8d57083a7825 */ /* 0x000fe200078e00ff */
[----:B-1----:R-:W-:Y:S02]  /*3840*/  FMNMX.FTZ R148, R148, R10, !PT ;  /* 0x0000000a94947209 */ /* 0x002fe40007810000 */
[----:B------:R-:W1:Y:S02]  /*3850*/  SHFL.BFLY PT, R10, R3, 0x1, 0x1f ;  /* 0x0c201f00030a7f89 */ /* 0x000e6400000e0000 */
[C---:B------:R-:W-:Y:S01]  /*3860*/  FSETP.NEU.FTZ.AND P1, PT, R148.reuse, -INF , PT ;  /* 0xff8000009400780b */ /* 0x040fe20003f3d000 */
[----:B--2---:R-:W-:Y:S01]  /*3870*/  IMAD.U32 R5, RZ, RZ, UR6 ;  /* 0x00000006ff057e24 */ /* 0x004fe2000f8e00ff */
[----:B------:R-:W-:Y:S01]  /*3880*/  UIADD3 UR6, UR6, 0x1, URZ ;  /* 0x0000000106067890 */ /* 0x000fe2000fffe03f */
[----:B------:R-:W-:-:S03]  /*3890*/  FMUL.FTZ R13, R148, c[0x0][0x23c] ;  /* 0x00008f00940d7a20 */ /* 0x000fc60000410000 */
[----:B------:R-:W-:Y:S02]  /*38a0*/  LOP3.LUT R5, R151, UR31, R5, 0x96, !PT ;  /* 0x0000001f97057c12 */ /* 0x000fe4000f8e9605 */
[----:B------:R-:W-:-:S03]  /*38b0*/  FSEL R13, R13, RZ, P1 ;  /* 0x000000ff0d0d7208 */ /* 0x000fc60000800000 */
[----:B------:R-:W-:-:S05]  /*38c0*/  IMAD.WIDE.U32 R6, R5, -0x326172a9, RZ ;  /* 0xcd9e8d5705067825 */ /* 0x000fca00078e00ff */
[----:B------:R-:W-:Y:S02]  /*38d0*/  LOP3.LUT R7, R7, UR17, R64, 0x96, !PT ;  /* 0x0000001107077c12 */ /* 0x000fe4000f8e9640 */
[----:B------:R-:W-:-:S03]  /*38e0*/  LOP3.LUT R8, R59, UR15, R6, 0x96, !PT ;  /* 0x0000000f3b087c12 */ /* 0x000fc6000f8e9606 */
[----:B------:R-:W-:Y:S01]  /*38f0*/  IMAD.WIDE.U32 R6, R7, -0x2daee0ad, RZ ;  /* 0xd2511f5307067825 */ /* 0x000fe200078e00ff */
[----:B-1----:R-:W-:-:S03]  /*3900*/  FMNMX.FTZ R3, R3, R10, !PT ;  /* 0x0000000a03037209 */ /* 0x002fc60007810000 */
[----:B------:R-:W-:Y:S01]  /*3910*/  IMAD.WIDE.U32 R8, R8, -0x2daee0ad, RZ ;  /* 0xd2511f5308087825 */ /* 0x000fe200078e00ff */
[----:B------:R-:W-:Y:S02]  /*3920*/  LOP3.LUT R7, R7, UR14, R86, 0x96, !PT ;  /* 0x0000000e07077c12 */ /* 0x000fe4000f8e9656 */
[C---:B------:R-:W-:Y:S01]  /*3930*/  FSETP.NEU.FTZ.AND P1, PT, R3.reuse, -INF , PT ;  /* 0xff8000000300780b */ /* 0x040fe20003f3d000 */
[----:B------:R-:W-:Y:S01]  /*3940*/  FMUL.FTZ R12, R3, c[0x0][0x23c] ;  /* 0x00008f00030c7a20 */ /* 0x000fe20000410000 */
[----:B------:R-:W-:Y:S01]  /*3950*/  LOP3.LUT R5, R9, UR12, R6, 0x96, !PT ;  /* 0x0000000c09057c12 */ /* 0x000fe2000f8e9606 */
[----:B------:R-:W-:-:S03]  /*3960*/  IMAD.WIDE.U32 R6, R7, -0x326172a9, RZ ;  /* 0xcd9e8d5707067825 */ /* 0x000fc600078e00ff */
[----:B------:R-:W-:Y:S01]  /*3970*/  FSEL R12, R12, RZ, P1 ;  /* 0x000000ff0c0c7208 */ /* 0x000fe20000800000 */
[----:B------:R-:W-:Y:S01]  /*3980*/  IMAD.WIDE.U32 R44, R5, -0x326172a9, RZ ;  /* 0xcd9e8d57052c7825 */ /* 0x000fe200078e00ff */
[----:B------:R-:W-:-:S03]  /*3990*/  LOP3.LUT R7, R7, UR13, R58, 0x96, !PT ;  /* 0x0000000d07077c12 */ /* 0x000fc6000f8e963a */
[----:B------:R-:W-:Y:S01]  /*39a0*/  FFMA.FTZ R9, R56, c[0x0][0x23c], -R13 ;  /* 0x00008f0038097a23 */ /* 0x000fe2000001080d */
[----:B------:R-:W-:Y:S01]  /*39b0*/  LOP3.LUT R5, R45, UR11, R6, 0x96, !PT ;  /* 0x0000000b2d057c12 */ /* 0x000fe2000f8e9606 */
[----:B------:R-:W-:Y:S02]  /*39c0*/  IMAD.WIDE.U32 R6, R7, -0x2daee0ad, RZ ;  /* 0xd2511f5307067825 */ /* 0x000fe400078e00ff */
[----:B------:R1:W-:Y:S02]  /*39d0*/  MUFU.EX2 R201, R9 ;  /* 0x0000000900c97308 */ /* 0x0003e40000000800 */
[----:B------:R-:W-:Y:S01]  /*39e0*/  IMAD.WIDE.U32 R46, R5, -0x2daee0ad, RZ ;  /* 0xd2511f53052e7825 */ /* 0x000fe200078e00ff */
[----:B------:R-:W-:-:S03]  /*39f0*/  LOP3.LUT R8, R7, UR10, R8, 0x96, !PT ;  /* 0x0000000a07087c12 */ /* 0x000fc6000f8e9608 */
[----:B------:R-:W-:Y:S01]  /*3a00*/  FFMA.FTZ R5, R52, c[0x0][0x23c], -R13 ;  /* 0x00008f0034057a23 */ /* 0x000fe2000001080d */
[----:B------:R-:W-:Y:S01]  /*3a10*/  LOP3.LUT R6, R47, UR8, R6, 0x96, !PT ;  /* 0x000000082f067c12 */ /* 0x000fe2000f8e9606 */
[----:B------:R-:W-:Y:S02]  /*3a20*/  IMAD.WIDE.U32 R14, R8, -0x326172a9, RZ ;  /* 0xcd9e8d57080e7825 */ /* 0x000fe400078e00ff */
[----:B------:R2:W-:Y:S02]  /*3a30*/  MUFU.EX2 R202, R5 ;  /* 0x0000000500ca7308 */ /* 0x0005e40000000800 */
[----:B------:R-:W-:-:S04]  /*3a40*/  IMAD.WIDE.U32 R6, R6, -0x326172a9, RZ ;  /* 0xcd9e8d5706067825 */ /* 0x000fc800078e00ff */
[----:B-1----:R-:W-:Y:S01]  /*3a50*/  FFMA.FTZ R9, R20, c[0x0][0x23c], -R13 ;  /* 0x00008f0014097a23 */ /* 0x002fe2000001080d */
[----:B------:R-:W-:Y:S01]  /*3a60*/  LOP3.LUT R10, R6, 0xff, RZ, 0xc0, !PT ;  /* 0x000000ff060a7812 */ /* 0x000fe200078ec0ff */
[----:B------:R-:W-:Y:S01]  /*3a70*/  FFMA.FTZ R2, R57, c[0x0][0x23c], -R12 ;  /* 0x00008f0039027a23 */ /* 0x000fe2000001080c */
[----:B------:R-:W-:Y:S01]  /*3a80*/  SHF.R.U32.HI R8, RZ, 0x10, R6 ;  /* 0x00000010ff087819 */ /* 0x000fe20000011606 */
[----:B------:R1:W-:Y:S01]  /*3a90*/  MUFU.EX2 R239, R9 ;  /* 0x0000000900ef7308 */ /* 0x0003e20000000800 */
[----:B------:R-:W-:Y:S01]  /*3aa0*/  FFMA.FTZ R4, R66, c[0x0][0x23c], -R12 ;  /* 0x00008f0042047a23 */ /* 0x000fe2000001080c */
[----:B------:R-:W-:Y:S01]  /*3ab0*/  SHF.R.U32.HI R11, RZ, 0x18, R6 ;  /* 0x00000018ff0b7819 */ /* 0x000fe20000011606 */
[----:B------:R-:W-:Y:S01]  /*3ac0*/  IMAD.MOV.U32 R66, RZ, RZ, R241 ;  /* 0x000000ffff427224 */ /* 0x000fe200078e00f1 */
[----:B------:R-:W-:Y:S01]  /*3ad0*/  LOP3.LUT R8, R8, 0xff, RZ, 0xc0, !PT ;  /* 0x000000ff08087812 */ /* 0x000fe200078ec0ff */
[----:B--2---:R-:W-:-:S03]  /*3ae0*/  FFMA.FTZ R5, R21, c[0x0][0x23c], -R13 ;  /* 0x00008f0015057a23 */ /* 0x004fc6000001080d */
[----:B------:R-:W-:Y:S01]  /*3af0*/  MUFU.EX2 R207, R2 ;  /* 0x0000000200cf7308 */ /* 0x000fe20000000800 */
[----:B------:R-:W-:-:S07]  /*3b00*/  PRMT R11, R8, 0x5410, R11 ;  /* 0x00005410080b7816 */ /* 0x000fce000000000b */
[----:B------:R2:W3:Y:S01]  /*3b10*/  MUFU.EX2 R213, R5 ;  /* 0x0000000500d57308 */ /* 0x0004e20000000800 */
[----:B-1----:R-:W-:Y:S02]  /*3b20*/  FFMA.FTZ R9, R53, c[0x0][0x23c], -R12 ;  /* 0x00008f0035097a23 */ /* 0x002fe4000001080c */
[----:B------:R-:W-:Y:S05]  /*3b30*/  LDSM.16.MT88.4 R52, [R210+0x12000] ;  /* 0x01200000d234783b */ /* 0x000fea0000004200 */
[----:B------:R1:W-:Y:S01]  /*3b40*/  MUFU.EX2 R203, R9 ;  /* 0x0000000900cb7308 */ /* 0x0003e20000000800 */
[----:B--2---:R-:W-:-:S07]  /*3b50*/  LOP3.LUT R5, R6, 0xffff, RZ, 0xc0, !PT ;  /* 0x0000ffff06057812 */ /* 0x004fce00078ec0ff */
[----:B------:R2:W-:Y:S01]  /*3b60*/  MUFU.EX2 R205, R4 ;  /* 0x0000000400cd7308 */ /* 0x0005e20000000800 */
[----:B------:R-:W-:Y:S02]  /*3b70*/  LOP3.LUT R6, R7, UR19, R14, 0x96, !PT ;  /* 0x0000001307067c12 */ /* 0x000fe4000f8e960e */
[----:B------:R-:W-:Y:S02]  /*3b80*/  SHF.R.U32.HI R5, RZ, 0x8, R5 ;  /* 0x00000008ff057819 */ /* 0x000fe40000011605 */
[----:B------:R-:W-:Y:S02]  /*3b90*/  SHF.R.U32.HI R2, RZ, 0x10, R6 ;  /* 0x00000010ff027819 */ /* 0x000fe40000011606 */
[----:B------:R-:W-:Y:S01]  /*3ba0*/  PRMT R10, R10, 0x5410, R5 ;  /* 0x000054100a0a7816 */ /* 0x000fe20000000005 */
[----:B------:R-:W-:Y:S01]  /*3bb0*/  FFMA.FTZ R5, R22, c[0x0][0x23c], -R12 ;  /* 0x00008f0016057a23 */ /* 0x000fe2000001080c */
[C---:B------:R-:W-:Y:S01]  /*3bc0*/  LOP3.LUT R0, R6.reuse, 0xffff, RZ, 0xc0, !PT ;  /* 0x0000ffff06007812 */ /* 0x040fe200078ec0ff */
[----:B------:R-:W4:Y:S01]  /*3bd0*/  LDSM.16.MT88.4 R20, [R209+0x10000] ;  /* 0x01000000d114783b */ /* 0x000f220000004200 */
[----:B-1----:R-:W-:Y:S01]  /*3be0*/  LOP3.LUT R9, R6, 0xff, RZ, 0xc0, !PT ;  /* 0x000000ff06097812 */ /* 0x002fe200078ec0ff */
[----:B------:R-:W1:Y:S01]  /*3bf0*/  MUFU.EX2 R214, R5 ;  /* 0x0000000500d67308 */ /* 0x000e620000000800 */
[----:B------:R-:W-:-:S02]  /*3c00*/  SHF.R.U32.HI R8, RZ, 0x18, R6 ;  /* 0x00000018ff087819 */ /* 0x000fc40000011606 */
[----:B------:R-:W-:Y:S01]  /*3c10*/  LOP3.LUT R6, R2, 0xff, RZ, 0xc0, !PT ;  /* 0x000000ff02067812 */ /* 0x000fe200078ec0ff */
[--C-:B--2---:R-:W-:Y:S01]  /*3c20*/  HSET2.LE.AND R4, R11, R196.reuse, PT ;  /* 0x000000c40b047233 */ /* 0x104fe20003803000 */
[----:B------:R-:W-:Y:S01]  /*3c30*/  SHF.R.U32.HI R7, RZ, 0x8, R0 ;  /* 0x00000008ff077819 */ /* 0x000fe20000011600 */
[----:B------:R-:W-:Y:S01]  /*3c40*/  HSET2.LE.AND R0, R10, R196, PT ;  /* 0x000000c40a007233 */ /* 0x000fe20003803000 */
[----:B------:R-:W-:Y:S02]  /*3c50*/  PRMT R6, R6, 0x5410, R8 ;  /* 0x0000541006067816 */ /* 0x000fe40000000008 */
[----:B---3--:R-:W-:Y:S02]  /*3c60*/  F2FP.BF16.PACK_AB R2, R213, R202 ;  /* 0x000000cad502723e */ /* 0x008fe400000010ff */
[----:B------:R-:W-:Y:S02]  /*3c70*/  PRMT R7, R9, 0x5410, R7 ;  /* 0x0000541009077816 */ /* 0x000fe40000000007 */
[----:B------:R-:W-:-:S02]  /*3c80*/  LOP3.LUT R10, R0, R2, RZ, 0xc0, !PT ;  /* 0x00000002000a7212 */ /* 0x000fc400078ec0ff */
[----:B------:R-:W-:Y:S01]  /*3c90*/  F2FP.BF16.PACK_AB R2, R239, R201 ;  /* 0x000000c9ef02723e */ /* 0x000fe200000010ff */
[----:B------:R-:W-:Y:S01]  /*3ca0*/  HSET2.LE.AND R0, R7, R196, PT ;  /* 0x000000c407007233 */ /* 0x000fe20003803000 */
[----:B-1----:R-:W-:-:S04]  /*3cb0*/  F2FP.BF16.PACK_AB R5, R214, R203 ;  /* 0x000000cbd605723e */ /* 0x002fc800000010ff */
[----:B------:R-:W-:Y:S01]  /*3cc0*/  LOP3.LUT R11, R4, R5, RZ, 0xc0, !PT ;  /* 0x00000005040b7212 */ /* 0x000fe200078ec0ff */
[----:B------:R-:W-:Y:S01]  /*3cd0*/  HSET2.LE.AND R4, R6, R196, PT ;  /* 0x000000c406047233 */ /* 0x000fe20003803000 */
[----:B------:R-:W-:Y:S02]  /*3ce0*/  F2FP.BF16.PACK_AB R5, R205, R207 ;  /* 0x000000cfcd05723e */ /* 0x000fe400000010ff */
[----:B------:R-:W-:Y:S01]  /*3cf0*/  LOP3.LUT R8, R0, R2, RZ, 0xc0, !PT ;  /* 0x0000000200087212 */ /* 0x000fe200078ec0ff */
[--C-:B------:R-:W-:Y:S01]  /*3d00*/  FFMA.FTZ R0, R96, c[0x0][0x23c], -R13.reuse ;  /* 0x00008f0060007a23 */ /* 0x100fe2000001080d */
[----:B------:R-:W-:Y:S01]  /*3d10*/  LOP3.LUT R9, R4, R5, RZ, 0xc0, !PT ;  /* 0x0000000504097212 */ /* 0x000fe200078ec0ff */
[--C-:B------:R-:W-:Y:S01]  /*3d20*/  FFMA.FTZ R2, R84, c[0x0][0x23c], -R13.reuse ;  /* 0x00008f0054027a23 */ /* 0x100fe2000001080d */
[----:B------:R-:W1:Y:S01]  /*3d30*/  LDSM.16.MT88.4 R4, [R212+0x14000] ;  /* 0x01400000d404783b */ /* 0x000e620000004200 */
[----:B------:R2:W3:Y:S04]  /*3d40*/  MUFU.EX2 R56, R0 ;  /* 0x0000000000387308 */ /* 0x0004e80000000800 */
[C---:B------:R-:W-:Y:S08]  /*3d50*/  HMMA.16816.F32.BF16 R128, R8.reuse, R24, RZ ;  /* 0x000000180880723c */ /* 0x040ff000000418ff */
[----:B----4-:R-:W-:Y:S01]  /*3d60*/  HMMA.16816.F32.BF16 R152, R8, R20, RZ ;  /* 0x000000140898723c */ /* 0x010fe200000418ff */
[----:B--2---:R-:W-:-:S02]  /*3d70*/  FFMA.FTZ R0, R85, c[0x0][0x23c], -R13 ;  /* 0x00008f0055007a23 */ /* 0x004fc4000001080d */
[----:B---3--:R-:W-:-:S05]  /*3d80*/  IMAD.MOV.U32 R85, RZ, RZ, R56 ;  /* 0x000000ffff557224 */ /* 0x008fca00078e0038 */
[C---:B------:R-:W-:Y:S01]  /*3d90*/  HMMA.16816.F32.BF16 R120, R8.reuse, R22, RZ ;  /* 0x000000160878723c */ /* 0x040fe200000418ff */
[----:B------:R-:W2:Y:S01]  /*3da0*/  LDSM.16.MT88.4 R20, [R211+0x14000] ;  /* 0x01400000d314783b */ /* 0x000ea20000004200 */
[----:B------:R3:W-:Y:S06]  /*3db0*/  MUFU.EX2 R238, R0 ;  /* 0x0000000000ee7308 */ /* 0x0007ec0000000800 */
[C---:B------:R-:W-:Y:S01]  /*3dc0*/  HMMA.16816.F32.BF16 R88, R8.reuse, R26, RZ ;  /* 0x0000001a0858723c */ /* 0x040fe200000418ff */
[----:B------:R-:W4:Y:S07]  /*3dd0*/  LDSM.16.MT88.4 R24, [R210+0x16000] ;  /* 0x01600000d218783b */ /* 0x000f2e0000004200 */
[----:B------:R-:W-:Y:S01]  /*3de0*/  HMMA.16816.F32.BF16 R136, R8, R60, RZ ;  /* 0x0000003c0888723c */ /* 0x000fe200000418ff */
[----:B---3--:R-:W-:-:S07]  /*3df0*/  LOP3.LUT R0, R15, UR9, R44, 0x96, !PT ;  /* 0x000000090f007c12 */ /* 0x008fce000f8e962c */
[C---:B------:R-:W-:Y:S08]  /*3e00*/  HMMA.16816.F32.BF16 R104, R8.reuse, R62, RZ ;  /* 0x0000003e0868723c */ /* 0x040ff000000418ff */
[C---:B------:R-:W-:Y:S01]  /*3e10*/  HMMA.16816.F32.BF16 R124, R8.reuse, R16, RZ ;  /* 0x00000010087c723c */ /* 0x040fe200000418ff */
[----:B------:R3:W2:Y:S07]  /*3e20*/  MUFU.EX2 R17, R2 ;  /* 0x0000000200117308 */ /* 0x0006ae0000000800 */
[C---:B-1----:R-:W-:Y:S07]  /*3e30*/  HMMA.16816.F32.BF16 R60, R8.reuse, R4, RZ ;  /* 0x00000004083c723c */ /* 0x042fee00000418ff */
[----:B------:R-:W-:Y:S01]  /*3e40*/  IMAD.WIDE.U32 R4, R0, -0x2daee0ad, RZ ;  /* 0xd2511f5300047825 */ /* 0x000fe200078e00ff */
[----:B------:R-:W-:Y:S03]  /*3e50*/  HMMA.16816.F32.BF16 R144, R8, R48, RZ ;  /* 0x000000300890723c */ /* 0x000fe600000418ff */
[----:B---3--:R-:W-:Y:S01]  /*3e60*/  FFMA.FTZ R2, R67, c[0x0][0x23c], -R13 ;  /* 0x00008f0043027a23 */ /* 0x008fe2000001080d */
[----:B------:R-:W-:-:S02]  /*3e70*/  LOP3.LUT R0, R4, 0xffff, RZ, 0xc0, !PT ;  /* 0x0000ffff04007812 */ /* 0x000fc400078ec0ff */
[----:B------:R-:W-:Y:S01]  /*3e80*/  LOP3.LUT R14, R4, 0xff, RZ, 0xc0, !PT ;  /* 0x000000ff040e7812 */ /* 0x000fe200078ec0ff */
[----:B------:R1:W3:Y:S01]  /*3e90*/  MUFU.EX2 R191, R2 ;  /* 0x0000000200bf7308 */ /* 0x0002e20000000800 */
[----:B------:R-:W-:Y:S01]  /*3ea0*/  HMMA.16816.F32.BF16 R112, R8, R50, RZ ;  /* 0x000000320870723c */ /* 0x000fe200000418ff */
[----:B------:R-:W-:-:S07]  /*3eb0*/  MOV R67, R240 ;  /* 0x000000f000437202 */ /* 0x000fce0000000f00 */
[C---:B------:R-:W-:Y:S07]  /*3ec0*/  HMMA.16816.F32.BF16 R48, R8.reuse, R6, RZ ;  /* 0x000000060830723c */ /* 0x040fee00000418ff */
[----:B------:R-:W-:Y:S01]  /*3ed0*/  FFMA.FTZ R6, R99, c[0x0][0x23c], -R12 ;  /* 0x00008f0063067a23 */ /* 0x000fe2000001080c */
[----:B-1----:R-:W-:Y:S01]  /*3ee0*/  SHF.R.U32.HI R2, RZ, 0x10, R4 ;  /* 0x00000010ff027819 */ /* 0x002fe20000011604 */
[----:B------:R-:W-:Y:S01]  /*3ef0*/  HMMA.16816.F32.BF16 R76, R8, R36, RZ ;  /* 0x00000024084c723c */ /* 0x000fe200000418ff */
[----:B------:R-:W-:Y:S01]  /*3f00*/  SHF.R.U32.HI R7, RZ, 0x8, R0 ;  /* 0x00000008ff077819 */ /* 0x000fe20000011600 */
[----:B------:R1:W-:Y:S01]  /*3f10*/  MUFU.EX2 R236, R6 ;  /* 0x0000000600ec7308 */ /* 0x0003e20000000800 */
[----:B------:R-:W-:Y:S01]  /*3f20*/  LOP3.LUT R0, R5, UR18, R46, 0x96, !PT ;  /* 0x0000001205007c12 */ /* 0x000fe2000f8e962e */
[----:B------:R-:W-:Y:S01]  /*3f30*/  FFMA.FTZ R5, R97, c[0x0][0x23c], -R12 ;  /* 0x00008f0061057a23 */ /* 0x000fe2000001080c */
[----:B------:R-:W-:-:S02]  /*3f40*/  PRMT R15, R14, 0x5410, R7 ;  /* 0x000054100e0f7816 */ /* 0x000fc40000000007 */
[----:B------:R-:W-:Y:S01]  /*3f50*/  LOP3.LUT R14, R0, 0xff, RZ, 0xc0, !PT ;  /* 0x000000ff000e7812 */ /* 0x000fe200078ec0ff */
[----:B------:R-:W-:Y:S01]  /*3f60*/  HMMA.16816.F32.BF16 R116, R8, R38, RZ ;  /* 0x000000260874723c */ /* 0x000fe200000418ff */
[----:B------:R-:W3:Y:S01]  /*3f70*/  LDSM.16.MT88.4 R36, [R209+0x16000] ;  /* 0x01600000d124783b */ /* 0x000ee20000004200 */
[----:B------:R2:W-:Y:S01]  /*3f80*/  MUFU.EX2 R200, R5 ;  /* 0x0000000500c87308 */ /* 0x0005e20000000800 */
[----:B------:R-:W-:-:S05]  /*3f90*/  SHF.R.U32.HI R7, RZ, 0x18, R0 ;  /* 0x00000018ff077819 */ /* 0x000fca0000011600 */
[----:B------:R-:W-:Y:S01]  /*3fa0*/  HMMA.16816.F32.BF16 R72, R8, R52, RZ ;  /* 0x000000340848723c */ /* 0x000fe200000418ff */
[----:B-1----:R-:W-:Y:S02]  /*3fb0*/  SHF.R.U32.HI R6, RZ, 0x18, R4 ;  /* 0x00000018ff067819 */ /* 0x002fe40000011604 */
[----:B------:R-:W-:Y:S01]  /*3fc0*/  LOP3.LUT R4, R2, 0xff, RZ, 0xc0, !PT ;  /* 0x000000ff02047812 */ /* 0x000fe200078ec0ff */
[----:B------:R-:W-:-:S04]  /*3fd0*/  FFMA.FTZ R2, R98, c[0x0][0x23c], -R12 ;  /* 0x00008f0062027a23 */ /* 0x000fc8000001080c */
[C---:B------:R-:W-:Y:S01]  /*3fe0*/  HMMA.16816.F32.BF16 R100, R8.reuse, R54, RZ ;  /* 0x000000360864723c */ /* 0x040fe200000418ff */
[----:B------:R1:W1:Y:S01]  /*3ff0*/  MUFU.EX2 R84, R2 ;  /* 0x0000000200547308 */ /* 0x0002620000000800 */
[----:B--2---:R-:W-:Y:S01]  /*4000*/  FFMA.FTZ R5, R149, c[0x0][0x23c], -R12 ;  /* 0x00008f0095057a23 */ /* 0x004fe2000001080c */
[----:B------:R-:W-:Y:S02]  /*4010*/  MOV R149, R17 ;  /* 0x0000001100957202 */ /* 0x000fe40000000f00 */
[----:B------:R-:W-:Y:S02]  /*4020*/  PRMT R16, R4, 0x5410, R6 ;  /* 0x0000541004107816 */ /* 0x000fe40000000006 */
[----:B------:R-:W-:Y:S01]  /*4030*/  SHF.R.U32.HI R4, RZ, 0x10, R0 ;  /* 0x00000010ff047819 */ /* 0x000fe20000011600 */
[----:B------:R-:W-:Y:S01]  /*4040*/  HMMA.16816.F32.BF16 R140, R8, R40, RZ ;  /* 0x00000028088c723c */ /* 0x000fe200000418ff */
[----:B------:R2:W2:Y:S02]  /*4050*/  MUFU.EX2 R188, R5 ;  /* 0x0000000500bc7308 */ /* 0x0004a40000000800 */
[----:B------:R-:W-:-:S05]  /*4060*/  LOP3.LUT R4, R4, 0xff, RZ, 0xc0, !PT ;  /* 0x000000ff04047812 */ /* 0x000fca00078ec0ff */
[C---:B------:R-:W-:Y:S01]  /*4070*/  HMMA.16816.F32.BF16 R108, R8.reuse, R42, RZ ;  /* 0x0000002a086c723c */ /* 0x040fe200000418ff */
[----:B------:R-:W4:Y:S01]  /*4080*/  LDSM.16.MT88.4 R40, [R212+0x16000] ;  /* 0x01600000d428783b */ /* 0x000f220000004200 */
[----:B-1----:R-:W-:Y:S01]  /*4090*/  LOP3.LUT R2, R0, 0xffff, RZ, 0xc0, !PT ;  /* 0x0000ffff00027812 */ /* 0x002fe200078ec0ff */
[----:B------:R-:W-:Y:S01]  /*40a0*/  HSET2.LE.AND R0, R15, R196, PT ;  /* 0x000000c40f007233 */ /* 0x000fe20003803000 */
[----:B------:R-:W-:Y:S02]  /*40b0*/  MOV R15, R207 ;  /* 0x000000cf000f7202 */ /* 0x000fe40000000f00 */
[----:B------:R-:W-:Y:S02]  /*40c0*/  SHF.R.U32.HI R6, RZ, 0x8, R2 ;  /* 0x00000008ff067819 */ /* 0x000fe40000011602 */
[----:B------:R-:W-:Y:S01]  /*40d0*/  HMMA.16816.F32.BF16 R52, R8, R20, RZ ;  /* 0x000000140834723c */ /* 0x000fe200000418ff */
[----:B---3--:R-:W-:Y:S02]  /*40e0*/  F2FP.BF16.PACK_AB R2, R191, R149 ;  /* 0x00000095bf02723e */ /* 0x008fe400000010ff */
[----:B--2---:R-:W-:-:S02]  /*40f0*/  PRMT R5, R14, 0x5410, R6 ;  /* 0x000054100e057816 */ /* 0x004fc40000000006 */
[----:B------:R-:W-:Y:S01]  /*4100*/  LOP3.LUT R6, R0, R2, RZ, 0xc0, !PT ;  /* 0x0000000200067212 */ /* 0x000fe200078ec0ff */
[--C-:B------:R-:W-:Y:S01]  /*4110*/  HSET2.LE.AND R0, R16, R196.reuse, PT ;  /* 0x000000c410007233 */ /* 0x100fe20003803000 */
[----:B------:R-:W-:Y:S01]  /*4120*/  PRMT R14, R4, 0x5410, R7 ;  /* 0x00005410040e7816 */ /* 0x000fe20000000007 */
[C---:B------:R-:W-:Y:S01]  /*4130*/  HMMA.16816.F32.BF16 R156, R8.reuse, R22, RZ ;  /* 0x00000016089c723c */ /* 0x040fe200000418ff */
[----:B------:R-:W1:Y:S01]  /*4140*/  LDSM.16.MT88.4 R20, [R211+0x16000] ;  /* 0x01600000d314783b */ /* 0x000e620000004200 */
[----:B------:R-:W-:Y:S01]  /*4150*/  F2FP.BF16.PACK_AB R2, R200, R84 ;  /* 0x00000054c802723e */ /* 0x000fe200000010ff */
[--C-:B------:R-:W-:Y:S01]  /*4160*/  HSET2.LE.AND R4, R5, R196.reuse, PT ;  /* 0x000000c405047233 */ /* 0x100fe20003803000 */
[----:B------:R-:W-:Y:S02]  /*4170*/  F2FP.BF16.PACK_AB R5, R238, R85 ;  /* 0x00000055ee05723e */ /* 0x000fe400000010ff */
[----:B------:R-:W-:Y:S01]  /*4180*/  LOP3.LUT R7, R0, R2, RZ, 0xc0, !PT ;  /* 0x0000000200077212 */ /* 0x000fe200078ec0ff */
[----:B------:R-:W-:Y:S01]  /*4190*/  HSET2.LE.AND R0, R14, R196, PT ;  /* 0x000000c40e007233 */ /* 0x000fe20003803000 */
[----:B------:R-:W-:Y:S01]  /*41a0*/  HMMA.16816.F32.BF16 R80, R8, R18, RZ ;  /* 0x000000120850723c */ /* 0x000fe200000418ff */
[----:B------:R-:W2:Y:S01]  /*41b0*/  LDSM.16.MT88.4 R16, [R209+0x12800] ;  /* 0x01280000d110783b */ /* 0x000ea20000004200 */
[----:B------:R-:W-:Y:S01]  /*41c0*/  F2FP.BF16.PACK_AB R2, R188, R236 ;  /* 0x000000ecbc02723e */ /* 0x000fe200000010ff */
[----:B------:R-:W-:Y:S01]  /*41d0*/  IMAD.MOV.U32 R14, RZ, RZ, R239 ;  /* 0x000000ffff0e7224 */ /* 0x000fe200078e00ef */
[----:B------:R-:W-:-:S02]  /*41e0*/  LOP3.LUT R4, R4, R5, RZ, 0xc0, !PT ;  /* 0x0000000504047212 */ /* 0x000fc400078ec0ff */
[----:B------:R-:W-:Y:S01]  /*41f0*/  LOP3.LUT R5, R0, R2, RZ, 0xc0, !PT ;  /* 0x0000000200057212 */ /* 0x000fe200078ec0ff */
[----:B------:R-:W-:Y:S01]  /*4200*/  IMAD.MOV.U32 R2, RZ, RZ, R238 ;  /* 0x000000ffff027224 */ /* 0x000fe200078e00ee */
[----:B----4-:R-:W-:Y:S01]  /*4210*/  HMMA.16816.F32.BF16 R168, R8, R24, RZ ;  /* 0x0000001808a8723c */ /* 0x010fe200000418ff */
[----:B------:R-:W-:-:S07]  /*4220*/  MOV R0, R237 ;  /* 0x000000ed00007202 */ /* 0x000fce0000000f00 */
[C---:B------:R-:W-:Y:S01]  /*4230*/  HMMA.16816.F32.BF16 R44, R8.reuse, R26, RZ ;  /* 0x0000001a082c723c */ /* 0x040fe200000418ff */
[----:B------:R-:W3:Y:S07]  /*4240*/  LDSM.16.MT88.4 R24, [R212+0x10800] ;  /* 0x01080000d418783b */ /* 0x000eee0000004200 */
[C---:B------:R-:W-:Y:S08]  /*4250*/  HMMA.16816.F32.BF16 R132, R8.reuse, R28, RZ ;  /* 0x0000001c0884723c */ /* 0x040ff000000418ff */
[C---:B------:R-:W-:Y:S01]  /*4260*/  HMMA.16816.F32.BF16 R160, R8.reuse, R30, RZ ;  /* 0x0000001e08a0723c */ /* 0x040fe200000418ff */
[----:B------:R-:W4:Y:S07]  /*4270*/  LDSM.16.MT88.4 R28, [R209+0x10800] ;  /* 0x01080000d11c783b */ /* 0x000f2e0000004200 */
[C---:B------:R-:W-:Y:S08]  /*4280*/  HMMA.16816.F32.BF16 R164, R8.reuse, R36, RZ ;  /* 0x0000002408a4723c */ /* 0x040ff000000418ff */
[C---:B------:R-:W-:Y:S08]  /*4290*/  HMMA.16816.F32.BF16 R68, R8.reuse, R32, RZ ;  /* 0x000000200844723c */ /* 0x040ff000000418ff */
[C---:B------:R-:W-:Y:S01]  /*42a0*/  HMMA.16816.F32.BF16 R92, R8.reuse, R34, RZ ;  /* 0x00000022085c723c */ /* 0x040fe200000418ff */
[----:B------:R-:W2:Y:S07]  /*42b0*/  LDSM.16.MT88.4 R32, [R210+0x10800] ;  /* 0x01080000d220783b */ /* 0x000eae0000004200 */
[C---:B------:R-:W-:Y:S08]  /*42c0*/  HMMA.16816.F32.BF16 R36, R8.reuse, R38, RZ ;  /* 0x000000260824723c */ /* 0x040ff000000418ff */
[C---:B------:R-:W-:Y:S08]  /*42d0*/  HMMA.16816.F32.BF16 R96, R8.reuse, R40, RZ ;  /* 0x000000280860723c */ /* 0x040ff000000418ff */
[C---:B------:R-:W-:Y:S07]  /*42e0*/  HMMA.16816.F32.BF16 R172, R8.reuse, R42, RZ ;  /* 0x0000002a08ac723c */ /* 0x040fee00000418ff */
[----:B------:R-:W-:Y:S01]  /*42f0*/  IMAD.MOV.U32 R42, RZ, RZ, R205 ;  /* 0x000000ffff2a7224 */ /* 0x000fe200078e00cd */
[----:B-1----:R-:W-:Y:S01]  /*4300*/  HMMA.16816.F32.BF16 R176, R8, R20, RZ ;  /* 0x0000001408b0723c */ /* 0x002fe200000418ff */
[----:B------:R-:W-:-:S07]  /*4310*/  IMAD.MOV.U32 R43, RZ, RZ, R202 ;  /* 0x000000ffff2b7224 */ /* 0x000fce00078e00ca */
[----:B------:R-:W-:Y:S01]  /*4320*/  HMMA.16816.F32.BF16 R184, R8, R22, RZ ;  /* 0x0000001608b8723c */ /* 0x000fe200000418ff */
[----:B------:R-:W1:Y:S04]  /*4330*/  LDSM.16.MT88.4 R8, [R210+0x12800] ;  /* 0x01280000d208783b */ /* 0x000e680000004200 */
[----:B------:R-:W1:Y:S03]  /*4340*/  LDSM.16.MT88.4 R20, [R211+0x10800] ;  /* 0x01080000d314783b */ /* 0x000e660000004200 */
[C---:B--2---:R-:W-:Y:S08]  /*4350*/  HMMA.16816.F32.BF16 R104, R4.reuse, R18, R104 ;  /* 0x000000120468723c */ /* 0x044ff00000041868 */
[C---:B---3--:R-:W-:Y:S08]  /*4360*/  HMMA.16816.F32.BF16 R144, R4.reuse, R24, R144 ;  /* 0x000000180490723c */ /* 0x048ff00000041890 */
[C---:B------:R-:W-:Y:S01]  /*4370*/  HMMA.16816.F32.BF16 R112, R4.reuse, R26, R112 ;  /* 0x0000001a0470723c */ /* 0x040fe20000041870 */
[----:B------:R-:W2:Y:S07]  /*4380*/  LDSM.16.MT88.4 R24, [R209+0x14800] ;  /* 0x01480000d118783b */ /* 0x000eae0000004200 */
[----:B----4-:R-:W-:Y:S01]  /*4390*/  HMMA.16816.F32.BF16 R152, R4, R28, R152 ;  /* 0x0000001c0498723c */ /* 0x010fe20000041898 */
[----:B------:R-:W-:-:S02]  /*43a0*/  IMAD.MOV.U32 R19, RZ, RZ, R106 ;  /* 0x000000ffff137224 */ /* 0x000fc400078e006a */
[----:B------:R-:W-:Y:S02]  /*43b0*/  IMAD.MOV.U32 R18, RZ, RZ, R107 ;  /* 0x000000ffff127224 */ /* 0x000fe400078e006b */
[----:B------:R-:W-:Y:S02]  /*43c0*/  IMAD.MOV.U32 R107, RZ, RZ, R236 ;  /* 0x000000ffff6b7224 */ /* 0x000fe400078e00ec */
[----:B------:R-:W-:Y:S01]  /*43d0*/  IMAD.MOV.U32 R106, RZ, RZ, R206 ;  /* 0x000000ffff6a7224 */ /* 0x000fe200078e00ce */
[----:B------:R-:W-:Y:S01]  /*43e0*/  HMMA.16816.F32.BF16 R196, R4, R30, R120 ;  /* 0x0000001e04c4723c */ /* 0x000fe20000041878 */
[----:B------:R-:W3:Y:S01]  /*43f0*/  LDSM.16.MT88.4 R28, [R212+0x12800] ;  /* 0x01280000d41c783b */ /* 0x000ee20000004200 */
[----:B------:R-:W-:Y:S01]  /*4400*/  IMAD.MOV.U32 R57, RZ, RZ, R145 ;  /* 0x000000ffff397224 */ /* 0x000fe200078e0091 */
[----:B------:R-:W-:Y:S01]  /*4410*/  MOV R41, R147 ;  /* 0x0000009300297202 */ /* 0x000fe20000000f00 */
[----:B------:R-:W-:Y:S02]  /*4420*/  IMAD.MOV.U32 R56, RZ, RZ, R146 ;  /* 0x000000ffff387224 */ /* 0x000fe400078e0092 */
[----:B------:R-:W-:-:S02]  /*4430*/  IMAD.MOV.U32 R40, RZ, RZ, R144 ;  /* 0x000000ffff287224 */ /* 0x000fc400078e0090 */
[C---:B------:R-:W-:Y:S07]  /*4440*/  HMMA.16816.F32.BF16 R240, R4.reuse, R16, R136 ;  /* 0x0000001004f0723c */ /* 0x040fee0000041888 */
[----:B------:R-:W-:Y:S01]  /*4450*/  MOV R17, R104 ;  /* 0x0000006800117202 */ /* 0x000fe20000000f00 */
[----:B------:R-:W-:Y:S01]  /*4460*/  IMAD.MOV.U32 R16, RZ, RZ, R105 ;  /* 0x000000ffff107224 */ /* 0x000fe200078e0069 */
[----:B------:R-:W-:Y:S01]  /*4470*/  HMMA.16816.F32.BF16 R76, R4, R32, R76 ;  /* 0x00000020044c723c */ /* 0x000fe2000004184c */
[----:B------:R-:W-:Y:S01]  /*4480*/  MOV R105, R204 ;  /* 0x000000cc00697202 */ /* 0x000fe20000000f00 */
[----:B------:R-:W-:-:S06]  /*4490*/  IMAD.MOV.U32 R104, RZ, RZ, R203 ;  /* 0x000000ffff687224 */ /* 0x000fcc00078e00cb */
[C---:B------:R-:W-:Y:S01]  /*44a0*/  HMMA.16816.F32.BF16 R116, R4.reuse, R34, R116 ;  /* 0x000000220474723c */ /* 0x040fe20000041874 */
[----:B------:R-:W4:Y:S07]  /*44b0*/  LDSM.16.MT88.4 R32, [R211+0x12800] ;  /* 0x01280000d320783b */ /* 0x000f2e0000004200 */
[C---:B-1----:R-:W-:Y:S07]  /*44c0*/  HMMA.16816.F32.BF16 R236, R4.reuse, R8, R72 ;  /* 0x0000000804ec723c */ /* 0x042fee0000041848 */
[----:B------:R-:W-:Y:S01]  /*44d0*/  IMAD.MOV.U32 R74, RZ, RZ, R191 ;  /* 0x000000ffff4a7224 */ /* 0x000fe200078e00bf */
[----:B------:R-:W-:Y:S01]  /*44e0*/  HMMA.16816.F32.BF16 R120, R4, R10, R100 ;  /* 0x0000000a0478723c */ /* 0x000fe20000041864 */
[----:B------:R-:W1:Y:S01]  /*44f0*/  LDSM.16.MT88.4 R8, [R212+0x14800] ;  /* 0x01480000d408783b */ /* 0x000e620000004200 */
[----:B------:R-:W-:Y:S01]  /*4500*/  MOV R75, R190 ;  /* 0x000000be004b7202 */ /* 0x000fe20000000f00 */
[----:B------:R-:W-:Y:S01]  /*4510*/  IMAD.MOV.U32 R73, RZ, RZ, R200 ;  /* 0x000000ffff497224 */ /* 0x000fe200078e00c8 */
[----:B------:R-:W-:-:S03]  /*4520*/  MOV R72, R201 ;  /* 0x000000c900487202 */ /* 0x000fc60000000f00 */
[----:B------:R-:W-:Y:S01]  /*4530*/  IMAD.MOV.U32 R100, RZ, RZ, R19 ;  /* 0x000000ffff647224 */ /* 0x000fe200078e0013 */
[----:B------:R-:W-:Y:S01]  /*4540*/  MOV R102, R17 ;  /* 0x0000001100667202 */ /* 0x000fe20000000f00 */
[----:B------:R-:W-:Y:S01]  /*4550*/  IMAD.MOV.U32 R101, RZ, RZ, R18 ;  /* 0x000000ffff657224 */ /* 0x000fe200078e0012 */
[C---:B------:R-:W-:Y:S01]  /*4560*/  HMMA.16816.F32.BF16 R244, R4.reuse, R20, R140 ;  /* 0x0000001404f4723c */ /* 0x040fe2000004188c */
[----:B------:R-:W-:Y:S02]  /*4570*/  IMAD.MOV.U32 R103, RZ, RZ, R16 ;  /* 0x000000ffff677224 */ /* 0x000fe400078e0010 */
[----:B------:R-:W1:Y:S05]  /*4580*/  LDSM.16.MT88.4 R16, [R210+0x14800] ;  /* 0x01480000d210783b */ /* 0x000e6a0000004200 */
[C---:B--2---:R-:W-:Y:S08]  /*4590*/  HMMA.16816.F32.BF16 R144, R4.reuse, R24, R128 ;  /* 0x000000180490723c */ /* 0x044ff00000041880 */
[C---:B------:R-:W-:Y:S01]  /*45a0*/  HMMA.16816.F32.BF16 R140, R4.reuse, R26, R88 ;  /* 0x0000001a048c723c */ /* 0x040fe20000041858 */
[----:B------:R-:W2:Y:S06]  /*45b0*/  LDSM.16.MT88.4 R24, [R209+0x16800] ;  /* 0x01680000d118783b */ /* 0x000eac0000004200 */
[----:B------:R-:W-:Y:S01]  /*45c0*/  IMAD.MOV.U32 R88, RZ, RZ, R101 ;  /* 0x000000ffff587224 */ /* 0x000fe200078e0065 */
[----:B------:R-:W-:Y:S01]  /*45d0*/  HMMA.16816.F32.BF16 R108, R4, R22, R108 ;  /* 0x00000016046c723c */ /* 0x000fe2000004186c */
[----:B------:R-:W2:Y:S01]  /*45e0*/  LDSM.16.MT88.4 R20, [R211+0x14800] ;  /* 0x01480000d314783b */ /* 0x000ea20000004200 */
[----:B------:R-:W-:-:S06]  /*45f0*/  MOV R89, R102 ;  /* 0x0000006600597202 */ /* 0x000fcc0000000f00 */
[C---:B---3--:R-:W-:Y:S07]  /*4600*/  HMMA.16816.F32.BF16 R204, R4.reuse, R28, R68 ;  /* 0x0000001c04cc723c */ /* 0x048fee0000041844 */
[----:B------:R-:W-:Y:S01]  /*4610*/  IMAD.MOV.U32 R70, RZ, RZ, R189 ;  /* 0x000000ffff467224 */ /* 0x000fe200078e00bd */
[----:B------:R-:W-:Y:S01]  /*4620*/  MOV R71, R188 ;  /* 0x000000bc00477202 */ /* 0x000fe20000000f00 */
[----:B----4-:R-:W-:Y:S02]  /*4630*/  HMMA.16816.F32.BF16 R200, R4, R32, R132 ;  /* 0x0000002004c8723c */ /* 0x010fe40000041884 */
[----:B------:R-:W-:Y:S01]  /*4640*/  IMAD.MOV.U32 R91, RZ, RZ, R70 ;  /* 0x000000ffff5b7224 */ /* 0x000fe200078e0046 */
[----:B------:R-:W-:-:S05]  /*4650*/  MOV R90, R71 ;  /* 0x00000047005a7202 */ /* 0x000fca0000000f00 */
[C---:B------:R-:W-:Y:S01]  /*4660*/  HMMA.16816.F32.BF16 R188, R4.reuse, R30, R92 ;  /* 0x0000001e04bc723c */ /* 0x040fe2000004185c */
[----:B------:R-:W-:Y:S06]  /*4670*/  LDSM.16.MT88.4 R28, [R212+0x16800] ;  /* 0x01680000d41c783b */ /* 0x000fec0000004200 */
[----:B------:R-:W-:Y:S01]  /*4680*/  IMAD.MOV.U32 R93, RZ, RZ, R106 ;  /* 0x000000ffff5d7224 */ /* 0x000fe200078e006a */
[----:B------:R-:W-:Y:S01]  /*4690*/  MOV R106, R0 ;  /* 0x00000000006a7202 */ /* 0x000fe20000000f00 */
[----:B------:R-:W-:Y:S01]  /*46a0*/  IMAD.U32 R0, RZ, RZ, UR6 ;  /* 0x00000006ff007e24 */ /* 0x000fe2000f8e00ff */
[----:B-1----:R-:W-:Y:S01]  /*46b0*/  HMMA.16816.F32.BF16 R128, R4, R8, R60 ;  /* 0x000000080480723c */ /* 0x002fe2000004183c */
[----:B------:R-:W-:Y:S01]  /*46c0*/  IMAD.MOV.U32 R92, RZ, RZ, R105 ;  /* 0x000000ffff5c7224 */ /* 0x000fe200078e0069 */
[----:B------:R-:W-:Y:S01]  /*46d0*/  MOV R95, R67 ;  /* 0x00000043005f7202 */ /* 0x000fe20000000f00 */
[----:B------:R-:W-:Y:S01]  /*46e0*/  IMAD.MOV.U32 R105, RZ, RZ, R2 ;  /* 0x000000ffff697224 */ /* 0x000fe200078e0002 */
[----:B------:R-:W-:Y:S01]  /*46f0*/  LOP3.LUT R0, R151, UR31, R0, 0x96, !PT ;  /* 0x0000001f97007c12 */ /* 0x000fe2000f8e9600 */
[----:B------:R-:W-:-:S02]  /*4700*/  IMAD.MOV.U32 R94, RZ, RZ, R66 ;  /* 0x000000ffff5e7224 */ /* 0x000fc400078e0042 */
[----:B------:R-:W-:Y:S01]  /*4710*/  IMAD.MOV.U32 R63, RZ, RZ, R72 ;  /* 0x000000ffff3f7224 */ /* 0x000fe200078e0048 */
[C---:B------:R-:W-:Y:S01]  /*4720*/  HMMA.16816.F32.BF16 R48, R4.reuse, R10, R48 ;  /* 0x0000000a0430723c */ /* 0x040fe20000041830 */
[----:B------:R-:W-:Y:S01]  /*4730*/  IMAD.WIDE.U32 R8, R0, -0x326172a9, RZ ;  /* 0xcd9e8d5700087825 */ /* 0x000fe200078e00ff */
[----:B------:R-:W-:Y:S02]  /*4740*/  MOV R62, R73 ;  /* 0x00000049003e7202 */ /* 0x000fe40000000f00 */
[----:B------:R-:W-:Y:S01]  /*4750*/  MOV R151, R63 ;  /* 0x0000003f00977202 */ /* 0x000fe20000000f00 */
[----:B------:R-:W-:Y:S01]  /*4760*/  IMAD.MOV.U32 R61, RZ, RZ, R74 ;  /* 0x000000ffff3d7224 */ /* 0x000fe200078e004a */
[----:B------:R-:W-:Y:S01]  /*4770*/  LOP3.LUT R2, R9, UR17, R64, 0x96, !PT ;  /* 0x0000001109027c12 */ /* 0x000fe2000f8e9640 */
[----:B------:R-:W-:Y:S01]  /*4780*/  IMAD.MOV.U32 R150, RZ, RZ, R62 ;  /* 0x000000ffff967224 */ /* 0x000fe200078e003e */
[----:B------:R-:W-:Y:S01]  /*4790*/  HMMA.16816.F32.BF16 R136, R4, R16, R124 ;  /* 0x000000100488723c */ /* 0x000fe2000004187c */
[----:B------:R-:W-:Y:S01]  /*47a0*/  LOP3.LUT R0, R59, UR15, R8, 0x96, !PT ;  /* 0x0000000f3b007c12 */ /* 0x000fe2000f8e9608 */
[----:B------:R-:W-:-:S02]  /*47b0*/  IMAD.MOV.U32 R87, RZ, RZ, R151 ;  /* 0x000000ffff577224 */ /* 0x000fc400078e0097 */
[----:B------:R-:W-:-:S04]  /*47c0*/  IMAD.WIDE.U32 R8, R2, -0x2daee0ad, RZ ;  /* 0xd2511f5302087825 */ /* 0x000fc800078e00ff */
[----:B------:R-:W-:Y:S01]  /*47d0*/  HMMA.16816.F32.BF16 R132, R4, R18, R80 ;  /* 0x000000120484723c */ /* 0x000fe20000041850 */
[----:B------:R-:W1:Y:S01]  /*47e0*/  LDSM.16.MT88.4 R16, [R210+0x16800] ;  /* 0x01680000d210783b */ /* 0x000e620000004200 */
[----:B------:R-:W-:Y:S01]  /*47f0*/  IMAD.WIDE.U32 R10, R0, -0x2daee0ad, RZ ;  /* 0xd2511f53000a7825 */ /* 0x000fe200078e00ff */
[----:B------:R-:W-:-:S03]  /*4800*/  LOP3.LUT R2, R9, UR14, R86, 0x96, !PT ;  /* 0x0000000e09027c12 */ /* 0x000fc6000f8e9656 */
[----:B------:R-:W-:Y:S01]  /*4810*/  IMAD.MOV.U32 R126, RZ, RZ, R100 ;  /* 0x000000ffff7e7224 */ /* 0x000fe200078e0064 */
[----:B------:R-:W-:Y:S01]  /*4820*/  LOP3.LUT R0, R11, UR12, R8, 0x96, !PT ;  /* 0x0000000c0b007c12 */ /* 0x000fe2000f8e9608 */
[----:B--2---:R-:W-:Y:S01]  /*4830*/  HMMA.16816.F32.BF16 R68, R4, R26, R36 ;  /* 0x0000001a0444723c */ /* 0x004fe20000041824 */
[----:B------:R-:W-:Y:S01]  /*4840*/  FFMA.FTZ R11, R181, c[0x0][0x23c], -R13 ;  /* 0x00008f00b50b7a23 */ /* 0x000fe2000001080d */
[----:B------:R-:W-:Y:S01]  /*4850*/  MOV R32, R49 ;  /* 0x0000003100207202 */ /* 0x000fe20000000f00 */
[----:B------:R-:W-:-:S04]  /*4860*/  IMAD.WIDE.U32 R8, R2, -0x326172a9, RZ ;  /* 0xcd9e8d5702087825 */ /* 0x000fc800078e00ff */
[----:B------:R-:W-:Y:S01]  /*4870*/  IMAD.WIDE.U32 R38, R0, -0x326172a9, RZ ;  /* 0xcd9e8d5700267825 */ /* 0x000fe200078e00ff */
[C---:B------:R-:W-:Y:S01]  /*4880*/  HMMA.16816.F32.BF16 R160, R4.reuse, R34, R160 ;  /* 0x0000002204a0723c */ /* 0x040fe200000418a0 */
[----:B------:R-:W-:Y:S02]  /*4890*/  LOP3.LUT R0, R9, UR13, R58, 0x96, !PT ;  /* 0x0000000d09007c12 */ /* 0x000fe4000f8e963a */
[----:B------:R-:W-:Y:S02]  /*48a0*/  IMAD.MOV.U32 R33, RZ, RZ, R48 ;  /* 0x000000ffff217224 */ /* 0x000fe400078e0030 */
[----:B------:R2:W3:Y:S01]  /*48b0*/  MUFU.EX2 R48, R11 ;  /* 0x0000000b00307308 */ /* 0x0004e20000000800 */
[----:B------:R-:W-:Y:S01]  /*48c0*/  IMAD.MOV.U32 R125, RZ, RZ, R103 ;  /* 0x000000ffff7d7224 */ /* 0x000fe200078e0067 */
[----:B------:R-:W-:Y:S01]  /*48d0*/  MOV R35, R104 ;  /* 0x0000006800237202 */ /* 0x000fe20000000f00 */
[----:B------:R-:W-:Y:S01]  /*48e0*/  IMAD.MOV.U32 R104, RZ, RZ, R14 ;  /* 0x000000ffff687224 */ /* 0x000fe200078e000e */
[----:B------:R-:W-:Y:S01]  /*48f0*/  HMMA.16816.F32.BF16 R100, R4, R20, R52 ;  /* 0x000000140464723c */ /* 0x000fe20000041834 */
[----:B------:R-:W-:-:S02]  /*4900*/  FFMA.FTZ R14, R180, c[0x0][0x23c], -R13 ;  /* 0x00008f00b40e7a23 */ /* 0x000fc4000001080d */
[----:B------:R-:W-:Y:S02]  /*4910*/  FFMA.FTZ R2, R182, c[0x0][0x23c], -R13 ;  /* 0x00008f00b6027a23 */ /* 0x000fe4000001080d */
[----:B------:R-:W-:Y:S02]  /*4920*/  IMAD.MOV.U32 R127, RZ, RZ, R75 ;  /* 0x000000ffff7f7224 */ /* 0x000fe400078e004b */
[----:B------:R-:W-:Y:S01]  /*4930*/  IMAD.MOV.U32 R53, RZ, RZ, R126 ;  /* 0x000000ffff357224 */ /* 0x000fe200078e007e */
[C---:B------:R-:W-:Y:S01]  /*4940*/  HMMA.16816.F32.BF16 R80, R4.reuse, R22, R156 ;  /* 0x000000160450723c */ /* 0x040fe2000004189c */
[----:B------:R-:W4:Y:S01]  /*4950*/  LDSM.16.MT88.4 R20, [R211+0x16800] ;  /* 0x01680000d314783b */ /* 0x000f220000004200 */
[----:B------:R-:W3:Y:S01]  /*4960*/  MUFU.EX2 R158, R14 ;  /* 0x0000000e009e7308 */ /* 0x000ee20000000800 */
[----:B------:R-:W-:Y:S01]  /*4970*/  MOV R54, R88 ;  /* 0x0000005800367202 */ /* 0x000fe20000000f00 */
[----:B------:R-:W-:Y:S01]  /*4980*/  IMAD.MOV.U32 R88, RZ, RZ, R40 ;  /* 0x000000ffff587224 */ /* 0x000fe200078e0028 */
[----:B--2---:R-:W-:Y:S01]  /*4990*/  LOP3.LUT R11, R39, UR11, R8, 0x96, !PT ;  /* 0x0000000b270b7c12 */ /* 0x004fe2000f8e9608 */
[----:B------:R-:W-:Y:S01]  /*49a0*/  IMAD.WIDE.U32 R8, R0, -0x2daee0ad, RZ ;  /* 0xd2511f5300087825 */ /* 0x000fe200078e00ff */
[----:B------:R-:W-:Y:S01]  /*49b0*/  MOV R126, R91 ;  /* 0x0000005b007e7202 */ /* 0x000fe20000000f00 */
[----:B------:R-:W-:Y:S01]  /*49c0*/  HMMA.16816.F32.BF16 R72, R4, R24, R164 ;  /* 0x000000180448723c */ /* 0x000fe200000418a4 */
[----:B------:R-:W-:Y:S01]  /*49d0*/  MOV R91, R41 ;  /* 0x00000029005b7202 */ /* 0x000fe20000000f00 */
[----:B------:R-:W-:Y:S01]  /*49e0*/  IMAD.WIDE.U32 R40, R11, -0x2daee0ad, RZ ;  /* 0xd2511f530b287825 */ /* 0x000fe200078e00ff */
[----:B------:R2:W-:Y:S01]  /*49f0*/  MUFU.EX2 R156, R2 ;  /* 0x00000002009c7308 */ /* 0x0005e20000000800 */
[----:B------:R-:W-:Y:S02]  /*4a00*/  LDSM.16.MT88.4 R24, [R210+0x11000] ;  /* 0x01100000d218783b */ /* 0x000fe40000004200 */
[----:B------:R-:W-:-:S02]  /*4a10*/  IMAD.MOV.U32 R55, RZ, RZ, R89 ;  /* 0x000000ffff377224 */ /* 0x000fc400078e0059 */
[----:B------:R-:W-:Y:S01]  /*4a20*/  FFMA.FTZ R0, R183, c[0x0][0x23c], -R13 ;  /* 0x00008f00b7007a23 */ /* 0x000fe2000001080d */
[C---:B-1----:R-:W-:Y:S01]  /*4a30*/  HMMA.16816.F32.BF16 R64, R4.reuse, R16, R168 ;  /* 0x000000100440723c */ /* 0x042fe200000418a8 */
[----:B------:R-:W-:Y:S01]  /*4a40*/  IMAD.MOV.U32 R34, RZ, RZ, R50 ;  /* 0x000000ffff227224 */ /* 0x000fe200078e0032 */
[----:B------:R-:W-:Y:S01]  /*4a50*/  MOV R182, R55 ;  /* 0x0000003700b67202 */ /* 0x000fe20000000f00 */
[----:B------:R1:W-:Y:S01]  /*4a60*/  MUFU.EX2 R166, R0 ;  /* 0x0000000000a67308 */ /* 0x0003e20000000800 */
[----:B------:R-:W4:Y:S01]  /*4a70*/  LDC.U8 R55, c[0x0][0x2d8] ;  /* 0x0000b600ff377b82 */ /* 0x000f220000000000 */
[----:B------:R-:W-:Y:S01]  /*4a80*/  IMAD.MOV.U32 R124, RZ, RZ, R51 ;  /* 0x000000ffff7c7224 */ /* 0x000fe200078e0033 */
[----:B------:R-:W-:Y:S01]  /*4a90*/  MOV R151, R34 ;  /* 0x0000002200977202 */ /* 0x000fe20000000f00 */
[----:B------:R-:W-:Y:S01]  /*4aa0*/  FFMA.FTZ R11, R192, c[0x0][0x23c], -R12 ;  /* 0x00008f00c00b7a23 */ /* 0x000fe2000001080c */
[----:B---3--:R-:W-:Y:S01]  /*4ab0*/  MOV R169, R48 ;  /* 0x0000003000a97202 */ /* 0x008fe20000000f00 */
[----:B------:R-:W-:Y:S01]  /*4ac0*/  IMAD.MOV.U32 R159, RZ, RZ, R61 ;  /* 0x000000ffff9f7224 */ /* 0x000fe200078e003d */
[----:B--2---:R-:W-:Y:S01]  /*4ad0*/  LOP3.LUT R2, R41, UR8, R8, 0x96, !PT ;  /* 0x0000000829027c12 */ /* 0x004fe2000f8e9608 */
[----:B------:R-:W-:Y:S01]  /*4ae0*/  HMMA.16816.F32.BF16 R48, R4, R30, R172 ;  /* 0x0000001e0430723c */ /* 0x000fe200000418ac */
[----:B------:R-:W-:Y:S01]  /*4af0*/  MUFU.EX2 R168, R11 ;  /* 0x0000000b00a87308 */ /* 0x000fe20000000800 */
[----:B------:R-:W-:Y:S01]  /*4b00*/  IMAD.MOV.U32 R52, RZ, RZ, R125 ;  /* 0x000000ffff347224 */ /* 0x000fe200078e007d */
[----:B------:R-:W-:Y:S01]  /*4b10*/  MOV R164, R159 ;  /* 0x0000009f00a47202 */ /* 0x000fe20000000f00 */
[----:B------:R-:W-:-:S02]  /*4b20*/  IMAD.MOV.U32 R125, RZ, RZ, R90 ;  /* 0x000000ffff7d7224 */ /* 0x000fc400078e005a */
[----:B------:R-:W-:Y:S01]  /*4b30*/  IMAD.MOV.U32 R89, RZ, RZ, R57 ;  /* 0x000000ffff597224 */ /* 0x000fe200078e0039 */
[----:B------:R-:W-:Y:S01]  /*4b40*/  MOV R171, R52 ;  /* 0x0000003400ab7202 */ /* 0x000fe20000000f00 */
[----:B------:R-:W-:Y:S01]  /*4b50*/  IMAD.MOV.U32 R175, RZ, RZ, R158 ;  /* 0x000000ffffaf7224 */ /* 0x000fe200078e009e */
[----:B-1----:R-:W-:Y:S01]  /*4b60*/  LOP3.LUT R0, R9, UR10, R10, 0x96, !PT ;  /* 0x0000000a09007c12 */ /* 0x002fe2000f8e960a */
[----:B------:R-:W-:Y:S01]  /*4b70*/  IMAD.WIDE.U32 R8, R2, -0x326172a9, RZ ;  /* 0xcd9e8d5702087825 */ /* 0x000fe200078e00ff */
[C---:B------:R-:W-:Y:S03]  /*4b80*/  HMMA.16816.F32.BF16 R60, R4.reuse, R18, R44 ;  /* 0x00000012043c723c */ /* 0x040fe6000004182c */
[----:B------:R-:W-:Y:S01]  /*4b90*/  IMAD.WIDE.U32 R36, R0, -0x326172a9, RZ ;  /* 0xcd9e8d5700247825 */ /* 0x000fe200078e00ff */
[C---:B------:R-:W-:Y:S02]  /*4ba0*/  LOP3.LUT R0, R8.reuse, 0xffff, RZ, 0xc0, !PT ;  /* 0x0000ffff08007812 */ /* 0x040fe400078ec0ff */
[----:B------:R-:W-:Y:S01]  /*4bb0*/  LOP3.LUT R10, R8, 0xff, RZ, 0xc0, !PT ;  /* 0x000000ff080a7812 */ /* 0x000fe200078ec0ff */
[----:B------:R-:W-:Y:S01]  /*4bc0*/  FFMA.FTZ R2, R193, c[0x0][0x23c], -R12 ;  /* 0x00008f00c1027a23 */ /* 0x000fe2000001080c */
[----:B------:R-:W-:Y:S01]  /*4bd0*/  SHF.R.U32.HI R16, RZ, 0x18, R8 ;  /* 0x00000018ff107819 */ /* 0x000fe20000011608 */
[----:B------:R-:W-:Y:S01]  /*4be0*/  IMAD.MOV.U32 R158, RZ, RZ, R92 ;  /* 0x000000ffff9e7224 */ /* 0x000fe200078e005c */
[----:B------:R-:W-:Y:S01]  /*4bf0*/  MOV R92, R93 ;  /* 0x0000005d005c7202 */ /* 0x000fe20000000f00 */
[----:B------:R-:W-:Y:S01]  /*4c00*/  IMAD.MOV.U32 R93, RZ, RZ, R94 ;  /* 0x000000ffff5d7224 */ /* 0x000fe200078e005e */
[----:B------:R1:W2:Y:S01]  /*4c10*/  MUFU.EX2 R170, R2 ;  /* 0x0000000200aa7308 */ /* 0x0002a20000000800 */
[----:B------:R-:W-:Y:S01]  /*4c20*/  IMAD.MOV.U32 R94, RZ, RZ, R95 ;  /* 0x000000ffff5e7224 */ /* 0x000fe200078e005f */
[----:B------:R-:W-:Y:S01]  /*4c30*/  MOV R95, R104 ;  /* 0x00000068005f7202 */ /* 0x000fe20000000f00 */
[----:B------:R-:W-:Y:S01]  /*4c40*/  IMAD.MOV.U32 R104, RZ, RZ, R105 ;  /* 0x000000ffff687224 */ /* 0x000fe200078e0069 */
[----:B----4-:R-:W-:Y:S01]  /*4c50*/  HMMA.16816.F32.BF16 R44, R4, R20, R176 ;  /* 0x00000014042c723c */ /* 0x010fe200000418b0 */
[----:B------:R-:W-:Y:S01]  /*4c60*/  IMAD.MOV.U32 R105, RZ, RZ, R106 ;  /* 0x000000ffff697224 */ /* 0x000fe200078e006a */
[----:B------:R-:W-:Y:S01]  /*4c70*/  MOV R106, R107 ;  /* 0x0000006b006a7202 */ /* 0x000fe20000000f00 */
[----:B------:R-:W-:Y:S01]  /*4c80*/  IMAD.MOV.U32 R107, RZ, RZ, R15 ;  /* 0x000000ffff6b7224 */ /* 0x000fe200078e000f */
[----:B------:R-:W-:Y:S01]  /*4c90*/  SHF.R.U32.HI R15, RZ, 0x10, R8 ;  /* 0x00000010ff0f7819 */ /* 0x000fe20000011608 */
[----:B------:R-:W-:-:S02]  /*4ca0*/  IMAD.MOV.U32 R90, RZ, RZ, R56 ;  /* 0x000000ffff5a7224 */ /* 0x000fc400078e0038 */
[----:B------:R-:W-:Y:S01]  /*4cb0*/  IMAD R19, R55, 0x10000, R55 ;  /* 0x0001000037137824 */ /* 0x000fe200078e0237 */
[C---:B------:R-:W-:Y:S01]  /*4cc0*/  HMMA.16816.F32.BF16 R56, R4.reuse, R28, R96 ;  /* 0x0000001c0438723c */ /* 0x040fe20000041860 */
[----:B------:R-:W-:Y:S01]  /*4cd0*/  IMAD.MOV.U32 R180, RZ, RZ, R150 ;  /* 0x000000ffffb47224 */ /* 0x000fe200078e0096 */
[----:B------:R-:W3:Y:S01]  /*4ce0*/  LDSM.16.MT88.4 R28, [R212+0x11000] ;  /* 0x01100000d41c783b */ /* 0x000ee20000004200 */
[----:B------:R-:W-:Y:S01]  /*4cf0*/  IMAD.MOV.U32 R181, RZ, RZ, R53 ;  /* 0x000000ffffb57224 */ /* 0x000fe200078e0035 */
[----:B-1----:R-:W-:Y:S01]  /*4d00*/  SHF.R.U32.HI R2, RZ, 0x8, R0 ;  /* 0x00000008ff027819 */ /* 0x002fe20000011600 */
[----:B------:R-:W-:Y:S01]  /*4d10*/  IMAD.MOV.U32 R86, RZ, RZ, R54 ;  /* 0x000000ffff567224 */ /* 0x000fe200078e0036 */
[----:B------:R-:W-:Y:S01]  /*4d20*/  LOP3.LUT R0, R9, UR19, R36, 0x96, !PT ;  /* 0x0000001309007c12 */ /* 0x000fe2000f8e9624 */
[----:B------:R-:W-:Y:S01]  /*4d30*/  FFMA.FTZ R9, R194, c[0x0][0x23c], -R12 ;  /* 0x00008f00c2097a23 */ /* 0x000fe2000001080c */
[----:B------:R-:W-:Y:S01]  /*4d40*/  PRMT R17, R10, 0x5410, R2 ;  /* 0x000054100a117816 */ /* 0x000fe20000000002 */
[----:B------:R-:W-:Y:S01]  /*4d50*/  FFMA.FTZ R10, R195, c[0x0][0x23c], -R12 ;  /* 0x00008f00c30a7a23 */ /* 0x000fe2000001080c */
[C---:B------:R-:W-:Y:S01]  /*4d60*/  LOP3.LUT R2, R0.reuse, 0xffff, RZ, 0xc0, !PT ;  /* 0x0000ffff00027812 */ /* 0x040fe200078ec0ff */
[----:B------:R1:W-:Y:S01]  /*4d70*/  MUFU.EX2 R167, R9 ;  /* 0x0000000900a77308 */ /* 0x0003e20000000800 */
[----:B------:R-:W-:Y:S01]  /*4d80*/  SHF.R.U32.HI R8, RZ, 0x10, R0 ;  /* 0x00000010ff087819 */ /* 0x000fe20000011600 */
[----:B------:R-:W-:Y:S01]  /*4d90*/  HMMA.16816.F32.BF16 R52, R4, R22, R184 ;  /* 0x000000160434723c */ /* 0x000fe200000418b8 */
[----:B------:R-:W-:Y:S01]  /*4da0*/  LOP3.LUT R14, R0, 0xff, RZ, 0xc0, !PT ;  /* 0x000000ff000e7812 */ /* 0x000fe200078ec0ff */
[----:B------:R-:W-:Y:S01]  /*4db0*/  IMAD.MOV.U32 R18, RZ, RZ, R180 ;  /* 0x000000ffff127224 */ /* 0x000fe200078e00b4 */
[----:B------:R-:W-:Y:S01]  /*4dc0*/  SHF.R.U32.HI R11, RZ, 0x18, R0 ;  /* 0x00000018ff0b7819 */ /* 0x000fe20000011600 */
[----:B------:R-:W-:Y:S01]  /*4dd0*/  IMAD.MOV.U32 R99, RZ, RZ, R181 ;  /* 0x000000ffff637224 */ /* 0x000fe200078e00b5 */
[----:B------:R-:W-:Y:S01]  /*4de0*/  LOP3.LUT R0, R15, 0xff, RZ, 0xc0, !PT ;  /* 0x000000ff0f007812 */ /* 0x000fe200078ec0ff */
[----:B------:R-:W4:Y:S01]  /*4df0*/  MUFU.EX2 R165, R10 ;  /* 0x0000000a00a57308 */ /* 0x000f220000000800 */
[----:B------:R-:W-:Y:S01]  /*4e00*/  MOV R97, R182 ;  /* 0x000000b600617202 */ /* 0x000fe20000000f00 */
[----:B------:R-:W-:Y:S01]  /*4e10*/  IMAD.MOV.U32 R182, RZ, RZ, R84 ;  /* 0x000000ffffb67224 */ /* 0x000fe200078e0054 */
[----:B------:R-:W-:Y:S01]  /*4e20*/  PRMT R0, R0, 0x5410, R16 ;  /* 0x0000541000007816 */ /* 0x000fe20000000010 */
[--C-:B------:R-:W-:Y:S01]  /*4e30*/  HSET2.LE.AND R7, R17, R19.reuse, PT ;  /* 0x0000001311077233 */ /* 0x100fe20003803000 */
[----:B------:R-:W-:Y:S01]  /*4e40*/  MOV R180, R214 ;  /* 0x000000d600b47202 */ /* 0x000fe20000000f00 */
[----:B------:R-:W-:Y:S01]  /*4e50*/  IMAD.MOV.U32 R150, RZ, RZ, R32 ;  /* 0x000000ffff967224 */ /* 0x000fe200078e0020 */
[----:B------:R3:W5:Y:S01]  /*4e60*/  LDL.LU R214, [R1+0x34] ;  /* 0x0000340001d67983 */ /* 0x0007620000300800 */
[----:B-1----:R-:W-:Y:S01]  /*4e70*/  SHF.R.U32.HI R9, RZ, 0x8, R2 ;  /* 0x00000008ff097819 */ /* 0x002fe20000011602 */
[----:B------:R-:W-:Y:S01]  /*4e80*/  IMAD.MOV.U32 R181, RZ, RZ, R85 ;  /* 0x000000ffffb57224 */ /* 0x000fe200078e0055 */
[----:B------:R-:W-:Y:S01]  /*4e90*/  LOP3.LUT R2, R8, 0xff, RZ, 0xc0, !PT ;  /* 0x000000ff08027812 */ /* 0x000fe200078ec0ff */
[----:B------:R-:W-:Y:S01]  /*4ea0*/  LDSM.16.MT88.4 R20, [R209+0x13000] ;  /* 0x01300000d114783b */ /* 0x000fe20000004200 */
[----:B------:R-:W-:Y:S01]  /*4eb0*/  PRMT R8, R14, 0x5410, R9 ;  /* 0x000054100e087816 */ /* 0x000fe20000000009 */
[--C-:B------:R-:W-:Y:S01]  /*4ec0*/  HSET2.LE.AND R9, R0, R19.reuse, PT ;  /* 0x0000001300097233 */ /* 0x100fe20003803000 */
[----:B------:R-:W-:Y:S01]  /*4ed0*/  PRMT R2, R2, 0x5410, R11 ;  /* 0x0000541002027816 */ /* 0x000fe2000000000b */
[----:B------:R-:W-:Y:S01]  /*4ee0*/  IMAD.MOV.U32 R172, RZ, RZ, R182 ;  /* 0x000000ffffac7224 */ /* 0x000fe200078e00b6 */
[----:B------:R-:W-:Y:S01]  /*4ef0*/  MOV R183, R86 ;  /* 0x0000005600b77202 */ /* 0x000fe20000000f00 */
[--C-:B------:R-:W-:Y:S01]  /*4f00*/  HSET2.LE.AND R0, R8, R19.reuse, PT ;  /* 0x0000001308007233 */ /* 0x100fe20003803000 */
[----:B------:R-:W-:Y:S01]  /*4f10*/  IMAD.MOV.U32 R157, RZ, RZ, R35 ;  /* 0x000000ffff9d7224 */ /* 0x000fe200078e0023 */
[----:B------:R-:W-:Y:S01]  /*4f20*/  HSET2.LE.AND R5, R2, R19, PT ;  /* 0x0000001302057233 */ /* 0x000fe20003803000 */
[----:B------:R-:W-:Y:S01]  /*4f30*/  MOV R19, R164 ;  /* 0x000000a400137202 */ /* 0x000fe20000000f00 */
[----:B------:R-:W-:-:S02]  /*4f40*/  IMAD.MOV.U32 R164, RZ, RZ, R213 ;  /* 0x000000ffffa47224 */ /* 0x000fc400078e00d5 */
[----:B------:R-:W-:Y:S01]  /*4f50*/  IMAD.MOV.U32 R182, RZ, RZ, R124 ;  /* 0x000000ffffb67224 */ /* 0x000fe200078e007c */
[----:B------:R1:W5:Y:S01]  /*4f60*/  LDL.LU R213, [R1+0x30] ;  /* 0x0000300001d57983 */ /* 0x0003620000300800 */
[----:B------:R-:W-:Y:S02]  /*4f70*/  IMAD.MOV.U32 R124, RZ, RZ, R208 ;  /* 0x000000ffff7c7224 */ /* 0x000fe400078e00d0 */
[----:B------:R-:W-:Y:S01]  /*4f80*/  IMAD.MOV.U32 R159, RZ, RZ, R33 ;  /* 0x000000ffff9f7224 */ /* 0x000fe200078e0021 */
[----:B------:R1:W5:Y:S01]  /*4f90*/  LDL.LU R208, [R1+0x2c] ;  /* 0x00002c0001d07983 */ /* 0x0003620000300800 */
[----:B--2---:R-:W-:Y:S01]  /*4fa0*/  F2FP.BF16.PACK_AB R6, R170, R168 ;  /* 0x000000a8aa06723e */ /* 0x004fe200000010ff */
[----:B------:R-:W-:Y:S01]  /*4fb0*/  IMAD.MOV.U32 R98, RZ, RZ, R171 ;  /* 0x000000ffff627224 */ /* 0x000fe200078e00ab */
[----:B------:R-:W-:Y:S02]  /*4fc0*/  F2FP.BF16.PACK_AB R8, R166, R156 ;  /* 0x0000009ca608723e */ /* 0x000fe400000010ff */
[----:B----4-:R-:W-:Y:S01]  /*4fd0*/  F2FP.BF16.PACK_AB R10, R165, R167 ;  /* 0x000000a7a50a723e */ /* 0x010fe200000010ff */
[----:B------:R-:W-:Y:S01]  /*4fe0*/  IMAD.MOV.U32 R187, RZ, RZ, R183 ;  /* 0x000000ffffbb7224 */ /* 0x000fe200078e00b7 */
[----:B------:R-:W-:Y:S01]  /*4ff0*/  LOP3.LUT R5, R5, R6, RZ, 0xc0, !PT ;  /* 0x0000000605057212 */ /* 0x000fe200078ec0ff */
[----:B------:R-:W-:Y:S01]  /*5000*/  IMAD.MOV.U32 R178, RZ, RZ, R180 ;  /* 0x000000ffffb27224 */ /* 0x000fe200078e00b4 */
[----:B------:R-:W-:Y:S01]  /*5010*/  LOP3.LUT R6, R7, R8, RZ, 0xc0, !PT ;  /* 0x0000000807067212 */ /* 0x000fe200078ec0ff */
[----:B------:R-:W-:Y:S01]  /*5020*/  IMAD.MOV.U32 R171, RZ, RZ, R87 ;  /* 0x000000ffffab7224 */ /* 0x000fe200078e0057 */
[----:B------:R-:W-:-:S02]  /*5030*/  LOP3.LUT R7, R9, R10, RZ, 0xc0, !PT ;  /* 0x0000000a09077212 */ /* 0x000fc400078ec0ff */
[----:B------:R-:W-:Y:S01]  /*5040*/  F2FP.BF16.PACK_AB R2, R169, R175 ;  /* 0x000000afa902723e */ /* 0x000fe200000010ff */
[----:B------:R-:W2:Y:S03]  /*5050*/  LDSM.16.MT88.4 R8, [R211+0x11000] ;  /* 0x01100000d308783b */ /* 0x000ea60000004200 */
[----:B------:R-:W-:Y:S01]  /*5060*/  LOP3.LUT R4, R0, R2, RZ, 0xc0, !PT ;  /* 0x0000000200047212 */ /* 0x000fe200078ec0ff */
[----:B------:R-:W-:Y:S01]  /*5070*/  IMAD.MOV.U32 R183, RZ, RZ, R151 ;  /* 0x000000ffffb77224 */ /* 0x000fe200078e0097 */
[----:B------:R-:W-:Y:S01]  /*5080*/  MOV R179, R181 ;  /* 0x000000b500b37202 */ /* 0x000fe20000000f00 */
[----:B------:R-:W-:Y:S01]  /*5090*/  IMAD.MOV.U32 R180, RZ, RZ, R94 ;  /* 0x000000ffffb47224 */ /* 0x000fe200078e005e */
[----:B------:R-:W-:Y:S01]  /*50a0*/  MOV R192, R150 ;  /* 0x0000009600c07202 */ /* 0x000fe20000000f00 */
[----:B------:R-:W-:Y:S01]  /*50b0*/  IMAD.MOV.U32 R150, RZ, RZ, R93 ;  /* 0x000000ffff967224 */ /* 0x000fe200078e005d */
[----:B------:R-:W-:Y:S01]  /*50c0*/  MOV R181, R92 ;  /* 0x0000005c00b57202 */ /* 0x000fe20000000f00 */
[C---:B---3--:R-:W-:Y:S01]  /*50d0*/  HMMA.16816.F32.BF16 R88, R4.reuse, R28, R88 ;  /* 0x0000001c0458723c */ /* 0x048fe20000041858 */
[----:B------:R-:W-:Y:S01]  /*50e0*/  MOV R151, R95 ;  /* 0x0000005f00977202 */ /* 0x000fe20000000f00 */
[----:B------:R-:W-:Y:S01]  /*50f0*/  IMAD.MOV.U32 R177, RZ, RZ, R164 ;  /* 0x000000ffffb17224 */ /* 0x000fe200078e00a4 */
[----:B------:R-:W-:Y:S01]  /*5100*/  MOV R176, R157 ;  /* 0x0000009d00b07202 */ /* 0x000fe20000000f00 */
[----:B------:R-:W-:Y:S01]  /*5110*/  IMAD.MOV.U32 R194, RZ, RZ, R158 ;  /* 0x000000ffffc27224 */ /* 0x000fe200078e009e */
[----:B------:R-:W-:Y:S03]  /*5120*/  LDSM.16.MT88.4 R32, [R209+0x11000] ;  /* 0x01100000d120783b */ /* 0x000fe60000004200 */
        /* <DEDUP_REMOVED lines=8> */
[----:B------:R-:W-:Y:S02]  /*51b0*/  IMAD.MOV.U32 R159, RZ, RZ, R104 ;  /* 0x000000ffff9f7224 */ /* 0x000fe400078e0068 */
[----:B------:R-:W-:Y:S02]  /*51c0*/  IMAD.MOV.U32 R164, RZ, RZ, R105 ;  /* 0x000000ffffa47224 */ /* 0x000fe400078e0069 */
[----:B------:R-:W-:-:S03]  /*51d0*/  IMAD.MOV.U32 R158, RZ, RZ, R107 ;  /* 0x000000ffff9e7224 */ /* 0x000fc600078e006b */
[C---:B------:R-:W-:Y:S01]  /*51e0*/  HMMA.16816.F32.BF16 R84, R4.reuse, R26, R116 ;  /* 0x0000001a0454723c */ /* 0x040fe20000041874 */
[----:B------:R-:W4:Y:S07]  /*51f0*/  LDSM.16.MT88.4 R24, [R210+0x13000] ;  /* 0x01300000d218783b */ /* 0x000f2e0000004200 */
[C---:B--2---:R-:W-:Y:S08]  /*5200*/  HMMA.16816.F32.BF16 R96, R4.reuse, R8, R244 ;  /* 0x000000080460723c */ /* 0x044ff000000418f4 */
[C---:B------:R-:W-:Y:S01]  /*5210*/  HMMA.16816.F32.BF16 R104, R4.reuse, R10, R108 ;  /* 0x0000000a0468723c */ /* 0x040fe2000004186c */
[----:B------:R-:W2:Y:S01]  /*5220*/  LDSM.16.MT88.4 R8, [R211+0x13000] ;  /* 0x01300000d308783b */ /* 0x000ea20000004200 */
        /* <DEDUP_REMOVED lines=9> */
[----:B------:R-:W-:-:S02]  /*52c0*/  IMAD.MOV.U32 R173, RZ, RZ, R19 ;  /* 0x000000ffffad7224 */ /* 0x000fc400078e0013 */
[----:B------:R-:W1:Y:S02]  /*52d0*/  LDSM.16.MT88.4 R16, [R209+0x15000] ;  /* 0x01500000d110783b */ /* 0x000e640000004200 */
[----:B------:R-:W-:Y:S01]  /*52e0*/  IMAD.MOV.U32 R184, RZ, RZ, R193 ;  /* 0x000000ffffb87224 */ /* 0x000fe200078e00c1 */
[C---:B------:R-:W-:Y:S01]  /*52f0*/  HMMA.16816.F32.BF16 R108, R4.reuse, R20, R240 ;  /* 0x00000014046c723c */ /* 0x040fe200000418f0 */
[----:B------:R-:W-:Y:S01]  /*5300*/  IMAD.MOV.U32 R185, RZ, RZ, R192 ;  /* 0x000000ffffb97224 */ /* 0x000fe200078e00c0 */
[----:B------:R-:W1:Y:S06]  /*5310*/  LDSM.16.MT88.4 R20, [R210+0x15000] ;  /* 0x01500000d214783b */ /* 0x000e6c0000004200 */
[C---:B---3--:R-:W-:Y:S08]  /*5320*/  HMMA.16816.F32.BF16 R124, R4.reuse, R28, R204 ;  /* 0x0000001c047c723c */ /* 0x048ff000000418cc */
[C---:B------:R-:W-:Y:S01]  /*5330*/  HMMA.16816.F32.BF16 R192, R4.reuse, R30, R188 ;  /* 0x0000001e04c0723c */ /* 0x040fe200000418bc */
[----:B------:R-:W3:Y:S07]  /*5340*/  LDSM.16.MT88.4 R28, [R212+0x15000] ;  /* 0x01500000d41c783b */ /* 0x000eee0000004200 */
[C---:B----4-:R-:W-:Y:S08]  /*5350*/  HMMA.16816.F32.BF16 R116, R4.reuse, R24, R236 ;  /* 0x000000180474723c */ /* 0x050ff000000418ec */
[C---:B--2---:R-:W-:Y:S08]  /*5360*/  HMMA.16816.F32.BF16 R236, R4.reuse, R8, R200 ;  /* 0x0000000804ec723c */ /* 0x044ff000000418c8 */
[C---:B------:R-:W-:Y:S01]  /*5370*/  HMMA.16816.F32.BF16 R204, R4.reuse, R10, R160 ;  /* 0x0000000a04cc723c */ /* 0x040fe200000418a0 */
[----:B------:R-:W2:Y:S07]  /*5380*/  LDSM.16.MT88.4 R8, [R211+0x15000] ;  /* 0x01500000d308783b */ /* 0x000eae0000004200 */
[----:B------:R-:W-:Y:S01]  /*5390*/  HMMA.16816.F32.BF16 R120, R4, R26, R120 ;  /* 0x0000001a0478723c */ /* 0x000fe20000041878 */
[----:B------:R-:W4:Y:S01]  /*53a0*/  LDSM.16.MT88.4 R24, [R212+0x17000] ;  /* 0x01700000d418783b */ /* 0x000f220000004200 */
[----:B------:R-:W-:Y:S01]  /*53b0*/  MOV R186, R183 ;  /* 0x000000b700ba7202 */ /* 0x000fe20000000f00 */
[----:B------:R-:W-:-:S02]  /*53c0*/  IMAD.MOV.U32 R187, RZ, RZ, R182 ;  /* 0x000000ffffbb7224 */ /* 0x000fc400078e00b6 */
[----:B------:R-:W-:Y:S01]  /*53d0*/  IMAD.MOV.U32 R0, RZ, RZ, R181 ;  /* 0x000000ffff007224 */ /* 0x000fe200078e00b5 */
[----:B------:R-:W-:Y:S01]  /*53e0*/  MOV R14, R180 ;  /* 0x000000b4000e7202 */ /* 0x000fe20000000f00 */
[----:B------:R-:W-:Y:S01]  /*53f0*/  IMAD.MOV.U32 R242, RZ, RZ, R174 ;  /* 0x000000fffff27224 */ /* 0x000fe200078e00ae */
[----:B------:R-:W-:Y:S01]  /*5400*/  HMMA.16816.F32.BF16 R152, R4, R32, R152 ;  /* 0x000000200498723c */ /* 0x000fe20000041898 */
[----:B------:R-:W-:Y:S01]  /*5410*/  FFMA.FTZ R0, R0, c[0x0][0x23c], -R13 ;  /* 0x00008f0000007a23 */ /* 0x000fe2000001080d */
[----:B------:R-:W-:Y:S01]  /*5420*/  MOV R244, R168 ;  /* 0x000000a800f47202 */ /* 0x000fe20000000f00 */
[----:B------:R-:W-:Y:S02]  /*5430*/  IMAD.MOV.U32 R240, RZ, RZ, R245 ;  /* 0x000000fffff07224 */ /* 0x000fe400078e00f5 */
[----:B------:R-:W-:-:S03]  /*5440*/  IMAD.MOV.U32 R243, RZ, RZ, R175 ;  /* 0x000000fffff37224 */ /* 0x000fc600078e00af */
[C---:B------:R-:W-:Y:S01]  /*5450*/  HMMA.16816.F32.BF16 R32, R4.reuse, R34, R196 ;  /* 0x000000220420723c */ /* 0x040fe200000418c4 */
[----:B------:R-:W-:Y:S01]  /*5460*/  IMAD.MOV.U32 R245, RZ, RZ, R169 ;  /* 0x000000fffff57224 */ /* 0x000fe200078e00a9 */
[----:B------:R2:W-:Y:S06]  /*5470*/  MUFU.EX2 R241, R0 ;  /* 0x0000000000f17308 */ /* 0x0005ec0000000800 */
[C---:B-1----:R-:W-:Y:S08]  /*5480*/  HMMA.16816.F32.BF16 R200, R4.reuse, R16, R144 ;  /* 0x0000001004c8723c */ /* 0x042ff00000041890 */
[----:B------:R-:W-:Y:S01]  /*5490*/  HMMA.16816.F32.BF16 R140, R4, R18, R140 ;  /* 0x00000012048c723c */ /* 0x000fe2000004188c */
[----:B------:R-:W1:Y:S01]  /*54a0*/  LDSM.16.MT88.4 R16, [R209+0x17000] ;  /* 0x01700000d110783b */ /* 0x000e620000004200 */
[----:B------:R-:W-:Y:S01]  /*54b0*/  IMAD.MOV.U32 R144, RZ, RZ, R246 ;  /* 0x000000ffff907224 */ /* 0x000fe200078e00f6 */
[----:B------:R-:W-:Y:S01]  /*54c0*/  MOV R145, R247 ;  /* 0x000000f700917202 */ /* 0x000fe20000000f00 */
[----:B------:R-:W-:-:S04]  /*54d0*/  IMAD.MOV.U32 R246, RZ, RZ, R170 ;  /* 0x000000fffff67224 */ /* 0x000fc800078e00aa */
[----:B------:R-:W-:Y:S01]  /*54e0*/  HMMA.16816.F32.BF16 R196, R4, R20, R136 ;  /* 0x0000001404c4723c */ /* 0x000fe20000041888 */
[----:B------:R-:W-:Y:S01]  /*54f0*/  MOV R247, R171 ;  /* 0x000000ab00f77202 */ /* 0x000fe20000000f00 */
[----:B--2---:R-:W-:-:S06]  /*5500*/  FFMA.FTZ R0, R240, c[0x0][0x23c], -R13 ;  /* 0x00008f00f0007a23 */ /* 0x004fcc000001080d */
[----:B------:R-:W-:Y:S01]  /*5510*/  HMMA.16816.F32.BF16 R188, R4, R22, R132 ;  /* 0x0000001604bc723c */ /* 0x000fe20000041884 */
[----:B------:R-:W2:Y:S01]  /*5520*/  LDSM.16.MT88.4 R20, [R210+0x17000] ;  /* 0x01700000d214783b */ /* 0x000ea20000004200 */
[----:B------:R-:W-:Y:S02]  /*5530*/  IMAD.MOV.U32 R137, RZ, RZ, R242 ;  /* 0x000000ffff897224 */ /* 0x000fe400078e00f2 */
[----:B------:R-:W-:-:S04]  /*5540*/  IMAD.MOV.U32 R242, RZ, RZ, R243 ;  /* 0x000000fffff27224 */ /* 0x000fc800078e00f3 */
[----:B---3--:R-:W-:Y:S01]  /*5550*/  HMMA.16816.F32.BF16 R180, R4, R28, R128 ;  /* 0x0000001c04b4723c */ /* 0x008fe20000041880 */
[----:B------:R-:W-:Y:S01]  /*5560*/  MOV R243, R244 ;  /* 0x000000f400f37202 */ /* 0x000fe20000000f00 */
[----:B------:R-:W-:-:S06]  /*5570*/  IMAD.MOV.U32 R244, RZ, RZ, R245 ;  /* 0x000000fffff47224 */ /* 0x000fcc00078e00f5 */
[C---:B------:R-:W-:Y:S01]  /*5580*/  HMMA.16816.F32.BF16 R184, R4.reuse, R30, R184 ;  /* 0x0000001e04b8723c */ /* 0x040fe200000418b8 */
[----:B------:R-:W3:Y:S01]  /*5590*/  LDSM.16.MT88.4 R28, [R211+0x17000] ;  /* 0x01700000d31c783b */ /* 0x000ee20000004200 */
[----:B------:R-:W-:Y:S01]  /*55a0*/  IMAD.MOV.U32 R245, RZ, RZ, R246 ;  /* 0x000000fffff57224 */ /* 0x000fe200078e00f6 */
[----:B------:R1:W1:Y:S01]  /*55b0*/  MUFU.EX2 R240, R0 ;  /* 0x0000000000f07308 */ /* 0x0002620000000800 */
[----:B------:R-:W-:Y:S01]  /*55c0*/  MOV R246, R247 ;  /* 0x000000f700f67202 */ /* 0x000fe20000000f00 */
[----:B------:R-:W-:Y:S02]  /*55d0*/  FFMA.FTZ R2, R2, c[0x0][0x23c], -R13 ;  /* 0x00008f0002027a23 */ /* 0x000fe4000001080d */
[----:B------:R-:W-:Y:S02]  /*55e0*/  IMAD.MOV.U32 R247, RZ, RZ, R164 ;  /* 0x000000fffff77224 */ /* 0x000fe400078e00a4 */
[----:B------:R-:W-:Y:S01]  /*55f0*/  IMAD.MOV.U32 R164, RZ, RZ, R157 ;  /* 0x000000ffffa47224 */ /* 0x000fe200078e009d */
[----:B------:R-:W-:Y:S01]  /*5600*/  MOV R157, R159 ;  /* 0x0000009f009d7202 */ /* 0x000fe20000000f00 */
[----:B------:R-:W-:Y:S01]  /*5610*/  IMAD.MOV.U32 R147, RZ, RZ, R176 ;  /* 0x000000ffff937224 */ /* 0x000fe200078e00b0 */
[----:B------:R-:W-:Y:S01]  /*5620*/  MOV R160, R178 ;  /* 0x000000b200a07202 */ /* 0x000fe20000000f00 */
[----:B------:R-:W-:Y:S01]  /*5630*/  IMAD.MOV.U32 R146, RZ, RZ, R177 ;  /* 0x000000ffff927224 */ /* 0x000fe200078e00b1 */
[----:B------:R-:W-:Y:S01]  /*5640*/  MOV R163, R173 ;  /* 0x000000ad00a37202 */ /* 0x000fe20000000f00 */
[----:B------:R-:W-:Y:S01]  /*5650*/  IMAD.MOV.U32 R161, RZ, RZ, R179 ;  /* 0x000000ffffa17224 */ /* 0x000fe200078e00b3 */
[----:B-1----:R-:W-:Y:S01]  /*5660*/  LOP3.LUT R0, R37, UR9, R38, 0x96, !PT ;  /* 0x0000000925007c12 */ /* 0x002fe2000f8e9626 */
[----:B------:R-:W-:Y:S01]  /*5670*/  IMAD.MOV.U32 R162, RZ, RZ, R172 ;  /* 0x000000ffffa27224 */ /* 0x000fe200078e00ac */
[----:B------:R-:W-:Y:S01]  /*5680*/  HMMA.16816.F32.BF16 R176, R4, R8, R100 ;  /* 0x0000000804b0723c */ /* 0x000fe20000041864 */
[----:B------:R-:W-:-:S02]  /*5690*/  IMAD.MOV.U32 R159, RZ, RZ, R151 ;  /* 0x000000ffff9f7224 */ /* 0x000fc400078e0097 */
[----:B------:R1:W-:Y:S01]  /*56a0*/  MUFU.EX2 R151, R2 ;  /* 0x0000000200977308 */ /* 0x0003e20000000800 */
[----:B------:R-:W-:-:S03]  /*56b0*/  IMAD.MOV.U32 R131, RZ, RZ, R144 ;  /* 0x000000ffff837224 */ /* 0x000fc600078e0090 */
[----:B------:R-:W-:Y:S01]  /*56c0*/  IMAD.WIDE.U32 R8, R0, -0x2daee0ad, RZ ;  /* 0xd2511f5300087825 */ /* 0x000fe200078e00ff */
[----:B------:R-:W-:Y:S01]  /*56d0*/  HMMA.16816.F32.BF16 R172, R4, R10, R80 ;  /* 0x0000000a04ac723c */ /* 0x000fe20000041850 */
[----:B------:R-:W2:Y:S02]  /*56e0*/  LDC.U8 R81, c[0x0][0x2d8] ;  /* 0x0000b600ff517b82 */ /* 0x000ea40000000000 */
[----:B------:R-:W-:Y:S02]  /*56f0*/  IMAD.MOV.U32 R136, RZ, RZ, R145 ;  /* 0x000000ffff887224 */ /* 0x000fe400078e0091 */
[----:B------:R-:W-:Y:S02]  /*5700*/  IMAD.MOV.U32 R130, RZ, RZ, R150 ;  /* 0x000000ffff827224 */ /* 0x000fe400078e0096 */
[----:B-1----:R-:W-:Y:S01]  /*5710*/  FFMA.FTZ R2, R14, c[0x0][0x23c], -R13 ;  /* 0x00008f000e027a23 */ /* 0x002fe2000001080d */
[----:B------:R-:W-:-:S03]  /*5720*/  LOP3.LUT R0, R8, 0xffff, RZ, 0xc0, !PT ;  /* 0x0000ffff08007812 */ /* 0x000fc600078ec0ff */
[----:B------:R1:W-:Y:S01]  /*5730*/  MUFU.EX2 R150, R2 ;  /* 0x0000000200967308 */ /* 0x0003e20000000800 */
[----:B------:R-:W-:Y:S01]  /*5740*/  FFMA.FTZ R10, R131, c[0x0][0x23c], -R12 ;  /* 0x00008f00830a7a23 */ /* 0x000fe2000001080c */
[----:B------:R-:W-:Y:S01]  /*5750*/  MOV R145, R160 ;  /* 0x000000a000917202 */ /* 0x000fe20000000f00 */
[----:B------:R-:W-:Y:S01]  /*5760*/  IMAD.MOV.U32 R144, RZ, RZ, R161 ;  /* 0x000000ffff907224 */ /* 0x000fe200078e00a1 */
[----:B------:R-:W-:Y:S01]  /*5770*/  MOV R138, R163 ;  /* 0x000000a3008a7202 */ /* 0x000fe20000000f00 */
[----:B------:R-:W-:Y:S01]  /*5780*/  IMAD.MOV.U32 R139, RZ, RZ, R162 ;  /* 0x000000ffff8b7224 */ /* 0x000fe200078e00a2 */
[----:B------:R-:W-:Y:S01]  /*5790*/  LOP3.LUT R14, R8, 0xff, RZ, 0xc0, !PT ;  /* 0x000000ff080e7812 */ /* 0x000fe200078ec0ff */
[----:B----4-:R-:W-:Y:S01]  /*57a0*/  HMMA.16816.F32.BF16 R160, R4, R24, R56 ;  /* 0x0000001804a0723c */ /* 0x010fe20000041838 */
[----:B------:R-:W-:Y:S01]  /*57b0*/  MOV R131, R136 ;  /* 0x0000008800837202 */ /* 0x000fe20000000f00 */
[----:B------:R-:W-:Y:S01]  /*57c0*/  IMAD.MOV.U32 R136, RZ, RZ, R242 ;  /* 0x000000ffff887224 */ /* 0x000fe200078e00f2 */
[--C-:B------:R-:W-:Y:S01]  /*57d0*/  SHF.R.U32.HI R13, RZ, 0x18, R8.reuse ;  /* 0x00000018ff0d7819 */ /* 0x100fe20000011608 */
[----:B------:R-:W-:Y:S01]  /*57e0*/  IMAD.MOV.U32 R242, RZ, RZ, R243 ;  /* 0x000000fffff27224 */ /* 0x000fe200078e00f3 */
[----:B-1----:R-:W-:-:S03]  /*57f0*/  SHF.R.U32.HI R2, RZ, 0x10, R8 ;  /* 0x00000010ff027819 */ /* 0x002fc60000011608 */
[----:B------:R-:W-:Y:S01]  /*5800*/  HMMA.16816.F32.BF16 R24, R4, R26, R48 ;  /* 0x0000001a0418723c */ /* 0x000fe20000041830 */
[----:B------:R-:W-:Y:S01]  /*5810*/  MOV R243, R244 ;  /* 0x000000f400f37202 */ /* 0x000fe20000000f00 */
[----:B------:R-:W1:Y:S01]  /*5820*/  LDSM.16.MT88.4 R48, [R212+0x11800] ;  /* 0x01180000d430783b */ /* 0x000e620000004200 */
[----:B------:R-:W-:Y:S01]  /*5830*/  LOP3.LUT R8, R2, 0xff, RZ, 0xc0, !PT ;  /* 0x000000ff02087812 */ /* 0x000fe200078ec0ff */
[----:B------:R-:W-:Y:S01]  /*5840*/  FFMA.FTZ R2, R130, c[0x0][0x23c], -R12 ;  /* 0x00008f0082027a23 */ /* 0x000fe2000001080c */
[----:B------:R-:W-:Y:S01]  /*5850*/  SHF.R.U32.HI R11, RZ, 0x8, R0 ;  /* 0x00000008ff0b7819 */ /* 0x000fe20000011600 */
[----:B------:R-:W-:Y:S01]  /*5860*/  IMAD.MOV.U32 R244, RZ, RZ, R245 ;  /* 0x000000fffff47224 */ /* 0x000fe200078e00f5 */
[----:B------:R-:W-:Y:S01]  /*5870*/  LOP3.LUT R0, R9, UR18, R40, 0x96, !PT ;  /* 0x0000001209007c12 */ /* 0x000fe2000f8e9628 */
[----:B------:R-:W-:Y:S01]  /*5880*/  IMAD.MOV.U32 R245, RZ, RZ, R246 ;  /* 0x000000fffff57224 */ /* 0x000fe200078e00f6 */
[----:B------:R-:W-:Y:S01]  /*5890*/  PRMT R13, R8, 0x5410, R13 ;  /* 0x00005410080d7816 */ /* 0x000fe2000000000d */
[----:B------:R-:W-:Y:S01]  /*58a0*/  FFMA.FTZ R8, R15, c[0x0][0x23c], -R12 ;  /* 0x00008f000f087a23 */ /* 0x000fe2000001080c */
[----:B------:R-:W-:Y:S01]  /*58b0*/  MOV R246, R247 ;  /* 0x000000f700f67202 */ /* 0x000fe20000000f00 */
[----:B------:R-:W-:Y:S01]  /*58c0*/  IMAD.MOV.U32 R247, RZ, RZ, R164 ;  /* 0x000000fffff77224 */ /* 0x000fe200078e00a4 */
[----:B------:R4:W-:Y:S01]  /*58d0*/  MUFU.EX2 R15, R2 ;  /* 0x00000002000f7308 */ /* 0x0009e20000000800 */
[----:B------:R-:W-:Y:S01]  /*58e0*/  IMAD.MOV.U32 R164, RZ, RZ, R157 ;  /* 0x000000ffffa47224 */ /* 0x000fe200078e009d */
[----:B------:R-:W-:Y:S01]  /*58f0*/  PRMT R14, R14, 0x5410, R11 ;  /* 0x000054100e0e7816 */ /* 0x000fe2000000000b */
[----:B------:R-:W-:Y:S01]  /*5900*/  FFMA.FTZ R11, R131, c[0x0][0x23c], -R12 ;  /* 0x00008f00830b7a23 */ /* 0x000fe2000001080c */
[----:B------:R-:W-:Y:S01]  /*5910*/  MOV R157, R149 ;  /* 0x00000095009d7202 */ /* 0x000fe20000000f00 */
[----:B--2---:R-:W-:Y:S01]  /*5920*/  IMAD R81, R81, 0x10000, R81 ;  /* 0x0001000051517824 */ /* 0x004fe200078e0251 */
[----:B------:R-:W-:Y:S01]  /*5930*/  SHF.R.U32.HI R9, RZ, 0x18, R0 ;  /* 0x00000018ff097819 */ /* 0x000fe20000011600 */
[----:B------:R-:W2:Y:S01]  /*5940*/  LDSM.16.MT88.4 R56, [R211+0x11800] ;  /* 0x01180000d338783b */ /* 0x000ea20000004200 */
[----:B------:R3:W1:Y:S01]  /*5950*/  MUFU.EX2 R149, R10 ;  /* 0x0000000a00957308 */ /* 0x0006620000000800 */
[----:B----4-:R-:W-:-:S07]  /*5960*/  LOP3.LUT R2, R0, 0xffff, RZ, 0xc0, !PT ;  /* 0x0000ffff00027812 */ /* 0x010fce00078ec0ff */
[----:B------:R4:W-:Y:S01]  /*5970*/  MUFU.EX2 R12, R8 ;  /* 0x00000008000c7308 */ /* 0x0009e20000000800 */
[----:B------:R-:W-:Y:S01]  /*5980*/  IMAD.MOV.U32 R131, RZ, RZ, R245 ;  /* 0x000000ffff837224 */ /* 0x000fe200078e00f5 */
[----:B---3--:R-:W-:-:S06]  /*5990*/  LOP3.LUT R10, R0, 0xff, RZ, 0xc0, !PT ;  /* 0x000000ff000a7812 */ /* 0x008fcc00078ec0ff */
[----:B------:R-:W3:Y:S01]  /*59a0*/  MUFU.EX2 R11, R11 ;  /* 0x0000000b000b7308 */ /* 0x000ee20000000800 */
[----:B------:R-:W-:Y:S01]  /*59b0*/  IMAD.MOV.U32 R130, RZ, RZ, R246 ;  /* 0x000000ffff827224 */ /* 0x000fe200078e00f6 */
[----:B------:R-:W-:Y:S02]  /*59c0*/  MOV R129, R247 ;  /* 0x000000f700817202 */ /* 0x000fe40000000f00 */
[----:B----4-:R-:W-:Y:S02]  /*59d0*/  SHF.R.U32.HI R8, RZ, 0x10, R0 ;  /* 0x00000010ff087819 */ /* 0x010fe40000011600 */
[----:B------:R-:W-:Y:S01]  /*59e0*/  SHF.R.U32.HI R0, RZ, 0x8, R2 ;  /* 0x00000008ff007819 */ /* 0x000fe20000011602 */
[----:B------:R-:W-:Y:S01]  /*59f0*/  IMAD.MOV.U32 R128, RZ, RZ, R164 ;  /* 0x000000ffff807224 */ /* 0x000fe200078e00a4 */
[----:B------:R-:W-:Y:S02]  /*5a00*/  LOP3.LUT R2, R8, 0xff, RZ, 0xc0, !PT ;  /* 0x000000ff08027812 */ /* 0x000fe400078ec0ff */
[----:B------:R-:W-:Y:S01]  /*5a10*/  PRMT R0, R10, 0x5410, R0 ;  /* 0x000054100a007816 */ /* 0x000fe20000000000 */
[----:B------:R-:W-:Y:S01]  /*5a20*/  IMAD.MOV.U32 R247, RZ, RZ, R165 ;  /* 0x000000fffff77224 */ /* 0x000fe200078e00a5 */
[----:B------:R-:W-:Y:S01]  /*5a30*/  MOV R246, R166 ;  /* 0x000000a600f67202 */ /* 0x000fe20000000f00 */
[----:B------:R-:W-:Y:S01]  /*5a40*/  IMAD.MOV.U32 R245, RZ, RZ, R167 ;  /* 0x000000fffff57224 */ /* 0x000fe200078e00a7 */
[----:B------:R-:W-:Y:S01]  /*5a50*/  HMMA.16816.F32.BF16 R168, R4, R16, R72 ;  /* 0x0000001004a8723c */ /* 0x000fe20000041848 */
[----:B------:R-:W-:-:S07]  /*5a60*/  HSET2.LE.AND R0, R0, R81, PT ;  /* 0x0000005100007233 */ /* 0x000fce0003803000 */
[C---:B------:R-:W-:Y:S01]  /*5a70*/  HMMA.16816.F32.BF16 R132, R4.reuse, R20, R64 ;  /* 0x000000140484723c */ /* 0x040fe20000041840 */
[----:B------:R-:W-:Y:S01]  /*5a80*/  IMAD.MOV.U32 R10, RZ, RZ, R136 ;  /* 0x000000ffff0a7224 */ /* 0x000fe200078e0088 */
[----:B------:R-:W-:Y:S01]  /*5a90*/  MOV R82, R157 ;  /* 0x0000009d00527202 */ /* 0x000fe20000000f00 */
[----:B------:R-:W-:Y:S01]  /*5aa0*/  IMAD.MOV.U32 R83, RZ, RZ, R242 ;  /* 0x000000ffff537224 */ /* 0x000fe200078e00f2 */
[----:B------:R-:W-:Y:S01]  /*5ab0*/  MOV R102, R42 ;  /* 0x0000002a00667202 */ /* 0x000fe20000000f00 */
[----:B------:R-:W-:Y:S01]  /*5ac0*/  IMAD.MOV.U32 R103, RZ, RZ, R43 ;  /* 0x000000ffff677224 */ /* 0x000fe200078e002b */
[----:B------:R-:W-:Y:S02]  /*5ad0*/  LDSM.16.MT88.4 R64, [R209+0x13800] ;  /* 0x01380000d140783b */ /* 0x000fe40000004200 */
[----:B------:R-:W-:Y:S01]  /*5ae0*/  HMMA.16816.F32.BF16 R164, R4, R28, R44 ;  /* 0x0000001c04a4723c */ /* 0x000fe2000004182c */
[----:B------:R-:W-:Y:S01]  /*5af0*/  IMAD.MOV.U32 R100, RZ, RZ, R158 ;  /* 0x000000ffff647224 */ /* 0x000fe200078e009e */
[----:B------:R-:W4:Y:S01]  /*5b00*/  LDSM.16.MT88.4 R40, [R210+0x11800] ;  /* 0x01180000d228783b */ /* 0x000f220000004200 */
[----:B------:R-:W-:-:S03]  /*5b10*/  IMAD.MOV.U32 R101, RZ, RZ, R159 ;  /* 0x000000ffff657224 */ /* 0x000fc600078e009f */
[----:B------:R-:W-:Y:S02]  /*5b20*/  LDSM.16.MT88.4 R72, [R210+0x13800] ;  /* 0x01380000d248783b */ /* 0x000fe40000004200 */
[C---:B------:R-:W-:Y:S08]  /*5b30*/  HMMA.16816.F32.BF16 R16, R4.reuse, R18, R68 ;  /* 0x000000120410723c */ /* 0x040ff00000041844 */
[C---:B------:R-:W-:Y:S08]  /*5b40*/  HMMA.16816.F32.BF16 R20, R4.reuse, R22, R60 ;  /* 0x000000160414723c */ /* 0x040ff0000004183c */
[----:B------:R-:W-:Y:S07]  /*5b50*/  HMMA.16816.F32.BF16 R28, R4, R30, R52 ;  /* 0x0000001e041c723c */ /* 0x000fee0000041834 */
[----:B------:R-:W-:Y:S01]  /*5b60*/  PRMT R4, R2, 0x5410, R9 ;  /* 0x0000541002047816 */ /* 0x000fe20000000009 */
[--C-:B------:R-:W-:Y:S01]  /*5b70*/  HSET2.LE.AND R6, R13, R81.reuse, PT ;  /* 0x000000510d067233 */ /* 0x100fe20003803000 */
[----:B------:R-:W-:Y:S01]  /*5b80*/  F2FP.BF16.PACK_AB R2, R240, R241 ;  /* 0x000000f1f002723e */ /* 0x000fe200000010ff */
[----:B------:R-:W-:Y:S01]  /*5b90*/  IMAD.MOV.U32 R13, RZ, RZ, R139 ;  /* 0x000000ffff0d7224 */ /* 0x000fe200078e008b */
[----:B------:R-:W-:Y:S01]  /*5ba0*/  MOV R139, R144 ;  /* 0x00000090008b7202 */ /* 0x000fe20000000f00 */
[--C-:B------:R-:W-:Y:S01]  /*5bb0*/  HSET2.LE.AND R4, R4, R81.reuse, PT ;  /* 0x0000005104047233 */ /* 0x100fe20003803000 */
[----:B------:R-:W-:Y:S01]  /*5bc0*/  LOP3.LUT R144, R0, R2, RZ, 0xc0, !PT ;  /* 0x0000000200907212 */ /* 0x000fe200078ec0ff */
[----:B------:R-:W-:Y:S01]  /*5bd0*/  HSET2.LE.AND R5, R14, R81, PT ;  /* 0x000000510e057233 */ /* 0x000fe20003803000 */
[----:B-1----:R-:W-:Y:S01]  /*5be0*/  F2FP.BF16.PACK_AB R0, R15, R149 ;  /* 0x000000950f00723e */ /* 0x002fe200000010ff */
[----:B------:R-:W-:-:S02]  /*5bf0*/  IMAD.MOV.U32 R14, RZ, RZ, R138 ;  /* 0x000000ffff0e7224 */ /* 0x000fc400078e008a */
[----:B------:R-:W-:Y:S01]  /*5c00*/  IMAD.MOV.U32 R138, RZ, RZ, R145 ;  /* 0x000000ffff8a7224 */ /* 0x000fe200078e0091 */
[----:B------:R-:W-:Y:S02]  /*5c10*/  LOP3.LUT R145, R4, R0, RZ, 0xc0, !PT ;  /* 0x0000000004917212 */ /* 0x000fe400078ec0ff */
[----:B------:R-:W-:Y:S02]  /*5c20*/  F2FP.BF16.PACK_AB R2, R150, R151 ;  /* 0x000000979602723e */ /* 0x000fe400000010ff */
[----:B---3--:R-:W-:Y:S01]  /*5c30*/  F2FP.BF16.PACK_AB R0, R11, R12 ;  /* 0x0000000c0b00723e */ /* 0x008fe200000010ff */
[----:B------:R-:W-:Y:S01]  /*5c40*/  IMAD.MOV.U32 R136, RZ, RZ, R147 ;  /* 0x000000ffff887224 */ /* 0x000fe200078e0093 */
[----:B------:R-:W-:Y:S02]  /*5c50*/  MOV R9, R137 ;  /* 0x0000008900097202 */ /* 0x000fe40000000f00 */
[----:B------:R-:W-:Y:S02]  /*5c60*/  MOV R137, R146 ;  /* 0x0000009200897202 */ /* 0x000fe40000000f00 */
[----:B------:R-:W-:-:S02]  /*5c70*/  LOP3.LUT R146, R5, R2, RZ, 0xc0, !PT ;  /* 0x0000000205927212 */ /* 0x000fc400078ec0ff */
[----:B------:R-:W-:Y:S01]  /*5c80*/  LOP3.LUT R147, R6, R0, RZ, 0xc0, !PT ;  /* 0x0000000006937212 */ /* 0x000fe200078ec0ff */
[----:B------:R-:W-:Y:S01]  /*5c90*/  IMAD.MOV.U32 R8, RZ, RZ, R83 ;  /* 0x000000ffff087224 */ /* 0x000fe200078e0053 */
[----:B------:R-:W-:Y:S01]  /*5ca0*/  MOV R71, R82 ;  /* 0x0000005200477202 */ /* 0x000fe20000000f00 */
[----:B------:R-:W-:Y:S01]  /*5cb0*/  IMAD.MOV.U32 R242, RZ, RZ, R243 ;  /* 0x000000fffff27224 */ /* 0x000fe200078e00f3 */
[----:B------:R-:W1:Y:S03]  /*5cc0*/  LDSM.16.MT88.4 R80, [R212+0x13800] ;  /* 0x01380000d450783b */ /* 0x000e660000004200 */
[----:B------:R-:W-:Y:S01]  /*5cd0*/  HMMA.16816.F32.BF16 R44, R144, R48, R88 ;  /* 0x00000030902c723c */ /* 0x000fe20000041858 */
[----:B------:R-:W3:Y:S01]  /*5ce0*/  LDSM.16.MT88.4 R88, [R211+0x13800] ;  /* 0x01380000d358783b */ /* 0x000ee20000004200 */
[----:B------:R-:W-:Y:S01]  /*5cf0*/  MOV R243, R244 ;  /* 0x000000f400f37202 */ /* 0x000fe20000000f00 */
[----:B------:R-:W-:-:S02]  /*5d00*/  IMAD.MOV.U32 R244, RZ, RZ, R156 ;  /* 0x000000fffff47224 */ /* 0x000fc400078e009c */
[----:B------:R-:W3:Y:S03]  /*5d10*/  LDSM.16.MT88.4 R156, [R209+0x11800] ;  /* 0x01180000d19c783b */ /* 0x000ee60000004200 */
[C---:B--2---:R-:W-:Y:S01]  /*5d20*/  HMMA.16816.F32.BF16 R52, R144.reuse, R56, R96 ;  /* 0x000000389034723c */ /* 0x044fe20000041860 */
[----:B------:R-:W2:Y:S01]  /*5d30*/  LDSM.16.MT88.4 R96, [R209+0x15800] ;  /* 0x01580000d160783b */ /* 0x000ea20000004200 */
[----:B------:R-:W-:Y:S01]  /*5d40*/  MOV R0, R130 ;  /* 0x0000008200007202 */ /* 0x000fe20000000f00 */
[----:B------:R-:W-:Y:S02]  /*5d50*/  IMAD.MOV.U32 R2, RZ, RZ, R131 ;  /* 0x000000ffff027224 */ /* 0x000fe400078e0083 */
[----:B------:R-:W-:Y:S03]  /*5d60*/  LDSM.16.MT88.4 R4, [R211+0x17800] ;  /* 0x01780000d304783b */ /* 0x000fe60000004200 */
[C---:B----4-:R-:W-:Y:S08]  /*5d70*/  HMMA.16816.F32.BF16 R36, R144.reuse, R40, R76 ;  /* 0x000000289024723c */ /* 0x050ff0000004184c */
[C---:B------:R-:W-:Y:S08]  /*5d80*/  HMMA.16816.F32.BF16 R40, R144.reuse, R42, R84 ;  /* 0x0000002a9028723c */ /* 0x040ff00000041854 */
[C---:B-1----:R-:W-:Y:S08]  /*5d90*/  HMMA.16816.F32.BF16 R76, R144.reuse, R80, R124 ;  /* 0x00000050904c723c */ /* 0x042ff0000004187c */
[C---:B---3--:R-:W-:Y:S07]  /*5da0*/  HMMA.16816.F32.BF16 R84, R144.reuse, R88, R236 ;  /* 0x000000589054723c */ /* 0x048fee00000418ec */
[----:B------:R-:W-:Y:S01]  /*5db0*/  MOV R237, R101 ;  /* 0x0000006500ed7202 */ /* 0x000fe20000000f00 */
[----:B------:R-:W-:Y:S01]  /*5dc0*/  IMAD.MOV.U32 R238, RZ, RZ, R102 ;  /* 0x000000ffffee7224 */ /* 0x000fe200078e0066 */
[----:B------:R-:W-:Y:S01]  /*5dd0*/  HMMA.16816.F32.BF16 R80, R144, R82, R192 ;  /* 0x000000529050723c */ /* 0x000fe200000418c0 */
[----:B------:R-:W-:-:S02]  /*5de0*/  MOV R239, R103 ;  /* 0x0000006700ef7202 */ /* 0x000fc40000000f00 */
[----:B------:R-:W-:Y:S02]  /*5df0*/  FADD.FTZ R2, R2, R237 ;  /* 0x000000ed02027221 */ /* 0x000fe40000010000 */
[----:B------:R-:W-:Y:S02]  /*5e00*/  FADD.FTZ R0, R0, R238 ;  /* 0x000000ee00007221 */ /* 0x000fe40000010000 */
[----:B------:R-:W-:Y:S01]  /*5e10*/  MOV R192, R136 ;  /* 0x0000008800c07202 */ /* 0x000fe20000000f00 */
[----:B------:R-:W-:Y:S01]  /*5e20*/  IMAD.MOV.U32 R193, RZ, RZ, R137 ;  /* 0x000000ffffc17224 */ /* 0x000fe200078e0089 */
[----:B------:R-:W-:Y:S01]  /*5e30*/  MOV R194, R138 ;  /* 0x0000008a00c27202 */ /* 0x000fe20000000f00 */
[----:B------:R-:W-:Y:S02]  /*5e40*/  FADD.FTZ R2, R239, R2 ;  /* 0x00000002ef027221 */ /* 0x000fe40000010000 */
[----:B------:R-:W-:Y:S01]  /*5e50*/  FADD.FTZ R0, R192, R0 ;  /* 0x00000000c0007221 */ /* 0x000fe20000010000 */
[----:B------:R-:W-:Y:S01]  /*5e60*/  HMMA.16816.F32.BF16 R152, R144, R156, R152 ;  /* 0x0000009c9098723c */ /* 0x000fe20000041898 */
[----:B------:R-:W-:-:S02]  /*5e70*/  IMAD.MOV.U32 R195, RZ, RZ, R139 ;  /* 0x000000ffffc37224 */ /* 0x000fc400078e008b */
[----:B------:R-:W-:Y:S01]  /*5e80*/  FADD.FTZ R2, R193, R2 ;  /* 0x00000002c1027221 */ /* 0x000fe20000010000 */
[----:B------:R-:W-:Y:S01]  /*5e90*/  LDSM.16.MT88.4 R136, [R210+0x17800] ;  /* 0x01780000d288783b */ /* 0x000fe20000004200 */
[----:B------:R-:W-:-:S03]  /*5ea0*/  FADD.FTZ R0, R194, R0 ;  /* 0x00000000c2007221 */ /* 0x000fc60000010000 */
[----:B------:R-:W-:Y:S01]  /*5eb0*/  HMMA.16816.F32.BF16 R156, R144, R158, R32 ;  /* 0x0000009e909c723c */ /* 0x000fe20000041820 */
[----:B------:R-:W-:-:S06]  /*5ec0*/  FADD.FTZ R2, R195, R2 ;  /* 0x00000002c3027221 */ /* 0x000fcc0000010000 */
[----:B------:R-:W-:Y:S01]  /*5ed0*/  MOV R35, R71 ;  /* 0x0000004700237202 */ /* 0x000fe20000000f00 */
[----:B------:R-:W-:Y:S01]  /*5ee0*/  IMAD.MOV.U32 R32, RZ, RZ, R129 ;  /* 0x000000ffff207224 */ /* 0x000fe200078e0081 */
[----:B------:R-:W-:Y:S01]  /*5ef0*/  HMMA.16816.F32.BF16 R48, R144, R50, R92 ;  /* 0x000000329030723c */ /* 0x000fe2000004185c */
[----:B------:R-:W-:Y:S01]  /*5f00*/  MOV R33, R128 ;  /* 0x0000008000217202 */ /* 0x000fe20000000f00 */
[----:B------:R-:W-:Y:S01]  /*5f10*/  IMAD.MOV.U32 R34, RZ, RZ, R100 ;  /* 0x000000ffff227224 */ /* 0x000fe200078e0064 */
[----:B------:R-:W-:Y:S01]  /*5f20*/  LDSM.16.MT88.4 R128, [R209+0x17800] ;  /* 0x01780000d180783b */ /* 0x000fe20000004200 */
[----:B------:R-:W-:-:S04]  /*5f30*/  FADD.FTZ R0, R32, R0 ;  /* 0x0000000020007221 */ /* 0x000fc80000010000 */
[----:B------:R-:W-:Y:S01]  /*5f40*/  HMMA.16816.F32.BF16 R60, R144, R64, R108 ;  /* 0x00000040903c723c */ /* 0x000fe2000004186c */
[----:B------:R-:W-:-:S07]  /*5f50*/  FADD.FTZ R2, R33, R2 ;  /* 0x0000000221027221 */ /* 0x000fce0000010000 */
[----:B------:R-:W-:Y:S01]  /*5f60*/  HMMA.16816.F32.BF16 R68, R144, R72, R116 ;  /* 0x000000489044723c */ /* 0x000fe20000041874 */
[----:B------:R-:W-:-:S07]  /*5f70*/  FADD.FTZ R0, R34, R0 ;  /* 0x0000000022007221 */ /* 0x000fce0000010000 */
[C---:B--2---:R-:W-:Y:S08]  /*5f80*/  HMMA.16816.F32.BF16 R92, R144.reuse, R96, R200 ;  /* 0x00000060905c723c */ /* 0x044ff000000418c8 */
[C---:B------:R-:W-:Y:S01]  /*5f90*/  HMMA.16816.F32.BF16 R56, R144.reuse, R58, R104 ;  /* 0x0000003a9038723c */ /* 0x040fe20000041868 */
[----:B------:R-:W1:Y:S07]  /*5fa0*/  LDSM.16.MT88.4 R104, [R210+0x15800] ;  /* 0x01580000d268783b */ /* 0x000e6e0000004200 */
[C---:B------:R-:W-:Y:S01]  /*5fb0*/  HMMA.16816.F32.BF16 R64, R144.reuse, R66, R112 ;  /* 0x000000429040723c */ /* 0x040fe20000041870 */
[----:B------:R-:W2:Y:S07]  /*5fc0*/  LDSM.16.MT88.4 R112, [R212+0x15800] ;  /* 0x01580000d470783b */ /* 0x000eae0000004200 */
[C---:B------:R-:W-:Y:S01]  /*5fd0*/  HMMA.16816.F32.BF16 R72, R144.reuse, R74, R120 ;  /* 0x0000004a9048723c */ /* 0x040fe20000041878 */
[----:B------:R-:W3:Y:S07]  /*5fe0*/  LDSM.16.MT88.4 R120, [R211+0x15800] ;  /* 0x01580000d378783b */ /* 0x000eee0000004200 */
[----:B------:R-:W-:Y:S01]  /*5ff0*/  HMMA.16816.F32.BF16 R96, R144, R98, R140 ;  /* 0x000000629060723c */ /* 0x000fe2000004188c */
[----:B------:R-:W4:Y:S01]  /*6000*/  LDSM.16.MT88.4 R140, [R212+0x17800] ;  /* 0x01780000d48c783b */ /* 0x000f220000004200 */
        /* <DEDUP_REMOVED lines=37> */
[----:B------:R-:W-:Y:S01]  /*6260*/  MOV R150, R3 ;  /* 0x0000000300967202 */ /* 0x000fe20000000f00 */
[----:B------:R-:W-:Y:S01]  /*6270*/  USHF.L.U64.HI UR23, UR4, 0x5, UR5 ;  /* 0x0000000504177899 */ /* 0x000fe20008010205 */
[----:B------:R-:W-:Y:S01]  /*6280*/  MOV R149, R148 ;  /* 0x0000009400957202 */ /* 0x000fe20000000f00 */
[----:B------:R-:W3:Y:S01]  /*6290*/  LDL.LU R245, [R1+0x18] ;  /* 0x0000180001f57983 */ /* 0x000ee20000300800 */
[----:B------:R-:W-:-:S02]  /*62a0*/  USHF.L.U32 UR27, UR4, 0x5, URZ ;  /* 0x00000005041b7899 */ /* 0x000fc4000800063f */
[----:B------:R-:W-:Y:S01]  /*62b0*/  ULEA.HI.SX32 UR29, UR29, 0xfffffffe, 0x1a ;  /* 0xfffffffe1d1d7891 */ /* 0x000fe2000f8fd23f */
[----:B------:R-:W4:Y:S01]  /*62c0*/  LDL.LU R243, [R1+0x14] ;  /* 0x0000140001f37983 */ /* 0x000f220000300800 */
[----:B------:R-:W1:Y:S01]  /*62d0*/  LDC.U8 R246, c[0x0][0x2d8] ;  /* 0x0000b600fff67b82 */ /* 0x000e620000000000 */
[----:B------:R-:W-:Y:S01]  /*62e0*/  ULDC.64 UR6, c[0x0][0x1a0] ;  /* 0x0000680000067ab9 */ /* 0x000fe20000000a00 */
[----:B-1----:R-:W-:Y:S01]  /*62f0*/  PRMT R246, R246, 0x7054, R246 ;  /* 0x00007054f6f67816 */ /* 0x002fe200000000f6 */
[----:B---3--:R-:W-:-:S05]  /*6300*/  IMAD.WIDE.U32 R244, R245, -0x326172a9, RZ ;  /* 0xcd9e8d57f5f47825 */ /* 0x008fca00078e00ff */
[----:B----4-:R-:W-:Y:S01]  /*6310*/  LOP3.LUT R236, R245, R243, RZ, 0x3c, !PT ;  /* 0x000000f3f5ec7212 */ /* 0x010fe200078e3cff */
[----:B--2---:R-:W-:-:S04]  /*6320*/  IMAD.WIDE.U32 R238, R247, -0x2daee0ad, RZ ;  /* 0xd2511f53f7ee7825 */ /* 0x004fc800078e00ff */
[----:B------:R-:W-:Y:S01]  /*6330*/  IMAD.WIDE.U32 R236, R236, -0x2daee0ad, RZ ;  /* 0xd2511f53ecec7825 */ /* 0x000fe200078e00ff */
[----:B------:R-:W-:Y:S05]  /*6340*/  BRA `(.L_x_644) ;  /* 0x000002c000007947 */ /* 0x000fea0003800000 */
.L_x_646:
[----:B------:R-:W2:Y:S01]  /*6350*/  LDL.64 R242, [R1] ;  /* 0x0000000001f27983 */ /* 0x000ea20000100a00 */
        /* <DEDUP_REMOVED lines=10> */
[----:B------:R-:W-:Y:S02]  /*6400*/  USHF.L.U32 UR26, UR4, 0x5, URZ ;  /* 0x00000005041a7899 */ /* 0x000fe4000800063f */
[----:B------:R-:W-:Y:S01]  /*6410*/  USHF.L.U64.HI UR4, UR4, 0x5, UR5 ;  /* 0x0000000504047899 */ /* 0x000fe20008010205 */
[----:B--2---:R-:W-:Y:S04]  /*6420*/  LEA R0, P1, R2, R242, 0x6 ;  /* 0x000000f202007211 */ /* 0x004fe800078230ff */
[----:B------:R-:W-:Y:S02]  /*6430*/  LEA R170, P2, R0, c[0x0][0x168], 0x1 ;  /* 0x00005a0000aa7a11 */ /* 0x000fe400078408ff */
        /* <DEDUP_REMOVED lines=29> */
.L_x_644:
        /* <DEDUP_REMOVED lines=10> */
[----:B------:R-:W-:Y:S04]  /*66b0*/  LEA R0, P0, R2, R250, 0x6 ;  /* 0x000000fa02007211 */ /* 0x000fe800078030ff */
        /* <DEDUP_REMOVED lines=30> */
[----:B-----5:R-:W-:Y:S04]  /*68a0*/  LDSM.16.M88.4 R16, [R208+0x8800] ;  /* 0x00880000d010783b */ /* 0x020fe80000000200 */
[----:B------:R-:W-:Y:S04]  /*68b0*/  LDSM.16.M88.4 R24, [R208+0x9000] ;  /* 0x00900000d018783b */ /* 0x000fe80000000200 */
[----:B------:R-:W-:Y:S04]  /*68c0*/  LDSM.16.M88.4 R168, [R208+0x9800] ;  /* 0x00980000d0a8783b */ /* 0x000fe80000000200 */
[----:B------:R-:W0:Y:S04]  /*68d0*/  LDGDEPBAR ;  /* 0x00000000000079af */ /* 0x000e280000000000 */
[----:B------:R-:W-:Y:S04]  /*68e0*/  LDSM.16.M88.4 R172, [R216] ;  /* 0x00000000d8ac783b */ /* 0x000fe80000000200 */
[----:B---3--:R-:W1:Y:S04]  /*68f0*/  LDSM.16.M88.4 R8, [R208+0x8000] ;  /* 0x00800000d008783b */ /* 0x008e680000000200 */
[----:B------:R-:W3:Y:S04]  /*6900*/  LDSM.16.M88.4 R176, [R219] ;  /* 0x00000000dbb0783b */ /* 0x000ee80000000200 */
[----:B------:R-:W4:Y:S04]  /*6910*/  LDSM.16.M88.4 R180, [R234] ;  /* 0x00000000eab4783b */ /* 0x000f280000000200 */
[----:B------:R-:W2:Y:S04]  /*6920*/  LDSM.16.M88.4 R184, [R233] ;  /* 0x00000000e9b8783b */ /* 0x000ea80000000200 */
[----:B------:R-:W2:Y:S04]  /*6930*/  LDSM.16.M88.4 R188, [R232] ;  /* 0x00000000e8bc783b */ /* 0x000ea80000000200 */
[----:B------:R-:W-:Y:S04]  /*6940*/  LDSM.16.M88.4 R192, [R218] ;  /* 0x00000000dac0783b */ /* 0x000fe80000000200 */
[----:B------:R-:W2:Y:S04]  /*6950*/  LDSM.16.M88.4 R196, [R214+0x8000] ;  /* 0x00800000d6c4783b */ /* 0x000ea80000000200 */
[----:B------:R-:W2:Y:S04]  /*6960*/  LDSM.16.M88.4 R200, [R214+0x8800] ;  /* 0x00880000d6c8783b */ /* 0x000ea80000000200 */
[----:B------:R-:W-:Y:S01]  /*6970*/  LDSM.16.M88.4 R204, [R214+0x9800] ;  /* 0x00980000d6cc783b */ /* 0x000fe20000000200 */
[C---:B-1----:R-:W-:Y:S08]  /*6980*/  HMMA.16816.F32.BF16 R4, R32.reuse, R8, RZ ;  /* 0x000000082004723c */ /* 0x042ff000000418ff */
[C---:B------:R-:W-:Y:S08]  /*6990*/  HMMA.16816.F32.BF16 R8, R32.reuse, R10, RZ ;  /* 0x0000000a2008723c */ /* 0x040ff000000418ff */
[C---:B------:R-:W-:Y:S08]  /*69a0*/  HMMA.16816.F32.BF16 R12, R32.reuse, R16, RZ ;  /* 0x00000010200c723c */ /* 0x040ff000000418ff */
[C---:B------:R-:W-:Y:S08]  /*69b0*/  HMMA.16816.F32.BF16 R16, R32.reuse, R18, RZ ;  /* 0x000000122010723c */ /* 0x040ff000000418ff */
[C---:B------:R-:W-:Y:S08]  /*69c0*/  HMMA.16816.F32.BF16 R20, R32.reuse, R24, RZ ;  /* 0x000000182014723c */ /* 0x040ff000000418ff */
[C---:B------:R-:W-:Y:S08]  /*69d0*/  HMMA.16816.F32.BF16 R24, R32.reuse, R26, RZ ;  /* 0x0000001a2018723c */ /* 0x040ff000000418ff */
[C---:B------:R-:W-:Y:S08]  /*69e0*/  HMMA.16816.F32.BF16 R28, R32.reuse, R168, RZ ;  /* 0x000000a8201c723c */ /* 0x040ff000000418ff */
[----:B------:R-:W-:Y:S01]  /*69f0*/  HMMA.16816.F32.BF16 R32, R32, R170, RZ ;  /* 0x000000aa2020723c */ /* 0x000fe200000418ff */
[----:B------:R-:W1:Y:S07]  /*6a00*/  LDSM.16.M88.4 R168, [R214+0x9000] ;  /* 0x00900000d6a8783b */ /* 0x000e6e0000000200 */
[C---:B---3--:R-:W-:Y:S08]  /*6a10*/  HMMA.16816.F32.BF16 R4, R172.reuse, R176, R4 ;  /* 0x000000b0ac04723c */ /* 0x048ff00000041804 */
[C---:B------:R-:W-:Y:S01]  /*6a20*/  HMMA.16816.F32.BF16 R8, R172.reuse, R178, R8 ;  /* 0x000000b2ac08723c */ /* 0x040fe20000041808 */
[----:B------:R-:W-:Y:S07]  /*6a30*/  LDSM.16.M88.4 R176, [R217] ;  /* 0x00000000d9b0783b */ /* 0x000fee0000000200 */
[C---:B----4-:R-:W-:Y:S08]  /*6a40*/  HMMA.16816.F32.BF16 R12, R172.reuse, R180, R12 ;  /* 0x000000b4ac0c723c */ /* 0x050ff0000004180c */
[C---:B------:R-:W-:Y:S01]  /*6a50*/  HMMA.16816.F32.BF16 R16, R172.reuse, R182, R16 ;  /* 0x000000b6ac10723c */ /* 0x040fe20000041810 */
[----:B------:R-:W3:Y:S07]  /*6a60*/  LDSM.16.M88.4 R180, [R213] ;  /* 0x00000000d5b4783b */ /* 0x000eee0000000200 */
[C---:B--2---:R-:W-:Y:S08]  /*6a70*/  HMMA.16816.F32.BF16 R20, R172.reuse, R184, R20 ;  /* 0x000000b8ac14723c */ /* 0x044ff00000041814 */
[C---:B------:R-:W-:Y:S01]  /*6a80*/  HMMA.16816.F32.BF16 R24, R172.reuse, R186, R24 ;  /* 0x000000baac18723c */ /* 0x040fe20000041818 */
[----:B------:R-:W2:Y:S07]  /*6a90*/  LDSM.16.M88.4 R184, [R213+0x800] ;  /* 0x00080000d5b8783b */ /* 0x000eae0000000200 */
[C---:B------:R-:W-:Y:S08]  /*6aa0*/  HMMA.16816.F32.BF16 R28, R172.reuse, R188, R28 ;  /* 0x000000bcac1c723c */ /* 0x040ff0000004181c */
[----:B------:R-:W-:Y:S01]  /*6ab0*/  HMMA.16816.F32.BF16 R32, R172, R190, R32 ;  /* 0x000000beac20723c */ /* 0x000fe20000041820 */
[----:B------:R-:W4:Y:S04]  /*6ac0*/  LDSM.16.M88.4 R172, [R213+0x1000] ;  /* 0x00100000d5ac783b */ /* 0x000f280000000200 */
        /* <DEDUP_REMOVED lines=16> */
[----:B------:R-:W-:Y:S07]  /*6bd0*/  LDSM.16.M88.4 R180, [R231] ;  /* 0x00000000e7b4783b */ /* 0x000fee0000000200 */
[C---:B--2---:R-:W-:Y:S08]  /*6be0*/  HMMA.16816.F32.BF16 R12, R176.reuse, R184, R12 ;  /* 0x000000b8b00c723c */ /* 0x044ff0000004180c */
[C---:B------:R-:W-:Y:S01]  /*6bf0*/  HMMA.16816.F32.BF16 R16, R176.reuse, R186, R16 ;  /* 0x000000bab010723c */ /* 0x040fe20000041810 */
[----:B------:R-:W-:Y:S07]  /*6c00*/  LDSM.16.M88.4 R184, [R230] ;  /* 0x00000000e6b8783b */ /* 0x000fee0000000200 */
[C---:B----4-:R-:W-:Y:S08]  /*6c10*/  HMMA.16816.F32.BF16 R20, R176.reuse, R172, R20 ;  /* 0x000000acb014723c */ /* 0x050ff00000041814 */
[C---:B------:R-:W-:Y:S01]  /*6c20*/  HMMA.16816.F32.BF16 R24, R176.reuse, R174, R24 ;  /* 0x000000aeb018723c */ /* 0x040fe20000041818 */
[----:B------:R-:W2:Y:S07]  /*6c30*/  LDSM.16.M88.4 R172, [R216+0x2000] ;  /* 0x00200000d8ac783b */ /* 0x000eae0000000200 */
[C---:B------:R-:W-:Y:S08]  /*6c40*/  HMMA.16816.F32.BF16 R28, R176.reuse, R188, R28 ;  /* 0x000000bcb01c723c */ /* 0x040ff0000004181c */
[----:B------:R-:W-:Y:S01]  /*6c50*/  HMMA.16816.F32.BF16 R32, R176, R190, R32 ;  /* 0x000000beb020723c */ /* 0x000fe20000041820 */
[----:B------:R-:W3:Y:S04]  /*6c60*/  LDSM.16.M88.4 R176, [R229] ;  /* 0x00000000e5b0783b */ /* 0x000ee80000000200 */
[----:B------:R-:W4:Y:S03]  /*6c70*/  LDSM.16.M88.4 R188, [R228] ;  /* 0x00000000e4bc783b */ /* 0x000f260000000200 */
[C---:B-1----:R-:W-:Y:S08]  /*6c80*/  HMMA.16816.F32.BF16 R4, R168.reuse, R196, R4 ;  /* 0x000000c4a804723c */ /* 0x042ff00000041804 */
[C---:B------:R-:W-:Y:S01]  /*6c90*/  HMMA.16816.F32.BF16 R8, R168.reuse, R198, R8 ;  /* 0x000000c6a808723c */ /* 0x040fe20000041808 */
[----:B------:R-:W-:Y:S07]  /*6ca0*/  LDSM.16.M88.4 R196, [R214+0xa000] ;  /* 0x00a00000d6c4783b */ /* 0x000fee0000000200 */
        /* <DEDUP_REMOVED lines=38> */
[----:B------:R-:W-:Y:S07]  /*6f10*/  LDSM.16.M88.4 R180, [R227] ;  /* 0x00000000e3b4783b */ /* 0x000fee0000000200 */
[C---:B------:R-:W-:Y:S08]  /*6f20*/  HMMA.16816.F32.BF16 R12, R176.reuse, R184, R12 ;  /* 0x000000b8b00c723c */ /* 0x040ff0000004180c */
[C---:B------:R-:W-:Y:S01]  /*6f30*/  HMMA.16816.F32.BF16 R16, R176.reuse, R186, R16 ;  /* 0x000000bab010723c */ /* 0x040fe20000041810 */
[----:B------:R-:W-:Y:S07]  /*6f40*/  LDSM.16.M88.4 R184, [R226] ;  /* 0x00000000e2b8783b */ /* 0x000fee0000000200 */
[C---:B---3--:R-:W-:Y:S08]  /*6f50*/  HMMA.16816.F32.BF16 R20, R176.reuse, R172, R20 ;  /* 0x000000acb014723c */ /* 0x048ff00000041814 */
[C---:B------:R-:W-:Y:S01]  /*6f60*/  HMMA.16816.F32.BF16 R24, R176.reuse, R174, R24 ;  /* 0x000000aeb018723c */ /* 0x040fe20000041818 */
[----:B------:R-:W2:Y:S07]  /*6f70*/  LDSM.16.M88.4 R172, [R216+0x4000] ;  /* 0x00400000d8ac783b */ /* 0x000eae0000000200 */
[C---:B----4-:R-:W-:Y:S08]  /*6f80*/  HMMA.16816.F32.BF16 R28, R176.reuse, R188, R28 ;  /* 0x000000bcb01c723c */ /* 0x050ff0000004181c */
        /* <DEDUP_REMOVED lines=81> */
[C---:B-1----:R-:W-:Y:S01]  /*74a0*/  HMMA.16816.F32.BF16 R4, R192.reuse, R196, R4 ;  /* 0x000000c4c004723c */ /* 0x042fe20000041804 */
[----:B------:R-:W-:Y:S04]  /*74b0*/  DEPBAR.LE SB0, 0x0 ;  /* 0x000080000000791a */ /* 0x000fe80000000000 */
[----:B------:R-:W-:Y:S03]  /*74c0*/  BAR.SYNC.DEFER_BLOCKING 0x0 ;  /* 0x0000000000007b1d */ /* 0x000fe60000010000 */
[C---:B------:R-:W-:Y:S08]  /*74d0*/  HMMA.16816.F32.BF16 R8, R192.reuse, R198, R8 ;  /* 0x000000c6c008723c */ /* 0x040ff00000041808 */
[C---:B------:R-:W-:Y:S08]  /*74e0*/  HMMA.16816.F32.BF16 R12, R192.reuse, R200, R12 ;  /* 0x000000c8c00c723c */ /* 0x040ff0000004180c */
[C---:B------:R-:W-:Y:S08]  /*74f0*/  HMMA.16816.F32.BF16 R16, R192.reuse, R202, R16 ;  /* 0x000000cac010723c */ /* 0x040ff00000041810 */
[C---:B------:R-:W-:Y:S08]  /*7500*/  HMMA.16816.F32.BF16 R20, R192.reuse, R168, R20 ;  /* 0x000000a8c014723c */ /* 0x040ff00000041814 */
[C---:B------:R-:W-:Y:S08]  /*7510*/  HMMA.16816.F32.BF16 R24, R192.reuse, R170, R24 ;  /* 0x000000aac018723c */ /* 0x040ff00000041818 */
[C---:B------:R-:W-:Y:S08]  /*7520*/  HMMA.16816.F32.BF16 R28, R192.reuse, R204, R28 ;  /* 0x000000ccc01c723c */ /* 0x040ff0000004181c */
[----:B------:R-:W-:Y:S08]  /*7530*/  HMMA.16816.F32.BF16 R32, R192, R206, R32 ;  /* 0x000000cec020723c */ /* 0x000ff00000041820 */
[C---:B--2---:R-:W-:Y:S08]  /*7540*/  HMMA.16816.F32.BF16 R4, R176.reuse, R180, R4 ;  /* 0x000000b4b004723c */ /* 0x044ff00000041804 */
[C---:B------:R-:W-:Y:S08]  /*7550*/  HMMA.16816.F32.BF16 R8, R176.reuse, R182, R8 ;  /* 0x000000b6b008723c */ /* 0x040ff00000041808 */
[C---:B------:R-:W-:Y:S08]  /*7560*/  HMMA.16816.F32.BF16 R12, R176.reuse, R184, R12 ;  /* 0x000000b8b00c723c */ /* 0x040ff0000004180c */
[C---:B------:R-:W-:Y:S08]  /*7570*/  HMMA.16816.F32.BF16 R16, R176.reuse, R186, R16 ;  /* 0x000000bab010723c */ /* 0x040ff00000041810 */
[C---:B---3--:R-:W-:Y:S08]  /*7580*/  HMMA.16816.F32.BF16 R20, R176.reuse, R172, R20 ;  /* 0x000000acb014723c */ /* 0x048ff00000041814 */
[C---:B------:R-:W-:Y:S08]  /*7590*/  HMMA.16816.F32.BF16 R24, R176.reuse, R174, R24 ;  /* 0x000000aeb018723c */ /* 0x040ff00000041818 */
[C---:B----4-:R-:W-:Y:S08]  /*75a0*/  HMMA.16816.F32.BF16 R28, R176.reuse, R188, R28 ;  /* 0x000000bcb01c723c */ /* 0x050ff0000004181c */
[----:B------:R-:W-:Y:S01]  /*75b0*/  HMMA.16816.F32.BF16 R32, R176, R190, R32 ;  /* 0x000000beb020723c */ /* 0x000fe20000041820 */
[----:B------:R-:W-:-:S07]  /*75c0*/  @P0 BRA `(.L_x_646) ;  /* 0xffffed8000000947 */ /* 0x000fce000383ffff */
.L_x_645:
[----:B------:R-:W-:Y:S01]  /*75d0*/  FMNMX.FTZ R0, R4, R149, !PT ;  /* 0x0000009504007209 */ /* 0x000fe20007810000 */
[----:B------:R-:W-:Y:S01]  /*75e0*/  USHF.L.U32 UR4, UR29, 0x1, URZ ;  /* 0x000000011d047899 */ /* 0x000fe2000800063f */
[----:B-1----:R-:W-:Y:S01]  /*75f0*/  LDSM.16.MT88.4 R172, [R209+0x10000] ;  /* 0x01000000d1ac783b */ /* 0x002fe20000004200 */
[----:B------:R-:W-:Y:S01]  /*7600*/  UIADD3 UR29, UR29, -0x1, URZ ;  /* 0xffffffff1d1d7890 */ /* 0x000fe2000fffe03f */
[----:B------:R-:W-:Y:S04]  /*7610*/  FMNMX.FTZ R0, R5, R0, !PT ;  /* 0x0000000005007209 */ /* 0x000fe80007810000 */
[----:B------:R-:W-:Y:S02]  /*7620*/  FMNMX.FTZ R0, R8, R0, !PT ;  /* 0x0000000008007209 */ /* 0x000fe40007810000 */
[----:B------:R-:W-:Y:S02]  /*7630*/  LDSM.16.MT88.4 R176, [R210+0x10000] ;  /* 0x01000000d2b0783b */ /* 0x000fe40000004200 */
        /* <DEDUP_REMOVED lines=38> */
[----:B------:R-:W-:Y:S02]  /*78a0*/  LOP3.LUT R151, R237, UR16, R238, 0x96, !PT ;  /* 0x00000010ed977c12 */ /* 0x000fe4000f8e96ee */
[C---:B------:R-:W-:Y:S01]  /*78b0*/  FSETP.NEU.FTZ.AND P1, PT, R148.reuse, -INF , PT ;  /* 0xff8000009400780b */ /* 0x040fe20003f3d000 */
[C---:B------:R-:W-:Y:S02]  /*78c0*/  FMUL.FTZ R188, R148.reuse, c[0x0][0x23c] ;  /* 0x00008f0094bc7a20 */ /* 0x040fe40000410000 */
[----:B------:R-:W-:Y:S01]  /*78d0*/  FADD.FTZ R2, -R148, R149 ;  /* 0x0000009594027221 */ /* 0x000fe20000010100 */
[----:B------:R-:W-:Y:S01]  /*78e0*/  MOV R149, UR4 ;  /* 0x0000000400957c02 */ /* 0x000fe20008000f00 */
[----:B------:R-:W-:Y:S01]  /*78f0*/  IMAD.WIDE.U32 R190, R151, -0x326172a9, RZ ;  /* 0xcd9e8d5797be7825 */ /* 0x000fe200078e00ff */
[----:B------:R-:W-:Y:S01]  /*7900*/  FSEL R188, R188, RZ, P1 ;  /* 0x000000ffbcbc7208 */ /* 0x000fe20000800000 */
[----:B------:R-:W-:Y:S01]  /*7910*/  UIADD3 UR4, UR4, 0x1, URZ ;  /* 0x0000000104047890 */ /* 0x000fe2000fffe03f */
[----:B------:R-:W-:Y:S01]  /*7920*/  FSETP.NEU.FTZ.AND P1, PT, R3, -INF , PT ;  /* 0xff8000000300780b */ /* 0x000fe20003f3d000 */
[----:B------:R-:W-:Y:S01]  /*7930*/  FMUL.FTZ R2, R2, c[0x0][0x23c] ;  /* 0x00008f0002027a20 */ /* 0x000fe20000410000 */
[----:B------:R-:W-:Y:S01]  /*7940*/  LOP3.LUT R149, R239, UR31, R149, 0x96, !PT ;  /* 0x0000001fef957c12 */ /* 0x000fe2000f8e9695 */
[--C-:B------:R-:W-:Y:S01]  /*7950*/  FFMA.FTZ R8, R8, c[0x0][0x23c], -R188.reuse ;  /* 0x00008f0008087a23 */ /* 0x100fe200000108bc */
[----:B------:R-:W-:Y:S01]  /*7960*/  FSEL R189, R189, RZ, P1 ;  /* 0x000000ffbdbd7208 */ /* 0x000fe20000800000 */
[----:B------:R-:W-:Y:S02]  /*7970*/  FFMA.FTZ R9, R9, c[0x0][0x23c], -R188 ;  /* 0x00008f0009097a23 */ /* 0x000fe400000108bc */
[----:B------:R1:W-:Y:S01]  /*7980*/  MUFU.EX2 R243, R8 ;  /* 0x0000000800f37308 */ /* 0x0003e20000000800 */
[----:B------:R-:W-:Y:S04]  /*7990*/  IMAD.WIDE.U32 R168, R149, -0x326172a9, RZ ;  /* 0xcd9e8d5795a87825 */ /* 0x000fe800078e00ff */
[--C-:B------:R-:W-:Y:S01]  /*79a0*/  FFMA.FTZ R10, R10, c[0x0][0x23c], -R189.reuse ;  /* 0x00008f000a0a7a23 */ /* 0x100fe200000108bd */
[----:B------:R-:W-:Y:S01]  /*79b0*/  LOP3.LUT R0, R169, UR17, R244, 0x96, !PT ;  /* 0x00000011a9007c12 */ /* 0x000fe2000f8e96f4 */
[--C-:B------:R-:W-:Y:S02]  /*79c0*/  FFMA.FTZ R11, R11, c[0x0][0x23c], -R189.reuse ;  /* 0x00008f000b0b7a23 */ /* 0x100fe400000108bd */
[--C-:B------:R-:W-:Y:S01]  /*79d0*/  FFMA.FTZ R4, R4, c[0x0][0x23c], -R188.reuse ;  /* 0x00008f0004047a23 */ /* 0x100fe200000108bc */
[----:B------:R2:W-:Y:S01]  /*79e0*/  MUFU.EX2 R242, R9 ;  /* 0x0000000900f27308 */ /* 0x0005e20000000800 */
[--C-:B------:R-:W-:Y:S02]  /*79f0*/  FFMA.FTZ R5, R5, c[0x0][0x23c], -R188.reuse ;  /* 0x00008f0005057a23 */ /* 0x100fe400000108bc */
[--C-:B------:R-:W-:Y:S02]  /*7a00*/  FFMA.FTZ R6, R6, c[0x0][0x23c], -R189.reuse ;  /* 0x00008f0006067a23 */ /* 0x100fe400000108bd */
[--C-:B------:R-:W-:Y:S02]  /*7a10*/  FFMA.FTZ R7, R7, c[0x0][0x23c], -R189.reuse ;  /* 0x00008f0007077a23 */ /* 0x100fe400000108bd */
[--C-:B------:R-:W-:Y:S02]  /*7a20*/  FFMA.FTZ R28, R28, c[0x0][0x23c], -R188.reuse ;  /* 0x00008f001c1c7a23 */ /* 0x100fe400000108bc */
[----:B------:R-:W-:Y:S01]  /*7a30*/  FFMA.FTZ R29, R29, c[0x0][0x23c], -R188 ;  /* 0x00008f001d1d7a23 */ /* 0x000fe200000108bc */
[----:B------:R3:W-:Y:S01]  /*7a40*/  MUFU.EX2 R207, R10 ;  /* 0x0000000a00cf7308 */ /* 0x0007e20000000800 */
[--C-:B------:R-:W-:Y:S02]  /*7a50*/  FFMA.FTZ R30, R30, c[0x0][0x23c], -R189.reuse ;  /* 0x00008f001e1e7a23 */ /* 0x100fe400000108bd */
[--C-:B------:R-:W-:Y:S01]  /*7a60*/  FFMA.FTZ R31, R31, c[0x0][0x23c], -R189.reuse ;  /* 0x00008f001f1f7a23 */ /* 0x100fe200000108bd */
[----:B-1----:R-:W-:Y:S01]  /*7a70*/  LOP3.LUT R8, R191, UR15, R168, 0x96, !PT ;  /* 0x0000000fbf087c12 */ /* 0x002fe2000f8e96a8 */
[----:B------:R-:W-:Y:S04]  /*7a80*/  IMAD.WIDE.U32 R168, R0, -0x2daee0ad, RZ ;  /* 0xd2511f5300a87825 */ /* 0x000fe800078e00ff */
[--C-:B------:R-:W-:Y:S01]  /*7a90*/  FFMA.FTZ R34, R34, c[0x0][0x23c], -R189.reuse ;  /* 0x00008f0022227a23 */ /* 0x100fe200000108bd */
[----:B------:R1:W-:Y:S01]  /*7aa0*/  MUFU.EX2 R206, R11 ;  /* 0x0000000b00ce7308 */ /* 0x0003e20000000800 */
[--C-:B------:R-:W-:Y:S02]  /*7ab0*/  FFMA.FTZ R16, R16, c[0x0][0x23c], -R188.reuse ;  /* 0x00008f0010107a23 */ /* 0x100fe400000108bc */
[----:B------:R-:W-:Y:S02]  /*7ac0*/  FFMA.FTZ R17, R17, c[0x0][0x23c], -R188 ;  /* 0x00008f0011117a23 */ /* 0x000fe400000108bc */
[----:B--2---:R-:W-:Y:S04]  /*7ad0*/  IMAD.WIDE.U32 R8, R8, -0x2daee0ad, RZ ;  /* 0xd2511f5308087825 */ /* 0x004fe800078e00ff */
[--C-:B------:R-:W-:Y:S01]  /*7ae0*/  FFMA.FTZ R18, R18, c[0x0][0x23c], -R189.reuse ;  /* 0x00008f0012127a23 */ /* 0x100fe200000108bd */
[----:B------:R2:W-:Y:S01]  /*7af0*/  MUFU.EX2 R205, R4 ;  /* 0x0000000400cd7308 */ /* 0x0005e20000000800 */
[----:B------:R-:W-:Y:S01]  /*7b00*/  LOP3.LUT R0, R9, UR12, R168, 0x96, !PT ;  /* 0x0000000c09007c12 */ /* 0x000fe2000f8e96a8 */
[--C-:B------:R-:W-:Y:S01]  /*7b10*/  FFMA.FTZ R19, R19, c[0x0][0x23c], -R189.reuse ;  /* 0x00008f0013137a23 */ /* 0x100fe200000108bd */
[----:B---3--:R-:W-:Y:S01]  /*7b20*/  LOP3.LUT R10, R169, UR14, R236, 0x96, !PT ;  /* 0x0000000ea90a7c12 */ /* 0x008fe2000f8e96ec */
[----:B------:R-:W-:Y:S02]  /*7b30*/  FFMA.FTZ R12, R12, c[0x0][0x23c], -R188 ;  /* 0x00008f000c0c7a23 */ /* 0x000fe400000108bc */
[----:B------:R-:W-:Y:S04]  /*7b40*/  IMAD.WIDE.U32 R180, R0, -0x326172a9, RZ ;  /* 0xcd9e8d5700b47825 */ /* 0x000fe800078e00ff */
[----:B------:R3:W-:Y:S01]  /*7b50*/  MUFU.EX2 R204, R5 ;  /* 0x0000000500cc7308 */ /* 0x0007e20000000800 */
[----:B------:R-:W-:Y:S04]  /*7b60*/  IMAD.WIDE.U32 R168, R10, -0x326172a9, RZ ;  /* 0xcd9e8d570aa87825 */ /* 0x000fe800078e00ff */
[--C-:B------:R-:W-:Y:S01]  /*7b70*/  FFMA.FTZ R14, R14, c[0x0][0x23c], -R189.reuse ;  /* 0x00008f000e0e7a23 */ /* 0x100fe200000108bd */
[----:B------:R-:W-:Y:S01]  /*7b80*/  LOP3.LUT R0, R181, UR11, R168, 0x96, !PT ;  /* 0x0000000bb5007c12 */ /* 0x000fe2000f8e96a8 */
[--C-:B------:R-:W-:Y:S01]  /*7b90*/  FFMA.FTZ R15, R15, c[0x0][0x23c], -R189.reuse ;  /* 0x00008f000f0f7a23 */ /* 0x100fe200000108bd */
[----:B------:R-:W-:Y:S01]  /*7ba0*/  LOP3.LUT R10, R169, UR13, R190, 0x96, !PT ;  /* 0x0000000da90a7c12 */ /* 0x000fe2000f8e96be */
[----:B------:R-:W-:Y:S01]  /*7bb0*/  FFMA.FTZ R25, R25, c[0x0][0x23c], -R188 ;  /* 0x00008f0019197a23 */ /* 0x000fe200000108bc */
[----:B------:R4:W-:Y:S01]  /*7bc0*/  MUFU.EX2 R203, R6 ;  /* 0x0000000600cb7308 */ /* 0x0009e20000000800 */
[----:B------:R-:W-:Y:S04]  /*7bd0*/  IMAD.WIDE.U32 R182, R0, -0x2daee0ad, RZ ;  /* 0xd2511f5300b67825 */ /* 0x000fe800078e00ff */
[----:B-1----:R-:W-:Y:S04]  /*7be0*/  IMAD.WIDE.U32 R10, R10, -0x2daee0ad, RZ ;  /* 0xd2511f530a0a7825 */ /* 0x002fe800078e00ff */
[----:B------:R-:W-:Y:S01]  /*7bf0*/  FADD.FTZ R0, -R3, R150 ;  /* 0x0000009603007221 */ /* 0x000fe20000010100 */
[----:B------:R1:W-:Y:S01]  /*7c00*/  MUFU.EX2 R202, R7 ;  /* 0x0000000700ca7308 */ /* 0x0003e20000000800 */
[----:B--2---:R-:W-:Y:S01]  /*7c10*/  LOP3.LUT R4, R183, UR8, R10, 0x96, !PT ;  /* 0x00000008b7047c12 */ /* 0x004fe2000f8e960a */
[--C-:B------:R-:W-:Y:S01]  /*7c20*/  FFMA.FTZ R27, R27, c[0x0][0x23c], -R189.reuse ;  /* 0x00008f001b1b7a23 */ /* 0x100fe200000108bd */
[----:B------:R-:W-:Y:S01]  /*7c30*/  LOP3.LUT R8, R11, UR10, R8, 0x96, !PT ;  /* 0x0000000a0b087c12 */ /* 0x000fe2000f8e9608 */
[----:B------:R-:W-:Y:S02]  /*7c40*/  FMUL.FTZ R0, R0, c[0x0][0x23c] ;  /* 0x00008f0000007a20 */ /* 0x000fe40000410000 */
[----:B---3--:R-:W-:Y:S04]  /*7c50*/  IMAD.WIDE.U32 R4, R4, -0x326172a9, RZ ;  /* 0xcd9e8d5704047825 */ /* 0x008fe800078e00ff */
[----:B------:R-:W-:Y:S01]  /*7c60*/  IMAD.WIDE.U32 R184, R8, -0x326172a9, RZ ;  /* 0xcd9e8d5708b87825 */ /* 0x000fe200078e00ff */
[----:B------:R-:W2:Y:S01]  /*7c70*/  MUFU.EX2 R2, R2 ;  /* 0x0000000200027308 */ /* 0x000ea20000000800 */
[----:B------:R-:W-:Y:S02]  /*7c80*/  SHF.R.U32.HI R11, RZ, 0x18, R4 ;  /* 0x00000018ff0b7819 */ /* 0x000fe40000011604 */
[----:B----4-:R-:W-:Y:S01]  /*7c90*/  LOP3.LUT R6, R4, 0xffff, RZ, 0xc0, !PT ;  /* 0x0000ffff04067812 */ /* 0x010fe200078ec0ff */
[----:B------:R-:W-:Y:S01]  /*7ca0*/  FFMA.FTZ R20, R20, c[0x0][0x23c], -R188 ;  /* 0x00008f0014147a23 */ /* 0x000fe200000108bc */
[----:B------:R-:W-:Y:S01]  /*7cb0*/  LOP3.LUT R5, R5, UR19, R184, 0x96, !PT ;  /* 0x0000001305057c12 */ /* 0x000fe2000f8e96b8 */
[----:B------:R-:W-:Y:S01]  /*7cc0*/  FFMA.FTZ R22, R22, c[0x0][0x23c], -R189 ;  /* 0x00008f0016167a23 */ /* 0x000fe200000108bd */
[----:B------:R-:W-:Y:S01]  /*7cd0*/  SHF.R.U32.HI R8, RZ, 0x10, R4 ;  /* 0x00000010ff087819 */ /* 0x000fe20000011604 */
[--C-:B------:R-:W-:Y:S01]  /*7ce0*/  FFMA.FTZ R13, R13, c[0x0][0x23c], -R188.reuse ;  /* 0x00008f000d0d7a23 */ /* 0x100fe200000108bc */
[----:B------:R-:W-:Y:S01]  /*7cf0*/  LOP3.LUT R149, R4, 0xff, RZ, 0xc0, !PT ;  /* 0x000000ff04957812 */ /* 0x000fe200078ec0ff */
[----:B------:R-:W3:Y:S01]  /*7d00*/  MUFU.EX2 R0, R0 ;  /* 0x0000000000007308 */ /* 0x000ee20000000800 */
[----:B------:R-:W-:Y:S01]  /*7d10*/  LOP3.LUT R4, R5, 0xffff, RZ, 0xc0, !PT ;  /* 0x0000ffff05047812 */ /* 0x000fe200078ec0ff */
[--C-:B------:R-:W-:Y:S01]  /*7d20*/  FFMA.FTZ R24, R24, c[0x0][0x23c], -R188.reuse ;  /* 0x00008f0018187a23 */ /* 0x100fe200000108bc */
[--C-:B-1----:R-:W-:Y:S01]  /*7d30*/  SHF.R.U32.HI R7, RZ, 0x10, R5.reuse ;  /* 0x00000010ff077819 */ /* 0x102fe20000011605 */
[----:B------:R-:W-:Y:S01]  /*7d40*/  FFMA.FTZ R21, R21, c[0x0][0x23c], -R188 ;  /* 0x00008f0015157a23 */ /* 0x000fe200000108bc */
[----:B------:R-:W-:Y:S01]  /*7d50*/  SHF.R.U32.HI R10, RZ, 0x8, R6 ;  /* 0x00000008ff0a7819 */ /* 0x000fe20000011606 */
[--C-:B------:R-:W-:Y:S01]  /*7d60*/  FFMA.FTZ R32, R32, c[0x0][0x23c], -R188.reuse ;  /* 0x00008f0020207a23 */ /* 0x100fe200000108bc */
[----:B------:R-:W-:Y:S01]  /*7d70*/  LOP3.LUT R9, R8, 0xff, RZ, 0xc0, !PT ;  /* 0x000000ff08097812 */ /* 0x000fe200078ec0ff */
[----:B------:R-:W-:Y:S01]  /*7d80*/  FFMA.FTZ R188, R33, c[0x0][0x23c], -R188 ;  /* 0x00008f0021bc7a23 */ /* 0x000fe200000108bc */
[----:B------:R-:W-:Y:S01]  /*7d90*/  LOP3.LUT R8, R5, 0xff, RZ, 0xc0, !PT ;  /* 0x000000ff05087812 */ /* 0x000fe200078ec0ff */
[----:B------:R1:W-:Y:S01]  /*7da0*/  MUFU.EX2 R201, R16 ;  /* 0x0000001000c97308 */ /* 0x0003e20000000800 */
[----:B------:R-:W-:Y:S02]  /*7db0*/  SHF.R.U32.HI R6, RZ, 0x18, R5 ;  /* 0x00000018ff067819 */ /* 0x000fe40000011605 */
[----:B------:R-:W-:Y:S01]  /*7dc0*/  SHF.R.U32.HI R5, RZ, 0x8, R4 ;  /* 0x00000008ff057819 */ /* 0x000fe20000011604 */
[C---:B--2---:R-:W-:Y:S01]  /*7dd0*/  FMUL.FTZ R36, R2.reuse, R36 ;  /* 0x0000002402247220 */ /* 0x044fe20000410000 */
[----:B------:R-:W-:Y:S01]  /*7de0*/  LOP3.LUT R4, R7, 0xff, RZ, 0xc0, !PT ;  /* 0x000000ff07047812 */ /* 0x000fe200078ec0ff */
[C---:B------:R-:W-:Y:S01]  /*7df0*/  FMUL.FTZ R37, R2.reuse, R37 ;  /* 0x0000002502257220 */ /* 0x040fe20000410000 */
[----:B------:R-:W-:Y:S01]  /*7e00*/  PRMT R10, R149, 0x5410, R10 ;  /* 0x00005410950a7816 */ /* 0x000fe2000000000a */
[C---:B------:R-:W-:Y:S01]  /*7e10*/  FMUL.FTZ R40, R2.reuse, R40 ;  /* 0x0000002802287220 */ /* 0x040fe20000410000 */
[----:B------:R-:W-:Y:S01]  /*7e20*/  PRMT R9, R9, 0x5410, R11 ;  /* 0x0000541009097816 */ /* 0x000fe2000000000b */
[----:B------:R-:W-:Y:S01]  /*7e30*/  FMUL.FTZ R41, R2, R41 ;  /* 0x0000002902297220 */ /* 0x000fe20000410000 */
[----:B------:R-:W-:Y:S01]  /*7e40*/  PRMT R5, R8, 0x5410, R5 ;  /* 0x0000541008057816 */ /* 0x000fe20000000005 */
[--C-:B------:R-:W-:Y:S01]  /*7e50*/  HSET2.LE.AND R170, R10, R246.reuse, PT ;  /* 0x000000f60aaa7233 */ /* 0x100fe20003803000 */
        /* <DEDUP_REMOVED lines=9> */
[----:B------:R-:W-:Y:S01]  /*7ef0*/  FMUL.FTZ R9, R2, R157 ;  /* 0x0000009d02097220 */ /* 0x000fe20000410000 */
[----:B------:R-:W-:Y:S01]  /*7f00*/  LOP3.LUT R170, R170, R4, RZ, 0xc0, !PT ;  /* 0x00000004aaaa7212 */ /* 0x000fe200078ec0ff */
[C---:B------:R-:W-:Y:S01]  /*7f10*/  FMUL.FTZ R4, R2.reuse, R152 ;  /* 0x0000009802047220 */ /* 0x040fe20000410000 */
[----:B------:R-:W-:Y:S01]  /*7f20*/  LOP3.LUT R171, R171, R5, RZ, 0xc0, !PT ;  /* 0x00000005abab7212 */ /* 0x000fe200078ec0ff */
[----:B------:R-:W-:Y:S01]  /*7f30*/  FMUL.FTZ R5, R2, R153 ;  /* 0x0000009902057220 */ /* 0x000fe20000410000 */
[----:B------:R-:W-:Y:S01]  /*7f40*/  LOP3.LUT R168, R168, R6, RZ, 0xc0, !PT ;  /* 0x00000006a8a87212 */ /* 0x000fe200078ec0ff */
[C---:B---3--:R-:W-:Y:S01]  /*7f50*/  FMUL.FTZ R6, R0.reuse, R154 ;  /* 0x0000009a00067220 */ /* 0x048fe20000410000 */
[----:B------:R-:W-:Y:S01]  /*7f60*/  LOP3.LUT R169, R169, R7, RZ, 0xc0, !PT ;  /* 0x00000007a9a97212 */ /* 0x000fe200078ec0ff */
[C---:B------:R-:W-:Y:S01]  /*7f70*/  FMUL.FTZ R7, R0.reuse, R155 ;  /* 0x0000009b00077220 */ /* 0x040fe20000410000 */
[----:B------:R-:W-:Y:S01]  /*7f80*/  LOP3.LUT R150, R185, UR9, R180, 0x96, !PT ;  /* 0x00000009b9967c12 */ /* 0x000fe2000f8e96b4 */
[----:B------:R-:W2:Y:S01]  /*7f90*/  LDSM.16.MT88.4 R152, [R212+0x10000] ;  /* 0x01000000d498783b */ /* 0x000ea20000004200 */
[C---:B------:R-:W-:Y:S01]  /*7fa0*/  FMUL.FTZ R10, R0.reuse, R158 ;  /* 0x0000009e000a7220 */ /* 0x040fe20000410000 */
[----:B------:R3:W4:Y:S01]  /*7fb0*/  MUFU.EX2 R200, R17 ;  /* 0x0000001100c87308 */ /* 0x0007220000000800 */
[----:B------:R-:W-:Y:S02]  /*7fc0*/  FMUL.FTZ R11, R0, R159 ;  /* 0x0000009f000b7220 */ /* 0x000fe40000410000 */
[C---:B------:R-:W-:Y:S03]  /*7fd0*/  HMMA.16816.F32.BF16 R4, R168.reuse, R172, R4 ;  /* 0x000000aca804723c */ /* 0x040fe60000041804 */
[----:B------:R-:W5:Y:S02]  /*7fe0*/  LDSM.16.MT88.4 R156, [R211+0x10000] ;  /* 0x01000000d39c783b */ /* 0x000f640000004200 */
[----:B-1----:R-:W-:Y:S02]  /*7ff0*/  FMUL.FTZ R16, R2, R160 ;  /* 0x000000a002107220 */ /* 0x002fe40000410000 */
[C---:B------:R-:W-:Y:S01]  /*8000*/  FMUL.FTZ R38, R0.reuse, R38 ;  /* 0x0000002600267220 */ /* 0x040fe20000410000 */
[C---:B------:R-:W-:Y:S01]  /*8010*/  HMMA.16816.F32.BF16 R8, R168.reuse, R174, R8 ;  /* 0x000000aea808723c */ /* 0x040fe20000041808 */
[----:B------:R1:W-:Y:S02]  /*8020*/  MUFU.EX2 R199, R18 ;  /* 0x0000001200c77308 */ /* 0x0003e40000000800 */
[----:B------:R-:W4:Y:S01]  /*8030*/  LDSM.16.MT88.4 R172, [R209+0x12000] ;  /* 0x01200000d1ac783b */ /* 0x000f220000004200 */
[C---:B------:R-:W-:Y:S02]  /*8040*/  FMUL.FTZ R39, R0.reuse, R39 ;  /* 0x0000002700277220 */ /* 0x040fe40000410000 */
[C---:B------:R-:W-:Y:S02]  /*8050*/  FMUL.FTZ R42, R0.reuse, R42 ;  /* 0x0000002a002a7220 */ /* 0x040fe40000410000 */
[----:B------:R-:W-:Y:S03]  /*8060*/  FMUL.FTZ R43, R0, R43 ;  /* 0x0000002b002b7220 */ /* 0x000fe60000410000 */
[C---:B------:R-:W-:Y:S01]  /*8070*/  HMMA.16816.F32.BF16 R36, R168.reuse, R176, R36 ;  /* 0x000000b0a824723c */ /* 0x040fe20000041824 */
[----:B------:R-:W-:Y:S01]  /*8080*/  LDSM.16.MT88.4 R184, [R210+0x14800] ;  /* 0x01480000d2b8783b */ /* 0x000fe20000004200 */
[----:B------:R5:W-:Y:S01]  /*8090*/  MUFU.EX2 R198, R19 ;  /* 0x0000001300c67308 */ /* 0x000be20000000800 */
[C---:B---3--:R-:W-:Y:S02]  /*80a0*/  FMUL.FTZ R17, R2.reuse, R161 ;  /* 0x000000a102117220 */ /* 0x048fe40000410000 */
[C---:B------:R-:W-:Y:S02]  /*80b0*/  FMUL.FTZ R44, R2.reuse, R44 ;  /* 0x0000002c022c7220 */ /* 0x040fe40000410000 */
[----:B------:R-:W-:Y:S01]  /*80c0*/  FMUL.FTZ R45, R2, R45 ;  /* 0x0000002d022d7220 */ /* 0x000fe20000410000 */
[C---:B------:R-:W-:Y:S04]  /*80d0*/  HMMA.16816.F32.BF16 R40, R168.reuse, R178, R40 ;  /* 0x000000b2a828723c */ /* 0x040fe80000041828 */
[C---:B------:R-:W-:Y:S01]  /*80e0*/  FMUL.FTZ R46, R0.reuse, R46 ;  /* 0x0000002e002e7220 */ /* 0x040fe20000410000 */
[----:B------:R-:W-:Y:S01]  /*80f0*/  MUFU.EX2 R197, R12 ;  /* 0x0000000c00c57308 */ /* 0x000fe20000000800 */
[C---:B------:R-:W-:Y:S02]  /*8100*/  FMUL.FTZ R47, R0.reuse, R47 ;  /* 0x0000002f002f7220 */ /* 0x040fe40000410000 */
[----:B-1----:R-:W-:Y:S04]  /*8110*/  FMUL.FTZ R18, R0, R162 ;  /* 0x000000a200127220 */ /* 0x002fe80000410000 */
[C---:B------:R-:W-:Y:S01]  /*8120*/  FMUL.FTZ R48, R2.reuse, R48 ;  /* 0x0000003002307220 */ /* 0x040fe20000410000 */
[C---:B--2---:R-:W-:Y:S02]  /*8130*/  HMMA.16816.F32.BF16 R44, R168.reuse, R152, R44 ;  /* 0x00000098a82c723c */ /* 0x044fe4000004182c */
[----:B------:R1:W-:Y:S01]  /*8140*/  MUFU.EX2 R194, R15 ;  /* 0x0000000f00c27308 */ /* 0x0003e20000000800 */
[----:B------:R-:W-:Y:S02]  /*8150*/  FMUL.FTZ R49, R2, R49 ;  /* 0x0000003102317220 */ /* 0x000fe40000410000 */
[C---:B------:R-:W-:Y:S02]  /*8160*/  FMUL.FTZ R50, R0.reuse, R50 ;  /* 0x0000003200327220 */ /* 0x040fe40000410000 */
[C---:B------:R-:W-:Y:S02]  /*8170*/  FMUL.FTZ R51, R0.reuse, R51 ;  /* 0x0000003300337220 */ /* 0x040fe40000410000 */
[----:B-----5:R-:W-:Y:S02]  /*8180*/  FMUL.FTZ R19, R0, R163 ;  /* 0x000000a300137220 */ /* 0x020fe40000410000 */
[----:B------:R-:W-:Y:S01]  /*8190*/  LDSM.16.MT88.4 R160, [R209+0x10800] ;  /* 0x01080000d1a0783b */ /* 0x000fe20000004200 */
[C---:B------:R-:W-:Y:S01]  /*81a0*/  FMUL.FTZ R52, R2.reuse, R52 ;  /* 0x0000003402347220 */ /* 0x040fe20000410000 */
[----:B------:R-:W-:Y:S01]  /*81b0*/  MUFU.EX2 R192, R25 ;  /* 0x0000001900c07308 */ /* 0x000fe20000000800 */
[C---:B------:R-:W-:Y:S03]  /*81c0*/  HMMA.16816.F32.BF16 R48, R168.reuse, R154, R48 ;  /* 0x0000009aa830723c */ /* 0x040fe60000041830 */
[----:B------:R-:W-:Y:S02]  /*81d0*/  FMUL.FTZ R53, R2, R53 ;  /* 0x0000003502357220 */ /* 0x000fe40000410000 */
[----:B------:R-:W2:Y:S01]  /*81e0*/  LDSM.16.MT88.4 R152, [R210+0x12000] ;  /* 0x01200000d298783b */ /* 0x000ea20000004200 */
[C---:B------:R-:W-:Y:S02]  /*81f0*/  FMUL.FTZ R54, R0.reuse, R54 ;  /* 0x0000003600367220 */ /* 0x040fe40000410000 */
[C---:B------:R-:W-:Y:S01]  /*8200*/  FMUL.FTZ R55, R0.reuse, R55 ;  /* 0x0000003700377220 */ /* 0x040fe20000410000 */
[----:B------:R-:W-:Y:S03]  /*8210*/  MUFU.EX2 R188, R188 ;  /* 0x000000bc00bc7308 */ /* 0x000fe60000000800 */
[----:B-1----:R-:W-:Y:S02]  /*8220*/  FMUL.FTZ R15, R0, R167 ;  /* 0x000000a7000f7220 */ /* 0x002fe40000410000 */
[C---:B------:R-:W-:Y:S01]  /*8230*/  FMUL.FTZ R56, R2.reuse, R56 ;  /* 0x0000003802387220 */ /* 0x040fe20000410000 */
[C---:B------:R-:W-:Y:S03]  /*8240*/  HMMA.16816.F32.BF16 R52, R168.reuse, R156, R52 ;  /* 0x0000009ca834723c */ /* 0x040fe60000041834 */
[----:B------:R-:W-:Y:S01]  /*8250*/  FMUL.FTZ R57, R2, R57 ;  /* 0x0000003902397220 */ /* 0x000fe20000410000 */
[----:B------:R1:W3:Y:S01]  /*8260*/  MUFU.EX2 R196, R13 ;  /* 0x0000000d00c47308 */ /* 0x0002e20000000800 */
[C---:B------:R-:W-:Y:S02]  /*8270*/  FMUL.FTZ R58, R0.reuse, R58 ;  /* 0x0000003a003a7220 */ /* 0x040fe40000410000 */
[----:B------:R-:W-:Y:S02]  /*8280*/  FMUL.FTZ R59, R0, R59 ;  /* 0x0000003b003b7220 */ /* 0x000fe40000410000 */
[C---:B------:R-:W-:Y:S03]  /*8290*/  FMUL.FTZ R60, R2.reuse, R60 ;  /* 0x0000003c023c7220 */ /* 0x040fe60000410000 */
[----:B------:R-:W-:Y:S02]  /*82a0*/  FMUL.FTZ R61, R2, R61 ;  /* 0x0000003d023d7220 */ /* 0x000fe40000410000 */
[C---:B------:R-:W-:Y:S01]  /*82b0*/  HMMA.16816.F32.BF16 R56, R168.reuse, R158, R56 ;  /* 0x0000009ea838723c */ /* 0x040fe20000041838 */
[----:B------:R-:W5:Y:S01]  /*82c0*/  LDSM.16.MT88.4 R156, [R212+0x12000] ;  /* 0x01200000d49c783b */ /* 0x000f620000004200 */
[----:B------:R1:W1:Y:S01]  /*82d0*/  MUFU.EX2 R195, R14 ;  /* 0x0000000e00c37308 */ /* 0x0002620000000800 */
[C---:B------:R-:W-:Y:S02]  /*82e0*/  FMUL.FTZ R62, R0.reuse, R62 ;  /* 0x0000003e003e7220 */ /* 0x040fe40000410000 */
[----:B------:R-:W-:Y:S02]  /*82f0*/  FMUL.FTZ R63, R0, R63 ;  /* 0x0000003f003f7220 */ /* 0x000fe40000410000 */
[C---:B------:R-:W-:Y:S02]  /*8300*/  FMUL.FTZ R64, R2.reuse, R64 ;  /* 0x0000004002407220 */ /* 0x040fe40000410000 */
[----:B------:R-:W-:Y:S03]  /*8310*/  FMUL.FTZ R65, R2, R65 ;  /* 0x0000004102417220 */ /* 0x000fe60000410000 */
[C---:B----4-:R-:W-:Y:S01]  /*8320*/  HMMA.16816.F32.BF16 R60, R168.reuse, R172, R60 ;  /* 0x000000aca83c723c */ /* 0x050fe2000004183c */
[----:B------:R4:W-:Y:S02]  /*8330*/  MUFU.EX2 R193, R24 ;  /* 0x0000001800c17308 */ /* 0x0009e40000000800 */
        /* <DEDUP_REMOVED lines=27> */
[----:B------:R-:W5:Y:S02]  /*84f0*/  LDSM.16.MT88.4 R156, [R210+0x14000] ;  /* 0x01400000d29c783b */ /* 0x000f640000004200 */
        /* <DEDUP_REMOVED lines=79> */
[----:B------:R-:W-:Y:S01]  /*89f0*/  IMAD.WIDE.U32 R150, R150, -0x2daee0ad, RZ ;  /* 0xd2511f5396967825 */ /* 0x000fe200078e00ff */
[C---:B--2---:R-:W-:Y:S04]  /*8a00*/  HMMA.16816.F32.BF16 R16, R168.reuse, R152, R16 ;  /* 0x00000098a810723c */ /* 0x044fe80000041810 */
[----:B------:R-:W-:Y:S01]  /*8a10*/  LOP3.LUT R12, R151, UR18, R182, 0x96, !PT ;  /* 0x00000012970c7c12 */ /* 0x000fe2000f8e96b6 */
[----:B------:R-:W-:Y:S01]  /*8a20*/  FMUL.FTZ R144, R2, R144 ;  /* 0x0000009002907220 */ /* 0x000fe20000410000 */
[----:B------:R-:W-:Y:S01]  /*8a30*/  LDSM.16.MT88.4 R180, [R209+0x14800] ;  /* 0x01480000d1b4783b */ /* 0x000fe20000004200 */
[--C-:B------:R-:W-:Y:S01]  /*8a40*/  SHF.R.U32.HI R176, RZ, 0x18, R150.reuse ;  /* 0x00000018ffb07819 */ /* 0x100fe20000011696 */
[C---:B------:R-:W-:Y:S04]  /*8a50*/  HMMA.16816.F32.BF16 R140, R168.reuse, R154, R140 ;  /* 0x0000009aa88c723c */ /* 0x040fe8000004188c */
[----:B------:R-:W-:Y:S01]  /*8a60*/  LOP3.LUT R149, R150, 0xffff, RZ, 0xc0, !PT ;  /* 0x0000ffff96957812 */ /* 0x000fe200078ec0ff */
[----:B------:R-:W-:Y:S01]  /*8a70*/  FMUL.FTZ R145, R2, R145 ;  /* 0x0000009102917220 */ /* 0x000fe20000410000 */
[----:B------:R-:W-:Y:S01]  /*8a80*/  SHF.R.U32.HI R13, RZ, 0x10, R150 ;  /* 0x00000010ff0d7819 */ /* 0x000fe20000011696 */
[C---:B------:R-:W-:Y:S01]  /*8a90*/  FMUL.FTZ R146, R0.reuse, R146 ;  /* 0x0000009200927220 */ /* 0x040fe20000410000 */
[--C-:B------:R-:W-:Y:S01]  /*8aa0*/  SHF.R.U32.HI R14, RZ, 0x10, R12.reuse ;  /* 0x00000010ff0e7819 */ /* 0x100fe2000001160c */
[----:B------:R-:W-:Y:S03]  /*8ab0*/  FMUL.FTZ R147, R0, R147 ;  /* 0x0000009300937220 */ /* 0x000fe60000410000 */
[----:B------:R-:W-:Y:S02]  /*8ac0*/  LOP3.LUT R155, R13, 0xff, RZ, 0xc0, !PT ;  /* 0x000000ff0d9b7812 */ /* 0x000fe400078ec0ff */
[----:B------:R-:W-:Y:S02]  /*8ad0*/  LOP3.LUT R13, R12, 0xffff, RZ, 0xc0, !PT ;  /* 0x0000ffff0c0d7812 */ /* 0x000fe400078ec0ff */
[----:B------:R-:W-:Y:S02]  /*8ae0*/  LOP3.LUT R151, R150, 0xff, RZ, 0xc0, !PT ;  /* 0x000000ff96977812 */ /* 0x000fe400078ec0ff */
[----:B------:R-:W-:Y:S02]  /*8af0*/  SHF.R.U32.HI R149, RZ, 0x8, R149 ;  /* 0x00000008ff957819 */ /* 0x000fe40000011695 */
[----:B------:R-:W-:Y:S02]  /*8b00*/  LOP3.LUT R153, R12, 0xff, RZ, 0xc0, !PT ;  /* 0x000000ff0c997812 */ /* 0x000fe400078ec0ff */
[----:B------:R-:W-:Y:S01]  /*8b10*/  SHF.R.U32.HI R152, RZ, 0x18, R12 ;  /* 0x00000018ff987819 */ /* 0x000fe2000001160c */
[----:B------:R-:W-:Y:S01]  /*8b20*/  FMUL.FTZ R12, R2, R164 ;  /* 0x000000a4020c7220 */ /* 0x000fe20000410000 */
[----:B------:R-:W-:Y:S01]  /*8b30*/  LOP3.LUT R150, R14, 0xff, RZ, 0xc0, !PT ;  /* 0x000000ff0e967812 */ /* 0x000fe200078ec0ff */
[C---:B------:R-:W-:Y:S01]  /*8b40*/  FMUL.FTZ R14, R0.reuse, R166 ;  /* 0x000000a6000e7220 */ /* 0x040fe20000410000 */
[----:B------:R-:W-:Y:S01]  /*8b50*/  PRMT R149, R151, 0x5410, R149 ;  /* 0x0000541097957816 */ /* 0x000fe20000000095 */
[----:B------:R-:W-:Y:S01]  /*8b60*/  FFMA.FTZ R0, R0, R241, R203 ;  /* 0x000000f100007223 */ /* 0x000fe200000100cb */
[----:B------:R-:W-:Y:S01]  /*8b70*/  SHF.R.U32.HI R151, RZ, 0x8, R13 ;  /* 0x00000008ff977819 */ /* 0x000fe2000001160d */
[----:B------:R-:W-:Y:S01]  /*8b80*/  FMUL.FTZ R13, R2, R165 ;  /* 0x000000a5020d7220 */ /* 0x000fe20000410000 */
[----:B------:R-:W-:Y:S01]  /*8b90*/  PRMT R155, R155, 0x5410, R176 ;  /* 0x000054109b9b7816 */ /* 0x000fe200000000b0 */
[--C-:B------:R-:W-:Y:S01]  /*8ba0*/  HSET2.LE.AND R154, R149, R246.reuse, PT ;  /* 0x000000f6959a7233 */ /* 0x100fe20003803000 */
[----:B------:R-:W-:Y:S01]  /*8bb0*/  PRMT R151, R153, 0x5410, R151 ;  /* 0x0000541099977816 */ /* 0x000fe20000000097 */
[----:B------:R-:W2:Y:S01]  /*8bc0*/  LDSM.16.MT88.4 R164, [R212+0x10800] ;  /* 0x01080000d4a4783b */ /* 0x000ea20000004200 */
[----:B------:R-:W-:Y:S01]  /*8bd0*/  PRMT R153, R150, 0x5410, R152 ;  /* 0x0000541096997816 */ /* 0x000fe20000000098 */
[----:B------:R-:W-:Y:S01]  /*8be0*/  FFMA.FTZ R2, R2, R240, R205 ;  /* 0x000000f002027223 */ /* 0x000fe200000100cd */
[C---:B-----5:R-:W-:Y:S03]  /*8bf0*/  HMMA.16816.F32.BF16 R12, R168.reuse, R156, R12 ;  /* 0x0000009ca80c723c */ /* 0x060fe6000004180c */
[----:B------:R-:W-:Y:S01]  /*8c00*/  F2FP.BF16.PACK_AB R149, R200, R201 ;  /* 0x000000c9c895723e */ /* 0x000fe200000010ff */
[--C-:B------:R-:W-:Y:S01]  /*8c10*/  HSET2.LE.AND R150, R151, R246.reuse, PT ;  /* 0x000000f697967233 */ /* 0x100fe20003803000 */
[----:B---3--:R-:W-:Y:S01]  /*8c20*/  F2FP.BF16.PACK_AB R152, R196, R197 ;  /* 0x000000c5c498723e */ /* 0x008fe200000010ff */
[--C-:B------:R-:W-:Y:S01]  /*8c30*/  HSET2.LE.AND R153, R153, R246.reuse, PT ;  /* 0x000000f699997233 */ /* 0x100fe20003803000 */
[----:B------:R-:W-:Y:S01]  /*8c40*/  LOP3.LUT R154, R154, R149, RZ, 0xc0, !PT ;  /* 0x000000959a9a7212 */ /* 0x000fe200078ec0ff */
[----:B------:R-:W-:Y:S01]  /*8c50*/  HMMA.16816.F32.BF16 R144, R168, R158, R144 ;  /* 0x0000009ea890723c */ /* 0x000fe20000041890 */
[----:B------:R-:W3:Y:S03]  /*8c60*/  LDSM.16.MT88.4 R176, [R211+0x10800] ;  /* 0x01080000d3b0783b */ /* 0x000ee60000004200 */
[--C-:B------:R-:W-:Y:S01]  /*8c70*/  HSET2.LE.AND R149, R155, R246.reuse, PT ;  /* 0x000000f69b957233 */ /* 0x100fe20003803000 */
[----:B------:R-:W-:Y:S01]  /*8c80*/  F2FP.BF16.PACK_AB R155, R198, R199 ;  /* 0x000000c7c69b723e */ /* 0x000fe200000010ff */
[----:B------:R-:W-:Y:S01]  /*8c90*/  FADD.FTZ R2, R204, R2 ;  /* 0x00000002cc027221 */ /* 0x000fe20000010000 */
[----:B------:R-:W-:Y:S01]  /*8ca0*/  F2FP.BF16.PACK_AB R151, R194, R195 ;  /* 0x000000c3c297723e */ /* 0x000fe200000010ff */
[----:B------:R-:W-:Y:S01]  /*8cb0*/  FADD.FTZ R0, R202, R0 ;  /* 0x00000000ca007221 */ /* 0x000fe20000010000 */
[----:B------:R-:W-:Y:S01]  /*8cc0*/  LOP3.LUT R155, R149, R155, RZ, 0xc0, !PT ;  /* 0x0000009b959b7212 */ /* 0x000fe200078ec0ff */
[----:B------:R-:W5:Y:S02]  /*8cd0*/  LDSM.16.MT88.4 R156, [R209+0x12800] ;  /* 0x01280000d19c783b */ /* 0x000f640000004200 */
[----:B------:R-:W-:Y:S01]  /*8ce0*/  LOP3.LUT R152, R150, R152, RZ, 0xc0, !PT ;  /* 0x0000009896987212 */ /* 0x000fe200078ec0ff */
[----:B------:R-:W-:Y:S01]  /*8cf0*/  FADD.FTZ R2, R243, R2 ;  /* 0x00000002f3027221 */ /* 0x000fe20000010000 */
[----:B------:R-:W-:Y:S01]  /*8d00*/  LOP3.LUT R153, R153, R151, RZ, 0xc0, !PT ;  /* 0x0000009799997212 */ /* 0x000fe200078ec0ff */
[----:B------:R-:W-:Y:S01]  /*8d10*/  FADD.FTZ R0, R207, R0 ;  /* 0x00000000cf007221 */ /* 0x000fe20000010000 */
[----:B------:R-:W-:Y:S01]  /*8d20*/  MOV R149, UR4 ;  /* 0x0000000400957c02 */ /* 0x000fe20008000f00 */
[----:B------:R-:W-:Y:S01]  /*8d30*/  FADD.FTZ R2, R242, R2 ;  /* 0x00000002f2027221 */ /* 0x000fe20000010000 */
[----:B------:R-:W-:Y:S01]  /*8d40*/  LDSM.16.MT88.4 R168, [R212+0x12800] ;  /* 0x01280000d4a8783b */ /* 0x000fe20000004200 */
[----:B------:R-:W-:Y:S01]  /*8d50*/  FADD.FTZ R0, R206, R0 ;  /* 0x00000000ce007221 */ /* 0x000fe20000010000 */
[----:B------:R-:W-:Y:S01]  /*8d60*/  LOP3.LUT R149, R239, UR31, R149, 0x96, !PT ;  /* 0x0000001fef957c12 */ /* 0x000fe2000f8e9695 */
[C---:B------:R-:W-:Y:S05]  /*8d70*/  HMMA.16816.F32.BF16 R4, R152.reuse, R160, R4 ;  /* 0x000000a09804723c */ /* 0x040fea0000041804 */
[----:B------:R-:W-:Y:S03]  /*8d80*/  IMAD.WIDE.U32 R150, R149, -0x326172a9, RZ ;  /* 0xcd9e8d5795967825 */ /* 0x000fe600078e00ff */
[C---:B------:R-:W-:Y:S01]  /*8d90*/  HMMA.16816.F32.BF16 R8, R152.reuse, R162, R8 ;  /* 0x000000a29808723c */ /* 0x040fe20000041808 */
[----:B------:R-:W5:Y:S03]  /*8da0*/  LDSM.16.MT88.4 R160, [R210+0x12800] ;  /* 0x01280000d2a0783b */ /* 0x000f660000004200 */
[----:B----4-:R-:W-:Y:S01]  /*8db0*/  LOP3.LUT R24, R191, UR15, R150, 0x96, !PT ;  /* 0x0000000fbf187c12 */ /* 0x010fe2000f8e9696 */
[----:B------:R-:W-:Y:S01]  /*8dc0*/  FADD.FTZ R2, R197, R2 ;  /* 0x00000002c5027221 */ /* 0x000fe20000010000 */
[----:B------:R-:W-:Y:S01]  /*8dd0*/  LOP3.LUT R149, R151, UR17, R244, 0x96, !PT ;  /* 0x0000001197957c12 */ /* 0x000fe2000f8e96f4 */
[----:B------:R-:W-:Y:S01]  /*8de0*/  FADD.FTZ R0, R195, R0 ;  /* 0x00000000c3007221 */ /* 0x000fe20000010000 */
[C---:B-1----:R-:W-:Y:S04]  /*8df0*/  HMMA.16816.F32.BF16 R36, R152.reuse, R172, R36 ;  /* 0x000000ac9824723c */ /* 0x042fe80000041824 */
[----:B------:R-:W-:Y:S04]  /*8e00*/  IMAD.WIDE.U32 R24, R24, -0x2daee0ad, RZ ;  /* 0xd2511f5318187825 */ /* 0x000fe800078e00ff */
[C---:B------:R-:W-:Y:S01]  /*8e10*/  HMMA.16816.F32.BF16 R40, R152.reuse, R174, R40 ;  /* 0x000000ae9828723c */ /* 0x040fe20000041828 */
[----:B------:R-:W1:Y:S03]  /*8e20*/  LDSM.16.MT88.4 R172, [R211+0x12800] ;  /* 0x01280000d3ac783b */ /* 0x000e660000004200 */
[----:B------:R-:W-:Y:S04]  /*8e30*/  IMAD.WIDE.U32 R150, R149, -0x2daee0ad, RZ ;  /* 0xd2511f5395967825 */ /* 0x000fe800078e00ff */
[C---:B--2---:R-:W-:Y:S04]  /*8e40*/  HMMA.16816.F32.BF16 R44, R152.reuse, R164, R44 ;  /* 0x000000a4982c723c */ /* 0x044fe8000004182c */
[--C-:B------:R-:W-:Y:S01]  /*8e50*/  FFMA.FTZ R149, R26, c[0x0][0x23c], -R189.reuse ;  /* 0x00008f001a957a23 */ /* 0x100fe200000108bd */
[----:B------:R-:W-:Y:S01]  /*8e60*/  LOP3.LUT R25, R25, UR12, R150, 0x96, !PT ;  /* 0x0000000c19197c12 */ /* 0x000fe2000f8e9696 */
[----:B------:R-:W-:Y:S01]  /*8e70*/  FADD.FTZ R2, R196, R2 ;  /* 0x00000002c4027221 */ /* 0x000fe20000010000 */
[----:B------:R-:W-:Y:S01]  /*8e80*/  LOP3.LUT R26, R151, UR14, R236, 0x96, !PT ;  /* 0x0000000e971a7c12 */ /* 0x000fe2000f8e96ec */
[C---:B------:R-:W-:Y:S01]  /*8e90*/  HMMA.16816.F32.BF16 R48, R152.reuse, R166, R48 ;  /* 0x000000a69830723c */ /* 0x040fe20000041830 */
[----:B------:R-:W2:Y:S01]  /*8ea0*/  LDSM.16.MT88.4 R164, [R212+0x14800] ;  /* 0x01480000d4a4783b */ /* 0x000ea20000004200 */
[----:B------:R-:W-:Y:S02]  /*8eb0*/  MUFU.EX2 R191, R149 ;  /* 0x0000009500bf7308 */ /* 0x000fe40000000800 */
[----:B------:R-:W-:Y:S04]  /*8ec0*/  IMAD.WIDE.U32 R150, R26, -0x326172a9, RZ ;  /* 0xcd9e8d571a967825 */ /* 0x000fe800078e00ff */
[C---:B---3--:R-:W-:Y:S04]  /*8ed0*/  HMMA.16816.F32.BF16 R52, R152.reuse, R176, R52 ;  /* 0x000000b09834723c */ /* 0x048fe80000041834 */
[----:B------:R-:W-:Y:S01]  /*8ee0*/  LOP3.LUT R26, R151, UR13, R190, 0x96, !PT ;  /* 0x0000000d971a7c12 */ /* 0x000fe2000f8e96be */
[----:B------:R-:W-:Y:S01]  /*8ef0*/  FADD.FTZ R0, R194, R0 ;  /* 0x00000000c2007221 */ /* 0x000fe20000010000 */
[----:B------:R3:W-:Y:S01]  /*8f00*/  MUFU.EX2 R190, R27 ;  /* 0x0000001b00be7308 */ /* 0x0007e20000000800 */
[----:B------:R-:W-:Y:S01]  /*8f10*/  FADD.FTZ R2, R201, R2 ;  /* 0x00000002c9027221 */ /* 0x000fe20000010000 */
[C---:B------:R-:W-:Y:S04]  /*8f20*/  HMMA.16816.F32.BF16 R56, R152.reuse, R178, R56 ;  /* 0x000000b29838723c */ /* 0x040fe80000041838 */
[----:B------:R-:W-:Y:S02]  /*8f30*/  FADD.FTZ R0, R199, R0 ;  /* 0x00000000c7007221 */ /* 0x000fe40000010000 */
[----:B------:R-:W-:Y:S02]  /*8f40*/  FADD.FTZ R2, R200, R2 ;  /* 0x00000002c8027221 */ /* 0x000fe40000010000 */
[C---:B-----5:R-:W-:Y:S04]  /*8f50*/  HMMA.16816.F32.BF16 R60, R152.reuse, R156, R60 ;  /* 0x0000009c983c723c */ /* 0x060fe8000004183c */
[----:B------:R-:W-:Y:S04]  /*8f60*/  IMAD.WIDE.U32 R178, R25, -0x326172a9, RZ ;  /* 0xcd9e8d5719b27825 */ /* 0x000fe800078e00ff */
[C---:B------:R-:W-:Y:S01]  /*8f70*/  HMMA.16816.F32.BF16 R64, R152.reuse, R158, R64 ;  /* 0x0000009e9840723c */ /* 0x040fe20000041840 */
[----:B------:R-:W4:Y:S03]  /*8f80*/  LDSM.16.MT88.4 R156, [R211+0x14800] ;  /* 0x01480000d39c783b */ /* 0x000f260000004200 */
[----:B------:R-:W-:Y:S01]  /*8f90*/  LOP3.LUT R25, R179, UR11, R150, 0x96, !PT ;  /* 0x0000000bb3197c12 */ /* 0x000fe2000f8e9696 */
[--C-:B------:R-:W-:Y:S01]  /*8fa0*/  FFMA.FTZ R150, R23, c[0x0][0x23c], -R189.reuse ;  /* 0x00008f0017967a23 */ /* 0x100fe200000108bd */
[----:B------:R-:W-:Y:S01]  /*8fb0*/  MUFU.EX2 R179, R31 ;  /* 0x0000001f00b37308 */ /* 0x000fe20000000800 */
[----:B---3--:R-:W-:Y:S01]  /*8fc0*/  IMAD.WIDE.U32 R26, R26, -0x2daee0ad, RZ ;  /* 0xd2511f531a1a7825 */ /* 0x008fe200078e00ff */
[C---:B------:R-:W-:Y:S04]  /*8fd0*/  HMMA.16816.F32.BF16 R68, R152.reuse, R160, R68 ;  /* 0x000000a09844723c */ /* 0x040fe80000041844 */
[----:B------:R-:W-:Y:S01]  /*8fe0*/  IMAD.WIDE.U32 R176, R25, -0x2daee0ad, RZ ;  /* 0xd2511f5319b07825 */ /* 0x000fe200078e00ff */
[----:B------:R-:W-:Y:S03]  /*8ff0*/  LOP3.LUT R149, R27, UR10, R24, 0x96, !PT ;  /* 0x0000000a1b957c12 */ /* 0x000fe6000f8e9618 */
[C---:B------:R-:W-:Y:S01]  /*9000*/  HMMA.16816.F32.BF16 R72, R152.reuse, R162, R72 ;  /* 0x000000a29848723c */ /* 0x040fe20000041848 */
[----:B------:R-:W3:Y:S03]  /*9010*/  LDSM.16.MT88.4 R160, [R209+0x16800] ;  /* 0x01680000d1a0783b */ /* 0x000ee60000004200 */
[----:B------:R-:W-:Y:S02]  /*9020*/  FFMA.FTZ R189, R35, c[0x0][0x23c], -R189 ;  /* 0x00008f0023bd7a23 */ /* 0x000fe400000108bd */
[----:B------:R-:W-:Y:S02]  /*9030*/  FADD.FTZ R0, R198, R0 ;  /* 0x00000000c6007221 */ /* 0x000fe40000010000 */
[C---:B------:R-:W-:Y:S02]  /*9040*/  HMMA.16816.F32.BF16 R76, R152.reuse, R168, R76 ;  /* 0x000000a8984c723c */ /* 0x040fe4000004184c */
[----:B------:R-:W-:Y:S06]  /*9050*/  MUFU.EX2 R189, R189 ;  /* 0x000000bd00bd7308 */ /* 0x000fec0000000800 */
[C---:B------:R-:W-:Y:S08]  /*9060*/  HMMA.16816.F32.BF16 R80, R152.reuse, R170, R80 ;  /* 0x000000aa9850723c */ /* 0x040ff00000041850 */
[C---:B-1----:R-:W-:Y:S08]  /*9070*/  HMMA.16816.F32.BF16 R84, R152.reuse, R172, R84 ;  /* 0x000000ac9854723c */ /* 0x042ff00000041854 */
[C---:B------:R-:W-:Y:S01]  /*9080*/  HMMA.16816.F32.BF16 R88, R152.reuse, R174, R88 ;  /* 0x000000ae9858723c */ /* 0x040fe20000041858 */
[----:B------:R-:W-:Y:S07]  /*9090*/  LDSM.16.MT88.4 R172, [R211+0x15000] ;  /* 0x01500000d3ac783b */ /* 0x000fee0000004200 */
[C---:B------:R-:W-:Y:S07]  /*90a0*/  HMMA.16816.F32.BF16 R92, R152.reuse, R180, R92 ;  /* 0x000000b4985c723c */ /* 0x040fee000004185c */
[----:B------:R-:W-:Y:S01]  /*90b0*/  IMAD.WIDE.U32 R180, R149, -0x326172a9, RZ ;  /* 0xcd9e8d5795b47825 */ /* 0x000fe200078e00ff */
[C---:B------:R-:W-:Y:S01]  /*90c0*/  HMMA.16816.F32.BF16 R96, R152.reuse, R182, R96 ;  /* 0x000000b69860723c */ /* 0x040fe20000041860 */
[----:B------:R-:W-:Y:S07]  /*90d0*/  MUFU.EX2 R183, R28 ;  /* 0x0000001c00b77308 */ /* 0x000fee0000000800 */
[C---:B------:R-:W-:Y:S03]  /*90e0*/  HMMA.16816.F32.BF16 R100, R152.reuse, R184, R100 ;  /* 0x000000b89864723c */ /* 0x040fe60000041864 */
[----:B------:R-:W-:Y:S05]  /*90f0*/  MUFU.EX2 R182, R29 ;  /* 0x0000001d00b67308 */ /* 0x000fea0000000800 */
[C---:B------:R-:W-:Y:S05]  /*9100*/  HMMA.16816.F32.BF16 R104, R152.reuse, R186, R104 ;  /* 0x000000ba9868723c */ /* 0x040fea0000041868 */
[----:B------:R1:W5:Y:S03]  /*9110*/  MUFU.EX2 R187, R20 ;  /* 0x0000001400bb7308 */ /* 0x0003660000000800 */
[C---:B--2---:R-:W-:Y:S07]  /*9120*/  HMMA.16816.F32.BF16 R108, R152.reuse, R164, R108 ;  /* 0x000000a4986c723c */ /* 0x044fee000004186c */
[----:B------:R-:W2:Y:S01]  /*9130*/  MUFU.EX2 R185, R22 ;  /* 0x0000001600b97308 */ /* 0x000ea20000000800 */
[C---:B------:R-:W-:Y:S01]  /*9140*/  HMMA.16816.F32.BF16 R112, R152.reuse, R166, R112 ;  /* 0x000000a69870723c */ /* 0x040fe20000041870 */
[----:B------:R-:W2:Y:S07]  /*9150*/  LDSM.16.MT88.4 R164, [R210+0x16800] ;  /* 0x01680000d2a4783b */ /* 0x000eae0000004200 */
[C---:B----4-:R-:W-:Y:S01]  /*9160*/  HMMA.16816.F32.BF16 R116, R152.reuse, R156, R116 ;  /* 0x0000009c9874723c */ /* 0x050fe20000041874 */
[----:B------:R-:W4:Y:S03]  /*9170*/  MUFU.EX2 R184, R150 ;  /* 0x0000009600b87308 */ /* 0x000f260000000800 */
[----:B-1----:R-:W-:Y:S01]  /*9180*/  LOP3.LUT R20, R177, UR8, R26, 0x96, !PT ;  /* 0x00000008b1147c12 */ /* 0x002fe2000f8e961a */
[----:B-----5:R-:W-:Y:S01]  /*9190*/  FADD.FTZ R2, R187, R2 ;  /* 0x00000002bb027221 */ /* 0x020fe20000010000 */
[----:B------:R-:W-:Y:S02]  /*91a0*/  LDSM.16.MT88.4 R24, [R211+0x16800] ;  /* 0x01680000d318783b */ /* 0x000fe40000004200 */
[C---:B------:R-:W-:Y:S03]  /*91b0*/  HMMA.16816.F32.BF16 R120, R152.reuse, R158, R120 ;  /* 0x0000009e9878723c */ /* 0x040fe60000041878 */
[----:B------:R1:W-:Y:S03]  /*91c0*/  MUFU.EX2 R177, R32 ;  /* 0x0000002000b17308 */ /* 0x0003e60000000800 */
[----:B------:R-:W5:Y:S02]  /*91d0*/  LDSM.16.MT88.4 R156, [R212+0x16800] ;  /* 0x01680000d49c783b */ /* 0x000f640000004200 */
[C---:B---3--:R-:W-:Y:S04]  /*91e0*/  HMMA.16816.F32.BF16 R124, R152.reuse, R160, R124 ;  /* 0x000000a0987c723c */ /* 0x048fe8000004187c */
[----:B--2---:R-:W-:Y:S01]  /*91f0*/  FADD.FTZ R0, R185, R0 ;  /* 0x00000000b9007221 */ /* 0x004fe20000010000 */
[----:B------:R2:W3:Y:S03]  /*9200*/  MUFU.EX2 R186, R21 ;  /* 0x0000001500ba7308 */ /* 0x0004e60000000800 */
[C---:B------:R-:W-:Y:S01]  /*9210*/  HMMA.16816.F32.BF16 R128, R152.reuse, R162, R128 ;  /* 0x000000a29880723c */ /* 0x040fe20000041880 */
[----:B------:R-:W5:Y:S03]  /*9220*/  LDSM.16.MT88.4 R160, [R209+0x11000] ;  /* 0x01100000d1a0783b */ /* 0x000f660000004200 */
[----:B----4-:R-:W-:Y:S04]  /*9230*/  FADD.FTZ R0, R184, R0 ;  /* 0x00000000b8007221 */ /* 0x010fe80000010000 */
[----:B------:R-:W-:Y:S01]  /*9240*/  FADD.FTZ R0, R191, R0 ;  /* 0x00000000bf007221 */ /* 0x000fe20000010000 */
[C---:B------:R-:W-:Y:S03]  /*9250*/  HMMA.16816.F32.BF16 R132, R152.reuse, R164, R132 ;  /* 0x000000a49884723c */ /* 0x040fe60000041884 */
[----:B-1----:R-:W-:Y:S01]  /*9260*/  LOP3.LUT R32, R181, UR9, R178, 0x96, !PT ;  /* 0x00000009b5207c12 */ /* 0x002fe2000f8e96b2 */
[----:B------:R-:W-:Y:S04]  /*9270*/  FADD.FTZ R0, R190, R0 ;  /* 0x00000000be007221 */ /* 0x000fe80000010000 */
[C---:B------:R-:W-:Y:S04]  /*9280*/  HMMA.16816.F32.BF16 R136, R152.reuse, R166, R136 ;  /* 0x000000a69888723c */ /* 0x040fe80000041888 */
[----:B--2---:R-:W-:Y:S04]  /*9290*/  IMAD.WIDE.U32 R20, R20, -0x326172a9, RZ ;  /* 0xcd9e8d5714147825 */ /* 0x004fe800078e00ff */
[----:B------:R-:W-:Y:S01]  /*92a0*/  IMAD.WIDE.U32 R32, R32, -0x2daee0ad, RZ ;  /* 0xd2511f5320207825 */ /* 0x000fe200078e00ff */
[----:B------:R-:W-:Y:S03]  /*92b0*/  LOP3.LUT R149, R20, 0xffff, RZ, 0xc0, !PT ;  /* 0x0000ffff14957812 */ /* 0x000fe600078ec0ff */
[----:B------:R-:W-:Y:S01]  /*92c0*/  LOP3.LUT R21, R21, UR19, R180, 0x96, !PT ;  /* 0x0000001315157c12 */ /* 0x000fe2000f8e96b4 */
[----:B---3--:R-:W-:Y:S01]  /*92d0*/  FADD.FTZ R2, R186, R2 ;  /* 0x00000002ba027221 */ /* 0x008fe20000010000 */
[C---:B-----5:R-:W-:Y:S01]  /*92e0*/  HMMA.16816.F32.BF16 R16, R152.reuse, R156, R16 ;  /* 0x0000009c9810723c */ /* 0x060fe20000041810 */
[----:B------:R-:W1:Y:S02]  /*92f0*/  MUFU.EX2 R180, R30 ;  /* 0x0000001e00b47308 */ /* 0x000e640000000800 */
[----:B------:R-:W-:Y:S01]  /*9300*/  SHF.R.U32.HI R164, RZ, 0x10, R20 ;  /* 0x00000010ffa47819 */ /* 0x000fe20000011614 */
[----:B------:R-:W-:Y:S01]  /*9310*/  FADD.FTZ R2, R193, R2 ;  /* 0x00000002c1027221 */ /* 0x000fe20000010000 */
[----:B------:R-:W-:Y:S02]  /*9320*/  LOP3.LUT R165, R20, 0xff, RZ, 0xc0, !PT ;  /* 0x000000ff14a57812 */ /* 0x000fe400078ec0ff */
[----:B------:R-:W-:Y:S01]  /*9330*/  SHF.R.U32.HI R151, RZ, 0x18, R20 ;  /* 0x00000018ff977819 */ /* 0x000fe20000011614 */
[C---:B------:R-:W-:Y:S01]  /*9340*/  HMMA.16816.F32.BF16 R140, R152.reuse, R158, R140 ;  /* 0x0000009e988c723c */ /* 0x040fe2000004188c */
[----:B------:R-:W2:Y:S03]  /*9350*/  LDSM.16.MT88.4 R156, [R210+0x11000] ;  /* 0x01100000d29c783b */ /* 0x000ea60000004200 */
[----:B------:R-:W-:Y:S01]  /*9360*/  LOP3.LUT R20, R21, 0xffff, RZ, 0xc0, !PT ;  /* 0x0000ffff15147812 */ /* 0x000fe200078ec0ff */
[----:B------:R-:W-:Y:S01]  /*9370*/  FADD.FTZ R2, R192, R2 ;  /* 0x00000002c0027221 */ /* 0x000fe20000010000 */
[----:B------:R-:W-:Y:S02]  /*9380*/  LOP3.LUT R22, R164, 0xff, RZ, 0xc0, !PT ;  /* 0x000000ffa4167812 */ /* 0x000fe400078ec0ff */
[C---:B------:R-:W-:Y:S04]  /*9390*/  HMMA.16816.F32.BF16 R12, R152.reuse, R24, R12 ;  /* 0x00000018980c723c */ /* 0x040fe8000004180c */
[----:B------:R-:W-:Y:S01]  /*93a0*/  SHF.R.U32.HI R23, RZ, 0x8, R149 ;  /* 0x00000008ff177819 */ /* 0x000fe20000011695 */
[----:B------:R-:W-:Y:S01]  /*93b0*/  FADD.FTZ R2, R183, R2 ;  /* 0x00000002b7027221 */ /* 0x000fe20000010000 */
[----:B------:R-:W-:Y:S02]  /*93c0*/  LOP3.LUT R149, R21, 0xff, RZ, 0xc0, !PT ;  /* 0x000000ff15957812 */ /* 0x000fe400078ec0ff */
[----:B------:R-:W-:Y:S01]  /*93d0*/  HMMA.16816.F32.BF16 R144, R152, R26, R144 ;  /* 0x0000001a9890723c */ /* 0x000fe20000041890 */
[----:B------:R-:W-:Y:S03]  /*93e0*/  LDSM.16.MT88.4 R152, [R210+0x13000] ;  /* 0x01300000d298783b */ /* 0x000fe60000004200 */
[----:B------:R-:W-:Y:S01]  /*93f0*/  SHF.R.U32.HI R20, RZ, 0x8, R20 ;  /* 0x00000008ff147819 */ /* 0x000fe20000011614 */
[----:B-1----:R-:W-:Y:S01]  /*9400*/  FADD.FTZ R0, R180, R0 ;  /* 0x00000000b4007221 */ /* 0x002fe20000010000 */
[----:B------:R-:W-:Y:S01]  /*9410*/  PRMT R168, R165, 0x5410, R23 ;  /* 0x00005410a5a87816 */ /* 0x000fe20000000017 */
[----:B------:R-:W-:Y:S01]  /*9420*/  FADD.FTZ R2, R182, R2 ;  /* 0x00000002b6027221 */ /* 0x000fe20000010000 */
[----:B------:R-:W-:Y:S01]  /*9430*/  PRMT R23, R22, 0x5410, R151 ;  /* 0x0000541016177816 */ /* 0x000fe20000000097 */
[----:B------:R-:W1:Y:S03]  /*9440*/  LDSM.16.MT88.4 R164, [R212+0x11000] ;  /* 0x01100000d4a4783b */ /* 0x000e660000004200 */
[----:B------:R-:W-:Y:S01]  /*9450*/  PRMT R151, R149, 0x5410, R20 ;  /* 0x0000541095977816 */ /* 0x000fe20000000014 */
[--C-:B------:R-:W-:Y:S01]  /*9460*/  HSET2.LE.AND R22, R168, R246.reuse, PT ;  /* 0x000000f6a8167233 */ /* 0x100fe20003803000 */
[--C-:B------:R-:W-:Y:S01]  /*9470*/  SHF.R.U32.HI R20, RZ, 0x10, R21.reuse ;  /* 0x00000010ff147819 */ /* 0x100fe20000011615 */
[--C-:B------:R-:W-:Y:S01]  /*9480*/  HSET2.LE.AND R23, R23, R246.reuse, PT ;  /* 0x000000f617177233 */ /* 0x100fe20003803000 */
[----:B------:R-:W-:Y:S01]  /*9490*/  SHF.R.U32.HI R150, RZ, 0x18, R21 ;  /* 0x00000018ff967819 */ /* 0x000fe20000011615 */
[----:B------:R-:W3:Y:S01]  /*94a0*/  LDSM.16.MT88.4 R168, [R211+0x11000] ;  /* 0x01100000d3a8783b */ /* 0x000ee20000004200 */
[----:B------:R-:W-:Y:S01]  /*94b0*/  LOP3.LUT R149, R20, 0xff, RZ, 0xc0, !PT ;  /* 0x000000ff14957812 */ /* 0x000fe200078ec0ff */
[----:B------:R-:W-:Y:S01]  /*94c0*/  FADD.FTZ R0, R179, R0 ;  /* 0x00000000b3007221 */ /* 0x000fe20000010000 */
[----:B------:R-:W-:Y:S01]  /*94d0*/  F2FP.BF16.PACK_AB R20, R192, R193 ;  /* 0x000000c1c014723e */ /* 0x000fe200000010ff */
[----:B------:R-:W-:Y:S01]  /*94e0*/  FADD.FTZ R2, R177, R2 ;  /* 0x00000002b1027221 */ /* 0x000fe20000010000 */
[----:B------:R-:W-:Y:S02]  /*94f0*/  PRMT R149, R149, 0x5410, R150 ;  /* 0x0000541095957816 */ /* 0x000fe40000000096 */
[----:B------:R-:W-:Y:S01]  /*9500*/  F2FP.BF16.PACK_AB R21, R190, R191 ;  /* 0x000000bfbe15723e */ /* 0x000fe200000010ff */
[----:B------:R-:W-:Y:S01]  /*9510*/  LDSM.16.MT88.4 R28, [R211+0x17000] ;  /* 0x01700000d31c783b */ /* 0x000fe20000004200 */
[----:B------:R-:W-:Y:S01]  /*9520*/  LOP3.LUT R22, R22, R20, RZ, 0xc0, !PT ;  /* 0x0000001416167212 */ /* 0x000fe200078ec0ff */
[--C-:B------:R-:W-:Y:S01]  /*9530*/  HSET2.LE.AND R24, R149, R246.reuse, PT ;  /* 0x000000f695187233 */ /* 0x100fe20003803000 */
[----:B------:R-:W-:Y:S01]  /*9540*/  LOP3.LUT R23, R23, R21, RZ, 0xc0, !PT ;  /* 0x0000001517177212 */ /* 0x000fe200078ec0ff */
[--C-:B------:R-:W-:Y:S01]  /*9550*/  HSET2.LE.AND R20, R151, R246.reuse, PT ;  /* 0x000000f697147233 */ /* 0x100fe20003803000 */
[----:B------:R-:W-:Y:S01]  /*9560*/  F2FP.BF16.PACK_AB R25, R184, R185 ;  /* 0x000000b9b819723e */ /* 0x000fe200000010ff */
[----:B------:R-:W-:Y:S01]  /*9570*/  FADD.FTZ R240, R188, R2 ;  /* 0x00000002bcf07221 */ /* 0x000fe20000010000 */
[----:B------:R-:W-:Y:S02]  /*9580*/  F2FP.BF16.PACK_AB R21, R186, R187 ;  /* 0x000000bbba15723e */ /* 0x000fe400000010ff */
[----:B------:R-:W-:Y:S02]  /*9590*/  LOP3.LUT R149, R33, UR18, R176, 0x96, !PT ;  /* 0x0000001221957c12 */ /* 0x000fe4000f8e96b0 */
[----:B------:R-:W-:Y:S01]  /*95a0*/  LOP3.LUT R20, R20, R21, RZ, 0xc0, !PT ;  /* 0x0000001514147212 */ /* 0x000fe200078ec0ff */
[----:B------:R-:W4:Y:S01]  /*95b0*/  MUFU.EX2 R176, R34 ;  /* 0x0000002200b07308 */ /* 0x000f220000000800 */
[----:B------:R-:W-:Y:S02]  /*95c0*/  LOP3.LUT R21, R24, R25, RZ, 0xc0, !PT ;  /* 0x0000001918157212 */ /* 0x000fe400078ec0ff */
[----:B------:R-:W5:Y:S01]  /*95d0*/  LDSM.16.MT88.4 R24, [R209+0x13000] ;  /* 0x01300000d118783b */ /* 0x000f620000004200 */
[----:B------:R-:W-:Y:S02]  /*95e0*/  LOP3.LUT R150, R32, 0xffff, RZ, 0xc0, !PT ;  /* 0x0000ffff20967812 */ /* 0x000fe400078ec0ff */
[----:B------:R-:W-:Y:S02]  /*95f0*/  SHF.R.U32.HI R151, RZ, 0x10, R32 ;  /* 0x00000010ff977819 */ /* 0x000fe40000011620 */
[C---:B------:R-:W-:Y:S05]  /*9600*/  HMMA.16816.F32.BF16 R4, R20.reuse, R160, R4 ;  /* 0x000000a01404723c */ /* 0x040fea0000041804 */
[----:B------:R-:W-:Y:S03]  /*9610*/  SHF.R.U32.HI R150, RZ, 0x8, R150 ;  /* 0x00000008ff967819 */ /* 0x000fe60000011696 */
[C---:B------:R-:W-:Y:S01]  /*9620*/  HMMA.16816.F32.BF16 R8, R20.reuse, R162, R8 ;  /* 0x000000a21408723c */ /* 0x040fe20000041808 */
[----:B------:R-:W-:Y:S07]  /*9630*/  LDSM.16.MT88.4 R160, [R211+0x13000] ;  /* 0x01300000d3a0783b */ /* 0x000fee0000004200 */
[C---:B--2---:R-:W-:Y:S04]  /*9640*/  HMMA.16816.F32.BF16 R36, R20.reuse, R156, R36 ;  /* 0x0000009c1424723c */ /* 0x044fe80000041824 */
[----:B----4-:R-:W-:Y:S04]  /*9650*/  FADD.FTZ R0, R176, R0 ;  /* 0x00000000b0007221 */ /* 0x010fe80000010000 */
[C---:B------:R-:W-:Y:S01]  /*9660*/  HMMA.16816.F32.BF16 R40, R20.reuse, R158, R40 ;  /* 0x0000009e1428723c */ /* 0x040fe20000041828 */
[----:B------:R-:W2:Y:S03]  /*9670*/  LDSM.16.MT88.4 R156, [R212+0x13000] ;  /* 0x01300000d49c783b */ /* 0x000ea60000004200 */
[----:B------:R-:W-:Y:S04]  /*9680*/  FADD.FTZ R241, R189, R0 ;  /* 0x00000000bdf17221 */ /* 0x000fe80000010000 */
        /* <DEDUP_REMOVED lines=20> */
[----:B------:R-:W-:Y:S07]  /*97d0*/  LDSM.16.MT88.4 R164, [R211+0x11800] ;  /* 0x01180000d3a4783b */ /* 0x000fee0000004200 */
[C---:B---3--:R-:W-:Y:S08]  /*97e0*/  HMMA.16816.F32.BF16 R100, R20.reuse, R168, R100 ;  /* 0x000000a81464723c */ /* 0x048ff00000041864 */
[C---:B------:R-:W-:Y:S01]  /*97f0*/  HMMA.16816.F32.BF16 R104, R20.reuse, R170, R104 ;  /* 0x000000aa1468723c */ /* 0x040fe20000041868 */
[----:B------:R-:W-:Y:S07]  /*9800*/  LDSM.16.MT88.4 R168, [R211+0x15800] ;  /* 0x01580000d3a8783b */ /* 0x000fee0000004200 */
[C---:B----4-:R-:W-:Y:S08]  /*9810*/  HMMA.16816.F32.BF16 R108, R20.reuse, R24, R108 ;  /* 0x00000018146c723c */ /* 0x050ff0000004186c */
[C---:B------:R-:W-:Y:S01]  /*9820*/  HMMA.16816.F32.BF16 R112, R20.reuse, R26, R112 ;  /* 0x0000001a1470723c */ /* 0x040fe20000041870 */
[----:B------:R-:W1:Y:S07]  /*9830*/  LDSM.16.MT88.4 R24, [R212+0x17000] ;  /* 0x01700000d418783b */ /* 0x000e6e0000004200 */
[C---:B------:R-:W-:Y:S08]  /*9840*/  HMMA.16816.F32.BF16 R116, R20.reuse, R172, R116 ;  /* 0x000000ac1474723c */ /* 0x040ff00000041874 */
[C---:B------:R-:W-:Y:S01]  /*9850*/  HMMA.16816.F32.BF16 R120, R20.reuse, R174, R120 ;  /* 0x000000ae1478723c */ /* 0x040fe20000041878 */
[----:B------:R-:W-:Y:S07]  /*9860*/  LDSM.16.MT88.4 R172, [R209+0x17800] ;  /* 0x01780000d1ac783b */ /* 0x000fee0000004200 */
[C---:B-----5:R-:W-:Y:S07]  /*9870*/  HMMA.16816.F32.BF16 R124, R20.reuse, R152, R124 ;  /* 0x00000098147c723c */ /* 0x060fee000004187c */
[----:B------:R-:W-:Y:S01]  /*9880*/  LOP3.LUT R153, R32, 0xff, RZ, 0xc0, !PT ;  /* 0x000000ff20997812 */ /* 0x000fe200078ec0ff */
[C---:B------:R-:W-:Y:S04]  /*9890*/  HMMA.16816.F32.BF16 R128, R20.reuse, R154, R128 ;  /* 0x0000009a1480723c */ /* 0x040fe80000041880 */
[----:B------:R-:W-:Y:S02]  /*98a0*/  SHF.R.U32.HI R152, RZ, 0x18, R32 ;  /* 0x00000018ff987819 */ /* 0x000fe40000011620 */
[----:B------:R-:W-:Y:S01]  /*98b0*/  LDSM.16.MT88.4 R32, [R210+0x11800] ;  /* 0x01180000d220783b */ /* 0x000fe20000004200 */
[----:B------:R-:W-:Y:S01]  /*98c0*/  PRMT R150, R153, 0x5410, R150 ;  /* 0x0000541099967816 */ /* 0x000fe20000000096 */
[C---:B--2---:R-:W-:Y:S08]  /*98d0*/  HMMA.16816.F32.BF16 R132, R20.reuse, R156, R132 ;  /* 0x0000009c1484723c */ /* 0x044ff00000041884 */
[C---:B------:R-:W-:Y:S01]  /*98e0*/  HMMA.16816.F32.BF16 R136, R20.reuse, R158, R136 ;  /* 0x0000009e1488723c */ /* 0x040fe20000041888 */
[----:B------:R-:W2:Y:S07]  /*98f0*/  LDSM.16.MT88.4 R156, [R209+0x11800] ;  /* 0x01180000d19c783b */ /* 0x000eae0000004200 */
[C---:B-1----:R-:W-:Y:S07]  /*9900*/  HMMA.16816.F32.BF16 R16, R20.reuse, R24, R16 ;  /* 0x000000181410723c */ /* 0x042fee0000041810 */
[C---:B------:R-:W-:Y:S01]  /*9910*/  LOP3.LUT R24, R149.reuse, 0xffff, RZ, 0xc0, !PT ;  /* 0x0000ffff95187812 */ /* 0x040fe200078ec0ff */
[C---:B------:R-:W-:Y:S04]  /*9920*/  HMMA.16816.F32.BF16 R140, R20.reuse, R26, R140 ;  /* 0x0000001a148c723c */ /* 0x040fe8000004188c */
[----:B------:R-:W-:Y:S02]  /*9930*/  LOP3.LUT R25, R149, 0xff, RZ, 0xc0, !PT ;  /* 0x000000ff95197812 */ /* 0x000fe400078ec0ff */
[----:B------:R-:W-:Y:S02]  /*9940*/  SHF.R.U32.HI R24, RZ, 0x8, R24 ;  /* 0x00000008ff187819 */ /* 0x000fe40000011618 */
[C---:B------:R-:W-:Y:S04]  /*9950*/  HMMA.16816.F32.BF16 R12, R20.reuse, R28, R12 ;  /* 0x0000001c140c723c */ /* 0x040fe8000004180c */
[----:B------:R-:W-:Y:S02]  /*9960*/  PRMT R25, R25, 0x5410, R24 ;  /* 0x0000541019197816 */ /* 0x000fe40000000018 */
[--C-:B------:R-:W-:Y:S02]  /*9970*/  SHF.R.U32.HI R24, RZ, 0x10, R149.reuse ;  /* 0x00000010ff187819 */ /* 0x100fe40000011695 */
[----:B------:R-:W-:Y:S01]  /*9980*/  HMMA.16816.F32.BF16 R144, R20, R30, R144 ;  /* 0x0000001e1490723c */ /* 0x000fe20000041890 */
[----:B------:R-:W1:Y:S03]  /*9990*/  LDSM.16.MT88.4 R20, [R209+0x13800] ;  /* 0x01380000d114783b */ /* 0x000e660000004200 */
[----:B------:R-:W-:Y:S02]  /*99a0*/  LOP3.LUT R27, R151, 0xff, RZ, 0xc0, !PT ;  /* 0x000000ff971b7812 */ /* 0x000fe400078ec0ff */
[----:B------:R-:W-:Y:S02]  /*99b0*/  SHF.R.U32.HI R149, RZ, 0x18, R149 ;  /* 0x00000018ff957819 */ /* 0x000fe40000011695 */
[----:B------:R-:W-:Y:S01]  /*99c0*/  LOP3.LUT R26, R24, 0xff, RZ, 0xc0, !PT ;  /* 0x000000ff181a7812 */ /* 0x000fe200078ec0ff */
[--C-:B------:R-:W-:Y:S03]  /*99d0*/  HSET2.LE.AND R24, R25, R246.reuse, PT ;  /* 0x000000f619187233 */ /* 0x100fe60003803000 */
[----:B------:R-:W-:Y:S01]  /*99e0*/  PRMT R151, R27, 0x5410, R152 ;  /* 0x000054101b977816 */ /* 0x000fe20000000098 */
[--C-:B------:R-:W-:Y:S01]  /*99f0*/  HSET2.LE.AND R27, R150, R246.reuse, PT ;  /* 0x000000f6961b7233 */ /* 0x100fe20003803000 */
[----:B------:R-:W-:Y:S02]  /*9a00*/  PRMT R26, R26, 0x5410, R149 ;  /* 0x000054101a1a7816 */ /* 0x000fe40000000095 */
[----:B------:R-:W-:Y:S01]  /*9a10*/  F2FP.BF16.PACK_AB R25, R182, R183 ;  /* 0x000000b7b619723e */ /* 0x000fe200000010ff */
[--C-:B------:R-:W-:Y:S01]  /*9a20*/  HSET2.LE.AND R29, R151, R246.reuse, PT ;  /* 0x000000f6971d7233 */ /* 0x100fe20003803000 */
[----:B------:R-:W-:Y:S02]  /*9a30*/  F2FP.BF16.PACK_AB R28, R188, R177 ;  /* 0x000000b1bc1c723e */ /* 0x000fe400000010ff */
[----:B------:R-:W-:Y:S01]  /*9a40*/  LOP3.LUT R24, R24, R25, RZ, 0xc0, !PT ;  /* 0x0000001918187212 */ /* 0x000fe200078ec0ff */
[----:B------:R-:W-:Y:S01]  /*9a50*/  HSET2.LE.AND R25, R26, R246, PT ;  /* 0x000000f61a197233 */ /* 0x000fe20003803000 */
[----:B------:R-:W-:Y:S02]  /*9a60*/  F2FP.BF16.PACK_AB R26, R179, R180 ;  /* 0x000000b4b31a723e */ /* 0x000fe400000010ff */
[----:B------:R-:W-:Y:S02]  /*9a70*/  F2FP.BF16.PACK_AB R149, R189, R176 ;  /* 0x000000b0bd95723e */ /* 0x000fe400000010ff */
[----:B------:R-:W-:Y:S02]  /*9a80*/  LOP3.LUT R25, R25, R26, RZ, 0xc0, !PT ;  /* 0x0000001a19197212 */ /* 0x000fe400078ec0ff */
[----:B------:R-:W-:Y:S02]  /*9a90*/  LOP3.LUT R26, R27, R28, RZ, 0xc0, !PT ;  /* 0x0000001c1b1a7212 */ /* 0x000fe400078ec0ff */
[----:B------:R-:W-:Y:S02]  /*9aa0*/  LOP3.LUT R27, R29, R149, RZ, 0xc0, !PT ;  /* 0x000000951d1b7212 */ /* 0x000fe400078ec0ff */
[----:B------:R-:W-:Y:S01]  /*9ab0*/  LDSM.16.MT88.4 R28, [R211+0x13800] ;  /* 0x01380000d31c783b */ /* 0x000fe20000004200 */
[----:B------:R-:W-:Y:S02]  /*9ac0*/  MOV R150, R3 ;  /* 0x0000000300967202 */ /* 0x000fe40000000f00 */
[----:B------:R-:W-:Y:S02]  /*9ad0*/  MOV R149, R148 ;  /* 0x0000009400957202 */ /* 0x000fe40000000f00 */
[C---:B--2---:R-:W-:Y:S03]  /*9ae0*/  HMMA.16816.F32.BF16 R152, R24.reuse, R156, R4 ;  /* 0x0000009c1898723c */ /* 0x044fe60000041804 */
[----:B------:R-:W2:Y:S05]  /*9af0*/  LDSM.16.MT88.4 R4, [R210+0x13800] ;  /* 0x01380000d204783b */ /* 0x000eaa0000004200 */
[C---:B------:R-:W-:Y:S03]  /*9b00*/  HMMA.16816.F32.BF16 R156, R24.reuse, R158, R8 ;  /* 0x0000009e189c723c */ /* 0x040fe60000041808 */
[----:B------:R-:W3:Y:S05]  /*9b10*/  LDSM.16.MT88.4 R8, [R212+0x13800] ;  /* 0x01380000d408783b */ /* 0x000eea0000004200 */
[C---:B------:R-:W-:Y:S08]  /*9b20*/  HMMA.16816.F32.BF16 R36, R24.reuse, R32, R36 ;  /* 0x000000201824723c */ /* 0x040ff00000041824 */
        /* <DEDUP_REMOVED lines=36> */
.L_x_643:
        /* <DEDUP_REMOVED lines=9> */
[----:B------:R-:W4:Y:S01]  /*9e00*/  S2UR UR10, SR_CTAID.Z ;  /* 0x00000000000a79c3 */ /* 0x000f220000002700 */
        /* <DEDUP_REMOVED lines=49> */
[----:B------:R-:W-:Y:S01]  /*a120*/  UIMAD UR14, UR10, UR14, UR4 ;  /* 0x0000000e0a0e72a4 */ /* 0x000fe2000f8e0204 */
        /* <DEDUP_REMOVED lines=344> */
.L_x_648:
[----:B--234-:R-:W-:Y:S05]  /*b6b0*/  BSYNC B0 ;  /* 0x0000000000007941 */ /* 0x01cfea0003800000 */
.L_x_647:
[----:B------:R-:W2:Y:S04]  /*b6c0*/  LDL.LU.64 R4, [R1+0x20] ;  /* 0x0000200001047983 */ /* 0x000ea80000300a00 */
[----:B------:R-:W3:Y:S04]  /*b6d0*/  S2R R3, SR_TID.X ;  /* 0x0000000000037919 */ /* 0x000ee80000002100 */
[----:B------:R-:W4:Y:S01]  /*b6e0*/  S2R R8, SR_CTAID.Z ;  /* 0x0000000000087919 */ /* 0x000f220000002700 */
[----:B------:R-:W-:-:S02]  /*b6f0*/  USHF.R.S32.HI UR6, URZ, 0x1f, UR10 ;  /* 0x0000001f3f067899 */ /* 0x000fc4000801140a */
[----:B------:R-:W-:Y:S01]  /*b700*/  ULDC.64 UR4, c[0x0][0x1f0] ;  /* 0x00007c0000047ab9 */ /* 0x000fe20000000a00 */
[----:B------:R1:W5:Y:S01]  /*b710*/  LDL.64 R12, [R1+0x8] ;  /* 0x00000800010c7983 */ /* 0x0003620000100a00 */
[----:B------:R-:W-:Y:S01]  /*b720*/  UIMAD UR4, UR6, UR4, URZ ;  /* 0x00000004060472a4 */ /* 0x000fe2000f8e023f */
[----:B------:R-:W-:Y:S03]  /*b730*/  BSSY B0, `(.L_x_649) ;  /* 0x0000016000007945 */ /* 0x000fe60003800000 */
[----:B------:R-:W-:Y:S01]  /*b740*/  UIMAD UR4, UR10, UR5, UR4 ;  /* 0x000000050a0472a4 */ /* 0x000fe2000f8e0204 */
[----:B---3--:R-:W-:-:S04]  /*b750*/  SHF.R.S32.HI R0, RZ, 0x1f, R3 ;  /* 0x0000001fff007819 */ /* 0x008fc80000011403 */
[----:B------:R-:W-:-:S04]  /*b760*/  LEA.HI R0, R0, R3, RZ, 0x3 ;  /* 0x0000000300007211 */ /* 0x000fc800078f18ff */
[----:B------:R-:W-:Y:S02]  /*b770*/  SHF.R.S32.HI R11, RZ, 0x3, R0 ;  /* 0x00000003ff0b7819 */ /* 0x000fe40000011400 */
[----:B--2---:R-:W-:-:S04]  /*b780*/  IADD3 R2, P0, R4, UR12, RZ ;  /* 0x0000000c04027c10 */ /* 0x004fc8000ff1e0ff */
[----:B------:R-:W-:Y:S02]  /*b790*/  IADD3.X R3, R5, UR7, RZ, P0, !PT ;  /* 0x0000000705037c10 */ /* 0x000fe400087fe4ff */
[----:B------:R-:W-:-:S03]  /*b7a0*/  ISETP.GE.AND P0, PT, R11, UR20, PT ;  /* 0x000000140b007c0c */ /* 0x000fc6000bf06270 */
[----:B----4-:R-:W-:-:S05]  /*b7b0*/  IMAD.WIDE.U32 R8, R8, c[0x0][0x1f0], R2 ;  /* 0x00007c0008087a25 */ /* 0x010fca00078e0002 */
[----:B------:R-:W-:-:S05]  /*b7c0*/  IADD3 R7, R9, UR4, RZ ;  /* 0x0000000409077c10 */ /* 0x000fca000fffe0ff */
[----:B------:R-:W-:Y:S05]  /*b7d0*/  @P0 BRA `(.L_x_650) ;  /* 0x000000b000000947 */ /* 0x000fea0003800000 */
[----:B-1----:R-:W-:Y:S01]  /*b7e0*/  MOV R6, R8 ;  /* 0x0000000800067202 */ /* 0x002fe20000000f00 */
        /* <DEDUP_REMOVED lines=10> */
.L_x_650:
[----:B-1----:R-:W-:Y:S05]  /*b890*/  BSYNC B0 ;  /* 0x0000000000007941 */ /* 0x002fea0003800000 */
.L_x_649:
[----:B------:R-:W-:Y:S01]  /*b8a0*/  IADD3 R0, R11, 0x10, RZ ;  /* 0x000000100b007810 */ /* 0x000fe20007ffe0ff */
[----:B------:R-:W-:Y:S03]  /*b8b0*/  BSSY B0, `(.L_x_651) ;  /* 0x0000011000007945 */ /* 0x000fe60003800000 */
[----:B------:R-:W-:-:S13]  /*b8c0*/  ISETP.GE.AND P0, PT, R0, UR20, PT ;  /* 0x0000001400007c0c */ /* 0x000fda000bf06270 */
[----:B------:R-:W-:Y:S05]  /*b8d0*/  @P0 BRA `(.L_x_652) ;  /* 0x000000e000000947 */ /* 0x000fea0003800000 */
[----:B-----5:R-:W-:Y:S01]  /*b8e0*/  IADD3 R10, P0, R12, 0x10, RZ ;  /* 0x000000100c0a7810 */ /* 0x020fe20007f1e0ff */
        /* <DEDUP_REMOVED lines=13> */
.L_x_652:
[----:B------:R-:W-:Y:S05]  /*b9c0*/  BSYNC B0 ;  /* 0x0000000000007941 */ /* 0x000fea0003800000 */
.L_x_651:
        /* <DEDUP_REMOVED lines=18> */
.L_x_654:
[----:B------:R-:W-:Y:S05]  /*baf0*/  BSYNC B0 ;  /* 0x0000000000007941 */ /* 0x000fea0003800000 */
.L_x_653:
[----:B------:R-:W-:-:S04]  /*bb00*/  IADD3 R0, R11, 0x30, RZ ;  /* 0x000000300b007810 */ /* 0x000fc80007ffe0ff */
[----:B------:R-:W-:-:S13]  /*bb10*/  ISETP.GE.AND P0, PT, R0, UR20, PT ;  /* 0x0000001400007c0c */ /* 0x000fda000bf06270 */
        /* <DEDUP_REMOVED lines=16> */
.L_x_639:
[----:B------:R-:W-:Y:S01]  /*bc20*/  UISETP.NE.AND UP4, UPT, UR21, -0x1, UPT ;  /* 0xffffffff1500788c */ /* 0x000fe2000bf85270 */
[----:B------:R-:W-:Y:S01]  /*bc30*/  LEA.HI R6, R27, R104, RZ, 0x3 ;  /* 0x000000681b067211 */ /* 0x000fe200078f18ff */
[----:B------:R-:W-:Y:S01]  /*bc40*/  ULDC.U8 UR14, c[0x0][0x329] ;  /* 0x0000ca40000e7ab9 */ /* 0x000fe20000000000 */
[----:B------:R-:W1:Y:S01]  /*bc50*/  S2R R12, SR_CTAID.Z ;  /* 0x00000000000c7919 */ /* 0x000e620000002700 */
[----:B------:R-:W-:Y:S01]  /*bc60*/  UISETP.NE.AND UP3, UPT, UR14, URZ, UPT ;  /* 0x0000003f0e00728c */ /* 0x000fe2000bf65270 */
[----:B------:R-:W-:Y:S01]  /*bc70*/  LOP3.LUT R0, R6, 0x1ffffff8, RZ, 0xc0, !PT ;  /* 0x1ffffff806007812 */ /* 0x000fe200078ec0ff */
[----:B------:R-:W-:Y:S01]  /*bc80*/  ULDC.64 UR6, c[0x0][0x1e8] ;  /* 0x00007a0000067ab9 */ /* 0x000fe20000000a00 */
[----:B------:R-:W2:Y:S01]  /*bc90*/  S2R R4, SR_CTAID.X ;  /* 0x0000000000047919 */ /* 0x000ea20000002500 */
[----:B------:R-:W-:Y:S01]  /*bca0*/  ULDC.U8 UR15, c[0x0][0x328] ;  /* 0x0000ca00000f7ab9 */ /* 0x000fe20000000000 */
[----:B------:R-:W-:Y:S01]  /*bcb0*/  SHF.R.S32.HI R6, RZ, 0x3, R6 ;  /* 0x00000003ff067819 */ /* 0x000fe20000011406 */
[----:B------:R-:W-:Y:S01]  /*bcc0*/  ULDC.64 UR4, c[0x0][0x1e0] ;  /* 0x0000780000047ab9 */ /* 0x000fe20000000a00 */
[----:B------:R-:W-:Y:S01]  /*bcd0*/  IMAD.IADD R0, R104, 0x1, -R0 ;  /* 0x0000000168007824 */ /* 0x000fe200078e0a00 */
[----:B------:R-:W-:Y:S01]  /*bce0*/  @UP4 UIMAD.WIDE.U32 UR12, UR21, UR6, URZ ;  /* 0x00000006150c42a5 */ /* 0x000fe2000f8e003f */
[----:B------:R-:W-:Y:S01]  /*bcf0*/  SHF.R.S32.HI R7, RZ, 0x1f, R6 ;  /* 0x0000001fff077819 */ /* 0x000fe20000011406 */
[----:B------:R-:W-:Y:S01]  /*bd00*/  @!UP4 USHF.R.S32.HI UR16, URZ, 0x1f, UR10 ;  /* 0x0000001f3f10c899 */ /* 0x000fe2000801140a */
[----:B------:R-:W-:Y:S01]  /*bd10*/  IMAD.SHL.U32 R0, R0, 0x8, RZ ;  /* 0x0000000800007824 */ /* 0x000fe200078e00ff */
[----:B------:R-:W-:Y:S01]  /*bd20*/  UISETP.NE.AND UP2, UPT, UR15, URZ, UPT ;  /* 0x0000003f0f00728c */ /* 0x000fe2000bf45270 */
[----:B------:R-:W-:Y:S01]  /*bd30*/  BSSY B0, `(.L_x_655) ;  /* 0x0000039000007945 */ /* 0x000fe20003800000 */
[----:B------:R-:W-:-:S02]  /*bd40*/  @!UP4 UIMAD UR16, UR16, UR4, URZ ;  /* 0x000000041010c2a4 */ /* 0x000fc4000f8e023f */
[----:B------:R-:W-:Y:S02]  /*bd50*/  @UP4 UIMAD UR7, UR21, UR7, UR13 ;  /* 0x00000007150742a4 */ /* 0x000fe4000f8e020d */
[----:B------:R-:W-:Y:S02]  /*bd60*/  USHF.R.S32.HI UR13, URZ, 0x1f, UR9 ;  /* 0x0000001f3f0d7899 */ /* 0x000fe40008011409 */
[----:B------:R-:W-:Y:S02]  /*bd70*/  @UP4 UMOV UR17, UR12 ;  /* 0x0000000c00114c82 */ /* 0x000fe40008000000 */
[----:B------:R-:W-:Y:S02]  /*bd80*/  @!UP3 UISETP.NE.AND UP1, UPT, UR15, URZ, UPT ;  /* 0x0000003f0f00b28c */ /* 0x000fe4000bf25270 */
[----:B------:R-:W-:Y:S02]  /*bd90*/  ULDC UR11, c[0x0][0x214] ;  /* 0x00008500000b7ab9 */ /* 0x000fe40000000800 */
[----:B------:R-:W-:Y:S01]  /*bda0*/  @UP3 ULDC UR12, c[0x0][0x210] ;  /* 0x00008400000c3ab9 */ /* 0x000fe20000000800 */
[----:B--2---:R-:W-:Y:S01]  /*bdb0*/  IMAD.WIDE R4, R4, 0x40, R6 ;  /* 0x0000004004047825 */ /* 0x004fe200078e0206 */
[----:B------:R-:W-:-:S02]  /*bdc0*/  UISETP.EQ.AND UP2, UPT, UR14, URZ, UP2 ;  /* 0x0000003f0e00728c */ /* 0x000fc40009742270 */
[----:B------:R-:W-:Y:S02]  /*bdd0*/  ULDC UR8, c[0x0][0x234] ;  /* 0x00008d0000087ab9 */ /* 0x000fe40000000800 */
[----:B------:R-:W-:Y:S02]  /*bde0*/  @!UP4 UIMAD.WIDE.U32 UR18, UR10, UR4, URZ ;  /* 0x000000040a12c2a5 */ /* 0x000fe4000f8e003f */
[----:B------:R-:W-:Y:S02]  /*bdf0*/  @!UP4 UIMAD UR16, UR10, UR5, UR16 ;  /* 0x000000050a10c2a4 */ /* 0x000fe4000f8e0210 */
[----:B------:R-:W-:Y:S02]  /*be00*/  @UP3 UIMAD UR12, UR12, UR11, URZ ;  /* 0x0000000b0c0c32a4 */ /* 0x000fe4000f8e023f */
[----:B------:R-:W-:Y:S02]  /*be10*/  ULDC.64 UR4, c[0x0][0x1f0] ;  /* 0x00007c0000047ab9 */ /* 0x000fe40000000a00 */
[----:B------:R-:W-:-:S02]  /*be20*/  @!UP3 USEL UR12, UR11, UR8, !UP1 ;  /* 0x000000080b0cb287 */ /* 0x000fc4000c800000 */
[----:B------:R-:W-:Y:S02]  /*be30*/  UISETP.NE.OR UP0, UPT, UR21, -0x1, !UP2 ;  /* 0xffffffff1500788c */ /* 0x000fe4000d705670 */
        /* <DEDUP_REMOVED lines=8> */
[----:B------:R-:W-:Y:S02]  /*bec0*/  UIMAD UR13, UR10, UR13, URZ ;  /* 0x0000000d0a0d72a4 */ /* 0x000fe4000f8e023f */
[----:B------:R-:W-:Y:S01]  /*bed0*/  @!UP0 UIMAD UR21, UR10, UR11, URZ ;  /* 0x0000000b0a1582a4 */ /* 0x000fe2000f8e023f */
[----:B------:R-:W-:Y:S01]  /*bee0*/  LEA.HI.X.SX32 R3, R0, UR7, 0x1, P0 ;  /* 0x0000000700037c11 */ /* 0x000fe200080f0eff */
[----:B------:R-:W-:Y:S01]  /*bef0*/  USEL UR13, UR13, URZ, !UP2 ;  /* 0x0000003f0d0d7287 */ /* 0x000fe2000d000000 */
[----:B------:R-:W-:Y:S01]  /*bf00*/  ISETP.GE.AND P0, PT, R6, UR22, PT ;  /* 0x0000001606007c0c */ /* 0x000fe2000bf06270 */
[----:B------:R-:W-:-:S02]  /*bf10*/  @UP3 ULDC UR14, c[0x0][0x210] ;  /* 0x00008400000e3ab9 */ /* 0x000fc40000000800 */
[----:B------:R-:W-:Y:S01]  /*bf20*/  @!UP3 UMOV UR14, 0x1 ;  /* 0x00000001000eb882 */ /* 0x000fe20000000000 */
[----:B-1----:R-:W-:Y:S01]  /*bf30*/  IMAD.WIDE.U32 R12, R12, c[0x0][0x1f0], R2 ;  /* 0x00007c000c0c7a25 */ /* 0x002fe200078e0002 */
[----:B------:R-:W-:Y:S02]  /*bf40*/  UIMAD UR13, UR9, UR12, UR13 ;  /* 0x0000000c090d72a4 */ /* 0x000fe4000f8e020d */
[----:B------:R-:W-:Y:S02]  /*bf50*/  UIMAD UR20, UR20, UR14, URZ ;  /* 0x0000000e141472a4 */ /* 0x000fe4000f8e023f */
[----:B------:R-:W-:Y:S02]  /*bf60*/  @!UP2 UMOV UR26, URZ ;  /* 0x0000003f001aac82 */ /* 0x000fe40008000000 */
[----:B------:R-:W-:Y:S02]  /*bf70*/  @UP2 UMOV UR26, UR21 ;  /* 0x00000015001a2c82 */ /* 0x000fe40008000000 */
[----:B------:R-:W-:-:S02]  /*bf80*/  UIMAD UR4, UR9, UR5, UR4 ;  /* 0x00000005090472a4 */ /* 0x000fc4000f8e0204 */
        /* <DEDUP_REMOVED lines=19> */
.L_x_656:
[----:B------:R-:W-:Y:S05]  /*c0c0*/  BSYNC B0 ;  /* 0x0000000000007941 */ /* 0x000fea0003800000 */
.L_x_655:
        /* <DEDUP_REMOVED lines=18> */
.L_x_658:
[----:B------:R-:W-:Y:S05]  /*c1f0*/  BSYNC B0 ;  /* 0x0000000000007941 */ /* 0x000fea0003800000 */
.L_x_657:
        /* <DEDUP_REMOVED lines=18> */
.L_x_660:
[----:B------:R-:W-:Y:S05]  /*c320*/  BSYNC B0 ;  /* 0x0000000000007941 */ /* 0x000fea0003800000 */
.L_x_659:
        /* <DEDUP_REMOVED lines=17> */
.L_x_662:
[----:B------:R-:W-:Y:S05]  /*c440*/  BSYNC B0 ;  /* 0x0000000000007941 */ /* 0x000fea0003800000 */
.L_x_661:
        /* <DEDUP_REMOVED lines=35> */
.L_x_663:
        /* <DEDUP_REMOVED lines=16> */
.L_x_2036:


//--------------------- .text._ZN5flash16flash_fwd_kernelI23Flash_fwd_kernel_traitsILi256ELi64ELi64ELi4ELb0ELb0EN7cutlass10bfloat16_tE19Flash_kernel_traitsILi256ELi64ELi64ELi4ES3_EELb0ELb0ELb0ELb0ELb0ELb1ELb1ELb0EEEvNS_16Flash_fwd_paramsE --------------------------
	.section	.text._ZN5flash16flash_fwd_kernelI23Flash_fwd_kernel_traitsILi256ELi64ELi64ELi4ELb0ELb0EN7cutlass10bfloat16_tE19Flash_kernel_traitsILi256ELi64ELi64ELi4ES3_EELb0ELb0ELb0ELb0ELb0ELb1ELb1ELb0EEEvNS_16Flash_fwd_paramsE,"ax",@progbits
	.sectioninfo	@"SHI_REGISTERS=255"
	.align	128
        .global         _ZN5flash16flash_fwd_kernelI23Flash_fwd_kernel_traitsILi256ELi64ELi64ELi4ELb0ELb0EN7cutlass10bfloat16_tE19Flash_kernel_traitsILi256ELi64ELi64ELi4ES3_EELb0ELb0ELb0ELb0ELb0ELb1ELb1ELb0EEEvNS_16Flash_fwd_paramsE
        .type           _ZN5flash16flash_fwd_kernelI23Flash_fwd_kernel_traitsILi256ELi64ELi64ELi4ELb0ELb0EN7cutlass10bfloat16_tE19Flash_kernel_traitsILi256ELi64ELi64ELi4ES3_EELb0ELb0ELb0ELb0ELb0ELb1ELb1ELb0EEEvNS_16Flash_fwd_paramsE,@function
        .size           _ZN5flash16flash_fwd_kernelI23Flash_fwd_kernel_traitsILi256ELi64ELi64ELi4ELb0ELb0EN7cutlass10bfloat16_tE19Flash_kernel_traitsILi256ELi64ELi64ELi4ES3_EELb0ELb0ELb0ELb0ELb0ELb1ELb1ELb0EEEvNS_16Flash_fwd_paramsE,(.L_x_2037 - _ZN5flash16flash_fwd_kernelI23Flash_fwd_kernel_traitsILi256ELi64ELi64ELi4ELb0ELb0EN7cutlass10bfloat16_tE19Flash_kernel_traitsILi256ELi64ELi64ELi4ES3_EELb0ELb0ELb0ELb0ELb0ELb1ELb1ELb0EEEvNS_16Flash_fwd_paramsE)
        .other          _ZN5flash16flash_fwd_kernelI23Flash_fwd_kernel_traitsILi256ELi64ELi64ELi4ELb0ELb0EN7cutlass10bfloat16_tE19Flash_kernel_traitsILi256ELi64ELi64ELi4ES3_EELb0ELb0ELb0ELb0ELb0ELb1ELb1ELb0EEEvNS_16Flash_fwd_paramsE,@"STO_CUDA_ENTRY STV_DEFAULT"
_ZN5flash16flash_fwd_kernelI23Flash_fwd_kernel_traitsILi256ELi64ELi64ELi4ELb0ELb0EN7cutlass10bfloat16_tE19Flash_kernel_traitsILi256ELi64ELi64ELi4ES3_EELb0ELb0ELb0ELb0ELb0ELb1ELb1ELb0EEEvNS_16Flash_fwd_paramsE:
.text._ZN5flash16flash_fwd_kernelI23Flash_fwd_kernel_traitsILi256ELi64ELi64ELi4ELb0ELb0EN7cutlass10bfloat16_tE19Flash_kernel_traitsILi256ELi64ELi64ELi4ES3_EELb0ELb0ELb0ELb0ELb0ELb1ELb1ELb0EEEvNS_16Flash_fwd_paramsE:
        /* <DEDUP_REMOVED lines=43> */
[----:B-----5:R3:W1:Y:S01]  /*02b0*/  @P0 R2UR UR14, R4 ;  /* 0x00000000040e03c2 */ /* 0x02066200000e0000 */
[----:B------:R-:W-:-:S04]  /*02c0*/  ISETP.NE.U32.AND P0, PT, RZ, c[0x0][0x248], PT ;  /* 0x00009200ff007a0c */ /* 0x000fc80003f05070 */
[----:B------:R-:W-:Y:S01]  /*02d0*/  ISETP.NE.AND.EX P0, PT, RZ, c[0x0][0x24c], PT, P0 ;  /* 0x00009300ff007a0c */ /* 0x000fe20003f05300 */
[----:B--2---:R-:W-:Y:S02]  /*02e0*/  @UP2 UIADD3 UR15, UR15, -UR9, URZ ;  /* 0x800000090f0f2290 */ /* 0x004fe4000fffe03f */
[----:B----4-:R3:W2:Y:S05]  /*02f0*/  @!P1 R2UR UR19, R5 ;  /* 0x00000000051393c2 */ /* 0x0106aa00000e0000 */
[----:B------:R-:W-:-:S05]  /*0300*/  @!UP2 ULDC UR15, c[0x0][0x214] ;  /* 0x00008500000faab9 */ /* 0x000fca0000000800 */
        /* <DEDUP_REMOVED lines=8> */
.L_x_664:
[----:B------:R-:W-:Y:S02]  /*0390*/  ULDC UR6, c[0x0][0x218] ;  /* 0x0000860000067ab9 */ /* 0x000fe40000000800 */
.L_x_665:
        /* <DEDUP_REMOVED lines=60> */
.L_x_667:
        /* <DEDUP_REMOVED lines=44> */
.L_x_668:
[----:B------:R-:W-:Y:S01]  /*0a20*/  SHF.R.S32.HI R5, RZ, 0x1f, R98 ;  /* 0x0000001fff057819 */ /* 0x000fe20000011462 */
[----:B------:R-:W1:Y:S01]  /*0a30*/  S2R R250, SR_CTAID.X ;  /* 0x0000000000fa7919 */ /* 0x000e620000002500 */
[----:B------:R-:W-:Y:S01]  /*0a40*/  UIADD3 UR12, -UR12, UR15, URZ ;  /* 0x0000000f0c0c7290 */ /* 0x000fe2000fffe13f */
[----:B------:R-:W-:Y:S01]  /*0a50*/  IMAD.MOV.U32 R93, RZ, RZ, c[0x0][0x198] ;  /* 0x00006600ff5d7624 */ /* 0x000fe200078e00ff */
[CC--:B------:R-:W-:Y:S01]  /*0a60*/  LEA.HI R3, R5.reuse, R98.reuse, RZ, 0x3 ;  /* 0x0000006205037211 */ /* 0x0c0fe200078f18ff */
[----:B------:R-:W2:Y:S01]  /*0a70*/  S2R R24, SR_CTAID.Z ;  /* 0x0000000000187919 */ /* 0x000ea20000002700 */
[----:B------:R-:W-:Y:S01]  /*0a80*/  ULDC.64 UR4, c[0x0][0x1a8] ;  /* 0x00006a0000047ab9 */ /* 0x000fe20000000a00 */
[----:B------:R-:W-:Y:S01]  /*0a90*/  LEA.HI R2, R5, R98, RZ, 0x6 ;  /* 0x0000006205027211 */ /* 0x000fe200078f30ff */
[----:B------:R-:W-:Y:S01]  /*0aa0*/  UIMAD UR4, UR19, UR4, URZ ;  /* 0x00000004130472a4 */ /* 0x000fe2000f8e023f */
[----:B------:R-:W-:Y:S01]  /*0ab0*/  SHF.R.S32.HI R10, RZ, 0x3, R3 ;  /* 0x00000003ff0a7819 */ /* 0x000fe20000011403 */
[----:B------:R-:W-:Y:S01]  /*0ac0*/  ULEA.HI.SX32 UR10, UR8, 0xffffffff, 0x1a ;  /* 0xffffffff080a7891 */ /* 0x000fe2000f8fd23f */
        /* <DEDUP_REMOVED lines=11> */
[----:B------:R-:W-:Y:S01]  /*0b80*/  IMAD.MOV.U32 R94, RZ, RZ, 0x6 ;  /* 0x00000006ff5e7424 */ /* 0x000fe200078e00ff */
[----:B------:R-:W-:Y:S01]  /*0b90*/  SHF.R.U32.HI R241, RZ, 0x3, R0 ;  /* 0x00000003fff17819 */ /* 0x000fe20000011600 */
[----:B------:R-:W-:Y:S01]  /*0ba0*/  IMAD.SHL.U32 R95, R93, 0x40, RZ ;  /* 0x000000405d5f7824 */ /* 0x000fe200078e00ff */
[----:B------:R-:W-:Y:S01]  /*0bb0*/  LOP3.LUT R0, R0, 0x38, R248, 0xf8, !PT ;  /* 0x0000003800007812 */ /* 0x000fe200078ef8f8 */
[----:B-1----:R-:W-:Y:S01]  /*0bc0*/  IMAD.WIDE R250, R250, 0x40, R10 ;  /* 0x00000040fafa7825 */ /* 0x002fe200078e020a */
[----:B------:R-:W-:-:S02]  /*0bd0*/  SHF.R.S32.HI R249, RZ, 0x1f, R248 ;  /* 0x0000001ffff97819 */ /* 0x000fc400000114f8 */
[----:B------:R-:W-:Y:S01]  /*0be0*/  LOP3.LUT R241, R0, R241, RZ, 0x3c, !PT ;  /* 0x000000f100f17212 */ /* 0x000fe200078e3cff */
[----:B------:R-:W-:Y:S01]  /*0bf0*/  IMAD R0, R11, c[0x0][0x198], RZ ;  /* 0x000066000b007a24 */ /* 0x000fe200078e02ff */
[----:B------:R-:W-:Y:S01]  /*0c00*/  IADD3 R12, P0, R248, UR6, RZ ;  /* 0x00000006f80c7c10 */ /* 0x000fe2000ff1e0ff */
[C---:B------:R-:W-:Y:S01]  /*0c10*/  IMAD.WIDE.U32 R8, R10.reuse, c[0x0][0x198], R248 ;  /* 0x000066000a087a25 */ /* 0x040fe200078e00f8 */
[C---:B------:R-:W-:Y:S01]  /*0c20*/  IADD3 R240, R10.reuse, 0x30, RZ ;  /* 0x000000300af07810 */ /* 0x040fe20007ffe0ff */
[----:B------:R-:W-:Y:S01]  /*0c30*/  UIMAD UR6, UR10, -0x40, UR13 ;  /* 0xffffffc00a0678a4 */ /* 0x000fe2000f8e020d */
[C---:B------:R-:W-:Y:S01]  /*0c40*/  ISETP.GE.AND P2, PT, R10.reuse, UR12, PT ;  /* 0x0000000c0a007c0c */ /* 0x040fe2000bf46270 */
[----:B------:R-:W-:Y:S01]  /*0c50*/  IMAD R0, R10, c[0x0][0x19c], R0 ;  /* 0x000067000a007a24 */ /* 0x000fe200078e0200 */
[----:B------:R-:W-:Y:S01]  /*0c60*/  IADD3.X R13, R249, UR18, RZ, P0, !PT ;  /* 0x00000012f90d7c10 */ /* 0x000fe200087fe4ff */
[----:B------:R-:W-:Y:S01]  /*0c70*/  IMAD.MOV.U32 R92, RZ, RZ, c[0x0][0x19c] ;  /* 0x00006700ff5c7624 */ /* 0x000fe200078e00ff */
[----:B------:R-:W-:-:S02]  /*0c80*/  ISETP.GE.AND P1, PT, R4, UR12, PT ;  /* 0x0000000c04007c0c */ /* 0x000fc4000bf26270 */
[----:B------:R-:W-:Y:S01]  /*0c90*/  IADD3 R244, P4, R8, UR20, RZ ;  /* 0x0000001408f47c10 */ /* 0x000fe2000ff9e0ff */
[----:B--2---:R-:W-:Y:S01]  /*0ca0*/  IMAD.WIDE.U32 R24, R24, c[0x0][0x1a8], R12 ;  /* 0x00006a0018187a25 */ /* 0x004fe200078e000c */
[----:B------:R-:W-:Y:S02]  /*0cb0*/  ISETP.GE.AND P0, PT, R240, UR12, PT ;  /* 0x0000000cf0007c0c */ /* 0x000fe4000bf06270 */
[----:B------:R-:W-:Y:S01]  /*0cc0*/  IADD3.X R245, R9, UR7, R0, P4, !PT ;  /* 0x0000000709f57c10 */ /* 0x000fe2000a7fe400 */
[--C-:B------:R-:W-:Y:S01]  /*0cd0*/  @!P3 IMAD.MOV.U32 R18, RZ, RZ, R24.reuse ;  /* 0x000000ffff12b224 */ /* 0x100fe200078e0018 */
[C---:B------:R-:W-:Y:S01]  /*0ce0*/  @!P3 IADD3 R14, P4, R250.reuse, 0x10, RZ ;  /* 0x00000010fa0eb810 */ /* 0x040fe20007f9e0ff */
[----:B------:R-:W-:Y:S01]  /*0cf0*/  @!P2 IMAD R6, R251, c[0x0][0x190], RZ ;  /* 0x00006400fb06aa24 */ /* 0x000fe200078e02ff */
[----:B------:R-:W-:Y:S01]  /*0d00*/  IADD3 R23, R25, UR4, RZ ;  /* 0x0000000419177c10 */ /* 0x000fe2000fffe0ff */
[----:B------:R-:W-:Y:S01]  /*0d10*/  @!P2 IMAD.MOV.U32 R22, RZ, RZ, R24 ;  /* 0x000000ffff16a224 */ /* 0x000fe200078e0018 */
[----:B------:R-:W-:Y:S01]  /*0d20*/  LOP3.LUT R241, R241, 0xfffffe00, R2, 0xf8, !PT ;  /* 0xfffffe00f1f17812 */ /* 0x000fe200078ef802 */
[----:B------:R-:W-:Y:S01]  /*0d30*/  @!P3 IMAD.X R12, RZ, RZ, R251, P4 ;  /* 0x000000ffff0cb224 */ /* 0x000fe200020e06fb */
[C---:B------:R-:W-:Y:S01]  /*0d40*/  @!P1 IADD3 R20, P5, R250.reuse, 0x20, RZ ;  /* 0x00000020fa149810 */ /* 0x040fe20007fbe0ff */
[--C-:B------:R-:W-:Y:S01]  /*0d50*/  @!P3 IMAD.MOV.U32 R19, RZ, RZ, R23.reuse ;  /* 0x000000ffff13b224 */ /* 0x100fe200078e0017 */
[----:B------:R-:W-:Y:S01]  /*0d60*/  SHF.L.U64.HI R94, R93, R94, c[0x0][0x19c] ;  /* 0x000067005d5e7619 */ /* 0x000fe2000001025e */
[--C-:B------:R-:W-:Y:S01]  /*0d70*/  @!P1 IMAD.MOV.U32 R17, RZ, RZ, R23.reuse ;  /* 0x000000ffff119224 */ /* 0x100fe200078e0017 */
[----:B------:R-:W-:Y:S01]  /*0d80*/  @!P0 IADD3 R8, P4, R250, 0x30, RZ ;  /* 0x00000030fa088810 */ /* 0x000fe20007f9e0ff */
[--C-:B------:R-:W-:Y:S01]  /*0d90*/  @!P0 IMAD.MOV.U32 R25, RZ, RZ, R23.reuse ;  /* 0x000000ffff198224 */ /* 0x100fe200078e0017 */
[----:B------:R-:W-:Y:S01]  /*0da0*/  USHF.R.S32.HI UR7, URZ, 0x1f, UR10 ;  /* 0x0000001f3f077899 */ /* 0x000fe2000801140a */
[----:B------:R-:W-:Y:S01]  /*0db0*/  @!P3 IMAD R12, R12, c[0x0][0x190], RZ ;  /* 0x000064000c0cba24 */ /* 0x000fe200078e02ff */
[----:B------:R-:W-:Y:S01]  /*0dc0*/  ISETP.GE.AND P6, PT, R10, UR6, PT ;  /* 0x000000060a007c0c */ /* 0x000fe2000bfc6270 */
[C---:B------:R-:W-:Y:S01]  /*0dd0*/  @!P2 IMAD R6, R250.reuse, c[0x0][0x194], R6 ;  /* 0x00006500fa06aa24 */ /* 0x040fe200078e0206 */
[----:B------:R-:W-:Y:S01]  /*0de0*/  ULDC.64 UR4, c[0x0][0x1a0] ;  /* 0x0000680000047ab9 */ /* 0x000fe20000000a00 */
[----:B------:R-:W-:Y:S01]  /*0df0*/  @!P2 IMAD.WIDE.U32 R22, R250, c[0x0][0x190], R22 ;  /* 0x00006400fa16aa25 */ /* 0x000fe200078e0016 */
[----:B------:R-:W-:-:S03]  /*0e00*/  UIMAD.WIDE.U32 UR18, UR10, UR4, URZ ;  /* 0x000000040a1272a5 */ /* 0x000fc6000f8e003f */
[----:B------:R-:W-:Y:S02]  /*0e10*/  @!P1 IMAD.X R0, RZ, RZ, R251, P5 ;  /* 0x000000ffff009224 */ /* 0x000fe400028e06fb */
[C---:B------:R-:W-:Y:S02]  /*0e20*/  @!P3 IMAD R12, R14.reuse, c[0x0][0x194], R12 ;  /* 0x000065000e0cba24 */ /* 0x040fe400078e020c */
[----:B------:R-:W-:Y:S01]  /*0e30*/  @!P3 IMAD.WIDE.U32 R14, R14, c[0x0][0x190], R18 ;  /* 0x000064000e0eba25 */ /* 0x000fe200078e0012 */
[----:B------:R-:W-:-:S03]  /*0e40*/  @!P2 LEA R18, P5, R22, c[0x0][0x160], 0x1 ;  /* 0x000058001612aa11 */ /* 0x000fc600078a08ff */
[----:B------:R-:W-:Y:S02]  /*0e50*/  @!P2 IMAD.IADD R6, R23, 0x1, R6 ;  /* 0x000000011706a824 */ /* 0x000fe400078e0206 */
[----:B------:R-:W-:Y:S02]  /*0e60*/  @!P1 IMAD R0, R0, c[0x0][0x190], RZ ;  /* 0x0000640000009a24 */ /* 0x000fe400078e02ff */
[----:B------:R-:W-:Y:S01]  /*0e70*/  @!P1 IMAD.MOV.U32 R16, RZ, RZ, R24 ;  /* 0x000000ffff109224 */ /* 0x000fe200078e0018 */
[----:B------:R-:W-:Y:S01]  /*0e80*/  @!P2 LEA.HI.X R19, R22, c[0x0][0x164], R6, 0x1, P5 ;  /* 0x000059001613aa11 */ /* 0x000fe200028f0c06 */
[----:B------:R-:W-:Y:S01]  /*0e90*/  @!P0 IMAD.X R2, RZ, RZ, R251, P4 ;  /* 0x000000ffff028224 */ /* 0x000fe200020e06fb */
[----:B------:R-:W-:Y:S01]  /*0ea0*/  SHF.R.S32.HI R6, RZ, 0x1f, R242 ;  /* 0x0000001fff067819 */ /* 0x000fe200000114f2 */
[C---:B------:R-:W-:Y:S01]  /*0eb0*/  @!P1 IMAD R0, R20.reuse, c[0x0][0x194], R0 ;  /* 0x0000650014009a24 */ /* 0x040fe200078e0200 */
[----:B------:R-:W-:Y:S01]  /*0ec0*/  ISETP.GE.AND P5, PT, R7, UR6, PT ;  /* 0x0000000607007c0c */ /* 0x000fe2000bfa6270 */
[----:B------:R-:W-:Y:S01]  /*0ed0*/  @!P1 IMAD.WIDE.U32 R20, R20, c[0x0][0x190], R16 ;  /* 0x0000640014149a25 */ /* 0x000fe200078e0010 */
[----:B------:R-:W-:-:S03]  /*0ee0*/  @!P3 LEA R16, P4, R14, c[0x0][0x160], 0x1 ;  /* 0x000058000e10ba11 */ /* 0x000fc600078808ff */
[----:B------:R-:W-:Y:S02]  /*0ef0*/  @!P3 IMAD.IADD R12, R15, 0x1, R12 ;  /* 0x000000010f0cb824 */ /* 0x000fe400078e020c */
[----:B------:R-:W-:Y:S02]  /*0f00*/  @!P0 IMAD R2, R2, c[0x0][0x190], RZ ;  /* 0x0000640002028a24 */ /* 0x000fe400078e02ff */
[----:B------:R-:W-:Y:S01]  /*0f10*/  IMAD R246, R6, c[0x0][0x1b0], RZ ;  /* 0x00006c0006f67a24 */ /* 0x000fe200078e02ff */
[----:B------:R-:W-:Y:S01]  /*0f20*/  @!P3 LEA.HI.X R17, R14, c[0x0][0x164], R12, 0x1, P4 ;  /* 0x000059000e11ba11 */ /* 0x000fe200020f0c0c */
[----:B------:R-:W-:Y:S01]  /*0f30*/  @!P0 IMAD R2, R8, c[0x0][0x194], R2 ;  /* 0x0000650008028a24 */ /* 0x000fe200078e0202 */
[----:B------:R-:W-:Y:S01]  /*0f40*/  @!P1 LEA R14, P4, R20, c[0x0][0x160], 0x1 ;  /* 0x00005800140e9a11 */ /* 0x000fe200078808ff */
[----:B------:R-:W-:Y:S02]  /*0f50*/  @!P1 IMAD.IADD R0, R21, 0x1, R0 ;  /* 0x0000000115009824 */ /* 0x000fe400078e0200 */
[----:B------:R-:W-:-:S03]  /*0f60*/  @!P0 IMAD.WIDE.U32 R8, R8, c[0x0][0x190], R24 ;  /* 0x0000640008088a25 */ /* 0x000fc600078e0018 */
[----:B------:R-:W-:Y:S01]  /*0f70*/  @!P1 LEA.HI.X R15, R20, c[0x0][0x164], R0, 0x1, P4 ;  /* 0x00005900140f9a11 */ /* 0x000fe200020f0c00 */
[----:B------:R-:W-:Y:S01]  /*0f80*/  IMAD R246, R242, c[0x0][0x1b4], R246 ;  /* 0x00006d00f2f67a24 */ /* 0x000fe200078e02f6 */
[----:B------:R-:W-:Y:S01]  /*0f90*/  @!P0 LEA R12, P4, R8, c[0x0][0x160], 0x1 ;  /* 0x00005800080c8a11 */ /* 0x000fe200078808ff */
[----:B------:R-:W-:-:S04]  /*0fa0*/  IMAD.WIDE.U32 R244, R242, c[0x0][0x1b0], R244 ;  /* 0x00006c00f2f47a25 */ /* 0x000fc800078e00f4 */
[----:B------:R-:W-:Y:S02]  /*0fb0*/  @!P0 IMAD.IADD R2, R9, 0x1, R2 ;  /* 0x0000000109028824 */ /* 0x000fe400078e0202 */
[----:B------:R-:W-:Y:S02]  /*0fc0*/  IMAD.IADD R247, R245, 0x1, R246 ;  /* 0x00000001f5f77824 */ /* 0x000fe400078e02f6 */
[----:B------:R-:W-:Y:S01]  /*0fd0*/  IMAD R0, R94, UR10, RZ ;  /* 0x0000000a5e007c24 */ /* 0x000fe2000f8e02ff */
[----:B------:R-:W-:Y:S01]  /*0fe0*/  @!P0 LEA.HI.X R13, R8, c[0x0][0x164], R2, 0x1, P4 ;  /* 0x00005900080d8a11 */ /* 0x000fe200020f0c02 */
[----:B------:R-:W-:Y:S01]  /*0ff0*/  IMAD.SHL.U32 R241, R241, 0x2, RZ ;  /* 0x00000002f1f17824 */ /* 0x000fe200078e00ff */
[----:B------:R-:W-:Y:S01]  /*1000*/  ISETP.GE.AND P4, PT, R4, UR6, PT ;  /* 0x0000000604007c0c */ /* 0x000fe2000bf86270 */
[----:B------:R-:W-:Y:S02]  /*1010*/  IMAD.MOV.U32 R246, RZ, RZ, R244 ;  /* 0x000000fffff67224 */ /* 0x000fe400078e00f4 */
[C---:B------:R-:W-:Y:S01]  /*1020*/  IMAD R0, R95.reuse, UR7, R0 ;  /* 0x000000075f007c24 */ /* 0x040fe2000f8e0200 */
[----:B------:R-:W-:Y:S01]  /*1030*/  @!PT LDS RZ, [RZ] ;  /* 0x00000000fffff984 */ /* 0x000fe20000000800 */
[----:B------:R-:W-:Y:S01]  /*1040*/  @!PT LDS RZ, [RZ] ;  /* 0x00000000fffff984 */ /* 0x000fe20000000800 */
[----:B------:R-:W-:Y:S01]  /*1050*/  @!PT LDS RZ, [RZ] ;  /* 0x00000000fffff984 */ /* 0x000fe20000000800 */
[----:B------:R1:W-:Y:S01]  /*1060*/  @!P2 LDGSTS.E.BYPASS.LTC128B.128 [R241], [R18.64] ;  /* 0x0000000012f1afae */ /* 0x0003e2000b901d50 */
[----:B------:R-:W-:Y:S01]  /*1070*/  IMAD.WIDE.U32 R8, R95, UR10, R246 ;  /* 0x0000000a5f087c25 */ /* 0x000fe2000f8e00f6 */
[----:B------:R-:W-:-:S02]  /*1080*/  UIMAD UR7, UR7, UR4, URZ ;  /* 0x00000004070772a4 */ /* 0x000fc4000f8e023f */
[----:B------:R1:W-:Y:S01]  /*1090*/  @!P2 LDGSTS.E.BYPASS.LTC128B.128 [R241+0x2000], [R18.64+0x80] ;  /* 0x0200008012f1afae */ /* 0x0003e2000b901d50 */
[----:B------:R-:W-:Y:S01]  /*10a0*/  IMAD.IADD R9, R9, 0x1, R0 ;  /* 0x0000000109097824 */ /* 0x000fe200078e0200 */
[----:B------:R-:W-:Y:S01]  /*10b0*/  UIMAD UR7, UR10, UR5, UR7 ;  /* 0x000000050a0772a4 */ /* 0x000fe2000f8e0207 */
[----:B------:R-:W-:Y:S01]  /*10c0*/  IMAD R239, R6, c[0x0][0x1b8], RZ ;  /* 0x00006e0006ef7a24 */ /* 0x000fe200078e02ff */
[----:B------:R1:W-:Y:S01]  /*10d0*/  @!P2 LDGSTS.E.BYPASS.LTC128B.128 [R241+0x4000], [R18.64+0x100] ;  /* 0x0400010012f1afae */ /* 0x0003e2000b901d50 */
[----:B------:R-:W-:Y:S01]  /*10e0*/  LEA.HI R6, R5, R98, RZ, 0x4 ;  /* 0x0000006205067211 */ /* 0x000fe200078f20ff */
[----:B------:R-:W-:Y:S01]  /*10f0*/  UIADD3 UR7, UR19, UR7, URZ ;  /* 0x0000000713077290 */ /* 0x000fe2000fffe03f */
[----:B------:R-:W-:Y:S01]  /*1100*/  IMAD R239, R242, c[0x0][0x1bc], R239 ;  /* 0x00006f00f2ef7a24 */ /* 0x000fe200078e02ef */
[----:B------:R1:W-:Y:S01]  /*1110*/  @!P2 LDGSTS.E.BYPASS.LTC128B.128 [R241+0x6000], [R18.64+0x180] ;  /* 0x0600018012f1afae */ /* 0x0003e2000b901d50 */
[----:B------:R-:W-:Y:S02]  /*1120*/  @!P5 LEA R2, P2, R93, R8, 0x4 ;  /* 0x000000085d02d211 */ /* 0x000fe400078420ff */
[----:B------:R-:W-:Y:S01]  /*1130*/  LEA.HI R5, R5, R98, RZ, 0x5 ;  /* 0x0000006205057211 */ /* 0x000fe200078f28ff */
[----:B------:R2:W-:Y:S01]  /*1140*/  @!P3 LDGSTS.E.BYPASS.LTC128B.128 [R241+0x800], [R16.64] ;  /* 0x0080000010f1bfae */ /* 0x0005e2000b901d50 */
[----:B------:R-:W-:-:S02]  /*1150*/  @!P5 LEA.HI.X R0, R93, R9, R92, 0x4, P2 ;  /* 0x000000095d00d211 */ /* 0x000fc400010f245c */
[----:B------:R-:W-:Y:S01]  /*1160*/  ISETP.GE.AND P2, PT, R7, UR6, PT ;  /* 0x0000000607007c0c */ /* 0x000fe2000bf46270 */
[----:B------:R2:W-:Y:S01]  /*1170*/  @!P3 LDGSTS.E.BYPASS.LTC128B.128 [R241+0x2800], [R16.64+0x80] ;  /* 0x0280008010f1bfae */ /* 0x0005e2000b901d50 */
[----:B------:R-:W-:Y:S01]  /*1180*/  IMAD R7, R11, c[0x0][0x1a0], RZ ;  /* 0x000068000b077a24 */ /* 0x000fe200078e02ff */
[----:B------:R-:W-:Y:S02]  /*1190*/  LOP3.LUT R11, R6, 0xfffffff0, RZ, 0xc0, !PT ;  /* 0xfffffff0060b7812 */ /* 0x000fe400078ec0ff */
[----:B------:R2:W-:Y:S01]  /*11a0*/  @!P3 LDGSTS.E.BYPASS.LTC128B.128 [R241+0x4800], [R16.64+0x100] ;  /* 0x0480010010f1bfae */ /* 0x0005e2000b901d50 */
[----:B------:R-:W-:Y:S01]  /*11b0*/  IMAD R7, R10, c[0x0][0x1a4], R7 ;  /* 0x000069000a077a24 */ /* 0x000fe200078e0207 */
[----:B------:R-:W-:Y:S01]  /*11c0*/  SHF.R.S32.HI R5, RZ, 0x5, R5 ;  /* 0x00000005ff057819 */ /* 0x000fe20000011405 */
[----:B------:R-:W-:Y:S01]  /*11d0*/  IMAD.IADD R11, R98, 0x1, -R11 ;  /* 0x00000001620b7824 */ /* 0x000fe200078e0a0b */
[----:B------:R2:W-:Y:S01]  /*11e0*/  @!P3 LDGSTS.E.BYPASS.LTC128B.128 [R241+0x6800], [R16.64+0x180] ;  /* 0x0680018010f1bfae */ /* 0x0005e2000b901d50 */
[----:B------:R-:W-:-:S03]  /*11f0*/  @!P5 LEA R20, P3, R2, c[0x0][0x168], 0x1 ;  /* 0x00005a000214da11 */ /* 0x000fc600078608ff */
[----:B------:R3:W-:Y:S01]  /*1200*/  @!P1 LDGSTS.E.BYPASS.LTC128B.128 [R241+0x1000], [R14.64] ;  /* 0x010000000ef19fae */ /* 0x0007e2000b901d50 */
[----:B------:R-:W-:Y:S01]  /*1210*/  @!P5 LEA.HI.X R21, R2, c[0x0][0x16c], R0, 0x1, P3 ;  /* 0x00005b000215da11 */ /* 0x000fe200018f0c00 */
[----:B------:R-:W-:Y:S01]  /*1220*/  IMAD.SHL.U32 R0, R92, 0x20, RZ ;  /* 0x000000205c007824 */ /* 0x000fe200078e00ff */
[C---:B------:R-:W-:Y:S01]  /*1230*/  @!P6 LEA R22, P3, R8.reuse, c[0x0][0x168], 0x1 ;  /* 0x00005a000816ea11 */ /* 0x040fe200078608ff */
[----:B------:R3:W-:Y:S03]  /*1240*/  @!P1 LDGSTS.E.BYPASS.LTC128B.128 [R241+0x3000], [R14.64+0x80] ;  /* 0x030000800ef19fae */ /* 0x0007e6000b901d50 */
[----:B------:R-:W-:Y:S01]  /*1250*/  @!P6 LEA.HI.X R23, R8, c[0x0][0x16c], R9, 0x1, P3 ;  /* 0x00005b000817ea11 */ /* 0x000fe200018f0c09 */
[----:B------:R3:W-:Y:S01]  /*1260*/  @!P1 LDGSTS.E.BYPASS.LTC128B.128 [R241+0x5000], [R14.64+0x100] ;  /* 0x050001000ef19fae */ /* 0x0007e2000b901d50 */
[----:B------:R-:W-:-:S03]  /*1270*/  ISETP.GE.AND P3, PT, R240, UR6, PT ;  /* 0x00000006f0007c0c */ /* 0x000fc6000bf66270 */
[----:B------:R3:W-:Y:S04]  /*1280*/  @!P1 LDGSTS.E.BYPASS.LTC128B.128 [R241+0x7000], [R14.64+0x180] ;  /* 0x070001800ef19fae */ /* 0x0007e8000b901d50 */
[----:B------:R4:W-:Y:S04]  /*1290*/  @!P0 LDGSTS.E.BYPASS.LTC128B.128 [R241+0x1800], [R12.64] ;  /* 0x018000000cf18fae */ /* 0x0009e8000b901d50 */
[----:B------:R4:W-:Y:S01]  /*12a0*/  @!P0 LDGSTS.E.BYPASS.LTC128B.128 [R241+0x3800], [R12.64+0x80] ;  /* 0x038000800cf18fae */ /* 0x0009e2000b901d50 */
[----:B--2---:R-:W-:-:S03]  /*12b0*/  IMAD.WIDE.U32 R16, R93, 0x20, RZ ;  /* 0x000000205d107825 */ /* 0x004fc600078e00ff */
[----:B------:R4:W-:Y:S02]  /*12c0*/  @!P0 LDGSTS.E.BYPASS.LTC128B.128 [R241+0x5800], [R12.64+0x100] ;  /* 0x058001000cf18fae */ /* 0x0009e4000b901d50 */
[----:B------:R-:W-:Y:S02]  /*12d0*/  @!P4 IADD3 R2, P1, R8, R16, RZ ;  /* 0x000000100802c210 */ /* 0x000fe40007f3e0ff */
[----:B------:R4:W-:Y:S02]  /*12e0*/  @!P0 LDGSTS.E.BYPASS.LTC128B.128 [R241+0x7800], [R12.64+0x180] ;  /* 0x078001800cf18fae */ /* 0x0009e4000b901d50 */
[----:B------:R-:W-:Y:S01]  /*12f0*/  @!P4 IADD3.X R0, R9, R17, R0, P1, !PT ;  /* 0x000000110900c210 */ /* 0x000fe20000ffe400 */
[----:B------:R-:W-:Y:S01]  /*1300*/  @!P3 IMAD.WIDE.U32 R8, R93, 0x30, R8 ;  /* 0x000000305d08b825 */ /* 0x000fe200078e0008 */
[----:B------:R2:W-:Y:S04]  /*1310*/  @!P6 LDGSTS.E.BYPASS.LTC128B.128 [R241+0x8000], [R22.64] ;  /* 0x0800000016f1efae */ /* 0x0005e8000b901d50 */
[----:B------:R2:W-:Y:S01]  /*1320*/  @!P6 LDGSTS.E.BYPASS.LTC128B.128 [R241+0xa000], [R22.64+0x80] ;  /* 0x0a00008016f1efae */ /* 0x0005e2000b901d50 */
[----:B---3--:R-:W-:-:S03]  /*1330*/  IMAD.WIDE.U32 R14, R10, c[0x0][0x1a0], R248 ;  /* 0x000068000a0e7a25 */ /* 0x008fc600078e00f8 */
[----:B------:R2:W-:Y:S02]  /*1340*/  @!P6 LDGSTS.E.BYPASS.LTC128B.128 [R241+0xc000], [R22.64+0x100] ;  /* 0x0c00010016f1efae */ /* 0x0005e4000b901d50 */
[----:B------:R-:W-:Y:S02]  /*1350*/  IADD3 R14, P1, R14, UR22, RZ ;  /* 0x000000160e0e7c10 */ /* 0x000fe4000ff3e0ff */
[----:B------:R2:W-:Y:S01]  /*1360*/  @!P6 LDGSTS.E.BYPASS.LTC128B.128 [R241+0xe000], [R22.64+0x180] ;  /* 0x0e00018016f1efae */ /* 0x0005e2000b901d50 */
[C---:B------:R-:W-:Y:S01]  /*1370*/  ISETP.GE.AND P6, PT, R10.reuse, UR6, PT ;  /* 0x000000060a007c0c */ /* 0x040fe2000bfc6270 */
[----:B------:R-:W-:Y:S01]  /*1380*/  IMAD.SHL.U32 R10, R10, 0x8, RZ ;  /* 0x000000080a0a7824 */ /* 0x000fe200078e00ff */
[----:B------:R-:W-:Y:S01]  /*1390*/  IADD3.X R15, R15, UR21, R7, P1, !PT ;  /* 0x000000150f0f7c10 */ /* 0x000fe20008ffe407 */
[----:B------:R2:W-:Y:S01]  /*13a0*/  @!P5 LDGSTS.E.BYPASS.LTC128B.128 [R241+0x8800], [R20.64] ;  /* 0x0880000014f1dfae */ /* 0x0005e2000b901d50 */
[----:B-1----:R-:W-:Y:S01]  /*13b0*/  @!P4 LEA R18, P1, R2, c[0x0][0x168], 0x1 ;  /* 0x00005a000212ca11 */ /* 0x002fe200078208ff */
[----:B------:R-:W-:-:S02]  /*13c0*/  IMAD.U32 R7, RZ, RZ, UR5 ;  /* 0x00000005ff077e24 */ /* 0x000fc4000f8e00ff */
[----:B------:R2:W-:Y:S01]  /*13d0*/  @!P5 LDGSTS.E.BYPASS.LTC128B.128 [R241+0xa800], [R20.64+0x80] ;  /* 0x0a80008014f1dfae */ /* 0x0005e2000b901d50 */
[----:B------:R-:W-:Y:S01]  /*13e0*/  @!P4 LEA.HI.X R19, R2, c[0x0][0x16c], R0, 0x1, P1 ;  /* 0x00005b000213ca11 */ /* 0x000fe200008f0c00 */
[----:B------:R-:W-:Y:S01]  /*13f0*/  @!P3 IMAD R2, R92, 0x30, RZ ;  /* 0x000000305c02b824 */ /* 0x000fe200078e02ff */
[----:B------:R-:W-:Y:S01]  /*1400*/  @!P3 LEA R16, P1, R8, c[0x0][0x168], 0x1 ;  /* 0x00005a000810ba11 */ /* 0x000fe200078208ff */
[----:B------:R2:W-:Y:S01]  /*1410*/  @!P5 LDGSTS.E.BYPASS.LTC128B.128 [R241+0xc800], [R20.64+0x100] ;  /* 0x0c80010014f1dfae */ /* 0x0005e2000b901d50 */
[----:B------:R-:W-:-:S03]  /*1420*/  IMAD.WIDE.U32 R242, R242, c[0x0][0x1b8], R14 ;  /* 0x00006e00f2f27a25 */ /* 0x000fc600078e000e */
[----:B------:R2:W-:Y:S01]  /*1430*/  @!P5 LDGSTS.E.BYPASS.LTC128B.128 [R241+0xe800], [R20.64+0x180] ;  /* 0x0e80018014f1dfae */ /* 0x0005e2000b901d50 */
[----:B------:R-:W-:Y:S02]  /*1440*/  @!P3 IMAD.IADD R2, R9, 0x1, R2 ;  /* 0x000000010902b824 */ /* 0x000fe400078e0202 */
[----:B----4-:R-:W-:Y:S01]  /*1450*/  IMAD.U32 R12, RZ, RZ, UR18 ;  /* 0x00000012ff0c7e24 */ /* 0x010fe2000f8e00ff */
[----:B------:R1:W-:Y:S01]  /*1460*/  @!P4 LDGSTS.E.BYPASS.LTC128B.128 [R241+0x9000], [R18.64] ;  /* 0x0900000012f1cfae */ /* 0x0003e2000b901d50 */
[----:B------:R-:W-:Y:S01]  /*1470*/  IMAD.U32 R0, RZ, RZ, UR7 ;  /* 0x00000007ff007e24 */ /* 0x000fe2000f8e00ff */
[----:B------:R-:W-:Y:S01]  /*1480*/  @!P3 LEA.HI.X R17, R8, c[0x0][0x16c], R2, 0x1, P1 ;  /* 0x00005b000811ba11 */ /* 0x000fe200008f0c02 */
[----:B------:R-:W-:Y:S01]  /*1490*/  IMAD.IADD R239, R243, 0x1, R239 ;  /* 0x00000001f3ef7824 */ /* 0x000fe200078e02ef */
[----:B------:R1:W-:Y:S01]  /*14a0*/  @!P4 LDGSTS.E.BYPASS.LTC128B.128 [R241+0xb000], [R18.64+0x80] ;  /* 0x0b00008012f1cfae */ /* 0x0003e2000b901d50 */
[----:B------:R-:W-:Y:S01]  /*14b0*/  LEA R14, P0, R12, R242, 0x6 ;  /* 0x000000f20c0e7211 */ /* 0x000fe200078030ff */
[----:B------:R-:W-:Y:S01]  /*14c0*/  IMAD.U32 R2, RZ, RZ, UR4 ;  /* 0x00000004ff027e24 */ /* 0x000fe2000f8e00ff */
[----:B------:R-:W-:Y:S01]  /*14d0*/  ISETP.GE.AND P1, PT, R4, UR6, PT ;  /* 0x0000000604007c0c */ /* 0x000fe2000bf26270 */
[----:B------:R1:W-:Y:S01]  /*14e0*/  @!P4 LDGSTS.E.BYPASS.LTC128B.128 [R241+0xd000], [R18.64+0x100] ;  /* 0x0d00010012f1cfae */ /* 0x0003e2000b901d50 */
[----:B------:R-:W-:Y:S01]  /*14f0*/  SHF.R.S32.HI R4, RZ, 0x1f, R11 ;  /* 0x0000001fff047819 */ /* 0x000fe2000001140b */
[----:B------:R-:W-:Y:S01]  /*1500*/  IMAD.SHL.U32 R9, R3, 0x40, RZ ;  /* 0x0000004003097824 */ /* 0x000fe200078e00ff */
[----:B------:R-:W-:Y:S01]  /*1510*/  LEA.HI.X R15, R12, R239, R0, 0x6, P0 ;  /* 0x000000ef0c0f7211 */ /* 0x000fe200000f3400 */
[----:B------:R1:W-:Y:S01]  /*1520*/  @!P4 LDGSTS.E.BYPASS.LTC128B.128 [R241+0xf000], [R18.64+0x180] ;  /* 0x0f00018012f1cfae */ /* 0x0003e2000b901d50 */
[----:B------:R-:W-:Y:S01]  /*1530*/  IMAD.U32 R8, RZ, RZ, UR4 ;  /* 0x00000004ff087e24 */ /* 0x000fe2000f8e00ff */
[----:B------:R-:W-:Y:S01]  /*1540*/  SHF.R.S32.HI R12, RZ, 0x4, R6 ;  /* 0x00000004ff0c7819 */ /* 0x000fe20000011406 */
[----:B------:R-:W-:Y:S01]  /*1550*/  IMAD.U32 R13, RZ, RZ, UR19 ;  /* 0x00000013ff0d7e24 */ /* 0x000fe2000f8e00ff */
[----:B------:R3:W-:Y:S01]  /*1560*/  @!P3 LDGSTS.E.BYPASS.LTC128B.128 [R241+0x9800], [R16.64] ;  /* 0x0980000010f1bfae */ /* 0x0007e2000b901d50 */
[----:B------:R-:W-:Y:S01]  /*1570*/  LEA.HI R4, R4, R11, RZ, 0x3 ;  /* 0x0000000b04047211 */ /* 0x000fe200078f18ff */
[----:B------:R-:W-:Y:S01]  /*1580*/  UIMAD.WIDE.U32 UR18, UR4, 0x20, URZ ;  /* 0x00000020041278a5 */ /* 0x000fe2000f8e003f */
[----:B------:R-:W-:Y:S01]  /*1590*/  @!P2 LEA R2, P0, R2, R14, 0x4 ;  /* 0x0000000e0202a211 */ /* 0x000fe200078020ff */
[----:B------:R3:W-:Y:S01]  /*15a0*/  @!P3 LDGSTS.E.BYPASS.LTC128B.128 [R241+0xb800], [R16.64+0x80] ;  /* 0x0b80008010f1bfae */ /* 0x0007e2000b901d50 */
[----:B------:R-:W-:Y:S01]  /*15b0*/  LOP3.LUT R9, R9, 0x1c0, RZ, 0xc0, !PT ;  /* 0x000001c009097812 */ /* 0x000fe200078ec0ff */
[----:B------:R-:W-:Y:S01]  /*15c0*/  IMAD.SHL.U32 R97, R4, 0x40, RZ ;  /* 0x0000004004617824 */ /* 0x000fe200078e00ff */
[----:B------:R-:W-:Y:S01]  /*15d0*/  LEA.HI R6, R6, R12, RZ, 0x1 ;  /* 0x0000000c06067211 */ /* 0x000fe200078f08ff */
[----:B------:R3:W-:Y:S01]  /*15e0*/  @!P3 LDGSTS.E.BYPASS.LTC128B.128 [R241+0xd800], [R16.64+0x100] ;  /* 0x0d80010010f1bfae */ /* 0x0007e2000b901d50 */
[----:B------:R-:W-:-:S02]  /*15f0*/  LOP3.LUT R0, R4, 0xfffffff8, RZ, 0xc0, !PT ;  /* 0xfffffff804007812 */ /* 0x000fc400078ec0ff */
[----:B------:R-:W-:Y:S01]  /*1600*/  @!P2 LEA.HI.X R7, R8, R15, R7, 0x4, P0 ;  /* 0x0000000f0807a211 */ /* 0x000fe200000f2407 */
[----:B------:R3:W-:Y:S01]  /*1610*/  @!P3 LDGSTS.E.BYPASS.LTC128B.128 [R241+0xf800], [R16.64+0x180] ;  /* 0x0f80018010f1bfae */ /* 0x0007e2000b901d50 */
[----:B------:R-:W-:Y:S01]  /*1620*/  ISETP.GE.AND P0, PT, R240, UR6, PT ;  /* 0x00000006f0007c0c */ /* 0x000fe2000bf06270 */
[----:B------:R-:W-:Y:S01]  /*1630*/  IMAD.IADD R0, R11, 0x1, -R0 ;  /* 0x000000010b007824 */ /* 0x000fe200078e0a00 */
[----:B------:R-:W-:Y:S01]  /*1640*/  LOP3.LUT R10, R9, 0x8, R10, 0xf8, !PT ;  /* 0x00000008090a7812 */ /* 0x000fe200078ef80a */
[----:B------:R-:W0:Y:S01]  /*1650*/  LDGDEPBAR ;  /* 0x00000000000079af */ /* 0x000e220000000000 */
[----:B------:R-:W-:Y:S01]  /*1660*/  LOP3.LUT R6, R6, 0xfffffffe, RZ, 0xc0, !PT ;  /* 0xfffffffe06067812 */ /* 0x000fe200078ec0ff */
[----:B------:R-:W-:Y:S01]  /*1670*/  USHF.L.U32 UR6, UR5, 0x5, URZ ;  /* 0x0000000505067899 */ /* 0x000fe2000800063f */
[----:B------:R-:W-:Y:S01]  /*1680*/  SHF.R.U32.HI R9, RZ, 0x3, R9 ;  /* 0x00000003ff097819 */ /* 0x000fe20000011609 */
[----:B------:R-:W-:Y:S01]  /*1690*/  IMAD.SHL.U32 R11, R0, 0x40, RZ ;  /* 0x00000040000b7824 */ /* 0x000fe200078e00ff */
[----:B------:R-:W-:Y:S01]  /*16a0*/  LOP3.LUT R97, R97, 0xfffffe00, RZ, 0xc0, !PT ;  /* 0xfffffe0061617812 */ /* 0x000fe200078ec0ff */
[----:B------:R-:W-:Y:S01]  /*16b0*/  IMAD.IADD R6, R12, 0x1, -R6 ;  /* 0x000000010c067824 */ /* 0x000fe200078e0a06 */
[----:B------:R-:W-:Y:S01]  /*16c0*/  LOP3.LUT R9, R10, R9, RZ, 0x3c, !PT ;  /* 0x000000090a097212 */ /* 0x000fe200078e3cff */
[----:B------:R-:W-:Y:S01]  /*16d0*/  IMAD.U32 R10, RZ, RZ, UR4 ;  /* 0x00000004ff0a7e24 */ /* 0x000fe2000f8e00ff */
[----:B------:R-:W-:Y:S01]  /*16e0*/  @!P6 LEA R12, P4, R14, c[0x0][0x170], 0x1 ;  /* 0x00005c000e0cea11 */ /* 0x000fe200078808ff */
[----:B------:R-:W-:Y:S01]  /*16f0*/  VOTEU.ALL UP0, P0 ;  /* 0x00000000003f7886 */ /* 0x000fe20000000000 */
[----:B------:R-:W-:Y:S01]  /*1700*/  LOP3.LUT R11, R11, 0x1c0, RZ, 0xc0, !PT ;  /* 0x000001c00b0b7812 */ /* 0x000fe200078ec0ff */
[----:B------:R-:W-:Y:S01]  /*1710*/  IMAD R237, R6, 0x200, R9 ;  /* 0x0000020006ed7824 */ /* 0x000fe200078e0209 */
[----:B------:R-:W-:Y:S01]  /*1720*/  @!P6 LEA.HI.X R13, R14, c[0x0][0x174], R15, 0x1, P4 ;  /* 0x00005d000e0dea11 */ /* 0x000fe200020f0c0f */
[----:B------:R-:W-:Y:S01]  /*1730*/  IMAD.SHL.U32 R9, R6, 0x8, RZ ;  /* 0x0000000806097824 */ /* 0x000fe200078e00ff */
[----:B------:R-:W-:Y:S01]  /*1740*/  @!P1 IADD3 R6, P3, R14, UR18, RZ ;  /* 0x000000120e069c10 */ /* 0x000fe2000ff7e0ff */
[----:B------:R-:W-:Y:S01]  /*1750*/  IMAD.U32 R8, RZ, RZ, UR6 ;  /* 0x00000006ff087e24 */ /* 0x000fe2000f8e00ff */
[----:B------:R-:W-:Y:S01]  /*1760*/  SHF.R.U32.HI R96, RZ, 0x3, R11 ;  /* 0x00000003ff607819 */ /* 0x000fe2000001160b */
[----:B------:R-:W-:Y:S01]  /*1770*/  @!UP0 UIMAD UR6, UR5, 0x30, URZ ;  /* 0x00000030050688a4 */ /* 0x000fe2000f8e023f */
[----:B------:R-:W-:Y:S01]  /*1780*/  LOP3.LUT R9, R11, 0x8, R9, 0xf8, !PT ;  /* 0x000000080b097812 */ /* 0x000fe200078ef809 */
[----:B------:R-:W-:Y:S01]  /*1790*/  @!P0 IMAD.WIDE.U32 R10, R10, 0x30, R14 ;  /* 0x000000300a0a8825 */ /* 0x000fe200078e000e */
[----:B------:R-:W-:Y:S01]  /*17a0*/  @!P1 IADD3.X R8, R15, UR19, R8, P3, !PT ;  /* 0x000000130f089c10 */ /* 0x000fe20009ffe408 */
[----:B------:R-:W-:Y:S01]  /*17b0*/  UISETP.GE.AND UP0, UPT, UR13, 0x41, UPT ;  /* 0x000000410d00788c */ /* 0x000fe2000bf06270 */
[----:B---3--:R-:W-:Y:S01]  /*17c0*/  @!P2 LEA R16, P4, R2, c[0x0][0x170], 0x1 ;  /* 0x00005c000210aa11 */ /* 0x008fe200078808ff */
[----:B------:R-:W-:-:S04]  /*17d0*/  DEPBAR.LE SB0, 0x0 ;  /* 0x000080000000791a */ /* 0x000fc80000000000 */
[----:B------:R-:W-:Y:S01]  /*17e0*/  BAR.SYNC.DEFER_BLOCKING 0x0 ;  /* 0x0000000000007b1d */ /* 0x000fe20000010000 */
[----:B------:R-:W-:Y:S01]  /*17f0*/  @!P2 LEA.HI.X R17, R2, c[0x0][0x174], R7, 0x1, P4 ;  /* 0x00005d000211aa11 */ /* 0x000fe200020f0c07 */
[----:B------:R-:W-:Y:S01]  /*1800*/  IMAD R5, R5, 0x400, R97 ;  /* 0x0000040005057824 */ /* 0x000fe200078e0261 */
[----:B-1----:R-:W-:Y:S01]  /*1810*/  @!P1 LEA R18, P4, R6, c[0x0][0x170], 0x1 ;  /* 0x00005c0006129a11 */ /* 0x002fe200078808ff */
[----:B------:R-:W-:Y:S01]  /*1820*/  IMAD.SHL.U32 R237, R237, 0x2, RZ ;  /* 0x00000002eded7824 */ /* 0x000fe200078e00ff */
[----:B------:R-:W-:Y:S02]  /*1830*/  LOP3.LUT R96, R9, R96, RZ, 0x3c, !PT ;  /* 0x0000006009607212 */ /* 0x000fe400078e3cff */
[----:B------:R-:W-:Y:S02]  /*1840*/  @!P0 LEA R14, P3, R10, c[0x0][0x170], 0x1 ;  /* 0x00005c000a0e8a11 */ /* 0x000fe400078608ff */
[----:B------:R-:W-:Y:S01]  /*1850*/  @!P1 LEA.HI.X R19, R6, c[0x0][0x174], R8, 0x1, P4 ;  /* 0x00005d0006139a11 */ /* 0x000fe200020f0c08 */
[----:B------:R-:W-:Y:S01]  /*1860*/  IMAD.IADD R238, R96, 0x1, R5 ;  /* 0x0000000160ee7824 */ /* 0x000fe200078e0205 */
[----:B------:R-:W-:-:S02]  /*1870*/  @!P0 IADD3 R2, R11, UR6, RZ ;  /* 0x000000060b028c10 */ /* 0x000fc4000fffe0ff */
[----:B------:R-:W-:Y:S01]  /*1880*/  IADD3 R235, R237, 0x8020, RZ ;  /* 0x00008020edeb7810 */ /* 0x000fe20007ffe0ff */
[----:B------:R-:W-:Y:S01]  /*1890*/  IMAD.SHL.U32 R238, R238, 0x2, RZ ;  /* 0x00000002eeee7824 */ /* 0x000fe200078e00ff */
[----:B------:R-:W-:Y:S01]  /*18a0*/  @!P0 LEA.HI.X R15, R10, c[0x0][0x174], R2, 0x1, P3 ;  /* 0x00005d000a0f8a11 */ /* 0x000fe200018f0c02 */
[----:B------:R-:W-:Y:S01]  /*18b0*/  IMAD.MOV.U32 R2, RZ, RZ, 0x10 ;  /* 0x00000010ff027424 */ /* 0x000fe200078e00ff */
        /* <DEDUP_REMOVED lines=54> */
[----:B------:R-:W-:Y:S02]  /*1c20*/  IADD3 R227, R235, 0x800, RZ ;  /* 0x00000800ebe37810 */ /* 0x000fe40007ffe0ff */
[----:B------:R-:W-:Y:S01]  /*1c30*/  SEL R3, R3, 0xffffffc0, !P2 ;  /* 0xffffffc003037807 */ /* 0x000fe20005000000 */
[----:B------:R1:W-:Y:S01]  /*1c40*/  @!P0 LDGSTS.E.BYPASS.LTC128B.128 [R241+0x17800], [R14.64+0x180] ;  /* 0x178001800ef18fae */ /* 0x0003e2000b901d50 */
[C---:B------:R-:W-:Y:S02]  /*1c50*/  IADD3 R226, R235.reuse, 0x1000, RZ ;  /* 0x00001000ebe27810 */ /* 0x040fe40007ffe0ff */
[----:B------:R-:W-:Y:S01]  /*1c60*/  IADD3 R225, R235, 0x1800, RZ ;  /* 0x00001800ebe17810 */ /* 0x000fe20007ffe0ff */
[----:B------:R-:W-:Y:S01]  /*1c70*/  LDSM.16.M88.4 R32, [R238] ;  /* 0x00000000ee20783b */ /* 0x000fe20000000200 */
[----:B------:R-:W-:Y:S01]  /*1c80*/  IMAD.IADD R231, R237, 0x1, R3 ;  /* 0x00000001ede77824 */ /* 0x000fe200078e0203 */
[----:B------:R-:W-:Y:S01]  /*1c90*/  IADD3 R223, R235, 0x2000, RZ ;  /* 0x00002000ebdf7810 */ /* 0x000fe20007ffe0ff */
[----:B------:R-:W-:Y:S01]  /*1ca0*/  IMAD.IADD R224, R3, 0x1, R235 ;  /* 0x0000000103e07824 */ /* 0x000fe200078e02eb */
[----:B---3--:R-:W3:Y:S01]  /*1cb0*/  LDSM.16.M88.4 R16, [R237+0x8000] ;  /* 0x00800000ed10783b */ /* 0x008ee20000000200 */
[----:B------:R-:W-:-:S02]  /*1cc0*/  IADD3 R222, R235, 0x2800, RZ ;  /* 0x00002800ebde7810 */ /* 0x000fc40007ffe0ff */
[C---:B------:R-:W-:Y:S01]  /*1cd0*/  IADD3 R221, R235.reuse, 0x3000, RZ ;  /* 0x00003000ebdd7810 */ /* 0x040fe20007ffe0ff */
[----:B------:R-:W-:Y:S01]  /*1ce0*/  LDSM.16.M88.4 R24, [R236] ;  /* 0x00000000ec18783b */ /* 0x000fe20000000200 */
[C---:B------:R-:W-:Y:S02]  /*1cf0*/  IADD3 R220, R235.reuse, 0x3800, RZ ;  /* 0x00003800ebdc7810 */ /* 0x040fe40007ffe0ff */
[C---:B------:R-:W-:Y:S01]  /*1d00*/  IADD3 R219, R235.reuse, 0x4000, RZ ;  /* 0x00004000ebdb7810 */ /* 0x040fe20007ffe0ff */
[----:B------:R-:W4:Y:S01]  /*1d10*/  LDSM.16.M88.4 R40, [R237+0x8800] ;  /* 0x00880000ed28783b */ /* 0x000f220000000200 */
[C---:B------:R-:W-:Y:S02]  /*1d20*/  IADD3 R218, R235.reuse, 0x4800, RZ ;  /* 0x00004800ebda7810 */ /* 0x040fe40007ffe0ff */
[C---:B------:R-:W-:Y:S01]  /*1d30*/  IADD3 R217, R235.reuse, 0x5000, RZ ;  /* 0x00005000ebd97810 */ /* 0x040fe20007ffe0ff */
[----:B------:R-:W-:Y:S01]  /*1d40*/  LDSM.16.M88.4 R52, [R237+0x9000] ;  /* 0x00900000ed34783b */ /* 0x000fe20000000200 */
[----:B------:R-:W-:-:S02]  /*1d50*/  IADD3 R216, R235, 0x5800, RZ ;  /* 0x00005800ebd87810 */ /* 0x000fc40007ffe0ff */
[C---:B------:R-:W-:Y:S01]  /*1d60*/  IADD3 R215, R235.reuse, 0x6000, RZ ;  /* 0x00006000ebd77810 */ /* 0x040fe20007ffe0ff */
[----:B--2---:R-:W-:Y:S01]  /*1d70*/  LDSM.16.M88.4 R20, [R237+0x9800] ;  /* 0x00980000ed14783b */ /* 0x004fe20000000200 */
[C---:B------:R-:W-:Y:S02]  /*1d80*/  IADD3 R214, R235.reuse, 0x6800, RZ ;  /* 0x00006800ebd67810 */ /* 0x040fe40007ffe0ff */
[C---:B------:R-:W-:Y:S01]  /*1d90*/  IADD3 R213, R235.reuse, 0x7000, RZ ;  /* 0x00007000ebd57810 */ /* 0x040fe20007ffe0ff */
[----:B-1----:R-:W1:Y:S01]  /*1da0*/  LDSM.16.M88.4 R12, [R235] ;  /* 0x00000000eb0c783b */ /* 0x002e620000000200 */
[----:B------:R-:W-:-:S03]  /*1db0*/  IADD3 R212, R235, 0x7800, RZ ;  /* 0x00007800ebd47810 */ /* 0x000fc60007ffe0ff */
[----:B------:R-:W-:Y:S04]  /*1dc0*/  LDSM.16.M88.4 R68, [R234] ;  /* 0x00000000ea44783b */ /* 0x000fe80000000200 */
[----:B------:R-:W2:Y:S04]  /*1dd0*/  LDSM.16.M88.4 R8, [R231+0x8000] ;  /* 0x00800000e708783b */ /* 0x000ea80000000200 */
[----:B------:R-:W5:Y:S04]  /*1de0*/  LDSM.16.M88.4 R48, [R235+0x800] ;  /* 0x00080000eb30783b */ /* 0x000f680000000200 */
[----:B------:R-:W2:Y:S01]  /*1df0*/  LDSM.16.M88.4 R44, [R235+0x1000] ;  /* 0x00100000eb2c783b */ /* 0x000ea20000000200 */
[C---:B---3--:R-:W-:Y:S03]  /*1e00*/  HMMA.16816.F32.BF16 R4, R32.reuse, R16, RZ ;  /* 0x000000102004723c */ /* 0x048fe600000418ff */
[----:B------:R-:W3:Y:S04]  /*1e10*/  LDSM.16.M88.4 R36, [R235+0x1800] ;  /* 0x00180000eb24783b */ /* 0x000ee80000000200 */
[----:B------:R-:W-:Y:S01]  /*1e20*/  LDSM.16.M88.4 R76, [R231+0x8800] ;  /* 0x00880000e74c783b */ /* 0x000fe20000000200 */
[C---:B------:R-:W-:Y:S03]  /*1e30*/  HMMA.16816.F32.BF16 R16, R32.reuse, R18, RZ ;  /* 0x000000122010723c */ /* 0x040fe600000418ff */
[----:B------:R-:W-:Y:S04]  /*1e40*/  LDSM.16.M88.4 R64, [R231+0x9000] ;  /* 0x00900000e740783b */ /* 0x000fe80000000200 */
[----:B------:R-:W-:Y:S01]  /*1e50*/  LDSM.16.M88.4 R60, [R231+0x9800] ;  /* 0x00980000e73c783b */ /* 0x000fe20000000200 */
[----:B----4-:R-:W-:Y:S03]  /*1e60*/  HMMA.16816.F32.BF16 R28, R32, R40, RZ ;  /* 0x00000028201c723c */ /* 0x010fe600000418ff */
[----:B------:R-:W-:Y:S04]  /*1e70*/  LDSM.16.M88.4 R80, [R234+0x4000] ;  /* 0x00400000ea50783b */ /* 0x000fe80000000200 */
[----:B------:R-:W-:Y:S01]  /*1e80*/  LDSM.16.M88.4 R88, [R237+0xe800] ;  /* 0x00e80000ed58783b */ /* 0x000fe20000000200 */
[----:B-1----:R-:W-:Y:S03]  /*1e90*/  HMMA.16816.F32.BF16 R4, R24, R12, R4 ;  /* 0x0000000c1804723c */ /* 0x002fe60000041804 */
[----:B------:R-:W-:Y:S04]  /*1ea0*/  LDSM.16.M88.4 R84, [R231+0xe000] ;  /* 0x00e00000e754783b */ /* 0x000fe80000000200 */
[----:B------:R-:W0:Y:S01]  /*1eb0*/  LDGDEPBAR ;  /* 0x00000000000079af */ /* 0x000e220000000000 */
[C---:B------:R-:W-:Y:S08]  /*1ec0*/  HMMA.16816.F32.BF16 R56, R32.reuse, R52, RZ ;  /* 0x000000342038723c */ /* 0x040ff000000418ff */
[C---:B------:R-:W-:Y:S08]  /*1ed0*/  HMMA.16816.F32.BF16 R40, R32.reuse, R42, RZ ;  /* 0x0000002a2028723c */ /* 0x040ff000000418ff */
[C---:B------:R-:W-:Y:S08]  /*1ee0*/  HMMA.16816.F32.BF16 R52, R32.reuse, R54, RZ ;  /* 0x000000362034723c */ /* 0x040ff000000418ff */
[C---:B------:R-:W-:Y:S08]  /*1ef0*/  HMMA.16816.F32.BF16 R72, R32.reuse, R20, RZ ;  /* 0x000000142048723c */ /* 0x040ff000000418ff */
[----:B------:R-:W-:Y:S01]  /*1f00*/  HMMA.16816.F32.BF16 R32, R32, R22, RZ ;  /* 0x000000162020723c */ /* 0x000fe200000418ff */
[----:B------:R-:W-:Y:S07]  /*1f10*/  LDSM.16.M88.4 R20, [R233] ;  /* 0x00000000e914783b */ /* 0x000fee0000000200 */
[----:B------:R-:W-:Y:S01]  /*1f20*/  HMMA.16816.F32.BF16 R16, R24, R14, R16 ;  /* 0x0000000e1810723c */ /* 0x000fe20000041810 */
[----:B------:R-:W1:Y:S07]  /*1f30*/  LDSM.16.M88.4 R12, [R224] ;  /* 0x00000000e00c783b */ /* 0x000e6e0000000200 */
[----:B--2---:R-:W-:Y:S08]  /*1f40*/  HMMA.16816.F32.BF16 R4, R68, R8, R4 ;  /* 0x000000084404723c */ /* 0x004ff00000041804 */
[C---:B-----5:R-:W-:Y:S08]  /*1f50*/  HMMA.16816.F32.BF16 R28, R24.reuse, R48, R28 ;  /* 0x00000030181c723c */ /* 0x060ff0000004181c */
        /* <DEDUP_REMOVED lines=8> */
[----:B------:R-:W-:Y:S03]  /*1fe0*/  LDSM.16.M88.4 R36, [R224+0x1800] ;  /* 0x00180000e024783b */ /* 0x000fe60000000200 */
[----:B------:R-:W-:Y:S01]  /*1ff0*/  HMMA.16816.F32.BF16 R16, R68, R10, R16 ;  /* 0x0000000a4410723c */ /* 0x000fe20000041810 */
[----:B------:R-:W2:Y:S07]  /*2000*/  LDSM.16.M88.4 R8, [R237+0xa000] ;  /* 0x00a00000ed08783b */ /* 0x000eae0000000200 */
[----:B-1----:R-:W-:Y:S08]  /*2010*/  HMMA.16816.F32.BF16 R4, R20, R12, R4 ;  /* 0x0000000c1404723c */ /* 0x002ff00000041804 */
        /* <DEDUP_REMOVED lines=10> */
[----:B------:R-:W-:Y:S01]  /*20c0*/  HMMA.16816.F32.BF16 R16, R20, R14, R16 ;  /* 0x0000000e1410723c */ /* 0x000fe20000041810 */
[----:B------:R-:W1:Y:S07]  /*20d0*/  LDSM.16.M88.4 R12, [R235+0x2000] ;  /* 0x00200000eb0c783b */ /* 0x000e6e0000000200 */
[----:B--2---:R-:W-:Y:S08]  /*20e0*/  HMMA.16816.F32.BF16 R4, R24, R8, R4 ;  /* 0x000000081804723c */ /* 0x004ff00000041804 */
        /* <DEDUP_REMOVED lines=40> */
[----:B------:R-:W-:Y:S01]  /*2370*/  HMMA.16816.F32.BF16 R68, R8, R62, R68 ;  /* 0x0000003e0844723c */ /* 0x000fe20000041844 */
[----:B------:R-:W-:Y:S07]  /*2380*/  LDSM.16.M88.4 R60, [R235+0x4000] ;  /* 0x00400000eb3c783b */ /* 0x000fee0000000200 */
[----:B------:R-:W-:Y:S01]  /*2390*/  HMMA.16816.F32.BF16 R16, R24, R14, R16 ;  /* 0x0000000e1810723c */ /* 0x000fe20000041810 */
[----:B------:R-:W1:Y:S07]  /*23a0*/  LDSM.16.M88.4 R12, [R236+0x4000] ;  /* 0x00400000ec0c783b */ /* 0x000e6e0000000200 */
[C---:B------:R-:W-:Y:S08]  /*23b0*/  HMMA.16816.F32.BF16 R28, R8.reuse, R76, R28 ;  /* 0x0000004c081c723c */ /* 0x040ff0000004181c */
[C---:B------:R-:W-:Y:S01]  /*23c0*/  HMMA.16816.F32.BF16 R40, R8.reuse, R78, R40 ;  /* 0x0000004e0828723c */ /* 0x040fe20000041828 */
[----:B------:R-:W-:Y:S07]  /*23d0*/  LDSM.16.M88.4 R76, [R231+0xc800] ;  /* 0x00c80000e74c783b */ /* 0x000fee0000000200 */
[C---:B------:R-:W-:Y:S08]  /*23e0*/  HMMA.16816.F32.BF16 R56, R8.reuse, R64, R56 ;  /* 0x000000400838723c */ /* 0x040ff00000041838 */
[----:B------:R-:W-:Y:S01]  /*23f0*/  HMMA.16816.F32.BF16 R52, R8, R66, R52 ;  /* 0x000000420834723c */ /* 0x000fe20000041834 */
[----:B------:R-:W3:Y:S04]  /*2400*/  LDSM.16.M88.4 R8, [R237+0xc800] ;  /* 0x00c80000ed08783b */ /* 0x000ee80000000200 */
[----:B------:R-:W-:Y:S03]  /*2410*/  LDSM.16.M88.4 R64, [R233+0x4000] ;  /* 0x00400000e940783b */ /* 0x000fe60000000200 */
[C---:B--2---:R-:W-:Y:S08]  /*2420*/  HMMA.16816.F32.BF16 R4, R32.reuse, R20, R4 ;  /* 0x000000142004723c */ /* 0x044ff00000041804 */
[----:B------:R-:W-:Y:S01]  /*2430*/  HMMA.16816.F32.BF16 R16, R32, R22, R16 ;  /* 0x000000162010723c */ /* 0x000fe20000041810 */
[----:B------:R-:W2:Y:S07]  /*2440*/  LDSM.16.M88.4 R20, [R231+0xc000] ;  /* 0x00c00000e714783b */ /* 0x000eae0000000200 */
[C---:B------:R-:W-:Y:S08]  /*2450*/  HMMA.16816.F32.BF16 R28, R24.reuse, R48, R28 ;  /* 0x00000030181c723c */ /* 0x040ff0000004181c */
[C---:B------:R-:W-:Y:S01]  /*2460*/  HMMA.16816.F32.BF16 R40, R24.reuse, R50, R40 ;  /* 0x000000321828723c */ /* 0x040fe20000041828 */
[----:B------:R-:W4:Y:S07]  /*2470*/  LDSM.16.M88.4 R48, [R237+0xd000] ;  /* 0x00d00000ed30783b */ /* 0x000f2e0000000200 */
[C---:B------:R-:W-:Y:S08]  /*2480*/  HMMA.16816.F32.BF16 R56, R24.reuse, R44, R56 ;  /* 0x0000002c1838723c */ /* 0x040ff00000041838 */
[----:B------:R-:W-:Y:S01]  /*2490*/  HMMA.16816.F32.BF16 R52, R24, R46, R52 ;  /* 0x0000002e1834723c */ /* 0x000fe20000041834 */
[----:B------:R-:W5:Y:S07]  /*24a0*/  LDSM.16.M88.4 R44, [R237+0xd800] ;  /* 0x00d80000ed2c783b */ /* 0x000f6e0000000200 */
[----:B-1----:R-:W-:Y:S08]  /*24b0*/  HMMA.16816.F32.BF16 R4, R12, R60, R4 ;  /* 0x0000003c0c04723c */ /* 0x002ff00000041804 */
[C---:B------:R-:W-:Y:S08]  /*24c0*/  HMMA.16816.F32.BF16 R72, R24.reuse, R36, R72 ;  /* 0x000000241848723c */ /* 0x040ff00000041848 */
[----:B------:R-:W-:Y:S01]  /*24d0*/  HMMA.16816.F32.BF16 R68, R24, R38, R68 ;  /* 0x000000261844723c */ /* 0x000fe20000041844 */
[----:B------:R-:W1:Y:S04]  /*24e0*/  LDSM.16.M88.4 R36, [R235+0x4800] ;  /* 0x00480000eb24783b */ /* 0x000e680000000200 */
[----:B------:R-:W1:Y:S03]  /*24f0*/  LDSM.16.M88.4 R24, [R224+0x4000] ;  /* 0x00400000e018783b */ /* 0x000e660000000200 */
[C---:B---3--:R-:W-:Y:S08]  /*2500*/  HMMA.16816.F32.BF16 R28, R32.reuse, R8, R28 ;  /* 0x00000008201c723c */ /* 0x048ff0000004181c */
[----:B------:R-:W-:Y:S01]  /*2510*/  HMMA.16816.F32.BF16 R40, R32, R10, R40 ;  /* 0x0000000a2028723c */ /* 0x000fe20000041828 */
[----:B------:R-:W3:Y:S07]  /*2520*/  LDSM.16.M88.4 R8, [R235+0x5000] ;  /* 0x00500000eb08783b */ /* 0x000eee0000000200 */
[----:B------:R-:W-:Y:S01]  /*2530*/  HMMA.16816.F32.BF16 R16, R12, R62, R16 ;  /* 0x0000003e0c10723c */ /* 0x000fe20000041810 */
[----:B------:R-:W-:Y:S07]  /*2540*/  LDSM.16.M88.4 R60, [R235+0x5800] ;  /* 0x00580000eb3c783b */ /* 0x000fee0000000200 */
[----:B--2---:R-:W-:Y:S08]  /*2550*/  HMMA.16816.F32.BF16 R4, R80, R20, R4 ;  /* 0x000000145004723c */ /* 0x004ff00000041804 */
[C---:B----4-:R-:W-:Y:S08]  /*2560*/  HMMA.16816.F32.BF16 R56, R32.reuse, R48, R56 ;  /* 0x000000302038723c */ /* 0x050ff00000041838 */
[C---:B------:R-:W-:Y:S01]  /*2570*/  HMMA.16816.F32.BF16 R52, R32.reuse, R50, R52 ;  /* 0x000000322034723c */ /* 0x040fe20000041834 */
[----:B------:R-:W-:Y:S07]  /*2580*/  LDSM.16.M88.4 R48, [R238+0x6000] ;  /* 0x00600000ee30783b */ /* 0x000fee0000000200 */
[C---:B-----5:R-:W-:Y:S08]  /*2590*/  HMMA.16816.F32.BF16 R72, R32.reuse, R44, R72 ;  /* 0x0000002c2048723c */ /* 0x060ff00000041848 */
[----:B------:R-:W-:Y:S01]  /*25a0*/  HMMA.16816.F32.BF16 R68, R32, R46, R68 ;  /* 0x0000002e2044723c */ /* 0x000fe20000041844 */
[----:B------:R-:W2:Y:S04]  /*25b0*/  LDSM.16.M88.4 R32, [R237+0xe000] ;  /* 0x00e00000ed20783b */ /* 0x000ea80000000200 */
[----:B------:R-:W-:Y:S03]  /*25c0*/  LDSM.16.M88.4 R44, [R235+0x6000] ;  /* 0x00600000eb2c783b */ /* 0x000fe60000000200 */
[----:B-1----:R-:W-:Y:S08]  /*25d0*/  HMMA.16816.F32.BF16 R28, R12, R36, R28 ;  /* 0x000000240c1c723c */ /* 0x002ff0000004181c */
[----:B------:R-:W-:Y:S01]  /*25e0*/  HMMA.16816.F32.BF16 R16, R80, R22, R16 ;  /* 0x000000165010723c */ /* 0x000fe20000041810 */
[----:B------:R-:W-:Y:S07]  /*25f0*/  LDSM.16.M88.4 R20, [R231+0xd000] ;  /* 0x00d00000e714783b */ /* 0x000fee0000000200 */
[----:B------:R-:W-:Y:S08]  /*2600*/  HMMA.16816.F32.BF16 R4, R64, R24, R4 ;  /* 0x000000184004723c */ /* 0x000ff00000041804 */
[C---:B------:R-:W-:Y:S01]  /*2610*/  HMMA.16816.F32.BF16 R40, R12.reuse, R38, R40 ;  /* 0x000000260c28723c */ /* 0x040fe20000041828 */
[----:B------:R-:W-:Y:S07]  /*2620*/  LDSM.16.M88.4 R36, [R236+0x6000] ;  /* 0x00600000ec24783b */ /* 0x000fee0000000200 */
[C---:B---3--:R-:W-:Y:S08]  /*2630*/  HMMA.16816.F32.BF16 R56, R12.reuse, R8, R56 ;  /* 0x000000080c38723c */ /* 0x048ff00000041838 */
[----:B------:R-:W-:Y:S01]  /*2640*/  HMMA.16816.F32.BF16 R52, R12, R10, R52 ;  /* 0x0000000a0c34723c */ /* 0x000fe20000041834 */
[----:B------:R-:W1:Y:S07]  /*2650*/  LDSM.16.M88.4 R8, [R224+0x4800] ;  /* 0x00480000e008783b */ /* 0x000e6e0000000200 */
[----:B------:R-:W-:Y:S08]  /*2660*/  HMMA.16816.F32.BF16 R28, R80, R76, R28 ;  /* 0x0000004c501c723c */ /* 0x000ff0000004181c */
[----:B------:R-:W-:Y:S01]  /*2670*/  HMMA.16816.F32.BF16 R16, R64, R26, R16 ;  /* 0x0000001a4010723c */ /* 0x000fe20000041810 */
[----:B------:R-:W3:Y:S07]  /*2680*/  LDSM.16.M88.4 R24, [R234+0x6000] ;  /* 0x00600000ea18783b */ /* 0x000eee0000000200 */
[----:B--2---:R-:W-:Y:S08]  /*2690*/  HMMA.16816.F32.BF16 R4, R48, R32, R4 ;  /* 0x000000203004723c */ /* 0x004ff00000041804 */
[----:B------:R-:W-:Y:S01]  /*26a0*/  HMMA.16816.F32.BF16 R40, R80, R78, R40 ;  /* 0x0000004e5028723c */ /* 0x000fe20000041828 */
[----:B------:R-:W-:Y:S07]  /*26b0*/  LDSM.16.M88.4 R76, [R231+0xd800] ;  /* 0x00d80000e74c783b */ /* 0x000fee0000000200 */
[----:B------:R-:W-:Y:S01]  /*26c0*/  HMMA.16816.F32.BF16 R16, R48, R34, R16 ;  /* 0x000000223010723c */ /* 0x000fe20000041810 */
[----:B------:R-:W2:Y:S07]  /*26d0*/  LDSM.16.M88.4 R32, [R235+0x6800] ;  /* 0x00680000eb20783b */ /* 0x000eae0000000200 */
[----:B-1----:R-:W-:Y:S08]  /*26e0*/  HMMA.16816.F32.BF16 R28, R64, R8, R28 ;  /* 0x00000008401c723c */ /* 0x002ff0000004181c */
[----:B------:R-:W-:Y:S08]  /*26f0*/  HMMA.16816.F32.BF16 R4, R36, R44, R4 ;  /* 0x0000002c2404723c */ /* 0x000ff00000041804 */
[----:B------:R-:W-:Y:S01]  /*2700*/  HMMA.16816.F32.BF16 R40, R64, R10, R40 ;  /* 0x0000000a4028723c */ /* 0x000fe20000041828 */
[----:B------:R-:W-:Y:S07]  /*2710*/  LDSM.16.M88.4 R8, [R224+0x6000] ;  /* 0x00600000e008783b */ /* 0x000fee0000000200 */
[C---:B------:R-:W-:Y:S08]  /*2720*/  HMMA.16816.F32.BF16 R72, R12.reuse, R60, R72 ;  /* 0x0000003c0c48723c */ /* 0x040ff00000041848 */
[----:B------:R-:W-:Y:S01]  /*2730*/  HMMA.16816.F32.BF16 R68, R12, R62, R68 ;  /* 0x0000003e0c44723c */ /* 0x000fe20000041844 */
[----:B------:R-:W1:Y:S04]  /*2740*/  LDSM.16.M88.4 R12, [R233+0x6000] ;  /* 0x00600000e90c783b */ /* 0x000e680000000200 */
[----:B------:R-:W4:Y:S03]  /*2750*/  LDSM.16.M88.4 R60, [R224+0x5000] ;  /* 0x00500000e03c783b */ /* 0x000f260000000200 */
[----:B------:R-:W-:Y:S08]  /*2760*/  HMMA.16816.F32.BF16 R28, R48, R88, R28 ;  /* 0x00000058301c723c */ /* 0x000ff0000004181c */
[----:B------:R-:W-:Y:S01]  /*2770*/  HMMA.16816.F32.BF16 R16, R36, R46, R16 ;  /* 0x0000002e2410723c */ /* 0x000fe20000041810 */
[----:B------:R-:W-:Y:S07]  /*2780*/  LDSM.16.M88.4 R44, [R237+0xf000] ;  /* 0x00f00000ed2c783b */ /* 0x000fee0000000200 */
[----:B---3--:R-:W-:Y:S08]  /*2790*/  HMMA.16816.F32.BF16 R4, R24, R84, R4 ;  /* 0x000000541804723c */ /* 0x008ff00000041804 */
[----:B------:R-:W-:Y:S08]  /*27a0*/  HMMA.16816.F32.BF16 R56, R80, R20, R56 ;  /* 0x000000145038723c */ /* 0x000ff00000041838 */
[----:B------:R-:W-:Y:S08]  /*27b0*/  HMMA.16816.F32.BF16 R40, R48, R90, R40 ;  /* 0x0000005a3028723c */ /* 0x000ff00000041828 */
[----:B------:R-:W-:Y:S01]  /*27c0*/  HMMA.16816.F32.BF16 R52, R80, R22, R52 ;  /* 0x000000165034723c */ /* 0x000fe20000041834 */
[----:B------:R-:W3:Y:S07]  /*27d0*/  LDSM.16.M88.4 R20, [R231+0xe800] ;  /* 0x00e80000e714783b */ /* 0x000eee0000000200 */
[----:B--2---:R-:W-:Y:S08]  /*27e0*/  HMMA.16816.F32.BF16 R28, R36, R32, R28 ;  /* 0x00000020241c723c */ /* 0x004ff0000004181c */
[----:B------:R-:W-:Y:S01]  /*27f0*/  HMMA.16816.F32.BF16 R16, R24, R86, R16 ;  /* 0x000000561810723c */ /* 0x000fe20000041810 */
[----:B------:R-:W-:Y:S07]  /*2800*/  LDSM.16.M88.4 R84, [R235+0x7000] ;  /* 0x00700000eb54783b */ /* 0x000fee0000000200 */
[----:B-1----:R-:W-:Y:S08]  /*2810*/  HMMA.16816.F32.BF16 R4, R12, R8, R4 ;  /* 0x000000080c04723c */ /* 0x002ff00000041804 */
[----:B----4-:R-:W-:Y:S08]  /*2820*/  HMMA.16816.F32.BF16 R56, R64, R60, R56 ;  /* 0x0000003c4038723c */ /* 0x010ff00000041838 */
[----:B------:R-:W-:Y:S01]  /*2830*/  HMMA.16816.F32.BF16 R40, R36, R34, R40 ;  /* 0x000000222428723c */ /* 0x000fe20000041828 */
[----:B------:R-:W1:Y:S07]  /*2840*/  LDSM.16.M88.4 R32, [R224+0x5800] ;  /* 0x00580000e020783b */ /* 0x000e6e0000000200 */
[----:B------:R-:W-:Y:S01]  /*2850*/  HMMA.16816.F32.BF16 R72, R80, R76, R72 ;  /* 0x0000004c5048723c */ /* 0x000fe20000041848 */
[----:B------:R-:W-:-:S02]  /*2860*/  FMUL.FTZ R5, R5, c[0x0][0x2ec] ;  /* 0x0000bb0005057a20 */ /* 0x000fc40000410000 */
[----:B------:R-:W-:Y:S02]  /*2870*/  FMUL.FTZ R6, R6, c[0x0][0x2ec] ;  /* 0x0000bb0006067a20 */ /* 0x000fe40000410000 */
[----:B------:R-:W-:Y:S02]  /*2880*/  FMUL.FTZ R3, R4, c[0x0][0x2ec] ;  /* 0x0000bb0004037a20 */ /* 0x000fe40000410000 */
[----:B------:R-:W-:Y:S01]  /*2890*/  FMUL.FTZ R60, R7, c[0x0][0x2ec] ;  /* 0x0000bb00073c7a20 */ /* 0x000fe20000410000 */
[----:B------:R-:W-:Y:S01]  /*28a0*/  HMMA.16816.F32.BF16 R76, R80, R78, R68 ;  /* 0x0000004e504c723c */ /* 0x000fe20000041844 */
[----:B------:R-:W2:Y:S02]  /*28b0*/  LDSM.16.M88.4 R68, [R224+0x6800] ;  /* 0x00680000e044783b */ /* 0x000ea40000000200 */
[----:B------:R-:W-:Y:S05]  /*28c0*/  MUFU.TANH R3, R3 ;  /* 0x0000000300037308 */ /* 0x000fea0000002400 */
[----:B---3--:R-:W-:Y:S03]  /*28d0*/  HMMA.16816.F32.BF16 R28, R24, R20, R28 ;  /* 0x00000014181c723c */ /* 0x008fe6000004181c */
[----:B------:R-:W-:Y:S05]  /*28e0*/  MUFU.TANH R60, R60 ;  /* 0x0000003c003c7308 */ /* 0x000fea0000002400 */
[----:B------:R-:W-:Y:S01]  /*28f0*/  HMMA.16816.F32.BF16 R16, R12, R10, R16 ;  /* 0x0000000a0c10723c */ /* 0x000fe20000041810 */
[----:B------:R-:W-:Y:S07]  /*2900*/  LDSM.16.M88.4 R8, [R231+0xf000] ;  /* 0x00f00000e708783b */ /* 0x000fee0000000200 */
[----:B------:R-:W-:Y:S01]  /*2910*/  HMMA.16816.F32.BF16 R56, R48, R44, R56 ;  /* 0x0000002c3038723c */ /* 0x000fe20000041838 */
[----:B------:R-:W-:Y:S07]  /*2920*/  MUFU.TANH R44, R5 ;  /* 0x00000005002c7308 */ /* 0x000fee0000002400 */
[C---:B------:R-:W-:Y:S01]  /*2930*/  HMMA.16816.F32.BF16 R52, R64.reuse, R62, R52 ;  /* 0x0000003e4034723c */ /* 0x040fe20000041834 */
[----:B------:R3:W4:Y:S07]  /*2940*/  MUFU.TANH R45, R6 ;  /* 0x00000006002d7308 */ /* 0x00072e0000002400 */
[----:B-1----:R-:W-:Y:S01]  /*2950*/  HMMA.16816.F32.BF16 R72, R64, R32, R72 ;  /* 0x000000204048723c */ /* 0x002fe20000041848 */
[----:B------:R-:W-:-:S02]  /*2960*/  FMUL.FTZ R16, R16, c[0x0][0x2ec] ;  /* 0x0000bb0010107a20 */ /* 0x000fc40000410000 */
[----:B------:R-:W-:Y:S02]  /*2970*/  FMUL.FTZ R17, R17, c[0x0][0x2ec] ;  /* 0x0000bb0011117a20 */ /* 0x000fe40000410000 */
[----:B------:R-:W-:Y:S01]  /*2980*/  FMUL.FTZ R18, R18, c[0x0][0x2ec] ;  /* 0x0000bb0012127a20 */ /* 0x000fe20000410000 */
[----:B------:R-:W-:Y:S01]  /*2990*/  MUFU.TANH R61, R16 ;  /* 0x00000010003d7308 */ /* 0x000fe20000002400 */
[----:B------:R-:W-:Y:S01]  /*29a0*/  FMUL.FTZ R33, R19, c[0x0][0x2ec] ;  /* 0x0000bb0013217a20 */ /* 0x000fe20000410000 */
[----:B------:R-:W-:Y:S01]  /*29b0*/  HMMA.16816.F32.BF16 R76, R64, R34, R76 ;  /* 0x00000022404c723c */ /* 0x000fe2000004184c */
[----:B---3--:R-:W1:Y:S05]  /*29c0*/  LDSM.16.M88.4 R4, [R237+0xf800] ;  /* 0x00f80000ed04783b */ /* 0x008e6a0000000200 */
[----:B------:R-:W3:Y:S02]  /*29d0*/  MUFU.TANH R32, R18 ;  /* 0x0000001200207308 */ /* 0x000ee40000002400 */
[----:B--2---:R-:W-:Y:S06]  /*29e0*/  HMMA.16816.F32.BF16 R28, R12, R68, R28 ;  /* 0x000000440c1c723c */ /* 0x004fec000004181c */
[----:B------:R-:W2:Y:S02]  /*29f0*/  MUFU.TANH R33, R33 ;  /* 0x0000002100217308 */ /* 0x000ea40000002400 */
[----:B------:R-:W-:Y:S06]  /*2a00*/  HMMA.16816.F32.BF16 R52, R48, R46, R52 ;  /* 0x0000002e3034723c */ /* 0x000fec0000041834 */
[----:B------:R5:W1:Y:S02]  /*2a10*/  MUFU.TANH R46, R17 ;  /* 0x00000011002e7308 */ /* 0x000a640000002400 */
[----:B------:R-:W-:Y:S08]  /*2a20*/  HMMA.16816.F32.BF16 R56, R36, R84, R56 ;  /* 0x000000542438723c */ /* 0x000ff00000041838 */
[----:B------:R-:W-:Y:S01]  /*2a30*/  FMUL.FTZ R28, R28, c[0x0][0x2ec] ;  /* 0x0000bb001c1c7a20 */ /* 0x000fe20000410000 */
[----:B------:R-:W-:Y:S01]  /*2a40*/  HMMA.16816.F32.BF16 R40, R24, R22, R40 ;  /* 0x000000161828723c */ /* 0x000fe20000041828 */
[----:B------:R-:W-:Y:S01]  /*2a50*/  FMUL.FTZ R29, R29, c[0x0][0x2ec] ;  /* 0x0000bb001d1d7a20 */ /* 0x000fe20000410000 */
[----:B------:R-:W-:Y:S01]  /*2a60*/  LDSM.16.M88.4 R20, [R224+0x7000] ;  /* 0x00700000e014783b */ /* 0x000fe20000000200 */
[----:B------:R-:W-:Y:S03]  /*2a70*/  MUFU.TANH R47, R28 ;  /* 0x0000001c002f7308 */ /* 0x000fe60000002400 */
[----:B-----5:R-:W5:Y:S02]  /*2a80*/  LDSM.16.M88.4 R16, [R235+0x7800] ;  /* 0x00780000eb10783b */ /* 0x020f640000000200 */
[C---:B-1----:R-:W-:Y:S03]  /*2a90*/  HMMA.16816.F32.BF16 R72, R48.reuse, R4, R72 ;  /* 0x000000043048723c */ /* 0x042fe60000041848 */
[----:B------:R1:W-:Y:S04]  /*2aa0*/  MUFU.TANH R62, R29 ;  /* 0x0000001d003e7308 */ /* 0x0003e80000002400 */
[----:B------:R-:W-:Y:S01]  /*2ab0*/  FMUL.FTZ R4, R30, c[0x0][0x2ec] ;  /* 0x0000bb001e047a20 */ /* 0x000fe20000410000 */
[----:B------:R-:W-:Y:S01]  /*2ac0*/  HMMA.16816.F32.BF16 R76, R48, R6, R76 ;  /* 0x00000006304c723c */ /* 0x000fe2000004184c */
[----:B------:R-:W-:-:S04]  /*2ad0*/  FMUL.FTZ R5, R31, c[0x0][0x2ec] ;  /* 0x0000bb001f057a20 */ /* 0x000fc80000410000 */
[----:B------:R-:W2:Y:S02]  /*2ae0*/  MUFU.TANH R4, R4 ;  /* 0x0000000400047308 */ /* 0x000ea40000002400 */
[----:B------:R-:W-:Y:S01]  /*2af0*/  IMAD.SHL.U32 R7, R98, 0x2, RZ ;  /* 0x0000000262077824 */ /* 0x000fe200078e00ff */
[----:B------:R-:W-:Y:S01]  /*2b00*/  HMMA.16816.F32.BF16 R52, R36, R86, R52 ;  /* 0x000000562434723c */ /* 0x000fe20000041834 */
[----:B------:R-:W-:Y:S01]  /*2b10*/  IMAD.U32 R6, RZ, RZ, UR10 ;  /* 0x0000000aff067e24 */ /* 0x000fe2000f8e00ff */
[----:B-1----:R-:W1:Y:S02]  /*2b20*/  LDSM.16.M88.4 R28, [R231+0xf800] ;  /* 0x00f80000e71c783b */ /* 0x002e640000000200 */
[----:B------:R-:W-:Y:S01]  /*2b30*/  LOP3.LUT R7, R7, 0x6, RZ, 0xc0, !PT ;  /* 0x0000000607077812 */ /* 0x000fe200078ec0ff */
[----:B------:R-:W1:Y:S03]  /*2b40*/  MUFU.TANH R5, R5 ;  /* 0x0000000500057308 */ /* 0x000e660000002400 */
[----:B------:R-:W-:Y:S08]  /*2b50*/  HMMA.16816.F32.BF16 R56, R24, R8, R56 ;  /* 0x000000081838723c */ /* 0x000ff00000041838 */
[----:B------:R-:W-:Y:S08]  /*2b60*/  HMMA.16816.F32.BF16 R40, R12, R70, R40 ;  /* 0x000000460c28723c */ /* 0x000ff00000041828 */
[C---:B-----5:R-:W-:Y:S08]  /*2b70*/  HMMA.16816.F32.BF16 R72, R36.reuse, R16, R72 ;  /* 0x000000102448723c */ /* 0x060ff00000041848 */
[----:B------:R-:W-:Y:S07]  /*2b80*/  HMMA.16816.F32.BF16 R76, R36, R18, R76 ;  /* 0x00000012244c723c */ /* 0x000fee000004184c */
[----:B------:R-:W-:Y:S01]  /*2b90*/  IMAD R18, R6, 0x40, R7 ;  /* 0x0000004006127824 */ /* 0x000fe200078e0207 */
[----:B------:R-:W-:Y:S01]  /*2ba0*/  HMMA.16816.F32.BF16 R52, R24, R10, R52 ;  /* 0x0000000a1834723c */ /* 0x000fe20000041834 */
[----:B------:R-:W5:Y:S01]  /*2bb0*/  LDSM.16.M88.4 R8, [R224+0x7800] ;  /* 0x00780000e008783b */ /* 0x000f620000000200 */
[----:B------:R-:W-:Y:S01]  /*2bc0*/  FMUL.FTZ R17, R42, c[0x0][0x2ec] ;  /* 0x0000bb002a117a20 */ /* 0x000fe20000410000 */
[----:B------:R-:W-:-:S04]  /*2bd0*/  DEPBAR.LE SB0, 0x0 ;  /* 0x000080000000791a */ /* 0x000fc80000000000 */
[C---:B------:R-:W-:Y:S01]  /*2be0*/  IADD3 R6, R18.reuse, 0x8, RZ ;  /* 0x0000000812067810 */ /* 0x040fe20007ffe0ff */
[C---:B-1----:R-:W-:Y:S01]  /*2bf0*/  HMMA.16816.F32.BF16 R72, R24.reuse, R28, R72 ;  /* 0x0000001c1848723c */ /* 0x042fe20000041848 */
[----:B------:R-:W-:Y:S01]  /*2c00*/  ISETP.GE.AND P2, PT, R18, UR13, PT ;  /* 0x0000000d12007c0c */ /* 0x000fe2000bf46270 */
[----:B------:R-:W-:Y:S01]  /*2c10*/  MUFU.TANH R17, R17 ;  /* 0x0000001100117308 */ /* 0x000fe20000002400 */
[----:B------:R-:W-:Y:S01]  /*2c20*/  ISETP.GE.AND P0, PT, R6, UR13, PT ;  /* 0x0000000d06007c0c */ /* 0x000fe2000bf06270 */
[----:B------:R-:W-:Y:S01]  /*2c30*/  FMUL.FTZ R16, R43, c[0x0][0x2ec] ;  /* 0x0000bb002b107a20 */ /* 0x000fe20000410000 */
[C---:B------:R-:W-:Y:S02]  /*2c40*/  IADD3 R6, R18.reuse, 0x11, RZ ;  /* 0x0000001112067810 */ /* 0x040fe40007ffe0ff */
[----:B------:R-:W-:Y:S01]  /*2c50*/  IADD3 R7, R18, 0x1, RZ ;  /* 0x0000000112077810 */ /* 0x000fe20007ffe0ff */
[----:B------:R-:W-:Y:S01]  /*2c60*/  HMMA.16816.F32.BF16 R76, R24, R30, R76 ;  /* 0x0000001e184c723c */ /* 0x000fe2000004184c */
[----:B------:R-:W-:Y:S01]  /*2c70*/  ISETP.GE.AND P4, PT, R6, UR13, PT ;  /* 0x0000000d06007c0c */ /* 0x000fe2000bf86270 */
[----:B------:R-:W-:Y:S01]  /*2c80*/  MUFU.TANH R16, R16 ;  /* 0x0000001000107308 */ /* 0x000fe20000002400 */
[----:B------:R-:W-:-:S02]  /*2c90*/  IADD3 R6, R18, 0x18, RZ ;  /* 0x0000001812067810 */ /* 0x000fc40007ffe0ff */
[----:B----4-:R-:W-:Y:S02]  /*2ca0*/  FSEL R45, R45, -INF , !P2 ;  /* 0xff8000002d2d7808 */ /* 0x010fe40005000000 */
[----:B------:R-:W-:Y:S01]  /*2cb0*/  ISETP.GE.AND P3, PT, R6, UR13, PT ;  /* 0x0000000d06007c0c */ /* 0x000fe2000bf66270 */
[C---:B------:R-:W-:Y:S01]  /*2cc0*/  HMMA.16816.F32.BF16 R56, R12.reuse, R20, R56 ;  /* 0x000000140c38723c */ /* 0x040fe20000041838 */
[----:B------:R-:W-:Y:S02]  /*2cd0*/  IADD3 R6, R18, 0x19, RZ ;  /* 0x0000001912067810 */ /* 0x000fe40007ffe0ff */
[----:B------:R-:W-:Y:S02]  /*2ce0*/  FSEL R3, R3, -INF , !P2 ;  /* 0xff80000003037808 */ /* 0x000fe40005000000 */
[----:B------:R-:W-:Y:S02]  /*2cf0*/  ISETP.GE.AND P1, PT, R7, UR13, PT ;  /* 0x0000000d07007c0c */ /* 0x000fe4000bf26270 */
[----:B------:R-:W-:Y:S01]  /*2d00*/  ISETP.GE.AND P2, PT, R6, UR13, PT ;  /* 0x0000000d06007c0c */ /* 0x000fe2000bf46270 */
[----:B------:R-:W-:Y:S01]  /*2d10*/  HMMA.16816.F32.BF16 R52, R12, R22, R52 ;  /* 0x000000160c34723c */ /* 0x000fe20000041834 */
[----:B------:R-:W-:Y:S01]  /*2d20*/  IADD3 R6, R18, 0x20, RZ ;  /* 0x0000002012067810 */ /* 0x000fe20007ffe0ff */
[----:B------:R-:W-:Y:S01]  /*2d30*/  FMUL.FTZ R20, R40, c[0x0][0x2ec] ;  /* 0x0000bb0028147a20 */ /* 0x000fe20000410000 */
[----:B------:R-:W-:Y:S01]  /*2d40*/  FSEL R60, R60, -INF , !P1 ;  /* 0xff8000003c3c7808 */ /* 0x000fe20004800000 */
[----:B------:R-:W-:Y:S01]  /*2d50*/  FMUL.FTZ R21, R41, c[0x0][0x2ec] ;  /* 0x0000bb0029157a20 */ /* 0x000fe20000410000 */
[----:B------:R-:W-:-:S02]  /*2d60*/  FSEL R44, R44, -INF , !P1 ;  /* 0xff8000002c2c7808 */ /* 0x000fc40004800000 */
[----:B------:R-:W-:Y:S01]  /*2d70*/  ISETP.GE.AND P1, PT, R6, UR13, PT ;  /* 0x0000000d06007c0c */ /* 0x000fe2000bf26270 */
[----:B------:R-:W-:Y:S01]  /*2d80*/  MUFU.TANH R20, R20 ;  /* 0x0000001400147308 */ /* 0x000fe20000002400 */
[C---:B-----5:R-:W-:Y:S01]  /*2d90*/  HMMA.16816.F32.BF16 R72, R12.reuse, R8, R72 ;  /* 0x000000080c48723c */ /* 0x060fe20000041848 */
[C---:B------:R-:W-:Y:S02]  /*2da0*/  IADD3 R6, R18.reuse, 0x21, RZ ;  /* 0x0000002112067810 */ /* 0x040fe40007ffe0ff */
[----:B------:R-:W-:Y:S02]  /*2db0*/  IADD3 R7, R18, 0x10, RZ ;  /* 0x0000001012077810 */ /* 0x000fe40007ffe0ff */
[----:B---3--:R-:W-:Y:S02]  /*2dc0*/  FSEL R32, R32, -INF , !P0 ;  /* 0xff80000020207808 */ /* 0x008fe40004000000 */
[----:B------:R-:W-:Y:S01]  /*2dd0*/  FMUL.FTZ R57, R57, c[0x0][0x2ec] ;  /* 0x0000bb0039397a20 */ /* 0x000fe20000410000 */
[----:B------:R-:W-:Y:S01]  /*2de0*/  HMMA.16816.F32.BF16 R76, R12, R10, R76 ;  /* 0x0000000a0c4c723c */ /* 0x000fe2000004184c */
[----:B------:R-:W-:Y:S01]  /*2df0*/  FMUL.FTZ R59, R59, c[0x0][0x2ec] ;  /* 0x0000bb003b3b7a20 */ /* 0x000fe20000410000 */
[----:B------:R-:W-:Y:S01]  /*2e00*/  IADD3 R8, R18, 0x9, RZ ;  /* 0x0000000912087810 */ /* 0x000fe20007ffe0ff */
[----:B------:R-:W-:Y:S01]  /*2e10*/  MUFU.TANH R184, R57 ;  /* 0x0000003900b87308 */ /* 0x000fe20000002400 */
[----:B------:R-:W-:Y:S01]  /*2e20*/  FSEL R61, R61, -INF , !P0 ;  /* 0xff8000003d3d7808 */ /* 0x000fe20004000000 */
[----:B------:R-:W-:Y:S01]  /*2e30*/  FMUL.FTZ R56, R56, c[0x0][0x2ec] ;  /* 0x0000bb0038387a20 */ /* 0x000fe20000410000 */
[----:B------:R-:W-:Y:S01]  /*2e40*/  ISETP.GE.AND P6, PT, R8, UR13, PT ;  /* 0x0000000d08007c0c */ /* 0x000fe2000bfc6270 */
[----:B------:R-:W-:Y:S01]  /*2e50*/  FMUL.FTZ R58, R58, c[0x0][0x2ec] ;  /* 0x0000bb003a3a7a20 */ /* 0x000fe20000410000 */
[----:B------:R-:W-:Y:S01]  /*2e60*/  ISETP.GE.AND P0, PT, R6, UR13, PT ;  /* 0x0000000d06007c0c */ /* 0x000fe2000bf06270 */
[----:B------:R-:W-:Y:S01]  /*2e70*/  FMUL.FTZ R52, R52, c[0x0][0x2ec] ;  /* 0x0000bb0034347a20 */ /* 0x000fe20000410000 */
[----:B------:R-:W-:Y:S01]  /*2e80*/  IADD3 R6, R18, 0x28, RZ ;  /* 0x0000002812067810 */ /* 0x000fe20007ffe0ff */
[----:B------:R-:W1:Y:S01]  /*2e90*/  MUFU.TANH R188, R59 ;  /* 0x0000003b00bc7308 */ /* 0x000e620000002400 */
[----:B------:R-:W-:Y:S01]  /*2ea0*/  ISETP.GE.AND P5, PT, R7, UR13, PT ;  /* 0x0000000d07007c0c */ /* 0x000fe2000bfa6270 */
[----:B------:R-:W-:Y:S01]  /*2eb0*/  FMUL.FTZ R53, R53, c[0x0][0x2ec] ;  /* 0x0000bb0035357a20 */ /* 0x000fe20000410000 */
[----:B--2---:R-:W-:Y:S01]  /*2ec0*/  FSEL R33, R33, -INF , !P6 ;  /* 0xff80000021217808 */ /* 0x004fe20007000000 */
[----:B------:R-:W-:Y:S01]  /*2ed0*/  FMUL.FTZ R54, R54, c[0x0][0x2ec] ;  /* 0x0000bb0036367a20 */ /* 0x000fe20000410000 */
[----:B------:R-:W-:Y:S01]  /*2ee0*/  FSEL R46, R46, -INF , !P6 ;  /* 0xff8000002e2e7808 */ /* 0x000fe20007000000 */
[----:B------:R-:W-:Y:S01]  /*2ef0*/  FMUL.FTZ R55, R55, c[0x0][0x2ec] ;  /* 0x0000bb0037377a20 */ /* 0x000fe20000410000 */
[----:B------:R-:W-:Y:S01]  /*2f00*/  ISETP.GE.AND P6, PT, R6, UR13, PT ;  /* 0x0000000d06007c0c */ /* 0x000fe2000bfc6270 */
[----:B------:R-:W2:Y:S01]  /*2f10*/  MUFU.TANH R21, R21 ;  /* 0x0000001500157308 */ /* 0x000ea20000002400 */
[----:B------:R-:W-:Y:S01]  /*2f20*/  IADD3 R6, R18, 0x29, RZ ;  /* 0x0000002912067810 */ /* 0x000fe20007ffe0ff */
[----:B------:R-:W-:Y:S01]  /*2f30*/  FMUL.FTZ R72, R72, c[0x0][0x2ec] ;  /* 0x0000bb0048487a20 */ /* 0x000fe20000410000 */
[----:B------:R-:W-:Y:S01]  /*2f40*/  FSEL R11, R4, -INF , !P5 ;  /* 0xff800000040b7808 */ /* 0x000fe20006800000 */
[----:B------:R-:W-:Y:S01]  /*2f50*/  FMUL.FTZ R73, R73, c[0x0][0x2ec] ;  /* 0x0000bb0049497a20 */ /* 0x000fe20000410000 */
[----:B------:R-:W-:Y:S01]  /*2f60*/  IADD3 R4, R18, 0x30, RZ ;  /* 0x0000003012047810 */ /* 0x000fe20007ffe0ff */
[----:B------:R-:W-:Y:S01]  /*2f70*/  FMUL.FTZ R74, R74, c[0x0][0x2ec] ;  /* 0x0000bb004a4a7a20 */ /* 0x000fe20000410000 */
[----:B------:R-:W-:Y:S01]  /*2f80*/  FSEL R7, R47, -INF , !P5 ;  /* 0xff8000002f077808 */ /* 0x000fe20006800000 */
[----:B------:R-:W-:Y:S01]  /*2f90*/  MUFU.TANH R183, R56 ;  /* 0x0000003800b77308 */ /* 0x000fe20000002400 */
[----:B------:R-:W-:Y:S01]  /*2fa0*/  FMUL.FTZ R75, R75, c[0x0][0x2ec] ;  /* 0x0000bb004b4b7a20 */ /* 0x000fe20000410000 */
[----:B------:R-:W-:Y:S01]  /*2fb0*/  ISETP.GE.AND P5, PT, R6, UR13, PT ;  /* 0x0000000d06007c0c */ /* 0x000fe2000bfa6270 */
[----:B------:R-:W-:Y:S01]  /*2fc0*/  FMUL.FTZ R76, R76, c[0x0][0x2ec] ;  /* 0x0000bb004c4c7a20 */ /* 0x000fe20000410000 */
[----:B------:R-:W-:Y:S01]  /*2fd0*/  FSEL R10, R5, -INF , !P4 ;  /* 0xff800000050a7808 */ /* 0x000fe20006000000 */
[----:B------:R-:W-:Y:S01]  /*2fe0*/  FMUL.FTZ R77, R77, c[0x0][0x2ec] ;  /* 0x0000bb004d4d7a20 */ /* 0x000fe20000410000 */
[----:B------:R-:W-:Y:S01]  /*2ff0*/  FSEL R6, R62, -INF , !P4 ;  /* 0xff8000003e067808 */ /* 0x000fe20006000000 */
[----:B------:R-:W-:Y:S01]  /*3000*/  FMUL.FTZ R78, R78, c[0x0][0x2ec] ;  /* 0x0000bb004e4e7a20 */ /* 0x000fe20000410000 */
[----:B------:R-:W3:Y:S01]  /*3010*/  MUFU.TANH R187, R58 ;  /* 0x0000003a00bb7308 */ /* 0x000ee20000002400 */
[----:B------:R-:W-:Y:S01]  /*3020*/  FMUL.FTZ R79, R79, c[0x0][0x2ec] ;  /* 0x0000bb004f4f7a20 */ /* 0x000fe20000410000 */
[----:B-1----:R-:W-:-:S02]  /*3030*/  FSEL R188, R188, -INF , !P0 ;  /* 0xff800000bcbc7808 */ /* 0x002fc40004000000 */
[----:B------:R-:W-:Y:S02]  /*3040*/  FSEL R184, R184, -INF , !P0 ;  /* 0xff800000b8b87808 */ /* 0x000fe40004000000 */
[----:B------:R-:W-:Y:S02]  /*3050*/  ISETP.GE.AND P4, PT, R4, UR13, PT ;  /* 0x0000000d04007c0c */ /* 0x000fe4000bf86270 */
[----:B------:R-:W1:Y:S01]  /*3060*/  MUFU.TANH R185, R52 ;  /* 0x0000003400b97308 */ /* 0x000e620000002400 */
[----:B------:R-:W-:Y:S02]  /*3070*/  PLOP3.LUT P0, PT, PT, PT, UP0, 0x80, 0x0 ;  /* 0x000000000000781c */ /* 0x000fe40003f0f008 */
[----:B------:R-:W-:Y:S02]  /*3080*/  IADD3 R4, R18, 0x31, RZ ;  /* 0x0000003112047810 */ /* 0x000fe40007ffe0ff */
[----:B------:R-:W-:Y:S02]  /*3090*/  FSEL R9, R17, -INF , !P3 ;  /* 0xff80000011097808 */ /* 0x000fe40005800000 */
[----:B------:R-:W-:Y:S01]  /*30a0*/  FSEL R5, R20, -INF , !P3 ;  /* 0xff80000014057808 */ /* 0x000fe20005800000 */
[----:B------:R-:W4:Y:S01]  /*30b0*/  MUFU.TANH R186, R53 ;  /* 0x0000003500ba7308 */ /* 0x000f220000002400 */
[----:B------:R-:W-:-:S02]  /*30c0*/  ISETP.GE.AND P3, PT, R4, UR13, PT ;  /* 0x0000000d04007c0c */ /* 0x000fc4000bf66270 */
[C---:B------:R-:W-:Y:S02]  /*30d0*/  IADD3 R4, R18.reuse, 0x38, RZ ;  /* 0x0000003812047810 */ /* 0x040fe40007ffe0ff */
[----:B------:R-:W-:Y:S02]  /*30e0*/  IADD3 R18, R18, 0x39, RZ ;  /* 0x0000003912127810 */ /* 0x000fe40007ffe0ff */
[----:B------:R-:W-:Y:S01]  /*30f0*/  FSEL R8, R16, -INF , !P2 ;  /* 0xff80000010087808 */ /* 0x000fe20005000000 */
[----:B------:R-:W5:Y:S01]  /*3100*/  MUFU.TANH R189, R54 ;  /* 0x0000003600bd7308 */ /* 0x000f620000002400 */
[----:B--2---:R-:W-:Y:S02]  /*3110*/  FSEL R12, R21, -INF , !P2 ;  /* 0xff800000150c7808 */ /* 0x004fe40005000000 */
[----:B---3--:R-:W-:Y:S02]  /*3120*/  FSEL R187, R187, -INF , !P1 ;  /* 0xff800000bbbb7808 */ /* 0x008fe40004800000 */
[----:B------:R-:W-:-:S02]  /*3130*/  FSEL R183, R183, -INF , !P1 ;  /* 0xff800000b7b77808 */ /* 0x000fc40004800000 */
[----:B------:R-:W-:Y:S01]  /*3140*/  ISETP.GE.AND P2, PT, R4, UR13, PT ;  /* 0x0000000d04007c0c */ /* 0x000fe2000bf46270 */
[----:B------:R-:W2:Y:S01]  /*3150*/  MUFU.TANH R190, R55 ;  /* 0x0000003700be7308 */ /* 0x000ea20000002400 */
[----:B------:R-:W-:Y:S01]  /*3160*/  ISETP.GE.AND P1, PT, R18, UR13, PT ;  /* 0x0000000d12007c0c */ /* 0x000fe2000bf26270 */
[----:B------:R-:W-:Y:S01]  /*3170*/  IMAD.IADD R4, R97, 0x1, R96 ;  /* 0x0000000161047824 */ /* 0x000fe200078e0260 */
[----:B-1----:R-:W-:Y:S02]  /*3180*/  FSEL R185, R185, -INF , !P6 ;  /* 0xff800000b9b97808 */ /* 0x002fe40007000000 */
[----:B----4-:R-:W-:-:S03]  /*3190*/  FSEL R186, R186, -INF , !P5 ;  /* 0xff800000baba7808 */ /* 0x010fc60006800000 */
[----:B------:R-:W1:Y:S01]  /*31a0*/  MUFU.TANH R196, R72 ;  /* 0x0000004800c47308 */ /* 0x000e620000002400 */
[----:B-----5:R-:W-:-:S07]  /*31b0*/  FSEL R189, R189, -INF , !P6 ;  /* 0xff800000bdbd7808 */ /* 0x020fce0007000000 */
[----:B------:R-:W3:Y:S01]  /*31c0*/  MUFU.TANH R195, R73 ;  /* 0x0000004900c37308 */ /* 0x000ee20000002400 */
[----:B--2---:R-:W-:-:S07]  /*31d0*/  FSEL R190, R190, -INF , !P5 ;  /* 0xff800000bebe7808 */ /* 0x004fce0006800000 */
[----:B------:R-:W2:Y:S01]  /*31e0*/  MUFU.TANH R191, R74 ;  /* 0x0000004a00bf7308 */ /* 0x000ea20000002400 */
[----:B-1----:R-:W-:-:S07]  /*31f0*/  FSEL R196, R196, -INF , !P4 ;  /* 0xff800000c4c47808 */ /* 0x002fce0006000000 */
[----:B------:R-:W1:Y:S01]  /*3200*/  MUFU.TANH R171, R75 ;  /* 0x0000004b00ab7308 */ /* 0x000e620000002400 */
[----:B---3--:R-:W-:-:S07]  /*3210*/  FSEL R195, R195, -INF , !P3 ;  /* 0xff800000c3c37808 */ /* 0x008fce0005800000 */
[----:B------:R-:W3:Y:S01]  /*3220*/  MUFU.TANH R194, R76 ;  /* 0x0000004c00c27308 */ /* 0x000ee20000002400 */
[----:B--2---:R-:W-:-:S07]  /*3230*/  FSEL R191, R191, -INF , !P4 ;  /* 0xff800000bfbf7808 */ /* 0x004fce0006000000 */
[----:B------:R-:W2:Y:S01]  /*3240*/  MUFU.TANH R170, R78 ;  /* 0x0000004e00aa7308 */ /* 0x000ea20000002400 */
[----:B-1----:R-:W-:-:S07]  /*3250*/  FSEL R171, R171, -INF , !P3 ;  /* 0xff800000abab7808 */ /* 0x002fce0005800000 */
[----:B------:R-:W1:Y:S01]  /*3260*/  MUFU.TANH R168, R79 ;  /* 0x0000004f00a87308 */ /* 0x000e620000002400 */
[----:B---3--:R-:W-:-:S07]  /*3270*/  FSEL R194, R194, -INF , !P2 ;  /* 0xff800000c2c27808 */ /* 0x008fce0005000000 */
[----:B------:R-:W3:Y:S01]  /*3280*/  MUFU.TANH R192, R77 ;  /* 0x0000004d00c07308 */ /* 0x000ee20000002400 */
[----:B--2---:R-:W-:Y:S02]  /*3290*/  FSEL R170, R170, -INF , !P2 ;  /* 0xff800000aaaa7808 */ /* 0x004fe40005000000 */
[----:B-1----:R-:W-:Y:S02]  /*32a0*/  FSEL R168, R168, -INF , !P1 ;  /* 0xff800000a8a87808 */ /* 0x002fe40004800000 */
[----:B---3--:R-:W-:Y:S01]  /*32b0*/  FSEL R192, R192, -INF , !P1 ;  /* 0xff800000c0c07808 */ /* 0x008fe20004800000 */
[----:B------:R-:W-:Y:S06]  /*32c0*/  BAR.SYNC.DEFER_BLOCKING 0x0 ;  /* 0x0000000000007b1d */ /* 0x000fec0000010000 */
[----:B------:R-:W-:Y:S05]  /*32d0*/  @!P0 BRA `(.L_x_669) ;  /* 0x0000024000008947 */ /* 0x000fea0003800000 */
[----:B------:R-:W-:Y:S01]  /*32e0*/  ULEA.HI.SX32 UR7, UR8, 0xfffffffe, 0x1a ;  /* 0xfffffffe08077891 */ /* 0x000fe2000f8fd23f */
        /* <DEDUP_REMOVED lines=35> */
.L_x_669:
        /* <DEDUP_REMOVED lines=47> */
[----:B------:R-:W5:Y:S04]  /*3810*/  LDSM.16.MT88.4 R64, [R228+0x12000] ;  /* 0x01200000e440783b */ /* 0x000f680000004200 */
[----:B------:R-:W3:Y:S01]  /*3820*/  LDSM.16.MT88.4 R72, [R232+0x14000] ;  /* 0x01400000e848783b */ /* 0x000ee20000004200 */
[----:B-1----:R-:W-:-:S03]  /*3830*/  FMNMX.FTZ R164, R15, R164, !PT ;  /* 0x000000a40fa47209 */ /* 0x002fc60007810000 */
[----:B------:R-:W1:Y:S01]  /*3840*/  LDSM.16.MT88.4 R80, [R230+0x14000] ;  /* 0x01400000e650783b */ /* 0x000e620000004200 */
[C---:B------:R-:W-:Y:S01]  /*3850*/  FSETP.NEU.FTZ.AND P1, PT, R164.reuse, -INF , PT ;  /* 0xff800000a400780b */ /* 0x040fe20003f3d000 */
[----:B------:R-:W-:Y:S02]  /*3860*/  FMUL.FTZ R193, R164, c[0x0][0x23c] ;  /* 0x00008f00a4c17a20 */ /* 0x000fe40000410000 */
[----:B------:R-:W1:Y:S03]  /*3870*/  LDSM.16.MT88.4 R88, [R229+0x14000] ;  /* 0x01400000e558783b */ /* 0x000e660000004200 */
[----:B------:R-:W-:Y:S01]  /*3880*/  FSEL R193, R193, RZ, P1 ;  /* 0x000000ffc1c17208 */ /* 0x000fe20000800000 */
[----:B------:R-:W1:Y:S04]  /*3890*/  LDSM.16.MT88.4 R96, [R228+0x14000] ;  /* 0x01400000e460783b */ /* 0x000e680000004200 */
[--C-:B------:R-:W-:Y:S01]  /*38a0*/  FFMA.FTZ R179, R3, c[0x0][0x23c], -R193.reuse ;  /* 0x00008f0003b37a23 */ /* 0x100fe200000108c1 */
[----:B--2---:R-:W-:Y:S01]  /*38b0*/  FMNMX.FTZ R3, R14, R13, !PT ;  /* 0x0000000d0e037209 */ /* 0x004fe20007810000 */
[--C-:B------:R-:W-:Y:S01]  /*38c0*/  FFMA.FTZ R178, R44, c[0x0][0x23c], -R193.reuse ;  /* 0x00008f002cb27a23 */ /* 0x100fe200000108c1 */
[----:B------:R-:W2:Y:S01]  /*38d0*/  LDSM.16.MT88.4 R104, [R232+0x16000] ;  /* 0x01600000e868783b */ /* 0x000ea20000004200 */
[--C-:B------:R-:W-:Y:S01]  /*38e0*/  FFMA.FTZ R177, R61, c[0x0][0x23c], -R193.reuse ;  /* 0x00008f003db17a23 */ /* 0x100fe200000108c1 */
[C---:B------:R-:W-:Y:S01]  /*38f0*/  FSETP.NEU.FTZ.AND P1, PT, R3.reuse, -INF , PT ;  /* 0xff8000000300780b */ /* 0x040fe20003f3d000 */
[----:B------:R-:W-:Y:S01]  /*3900*/  FMUL.FTZ R169, R3, c[0x0][0x23c] ;  /* 0x00008f0003a97a20 */ /* 0x000fe20000410000 */
[----:B------:R-:W1:Y:S01]  /*3910*/  LDSM.16.MT88.4 R112, [R230+0x16000] ;  /* 0x01600000e670783b */ /* 0x000e620000004200 */
[--C-:B------:R-:W-:Y:S01]  /*3920*/  FFMA.FTZ R173, R46, c[0x0][0x23c], -R193.reuse ;  /* 0x00008f002ead7a23 */ /* 0x100fe200000108c1 */
[----:B------:R-:W-:Y:S01]  /*3930*/  MUFU.EX2 R179, R179 ;  /* 0x000000b300b37308 */ /* 0x000fe20000000800 */
[--C-:B------:R-:W-:Y:S01]  /*3940*/  FFMA.FTZ R176, R7, c[0x0][0x23c], -R193.reuse ;  /* 0x00008f0007b07a23 */ /* 0x100fe200000108c1 */
[----:B------:R-:W-:Y:S01]  /*3950*/  FSEL R169, R169, RZ, P1 ;  /* 0x000000ffa9a97208 */ /* 0x000fe20000800000 */
[----:B------:R-:W1:Y:S01]  /*3960*/  LDSM.16.MT88.4 R120, [R229+0x16000] ;  /* 0x01600000e578783b */ /* 0x000e620000004200 */
[----:B------:R-:W-:-:S02]  /*3970*/  FFMA.FTZ R172, R6, c[0x0][0x23c], -R193 ;  /* 0x00008f0006ac7a23 */ /* 0x000fc400000108c1 */
[----:B------:R-:W-:Y:S01]  /*3980*/  FFMA.FTZ R167, R5, c[0x0][0x23c], -R193 ;  /* 0x00008f0005a77a23 */ /* 0x000fe200000108c1 */
[----:B------:R-:W-:Y:S01]  /*3990*/  LDSM.16.MT88.4 R20, [R232+0x12800] ;  /* 0x01280000e814783b */ /* 0x000fe20000004200 */
[--C-:B------:R-:W-:Y:S01]  /*39a0*/  FFMA.FTZ R181, R45, c[0x0][0x23c], -R169.reuse ;  /* 0x00008f002db57a23 */ /* 0x100fe200000108a9 */
[----:B------:R-:W3:Y:S01]  /*39b0*/  MUFU.EX2 R178, R178 ;  /* 0x000000b200b27308 */ /* 0x000ee20000000800 */
[--C-:B------:R-:W-:Y:S01]  /*39c0*/  FFMA.FTZ R180, R60, c[0x0][0x23c], -R169.reuse ;  /* 0x00008f003cb47a23 */ /* 0x100fe200000108a9 */
[----:B------:R-:W1:Y:S01]  /*39d0*/  LDSM.16.MT88.4 R4, [R228+0x16000] ;  /* 0x01600000e404783b */ /* 0x000e620000004200 */
[--C-:B------:R-:W-:Y:S02]  /*39e0*/  FFMA.FTZ R182, R32, c[0x0][0x23c], -R169.reuse ;  /* 0x00008f0020b67a23 */ /* 0x100fe400000108a9 */
[----:B------:R-:W-:Y:S01]  /*39f0*/  FFMA.FTZ R175, R33, c[0x0][0x23c], -R169 ;  /* 0x00008f0021af7a23 */ /* 0x000fe200000108a9 */
[----:B------:R-:W-:Y:S01]  /*3a00*/  LDSM.16.MT88.4 R28, [R230+0x10800] ;  /* 0x01080000e61c783b */ /* 0x000fe20000004200 */
[----:B------:R-:W-:Y:S01]  /*3a10*/  FFMA.FTZ R2, R12, c[0x0][0x23c], -R193 ;  /* 0x00008f000c027a23 */ /* 0x000fe200000108c1 */
[----:B------:R-:W-:Y:S01]  /*3a20*/  MUFU.EX2 R177, R177 ;  /* 0x000000b100b17308 */ /* 0x000fe20000000800 */
[--C-:B------:R-:W-:Y:S01]  /*3a30*/  FFMA.FTZ R174, R11, c[0x0][0x23c], -R169.reuse ;  /* 0x00008f000bae7a23 */ /* 0x100fe200000108a9 */
[----:B------:R-:W1:Y:S01]  /*3a40*/  LDSM.16.MT88.4 R12, [R232+0x10800] ;  /* 0x01080000e80c783b */ /* 0x000e620000004200 */
[----:B------:R-:W-:-:S02]  /*3a50*/  FFMA.FTZ R166, R10, c[0x0][0x23c], -R169 ;  /* 0x00008f000aa67a23 */ /* 0x000fc400000108a9 */
[--C-:B------:R-:W-:Y:S01]  /*3a60*/  FFMA.FTZ R165, R9, c[0x0][0x23c], -R169.reuse ;  /* 0x00008f0009a57a23 */ /* 0x100fe200000108a9 */
[----:B------:R-:W-:Y:S01]  /*3a70*/  LDSM.16.MT88.4 R24, [R229+0x10800] ;  /* 0x01080000e518783b */ /* 0x000fe20000004200 */
[----:B------:R-:W-:Y:S01]  /*3a80*/  FFMA.FTZ R0, R8, c[0x0][0x23c], -R169 ;  /* 0x00008f0008007a23 */ /* 0x000fe200000108a9 */
[----:B------:R-:W2:Y:S01]  /*3a90*/  MUFU.EX2 R173, R173 ;  /* 0x000000ad00ad7308 */ /* 0x000ea20000000800 */
[----:B---3--:R-:W-:Y:S01]  /*3aa0*/  F2FP.BF16.PACK_AB R128, R178, R179 ;  /* 0x000000b3b280723e */ /* 0x008fe200000010ff */
[----:B------:R-:W3:Y:S01]  /*3ab0*/  LDSM.16.MT88.4 R8, [R228+0x10800] ;  /* 0x01080000e408783b */ /* 0x000ee20000004200 */
[--C-:B------:R-:W-:Y:S02]  /*3ac0*/  FFMA.FTZ R183, R183, c[0x0][0x23c], -R193.reuse ;  /* 0x00008f00b7b77a23 */ /* 0x100fe400000108c1 */
[--C-:B------:R-:W-:Y:S01]  /*3ad0*/  FFMA.FTZ R184, R184, c[0x0][0x23c], -R193.reuse ;  /* 0x00008f00b8b87a23 */ /* 0x100fe200000108c1 */
[----:B------:R-:W-:Y:S01]  /*3ae0*/  LDSM.16.MT88.4 R16, [R230+0x12800] ;  /* 0x01280000e610783b */ /* 0x000fe20000004200 */
[--C-:B------:R-:W-:Y:S01]  /*3af0*/  FFMA.FTZ R185, R185, c[0x0][0x23c], -R193.reuse ;  /* 0x00008f00b9b97a23 */ /* 0x100fe200000108c1 */
[----:B------:R-:W-:Y:S01]  /*3b00*/  MUFU.EX2 R181, R181 ;  /* 0x000000b500b57308 */ /* 0x000fe20000000800 */
[----:B------:R-:W-:Y:S01]  /*3b10*/  FFMA.FTZ R186, R186, c[0x0][0x23c], -R193 ;  /* 0x00008f00baba7a23 */ /* 0x000fe200000108c1 */
[----:B------:R-:W-:Y:S01]  /*3b20*/  LDSM.16.MT88.4 R32, [R228+0x12800] ;  /* 0x01280000e420783b */ /* 0x000fe20000004200 */
[----:B------:R-:W-:-:S02]  /*3b30*/  FFMA.FTZ R187, R187, c[0x0][0x23c], -R169 ;  /* 0x00008f00bbbb7a23 */ /* 0x000fc400000108a9 */
[--C-:B------:R-:W-:Y:S02]  /*3b40*/  FFMA.FTZ R188, R188, c[0x0][0x23c], -R169.reuse ;  /* 0x00008f00bcbc7a23 */ /* 0x100fe400000108a9 */
[--C-:B------:R-:W-:Y:S01]  /*3b50*/  FFMA.FTZ R189, R189, c[0x0][0x23c], -R169.reuse ;  /* 0x00008f00bdbd7a23 */ /* 0x100fe200000108a9 */
[----:B------:R-:W4:Y:S01]  /*3b60*/  MUFU.EX2 R180, R180 ;  /* 0x000000b400b47308 */ /* 0x000f220000000800 */
[----:B--2---:R-:W-:Y:S01]  /*3b70*/  F2FP.BF16.PACK_AB R130, R173, R177 ;  /* 0x000000b1ad82723e */ /* 0x004fe200000010ff */
[----:B------:R-:W-:Y:S02]  /*3b80*/  FFMA.FTZ R190, R190, c[0x0][0x23c], -R169 ;  /* 0x00008f00bebe7a23 */ /* 0x000fe400000108a9 */
[--C-:B------:R-:W-:Y:S02]  /*3b90*/  FFMA.FTZ R196, R196, c[0x0][0x23c], -R193.reuse ;  /* 0x00008f00c4c47a23 */ /* 0x100fe400000108c1 */
[--C-:B------:R-:W-:Y:S02]  /*3ba0*/  FFMA.FTZ R195, R195, c[0x0][0x23c], -R193.reuse ;  /* 0x00008f00c3c37a23 */ /* 0x100fe400000108c1 */
[----:B------:R-:W-:Y:S01]  /*3bb0*/  MUFU.EX2 R182, R182 ;  /* 0x000000b600b67308 */ /* 0x000fe20000000800 */
[----:B------:R-:W-:-:S02]  /*3bc0*/  FFMA.FTZ R194, R194, c[0x0][0x23c], -R193 ;  /* 0x00008f00c2c27a23 */ /* 0x000fc400000108c1 */
[----:B------:R-:W-:Y:S02]  /*3bd0*/  FFMA.FTZ R192, R192, c[0x0][0x23c], -R193 ;  /* 0x00008f00c0c07a23 */ /* 0x000fe400000108c1 */
[--C-:B------:R-:W-:Y:S02]  /*3be0*/  FFMA.FTZ R191, R191, c[0x0][0x23c], -R169.reuse ;  /* 0x00008f00bfbf7a23 */ /* 0x100fe400000108a9 */
[--C-:B------:R-:W-:Y:S01]  /*3bf0*/  FFMA.FTZ R193, R171, c[0x0][0x23c], -R169.reuse ;  /* 0x00008f00abc17a23 */ /* 0x100fe200000108a9 */
[----:B------:R-:W2:Y:S01]  /*3c00*/  MUFU.EX2 R175, R175 ;  /* 0x000000af00af7308 */ /* 0x000ea20000000800 */
[----:B----4-:R-:W-:Y:S01]  /*3c10*/  F2FP.BF16.PACK_AB R129, R180, R181 ;  /* 0x000000b5b481723e */ /* 0x010fe200000010ff */
[--C-:B------:R-:W-:Y:S02]  /*3c20*/  FFMA.FTZ R197, R170, c[0x0][0x23c], -R169.reuse ;  /* 0x00008f00aac57a23 */ /* 0x100fe400000108a9 */
[----:B------:R-:W-:Y:S02]  /*3c30*/  FFMA.FTZ R252, R168, c[0x0][0x23c], -R169 ;  /* 0x00008f00a8fc7a23 */ /* 0x000fe400000108a9 */
[----:B------:R-:W-:Y:S01]  /*3c40*/  FADD.FTZ R178, R179, R178 ;  /* 0x000000b2b3b27221 */ /* 0x000fe20000010000 */
[----:B------:R-:W-:Y:S01]  /*3c50*/  LDSM.16.MT88.4 R168, [R229+0x13800] ;  /* 0x01380000e5a8783b */ /* 0x000fe20000004200 */
[----:B------:R-:W-:Y:S01]  /*3c60*/  MUFU.EX2 R176, R176 ;  /* 0x000000b000b07308 */ /* 0x000fe20000000800 */
[----:B------:R-:W-:-:S02]  /*3c70*/  FADD.FTZ R180, R181, R180 ;  /* 0x000000b4b5b47221 */ /* 0x000fc40000010000 */
[----:B------:R-:W-:-:S04]  /*3c80*/  FADD.FTZ R177, R177, R178 ;  /* 0x000000b2b1b17221 */ /* 0x000fc80000010000 */
[----:B------:R-:W-:Y:S01]  /*3c90*/  FADD.FTZ R177, R173, R177 ;  /* 0x000000b1adb17221 */ /* 0x000fe20000010000 */
[----:B--2---:R-:W-:Y:S01]  /*3ca0*/  F2FP.BF16.PACK_AB R131, R175, R182 ;  /* 0x000000b6af83723e */ /* 0x004fe200000010ff */
        /* <DEDUP_REMOVED lines=21> */
[C---:B-----5:R-:W-:Y:S02]  /*3e00*/  HMMA.16816.F32.BF16 R60, R128.reuse, R64, RZ ;  /* 0x00000040803c723c */ /* 0x060fe400000418ff */
[----:B------:R-:W-:Y:S06]  /*3e10*/  MUFU.EX2 R186, R186 ;  /* 0x000000ba00ba7308 */ /* 0x000fec0000000800 */
[C---:B------:R-:W-:Y:S02]  /*3e20*/  HMMA.16816.F32.BF16 R68, R128.reuse, R72, RZ ;  /* 0x000000488044723c */ /* 0x040fe400000418ff */
[----:B------:R-:W-:Y:S06]  /*3e30*/  MUFU.EX2 R187, R187 ;  /* 0x000000bb00bb7308 */ /* 0x000fec0000000800 */
[C---:B-1----:R-:W-:Y:S02]  /*3e40*/  HMMA.16816.F32.BF16 R76, R128.reuse, R80, RZ ;  /* 0x00000050804c723c */ /* 0x042fe400000418ff */
[----:B------:R-:W1:Y:S06]  /*3e50*/  MUFU.EX2 R188, R188 ;  /* 0x000000bc00bc7308 */ /* 0x000e6c0000000800 */
[C---:B------:R-:W-:Y:S02]  /*3e60*/  HMMA.16816.F32.BF16 R84, R128.reuse, R88, RZ ;  /* 0x000000588054723c */ /* 0x040fe400000418ff */
[----:B------:R-:W-:Y:S06]  /*3e70*/  MUFU.EX2 R189, R189 ;  /* 0x000000bd00bd7308 */ /* 0x000fec0000000800 */
[C---:B------:R-:W-:Y:S02]  /*3e80*/  HMMA.16816.F32.BF16 R92, R128.reuse, R96, RZ ;  /* 0x00000060805c723c */ /* 0x040fe400000418ff */
[----:B------:R-:W5:Y:S06]  /*3e90*/  MUFU.EX2 R190, R190 ;  /* 0x000000be00be7308 */ /* 0x000f6c0000000800 */
        /* <DEDUP_REMOVED lines=55> */
[----:B------:R-:W1:Y:S07]  /*4210*/  LDSM.16.MT88.4 R28, [R232+0x14800] ;  /* 0x01480000e81c783b */ /* 0x000e6e0000004200 */
        /* <DEDUP_REMOVED lines=20> */
[----:B------:R-:W-:Y:S07]  /*4360*/  LDSM.16.MT88.4 R28, [R228+0x13000] ;  /* 0x01300000e41c783b */ /* 0x000fee0000004200 */
[C---:B------:R-:W-:Y:S08]  /*4370*/  HMMA.16816.F32.BF16 R76, R4.reuse, R24, R76 ;  /* 0x00000018044c723c */ /* 0x040ff0000004184c */
        /* <DEDUP_REMOVED lines=14> */
[----:B-----5:R-:W-:Y:S01]  /*4460*/  F2FP.BF16.PACK_AB R7, R190, R189 ;  /* 0x000000bdbe07723e */ /* 0x020fe200000010ff */
[----:B------:R-:W-:-:S02]  /*4470*/  FADD.FTZ R187, R188, R187 ;  /* 0x000000bbbcbb7221 */ /* 0x000fc40000010000 */
[----:B------:R-:W-:Y:S02]  /*4480*/  FADD.FTZ R185, R185, R183 ;  /* 0x000000b7b9b97221 */ /* 0x000fe40000010000 */
[----:B------:R-:W-:Y:S02]  /*4490*/  FADD.FTZ R189, R189, R187 ;  /* 0x000000bbbdbd7221 */ /* 0x000fe40000010000 */
[C---:B--2---:R-:W-:Y:S01]  /*44a0*/  HMMA.16816.F32.BF16 R144, R4.reuse, R12, R144 ;  /* 0x0000000c0490723c */ /* 0x044fe20000041890 */
        /* <DEDUP_REMOVED lines=9> */
[----:B---3--:R-:W-:Y:S01]  /*4540*/  HMMA.16816.F32.BF16 R136, R4, R8, R136 ;  /* 0x000000080488723c */ /* 0x008fe20000041888 */
[----:B------:R-:W-:Y:S02]  /*4550*/  FADD.FTZ R189, R197, R189 ;  /* 0x000000bdc5bd7221 */ /* 0x000fe40000010000 */
[----:B------:R-:W-:-:S05]  /*4560*/  FADD.FTZ R0, R192, R185 ;  /* 0x000000b9c0007221 */ /* 0x000fca0000010000 */
[C---:B------:R-:W-:Y:S01]  /*4570*/  HMMA.16816.F32.BF16 R132, R4.reuse, R10, R132 ;  /* 0x0000000a0484723c */ /* 0x040fe20000041884 */
[----:B------:R-:W3:Y:S04]  /*4580*/  LDSM.16.MT88.4 R8, [R229+0x15000] ;  /* 0x01500000e508783b */ /* 0x000ee80000004200 */
[----:B------:R-:W-:Y:S03]  /*4590*/  STL [R1], R0 ;  /* 0x0000000001007387 */ /* 0x000fe60000100800 */
        /* <DEDUP_REMOVED lines=42> */
[----:B------:R-:W-:-:S02]  /*4840*/  F2FP.BF16.PACK_AB R4, R195, R196 ;  /* 0x000000c4c304723e */ /* 0x000fc400000010ff */
[----:B------:R-:W-:Y:S02]  /*4850*/  F2FP.BF16.PACK_AB R5, R193, R191 ;  /* 0x000000bfc105723e */ /* 0x000fe400000010ff */
[----:B------:R-:W-:Y:S02]  /*4860*/  F2FP.BF16.PACK_AB R6, R192, R194 ;  /* 0x000000c2c006723e */ /* 0x000fe400000010ff */
[C---:B------:R-:W-:Y:S01]  /*4870*/  F2FP.BF16.PACK_AB R7, R252.reuse, R197 ;  /* 0x000000c5fc07723e */ /* 0x040fe200000010ff */
[----:B------:R-:W-:-:S06]  /*4880*/  FADD.FTZ R252, R252, R189 ;  /* 0x000000bdfcfc7221 */ /* 0x000fcc0000010000 */
        /* <DEDUP_REMOVED lines=48> */
.L_x_673:
        /* <DEDUP_REMOVED lines=43> */
.L_x_671:
[----:B------:R-:W-:Y:S01]  /*4e40*/  USHF.R.S32.HI UR4, URZ, 0x1f, UR14 ;  /* 0x0000001f3f047899 */ /* 0x000fe2000801140e */
[----:B------:R-:W-:Y:S04]  /*4e50*/  DEPBAR.LE SB0, 0x0 ;  /* 0x000080000000791a */ /* 0x000fe80000000000 */
[----:B------:R-:W-:Y:S01]  /*4e60*/  UIMAD UR4, UR4, UR6, URZ ;  /* 0x00000006040472a4 */ /* 0x000fe2000f8e023f */
[----:B------:R-:W-:Y:S01]  /*4e70*/  BAR.SYNC.DEFER_BLOCKING 0x0 ;  /* 0x0000000000007b1d */ /* 0x000fe20000010000 */
[----:B------:R-:W-:Y:S02]  /*4e80*/  UIMAD.WIDE.U32 UR18, UR14, UR6, URZ ;  /* 0x000000060e1272a5 */ /* 0x000fe4000f8e003f */
[----:B------:R-:W-:Y:S04]  /*4e90*/  UIMAD UR4, UR14, UR7, UR4 ;  /* 0x000000070e0472a4 */ /* 0x000fe8000f8e0204 */
[----:B------:R-:W-:Y:S01]  /*4ea0*/  UIADD3 UR4, UR19, UR4, URZ ;  /* 0x0000000413047290 */ /* 0x000fe2000fffe03f */
[----:B------:R-:W-:Y:S02]  /*4eb0*/  MOV R8, UR18 ;  /* 0x0000001200087c02 */ /* 0x000fe40008000f00 */
[----:B------:R-:W-:Y:S02]  /*4ec0*/  MOV R9, UR19 ;  /* 0x0000001300097c02 */ /* 0x000fe40008000f00 */
[----:B------:R-:W-:Y:S02]  /*4ed0*/  LEA R4, P0, R8, R242, 0x6 ;  /* 0x000000f208047211 */ /* 0x000fe400078030ff */
[----:B------:R-:W-:Y:S02]  /*4ee0*/  MOV R3, UR4 ;  /* 0x0000000400037c02 */ /* 0x000fe40008000f00 */
        /* <DEDUP_REMOVED lines=11> */
[----:B------:R-:W-:Y:S03]  /*4fa0*/  IADD3.X R11, R9, UR10, RZ, P1, !PT ;  /* 0x0000000a090b7c10 */ /* 0x000fe60008ffe4ff */
[----:B------:R1:W-:Y:S01]  /*4fb0*/  LDGSTS.E.BYPASS.LTC128B.128 [R241+0x12000], [R6.64+0x80] ;  /* 0x1200008006f17fae */ /* 0x0003e2000b901d50 */
[----:B------:R-:W-:Y:S02]  /*4fc0*/  IADD3.X R5, R11, UR10, RZ, P0, !PT ;  /* 0x0000000a0b057c10 */ /* 0x000fe400087fe4ff */
[----:B------:R-:W-:Y:S03]  /*4fd0*/  ISETP.LT.AND P0, PT, RZ, UR14, PT ;  /* 0x0000000eff007c0c */ /* 0x000fe6000bf01270 */
[----:B------:R1:W-:Y:S06]  /*4fe0*/  LDGSTS.E.BYPASS.LTC128B.128 [R241+0x14000], [R6.64+0x100] ;  /* 0x1400010006f17fae */ /* 0x0003ec000b901d50 */
[----:B------:R1:W-:Y:S06]  /*4ff0*/  LDGSTS.E.BYPASS.LTC128B.128 [R241+0x16000], [R6.64+0x180] ;  /* 0x1600018006f17fae */ /* 0x0003ec000b901d50 */
[----:B------:R2:W-:Y:S06]  /*5000*/  LDGSTS.E.BYPASS.LTC128B.128 [R241+0x10800], [R8.64] ;  /* 0x1080000008f17fae */ /* 0x0005ec000b901d50 */
[----:B------:R2:W-:Y:S06]  /*5010*/  LDGSTS.E.BYPASS.LTC128B.128 [R241+0x12800], [R8.64+0x80] ;  /* 0x1280008008f17fae */ /* 0x0005ec000b901d50 */
        /* <DEDUP_REMOVED lines=10> */
[----:B------:R-:W-:Y:S06]  /*50c0*/  LDSM.16.M88.4 R32, [R238] ;  /* 0x00000000ee20783b */ /* 0x000fec0000000200 */
[----:B--2---:R-:W1:Y:S06]  /*50d0*/  LDSM.16.M88.4 R8, [R237+0x8000] ;  /* 0x00800000ed08783b */ /* 0x004e6c0000000200 */
[----:B------:R-:W2:Y:S06]  /*50e0*/  LDSM.16.M88.4 R16, [R237+0x8800] ;  /* 0x00880000ed10783b */ /* 0x000eac0000000200 */
[----:B------:R-:W3:Y:S06]  /*50f0*/  LDSM.16.M88.4 R24, [R237+0x9000] ;  /* 0x00900000ed18783b */ /* 0x000eec0000000200 */
[----:B------:R-:W0:Y:S06]  /*5100*/  LDGDEPBAR ;  /* 0x00000000000079af */ /* 0x000e2c0000000000 */
[----:B------:R-:W4:Y:S06]  /*5110*/  LDSM.16.M88.4 R164, [R237+0x9800] ;  /* 0x00980000eda4783b */ /* 0x000f2c0000000200 */
[----:B------:R-:W-:Y:S06]  /*5120*/  LDSM.16.M88.4 R168, [R236] ;  /* 0x00000000eca8783b */ /* 0x000fec0000000200 */
[----:B------:R-:W5:Y:S01]  /*5130*/  LDSM.16.M88.4 R172, [R235] ;  /* 0x00000000ebac783b */ /* 0x000f620000000200 */
[C---:B-1----:R-:W-:Y:S05]  /*5140*/  HMMA.16816.F32.BF16 R4, R32.reuse, R8, RZ ;  /* 0x000000082004723c */ /* 0x042fea00000418ff */
[----:B------:R-:W1:Y:S03]  /*5150*/  LDSM.16.M88.4 R176, [R227] ;  /* 0x00000000e3b0783b */ /* 0x000e660000000200 */
[C---:B------:R-:W-:Y:S03]  /*5160*/  HMMA.16816.F32.BF16 R8, R32.reuse, R10, RZ ;  /* 0x0000000a2008723c */ /* 0x040fe600000418ff */
[----:B------:R-:W1:Y:S06]  /*5170*/  LDSM.16.M88.4 R180, [R226] ;  /* 0x00000000e2b4783b */ /* 0x000e6c0000000200 */
[----:B------:R-:W1:Y:S01]  /*5180*/  LDSM.16.M88.4 R184, [R225] ;  /* 0x00000000e1b8783b */ /* 0x000e620000000200 */
[C---:B--2---:R-:W-:Y:S05]  /*5190*/  HMMA.16816.F32.BF16 R12, R32.reuse, R16, RZ ;  /* 0x00000010200c723c */ /* 0x044fea00000418ff */
[----:B------:R-:W-:Y:S03]  /*51a0*/  LDSM.16.M88.4 R188, [R234] ;  /* 0x00000000eabc783b */ /* 0x000fe60000000200 */
[C---:B------:R-:W-:Y:S03]  /*51b0*/  HMMA.16816.F32.BF16 R16, R32.reuse, R18, RZ ;  /* 0x000000122010723c */ /* 0x040fe600000418ff */
[----:B------:R-:W2:Y:S05]  /*51c0*/  LDSM.16.M88.4 R192, [R231+0x8000] ;  /* 0x00800000e7c0783b */ /* 0x000eaa0000000200 */
[C---:B---3--:R-:W-:Y:S01]  /*51d0*/  HMMA.16816.F32.BF16 R20, R32.reuse, R24, RZ ;  /* 0x000000182014723c */ /* 0x048fe200000418ff */
[----:B------:R-:W-:Y:S06]  /*51e0*/  LDSM.16.M88.4 R196, [R231+0x9000] ;  /* 0x00900000e7c4783b */ /* 0x000fec0000000200 */
[----:B------:R-:W-:Y:S01]  /*51f0*/  LDSM.16.M88.4 R200, [R231+0x9800] ;  /* 0x00980000e7c8783b */ /* 0x000fe20000000200 */
[C---:B------:R-:W-:Y:S05]  /*5200*/  HMMA.16816.F32.BF16 R24, R32.reuse, R26, RZ ;  /* 0x0000001a2018723c */ /* 0x040fea00000418ff */
[----:B------:R-:W-:Y:S03]  /*5210*/  LDSM.16.M88.4 R204, [R233] ;  /* 0x00000000e9cc783b */ /* 0x000fe60000000200 */
[C---:B----4-:R-:W-:Y:S03]  /*5220*/  HMMA.16816.F32.BF16 R28, R32.reuse, R164, RZ ;  /* 0x000000a4201c723c */ /* 0x050fe600000418ff */
[----:B------:R-:W-:Y:S05]  /*5230*/  LDSM.16.M88.4 R208, [R224] ;  /* 0x00000000e0d0783b */ /* 0x000fea0000000200 */
[----:B------:R-:W-:Y:S01]  /*5240*/  HMMA.16816.F32.BF16 R32, R32, R166, RZ ;  /* 0x000000a62020723c */ /* 0x000fe200000418ff */
[----:B------:R-:W3:Y:S07]  /*5250*/  LDSM.16.M88.4 R164, [R231+0x8800] ;  /* 0x00880000e7a4783b */ /* 0x000eee0000000200 */
[C---:B-----5:R-:W-:Y:S08]  /*5260*/  HMMA.16816.F32.BF16 R4, R168.reuse, R172, R4 ;  /* 0x000000aca804723c */ /* 0x060ff00000041804 */
[C---:B------:R-:W-:Y:S01]  /*5270*/  HMMA.16816.F32.BF16 R8, R168.reuse, R174, R8 ;  /* 0x000000aea808723c */ /* 0x040fe20000041808 */
[----:B------:R-:W-:Y:S07]  /*5280*/  LDSM.16.M88.4 R172, [R224+0x1000] ;  /* 0x00100000e0ac783b */ /* 0x000fee0000000200 */
        /* <DEDUP_REMOVED lines=8> */
[----:B------:R-:W1:Y:S06]  /*5310*/  LDSM.16.M88.4 R168, [R224+0x800] ;  /* 0x00080000e0a8783b */ /* 0x000e6c0000000200 */
[----:B------:R-:W4:Y:S01]  /*5320*/  LDSM.16.M88.4 R184, [R237+0xa000] ;  /* 0x00a00000edb8783b */ /* 0x000f220000000200 */
[C---:B--2---:R-:W-:Y:S08]  /*5330*/  HMMA.16816.F32.BF16 R4, R188.reuse, R192, R4 ;  /* 0x000000c0bc04723c */ /* 0x044ff00000041804 */
[C---:B------:R-:W-:Y:S01]  /*5340*/  HMMA.16816.F32.BF16 R8, R188.reuse, R194, R8 ;  /* 0x000000c2bc08723c */ /* 0x040fe20000041808 */
[----:B------:R-:W-:Y:S07]  /*5350*/  LDSM.16.M88.4 R192, [R237+0xb800] ;  /* 0x00b80000edc0783b */ /* 0x000fee0000000200 */
[C---:B---3--:R-:W-:Y:S08]  /*5360*/  HMMA.16816.F32.BF16 R12, R188.reuse, R164, R12 ;  /* 0x000000a4bc0c723c */ /* 0x048ff0000004180c */
[C---:B------:R-:W-:Y:S01]  /*5370*/  HMMA.16816.F32.BF16 R16, R188.reuse, R166, R16 ;  /* 0x000000a6bc10723c */ /* 0x040fe20000041810 */
[----:B------:R-:W2:Y:S07]  /*5380*/  LDSM.16.M88.4 R164, [R237+0xa800] ;  /* 0x00a80000eda4783b */ /* 0x000eae0000000200 */
[C---:B------:R-:W-:Y:S08]  /*5390*/  HMMA.16816.F32.BF16 R20, R188.reuse, R196, R20 ;  /* 0x000000c4bc14723c */ /* 0x040ff00000041814 */
[C---:B------:R-:W-:Y:S01]  /*53a0*/  HMMA.16816.F32.BF16 R24, R188.reuse, R198, R24 ;  /* 0x000000c6bc18723c */ /* 0x040fe20000041818 */
[----:B------:R-:W-:Y:S07]  /*53b0*/  LDSM.16.M88.4 R196, [R236+0x2000] ;  /* 0x00200000ecc4783b */ /* 0x000fee0000000200 */
[C---:B------:R-:W-:Y:S08]  /*53c0*/  HMMA.16816.F32.BF16 R28, R188.reuse, R200, R28 ;  /* 0x000000c8bc1c723c */ /* 0x040ff0000004181c */
[----:B------:R-:W-:Y:S01]  /*53d0*/  HMMA.16816.F32.BF16 R32, R188, R202, R32 ;  /* 0x000000cabc20723c */ /* 0x000fe20000041820 */
[----:B------:R-:W3:Y:S06]  /*53e0*/  LDSM.16.M88.4 R188, [R237+0xb000] ;  /* 0x00b00000edbc783b */ /* 0x000eec0000000200 */
[----:B------:R-:W5:Y:S01]  /*53f0*/  LDSM.16.M88.4 R200, [R223] ;  /* 0x00000000dfc8783b */ /* 0x000f620000000200 */
[C---:B------:R-:W-:Y:S08]  /*5400*/  HMMA.16816.F32.BF16 R4, R204.reuse, R208, R4 ;  /* 0x000000d0cc04723c */ /* 0x040ff00000041804 */
[C---:B------:R-:W-:Y:S01]  /*5410*/  HMMA.16816.F32.BF16 R8, R204.reuse, R210, R8 ;  /* 0x000000d2cc08723c */ /* 0x040fe20000041808 */
[----:B------:R-:W-:Y:S07]  /*5420*/  LDSM.16.M88.4 R208, [R231+0xa000] ;  /* 0x00a00000e7d0783b */ /* 0x000fee0000000200 */
[C---:B-1----:R-:W-:Y:S08]  /*5430*/  HMMA.16816.F32.BF16 R12, R204.reuse, R168, R12 ;  /* 0x000000a8cc0c723c */ /* 0x042ff0000004180c */
[C---:B------:R-:W-:Y:S01]  /*5440*/  HMMA.16816.F32.BF16 R16, R204.reuse, R170, R16 ;  /* 0x000000aacc10723c */ /* 0x040fe20000041810 */
[----:B------:R-:W1:Y:S07]  /*5450*/  LDSM.16.M88.4 R168, [R222] ;  /* 0x00000000dea8783b */ /* 0x000e6e0000000200 */
[C---:B------:R-:W-:Y:S08]  /*5460*/  HMMA.16816.F32.BF16 R20, R204.reuse, R172, R20 ;  /* 0x000000accc14723c */ /* 0x040ff00000041814 */
[C---:B------:R-:W-:Y:S01]  /*5470*/  HMMA.16816.F32.BF16 R24, R204.reuse, R174, R24 ;  /* 0x000000aecc18723c */ /* 0x040fe20000041818 */
[----:B------:R-:W1:Y:S07]  /*5480*/  LDSM.16.M88.4 R172, [R221] ;  /* 0x00000000ddac783b */ /* 0x000e6e0000000200 */
[C---:B------:R-:W-:Y:S08]  /*5490*/  HMMA.16816.F32.BF16 R28, R204.reuse, R176, R28 ;  /* 0x000000b0cc1c723c */ /* 0x040ff0000004181c */
[----:B------:R-:W-:Y:S01]  /*54a0*/  HMMA.16816.F32.BF16 R32, R204, R178, R32 ;  /* 0x000000b2cc20723c */ /* 0x000fe20000041820 */
[----:B------:R-:W1:Y:S06]  /*54b0*/  LDSM.16.M88.4 R176, [R220] ;  /* 0x00000000dcb0783b */ /* 0x000e6c0000000200 */
[----:B------:R-:W1:Y:S01]  /*54c0*/  LDSM.16.M88.4 R204, [R234+0x2000] ;  /* 0x00200000eacc783b */ /* 0x000e620000000200 */
[C---:B----4-:R-:W-:Y:S08]  /*54d0*/  HMMA.16816.F32.BF16 R4, R180.reuse, R184, R4 ;  /* 0x000000b8b404723c */ /* 0x050ff00000041804 */
[C---:B------:R-:W-:Y:S01]  /*54e0*/  HMMA.16816.F32.BF16 R8, R180.reuse, R186, R8 ;  /* 0x000000bab408723c */ /* 0x040fe20000041808 */
[----:B------:R-:W-:Y:S07]  /*54f0*/  LDSM.16.M88.4 R184, [R231+0xb800] ;  /* 0x00b80000e7b8783b */ /* 0x000fee0000000200 */
[C---:B--2---:R-:W-:Y:S08]  /*5500*/  HMMA.16816.F32.BF16 R12, R180.reuse, R164, R12 ;  /* 0x000000a4b40c723c */ /* 0x044ff0000004180c */
[C---:B------:R-:W-:Y:S01]  /*5510*/  HMMA.16816.F32.BF16 R16, R180.reuse, R166, R16 ;  /* 0x000000a6b410723c */ /* 0x040fe20000041810 */
[----:B------:R-:W2:Y:S07]  /*5520*/  LDSM.16.M88.4 R164, [R231+0xa800] ;  /* 0x00a80000e7a4783b */ /* 0x000eae0000000200 */
[C---:B---3--:R-:W-:Y:S08]  /*5530*/  HMMA.16816.F32.BF16 R20, R180.reuse, R188, R20 ;  /* 0x000000bcb414723c */ /* 0x048ff00000041814 */
[C---:B------:R-:W-:Y:S01]  /*5540*/  HMMA.16816.F32.BF16 R24, R180.reuse, R190, R24 ;  /* 0x000000beb418723c */ /* 0x040fe20000041818 */
[----:B------:R-:W-:Y:S07]  /*5550*/  LDSM.16.M88.4 R188, [R233+0x2000] ;  /* 0x00200000e9bc783b */ /* 0x000fee0000000200 */
[C---:B------:R-:W-:Y:S08]  /*5560*/  HMMA.16816.F32.BF16 R28, R180.reuse, R192, R28 ;  /* 0x000000c0b41c723c */ /* 0x040ff0000004181c */
[----:B------:R-:W-:Y:S01]  /*5570*/  HMMA.16816.F32.BF16 R32, R180, R194, R32 ;  /* 0x000000c2b420723c */ /* 0x000fe20000041820 */
[----:B------:R-:W3:Y:S06]  /*5580*/  LDSM.16.M88.4 R180, [R231+0xb000] ;  /* 0x00b00000e7b4783b */ /* 0x000eec0000000200 */
[----:B------:R-:W4:Y:S01]  /*5590*/  LDSM.16.M88.4 R192, [R224+0x2000] ;  /* 0x00200000e0c0783b */ /* 0x000f220000000200 */
        /* <DEDUP_REMOVED lines=8> */
[----:B------:R-:W5:Y:S07]  /*5620*/  LDSM.16.M88.4 R172, [R224+0x3000] ;  /* 0x00300000e0ac783b */ /* 0x000f6e0000000200 */
[C---:B------:R-:W-:Y:S08]  /*5630*/  HMMA.16816.F32.BF16 R28, R196.reuse, R176, R28 ;  /* 0x000000b0c41c723c */ /* 0x040ff0000004181c */
[----:B------:R-:W-:Y:S01]  /*5640*/  HMMA.16816.F32.BF16 R32, R196, R178, R32 ;  /* 0x000000b2c420723c */ /* 0x000fe20000041820 */
[----:B------:R-:W1:Y:S06]  /*5650*/  LDSM.16.M88.4 R176, [R224+0x3800] ;  /* 0x00380000e0b0783b */ /* 0x000e6c0000000200 */
[----:B------:R-:W1:Y:S01]  /*5660*/  LDSM.16.M88.4 R196, [R238+0x4000] ;  /* 0x00400000eec4783b */ /* 0x000e620000000200 */
[C---:B------:R-:W-:Y:S08]  /*5670*/  HMMA.16816.F32.BF16 R4, R204.reuse, R208, R4 ;  /* 0x000000d0cc04723c */ /* 0x040ff00000041804 */
[C---:B------:R-:W-:Y:S01]  /*5680*/  HMMA.16816.F32.BF16 R8, R204.reuse, R210, R8 ;  /* 0x000000d2cc08723c */ /* 0x040fe20000041808 */
[----:B------:R-:W-:Y:S07]  /*5690*/  LDSM.16.M88.4 R208, [R219] ;  /* 0x00000000dbd0783b */ /* 0x000fee0000000200 */
        /* <DEDUP_REMOVED lines=8> */
[----:B------:R-:W2:Y:S06]  /*5720*/  LDSM.16.M88.4 R184, [R237+0xd800] ;  /* 0x00d80000edb8783b */ /* 0x000eac0000000200 */
[----:B------:R-:W2:Y:S01]  /*5730*/  LDSM.16.M88.4 R204, [R236+0x4000] ;  /* 0x00400000eccc783b */ /* 0x000ea20000000200 */
[C---:B----4-:R-:W-:Y:S08]  /*5740*/  HMMA.16816.F32.BF16 R4, R188.reuse, R192, R4 ;  /* 0x000000c0bc04723c */ /* 0x050ff00000041804 */
[C---:B------:R-:W-:Y:S01]  /*5750*/  HMMA.16816.F32.BF16 R8, R188.reuse, R194, R8 ;  /* 0x000000c2bc08723c */ /* 0x040fe20000041808 */
[----:B------:R-:W-:Y:S07]  /*5760*/  LDSM.16.M88.4 R192, [R231+0xc000] ;  /* 0x00c00000e7c0783b */ /* 0x000fee0000000200 */
[C---:B-1----:R-:W-:Y:S08]  /*5770*/  HMMA.16816.F32.BF16 R12, R188.reuse, R168, R12 ;  /* 0x000000a8bc0c723c */ /* 0x042ff0000004180c */
[C---:B------:R-:W-:Y:S01]  /*5780*/  HMMA.16816.F32.BF16 R16, R188.reuse, R170, R16 ;  /* 0x000000aabc10723c */ /* 0x040fe20000041810 */
[----:B------:R-:W1:Y:S07]  /*5790*/  LDSM.16.M88.4 R168, [R218] ;  /* 0x00000000daa8783b */ /* 0x000e6e0000000200 */
[C---:B-----5:R-:W-:Y:S08]  /*57a0*/  HMMA.16816.F32.BF16 R20, R188.reuse, R172, R20 ;  /* 0x000000acbc14723c */ /* 0x060ff00000041814 */
[C---:B------:R-:W-:Y:S01]  /*57b0*/  HMMA.16816.F32.BF16 R24, R188.reuse, R174, R24 ;  /* 0x000000aebc18723c */ /* 0x040fe20000041818 */
[----:B------:R-:W4:Y:S07]  /*57c0*/  LDSM.16.M88.4 R172, [R217] ;  /* 0x00000000d9ac783b */ /* 0x000f2e0000000200 */
[C---:B------:R-:W-:Y:S08]  /*57d0*/  HMMA.16816.F32.BF16 R28, R188.reuse, R176, R28 ;  /* 0x000000b0bc1c723c */ /* 0x040ff0000004181c */
[----:B------:R-:W-:Y:S01]  /*57e0*/  HMMA.16816.F32.BF16 R32, R188, R178, R32 ;  /* 0x000000b2bc20723c */ /* 0x000fe20000041820 */
[----:B------:R-:W5:Y:S06]  /*57f0*/  LDSM.16.M88.4 R176, [R216] ;  /* 0x00000000d8b0783b */ /* 0x000f6c0000000200 */
[----:B------:R-:W1:Y:S01]  /*5800*/  LDSM.16.M88.4 R188, [R234+0x4000] ;  /* 0x00400000eabc783b */ /* 0x000e620000000200 */
[C---:B------:R-:W-:Y:S08]  /*5810*/  HMMA.16816.F32.BF16 R4, R196.reuse, R200, R4 ;  /* 0x000000c8c404723c */ /* 0x040ff00000041804 */
[C---:B------:R-:W-:Y:S01]  /*5820*/  HMMA.16816.F32.BF16 R8, R196.reuse, R202, R8 ;  /* 0x000000cac408723c */ /* 0x040fe20000041808 */
[----:B------:R-:W-:Y:S07]  /*5830*/  LDSM.16.M88.4 R200, [R224+0x4000] ;  /* 0x00400000e0c8783b */ /* 0x000fee0000000200 */
        /* <DEDUP_REMOVED lines=18> */
[----:B------:R-:W4:Y:S07]  /*5960*/  LDSM.16.M88.4 R172, [R224+0x5000] ;  /* 0x00500000e0ac783b */ /* 0x000f2e0000000200 */
[C---:B-----5:R-:W-:Y:S08]  /*5970*/  HMMA.16816.F32.BF16 R28, R204.reuse, R176, R28 ;  /* 0x000000b0cc1c723c */ /* 0x060ff0000004181c */
[----:B------:R-:W-:Y:S01]  /*5980*/  HMMA.16816.F32.BF16 R32, R204, R178, R32 ;  /* 0x000000b2cc20723c */ /* 0x000fe20000041820 */
[----:B------:R-:W5:Y:S06]  /*5990*/  LDSM.16.M88.4 R176, [R224+0x5800] ;  /* 0x00580000e0b0783b */ /* 0x000f6c0000000200 */
        /* <DEDUP_REMOVED lines=19> */
[----:B------:R-:W1:Y:S07]  /*5ad0*/  LDSM.16.M88.4 R168, [R214] ;  /* 0x00000000d6a8783b */ /* 0x000e6e0000000200 */
[C---:B----4-:R-:W-:Y:S08]  /*5ae0*/  HMMA.16816.F32.BF16 R20, R196.reuse, R172, R20 ;  /* 0x000000acc414723c */ /* 0x050ff00000041814 */
[C---:B------:R-:W-:Y:S01]  /*5af0*/  HMMA.16816.F32.BF16 R24, R196.reuse, R174, R24 ;  /* 0x000000aec418723c */ /* 0x040fe20000041818 */
[----:B------:R-:W4:Y:S07]  /*5b00*/  LDSM.16.M88.4 R172, [R213] ;  /* 0x00000000d5ac783b */ /* 0x000f2e0000000200 */
[C---:B-----5:R-:W-:Y:S08]  /*5b10*/  HMMA.16816.F32.BF16 R28, R196.reuse, R176, R28 ;  /* 0x000000b0c41c723c */ /* 0x060ff0000004181c */
        /* <DEDUP_REMOVED lines=17> */
[C---:B------:R-:W-:Y:S08]  /*5c30*/  HMMA.16816.F32.BF16 R8, R188.reuse, R194, R8 ;  /* 0x000000c2bc08723c */ /* 0x040ff00000041808 */
[C---:B-1----:R-:W-:Y:S08]  /*5c40*/  HMMA.16816.F32.BF16 R12, R188.reuse, R168, R12 ;  /* 0x000000a8bc0c723c */ /* 0x042ff0000004180c */
[C---:B------:R-:W-:Y:S08]  /*5c50*/  HMMA.16816.F32.BF16 R16, R188.reuse, R170, R16 ;  /* 0x000000aabc10723c */ /* 0x040ff00000041810 */
[C---:B----4-:R-:W-:Y:S08]  /*5c60*/  HMMA.16816.F32.BF16 R20, R188.reuse, R172, R20 ;  /* 0x000000acbc14723c */ /* 0x050ff00000041814 */
[C---:B------:R-:W-:Y:S08]  /*5c70*/  HMMA.16816.F32.BF16 R24, R188.reuse, R174, R24 ;  /* 0x000000aebc18723c */ /* 0x040ff00000041818 */
[C---:B-----5:R-:W-:Y:S08]  /*5c80*/  HMMA.16816.F32.BF16 R28, R188.reuse, R176, R28 ;  /* 0x000000b0bc1c723c */ /* 0x060ff0000004181c */
[----:B------:R-:W-:Y:S08]  /*5c90*/  HMMA.16816.F32.BF16 R32, R188, R178, R32 ;  /* 0x000000b2bc20723c */ /* 0x000ff00000041820 */
[C---:B------:R-:W-:Y:S08]  /*5ca0*/  HMMA.16816.F32.BF16 R4, R196.reuse, R200, R4 ;  /* 0x000000c8c404723c */ /* 0x040ff00000041804 */
[C---:B------:R-:W-:Y:S08]  /*5cb0*/  HMMA.16816.F32.BF16 R8, R196.reuse, R202, R8 ;  /* 0x000000cac408723c */ /* 0x040ff00000041808 */
[C---:B--2---:R-:W-:Y:S08]  /*5cc0*/  HMMA.16816.F32.BF16 R12, R196.reuse, R164, R12 ;  /* 0x000000a4c40c723c */ /* 0x044ff0000004180c */
[C---:B------:R-:W-:Y:S01]  /*5cd0*/  HMMA.16816.F32.BF16 R16, R196.reuse, R166, R16 ;  /* 0x000000a6c410723c */ /* 0x040fe20000041810 */
[----:B------:R-:W1:Y:S07]  /*5ce0*/  LDSM.16.M88.4 R164, [R224+0x6800] ;  /* 0x00680000e0a4783b */ /* 0x000e6e0000000200 */
[C---:B---3--:R-:W-:Y:S08]  /*5cf0*/  HMMA.16816.F32.BF16 R20, R196.reuse, R180, R20 ;  /* 0x000000b4c414723c */ /* 0x048ff00000041814 */
[C---:B------:R-:W-:Y:S08]  /*5d00*/  HMMA.16816.F32.BF16 R24, R196.reuse, R182, R24 ;  /* 0x000000b6c418723c */ /* 0x040ff00000041818 */
[C---:B------:R-:W-:Y:S08]  /*5d10*/  HMMA.16816.F32.BF16 R28, R196.reuse, R184, R28 ;  /* 0x000000b8c41c723c */ /* 0x040ff0000004181c */
[----:B------:R-:W-:Y:S08]  /*5d20*/  HMMA.16816.F32.BF16 R32, R196, R186, R32 ;  /* 0x000000bac420723c */ /* 0x000ff00000041820 */
[C---:B------:R-:W-:Y:S08]  /*5d30*/  HMMA.16816.F32.BF16 R4, R204.reuse, R208, R4 ;  /* 0x000000d0cc04723c */ /* 0x040ff00000041804 */
[C---:B------:R-:W-:Y:S08]  /*5d40*/  HMMA.16816.F32.BF16 R8, R204.reuse, R210, R8 ;  /* 0x000000d2cc08723c */ /* 0x040ff00000041808 */
[C---:B-1----:R-:W-:Y:S08]  /*5d50*/  HMMA.16816.F32.BF16 R12, R204.reuse, R164, R12 ;  /* 0x000000a4cc0c723c */ /* 0x042ff0000004180c */
[----:B------:R-:W-:Y:S01]  /*5d60*/  FMUL.FTZ R4, R4, c[0x0][0x2ec] ;  /* 0x0000bb0004047a20 */ /* 0x000fe20000410000 */
[C---:B------:R-:W-:Y:S03]  /*5d70*/  HMMA.16816.F32.BF16 R16, R204.reuse, R166, R16 ;  /* 0x000000a6cc10723c */ /* 0x040fe60000041810 */
[----:B------:R-:W1:Y:S01]  /*5d80*/  MUFU.TANH R183, R4 ;  /* 0x0000000400b77308 */ /* 0x000e620000002400 */
[----:B------:R-:W-:Y:S02]  /*5d90*/  FMUL.FTZ R5, R5, c[0x0][0x2ec] ;  /* 0x0000bb0005057a20 */ /* 0x000fe40000410000 */
[----:B------:R-:W-:Y:S02]  /*5da0*/  FMUL.FTZ R6, R6, c[0x0][0x2ec] ;  /* 0x0000bb0006067a20 */ /* 0x000fe40000410000 */
[----:B------:R-:W-:Y:S04]  /*5db0*/  FMUL.FTZ R7, R7, c[0x0][0x2ec] ;  /* 0x0000bb0007077a20 */ /* 0x000fe80000410000 */
[----:B------:R-:W-:Y:S01]  /*5dc0*/  FMUL.FTZ R8, R8, c[0x0][0x2ec] ;  /* 0x0000bb0008087a20 */ /* 0x000fe20000410000 */
[----:B------:R-:W2:Y:S01]  /*5dd0*/  MUFU.TANH R177, R5 ;  /* 0x0000000500b17308 */ /* 0x000ea20000002400 */
[----:B------:R-:W-:Y:S02]  /*5de0*/  FMUL.FTZ R9, R9, c[0x0][0x2ec] ;  /* 0x0000bb0009097a20 */ /* 0x000fe40000410000 */
[----:B------:R-:W-:Y:S02]  /*5df0*/  FMUL.FTZ R10, R10, c[0x0][0x2ec] ;  /* 0x0000bb000a0a7a20 */ /* 0x000fe40000410000 */
[----:B------:R-:W-:Y:S02]  /*5e00*/  FMUL.FTZ R11, R11, c[0x0][0x2ec] ;  /* 0x0000bb000b0b7a20 */ /* 0x000fe40000410000 */
[----:B------:R-:W-:Y:S02]  /*5e10*/  FMUL.FTZ R12, R12, c[0x0][0x2ec] ;  /* 0x0000bb000c0c7a20 */ /* 0x000fe40000410000 */
[----:B------:R-:W-:Y:S01]  /*5e20*/  FMUL.FTZ R13, R13, c[0x0][0x2ec] ;  /* 0x0000bb000d0d7a20 */ /* 0x000fe20000410000 */
[----:B------:R-:W3:Y:S01]  /*5e30*/  MUFU.TANH R182, R6 ;  /* 0x0000000600b67308 */ /* 0x000ee20000002400 */
[----:B------:R-:W-:Y:S02]  /*5e40*/  FMUL.FTZ R14, R14, c[0x0][0x2ec] ;  /* 0x0000bb000e0e7a20 */ /* 0x000fe40000410000 */
[----:B------:R-:W-:Y:S02]  /*5e50*/  FMUL.FTZ R15, R15, c[0x0][0x2ec] ;  /* 0x0000bb000f0f7a20 */ /* 0x000fe40000410000 */
[----:B------:R-:W-:Y:S02]  /*5e60*/  FMUL.FTZ R16, R16, c[0x0][0x2ec] ;  /* 0x0000bb0010107a20 */ /* 0x000fe40000410000 */
[----:B------:R-:W-:Y:S02]  /*5e70*/  FMUL.FTZ R17, R17, c[0x0][0x2ec] ;  /* 0x0000bb0011117a20 */ /* 0x000fe40000410000 */
[----:B------:R-:W-:Y:S01]  /*5e80*/  FMUL.FTZ R18, R18, c[0x0][0x2ec] ;  /* 0x0000bb0012127a20 */ /* 0x000fe20000410000 */
[----:B------:R4:W1:Y:S01]  /*5e90*/  MUFU.TANH R181, R7 ;  /* 0x0000000700b57308 */ /* 0x0008620000002400 */
[----:B------:R-:W-:Y:S09]  /*5ea0*/  FMUL.FTZ R19, R19, c[0x0][0x2ec] ;  /* 0x0000bb0013137a20 */ /* 0x000ff20000410000 */
[----:B------:R-:W1:Y:S10]  /*5eb0*/  MUFU.TANH R180, R8 ;  /* 0x0000000800b47308 */ /* 0x000e740000002400 */
[----:B------:R-:W1:Y:S01]  /*5ec0*/  MUFU.TANH R193, R9 ;  /* 0x0000000900c17308 */ /* 0x000e620000002400 */
[----:B----4-:R-:W4:Y:S09]  /*5ed0*/  LDSM.16.M88.4 R4, [R224+0x7000] ;  /* 0x00700000e004783b */ /* 0x010f320000000200 */
[----:B------:R-:W1:Y:S10]  /*5ee0*/  MUFU.TANH R192, R10 ;  /* 0x0000000a00c07308 */ /* 0x000e740000002400 */
[----:B------:R5:W1:Y:S10]  /*5ef0*/  MUFU.TANH R191, R11 ;  /* 0x0000000b00bf7308 */ /* 0x000a740000002400 */
[----:B------:R1:W1:Y:S10]  /*5f00*/  MUFU.TANH R175, R12 ;  /* 0x0000000c00af7308 */ /* 0x0002740000002400 */
[----:B------:R1:W1:Y:S01]  /*5f10*/  MUFU.TANH R174, R13 ;  /* 0x0000000d00ae7308 */ /* 0x0002620000002400 */
[----:B-----5:R-:W5:Y:S01]  /*5f20*/  LDSM.16.M88.4 R8, [R224+0x7800] ;  /* 0x00780000e008783b */ /* 0x020f620000000200 */
[----:B------:R-:W-:Y:S04]  /*5f30*/  DEPBAR.LE SB0, 0x0 ;  /* 0x000080000000791a */ /* 0x000fe80000000000 */
[C---:B----4-:R-:W-:Y:S04]  /*5f40*/  HMMA.16816.F32.BF16 R20, R204.reuse, R4, R20 ;  /* 0x00000004cc14723c */ /* 0x050fe80000041814 */
[----:B------:R4:W1:Y:S01]  /*5f50*/  MUFU.TANH R173, R14 ;  /* 0x0000000e00ad7308 */ /* 0x0008620000002400 */
[----:B------:R-:W-:Y:S03]  /*5f60*/  BAR.SYNC.DEFER_BLOCKING 0x0 ;  /* 0x0000000000007b1d */ /* 0x000fe60000010000 */
[C---:B------:R-:W-:Y:S06]  /*5f70*/  HMMA.16816.F32.BF16 R24, R204.reuse, R6, R24 ;  /* 0x00000006cc18723c */ /* 0x040fec0000041818 */
[----:B------:R4:W1:Y:S10]  /*5f80*/  MUFU.TANH R172, R15 ;  /* 0x0000000f00ac7308 */ /* 0x0008740000002400 */
[----:B------:R4:W1:Y:S01]  /*5f90*/  MUFU.TANH R171, R16 ;  /* 0x0000001000ab7308 */ /* 0x0008620000002400 */
[----:B------:R-:W-:Y:S02]  /*5fa0*/  FMUL.FTZ R20, R20, c[0x0][0x2ec] ;  /* 0x0000bb0014147a20 */ /* 0x000fe40000410000 */
[----:B------:R-:W-:Y:S02]  /*5fb0*/  FMUL.FTZ R21, R21, c[0x0][0x2ec] ;  /* 0x0000bb0015157a20 */ /* 0x000fe40000410000 */
[----:B------:R-:W-:Y:S02]  /*5fc0*/  FMUL.FTZ R22, R22, c[0x0][0x2ec] ;  /* 0x0000bb0016167a20 */ /* 0x000fe40000410000 */
[----:B------:R-:W-:Y:S03]  /*5fd0*/  FMUL.FTZ R23, R23, c[0x0][0x2ec] ;  /* 0x0000bb0017177a20 */ /* 0x000fe60000410000 */
[----:B------:R4:W1:Y:S01]  /*5fe0*/  MUFU.TANH R170, R17 ;  /* 0x0000001100aa7308 */ /* 0x0008620000002400 */
[----:B------:R-:W-:Y:S02]  /*5ff0*/  FMUL.FTZ R24, R24, c[0x0][0x2ec] ;  /* 0x0000bb0018187a20 */ /* 0x000fe40000410000 */
[----:B------:R-:W-:Y:S01]  /*6000*/  FMUL.FTZ R25, R25, c[0x0][0x2ec] ;  /* 0x0000bb0019197a20 */ /* 0x000fe20000410000 */
[C---:B-----5:R-:W-:Y:S03]  /*6010*/  HMMA.16816.F32.BF16 R28, R204.reuse, R8, R28 ;  /* 0x00000008cc1c723c */ /* 0x060fe6000004181c */
[----:B------:R-:W-:Y:S02]  /*6020*/  FMUL.FTZ R26, R26, c[0x0][0x2ec] ;  /* 0x0000bb001a1a7a20 */ /* 0x000fe40000410000 */
[----:B------:R-:W-:Y:S01]  /*6030*/  FMUL.FTZ R27, R27, c[0x0][0x2ec] ;  /* 0x0000bb001b1b7a20 */ /* 0x000fe20000410000 */
[----:B------:R4:W1:Y:S02]  /*6040*/  MUFU.TANH R169, R18 ;  /* 0x0000001200a97308 */ /* 0x0008640000002400 */
[----:B------:R-:W-:Y:S08]  /*6050*/  HMMA.16816.F32.BF16 R32, R204, R10, R32 ;  /* 0x0000000acc20723c */ /* 0x000ff00000041820 */
[----:B------:R4:W1:Y:S08]  /*6060*/  MUFU.TANH R168, R19 ;  /* 0x0000001300a87308 */ /* 0x0008700000002400 */
[----:B------:R-:W-:Y:S02]  /*6070*/  FMUL.FTZ R28, R28, c[0x0][0x2ec] ;  /* 0x0000bb001c1c7a20 */ /* 0x000fe40000410000 */
[----:B------:R4:W1:Y:S01]  /*6080*/  MUFU.TANH R210, R20 ;  /* 0x0000001400d27308 */ /* 0x0008620000002400 */
[----:B------:R-:W-:Y:S02]  /*6090*/  FMUL.FTZ R29, R29, c[0x0][0x2ec] ;  /* 0x0000bb001d1d7a20 */ /* 0x000fe40000410000 */
[----:B------:R-:W-:Y:S02]  /*60a0*/  FMUL.FTZ R30, R30, c[0x0][0x2ec] ;  /* 0x0000bb001e1e7a20 */ /* 0x000fe40000410000 */
[----:B------:R-:W-:Y:S02]  /*60b0*/  FMUL.FTZ R31, R31, c[0x0][0x2ec] ;  /* 0x0000bb001f1f7a20 */ /* 0x000fe40000410000 */
[----:B------:R-:W-:Y:S02]  /*60c0*/  FMUL.FTZ R32, R32, c[0x0][0x2ec] ;  /* 0x0000bb0020207a20 */ /* 0x000fe40000410000 */
[----:B------:R-:W-:Y:S01]  /*60d0*/  FMUL.FTZ R33, R33, c[0x0][0x2ec] ;  /* 0x0000bb0021217a20 */ /* 0x000fe20000410000 */
[----:B------:R4:W1:Y:S01]  /*60e0*/  MUFU.TANH R209, R21 ;  /* 0x0000001500d17308 */ /* 0x0008620000002400 */
[----:B------:R-:W-:Y:S02]  /*60f0*/  FMUL.FTZ R34, R34, c[0x0][0x2ec] ;  /* 0x0000bb0022227a20 */ /* 0x000fe40000410000 */
[----:B------:R-:W-:Y:S07]  /*6100*/  FMUL.FTZ R35, R35, c[0x0][0x2ec] ;  /* 0x0000bb0023237a20 */ /* 0x000fee0000410000 */
[----:B------:R4:W1:Y:S10]  /*6110*/  MUFU.TANH R208, R22 ;  /* 0x0000001600d07308 */ /* 0x0008740000002400 */
        /* <DEDUP_REMOVED lines=12> */
[----:B------:R4:W1:Y:S02]  /*61e0*/  MUFU.TANH R165, R35 ;  /* 0x0000002300a57308 */ /* 0x0008640000002400 */
[----:B-1234-:R-:W-:-:S05]  /*61f0*/  @P0 BRA `(.L_x_673) ;  /* 0xffffe99000000947 */ /* 0x01efca000383ffff */
.L_x_672:
        /* <DEDUP_REMOVED lines=17> */
[----:B------:R-:W2:Y:S01]  /*6310*/  LDL.LU R211, [R1] ;  /* 0x0000000001d37983 */ /* 0x000ea20000300800 */
        /* <DEDUP_REMOVED lines=20> */
[----:B------:R-:W3:Y:S01]  /*6460*/  SHFL.BFLY PT, R4, R3, 0x2, 0x1f ;  /* 0x0c401f0003047f89 */ /* 0x000ee200000e0000 */
[----:B-1----:R-:W-:Y:S07]  /*6470*/  FMNMX.FTZ R5, R5, R6, !PT ;  /* 0x0000000605057209 */ /* 0x002fee0007810000 */
[----:B------:R-:W1:Y:S01]  /*6480*/  SHFL.BFLY PT, R164, R5, 0x1, 0x1f ;  /* 0x0c201f0005a47f89 */ /* 0x000e6200000e0000 */
[----:B---3--:R-:W-:Y:S07]  /*6490*/  FMNMX.FTZ R4, R3, R4, !PT ;  /* 0x0000000403047209 */ /* 0x008fee0007810000 */
[----:B------:R-:W3:Y:S01]  /*64a0*/  SHFL.BFLY PT, R3, R4, 0x1, 0x1f ;  /* 0x0c201f0004037f89 */ /* 0x000ee200000e0000 */
[----:B-1----:R-:W-:Y:S04]  /*64b0*/  FMNMX.FTZ R164, R5, R164, !PT ;  /* 0x000000a405a47209 */ /* 0x002fe80007810000 */
[C---:B------:R-:W-:Y:S01]  /*64c0*/  FSETP.NEU.FTZ.AND P1, PT, R164.reuse, -INF , PT ;  /* 0xff800000a400780b */ /* 0x040fe20003f3d000 */
[C---:B------:R-:W-:Y:S02]  /*64d0*/  FMUL.FTZ R187, R164.reuse, c[0x0][0x23c] ;  /* 0x00008f00a4bb7a20 */ /* 0x040fe40000410000 */
[----:B------:R-:W-:Y:S01]  /*64e0*/  FADD.FTZ R2, -R164, R2 ;  /* 0x00000002a4027221 */ /* 0x000fe20000010100 */
[----:B---3--:R-:W-:Y:S02]  /*64f0*/  FMNMX.FTZ R3, R4, R3, !PT ;  /* 0x0000000304037209 */ /* 0x008fe40007810000 */
[----:B------:R-:W-:Y:S01]  /*6500*/  FSEL R187, R187, RZ, P1 ;  /* 0x000000ffbbbb7208 */ /* 0x000fe20000800000 */
[----:B------:R-:W-:Y:S01]  /*6510*/  FMUL.FTZ R2, R2, c[0x0][0x23c] ;  /* 0x00008f0002027a20 */ /* 0x000fe20000410000 */
[C---:B------:R-:W-:Y:S01]  /*6520*/  FSETP.NEU.FTZ.AND P1, PT, R3.reuse, -INF , PT ;  /* 0xff8000000300780b */ /* 0x040fe20003f3d000 */
[----:B------:R-:W-:Y:S02]  /*6530*/  FMUL.FTZ R4, R3, c[0x0][0x23c] ;  /* 0x00008f0003047a20 */ /* 0x000fe40000410000 */
[--C-:B------:R-:W-:Y:S02]  /*6540*/  FFMA.FTZ R185, R177, c[0x0][0x23c], -R187.reuse ;  /* 0x00008f00b1b97a23 */ /* 0x100fe400000108bb */
[----:B------:R-:W-:Y:S01]  /*6550*/  FADD.FTZ R0, -R3, R0 ;  /* 0x0000000003007221 */ /* 0x000fe20000010100 */
[----:B------:R-:W-:Y:S01]  /*6560*/  FSEL R177, R4, RZ, P1 ;  /* 0x000000ff04b17208 */ /* 0x000fe20000800000 */
[--C-:B------:R-:W-:Y:S01]  /*6570*/  FFMA.FTZ R186, R183, c[0x0][0x23c], -R187.reuse ;  /* 0x00008f00b7ba7a23 */ /* 0x100fe200000108bb */
[----:B------:R-:W1:Y:S01]  /*6580*/  MUFU.EX2 R2, R2 ;  /* 0x0000000200027308 */ /* 0x000e620000000800 */
[----:B------:R-:W-:Y:S02]  /*6590*/  FFMA.FTZ R184, R180, c[0x0][0x23c], -R187 ;  /* 0x00008f00b4b87a23 */ /* 0x000fe400000108bb */
[--C-:B------:R-:W-:Y:S02]  /*65a0*/  FFMA.FTZ R182, R182, c[0x0][0x23c], -R177.reuse ;  /* 0x00008f00b6b67a23 */ /* 0x100fe400000108b1 */
[----:B------:R-:W-:Y:S02]  /*65b0*/  FFMA.FTZ R181, R181, c[0x0][0x23c], -R177 ;  /* 0x00008f00b5b57a23 */ /* 0x000fe400000108b1 */
[----:B------:R-:W-:Y:S02]  /*65c0*/  FFMA.FTZ R183, R193, c[0x0][0x23c], -R187 ;  /* 0x00008f00c1b77a23 */ /* 0x000fe400000108bb */
[--C-:B------:R-:W-:Y:S01]  /*65d0*/  FFMA.FTZ R180, R192, c[0x0][0x23c], -R177.reuse ;  /* 0x00008f00c0b47a23 */ /* 0x100fe200000108b1 */
[----:B------:R-:W-:Y:S01]  /*65e0*/  MUFU.EX2 R186, R186 ;  /* 0x000000ba00ba7308 */ /* 0x000fe20000000800 */
[----:B------:R-:W-:Y:S02]  /*65f0*/  FFMA.FTZ R167, R191, c[0x0][0x23c], -R177 ;  /* 0x00008f00bfa77a23 */ /* 0x000fe400000108b1 */
[----:B------:R-:W-:Y:S02]  /*6600*/  FMUL.FTZ R0, R0, c[0x0][0x23c] ;  /* 0x00008f0000007a20 */ /* 0x000fe40000410000 */
[--C-:B------:R-:W-:Y:S02]  /*6610*/  FFMA.FTZ R191, R175, c[0x0][0x23c], -R187.reuse ;  /* 0x00008f00afbf7a23 */ /* 0x100fe400000108bb */
[----:B------:R-:W-:Y:S02]  /*6620*/  FFMA.FTZ R192, R174, c[0x0][0x23c], -R187 ;  /* 0x00008f00aec07a23 */ /* 0x000fe400000108bb */
[--C-:B------:R-:W-:Y:S01]  /*6630*/  FFMA.FTZ R193, R173, c[0x0][0x23c], -R177.reuse ;  /* 0x00008f00adc17a23 */ /* 0x100fe200000108b1 */
[----:B------:R-:W3:Y:S01]  /*6640*/  MUFU.EX2 R0, R0 ;  /* 0x0000000000007308 */ /* 0x000ee20000000800 */
[----:B------:R-:W-:Y:S02]  /*6650*/  FFMA.FTZ R194, R172, c[0x0][0x23c], -R177 ;  /* 0x00008f00acc27a23 */ /* 0x000fe400000108b1 */
[----:B------:R-:W-:Y:S01]  /*6660*/  LDSM.16.MT88.4 R172, [R232+0x14800] ;  /* 0x01480000e8ac783b */ /* 0x000fe20000004200 */
[C---:B-1----:R-:W-:Y:S02]  /*6670*/  FMUL.FTZ R4, R2.reuse, R160 ;  /* 0x000000a002047220 */ /* 0x042fe40000410000 */
[C---:B------:R-:W-:Y:S02]  /*6680*/  FMUL.FTZ R5, R2.reuse, R161 ;  /* 0x000000a102057220 */ /* 0x040fe40000410000 */
[C---:B------:R-:W-:Y:S02]  /*6690*/  FMUL.FTZ R8, R2.reuse, R156 ;  /* 0x0000009c02087220 */ /* 0x040fe40000410000 */
[----:B------:R-:W1:Y:S01]  /*66a0*/  MUFU.EX2 R185, R185 ;  /* 0x000000b900b97308 */ /* 0x000e620000000800 */
[C---:B------:R-:W-:Y:S02]  /*66b0*/  FMUL.FTZ R9, R2.reuse, R157 ;  /* 0x0000009d02097220 */ /* 0x040fe40000410000 */
[C---:B------:R-:W-:Y:S02]  /*66c0*/  FMUL.FTZ R16, R2.reuse, R148 ;  /* 0x0000009402107220 */ /* 0x040fe40000410000 */
[C---:B------:R-:W-:Y:S02]  /*66d0*/  FMUL.FTZ R17, R2.reuse, R149 ;  /* 0x0000009502117220 */ /* 0x040fe40000410000 */
[C---:B------:R-:W-:Y:S02]  /*66e0*/  FMUL.FTZ R24, R2.reuse, R140 ;  /* 0x0000008c02187220 */ /* 0x040fe40000410000 */
[C---:B------:R-:W-:Y:S01]  /*66f0*/  FMUL.FTZ R25, R2.reuse, R141 ;  /* 0x0000008d02197220 */ /* 0x040fe20000410000 */
[----:B------:R-:W-:Y:S01]  /*6700*/  MUFU.EX2 R182, R182 ;  /* 0x000000b600b67308 */ /* 0x000fe20000000800 */
[C---:B------:R-:W-:Y:S02]  /*6710*/  FMUL.FTZ R32, R2.reuse, R132 ;  /* 0x0000008402207220 */ /* 0x040fe40000410000 */
[----:B------:R-:W-:Y:S02]  /*6720*/  FMUL.FTZ R33, R2, R133 ;  /* 0x0000008502217220 */ /* 0x000fe40000410000 */
[C---:B---3--:R-:W-:Y:S02]  /*6730*/  FMUL.FTZ R6, R0.reuse, R162 ;  /* 0x000000a200067220 */ /* 0x048fe40000410000 */
[C---:B------:R-:W-:Y:S02]  /*6740*/  FMUL.FTZ R7, R0.reuse, R163 ;  /* 0x000000a300077220 */ /* 0x040fe40000410000 */
[C---:B------:R-:W-:Y:S01]  /*6750*/  FMUL.FTZ R10, R0.reuse, R158 ;  /* 0x0000009e000a7220 */ /* 0x040fe20000410000 */
[----:B------:R-:W3:Y:S01]  /*6760*/  MUFU.EX2 R181, R181 ;  /* 0x000000b500b57308 */ /* 0x000ee20000000800 */
[C---:B------:R-:W-:Y:S02]  /*6770*/  FMUL.FTZ R11, R0.reuse, R159 ;  /* 0x0000009f000b7220 */ /* 0x040fe40000410000 */
[C---:B------:R-:W-:Y:S01]  /*6780*/  FMUL.FTZ R18, R0.reuse, R150 ;  /* 0x0000009600127220 */ /* 0x040fe20000410000 */
[----:B-1----:R-:W-:Y:S01]  /*6790*/  F2FP.BF16.PACK_AB R160, R185, R186 ;  /* 0x000000bab9a0723e */ /* 0x002fe200000010ff */
[C---:B------:R-:W-:Y:S01]  /*67a0*/  FMUL.FTZ R19, R0.reuse, R151 ;  /* 0x0000009700137220 */ /* 0x040fe20000410000 */
[----:B------:R-:W-:Y:S01]  /*67b0*/  LDSM.16.MT88.4 R156, [R230+0x12800] ;  /* 0x01280000e69c783b */ /* 0x000fe20000004200 */
[C---:B------:R-:W-:Y:S02]  /*67c0*/  FMUL.FTZ R26, R0.reuse, R142 ;  /* 0x0000008e001a7220 */ /* 0x040fe40000410000 */
[C---:B------:R-:W-:Y:S01]  /*67d0*/  FMUL.FTZ R27, R0.reuse, R143 ;  /* 0x0000008f001b7220 */ /* 0x040fe20000410000 */
[----:B------:R-:W-:Y:S01]  /*67e0*/  MUFU.EX2 R184, R184 ;  /* 0x000000b800b87308 */ /* 0x000fe20000000800 */
[C---:B------:R-:W-:Y:S02]  /*67f0*/  FMUL.FTZ R34, R0.reuse, R134 ;  /* 0x0000008600227220 */ /* 0x040fe40000410000 */
[----:B------:R-:W-:Y:S01]  /*6800*/  FMUL.FTZ R35, R0, R135 ;  /* 0x0000008700237220 */ /* 0x000fe20000410000 */
[----:B------:R-:W-:Y:S01]  /*6810*/  LDSM.16.MT88.4 R140, [R228+0x12000] ;  /* 0x01200000e48c783b */ /* 0x000fe20000004200 */
[--C-:B------:R-:W-:Y:S02]  /*6820*/  FFMA.FTZ R196, R171, c[0x0][0x23c], -R187.reuse ;  /* 0x00008f00abc47a23 */ /* 0x100fe400000108bb */
[----:B------:R-:W-:Y:S02]  /*6830*/  FFMA.FTZ R195, R170, c[0x0][0x23c], -R187 ;  /* 0x00008f00aac37a23 */ /* 0x000fe400000108bb */
[--C-:B------:R-:W-:Y:S01]  /*6840*/  FFMA.FTZ R197, R169, c[0x0][0x23c], -R177.reuse ;  /* 0x00008f00a9c57a23 */ /* 0x100fe200000108b1 */
[----:B------:R-:W1:Y:S01]  /*6850*/  MUFU.EX2 R183, R183 ;  /* 0x000000b700b77308 */ /* 0x000e620000000800 */
[--C-:B------:R-:W-:Y:S01]  /*6860*/  FFMA.FTZ R198, R168, c[0x0][0x23c], -R177.reuse ;  /* 0x00008f00a8c67a23 */ /* 0x100fe200000108b1 */
[----:B------:R-:W-:Y:S01]  /*6870*/  LDSM.16.MT88.4 R132, [R229+0x12000] ;  /* 0x01200000e584783b */ /* 0x000fe20000004200 */
[----:B------:R-:W-:Y:S01]  /*6880*/  FFMA.FTZ R207, R179, c[0x0][0x23c], -R177 ;  /* 0x00008f00b3cf7a23 */ /* 0x000fe200000108b1 */
[----:B---3--:R-:W-:Y:S01]  /*6890*/  F2FP.BF16.PACK_AB R161, R181, R182 ;  /* 0x000000b6b5a1723e */ /* 0x008fe200000010ff */
[C---:B------:R-:W-:Y:S02]  /*68a0*/  FMUL.FTZ R36, R2.reuse, R36 ;  /* 0x0000002402247220 */ /* 0x040fe40000410000 */
[----:B------:R-:W-:Y:S02]  /*68b0*/  FMUL.FTZ R37, R2, R37 ;  /* 0x0000002502257220 */ /* 0x000fe40000410000 */
[C---:B------:R-:W-:Y:S01]  /*68c0*/  FMUL.FTZ R38, R0.reuse, R38 ;  /* 0x0000002600267220 */ /* 0x040fe20000410000 */
[----:B------:R-:W-:Y:S01]  /*68d0*/  MUFU.EX2 R180, R180 ;  /* 0x000000b400b47308 */ /* 0x000fe20000000800 */
[----:B------:R-:W-:Y:S01]  /*68e0*/  LDSM.16.MT88.4 R148, [R228+0x10800] ;  /* 0x01080000e494783b */ /* 0x000fe20000004200 */
[----:B------:R-:W-:Y:S02]  /*68f0*/  FMUL.FTZ R39, R0, R39 ;  /* 0x0000002700277220 */ /* 0x000fe40000410000 */
[C---:B------:R-:W-:Y:S02]  /*6900*/  FMUL.FTZ R40, R2.reuse, R40 ;  /* 0x0000002802287220 */ /* 0x040fe40000410000 */
[----:B------:R-:W-:Y:S02]  /*6910*/  FMUL.FTZ R41, R2, R41 ;  /* 0x0000002902297220 */ /* 0x000fe40000410000 */
[C---:B------:R-:W-:Y:S01]  /*6920*/  FMUL.FTZ R42, R0.reuse, R42 ;  /* 0x0000002a002a7220 */ /* 0x040fe20000410000 */
[----:B------:R-:W-:Y:S01]  /*6930*/  LDSM.16.MT88.4 R168, [R228+0x12800] ;  /* 0x01280000e4a8783b */ /* 0x000fe20000004200 */
[----:B------:R-:W3:Y:S01]  /*6940*/  MUFU.EX2 R167, R167 ;  /* 0x000000a700a77308 */ /* 0x000ee20000000800 */
[----:B------:R-:W-:Y:S02]  /*6950*/  FMUL.FTZ R43, R0, R43 ;  /* 0x0000002b002b7220 */ /* 0x000fe40000410000 */
[C---:B------:R-:W-:Y:S01]  /*6960*/  FMUL.FTZ R44, R2.reuse, R44 ;  /* 0x0000002c022c7220 */ /* 0x040fe20000410000 */
[----:B-1----:R-:W-:Y:S01]  /*6970*/  F2FP.BF16.PACK_AB R162, R183, R184 ;  /* 0x000000b8b7a2723e */ /* 0x002fe200000010ff */
[----:B------:R-:W-:Y:S02]  /*6980*/  FMUL.FTZ R45, R2, R45 ;  /* 0x0000002d022d7220 */ /* 0x000fe40000410000 */
[C---:B------:R-:W-:Y:S02]  /*6990*/  FMUL.FTZ R46, R0.reuse, R46 ;  /* 0x0000002e002e7220 */ /* 0x040fe40000410000 */
[----:B------:R-:W-:Y:S01]  /*69a0*/  FMUL.FTZ R47, R0, R47 ;  /* 0x0000002f002f7220 */ /* 0x000fe20000410000 */
[----:B------:R-:W-:Y:S01]  /*69b0*/  MUFU.EX2 R191, R191 ;  /* 0x000000bf00bf7308 */ /* 0x000fe20000000800 */
[C---:B------:R-:W-:Y:S02]  /*69c0*/  FMUL.FTZ R48, R2.reuse, R48 ;  /* 0x0000003002307220 */ /* 0x040fe40000410000 */
[----:B------:R-:W-:Y:S02]  /*69d0*/  FMUL.FTZ R49, R2, R49 ;  /* 0x0000003102317220 */ /* 0x000fe40000410000 */
[C---:B------:R-:W-:Y:S02]  /*69e0*/  FMUL.FTZ R50, R0.reuse, R50 ;  /* 0x0000003200327220 */ /* 0x040fe40000410000 */
[----:B------:R-:W-:Y:S02]  /*69f0*/  FMUL.FTZ R51, R0, R51 ;  /* 0x0000003300337220 */ /* 0x000fe40000410000 */
[C---:B------:R-:W-:Y:S01]  /*6a00*/  FMUL.FTZ R52, R2.reuse, R52 ;  /* 0x0000003402347220 */ /* 0x040fe20000410000 */
[----:B------:R-:W1:Y:S01]  /*6a10*/  MUFU.EX2 R192, R192 ;  /* 0x000000c000c07308 */ /* 0x000e620000000800 */
[----:B------:R-:W-:Y:S02]  /*6a20*/  FMUL.FTZ R53, R2, R53 ;  /* 0x0000003502357220 */ /* 0x000fe40000410000 */
[C---:B------:R-:W-:Y:S01]  /*6a30*/  FMUL.FTZ R54, R0.reuse, R54 ;  /* 0x0000003600367220 */ /* 0x040fe20000410000 */
[----:B---3--:R-:W-:Y:S01]  /*6a40*/  F2FP.BF16.PACK_AB R163, R167, R180 ;  /* 0x000000b4a7a3723e */ /* 0x008fe200000010ff */
[----:B------:R-:W-:Y:S02]  /*6a50*/  FMUL.FTZ R55, R0, R55 ;  /* 0x0000003700377220 */ /* 0x000fe40000410000 */
[C---:B------:R-:W-:Y:S02]  /*6a60*/  FMUL.FTZ R56, R2.reuse, R56 ;  /* 0x0000003802387220 */ /* 0x040fe40000410000 */
[----:B------:R-:W-:Y:S01]  /*6a70*/  FMUL.FTZ R57, R2, R57 ;  /* 0x0000003902397220 */ /* 0x000fe20000410000 */
[----:B------:R-:W-:Y:S01]  /*6a80*/  MUFU.EX2 R193, R193 ;  /* 0x000000c100c17308 */ /* 0x000fe20000000800 */
[C---:B------:R-:W-:Y:S05]  /*6a90*/  HMMA.16816.F32.BF16 R4, R160.reuse, R12, R4 ;  /* 0x0000000ca004723c */ /* 0x040fea0000041804 */
[----:B------:R-:W-:Y:S02]  /*6aa0*/  FMUL.FTZ R58, R0, R58 ;  /* 0x0000003a003a7220 */ /* 0x000fe40000410000 */
[C---:B------:R-:W-:Y:S01]  /*6ab0*/  FMUL.FTZ R12, R2.reuse, R152 ;  /* 0x00000098020c7220 */ /* 0x040fe20000410000 */
[C---:B------:R-:W-:Y:S01]  /*6ac0*/  HMMA.16816.F32.BF16 R8, R160.reuse, R14, R8 ;  /* 0x0000000ea008723c */ /* 0x040fe20000041808 */
[----:B------:R-:W3:Y:S03]  /*6ad0*/  MUFU.EX2 R194, R194 ;  /* 0x000000c200c27308 */ /* 0x000ee60000000800 */
[----:B------:R-:W-:Y:S02]  /*6ae0*/  FMUL.FTZ R13, R2, R153 ;  /* 0x00000099020d7220 */ /* 0x000fe40000410000 */
[C---:B------:R-:W-:Y:S02]  /*6af0*/  FMUL.FTZ R59, R0.reuse, R59 ;  /* 0x0000003b003b7220 */ /* 0x040fe40000410000 */
[C---:B------:R-:W-:Y:S03]  /*6b00*/  FMUL.FTZ R14, R0.reuse, R154 ;  /* 0x0000009a000e7220 */ /* 0x040fe60000410000 */
[----:B------:R-:W-:Y:S01]  /*6b10*/  MUFU.EX2 R196, R196 ;  /* 0x000000c400c47308 */ /* 0x000fe20000000800 */
[----:B------:R-:W-:Y:S02]  /*6b20*/  FMUL.FTZ R15, R0, R155 ;  /* 0x0000009b000f7220 */ /* 0x000fe40000410000 */
[----:B------:R-:W4:Y:S01]  /*6b30*/  LDSM.16.MT88.4 R152, [R228+0x10000] ;  /* 0x01000000e498783b */ /* 0x000f220000004200 */
[C---:B------:R-:W-:Y:S02]  /*6b40*/  FMUL.FTZ R60, R2.reuse, R60 ;  /* 0x0000003c023c7220 */ /* 0x040fe40000410000 */
[----:B------:R-:W-:Y:S02]  /*6b50*/  FMUL.FTZ R61, R2, R61 ;  /* 0x0000003d023d7220 */ /* 0x000fe40000410000 */
[C---:B------:R-:W-:Y:S02]  /*6b60*/  HMMA.16816.F32.BF16 R12, R160.reuse, R20, R12 ;  /* 0x00000014a00c723c */ /* 0x040fe4000004180c */
[----:B------:R-:W5:Y:S01]  /*6b70*/  MUFU.EX2 R195, R195 ;  /* 0x000000c300c37308 */ /* 0x000f620000000800 */
[C---:B------:R-:W-:Y:S02]  /*6b80*/  FMUL.FTZ R62, R0.reuse, R62 ;  /* 0x0000003e003e7220 */ /* 0x040fe40000410000 */
[----:B------:R-:W-:Y:S02]  /*6b90*/  FMUL.FTZ R63, R0, R63 ;  /* 0x0000003f003f7220 */ /* 0x000fe40000410000 */
[C---:B------:R-:W-:Y:S01]  /*6ba0*/  FMUL.FTZ R20, R2.reuse, R144 ;  /* 0x0000009002147220 */ /* 0x040fe20000410000 */
[C---:B------:R-:W-:Y:S04]  /*6bb0*/  HMMA.16816.F32.BF16 R16, R160.reuse, R22, R16 ;  /* 0x00000016a010723c */ /* 0x040fe80000041810 */
[C---:B------:R-:W-:Y:S01]  /*6bc0*/  FMUL.FTZ R21, R2.reuse, R145 ;  /* 0x0000009102157220 */ /* 0x040fe20000410000 */
[----:B------:R-:W-:Y:S01]  /*6bd0*/  MUFU.EX2 R197, R197 ;  /* 0x000000c500c57308 */ /* 0x000fe20000000800 */
[----:B------:R-:W-:Y:S02]  /*6be0*/  FMUL.FTZ R64, R2, R64 ;  /* 0x0000004002407220 */ /* 0x000fe40000410000 */
[C---:B------:R-:W-:Y:S04]  /*6bf0*/  FMUL.FTZ R22, R0.reuse, R146 ;  /* 0x0000009200167220 */ /* 0x040fe80000410000 */
[----:B------:R-:W-:Y:S02]  /*6c00*/  FMUL.FTZ R23, R0, R147 ;  /* 0x0000009300177220 */ /* 0x000fe40000410000 */
[----:B------:R-:W1:Y:S01]  /*6c10*/  LDSM.16.MT88.4 R144, [R232+0x12000] ;  /* 0x01200000e890783b */ /* 0x000e620000004200 */
[----:B------:R-:W-:Y:S01]  /*6c20*/  FMUL.FTZ R65, R2, R65 ;  /* 0x0000004102417220 */ /* 0x000fe20000410000 */
[----:B------:R-:W1:Y:S01]  /*6c30*/  MUFU.EX2 R198, R198 ;  /* 0x000000c600c67308 */ /* 0x000e620000000800 */
[C---:B------:R-:W-:Y:S02]  /*6c40*/  FMUL.FTZ R66, R0.reuse, R66 ;  /* 0x0000004200427220 */ /* 0x040fe40000410000 */
[C---:B------:R-:W-:Y:S03]  /*6c50*/  HMMA.16816.F32.BF16 R20, R160.reuse, R28, R20 ;  /* 0x0000001ca014723c */ /* 0x040fe60000041814 */
[----:B------:R-:W-:Y:S02]  /*6c60*/  FMUL.FTZ R67, R0, R67 ;  /* 0x0000004300437220 */ /* 0x000fe40000410000 */
[C---:B------:R-:W-:Y:S02]  /*6c70*/  FMUL.FTZ R68, R2.reuse, R68 ;  /* 0x0000004402447220 */ /* 0x040fe40000410000 */
[C---:B------:R-:W-:Y:S01]  /*6c80*/  FMUL.FTZ R28, R2.reuse, R136 ;  /* 0x00000088021c7220 */ /* 0x040fe20000410000 */
[C---:B------:R-:W-:Y:S01]  /*6c90*/  HMMA.16816.F32.BF16 R24, R160.reuse, R30, R24 ;  /* 0x0000001ea018723c */ /* 0x040fe20000041818 */
[----:B------:R-:W-:Y:S03]  /*6ca0*/  MUFU.EX2 R207, R207 ;  /* 0x000000cf00cf7308 */ /* 0x000fe60000000800 */
[C---:B------:R-:W-:Y:S02]  /*6cb0*/  FMUL.FTZ R29, R2.reuse, R137 ;  /* 0x00000089021d7220 */ /* 0x040fe40000410000 */
[----:B------:R-:W-:Y:S02]  /*6cc0*/  FMUL.FTZ R69, R2, R69 ;  /* 0x0000004502457220 */ /* 0x000fe40000410000 */
[C---:B------:R-:W-:Y:S04]  /*6cd0*/  FMUL.FTZ R30, R0.reuse, R138 ;  /* 0x0000008a001e7220 */ /* 0x040fe80000410000 */
[C---:B------:R-:W-:Y:S02]  /*6ce0*/  FMUL.FTZ R31, R0.reuse, R139 ;  /* 0x0000008b001f7220 */ /* 0x040fe40000410000 */
[----:B------:R-:W2:Y:S01]  /*6cf0*/  LDSM.16.MT88.4 R136, [R230+0x12000] ;  /* 0x01200000e688783b */ /* 0x000ea20000004200 */
[C---:B------:R-:W-:Y:S02]  /*6d00*/  FMUL.FTZ R70, R0.reuse, R70 ;  /* 0x0000004600467220 */ /* 0x040fe40000410000 */
[----:B------:R-:W-:Y:S02]  /*6d10*/  FMUL.FTZ R71, R0, R71 ;  /* 0x0000004700477220 */ /* 0x000fe40000410000 */
[C---:B----4-:R-:W-:Y:S03]  /*6d20*/  HMMA.16816.F32.BF16 R28, R160.reuse, R152, R28 ;  /* 0x00000098a01c723c */ /* 0x050fe6000004181c */
[C---:B------:R-:W-:Y:S02]  /*6d30*/  FMUL.FTZ R72, R2.reuse, R72 ;  /* 0x0000004802487220 */ /* 0x040fe40000410000 */
[----:B------:R-:W-:Y:S02]  /*6d40*/  FMUL.FTZ R73, R2, R73 ;  /* 0x0000004902497220 */ /* 0x000fe40000410000 */
[C---:B------:R-:W-:Y:S01]  /*6d50*/  FMUL.FTZ R74, R0.reuse, R74 ;  /* 0x0000004a004a7220 */ /* 0x040fe20000410000 */
[C---:B------:R-:W-:Y:S01]  /*6d60*/  HMMA.16816.F32.BF16 R32, R160.reuse, R154, R32 ;  /* 0x0000009aa020723c */ /* 0x040fe20000041820 */
[----:B------:R-:W-:Y:S03]  /*6d70*/  LDSM.16.MT88.4 R152, [R232+0x12800] ;  /* 0x01280000e898783b */ /* 0x000fe60000004200 */
[----:B------:R-:W-:Y:S02]  /*6d80*/  FMUL.FTZ R75, R0, R75 ;  /* 0x0000004b004b7220 */ /* 0x000fe40000410000 */
[C---:B------:R-:W-:Y:S02]  /*6d90*/  FMUL.FTZ R76, R2.reuse, R76 ;  /* 0x0000004c024c7220 */ /* 0x040fe40000410000 */
[C---:B-1----:R-:W-:Y:S04]  /*6da0*/  HMMA.16816.F32.BF16 R36, R160.reuse, R144, R36 ;  /* 0x00000090a024723c */ /* 0x042fe80000041824 */
[----:B------:R-:W-:Y:S02]  /*6db0*/  FMUL.FTZ R77, R2, R77 ;  /* 0x0000004d024d7220 */ /* 0x000fe40000410000 */
[C---:B------:R-:W-:Y:S02]  /*6dc0*/  FMUL.FTZ R78, R0.reuse, R78 ;  /* 0x0000004e004e7220 */ /* 0x040fe40000410000 */
[C---:B------:R-:W-:Y:S01]  /*6dd0*/  HMMA.16816.F32.BF16 R40, R160.reuse, R146, R40 ;  /* 0x00000092a028723c */ /* 0x040fe20000041828 */
[----:B------:R-:W-:Y:S03]  /*6de0*/  LDSM.16.MT88.4 R144, [R229+0x10800] ;  /* 0x01080000e590783b */ /* 0x000fe60000004200 */
        /* <DEDUP_REMOVED lines=22> */
[----:B------:R-:W4:Y:S03]  /*6f50*/  LDSM.16.MT88.4 R140, [R229+0x14000] ;  /* 0x01400000e58c783b */ /* 0x000f260000004200 */
        /* <DEDUP_REMOVED lines=57> */
[----:B------:R-:W-:Y:S03]  /*72f0*/  FMUL.FTZ R129, R2, R129 ;  /* 0x0000008102817220 */ /* 0x000fe60000410000 */
[C---:B--2---:R-:W-:Y:S03]  /*7300*/  HMMA.16816.F32.BF16 R124, R160.reuse, R132, R124 ;  /* 0x00000084a07c723c */ /* 0x044fe6000004187c */
[C---:B------:R-:W-:Y:S02]  /*7310*/  FMUL.FTZ R130, R0.reuse, R130 ;  /* 0x0000008200827220 */ /* 0x040fe40000410000 */
[----:B------:R-:W-:Y:S02]  /*7320*/  FMUL.FTZ R131, R0, R131 ;  /* 0x0000008300837220 */ /* 0x000fe40000410000 */
[----:B------:R-:W-:Y:S01]  /*7330*/  F2FP.BF16.PACK_AB R132, R192, R191 ;  /* 0x000000bfc084723e */ /* 0x000fe200000010ff */
[--C-:B------:R-:W-:Y:S01]  /*7340*/  FFMA.FTZ R204, R210, c[0x0][0x23c], -R187.reuse ;  /* 0x00008f00d2cc7a23 */ /* 0x100fe200000108bb */
[----:B---3--:R-:W-:Y:S03]  /*7350*/  F2FP.BF16.PACK_AB R133, R194, R193 ;  /* 0x000000c1c285723e */ /* 0x008fe600000010ff */
[----:B------:R-:W-:Y:S01]  /*7360*/  HMMA.16816.F32.BF16 R128, R160, R134, R128 ;  /* 0x00000086a080723c */ /* 0x000fe20000041880 */
[----:B------:R-:W2:Y:S01]  /*7370*/  LDSM.16.MT88.4 R160, [R229+0x12800] ;  /* 0x01280000e5a0783b */ /* 0x000ea20000004200 */
[----:B------:R-:W-:Y:S01]  /*7380*/  MUFU.EX2 R204, R204 ;  /* 0x000000cc00cc7308 */ /* 0x000fe20000000800 */
[----:B------:R-:W-:Y:S02]  /*7390*/  FFMA.FTZ R205, R209, c[0x0][0x23c], -R187 ;  /* 0x00008f00d1cd7a23 */ /* 0x000fe400000108bb */
[----:B------:R-:W-:Y:S02]  /*73a0*/  FFMA.FTZ R206, R208, c[0x0][0x23c], -R177 ;  /* 0x00008f00d0ce7a23 */ /* 0x000fe400000108b1 */
[----:B-----5:R-:W-:Y:S01]  /*73b0*/  F2FP.BF16.PACK_AB R134, R195, R196 ;  /* 0x000000c4c386723e */ /* 0x020fe200000010ff */
[----:B------:R-:W-:Y:S01]  /*73c0*/  FFMA.FTZ R208, R178, c[0x0][0x23c], -R187 ;  /* 0x00008f00b2d07a23 */ /* 0x000fe200000108bb */
[----:B------:R-:W-:Y:S03]  /*73d0*/  F2FP.BF16.PACK_AB R135, R198, R197 ;  /* 0x000000c5c687723e */ /* 0x000fe600000010ff */
[----:B------:R-:W-:Y:S01]  /*73e0*/  FFMA.FTZ R203, R203, c[0x0][0x23c], -R177 ;  /* 0x00008f00cbcb7a23 */ /* 0x000fe200000108b1 */
[----:B------:R-:W-:Y:S01]  /*73f0*/  MUFU.EX2 R205, R205 ;  /* 0x000000cd00cd7308 */ /* 0x000fe20000000800 */
[--C-:B------:R-:W-:Y:S02]  /*7400*/  FFMA.FTZ R202, R202, c[0x0][0x23c], -R187.reuse ;  /* 0x00008f00caca7a23 */ /* 0x100fe400000108bb */
[C---:B----4-:R-:W-:Y:S05]  /*7410*/  HMMA.16816.F32.BF16 R4, R132.reuse, R140, R4 ;  /* 0x0000008c8404723c */ /* 0x050fea0000041804 */
[----:B------:R-:W-:Y:S02]  /*7420*/  FFMA.FTZ R201, R201, c[0x0][0x23c], -R187 ;  /* 0x00008f00c9c97a23 */ /* 0x000fe400000108bb */
[--C-:B------:R-:W-:Y:S01]  /*7430*/  FFMA.FTZ R200, R200, c[0x0][0x23c], -R177.reuse ;  /* 0x00008f00c8c87a23 */ /* 0x100fe200000108b1 */
[C---:B------:R-:W-:Y:S01]  /*7440*/  HMMA.16816.F32.BF16 R8, R132.reuse, R142, R8 ;  /* 0x0000008e8408723c */ /* 0x040fe20000041808 */
[----:B------:R-:W3:Y:S01]  /*7450*/  LDSM.16.MT88.4 R140, [R230+0x14800] ;  /* 0x01480000e68c783b */ /* 0x000ee20000004200 */
[----:B------:R-:W4:Y:S02]  /*7460*/  MUFU.EX2 R206, R206 ;  /* 0x000000ce00ce7308 */ /* 0x000f240000000800 */
[----:B------:R-:W-:Y:S02]  /*7470*/  FFMA.FTZ R199, R199, c[0x0][0x23c], -R177 ;  /* 0x00008f00c7c77a23 */ /* 0x000fe400000108b1 */
[--C-:B------:R-:W-:Y:S02]  /*7480*/  FFMA.FTZ R189, R189, c[0x0][0x23c], -R187.reuse ;  /* 0x00008f00bdbd7a23 */ /* 0x100fe400000108bb */
[C---:B-1----:R-:W-:Y:S04]  /*7490*/  HMMA.16816.F32.BF16 R12, R132.reuse, R136, R12 ;  /* 0x00000088840c723c */ /* 0x042fe8000004180c */
[--C-:B------:R-:W-:Y:S01]  /*74a0*/  FFMA.FTZ R190, R190, c[0x0][0x23c], -R187.reuse ;  /* 0x00008f00bebe7a23 */ /* 0x100fe200000108bb */
[----:B------:R-:W1:Y:S01]  /*74b0*/  MUFU.EX2 R203, R203 ;  /* 0x000000cb00cb7308 */ /* 0x000e620000000800 */
[----:B------:R-:W-:Y:S02]  /*74c0*/  FFMA.FTZ R187, R176, c[0x0][0x23c], -R187 ;  /* 0x00008f00b0bb7a23 */ /* 0x000fe400000108bb */
[C---:B------:R-:W-:Y:S01]  /*74d0*/  HMMA.16816.F32.BF16 R16, R132.reuse, R138, R16 ;  /* 0x0000008a8410723c */ /* 0x040fe20000041810 */
[----:B------:R-:W5:Y:S03]  /*74e0*/  LDSM.16.MT88.4 R136, [R229+0x14800] ;  /* 0x01480000e588783b */ /* 0x000f660000004200 */
[--C-:B------:R-:W-:Y:S02]  /*74f0*/  FFMA.FTZ R188, R188, c[0x0][0x23c], -R177.reuse ;  /* 0x00008f00bcbc7a23 */ /* 0x100fe400000108b1 */
[--C-:B------:R-:W-:Y:S01]  /*7500*/  FFMA.FTZ R166, R166, c[0x0][0x23c], -R177.reuse ;  /* 0x00008f00a6a67a23 */ /* 0x100fe200000108b1 */
[----:B------:R-:W-:Y:S01]  /*7510*/  MUFU.EX2 R187, R187 ;  /* 0x000000bb00bb7308 */ /* 0x000fe20000000800 */
[C---:B------:R-:W-:Y:S04]  /*7520*/  HMMA.16816.F32.BF16 R20, R132.reuse, R144, R20 ;  /* 0x000000908414723c */ /* 0x040fe80000041814 */
[----:B------:R-:W-:Y:S02]  /*7530*/  FFMA.FTZ R177, R165, c[0x0][0x23c], -R177 ;  /* 0x00008f00a5b17a23 */ /* 0x000fe400000108b1 */
[----:B------:R-:W-:Y:S02]  /*7540*/  FFMA.FTZ R182, R0, R252, R182 ;  /* 0x000000fc00b67223 */ /* 0x000fe400000100b6 */
[C---:B------:R-:W-:Y:S01]  /*7550*/  HMMA.16816.F32.BF16 R24, R132.reuse, R146, R24 ;  /* 0x000000928418723c */ /* 0x040fe20000041818 */
[----:B------:R-:W1:Y:S01]  /*7560*/  LDSM.16.MT88.4 R144, [R228+0x14800] ;  /* 0x01480000e490783b */ /* 0x000e620000004200 */
[----:B------:R2:W-:Y:S02]  /*7570*/  MUFU.EX2 R165, R177 ;  /* 0x000000b100a57308 */ /* 0x0005e40000000800 */
[----:B------:R-:W-:Y:S01]  /*7580*/  FFMA.FTZ R186, R2, R211, R186 ;  /* 0x000000d302ba7223 */ /* 0x000fe200000100ba */
[----:B------:R-:W-:Y:S01]  /*7590*/  MOV R2, R164 ;  /* 0x000000a400027202 */ /* 0x000fe20000000f00 */
[----:B------:R-:W-:Y:S02]  /*75a0*/  FADD.FTZ R182, R181, R182 ;  /* 0x000000b6b5b67221 */ /* 0x000fe40000010000 */
[C---:B------:R-:W-:Y:S04]  /*75b0*/  HMMA.16816.F32.BF16 R28, R132.reuse, R148, R28 ;  /* 0x00000094841c723c */ /* 0x040fe8000004181c */
[----:B------:R-:W-:Y:S01]  /*75c0*/  MUFU.EX2 R202, R202 ;  /* 0x000000ca00ca7308 */ /* 0x000fe20000000800 */
[----:B------:R-:W-:Y:S02]  /*75d0*/  FADD.FTZ R186, R185, R186 ;  /* 0x000000bab9ba7221 */ /* 0x000fe40000010000 */
[----:B------:R-:W-:Y:S01]  /*75e0*/  FADD.FTZ R182, R180, R182 ;  /* 0x000000b6b4b67221 */ /* 0x000fe20000010000 */
[C---:B------:R-:W-:Y:S01]  /*75f0*/  HMMA.16816.F32.BF16 R32, R132.reuse, R150, R32 ;  /* 0x000000968420723c */ /* 0x040fe20000041820 */
[----:B------:R-:W1:Y:S03]  /*7600*/  LDSM.16.MT88.4 R148, [R232+0x16800] ;  /* 0x01680000e894783b */ /* 0x000e660000004200 */
[----:B------:R-:W-:Y:S02]  /*7610*/  FADD.FTZ R186, R184, R186 ;  /* 0x000000bab8ba7221 */ /* 0x000fe40000010000 */
[----:B------:R-:W1:Y:S01]  /*7620*/  MUFU.EX2 R201, R201 ;  /* 0x000000c900c97308 */ /* 0x000e620000000800 */
[----:B------:R-:W-:Y:S01]  /*7630*/  FADD.FTZ R167, R167, R182 ;  /* 0x000000b6a7a77221 */ /* 0x000fe20000010000 */
[C---:B------:R-:W-:Y:S01]  /*7640*/  HMMA.16816.F32.BF16 R36, R132.reuse, R152, R36 ;  /* 0x000000988424723c */ /* 0x040fe20000041824 */
[----:B--2---:R-:W-:Y:S03]  /*7650*/  LDSM.16.MT88.4 R176, [R228+0x15800] ;  /* 0x01580000e4b0783b */ /* 0x004fe60000004200 */
[----:B------:R-:W-:Y:S02]  /*7660*/  FADD.FTZ R183, R183, R186 ;  /* 0x000000bab7b77221 */ /* 0x000fe40000010000 */
[----:B------:R-:W-:Y:S02]  /*7670*/  FADD.FTZ R167, R193, R167 ;  /* 0x000000a7c1a77221 */ /* 0x000fe40000010000 */
[C---:B------:R-:W-:Y:S01]  /*7680*/  HMMA.16816.F32.BF16 R40, R132.reuse, R154, R40 ;  /* 0x0000009a8428723c */ /* 0x040fe20000041828 */
[----:B------:R-:W-:Y:S01]  /*7690*/  MUFU.EX2 R200, R200 ;  /* 0x000000c800c87308 */ /* 0x000fe20000000800 */
[----:B------:R-:W-:Y:S02]  /*76a0*/  LDSM.16.MT88.4 R152, [R228+0x11000] ;  /* 0x01100000e498783b */ /* 0x000fe40000004200 */
[----:B------:R-:W-:Y:S02]  /*76b0*/  FADD.FTZ R183, R191, R183 ;  /* 0x000000b7bfb77221 */ /* 0x000fe40000010000 */
[----:B------:R-:W-:Y:S02]  /*76c0*/  FADD.FTZ R194, R194, R167 ;  /* 0x000000a7c2c27221 */ /* 0x000fe40000010000 */
[C---:B------:R-:W-:Y:S03]  /*76d0*/  HMMA.16816.F32.BF16 R44, R132.reuse, R156, R44 ;  /* 0x0000009c842c723c */ /* 0x040fe6000004182c */
[----:B------:R-:W2:Y:S01]  /*76e0*/  MUFU.EX2 R199, R199 ;  /* 0x000000c700c77308 */ /* 0x000ea20000000800 */
[----:B------:R-:W-:Y:S02]  /*76f0*/  FADD.FTZ R192, R192, R183 ;  /* 0x000000b7c0c07221 */ /* 0x000fe40000010000 */
[----:B------:R-:W-:Y:S02]  /*7700*/  FADD.FTZ R194, R197, R194 ;  /* 0x000000c2c5c27221 */ /* 0x000fe40000010000 */
[C---:B------:R-:W-:Y:S01]  /*7710*/  HMMA.16816.F32.BF16 R48, R132.reuse, R158, R48 ;  /* 0x0000009e8430723c */ /* 0x040fe20000041830 */
[----:B------:R-:W-:Y:S03]  /*7720*/  LDSM.16.MT88.4 R156, [R230+0x13000] ;  /* 0x01300000e69c783b */ /* 0x000fe60000004200 */
[----:B------:R-:W-:Y:S01]  /*7730*/  FADD.FTZ R192, R196, R192 ;  /* 0x000000c0c4c07221 */ /* 0x000fe20000010000 */
[----:B------:R-:W1:Y:S01]  /*7740*/  MUFU.EX2 R189, R189 ;  /* 0x000000bd00bd7308 */ /* 0x000e620000000800 */
[----:B------:R-:W-:Y:S02]  /*7750*/  FADD.FTZ R198, R198, R194 ;  /* 0x000000c2c6c67221 */ /* 0x000fe40000010000 */
[C---:B------:R-:W-:Y:S04]  /*7760*/  HMMA.16816.F32.BF16 R52, R132.reuse, R160, R52 ;  /* 0x000000a08434723c */ /* 0x040fe80000041834 */
[----:B------:R-:W-:Y:S02]  /*7770*/  FADD.FTZ R195, R195, R192 ;  /* 0x000000c0c3c37221 */ /* 0x000fe40000010000 */
[----:B----4-:R-:W-:Y:S01]  /*7780*/  FADD.FTZ R198, R206, R198 ;  /* 0x000000c6cec67221 */ /* 0x010fe20000010000 */
[----:B------:R-:W4:Y:S01]  /*7790*/  MUFU.EX2 R190, R190 ;  /* 0x000000be00be7308 */ /* 0x000f220000000800 */
[C---:B------:R-:W-:Y:S01]  /*77a0*/  HMMA.16816.F32.BF16 R56, R132.reuse, R162, R56 ;  /* 0x000000a28438723c */ /* 0x040fe20000041838 */
[----:B------:R-:W-:Y:S03]  /*77b0*/  LDSM.16.MT88.4 R160, [R229+0x13000] ;  /* 0x01300000e5a0783b */ /* 0x000fe60000004200 */
[----:B------:R-:W-:Y:S04]  /*77c0*/  FADD.FTZ R195, R204, R195 ;  /* 0x000000c3ccc37221 */ /* 0x000fe80000010000 */
[C---:B------:R-:W-:Y:S01]  /*77d0*/  HMMA.16816.F32.BF16 R60, R132.reuse, R168, R60 ;  /* 0x000000a8843c723c */ /* 0x040fe2000004183c */
[----:B------:R-:W-:Y:S07]  /*77e0*/  MUFU.EX2 R188, R188 ;  /* 0x000000bc00bc7308 */ /* 0x000fee0000000800 */
[C---:B------:R-:W-:Y:S01]  /*77f0*/  HMMA.16816.F32.BF16 R64, R132.reuse, R170, R64 ;  /* 0x000000aa8440723c */ /* 0x040fe20000041840 */
[----:B------:R-:W-:Y:S02]  /*7800*/  LDSM.16.MT88.4 R168, [R228+0x13000] ;  /* 0x01300000e4a8783b */ /* 0x000fe40000004200 */
[----:B------:R-:W1:Y:S05]  /*7810*/  MUFU.EX2 R208, R208 ;  /* 0x000000d000d07308 */ /* 0x000e6a0000000800 */
[C---:B------:R-:W-:Y:S05]  /*7820*/  HMMA.16816.F32.BF16 R68, R132.reuse, R172, R68 ;  /* 0x000000ac8444723c */ /* 0x040fea0000041844 */
[----:B------:R-:W1:Y:S03]  /*7830*/  MUFU.EX2 R166, R166 ;  /* 0x000000a600a67308 */ /* 0x000e660000000800 */
[C---:B------:R-:W-:Y:S01]  /*7840*/  HMMA.16816.F32.BF16 R72, R132.reuse, R174, R72 ;  /* 0x000000ae8448723c */ /* 0x040fe20000041848 */
[----:B------:R-:W-:Y:S07]  /*7850*/  LDSM.16.MT88.4 R172, [R232+0x15000] ;  /* 0x01500000e8ac783b */ /* 0x000fee0000004200 */
        /* <DEDUP_REMOVED lines=19> */
[----:B------:R-:W-:Y:S01]  /*7990*/  HMMA.16816.F32.BF16 R128, R132, R146, R128 ;  /* 0x000000928480723c */ /* 0x000fe20000041880 */
[----:B------:R-:W1:Y:S06]  /*79a0*/  LDSM.16.MT88.4 R144, [R232+0x13000] ;  /* 0x01300000e890783b */ /* 0x000e6c0000004200 */
[C---:B------:R-:W-:Y:S01]  /*79b0*/  F2FP.BF16.PACK_AB R132, R205.reuse, R204 ;  /* 0x000000cccd84723e */ /* 0x040fe200000010ff */
[----:B------:R-:W-:Y:S01]  /*79c0*/  FADD.FTZ R205, R205, R195 ;  /* 0x000000c3cdcd7221 */ /* 0x000fe20000010000 */
[----:B------:R-:W-:Y:S03]  /*79d0*/  F2FP.BF16.PACK_AB R133, R203, R206 ;  /* 0x000000cecb85723e */ /* 0x000fe600000010ff */
[----:B------:R-:W-:Y:S01]  /*79e0*/  F2FP.BF16.PACK_AB R134, R201, R202 ;  /* 0x000000cac986723e */ /* 0x000fe200000010ff */
[----:B------:R-:W-:Y:S01]  /*79f0*/  FADD.FTZ R205, R202, R205 ;  /* 0x000000cdcacd7221 */ /* 0x000fe20000010000 */
[----:B--2---:R-:W-:Y:S01]  /*7a00*/  F2FP.BF16.PACK_AB R135, R199, R200 ;  /* 0x000000c8c787723e */ /* 0x004fe200000010ff */
[----:B------:R-:W-:Y:S02]  /*7a10*/  FADD.FTZ R203, R203, R198 ;  /* 0x000000c6cbcb7221 */ /* 0x000fe40000010000 */
[----:B------:R-:W-:Y:S02]  /*7a20*/  FADD.FTZ R201, R201, R205 ;  /* 0x000000cdc9c97221 */ /* 0x000fe40000010000 */
[----:B------:R-:W-:Y:S02]  /*7a30*/  FADD.FTZ R203, R200, R203 ;  /* 0x000000cbc8cb7221 */ /* 0x000fe40000010000 */
[C---:B---3--:R-:W-:Y:S03]  /*7a40*/  HMMA.16816.F32.BF16 R4, R132.reuse, R140, R4 ;  /* 0x0000008c8404723c */ /* 0x048fe60000041804 */
[----:B------:R-:W-:Y:S02]  /*7a50*/  FADD.FTZ R201, R189, R201 ;  /* 0x000000c9bdc97221 */ /* 0x000fe40000010000 */
[----:B------:R-:W-:Y:S02]  /*7a60*/  FADD.FTZ R199, R199, R203 ;  /* 0x000000cbc7c77221 */ /* 0x000fe40000010000 */
[----:B----4-:R-:W-:Y:S01]  /*7a70*/  FADD.FTZ R201, R190, R201 ;  /* 0x000000c9bec97221 */ /* 0x010fe20000010000 */
[C---:B------:R-:W-:Y:S01]  /*7a80*/  HMMA.16816.F32.BF16 R8, R132.reuse, R142, R8 ;  /* 0x0000008e8408723c */ /* 0x040fe20000041808 */
[----:B------:R-:W2:Y:S03]  /*7a90*/  LDSM.16.MT88.4 R140, [R230+0x15000] ;  /* 0x01500000e68c783b */ /* 0x000ea60000004200 */
[----:B------:R-:W-:Y:S02]  /*7aa0*/  FADD.FTZ R201, R208, R201 ;  /* 0x000000c9d0c97221 */ /* 0x000fe40000010000 */
[----:B------:R-:W-:Y:S02]  /*7ab0*/  FADD.FTZ R199, R188, R199 ;  /* 0x000000c7bcc77221 */ /* 0x000fe40000010000 */
[C---:B-----5:R-:W-:Y:S04]  /*7ac0*/  HMMA.16816.F32.BF16 R12, R132.reuse, R136, R12 ;  /* 0x00000088840c723c */ /* 0x060fe8000004180c */
[----:B------:R-:W-:Y:S02]  /*7ad0*/  FADD.FTZ R0, R187, R201 ;  /* 0x000000c9bb007221 */ /* 0x000fe40000010000 */
[----:B------:R-:W-:Y:S02]  /*7ae0*/  FADD.FTZ R199, R207, R199 ;  /* 0x000000c7cfc77221 */ /* 0x000fe40000010000 */
[C---:B------:R-:W-:Y:S01]  /*7af0*/  HMMA.16816.F32.BF16 R16, R132.reuse, R138, R16 ;  /* 0x0000008a8410723c */ /* 0x040fe20000041810 */
[----:B------:R-:W3:Y:S03]  /*7b00*/  LDSM.16.MT88.4 R136, [R229+0x15000] ;  /* 0x01500000e588783b */ /* 0x000ee60000004200 */
[----:B------:R-:W-:Y:S04]  /*7b10*/  FADD.FTZ R199, R166, R199 ;  /* 0x000000c7a6c77221 */ /* 0x000fe80000010000 */
[C---:B------:R-:W-:Y:S01]  /*7b20*/  HMMA.16816.F32.BF16 R20, R132.reuse, R148, R20 ;  /* 0x000000948414723c */ /* 0x040fe20000041814 */
[----:B------:R4:W-:Y:S03]  /*7b30*/  STL [R1], R0 ;  /* 0x0000000001007387 */ /* 0x0009e60000100800 */
[----:B------:R-:W-:Y:S04]  /*7b40*/  FADD.FTZ R252, R165, R199 ;  /* 0x000000c7a5fc7221 */ /* 0x000fe80000010000 */
[C---:B------:R-:W-:Y:S01]  /*7b50*/  HMMA.16816.F32.BF16 R24, R132.reuse, R150, R24 ;  /* 0x000000968418723c */ /* 0x040fe20000041818 */
[----:B------:R-:W-:Y:S07]  /*7b60*/  LDSM.16.MT88.4 R148, [R232+0x17000] ;  /* 0x01700000e894783b */ /* 0x000fee0000004200 */
[C---:B------:R-:W-:Y:S08]  /*7b70*/  HMMA.16816.F32.BF16 R28, R132.reuse, R152, R28 ;  /* 0x00000098841c723c */ /* 0x040ff0000004181c */
[C---:B------:R-:W-:Y:S04]  /*7b80*/  HMMA.16816.F32.BF16 R32, R132.reuse, R154, R32 ;  /* 0x0000009a8420723c */ /* 0x040fe80000041820 */
[----:B----4-:R-:W-:Y:S04]  /*7b90*/  MOV R0, R3 ;  /* 0x0000000300007202 */ /* 0x010fe80000000f00 */
[C---:B-1----:R-:W-:Y:S08]  /*7ba0*/  HMMA.16816.F32.BF16 R36, R132.reuse, R144, R36 ;  /* 0x000000908424723c */ /* 0x042ff00000041824 */
[C---:B------:R-:W-:Y:S01]  /*7bb0*/  HMMA.16816.F32.BF16 R40, R132.reuse, R146, R40 ;  /* 0x000000928428723c */ /* 0x040fe20000041828 */
[----:B------:R-:W1:Y:S07]  /*7bc0*/  LDSM.16.MT88.4 R144, [R228+0x15000] ;  /* 0x01500000e490783b */ /* 0x000e6e0000004200 */
[C---:B------:R-:W-:Y:S08]  /*7bd0*/  HMMA.16816.F32.BF16 R44, R132.reuse, R156, R44 ;  /* 0x0000009c842c723c */ /* 0x040ff0000004182c */
[C---:B------:R-:W-:Y:S01]  /*7be0*/  HMMA.16816.F32.BF16 R48, R132.reuse, R158, R48 ;  /* 0x0000009e8430723c */ /* 0x040fe20000041830 */
[----:B------:R-:W-:Y:S07]  /*7bf0*/  LDSM.16.MT88.4 R156, [R232+0x11800] ;  /* 0x01180000e89c783b */ /* 0x000fee0000004200 */
[C---:B------:R-:W-:Y:S08]  /*7c00*/  HMMA.16816.F32.BF16 R52, R132.reuse, R160, R52 ;  /* 0x000000a08434723c */ /* 0x040ff00000041834 */
[C---:B------:R-:W-:Y:S08]  /*7c10*/  HMMA.16816.F32.BF16 R56, R132.reuse, R162, R56 ;  /* 0x000000a28438723c */ /* 0x040ff00000041838 */
[C---:B------:R-:W-:Y:S07]  /*7c20*/  HMMA.16816.F32.BF16 R60, R132.reuse, R168, R60 ;  /* 0x000000a8843c723c */ /* 0x040fee000004183c */
[----:B------:R-:W-:Y:S01]  /*7c30*/  F2FP.BF16.PACK_AB R168, R190, R189 ;  /* 0x000000bdbea8723e */ /* 0x000fe200000010ff */
[C---:B------:R-:W-:Y:S04]  /*7c40*/  HMMA.16816.F32.BF16 R64, R132.reuse, R170, R64 ;  /* 0x000000aa8440723c */ /* 0x040fe80000041840 */
[----:B------:R-:W-:Y:S03]  /*7c50*/  F2FP.BF16.PACK_AB R169, R207, R188 ;  /* 0x000000bccfa9723e */ /* 0x000fe600000010ff */
[----:B------:R-:W-:Y:S01]  /*7c60*/  F2FP.BF16.PACK_AB R170, R187, R208 ;  /* 0x000000d0bbaa723e */ /* 0x000fe200000010ff */
[C---:B------:R-:W-:Y:S04]  /*7c70*/  HMMA.16816.F32.BF16 R68, R132.reuse, R172, R68 ;  /* 0x000000ac8444723c */ /* 0x040fe80000041844 */
[----:B------:R-:W-:Y:S04]  /*7c80*/  F2FP.BF16.PACK_AB R171, R165, R166 ;  /* 0x000000a6a5ab723e */ /* 0x000fe800000010ff */
        /* <DEDUP_REMOVED lines=18> */
[C---:B------:R-:W-:Y:S08]  /*7db0*/  HMMA.16816.F32.BF16 R120, R132.reuse, R138, R120 ;  /* 0x0000008a8478723c */ /* 0x040ff00000041878 */
[C---:B-1----:R-:W-:Y:S08]  /*7dc0*/  HMMA.16816.F32.BF16 R124, R132.reuse, R144, R124 ;  /* 0x00000090847c723c */ /* 0x042ff0000004187c */
[----:B------:R-:W-:Y:S08]  /*7dd0*/  HMMA.16816.F32.BF16 R128, R132, R146, R128 ;  /* 0x000000928480723c */ /* 0x000ff00000041880 */
[C---:B------:R-:W-:Y:S01]  /*7de0*/  HMMA.16816.F32.BF16 R160, R168.reuse, R156, R4 ;  /* 0x0000009ca8a0723c */ /* 0x040fe20000041804 */
[----:B------:R-:W1:Y:S07]  /*7df0*/  LDSM.16.MT88.4 R4, [R232+0x13800] ;  /* 0x01380000e804783b */ /* 0x000e6e0000004200 */
[C---:B------:R-:W-:Y:S01]  /*7e00*/  HMMA.16816.F32.BF16 R156, R168.reuse, R158, R8 ;  /* 0x0000009ea89c723c */ /* 0x040fe20000041808 */
[----:B------:R-:W3:Y:S07]  /*7e10*/  LDSM.16.MT88.4 R8, [R230+0x13800] ;  /* 0x01380000e608783b */ /* 0x000eee0000004200 */
[C---:B----4-:R-:W-:Y:S01]  /*7e20*/  HMMA.16816.F32.BF16 R152, R168.reuse, R148, R12 ;  /* 0x00000094a898723c */ /* 0x050fe2000004180c */
[----:B------:R-:W4:Y:S07]  /*7e30*/  LDSM.16.MT88.4 R12, [R229+0x13800] ;  /* 0x01380000e50c783b */ /* 0x000f2e0000004200 */
[C---:B------:R-:W-:Y:S01]  /*7e40*/  HMMA.16816.F32.BF16 R148, R168.reuse, R150, R16 ;  /* 0x00000096a894723c */ /* 0x040fe20000041810 */
[----:B------:R-:W5:Y:S07]  /*7e50*/  LDSM.16.MT88.4 R16, [R228+0x13800] ;  /* 0x01380000e410783b */ /* 0x000f6e0000004200 */
[C---:B--2---:R-:W-:Y:S01]  /*7e60*/  HMMA.16816.F32.BF16 R144, R168.reuse, R140, R20 ;  /* 0x0000008ca890723c */ /* 0x044fe20000041814 */
[----:B------:R-:W2:Y:S07]  /*7e70*/  LDSM.16.MT88.4 R20, [R232+0x15800] ;  /* 0x01580000e814783b */ /* 0x000eae0000004200 */
[C---:B------:R-:W-:Y:S01]  /*7e80*/  HMMA.16816.F32.BF16 R140, R168.reuse, R142, R24 ;  /* 0x0000008ea88c723c */ /* 0x040fe20000041818 */
[----:B------:R-:W2:Y:S07]  /*7e90*/  LDSM.16.MT88.4 R24, [R230+0x15800] ;  /* 0x01580000e618783b */ /* 0x000eae0000004200 */
[C---:B------:R-:W-:Y:S01]  /*7ea0*/  HMMA.16816.F32.BF16 R136, R168.reuse, R172, R28 ;  /* 0x000000aca888723c */ /* 0x040fe2000004181c */
[----:B------:R-:W2:Y:S07]  /*7eb0*/  LDSM.16.MT88.4 R28, [R229+0x15800] ;  /* 0x01580000e51c783b */ /* 0x000eae0000004200 */
        /* <DEDUP_REMOVED lines=26> */
[C---:B------:R-:W-:Y:S08]  /*8060*/  HMMA.16816.F32.BF16 R120, R168.reuse, R10, R120 ;  /* 0x0000000aa878723c */ /* 0x040ff00000041878 */
[C---:B----4-:R-:W-:Y:S08]  /*8070*/  HMMA.16816.F32.BF16 R124, R168.reuse, R12, R124 ;  /* 0x0000000ca87c723c */ /* 0x050ff0000004187c */
[----:B------:R-:W-:Y:S01]  /*8080*/  HMMA.16816.F32.BF16 R128, R168, R14, R128 ;  /* 0x0000000ea880723c */ /* 0x000fe20000041880 */
[----:B------:R-:W-:-:S07]  /*8090*/  @P0 BRA `(.L_x_671) ;  /* 0xffffcda000000947 */ /* 0x000fce000383ffff */
.L_x_670:
[----:B------:R-:W2:Y:S01]  /*80a0*/  LDL.LU R5, [R1] ;  /* 0x0000000001057983 */ /* 0x000ea20000300800 */
[----:B------:R-:W1:Y:S01]  /*80b0*/  S2UR UR6, SR_CTAID.Y ;  /* 0x00000000000679c3 */ /* 0x000e620000002600 */
[----:B------:R-:W-:Y:S01]  /*80c0*/  UISETP.NE.AND UP0, UPT, UR9, -0x1, UPT ;  /* 0xffffffff0900788c */ /* 0x000fe2000bf05270 */
[----:B------:R-:W-:Y:S01]  /*80d0*/  BSSY B0, `(.L_x_674) ;  /* 0x000018f000007945 */ /* 0x000fe20003800000 */
[----:B------:R-:W3:Y:S01]  /*80e0*/  SHFL.BFLY PT, R0, R252, 0x2, 0x1f ;  /* 0x0c401f00fc007f89 */ /* 0x000ee200000e0000 */
[----:B------:R-:W-:-:S02]  /*80f0*/  ULDC.64 UR4, c[0x0][0x1e8] ;  /* 0x00007a0000047ab9 */ /* 0x000fc40000000a00 */
[----:B------:R-:W-:Y:S01]  /*8100*/  ULDC UR8, c[0x0][0x214] ;  /* 0x0000850000087ab9 */ /* 0x000fe20000000800 */
[----:B------:R-:W4:Y:S01]  /*8110*/  S2R R6, SR_TID.X ;  /* 0x0000000000067919 */ /* 0x000f220000002100 */
[----:B------:R-:W5:Y:S01]  /*8120*/  S2UR UR10, SR_CTAID.X ;  /* 0x00000000000a79c3 */ /* 0x000f620000002500 */
[----:B------:R-:W-:Y:S02]  /*8130*/  UMOV UR24, URZ ;  /* 0x0000003f00187c82 */ /* 0x000fe40008000000 */
[----:B------:R-:W-:Y:S02]  /*8140*/  UMOV UR25, URZ ;  /* 0x0000003f00197c82 */ /* 0x000fe40008000000 */
[----:B------:R-:W-:-:S03]  /*8150*/  @UP0 UIMAD.WIDE.U32 UR18, UR9, UR4, URZ ;  /* 0x00000004091202a5 */ /* 0x000fc6000f8e003f */
[----:B------:R-:W5:Y:S01]  /*8160*/  S2UR UR11, SR_CTAID.Z ;  /* 0x00000000000b79c3 */ /* 0x000f620000002700 */
[----:B------:R-:W-:-:S03]  /*8170*/  @UP0 UIMAD UR7, UR9, UR5, UR19 ;  /* 0x00000005090702a4 */ /* 0x000fc6000f8e0213 */
[----:B------:R-:W-:Y:S02]  /*8180*/  ULDC.64 UR4, c[0x0][0x1e0] ;  /* 0x0000780000047ab9 */ /* 0x000fe40000000a00 */
[----:B-1----:R-:W-:Y:S02]  /*8190*/  @!UP0 USHF.R.S32.HI UR13, URZ, 0x1f, UR6 ;  /* 0x0000001f3f0d8899 */ /* 0x002fe40008011406 */
[----:B------:R-:W-:Y:S01]  /*81a0*/  @!UP0 UIMAD.WIDE.U32 UR22, UR6, UR4, URZ ;  /* 0x00000004061682a5 */ /* 0x000fe2000f8e003f */
[----:B---3--:R-:W-:Y:S01]  /*81b0*/  FADD.FTZ R252, R0, R252 ;  /* 0x000000fc00fc7221 */ /* 0x008fe20000010000 */
[----:B------:R-:W-:Y:S01]  /*81c0*/  @!UP0 UIMAD UR13, UR13, UR4, URZ ;  /* 0x000000040d0d82a4 */ /* 0x000fe2000f8e023f */
[----:B----4-:R-:W-:-:S03]  /*81d0*/  SHF.R.S32.HI R7, RZ, 0x1f, R6 ;  /* 0x0000001fff077819 */ /* 0x010fc60000011406 */
[----:B------:R-:W1:Y:S01]  /*81e0*/  SHFL.BFLY PT, R0, R252, 0x1, 0x1f ;  /* 0x0c201f00fc007f89 */ /* 0x000e6200000e0000 */
[----:B------:R-:W-:Y:S01]  /*81f0*/  ULDC.U8 UR4, c[0x0][0x329] ;  /* 0x0000ca4000047ab9 */ /* 0x000fe20000000000 */
[CC--:B------:R-:W-:Y:S01]  /*8200*/  LEA.HI R8, R7.reuse, R6.reuse, RZ, 0x2 ;  /* 0x0000000607087211 */ /* 0x0c0fe200078f10ff */
[----:B------:R-:W-:Y:S01]  /*8210*/  UISETP.NE.AND UP1, UPT, UR4, URZ, UPT ;  /* 0x0000003f0400728c */ /* 0x000fe2000bf25270 */
[----:B------:R-:W-:Y:S01]  /*8220*/  LEA.HI R7, R7, R6, RZ, 0x5 ;  /* 0x0000000607077211 */ /* 0x000fe200078f28ff */
[----:B------:R-:W-:Y:S01]  /*8230*/  @!UP0 UIMAD UR13, UR6, UR5, UR13 ;  /* 0x00000005060d82a4 */ /* 0x000fe2000f8e020d */
[--C-:B------:R-:W-:Y:S01]  /*8240*/  SHF.R.S32.HI R10, RZ, 0x2, R8.reuse ;  /* 0x00000002ff0a7819 */ /* 0x100fe20000011408 */
[----:B------:R-:W-:Y:S01]  /*8250*/  @!UP0 UMOV UR18, UR22 ;  /* 0x0000001600128c82 */ /* 0x000fe20008000000 */
[----:B------:R-:W-:Y:S01]  /*8260*/  SHF.R.S32.HI R9, RZ, 0x1f, R8 ;  /* 0x0000001fff097819 */ /* 0x000fe20000011408 */
[----:B------:R-:W-:Y:S01]  /*8270*/  ULDC.U8 UR5, c[0x0][0x328] ;  /* 0x0000ca0000057ab9 */ /* 0x000fe20000000000 */
[----:B------:R-:W-:Y:S01]  /*8280*/  LOP3.LUT R8, R8, 0x3ffffffc, RZ, 0xc0, !PT ;  /* 0x3ffffffc08087812 */ /* 0x000fe200078ec0ff */
[----:B------:R-:W-:Y:S01]  /*8290*/  UISETP.NE.AND UP2, UPT, UR5, URZ, UPT ;  /* 0x0000003f0500728c */ /* 0x000fe2000bf45270 */
[----:B------:R-:W-:Y:S01]  /*82a0*/  LEA.HI R9, R9, R10, RZ, 0x3 ;  /* 0x0000000a09097211 */ /* 0x000fe200078f18ff */
[----:B------:R-:W-:Y:S01]  /*82b0*/  @!UP0 UIADD3 UR7, UR23, UR13, URZ ;  /* 0x0000000d17078290 */ /* 0x000fe2000fffe03f */
[----:B------:R-:W-:Y:S01]  /*82c0*/  IADD3 R8, -R8, R6, RZ ;  /* 0x0000000608087210 */ /* 0x000fe20007ffe1ff */
[----:B------:R-:W-:Y:S01]  /*82d0*/  UISETP.NE.OR UP3, UPT, UR4, URZ, !UP2 ;  /* 0x0000003f0400728c */ /* 0x000fe2000d765670 */
[----:B------:R-:W-:Y:S01]  /*82e0*/  LOP3.LUT R9, R9, 0xfffffff8, RZ, 0xc0, !PT ;  /* 0xfffffff809097812 */ /* 0x000fe200078ec0ff */
[----:B------:R-:W-:-:S02]  /*82f0*/  @UP1 ULDC UR14, c[0x0][0x210] ;  /* 0x00008400000e1ab9 */ /* 0x000fc40000000800 */
[----:B------:R-:W-:Y:S01]  /*8300*/  ULDC UR5, c[0x0][0x234] ;  /* 0x00008d0000057ab9 */ /* 0x000fe20000000800 */
[----:B------:R-:W-:Y:S01]  /*8310*/  IADD3 R9, R10, -R9, RZ ;  /* 0x800000090a097210 */ /* 0x000fe20007ffe0ff */
[----:B------:R-:W-:Y:S01]  /*8320*/  @UP1 UIMAD UR14, UR14, UR8, URZ ;  /* 0x000000080e0e12a4 */ /* 0x000fe2000f8e023f */
[----:B------:R-:W-:Y:S01]  /*8330*/  SHF.R.S32.HI R10, RZ, 0x5, R7 ;  /* 0x00000005ff0a7819 */ /* 0x000fe20000011407 */
[----:B-1----:R-:W-:Y:S01]  /*8340*/  FADD.FTZ R0, R252, R0 ;  /* 0x00000000fc007221 */ /* 0x002fe20000010000 */
[C---:B------:R-:W-:Y:S01]  /*8350*/  SHF.L.U32 R11, R9.reuse, 0x6, RZ ;  /* 0x00000006090b7819 */ /* 0x040fe200000006ff */
[----:B------:R-:W-:Y:S01]  /*8360*/  @!UP1 USEL UR14, UR8, UR5, !UP2 ;  /* 0x00000005080e9287 */ /* 0x000fe2000d000000 */
[----:B------:R-:W-:Y:S01]  /*8370*/  LOP3.LUT R12, R9, 0x1, RZ, 0xc0, !PT ;  /* 0x00000001090c7812 */ /* 0x000fe200078ec0ff */
[----:B------:R-:W-:Y:S01]  /*8380*/  ULDC UR4, c[0x0][0x1c0] ;  /* 0x0000700000047ab9 */ /* 0x000fe20000000800 */
[----:B------:R-:W-:Y:S01]  /*8390*/  FSETP.NE.FTZ.AND P3, PT, R0, RZ, PT ;  /* 0x000000ff0000720b */ /* 0x000fe20003f75000 */
[----:B------:R-:W-:Y:S01]  /*83a0*/  @UP1 UMOV UR19, 0x1 ;  /* 0x0000000100131882 */ /* 0x000fe20000000000 */
[----:B------:R-:W-:Y:S01]  /*83b0*/  LOP3.LUT R11, R11, 0x1c0, RZ, 0xc0, !PT ;  /* 0x000001c00b0b7812 */ /* 0x000fe200078ec0ff */
[----:B------:R-:W-:Y:S01]  /*83c0*/  @!UP1 UIMAD UR19, UR14, UR4, URZ ;  /* 0x000000040e1392a4 */ /* 0x000fe2000f8e023f */
[----:B------:R-:W-:Y:S01]  /*83d0*/  LEA R8, R10, R8, 0x9 ;  /* 0x000000080a087211 */ /* 0x000fe200078e48ff */
[----:B------:R-:W-:Y:S01]  /*83e0*/  @!UP3 UIMAD UR21, UR6, UR8, URZ ;  /* 0x000000080615b2a4 */ /* 0x000fe2000f8e023f */
[----:B------:R-:W-:Y:S01]  /*83f0*/  LEA.HI R11, R11, R11, RZ, 0x1d ;  /* 0x0000000b0b0b7211 */ /* 0x000fe200078fe8ff */
[----:B------:R-:W-:Y:S01]  /*8400*/  @UP1 ULDC UR20, c[0x0][0x210] ;  /* 0x0000840000141ab9 */ /* 0x000fe20000000800 */
[----:B------:R-:W-:Y:S01]  /*8410*/  ISETP.NE.U32.AND P0, PT, R12, 0x1, PT ;  /* 0x000000010c00780c */ /* 0x000fe20003f05070 */
[----:B------:R-:W-:Y:S01]  /*8420*/  UIMAD UR4, UR6, UR19, URZ ;  /* 0x00000013060472a4 */ /* 0x000fe2000f8e023f */
[----:B------:R-:W-:Y:S01]  /*8430*/  LEA R8, R8, R11, 0x1 ;  /* 0x0000000b08087211 */ /* 0x000fe200078e08ff */
[----:B------:R-:W-:Y:S01]  /*8440*/  @!UP1 UMOV UR20, 0x1 ;  /* 0x0000000100149882 */ /* 0x000fe20000000000 */
[----:B------:R-:W-:Y:S01]  /*8450*/  MOV R12, 0x40 ;  /* 0x00000040000c7802 */ /* 0x000fe20000000f00 */
[----:B------:R-:W-:Y:S01]  /*8460*/  @!UP3 USEL UR21, UR21, UR9, !UP0 ;  /* 0x000000091515b287 */ /* 0x000fe2000c000000 */
[----:B------:R-:W-:Y:S01]  /*8470*/  SHF.L.U32 R8, R8, 0x1, RZ ;  /* 0x0000000108087819 */ /* 0x000fe200000006ff */
[----:B-----5:R-:W-:Y:S01]  /*8480*/  UIMAD UR5, UR10, UR20, URZ ;  /* 0x000000140a0572a4 */ /* 0x020fe2000f8e023f */
[----:B------:R-:W-:Y:S01]  /*8490*/  LOP3.LUT R7, R7, 0xffffffe0, RZ, 0xc0, !PT ;  /* 0xffffffe007077812 */ /* 0x000fe200078ec0ff */
[----:B------:R-:W-:Y:S01]  /*84a0*/  USEL UR4, UR4, URZ, UP3 ;  /* 0x0000003f04047287 */ /* 0x000fe20009800000 */
[C---:B------:R-:W-:Y:S01]  /*84b0*/  IADD3 R11, R8.reuse, -0x10, RZ ;  /* 0xfffffff0080b7810 */ /* 0x040fe20007ffe0ff */
[----:B------:R-:W-:Y:S01]  /*84c0*/  USHF.L.U32 UR5, UR5, 0x6, URZ ;  /* 0x0000000605057899 */ /* 0x000fe2000800063f */
[----:B------:R-:W-:Y:S01]  /*84d0*/  IADD3 R7, -R7, R6, RZ ;  /* 0x0000000607077210 */ /* 0x000fe20007ffe1ff */
[----:B------:R-:W-:Y:S01]  /*84e0*/  UIMAD UR14, UR11, UR14, UR4 ;  /* 0x0000000e0b0e72a4 */ /* 0x000fe2000f8e0204 */
[----:B------:R-:W-:Y:S01]  /*84f0*/  @P0 IADD3 R11, R8, 0x10, RZ ;  /* 0x00000010080b0810 */ /* 0x000fe20007ffe0ff */
[----:B------:R-:W-:Y:S01]  /*8500*/  @!UP3 UMOV UR24, UR21 ;  /* 0x000000150018bc82 */ /* 0x000fe20008000000 */
[----:B------:R-:W-:Y:S01]  /*8510*/  MOV R6, 0x7f800000 ;  /* 0x7f80000000067802 */ /* 0x000fe20000000f00 */
[----:B------:R-:W-:-:S02]  /*8520*/  USHF.R.S32.HI UR4, URZ, 0x1f, UR5 ;  /* 0x0000001f3f047899 */ /* 0x000fc40008011405 */
[----:B------:R-:W-:Y:S02]  /*8530*/  @!UP3 USHF.R.S32.HI UR25, URZ, 0x1f, UR21 ;  /* 0x0000001f3f19b899 */ /* 0x000fe40008011415 */
[----:B------:R-:W-:Y:S02]  /*8540*/  USHF.R.S32.HI UR6, URZ, 0x1f, UR14 ;  /* 0x0000001f3f067899 */ /* 0x000fe4000801140e */
[----:B------:R-:W-:-:S04]  /*8550*/  UIADD3 UR5, UP2, UP1, UR5, UR24, UR14 ;  /* 0x0000001805057290 */ /* 0x000fc8000f95e00e */
[----:B------:R-:W-:Y:S01]  /*8560*/  UIADD3.X UR4, UR4, UR25, UR6, UP2, UP1 ;  /* 0x0000001904047290 */ /* 0x000fe200097e2406 */
[----:B--2---:R-:W1:Y:S02]  /*8570*/  SHFL.BFLY PT, R4, R5, 0x2, 0x1f ;  /* 0x0c401f0005047f89 */ /* 0x004e6400000e0000 */
[----:B-1----:R-:W-:Y:S01]  /*8580*/  FADD.FTZ R4, R4, R5 ;  /* 0x0000000504047221 */ /* 0x002fe20000010000 */
[----:B------:R-:W-:-:S04]  /*8590*/  MOV R5, 0x3f800000 ;  /* 0x3f80000000057802 */ /* 0x000fc80000000f00 */
[----:B------:R-:W1:Y:S02]  /*85a0*/  SHFL.BFLY PT, R2, R4, 0x1, 0x1f ;  /* 0x0c201f0004027f89 */ /* 0x000e6400000e0000 */
[----:B------:R-:W2:Y:S02]  /*85b0*/  @P3 MUFU.RCP R5, R0 ;  /* 0x0000000000053308 */ /* 0x000ea40000001000 */
[C---:B--2---:R-:W-:Y:S02]  /*85c0*/  FMUL.FTZ R163, R5.reuse, R163 ;  /* 0x000000a305a37220 */ /* 0x044fe40000410000 */
[C---:B------:R-:W-:Y:S02]  /*85d0*/  FMUL.FTZ R162, R5.reuse, R162 ;  /* 0x000000a205a27220 */ /* 0x040fe40000410000 */
[C---:B------:R-:W-:Y:S02]  /*85e0*/  FMUL.FTZ R159, R5.reuse, R159 ;  /* 0x0000009f059f7220 */ /* 0x040fe40000410000 */
[----:B-1----:R-:W-:Y:S01]  /*85f0*/  FADD.FTZ R2, R4, R2 ;  /* 0x0000000204027221 */ /* 0x002fe20000010000 */
[----:B------:R-:W-:Y:S01]  /*8600*/  MOV R4, 0x3f800000 ;  /* 0x3f80000000047802 */ /* 0x000fe20000000f00 */
[----:B------:R-:W-:Y:S01]  /*8610*/  FMUL.FTZ R158, R5, R158 ;  /* 0x0000009e059e7220 */ /* 0x000fe20000410000 */
[----:B------:R-:W-:Y:S01]  /*8620*/  F2FP.BF16.PACK_AB R162, R163, R162 ;  /* 0x000000a2a3a2723e */ /* 0x000fe200000010ff */
[C---:B------:R-:W-:Y:S01]  /*8630*/  FMUL.FTZ R155, R5.reuse, R155 ;  /* 0x0000009b059b7220 */ /* 0x040fe20000410000 */
[----:B------:R-:W-:Y:S01]  /*8640*/  FSETP.NE.FTZ.AND P4, PT, R2, RZ, PT ;  /* 0x000000ff0200720b */ /* 0x000fe20003f95000 */
[----:B------:R-:W-:Y:S01]  /*8650*/  FMUL.FTZ R154, R5, R154 ;  /* 0x0000009a059a7220 */ /* 0x000fe20000410000 */
[----:B------:R-:W-:Y:S01]  /*8660*/  F2FP.BF16.PACK_AB R158, R159, R158 ;  /* 0x0000009e9f9e723e */ /* 0x000fe200000010ff */
[----:B------:R-:W-:Y:S01]  /*8670*/  FMUL.FTZ R151, R5, R151 ;  /* 0x0000009705977220 */ /* 0x000fe20000410000 */
[----:B------:R-:W-:Y:S01]  /*8680*/  R2P PR, R9, 0x6 ;  /* 0x0000000609007804 */ /* 0x000fe20000000000 */
[C---:B------:R-:W-:Y:S01]  /*8690*/  FMUL.FTZ R150, R5.reuse, R150 ;  /* 0x0000009605967220 */ /* 0x040fe20000410000 */
[----:B------:R-:W-:Y:S01]  /*86a0*/  MOV R9, 0x20 ;  /* 0x0000002000097802 */ /* 0x000fe20000000f00 */
[----:B------:R-:W-:Y:S01]  /*86b0*/  FMUL.FTZ R147, R5, R147 ;  /* 0x0000009305937220 */ /* 0x000fe20000410000 */
[----:B------:R-:W-:Y:S01]  /*86c0*/  F2FP.BF16.PACK_AB R154, R155, R154 ;  /* 0x0000009a9b9a723e */ /* 0x000fe200000010ff */
[----:B------:R-:W-:Y:S01]  /*86d0*/  FMUL.FTZ R146, R5, R146 ;  /* 0x0000009205927220 */ /* 0x000fe20000410000 */
[----:B------:R-:W-:Y:S01]  /*86e0*/  SEL R9, R9, 0xffffffe0, !P1 ;  /* 0xffffffe009097807 */ /* 0x000fe20004800000 */
[C---:B------:R-:W-:Y:S01]  /*86f0*/  FMUL.FTZ R143, R5.reuse, R143 ;  /* 0x0000008f058f7220 */ /* 0x040fe20000410000 */
[----:B------:R-:W-:Y:S01]  /*8700*/  SEL R12, R12, 0xffffffc0, !P2 ;  /* 0xffffffc00c0c7807 */ /* 0x000fe20005000000 */
[----:B------:R-:W1:Y:S01]  /*8710*/  @P4 MUFU.RCP R4, R2 ;  /* 0x0000000200044308 */ /* 0x000e620000001000 */
[C---:B------:R-:W-:Y:S01]  /*8720*/  FMUL.FTZ R142, R5.reuse, R142 ;  /* 0x0000008e058e7220 */ /* 0x040fe20000410000 */
[C---:B------:R-:W-:Y:S01]  /*8730*/  IADD3 R13, R8.reuse, R9, RZ ;  /* 0x00000009080d7210 */ /* 0x040fe20007ffe0ff */
        /* <DEDUP_REMOVED lines=11> */
[----:B------:R-:W-:Y:S01]  /*87f0*/  STS [R8+0x400], R162 ;  /* 0x000400a208007388 */ /* 0x000fe20000000800 */
[----:B------:R-:W-:Y:S01]  /*8800*/  FMUL.FTZ R43, R5, R43 ;  /* 0x0000002b052b7220 */ /* 0x000fe20000410000 */
[----:B------:R-:W-:Y:S01]  /*8810*/  IADD3 R15, R12, R11, RZ ;  /* 0x0000000b0c0f7210 */ /* 0x000fe20007ffe0ff */
[C---:B-1----:R-:W-:Y:S01]  /*8820*/  FMUL.FTZ R160, R4.reuse, R160 ;  /* 0x000000a004a07220 */ /* 0x042fe20000410000 */
[----:B------:R-:W-:Y:S01]  /*8830*/  F2FP.BF16.PACK_AB R138, R139, R138 ;  /* 0x0000008a8b8a723e */ /* 0x000fe200000010ff */
[C---:B------:R-:W-:Y:S01]  /*8840*/  FMUL.FTZ R161, R4.reuse, R161 ;  /* 0x000000a104a17220 */ /* 0x040fe20000410000 */
[----:B------:R-:W-:Y:S01]  /*8850*/  IADD3 R16, R13, R12, RZ ;  /* 0x0000000c0d107210 */ /* 0x000fe20007ffe0ff */
[C---:B------:R-:W-:Y:S01]  /*8860*/  FMUL.FTZ R156, R4.reuse, R156 ;  /* 0x0000009c049c7220 */ /* 0x040fe20000410000 */
[----:B------:R-:W-:Y:S01]  /*8870*/  F2FP.BF16.PACK_AB R134, R135, R134 ;  /* 0x000000868786723e */ /* 0x000fe200000010ff */
[C---:B------:R-:W-:Y:S01]  /*8880*/  FMUL.FTZ R157, R4.reuse, R157 ;  /* 0x0000009d049d7220 */ /* 0x040fe20000410000 */
[----:B------:R-:W-:Y:S01]  /*8890*/  F2FP.BF16.PACK_AB R160, R161, R160 ;  /* 0x000000a0a1a0723e */ /* 0x000fe200000010ff */
[C---:B------:R-:W-:Y:S01]  /*88a0*/  FMUL.FTZ R152, R4.reuse, R152 ;  /* 0x0000009804987220 */ /* 0x040fe20000410000 */
[----:B------:R-:W-:Y:S01]  /*88b0*/  IADD3 R12, R9, R12, RZ ;  /* 0x0000000c090c7210 */ /* 0x000fe20007ffe0ff */
[C---:B------:R-:W-:Y:S01]  /*88c0*/  FMUL.FTZ R153, R4.reuse, R153 ;  /* 0x0000009904997220 */ /* 0x040fe20000410000 */
[----:B------:R-:W-:Y:S01]  /*88d0*/  F2FP.BF16.PACK_AB R156, R157, R156 ;  /* 0x0000009c9d9c723e */ /* 0x000fe200000010ff */
[C---:B------:R-:W-:Y:S01]  /*88e0*/  FMUL.FTZ R148, R4.reuse, R148 ;  /* 0x0000009404947220 */ /* 0x040fe20000410000 */
[----:B------:R-:W-:Y:S01]  /*88f0*/  STS [R8], R160 ;  /* 0x000000a008007388 */ /* 0x000fe20000000800 */
[C---:B------:R-:W-:Y:S01]  /*8900*/  FMUL.FTZ R149, R4.reuse, R149 ;  /* 0x0000009504957220 */ /* 0x040fe20000410000 */
[----:B------:R-:W-:Y:S01]  /*8910*/  F2FP.BF16.PACK_AB R152, R153, R152 ;  /* 0x000000989998723e */ /* 0x000fe200000010ff */
[C---:B------:R-:W-:Y:S01]  /*8920*/  FMUL.FTZ R144, R4.reuse, R144 ;  /* 0x0000009004907220 */ /* 0x040fe20000410000 */
[----:B------:R-:W-:Y:S01]  /*8930*/  STS [R11], R156 ;  /* 0x0000009c0b007388 */ /* 0x000fe20000000800 */
[C---:B------:R-:W-:Y:S01]  /*8940*/  FMUL.FTZ R145, R4.reuse, R145 ;  /* 0x0000009104917220 */ /* 0x040fe20000410000 */
[----:B------:R-:W-:Y:S01]  /*8950*/  F2FP.BF16.PACK_AB R148, R149, R148 ;  /* 0x000000949594723e */ /* 0x000fe200000010ff */
[C---:B------:R-:W-:Y:S01]  /*8960*/  FMUL.FTZ R140, R4.reuse, R140 ;  /* 0x0000008c048c7220 */ /* 0x040fe20000410000 */
[----:B------:R-:W-:Y:S01]  /*8970*/  STS [R11+0x400], R158 ;  /* 0x0004009e0b007388 */ /* 0x000fe20000000800 */
        /* <DEDUP_REMOVED lines=11> */
[----:B------:R-:W-:Y:S01]  /*8a30*/  F2FP.BF16.PACK_AB R38, R39, R38 ;  /* 0x000000262726723e */ /* 0x000fe200000010ff */
[C---:B------:R-:W-:Y:S01]  /*8a40*/  FMUL.FTZ R37, R4.reuse, R37 ;  /* 0x0000002504257220 */ /* 0x040fe20000410000 */
[----:B------:R-:W-:Y:S01]  /*8a50*/  F2FP.BF16.PACK_AB R132, R133, R132 ;  /* 0x000000848584723e */ /* 0x000fe200000010ff */
[C---:B------:R-:W-:Y:S01]  /*8a60*/  FMUL.FTZ R40, R4.reuse, R40 ;  /* 0x0000002804287220 */ /* 0x040fe20000410000 */
[----:B------:R-:W-:Y:S01]  /*8a70*/  STS [R9], R148 ;  /* 0x0000009409007388 */ /* 0x000fe20000000800 */
[C---:B------:R-:W-:Y:S01]  /*8a80*/  FMUL.FTZ R41, R4.reuse, R41 ;  /* 0x0000002904297220 */ /* 0x040fe20000410000 */
[----:B------:R-:W-:Y:S01]  /*8a90*/  F2FP.BF16.PACK_AB R36, R37, R36 ;  /* 0x000000242524723e */ /* 0x000fe200000010ff */
[----:B------:R-:W-:Y:S01]  /*8aa0*/  FMUL.FTZ R42, R5, R42 ;  /* 0x0000002a052a7220 */ /* 0x000fe20000410000 */
[----:B------:R-:W-:Y:S01]  /*8ab0*/  STS [R9+0x400], R150 ;  /* 0x0004009609007388 */ /* 0x000fe20000000800 */
[C---:B------:R-:W-:Y:S01]  /*8ac0*/  FMUL.FTZ R44, R4.reuse, R44 ;  /* 0x0000002c042c7220 */ /* 0x040fe20000410000 */
[----:B------:R-:W-:Y:S01]  /*8ad0*/  F2FP.BF16.PACK_AB R40, R41, R40 ;  /* 0x000000282928723e */ /* 0x000fe200000010ff */
        /* <DEDUP_REMOVED lines=169> */
[----:B------:R-:W1:Y:S01]  /*9570*/  @P4 MUFU.LG2 R2, R2 ;  /* 0x0000000200024308 */ /* 0x000e620000000c00 */
[----:B------:R-:W-:Y:S01]  /*9580*/  FMUL.FTZ R4, R4, R129 ;  /* 0x0000008104047220 */ /* 0x000fe20000410000 */
[----:B------:R-:W-:Y:S01]  /*9590*/  F2FP.BF16.PACK_AB R126, R127, R126 ;  /* 0x0000007e7f7e723e */ /* 0x000fe200000010ff */
[----:B------:R-:W-:Y:S01]  /*95a0*/  FMUL.FTZ R5, R5, R130 ;  /* 0x0000008205057220 */ /* 0x000fe20000410000 */
[----:B------:R-:W-:Y:S01]  /*95b0*/  STS [R11+0x6000], R104 ;  /* 0x006000680b007388 */ /* 0x000fe20000000800 */
[----:B------:R-:W-:-:S02]  /*95c0*/  LOP3.LUT P0, RZ, R7, 0x3, RZ, 0xc0, !PT ;  /* 0x0000000307ff7812 */ /* 0x000fc4000780c0ff */
[----:B------:R-:W-:Y:S01]  /*95d0*/  F2FP.BF16.PACK_AB R4, R4, R128 ;  /* 0x000000800404723e */ /* 0x000fe200000010ff */
[----:B------:R-:W-:Y:S01]  /*95e0*/  STS [R11+0x6400], R106 ;  /* 0x0064006a0b007388 */ /* 0x000fe20000000800 */
[----:B------:R-:W-:-:S03]  /*95f0*/  F2FP.BF16.PACK_AB R5, R131, R5 ;  /* 0x000000058305723e */ /* 0x000fc600000010ff */
[----:B------:R-:W-:Y:S04]  /*9600*/  STS [R13+0x6000], R108 ;  /* 0x0060006c0d007388 */ /* 0x000fe80000000800 */
[----:B------:R-:W-:Y:S01]  /*9610*/  STS [R13+0x6400], R110 ;  /* 0x0064006e0d007388 */ /* 0x000fe20000000800 */
[----:B-1----:R-:W-:-:S03]  /*9620*/  @P4 FMUL.FTZ R2, R2, 0.69314718246459960938 ;  /* 0x3f31721802024820 */ /* 0x002fc60000410000 */
        /* <DEDUP_REMOVED lines=57> */
.L_x_675:
[----:B--234-:R-:W-:Y:S05]  /*99c0*/  BSYNC B0 ;  /* 0x0000000000007941 */ /* 0x01cfea0003800000 */
.L_x_674:
[----:B------:R-:W2:Y:S01]  /*99d0*/  S2R R3, SR_TID.X ;  /* 0x0000000000037919 */ /* 0x000ea20000002100 */
[----:B------:R-:W-:Y:S01]  /*99e0*/  IADD3 R4, P0, R248, UR18, RZ ;  /* 0x00000012f8047c10 */ /* 0x000fe2000ff1e0ff */
[----:B------:R-:W-:Y:S01]  /*99f0*/  USHF.R.S32.HI UR6, URZ, 0x1f, UR11 ;  /* 0x0000001f3f067899 */ /* 0x000fe2000801140b */
[----:B------:R-:W-:Y:S01]  /*9a00*/  BSSY B0, `(.L_x_676) ;  /* 0x0000018000007945 */ /* 0x000fe20003800000 */
[----:B------:R-:W3:Y:S01]  /*9a10*/  S2R R0, SR_CTAID.Z ;  /* 0x0000000000007919 */ /* 0x000ee20000002700 */
[----:B------:R-:W-:Y:S01]  /*9a20*/  IADD3.X R5, R249, UR7, RZ, P0, !PT ;  /* 0x00000007f9057c10 */ /* 0x000fe200087fe4ff */
[----:B------:R-:W-:-:S02]  /*9a30*/  ULDC.64 UR4, c[0x0][0x1f0] ;  /* 0x00007c0000047ab9 */ /* 0x000fc40000000a00 */
[----:B------:R-:W-:-:S04]  /*9a40*/  UIMAD UR4, UR6, UR4, URZ ;  /* 0x00000004060472a4 */ /* 0x000fc8000f8e023f */
[----:B------:R-:W-:Y:S01]  /*9a50*/  UIMAD UR4, UR11, UR5, UR4 ;  /* 0x000000050b0472a4 */ /* 0x000fe2000f8e0204 */
[----:B--2---:R-:W-:-:S04]  /*9a60*/  SHF.R.S32.HI R2, RZ, 0x1f, R3 ;  /* 0x0000001fff027819 */ /* 0x004fc80000011403 */
[----:B------:R-:W-:Y:S01]  /*9a70*/  LEA.HI R2, R2, R3, RZ, 0x3 ;  /* 0x0000000302027211 */ /* 0x000fe200078f18ff */
[----:B---3--:R-:W-:-:S03]  /*9a80*/  IMAD.WIDE.U32 R4, R0, c[0x0][0x1f0], R4 ;  /* 0x00007c0000047a25 */ /* 0x008fc600078e0004 */
        /* <DEDUP_REMOVED lines=11> */
[----:B------:R2:W-:Y:S04]  /*9b40*/  STG.E.128 [R10.64], R68 ;  /* 0x000000440a007986 */ /* 0x0005e8000c101d10 */
[----:B-1----:R2:W-:Y:S04]  /*9b50*/  STG.E.128 [R10.64+0x80], R52 ;  /* 0x000080340a007986 */ /* 0x0025e8000c101d10 */
[----:B------:R2:W-:Y:S04]  /*9b60*/  STG.E.128 [R10.64+0x100], R36 ;  /* 0x000100240a007986 */ /* 0x0005e8000c101d10 */
[----:B------:R2:W-:Y:S02]  /*9b70*/  STG.E.128 [R10.64+0x180], R20 ;  /* 0x000180140a007986 */ /* 0x0005e4000c101d10 */
.L_x_677:
[----:B------:R-:W-:Y:S05]  /*9b80*/  BSYNC B0 ;  /* 0x0000000000007941 */ /* 0x000fea0003800000 */
.L_x_676:
[----:B------:R-:W-:Y:S01]  /*9b90*/  IADD3 R0, R2, 0x10, RZ ;  /* 0x0000001002007810 */ /* 0x000fe20007ffe0ff */
[----:B------:R-:W-:Y:S03]  /*9ba0*/  BSSY B0, `(.L_x_678) ;  /* 0x0000011000007945 */ /* 0x000fe60003800000 */
[----:B------:R-:W-:-:S13]  /*9bb0*/  ISETP.GE.AND P0, PT, R0, UR12, PT ;  /* 0x0000000c00007c0c */ /* 0x000fda000bf06270 */
[----:B------:R-:W-:Y:S05]  /*9bc0*/  @P0 BRA `(.L_x_679) ;  /* 0x000000e000000947 */ /* 0x000fea0003800000 */
[----:B------:R-:W-:Y:S01]  /*9bd0*/  IADD3 R3, P0, R250, 0x10, RZ ;  /* 0x00000010fa037810 */ /* 0x000fe20007f1e0ff */
[----:B------:R-:W-:Y:S01]  /*9be0*/  IMAD.MOV.U32 R8, RZ, RZ, R4 ;  /* 0x000000ffff087224 */ /* 0x000fe200078e0004 */
[----:B------:R-:W-:-:S03]  /*9bf0*/  MOV R9, R7 ;  /* 0x0000000700097202 */ /* 0x000fc60000000f00 */
[----:B------:R-:W-:Y:S02]  /*9c00*/  IMAD.X R0, RZ, RZ, R251, P0 ;  /* 0x000000ffff007224 */ /* 0x000fe400000e06fb */
[----:B------:R-:W-:-:S04]  /*9c10*/  IMAD.WIDE.U32 R8, R3, c[0x0][0x1e8], R8 ;  /* 0x00007a0003087a25 */ /* 0x000fc800078e0008 */
[----:B------:R-:W-:Y:S01]  /*9c20*/  IMAD R0, R0, c[0x0][0x1e8], RZ ;  /* 0x00007a0000007a24 */ /* 0x000fe200078e02ff */
[----:B--2---:R-:W-:-:S03]  /*9c30*/  LEA R10, P0, R8, c[0x0][0x1d0], 0x1 ;  /* 0x00007400080a7a11 */ /* 0x004fc600078008ff */
[----:B------:R-:W-:-:S05]  /*9c40*/  IMAD R0, R3, c[0x0][0x1ec], R0 ;  /* 0x00007b0003007a24 */ /* 0x000fca00078e0200 */
[----:B------:R-:W-:-:S04]  /*9c50*/  IADD3 R0, R9, R0, RZ ;  /* 0x0000000009007210 */ /* 0x000fc80007ffe0ff */
[----:B------:R-:W-:-:S05]  /*9c60*/  LEA.HI.X R11, R8, c[0x0][0x1d4], R0, 0x1, P0 ;  /* 0x00007500080b7a11 */ /* 0x000fca00000f0c00 */
[----:B------:R2:W-:Y:S04]  /*9c70*/  STG.E.128 [R10.64], R64 ;  /* 0x000000400a007986 */ /* 0x0005e8000c101d10 */
[----:B-1----:R2:W-:Y:S04]  /*9c80*/  STG.E.128 [R10.64+0x80], R48 ;  /* 0x000080300a007986 */ /* 0x0025e8000c101d10 */
[----:B------:R2:W-:Y:S04]  /*9c90*/  STG.E.128 [R10.64+0x100], R32 ;  /* 0x000100200a007986 */ /* 0x0005e8000c101d10 */
[----:B------:R2:W-:Y:S02]  /*9ca0*/  STG.E.128 [R10.64+0x180], R16 ;  /* 0x000180100a007986 */ /* 0x0005e4000c101d10 */
.L_x_679:
[----:B------:R-:W-:Y:S05]  /*9cb0*/  BSYNC B0 ;  /* 0x0000000000007941 */ /* 0x000fea0003800000 */
.L_x_678:
        /* <DEDUP_REMOVED lines=18> */
.L_x_681:
[----:B------:R-:W-:Y:S05]  /*9de0*/  BSYNC B0 ;  /* 0x0000000000007941 */ /* 0x000fea0003800000 */
.L_x_680:
[----:B------:R-:W-:-:S13]  /*9df0*/  ISETP.GE.AND P0, PT, R240, UR12, PT ;  /* 0x0000000cf0007c0c */ /* 0x000fda000bf06270 */
[----:B------:R-:W-:Y:S05]  /*9e00*/  @P0 EXIT ;  /* 0x000000000000094d */ /* 0x000fea0003800000 */
[----:B------:R-:W-:Y:S01]  /*9e10*/  IADD3 R0, P0, R250, 0x30, RZ ;  /* 0x00000030fa007810 */ /* 0x000fe20007f1e0ff */
[----:B---3--:R-:W-:Y:S01]  /*9e20*/  IMAD.MOV.U32 R2, RZ, RZ, R4 ;  /* 0x000000ffff027224 */ /* 0x008fe200078e0004 */
        /* <DEDUP_REMOVED lines=9> */
[----:B-1----:R-:W-:Y:S04]  /*9ec0*/  STG.E.128 [R4.64+0x80], R40 ;  /* 0x0000802804007986 */ /* 0x002fe8000c101d10 */
[----:B------:R-:W-:Y:S04]  /*9ed0*/  STG.E.128 [R4.64+0x100], R24 ;  /* 0x0001001804007986 */ /* 0x000fe8000c101d10 */
[----:B------:R-:W-:Y:S01]  /*9ee0*/  STG.E.128 [R4.64+0x180], R72 ;  /* 0x0001804804007986 */ /* 0x000fe2000c101d10 */
[----:B------:R-:W-:Y:S05]  /*9ef0*/  EXIT ;  /* 0x000000000000794d */ /* 0x000fea0003800000 */
.L_x_666:
        /* <DEDUP_REMOVED lines=73> */
.L_x_683:
[----:B------:R-:W-:Y:S05]  /*a390*/  BSYNC B0 ;  /* 0x0000000000007941 */ /* 0x000fea0003800000 */
.L_x_682:
[----:B-1----:R-:W-:Y:S01]  /*a3a0*/  IADD3 R5, R6, 0x10, RZ ;  /* 0x0000001006057810 */ /* 0x002fe20007ffe0ff */
        /* <DEDUP_REMOVED lines=17> */
.L_x_685:
[----:B------:R-:W-:Y:S05]  /*a4c0*/  BSYNC B0 ;  /* 0x0000000000007941 */ /* 0x000fea0003800000 */
.L_x_684:
        /* <DEDUP_REMOVED lines=18> */
.L_x_687:
[----:B------:R-:W-:Y:S05]  /*a5f0*/  BSYNC B0 ;  /* 0x0000000000007941 */ /* 0x000fea0003800000 */
.L_x_686:
        /* <DEDUP_REMOVED lines=17> */
.L_x_689:
[----:B------:R-:W-:Y:S05]  /*a710*/  BSYNC B0 ;  /* 0x0000000000007941 */ /* 0x000fea0003800000 */
.L_x_688:
        /* <DEDUP_REMOVED lines=35> */
.L_x_690:
        /* <DEDUP_REMOVED lines=11> */
.L_x_2037:


//--------------------- .text._ZN5flash16flash_fwd_kernelI23Flash_fwd_kernel_traitsILi256ELi64ELi64ELi4ELb0ELb0EN7cutlass10bfloat16_tE19Flash_kernel_traitsILi256ELi64ELi64ELi4ES3_EELb1ELb0ELb0ELb1ELb0ELb0ELb0ELb0EEEvNS_16Flash_fwd_paramsE --------------------------
	.section	.text._ZN5flash16flash_fwd_kernelI23Flash_fwd_kernel_traitsILi256ELi64ELi64ELi4ELb0ELb0EN7cutlass10bfloat16_tE19Flash_kernel_traitsILi256ELi64ELi64ELi4ES3_EELb1ELb0ELb0ELb1ELb0ELb0ELb0ELb0EEEvNS_16Flash_fwd_paramsE,"ax",@progbits
	.sectioninfo	@"SHI_REGISTERS=255"
	.align	128
        .global         _ZN5flash16flash_fwd_kernelI23Flash_fwd_kernel_traitsILi256ELi64ELi64ELi4ELb0ELb0EN7cutlass10bfloat16_tE19Flash_kernel_traitsILi256ELi64ELi64ELi4ES3_EELb1ELb0ELb0ELb1ELb0ELb0ELb0ELb0EEEvNS_16Flash_fwd_paramsE
        .type           _ZN5flash16flash_fwd_kernelI23Flash_fwd_kernel_traitsILi256ELi64ELi64ELi4ELb0ELb0EN7cutlass10bfloat16_tE19Flash_kernel_traitsILi256ELi64ELi64ELi4ES3_EELb1ELb0ELb0ELb1ELb0ELb0ELb0ELb0EEEvNS_16Flash_fwd_paramsE,@function
        .size           _ZN5flash16flash_fwd_kernelI23Flash_fwd_kernel_traitsILi256ELi64ELi64ELi4ELb0ELb0EN7cutlass10bfloat16_tE19Flash_kernel_traitsILi256ELi64ELi64ELi4ES3_EELb1ELb0ELb0ELb1ELb0ELb0ELb0ELb0EEEvNS_16Flash_fwd_paramsE,(.L_x_2038 - _ZN5flash16flash_fwd_kernelI23Flash_fwd_kernel_traitsILi256ELi64ELi64ELi4ELb0ELb0EN7cutlass10bfloat16_tE19Flash_kernel_traitsILi256ELi64ELi64ELi4ES3_EELb1ELb0ELb0ELb1ELb0ELb0ELb0ELb0EEEvNS_16Flash_fwd_paramsE)
        .other          _ZN5flash16flash_fwd_kernelI23Flash_fwd_kernel_traitsILi256ELi64ELi64ELi4ELb0ELb0EN7cutlass10bfloat16_tE19Flash_kernel_traitsILi256ELi64ELi64ELi4ES3_EELb1ELb0ELb0ELb1ELb0ELb0ELb0ELb0EEEvNS_16Flash_fwd_paramsE,@"STO_CUDA_ENTRY STV_DEFAULT"
_ZN5flash16flash_fwd_kernelI23Flash_fwd_kernel_traitsILi256ELi64ELi64ELi4ELb0ELb0EN7cutlass10bfloat16_tE19Flash_kernel_traitsILi256ELi64ELi64ELi4ES3_EELb1ELb0ELb0ELb1ELb0ELb0ELb0ELb0EEEvNS_16Flash_fwd_paramsE:
.text._ZN5flash16flash_fwd_kernelI23Flash_fwd_kernel_traitsILi256ELi64ELi64ELi4ELb0ELb0EN7cutlass10bfloat16_tE19Flash_kernel_traitsILi256ELi64ELi64ELi4ES3_EELb1ELb0ELb0ELb1ELb0ELb0ELb0ELb0EEEvNS_16Flash_fwd_paramsE:
        /* <DEDUP_REMOVED lines=18> */
[----:B------:R-:W1:Y:S01]  /*0120*/  S2UR UR19, SR_CTAID.Y ;  /* 0x00000000001379c3 */ /* 0x000e620000002600 */
        /* <DEDUP_REMOVED lines=11> */
[----:B------:R-:W-:Y:S02]  /*01e0*/  UISETP.EQ.OR.EX UP0, UPT, URZ, UR5, !UP3, UP0 ;  /* 0x000000053f00728c */ /* 0x000fe4000df02700 */
[----:B-1----:R-:W-:-:S06]  /*01f0*/  ULOP3.LUT UR8, UR18, UR13, UR19, 0xfe, !UPT ;  /* 0x0000000d12087292 */ /* 0x002fcc000f8efe13 */
[----:B--2---:R-:W-:Y:S01]  /*0200*/  LOP3.LUT P3, RZ, R103, UR8, RZ, 0xfc, !PT ;  /* 0x0000000867ff7c12 */ /* 0x004fe2000f86fcff */
[----:B------:R-:W-:Y:S02]  /*0210*/  ULDC.64 UR8, c[0x0][0x240] ;  /* 0x0000900000087ab9 */ /* 0x000fe40000000a00 */
[----:B------:R-:W-:Y:S02]  /*0220*/  UIMAD.WIDE UR8, UR19, UR25, UR8 ;  /* 0x00000019130872a5 */ /* 0x000fe4000f8e0208 */
[----:B------:R-:W-:-:S08]  /*0230*/  ULDC.64 UR4, c[0x0][0x248] ;  /* 0x0000920000047ab9 */ /* 0x000fd00000000a00 */
[----:B------:R-:W-:Y:S02]  /*0240*/  @!P3 IMAD.MOV.U32 R10, RZ, RZ, c[0x0][0x308] ;  /* 0x0000c200ff0ab624 */ /* 0x000fe400078e00ff */
[----:B------:R-:W-:Y:S01]  /*0250*/  @!P3 IMAD.MOV.U32 R11, RZ, RZ, c[0x0][0x30c] ;  /* 0x0000c300ff0bb624 */ /* 0x000fe200078e00ff */
[----:B------:R-:W-:Y:S02]  /*0260*/  UIMAD.WIDE UR4, UR19, UR25, UR4 ;  /* 0x00000019130472a5 */ /* 0x000fe4000f8e0204 */
        /* <DEDUP_REMOVED lines=55> */
.L_x_691:
[----:B------:R-:W-:Y:S02]  /*05e0*/  ULDC UR6, c[0x0][0x218] ;  /* 0x0000860000067ab9 */ /* 0x000fe40000000800 */
.L_x_692:
        /* <DEDUP_REMOVED lines=61> */
.L_x_694:
        /* <DEDUP_REMOVED lines=31> */
[----:B------:R-:W-:Y:S02]  /*0bb0*/  @UP0 UIMAD.WIDE.U32 UR30, UR24, UR4, URZ ;  /* 0x00000004181e02a5 */ /* 0x000fe4000f8e003f */
[----:B------:R-:W-:Y:S02]  /*0bc0*/  @!UP1 UIADD3 UR8, -UR8, URZ, URZ ;  /* 0x0000003f08089290 */ /* 0x000fe4000fffe13f */
[----:B------:R-:W-:Y:S02]  /*0bd0*/  @!UP2 ULOP3.LUT UR8, URZ, UR7, URZ, 0x33, !UPT ;  /* 0x000000073f08a292 */ /* 0x000fe4000f8e333f */
[----:B------:R-:W-:-:S02]  /*0be0*/  @UP0 UIMAD UR24, UR24, UR5, UR31 ;  /* 0x00000005181802a4 */ /* 0x000fc4000f8e021f */
[----:B------:R-:W-:Y:S02]  /*0bf0*/  USHF.R.S32.HI UR29, URZ, 0x1f, UR8 ;  /* 0x0000001f3f1d7899 */ /* 0x000fe40008011408 */
        /* <DEDUP_REMOVED lines=15> */
.L_x_695:
        /* <DEDUP_REMOVED lines=9> */
[----:B------:R-:W-:Y:S01]  /*0d80*/  IMAD.U32 R10, RZ, RZ, UR13 ;  /* 0x0000000dff0a7e24 */ /* 0x000fe2000f8e00ff */
[----:B------:R-:W-:Y:S01]  /*0d90*/  SHF.R.S32.HI R168, RZ, 0x3, R0 ;  /* 0x00000003ffa87819 */ /* 0x000fe20000011400 */
[----:B------:R-:W-:Y:S01]  /*0da0*/  IMAD.IADD R28, R103, 0x1, -R2 ;  /* 0x00000001671c7824 */ /* 0x000fe200078e0a02 */
[----:B------:R-:W-:Y:S01]  /*0db0*/  LOP3.LUT R2, R4, 0xfffffff0, RZ, 0xc0, !PT ;  /* 0xfffffff004027812 */ /* 0x000fe200078ec0ff */
[----:B------:R-:W-:Y:S01]  /*0dc0*/  BSSY B0, `(.L_x_696) ;  /* 0x0000072000007945 */ /* 0x000fe20003800000 */
        /* <DEDUP_REMOVED lines=10> */
[----:B------:R-:W-:Y:S01]  /*0e70*/  SHF.R.S32.HI R101, RZ, 0x5, R14 ;  /* 0x00000005ff657819 */ /* 0x000fe2000001140e */
[----:B------:R-:W-:Y:S01]  /*0e80*/  IMAD.SHL.U32 R8, R8, 0x8, RZ ;  /* 0x0000000808087824 */ /* 0x000fe200078e00ff */
[----:B------:R-:W-:Y:S01]  /*0e90*/  LOP3.LUT R2, R0, 0x38, R112, 0xf8, !PT ;  /* 0x0000003800027812 */ /* 0x000fe200078ef870 */
[----:B------:R-:W-:Y:S01]  /*0ea0*/  IMAD.WIDE R10, R10, 0x40, R168 ;  /* 0x000000400a0a7825 */ /* 0x000fe200078e02a8 */
[----:B------:R-:W-:-:S02]  /*0eb0*/  SHF.R.U32.HI R0, RZ, 0x3, R0 ;  /* 0x00000003ff007819 */ /* 0x000fc40000011600 */
[----:B------:R-:W-:Y:S02]  /*0ec0*/  LEA.HI R12, R3, R6, RZ, 0x3 ;  /* 0x00000006030c7211 */ /* 0x000fe400078f18ff */
[--C-:B------:R-:W-:Y:S02]  /*0ed0*/  SHF.R.S32.HI R113, RZ, 0x1f, R112.reuse ;  /* 0x0000001fff717819 */ /* 0x100fe40000011470 */
[----:B------:R-:W-:Y:S02]  /*0ee0*/  LOP3.LUT R9, R2, R0, RZ, 0x3c, !PT ;  /* 0x0000000002097212 */ /* 0x000fe400078e3cff */
        /* <DEDUP_REMOVED lines=16> */
[----:B------:R-:W-:Y:S01]  /*0ff0*/  UIMAD UR27, UR8, UR5, UR4 ;  /* 0x00000005081b72a4 */ /* 0x000fe2000f8e0204 */
[----:B------:R-:W-:Y:S01]  /*1000*/  IMAD R6, R169, c[0x0][0x1a0], RZ ;  /* 0x00006800a9067a24 */ /* 0x000fe200078e02ff */
[----:B------:R-:W-:Y:S01]  /*1010*/  UIMAD UR7, UR8, UR7, UR6 ;  /* 0x00000007080772a4 */ /* 0x000fe2000f8e0206 */
[----:B------:R-:W-:Y:S01]  /*1020*/  IMAD.WIDE.U32 R2, R168, c[0x0][0x1a0], R112 ;  /* 0x00006800a8027a25 */ /* 0x000fe200078e0070 */
[----:B------:R-:W-:Y:S01]  /*1030*/  LOP3.LUT R0, R0, 0x1c0, RZ, 0xc0, !PT ;  /* 0x000001c000007812 */ /* 0x000fe200078ec0ff */
[----:B------:R1:W-:Y:S01]  /*1040*/  STL.64 [R1], R112 ;  /* 0x0000007001007387 */ /* 0x0003e20000100a00 */
[----:B------:R-:W-:Y:S01]  /*1050*/  IADD3 R108, R112, 0x80, RZ ;  /* 0x00000080706c7810 */ /* 0x000fe20007ffe0ff */
[----:B------:R-:W-:Y:S01]  /*1060*/  IMAD R6, R168, c[0x0][0x1a4], R6 ;  /* 0x00006900a8067a24 */ /* 0x000fe200078e0206 */
[----:B------:R-:W-:Y:S01]  /*1070*/  LOP3.LUT R7, R0, 0x8, R7, 0xf8, !PT ;  /* 0x0000000800077812 */ /* 0x000fe200078ef807 */
[----:B------:R-:W-:Y:S01]  /*1080*/  UIADD3 UR6, -UR14, UR16, URZ ;  /* 0x000000100e067290 */ /* 0x000fe2000fffe13f */
[----:B------:R-:W-:Y:S01]  /*1090*/  IADD3 R2, P0, R2, UR26, RZ ;  /* 0x0000001a02027c10 */ /* 0x000fe2000ff1e0ff */
[----:B------:R-:W-:Y:S01]  /*10a0*/  ULDC.64 UR4, c[0x0][0x1a8] ;  /* 0x00006a0000047ab9 */ /* 0x000fe20000000a00 */
[----:B------:R-:W-:Y:S01]  /*10b0*/  SHF.R.U32.HI R0, RZ, 0x3, R0 ;  /* 0x00000003ff007819 */ /* 0x000fe20000011600 */
[----:B------:R-:W-:Y:S01]  /*10c0*/  UIMAD UR4, UR17, UR4, URZ ;  /* 0x00000004110472a4 */ /* 0x000fe2000f8e023f */
[----:B------:R-:W-:Y:S01]  /*10d0*/  IADD3.X R3, R3, UR24, R6, P0, !PT ;  /* 0x0000001803037c10 */ /* 0x000fe200087fe406 */
[----:B------:R-:W-:Y:S01]  /*10e0*/  IMAD.U32 R6, RZ, RZ, UR8 ;  /* 0x00000008ff067e24 */ /* 0x000fe2000f8e00ff */
[----:B------:R-:W-:Y:S01]  /*10f0*/  LOP3.LUT R7, R7, R0, RZ, 0x3c, !PT ;  /* 0x0000000007077212 */ /* 0x000fe200078e3cff */
[----:B------:R-:W-:Y:S01]  /*1100*/  IMAD.U32 R0, RZ, RZ, UR8 ;  /* 0x00000008ff007e24 */ /* 0x000fe2000f8e00ff */
[----:B------:R-:W-:Y:S01]  /*1110*/  IADD3 R107, R112, 0xc0, RZ ;  /* 0x000000c0706b7810 */ /* 0x000fe20007ffe0ff */
[----:B------:R-:W-:Y:S01]  /*1120*/  IMAD.WIDE.U32 R26, R6, c[0x0][0x1b8], R2 ;  /* 0x00006e00061a7a25 */ /* 0x000fe200078e0002 */
[----:B------:R-:W-:Y:S01]  /*1130*/  ISETP.GE.AND P0, PT, R168, UR6, PT ;  /* 0x00000006a8007c0c */ /* 0x000fe2000bf06270 */
[----:B------:R-:W-:Y:S01]  /*1140*/  UIMAD UR4, UR18, UR5, UR4 ;  /* 0x00000005120472a4 */ /* 0x000fe2000f8e0204 */
[----:B------:R-:W-:Y:S01]  /*1150*/  LOP3.LUT R8, R9, 0xfffffe00, R8, 0xf8, !PT ;  /* 0xfffffe0009087812 */ /* 0x000fe200078ef808 */
[----:B------:R-:W-:Y:S01]  /*1160*/  IMAD.WIDE.U32 R30, R0, c[0x0][0x1b0], R4 ;  /* 0x00006c00001e7a25 */ /* 0x000fe200078e0004 */
[----:B------:R-:W-:-:S02]  /*1170*/  IADD3 R24, R27, UR27, RZ ;  /* 0x0000001b1b187c10 */ /* 0x000fc4000fffe0ff */
[----:B------:R-:W-:Y:S01]  /*1180*/  SEL R3, R23, 0xfffffff0, !P1 ;  /* 0xfffffff017037807 */ /* 0x000fe20004800000 */
[----:B------:R-:W-:Y:S01]  /*1190*/  IMAD.SHL.U32 R4, R12, 0x40, RZ ;  /* 0x000000400c047824 */ /* 0x000fe200078e00ff */
[----:B------:R1:W-:Y:S01]  /*11a0*/  STL.64 [R1+0x28], R30 ;  /* 0x0000281e01007387 */ /* 0x0003e20000100a00 */
[----:B------:R-:W-:Y:S01]  /*11b0*/  IADD3 R33, R31, UR7, RZ ;  /* 0x000000071f217c10 */ /* 0x000fe2000fffe0ff */
[----:B------:R-:W-:Y:S01]  /*11c0*/  IMAD.MOV.U32 R0, RZ, RZ, 0x20 ;  /* 0x00000020ff007424 */ /* 0x000fe200078e00ff */
[----:B------:R-:W-:Y:S01]  /*11d0*/  IADD3 R9, R19, UR4, RZ ;  /* 0x0000000413097c10 */ /* 0x000fe2000fffe0ff */
[----:B------:R1:W-:Y:S01]  /*11e0*/  STL.64 [R1+0x20], R26 ;  /* 0x0000201a01007387 */ /* 0x0003e20000100a00 */
[----:B------:R-:W-:Y:S01]  /*11f0*/  LOP3.LUT R4, R7, 0xfffffe00, R4, 0xf8, !PT ;  /* 0xfffffe0007047812 */ /* 0x000fe200078ef804 */
[----:B------:R-:W-:Y:S01]  /*1200*/  IMAD.SHL.U32 R222, R8, 0x2, RZ ;  /* 0x0000000208de7824 */ /* 0x000fe200078e00ff */
[----:B------:R-:W-:Y:S01]  /*1210*/  SEL R0, R0, 0xffffffe0, !P2 ;  /* 0xffffffe000007807 */ /* 0x000fe20005000000 */
[----:B------:R1:W-:Y:S04]  /*1220*/  STL [R1+0x18], R109 ;  /* 0x0000186d01007387 */ /* 0x0003e80000100800 */
[----:B------:R1:W-:Y:S04]  /*1230*/  STL [R1+0xc], R108 ;  /* 0x00000c6c01007387 */ /* 0x0003e80000100800 */
        /* <DEDUP_REMOVED lines=42> */
.L_x_697:
[----:B------:R-:W-:Y:S05]  /*14e0*/  BSYNC B0 ;  /* 0x0000000000007941 */ /* 0x000fea0003800000 */
.L_x_696:
        /* <DEDUP_REMOVED lines=45> */
.L_x_699:
[----:B------:R-:W-:Y:S05]  /*17c0*/  BSYNC B0 ;  /* 0x0000000000007941 */ /* 0x000fea0003800000 */
.L_x_698:
        /* <DEDUP_REMOVED lines=45> */
.L_x_701:
[----:B------:R-:W-:Y:S05]  /*1aa0*/  BSYNC B0 ;  /* 0x0000000000007941 */ /* 0x000fea0003800000 */
.L_x_700:
[----:B--2---:R-:W-:Y:S01]  /*1ab0*/  IADD3 R16, R168, 0x30, RZ ;  /* 0x00000030a8107810 */ /* 0x004fe20007ffe0ff */
        /* <DEDUP_REMOVED lines=47> */
.L_x_703:
[----:B------:R-:W-:Y:S05]  /*1db0*/  BSYNC B0 ;  /* 0x0000000000007941 */ /* 0x000fea0003800000 */
.L_x_702:
        /* <DEDUP_REMOVED lines=48> */
.L_x_705:
[----:B------:R-:W-:Y:S05]  /*20c0*/  BSYNC B0 ;  /* 0x0000000000007941 */ /* 0x000fea0003800000 */
.L_x_704:
        /* <DEDUP_REMOVED lines=41> */
.L_x_707:
[----:B------:R-:W-:Y:S05]  /*2360*/  BSYNC B0 ;  /* 0x0000000000007941 */ /* 0x000fea0003800000 */
.L_x_706:
[----:B------:R-:W-:Y:S01]  /*2370*/  ISETP.GE.AND P0, PT, R20, UR28, PT ;  /* 0x0000001c14007c0c */ /* 0x000fe2000bf06270 */
[----:B------:R-:W-:-:S12]  /*2380*/  BSSY B0, `(.L_x_708) ;  /* 0x0000027000007945 */ /* 0x000fd80003800000 */
[----:B------:R-:W-:Y:S05]  /*2390*/  @P0 BRA `(.L_x_709) ;  /* 0x0000025000000947 */ /* 0x000fea0003800000 */
[----:B------:R-:W-:Y:S01]  /*23a0*/  ISETP.GE.AND P5, PT, R112, c[0x0][0x220], PT ;  /* 0x0000880070007a0c */ /* 0x000fe20003fa6270 */
[----:B------:R-:W-:Y:S01]  /*23b0*/  IMAD.MOV.U32 R5, RZ, RZ, c[0x0][0x198] ;  /* 0x00006600ff057624 */ /* 0x000fe200078e00ff */
[----:B------:R-:W-:Y:S01]  /*23c0*/  ISETP.GE.AND P4, PT, R109, c[0x0][0x220], PT ;  /* 0x000088006d007a0c */ /* 0x000fe20003f86270 */
[----:B--2-4-:R-:W-:Y:S01]  /*23d0*/  IMAD.MOV.U32 R10, RZ, RZ, c[0x0][0x19c] ;  /* 0x00006700ff0a7624 */ /* 0x014fe200078e00ff */
        /* <DEDUP_REMOVED lines=33> */
.L_x_709:
[----:B------:R-:W-:Y:S05]  /*25f0*/  BSYNC B0 ;  /* 0x0000000000007941 */ /* 0x000fea0003800000 */
.L_x_708:
[----:B------:R-:W-:Y:S01]  /*2600*/  ISETP.GE.AND P0, PT, R16, UR28, PT ;  /* 0x0000001c10007c0c */ /* 0x000fe2000bf06270 */
[----:B------:R-:W-:-:S12]  /*2610*/  BSSY B0, `(.L_x_710) ;  /* 0x0000029000007945 */ /* 0x000fd80003800000 */
[----:B------:R-:W-:Y:S05]  /*2620*/  @P0 BRA `(.L_x_711) ;  /* 0x0000027000000947 */ /* 0x000fea0003800000 */
[----:B------:R-:W-:Y:S01]  /*2630*/  ISETP.GE.AND P5, PT, R112, c[0x0][0x220], PT ;  /* 0x0000880070007a0c */ /* 0x000fe20003fa6270 */
[----:B--2-4-:R-:W-:Y:S01]  /*2640*/  IMAD.MOV.U32 R12, RZ, RZ, c[0x0][0x198] ;  /* 0x00006600ff0c7624 */ /* 0x014fe200078e00ff */
        /* <DEDUP_REMOVED lines=37> */
.L_x_711:
[----:B------:R-:W-:Y:S05]  /*28a0*/  BSYNC B0 ;  /* 0x0000000000007941 */ /* 0x000fea0003800000 */
.L_x_710:
        /* <DEDUP_REMOVED lines=17> */
[----:B------:R-:W2:Y:S01]  /*29c0*/  @P0 MUFU.RCP R5, c[0x0][0x238] ;  /* 0x00008e0000050b08 */ /* 0x000ea20000001000 */
[----:B------:R-:W-:Y:S01]  /*29d0*/  ISETP.GE.AND P1, PT, R168, UR28, PT ;  /* 0x0000001ca8007c0c */ /* 0x000fe2000bf26270 */
[----:B------:R-:W-:Y:S02]  /*29e0*/  ULDC.64 UR4, c[0x0][0x1a0] ;  /* 0x0000680000047ab9 */ /* 0x000fe40000000a00 */
[----:B------:R-:W-:-:S05]  /*29f0*/  IMAD.U32 R7, RZ, RZ, UR7 ;  /* 0x00000007ff077e24 */ /* 0x000fca000f8e00ff */
[----:B------:R-:W2:Y:S01]  /*2a00*/  @P0 LDG.E R2, [R6.64] ;  /* 0x0000001406020981 */ /* 0x000ea2000c1e1900 */
        /* <DEDUP_REMOVED lines=8> */
[----:B------:R1:W-:Y:S04]  /*2a90*/  @P1 STS.128 [R222+0x10000], RZ ;  /* 0x010000ffde001388 */ /* 0x0003e80000000c00 */
[----:B------:R1:W-:Y:S04]  /*2aa0*/  @P1 STS.128 [R222+0x12000], RZ ;  /* 0x012000ffde001388 */ /* 0x0003e80000000c00 */
[----:B------:R1:W-:Y:S04]  /*2ab0*/  @P1 STS.128 [R222+0x14000], RZ ;  /* 0x014000ffde001388 */ /* 0x0003e80000000c00 */
[----:B------:R1:W-:Y:S01]  /*2ac0*/  @P1 STS.128 [R222+0x16000], RZ ;  /* 0x016000ffde001388 */ /* 0x0003e20000000c00 */
[----:B--2---:R-:W-:-:S04]  /*2ad0*/  @P0 FMUL.FTZ R2, R2, R5 ;  /* 0x0000000502020220 */ /* 0x004fc80000410000 */
[----:B------:R2:W5:Y:S01]  /*2ae0*/  @P0 R2UR UR6, R2 ;  /* 0x00000000020603c2 */ /* 0x00056200000e0000 */
[C---:B------:R-:W-:Y:S02]  /*2af0*/  LEA R6, P0, R8.reuse, R26, 0x6 ;  /* 0x0000001a08067211 */ /* 0x040fe400078030ff */
[----:B--2---:R-:W-:Y:S01]  /*2b00*/  MOV R2, UR4 ;  /* 0x0000000400027c02 */ /* 0x004fe20008000f00 */
[----:B------:R-:W-:Y:S02]  /*2b10*/  UMOV UR4, URZ ;  /* 0x0000003f00047c82 */ /* 0x000fe40008000000 */
[----:B-----5:R-:W-:Y:S01]  /*2b20*/  @UP1 UMOV UR4, UR6 ;  /* 0x0000000600041c82 */ /* 0x020fe20008000000 */
[----:B------:R-:W-:Y:S01]  /*2b30*/  LEA.HI.X R7, R8, R24, R2, 0x6, P0 ;  /* 0x0000001808077211 */ /* 0x000fe200000f3402 */
[----:B------:R-:W-:Y:S05]  /*2b40*/  @P1 BRA `(.L_x_713) ;  /* 0x0000021000001947 */ /* 0x000fea0003800000 */
[----:B-1----:R-:W-:Y:S02]  /*2b50*/  ISETP.GE.AND P5, PT, R112, c[0x0][0x220], PT ;  /* 0x0000880070007a0c */ /* 0x002fe40003fa6270 */
[----:B------:R-:W-:-:S02]  /*2b60*/  ISETP.GE.AND P4, PT, R109, c[0x0][0x220], PT ;  /* 0x000088006d007a0c */ /* 0x000fc40003f86270 */
[----:B------:R-:W-:Y:S02]  /*2b70*/  ISETP.GE.AND P2, PT, R108, c[0x0][0x220], PT ;  /* 0x000088006c007a0c */ /* 0x000fe40003f46270 */
[----:B------:R-:W-:-:S07]  /*2b80*/  ISETP.GE.AND P0, PT, R107, c[0x0][0x220], PT ;  /* 0x000088006b007a0c */ /* 0x000fce0003f06270 */
[C---:B----4-:R-:W-:Y:S01]  /*2b90*/  @!P5 LEA R12, P6, R6.reuse, c[0x0][0x170], 0x1 ;  /* 0x00005c00060cda11 */ /* 0x050fe200078c08ff */
        /* <DEDUP_REMOVED lines=28> */
.L_x_713:
[----:B-1----:R-:W-:Y:S05]  /*2d60*/  BSYNC B0 ;  /* 0x0000000000007941 */ /* 0x002fea0003800000 */
.L_x_712:
        /* <DEDUP_REMOVED lines=16> */
[C---:B----4-:R-:W-:Y:S02]  /*2e70*/  @!P5 LEA R12, P6, R2.reuse, c[0x0][0x170], 0x1 ;  /* 0x00005c00020cda11 */ /* 0x050fe400078c08ff */
        /* <DEDUP_REMOVED lines=27> */
.L_x_715:
[----:B------:R-:W-:Y:S05]  /*3030*/  BSYNC B0 ;  /* 0x0000000000007941 */ /* 0x000fea0003800000 */
.L_x_714:
        /* <DEDUP_REMOVED lines=44> */
.L_x_717:
[----:B------:R-:W-:Y:S05]  /*3300*/  BSYNC B0 ;  /* 0x0000000000007941 */ /* 0x000fea0003800000 */
.L_x_716:
        /* <DEDUP_REMOVED lines=9> */
[----:B--2-4-:R-:W-:Y:S01]  /*33a0*/  IMAD.MOV.U32 R12, RZ, RZ, c[0x0][0x1a0] ;  /* 0x00006800ff0c7624 */ /* 0x014fe200078e00ff */
        /* <DEDUP_REMOVED lines=36> */
.L_x_719:
[----:B-1----:R-:W-:Y:S05]  /*35f0*/  BSYNC B0 ;  /* 0x0000000000007941 */ /* 0x002fea0003800000 */
.L_x_718:
[C---:B------:R-:W-:Y:S01]  /*3600*/  IMAD.SHL.U32 R2, R28.reuse, 0x40, RZ ;  /* 0x000000401c027824 */ /* 0x040fe200078e00ff */
[----:B------:R-:W-:Y:S01]  /*3610*/  R2P PR, R28, 0x6 ;  /* 0x000000061c007804 */ /* 0x000fe20000000000 */
[----:B------:R-:W-:Y:S01]  /*3620*/  IMAD.SHL.U32 R5, R168, 0x8, RZ ;  /* 0x00000008a8057824 */ /* 0x000fe200078e00ff */
[----:B------:R-:W0:Y:S01]  /*3630*/  LDGDEPBAR ;  /* 0x00000000000079af */ /* 0x000e220000000000 */
[----:B------:R-:W-:Y:S01]  /*3640*/  IMAD.SHL.U32 R7, R103, 0x2, RZ ;  /* 0x0000000267077824 */ /* 0x000fe200078e00ff */
[----:B------:R-:W-:Y:S01]  /*3650*/  LOP3.LUT R2, R2, 0x1c0, RZ, 0xc0, !PT ;  /* 0x000001c002027812 */ /* 0x000fe200078ec0ff */
[----:B------:R-:W-:Y:S01]  /*3660*/  IMAD.U32 R6, RZ, RZ, UR15 ;  /* 0x0000000fff067e24 */ /* 0x000fe2000f8e00ff */
[----:B------:R-:W-:Y:S02]  /*3670*/  UISETP.GE.AND UP0, UPT, UR15, 0x41, UPT ;  /* 0x000000410f00788c */ /* 0x000fe4000bf06270 */
[----:B------:R-:W-:Y:S02]  /*3680*/  LOP3.LUT R5, R2, 0x8, R5, 0xf8, !PT ;  /* 0x0000000802057812 */ /* 0x000fe400078ef805 */
[----:B------:R-:W-:-:S02]  /*3690*/  SHF.R.U32.HI R2, RZ, 0x3, R2 ;  /* 0x00000003ff027819 */ /* 0x000fc40000011602 */
[----:B------:R-:W-:Y:S02]  /*36a0*/  LOP3.LUT R7, R7, 0x6, RZ, 0xc0, !PT ;  /* 0x0000000607077812 */ /* 0x000fe400078ec0ff */
[----:B------:R-:W-:Y:S01]  /*36b0*/  LOP3.LUT R2, R5, R2, RZ, 0x3c, !PT ;  /* 0x0000000205027212 */ /* 0x000fe200078e3cff */
[----:B------:R-:W-:-:S04]  /*36c0*/  IMAD R5, R101, 0x400, R4 ;  /* 0x0000040065057824 */ /* 0x000fc800078e0204 */
[----:B------:R-:W-:Y:S02]  /*36d0*/  IMAD R2, R22, 0x200, R2 ;  /* 0x0000020016027824 */ /* 0x000fe400078e0202 */
[----:B------:R-:W-:Y:S02]  /*36e0*/  IMAD.SHL.U32 R202, R5, 0x2, RZ ;  /* 0x0000000205ca7824 */ /* 0x000fe400078e00ff */
[----:B------:R-:W-:Y:S02]  /*36f0*/  IMAD.SHL.U32 R151, R2, 0x2, RZ ;  /* 0x0000000202977824 */ /* 0x000fe400078e00ff */
[--C-:B------:R-:W-:Y:S01]  /*3700*/  IMAD R203, R3, 0x2, R202.reuse ;  /* 0x0000000203cb7824 */ /* 0x100fe200078e02ca */
[----:B--2-4-:R-:W-:Y:S01]  /*3710*/  LDSM.16.M88.4 R8, [R202] ;  /* 0x00000000ca08783b */ /* 0x014fe20000000200 */
[C---:B------:R-:W-:Y:S01]  /*3720*/  IMAD R205, R0.reuse, 0x2, R202 ;  /* 0x0000000200cd7824 */ /* 0x040fe200078e02ca */
[C---:B------:R-:W-:Y:S01]  /*3730*/  IADD3 R2, R151.reuse, 0x8000, RZ ;  /* 0x0000800097027810 */ /* 0x040fe20007ffe0ff */
        /* <DEDUP_REMOVED lines=8> */
[----:B------:R-:W-:Y:S02]  /*37c0*/  IADD3 R220, R206, 0x1000, RZ ;  /* 0x00001000cedc7810 */ /* 0x000fe40007ffe0ff */
[----:B------:R-:W-:Y:S01]  /*37d0*/  SEL R2, R2, 0xffffffc0, !P2 ;  /* 0xffffffc002027807 */ /* 0x000fe20005000000 */
[----:B------:R-:W5:Y:S01]  /*37e0*/  LDSM.16.M88.4 R32, [R151+0x9800] ;  /* 0x009800009720783b */ /* 0x000f620000000200 */
[----:B------:R-:W-:-:S02]  /*37f0*/  IADD3 R219, R206, 0x1800, RZ ;  /* 0x00001800cedb7810 */ /* 0x000fc40007ffe0ff */
[C---:B------:R-:W-:Y:S01]  /*3800*/  IADD3 R218, R206.reuse, 0x2000, RZ ;  /* 0x00002000ceda7810 */ /* 0x040fe20007ffe0ff */
[----:B------:R-:W-:Y:S01]  /*3810*/  LDSM.16.M88.4 R12, [R203] ;  /* 0x00000000cb0c783b */ /* 0x000fe20000000200 */
[----:B------:R-:W-:Y:S01]  /*3820*/  IMAD.IADD R201, R151, 0x1, R2 ;  /* 0x0000000197c97824 */ /* 0x000fe200078e0202 */
[----:B------:R-:W-:Y:S01]  /*3830*/  IADD3 R217, R206, 0x2800, RZ ;  /* 0x00002800ced97810 */ /* 0x000fe20007ffe0ff */
[----:B------:R-:W-:Y:S01]  /*3840*/  IMAD.IADD R200, R2, 0x1, R206 ;  /* 0x0000000102c87824 */ /* 0x000fe200078e02ce */
[----:B------:R-:W3:Y:S01]  /*3850*/  LDSM.16.M88.4 R40, [R206] ;  /* 0x00000000ce28783b */ /* 0x000ee20000000200 */
[----:B------:R-:W-:Y:S02]  /*3860*/  SHF.R.S32.HI R2, RZ, 0x1f, R100 ;  /* 0x0000001fff027819 */ /* 0x000fe40000011464 */
[----:B------:R-:W-:Y:S01]  /*3870*/  IADD3 R216, R206, 0x3000, RZ ;  /* 0x00003000ced87810 */ /* 0x000fe20007ffe0ff */
[----:B------:R-:W-:Y:S01]  /*3880*/  LDSM.16.M88.4 R48, [R206+0x1000] ;  /* 0x00100000ce30783b */ /* 0x000fe20000000200 */
[----:B------:R-:W-:-:S02]  /*3890*/  LEA.HI R2, R2, R100, RZ, 0x2 ;  /* 0x0000006402027211 */ /* 0x000fc400078f10ff */
[C---:B------:R-:W-:Y:S01]  /*38a0*/  IADD3 R215, R206.reuse, 0x3800, RZ ;  /* 0x00003800ced77810 */ /* 0x040fe20007ffe0ff */
[----:B------:R-:W-:Y:S01]  /*38b0*/  LDSM.16.M88.4 R72, [R206+0x1800] ;  /* 0x00180000ce48783b */ /* 0x000fe20000000200 */
        /* <DEDUP_REMOVED lines=9> */
[----:B-1----:R-:W-:Y:S01]  /*3950*/  HMMA.16816.F32.BF16 R44, R8, R16, RZ ;  /* 0x00000010082c723c */ /* 0x002fe200000418ff */
[----:B------:R-:W-:Y:S01]  /*3960*/  LDSM.16.M88.4 R84, [R201+0x9000] ;  /* 0x00900000c954783b */ /* 0x000fe20000000200 */
[----:B------:R-:W-:Y:S01]  /*3970*/  IADD3 R114, R5, UR14, RZ ;  /* 0x0000000e05727c10 */ /* 0x000fe2000fffe0ff */
[----:B------:R-:W-:Y:S01]  /*3980*/  IMAD R2, R2, 0x40, R7 ;  /* 0x0000004002027824 */ /* 0x000fe200078e0207 */
[----:B------:R-:W-:Y:S01]  /*3990*/  IADD3 R210, R206, 0x6000, RZ ;  /* 0x00006000ced27810 */ /* 0x000fe20007ffe0ff */
[----:B------:R-:W-:Y:S01]  /*39a0*/  LDSM.16.M88.4 R88, [R201+0x9800] ;  /* 0x00980000c958783b */ /* 0x000fe20000000200 */
[----:B------:R-:W-:-:S02]  /*39b0*/  IADD3 R5, R6, -UR16, R114 ;  /* 0x8000001006057c10 */ /* 0x000fc4000fffe072 */
[C---:B------:R-:W-:Y:S01]  /*39c0*/  HMMA.16816.F32.BF16 R52, R8.reuse, R18, RZ ;  /* 0x000000120834723c */ /* 0x040fe200000418ff */
[----:B------:R-:W1:Y:S01]  /*39d0*/  LDSM.16.M88.4 R16, [R206+0x800] ;  /* 0x00080000ce10783b */ /* 0x000e620000000200 */
[----:B------:R-:W-:Y:S01]  /*39e0*/  ISETP.GE.AND P2, PT, R2, UR15, PT ;  /* 0x0000000f02007c0c */ /* 0x000fe2000bf46270 */
[----:B------:R-:W-:Y:S01]  /*39f0*/  IMAD.IADD R6, R5, 0x1, -R2 ;  /* 0x0000000105067824 */ /* 0x000fe200078e0a02 */
[C---:B------:R-:W-:Y:S01]  /*3a00*/  IADD3 R209, R206.reuse, 0x6800, RZ ;  /* 0x00006800ced17810 */ /* 0x040fe20007ffe0ff */
[----:B------:R-:W-:Y:S01]  /*3a10*/  LDSM.16.M88.4 R80, [R200+0x800] ;  /* 0x00080000c850783b */ /* 0x000fe20000000200 */
[----:B------:R-:W-:Y:S02]  /*3a20*/  IADD3 R208, R206, 0x7000, RZ ;  /* 0x00007000ced07810 */ /* 0x000fe40007ffe0ff */
[----:B--2---:R-:W-:Y:S01]  /*3a30*/  HMMA.16816.F32.BF16 R28, R8, R24, RZ ;  /* 0x00000018081c723c */ /* 0x004fe200000418ff */
[----:B------:R-:W-:Y:S01]  /*3a40*/  LDSM.16.M88.4 R92, [R200+0x1000] ;  /* 0x00100000c85c783b */ /* 0x000fe20000000200 */
[----:B------:R-:W-:-:S02]  /*3a50*/  IABS R6, R6 ;  /* 0x0000000600067213 */ /* 0x000fc40000000000 */
[----:B------:R-:W-:Y:S01]  /*3a60*/  IADD3 R207, R206, 0x7800, RZ ;  /* 0x00007800cecf7810 */ /* 0x000fe20007ffe0ff */
[----:B------:R-:W-:Y:S03]  /*3a70*/  LDSM.16.M88.4 R96, [R200+0x1800] ;  /* 0x00180000c860783b */ /* 0x000fe60000000200 */
[C---:B------:R-:W-:Y:S01]  /*3a80*/  HMMA.16816.F32.BF16 R24, R8.reuse, R26, RZ ;  /* 0x0000001a0818723c */ /* 0x040fe200000418ff */
[----:B------:R-:W-:Y:S07]  /*3a90*/  STL [R1+0x44], R114 ;  /* 0x0000447201007387 */ /* 0x000fee0000100800 */
[C---:B----4-:R-:W-:Y:S08]  /*3aa0*/  HMMA.16816.F32.BF16 R36, R8.reuse, R20, RZ ;  /* 0x000000140824723c */ /* 0x050ff000000418ff */
[C---:B------:R-:W-:Y:S08]  /*3ab0*/  HMMA.16816.F32.BF16 R20, R8.reuse, R22, RZ ;  /* 0x000000160814723c */ /* 0x040ff000000418ff */
[C---:B-----5:R-:W-:Y:S08]  /*3ac0*/  HMMA.16816.F32.BF16 R60, R8.reuse, R32, RZ ;  /* 0x00000020083c723c */ /* 0x060ff000000418ff */
[----:B------:R-:W-:Y:S01]  /*3ad0*/  HMMA.16816.F32.BF16 R68, R8, R34, RZ ;  /* 0x000000220844723c */ /* 0x000fe200000418ff */
[----:B------:R-:W2:Y:S07]  /*3ae0*/  LDSM.16.M88.4 R8, [R205] ;  /* 0x00000000cd08783b */ /* 0x000eae0000000200 */
[C---:B---3--:R-:W-:Y:S08]  /*3af0*/  HMMA.16816.F32.BF16 R56, R12.reuse, R40, R28 ;  /* 0x000000280c38723c */ /* 0x048ff0000004181c */
[C---:B------:R-:W-:Y:S08]  /*3b00*/  HMMA.16816.F32.BF16 R28, R12.reuse, R42, R24 ;  /* 0x0000002a0c1c723c */ /* 0x040ff00000041818 */
[C---:B-1----:R-:W-:Y:S08]  /*3b10*/  HMMA.16816.F32.BF16 R24, R12.reuse, R16, R36 ;  /* 0x000000100c18723c */ /* 0x042ff00000041824 */
[C---:B------:R-:W-:Y:S01]  /*3b20*/  HMMA.16816.F32.BF16 R20, R12.reuse, R18, R20 ;  /* 0x000000120c14723c */ /* 0x040fe20000041814 */
[----:B------:R-:W-:Y:S07]  /*3b30*/  LDSM.16.M88.4 R16, [R204] ;  /* 0x00000000cc10783b */ /* 0x000fee0000000200 */
[C---:B------:R-:W-:Y:S08]  /*3b40*/  HMMA.16816.F32.BF16 R32, R12.reuse, R48, R44 ;  /* 0x000000300c20723c */ /* 0x040ff0000004182c */
[C---:B------:R-:W-:Y:S01]  /*3b50*/  HMMA.16816.F32.BF16 R36, R12.reuse, R50, R52 ;  /* 0x000000320c24723c */ /* 0x040fe20000041834 */
[----:B------:R-:W1:Y:S07]  /*3b60*/  LDSM.16.M88.4 R48, [R200] ;  /* 0x00000000c830783b */ /* 0x000e6e0000000200 */
[C---:B------:R-:W-:Y:S01]  /*3b70*/  HMMA.16816.F32.BF16 R40, R12.reuse, R72, R60 ;  /* 0x000000480c28723c */ /* 0x040fe2000004183c */
[----:B------:R-:W-:Y:S07]  /*3b80*/  LDSM.16.M88.4 R60, [R151+0xa000] ;  /* 0x00a00000973c783b */ /* 0x000fee0000000200 */
[----:B------:R-:W-:Y:S01]  /*3b90*/  HMMA.16816.F32.BF16 R52, R12, R74, R68 ;  /* 0x0000004a0c34723c */ /* 0x000fe20000041844 */
[----:B------:R-:W3:Y:S04]  /*3ba0*/  LDSM.16.M88.4 R12, [R202+0x2000] ;  /* 0x00200000ca0c783b */ /* 0x000ee80000000200 */
[----:B------:R-:W4:Y:S03]  /*3bb0*/  LDSM.16.M88.4 R68, [R151+0xa800] ;  /* 0x00a800009744783b */ /* 0x000f260000000200 */
[C---:B--2---:R-:W-:Y:S01]  /*3bc0*/  HMMA.16816.F32.BF16 R56, R8.reuse, R64, R56 ;  /* 0x000000400838723c */ /* 0x044fe20000041838 */
[----:B------:R-:W2:Y:S07]  /*3bd0*/  LDSM.16.M88.4 R72, [R151+0xb000] ;  /* 0x00b000009748783b */ /* 0x000eae0000000200 */
[C---:B------:R-:W-:Y:S01]  /*3be0*/  HMMA.16816.F32.BF16 R44, R8.reuse, R66, R28 ;  /* 0x00000042082c723c */ /* 0x040fe2000004181c */
[----:B------:R-:W-:Y:S07]  /*3bf0*/  LDSM.16.M88.4 R64, [R206+0x2000] ;  /* 0x00200000ce40783b */ /* 0x000fee0000000200 */
[C---:B------:R-:W-:Y:S08]  /*3c00*/  HMMA.16816.F32.BF16 R28, R8.reuse, R76, R24 ;  /* 0x0000004c081c723c */ /* 0x040ff00000041818 */
[C---:B------:R-:W-:Y:S01]  /*3c10*/  HMMA.16816.F32.BF16 R24, R8.reuse, R78, R20 ;  /* 0x0000004e0818723c */ /* 0x040fe20000041814 */
[----:B------:R-:W-:Y:S07]  /*3c20*/  LDSM.16.M88.4 R76, [R206+0x2800] ;  /* 0x00280000ce4c783b */ /* 0x000fee0000000200 */
[C---:B------:R-:W-:Y:S08]  /*3c30*/  HMMA.16816.F32.BF16 R20, R8.reuse, R84, R32 ;  /* 0x000000540814723c */ /* 0x040ff00000041820 */
[C---:B------:R-:W-:Y:S01]  /*3c40*/  HMMA.16816.F32.BF16 R36, R8.reuse, R86, R36 ;  /* 0x000000560824723c */ /* 0x040fe20000041824 */
[----:B------:R-:W5:Y:S07]  /*3c50*/  LDSM.16.M88.4 R84, [R151+0xb800] ;  /* 0x00b800009754783b */ /* 0x000f6e0000000200 */
[C---:B------:R-:W-:Y:S08]  /*3c60*/  HMMA.16816.F32.BF16 R40, R8.reuse, R88, R40 ;  /* 0x000000580828723c */ /* 0x040ff00000041828 */
[----:B------:R-:W-:Y:S01]  /*3c70*/  HMMA.16816.F32.BF16 R52, R8, R90, R52 ;  /* 0x0000005a0834723c */ /* 0x000fe20000041834 */
[----:B------:R-:W2:Y:S04]  /*3c80*/  LDSM.16.M88.4 R8, [R203+0x2000] ;  /* 0x00200000cb08783b */ /* 0x000ea80000000200 */
[----:B------:R-:W-:Y:S03]  /*3c90*/  LDSM.16.M88.4 R88, [R151+0xd000] ;  /* 0x00d000009758783b */ /* 0x000fe60000000200 */
[C---:B-1----:R-:W-:Y:S08]  /*3ca0*/  HMMA.16816.F32.BF16 R56, R16.reuse, R48, R56 ;  /* 0x000000301038723c */ /* 0x042ff00000041838 */
[C---:B------:R-:W-:Y:S08]  /*3cb0*/  HMMA.16816.F32.BF16 R48, R16.reuse, R50, R44 ;  /* 0x000000321030723c */ /* 0x040ff0000004182c */
[C---:B------:R-:W-:Y:S08]  /*3cc0*/  HMMA.16816.F32.BF16 R44, R16.reuse, R80, R28 ;  /* 0x00000050102c723c */ /* 0x040ff0000004181c */
[C---:B------:R-:W-:Y:S01]  /*3cd0*/  HMMA.16816.F32.BF16 R32, R16.reuse, R82, R24 ;  /* 0x000000521020723c */ /* 0x040fe20000041818 */
[----:B------:R-:W-:Y:S07]  /*3ce0*/  LDSM.16.M88.4 R80, [R201+0xb800] ;  /* 0x00b80000c950783b */ /* 0x000fee0000000200 */
[C---:B------:R-:W-:Y:S08]  /*3cf0*/  HMMA.16816.F32.BF16 R28, R16.reuse, R92, R20 ;  /* 0x0000005c101c723c */ /* 0x040ff00000041814 */
[C---:B------:R-:W-:Y:S01]  /*3d00*/  HMMA.16816.F32.BF16 R24, R16.reuse, R94, R36 ;  /* 0x0000005e1018723c */ /* 0x040fe20000041824 */
[----:B------:R-:W1:Y:S04]  /*3d10*/  LDSM.16.M88.4 R36, [R206+0x3000] ;  /* 0x00300000ce24783b */ /* 0x000e680000000200 */
[----:B------:R-:W-:Y:S03]  /*3d20*/  LDSM.16.M88.4 R92, [R151+0xc000] ;  /* 0x00c00000975c783b */ /* 0x000fe60000000200 */
[C---:B------:R-:W-:Y:S08]  /*3d30*/  HMMA.16816.F32.BF16 R20, R16.reuse, R96, R40 ;  /* 0x000000601014723c */ /* 0x040ff00000041828 */
[----:B------:R-:W-:Y:S01]  /*3d40*/  HMMA.16816.F32.BF16 R16, R16, R98, R52 ;  /* 0x000000621010723c */ /* 0x000fe20000041834 */
[----:B------:R-:W-:Y:S07]  /*3d50*/  LDSM.16.M88.4 R96, [R206+0x4000] ;  /* 0x00400000ce60783b */ /* 0x000fee0000000200 */
[C---:B---3--:R-:W-:Y:S08]  /*3d60*/  HMMA.16816.F32.BF16 R56, R12.reuse, R60, R56 ;  /* 0x0000003c0c38723c */ /* 0x048ff00000041838 */
[C---:B------:R-:W-:Y:S08]  /*3d70*/  HMMA.16816.F32.BF16 R60, R12.reuse, R62, R48 ;  /* 0x0000003e0c3c723c */ /* 0x040ff00000041830 */
[C---:B----4-:R-:W-:Y:S08]  /*3d80*/  HMMA.16816.F32.BF16 R48, R12.reuse, R68, R44 ;  /* 0x000000440c30723c */ /* 0x050ff0000004182c */
[C---:B------:R-:W-:Y:S01]  /*3d90*/  HMMA.16816.F32.BF16 R44, R12.reuse, R70, R32 ;  /* 0x000000460c2c723c */ /* 0x040fe20000041820 */
[----:B------:R-:W-:Y:S07]  /*3da0*/  LDSM.16.M88.4 R68, [R201+0xa800] ;  /* 0x00a80000c944783b */ /* 0x000fee0000000200 */
[C---:B--2---:R-:W-:Y:S08]  /*3db0*/  HMMA.16816.F32.BF16 R32, R12.reuse, R74, R24 ;  /* 0x0000004a0c20723c */ /* 0x044ff00000041818 */
[C---:B-----5:R-:W-:Y:S08]  /*3dc0*/  HMMA.16816.F32.BF16 R24, R12.reuse, R84, R20 ;  /* 0x000000540c18723c */ /* 0x060ff00000041814 */
[C---:B------:R-:W-:Y:S01]  /*3dd0*/  HMMA.16816.F32.BF16 R40, R12.reuse, R72, R28 ;  /* 0x000000480c28723c */ /* 0x040fe2000004181c */
[----:B------:R-:W-:Y:S04]  /*3de0*/  LDSM.16.M88.4 R72, [R201+0xa000] ;  /* 0x00a00000c948783b */ /* 0x000fe80000000200 */
[----:B------:R-:W-:Y:S03]  /*3df0*/  LDSM.16.M88.4 R28, [R206+0x3800] ;  /* 0x00380000ce1c783b */ /* 0x000fe60000000200 */
[----:B------:R-:W-:Y:S01]  /*3e00*/  HMMA.16816.F32.BF16 R20, R12, R86, R16 ;  /* 0x000000560c14723c */ /* 0x000fe20000041810 */
[----:B------:R-:W2:Y:S04]  /*3e10*/  LDSM.16.M88.4 R16, [R205+0x2000] ;  /* 0x00200000cd10783b */ /* 0x000ea80000000200 */
[----:B------:R-:W3:Y:S03]  /*3e20*/  LDSM.16.M88.4 R84, [R201+0xb000] ;  /* 0x00b00000c954783b */ /* 0x000ee60000000200 */
[C---:B------:R-:W-:Y:S08]  /*3e30*/  HMMA.16816.F32.BF16 R12, R8.reuse, R64, R56 ;  /* 0x00000040080c723c */ /* 0x040ff00000041838 */
[C---:B------:R-:W-:Y:S08]  /*3e40*/  HMMA.16816.F32.BF16 R56, R8.reuse, R76, R48 ;  /* 0x0000004c0838723c */ /* 0x040ff00000041830 */
[C---:B------:R-:W-:Y:S08]  /*3e50*/  HMMA.16816.F32.BF16 R52, R8.reuse, R78, R44 ;  /* 0x0000004e0834723c */ /* 0x040ff0000004182c */
[C---:B------:R-:W-:Y:S08]  /*3e60*/  HMMA.16816.F32.BF16 R60, R8.reuse, R66, R60 ;  /* 0x00000042083c723c */ /* 0x040ff0000004183c */
[C---:B-1----:R-:W-:Y:S08]  /*3e70*/  HMMA.16816.F32.BF16 R76, R8.reuse, R38, R32 ;  /* 0x00000026084c723c */ /* 0x042ff00000041820 */
[----:B------:R-:W-:Y:S01]  /*3e80*/  HMMA.16816.F32.BF16 R64, R8, R36, R40 ;  /* 0x000000240840723c */ /* 0x000fe20000041828 */
[----:B------:R-:W-:Y:S04]  /*3e90*/  LDSM.16.M88.4 R40, [R200+0x2000] ;  /* 0x00200000c828783b */ /* 0x000fe80000000200 */
[----:B------:R-:W-:Y:S03]  /*3ea0*/  LDSM.16.M88.4 R36, [R200+0x2800] ;  /* 0x00280000c824783b */ /* 0x000fe60000000200 */
[----:B--2---:R-:W-:Y:S01]  /*3eb0*/  HMMA.16816.F32.BF16 R32, R16, R72, R12 ;  /* 0x000000481020723c */ /* 0x004fe2000004180c */
[----:B------:R-:W1:Y:S07]  /*3ec0*/  LDSM.16.M88.4 R12, [R204+0x2000] ;  /* 0x00200000cc0c783b */ /* 0x000e6e0000000200 */
[C---:B------:R-:W-:Y:S08]  /*3ed0*/  HMMA.16816.F32.BF16 R48, R8.reuse, R28, R24 ;  /* 0x0000001c0830723c */ /* 0x040ff00000041818 */
[----:B------:R-:W-:Y:S01]  /*3ee0*/  HMMA.16816.F32.BF16 R44, R8, R30, R20 ;  /* 0x0000001e082c723c */ /* 0x000fe20000041814 */
[----:B------:R-:W-:Y:S07]  /*3ef0*/  LDSM.16.M88.4 R8, [R202+0x4000] ;  /* 0x00400000ca08783b */ /* 0x000fee0000000200 */
[C---:B------:R-:W-:Y:S08]  /*3f00*/  HMMA.16816.F32.BF16 R24, R16.reuse, R68, R56 ;  /* 0x000000441018723c */ /* 0x040ff00000041838 */
[C---:B------:R-:W-:Y:S08]  /*3f10*/  HMMA.16816.F32.BF16 R20, R16.reuse, R70, R52 ;  /* 0x000000461014723c */ /* 0x040ff00000041834 */
[C---:B------:R-:W-:Y:S01]  /*3f20*/  HMMA.16816.F32.BF16 R28, R16.reuse, R74, R60 ;  /* 0x0000004a101c723c */ /* 0x040fe2000004183c */
[----:B------:R-:W2:Y:S04]  /*3f30*/  LDSM.16.M88.4 R60, [R200+0x3000] ;  /* 0x00300000c83c783b */ /* 0x000ea80000000200 */
[----:B------:R-:W-:Y:S03]  /*3f40*/  LDSM.16.M88.4 R72, [R151+0xc800] ;  /* 0x00c800009748783b */ /* 0x000fe60000000200 */
[C---:B---3--:R-:W-:Y:S01]  /*3f50*/  HMMA.16816.F32.BF16 R68, R16.reuse, R86, R76 ;  /* 0x000000561044723c */ /* 0x048fe2000004184c */
[----:B------:R-:W3:Y:S07]  /*3f60*/  LDSM.16.M88.4 R76, [R200+0x3800] ;  /* 0x00380000c84c783b */ /* 0x000eee0000000200 */
[C---:B------:R-:W-:Y:S01]  /*3f70*/  HMMA.16816.F32.BF16 R56, R16.reuse, R84, R64 ;  /* 0x000000541038723c */ /* 0x040fe20000041840 */
[----:B------:R-:W-:Y:S07]  /*3f80*/  LDSM.16.M88.4 R84, [R206+0x4800] ;  /* 0x00480000ce54783b */ /* 0x000fee0000000200 */
[C---:B------:R-:W-:Y:S08]  /*3f90*/  HMMA.16816.F32.BF16 R64, R16.reuse, R80, R48 ;  /* 0x000000501040723c */ /* 0x040ff00000041830 */
[----:B------:R-:W-:Y:S01]  /*3fa0*/  HMMA.16816.F32.BF16 R52, R16, R82, R44 ;  /* 0x000000521034723c */ /* 0x000fe2000004182c */
[----:B------:R-:W4:Y:S04]  /*3fb0*/  LDSM.16.M88.4 R80, [R151+0xd800] ;  /* 0x00d800009750783b */ /* 0x000f280000000200 */
[----:B------:R-:W5:Y:S03]  /*3fc0*/  LDSM.16.M88.4 R16, [R203+0x4000] ;  /* 0x00400000cb10783b */ /* 0x000f660000000200 */
[C---:B-1----:R-:W-:Y:S08]  /*3fd0*/  HMMA.16816.F32.BF16 R48, R12.reuse, R40, R32 ;  /* 0x000000280c30723c */ /* 0x042ff00000041820 */
[C---:B------:R-:W-:Y:S08]  /*3fe0*/  HMMA.16816.F32.BF16 R44, R12.reuse, R42, R28 ;  /* 0x0000002a0c2c723c */ /* 0x040ff0000004181c */
[C---:B------:R-:W-:Y:S08]  /*3ff0*/  HMMA.16816.F32.BF16 R40, R12.reuse, R36, R24 ;  /* 0x000000240c28723c */ /* 0x040ff00000041818 */
[C---:B------:R-:W-:Y:S08]  /*4000*/  HMMA.16816.F32.BF16 R36, R12.reuse, R38, R20 ;  /* 0x000000260c24723c */ /* 0x040ff00000041814 */
[C---:B--2---:R-:W-:Y:S08]  /*4010*/  HMMA.16816.F32.BF16 R32, R12.reuse, R60, R56 ;  /* 0x0000003c0c20723c */ /* 0x044ff00000041838 */
[C---:B------:R-:W-:Y:S08]  /*4020*/  HMMA.16816.F32.BF16 R28, R12.reuse, R62, R68 ;  /* 0x0000003e0c1c723c */ /* 0x040ff00000041844 */
[C---:B---3--:R-:W-:Y:S08]  /*4030*/  HMMA.16816.F32.BF16 R24, R12.reuse, R76, R64 ;  /* 0x0000004c0c18723c */ /* 0x048ff00000041840 */
[----:B------:R-:W-:Y:S08]  /*4040*/  HMMA.16816.F32.BF16 R20, R12, R78, R52 ;  /* 0x0000004e0c14723c */ /* 0x000ff00000041834 */
[C---:B------:R-:W-:Y:S01]  /*4050*/  HMMA.16816.F32.BF16 R12, R8.reuse, R92, R48 ;  /* 0x0000005c080c723c */ /* 0x040fe20000041830 */
[----:B------:R1:W2:Y:S07]  /*4060*/  I2F R92, R6 ;  /* 0x00000006005c7306 */ /* 0x0002ae0000201400 */
[C---:B------:R-:W-:Y:S01]  /*4070*/  HMMA.16816.F32.BF16 R60, R8.reuse, R94, R44 ;  /* 0x0000005e083c723c */ /* 0x040fe2000004182c */
[----:B------:R-:W-:Y:S07]  /*4080*/  LDSM.16.M88.4 R44, [R206+0x5800] ;  /* 0x00580000ce2c783b */ /* 0x000fee0000000200 */
[C---:B------:R-:W-:Y:S01]  /*4090*/  HMMA.16816.F32.BF16 R56, R8.reuse, R72, R40 ;  /* 0x000000480838723c */ /* 0x040fe20000041828 */
[----:B------:R-:W-:Y:S07]  /*40a0*/  LDSM.16.M88.4 R40, [R201+0xc000] ;  /* 0x00c00000c928783b */ /* 0x000fee0000000200 */
[C---:B------:R-:W-:Y:S01]  /*40b0*/  HMMA.16816.F32.BF16 R68, R8.reuse, R74, R36 ;  /* 0x0000004a0844723c */ /* 0x040fe20000041824 */
[----:B------:R-:W3:Y:S04]  /*40c0*/  LDSM.16.M88.4 R72, [R206+0x5000] ;  /* 0x00500000ce48783b */ /* 0x000ee80000000200 */
[----:B------:R-:W-:Y:S03]  /*40d0*/  LDSM.16.M88.4 R36, [R201+0xc800] ;  /* 0x00c80000c924783b */ /* 0x000fe60000000200 */
[C---:B------:R-:W-:Y:S08]  /*40e0*/  HMMA.16816.F32.BF16 R64, R8.reuse, R88, R32 ;  /* 0x000000580840723c */ /* 0x040ff00000041820 */
[C---:B------:R-:W-:Y:S08]  /*40f0*/  HMMA.16816.F32.BF16 R52, R8.reuse, R90, R28 ;  /* 0x0000005a0834723c */ /* 0x040ff0000004181c */
[C---:B----4-:R-:W-:Y:S08]  /*4100*/  HMMA.16816.F32.BF16 R76, R8.reuse, R80, R24 ;  /* 0x00000050084c723c */ /* 0x050ff00000041818 */
[----:B------:R-:W-:Y:S01]  /*4110*/  HMMA.16816.F32.BF16 R48, R8, R82, R20 ;  /* 0x000000520830723c */ /* 0x000fe20000041814 */
[----:B------:R-:W4:Y:S04]  /*4120*/  LDSM.16.M88.4 R8, [R205+0x4000] ;  /* 0x00400000cd08783b */ /* 0x000f280000000200 */
[----:B------:R-:W-:Y:S03]  /*4130*/  LDSM.16.M88.4 R80, [R200+0x4000] ;  /* 0x00400000c850783b */ /* 0x000fe60000000200 */
[C---:B-----5:R-:W-:Y:S01]  /*4140*/  HMMA.16816.F32.BF16 R32, R16.reuse, R96, R12 ;  /* 0x000000601020723c */ /* 0x060fe2000004180c */
[----:B------:R-:W-:Y:S07]  /*4150*/  LDSM.16.M88.4 R12, [R204+0x4000] ;  /* 0x00400000cc0c783b */ /* 0x000fee0000000200 */
[C---:B------:R-:W-:Y:S01]  /*4160*/  HMMA.16816.F32.BF16 R28, R16.reuse, R98, R60 ;  /* 0x00000062101c723c */ /* 0x040fe2000004183c */
[----:B------:R-:W-:Y:S07]  /*4170*/  LDSM.16.M88.4 R60, [R201+0xd800] ;  /* 0x00d80000c93c783b */ /* 0x000fee0000000200 */
[C---:B------:R-:W-:Y:S08]  /*4180*/  HMMA.16816.F32.BF16 R24, R16.reuse, R84, R56 ;  /* 0x000000541018723c */ /* 0x040ff00000041838 */
[C---:B------:R-:W-:Y:S01]  /*4190*/  HMMA.16816.F32.BF16 R20, R16.reuse, R86, R68 ;  /* 0x000000561014723c */ /* 0x040fe20000041844 */
[----:B------:R-:W5:Y:S07]  /*41a0*/  LDSM.16.M88.4 R68, [R201+0xd000] ;  /* 0x00d00000c944783b */ /* 0x000f6e0000000200 */
[C---:B---3--:R-:W-:Y:S08]  /*41b0*/  HMMA.16816.F32.BF16 R64, R16.reuse, R72, R64 ;  /* 0x000000481040723c */ /* 0x048ff00000041840 */
[C---:B------:R-:W-:Y:S01]  /*41c0*/  HMMA.16816.F32.BF16 R52, R16.reuse, R74, R52 ;  /* 0x0000004a1034723c */ /* 0x040fe20000041834 */
[----:B------:R-:W-:Y:S07]  /*41d0*/  LDSM.16.M88.4 R72, [R200+0x5800] ;  /* 0x00580000c848783b */ /* 0x000fee0000000200 */
[C---:B------:R-:W-:Y:S01]  /*41e0*/  HMMA.16816.F32.BF16 R56, R16.reuse, R44, R76 ;  /* 0x0000002c1038723c */ /* 0x040fe2000004184c */
[----:B------:R-:W3:Y:S07]  /*41f0*/  LDSM.16.M88.4 R76, [R200+0x4800] ;  /* 0x00480000c84c783b */ /* 0x000eee0000000200 */
[----:B------:R-:W-:Y:S08]  /*4200*/  HMMA.16816.F32.BF16 R16, R16, R46, R48 ;  /* 0x0000002e1010723c */ /* 0x000ff00000041830 */
[C---:B----4-:R-:W-:Y:S08]  /*4210*/  HMMA.16816.F32.BF16 R48, R8.reuse, R40, R32 ;  /* 0x000000280830723c */ /* 0x050ff00000041820 */
[C---:B------:R-:W-:Y:S08]  /*4220*/  HMMA.16816.F32.BF16 R44, R8.reuse, R42, R28 ;  /* 0x0000002a082c723c */ /* 0x040ff0000004181c */
[C---:B------:R-:W-:Y:S08]  /*4230*/  HMMA.16816.F32.BF16 R40, R8.reuse, R36, R24 ;  /* 0x000000240828723c */ /* 0x040ff00000041818 */
[C---:B------:R-:W-:Y:S01]  /*4240*/  HMMA.16816.F32.BF16 R32, R8.reuse, R38, R20 ;  /* 0x000000260820723c */ /* 0x040fe20000041814 */
[----:B------:R-:W4:Y:S07]  /*4250*/  LDSM.16.M88.4 R36, [R200+0x5000] ;  /* 0x00500000c824783b */ /* 0x000f2e0000000200 */
[C---:B-----5:R-:W-:Y:S01]  /*4260*/  HMMA.16816.F32.BF16 R28, R8.reuse, R68, R64 ;  /* 0x00000044081c723c */ /* 0x060fe20000041840 */
[----:B------:R-:W-:Y:S07]  /*4270*/  LDSM.16.M88.4 R64, [R151+0xe800] ;  /* 0x00e800009740783b */ /* 0x000fee0000000200 */
[C---:B------:R-:W-:Y:S01]  /*4280*/  HMMA.16816.F32.BF16 R24, R8.reuse, R70, R52 ;  /* 0x000000460818723c */ /* 0x040fe20000041834 */
[----:B------:R-:W-:Y:S07]  /*4290*/  LDSM.16.M88.4 R68, [R151+0xf000] ;  /* 0x00f000009744783b */ /* 0x000fee0000000200 */
[C---:B------:R-:W-:Y:S08]  /*42a0*/  HMMA.16816.F32.BF16 R20, R8.reuse, R60, R56 ;  /* 0x0000003c0814723c */ /* 0x040ff00000041838 */
[----:B------:R-:W-:Y:S01]  /*42b0*/  HMMA.16816.F32.BF16 R16, R8, R62, R16 ;  /* 0x0000003e0810723c */ /* 0x000fe20000041810 */
[----:B------:R-:W-:Y:S04]  /*42c0*/  LDSM.16.M88.4 R8, [R202+0x6000] ;  /* 0x00600000ca08783b */ /* 0x000fe80000000200 */
[----:B------:R-:W5:Y:S03]  /*42d0*/  LDSM.16.M88.4 R60, [R151+0xe000] ;  /* 0x00e00000973c783b */ /* 0x000f660000000200 */
[C---:B------:R-:W-:Y:S08]  /*42e0*/  HMMA.16816.F32.BF16 R56, R12.reuse, R80, R48 ;  /* 0x000000500c38723c */ /* 0x040ff00000041830 */
[C---:B------:R-:W-:Y:S01]  /*42f0*/  HMMA.16816.F32.BF16 R48, R12.reuse, R82, R44 ;  /* 0x000000520c30723c */ /* 0x040fe2000004182c */
[----:B------:R-:W-:Y:S07]  /*4300*/  LDSM.16.M88.4 R80, [R151+0xf800] ;  /* 0x00f800009750783b */ /* 0x000fee0000000200 */
[C---:B---3--:R-:W-:Y:S08]  /*4310*/  HMMA.16816.F32.BF16 R52, R12.reuse, R76, R40 ;  /* 0x0000004c0c34723c */ /* 0x048ff00000041828 */
[C---:B------:R-:W-:Y:S08]  /*4320*/  HMMA.16816.F32.BF16 R44, R12.reuse, R78, R32 ;  /* 0x0000004e0c2c723c */ /* 0x040ff00000041820 */
[C---:B----4-:R-:W-:Y:S08]  /*4330*/  HMMA.16816.F32.BF16 R40, R12.reuse, R36, R28 ;  /* 0x000000240c28723c */ /* 0x050ff0000004181c */
[C---:B------:R-:W-:Y:S01]  /*4340*/  HMMA.16816.F32.BF16 R36, R12.reuse, R38, R24 ;  /* 0x000000260c24723c */ /* 0x040fe20000041818 */
[----:B------:R-:W-:Y:S07]  /*4350*/  LDSM.16.M88.4 R24, [R206+0x6000] ;  /* 0x00600000ce18783b */ /* 0x000fee0000000200 */
[C---:B------:R-:W-:Y:S08]  /*4360*/  HMMA.16816.F32.BF16 R28, R12.reuse, R72, R20 ;  /* 0x000000480c1c723c */ /* 0x040ff00000041814 */
[----:B------:R-:W-:Y:S01]  /*4370*/  HMMA.16816.F32.BF16 R16, R12, R74, R16 ;  /* 0x0000004a0c10723c */ /* 0x000fe20000041810 */
[----:B------:R-:W3:Y:S07]  /*4380*/  LDSM.16.M88.4 R12, [R203+0x6000] ;  /* 0x00600000cb0c783b */ /* 0x000eee0000000200 */
[C---:B-----5:R-:W-:Y:S01]  /*4390*/  HMMA.16816.F32.BF16 R32, R8.reuse, R62, R48 ;  /* 0x0000003e0820723c */ /* 0x060fe20000041830 */
[----:B------:R-:W-:Y:S07]  /*43a0*/  LDSM.16.M88.4 R48, [R206+0x7800] ;  /* 0x00780000ce30783b */ /* 0x000fee0000000200 */
[C---:B------:R-:W-:Y:S08]  /*43b0*/  HMMA.16816.F32.BF16 R52, R8.reuse, R64, R52 ;  /* 0x000000400834723c */ /* 0x040ff00000041834 */
[C---:B------:R-:W-:Y:S07]  /*43c0*/  HMMA.16816.F32.BF16 R76, R8.reuse, R66, R44 ;  /* 0x00000042084c723c */ /* 0x040fee000004182c */
[----:B------:R-:W-:Y:S01]  /*43d0*/  IADD3 R44, R2, 0x1, RZ ;  /* 0x00000001022c7810 */ /* 0x000fe20007ffe0ff */
[----:B------:R-:W-:Y:S01]  /*43e0*/  HMMA.16816.F32.BF16 R64, R8, R68, R40 ;  /* 0x000000440840723c */ /* 0x000fe20000041828 */
[----:B------:R-:W4:Y:S02]  /*43f0*/  LDSM.16.M88.4 R40, [R206+0x6800] ;  /* 0x00680000ce28783b */ /* 0x000f240000000200 */
[----:B------:R-:W-:Y:S01]  /*4400*/  ISETP.GE.AND P1, PT, R44, UR15, PT ;  /* 0x0000000f2c007c0c */ /* 0x000fe2000bf26270 */
[----:B------:R-:W-:-:S04]  /*4410*/  IMAD.IADD R7, R5, 0x1, -R44 ;  /* 0x0000000105077824 */ /* 0x000fc800078e0a2c */
[----:B------:R-:W-:Y:S01]  /*4420*/  HMMA.16816.F32.BF16 R20, R8, R60, R56 ;  /* 0x0000003c0814723c */ /* 0x000fe20000041838 */
[----:B------:R-:W-:-:S04]  /*4430*/  IABS R7, R7 ;  /* 0x0000000700077213 */ /* 0x000fc80000000000 */
[----:B------:R5:W-:Y:S03]  /*4440*/  I2F R91, R7 ;  /* 0x00000007005b7306 */ /* 0x000be60000201400 */
[----:B------:R-:W-:Y:S01]  /*4450*/  HMMA.16816.F32.BF16 R72, R8, R70, R36 ;  /* 0x000000460848723c */ /* 0x000fe20000041824 */
[----:B------:R-:W2:Y:S07]  /*4460*/  LDSM.16.M88.4 R36, [R206+0x7000] ;  /* 0x00700000ce24783b */ /* 0x000eae0000000200 */
[----:B---3--:R-:W-:Y:S07]  /*4470*/  HMMA.16816.F32.BF16 R32, R12, R26, R32 ;  /* 0x0000001a0c20723c */ /* 0x008fee0000041820 */
[----:B------:R-:W-:Y:S01]  /*4480*/  IADD3 R26, R2, 0x8, RZ ;  /* 0x00000008021a7810 */ /* 0x000fe20007ffe0ff */
[----:B------:R-:W-:Y:S01]  /*4490*/  HMMA.16816.F32.BF16 R68, R8, R80, R28 ;  /* 0x000000500844723c */ /* 0x000fe2000004181c */
[----:B------:R-:W-:Y:S02]  /*44a0*/  LDSM.16.M88.4 R28, [R201+0xe000] ;  /* 0x00e00000c91c783b */ /* 0x000fe40000000200 */
[----:B------:R-:W-:Y:S01]  /*44b0*/  ISETP.GE.AND P0, PT, R26, UR15, PT ;  /* 0x0000000f1a007c0c */ /* 0x000fe2000bf06270 */
[----:B-1----:R-:W-:-:S04]  /*44c0*/  IMAD.IADD R6, R5, 0x1, -R26 ;  /* 0x0000000105067824 */ /* 0x002fc800078e0a1a */
[----:B------:R-:W-:Y:S01]  /*44d0*/  HMMA.16816.F32.BF16 R60, R8, R82, R16 ;  /* 0x00000052083c723c */ /* 0x000fe20000041810 */
[----:B------:R-:W1:Y:S01]  /*44e0*/  LDSM.16.M88.4 R16, [R205+0x6000] ;  /* 0x00600000cd10783b */ /* 0x000e620000000200 */
[----:B------:R-:W-:-:S05]  /*44f0*/  IABS R6, R6 ;  /* 0x0000000600067213 */ /* 0x000fca0000000000 */
[----:B-----5:R-:W-:Y:S01]  /*4500*/  IMAD.MOV.U32 R7, RZ, RZ, R6 ;  /* 0x000000ffff077224 */ /* 0x020fe200078e0006 */
[C---:B------:R-:W-:Y:S03]  /*4510*/  HMMA.16816.F32.BF16 R56, R12.reuse, R24, R20 ;  /* 0x000000180c38723c */ /* 0x040fe60000041814 */
[----:B------:R3:W5:Y:S04]  /*4520*/  I2F R89, R7 ;  /* 0x0000000700597306 */ /* 0x0007680000201400 */
[C---:B------:R-:W-:Y:S01]  /*4530*/  IADD3 R25, R2.reuse, 0x9, RZ ;  /* 0x0000000902197810 */ /* 0x040fe20007ffe0ff */
[----:B----4-:R-:W-:Y:S01]  /*4540*/  HMMA.16816.F32.BF16 R52, R12, R40, R52 ;  /* 0x000000280c34723c */ /* 0x010fe20000041834 */
[----:B------:R-:W-:-:S02]  /*4550*/  IADD3 R24, R2, 0x10, RZ ;  /* 0x0000001002187810 */ /* 0x000fc40007ffe0ff */
[C---:B------:R-:W-:Y:S01]  /*4560*/  IADD3 R22, R2.reuse, 0x11, RZ ;  /* 0x0000001102167810 */ /* 0x040fe20007ffe0ff */
[C---:B------:R-:W-:Y:S01]  /*4570*/  IMAD.IADD R8, R5.reuse, 0x1, -R25 ;  /* 0x0000000105087824 */ /* 0x040fe200078e0a19 */
[C---:B------:R-:W-:Y:S02]  /*4580*/  IADD3 R20, R2.reuse, 0x18, RZ ;  /* 0x0000001802147810 */ /* 0x040fe40007ffe0ff */
[C---:B------:R-:W-:Y:S01]  /*4590*/  IADD3 R23, R2.reuse, 0x19, RZ ;  /* 0x0000001902177810 */ /* 0x040fe20007ffe0ff */
[C---:B------:R-:W-:Y:S01]  /*45a0*/  HMMA.16816.F32.BF16 R76, R12.reuse, R42, R76 ;  /* 0x0000002a0c4c723c */ /* 0x040fe2000004184c */
[----:B------:R-:W-:Y:S01]  /*45b0*/  IABS R6, R8 ;  /* 0x0000000800067213 */ /* 0x000fe20000000000 */
[C---:B------:R-:W-:Y:S01]  /*45c0*/  IMAD.IADD R8, R5.reuse, 0x1, -R24 ;  /* 0x0000000105087824 */ /* 0x040fe200078e0a18 */
[----:B------:R-:W4:Y:S01]  /*45d0*/  LDSM.16.M88.4 R40, [R201+0xe800] ;  /* 0x00e80000c928783b */ /* 0x000f220000000200 */
[----:B------:R-:W-:Y:S02]  /*45e0*/  IADD3 R21, R2, 0x21, RZ ;  /* 0x0000002102157810 */ /* 0x000fe40007ffe0ff */
[----:B---3--:R-:W-:Y:S01]  /*45f0*/  IMAD.MOV.U32 R7, RZ, RZ, R6 ;  /* 0x000000ffff077224 */ /* 0x008fe200078e0006 */
[----:B------:R-:W-:Y:S01]  /*4600*/  IABS R6, R8 ;  /* 0x0000000800067213 */ /* 0x000fe20000000000 */
[----:B------:R-:W-:Y:S01]  /*4610*/  IMAD.IADD R8, R5, 0x1, -R22 ;  /* 0x0000000105087824 */ /* 0x000fe200078e0a16 */
[----:B--2---:R-:W-:Y:S01]  /*4620*/  HMMA.16816.F32.BF16 R84, R12, R36, R64 ;  /* 0x000000240c54723c */ /* 0x004fe20000041840 */
[----:B------:R2:W3:Y:S01]  /*4630*/  I2F R94, R7 ;  /* 0x00000007005e7306 */ /* 0x0004e20000201400 */
[----:B------:R-:W-:-:S02]  /*4640*/  ISETP.GE.AND P6, PT, R25, UR15, PT ;  /* 0x0000000f19007c0c */ /* 0x000fc4000bfc6270 */
[----:B------:R-:W-:Y:S02]  /*4650*/  ISETP.GE.AND P5, PT, R24, UR15, PT ;  /* 0x0000000f18007c0c */ /* 0x000fe4000bfa6270 */
[----:B------:R-:W-:Y:S02]  /*4660*/  ISETP.GE.AND P3, PT, R20, UR15, PT ;  /* 0x0000000f14007c0c */ /* 0x000fe4000bf66270 */
[----:B------:R-:W-:Y:S01]  /*4670*/  HMMA.16816.F32.BF16 R72, R12, R38, R72 ;  /* 0x000000260c48723c */ /* 0x000fe20000041848 */
[----:B------:R-:W-:Y:S01]  /*4680*/  LDSM.16.M88.4 R36, [R200+0x6000] ;  /* 0x00600000c824783b */ /* 0x000fe20000000200 */
[----:B------:R-:W-:-:S06]  /*4690*/  ISETP.GE.AND P4, PT, R22, UR15, PT ;  /* 0x0000000f16007c0c */ /* 0x000fcc000bf86270 */
[----:B------:R-:W-:Y:S01]  /*46a0*/  HMMA.16816.F32.BF16 R80, R12, R48, R68 ;  /* 0x000000300c50723c */ /* 0x000fe20000041844 */
[----:B--2---:R-:W-:Y:S01]  /*46b0*/  IMAD.MOV.U32 R7, RZ, RZ, R6 ;  /* 0x000000ffff077224 */ /* 0x004fe200078e0006 */
[----:B------:R-:W-:-:S03]  /*46c0*/  IABS R6, R8 ;  /* 0x0000000800067213 */ /* 0x000fc60000000000 */
[----:B------:R2:W-:Y:S03]  /*46d0*/  I2F R99, R7 ;  /* 0x0000000700637306 */ /* 0x0005e60000201400 */
[----:B------:R-:W-:Y:S01]  /*46e0*/  HMMA.16816.F32.BF16 R64, R12, R50, R60 ;  /* 0x000000320c40723c */ /* 0x000fe2000004183c */
[----:B------:R-:W3:Y:S04]  /*46f0*/  LDSM.16.M88.4 R48, [R201+0xf000] ;  /* 0x00f00000c930783b */ /* 0x000ee80000000200 */
[----:B------:R4:W-:Y:S02]  /*4700*/  I2F R96, R6 ;  /* 0x0000000600607306 */ /* 0x0009e40000201400 */
[----:B------:R-:W-:Y:S01]  /*4710*/  IADD3 R15, R2, 0x20, RZ ;  /* 0x00000020020f7810 */ /* 0x000fe20007ffe0ff */
[----:B-1----:R-:W-:Y:S04]  /*4720*/  HMMA.16816.F32.BF16 R60, R16, R28, R56 ;  /* 0x0000001c103c723c */ /* 0x002fe80000041838 */
[----:B------:R-:W-:-:S02]  /*4730*/  IMAD.IADD R8, R5, 0x1, -R15 ;  /* 0x0000000105087824 */ /* 0x000fc400078e0a0f */
[C---:B--2---:R-:W-:Y:S01]  /*4740*/  IMAD.IADD R7, R5.reuse, 0x1, -R20 ;  /* 0x0000000105077824 */ /* 0x044fe200078e0a14 */
[----:B------:R-:W-:Y:S01]  /*4750*/  IADD3 R28, R2, 0x28, RZ ;  /* 0x00000028021c7810 */ /* 0x000fe20007ffe0ff */
[----:B------:R-:W-:Y:S01]  /*4760*/  HMMA.16816.F32.BF16 R56, R16, R30, R32 ;  /* 0x0000001e1038723c */ /* 0x000fe20000041820 */
[----:B------:R-:W1:Y:S02]  /*4770*/  LDSM.16.M88.4 R32, [R201+0xf800] ;  /* 0x00f80000c920783b */ /* 0x000e640000000200 */
[----:B------:R-:W-:Y:S01]  /*4780*/  IABS R7, R7 ;  /* 0x0000000700077213 */ /* 0x000fe20000000000 */
[----:B----4-:R-:W-:-:S03]  /*4790*/  IMAD.IADD R6, R5, 0x1, -R23 ;  /* 0x0000000105067824 */ /* 0x010fc600078e0a17 */
[----:B------:R2:W-:Y:S01]  /*47a0*/  I2F R97, R7 ;  /* 0x0000000700617306 */ /* 0x0005e20000201400 */
[C---:B------:R-:W-:Y:S01]  /*47b0*/  IADD3 R31, R2.reuse, 0x29, RZ ;  /* 0x00000029021f7810 */ /* 0x040fe20007ffe0ff */
[----:B------:R-:W-:Y:S01]  /*47c0*/  HMMA.16816.F32.BF16 R52, R16, R40, R52 ;  /* 0x000000281034723c */ /* 0x000fe20000041834 */
[----:B------:R-:W-:Y:S02]  /*47d0*/  IABS R6, R6 ;  /* 0x0000000600067213 */ /* 0x000fe40000000000 */
[----:B------:R-:W-:-:S04]  /*47e0*/  IADD3 R30, R2, 0x30, RZ ;  /* 0x00000030021e7810 */ /* 0x000fc80007ffe0ff */
[C---:B------:R-:W-:Y:S01]  /*47f0*/  IADD3 R40, R2.reuse, 0x31, RZ ;  /* 0x0000003102287810 */ /* 0x040fe20007ffe0ff */
[----:B------:R-:W-:Y:S01]  /*4800*/  HMMA.16816.F32.BF16 R68, R16, R42, R76 ;  /* 0x0000002a1044723c */ /* 0x000fe2000004184c */
[----:B------:R-:W-:-:S03]  /*4810*/  IADD3 R41, R2, 0x39, RZ ;  /* 0x0000003902297810 */ /* 0x000fc60007ffe0ff */
[C---:B------:R-:W-:Y:S02]  /*4820*/  IMAD.IADD R12, R5.reuse, 0x1, -R40 ;  /* 0x00000001050c7824 */ /* 0x040fe400078e0a28 */
[----:B--2---:R-:W-:Y:S01]  /*4830*/  IMAD.MOV.U32 R7, RZ, RZ, R6 ;  /* 0x000000ffff077224 */ /* 0x004fe200078e0006 */
[----:B------:R-:W-:Y:S01]  /*4840*/  IABS R6, R8 ;  /* 0x0000000800067213 */ /* 0x000fe20000000000 */
[C---:B------:R-:W-:Y:S01]  /*4850*/  IMAD.IADD R8, R5.reuse, 0x1, -R21 ;  /* 0x0000000105087824 */ /* 0x040fe200078e0a15 */
[----:B------:R-:W-:Y:S01]  /*4860*/  IADD3 R43, R2, 0x38, RZ ;  /* 0x00000038022b7810 */ /* 0x000fe20007ffe0ff */
[----:B------:R2:W-:Y:S01]  /*4870*/  I2F R98, R7 ;  /* 0x0000000700627306 */ /* 0x0005e20000201400 */
[C---:B---3--:R-:W-:Y:S08]  /*4880*/  HMMA.16816.F32.BF16 R84, R16.reuse, R48, R84 ;  /* 0x000000301054723c */ /* 0x048ff00000041854 */
[----:B------:R-:W-:Y:S01]  /*4890*/  HMMA.16816.F32.BF16 R72, R16, R50, R72 ;  /* 0x000000321048723c */ /* 0x000fe20000041848 */
[----:B------:R-:W-:Y:S01]  /*48a0*/  LDSM.16.M88.4 R48, [R200+0x6800] ;  /* 0x00680000c830783b */ /* 0x000fe20000000200 */
[----:B--2---:R-:W-:Y:S01]  /*48b0*/  IMAD.MOV.U32 R7, RZ, RZ, R6 ;  /* 0x000000ffff077224 */ /* 0x004fe200078e0006 */
[----:B------:R-:W-:Y:S01]  /*48c0*/  IABS R6, R8 ;  /* 0x0000000800067213 */ /* 0x000fe20000000000 */
[----:B------:R-:W-:-:S04]  /*48d0*/  IMAD.IADD R8, R5, 0x1, -R28 ;  /* 0x0000000105087824 */ /* 0x000fc800078e0a1c */
[C---:B-1----:R-:W-:Y:S01]  /*48e0*/  HMMA.16816.F32.BF16 R80, R16.reuse, R32, R80 ;  /* 0x000000201050723c */ /* 0x042fe20000041850 */
[----:B------:R1:W-:Y:S07]  /*48f0*/  I2F R93, R7 ;  /* 0x00000007005d7306 */ /* 0x0003ee0000201400 */
[----:B------:R-:W-:Y:S01]  /*4900*/  HMMA.16816.F32.BF16 R64, R16, R34, R64 ;  /* 0x000000221040723c */ /* 0x000fe20000041840 */
[----:B-1----:R-:W-:Y:S01]  /*4910*/  IMAD.MOV.U32 R7, RZ, RZ, R6 ;  /* 0x000000ffff077224 */ /* 0x002fe200078e0006 */
[----:B------:R-:W-:-:S02]  /*4920*/  IABS R6, R8 ;  /* 0x0000000800067213 */ /* 0x000fc40000000000 */
        /* <DEDUP_REMOVED lines=13> */
[----:B------:R-:W-:Y:S01]  /*4a00*/  HMMA.16816.F32.BF16 R32, R8, R38, R56 ;  /* 0x000000260820723c */ /* 0x000fe20000041838 */
[----:B------:R-:W2:Y:S01]  /*4a10*/  LDSM.16.M88.4 R36, [R200+0x7000] ;  /* 0x00700000c824783b */ /* 0x000ea20000000200 */
[----:B-1----:R-:W-:Y:S01]  /*4a20*/  IMAD.MOV.U32 R7, RZ, RZ, R6 ;  /* 0x000000ffff077224 */ /* 0x002fe200078e0006 */
[----:B------:R-:W-:Y:S01]  /*4a30*/  IABS R6, R12 ;  /* 0x0000000c00067213 */ /* 0x000fe20000000000 */
[C---:B------:R-:W-:Y:S01]  /*4a40*/  IMAD.IADD R12, R5.reuse, 0x1, -R41 ;  /* 0x00000001050c7824 */ /* 0x040fe200078e0a29 */
[----:B------:R-:W-:-:S02]  /*4a50*/  IADD3 R5, R5, 0x8, RZ ;  /* 0x0000000805057810 */ /* 0x000fc40007ffe0ff */
[----:B------:R1:W-:Y:S08]  /*4a60*/  I2F R78, R7 ;  /* 0x00000007004e7306 */ /* 0x0003f00000201400 */
[----:B------:R-:W-:-:S05]  /*4a70*/  FFMA.FTZ R13, R92, -UR4, R16 ;  /* 0x800000045c0d7c23 */ /* 0x000fca0008010010 */
[----:B------:R-:W-:-:S04]  /*4a80*/  FSEL R58, R13, -INF , !P2 ;  /* 0xff8000000d3a7808 */ /* 0x000fc80005000000 */
[----:B-----5:R-:W-:-:S05]  /*4a90*/  FFMA.FTZ R13, R89, -UR4, R32 ;  /* 0x80000004590d7c23 */ /* 0x020fca0008010020 */
[----:B------:R-:W-:Y:S01]  /*4aa0*/  FSEL R59, R13, -INF , !P0 ;  /* 0xff8000000d3b7808 */ /* 0x000fe20004000000 */
[----:B------:R-:W-:Y:S02]  /*4ab0*/  FFMA.FTZ R13, R94, -UR4, R33 ;  /* 0x800000045e0d7c23 */ /* 0x000fe40008010021 */
[----:B-1----:R-:W-:Y:S01]  /*4ac0*/  IMAD.MOV.U32 R7, RZ, RZ, R6 ;  /* 0x000000ffff077224 */ /* 0x002fe200078e0006 */
[----:B------:R-:W-:Y:S01]  /*4ad0*/  IABS R6, R12 ;  /* 0x0000000c00067213 */ /* 0x000fe20000000000 */
[----:B------:R-:W-:Y:S01]  /*4ae0*/  IMAD.IADD R12, R5, 0x1, -R26 ;  /* 0x00000001050c7824 */ /* 0x000fe200078e0a1a */
[----:B------:R-:W-:Y:S01]  /*4af0*/  FSEL R56, R13, -INF , !P6 ;  /* 0xff8000000d387808 */ /* 0x000fe20007000000 */
[----:B------:R1:W-:Y:S08]  /*4b00*/  I2F R77, R7 ;  /* 0x00000007004d7306 */ /* 0x0003f00000201400 */
[----:B------:R3:W-:Y:S01]  /*4b10*/  I2F R76, R6 ;  /* 0x00000006004c7306 */ /* 0x0007e20000201400 */
[----:B-1----:R-:W-:-:S05]  /*4b20*/  IMAD.IADD R7, R5, 0x1, -R2 ;  /* 0x0000000105077824 */ /* 0x002fca00078e0a02 */
[----:B------:R-:W-:Y:S01]  /*4b30*/  IABS R7, R7 ;  /* 0x0000000700077213 */ /* 0x000fe20000000000 */
[----:B---3--:R-:W-:-:S03]  /*4b40*/  IMAD.IADD R6, R5, 0x1, -R44 ;  /* 0x0000000105067824 */ /* 0x008fc600078e0a2c */
[----:B------:R1:W3:Y:S01]  /*4b50*/  I2F R14, R7 ;  /* 0x00000007000e7306 */ /* 0x0002e20000201400 */
[----:B------:R-:W-:Y:S01]  /*4b60*/  HMMA.16816.F32.BF16 R44, R8, R48, R52 ;  /* 0x00000030082c723c */ /* 0x000fe20000041834 */
[----:B------:R-:W-:-:S07]  /*4b70*/  IABS R6, R6 ;  /* 0x0000000600067213 */ /* 0x000fce0000000000 */
[----:B------:R-:W-:Y:S01]  /*4b80*/  HMMA.16816.F32.BF16 R48, R8, R50, R68 ;  /* 0x000000320830723c */ /* 0x000fe20000041844 */
[----:B-1----:R-:W-:Y:S01]  /*4b90*/  IMAD.MOV.U32 R7, RZ, RZ, R6 ;  /* 0x000000ffff077224 */ /* 0x002fe200078e0006 */
[----:B------:R-:W-:Y:S01]  /*4ba0*/  IABS R6, R12 ;  /* 0x0000000c00067213 */ /* 0x000fe20000000000 */
[----:B---3--:R-:W-:Y:S02]  /*4bb0*/  FFMA.FTZ R12, R14, -UR4, R18 ;  /* 0x800000040e0c7c23 */ /* 0x008fe40008010012 */
[----:B------:R1:W3:Y:S01]  /*4bc0*/  I2F R27, R7 ;  /* 0x00000007001b7306 */ /* 0x0002e20000201400 */
[----:B------:R-:W-:Y:S02]  /*4bd0*/  FFMA.FTZ R14, R91, -UR4, R17 ;  /* 0x800000045b0e7c23 */ /* 0x000fe40008010011 */
[----:B------:R-:W-:Y:S02]  /*4be0*/  FSEL R62, R12, -INF , !P2 ;  /* 0xff8000000c3e7808 */ /* 0x000fe40005000000 */
[----:B------:R-:W-:-:S02]  /*4bf0*/  ISETP.GE.AND P2, PT, R23, UR15, PT ;  /* 0x0000000f17007c0c */ /* 0x000fc4000bf46270 */
[----:B------:R-:W-:Y:S01]  /*4c00*/  FSEL R57, R14, -INF , !P1 ;  /* 0xff8000000e397808 */ /* 0x000fe20004800000 */
[----:B------:R-:W4:Y:S03]  /*4c10*/  I2F R29, R6 ;  /* 0x00000006001d7306 */ /* 0x000f260000201400 */
[----:B------:R-:W-:-:S05]  /*4c20*/  FFMA.FTZ R14, R96, -UR4, R45 ;  /* 0x80000004600e7c23 */ /* 0x000fca000801002d */
[----:B------:R-:W-:Y:S01]  /*4c30*/  FSEL R140, R14, -INF , !P4 ;  /* 0xff8000000e8c7808 */ /* 0x000fe20006000000 */
[----:B-1----:R-:W-:Y:S02]  /*4c40*/  IMAD.IADD R7, R5, 0x1, -R25 ;  /* 0x0000000105077824 */ /* 0x002fe400078e0a19 */
[----:B---3--:R-:W-:Y:S02]  /*4c50*/  FFMA.FTZ R12, R27, -UR4, R19 ;  /* 0x800000041b0c7c23 */ /* 0x008fe40008010013 */
[----:B------:R-:W1:Y:S01]  /*4c60*/  LDSM.16.M88.4 R16, [R200+0x7800] ;  /* 0x00780000c810783b */ /* 0x000e620000000200 */
[----:B------:R-:W-:Y:S01]  /*4c70*/  IABS R2, R7 ;  /* 0x0000000700027213 */ /* 0x000fe20000000000 */
[----:B------:R-:W-:Y:S01]  /*4c80*/  IMAD.IADD R7, R5, 0x1, -R24 ;  /* 0x0000000105077824 */ /* 0x000fe200078e0a18 */
[----:B------:R-:W-:Y:S01]  /*4c90*/  FSEL R68, R12, -INF , !P1 ;  /* 0xff8000000c447808 */ /* 0x000fe20004800000 */
[----:B----4-:R-:W-:Y:S01]  /*4ca0*/  FFMA.FTZ R12, R29, -UR4, R34 ;  /* 0x800000041d0c7c23 */ /* 0x010fe20008010022 */
[----:B------:R-:W-:Y:S01]  /*4cb0*/  ISETP.GE.AND P1, PT, R15, UR15, PT ;  /* 0x0000000f0f007c0c */ /* 0x000fe2000bf26270 */
[----:B------:R-:W-:Y:S01]  /*4cc0*/  IMAD.MOV.U32 R6, RZ, RZ, R2 ;  /* 0x000000ffff067224 */ /* 0x000fe200078e0002 */
[----:B------:R-:W-:Y:S01]  /*4cd0*/  IABS R2, R7 ;  /* 0x0000000700027213 */ /* 0x000fe20000000000 */
[----:B------:R-:W-:Y:S01]  /*4ce0*/  IMAD.IADD R7, R5, 0x1, -R22 ;  /* 0x0000000105077824 */ /* 0x000fe200078e0a16 */
[----:B------:R-:W-:Y:S01]  /*4cf0*/  FSEL R61, R12, -INF , !P0 ;  /* 0xff8000000c3d7808 */ /* 0x000fe20004000000 */
[----:B------:R3:W4:Y:S01]  /*4d00*/  I2F R25, R6 ;  /* 0x0000000600197306 */ /* 0x0007220000201400 */
[----:B------:R-:W-:Y:S01]  /*4d10*/  ISETP.GE.AND P0, PT, R21, UR15, PT ;  /* 0x0000000f15007c0c */ /* 0x000fe2000bf06270 */
[----:B------:R-:W-:-:S04]  /*4d20*/  DEPBAR.LE SB0, 0x0 ;  /* 0x000080000000791a */ /* 0x000fc80000000000 */
[----:B---3--:R-:W-:Y:S01]  /*4d30*/  IMAD.MOV.U32 R6, RZ, RZ, R2 ;  /* 0x000000ffff067224 */ /* 0x008fe200078e0002 */
[----:B------:R-:W-:Y:S01]  /*4d40*/  IABS R2, R7 ;  /* 0x0000000700027213 */ /* 0x000fe20000000000 */
[----:B------:R-:W-:Y:S02]  /*4d50*/  IMAD.IADD R7, R5, 0x1, -R20 ;  /* 0x0000000105077824 */ /* 0x000fe400078e0a14 */
[----:B------:R3:W5:Y:S01]  /*4d60*/  I2F R24, R6 ;  /* 0x0000000600187306 */ /* 0x0007620000201400 */
[----:B----4-:R-:W-:Y:S02]  /*4d70*/  FFMA.FTZ R12, R25, -UR4, R35 ;  /* 0x80000004190c7c23 */ /* 0x010fe40008010023 */
[----:B--2---:R-:W-:Y:S03]  /*4d80*/  HMMA.16816.F32.BF16 R32, R8, R36, R84 ;  /* 0x000000240820723c */ /* 0x004fe60000041854 */
[----:B------:R-:W-:Y:S01]  /*4d90*/  FSEL R60, R12, -INF , !P6 ;  /* 0xff8000000c3c7808 */ /* 0x000fe20007000000 */
[----:B------:R-:W-:Y:S01]  /*4da0*/  BAR.SYNC.DEFER_BLOCKING 0x0 ;  /* 0x0000000000007b1d */ /* 0x000fe20000010000 */
[----:B------:R-:W-:-:S03]  /*4db0*/  ISETP.GE.AND P6, PT, R28, UR15, PT ;  /* 0x0000000f1c007c0c */ /* 0x000fc6000bfc6270 */
[C---:B------:R-:W-:Y:S01]  /*4dc0*/  HMMA.16816.F32.BF16 R36, R8.reuse, R38, R72 ;  /* 0x000000260824723c */ /* 0x040fe20000041848 */
[----:B---3--:R-:W-:Y:S01]  /*4dd0*/  IMAD.MOV.U32 R6, RZ, RZ, R2 ;  /* 0x000000ffff067224 */ /* 0x008fe200078e0002 */
[----:B------:R-:W-:Y:S01]  /*4de0*/  IABS R2, R7 ;  /* 0x0000000700027213 */ /* 0x000fe20000000000 */
[----:B------:R-:W-:Y:S02]  /*4df0*/  IMAD.IADD R7, R5, 0x1, -R23 ;  /* 0x0000000105077824 */ /* 0x000fe400078e0a17 */
[----:B------:R2:W3:Y:S01]  /*4e00*/  I2F R20, R6 ;  /* 0x0000000600147306 */ /* 0x0004e20000201400 */
[----:B-----5:R-:W-:Y:S02]  /*4e10*/  FFMA.FTZ R13, R24, -UR4, R46 ;  /* 0x80000004180d7c23 */ /* 0x020fe4000801002e */
[----:B-1----:R-:W-:Y:S03]  /*4e20*/  HMMA.16816.F32.BF16 R24, R8, R16, R80 ;  /* 0x000000100818723c */ /* 0x002fe60000041850 */
[----:B------:R-:W-:Y:S01]  /*4e30*/  FSEL R149, R13, -INF , !P5 ;  /* 0xff8000000d957808 */ /* 0x000fe20006800000 */
[----:B------:R-:W-:-:S04]  /*4e40*/  FFMA.FTZ R13, R97, -UR4, R48 ;  /* 0x80000004610d7c23 */ /* 0x000fc80008010030 */
[----:B------:R-:W-:Y:S01]  /*4e50*/  HMMA.16816.F32.BF16 R16, R8, R18, R64 ;  /* 0x000000120810723c */ /* 0x000fe20000041840 */
[----:B------:R-:W-:-:S07]  /*4e60*/  FSEL R146, R13, -INF , !P3 ;  /* 0xff8000000d927808 */ /* 0x000fce0005800000 */
[----:B------:R-:W-:Y:S02]  /*4e70*/  FFMA.FTZ R14, R88, -UR4, R37 ;  /* 0x80000004580e7c23 */ /* 0x000fe40008010025 */
[----:B--2---:R-:W-:Y:S01]  /*4e80*/  IMAD.MOV.U32 R6, RZ, RZ, R2 ;  /* 0x000000ffff067224 */ /* 0x004fe200078e0002 */
[----:B------:R-:W-:Y:S01]  /*4e90*/  IABS R2, R7 ;  /* 0x0000000700027213 */ /* 0x000fe20000000000 */
[----:B------:R-:W-:Y:S02]  /*4ea0*/  IMAD.IADD R7, R5, 0x1, -R15 ;  /* 0x0000000105077824 */ /* 0x000fe400078e0a0f */
[----:B------:R1:W2:Y:S01]  /*4eb0*/  I2F R42, R6 ;  /* 0x00000006002a7306 */ /* 0x0002a20000201400 */
[----:B---3--:R-:W-:Y:S02]  /*4ec0*/  FFMA.FTZ R12, R20, -UR4, R47 ;  /* 0x80000004140c7c23 */ /* 0x008fe4000801002f */
[----:B------:R-:W-:Y:S02]  /*4ed0*/  FFMA.FTZ R10, R98, -UR4, R49 ;  /* 0x80000004620a7c23 */ /* 0x000fe40008010031 */
[----:B------:R-:W-:Y:S01]  /*4ee0*/  FFMA.FTZ R15, R99, -UR4, R44 ;  /* 0x80000004630f7c23 */ /* 0x000fe2000801002c */
[----:B------:R-:W-:Y:S01]  /*4ef0*/  FSEL R150, R12, -INF , !P4 ;  /* 0xff8000000c967808 */ /* 0x000fe20006000000 */
[----:B------:R-:W-:Y:S01]  /*4f00*/  FFMA.FTZ R13, R79, -UR4, R24 ;  /* 0x800000044f0d7c23 */ /* 0x000fe20008010018 */
[----:B------:R-:W-:Y:S01]  /*4f10*/  ISETP.GE.AND P4, PT, R30, UR15, PT ;  /* 0x0000000f1e007c0c */ /* 0x000fe2000bf86270 */
[----:B------:R-:W-:Y:S01]  /*4f20*/  FFMA.FTZ R11, R93, -UR4, R32 ;  /* 0x800000045d0b7c23 */ /* 0x000fe20008010020 */
[----:B------:R-:W-:-:S02]  /*4f30*/  FSEL R66, R10, -INF , !P2 ;  /* 0xff8000000a427808 */ /* 0x000fc40005000000 */
[----:B------:R-:W-:Y:S02]  /*4f40*/  FSEL R100, R13, -INF , !P4 ;  /* 0xff8000000d647808 */ /* 0x000fe40006000000 */
[----:B------:R-:W-:Y:S01]  /*4f50*/  FSEL R132, R15, -INF , !P5 ;  /* 0xff8000000f847808 */ /* 0x000fe20006800000 */
[----:B------:R-:W-:Y:S01]  /*4f60*/  FFMA.FTZ R15, R90, -UR4, R36 ;  /* 0x800000045a0f7c23 */ /* 0x000fe20008010024 */
[----:B------:R-:W-:Y:S01]  /*4f70*/  FSEL R244, R11, -INF , !P1 ;  /* 0xff8000000bf47808 */ /* 0x000fe20004800000 */
[----:B-1----:R-:W-:Y:S01]  /*4f80*/  IMAD.MOV.U32 R6, RZ, RZ, R2 ;  /* 0x000000ffff067224 */ /* 0x002fe200078e0002 */
[----:B------:R-:W-:Y:S01]  /*4f90*/  IABS R2, R7 ;  /* 0x0000000700027213 */ /* 0x000fe20000000000 */
[----:B------:R-:W-:Y:S01]  /*4fa0*/  IMAD.IADD R7, R5, 0x1, -R21 ;  /* 0x0000000105077824 */ /* 0x000fe200078e0a15 */
[----:B------:R-:W-:Y:S01]  /*4fb0*/  ISETP.GE.AND P5, PT, R31, UR15, PT ;  /* 0x0000000f1f007c0c */ /* 0x000fe2000bfa6270 */
[----:B------:R1:W-:Y:S01]  /*4fc0*/  I2F R29, R6 ;  /* 0x00000006001d7306 */ /* 0x0003e20000201400 */
[----:B--2---:R-:W-:Y:S01]  /*4fd0*/  FFMA.FTZ R12, R42, -UR4, R50 ;  /* 0x800000042a0c7c23 */ /* 0x004fe20008010032 */
[----:B------:R-:W-:Y:S01]  /*4fe0*/  FSEL R171, R15, -INF , !P6 ;  /* 0xff8000000fab7808 */ /* 0x000fe20007000000 */
[----:B------:R-:W-:Y:S01]  /*4ff0*/  FFMA.FTZ R11, R78, -UR4, R25 ;  /* 0x800000044e0b7c23 */ /* 0x000fe20008010019 */
[----:B------:R-:W-:Y:S01]  /*5000*/  FSEL R223, R14, -INF , !P5 ;  /* 0xff8000000edf7808 */ /* 0x000fe20006800000 */
[----:B------:R-:W-:Y:S01]  /*5010*/  FFMA.FTZ R16, R77, -UR4, R16 ;  /* 0x800000044d107c23 */ /* 0x000fe20008010010 */
[----:B------:R-:W-:Y:S01]  /*5020*/  FSEL R147, R12, -INF , !P3 ;  /* 0xff8000000c937808 */ /* 0x000fe20005800000 */
[----:B------:R-:W-:Y:S01]  /*5030*/  FFMA.FTZ R17, R76, -UR4, R17 ;  /* 0x800000044c117c23 */ /* 0x000fe20008010011 */
[----:B------:R-:W-:-:S04]  /*5040*/  ISETP.GE.AND P3, PT, R40, UR15, PT ;  /* 0x0000000f28007c0c */ /* 0x000fc8000bf66270 */
[----:B------:R-:W-:Y:S01]  /*5050*/  FSEL R173, R11, -INF , !P3 ;  /* 0xff8000000bad7808 */ /* 0x000fe20005800000 */
[----:B-1----:R-:W-:Y:S01]  /*5060*/  IMAD.MOV.U32 R6, RZ, RZ, R2 ;  /* 0x000000ffff067224 */ /* 0x002fe200078e0002 */
[----:B------:R-:W-:Y:S01]  /*5070*/  IABS R2, R7 ;  /* 0x0000000700027213 */ /* 0x000fe20000000000 */
[C---:B------:R-:W-:Y:S02]  /*5080*/  IMAD.IADD R7, R5.reuse, 0x1, -R28 ;  /* 0x0000000105077824 */ /* 0x040fe400078e0a1c */
[----:B------:R1:W2:Y:S02]  /*5090*/  I2F R22, R6 ;  /* 0x0000000600167306 */ /* 0x0002a40000201400 */
[----:B-1----:R-:W-:Y:S01]  /*50a0*/  IMAD.MOV.U32 R6, RZ, RZ, R2 ;  /* 0x000000ffff067224 */ /* 0x002fe200078e0002 */
[----:B------:R-:W-:Y:S01]  /*50b0*/  IABS R2, R7 ;  /* 0x0000000700027213 */ /* 0x000fe20000000000 */
[----:B------:R-:W-:-:S04]  /*50c0*/  IMAD.IADD R7, R5, 0x1, -R31 ;  /* 0x0000000105077824 */ /* 0x000fc800078e0a1f */
[----:B------:R1:W-:Y:S01]  /*50d0*/  I2F R28, R6 ;  /* 0x00000006001c7306 */ /* 0x0003e20000201400 */
[----:B--2---:R-:W-:-:S05]  /*50e0*/  FFMA.FTZ R8, R22, -UR4, R34 ;  /* 0x8000000416087c23 */ /* 0x004fca0008010022 */
[----:B------:R-:W-:Y:S02]  /*50f0*/  FSEL R252, R8, -INF , !P1 ;  /* 0xff80000008fc7808 */ /* 0x000fe40004800000 */
        /* <DEDUP_REMOVED lines=14> */
[----:B------:R-:W-:Y:S02]  /*51e0*/  IMAD.IADD R7, R5, 0x1, -R43 ;  /* 0x0000000105077824 */ /* 0x000fe400078e0a2b */
[----:B------:R1:W2:Y:S01]  /*51f0*/  I2F R20, R6 ;  /* 0x0000000600147306 */ /* 0x0002a20000201400 */
[----:B---3--:R-:W-:-:S05]  /*5200*/  FFMA.FTZ R8, R21, -UR4, R39 ;  /* 0x8000000415087c23 */ /* 0x008fca0008010027 */
[----:B------:R-:W-:Y:S01]  /*5210*/  FSEL R247, R8, -INF , !P5 ;  /* 0xff80000008f77808 */ /* 0x000fe20006800000 */
[----:B-1----:R-:W-:Y:S01]  /*5220*/  IMAD.MOV.U32 R6, RZ, RZ, R2 ;  /* 0x000000ffff067224 */ /* 0x002fe200078e0002 */
[----:B------:R-:W-:Y:S01]  /*5230*/  IABS R2, R7 ;  /* 0x0000000700027213 */ /* 0x000fe20000000000 */
[----:B------:R-:W-:Y:S02]  /*5240*/  FFMA.FTZ R7, R29, -UR4, R51 ;  /* 0x800000041d077c23 */ /* 0x000fe40008010033 */
[----:B------:R1:W3:Y:S03]  /*5250*/  I2F R12, R6 ;  /* 0x00000006000c7306 */ /* 0x0002e60000201400 */
[----:B------:R-:W-:Y:S01]  /*5260*/  FSEL R67, R7, -INF , !P2 ;  /* 0xff80000007437808 */ /* 0x000fe20005000000 */
[----:B--2---:R-:W-:Y:S01]  /*5270*/  FFMA.FTZ R7, R20, -UR4, R26 ;  /* 0x8000000414077c23 */ /* 0x004fe2000801001a */
[----:B------:R-:W-:-:S04]  /*5280*/  ISETP.GE.AND P2, PT, R43, UR15, PT ;  /* 0x0000000f2b007c0c */ /* 0x000fc8000bf46270 */
[----:B------:R-:W-:Y:S01]  /*5290*/  FSEL R183, R16, -INF , !P2 ;  /* 0xff80000010b77808 */ /* 0x000fe20005000000 */
[----:B-1----:R-:W-:Y:S02]  /*52a0*/  IMAD.IADD R6, R5, 0x1, -R41 ;  /* 0x0000000105067824 */ /* 0x002fe400078e0a29 */
[----:B------:R-:W-:Y:S02]  /*52b0*/  IMAD.MOV.U32 R5, RZ, RZ, R2 ;  /* 0x000000ffff057224 */ /* 0x000fe400078e0002 */
[----:B---3--:R-:W-:Y:S01]  /*52c0*/  FFMA.FTZ R12, R12, -UR4, R27 ;  /* 0x800000040c0c7c23 */ /* 0x008fe2000801001b */
[----:B------:R-:W-:Y:S01]  /*52d0*/  IABS R2, R6 ;  /* 0x0000000600027213 */ /* 0x000fe20000000000 */
[----:B------:R1:W2:Y:S01]  /*52e0*/  I2F R9, R5 ;  /* 0x0000000500097306 */ /* 0x0002a20000201400 */
[----:B------:R-:W-:Y:S02]  /*52f0*/  FFMA.FTZ R6, R95, -UR4, R33 ;  /* 0x800000045f067c23 */ /* 0x000fe40008010021 */
[----:B------:R-:W-:-:S03]  /*5300*/  FSEL R177, R12, -INF , !P3 ;  /* 0xff8000000cb17808 */ /* 0x000fc60005800000 */
[----:B------:R-:W-:Y:S02]  /*5310*/  FSEL R170, R6, -INF , !P0 ;  /* 0xff80000006aa7808 */ /* 0x000fe40004000000 */
[----:B------:R-:W3:Y:S01]  /*5320*/  I2F R2, R2 ;  /* 0x0000000200027306 */ /* 0x000ee20000201400 */
[----:B-1----:R-:W-:Y:S02]  /*5330*/  FFMA.FTZ R5, R28, -UR4, R35 ;  /* 0x800000041c057c23 */ /* 0x002fe40008010023 */
[----:B--2---:R-:W-:-:S03]  /*5340*/  FFMA.FTZ R9, R9, -UR4, R18 ;  /* 0x8000000409097c23 */ /* 0x004fc60008010012 */
[----:B------:R-:W-:Y:S02]  /*5350*/  FSEL R245, R5, -INF , !P0 ;  /* 0xff80000005f57808 */ /* 0x000fe40004000000 */
[----:B------:R-:W-:Y:S01]  /*5360*/  FSEL R5, R7, -INF , !P4 ;  /* 0xff80000007057808 */ /* 0x000fe20006000000 */
[----:B---3--:R-:W-:Y:S01]  /*5370*/  FFMA.FTZ R2, R2, -UR4, R19 ;  /* 0x8000000402027c23 */ /* 0x008fe20008010013 */
[----:B------:R-:W-:-:S03]  /*5380*/  PLOP3.LUT P0, PT, PT, PT, UP0, 0x80, 0x0 ;  /* 0x000000000000781c */ /* 0x000fc60003f0f008 */
[----:B------:R1:W-:Y:S01]  /*5390*/  STL [R1+0x34], R5 ;  /* 0x0000340501007387 */ /* 0x0003e20000100800 */
[----:B------:R-:W-:-:S03]  /*53a0*/  FSEL R178, R2, -INF , !P1 ;  /* 0xff80000002b27808 */ /* 0x000fc60004800000 */
[----:B------:R2:W-:Y:S01]  /*53b0*/  STL [R1+0x8], R100 ;  /* 0x0000086401007387 */ /* 0x0005e20000100800 */
[----:B-1----:R-:W-:-:S05]  /*53c0*/  FSEL R5, R9, -INF , !P2 ;  /* 0xff80000009057808 */ /* 0x002fca0005000000 */
[----:B------:R2:W-:Y:S01]  /*53d0*/  STL [R1+0x38], R5 ;  /* 0x0000380501007387 */ /* 0x0005e20000100800 */
        /* <DEDUP_REMOVED lines=25> */
[C---:B--2---:R-:W-:Y:S02]  /*5570*/  IADD3 R5, P2, R6.reuse, UR27, RZ ;  /* 0x0000001b06057c10 */ /* 0x044fe4000ff5e0ff */
        /* <DEDUP_REMOVED lines=16> */
[----:B---3--:R-:W-:-:S03]  /*5680*/  @!P6 LEA R10, P1, R5, c[0x0][0x168], 0x1 ;  /* 0x00005a00050aea11 */ /* 0x008fc600078208ff */
[----:B------:R1:W-:Y:S01]  /*5690*/  @P6 STS.128 [R222+0x8800], RZ ;  /* 0x008800ffde006388 */ /* 0x0003e20000000c00 */
[C---:B------:R-:W-:Y:S02]  /*56a0*/  @!P6 LEA.HI.X R11, R5.reuse, c[0x0][0x16c], R6, 0x1, P1 ;  /* 0x00005b00050bea11 */ /* 0x040fe400008f0c06 */
[----:B--2---:R-:W-:-:S03]  /*56b0*/  @!P5 LEA R8, P2, R5, c[0x0][0x168], 0x1 ;  /* 0x00005a000508da11 */ /* 0x004fc600078408ff */
        /* <DEDUP_REMOVED lines=85> */
.L_x_722:
[----:B------:R-:W-:Y:S05]  /*5c10*/  BSYNC B0 ;  /* 0x0000000000007941 */ /* 0x000fea0003800000 */
.L_x_721:
[----:B------:R-:W0:Y:S02]  /*5c20*/  LDGDEPBAR ;  /* 0x00000000000079af */ /* 0x000e240000000000 */
.L_x_720:
        /* <DEDUP_REMOVED lines=10> */
[----:B------:R3:W-:Y:S04]  /*5cd0*/  STL [R1+0x58], R200 ;  /* 0x000058c801007387 */ /* 0x0007e80000100800 */
[----:B---3--:R-:W3:Y:S04]  /*5ce0*/  LDL.LU R200, [R1+0x34] ;  /* 0x0000340001c87983 */ /* 0x008ee80000300800 */
[----:B------:R-:W-:Y:S04]  /*5cf0*/  STL [R1+0x54], R169 ;  /* 0x000054a901007387 */ /* 0x000fe80000100800 */
[----:B------:R4:W-:Y:S04]  /*5d00*/  STL [R1+0x50], R168 ;  /* 0x000050a801007387 */ /* 0x0009e80000100800 */
[----:B----4-:R-:W4:Y:S01]  /*5d10*/  LDL.LU R168, [R1+0x38] ;  /* 0x0000380001a87983 */ /* 0x010f220000300800 */
[----:B------:R-:W-:Y:S01]  /*5d20*/  FMNMX.FTZ R2, R58, R57, !PT ;  /* 0x000000393a027209 */ /* 0x000fe20007810000 */
[----:B------:R-:W-:Y:S01]  /*5d30*/  IMAD.U32 R6, RZ, RZ, UR13 ;  /* 0x0000000dff067e24 */ /* 0x000fe2000f8e00ff */
[----:B------:R-:W-:Y:S01]  /*5d40*/  USHF.L.U32 UR18, UR29, 0x1, URZ ;  /* 0x000000011d127899 */ /* 0x000fe2000800063f */
[----:B------:R-:W-:Y:S01]  /*5d50*/  STL [R1+0x4c], R151 ;  /* 0x00004c9701007387 */ /* 0x000fe20000100800 */
[----:B------:R-:W-:Y:S01]  /*5d60*/  FMNMX.FTZ R2, R59, R2, !PT ;  /* 0x000000023b027209 */ /* 0x000fe20007810000 */
[----:B------:R-:W-:Y:S01]  /*5d70*/  IMAD R7, R6, 0x4, R101 ;  /* 0x0000000406077824 */ /* 0x000fe200078e0265 */
[----:B------:R-:W-:Y:S01]  /*5d80*/  UIADD3 UR33, UR23, -0x4498517b, URZ ;  /* 0xbb67ae8517217890 */ /* 0x000fe2000fffe03f */
[----:B------:R-:W-:Y:S01]  /*5d90*/  IMAD.WIDE.U32 R144, R106, -0x2daee0ad, RZ ;  /* 0xd2511f536a907825 */ /* 0x000fe200078e00ff */
[----:B------:R-:W-:Y:S01]  /*5da0*/  FMNMX.FTZ R2, R56, R2, !PT ;  /* 0x0000000238027209 */ /* 0x000fe20007810000 */
[----:B------:R-:W-:Y:S01]  /*5db0*/  UIADD3 UR6, UR22, -0x61c88647, URZ ;  /* 0x9e3779b916067890 */ /* 0x000fe2000fffe03f */
[----:B------:R-:W-:Y:S01]  /*5dc0*/  STL [R1+0x3c], R7 ;  /* 0x00003c0701007387 */ /* 0x000fe20000100800 */
[----:B------:R-:W-:Y:S01]  /*5dd0*/  IMAD.WIDE.U32 R54, R7, -0x326172a9, RZ ;  /* 0xcd9e8d5707367825 */ /* 0x000fe200078e00ff */
[----:B------:R-:W-:Y:S01]  /*5de0*/  FMNMX.FTZ R2, R132, R2, !PT ;  /* 0x0000000284027209 */ /* 0x000fe20007810000 */
[----:B------:R-:W-:-:S02]  /*5df0*/  UIADD3 UR32, UR22, 0x3c6ef372, URZ ;  /* 0x3c6ef37216207890 */ /* 0x000fc4000fffe03f */
[----:B------:R-:W-:Y:S01]  /*5e00*/  UIADD3 UR31, UR23, 0x76cf5d0a, URZ ;  /* 0x76cf5d0a171f7890 */ /* 0x000fe2000fffe03f */
[----:B------:R-:W-:Y:S01]  /*5e10*/  FMNMX.FTZ R2, R140, R2, !PT ;  /* 0x000000028c027209 */ /* 0x000fe20007810000 */
[----:B------:R-:W-:Y:S01]  /*5e20*/  UIADD3 UR29, UR23, 0x32370b8f, URZ ;  /* 0x32370b8f171d7890 */ /* 0x000fe2000fffe03f */
[----:B------:R-:W-:Y:S01]  /*5e30*/  IMAD.SHL.U32 R196, R4, 0x2, RZ ;  /* 0x0000000204c47824 */ /* 0x000fe200078e00ff */
[----:B------:R-:W-:Y:S01]  /*5e40*/  UIADD3 UR30, UR22, -0x255992d5, URZ ;  /* 0xdaa66d2b161e7890 */ /* 0x000fe2000fffe03f */
[----:B------:R-:W-:Y:S01]  /*5e50*/  FMNMX.FTZ R2, R146, R2, !PT ;  /* 0x0000000292027209 */ /* 0x000fe20007810000 */
[----:B------:R-:W-:Y:S01]  /*5e60*/  UIADD3 UR28, UR22, 0x78dde6e4, URZ ;  /* 0x78dde6e4161c7890 */ /* 0x000fe2000fffe03f */
[----:B------:R-:W-:Y:S01]  /*5e70*/  IMAD R197, R3, 0x2, R196 ;  /* 0x0000000203c57824 */ /* 0x000fe200078e02c4 */
[----:B------:R-:W-:Y:S01]  /*5e80*/  UIADD3 UR5, UR23, -0x56f99767, URZ ;  /* 0xa906689917057890 */ /* 0x000fe2000fffe03f */
[----:B------:R-:W-:Y:S01]  /*5e90*/  FMNMX.FTZ R2, R66, R2, !PT ;  /* 0x0000000242027209 */ /* 0x000fe20007810000 */
[----:B------:R-:W-:Y:S01]  /*5ea0*/  UIADD3 UR17, UR23, -0x126145ec, URZ ;  /* 0xed9eba1417117890 */ /* 0x000fe2000fffe03f */
[----:B------:R-:W-:Y:S01]  /*5eb0*/  LDSM.16.MT88.4 R28, [R196+0x10000] ;  /* 0x01000000c41c783b */ /* 0x000fe20000004200 */
[----:B------:R-:W-:Y:S01]  /*5ec0*/  UIADD3 UR9, UR22, -0x4ab325aa, URZ ;  /* 0xb54cda5616097890 */ /* 0x000fe2000fffe03f */
[----:B--2---:R-:W-:Y:S01]  /*5ed0*/  FMNMX.FTZ R5, R244, R2, !PT ;  /* 0x00000002f4057209 */ /* 0x004fe20007810000 */
[----:B------:R-:W-:Y:S01]  /*5ee0*/  IMAD R198, R0, 0x2, R197 ;  /* 0x0000000200c67824 */ /* 0x000fe200078e02c5 */
[----:B------:R-:W-:Y:S01]  /*5ef0*/  FMNMX.FTZ R2, R62, R68, !PT ;  /* 0x000000443e027209 */ /* 0x000fe20007810000 */
[----:B------:R-:W-:Y:S01]  /*5f00*/  LDSM.16.MT88.4 R40, [R196+0x12000] ;  /* 0x01200000c428783b */ /* 0x000fe20000004200 */
[----:B------:R-:W-:Y:S01]  /*5f10*/  FMNMX.FTZ R5, R170, R5, !PT ;  /* 0x00000005aa057209 */ /* 0x000fe20007810000 */
[----:B------:R-:W-:Y:S01]  /*5f20*/  IMAD R172, R102, 0x10000, R102 ;  /* 0x0001000066ac7824 */ /* 0x000fe200078e0266 */
[----:B------:R-:W-:Y:S01]  /*5f30*/  FMNMX.FTZ R2, R61, R2, !PT ;  /* 0x000000023d027209 */ /* 0x000fe20007810000 */
[----:B-1----:R-:W-:Y:S01]  /*5f40*/  LDSM.16.MT88.4 R16, [R196+0x14000] ;  /* 0x01400000c410783b */ /* 0x002fe20000004200 */
        /* <DEDUP_REMOVED lines=17> */
[----:B------:R-:W-:Y:S01]  /*6060*/  LEA R199, R0, R196, 0x1 ;  /* 0x000000c400c77211 */ /* 0x000fe200078e08ff */
[----:B------:R-:W1:Y:S01]  /*6070*/  SHFL.BFLY PT, R5, R148, 0x2, 0x1f ;  /* 0x0c401f0094057f89 */ /* 0x000e6200000e0000 */
[----:B------:R-:W-:-:S03]  /*6080*/  FMNMX.FTZ R2, R245, R2, !PT ;  /* 0x00000002f5027209 */ /* 0x000fc60007810000 */
[----:B------:R-:W-:Y:S01]  /*6090*/  LDSM.16.MT88.4 R32, [R199+0x12000] ;  /* 0x01200000c720783b */ /* 0x000fe20000004200 */
[----:B------:R-:W-:-:S03]  /*60a0*/  FMNMX.FTZ R2, R246, R2, !PT ;  /* 0x00000002f6027209 */ /* 0x000fc60007810000 */
[----:B------:R-:W-:Y:S01]  /*60b0*/  LDSM.16.MT88.4 R24, [R199+0x14000] ;  /* 0x01400000c718783b */ /* 0x000fe20000004200 */
[----:B------:R-:W-:Y:S02]  /*60c0*/  FMNMX.FTZ R2, R247, R2, !PT ;  /* 0x00000002f7027209 */ /* 0x000fe40007810000 */
        /* <DEDUP_REMOVED lines=8> */
[----:B-1----:R-:W-:-:S04]  /*6150*/  FMNMX.FTZ R148, R148, R9, !PT ;  /* 0x0000000994947209 */ /* 0x002fc80007810000 */
[C---:B------:R-:W-:Y:S01]  /*6160*/  FSETP.NEU.FTZ.AND P1, PT, R148.reuse, -INF , PT ;  /* 0xff8000009400780b */ /* 0x040fe20003f3d000 */
[----:B------:R-:W-:Y:S01]  /*6170*/  FMUL.FTZ R13, R148, c[0x0][0x23c] ;  /* 0x00008f00940d7a20 */ /* 0x000fe20000410000 */
[----:B--2---:R-:W-:Y:S01]  /*6180*/  MOV R5, UR18 ;  /* 0x0000001200057c02 */ /* 0x004fe20008000f00 */
[----:B------:R-:W-:-:S03]  /*6190*/  UIADD3 UR18, UR18, 0x1, URZ ;  /* 0x0000000112127890 */ /* 0x000fc6000fffe03f */
[----:B------:R-:W-:Y:S02]  /*61a0*/  LOP3.LUT R5, R145, UR23, R5, 0x96, !PT ;  /* 0x0000001791057c12 */ /* 0x000fe4000f8e9605 */
[----:B------:R-:W-:-:S03]  /*61b0*/  FSEL R13, R13, RZ, P1 ;  /* 0x000000ff0d0d7208 */ /* 0x000fc60000800000 */
[----:B------:R-:W-:-:S05]  /*61c0*/  IMAD.WIDE.U32 R6, R5, -0x326172a9, RZ ;  /* 0xcd9e8d5705067825 */ /* 0x000fca00078e00ff */
[----:B------:R-:W-:Y:S02]  /*61d0*/  LOP3.LUT R7, R7, UR6, R54, 0x96, !PT ;  /* 0x0000000607077c12 */ /* 0x000fe4000f8e9636 */
[----:B------:R-:W-:-:S03]  /*61e0*/  LOP3.LUT R8, R53, UR32, R6, 0x96, !PT ;  /* 0x0000002035087c12 */ /* 0x000fc6000f8e9606 */
[----:B------:R-:W-:-:S04]  /*61f0*/  IMAD.WIDE.U32 R6, R7, -0x2daee0ad, RZ ;  /* 0xd2511f5307067825 */ /* 0x000fc800078e00ff */
        /* <DEDUP_REMOVED lines=17> */
[--C-:B-1----:R-:W-:Y:S01]  /*6310*/  FFMA.FTZ R9, R57, c[0x0][0x23c], -R13.reuse ;  /* 0x00008f0039097a23 */ /* 0x102fe2000001080d */
[----:B------:R-:W-:Y:S02]  /*6320*/  LOP3.LUT R4, R7, UR9, R14, 0x96, !PT ;  /* 0x0000000907047c12 */ /* 0x000fe4000f8e960e */
[--C-:B------:R-:W-:Y:S01]  /*6330*/  SHF.R.U32.HI R11, RZ, 0x18, R6.reuse ;  /* 0x00000018ff0b7819 */ /* 0x100fe20000011606 */
[----:B------:R1:W1:Y:S01]  /*6340*/  MUFU.EX2 R151, R9 ;  /* 0x0000000900977308 */ /* 0x0002620000000800 */
[----:B--2---:R-:W-:Y:S02]  /*6350*/  FFMA.FTZ R5, R56, c[0x0][0x23c], -R13 ;  /* 0x00008f0038057a23 */ /* 0x004fe4000001080d */
[----:B------:R-:W-:Y:S05]  /*6360*/  LDSM.16.MT88.4 R56, [R197+0x10000] ;  /* 0x01000000c538783b */ /* 0x000fea0000004200 */
[----:B------:R2:W-:Y:S01]  /*6370*/  MUFU.EX2 R201, R5 ;  /* 0x0000000500c97308 */ /* 0x0005e20000000800 */
[----:B-1----:R-:W-:-:S02]  /*6380*/  SHF.R.U32.HI R9, RZ, 0x10, R6 ;  /* 0x00000010ff097819 */ /* 0x002fc40000011606 */
[----:B--2---:R-:W-:-:S04]  /*6390*/  LOP3.LUT R5, R6, 0xffff, RZ, 0xc0, !PT ;  /* 0x0000ffff06057812 */ /* 0x004fc800078ec0ff */
[----:B------:R-:W-:Y:S02]  /*63a0*/  SHF.R.U32.HI R5, RZ, 0x8, R5 ;  /* 0x00000008ff057819 */ /* 0x000fe40000011605 */
[----:B---3--:R-:W-:-:S04]  /*63b0*/  FMNMX.FTZ R2, R200, R2, !PT ;  /* 0x00000002c8027209 */ /* 0x008fc80007810000 */
[----:B------:R-:W-:-:S04]  /*63c0*/  FMNMX.FTZ R2, R177, R2, !PT ;  /* 0x00000002b1027209 */ /* 0x000fc80007810000 */
[----:B----4-:R-:W-:-:S04]  /*63d0*/  FMNMX.FTZ R2, R168, R2, !PT ;  /* 0x00000002a8027209 */ /* 0x010fc80007810000 */
[----:B------:R-:W-:-:S05]  /*63e0*/  FMNMX.FTZ R2, R178, R2, !PT ;  /* 0x00000002b2027209 */ /* 0x000fca0007810000 */
        /* <DEDUP_REMOVED lines=10> */
[--C-:B------:R-:W-:Y:S02]  /*6490*/  FFMA.FTZ R3, R60, c[0x0][0x23c], -R12.reuse ;  /* 0x00008f003c037a23 */ /* 0x100fe4000001080c */
[----:B------:R-:W2:Y:S05]  /*64a0*/  LDSM.16.MT88.4 R60, [R199+0x10000] ;  /* 0x01000000c73c783b */ /* 0x000eaa0000004200 */
[----:B------:R3:W-:Y:S01]  /*64b0*/  MUFU.EX2 R174, R7 ;  /* 0x0000000700ae7308 */ /* 0x0007e20000000800 */
[----:B-1----:R-:W-:Y:S01]  /*64c0*/  LOP3.LUT R8, R6, 0xff, RZ, 0xc0, !PT ;  /* 0x000000ff06087812 */ /* 0x002fe200078ec0ff */
[----:B------:R-:W-:-:S06]  /*64d0*/  FFMA.FTZ R6, R68, c[0x0][0x23c], -R12 ;  /* 0x00008f0044067a23 */ /* 0x000fcc000001080c */
[----:B------:R1:W4:Y:S01]  /*64e0*/  MUFU.EX2 R202, R3 ;  /* 0x0000000300ca7308 */ /* 0x0003220000000800 */
[----:B------:R-:W-:Y:S02]  /*64f0*/  PRMT R10, R8, 0x5410, R5 ;  /* 0x00005410080a7816 */ /* 0x000fe40000000005 */
[C---:B------:R-:W-:Y:S02]  /*6500*/  LOP3.LUT R5, R4.reuse, 0xffff, RZ, 0xc0, !PT ;  /* 0x0000ffff04057812 */ /* 0x040fe400078ec0ff */
[----:B---3--:R-:W-:Y:S01]  /*6510*/  LOP3.LUT R7, R9, 0xff, RZ, 0xc0, !PT ;  /* 0x000000ff09077812 */ /* 0x008fe200078ec0ff */
[----:B------:R-:W-:Y:S02]  /*6520*/  HSET2.LE.AND R0, R10, R172, PT ;  /* 0x000000ac0a007233 */ /* 0x000fe40003803000 */
[----:B------:R-:W3:Y:S01]  /*6530*/  MUFU.EX2 R175, R6 ;  /* 0x0000000600af7308 */ /* 0x000ee20000000800 */
[----:B------:R-:W-:Y:S02]  /*6540*/  LOP3.LUT R8, R4, 0xff, RZ, 0xc0, !PT ;  /* 0x000000ff04087812 */ /* 0x000fe400078ec0ff */
[----:B------:R-:W-:-:S02]  /*6550*/  SHF.R.U32.HI R5, RZ, 0x8, R5 ;  /* 0x00000008ff057819 */ /* 0x000fc40000011605 */
[----:B------:R-:W-:Y:S02]  /*6560*/  PRMT R7, R7, 0x5410, R11 ;  /* 0x0000541007077816 */ /* 0x000fe4000000000b */
[----:B------:R-:W-:Y:S02]  /*6570*/  PRMT R5, R8, 0x5410, R5 ;  /* 0x0000541008057816 */ /* 0x000fe40000000005 */
[--C-:B-1----:R-:W-:Y:S01]  /*6580*/  SHF.R.U32.HI R3, RZ, 0x10, R4.reuse ;  /* 0x00000010ff037819 */ /* 0x102fe20000011604 */
[--C-:B------:R-:W-:Y:S01]  /*6590*/  HSET2.LE.AND R7, R7, R172.reuse, PT ;  /* 0x000000ac07077233 */ /* 0x100fe20003803000 */
[----:B------:R-:W-:Y:S01]  /*65a0*/  SHF.R.U32.HI R4, RZ, 0x18, R4 ;  /* 0x00000018ff047819 */ /* 0x000fe20000011604 */
[----:B------:R-:W-:Y:S01]  /*65b0*/  HSET2.LE.AND R5, R5, R172, PT ;  /* 0x000000ac05057233 */ /* 0x000fe20003803000 */
[----:B------:R-:W-:Y:S02]  /*65c0*/  LOP3.LUT R3, R3, 0xff, RZ, 0xc0, !PT ;  /* 0x000000ff03037812 */ /* 0x000fe400078ec0ff */
[----:B------:R-:W-:-:S02]  /*65d0*/  F2FP.BF16.PACK_AB R8, R151, R192 ;  /* 0x000000c09708723e */ /* 0x000fc400000010ff */
[----:B------:R-:W-:Y:S02]  /*65e0*/  PRMT R3, R3, 0x5410, R4 ;  /* 0x0000541003037816 */ /* 0x000fe40000000004 */
[----:B----4-:R-:W-:Y:S02]  /*65f0*/  F2FP.BF16.PACK_AB R4, R202, R174 ;  /* 0x000000aeca04723e */ /* 0x010fe400000010ff */
[----:B---3--:R-:W-:Y:S01]  /*6600*/  F2FP.BF16.PACK_AB R10, R175, R180 ;  /* 0x000000b4af0a723e */ /* 0x008fe200000010ff */
[----:B------:R-:W-:Y:S01]  /*6610*/  HSET2.LE.AND R9, R3, R172, PT ;  /* 0x000000ac03097233 */ /* 0x000fe20003803000 */
[----:B------:R-:W-:Y:S02]  /*6620*/  F2FP.BF16.PACK_AB R3, R201, R176 ;  /* 0x000000b0c903723e */ /* 0x000fe400000010ff */
[----:B------:R-:W-:Y:S02]  /*6630*/  LOP3.LUT R7, R7, R4, RZ, 0xc0, !PT ;  /* 0x0000000407077212 */ /* 0x000fe400078ec0ff */
[----:B------:R-:W-:-:S02]  /*6640*/  LOP3.LUT R4, R5, R8, RZ, 0xc0, !PT ;  /* 0x0000000805047212 */ /* 0x000fc400078ec0ff */
[----:B------:R-:W-:Y:S01]  /*6650*/  LOP3.LUT R6, R0, R3, RZ, 0xc0, !PT ;  /* 0x0000000300067212 */ /* 0x000fe200078ec0ff */
[--C-:B------:R-:W-:Y:S01]  /*6660*/  FFMA.FTZ R0, R132, c[0x0][0x23c], -R13.reuse ;  /* 0x00008f0084007a23 */ /* 0x100fe2000001080d */
[----:B------:R-:W-:Y:S01]  /*6670*/  LOP3.LUT R5, R9, R10, RZ, 0xc0, !PT ;  /* 0x0000000a09057212 */ /* 0x000fe200078ec0ff */
[----:B------:R-:W-:Y:S01]  /*6680*/  FFMA.FTZ R3, R66, c[0x0][0x23c], -R13 ;  /* 0x00008f0042037a23 */ /* 0x000fe2000001080d */
[----:B------:R-:W1:Y:S01]  /*6690*/  LDSM.16.MT88.4 R8, [R197+0x14000] ;  /* 0x01400000c508783b */ /* 0x000e620000004200 */
[----:B------:R3:W-:Y:S01]  /*66a0*/  MUFU.EX2 R203, R0 ;  /* 0x0000000000cb7308 */ /* 0x0007e20000000800 */
[----:B------:R-:W-:-:S03]  /*66b0*/  IMAD.MOV.U32 R66, RZ, RZ, R192 ;  /* 0x000000ffff427224 */ /* 0x000fc600078e00c0 */
[C---:B------:R-:W-:Y:S04]  /*66c0*/  HMMA.16816.F32.BF16 R76, R4.reuse, R28, RZ ;  /* 0x0000001c044c723c */ /* 0x040fe800000418ff */
[----:B------:R4:W-:Y:S04]  /*66d0*/  MUFU.EX2 R209, R3 ;  /* 0x0000000300d17308 */ /* 0x0009e80000000800 */
[----:B------:R-:W-:Y:S01]  /*66e0*/  HMMA.16816.F32.BF16 R128, R4, R30, RZ ;  /* 0x0000001e0480723c */ /* 0x000fe200000418ff */
[----:B------:R-:W1:Y:S01]  /*66f0*/  LDSM.16.MT88.4 R28, [R198+0x14000] ;  /* 0x01400000c61c783b */ /* 0x000e620000004200 */
[----:B---3--:R-:W-:-:S06]  /*6700*/  FFMA.FTZ R0, R140, c[0x0][0x23c], -R13 ;  /* 0x00008f008c007a23 */ /* 0x008fcc000001080d */
[----:B------:R-:W-:Y:S01]  /*6710*/  HMMA.16816.F32.BF16 R68, R4, R40, RZ ;  /* 0x000000280444723c */ /* 0x000fe200000418ff */
[----:B------:R3:W-:Y:S01]  /*6720*/  MUFU.EX2 R179, R0 ;  /* 0x0000000000b37308 */ /* 0x0007e20000000800 */
[----:B----4-:R-:W-:Y:S02]  /*6730*/  FFMA.FTZ R3, R149, c[0x0][0x23c], -R12 ;  /* 0x00008f0095037a23 */ /* 0x010fe4000001080c */
[----:B------:R-:W-:-:S04]  /*6740*/  IMAD.MOV.U32 R149, RZ, RZ, R173 ;  /* 0x000000ffff957224 */ /* 0x000fc800078e00ad */
[C---:B------:R-:W-:Y:S01]  /*6750*/  HMMA.16816.F32.BF16 R104, R4.reuse, R42, RZ ;  /* 0x0000002a0468723c */ /* 0x040fe200000418ff */
[----:B------:R-:W-:Y:S07]  /*6760*/  MUFU.EX2 R204, R3 ;  /* 0x0000000300cc7308 */ /* 0x000fee0000000800 */
[----:B------:R-:W-:Y:S01]  /*6770*/  HMMA.16816.F32.BF16 R136, R4, R56, RZ ;  /* 0x000000380488723c */ /* 0x000fe200000418ff */
[----:B---3--:R-:W-:Y:S01]  /*6780*/  FFMA.FTZ R0, R146, c[0x0][0x23c], -R13 ;  /* 0x00008f0092007a23 */ /* 0x008fe2000001080d */
[----:B------:R-:W-:-:S03]  /*6790*/  MOV R146, R175 ;  /* 0x000000af00927202 */ /* 0x000fc60000000f00 */
[----:B------:R3:W4:Y:S03]  /*67a0*/  MUFU.EX2 R164, R0 ;  /* 0x0000000000a47308 */ /* 0x0007260000000800 */
[C---:B------:R-:W-:Y:S08]  /*67b0*/  HMMA.16816.F32.BF16 R124, R4.reuse, R58, RZ ;  /* 0x0000003a047c723c */ /* 0x040ff000000418ff */
[----:B------:R-:W-:Y:S01]  /*67c0*/  HMMA.16816.F32.BF16 R40, R4, R16, RZ ;  /* 0x000000100428723c */ /* 0x000fe200000418ff */
[----:B---3--:R-:W-:-:S07]  /*67d0*/  LOP3.LUT R0, R15, UR14, R48, 0x96, !PT ;  /* 0x0000000e0f007c12 */ /* 0x008fce000f8e9630 */
[C---:B------:R-:W-:Y:S01]  /*67e0*/  HMMA.16816.F32.BF16 R88, R4.reuse, R18, RZ ;  /* 0x000000120458723c */ /* 0x040fe200000418ff */
[----:B------:R-:W3:Y:S07]  /*67f0*/  LDSM.16.MT88.4 R16, [R197+0x16000] ;  /* 0x01600000c510783b */ /* 0x000eee0000004200 */
        /* <DEDUP_REMOVED lines=8> */
[----:B------:R-:W3:Y:S07]  /*6880*/  LDSM.16.MT88.4 R24, [R198+0x16000] ;  /* 0x01600000c618783b */ /* 0x000eee0000004200 */
[C---:B--2---:R-:W-:Y:S08]  /*6890*/  HMMA.16816.F32.BF16 R120, R4.reuse, R60, RZ ;  /* 0x0000003c0478723c */ /* 0x044ff000000418ff */
[C---:B------:R-:W-:Y:S08]  /*68a0*/  HMMA.16816.F32.BF16 R108, R4.reuse, R62, RZ ;  /* 0x0000003e046c723c */ /* 0x040ff000000418ff */
[C---:B------:R-:W-:Y:S08]  /*68b0*/  HMMA.16816.F32.BF16 R60, R4.reuse, R36, RZ ;  /* 0x00000024043c723c */ /* 0x040ff000000418ff */
[C---:B------:R-:W-:Y:S08]  /*68c0*/  HMMA.16816.F32.BF16 R100, R4.reuse, R38, RZ ;  /* 0x000000260464723c */ /* 0x040ff000000418ff */
[C---:B-1----:R-:W-:Y:S07]  /*68d0*/  HMMA.16816.F32.BF16 R36, R4.reuse, R8, RZ ;  /* 0x000000080424723c */ /* 0x042fee00000418ff */
[----:B------:R-:W-:Y:S01]  /*68e0*/  IMAD.WIDE.U32 R8, R0, -0x2daee0ad, RZ ;  /* 0xd2511f5300087825 */ /* 0x000fe200078e00ff */
[----:B------:R-:W-:Y:S04]  /*68f0*/  HMMA.16816.F32.BF16 R132, R4, R28, RZ ;  /* 0x0000001c0484723c */ /* 0x000fe800000418ff */
[----:B------:R-:W-:-:S02]  /*6900*/  LOP3.LUT R3, R8, 0xffff, RZ, 0xc0, !PT ;  /* 0x0000ffff08037812 */ /* 0x000fc400078ec0ff */
[----:B------:R-:W-:Y:S02]  /*6910*/  LOP3.LUT R0, R9, UR7, R50, 0x96, !PT ;  /* 0x0000000709007c12 */ /* 0x000fe4000f8e9632 */
[C---:B------:R-:W-:Y:S01]  /*6920*/  HMMA.16816.F32.BF16 R140, R4.reuse, R30, RZ ;  /* 0x0000001e048c723c */ /* 0x040fe200000418ff */
[----:B------:R-:W1:Y:S01]  /*6930*/  LDSM.16.MT88.4 R28, [R196+0x10800] ;  /* 0x01080000c41c783b */ /* 0x000e620000004200 */
[----:B------:R-:W-:Y:S02]  /*6940*/  SHF.R.U32.HI R9, RZ, 0x8, R3 ;  /* 0x00000008ff097819 */ /* 0x000fe40000011603 */
[----:B------:R-:W-:Y:S02]  /*6950*/  SHF.R.U32.HI R3, RZ, 0x10, R8 ;  /* 0x00000010ff037819 */ /* 0x000fe40000011608 */
[----:B------:R-:W-:Y:S02]  /*6960*/  SHF.R.U32.HI R15, RZ, 0x18, R0 ;  /* 0x00000018ff0f7819 */ /* 0x000fe40000011600 */
[----:B------:R-:W-:Y:S01]  /*6970*/  HMMA.16816.F32.BF16 R84, R4, R10, RZ ;  /* 0x0000000a0454723c */ /* 0x000fe200000418ff */
[----:B------:R-:W-:-:S02]  /*6980*/  LOP3.LUT R14, R3, 0xff, RZ, 0xc0, !PT ;  /* 0x000000ff030e7812 */ /* 0x000fc400078ec0ff */
[----:B------:R-:W-:-:S04]  /*6990*/  LOP3.LUT R3, R0, 0xffff, RZ, 0xc0, !PT ;  /* 0x0000ffff00037812 */ /* 0x000fc800078ec0ff */
[----:B------:R-:W-:Y:S01]  /*69a0*/  FFMA.FTZ R10, R147, c[0x0][0x23c], -R12 ;  /* 0x00008f00930a7a23 */ /* 0x000fe2000001080c */
[----:B------:R-:W-:Y:S01]  /*69b0*/  LOP3.LUT R11, R8, 0xff, RZ, 0xc0, !PT ;  /* 0x000000ff080b7812 */ /* 0x000fe200078ec0ff */
[C---:B---3--:R-:W-:Y:S01]  /*69c0*/  HMMA.16816.F32.BF16 R156, R4.reuse, R16, RZ ;  /* 0x00000010049c723c */ /* 0x048fe200000418ff */
[----:B------:R-:W-:Y:S01]  /*69d0*/  IMAD.MOV.U32 R147, RZ, RZ, R176 ;  /* 0x000000ffff937224 */ /* 0x000fe200078e00b0 */
[----:B------:R2:W-:Y:S01]  /*69e0*/  MUFU.EX2 R169, R10 ;  /* 0x0000000a00a97308 */ /* 0x0005e20000000800 */
[----:B------:R-:W-:Y:S01]  /*69f0*/  PRMT R11, R11, 0x5410, R9 ;  /* 0x000054100b0b7816 */ /* 0x000fe20000000009 */
[----:B------:R-:W-:Y:S01]  /*6a00*/  FFMA.FTZ R9, R150, c[0x0][0x23c], -R12 ;  /* 0x00008f0096097a23 */ /* 0x000fe2000001080c */
[----:B----4-:R-:W-:Y:S02]  /*6a10*/  MOV R150, R164 ;  /* 0x000000a400967202 */ /* 0x010fe40000000f00 */
[----:B------:R-:W-:Y:S01]  /*6a20*/  SHF.R.U32.HI R17, RZ, 0x18, R8 ;  /* 0x00000018ff117819 */ /* 0x000fe20000011608 */
[----:B------:R-:W-:Y:S01]  /*6a30*/  HMMA.16816.F32.BF16 R72, R4, R44, RZ ;  /* 0x0000002c0448723c */ /* 0x000fe200000418ff */
[----:B------:R-:W-:Y:S01]  /*6a40*/  SHF.R.U32.HI R8, RZ, 0x10, R0 ;  /* 0x00000010ff087819 */ /* 0x000fe20000011600 */
[----:B------:R3:W4:Y:S01]  /*6a50*/  MUFU.EX2 R210, R9 ;  /* 0x0000000900d27308 */ /* 0x0007220000000800 */
[----:B------:R-:W-:Y:S01]  /*6a60*/  LOP3.LUT R16, R0, 0xff, RZ, 0xc0, !PT ;  /* 0x000000ff00107812 */ /* 0x000fe200078ec0ff */
[----:B------:R-:W-:Y:S01]  /*6a70*/  HSET2.LE.AND R0, R11, R172, PT ;  /* 0x000000ac0b007233 */ /* 0x000fe20003803000 */
[----:B------:R-:W-:-:S03]  /*6a80*/  LOP3.LUT R8, R8, 0xff, RZ, 0xc0, !PT ;  /* 0x000000ff08087812 */ /* 0x000fc600078ec0ff */
[----:B------:R-:W-:Y:S01]  /*6a90*/  HMMA.16816.F32.BF16 R152, R4, R32, RZ ;  /* 0x000000200498723c */ /* 0x000fe200000418ff */
[----:B--2---:R-:W-:Y:S01]  /*6aa0*/  FFMA.FTZ R10, R67, c[0x0][0x23c], -R12 ;  /* 0x00008f00430a7a23 */ /* 0x004fe2000001080c */
[----:B------:R-:W-:-:S03]  /*6ab0*/  MOV R67, R183 ;  /* 0x000000b700437202 */ /* 0x000fc60000000f00 */
[----:B------:R2:W1:Y:S03]  /*6ac0*/  MUFU.EX2 R181, R10 ;  /* 0x0000000a00b57308 */ /* 0x0004660000000800 */
[----:B------:R-:W-:Y:S01]  /*6ad0*/  HMMA.16816.F32.BF16 R160, R4, R20, RZ ;  /* 0x0000001404a0723c */ /* 0x000fe200000418ff */
[----:B---3--:R-:W-:Y:S02]  /*6ae0*/  PRMT R9, R14, 0x5410, R17 ;  /* 0x000054100e097816 */ /* 0x008fe40000000011 */
[----:B------:R-:W-:Y:S02]  /*6af0*/  PRMT R14, R8, 0x5410, R15 ;  /* 0x00005410080e7816 */ /* 0x000fe4000000000f */
[----:B----4-:R-:W-:-:S03]  /*6b00*/  F2FP.BF16.PACK_AB R15, R210, R204 ;  /* 0x000000ccd20f723e */ /* 0x010fc600000010ff */
[----:B------:R-:W-:Y:S01]  /*6b10*/  HMMA.16816.F32.BF16 R164, R4, R22, RZ ;  /* 0x0000001604a4723c */ /* 0x000fe200000418ff */
[----:B------:R-:W3:Y:S01]  /*6b20*/  LDSM.16.MT88.4 R20, [R197+0x10800] ;  /* 0x01080000c514783b */ /* 0x000ee20000004200 */
[----:B------:R-:W-:Y:S01]  /*6b30*/  HSET2.LE.AND R14, R14, R172, PT ;  /* 0x000000ac0e0e7233 */ /* 0x000fe20003803000 */
[----:B--2---:R-:W-:-:S05]  /*6b40*/  SHF.R.U32.HI R10, RZ, 0x8, R3 ;  /* 0x00000008ff0a7819 */ /* 0x004fca0000011603 */
[C---:B------:R-:W-:Y:S01]  /*6b50*/  HMMA.16816.F32.BF16 R44, R4.reuse, R46, RZ ;  /* 0x0000002e042c723c */ /* 0x040fe200000418ff */
[----:B------:R-:W-:Y:S02]  /*6b60*/  F2FP.BF16.PACK_AB R3, R209, R150 ;  /* 0x00000096d103723e */ /* 0x000fe400000010ff */
[----:B------:R-:W-:Y:S02]  /*6b70*/  PRMT R11, R16, 0x5410, R10 ;  /* 0x00005410100b7816 */ /* 0x000fe4000000000a */
[----:B------:R-:W-:Y:S01]  /*6b80*/  LOP3.LUT R10, R0, R3, RZ, 0xc0, !PT ;  /* 0x00000003000a7212 */ /* 0x000fe200078ec0ff */
[--C-:B------:R-:W-:Y:S01]  /*6b90*/  HSET2.LE.AND R0, R9, R172.reuse, PT ;  /* 0x000000ac09007233 */ /* 0x100fe20003803000 */
[----:B------:R-:W-:Y:S01]  /*6ba0*/  F2FP.BF16.PACK_AB R9, R179, R203 ;  /* 0x000000cbb309723e */ /* 0x000fe200000010ff */
[----:B------:R-:W-:Y:S01]  /*6bb0*/  HMMA.16816.F32.BF16 R32, R4, R34, RZ ;  /* 0x000000220420723c */ /* 0x000fe200000418ff */
[----:B------:R-:W-:Y:S01]  /*6bc0*/  HSET2.LE.AND R8, R11, R172, PT ;  /* 0x000000ac0b087233 */ /* 0x000fe20003803000 */
[----:B-1----:R-:W-:-:S04]  /*6bd0*/  F2FP.BF16.PACK_AB R3, R181, R169 ;  /* 0x000000a9b503723e */ /* 0x002fc800000010ff */
[----:B------:R-:W-:Y:S02]  /*6be0*/  LOP3.LUT R8, R8, R9, RZ, 0xc0, !PT ;  /* 0x0000000908087212 */ /* 0x000fe400078ec0ff */
[C---:B------:R-:W-:Y:S01]  /*6bf0*/  HMMA.16816.F32.BF16 R48, R4.reuse, R18, RZ ;  /* 0x000000120430723c */ /* 0x040fe200000418ff */
[----:B------:R-:W1:Y:S01]  /*6c00*/  LDSM.16.MT88.4 R16, [R199+0x10800] ;  /* 0x01080000c710783b */ /* 0x000e620000004200 */
[----:B------:R-:W-:Y:S02]  /*6c10*/  LOP3.LUT R11, R0, R3, RZ, 0xc0, !PT ;  /* 0x00000003000b7212 */ /* 0x000fe400078ec0ff */
[----:B------:R-:W-:Y:S01]  /*6c20*/  LOP3.LUT R9, R14, R15, RZ, 0xc0, !PT ;  /* 0x0000000f0e097212 */ /* 0x000fe200078ec0ff */
[----:B------:R-:W-:Y:S02]  /*6c30*/  IMAD.MOV.U32 R15, RZ, RZ, R182 ;  /* 0x000000ffff0f7224 */ /* 0x000fe400078e00b6 */
[----:B------:R-:W-:Y:S01]  /*6c40*/  IMAD.MOV.U32 R14, RZ, RZ, R181 ;  /* 0x000000ffff0e7224 */ /* 0x000fe200078e00b5 */
[C---:B------:R-:W-:Y:S08]  /*6c50*/  HMMA.16816.F32.BF16 R184, R4.reuse, R24, RZ ;  /* 0x0000001804b8723c */ /* 0x040ff000000418ff */
[----:B------:R-:W-:Y:S01]  /*6c60*/  HMMA.16816.F32.BF16 R188, R4, R26, RZ ;  /* 0x0000001a04bc723c */ /* 0x000fe200000418ff */
[----:B------:R-:W2:Y:S04]  /*6c70*/  LDSM.16.MT88.4 R4, [R198+0x10800] ;  /* 0x01080000c604783b */ /* 0x000ea80000004200 */
[----:B------:R-:W4:Y:S03]  /*6c80*/  LDSM.16.MT88.4 R24, [R196+0x12800] ;  /* 0x01280000c418783b */ /* 0x000f260000004200 */
[C---:B------:R-:W-:Y:S08]  /*6c90*/  HMMA.16816.F32.BF16 R76, R8.reuse, R28, R76 ;  /* 0x0000001c084c723c */ /* 0x040ff0000004184c */
[C---:B------:R-:W-:Y:S01]  /*6ca0*/  HMMA.16816.F32.BF16 R240, R8.reuse, R30, R128 ;  /* 0x0000001e08f0723c */ /* 0x040fe20000041880 */
[----:B------:R-:W4:Y:S07]  /*6cb0*/  LDSM.16.MT88.4 R28, [R197+0x12800] ;  /* 0x01280000c51c783b */ /* 0x000f2e0000004200 */
[C---:B---3--:R-:W-:Y:S08]  /*6cc0*/  HMMA.16816.F32.BF16 R136, R8.reuse, R20, R136 ;  /* 0x000000140888723c */ /* 0x048ff00000041888 */
[C---:B------:R-:W-:Y:S08]  /*6cd0*/  HMMA.16816.F32.BF16 R236, R8.reuse, R22, R124 ;  /* 0x0000001608ec723c */ /* 0x040ff0000004187c */
[C---:B-1----:R-:W-:Y:S08]  /*6ce0*/  HMMA.16816.F32.BF16 R120, R8.reuse, R16, R120 ;  /* 0x000000100878723c */ /* 0x042ff00000041878 */
[----:B--2---:R-:W-:Y:S01]  /*6cf0*/  HMMA.16816.F32.BF16 R20, R8, R4, R72 ;  /* 0x000000040814723c */ /* 0x004fe20000041848 */
[----:B------:R-:W-:Y:S01]  /*6d00*/  IMAD.MOV.U32 R208, RZ, RZ, R136 ;  /* 0x000000ffffd07224 */ /* 0x000fe200078e0088 */
[----:B------:R-:W-:Y:S01]  /*6d10*/  MOV R206, R138 ;  /* 0x0000008a00ce7202 */ /* 0x000fe20000000f00 */
[----:B------:R-:W-:-:S02]  /*6d20*/  IMAD.MOV.U32 R207, RZ, RZ, R137 ;  /* 0x000000ffffcf7224 */ /* 0x000fc400078e0089 */
[----:B------:R-:W-:-:S03]  /*6d30*/  IMAD.MOV.U32 R205, RZ, RZ, R139 ;  /* 0x000000ffffcd7224 */ /* 0x000fc600078e008b */
[C---:B------:R-:W-:Y:S01]  /*6d40*/  HMMA.16816.F32.BF16 R228, R8.reuse, R6, R44 ;  /* 0x0000000608e4723c */ /* 0x040fe2000004182c */
[----:B------:R-:W1:Y:S06]  /*6d50*/  LDSM.16.MT88.4 R4, [R199+0x12800] ;  /* 0x01280000c704783b */ /* 0x000e6c0000004200 */
[----:B------:R-:W-:Y:S01]  /*6d60*/  MOV R46, R179 ;  /* 0x000000b3002e7202 */ /* 0x000fe20000000f00 */
[----:B------:R-:W-:Y:S01]  /*6d70*/  HMMA.16816.F32.BF16 R232, R8, R18, R108 ;  /* 0x0000001208e8723c */ /* 0x000fe2000004186c */
[----:B------:R-:W2:Y:S01]  /*6d80*/  LDSM.16.MT88.4 R16, [R198+0x12800] ;  /* 0x01280000c610783b */ /* 0x000ea20000004200 */
[----:B------:R-:W-:Y:S01]  /*6d90*/  MOV R131, R122 ;  /* 0x0000007a00837202 */ /* 0x000fe20000000f00 */
[----:B------:R-:W-:Y:S01]  /*6da0*/  IMAD.MOV.U32 R130, RZ, RZ, R123 ;  /* 0x000000ffff827224 */ /* 0x000fe200078e007b */
[----:B------:R-:W-:Y:S01]  /*6db0*/  MOV R128, R121 ;  /* 0x0000007900807202 */ /* 0x000fe20000000f00 */
[----:B------:R-:W-:-:S02]  /*6dc0*/  IMAD.MOV.U32 R129, RZ, RZ, R120 ;  /* 0x000000ffff817224 */ /* 0x000fc400078e0078 */
[----:B------:R-:W-:Y:S01]  /*6dd0*/  IMAD.MOV.U32 R45, RZ, RZ, R178 ;  /* 0x000000ffff2d7224 */ /* 0x000fe200078e00b2 */
[----:B------:R-:W-:Y:S01]  /*6de0*/  MOV R3, R20 ;  /* 0x0000001400037202 */ /* 0x000fe20000000f00 */
[----:B------:R-:W-:Y:S01]  /*6df0*/  IMAD.MOV.U32 R73, RZ, RZ, R22 ;  /* 0x000000ffff497224 */ /* 0x000fe200078e0016 */
[C---:B----4-:R-:W-:Y:S01]  /*6e00*/  HMMA.16816.F32.BF16 R120, R8.reuse, R26, R104 ;  /* 0x0000001a0878723c */ /* 0x050fe20000041868 */
[----:B------:R-:W-:Y:S02]  /*6e10*/  IMAD.MOV.U32 R72, RZ, RZ, R23 ;  /* 0x000000ffff487224 */ /* 0x000fe400078e0017 */
[----:B------:R-:W-:Y:S02]  /*6e20*/  IMAD.MOV.U32 R0, RZ, RZ, R21 ;  /* 0x000000ffff007224 */ /* 0x000fe400078e0015 */
[----:B------:R-:W-:Y:S02]  /*6e30*/  IMAD.MOV.U32 R44, RZ, RZ, R177 ;  /* 0x000000ffff2c7224 */ /* 0x000fe400078e00b1 */
[----:B------:R-:W-:Y:S01]  /*6e40*/  IMAD.MOV.U32 R105, RZ, RZ, R130 ;  /* 0x000000ffff697224 */ /* 0x000fe200078e0082 */
[----:B------:R-:W-:Y:S01]  /*6e50*/  HMMA.16816.F32.BF16 R20, R8, R28, R60 ;  /* 0x0000001c0814723c */ /* 0x000fe2000004183c */
[----:B------:R-:W-:Y:S01]  /*6e60*/  MOV R106, R129 ;  /* 0x00000081006a7202 */ /* 0x000fe20000000f00 */
[----:B------:R-:W-:-:S02]  /*6e70*/  IMAD.MOV.U32 R107, RZ, RZ, R174 ;  /* 0x000000ffff6b7224 */ /* 0x000fc400078e00ae */
[----:B------:R-:W-:-:S03]  /*6e80*/  IMAD.MOV.U32 R47, RZ, RZ, R180 ;  /* 0x000000ffff2f7224 */ /* 0x000fc600078e00b4 */
[----:B------:R-:W-:Y:S01]  /*6e90*/  IMAD.MOV.U32 R63, RZ, RZ, R131 ;  /* 0x000000ffff3f7224 */ /* 0x000fe200078e0083 */
[----:B------:R-:W-:Y:S01]  /*6ea0*/  HMMA.16816.F32.BF16 R108, R8, R24, R68 ;  /* 0x00000018086c723c */ /* 0x000fe20000041844 */
[----:B------:R-:W3:Y:S01]  /*6eb0*/  LDSM.16.MT88.4 R24, [R197+0x14800] ;  /* 0x01480000c518783b */ /* 0x000ee20000004200 */
[----:B------:R-:W-:Y:S02]  /*6ec0*/  IMAD.MOV.U32 R62, RZ, RZ, R128 ;  /* 0x000000ffff3e7224 */ /* 0x000fe400078e0080 */
[----:B------:R-:W-:-:S04]  /*6ed0*/  IMAD.MOV.U32 R61, RZ, RZ, R3 ;  /* 0x000000ffff3d7224 */ /* 0x000fc800078e0003 */
[C---:B-1----:R-:W-:Y:S08]  /*6ee0*/  HMMA.16816.F32.BF16 R116, R8.reuse, R4, R116 ;  /* 0x000000040874723c */ /* 0x042ff00000041874 */
[----:B------:R-:W-:Y:S01]  /*6ef0*/  HMMA.16816.F32.BF16 R224, R8, R6, R96 ;  /* 0x0000000608e0723c */ /* 0x000fe20000041860 */
[----:B------:R-:W1:Y:S01]  /*6f00*/  LDSM.16.MT88.4 R4, [R199+0x14800] ;  /* 0x01480000c704783b */ /* 0x000e620000004200 */
[----:B------:R-:W-:Y:S01]  /*6f10*/  MOV R60, R23 ;  /* 0x00000017003c7202 */ /* 0x000fe20000000f00 */
[----:B------:R-:W-:Y:S01]  /*6f20*/  IMAD.MOV.U32 R29, RZ, RZ, R20 ;  /* 0x000000ffff1d7224 */ /* 0x000fe200078e0014 */
[----:B------:R-:W-:Y:S01]  /*6f30*/  MOV R104, R21 ;  /* 0x0000001500687202 */ /* 0x000fe20000000f00 */
[----:B------:R-:W-:-:S02]  /*6f40*/  IMAD.MOV.U32 R28, RZ, RZ, R22 ;  /* 0x000000ffff1c7224 */ /* 0x000fc400078e0016 */
[----:B------:R-:W4:Y:S01]  /*6f50*/  LDSM.16.MT88.4 R20, [R196+0x14800] ;  /* 0x01480000c414783b */ /* 0x000f220000004200 */
[----:B--2---:R-:W-:Y:S01]  /*6f60*/  HMMA.16816.F32.BF16 R248, R8, R16, R56 ;  /* 0x0000001008f8723c */ /* 0x004fe20000041838 */
[----:B------:R-:W-:Y:S01]  /*6f70*/  MOV R98, R45 ;  /* 0x0000002d00627202 */ /* 0x000fe20000000f00 */
[----:B------:R-:W-:Y:S02]  /*6f80*/  IMAD.MOV.U32 R97, RZ, RZ, R44 ;  /* 0x000000ffff617224 */ /* 0x000fe400078e002c */
[----:B------:R-:W-:-:S04]  /*6f90*/  IMAD.MOV.U32 R99, RZ, RZ, R46 ;  /* 0x000000ffff637224 */ /* 0x000fc800078e002e */
        /* <DEDUP_REMOVED lines=14> */
[----:B------:R-:W-:Y:S01]  /*7080*/  MOV R93, R69 ;  /* 0x00000045005d7202 */ /* 0x000fe20000000f00 */
[----:B------:R-:W-:Y:S01]  /*7090*/  IMAD.MOV.U32 R102, RZ, RZ, R0 ;  /* 0x000000ffff667224 */ /* 0x000fe200078e0000 */
[----:B------:R-:W-:Y:S01]  /*70a0*/  MOV R0, UR18 ;  /* 0x0000001200007c02 */ /* 0x000fe20008000f00 */
[----:B------:R-:W-:Y:S01]  /*70b0*/  IMAD.MOV.U32 R100, RZ, RZ, R60 ;  /* 0x000000ffff647224 */ /* 0x000fe200078e003c */
[----:B------:R-:W-:Y:S01]  /*70c0*/  MOV R101, R29 ;  /* 0x0000001d00657202 */ /* 0x000fe20000000f00 */
[----:B------:R-:W-:Y:S01]  /*70d0*/  IMAD.MOV.U32 R103, RZ, RZ, R73 ;  /* 0x000000ffff677224 */ /* 0x000fe200078e0049 */
[----:B------:R-:W-:Y:S01]  /*70e0*/  LOP3.LUT R0, R145, UR23, R0, 0x96, !PT ;  /* 0x0000001791007c12 */ /* 0x000fe2000f8e9600 */
[----:B---3--:R-:W-:Y:S01]  /*70f0*/  HMMA.16816.F32.BF16 R172, R8, R24, R36 ;  /* 0x0000001808ac723c */ /* 0x008fe20000041824 */
[----:B------:R-:W-:Y:S01]  /*7100*/  MOV R60, R72 ;  /* 0x00000048003c7202 */ /* 0x000fe20000000f00 */
[----:B------:R-:W-:Y:S01]  /*7110*/  IMAD.MOV.U32 R145, RZ, RZ, R101 ;  /* 0x000000ffff917224 */ /* 0x000fe200078e0065 */
[----:B------:R-:W3:Y:S01]  /*7120*/  LDSM.16.MT88.4 R28, [R199+0x16800] ;  /* 0x01680000c71c783b */ /* 0x000ee20000004200 */
[----:B------:R-:W-:-:S02]  /*7130*/  IMAD.MOV.U32 R96, RZ, RZ, R70 ;  /* 0x000000ffff607224 */ /* 0x000fc400078e0046 */
[----:B------:R-:W-:Y:S02]  /*7140*/  IMAD.MOV.U32 R116, RZ, RZ, R47 ;  /* 0x000000ffff747224 */ /* 0x000fe400078e002f */
[C---:B-1----:R-:W-:Y:S01]  /*7150*/  HMMA.16816.F32.BF16 R128, R8.reuse, R4, R80 ;  /* 0x000000040880723c */ /* 0x042fe20000041850 */
[----:B------:R-:W-:Y:S02]  /*7160*/  IMAD.MOV.U32 R38, RZ, RZ, R94 ;  /* 0x000000ffff267224 */ /* 0x000fe400078e005e */
[----:B------:R-:W-:Y:S02]  /*7170*/  IMAD.MOV.U32 R39, RZ, RZ, R95 ;  /* 0x000000ffff277224 */ /* 0x000fe400078e005f */
[----:B------:R-:W-:Y:S02]  /*7180*/  IMAD.MOV.U32 R95, RZ, RZ, R105 ;  /* 0x000000ffff5f7224 */ /* 0x000fe400078e0069 */
[----:B------:R-:W-:Y:S01]  /*7190*/  IMAD.WIDE.U32 R4, R0, -0x326172a9, RZ ;  /* 0xcd9e8d5700047825 */ /* 0x000fe200078e00ff */
[C---:B----4-:R-:W-:Y:S03]  /*71a0*/  HMMA.16816.F32.BF16 R176, R8.reuse, R22, R88 ;  /* 0x0000001608b0723c */ /* 0x050fe60000041858 */
[----:B------:R-:W-:Y:S01]  /*71b0*/  IMAD.MOV.U32 R105, RZ, RZ, R210 ;  /* 0x000000ffff697224 */ /* 0x000fe200078e00d2 */
[----:B------:R-:W-:Y:S01]  /*71c0*/  LOP3.LUT R3, R5, UR6, R54, 0x96, !PT ;  /* 0x0000000605037c12 */ /* 0x000fe2000f8e9636 */
[----:B------:R1:W5:Y:S01]  /*71d0*/  LDL.LU R210, [R1+0x80] ;  /* 0x0000800001d27983 */ /* 0x0003620000300800 */
[----:B------:R-:W-:Y:S01]  /*71e0*/  LOP3.LUT R0, R53, UR32, R4, 0x96, !PT ;  /* 0x0000002035007c12 */ /* 0x000fe2000f8e9604 */
[----:B------:R-:W-:Y:S01]  /*71f0*/  IMAD.MOV.U32 R91, RZ, RZ, R68 ;  /* 0x000000ffff5b7224 */ /* 0x000fe200078e0044 */
[----:B--2---:R-:W-:Y:S01]  /*7200*/  HMMA.16816.F32.BF16 R72, R8, R18, R140 ;  /* 0x000000120848723c */ /* 0x004fe2000004188c */
[----:B------:R-:W-:Y:S01]  /*7210*/  IMAD.WIDE.U32 R4, R3, -0x2daee0ad, RZ ;  /* 0xd2511f5303047825 */ /* 0x000fe200078e00ff */
[----:B------:R-:W-:-:S02]  /*7220*/  MOV R89, R93 ;  /* 0x0000005d00597202 */ /* 0x000fc40000000f00 */
[----:B------:R-:W-:Y:S01]  /*7230*/  MOV R88, R100 ;  /* 0x0000006400587202 */ /* 0x000fe20000000f00 */
[----:B------:R-:W-:Y:S01]  /*7240*/  IMAD.MOV.U32 R90, RZ, RZ, R91 ;  /* 0x000000ffff5a7224 */ /* 0x000fe200078e005b */
[----:B------:R-:W-:Y:S01]  /*7250*/  LOP3.LUT R3, R5, UR31, R64, 0x96, !PT ;  /* 0x0000001f05037c12 */ /* 0x000fe2000f8e9640 */
[----:B------:R-:W-:Y:S01]  /*7260*/  IMAD.MOV.U32 R142, RZ, RZ, R118 ;  /* 0x000000ffff8e7224 */ /* 0x000fe200078e0076 */
[C---:B------:R-:W-:Y:S01]  /*7270*/  HMMA.16816.F32.BF16 R136, R8.reuse, R26, R84 ;  /* 0x0000001a0888723c */ /* 0x040fe20000041854 */
        /* <DEDUP_REMOVED lines=10> */
[C---:B------:R-:W-:Y:S01]  /*7320*/  HMMA.16816.F32.BF16 R180, R8.reuse, R20, R40 ;  /* 0x0000001408b4723c */ /* 0x040fe20000041828 */
[----:B------:R-:W-:Y:S01]  /*7330*/  IMAD.MOV.U32 R85, RZ, RZ, R207 ;  /* 0x000000ffff557224 */ /* 0x000fe200078e00cf */
        /* <DEDUP_REMOVED lines=13> */
[----:B------:R-:W-:Y:S01]  /*7410*/  IMAD.MOV.U32 R144, RZ, RZ, R96 ;  /* 0x000000ffff907224 */ /* 0x000fe200078e0060 */
[----:B------:R-:W-:Y:S01]  /*7420*/  MOV R96, R116 ;  /* 0x0000007400607202 */ /* 0x000fe20000000f00 */
[----:B------:R-:W-:Y:S01]  /*7430*/  IMAD.MOV.U32 R117, RZ, RZ, R204 ;  /* 0x000000ffff757224 */ /* 0x000fe200078e00cc */
[----:B------:R-:W2:Y:S01]  /*7440*/  LDSM.16.MT88.4 R20, [R196+0x16800] ;  /* 0x01680000c414783b */ /* 0x000ea20000004200 */
[----:B------:R-:W-:Y:S01]  /*7450*/  FFMA.FTZ R5, R244, c[0x0][0x23c], -R13 ;  /* 0x00008f00f4057a23 */ /* 0x000fe2000001080d */
        /* <DEDUP_REMOVED lines=12> */
[----:B------:R-:W4:Y:S01]  /*7520*/  MUFU.EX2 R16, R5 ;  /* 0x0000000500107308 */ /* 0x000f220000000800 */
[----:B------:R-:W-:Y:S01]  /*7530*/  IMAD.WIDE.U32 R6, R0, -0x2daee0ad, RZ ;  /* 0xd2511f5300067825 */ /* 0x000fe200078e00ff */
[----:B------:R1:W5:Y:S02]  /*7540*/  LDL.LU R201, [R1+0x5c] ;  /* 0x00005c0001c97983 */ /* 0x0003640000300800 */
[C---:B---3--:R-:W-:Y:S01]  /*7550*/  HMMA.16816.F32.BF16 R44, R8.reuse, R30, R164 ;  /* 0x0000001e082c723c */ /* 0x048fe200000418a4 */
[----:B------:R-:W-:Y:S01]  /*7560*/  IMAD.MOV.U32 R101, RZ, RZ, R102 ;  /* 0x000000ffff657224 */ /* 0x000fe200078e0066 */
[----:B------:R-:W3:Y:S01]  /*7570*/  LDL.LU R105, [R1+0x8] ;  /* 0x0000080001697983 */ /* 0x000ee20000300800 */
[----:B------:R-:W-:Y:S01]  /*7580*/  LOP3.LUT R0, R7, UR29, R4, 0x96, !PT ;  /* 0x0000001d07007c12 */ /* 0x000fe2000f8e9604 */
[----:B------:R-:W-:Y:S01]  /*7590*/  IMAD.MOV.U32 R100, RZ, RZ, R61 ;  /* 0x000000ffff647224 */ /* 0x000fe200078e003d */
[----:B------:R-:W-:Y:S01]  /*75a0*/  MOV R102, R103 ;  /* 0x0000006700667202 */ /* 0x000fe20000000f00 */
[----:B------:R-:W1:Y:S01]  /*75b0*/  LDSM.16.MT88.4 R24, [R197+0x16800] ;  /* 0x01680000c518783b */ /* 0x000e620000004200 */
[----:B------:R-:W-:Y:S01]  /*75c0*/  IMAD.MOV.U32 R103, RZ, RZ, R60 ;  /* 0x000000ffff677224 */ /* 0x000fe200078e003c */
[----:B------:R-:W-:Y:S01]  /*75d0*/  HMMA.16816.F32.BF16 R40, R8, R28, R160 ;  /* 0x0000001c0828723c */ /* 0x000fe200000418a0 */
[----:B------:R-:W-:Y:S01]  /*75e0*/  IMAD.WIDE.U32 R36, R0, -0x326172a9, RZ ;  /* 0xcd9e8d5700247825 */ /* 0x000fe200078e00ff */
[----:B----4-:R-:W-:-:S03]  /*75f0*/  MOV R166, R16 ;  /* 0x0000001000a67202 */ /* 0x010fc60000000f00 */
[----:B------:R-:W-:-:S04]  /*7600*/  IMAD.WIDE.U32 R4, R3, -0x326172a9, RZ ;  /* 0xcd9e8d5703047825 */ /* 0x000fc800078e00ff */
[----:B------:R-:W-:Y:S01]  /*7610*/  FFMA.FTZ R0, R170, c[0x0][0x23c], -R13 ;  /* 0x00008f00aa007a23 */ /* 0x000fe2000001080d */
[----:B------:R-:W-:Y:S01]  /*7620*/  LOP3.LUT R3, R5, UR30, R52, 0x96, !PT ;  /* 0x0000001e05037c12 */ /* 0x000fe2000f8e9634 */
[----:B------:R-:W-:Y:S02]  /*7630*/  IMAD.MOV.U32 R94, RZ, RZ, R63 ;  /* 0x000000ffff5e7224 */ /* 0x000fe400078e003f */
[----:B------:R4:W1:Y:S01]  /*7640*/  MUFU.EX2 R17, R0 ;  /* 0x0000000000117308 */ /* 0x0008620000000800 */
[C---:B--2---:R-:W-:Y:S08]  /*7650*/  HMMA.16816.F32.BF16 R64, R8.reuse, R22, R32 ;  /* 0x000000160840723c */ /* 0x044ff00000041820 */
[----:B------:R-:W-:Y:S01]  /*7660*/  HMMA.16816.F32.BF16 R68, R8, R20, R152 ;  /* 0x000000140844723c */ /* 0x000fe20000041898 */
[----:B------:R-:W2:Y:S01]  /*7670*/  LDSM.16.MT88.4 R20, [R198+0x16800] ;  /* 0x01680000c614783b */ /* 0x000ea20000004200 */
[----:B----4-:R-:W-:Y:S01]  /*7680*/  LOP3.LUT R0, R37, UR28, R4, 0x96, !PT ;  /* 0x0000001c25007c12 */ /* 0x010fe2000f8e9604 */
[----:B------:R-:W-:-:S04]  /*7690*/  IMAD.WIDE.U32 R4, R3, -0x2daee0ad, RZ ;  /* 0xd2511f5303047825 */ /* 0x000fc800078e00ff */
[----:B------:R-:W-:Y:S02]  /*76a0*/  FFMA.FTZ R3, R171, c[0x0][0x23c], -R13 ;  /* 0x00008f00ab037a23 */ /* 0x000fe4000001080d */
[----:B------:R-:W-:Y:S02]  /*76b0*/  IMAD.WIDE.U32 R34, R0, -0x2daee0ad, RZ ;  /* 0xd2511f5300227825 */ /* 0x000fe400078e00ff */
[----:B------:R4:W4:Y:S01]  /*76c0*/  MUFU.EX2 R18, R3 ;  /* 0x0000000300127308 */ /* 0x0009220000000800 */
[----:B-1----:R-:W-:Y:S01]  /*76d0*/  HMMA.16816.F32.BF16 R56, R8, R24, R156 ;  /* 0x000000180838723c */ /* 0x002fe2000004189c */
[----:B------:R-:W-:Y:S01]  /*76e0*/  IMAD.MOV.U32 R165, RZ, RZ, R17 ;  /* 0x000000ffffa57224 */ /* 0x000fe200078e0011 */
[----:B------:R-:W-:-:S06]  /*76f0*/  LOP3.LUT R0, R35, UR5, R4, 0x96, !PT ;  /* 0x0000000523007c12 */ /* 0x000fcc000f8e9604 */
[----:B------:R-:W-:Y:S01]  /*7700*/  HMMA.16816.F32.BF16 R48, R8, R26, R48 ;  /* 0x0000001a0830723c */ /* 0x000fe20000041830 */
[----:B------:R-:W-:Y:S01]  /*7710*/  LDSM.16.MT88.4 R24, [R197+0x11000] ;  /* 0x01100000c518783b */ /* 0x000fe20000004200 */
[----:B----4-:R-:W-:Y:S01]  /*7720*/  LOP3.LUT R3, R5, UR17, R6, 0x96, !PT ;  /* 0x0000001105037c12 */ /* 0x010fe2000f8e9606 */
[----:B------:R-:W-:Y:S02]  /*7730*/  FFMA.FTZ R5, R223, c[0x0][0x23c], -R13 ;  /* 0x00008f00df057a23 */ /* 0x000fe4000001080d */
[----:B------:R-:W-:Y:S02]  /*7740*/  IMAD.MOV.U32 R164, RZ, RZ, R18 ;  /* 0x000000ffffa47224 */ /* 0x000fe400078e0012 */
[----:B------:R1:W4:Y:S01]  /*7750*/  MUFU.EX2 R158, R5 ;  /* 0x00000005009e7308 */ /* 0x0003220000000800 */
[----:B------:R-:W-:Y:S01]  /*7760*/  IMAD.WIDE.U32 R32, R3, -0x326172a9, RZ ;  /* 0xcd9e8d5703207825 */ /* 0x000fe200078e00ff */
[----:B------:R-:W2:Y:S03]  /*7770*/  LDSM.16.MT88.4 R16, [R196+0x11000] ;  /* 0x01100000c410783b */ /* 0x000ea60000004200 */
[----:B------:R-:W-:-:S02]  /*7780*/  FFMA.FTZ R6, R246, c[0x0][0x23c], -R12 ;  /* 0x00008f00f6067a23 */ /* 0x000fc4000001080c */
[----:B-1----:R-:W-:-:S04]  /*7790*/  IMAD.WIDE.U32 R4, R0, -0x326172a9, RZ ;  /* 0xcd9e8d5700047825 */ /* 0x002fc800078e00ff */
[----:B------:R-:W-:Y:S01]  /*77a0*/  FFMA.FTZ R0, R252, c[0x0][0x23c], -R12 ;  /* 0x00008f00fc007a23 */ /* 0x000fe2000001080c */
[C---:B------:R-:W-:Y:S02]  /*77b0*/  LOP3.LUT R3, R4.reuse, 0xffff, RZ, 0xc0, !PT ;  /* 0x0000ffff04037812 */ /* 0x040fe400078ec0ff */
[----:B------:R-:W-:Y:S01]  /*77c0*/  LOP3.LUT R15, R4, 0xff, RZ, 0xc0, !PT ;  /* 0x000000ff040f7812 */ /* 0x000fe200078ec0ff */
[----:B------:R1:W-:Y:S01]  /*77d0*/  MUFU.EX2 R252, R0 ;  /* 0x0000000000fc7308 */ /* 0x0003e20000000800 */
[--C-:B------:R-:W-:Y:S02]  /*77e0*/  SHF.R.U32.HI R7, RZ, 0x10, R4.reuse ;  /* 0x00000010ff077819 */ /* 0x100fe40000011604 */
[----:B------:R-:W-:Y:S01]  /*77f0*/  MOV R159, R38 ;  /* 0x00000026009f7202 */ /* 0x000fe20000000f00 */
[----:B------:R-:W-:Y:S01]  /*7800*/  IMAD.MOV.U32 R38, RZ, RZ, R117 ;  /* 0x000000ffff267224 */ /* 0x000fe200078e0075 */
[----:B------:R-:W-:Y:S01]  /*7810*/  MOV R162, R140 ;  /* 0x0000008c00a27202 */ /* 0x000fe20000000f00 */
[----:B------:R-:W-:Y:S01]  /*7820*/  IMAD.MOV.U32 R157, RZ, RZ, R145 ;  /* 0x000000ffff9d7224 */ /* 0x000fe200078e0091 */
[----:B------:R-:W-:-:S02]  /*7830*/  SHF.R.U32.HI R14, RZ, 0x18, R4 ;  /* 0x00000018ff0e7819 */ /* 0x000fc40000011604 */
[----:B-1----:R-:W-:Y:S01]  /*7840*/  LOP3.LUT R0, R5, UR9, R32, 0x96, !PT ;  /* 0x0000000905007c12 */ /* 0x002fe2000f8e9620 */
[----:B------:R-:W-:-:S04]  /*7850*/  FFMA.FTZ R5, R245, c[0x0][0x23c], -R12 ;  /* 0x00008f00f5057a23 */ /* 0x000fc8000001080c */
[----:B------:R1:W1:Y:S01]  /*7860*/  MUFU.EX2 R223, R5 ;  /* 0x0000000500df7308 */ /* 0x0002620000000800 */
[----:B------:R-:W-:Y:S01]  /*7870*/  MOV R145, R116 ;  /* 0x0000007400917202 */ /* 0x000fe20000000f00 */
[----:B------:R-:W-:Y:S01]  /*7880*/  IMAD.MOV.U32 R117, RZ, RZ, R104 ;  /* 0x000000ffff757224 */ /* 0x000fe200078e0068 */
[----:B------:R-:W-:Y:S01]  /*7890*/  LOP3.LUT R4, R7, 0xff, RZ, 0xc0, !PT ;  /* 0x000000ff07047812 */ /* 0x000fe200078ec0ff */
[----:B------:R-:W-:Y:S01]  /*78a0*/  IMAD.MOV.U32 R104, RZ, RZ, R150 ;  /* 0x000000ffff687224 */ /* 0x000fe200078e0096 */
[----:B------:R-:W-:-:S03]  /*78b0*/  MOV R116, R119 ;  /* 0x0000007700747202 */ /* 0x000fc60000000f00 */
[----:B------:R2:W-:Y:S01]  /*78c0*/  MUFU.EX2 R171, R6 ;  /* 0x0000000600ab7308 */ /* 0x0005e20000000800 */
[----:B------:R-:W-:Y:S02]  /*78d0*/  MOV R119, R106 ;  /* 0x0000006a00777202 */ /* 0x000fe40000000f00 */
[----:B-1----:R-:W-:Y:S02]  /*78e0*/  SHF.R.U32.HI R5, RZ, 0x8, R3 ;  /* 0x00000008ff057819 */ /* 0x002fe40000011603 */
[C---:B------:R-:W-:Y:S01]  /*78f0*/  LOP3.LUT R3, R0.reuse, 0xffff, RZ, 0xc0, !PT ;  /* 0x0000ffff00037812 */ /* 0x040fe200078ec0ff */
[----:B------:R-:W-:Y:S01]  /*7900*/  IMAD.MOV.U32 R150, RZ, RZ, R200 ;  /* 0x000000ffff967224 */ /* 0x000fe200078e00c8 */
[----:B------:R-:W-:Y:S01]  /*7910*/  MOV R106, R169 ;  /* 0x000000a9006a7202 */ /* 0x000fe20000000f00 */
[----:B------:R-:W-:Y:S01]  /*7920*/  IMAD.MOV.U32 R161, RZ, RZ, R38 ;  /* 0x000000ffffa17224 */ /* 0x000fe200078e0026 */
[----:B------:R1:W5:Y:S01]  /*7930*/  LDL.LU R200, [R1+0x58] ;  /* 0x0000580001c87983 */ /* 0x0003620000300800 */
[----:B--2---:R-:W-:Y:S01]  /*7940*/  PRMT R6, R15, 0x5410, R5 ;  /* 0x000054100f067816 */ /* 0x004fe20000000005 */
[----:B------:R-:W-:Y:S01]  /*7950*/  FFMA.FTZ R5, R247, c[0x0][0x23c], -R12 ;  /* 0x00008f00f7057a23 */ /* 0x000fe2000001080c */
[----:B------:R-:W-:Y:S01]  /*7960*/  LOP3.LUT R7, R0, 0xff, RZ, 0xc0, !PT ;  /* 0x000000ff00077812 */ /* 0x000fe200078ec0ff */
[----:B------:R-:W-:Y:S01]  /*7970*/  IMAD.MOV.U32 R28, RZ, RZ, R162 ;  /* 0x000000ffff1c7224 */ /* 0x000fe200078e00a2 */
[----:B------:R-:W-:Y:S01]  /*7980*/  SHF.R.U32.HI R3, RZ, 0x8, R3 ;  /* 0x00000008ff037819 */ /* 0x000fe20000011603 */
[----:B------:R-:W-:Y:S01]  /*7990*/  IMAD.MOV.U32 R38, RZ, RZ, R149 ;  /* 0x000000ffff267224 */ /* 0x000fe200078e0095 */
[----:B------:R2:W1:Y:S01]  /*79a0*/  MUFU.EX2 R170, R5 ;  /* 0x0000000500aa7308 */ /* 0x0004620000000800 */
[----:B------:R1:W5:Y:S01]  /*79b0*/  LDL.LU R169, [R1+0x54] ;  /* 0x0000540001a97983 */ /* 0x0003620000300800 */
[----:B------:R-:W-:Y:S01]  /*79c0*/  IMAD.MOV.U32 R162, RZ, RZ, R39 ;  /* 0x000000ffffa27224 */ /* 0x000fe200078e0027 */
[----:B------:R-:W-:Y:S01]  /*79d0*/  MOV R149, R168 ;  /* 0x000000a800957202 */ /* 0x000fe20000000f00 */
[----:B------:R-:W-:Y:S01]  /*79e0*/  IMAD.MOV.U32 R39, RZ, RZ, R151 ;  /* 0x000000ffff277224 */ /* 0x000fe200078e0097 */
[----:B------:R-:W-:Y:S01]  /*79f0*/  PRMT R14, R4, 0x5410, R14 ;  /* 0x00005410040e7816 */ /* 0x000fe2000000000e */
[----:B------:R1:W5:Y:S01]  /*7a00*/  LDL.LU R168, [R1+0x50] ;  /* 0x0000500001a87983 */ /* 0x0003620000300800 */
[----:B------:R-:W-:-:S03]  /*7a10*/  SHF.R.U32.HI R4, RZ, 0x10, R0 ;  /* 0x00000010ff047819 */ /* 0x000fc60000011600 */
[----:B------:R1:W5:Y:S01]  /*7a20*/  LDL.LU R151, [R1+0x4c] ;  /* 0x00004c0001977983 */ /* 0x0003620000300800 */
[----:B------:R-:W-:Y:S02]  /*7a30*/  PRMT R3, R7, 0x5410, R3 ;  /* 0x0000541007037816 */ /* 0x000fe40000000003 */
[----:B------:R-:W-:Y:S02]  /*7a40*/  LOP3.LUT R4, R4, 0xff, RZ, 0xc0, !PT ;  /* 0x000000ff04047812 */ /* 0x000fe400078ec0ff */
[----:B--2---:R-:W-:Y:S01]  /*7a50*/  SHF.R.U32.HI R5, RZ, 0x18, R0 ;  /* 0x00000018ff057819 */ /* 0x004fe20000011600 */
[--C-:B------:R-:W-:Y:S01]  /*7a60*/  HSET2.LE.AND R0, R3, R142.reuse, PT ;  /* 0x0000008e03007233 */ /* 0x100fe20003803000 */
[----:B------:R-:W-:Y:S02]  /*7a70*/  F2FP.BF16.PACK_AB R3, R165, R166 ;  /* 0x000000a6a503723e */ /* 0x000fe400000010ff */
[----:B------:R-:W-:Y:S01]  /*7a80*/  PRMT R5, R4, 0x5410, R5 ;  /* 0x0000541004057816 */ /* 0x000fe20000000005 */
[----:B------:R-:W-:Y:S01]  /*7a90*/  HMMA.16816.F32.BF16 R60, R8, R20, R184 ;  /* 0x00000014083c723c */ /* 0x000fe200000418b8 */
[----:B------:R-:W-:Y:S01]  /*7aa0*/  LOP3.LUT R4, R0, R3, RZ, 0xc0, !PT ;  /* 0x0000000300047212 */ /* 0x000fe200078ec0ff */
[--C-:B------:R-:W-:Y:S01]  /*7ab0*/  HSET2.LE.AND R6, R6, R142.reuse, PT ;  /* 0x0000008e06067233 */ /* 0x100fe20003803000 */
[----:B----4-:R-:W-:Y:S01]  /*7ac0*/  F2FP.BF16.PACK_AB R7, R158, R164 ;  /* 0x000000a49e07723e */ /* 0x010fe200000010ff */
[----:B------:R-:W-:Y:S01]  /*7ad0*/  HSET2.LE.AND R0, R5, R142, PT ;  /* 0x0000008e05007233 */ /* 0x000fe20003803000 */
[----:B------:R-:W-:-:S03]  /*7ae0*/  F2FP.BF16.PACK_AB R3, R223, R252 ;  /* 0x000000fcdf03723e */ /* 0x000fc600000010ff */
[----:B------:R-:W-:Y:S01]  /*7af0*/  HMMA.16816.F32.BF16 R52, R8, R22, R188 ;  /* 0x000000160834723c */ /* 0x000fe200000418bc */
[----:B------:R-:W-:Y:S01]  /*7b00*/  LOP3.LUT R6, R6, R7, RZ, 0xc0, !PT ;  /* 0x0000000706067212 */ /* 0x000fe200078ec0ff */
[----:B------:R-:W-:Y:S01]  /*7b10*/  IMAD.MOV.U32 R132, RZ, RZ, R88 ;  /* 0x000000ffff847224 */ /* 0x000fe200078e0058 */
[----:B------:R-:W-:Y:S01]  /*7b20*/  LOP3.LUT R5, R0, R3, RZ, 0xc0, !PT ;  /* 0x0000000300057212 */ /* 0x000fe200078ec0ff */
[----:B------:R-:W-:Y:S01]  /*7b30*/  IMAD.MOV.U32 R133, RZ, RZ, R89 ;  /* 0x000000ffff857224 */ /* 0x000fe200078e0059 */
[----:B------:R-:W-:Y:S01]  /*7b40*/  MOV R134, R90 ;  /* 0x0000005a00867202 */ /* 0x000fe20000000f00 */
[----:B------:R-:W-:Y:S01]  /*7b50*/  IMAD.MOV.U32 R135, RZ, RZ, R91 ;  /* 0x000000ffff877224 */ /* 0x000fe200078e005b */
[----:B------:R-:W-:Y:S01]  /*7b60*/  HSET2.LE.AND R8, R14, R142, PT ;  /* 0x0000008e0e087233 */ /* 0x000fe20003803000 */
[----:B-1----:R-:W-:Y:S01]  /*7b70*/  F2FP.BF16.PACK_AB R9, R170, R171 ;  /* 0x000000abaa09723e */ /* 0x002fe200000010ff */
[----:B------:R-:W-:Y:S03]  /*7b80*/  LDSM.16.MT88.4 R20, [R199+0x11000] ;  /* 0x01100000c714783b */ /* 0x000fe60000004200 */
[----:B------:R-:W-:-:S02]  /*7b90*/  LOP3.LUT R7, R8, R9, RZ, 0xc0, !PT ;  /* 0x0000000908077212 */ /* 0x000fc400078ec0ff */
[----:B------:R-:W1:Y:S05]  /*7ba0*/  LDSM.16.MT88.4 R8, [R198+0x11000] ;  /* 0x01100000c608783b */ /* 0x000e6a0000004200 */
[C---:B------:R-:W-:Y:S08]  /*7bb0*/  HMMA.16816.F32.BF16 R152, R4.reuse, R16, R76 ;  /* 0x000000100498723c */ /* 0x040ff0000004184c */
[C---:B------:R-:W-:Y:S01]  /*7bc0*/  HMMA.16816.F32.BF16 R76, R4.reuse, R18, R240 ;  /* 0x00000012044c723c */ /* 0x040fe200000418f0 */
[----:B------:R-:W2:Y:S07]  /*7bd0*/  LDSM.16.MT88.4 R16, [R196+0x13000] ;  /* 0x01300000c410783b */ /* 0x000eae0000004200 */
[C---:B------:R-:W-:Y:S08]  /*7be0*/  HMMA.16816.F32.BF16 R84, R4.reuse, R24, R84 ;  /* 0x000000180454723c */ /* 0x040ff00000041854 */
[----:B------:R-:W-:Y:S01]  /*7bf0*/  HMMA.16816.F32.BF16 R88, R4, R26, R236 ;  /* 0x0000001a0458723c */ /* 0x000fe200000418ec */
[----:B------:R-:W4:Y:S01]  /*7c00*/  LDSM.16.MT88.4 R24, [R197+0x13000] ;  /* 0x01300000c518783b */ /* 0x000f220000004200 */
[----:B------:R-:W-:Y:S01]  /*7c10*/  MOV R156, R132 ;  /* 0x00000084009c7202 */ /* 0x000fe20000000f00 */
[----:B------:R-:W-:-:S02]  /*7c20*/  IMAD.MOV.U32 R132, RZ, RZ, R133 ;  /* 0x000000ffff847224 */ /* 0x000fc400078e0085 */
[----:B------:R-:W-:Y:S01]  /*7c30*/  IMAD.MOV.U32 R133, RZ, RZ, R134 ;  /* 0x000000ffff857224 */ /* 0x000fe200078e0086 */
[----:B------:R-:W-:Y:S01]  /*7c40*/  MOV R134, R135 ;  /* 0x0000008700867202 */ /* 0x000fe20000000f00 */
[----:B------:R-:W-:Y:S02]  /*7c50*/  IMAD.MOV.U32 R35, RZ, RZ, R143 ;  /* 0x000000ffff237224 */ /* 0x000fe400078e008f */
[----:B------:R-:W-:Y:S01]  /*7c60*/  IMAD.MOV.U32 R163, RZ, RZ, R141 ;  /* 0x000000ffffa37224 */ /* 0x000fe200078e008d */
[----:B------:R-:W-:Y:S01]  /*7c70*/  MOV R141, R97 ;  /* 0x00000061008d7202 */ /* 0x000fe20000000f00 */
[----:B------:R-:W-:Y:S02]  /*7c80*/  IMAD.MOV.U32 R135, RZ, RZ, R144 ;  /* 0x000000ffff877224 */ /* 0x000fe400078e0090 */
[----:B------:R-:W-:Y:S02]  /*7c90*/  IMAD.MOV.U32 R140, RZ, RZ, R96 ;  /* 0x000000ffff8c7224 */ /* 0x000fe400078e0060 */
        /* <DEDUP_REMOVED lines=13> */
[----:B------:R-:W-:-:S02]  /*7d70*/  IMAD.MOV.U32 R141, RZ, RZ, R104 ;  /* 0x000000ffff8d7224 */ /* 0x000fc400078e0068 */
[----:B------:R-:W-:Y:S01]  /*7d80*/  IMAD.MOV.U32 R145, RZ, RZ, R107 ;  /* 0x000000ffff917224 */ /* 0x000fe200078e006b */
[----:B------:R-:W-:Y:S01]  /*7d90*/  MOV R163, R116 ;  /* 0x0000007400a37202 */ /* 0x000fe20000000f00 */
[----:B------:R-:W-:Y:S02]  /*7da0*/  IMAD.MOV.U32 R15, RZ, RZ, R157 ;  /* 0x000000ffff0f7224 */ /* 0x000fe400078e009d */
[----:B------:R-:W-:Y:S01]  /*7db0*/  IMAD.MOV.U32 R167, RZ, RZ, R244 ;  /* 0x000000ffffa77224 */ /* 0x000fe200078e00f4 */
[----:B------:R-:W-:Y:S01]  /*7dc0*/  MOV R244, R119 ;  /* 0x0000007700f47202 */ /* 0x000fe20000000f00 */
[----:B------:R-:W-:Y:S01]  /*7dd0*/  IMAD.MOV.U32 R156, RZ, RZ, R117 ;  /* 0x000000ffff9c7224 */ /* 0x000fe200078e0075 */
[----:B------:R-:W-:Y:S01]  /*7de0*/  HMMA.16816.F32.BF16 R92, R4, R20, R92 ;  /* 0x00000014045c723c */ /* 0x000fe2000004185c */
[----:B------:R-:W-:-:S07]  /*7df0*/  IMAD.MOV.U32 R157, RZ, RZ, R118 ;  /* 0x000000ffff9d7224 */ /* 0x000fce00078e0076 */
[C---:B------:R-:W-:Y:S01]  /*7e00*/  HMMA.16816.F32.BF16 R96, R4.reuse, R22, R232 ;  /* 0x000000160460723c */ /* 0x040fe200000418e8 */
[----:B------:R-:W-:Y:S07]  /*7e10*/  LDSM.16.MT88.4 R20, [R199+0x13000] ;  /* 0x01300000c714783b */ /* 0x000fee0000004200 */
[C---:B--2---:R-:W-:Y:S08]  /*7e20*/  HMMA.16816.F32.BF16 R116, R4.reuse, R18, R120 ;  /* 0x000000120474723c */ /* 0x044ff00000041878 */
[C---:B----4-:R-:W-:Y:S01]  /*7e30*/  HMMA.16816.F32.BF16 R120, R4.reuse, R24, R28 ;  /* 0x000000180478723c */ /* 0x050fe2000004181c */
[----:B------:R-:W-:Y:S07]  /*7e40*/  LDSM.16.MT88.4 R28, [R197+0x15000] ;  /* 0x01500000c51c783b */ /* 0x000fee0000004200 */
[----:B------:R-:W-:Y:S01]  /*7e50*/  HMMA.16816.F32.BF16 R124, R4, R26, R124 ;  /* 0x0000001a047c723c */ /* 0x000fe2000004187c */
[----:B------:R-:W-:Y:S01]  /*7e60*/  LDSM.16.MT88.4 R24, [R199+0x15000] ;  /* 0x01500000c718783b */ /* 0x000fe20000004200 */
[----:B---3--:R-:W-:-:S06]  /*7e70*/  IMAD.MOV.U32 R143, RZ, RZ, R105 ;  /* 0x000000ffff8f7224 */ /* 0x008fcc00078e0069 */
[C---:B------:R-:W-:Y:S01]  /*7e80*/  HMMA.16816.F32.BF16 R104, R4.reuse, R10, R228 ;  /* 0x0000000a0468723c */ /* 0x040fe200000418e4 */
[----:B------:R-:W1:Y:S07]  /*7e90*/  LDSM.16.MT88.4 R8, [R198+0x13000] ;  /* 0x01300000c608783b */ /* 0x000e6e0000004200 */
[----:B------:R-:W-:Y:S01]  /*7ea0*/  HMMA.16816.F32.BF16 R108, R4, R16, R108 ;  /* 0x00000010046c723c */ /* 0x000fe2000004186c */
[----:B------:R-:W2:Y:S01]  /*7eb0*/  LDSM.16.MT88.4 R16, [R196+0x15000] ;  /* 0x01500000c410783b */ /* 0x000ea20000004200 */
[----:B------:R-:W-:Y:S01]  /*7ec0*/  MOV R187, R160 ;  /* 0x000000a000bb7202 */ /* 0x000fe20000000f00 */
[----:B------:R-:W-:Y:S01]  /*7ed0*/  IMAD.MOV.U32 R160, RZ, RZ, R161 ;  /* 0x000000ffffa07224 */ /* 0x000fe200078e00a1 */
[----:B------:R-:W-:Y:S01]  /*7ee0*/  MOV R184, R246 ;  /* 0x000000f600b87202 */ /* 0x000fe20000000f00 */
[----:B------:R-:W-:Y:S01]  /*7ef0*/  IMAD.MOV.U32 R191, RZ, RZ, R15 ;  /* 0x000000ffffbf7224 */ /* 0x000fe200078e000f */
[----:B------:R-:W-:Y:S01]  /*7f00*/  MOV R161, R244 ;  /* 0x000000f400a17202 */ /* 0x000fe20000000f00 */
[----:B------:R-:W-:-:S02]  /*7f10*/  IMAD.MOV.U32 R186, RZ, RZ, R245 ;  /* 0x000000ffffba7224 */ /* 0x000fc400078e00f5 */
[----:B------:R-:W-:Y:S02]  /*7f20*/  IMAD.MOV.U32 R15, RZ, RZ, R162 ;  /* 0x000000ffff0f7224 */ /* 0x000fe400078e00a2 */
[----:B------:R-:W-:Y:S02]  /*7f30*/  IMAD.MOV.U32 R185, RZ, RZ, R167 ;  /* 0x000000ffffb97224 */ /* 0x000fe400078e00a7 */
[----:B------:R-:W-:Y:S01]  /*7f40*/  IMAD.MOV.U32 R162, RZ, RZ, R141 ;  /* 0x000000ffffa27224 */ /* 0x000fe200078e008d */
        /* <DEDUP_REMOVED lines=8> */
[----:B------:R-:W-:Y:S02]  /*7fd0*/  IMAD.MOV.U32 R39, RZ, RZ, R147 ;  /* 0x000000ffff277224 */ /* 0x000fe400078e0093 */
[----:B------:R-:W-:Y:S01]  /*7fe0*/  IMAD.MOV.U32 R38, RZ, RZ, R146 ;  /* 0x000000ffff267224 */ /* 0x000fe200078e0092 */
[C---:B-1----:R-:W-:Y:S08]  /*7ff0*/  HMMA.16816.F32.BF16 R244, R4.reuse, R8, R248 ;  /* 0x0000000804f4723c */ /* 0x042ff000000418f8 */
[C---:B------:R-:W-:Y:S01]  /*8000*/  HMMA.16816.F32.BF16 R248, R4.reuse, R10, R192 ;  /* 0x0000000a04f8723c */ /* 0x040fe200000418c0 */
[----:B------:R-:W1:Y:S07]  /*8010*/  LDSM.16.MT88.4 R8, [R198+0x15000] ;  /* 0x01500000c608783b */ /* 0x000e6e0000004200 */
[C---:B------:R-:W-:Y:S08]  /*8020*/  HMMA.16816.F32.BF16 R144, R4.reuse, R22, R224 ;  /* 0x000000160490723c */ /* 0x040ff000000418e0 */
[C---:B------:R-:W-:Y:S08]  /*8030*/  HMMA.16816.F32.BF16 R224, R4.reuse, R24, R128 ;  /* 0x0000001804e0723c */ /* 0x040ff00000041880 */
[C---:B------:R-:W-:Y:S01]  /*8040*/  HMMA.16816.F32.BF16 R192, R4.reuse, R26, R112 ;  /* 0x0000001a04c0723c */ /* 0x040fe20000041870 */
[----:B------:R-:W-:Y:S07]  /*8050*/  LDSM.16.MT88.4 R24, [R199+0x17000] ;  /* 0x01700000c718783b */ /* 0x000fee0000004200 */
[C---:B--2---:R-:W-:Y:S08]  /*8060*/  HMMA.16816.F32.BF16 R240, R4.reuse, R16, R180 ;  /* 0x0000001004f0723c */ /* 0x044ff000000418b4 */
[----:B------:R-:W-:Y:S01]  /*8070*/  HMMA.16816.F32.BF16 R232, R4, R18, R176 ;  /* 0x0000001204e8723c */ /* 0x000fe200000418b0 */
[----:B------:R-:W2:Y:S01]  /*8080*/  LDSM.16.MT88.4 R16, [R196+0x17000] ;  /* 0x01700000c410783b */ /* 0x000ea20000004200 */
[----:B------:R-:W-:-:S02]  /*8090*/  FFMA.FTZ R0, R141, c[0x0][0x23c], -R13 ;  /* 0x00008f008d007a23 */ /* 0x000fc4000001080d */
[----:B------:R-:W-:Y:S02]  /*80a0*/  IMAD.MOV.U32 R141, RZ, RZ, R150 ;  /* 0x000000ffff8d7224 */ /* 0x000fe400078e0096 */
[----:B------:R3:W-:Y:S01]  /*80b0*/  MUFU.EX2 R150, R0 ;  /* 0x0000000000967308 */ /* 0x0007e20000000800 */
[----:B------:R-:W-:Y:S01]  /*80c0*/  MOV R179, R186 ;  /* 0x000000ba00b37202 */ /* 0x000fe20000000f00 */
[----:B------:R-:W-:Y:S01]  /*80d0*/  HMMA.16816.F32.BF16 R236, R4, R28, R172 ;  /* 0x0000001c04ec723c */ /* 0x000fe200000418ac */
[----:B------:R-:W-:-:S06]  /*80e0*/  MOV R176, R191 ;  /* 0x000000bf00b07202 */ /* 0x000fcc0000000f00 */
[----:B------:R-:W-:Y:S01]  /*80f0*/  IMAD.MOV.U32 R29, RZ, RZ, R187 ;  /* 0x000000ffff1d7224 */ /* 0x000fe200078e00bb */
[----:B------:R-:W-:Y:S01]  /*8100*/  HMMA.16816.F32.BF16 R228, R4, R30, R136 ;  /* 0x0000001e04e4723c */ /* 0x000fe20000041888 */
[----:B---3--:R-:W-:Y:S01]  /*8110*/  FFMA.FTZ R0, R143, c[0x0][0x23c], -R13 ;  /* 0x00008f008f007a23 */ /* 0x008fe2000001080d */
[----:B------:R-:W-:-:S05]  /*8120*/  MOV R143, R149 ;  /* 0x00000095008f7202 */ /* 0x000fca0000000f00 */
[----:B------:R-:W-:Y:S01]  /*8130*/  IMAD.MOV.U32 R137, RZ, RZ, R3 ;  /* 0x000000ffff897224 */ /* 0x000fe200078e0003 */
[----:B------:R-:W-:Y:S01]  /*8140*/  LOP3.LUT R3, R33, UR14, R36, 0x96, !PT ;  /* 0x0000000e21037c12 */ /* 0x000fe2000f8e9624 */
[----:B------:R3:W-:Y:S01]  /*8150*/  MUFU.EX2 R149, R0 ;  /* 0x0000000000957308 */ /* 0x0007e20000000800 */
        /* <DEDUP_REMOVED lines=8> */
[----:B------:R-:W-:Y:S01]  /*81e0*/  IMAD.WIDE.U32 R8, R3, -0x2daee0ad, RZ ;  /* 0xd2511f5303087825 */ /* 0x000fe200078e00ff */
[C---:B------:R-:W-:Y:S01]  /*81f0*/  HMMA.16816.F32.BF16 R132, R4.reuse, R20, R132 ;  /* 0x000000140484723c */ /* 0x040fe20000041884 */
[----:B------:R-:W1:Y:S02]  /*8200*/  LDSM.16.MT88.4 R20, [R197+0x17000] ;  /* 0x01700000c514783b */ /* 0x000e640000004200 */
[----:B---3--:R-:W-:Y:S01]  /*8210*/  FFMA.FTZ R0, R29, c[0x0][0x23c], -R13 ;  /* 0x00008f001d007a23 */ /* 0x008fe2000001080d */
[----:B------:R-:W-:Y:S01]  /*8220*/  MOV R83, R143 ;  /* 0x0000008f00537202 */ /* 0x000fe20000000f00 */
[----:B------:R-:W3:Y:S01]  /*8230*/  LDSM.16.MT88.4 R28, [R198+0x17000] ;  /* 0x01700000c61c783b */ /* 0x000ee20000004200 */
[----:B------:R-:W-:Y:S01]  /*8240*/  FFMA.FTZ R3, R141, c[0x0][0x23c], -R12 ;  /* 0x00008f008d037a23 */ /* 0x000fe2000001080c */
[----:B------:R4:W-:Y:S01]  /*8250*/  MUFU.EX2 R35, R0 ;  /* 0x0000000000237308 */ /* 0x0009e20000000800 */
[----:B------:R-:W-:Y:S02]  /*8260*/  IMAD.MOV.U32 R178, RZ, RZ, R185 ;  /* 0x000000ffffb27224 */ /* 0x000fe400078e00b9 */
[----:B------:R-:W-:Y:S01]  /*8270*/  IMAD.MOV.U32 R129, RZ, RZ, R176 ;  /* 0x000000ffff817224 */ /* 0x000fe200078e00b0 */
[----:B------:R-:W-:Y:S01]  /*8280*/  HMMA.16816.F32.BF16 R184, R4, R10, R72 ;  /* 0x0000000a04b8723c */ /* 0x000fe20000041848 */
[----:B------:R-:W-:-:S02]  /*8290*/  IMAD.MOV.U32 R112, RZ, RZ, R142 ;  /* 0x000000ffff707224 */ /* 0x000fc400078e008e */
[----:B------:R-:W-:Y:S01]  /*82a0*/  IMAD.MOV.U32 R136, RZ, RZ, R137 ;  /* 0x000000ffff887224 */ /* 0x000fe200078e0089 */
[----:B------:R2:W-:Y:S01]  /*82b0*/  MUFU.EX2 R32, R3 ;  /* 0x0000000300207308 */ /* 0x0005e20000000800 */
[----:B------:R-:W-:Y:S01]  /*82c0*/  IMAD.MOV.U32 R137, RZ, RZ, R138 ;  /* 0x000000ffff897224 */ /* 0x000fe200078e008a */
[----:B------:R-:W-:Y:S01]  /*82d0*/  MOV R138, R139 ;  /* 0x0000008b008a7202 */ /* 0x000fe20000000f00 */
[----:B------:R-:W-:Y:S01]  /*82e0*/  IMAD.MOV.U32 R130, RZ, RZ, R177 ;  /* 0x000000ffff827224 */ /* 0x000fe200078e00b1 */
[C---:B------:R-:W-:Y:S01]  /*82f0*/  LOP3.LUT R10, R8.reuse, 0xffff, RZ, 0xc0, !PT ;  /* 0x0000ffff080a7812 */ /* 0x040fe200078ec0ff */
[----:B----4-:R-:W-:Y:S01]  /*8300*/  FFMA.FTZ R0, R159, c[0x0][0x23c], -R13 ;  /* 0x00008f009f007a23 */ /* 0x010fe2000001080d */
[----:B------:R-:W-:Y:S01]  /*8310*/  LOP3.LUT R15, R8, 0xff, RZ, 0xc0, !PT ;  /* 0x000000ff080f7812 */ /* 0x000fe200078ec0ff */
[----:B------:R-:W-:Y:S01]  /*8320*/  IMAD.MOV.U32 R159, RZ, RZ, R140 ;  /* 0x000000ffff9f7224 */ /* 0x000fe200078e008c */
[----:B--2---:R-:W-:Y:S01]  /*8330*/  HMMA.16816.F32.BF16 R172, R4, R18, R64 ;  /* 0x0000001204ac723c */ /* 0x004fe20000041840 */
[----:B------:R2:W-:Y:S01]  /*8340*/  MUFU.EX2 R33, R0 ;  /* 0x0000000000217308 */ /* 0x0005e20000000800 */
[----:B------:R-:W-:Y:S01]  /*8350*/  IMAD.MOV.U32 R139, RZ, RZ, R14 ;  /* 0x000000ffff8b7224 */ /* 0x000fe200078e000e */
[----:B------:R-:W-:Y:S01]  /*8360*/  SHF.R.U32.HI R13, RZ, 0x10, R8 ;  /* 0x00000010ff0d7819 */ /* 0x000fe20000011608 */
[----:B------:R-:W-:Y:S01]  /*8370*/  LDSM.16.MT88.4 R72, [R197+0x13800] ;  /* 0x01380000c548783b */ /* 0x000fe20000004200 */
[----:B------:R-:W-:-:S03]  /*8380*/  FFMA.FTZ R3, R129, c[0x0][0x23c], -R12 ;  /* 0x00008f0081037a23 */ /* 0x000fc6000001080c */
[C---:B------:R-:W-:Y:S01]  /*8390*/  HMMA.16816.F32.BF16 R140, R4.reuse, R24, R40 ;  /* 0x00000018048c723c */ /* 0x040fe20000041828 */
[----:B------:R-:W4:Y:S01]  /*83a0*/  LDSM.16.MT88.4 R40, [R197+0x11800] ;  /* 0x01180000c528783b */ /* 0x000f220000004200 */
[----:B------:R-:W-:Y:S01]  /*83b0*/  SHF.R.U32.HI R14, RZ, 0x18, R8 ;  /* 0x00000018ff0e7819 */ /* 0x000fe20000011608 */
[----:B------:R-:W-:Y:S01]  /*83c0*/  IMAD.MOV.U32 R113, RZ, RZ, R130 ;  /* 0x000000ffff717224 */ /* 0x000fe200078e0082 */
[----:B------:R-:W-:Y:S01]  /*83d0*/  SHF.R.U32.HI R8, RZ, 0x8, R10 ;  /* 0x00000008ff087819 */ /* 0x000fe2000001160a */
[----:B------:R1:W1:Y:S03]  /*83e0*/  MUFU.EX2 R19, R3 ;  /* 0x0000000300137308 */ /* 0x0002660000000800 */
[----:B------:R-:W-:Y:S01]  /*83f0*/  HMMA.16816.F32.BF16 R180, R4, R16, R68 ;  /* 0x0000001004b4723c */ /* 0x000fe20000041844 */
[----:B--2---:R-:W-:Y:S01]  /*8400*/  LOP3.LUT R0, R9, UR7, R34, 0x96, !PT ;  /* 0x0000000709007c12 */ /* 0x004fe2000f8e9622 */
[----:B------:R-:W-:Y:S01]  /*8410*/  LDSM.16.MT88.4 R64, [R196+0x13800] ;  /* 0x01380000c440783b */ /* 0x000fe20000004200 */
[----:B------:R-:W-:Y:S01]  /*8420*/  LOP3.LUT R10, R13, 0xff, RZ, 0xc0, !PT ;  /* 0x000000ff0d0a7812 */ /* 0x000fe200078ec0ff */
[----:B------:R-:W-:Y:S01]  /*8430*/  FFMA.FTZ R9, R83, c[0x0][0x23c], -R12 ;  /* 0x00008f0053097a23 */ /* 0x000fe2000001080c */
[----:B------:R-:W-:-:S02]  /*8440*/  SHF.R.U32.HI R11, RZ, 0x10, R0 ;  /* 0x00000010ff0b7819 */ /* 0x000fc40000011600 */
[----:B------:R-:W-:Y:S01]  /*8450*/  PRMT R13, R15, 0x5410, R8 ;  /* 0x000054100f0d7816 */ /* 0x000fe20000000008 */
[----:B------:R-:W-:Y:S01]  /*8460*/  FFMA.FTZ R8, R113, c[0x0][0x23c], -R12 ;  /* 0x00008f0071087a23 */ /* 0x000fe2000001080c */
[C---:B------:R-:W-:Y:S02]  /*8470*/  LOP3.LUT R17, R0.reuse, 0xff, RZ, 0xc0, !PT ;  /* 0x000000ff00117812 */ /* 0x040fe400078ec0ff */
[----:B-1----:R-:W-:Y:S02]  /*8480*/  LOP3.LUT R3, R0, 0xffff, RZ, 0xc0, !PT ;  /* 0x0000ffff00037812 */ /* 0x002fe400078ec0ff */
[----:B------:R-:W-:Y:S02]  /*8490*/  SHF.R.U32.HI R16, RZ, 0x18, R0 ;  /* 0x00000018ff107819 */ /* 0x000fe40000011600 */
[----:B------:R-:W-:Y:S01]  /*84a0*/  SHF.R.U32.HI R0, RZ, 0x8, R3 ;  /* 0x00000008ff007819 */ /* 0x000fe20000011603 */
[----:B------:R1:W-:Y:S01]  /*84b0*/  MUFU.EX2 R18, R9 ;  /* 0x0000000900127308 */ /* 0x0003e20000000800 */
[----:B------:R-:W-:Y:S01]  /*84c0*/  LOP3.LUT R3, R11, 0xff, RZ, 0xc0, !PT ;  /* 0x000000ff0b037812 */ /* 0x000fe200078ec0ff */
[----:B------:R-:W-:Y:S01]  /*84d0*/  IMAD.MOV.U32 R129, RZ, RZ, R160 ;  /* 0x000000ffff817224 */ /* 0x000fe200078e00a0 */
[----:B------:R-:W-:Y:S01]  /*84e0*/  MOV R81, R112 ;  /* 0x0000007000517202 */ /* 0x000fe20000000f00 */
[----:B------:R-:W-:Y:S01]  /*84f0*/  IMAD.MOV.U32 R160, RZ, RZ, R159 ;  /* 0x000000ffffa07224 */ /* 0x000fe200078e009f */
[----:B------:R-:W-:-:S03]  /*8500*/  PRMT R0, R17, 0x5410, R0 ;  /* 0x0000541011007816 */ /* 0x000fc60000000000 */
[----:B------:R2:W2:Y:S01]  /*8510*/  MUFU.EX2 R12, R8 ;  /* 0x00000008000c7308 */ /* 0x0004a20000000800 */
[----:B------:R-:W-:Y:S01]  /*8520*/  PRMT R3, R3, 0x5410, R16 ;  /* 0x0000541003037816 */ /* 0x000fe20000000010 */
[--C-:B------:R-:W-:Y:S01]  /*8530*/  HSET2.LE.AND R0, R0, R81.reuse, PT ;  /* 0x0000005100007233 */ /* 0x100fe20003803000 */
[----:B------:R-:W-:Y:S01]  /*8540*/  MOV R83, R164 ;  /* 0x000000a400537202 */ /* 0x000fe20000000f00 */
[----:B------:R-:W-:Y:S01]  /*8550*/  IMAD.MOV.U32 R164, RZ, RZ, R160 ;  /* 0x000000ffffa47224 */ /* 0x000fe200078e00a0 */
[----:B------:R-:W-:Y:S01]  /*8560*/  PRMT R11, R10, 0x5410, R14 ;  /* 0x000054100a0b7816 */ /* 0x000fe2000000000e */
[----:B------:R-:W-:Y:S01]  /*8570*/  IMAD.MOV.U32 R112, RZ, RZ, R165 ;  /* 0x000000ffff707224 */ /* 0x000fe200078e00a5 */
[----:B------:R-:W-:Y:S01]  /*8580*/  MOV R113, R166 ;  /* 0x000000a600717202 */ /* 0x000fe20000000f00 */
[----:B------:R-:W-:Y:S01]  /*8590*/  IMAD.MOV.U32 R166, RZ, RZ, R162 ;  /* 0x000000ffffa67224 */ /* 0x000fe200078e00a2 */
[----:B------:R-:W-:Y:S01]  /*85a0*/  MOV R165, R161 ;  /* 0x000000a100a57202 */ /* 0x000fe20000000f00 */
[----:B------:R-:W-:Y:S01]  /*85b0*/  IMAD.MOV.U32 R16, RZ, RZ, R164 ;  /* 0x000000ffff107224 */ /* 0x000fe200078e00a4 */
[----:B-1----:R-:W-:Y:S01]  /*85c0*/  F2FP.BF16.PACK_AB R9, R19, R32 ;  /* 0x000000201309723e */ /* 0x002fe200000010ff */
[--C-:B--2---:R-:W-:Y:S01]  /*85d0*/  HSET2.LE.AND R8, R3, R81.reuse, PT ;  /* 0x0000005103087233 */ /* 0x104fe20003803000 */
[----:B------:R-:W-:Y:S01]  /*85e0*/  F2FP.BF16.PACK_AB R3, R149, R150 ;  /* 0x000000969503723e */ /* 0x000fe200000010ff */
[----:B------:R-:W-:Y:S01]  /*85f0*/  HSET2.LE.AND R10, R13, R81, PT ;  /* 0x000000510d0a7233 */ /* 0x000fe20003803000 */
[----:B------:R-:W-:-:S02]  /*8600*/  MOV R13, R165 ;  /* 0x000000a5000d7202 */ /* 0x000fc40000000f00 */
[----:B------:R-:W-:Y:S01]  /*8610*/  LOP3.LUT R164, R0, R3, RZ, 0xc0, !PT ;  /* 0x0000000300a47212 */ /* 0x000fe200078ec0ff */
[----:B------:R-:W-:Y:S01]  /*8620*/  HSET2.LE.AND R11, R11, R81, PT ;  /* 0x000000510b0b7233 */ /* 0x000fe20003803000 */
[----:B------:R-:W-:Y:S02]  /*8630*/  F2FP.BF16.PACK_AB R0, R33, R35 ;  /* 0x000000232100723e */ /* 0x000fe400000010ff */
[----:B------:R-:W-:Y:S02]  /*8640*/  LOP3.LUT R165, R8, R9, RZ, 0xc0, !PT ;  /* 0x0000000908a57212 */ /* 0x000fe400078ec0ff */
[----:B------:R-:W-:Y:S02]  /*8650*/  F2FP.BF16.PACK_AB R3, R12, R18 ;  /* 0x000000120c03723e */ /* 0x000fe400000010ff */
[----:B------:R-:W-:Y:S02]  /*8660*/  MOV R114, R158 ;  /* 0x0000009e00727202 */ /* 0x000fe40000000f00 */
[----:B------:R-:W-:-:S02]  /*8670*/  MOV R8, R166 ;  /* 0x000000a600087202 */ /* 0x000fc40000000f00 */
[----:B------:R-:W-:Y:S01]  /*8680*/  LOP3.LUT R166, R10, R0, RZ, 0xc0, !PT ;  /* 0x000000000aa67212 */ /* 0x000fe200078ec0ff */
[----:B------:R-:W-:Y:S01]  /*8690*/  IMAD.MOV.U32 R10, RZ, RZ, R167 ;  /* 0x000000ffff0a7224 */ /* 0x000fe200078e00a7 */
[----:B------:R-:W-:Y:S01]  /*86a0*/  LOP3.LUT R167, R11, R3, RZ, 0xc0, !PT ;  /* 0x000000030ba77212 */ /* 0x000fe200078ec0ff */
[----:B------:R-:W-:Y:S01]  /*86b0*/  IMAD.MOV.U32 R82, RZ, RZ, R114 ;  /* 0x000000ffff527224 */ /* 0x000fe200078e0072 */
[----:B------:R-:W-:Y:S02]  /*86c0*/  MOV R131, R178 ;  /* 0x000000b200837202 */ /* 0x000fe40000000f00 */
[----:B------:R-:W-:Y:S01]  /*86d0*/  MOV R114, R163 ;  /* 0x000000a300727202 */ /* 0x000fe20000000f00 */
[C---:B------:R-:W-:Y:S08]  /*86e0*/  HMMA.16816.F32.BF16 R176, R4.reuse, R20, R56 ;  /* 0x0000001404b0723c */ /* 0x040ff00000041838 */
[----:B------:R-:W-:Y:S01]  /*86f0*/  HMMA.16816.F32.BF16 R24, R4, R26, R44 ;  /* 0x0000001a0418723c */ /* 0x000fe2000004182c */
[----:B------:R-:W-:Y:S01]  /*8700*/  IMAD.MOV.U32 R115, RZ, RZ, R131 ;  /* 0x000000ffff737224 */ /* 0x000fe200078e0083 */
[----:B------:R-:W-:-:S06]  /*8710*/  MOV R130, R156 ;  /* 0x0000009c00827202 */ /* 0x000fcc0000000f00 */
[----:B---3--:R-:W-:Y:S01]  /*8720*/  HMMA.16816.F32.BF16 R160, R4, R28, R60 ;  /* 0x0000001c04a0723c */ /* 0x008fe2000004183c */
[----:B------:R-:W-:Y:S01]  /*8730*/  IMAD.MOV.U32 R34, RZ, RZ, R82 ;  /* 0x000000ffff227224 */ /* 0x000fe200078e0052 */
[----:B------:R-:W-:-:S06]  /*8740*/  MOV R15, R83 ;  /* 0x00000053000f7202 */ /* 0x000fcc0000000f00 */
[C---:B------:R-:W-:Y:S01]  /*8750*/  HMMA.16816.F32.BF16 R20, R4.reuse, R22, R48 ;  /* 0x000000160414723c */ /* 0x040fe20000041830 */
[----:B------:R-:W-:Y:S01]  /*8760*/  IMAD.MOV.U32 R131, RZ, RZ, R157 ;  /* 0x000000ffff837224 */ /* 0x000fe200078e009d */
[----:B------:R-:W1:Y:S04]  /*8770*/  LDSM.16.MT88.4 R48, [R199+0x11800] ;  /* 0x01180000c730783b */ /* 0x000e680000004200 */
[----:B------:R-:W2:Y:S02]  /*8780*/  LDSM.16.MT88.4 R156, [R196+0x11800] ;  /* 0x01180000c49c783b */ /* 0x000ea40000004200 */
[----:B------:R-:W-:Y:S02]  /*8790*/  HMMA.16816.F32.BF16 R28, R4, R30, R52 ;  /* 0x0000001e041c723c */ /* 0x000fe40000041834 */
[----:B------:R-:W-:Y:S04]  /*87a0*/  LDSM.16.MT88.4 R56, [R198+0x11800] ;  /* 0x01180000c638783b */ /* 0x000fe80000004200 */
[----:B------:R-:W-:Y:S01]  /*87b0*/  LDSM.16.MT88.4 R80, [R199+0x13800] ;  /* 0x01380000c750783b */ /* 0x000fe20000004200 */
[----:B------:R-:W-:Y:S01]  /*87c0*/  IMAD.MOV.U32 R5, RZ, RZ, R38 ;  /* 0x000000ffff057224 */ /* 0x000fe200078e0026 */
[----:B------:R-:W-:-:S02]  /*87d0*/  MOV R6, R39 ;  /* 0x0000002700067202 */ /* 0x000fc40000000f00 */
[C---:B----4-:R-:W-:Y:S08]  /*87e0*/  HMMA.16816.F32.BF16 R36, R164.reuse, R40, R84 ;  /* 0x00000028a424723c */ /* 0x050ff00000041854 */
[C---:B------:R-:W-:Y:S01]  /*87f0*/  HMMA.16816.F32.BF16 R40, R164.reuse, R42, R88 ;  /* 0x0000002aa428723c */ /* 0x040fe20000041858 */
        /* <DEDUP_REMOVED lines=10> */
[----:B------:R-:W-:Y:S04]  /*88a0*/  LDSM.16.MT88.4 R112, [R199+0x15800] ;  /* 0x01580000c770783b */ /* 0x000fe80000004200 */
[----:B------:R-:W-:Y:S03]  /*88b0*/  LDSM.16.MT88.4 R120, [R198+0x15800] ;  /* 0x01580000c678783b */ /* 0x000fe60000004200 */
[C---:B-1----:R-:W-:Y:S01]  /*88c0*/  HMMA.16816.F32.BF16 R44, R164.reuse, R48, R92 ;  /* 0x00000030a42c723c */ /* 0x042fe2000004185c */
[----:B------:R-:W-:Y:S07]  /*88d0*/  LDSM.16.MT88.4 R128, [R196+0x17800] ;  /* 0x01780000c480783b */ /* 0x000fee0000004200 */
[C---:B--2---:R-:W-:Y:S08]  /*88e0*/  HMMA.16816.F32.BF16 R152, R164.reuse, R156, R152 ;  /* 0x0000009ca498723c */ /* 0x044ff00000041898 */
[C---:B---3--:R-:W-:Y:S08]  /*88f0*/  HMMA.16816.F32.BF16 R84, R164.reuse, R88, R244 ;  /* 0x00000058a454723c */ /* 0x048ff000000418f4 */
[----:B------:R-:W-:Y:S07]  /*8900*/  HMMA.16816.F32.BF16 R88, R164, R90, R248 ;  /* 0x0000005aa458723c */ /* 0x000fee00000418f8 */
[----:B------:R-:W-:Y:S01]  /*8910*/  MOV R249, R5 ;  /* 0x0000000500f97202 */ /* 0x000fe20000000f00 */
[----:B------:R-:W-:Y:S01]  /*8920*/  IMAD.MOV.U32 R248, RZ, RZ, R4 ;  /* 0x000000fffff87224 */ /* 0x000fe200078e0004 */
[----:B------:R-:W-:Y:S01]  /*8930*/  MOV R251, R7 ;  /* 0x0000000700fb7202 */ /* 0x000fe20000000f00 */
[----:B------:R-:W-:-:S02]  /*8940*/  IMAD.MOV.U32 R250, RZ, RZ, R6 ;  /* 0x000000fffffa7224 */ /* 0x000fc400078e0006 */
[----:B------:R-:W-:Y:S01]  /*8950*/  FADD.FTZ R3, R3, R248 ;  /* 0x000000f803037221 */ /* 0x000fe20000010000 */
[----:B------:R-:W-:Y:S01]  /*8960*/  MOV R245, R137 ;  /* 0x0000008900f57202 */ /* 0x000fe20000000f00 */
[----:B------:R-:W-:Y:S02]  /*8970*/  FADD.FTZ R0, R0, R249 ;  /* 0x000000f900007221 */ /* 0x000fe40000010000 */
[----:B------:R-:W-:Y:S01]  /*8980*/  IMAD.MOV.U32 R244, RZ, RZ, R136 ;  /* 0x000000fffff47224 */ /* 0x000fe200078e0088 */
[----:B------:R-:W-:Y:S01]  /*8990*/  MOV R247, R139 ;  /* 0x0000008b00f77202 */ /* 0x000fe20000000f00 */
[----:B------:R-:W-:Y:S01]  /*89a0*/  FADD.FTZ R3, R250, R3 ;  /* 0x00000003fa037221 */ /* 0x000fe20000010000 */
[----:B------:R-:W-:Y:S01]  /*89b0*/  HMMA.16816.F32.BF16 R156, R164, R158, R76 ;  /* 0x0000009ea49c723c */ /* 0x000fe2000004184c */
[----:B------:R-:W-:Y:S01]  /*89c0*/  FADD.FTZ R0, R251, R0 ;  /* 0x00000000fb007221 */ /* 0x000fe20000010000 */
[----:B------:R-:W-:Y:S01]  /*89d0*/  LDSM.16.MT88.4 R4, [R198+0x17800] ;  /* 0x01780000c604783b */ /* 0x000fe20000004200 */
[----:B------:R-:W-:-:S02]  /*89e0*/  IMAD.MOV.U32 R246, RZ, RZ, R138 ;  /* 0x000000fffff67224 */ /* 0x000fc400078e008a */
[----:B------:R-:W-:Y:S01]  /*89f0*/  FADD.FTZ R3, R244, R3 ;  /* 0x00000003f4037221 */ /* 0x000fe20000010000 */
[----:B------:R-:W-:Y:S01]  /*8a00*/  LDSM.16.MT88.4 R136, [R197+0x17800] ;  /* 0x01780000c588783b */ /* 0x000fe20000004200 */
[----:B------:R-:W-:Y:S01]  /*8a10*/  FADD.FTZ R0, R245, R0 ;  /* 0x00000000f5007221 */ /* 0x000fe20000010000 */
[----:B------:R-:W-:Y:S01]  /*8a20*/  HMMA.16816.F32.BF16 R52, R164, R56, R100 ;  /* 0x00000038a434723c */ /* 0x000fe20000041864 */
[----:B------:R-:W-:Y:S02]  /*8a30*/  FADD.FTZ R3, R246, R3 ;  /* 0x00000003f6037221 */ /* 0x000fe40000010000 */
[----:B------:R-:W-:-:S05]  /*8a40*/  FADD.FTZ R0, R247, R0 ;  /* 0x00000000f7007221 */ /* 0x000fca0000010000 */
[----:B------:R-:W-:Y:S01]  /*8a50*/  HMMA.16816.F32.BF16 R76, R164, R80, R132 ;  /* 0x00000050a44c723c */ /* 0x000fe20000041884 */
[----:B------:R-:W-:-:S07]  /*8a60*/  FADD.FTZ R3, R11, R3 ;  /* 0x000000030b037221 */ /* 0x000fce0000010000 */
[----:B------:R-:W-:Y:S01]  /*8a70*/  HMMA.16816.F32.BF16 R48, R164, R50, R96 ;  /* 0x00000032a430723c */ /* 0x000fe20000041860 */
[----:B------:R-:W1:Y:S01]  /*8a80*/  LDSM.16.MT88.4 R96, [R196+0x15800] ;  /* 0x01580000c460783b */ /* 0x000e620000004200 */
[----:B------:R-:W-:-:S06]  /*8a90*/  FADD.FTZ R0, R10, R0 ;  /* 0x000000000a007221 */ /* 0x000fcc0000010000 */
[C---:B------:R-:W-:Y:S01]  /*8aa0*/  HMMA.16816.F32.BF16 R56, R164.reuse, R58, R104 ;  /* 0x0000003aa438723c */ /* 0x040fe20000041868 */
[----:B------:R-:W2:Y:S07]  /*8ab0*/  LDSM.16.MT88.4 R104, [R197+0x15800] ;  /* 0x01580000c568783b */ /* 0x000eae0000004200 */
[----:B------:R-:W-:Y:S01]  /*8ac0*/  HMMA.16816.F32.BF16 R80, R164, R82, R144 ;  /* 0x00000052a450723c */ /* 0x000fe20000041890 */
[----:B------:R-:W3:Y:S01]  /*8ad0*/  LDSM.16.MT88.4 R144, [R199+0x17800] ;  /* 0x01780000c790783b */ /* 0x000ee20000004200 */
        /* <DEDUP_REMOVED lines=13> */
[----:B------:R-:W-:Y:S01]  /*8bb0*/  FADD.FTZ R0, R32, R0 ;  /* 0x0000000020007221 */ /* 0x000fe20000010000 */
[----:B------:R-:W-:Y:S01]  /*8bc0*/  HMMA.16816.F32.BF16 R60, R164, R64, R108 ;  /* 0x00000040a43c723c */ /* 0x000fe2000004186c */
[----:B------:R-:W-:Y:S02]  /*8bd0*/  FADD.FTZ R248, R149, R3 ;  /* 0x0000000395f87221 */ /* 0x000fe40000010000 */
[----:B------:R-:W-:Y:S02]  /*8be0*/  FADD.FTZ R0, R19, R0 ;  /* 0x0000000013007221 */ /* 0x000fe40000010000 */
[----:B------:R-:W-:-:S03]  /*8bf0*/  FADD.FTZ R248, R35, R248 ;  /* 0x000000f823f87221 */ /* 0x000fc60000010000 */
[----:B------:R-:W-:Y:S01]  /*8c00*/  HMMA.16816.F32.BF16 R64, R164, R66, R116 ;  /* 0x00000042a440723c */ /* 0x000fe20000041874 */
[----:B------:R-:W-:-:S07]  /*8c10*/  FADD.FTZ R0, R18, R0 ;  /* 0x0000000012007221 */ /* 0x000fce0000010000 */
[----:B------:R-:W-:Y:S01]  /*8c20*/  HMMA.16816.F32.BF16 R72, R164, R74, R124 ;  /* 0x0000004aa448723c */ /* 0x000fe2000004187c */
[----:B------:R-:W-:Y:S02]  /*8c30*/  FADD.FTZ R248, R33, R248 ;  /* 0x000000f821f87221 */ /* 0x000fe40000010000 */
[----:B------:R-:W-:-:S05]  /*8c40*/  FADD.FTZ R249, R12, R0 ;  /* 0x000000000cf97221 */ /* 0x000fca0000010000 */
[C---:B-1----:R-:W-:Y:S08]  /*8c50*/  HMMA.16816.F32.BF16 R92, R164.reuse, R96, R240 ;  /* 0x00000060a45c723c */ /* 0x042ff000000418f0 */
[C---:B--2---:R-:W-:Y:S08]  /*8c60*/  HMMA.16816.F32.BF16 R100, R164.reuse, R104, R236 ;  /* 0x00000068a464723c */ /* 0x044ff000000418ec */
[C---:B------:R-:W-:Y:S08]  /*8c70*/  HMMA.16816.F32.BF16 R108, R164.reuse, R112, R224 ;  /* 0x00000070a46c723c */ /* 0x040ff000000418e0 */
[C---:B------:R-:W-:Y:S08]  /*8c80*/  HMMA.16816.F32.BF16 R116, R164.reuse, R120, R188 ;  /* 0x00000078a474723c */ /* 0x040ff000000418bc */
        /* <DEDUP_REMOVED lines=13> */
[----:B------:R-:W2:Y:S04]  /*8d60*/  LDL.LU R34, [R1+0x44] ;  /* 0x0000440001227983 */ /* 0x000ea80000300800 */
[----:B------:R-:W1:Y:S01]  /*8d70*/  S2R R3, SR_TID.X ;  /* 0x0000000000037919 */ /* 0x000e620000002100 */
[----:B------:R-:W-:-:S02]  /*8d80*/  USHF.R.S32.HI UR9, URZ, 0x1f, UR8 ;  /* 0x0000001f3f097899 */ /* 0x000fc40008011408 */
[----:B------:R-:W-:Y:S01]  /*8d90*/  ULDC.64 UR18, c[0x0][0x1b0] ;  /* 0x00006c0000127ab9 */ /* 0x000fe20000000a00 */
[----:B------:R-:W3:Y:S01]  /*8da0*/  LDL.64 R10, [R1] ;  /* 0x00000000010a7983 */ /* 0x000ee20000100a00 */
[----:B------:R-:W-:Y:S01]  /*8db0*/  UIMAD UR18, UR9, UR18, URZ ;  /* 0x00000012091272a4 */ /* 0x000fe2000f8e023f */
[----:B------:R-:W-:Y:S01]  /*8dc0*/  IMAD.U32 R6, RZ, RZ, UR8 ;  /* 0x00000008ff067e24 */ /* 0x000fe2000f8e00ff */
[----:B------:R-:W-:Y:S01]  /*8dd0*/  ULDC.64 UR6, c[0x0][0x1b8] ;  /* 0x00006e0000067ab9 */ /* 0x000fe20000000a00 */
[----:B------:R-:W-:Y:S01]  /*8de0*/  IMAD.U32 R0, RZ, RZ, UR8 ;  /* 0x00000008ff007e24 */ /* 0x000fe2000f8e00ff */
[----:B------:R-:W-:Y:S01]  /*8df0*/  UIMAD UR19, UR8, UR19, UR18 ;  /* 0x00000013081372a4 */ /* 0x000fe2000f8e0212 */
[----:B------:R-:W-:Y:S01]  /*8e00*/  IMAD.MOV.U32 R149, RZ, RZ, R2 ;  /* 0x000000ffff957224 */ /* 0x000fe200078e0002 */
[----:B------:R-:W-:Y:S01]  /*8e10*/  UIMAD UR9, UR9, UR6, URZ ;  /* 0x00000006090972a4 */ /* 0x000fe2000f8e023f */
[----:B------:R-:W4:Y:S01]  /*8e20*/  LDC.U8 R252, c[0x0][0x2d8] ;  /* 0x0000b600fffc7b82 */ /* 0x000f220000000000 */
[----:B------:R-:W-:-:S02]  /*8e30*/  UIADD3 UR18, UR15, 0x3f, URZ ;  /* 0x0000003f0f127890 */ /* 0x000fc4000fffe03f */
[----:B------:R-:W-:Y:S01]  /*8e40*/  UIMAD UR9, UR8, UR7, UR9 ;  /* 0x00000007080972a4 */ /* 0x000fe2000f8e0209 */
[--C-:B-----5:R-:W-:Y:S01]  /*8e50*/  SHF.R.S32.HI R233, RZ, 0x1f, R168.reuse ;  /* 0x0000001fffe97819 */ /* 0x120fe200000114a8 */
[----:B------:R-:W-:Y:S01]  /*8e60*/  USHF.R.S32.HI UR8, URZ, 0x1f, UR18 ;  /* 0x0000001f3f087899 */ /* 0x000fe20008011412 */
[----:B------:R-:W-:Y:S01]  /*8e70*/  IADD3 R238, P2, R168, 0x10, RZ ;  /* 0x00000010a8ee7810 */ /* 0x000fe20007f5e0ff */
[----:B------:R-:W-:Y:S01]  /*8e80*/  IMAD.MOV.U32 R232, RZ, RZ, R168 ;  /* 0x000000ffffe87224 */ /* 0x000fe200078e00a8 */
[----:B------:R-:W-:Y:S01]  /*8e90*/  ULDC.64 UR6, c[0x0][0x1a0] ;  /* 0x0000680000067ab9 */ /* 0x000fe20000000a00 */
[----:B------:R-:W-:Y:S01]  /*8ea0*/  IMAD.U32 R8, RZ, RZ, UR9 ;  /* 0x00000009ff087e24 */ /* 0x000fe2000f8e00ff */
[----:B------:R-:W-:Y:S01]  /*8eb0*/  ULEA.HI UR8, UR8, UR18, URZ, 0x6 ;  /* 0x0000001208087291 */ /* 0x000fe2000f8f303f */
[----:B-1----:R-:W-:Y:S01]  /*8ec0*/  LOP3.LUT R3, R3, 0x3, RZ, 0xc0, !PT ;  /* 0x0000000303037812 */ /* 0x002fe200078ec0ff */
[----:B------:R-:W-:Y:S01]  /*8ed0*/  UMOV UR34, URZ ;  /* 0x0000003f00227c82 */ /* 0x000fe20008000000 */
[--C-:B---3--:R-:W-:Y:S01]  /*8ee0*/  SHF.R.S32.HI R5, RZ, 0x1f, R10.reuse ;  /* 0x0000001fff057819 */ /* 0x108fe2000001140a */
[----:B------:R-:W-:Y:S01]  /*8ef0*/  IMAD.MOV.U32 R4, RZ, RZ, R10 ;  /* 0x000000ffff047224 */ /* 0x000fe200078e000a */
[----:B------:R-:W-:Y:S01]  /*8f00*/  ISETP.GE.AND P6, PT, R10, c[0x0][0x220], PT ;  /* 0x000088000a007a0c */ /* 0x000fe20003fc6270 */
[----:B--2---:R-:W-:Y:S01]  /*8f10*/  IMAD R3, R3, -0x2, R34 ;  /* 0xfffffffe03037824 */ /* 0x004fe200078e0222 */
[----:B----4-:R-:W-:Y:S01]  /*8f20*/  PRMT R252, R252, 0x7054, R252 ;  /* 0x00007054fcfc7816 */ /* 0x010fe200000000fc */
[----:B------:R-:W-:Y:S01]  /*8f30*/  IMAD.WIDE.U32 R6, R6, c[0x0][0x1b0], R4 ;  /* 0x00006c0006067a25 */ /* 0x000fe200078e0004 */
[----:B------:R-:W-:-:S03]  /*8f40*/  ULEA.HI.SX32 UR18, UR8, 0xfffffffd, 0x1a ;  /* 0xfffffffd08127891 */ /* 0x000fc6000f8fd23f */
[----:B------:R-:W-:Y:S01]  /*8f50*/  IMAD.WIDE.U32 R4, R0, c[0x0][0x1b8], R4 ;  /* 0x00006e0000047a25 */ /* 0x000fe200078e0004 */
[----:B------:R-:W-:Y:S01]  /*8f60*/  IADD3 R242, P1, R6, UR12, RZ ;  /* 0x0000000c06f27c10 */ /* 0x000fe2000ff3e0ff */
[----:B------:R-:W-:Y:S02]  /*8f70*/  USHF.L.U64.HI UR12, UR6, 0x4, UR7 ;  /* 0x00000004060c7899 */ /* 0x000fe40008010207 */
[----:B------:R-:W-:Y:S01]  /*8f80*/  IMAD.U32 R0, RZ, RZ, UR19 ;  /* 0x00000013ff007e24 */ /* 0x000fe2000f8e00ff */
[----:B------:R-:W-:-:S04]  /*8f90*/  IADD3 R240, P0, R4, UR26, RZ ;  /* 0x0000001a04f07c10 */ /* 0x000fc8000ff1e0ff */
[----:B------:R-:W-:Y:S01]  /*8fa0*/  IADD3.X R6, R0, UR10, R7, P1, !PT ;  /* 0x0000000a00067c10 */ /* 0x000fe20008ffe407 */
[----:B------:R-:W-:Y:S01]  /*8fb0*/  IMAD.U32 R0, RZ, RZ, UR15 ;  /* 0x0000000fff007e24 */ /* 0x000fe2000f8e00ff */
[----:B------:R-:W-:Y:S01]  /*8fc0*/  IADD3.X R4, R8, UR24, R5, P0, !PT ;  /* 0x0000001808047c10 */ /* 0x000fe200087fe405 */
[----:B------:R-:W-:Y:S01]  /*8fd0*/  IMAD.X R239, RZ, RZ, R233, P2 ;  /* 0x000000ffffef7224 */ /* 0x000fe200010e06e9 */
[----:B------:R-:W-:Y:S01]  /*8fe0*/  LEA R243, P1, R242, c[0x0][0x168], 0x1 ;  /* 0x00005a00f2f37a11 */ /* 0x000fe200078208ff */
[----:B------:R-:W-:Y:S01]  /*8ff0*/  USHF.L.U32 UR10, UR6, 0x4, URZ ;  /* 0x00000004060a7899 */ /* 0x000fe2000800063f */
[----:B------:R-:W-:Y:S01]  /*9000*/  IADD3 R0, R0, -UR16, R3 ;  /* 0x8000001000007c10 */ /* 0x000fe2000fffe003 */
[----:B------:R-:W-:Y:S01]  /*9010*/  IMAD.MOV.U32 R3, RZ, RZ, R148 ;  /* 0x000000ffff037224 */ /* 0x000fe200078e0094 */
[----:B------:R-:W-:Y:S01]  /*9020*/  LEA R241, P0, R240, c[0x0][0x170], 0x1 ;  /* 0x00005c00f0f17a11 */ /* 0x000fe200078008ff */
[----:B------:R-:W-:Y:S01]  /*9030*/  ULEA.HI.SX32 UR15, UR8, 0xfffffffe, 0x1a ;  /* 0xfffffffe080f7891 */ /* 0x000fe2000f8fd23f */
[----:B------:R-:W-:Y:S01]  /*9040*/  LEA.HI.X R242, R242, c[0x0][0x16c], R6, 0x1, P1 ;  /* 0x00005b00f2f27a11 */ /* 0x000fe200008f0c06 */
[----:B------:R1:W-:Y:S01]  /*9050*/  STL [R1+0x8], R0 ;  /* 0x0000080001007387 */ /* 0x0003e20000100800 */
[----:B------:R-:W-:-:S03]  /*9060*/  LEA.HI.X R240, R240, c[0x0][0x174], R4, 0x1, P0 ;  /* 0x00005d00f0f07a11 */ /* 0x000fc600000f0c04 */
[----:B------:R-:W2:Y:S04]  /*9070*/  LDL R13, [R1+0x18] ;  /* 0x00001800010d7983 */ /* 0x000ea80000100800 */
[----:B------:R-:W3:Y:S04]  /*9080*/  LDL R16, [R1+0xc] ;  /* 0x00000c0001107983 */ /* 0x000ee80000100800 */
[----:B------:R-:W4:Y:S04]  /*9090*/  LDL R17, [R1+0x1c] ;  /* 0x00001c0001117983 */ /* 0x000f280000100800 */
[----:B------:R-:W4:Y:S04]  /*90a0*/  LDL.LU R14, [R1+0x3c] ;  /* 0x00003c00010e7983 */ /* 0x000f280000300800 */
[----:B------:R-:W4:Y:S04]  /*90b0*/  LDL.LU R15, [R1+0x48] ;  /* 0x00004800010f7983 */ /* 0x000f280000300800 */
[----:B------:R-:W4:Y:S01]  /*90c0*/  LDL.LU R34, [R1+0x40] ;  /* 0x0000400001227983 */ /* 0x000f220000300800 */
[----:B------:R-:W-:-:S02]  /*90d0*/  IADD3 R236, P1, R168, 0x20, RZ ;  /* 0x00000020a8ec7810 */ /* 0x000fc40007f3e0ff */
[----:B------:R-:W-:-:S03]  /*90e0*/  IADD3 R234, P0, R168, 0x30, RZ ;  /* 0x00000030a8ea7810 */ /* 0x000fc60007f1e0ff */
[--C-:B------:R-:W-:Y:S02]  /*90f0*/  IMAD.X R237, RZ, RZ, R233.reuse, P1 ;  /* 0x000000ffffed7224 */ /* 0x100fe400008e06e9 */
[----:B------:R-:W-:Y:S01]  /*9100*/  IMAD.X R235, RZ, RZ, R233, P0 ;  /* 0x000000ffffeb7224 */ /* 0x000fe200000e06e9 */
[----:B--2---:R-:W-:Y:S02]  /*9110*/  ISETP.GE.AND P5, PT, R13, c[0x0][0x220], PT ;  /* 0x000088000d007a0c */ /* 0x004fe40003fa6270 */
[----:B---3--:R-:W-:Y:S02]  /*9120*/  ISETP.GE.AND P4, PT, R16, c[0x0][0x220], PT ;  /* 0x0000880010007a0c */ /* 0x008fe40003f86270 */
[----:B----4-:R-:W-:Y:S01]  /*9130*/  ISETP.GE.AND P3, PT, R17, c[0x0][0x220], PT ;  /* 0x0000880011007a0c */ /* 0x010fe20003f66270 */
[----:B------:R-:W-:-:S04]  /*9140*/  IMAD.WIDE.U32 R250, R14, -0x326172a9, RZ ;  /* 0xcd9e8d570efa7825 */ /* 0x000fc800078e00ff */
[----:B------:R-:W-:Y:S01]  /*9150*/  IMAD.WIDE.U32 R246, R15, -0x2daee0ad, RZ ;  /* 0xd2511f530ff67825 */ /* 0x000fe200078e00ff */
[----:B------:R-:W-:-:S05]  /*9160*/  LOP3.LUT R244, R251, R34, RZ, 0x3c, !PT ;  /* 0x00000022fbf47212 */ /* 0x000fca00078e3cff */
[----:B------:R-:W-:Y:S01]  /*9170*/  IMAD.WIDE.U32 R244, R244, -0x2daee0ad, RZ ;  /* 0xd2511f53f4f47825 */ /* 0x000fe200078e00ff */
[----:B-1----:R-:W-:Y:S05]  /*9180*/  BRA `(.L_x_724) ;  /* 0x000006e000007947 */ /* 0x002fea0003800000 */
.L_x_726:
        /* <DEDUP_REMOVED lines=27> */
[----:B------:R-:W-:Y:S02]  /*9340*/  @!P6 LEA R178, P2, R0, c[0x0][0x168], 0x1 ;  /* 0x00005a0000b2ea11 */ /* 0x000fe400078408ff */
[----:B------:R-:W-:Y:S01]  /*9350*/  IADD3.X R177, R150, UR25, RZ, P1, !PT ;  /* 0x0000001996b17c10 */ /* 0x000fe20008ffe4ff */
[----:B------:R-:W-:Y:S01]  /*9360*/  @!PT LDS RZ, [RZ] ;  /* 0x00000000fffff984 */ /* 0x000fe20000000800 */
[----:B------:R-:W-:Y:S01]  /*9370*/  @!PT LDS RZ, [RZ] ;  /* 0x00000000fffff984 */ /* 0x000fe20000000800 */
[----:B------:R-:W-:Y:S01]  /*9380*/  @!PT LDS RZ, [RZ] ;  /* 0x00000000fffff984 */ /* 0x000fe20000000800 */
[----:B------:R1:W-:Y:S01]  /*9390*/  @!P5 LDGSTS.E.BYPASS.LTC128B.128 [R222+0xa000], [R174.64+0x80] ;  /* 0x0a000080aededfae */ /* 0x0003e2000b901d54 */
[C---:B------:R-:W-:Y:S02]  /*93a0*/  IADD3 R148, P1, R0.reuse, UR27, RZ ;  /* 0x0000001b00947c10 */ /* 0x040fe4000ff3e0ff */
[----:B------:R-:W-:Y:S01]  /*93b0*/  @!P6 LEA.HI.X R179, R0, c[0x0][0x16c], R177, 0x1, P2 ;  /* 0x00005b0000b3ea11 */ /* 0x000fe200010f0cb1 */
[----:B------:R1:W-:Y:S01]  /*93c0*/  @P4 STS.128 [R222+0xc000], RZ ;  /* 0x00c000ffde004388 */ /* 0x0003e20000000c00 */
[----:B------:R-:W-:Y:S02]  /*93d0*/  IADD3.X R2, R177, UR25, RZ, P1, !PT ;  /* 0x00000019b1027c10 */ /* 0x000fe40008ffe4ff */
[C---:B------:R-:W-:Y:S01]  /*93e0*/  @!P6 LEA R176, P1, R148.reuse, c[0x0][0x168], 0x1 ;  /* 0x00005a0094b0ea11 */ /* 0x040fe200078208ff */
[----:B------:R-:W-:Y:S01]  /*93f0*/  @!PT LDS RZ, [RZ] ;  /* 0x00000000fffff984 */ /* 0x000fe20000000800 */
[----:B------:R-:W-:Y:S01]  /*9400*/  @!PT LDS RZ, [RZ] ;  /* 0x00000000fffff984 */ /* 0x000fe20000000800 */
[----:B------:R-:W-:Y:S01]  /*9410*/  @!PT LDS RZ, [RZ] ;  /* 0x00000000fffff984 */ /* 0x000fe20000000800 */
[----:B------:R1:W-:Y:S03]  /*9420*/  @!P4 LDGSTS.E.BYPASS.LTC128B.128 [R222+0xc000], [R174.64+0x100] ;  /* 0x0c000100aedecfae */ /* 0x0003e6000b901d54 */
        /* <DEDUP_REMOVED lines=68> */
.L_x_724:
[----:B------:R-:W2:Y:S01]  /*9870*/  LDL.64 R14, [R1+0x20] ;  /* 0x00002000010e7983 */ /* 0x000ea20000100a00 */
[----:B------:R-:W-:Y:S01]  /*9880*/  UIADD3 UR26, UR15, -UR34, URZ ;  /* 0x800000220f1a7290 */ /* 0x000fe2000fffe03f */
[----:B------:R-:W-:Y:S04]  /*9890*/  DEPBAR.LE SB0, 0x0 ;  /* 0x000080000000791a */ /* 0x000fe80000000000 */
[----:B------:R-:W3:Y:S01]  /*98a0*/  LDL R17, [R1+0x30] ;  /* 0x0000300001117983 */ /* 0x000ee20000100800 */
[----:B------:R-:W-:Y:S01]  /*98b0*/  IMAD.U32 R10, RZ, RZ, UR26 ;  /* 0x0000001aff0a7e24 */ /* 0x000fe2000f8e00ff */
[----:B------:R-:W-:Y:S01]  /*98c0*/  USHF.R.S32.HI UR8, URZ, 0x1f, UR26 ;  /* 0x0000001f3f087899 */ /* 0x000fe2000801141a */
[----:B------:R-:W-:Y:S01]  /*98d0*/  IMAD.U32 R2, RZ, RZ, UR26 ;  /* 0x0000001aff027e24 */ /* 0x000fe2000f8e00ff */
[----:B------:R-:W-:Y:S01]  /*98e0*/  BAR.SYNC.DEFER_BLOCKING 0x0 ;  /* 0x0000000000007b1d */ /* 0x000fe20000010000 */
[----:B------:R-:W-:Y:S01]  /*98f0*/  IMAD.U32 R8, RZ, RZ, UR26 ;  /* 0x0000001aff087e24 */ /* 0x000fe2000f8e00ff */
[----:B------:R-:W-:Y:S01]  /*9900*/  UIMAD UR8, UR8, UR6, URZ ;  /* 0x00000006080872a4 */ /* 0x000fe2000f8e023f */
[----:B------:R-:W-:Y:S01]  /*9910*/  LEA R10, P2, R10, R232, 0x6 ;  /* 0x000000e80a0a7211 */ /* 0x000fe200078430ff */
[----:B------:R-:W-:Y:S01]  /*9920*/  UIMAD.WIDE.U32 UR36, UR26, UR6, URZ ;  /* 0x000000061a2472a5 */ /* 0x000fe2000f8e003f */
[----:B------:R-:W-:Y:S01]  /*9930*/  IMAD.U32 R0, RZ, RZ, UR26 ;  /* 0x0000001aff007e24 */ /* 0x000fe2000f8e00ff */
[----:B------:R-:W-:Y:S01]  /*9940*/  UIMAD UR8, UR26, UR7, UR8 ;  /* 0x000000071a0872a4 */ /* 0x000fe2000f8e0208 */
[----:B------:R-:W-:Y:S01]  /*9950*/  LEA.HI.X.SX32 R11, R2, R233, 0x6, P2 ;  /* 0x000000e9020b7211 */ /* 0x000fe200010f36ff */
[----:B------:R-:W-:Y:S01]  /*9960*/  IMAD.WIDE.U32 R18, R10, c[0x0][0x1a0], RZ ;  /* 0x000068000a127a25 */ /* 0x000fe200078e00ff */
[----:B------:R-:W-:Y:S01]  /*9970*/  LEA R8, P1, R8, R238, 0x6 ;  /* 0x000000ee08087211 */ /* 0x000fe200078230ff */
[----:B------:R-:W-:Y:S02]  /*9980*/  UIADD3 UR8, UR37, UR8, URZ ;  /* 0x0000000825087290 */ /* 0x000fe4000fffe03f */
[----:B------:R-:W-:Y:S01]  /*9990*/  IMAD.U32 R12, RZ, RZ, UR36 ;  /* 0x00000024ff0c7e24 */ /* 0x000fe2000f8e00ff */
[----:B------:R-:W-:Y:S01]  /*99a0*/  LEA.HI.X.SX32 R9, R0, R239, 0x6, P1 ;  /* 0x000000ef00097211 */ /* 0x000fe200008f36ff */
[----:B------:R-:W-:Y:S02]  /*99b0*/  IMAD R0, R11, c[0x0][0x1a0], RZ ;  /* 0x000068000b007a24 */ /* 0x000fe400078e02ff */
[----:B------:R-:W-:Y:S02]  /*99c0*/  IMAD.U32 R6, RZ, RZ, UR26 ;  /* 0x0000001aff067e24 */ /* 0x000fe4000f8e00ff */
[----:B------:R-:W-:Y:S02]  /*99d0*/  IMAD R0, R10, c[0x0][0x1a4], R0 ;  /* 0x000069000a007a24 */ /* 0x000fe400078e0200 */
[----:B------:R-:W-:Y:S01]  /*99e0*/  IMAD.U32 R4, RZ, RZ, UR26 ;  /* 0x0000001aff047e24 */ /* 0x000fe2000f8e00ff */
[----:B------:R-:W-:Y:S01]  /*99f0*/  LEA R6, P0, R6, R236, 0x6 ;  /* 0x000000ec06067211 */ /* 0x000fe200078030ff */
[----:B------:R-:W-:Y:S01]  /*9a00*/  IMAD.IADD R0, R19, 0x1, R0 ;  /* 0x0000000113007824 */ /* 0x000fe200078e0200 */
[----:B------:R-:W-:Y:S01]  /*9a10*/  @P6 STS.128 [R222+0x10000], RZ ;  /* 0x010000ffde006388 */ /* 0x000fe20000000c00 */
[----:B------:R-:W-:Y:S01]  /*9a20*/  IMAD.U32 R5, RZ, RZ, UR26 ;  /* 0x0000001aff057e24 */ /* 0x000fe2000f8e00ff */
[----:B------:R-:W-:Y:S01]  /*9a30*/  LEA R4, P1, R4, R234, 0x6 ;  /* 0x000000ea04047211 */ /* 0x000fe200078230ff */
[----:B------:R-:W-:Y:S02]  /*9a40*/  IMAD.U32 R16, RZ, RZ, UR26 ;  /* 0x0000001aff107e24 */ /* 0x000fe4000f8e00ff */
[----:B------:R-:W-:Y:S01]  /*9a50*/  IMAD R2, R9, c[0x0][0x1a0], RZ ;  /* 0x0000680009027a24 */ /* 0x000fe200078e02ff */
[----:B------:R-:W-:Y:S01]  /*9a60*/  LEA.HI.X.SX32 R7, R5, R237, 0x6, P0 ;  /* 0x000000ed05077211 */ /* 0x000fe200000f36ff */
[----:B------:R-:W-:Y:S01]  /*9a70*/  IMAD.U32 R13, RZ, RZ, UR37 ;  /* 0x00000025ff0d7e24 */ /* 0x000fe2000f8e00ff */
[----:B------:R-:W-:Y:S01]  /*9a80*/  LEA.HI.X.SX32 R5, R16, R235, 0x6, P1 ;  /* 0x000000eb10057211 */ /* 0x000fe200008f36ff */
[----:B------:R-:W-:Y:S02]  /*9a90*/  IMAD R2, R8, c[0x0][0x1a4], R2 ;  /* 0x0000690008027a24 */ /* 0x000fe400078e0202 */
[----:B------:R-:W-:Y:S02]  /*9aa0*/  IMAD R7, R7, c[0x0][0x1a0], RZ ;  /* 0x0000680007077a24 */ /* 0x000fe400078e02ff */
[----:B------:R-:W-:Y:S02]  /*9ab0*/  IMAD R5, R5, c[0x0][0x1a0], RZ ;  /* 0x0000680005057a24 */ /* 0x000fe400078e02ff */
[----:B------:R-:W-:Y:S02]  /*9ac0*/  IMAD R7, R6, c[0x0][0x1a4], R7 ;  /* 0x0000690006077a24 */ /* 0x000fe400078e0207 */
[C---:B------:R-:W-:Y:S04]  /*9ad0*/  IMAD.WIDE.U32 R20, R4.reuse, c[0x0][0x1a0], RZ ;  /* 0x0000680004147a25 */ /* 0x040fe800078e00ff */
[----:B------:R-:W-:Y:S04]  /*9ae0*/  IMAD R4, R4, c[0x0][0x1a4], R5 ;  /* 0x0000690004047a24 */ /* 0x000fe800078e0205 */
[----:B------:R-:W-:Y:S02]  /*9af0*/  IMAD.IADD R4, R21, 0x1, R4 ;  /* 0x0000000115047824 */ /* 0x000fe400078e0204 */
[----:B--2---:R-:W-:Y:S01]  /*9b00*/  IMAD.U32 R15, RZ, RZ, UR8 ;  /* 0x00000008ff0f7e24 */ /* 0x004fe2000f8e00ff */
[C---:B------:R-:W-:Y:S01]  /*9b10*/  LEA R14, P2, R12.reuse, R14, 0x6 ;  /* 0x0000000e0c0e7211 */ /* 0x040fe200078430ff */
[----:B------:R-:W-:Y:S03]  /*9b20*/  UIADD3 UR8, UR18, -UR34, URZ ;  /* 0x8000002212087290 */ /* 0x000fe6000fffe03f */
[----:B---3--:R-:W-:Y:S01]  /*9b30*/  LEA.HI.X R15, R12, R17, R15, 0x6, P2 ;  /* 0x000000110c0f7211 */ /* 0x008fe200010f340f */
[----:B------:R-:W-:Y:S01]  /*9b40*/  IMAD.WIDE.U32 R16, R8, c[0x0][0x1a0], RZ ;  /* 0x0000680008107a25 */ /* 0x000fe200078e00ff */
[-C--:B------:R-:W-:Y:S03]  /*9b50*/  LEA R10, P2, R18, R241.reuse, 0x1 ;  /* 0x000000f1120a7211 */ /* 0x080fe600078408ff */
[----:B------:R-:W-:Y:S01]  /*9b60*/  IMAD.WIDE.U32 R12, R6, c[0x0][0x1a0], RZ ;  /* 0x00006800060c7a25 */ /* 0x000fe200078e00ff */
[-C--:B------:R-:W-:Y:S02]  /*9b70*/  LEA.HI.X R11, R18, R240.reuse, R0, 0x1, P2 ;  /* 0x000000f0120b7211 */ /* 0x080fe400010f0c00 */
[----:B------:R-:W-:Y:S01]  /*9b80*/  @!P6 LEA R18, P2, R14, c[0x0][0x170], 0x1 ;  /* 0x00005c000e12ea11 */ /* 0x000fe200078408ff */
[----:B------:R-:W-:Y:S01]  /*9b90*/  IMAD.IADD R2, R17, 0x1, R2 ;  /* 0x0000000111027824 */ /* 0x000fe200078e0202 */
[-C--:B------:R-:W-:Y:S01]  /*9ba0*/  LEA R8, P1, R16, R241.reuse, 0x1 ;  /* 0x000000f110087211 */ /* 0x080fe200078208ff */
[----:B------:R-:W-:Y:S01]  /*9bb0*/  IMAD.IADD R7, R13, 0x1, R7 ;  /* 0x000000010d077824 */ /* 0x000fe200078e0207 */
[----:B------:R-:W-:Y:S02]  /*9bc0*/  @!P6 LEA.HI.X R19, R14, c[0x0][0x174], R15, 0x1, P2 ;  /* 0x00005d000e13ea11 */ /* 0x000fe400010f0c0f */
[-C--:B------:R-:W-:Y:S02]  /*9bd0*/  LEA R6, P0, R12, R241.reuse, 0x1 ;  /* 0x000000f10c067211 */ /* 0x080fe400078008ff */
[-C--:B------:R-:W-:Y:S01]  /*9be0*/  LEA.HI.X R9, R16, R240.reuse, R2, 0x1, P1 ;  /* 0x000000f010097211 */ /* 0x080fe200008f0c02 */
[----:B------:R-:W-:Y:S01]  /*9bf0*/  @!PT LDS RZ, [RZ] ;  /* 0x00000000fffff984 */ /* 0x000fe20000000800 */
[----:B------:R-:W-:Y:S01]  /*9c00*/  @!PT LDS RZ, [RZ] ;  /* 0x00000000fffff984 */ /* 0x000fe20000000800 */
[----:B------:R-:W-:Y:S01]  /*9c10*/  @!PT LDS RZ, [RZ] ;  /* 0x00000000fffff984 */ /* 0x000fe20000000800 */
[----:B------:R1:W-:Y:S01]  /*9c20*/  @!P6 LDGSTS.E.BYPASS.LTC128B.128 [R222+0x10000], [R18.64] ;  /* 0x1000000012deefae */ /* 0x0003e2000b901d54 */
[-C--:B------:R-:W-:Y:S02]  /*9c30*/  LEA.HI.X R7, R12, R240.reuse, R7, 0x1, P0 ;  /* 0x000000f00c077211 */ /* 0x080fe400000f0c07 */
[----:B------:R-:W-:Y:S01]  /*9c40*/  LEA R12, P0, R20, R241, 0x1 ;  /* 0x000000f1140c7211 */ /* 0x000fe200078008ff */
[----:B------:R-:W-:Y:S01]  /*9c50*/  @P5 STS.128 [R222+0x12000], RZ ;  /* 0x012000ffde005388 */ /* 0x000fe20000000c00 */
[----:B------:R-:W-:Y:S02]  /*9c60*/  IADD3 R2, P1, R14, UR10, RZ ;  /* 0x0000000a0e027c10 */ /* 0x000fe4000ff3e0ff */
[----:B------:R-:W-:Y:S01]  /*9c70*/  LEA.HI.X R13, R20, R240, R4, 0x1, P0 ;  /* 0x000000f0140d7211 */ /* 0x000fe200000f0c04 */
[----:B------:R-:W-:Y:S01]  /*9c80*/  @!PT LDS RZ, [RZ] ;  /* 0x00000000fffff984 */ /* 0x000fe20000000800 */
[----:B------:R-:W-:Y:S01]  /*9c90*/  @!PT LDS RZ, [RZ] ;  /* 0x00000000fffff984 */ /* 0x000fe20000000800 */
[----:B------:R-:W-:Y:S01]  /*9ca0*/  @!PT LDS RZ, [RZ] ;  /* 0x00000000fffff984 */ /* 0x000fe20000000800 */
[----:B------:R2:W-:Y:S01]  /*9cb0*/  @!P5 LDGSTS.E.BYPASS.LTC128B.128 [R222+0x12000], [R10.64+0x80] ;  /* 0x120000800adedfae */ /* 0x0005e2000b901d54 */
[C---:B------:R-:W-:Y:S02]  /*9cc0*/  @!P6 LEA R16, P2, R2.reuse, c[0x0][0x170], 0x1 ;  /* 0x00005c000210ea11 */ /* 0x040fe400078408ff */
[----:B------:R-:W-:Y:S01]  /*9cd0*/  IADD3.X R4, R15, UR12, RZ, P1, !PT ;  /* 0x0000000c0f047c10 */ /* 0x000fe20008ffe4ff */
[----:B------:R-:W-:Y:S01]  /*9ce0*/  @P4 STS.128 [R222+0x14000], RZ ;  /* 0x014000ffde004388 */ /* 0x000fe20000000c00 */
        /* <DEDUP_REMOVED lines=15> */
[C---:B------:R-:W-:Y:S01]  /*9de0*/  @!P6 LEA R4, P0, R5.reuse, c[0x0][0x170], 0x1 ;  /* 0x00005c000504ea11 */ /* 0x040fe200078008ff */
[----:B------:R-:W-:Y:S01]  /*9df0*/  IMAD.U32 R0, RZ, RZ, UR8 ;  /* 0x00000008ff007e24 */ /* 0x000fe2000f8e00ff */
[----:B------:R-:W-:Y:S01]  /*9e00*/  IADD3.X R20, R2, UR12, RZ, P1, !PT ;  /* 0x0000000c02147c10 */ /* 0x000fe20008ffe4ff */
[----:B------:R-:W-:Y:S03]  /*9e10*/  @P6 STS.128 [R222+0x10800], RZ ;  /* 0x010800ffde006388 */ /* 0x000fe60000000c00 */
[----:B------:R-:W-:Y:S01]  /*9e20*/  @!P6 LEA.HI.X R5, R5, c[0x0][0x174], R20, 0x1, P0 ;  /* 0x00005d000505ea11 */ /* 0x000fe200000f0c14 */
        /* <DEDUP_REMOVED lines=64> */
[----:B------:R-:W2:Y:S04]  /*a230*/  LDSM.16.M88.4 R168, [R151+0x9800] ;  /* 0x0098000097a8783b */ /* 0x000ea80000000200 */
[----:B------:R-:W-:Y:S04]  /*a240*/  LDSM.16.M88.4 R172, [R203] ;  /* 0x00000000cbac783b */ /* 0x000fe80000000200 */
[----:B------:R-:W5:Y:S04]  /*a250*/  LDSM.16.M88.4 R176, [R206] ;  /* 0x00000000ceb0783b */ /* 0x000f680000000200 */
[----:B------:R-:W1:Y:S04]  /*a260*/  LDSM.16.M88.4 R180, [R221] ;  /* 0x00000000ddb4783b */ /* 0x000e680000000200 */
[----:B------:R-:W1:Y:S04]  /*a270*/  LDSM.16.M88.4 R184, [R220] ;  /* 0x00000000dcb8783b */ /* 0x000e680000000200 */
        /* <DEDUP_REMOVED lines=36> */
[----:B------:R-:W4:Y:S03]  /*a4c0*/  LDSM.16.M88.4 R184, [R151+0xa000] ;  /* 0x00a0000097b8783b */ /* 0x000f260000000200 */
[C---:B-----5:R-:W-:Y:S08]  /*a4d0*/  HMMA.16816.F32.BF16 R4, R172.reuse, R188, R4 ;  /* 0x000000bcac04723c */ /* 0x060ff00000041804 */
[C---:B------:R-:W-:Y:S01]  /*a4e0*/  HMMA.16816.F32.BF16 R8, R172.reuse, R190, R8 ;  /* 0x000000beac08723c */ /* 0x040fe20000041808 */
[----:B------:R-:W5:Y:S07]  /*a4f0*/  LDSM.16.M88.4 R188, [R151+0xa800] ;  /* 0x00a8000097bc783b */ /* 0x000f6e0000000200 */
        /* <DEDUP_REMOVED lines=9> */
[----:B------:R-:W3:Y:S03]  /*a590*/  LDSM.16.M88.4 R180, [R218] ;  /* 0x00000000dab4783b */ /* 0x000ee60000000200 */
[C---:B----4-:R-:W-:Y:S08]  /*a5a0*/  HMMA.16816.F32.BF16 R4, R168.reuse, R184, R4 ;  /* 0x000000b8a804723c */ /* 0x050ff00000041804 */
[C---:B------:R-:W-:Y:S01]  /*a5b0*/  HMMA.16816.F32.BF16 R8, R168.reuse, R186, R8 ;  /* 0x000000baa808723c */ /* 0x040fe20000041808 */
[----:B------:R-:W4:Y:S07]  /*a5c0*/  LDSM.16.M88.4 R184, [R217] ;  /* 0x00000000d9b8783b */ /* 0x000f2e0000000200 */
[C---:B-----5:R-:W-:Y:S08]  /*a5d0*/  HMMA.16816.F32.BF16 R12, R168.reuse, R188, R12 ;  /* 0x000000bca80c723c */ /* 0x060ff0000004180c */
[C---:B------:R-:W-:Y:S01]  /*a5e0*/  HMMA.16816.F32.BF16 R16, R168.reuse, R190, R16 ;  /* 0x000000bea810723c */ /* 0x040fe20000041810 */
[----:B------:R-:W5:Y:S07]  /*a5f0*/  LDSM.16.M88.4 R188, [R216] ;  /* 0x00000000d8bc783b */ /* 0x000f6e0000000200 */
        /* <DEDUP_REMOVED lines=10> */
[C---:B----4-:R-:W-:Y:S08]  /*a6a0*/  HMMA.16816.F32.BF16 R12, R172.reuse, R184, R12 ;  /* 0x000000b8ac0c723c */ /* 0x050ff0000004180c */
[C---:B------:R-:W-:Y:S01]  /*a6b0*/  HMMA.16816.F32.BF16 R16, R172.reuse, R186, R16 ;  /* 0x000000baac10723c */ /* 0x040fe20000041810 */
[----:B------:R-:W4:Y:S07]  /*a6c0*/  LDSM.16.M88.4 R184, [R201+0xb000] ;  /* 0x00b00000c9b8783b */ /* 0x000f2e0000000200 */
[C---:B-----5:R-:W-:Y:S08]  /*a6d0*/  HMMA.16816.F32.BF16 R20, R172.reuse, R188, R20 ;  /* 0x000000bcac14723c */ /* 0x060ff00000041814 */
[C---:B------:R-:W-:Y:S01]  /*a6e0*/  HMMA.16816.F32.BF16 R24, R172.reuse, R190, R24 ;  /* 0x000000beac18723c */ /* 0x040fe20000041818 */
[----:B------:R-:W5:Y:S07]  /*a6f0*/  LDSM.16.M88.4 R188, [R201+0xb800] ;  /* 0x00b80000c9bc783b */ /* 0x000f6e0000000200 */
[C---:B-1----:R-:W-:Y:S08]  /*a700*/  HMMA.16816.F32.BF16 R28, R172.reuse, R192, R28 ;  /* 0x000000c0ac1c723c */ /* 0x042ff0000004181c */
[----:B------:R-:W-:Y:S01]  /*a710*/  HMMA.16816.F32.BF16 R32, R172, R194, R32 ;  /* 0x000000c2ac20723c */ /* 0x000fe20000041820 */
[----:B------:R-:W-:Y:S04]  /*a720*/  LDSM.16.M88.4 R172, [R204+0x2000] ;  /* 0x00200000ccac783b */ /* 0x000fe80000000200 */
[----:B------:R-:W-:Y:S03]  /*a730*/  LDSM.16.M88.4 R192, [R200+0x2800] ;  /* 0x00280000c8c0783b */ /* 0x000fe60000000200 */
[C---:B--2---:R-:W-:Y:S08]  /*a740*/  HMMA.16816.F32.BF16 R4, R168.reuse, R176, R4 ;  /* 0x000000b0a804723c */ /* 0x044ff00000041804 */
        /* <DEDUP_REMOVED lines=8> */
[C---:B-----5:R-:W-:Y:S08]  /*a7d0*/  HMMA.16816.F32.BF16 R28, R168.reuse, R188, R28 ;  /* 0x000000bca81c723c */ /* 0x060ff0000004181c */
        /* <DEDUP_REMOVED lines=11> */
[----:B------:R-:W-:Y:S07]  /*a890*/  LDSM.16.M88.4 R180, [R203+0x4000] ;  /* 0x00400000cbb4783b */ /* 0x000fee0000000200 */
[C---:B---3--:R-:W-:Y:S08]  /*a8a0*/  HMMA.16816.F32.BF16 R28, R172.reuse, R184, R28 ;  /* 0x000000b8ac1c723c */ /* 0x048ff0000004181c */
[----:B------:R-:W-:Y:S01]  /*a8b0*/  HMMA.16816.F32.BF16 R32, R172, R186, R32 ;  /* 0x000000baac20723c */ /* 0x000fe20000041820 */
[----:B------:R-:W2:Y:S04]  /*a8c0*/  LDSM.16.M88.4 R172, [R151+0xd800] ;  /* 0x00d8000097ac783b */ /* 0x000ea80000000200 */
[----:B------:R-:W3:Y:S03]  /*a8d0*/  LDSM.16.M88.4 R184, [R214] ;  /* 0x00000000d6b8783b */ /* 0x000ee60000000200 */
[C---:B----4-:R-:W-:Y:S08]  /*a8e0*/  HMMA.16816.F32.BF16 R4, R168.reuse, R188, R4 ;  /* 0x000000bca804723c */ /* 0x050ff00000041804 */
[C---:B------:R-:W-:Y:S01]  /*a8f0*/  HMMA.16816.F32.BF16 R8, R168.reuse, R190, R8 ;  /* 0x000000bea808723c */ /* 0x040fe20000041808 */
[----:B------:R-:W4:Y:S07]  /*a900*/  LDSM.16.M88.4 R188, [R213] ;  /* 0x00000000d5bc783b */ /* 0x000f2e0000000200 */
[C---:B-1----:R-:W-:Y:S08]  /*a910*/  HMMA.16816.F32.BF16 R12, R168.reuse, R176, R12 ;  /* 0x000000b0a80c723c */ /* 0x042ff0000004180c */
[C---:B------:R-:W-:Y:S01]  /*a920*/  HMMA.16816.F32.BF16 R16, R168.reuse, R178, R16 ;  /* 0x000000b2a810723c */ /* 0x040fe20000041810 */
[----:B------:R-:W1:Y:S07]  /*a930*/  LDSM.16.M88.4 R176, [R212] ;  /* 0x00000000d4b0783b */ /* 0x000e6e0000000200 */
[C---:B-----5:R-:W-:Y:S08]  /*a940*/  HMMA.16816.F32.BF16 R20, R168.reuse, R192, R20 ;  /* 0x000000c0a814723c */ /* 0x060ff00000041814 */
[C---:B------:R-:W-:Y:S01]  /*a950*/  HMMA.16816.F32.BF16 R24, R168.reuse, R194, R24 ;  /* 0x000000c2a818723c */ /* 0x040fe20000041818 */
[----:B------:R-:W-:Y:S07]  /*a960*/  LDSM.16.M88.4 R192, [R201+0xc800] ;  /* 0x00c80000c9c0783b */ /* 0x000fee0000000200 */
[C---:B--2---:R-:W-:Y:S08]  /*a970*/  HMMA.16816.F32.BF16 R28, R168.reuse, R172, R28 ;  /* 0x000000aca81c723c */ /* 0x044ff0000004181c */
[----:B------:R-:W-:Y:S01]  /*a980*/  HMMA.16816.F32.BF16 R32, R168, R174, R32 ;  /* 0x000000aea820723c */ /* 0x000fe20000041820 */
[----:B------:R-:W2:Y:S04]  /*a990*/  LDSM.16.M88.4 R168, [R211] ;  /* 0x00000000d3a8783b */ /* 0x000ea80000000200 */
[----:B------:R-:W-:Y:S03]  /*a9a0*/  LDSM.16.M88.4 R172, [R205+0x4000] ;  /* 0x00400000cdac783b */ /* 0x000fe60000000200 */
        /* <DEDUP_REMOVED lines=38> */
[----:B------:R-:W-:Y:S03]  /*ac10*/  LDSM.16.M88.4 R188, [R209] ;  /* 0x00000000d1bc783b */ /* 0x000fe60000000200 */
[C---:B-1----:R-:W-:Y:S08]  /*ac20*/  HMMA.16816.F32.BF16 R4, R172.reuse, R176, R4 ;  /* 0x000000b0ac04723c */ /* 0x042ff00000041804 */
[C---:B------:R-:W-:Y:S01]  /*ac30*/  HMMA.16816.F32.BF16 R8, R172.reuse, R178, R8 ;  /* 0x000000b2ac08723c */ /* 0x040fe20000041808 */
[----:B------:R-:W1:Y:S07]  /*ac40*/  LDSM.16.M88.4 R176, [R210] ;  /* 0x00000000d2b0783b */ /* 0x000e6e0000000200 */
[C---:B--2---:R-:W-:Y:S08]  /*ac50*/  HMMA.16816.F32.BF16 R12, R172.reuse, R180, R12 ;  /* 0x000000b4ac0c723c */ /* 0x044ff0000004180c */
[C---:B------:R-:W-:Y:S01]  /*ac60*/  HMMA.16816.F32.BF16 R16, R172.reuse, R182, R16 ;  /* 0x000000b6ac10723c */ /* 0x040fe20000041810 */
[----:B------:R-:W2:Y:S07]  /*ac70*/  LDSM.16.M88.4 R180, [R208] ;  /* 0x00000000d0b4783b */ /* 0x000eae0000000200 */
[C---:B---3--:R-:W-:Y:S08]  /*ac80*/  HMMA.16816.F32.BF16 R20, R172.reuse, R184, R20 ;  /* 0x000000b8ac14723c */ /* 0x048ff00000041814 */
[C---:B------:R-:W-:Y:S01]  /*ac90*/  HMMA.16816.F32.BF16 R24, R172.reuse, R186, R24 ;  /* 0x000000baac18723c */ /* 0x040fe20000041818 */
[----:B------:R-:W3:Y:S07]  /*aca0*/  LDSM.16.M88.4 R184, [R207] ;  /* 0x00000000cfb8783b */ /* 0x000eee0000000200 */
[C---:B-----5:R-:W-:Y:S08]  /*acb0*/  HMMA.16816.F32.BF16 R28, R172.reuse, R192, R28 ;  /* 0x000000c0ac1c723c */ /* 0x060ff0000004181c */
        /* <DEDUP_REMOVED lines=21> */
[----:B------:R-:W3:Y:S07]  /*ae10*/  LDSM.16.M88.4 R188, [R200+0x7000] ;  /* 0x00700000c8bc783b */ /* 0x000eee0000000200 */
[C---:B------:R-:W-:Y:S08]  /*ae20*/  HMMA.16816.F32.BF16 R20, R172.reuse, R192, R20 ;  /* 0x000000c0ac14723c */ /* 0x040ff00000041814 */
[C---:B------:R-:W-:Y:S01]  /*ae30*/  HMMA.16816.F32.BF16 R24, R172.reuse, R194, R24 ;  /* 0x000000c2ac18723c */ /* 0x040fe20000041818 */
[----:B------:R-:W4:Y:S01]  /*ae40*/  LDSM.16.M88.4 R192, [R200+0x7800] ;  /* 0x00780000c8c0783b */ /* 0x000f220000000200 */
[----:B------:R-:W-:Y:S04]  /*ae50*/  DEPBAR.LE SB0, 0x0 ;  /* 0x000080000000791a */ /* 0x000fe80000000000 */
[----:B------:R-:W-:Y:S02]  /*ae60*/  BAR.SYNC.DEFER_BLOCKING 0x0 ;  /* 0x0000000000007b1d */ /* 0x000fe40000010000 */
[C---:B--2---:R-:W-:Y:S08]  /*ae70*/  HMMA.16816.F32.BF16 R28, R172.reuse, R180, R28 ;  /* 0x000000b4ac1c723c */ /* 0x044ff0000004181c */
[----:B------:R-:W-:Y:S07]  /*ae80*/  HMMA.16816.F32.BF16 R32, R172, R182, R32 ;  /* 0x000000b6ac20723c */ /* 0x000fee0000041820 */
[C---:B------:R-:W-:Y:S01]  /*ae90*/  LEA R174, P2, R0.reuse, R238, 0x6 ;  /* 0x000000ee00ae7211 */ /* 0x040fe200078430ff */
[C---:B-1----:R-:W-:Y:S05]  /*aea0*/  HMMA.16816.F32.BF16 R4, R168.reuse, R176, R4 ;  /* 0x000000b0a804723c */ /* 0x042fea0000041804 */
[C---:B------:R-:W-:Y:S02]  /*aeb0*/  LEA.HI.X.SX32 R175, R0.reuse, R239, 0x6, P2 ;  /* 0x000000ef00af7211 */ /* 0x040fe400010f36ff */
[C---:B------:R-:W-:Y:S01]  /*aec0*/  LEA R172, P1, R0.reuse, R236, 0x6 ;  /* 0x000000ec00ac7211 */ /* 0x040fe200078230ff */
[C---:B------:R-:W-:Y:S04]  /*aed0*/  HMMA.16816.F32.BF16 R8, R168.reuse, R178, R8 ;  /* 0x000000b2a808723c */ /* 0x040fe80000041808 */
[C---:B------:R-:W-:Y:S01]  /*aee0*/  LEA.HI.X.SX32 R173, R0.reuse, R237, 0x6, P1 ;  /* 0x000000ed00ad7211 */ /* 0x040fe200008f36ff */
[----:B------:R-:W-:Y:S02]  /*aef0*/  IMAD R2, R175, c[0x0][0x198], RZ ;  /* 0x00006600af027a24 */ /* 0x000fe400078e02ff */
[----:B------:R-:W-:Y:S01]  /*af00*/  LEA R178, P0, R0, R232, 0x6 ;  /* 0x000000e800b27211 */ /* 0x000fe200078030ff */
[C---:B------:R-:W-:Y:S04]  /*af10*/  HMMA.16816.F32.BF16 R12, R168.reuse, R184, R12 ;  /* 0x000000b8a80c723c */ /* 0x040fe8000004180c */
[----:B------:R-:W-:Y:S01]  /*af20*/  IMAD R2, R174, c[0x0][0x19c], R2 ;  /* 0x00006700ae027a24 */ /* 0x000fe200078e0202 */
        /* <DEDUP_REMOVED lines=9> */
[----:B------:R-:W-:Y:S02]  /*afc0*/  IMAD R148, R177, c[0x0][0x198], RZ ;  /* 0x00006600b1947a24 */ /* 0x000fe400078e02ff */
[C---:B------:R-:W-:Y:S04]  /*afd0*/  HMMA.16816.F32.BF16 R24, R168.reuse, R190, R24 ;  /* 0x000000bea818723c */ /* 0x040fe80000041818 */
[----:B------:R-:W-:Y:S02]  /*afe0*/  IMAD R0, R178, c[0x0][0x19c], R0 ;  /* 0x00006700b2007a24 */ /* 0x000fe400078e0200 */
[----:B------:R-:W-:Y:S02]  /*aff0*/  IMAD R148, R176, c[0x0][0x19c], R148 ;  /* 0x00006700b0947a24 */ /* 0x000fe400078e0294 */
[----:B------:R-:W-:Y:S01]  /*b000*/  IMAD.IADD R150, R181, 0x1, R150 ;  /* 0x00000001b5967824 */ /* 0x000fe200078e0296 */
[C---:B----4-:R-:W-:Y:S08]  /*b010*/  HMMA.16816.F32.BF16 R28, R168.reuse, R192, R28 ;  /* 0x000000c0a81c723c */ /* 0x050ff0000004181c */
[----:B------:R-:W-:Y:S07]  /*b020*/  HMMA.16816.F32.BF16 R32, R168, R194, R32 ;  /* 0x000000c2a820723c */ /* 0x000fee0000041820 */
[----:B------:R-:W-:Y:S05]  /*b030*/  IMAD.WIDE.U32 R168, R174, c[0x0][0x198], RZ ;  /* 0x00006600aea87a25 */ /* 0x000fea00078e00ff */
[-C--:B------:R-:W-:Y:S01]  /*b040*/  LEA R172, P0, R168, R243.reuse, 0x1 ;  /* 0x000000f3a8ac7211 */ /* 0x080fe200078008ff */
[----:B------:R-:W-:Y:S02]  /*b050*/  IMAD.IADD R2, R169, 0x1, R2 ;  /* 0x00000001a9027824 */ /* 0x000fe400078e0202 */
[----:B------:R-:W-:Y:S03]  /*b060*/  IMAD.WIDE.U32 R170, R178, c[0x0][0x198], RZ ;  /* 0x00006600b2aa7a25 */ /* 0x000fe600078e00ff */
[-C--:B------:R-:W-:Y:S01]  /*b070*/  LEA.HI.X R173, R168, R242.reuse, R2, 0x1, P0 ;  /* 0x000000f2a8ad7211 */ /* 0x080fe200000f0c02 */
[----:B------:R-:W-:Y:S01]  /*b080*/  IMAD.IADD R0, R171, 0x1, R0 ;  /* 0x00000001ab007824 */ /* 0x000fe200078e0200 */
[----:B------:R-:W-:Y:S01]  /*b090*/  ISETP.LT.AND P0, PT, RZ, UR26, PT ;  /* 0x0000001aff007c0c */ /* 0x000fe2000bf01270 */
[----:B------:R-:W-:Y:S01]  /*b0a0*/  IMAD.WIDE.U32 R178, R176, c[0x0][0x198], RZ ;  /* 0x00006600b0b27a25 */ /* 0x000fe200078e00ff */
[CC--:B------:R-:W-:Y:S03]  /*b0b0*/  LEA R174, P1, R170.reuse, R243.reuse, 0x1 ;  /* 0x000000f3aaae7211 */ /* 0x0c0fe600078208ff */
[----:B------:R-:W-:Y:S01]  /*b0c0*/  IMAD.IADD R148, R179, 0x1, R148 ;  /* 0x00000001b3947824 */ /* 0x000fe200078e0294 */
[-C--:B------:R-:W-:Y:S02]  /*b0d0*/  LEA.HI.X R175, R170, R242.reuse, R0, 0x1, P1 ;  /* 0x000000f2aaaf7211 */ /* 0x080fe400008f0c00 */
[-C--:B------:R-:W-:Y:S02]  /*b0e0*/  LEA R170, P2, R180, R243.reuse, 0x1 ;  /* 0x000000f3b4aa7211 */ /* 0x080fe400078408ff */
[----:B------:R-:W-:Y:S02]  /*b0f0*/  LEA R168, P1, R178, R243, 0x1 ;  /* 0x000000f3b2a87211 */ /* 0x000fe400078208ff */
[-C--:B------:R-:W-:Y:S02]  /*b100*/  LEA.HI.X R171, R180, R242.reuse, R150, 0x1, P2 ;  /* 0x000000f2b4ab7211 */ /* 0x080fe400010f0c96 */
[----:B------:R-:W-:Y:S01]  /*b110*/  LEA.HI.X R169, R178, R242, R148, 0x1, P1 ;  /* 0x000000f2b2a97211 */ /* 0x000fe200008f0c94 */
[----:B------:R-:W-:-:S05]  /*b120*/  @P0 BRA `(.L_x_726) ;  /* 0xffffe06000000947 */ /* 0x000fca000383ffff */
.L_x_725:
[----:B------:R-:W2:Y:S01]  /*b130*/  LDL R0, [R1+0x8] ;  /* 0x0000080001007983 */ /* 0x000ea20000100800 */
[----:B------:R-:W-:Y:S01]  /*b140*/  MOV R2, UR26 ;  /* 0x0000001a00027c02 */ /* 0x000fe20008000f00 */
[----:B------:R-:W-:Y:S02]  /*b150*/  USHF.L.U32 UR24, UR26, 0x1, URZ ;  /* 0x000000011a187899 */ /* 0x000fe4000800063f */
[----:B------:R-:W-:Y:S02]  /*b160*/  UIADD3 UR19, UR22, -0x61c88647, URZ ;  /* 0x9e3779b916137890 */ /* 0x000fe4000fffe03f */
[----:B------:R-:W-:Y:S02]  /*b170*/  UIADD3 UR9, UR22, -0x4ab325aa, URZ ;  /* 0xb54cda5616097890 */ /* 0x000fe4000fffe03f */
[----:B------:R-:W-:Y:S02]  /*b180*/  UIADD3 UR8, UR23, 0x646e171e, URZ ;  /* 0x646e171e17087890 */ /* 0x000fe4000fffe03f */
[----:B------:R-:W-:Y:S01]  /*b190*/  UIADD3 UR34, UR34, 0x1, URZ ;  /* 0x0000000122227890 */ /* 0x000fe2000fffe03f */
[----:B--2---:R-:W-:Y:S05]  /*b1a0*/  IMAD R2, R2, -0x40, R0 ;  /* 0xffffffc002027824 */ /* 0x004fea00078e0200 */
[C---:B------:R-:W-:Y:S02]  /*b1b0*/  IADD3 R0, R2.reuse, -0x1, RZ ;  /* 0xffffffff02007810 */ /* 0x040fe40007ffe0ff */
[----:B-1----:R-:W-:Y:S02]  /*b1c0*/  IADD3 R168, R2, -0x9, RZ ;  /* 0xfffffff702a87810 */ /* 0x002fe40007ffe0ff */
[----:B------:R-:W-:Y:S02]  /*b1d0*/  ISETP.GE.AND P1, PT, R0, RZ, PT ;  /* 0x000000ff0000720c */ /* 0x000fe40003f26270 */
[----:B------:R-:W-:Y:S02]  /*b1e0*/  IABS R148, R2 ;  /* 0x0000000200947213 */ /* 0x000fe40000000000 */
[----:B------:R-:W-:Y:S02]  /*b1f0*/  IADD3 R150, R2, -0x8, RZ ;  /* 0xfffffff802967810 */ /* 0x000fe40007ffe0ff */
[----:B------:R1:W2:Y:S02]  /*b200*/  I2F R180, R148 ;  /* 0x0000009400b47306 */ /* 0x0002a40000201400 */
[----:B------:R-:W-:Y:S05]  /*b210*/  ISETP.GE.AND P2, PT, R150, RZ, PT ;  /* 0x000000ff9600720c */ /* 0x000fea0003f46270 */
[----:B------:R-:W-:Y:S02]  /*b220*/  @!P1 IADD3 R0, -R2, 0x1, RZ ;  /* 0x0000000102009810 */ /* 0x000fe40007ffe1ff */
[----:B------:R-:W-:Y:S02]  /*b230*/  ISETP.GE.AND P1, PT, R168, RZ, PT ;  /* 0x000000ffa800720c */ /* 0x000fe40003f26270 */
[----:B------:R3:W4:Y:S04]  /*b240*/  I2F R179, R0 ;  /* 0x0000000000b37306 */ /* 0x0007280000201400 */
[C---:B------:R-:W-:Y:S06]  /*b250*/  @!P2 IADD3 R150, -R2.reuse, 0x8, RZ ;  /* 0x000000080296a810 */ /* 0x040fec0007ffe1ff */
[----:B------:R5:W5:Y:S01]  /*b260*/  I2F R178, R150 ;  /* 0x0000009600b27306 */ /* 0x000b620000201400 */
[C---:B------:R-:W-:Y:S02]  /*b270*/  @!P1 IADD3 R168, -R2.reuse, 0x9, RZ ;  /* 0x0000000902a89810 */ /* 0x040fe40007ffe1ff */
[----:B-1----:R-:W-:Y:S01]  /*b280*/  IADD3 R148, R2, -0x10, RZ ;  /* 0xfffffff002947810 */ /* 0x002fe20007ffe0ff */
[C---:B--2---:R-:W-:Y:S02]  /*b290*/  FFMA.FTZ R4, R180.reuse, -UR4, R4 ;  /* 0x80000004b4047c23 */ /* 0x044fe40008010004 */
[----:B------:R-:W-:Y:S01]  /*b2a0*/  FFMA.FTZ R10, R180, -UR4, R10 ;  /* 0x80000004b40a7c23 */ /* 0x000fe2000801000a */
[----:B------:R-:W-:Y:S03]  /*b2b0*/  ISETP.GE.AND P2, PT, R148, RZ, PT ;  /* 0x000000ff9400720c */ /* 0x000fe60003f46270 */
[----:B------:R-:W1:Y:S01]  /*b2c0*/  I2F R177, R168 ;  /* 0x000000a800b17306 */ /* 0x000e620000201400 */
[----:B---3--:R-:W-:Y:S01]  /*b2d0*/  IADD3 R0, R2, -0x11, RZ ;  /* 0xffffffef02007810 */ /* 0x008fe20007ffe0ff */
[C---:B----4-:R-:W-:Y:S02]  /*b2e0*/  FFMA.FTZ R5, R179.reuse, -UR4, R5 ;  /* 0x80000004b3057c23 */ /* 0x050fe40008010005 */
[----:B------:R-:W-:Y:S01]  /*b2f0*/  FFMA.FTZ R11, R179, -UR4, R11 ;  /* 0x80000004b30b7c23 */ /* 0x000fe2000801000b */
[----:B------:R-:W-:Y:S05]  /*b300*/  ISETP.GE.AND P1, PT, R0, RZ, PT ;  /* 0x000000ff0000720c */ /* 0x000fea0003f26270 */
[C---:B------:R-:W-:Y:S02]  /*b310*/  @!P2 IADD3 R148, -R2.reuse, 0x10, RZ ;  /* 0x000000100294a810 */ /* 0x040fe40007ffe1ff */
[----:B-----5:R-:W-:Y:S02]  /*b320*/  IADD3 R150, R2, -0x19, RZ ;  /* 0xffffffe702967810 */ /* 0x020fe40007ffe0ff */
[----:B------:R2:W3:Y:S01]  /*b330*/  I2F R176, R148 ;  /* 0x0000009400b07306 */ /* 0x0004e20000201400 */
[C---:B------:R-:W-:Y:S02]  /*b340*/  FFMA.FTZ R8, R178.reuse, -UR4, R8 ;  /* 0x80000004b2087c23 */ /* 0x040fe40008010008 */
[----:B------:R-:W-:Y:S01]  /*b350*/  FFMA.FTZ R14, R178, -UR4, R14 ;  /* 0x80000004b20e7c23 */ /* 0x000fe2000801000e */
[----:B------:R-:W-:Y:S02]  /*b360*/  @!P1 IADD3 R0, -R2, 0x11, RZ ;  /* 0x0000001102009810 */ /* 0x000fe40007ffe1ff */
[----:B------:R-:W-:Y:S01]  /*b370*/  ISETP.GE.AND P1, PT, R150, RZ, PT ;  /* 0x000000ff9600720c */ /* 0x000fe20003f26270 */
[C---:B-1----:R-:W-:Y:S03]  /*b380*/  FFMA.FTZ R9, R177.reuse, -UR4, R9 ;  /* 0x80000004b1097c23 */ /* 0x042fe60008010009 */
[----:B------:R1:W4:Y:S01]  /*b390*/  I2F R175, R0 ;  /* 0x0000000000af7306 */ /* 0x0003220000201400 */
[----:B------:R-:W-:Y:S01]  /*b3a0*/  IADD3 R168, R2, -0x18, RZ ;  /* 0xffffffe802a87810 */ /* 0x000fe20007ffe0ff */
[----:B------:R-:W-:Y:S03]  /*b3b0*/  FFMA.FTZ R15, R177, -UR4, R15 ;  /* 0x80000004b10f7c23 */ /* 0x000fe6000801000f */
[----:B------:R-:W-:Y:S04]  /*b3c0*/  ISETP.GE.AND P2, PT, R168, RZ, PT ;  /* 0x000000ffa800720c */ /* 0x000fe80003f46270 */
[C---:B------:R-:W-:Y:S02]  /*b3d0*/  @!P1 IADD3 R150, -R2.reuse, 0x19, RZ ;  /* 0x0000001902969810 */ /* 0x040fe40007ffe1ff */
[----:B--2---:R-:W-:Y:S02]  /*b3e0*/  IADD3 R148, R2, 0x8, RZ ;  /* 0x0000000802947810 */ /* 0x004fe40007ffe0ff */
[----:B------:R2:W5:Y:S01]  /*b3f0*/  I2F R173, R150 ;  /* 0x0000009600ad7306 */ /* 0x0005620000201400 */
[----:B---3--:R-:W-:Y:S04]  /*b400*/  FFMA.FTZ R12, R176, -UR4, R12 ;  /* 0x80000004b00c7c23 */ /* 0x008fe8000801000c */
[----:B------:R-:W-:Y:S01]  /*b410*/  @!P2 IADD3 R168, -R2, 0x18, RZ ;  /* 0x0000001802a8a810 */ /* 0x000fe20007ffe1ff */
[----:B------:R-:W-:Y:S01]  /*b420*/  FFMA.FTZ R18, R176, -UR4, R18 ;  /* 0x80000004b0127c23 */ /* 0x000fe20008010012 */
[----:B------:R-:W-:Y:S01]  /*b430*/  ISETP.GE.AND P1, PT, R148, RZ, PT ;  /* 0x000000ff9400720c */ /* 0x000fe20003f26270 */
[----:B------:R-:W-:Y:S01]  /*b440*/  LDSM.16.MT88.4 R176, [R197+0x10000] ;  /* 0x01000000c5b0783b */ /* 0x000fe20000004200 */
[----:B-1----:R-:W-:Y:S01]  /*b450*/  IADD3 R0, R2, -0x20, RZ ;  /* 0xffffffe002007810 */ /* 0x002fe20007ffe0ff */
[----:B------:R-:W1:Y:S01]  /*b460*/  I2F R174, R168 ;  /* 0x000000a800ae7306 */ /* 0x000e620000201400 */
[C---:B----4-:R-:W-:Y:S02]  /*b470*/  FFMA.FTZ R13, R175.reuse, -UR4, R13 ;  /* 0x80000004af0d7c23 */ /* 0x050fe4000801000d */
[----:B------:R-:W-:Y:S01]  /*b480*/  ISETP.GE.AND P2, PT, R0, RZ, PT ;  /* 0x000000ff0000720c */ /* 0x000fe20003f46270 */
[----:B------:R-:W-:Y:S06]  /*b490*/  FFMA.FTZ R19, R175, -UR4, R19 ;  /* 0x80000004af137c23 */ /* 0x000fec0008010013 */
[C---:B------:R-:W-:Y:S04]  /*b4a0*/  @!P1 IADD3 R148, -R2.reuse, -0x8, RZ ;  /* 0xfffffff802949810 */ /* 0x040fe80007ffe1ff */
[----:B------:R3:W4:Y:S01]  /*b4b0*/  I2F R183, R148 ;  /* 0x0000009400b77306 */ /* 0x0007220000201400 */
[C---:B--2---:R-:W-:Y:S01]  /*b4c0*/  IADD3 R150, R2.reuse, -0x21, RZ ;  /* 0xffffffdf02967810 */ /* 0x044fe20007ffe0ff */
[C---:B-----5:R-:W-:Y:S01]  /*b4d0*/  FFMA.FTZ R17, R173.reuse, -UR4, R17 ;  /* 0x80000004ad117c23 */ /* 0x060fe20008010011 */
[----:B------:R-:W-:Y:S01]  /*b4e0*/  @!P2 IADD3 R0, -R2, 0x20, RZ ;  /* 0x000000200200a810 */ /* 0x000fe20007ffe1ff */
[----:B------:R-:W-:Y:S01]  /*b4f0*/  FFMA.FTZ R23, R173, -UR4, R23 ;  /* 0x80000004ad177c23 */ /* 0x000fe20008010017 */
[----:B------:R-:W-:Y:S05]  /*b500*/  ISETP.GE.AND P2, PT, R150, RZ, PT ;  /* 0x000000ff9600720c */ /* 0x000fea0003f46270 */
[----:B------:R2:W5:Y:S01]  /*b510*/  I2F R172, R0 ;  /* 0x0000000000ac7306 */ /* 0x0005620000201400 */
[C---:B-1----:R-:W-:Y:S02]  /*b520*/  FFMA.FTZ R16, R174.reuse, -UR4, R16 ;  /* 0x80000004ae107c23 */ /* 0x042fe40008010010 */
[----:B------:R-:W-:Y:S05]  /*b530*/  FFMA.FTZ R22, R174, -UR4, R22 ;  /* 0x80000004ae167c23 */ /* 0x000fea0008010016 */
[C---:B------:R-:W-:Y:S04]  /*b540*/  @!P2 IADD3 R150, -R2.reuse, 0x21, RZ ;  /* 0x000000210296a810 */ /* 0x040fe80007ffe1ff */
[----:B------:R1:W1:Y:S01]  /*b550*/  I2F R171, R150 ;  /* 0x0000009600ab7306 */ /* 0x0002620000201400 */
[----:B---3--:R-:W-:Y:S01]  /*b560*/  IADD3 R148, R2, -0x28, RZ ;  /* 0xffffffd802947810 */ /* 0x008fe20007ffe0ff */
[----:B----4-:R-:W-:Y:S03]  /*b570*/  FFMA.FTZ R6, R183, -UR4, R6 ;  /* 0x80000004b7067c23 */ /* 0x010fe60008010006 */
[----:B------:R-:W-:Y:S02]  /*b580*/  ISETP.GE.AND P2, PT, R148, RZ, PT ;  /* 0x000000ff9400720c */ /* 0x000fe40003f46270 */
[----:B--2---:R-:W-:Y:S01]  /*b590*/  IADD3 R0, R2, 0x7, RZ ;  /* 0x0000000702007810 */ /* 0x004fe20007ffe0ff */
[C---:B-----5:R-:W-:Y:S02]  /*b5a0*/  FFMA.FTZ R20, R172.reuse, -UR4, R20 ;  /* 0x80000004ac147c23 */ /* 0x060fe40008010014 */
[----:B------:R-:W-:Y:S01]  /*b5b0*/  FFMA.FTZ R26, R172, -UR4, R26 ;  /* 0x80000004ac1a7c23 */ /* 0x000fe2000801001a */
[----:B------:R-:W-:Y:S01]  /*b5c0*/  ISETP.GE.AND P1, PT, R0, RZ, PT ;  /* 0x000000ff0000720c */ /* 0x000fe20003f26270 */
[----:B------:R-:W-:Y:S06]  /*b5d0*/  LDSM.16.MT88.4 R172, [R196+0x10000] ;  /* 0x01000000c4ac783b */ /* 0x000fec0000004200 */
[C---:B------:R-:W-:Y:S04]  /*b5e0*/  @!P2 IADD3 R148, -R2.reuse, 0x28, RZ ;  /* 0x000000280294a810 */ /* 0x040fe80007ffe1ff */
[----:B------:R2:W3:Y:S01]  /*b5f0*/  I2F R170, R148 ;  /* 0x0000009400aa7306 */ /* 0x0004e20000201400 */
[C---:B-1----:R-:W-:Y:S01]  /*b600*/  IADD3 R150, R2.reuse, -0x29, RZ ;  /* 0xffffffd702967810 */ /* 0x042fe20007ffe0ff */
[C---:B------:R-:W-:Y:S02]  /*b610*/  FFMA.FTZ R21, R171.reuse, -UR4, R21 ;  /* 0x80000004ab157c23 */ /* 0x040fe40008010015 */
[----:B------:R-:W-:Y:S01]  /*b620*/  FFMA.FTZ R27, R171, -UR4, R27 ;  /* 0x80000004ab1b7c23 */ /* 0x000fe2000801001b */
[----:B------:R-:W-:Y:S02]  /*b630*/  @!P1 IADD3 R0, -R2, -0x7, RZ ;  /* 0xfffffff902009810 */ /* 0x000fe40007ffe1ff */
[----:B------:R-:W-:Y:S03]  /*b640*/  ISETP.GE.AND P1, PT, R150, RZ, PT ;  /* 0x000000ff9600720c */ /* 0x000fe60003f26270 */
[----:B------:R1:W4:Y:S10]  /*b650*/  I2F R184, R0 ;  /* 0x0000000000b87306 */ /* 0x0003340000201400 */
[C---:B------:R-:W-:Y:S02]  /*b660*/  @!P1 IADD3 R150, -R2.reuse, 0x29, RZ ;  /* 0x0000002902969810 */ /* 0x040fe40007ffe1ff */
[----:B--2---:R-:W-:Y:S02]  /*b670*/  IADD3 R148, R2, -0x31, RZ ;  /* 0xffffffcf02947810 */ /* 0x004fe40007ffe0ff */
[----:B------:R2:W5:Y:S01]  /*b680*/  I2F R169, R150 ;  /* 0x0000009600a97306 */ /* 0x0005620000201400 */
[----:B---3--:R-:W-:Y:S01]  /*b690*/  FFMA.FTZ R24, R170, -UR4, R24 ;  /* 0x80000004aa187c23 */ /* 0x008fe20008010018 */
[----:B------:R-:W-:Y:S01]  /*b6a0*/  ISETP.GE.AND P1, PT, R148, RZ, PT ;  /* 0x000000ff9400720c */ /* 0x000fe20003f26270 */
[----:B------:R-:W-:Y:S01]  /*b6b0*/  FFMA.FTZ R30, R170, -UR4, R30 ;  /* 0x80000004aa1e7c23 */ /* 0x000fe2000801001e */
[----:B-1----:R-:W-:Y:S01]  /*b6c0*/  IADD3 R0, R2, -0x30, RZ ;  /* 0xffffffd002007810 */ /* 0x002fe20007ffe0ff */
[----:B----4-:R-:W-:Y:S03]  /*b6d0*/  FFMA.FTZ R7, R184, -UR4, R7 ;  /* 0x80000004b8077c23 */ /* 0x010fe60008010007 */
[----:B------:R-:W-:Y:S07]  /*b6e0*/  ISETP.GE.AND P2, PT, R0, RZ, PT ;  /* 0x000000ff0000720c */ /* 0x000fee0003f46270 */
[C---:B------:R-:W-:Y:S02]  /*b6f0*/  @!P1 IADD3 R148, -R2.reuse, 0x31, RZ ;  /* 0x0000003102949810 */ /* 0x040fe40007ffe1ff */
[C---:B--2---:R-:W-:Y:S01]  /*b700*/  IADD3 R150, R2.reuse, -0x38, RZ ;  /* 0xffffffc802967810 */ /* 0x044fe20007ffe0ff */
[C---:B-----5:R-:W-:Y:S03]  /*b710*/  FFMA.FTZ R25, R169.reuse, -UR4, R25 ;  /* 0x80000004a9197c23 */ /* 0x060fe60008010019 */
[----:B------:R-:W-:Y:S01]  /*b720*/  @!P2 IADD3 R0, -R2, 0x30, RZ ;  /* 0x000000300200a810 */ /* 0x000fe20007ffe1ff */
[----:B------:R-:W-:Y:S01]  /*b730*/  FFMA.FTZ R31, R169, -UR4, R31 ;  /* 0x80000004a91f7c23 */ /* 0x000fe2000801001f */
[----:B------:R-:W-:Y:S02]  /*b740*/  ISETP.GE.AND P2, PT, R150, RZ, PT ;  /* 0x000000ff9600720c */ /* 0x000fe40003f46270 */
[----:B------:R1:W2:Y:S11]  /*b750*/  I2F R168, R0 ;  /* 0x0000000000a87306 */ /* 0x0002b60000201400 */
[----:B------:R-:W-:Y:S04]  /*b760*/  @!P2 IADD3 R150, -R2, 0x38, RZ ;  /* 0x000000380296a810 */ /* 0x000fe80007ffe1ff */
[----:B------:R-:W3:Y:S01]  /*b770*/  I2F R182, R150 ;  /* 0x0000009600b67306 */ /* 0x000ee20000201400 */
[----:B-1----:R-:W-:Y:S01]  /*b780*/  FMNMX.FTZ R0, R4, R3, !PT ;  /* 0x0000000304007209 */ /* 0x002fe20007810000 */
[C---:B--2---:R-:W-:Y:S02]  /*b790*/  FFMA.FTZ R28, R168.reuse, -UR4, R28 ;  /* 0x80000004a81c7c23 */ /* 0x044fe4000801001c */
[----:B------:R-:W-:Y:S01]  /*b7a0*/  FFMA.FTZ R34, R168, -UR4, R34 ;  /* 0x80000004a8227c23 */ /* 0x000fe20008010022 */
[----:B------:R-:W-:Y:S05]  /*b7b0*/  FMNMX.FTZ R181, R5, R0, !PT ;  /* 0x0000000005b57209 */ /* 0x000fea0007810000 */
[----:B------:R1:W2:Y:S01]  /*b7c0*/  I2F R0, R148 ;  /* 0x0000009400007306 */ /* 0x0002a20000201400 */
[----:B------:R-:W-:Y:S02]  /*b7d0*/  MOV R168, UR23 ;  /* 0x0000001700a87c02 */ /* 0x000fe40008000f00 */
[----:B------:R-:W-:Y:S02]  /*b7e0*/  FMNMX.FTZ R181, R8, R181, !PT ;  /* 0x000000b508b57209 */ /* 0x000fe40007810000 */
[----:B------:R-:W-:Y:S01]  /*b7f0*/  LOP3.LUT R168, R247, UR24, R168, 0x96, !PT ;  /* 0x00000018f7a87c12 */ /* 0x000fe2000f8e96a8 */
[----:B------:R-:W-:Y:S01]  /*b800*/  UIADD3 UR24, UR24, 0x1, URZ ;  /* 0x0000000118187890 */ /* 0x000fe2000fffe03f */
[----:B------:R-:W-:Y:S01]  /*b810*/  FMNMX.FTZ R181, R9, R181, !PT ;  /* 0x000000b509b57209 */ /* 0x000fe20007810000 */
[----:B---3--:R-:W-:Y:S03]  /*b820*/  FFMA.FTZ R32, R182, -UR4, R32 ;  /* 0x80000004b6207c23 */ /* 0x008fe60008010020 */
[----:B------:R-:W-:Y:S04]  /*b830*/  FMNMX.FTZ R181, R12, R181, !PT ;  /* 0x000000b50cb57209 */ /* 0x000fe80007810000 */
[----:B------:R-:W-:Y:S04]  /*b840*/  FMNMX.FTZ R150, R13, R181, !PT ;  /* 0x000000b50d967209 */ /* 0x000fe80007810000 */
[----:B------:R-:W-:Y:S02]  /*b850*/  FMNMX.FTZ R150, R16, R150, !PT ;  /* 0x0000009610967209 */ /* 0x000fe40007810000 */
[----:B-1----:R-:W-:Y:S01]  /*b860*/  IADD3 R148, R2, -0x39, RZ ;  /* 0xffffffc702947810 */ /* 0x002fe20007ffe0ff */
[C---:B--2---:R-:W-:Y:S02]  /*b870*/  FFMA.FTZ R29, R0.reuse, -UR4, R29 ;  /* 0x80000004001d7c23 */ /* 0x044fe4000801001d */
[----:B------:R-:W-:Y:S01]  /*b880*/  FFMA.FTZ R35, R0, -UR4, R35 ;  /* 0x8000000400237c23 */ /* 0x000fe20008010023 */
[----:B------:R-:W-:Y:S11]  /*b890*/  ISETP.GE.AND P1, PT, R148, RZ, PT ;  /* 0x000000ff9400720c */ /* 0x000ff60003f26270 */
[----:B------:R-:W-:Y:S02]  /*b8a0*/  @!UPT UIADD3 URZ, URZ, URZ, URZ ;  /* 0x0000003f3f3ff290 */ /* 0x000fe4000fffe03f */
[----:B------:R-:W-:Y:S02]  /*b8b0*/  @!P1 IADD3 R148, -R2, 0x39, RZ ;  /* 0x0000003902949810 */ /* 0x000fe40007ffe1ff */
[----:B------:R-:W-:Y:S02]  /*b8c0*/  FMNMX.FTZ R2, R17, R150, !PT ;  /* 0x0000009611027209 */ /* 0x000fe40007810000 */
[----:B------:R1:W2:Y:S02]  /*b8d0*/  I2F R150, R148 ;  /* 0x0000009400967306 */ /* 0x0002a40000201400 */
[----:B-1----:R-:W-:Y:S01]  /*b8e0*/  FMNMX.FTZ R148, R20, R2, !PT ;  /* 0x0000000214947209 */ /* 0x002fe20007810000 */
[----:B--2---:R-:W-:Y:S01]  /*b8f0*/  FFMA.FTZ R33, R150, -UR4, R33 ;  /* 0x8000000496217c23 */ /* 0x004fe20008010021 */
        /* <DEDUP_REMOVED lines=15> */
[----:B------:R-:W1:Y:S01]  /*b9f0*/  SHFL.BFLY PT, R150, R148, 0x2, 0x1f ;  /* 0x0c401f0094967f89 */ /* 0x000e6200000e0000 */
[----:B------:R-:W-:Y:S04]  /*ba00*/  FMNMX.FTZ R2, R22, R2, !PT ;  /* 0x0000000216027209 */ /* 0x000fe80007810000 */
[----:B------:R-:W-:Y:S04]  /*ba10*/  FMNMX.FTZ R2, R23, R2, !PT ;  /* 0x0000000217027209 */ /* 0x000fe80007810000 */
[----:B------:R-:W-:Y:S04]  /*ba20*/  FMNMX.FTZ R2, R26, R2, !PT ;  /* 0x000000021a027209 */ /* 0x000fe80007810000 */
[----:B------:R-:W-:Y:S04]  /*ba30*/  FMNMX.FTZ R2, R27, R2, !PT ;  /* 0x000000021b027209 */ /* 0x000fe80007810000 */
[----:B------:R-:W-:Y:S04]  /*ba40*/  FMNMX.FTZ R2, R30, R2, !PT ;  /* 0x000000021e027209 */ /* 0x000fe80007810000 */
[----:B------:R-:W-:Y:S02]  /*ba50*/  FMNMX.FTZ R2, R31, R2, !PT ;  /* 0x000000021f027209 */ /* 0x000fe40007810000 */
[----:B-1----:R-:W-:Y:S02]  /*ba60*/  FMNMX.FTZ R148, R148, R150, !PT ;  /* 0x0000009694947209 */ /* 0x002fe40007810000 */
[----:B------:R-:W-:Y:S03]  /*ba70*/  FMNMX.FTZ R0, R34, R2, !PT ;  /* 0x0000000222007209 */ /* 0x000fe60007810000 */
[----:B------:R-:W1:Y:S01]  /*ba80*/  SHFL.BFLY PT, R150, R148, 0x1, 0x1f ;  /* 0x0c201f0094967f89 */ /* 0x000e6200000e0000 */
[----:B------:R-:W-:Y:S07]  /*ba90*/  FMNMX.FTZ R0, R35, R0, !PT ;  /* 0x0000000023007209 */ /* 0x000fee0007810000 */
[----:B------:R-:W2:Y:S01]  /*baa0*/  SHFL.BFLY PT, R2, R0, 0x2, 0x1f ;  /* 0x0c401f0000027f89 */ /* 0x000ea200000e0000 */
[----:B-1----:R-:W-:Y:S04]  /*bab0*/  FMNMX.FTZ R148, R148, R150, !PT ;  /* 0x0000009694947209 */ /* 0x002fe80007810000 */
[C---:B------:R-:W-:Y:S01]  /*bac0*/  FSETP.NEU.FTZ.AND P1, PT, R148.reuse, -INF , PT ;  /* 0xff8000009400780b */ /* 0x040fe20003f3d000 */
[C---:B------:R-:W-:Y:S02]  /*bad0*/  FMUL.FTZ R150, R148.reuse, c[0x0][0x23c] ;  /* 0x00008f0094967a20 */ /* 0x040fe40000410000 */
[----:B------:R-:W-:Y:S01]  /*bae0*/  FADD.FTZ R3, -R148, R3 ;  /* 0x0000000394037221 */ /* 0x000fe20000010100 */
[----:B--2---:R-:W-:Y:S02]  /*baf0*/  FMNMX.FTZ R0, R0, R2, !PT ;  /* 0x0000000200007209 */ /* 0x004fe40007810000 */
[----:B------:R-:W-:Y:S01]  /*bb00*/  FSEL R150, R150, RZ, P1 ;  /* 0x000000ff96967208 */ /* 0x000fe20000800000 */
[----:B------:R-:W-:Y:S02]  /*bb10*/  FMUL.FTZ R3, R3, c[0x0][0x23c] ;  /* 0x00008f0003037a20 */ /* 0x000fe40000410000 */
[----:B------:R-:W1:Y:S02]  /*bb20*/  SHFL.BFLY PT, R2, R0, 0x1, 0x1f ;  /* 0x0c201f0000027f89 */ /* 0x000e6400000e0000 */
[----:B------:R-:W-:Y:S01]  /*bb30*/  FFMA.FTZ R169, R8, c[0x0][0x23c], -R150 ;  /* 0x00008f0008a97a23 */ /* 0x000fe20000010896 */
[----:B------:R-:W-:Y:S01]  /*bb40*/  LOP3.LUT R8, R245, UR33, R246, 0x96, !PT ;  /* 0x00000021f5087c12 */ /* 0x000fe2000f8e96f6 */
[--C-:B------:R-:W-:Y:S01]  /*bb50*/  FFMA.FTZ R9, R9, c[0x0][0x23c], -R150.reuse ;  /* 0x00008f0009097a23 */ /* 0x100fe20000010896 */
[----:B------:R-:W2:Y:S01]  /*bb60*/  MUFU.EX2 R3, R3 ;  /* 0x0000000300037308 */ /* 0x000ea20000000800 */
[--C-:B------:R-:W-:Y:S02]  /*bb70*/  FFMA.FTZ R4, R4, c[0x0][0x23c], -R150.reuse ;  /* 0x00008f0004047a23 */ /* 0x100fe40000010896 */
[----:B------:R-:W-:Y:S04]  /*bb80*/  IMAD.WIDE.U32 R182, R8, -0x326172a9, RZ ;  /* 0xcd9e8d5708b67825 */ /* 0x000fe800078e00ff */
[--C-:B------:R-:W-:Y:S02]  /*bb90*/  FFMA.FTZ R16, R16, c[0x0][0x23c], -R150.reuse ;  /* 0x00008f0010107a23 */ /* 0x100fe40000010896 */
[--C-:B------:R-:W-:Y:S01]  /*bba0*/  FFMA.FTZ R17, R17, c[0x0][0x23c], -R150.reuse ;  /* 0x00008f0011117a23 */ /* 0x100fe20000010896 */
[----:B------:R3:W-:Y:S01]  /*bbb0*/  MUFU.EX2 R231, R169 ;  /* 0x000000a900e77308 */ /* 0x0007e20000000800 */
[--C-:B------:R-:W-:Y:S02]  /*bbc0*/  FFMA.FTZ R20, R20, c[0x0][0x23c], -R150.reuse ;  /* 0x00008f0014147a23 */ /* 0x100fe40000010896 */
[--C-:B------:R-:W-:Y:S02]  /*bbd0*/  FFMA.FTZ R28, R28, c[0x0][0x23c], -R150.reuse ;  /* 0x00008f001c1c7a23 */ /* 0x100fe40000010896 */
[--C-:B------:R-:W-:Y:S02]  /*bbe0*/  FFMA.FTZ R29, R29, c[0x0][0x23c], -R150.reuse ;  /* 0x00008f001d1d7a23 */ /* 0x100fe40000010896 */
[--C-:B------:R-:W-:Y:S01]  /*bbf0*/  FFMA.FTZ R32, R32, c[0x0][0x23c], -R150.reuse ;  /* 0x00008f0020207a23 */ /* 0x100fe20000010896 */
[----:B-1----:R-:W-:Y:S02]  /*bc00*/  FMNMX.FTZ R2, R0, R2, !PT ;  /* 0x0000000200027209 */ /* 0x002fe40007810000 */
[----:B------:R1:W4:Y:S01]  /*bc10*/  MUFU.EX2 R230, R9 ;  /* 0x0000000900e67308 */ /* 0x0003220000000800 */
[----:B------:R-:W-:Y:S01]  /*bc20*/  FFMA.FTZ R0, R5, c[0x0][0x23c], -R150 ;  /* 0x00008f0005007a23 */ /* 0x000fe20000010896 */
[C---:B------:R-:W-:Y:S01]  /*bc30*/  FSETP.NEU.FTZ.AND P1, PT, R2.reuse, -INF , PT ;  /* 0xff8000000200780b */ /* 0x040fe20003f3d000 */
[----:B------:R-:W-:Y:S02]  /*bc40*/  FMUL.FTZ R180, R2, c[0x0][0x23c] ;  /* 0x00008f0002b47a20 */ /* 0x000fe40000410000 */
[C---:B--2---:R-:W-:Y:S02]  /*bc50*/  FMUL.FTZ R36, R3.reuse, R36 ;  /* 0x0000002403247220 */ /* 0x044fe40000410000 */
[C---:B------:R-:W-:Y:S01]  /*bc60*/  FMUL.FTZ R37, R3.reuse, R37 ;  /* 0x0000002503257220 */ /* 0x040fe20000410000 */
[----:B------:R-:W-:Y:S02]  /*bc70*/  FSEL R180, R180, RZ, P1 ;  /* 0x000000ffb4b47208 */ /* 0x000fe40000800000 */
[----:B------:R2:W-:Y:S01]  /*bc80*/  MUFU.EX2 R224, R4 ;  /* 0x0000000400e07308 */ /* 0x0005e20000000800 */
[C---:B------:R-:W-:Y:S02]  /*bc90*/  FMUL.FTZ R40, R3.reuse, R40 ;  /* 0x0000002803287220 */ /* 0x040fe40000410000 */
[----:B------:R-:W-:Y:S02]  /*bca0*/  FMUL.FTZ R41, R3, R41 ;  /* 0x0000002903297220 */ /* 0x000fe40000410000 */
[----:B---3--:R-:W-:Y:S04]  /*bcb0*/  IMAD.WIDE.U32 R168, R168, -0x326172a9, RZ ;  /* 0xcd9e8d57a8a87825 */ /* 0x008fe800078e00ff */
[----:B------:R-:W-:Y:S01]  /*bcc0*/  FFMA.FTZ R6, R6, c[0x0][0x23c], -R180 ;  /* 0x00008f0006067a23 */ /* 0x000fe200000108b4 */
[----:B------:R-:W-:Y:S01]  /*bcd0*/  LOP3.LUT R168, R183, UR32, R168, 0x96, !PT ;  /* 0x00000020b7a87c12 */ /* 0x000fe2000f8e96a8 */
[----:B------:R3:W-:Y:S01]  /*bce0*/  MUFU.EX2 R229, R0 ;  /* 0x0000000000e57308 */ /* 0x0007e20000000800 */
[----:B------:R-:W-:Y:S01]  /*bcf0*/  LOP3.LUT R8, R169, UR19, R250, 0x96, !PT ;  /* 0x00000013a9087c12 */ /* 0x000fe2000f8e96fa */
[--C-:B------:R-:W-:Y:S02]  /*bd00*/  FFMA.FTZ R10, R10, c[0x0][0x23c], -R180.reuse ;  /* 0x00008f000a0a7a23 */ /* 0x100fe400000108b4 */
[----:B------:R-:W-:Y:S04]  /*bd10*/  IMAD.WIDE.U32 R168, R168, -0x2daee0ad, RZ ;  /* 0xd2511f53a8a87825 */ /* 0x000fe800078e00ff */
[----:B-1----:R-:W-:Y:S02]  /*bd20*/  IMAD.WIDE.U32 R8, R8, -0x2daee0ad, RZ ;  /* 0xd2511f5308087825 */ /* 0x002fe400078e00ff */
[----:B------:R1:W-:Y:S02]  /*bd30*/  MUFU.EX2 R226, R6 ;  /* 0x0000000600e27308 */ /* 0x0003e40000000800 */
[----:B------:R-:W-:Y:S01]  /*bd40*/  FFMA.FTZ R11, R11, c[0x0][0x23c], -R180 ;  /* 0x00008f000b0b7a23 */ /* 0x000fe200000108b4 */
[----:B------:R-:W-:Y:S01]  /*bd50*/  LOP3.LUT R8, R169, UR29, R8, 0x96, !PT ;  /* 0x0000001da9087c12 */ /* 0x000fe2000f8e9608 */
[----:B------:R-:W-:Y:S01]  /*bd60*/  FFMA.FTZ R7, R7, c[0x0][0x23c], -R180 ;  /* 0x00008f0007077a23 */ /* 0x000fe200000108b4 */
[----:B--2---:R-:W-:Y:S01]  /*bd70*/  LOP3.LUT R4, R9, UR31, R244, 0x96, !PT ;  /* 0x0000001f09047c12 */ /* 0x004fe2000f8e96f4 */
[C---:B------:R-:W-:Y:S02]  /*bd80*/  FMUL.FTZ R44, R3.reuse, R44 ;  /* 0x0000002c032c7220 */ /* 0x040fe40000410000 */
[----:B------:R-:W-:Y:S02]  /*bd90*/  IMAD.WIDE.U32 R186, R8, -0x326172a9, RZ ;  /* 0xcd9e8d5708ba7825 */ /* 0x000fe400078e00ff */
[----:B------:R-:W-:Y:S02]  /*bda0*/  MUFU.EX2 R228, R10 ;  /* 0x0000000a00e47308 */ /* 0x000fe40000000800 */
[----:B------:R-:W-:Y:S04]  /*bdb0*/  IMAD.WIDE.U32 R4, R4, -0x326172a9, RZ ;  /* 0xcd9e8d5704047825 */ /* 0x000fe800078e00ff */
[----:B------:R-:W-:Y:S01]  /*bdc0*/  FMUL.FTZ R45, R3, R45 ;  /* 0x0000002d032d7220 */ /* 0x000fe20000410000 */
[----:B------:R-:W-:Y:S01]  /*bdd0*/  LOP3.LUT R8, R5, UR30, R182, 0x96, !PT ;  /* 0x0000001e05087c12 */ /* 0x000fe2000f8e96b6 */
[----:B------:R-:W-:Y:S01]  /*bde0*/  FMUL.FTZ R48, R3, R48 ;  /* 0x0000003003307220 */ /* 0x000fe20000410000 */
[----:B------:R-:W-:Y:S01]  /*bdf0*/  LOP3.LUT R4, R187, UR28, R4, 0x96, !PT ;  /* 0x0000001cbb047c12 */ /* 0x000fe2000f8e9604 */
[----:B------:R2:W-:Y:S01]  /*be00*/  MUFU.EX2 R227, R11 ;  /* 0x0000000b00e37308 */ /* 0x0005e20000000800 */
[C---:B------:R-:W-:Y:S02]  /*be10*/  FMUL.FTZ R49, R3.reuse, R49 ;  /* 0x0000003103317220 */ /* 0x040fe40000410000 */
[----:B------:R-:W-:Y:S04]  /*be20*/  IMAD.WIDE.U32 R8, R8, -0x2daee0ad, RZ ;  /* 0xd2511f5308087825 */ /* 0x000fe800078e00ff */
[----:B------:R-:W-:Y:S03]  /*be30*/  IMAD.WIDE.U32 R188, R4, -0x2daee0ad, RZ ;  /* 0xd2511f5304bc7825 */ /* 0x000fe600078e00ff */
[----:B------:R5:W4:Y:S01]  /*be40*/  MUFU.EX2 R225, R7 ;  /* 0x0000000700e17308 */ /* 0x000b220000000800 */
[----:B------:R-:W-:Y:S01]  /*be50*/  FMUL.FTZ R52, R3, R52 ;  /* 0x0000003403347220 */ /* 0x000fe20000410000 */
[----:B------:R-:W-:Y:S01]  /*be60*/  LOP3.LUT R4, R189, UR5, R8, 0x96, !PT ;  /* 0x00000005bd047c12 */ /* 0x000fe2000f8e9608 */
[----:B------:R-:W-:Y:S01]  /*be70*/  FMUL.FTZ R53, R3, R53 ;  /* 0x0000003503357220 */ /* 0x000fe20000410000 */
[----:B------:R-:W-:Y:S01]  /*be80*/  LOP3.LUT R8, R9, UR17, R168, 0x96, !PT ;  /* 0x0000001109087c12 */ /* 0x000fe2000f8e96a8 */
[C---:B------:R-:W-:Y:S02]  /*be90*/  FMUL.FTZ R56, R3.reuse, R56 ;  /* 0x0000003803387220 */ /* 0x040fe40000410000 */
[----:B------:R-:W-:Y:S03]  /*bea0*/  IMAD.WIDE.U32 R4, R4, -0x326172a9, RZ ;  /* 0xcd9e8d5704047825 */ /* 0x000fe600078e00ff */
[----:B------:R-:W-:Y:S01]  /*beb0*/  MUFU.EX2 R223, R16 ;  /* 0x0000001000df7308 */ /* 0x000fe20000000800 */
[----:B------:R-:W-:Y:S01]  /*bec0*/  IMAD.WIDE.U32 R184, R8, -0x326172a9, RZ ;  /* 0xcd9e8d5708b87825 */ /* 0x000fe200078e00ff */
[----:B---3--:R-:W-:Y:S02]  /*bed0*/  LOP3.LUT R0, R4, 0xffff, RZ, 0xc0, !PT ;  /* 0x0000ffff04007812 */ /* 0x008fe400078ec0ff */
[----:B-1----:R-:W-:Y:S01]  /*bee0*/  SHF.R.U32.HI R6, RZ, 0x10, R4 ;  /* 0x00000010ff067819 */ /* 0x002fe20000011604 */
[----:B------:R-:W-:Y:S01]  /*bef0*/  FMUL.FTZ R57, R3, R57 ;  /* 0x0000003903397220 */ /* 0x000fe20000410000 */
[----:B------:R-:W-:Y:S01]  /*bf00*/  SHF.R.U32.HI R8, RZ, 0x8, R0 ;  /* 0x00000008ff087819 */ /* 0x000fe20000011600 */
[----:B------:R-:W-:Y:S01]  /*bf10*/  FADD.FTZ R0, -R2, R149 ;  /* 0x0000009502007221 */ /* 0x000fe20000010100 */
[----:B------:R-:W-:Y:S01]  /*bf20*/  LOP3.LUT R5, R5, UR9, R184, 0x96, !PT ;  /* 0x0000000905057c12 */ /* 0x000fe2000f8e96b8 */
[C---:B------:R-:W-:Y:S01]  /*bf30*/  FMUL.FTZ R60, R3.reuse, R60 ;  /* 0x0000003c033c7220 */ /* 0x040fe20000410000 */
[----:B--2---:R-:W-:Y:S01]  /*bf40*/  SHF.R.U32.HI R11, RZ, 0x18, R4 ;  /* 0x00000018ff0b7819 */ /* 0x004fe20000011604 */
[----:B------:R-:W-:Y:S01]  /*bf50*/  FMUL.FTZ R0, R0, c[0x0][0x23c] ;  /* 0x00008f0000007a20 */ /* 0x000fe20000410000 */
[----:B------:R-:W-:Y:S01]  /*bf60*/  LOP3.LUT R9, R4, 0xff, RZ, 0xc0, !PT ;  /* 0x000000ff04097812 */ /* 0x000fe200078ec0ff */
[C---:B------:R-:W-:Y:S01]  /*bf70*/  FMUL.FTZ R61, R3.reuse, R61 ;  /* 0x0000003d033d7220 */ /* 0x040fe20000410000 */
[----:B------:R-:W-:Y:S01]  /*bf80*/  LOP3.LUT R10, R6, 0xff, RZ, 0xc0, !PT ;  /* 0x000000ff060a7812 */ /* 0x000fe200078ec0ff */
[----:B------:R-:W-:Y:S01]  /*bf90*/  FMUL.FTZ R64, R3, R64 ;  /* 0x0000004003407220 */ /* 0x000fe20000410000 */
[----:B------:R-:W-:Y:S01]  /*bfa0*/  LOP3.LUT R4, R5, 0xffff, RZ, 0xc0, !PT ;  /* 0x0000ffff05047812 */ /* 0x000fe200078ec0ff */
[----:B------:R-:W1:Y:S01]  /*bfb0*/  MUFU.EX2 R0, R0 ;  /* 0x0000000000007308 */ /* 0x000e620000000800 */
[--C-:B------:R-:W-:Y:S01]  /*bfc0*/  SHF.R.U32.HI R6, RZ, 0x10, R5.reuse ;  /* 0x00000010ff067819 */ /* 0x100fe20000011605 */
[----:B------:R-:W-:Y:S01]  /*bfd0*/  FMUL.FTZ R65, R3, R65 ;  /* 0x0000004103417220 */ /* 0x000fe20000410000 */
[----:B------:R-:W-:Y:S01]  /*bfe0*/  PRMT R170, R9, 0x5410, R8 ;  /* 0x0000541009aa7816 */ /* 0x000fe20000000008 */
[----:B------:R-:W-:Y:S01]  /*bff0*/  FMUL.FTZ R68, R3, R68 ;  /* 0x0000004403447220 */ /* 0x000fe20000410000 */
[----:B------:R-:W-:Y:S01]  /*c000*/  LOP3.LUT R9, R5, 0xff, RZ, 0xc0, !PT ;  /* 0x000000ff05097812 */ /* 0x000fe200078ec0ff */
[C---:B------:R-:W-:Y:S01]  /*c010*/  FMUL.FTZ R69, R3.reuse, R69 ;  /* 0x0000004503457220 */ /* 0x040fe20000410000 */
[----:B------:R-:W-:Y:S01]  /*c020*/  SHF.R.U32.HI R8, RZ, 0x18, R5 ;  /* 0x00000018ff087819 */ /* 0x000fe20000011605 */
[--C-:B------:R-:W-:Y:S01]  /*c030*/  HSET2.LE.AND R170, R170, R252.reuse, PT ;  /* 0x000000fcaaaa7233 */ /* 0x100fe20003803000 */
[----:B-----5:R-:W-:Y:S01]  /*c040*/  SHF.R.U32.HI R7, RZ, 0x8, R4 ;  /* 0x00000008ff077819 */ /* 0x020fe20000011604 */
[C---:B------:R-:W-:Y:S01]  /*c050*/  FMUL.FTZ R72, R3.reuse, R72 ;  /* 0x0000004803487220 */ /* 0x040fe20000410000 */
[----:B------:R-:W-:Y:S01]  /*c060*/  LOP3.LUT R5, R6, 0xff, RZ, 0xc0, !PT ;  /* 0x000000ff06057812 */ /* 0x000fe200078ec0ff */
[C---:B------:R-:W-:Y:S01]  /*c070*/  FMUL.FTZ R73, R3.reuse, R73 ;  /* 0x0000004903497220 */ /* 0x040fe20000410000 */
[----:B------:R-:W-:Y:S01]  /*c080*/  PRMT R10, R10, 0x5410, R11 ;  /* 0x000054100a0a7816 */ /* 0x000fe2000000000b */
[----:B------:R-:W-:Y:S01]  /*c090*/  FMUL.FTZ R76, R3, R76 ;  /* 0x0000004c034c7220 */ /* 0x000fe20000410000 */
[----:B------:R-:W-:Y:S01]  /*c0a0*/  PRMT R7, R9, 0x5410, R7 ;  /* 0x0000541009077816 */ /* 0x000fe20000000007 */
[----:B------:R-:W-:Y:S01]  /*c0b0*/  FMUL.FTZ R9, R3, R157 ;  /* 0x0000009d03097220 */ /* 0x000fe20000410000 */
[----:B------:R-:W-:Y:S01]  /*c0c0*/  PRMT R5, R5, 0x5410, R8 ;  /* 0x0000541005057816 */ /* 0x000fe20000000008 */
[--C-:B------:R-:W-:Y:S01]  /*c0d0*/  HSET2.LE.AND R171, R10, R252.reuse, PT ;  /* 0x000000fc0aab7233 */ /* 0x100fe20003803000 */
[----:B----4-:R-:W-:Y:S01]  /*c0e0*/  F2FP.BF16.PACK_AB R4, R230, R231 ;  /* 0x000000e7e604723e */ /* 0x010fe200000010ff */
[--C-:B------:R-:W-:Y:S01]  /*c0f0*/  HSET2.LE.AND R168, R7, R252.reuse, PT ;  /* 0x000000fc07a87233 */ /* 0x100fe20003803000 */
[----:B------:R-:W-:Y:S01]  /*c100*/  F2FP.BF16.PACK_AB R6, R225, R226 ;  /* 0x000000e2e106723e */ /* 0x000fe200000010ff */
[--C-:B------:R-:W-:Y:S01]  /*c110*/  HSET2.LE.AND R169, R5, R252.reuse, PT ;  /* 0x000000fc05a97233 */ /* 0x100fe20003803000 */
[----:B------:R-:W-:Y:S01]  /*c120*/  LOP3.LUT R170, R170, R4, RZ, 0xc0, !PT ;  /* 0x00000004aaaa7212 */ /* 0x000fe200078ec0ff */
[C---:B-1----:R-:W-:Y:S01]  /*c130*/  FMUL.FTZ R7, R0.reuse, R155 ;  /* 0x0000009b00077220 */ /* 0x042fe20000410000 */
[----:B------:R-:W-:Y:S01]  /*c140*/  F2FP.BF16.PACK_AB R4, R229, R224 ;  /* 0x000000e0e504723e */ /* 0x000fe200000010ff */
[----:B------:R-:W-:Y:S01]  /*c150*/  FMUL.FTZ R8, R3, R156 ;  /* 0x0000009c03087220 */ /* 0x000fe20000410000 */
[----:B------:R-:W-:Y:S01]  /*c160*/  F2FP.BF16.PACK_AB R5, R227, R228 ;  /* 0x000000e4e305723e */ /* 0x000fe200000010ff */
[----:B------:R-:W-:Y:S01]  /*c170*/  FMUL.FTZ R10, R0, R158 ;  /* 0x0000009e000a7220 */ /* 0x000fe20000410000 */
[----:B------:R-:W-:Y:S01]  /*c180*/  LOP3.LUT R168, R168, R4, RZ, 0xc0, !PT ;  /* 0x00000004a8a87212 */ /* 0x000fe200078ec0ff */
[----:B------:R-:W-:Y:S01]  /*c190*/  FMUL.FTZ R4, R3, R152 ;  /* 0x0000009803047220 */ /* 0x000fe20000410000 */
[----:B------:R-:W-:Y:S01]  /*c1a0*/  LOP3.LUT R171, R171, R5, RZ, 0xc0, !PT ;  /* 0x00000005abab7212 */ /* 0x000fe200078ec0ff */
[----:B------:R-:W-:Y:S01]  /*c1b0*/  FMUL.FTZ R5, R3, R153 ;  /* 0x0000009903057220 */ /* 0x000fe20000410000 */
[----:B------:R-:W-:Y:S01]  /*c1c0*/  LOP3.LUT R169, R169, R6, RZ, 0xc0, !PT ;  /* 0x00000006a9a97212 */ /* 0x000fe200078ec0ff */
[C---:B------:R-:W-:Y:S01]  /*c1d0*/  FMUL.FTZ R6, R0.reuse, R154 ;  /* 0x0000009a00067220 */ /* 0x040fe20000410000 */
[----:B------:R1:W2:Y:S01]  /*c1e0*/  MUFU.EX2 R195, R17 ;  /* 0x0000001100c37308 */ /* 0x0002a20000000800 */
[----:B------:R-:W3:Y:S01]  /*c1f0*/  LDSM.16.MT88.4 R152, [R199+0x10000] ;  /* 0x01000000c798783b */ /* 0x000ee20000004200 */
[----:B------:R-:W-:Y:S02]  /*c200*/  FMUL.FTZ R11, R0, R159 ;  /* 0x0000009f000b7220 */ /* 0x000fe40000410000 */
[----:B------:R-:W-:Y:S02]  /*c210*/  FMUL.FTZ R16, R3, R160 ;  /* 0x000000a003107220 */ /* 0x000fe40000410000 */
[C---:B------:R-:W-:Y:S03]  /*c220*/  HMMA.16816.F32.BF16 R4, R168.reuse, R172, R4 ;  /* 0x000000aca804723c */ /* 0x040fe60000041804 */
[----:B------:R-:W4:Y:S02]  /*c230*/  LDSM.16.MT88.4 R156, [R198+0x10000] ;  /* 0x01000000c69c783b */ /* 0x000f240000004200 */
[--C-:B------:R-:W-:Y:S02]  /*c240*/  FFMA.FTZ R26, R26, c[0x0][0x23c], -R180.reuse ;  /* 0x00008f001a1a7a23 */ /* 0x100fe400000108b4 */
[--C-:B------:R-:W-:Y:S01]  /*c250*/  FFMA.FTZ R27, R27, c[0x0][0x23c], -R180.reuse ;  /* 0x00008f001b1b7a23 */ /* 0x100fe200000108b4 */
[C---:B------:R-:W-:Y:S01]  /*c260*/  HMMA.16816.F32.BF16 R8, R168.reuse, R174, R8 ;  /* 0x000000aea808723c */ /* 0x040fe20000041808 */
[----:B------:R-:W-:Y:S02]  /*c270*/  MUFU.EX2 R184, R26 ;  /* 0x0000001a00b87308 */ /* 0x000fe40000000800 */
[----:B------:R-:W5:Y:S01]  /*c280*/  LDSM.16.MT88.4 R172, [R196+0x12000] ;  /* 0x01200000c4ac783b */ /* 0x000f620000004200 */
[C---:B------:R-:W-:Y:S02]  /*c290*/  FMUL.FTZ R38, R0.reuse, R38 ;  /* 0x0000002600267220 */ /* 0x040fe40000410000 */
[----:B------:R-:W-:Y:S02]  /*c2a0*/  FMUL.FTZ R39, R0, R39 ;  /* 0x0000002700277220 */ /* 0x000fe40000410000 */
[--C-:B------:R-:W-:Y:S04]  /*c2b0*/  FFMA.FTZ R30, R30, c[0x0][0x23c], -R180.reuse ;  /* 0x00008f001e1e7a23 */ /* 0x100fe800000108b4 */
[----:B-1----:R-:W-:Y:S01]  /*c2c0*/  FMUL.FTZ R17, R3, R161 ;  /* 0x000000a103117220 */ /* 0x002fe20000410000 */
[C---:B------:R-:W-:Y:S03]  /*c2d0*/  HMMA.16816.F32.BF16 R36, R168.reuse, R176, R36 ;  /* 0x000000b0a824723c */ /* 0x040fe60000041824 */
[C---:B------:R-:W-:Y:S02]  /*c2e0*/  FMUL.FTZ R42, R0.reuse, R42 ;  /* 0x0000002a002a7220 */ /* 0x040fe40000410000 */
[C---:B------:R-:W-:Y:S02]  /*c2f0*/  FMUL.FTZ R43, R0.reuse, R43 ;  /* 0x0000002b002b7220 */ /* 0x040fe40000410000 */
[--C-:B------:R-:W-:Y:S02]  /*c300*/  FFMA.FTZ R31, R31, c[0x0][0x23c], -R180.reuse ;  /* 0x00008f001f1f7a23 */ /* 0x100fe400000108b4 */
[C---:B------:R-:W-:Y:S03]  /*c310*/  FMUL.FTZ R46, R0.reuse, R46 ;  /* 0x0000002e002e7220 */ /* 0x040fe60000410000 */
[C---:B------:R-:W-:Y:S01]  /*c320*/  HMMA.16816.F32.BF16 R40, R168.reuse, R178, R40 ;  /* 0x000000b2a828723c */ /* 0x040fe20000041828 */
[----:B------:R-:W-:Y:S02]  /*c330*/  MUFU.EX2 R178, R28 ;  /* 0x0000001c00b27308 */ /* 0x000fe40000000800 */
[C---:B------:R-:W-:Y:S02]  /*c340*/  FMUL.FTZ R47, R0.reuse, R47 ;  /* 0x0000002f002f7220 */ /* 0x040fe40000410000 */
[C---:B------:R-:W-:Y:S02]  /*c350*/  FMUL.FTZ R50, R0.reuse, R50 ;  /* 0x0000003200327220 */ /* 0x040fe40000410000 */
[C---:B------:R-:W-:Y:S02]  /*c360*/  FMUL.FTZ R51, R0.reuse, R51 ;  /* 0x0000003300337220 */ /* 0x040fe40000410000 */
[C---:B------:R-:W-:Y:S01]  /*c370*/  FMUL.FTZ R54, R0.reuse, R54 ;  /* 0x0000003600367220 */ /* 0x040fe20000410000 */
[C---:B---3--:R-:W-:Y:S03]  /*c380*/  HMMA.16816.F32.BF16 R44, R168.reuse, R152, R44 ;  /* 0x00000098a82c723c */ /* 0x048fe6000004182c */
[C---:B------:R-:W-:Y:S02]  /*c390*/  FMUL.FTZ R55, R0.reuse, R55 ;  /* 0x0000003700377220 */ /* 0x040fe40000410000 */
[C---:B------:R-:W-:Y:S02]  /*c3a0*/  FMUL.FTZ R58, R0.reuse, R58 ;  /* 0x0000003a003a7220 */ /* 0x040fe40000410000 */
[C---:B------:R-:W-:Y:S01]  /*c3b0*/  FMUL.FTZ R59, R0.reuse, R59 ;  /* 0x0000003b003b7220 */ /* 0x040fe20000410000 */
[C---:B------:R-:W-:Y:S01]  /*c3c0*/  HMMA.16816.F32.BF16 R48, R168.reuse, R154, R48 ;  /* 0x0000009aa830723c */ /* 0x040fe20000041830 */
[----:B------:R-:W1:Y:S03]  /*c3d0*/  LDSM.16.MT88.4 R152, [R197+0x12000] ;  /* 0x01200000c598783b */ /* 0x000e660000004200 */
[C---:B------:R-:W-:Y:S02]  /*c3e0*/  FMUL.FTZ R62, R0.reuse, R62 ;  /* 0x0000003e003e7220 */ /* 0x040fe40000410000 */
[C---:B------:R-:W-:Y:S02]  /*c3f0*/  FMUL.FTZ R63, R0.reuse, R63 ;  /* 0x0000003f003f7220 */ /* 0x040fe40000410000 */
[C---:B----4-:R-:W-:Y:S04]  /*c400*/  HMMA.16816.F32.BF16 R52, R168.reuse, R156, R52 ;  /* 0x0000009ca834723c */ /* 0x050fe80000041834 */
[C---:B------:R-:W-:Y:S02]  /*c410*/  FMUL.FTZ R66, R0.reuse, R66 ;  /* 0x0000004200427220 */ /* 0x040fe40000410000 */
[C---:B------:R-:W-:Y:S02]  /*c420*/  FMUL.FTZ R67, R0.reuse, R67 ;  /* 0x0000004300437220 */ /* 0x040fe40000410000 */
[C---:B------:R-:W-:Y:S01]  /*c430*/  HMMA.16816.F32.BF16 R56, R168.reuse, R158, R56 ;  /* 0x0000009ea838723c */ /* 0x040fe20000041838 */
[----:B------:R-:W3:Y:S03]  /*c440*/  LDSM.16.MT88.4 R156, [R199+0x12000] ;  /* 0x01200000c79c783b */ /* 0x000ee60000004200 */
[C---:B------:R-:W-:Y:S02]  /*c450*/  FMUL.FTZ R70, R0.reuse, R70 ;  /* 0x0000004600467220 */ /* 0x040fe40000410000 */
[C---:B------:R-:W-:Y:S02]  /*c460*/  FMUL.FTZ R71, R0.reuse, R71 ;  /* 0x0000004700477220 */ /* 0x040fe40000410000 */
[C---:B-----5:R-:W-:Y:S04]  /*c470*/  HMMA.16816.F32.BF16 R60, R168.reuse, R172, R60 ;  /* 0x000000aca83c723c */ /* 0x060fe8000004183c */
[C---:B------:R-:W-:Y:S02]  /*c480*/  FMUL.FTZ R74, R0.reuse, R74 ;  /* 0x0000004a004a7220 */ /* 0x040fe40000410000 */
[C---:B------:R-:W-:Y:S02]  /*c490*/  FMUL.FTZ R75, R0.reuse, R75 ;  /* 0x0000004b004b7220 */ /* 0x040fe40000410000 */
[C---:B------:R-:W-:Y:S01]  /*c4a0*/  HMMA.16816.F32.BF16 R64, R168.reuse, R174, R64 ;  /* 0x000000aea840723c */ /* 0x040fe20000041840 */
[----:B------:R-:W4:Y:S03]  /*c4b0*/  LDSM.16.MT88.4 R172, [R198+0x12000] ;  /* 0x01200000c6ac783b */ /* 0x000f260000004200 */
        /* <DEDUP_REMOVED lines=11> */
[C---:B---3--:R-:W-:Y:S04]  /*c570*/  HMMA.16816.F32.BF16 R76, R168.reuse, R156, R76 ;  /* 0x0000009ca84c723c */ /* 0x048fe8000004184c */
[C---:B------:R-:W-:Y:S02]  /*c580*/  FMUL.FTZ R85, R3.reuse, R85 ;  /* 0x0000005503557220 */ /* 0x040fe40000410000 */
[C---:B------:R-:W-:Y:S02]  /*c590*/  FMUL.FTZ R86, R0.reuse, R86 ;  /* 0x0000005600567220 */ /* 0x040fe40000410000 */
[C---:B------:R-:W-:Y:S01]  /*c5a0*/  HMMA.16816.F32.BF16 R80, R168.reuse, R158, R80 ;  /* 0x0000009ea850723c */ /* 0x040fe20000041850 */
[----:B------:R-:W3:Y:S03]  /*c5b0*/  LDSM.16.MT88.4 R156, [R197+0x14000] ;  /* 0x01400000c59c783b */ /* 0x000ee60000004200 */
        /* <DEDUP_REMOVED lines=24> */
[C---:B------:R-:W-:Y:S03]  /*c740*/  FMUL.FTZ R105, R3.reuse, R105 ;  /* 0x0000006903697220 */ /* 0x040fe60000410000 */
        /* <DEDUP_REMOVED lines=50> */
[----:B------:R-:W-:Y:S02]  /*ca70*/  LDSM.16.MT88.4 R172, [R197+0x10800] ;  /* 0x01080000c5ac783b */ /* 0x000fe40000004200 */
[C---:B------:R-:W-:Y:S02]  /*ca80*/  FMUL.FTZ R142, R0.reuse, R142 ;  /* 0x0000008e008e7220 */ /* 0x040fe40000410000 */
[C---:B------:R-:W-:Y:S02]  /*ca90*/  FMUL.FTZ R143, R0.reuse, R143 ;  /* 0x0000008f008f7220 */ /* 0x040fe40000410000 */
[C---:B------:R-:W-:Y:S02]  /*caa0*/  FMUL.FTZ R144, R3.reuse, R144 ;  /* 0x0000009003907220 */ /* 0x040fe40000410000 */
[----:B------:R-:W-:Y:S03]  /*cab0*/  FMUL.FTZ R145, R3, R145 ;  /* 0x0000009103917220 */ /* 0x000fe60000410000 */
[C---:B-1----:R-:W-:Y:S03]  /*cac0*/  HMMA.16816.F32.BF16 R140, R168.reuse, R152, R140 ;  /* 0x00000098a88c723c */ /* 0x042fe6000004188c */
[C---:B------:R-:W-:Y:S02]  /*cad0*/  FMUL.FTZ R146, R0.reuse, R146 ;  /* 0x0000009200927220 */ /* 0x040fe40000410000 */
[----:B------:R-:W-:Y:S02]  /*cae0*/  FMUL.FTZ R147, R0, R147 ;  /* 0x0000009300937220 */ /* 0x000fe40000410000 */
[--C-:B------:R-:W-:Y:S02]  /*caf0*/  FFMA.FTZ R18, R18, c[0x0][0x23c], -R180.reuse ;  /* 0x00008f0012127a23 */ /* 0x100fe400000108b4 */
[----:B------:R-:W-:Y:S02]  /*cb00*/  FFMA.FTZ R14, R14, c[0x0][0x23c], -R180 ;  /* 0x00008f000e0e7a23 */ /* 0x000fe400000108b4 */
[----:B------:R1:W-:Y:S01]  /*cb10*/  MUFU.EX2 R192, R18 ;  /* 0x0000001200c07308 */ /* 0x0003e20000000800 */
[C---:B------:R-:W-:Y:S03]  /*cb20*/  HMMA.16816.F32.BF16 R144, R168.reuse, R154, R144 ;  /* 0x0000009aa890723c */ /* 0x040fe60000041890 */
[--C-:B------:R-:W-:Y:S02]  /*cb30*/  FFMA.FTZ R12, R12, c[0x0][0x23c], -R150.reuse ;  /* 0x00008f000c0c7a23 */ /* 0x100fe40000010896 */
[----:B------:R-:W-:Y:S02]  /*cb40*/  FFMA.FTZ R13, R13, c[0x0][0x23c], -R150 ;  /* 0x00008f000d0d7a23 */ /* 0x000fe40000010896 */
[--C-:B------:R-:W-:Y:S02]  /*cb50*/  FFMA.FTZ R154, R19, c[0x0][0x23c], -R180.reuse ;  /* 0x00008f00139a7a23 */ /* 0x100fe400000108b4 */
[----:B------:R4:W-:Y:S03]  /*cb60*/  MUFU.EX2 R194, R12 ;  /* 0x0000000c00c27308 */ /* 0x0009e60000000800 */
[----:B------:R-:W-:Y:S02]  /*cb70*/  FMUL.FTZ R19, R0, R163 ;  /* 0x000000a300137220 */ /* 0x000fe40000410000 */
[----:B------:R-:W-:Y:S02]  /*cb80*/  FFMA.FTZ R34, R34, c[0x0][0x23c], -R180 ;  /* 0x00008f0022227a23 */ /* 0x000fe400000108b4 */
[--C-:B------:R-:W-:Y:S02]  /*cb90*/  FFMA.FTZ R24, R24, c[0x0][0x23c], -R150.reuse ;  /* 0x00008f0018187a23 */ /* 0x100fe40000010896 */
[--C-:B------:R-:W-:Y:S01]  /*cba0*/  FFMA.FTZ R25, R25, c[0x0][0x23c], -R150.reuse ;  /* 0x00008f0019197a23 */ /* 0x100fe20000010896 */
[----:B------:R5:W-:Y:S01]  /*cbb0*/  MUFU.EX2 R191, R154 ;  /* 0x0000009a00bf7308 */ /* 0x000be20000000800 */
[--C-:B------:R-:W-:Y:S02]  /*cbc0*/  FFMA.FTZ R21, R21, c[0x0][0x23c], -R150.reuse ;  /* 0x00008f0015157a23 */ /* 0x100fe40000010896 */
[----:B------:R-:W-:Y:S02]  /*cbd0*/  FFMA.FTZ R150, R33, c[0x0][0x23c], -R150 ;  /* 0x00008f0021967a23 */ /* 0x000fe40000010896 */
[----:B-1----:R-:W-:Y:S02]  /*cbe0*/  FMUL.FTZ R18, R0, R162 ;  /* 0x000000a200127220 */ /* 0x002fe40000410000 */
[----:B------:R-:W1:Y:S01]  /*cbf0*/  LDSM.16.MT88.4 R160, [R196+0x10800] ;  /* 0x01080000c4a0783b */ /* 0x000e620000004200 */
[--C-:B------:R-:W-:Y:S02]  /*cc00*/  FFMA.FTZ R22, R22, c[0x0][0x23c], -R180.reuse ;  /* 0x00008f0016167a23 */ /* 0x100fe400000108b4 */
[----:B------:R2:W1:Y:S01]  /*cc10*/  MUFU.EX2 R193, R13 ;  /* 0x0000000d00c17308 */ /* 0x0004620000000800 */
[----:B------:R-:W-:Y:S01]  /*cc20*/  FFMA.FTZ R23, R23, c[0x0][0x23c], -R180 ;  /* 0x00008f0017177a23 */ /* 0x000fe200000108b4 */
[C---:B---3--:R-:W-:Y:S03]  /*cc30*/  HMMA.16816.F32.BF16 R16, R168.reuse, R156, R16 ;  /* 0x0000009ca810723c */ /* 0x048fe60000041810 */
[----:B----4-:R-:W-:Y:S01]  /*cc40*/  LOP3.LUT R12, R185, UR14, R186, 0x96, !PT ;  /* 0x0000000eb90c7c12 */ /* 0x010fe2000f8e96ba */
[----:B------:R-:W-:Y:S04]  /*cc50*/  FFMA.FTZ R179, R3, R248, R224 ;  /* 0x000000f803b37223 */ /* 0x000fe800000100e0 */
[----:B------:R3:W4:Y:S01]  /*cc60*/  MUFU.EX2 R190, R14 ;  /* 0x0000000e00be7308 */ /* 0x0007220000000800 */
[--C-:B-----5:R-:W-:Y:S03]  /*cc70*/  FFMA.FTZ R154, R15, c[0x0][0x23c], -R180.reuse ;  /* 0x00008f000f9a7a23 */ /* 0x120fe600000108b4 */
[----:B------:R-:W-:Y:S02]  /*cc80*/  FMUL.FTZ R15, R0, R167 ;  /* 0x000000a7000f7220 */ /* 0x000fe40000410000 */
[----:B------:R-:W-:Y:S04]  /*cc90*/  FFMA.FTZ R180, R35, c[0x0][0x23c], -R180 ;  /* 0x00008f0023b47a23 */ /* 0x000fe800000108b4 */
[----:B------:R5:W1:Y:S01]  /*cca0*/  MUFU.EX2 R189, R154 ;  /* 0x0000009a00bd7308 */ /* 0x000a620000000800 */
[----:B--2---:R-:W-:Y:S05]  /*ccb0*/  IMAD.WIDE.U32 R12, R12, -0x2daee0ad, RZ ;  /* 0xd2511f530c0c7825 */ /* 0x004fea00078e00ff */
[----:B------:R-:W-:Y:S04]  /*ccc0*/  LOP3.LUT R152, R12, 0xffff, RZ, 0xc0, !PT ;  /* 0x0000ffff0c987812 */ /* 0x000fe800078ec0ff */
[----:B------:R-:W-:Y:S01]  /*ccd0*/  MUFU.EX2 R186, R20 ;  /* 0x0000001400ba7308 */ /* 0x000fe20000000800 */
[----:B------:R-:W-:Y:S02]  /*cce0*/  LOP3.LUT R149, R13, UR8, R188, 0x96, !PT ;  /* 0x000000080d957c12 */ /* 0x000fe4000f8e96bc */
[----:B------:R-:W-:Y:S01]  /*ccf0*/  SHF.R.U32.HI R13, RZ, 0x10, R12 ;  /* 0x00000010ff0d7819 */ /* 0x000fe2000001160c */
[----:B---3--:R-:W-:Y:S01]  /*cd00*/  FMUL.FTZ R14, R0, R166 ;  /* 0x000000a6000e7220 */ /* 0x008fe20000410000 */
[----:B------:R-:W-:Y:S01]  /*cd10*/  LOP3.LUT R153, R12, 0xff, RZ, 0xc0, !PT ;  /* 0x000000ff0c997812 */ /* 0x000fe200078ec0ff */
[----:B------:R-:W-:Y:S01]  /*cd20*/  FFMA.FTZ R0, R0, R249, R226 ;  /* 0x000000f900007223 */ /* 0x000fe200000100e2 */
[----:B------:R-:W-:Y:S02]  /*cd30*/  SHF.R.U32.HI R152, RZ, 0x8, R152 ;  /* 0x00000008ff987819 */ /* 0x000fe40000011698 */
[----:B------:R-:W-:Y:S01]  /*cd40*/  SHF.R.U32.HI R176, RZ, 0x18, R12 ;  /* 0x00000018ffb07819 */ /* 0x000fe2000001160c */
[----:B------:R-:W-:Y:S01]  /*cd50*/  MUFU.EX2 R188, R24 ;  /* 0x0000001800bc7308 */ /* 0x000fe20000000800 */
[----:B------:R-:W-:Y:S01]  /*cd60*/  LOP3.LUT R12, R149, 0xffff, RZ, 0xc0, !PT ;  /* 0x0000ffff950c7812 */ /* 0x000fe200078ec0ff */
[----:B------:R-:W-:Y:S01]  /*cd70*/  FADD.FTZ R0, R225, R0 ;  /* 0x00000000e1007221 */ /* 0x000fe20000010000 */
[----:B------:R-:W-:Y:S02]  /*cd80*/  PRMT R177, R153, 0x5410, R152 ;  /* 0x0000541099b17816 */ /* 0x000fe40000000098 */
[----:B------:R-:W-:Y:S01]  /*cd90*/  LOP3.LUT R152, R13, 0xff, RZ, 0xc0, !PT ;  /* 0x000000ff0d987812 */ /* 0x000fe200078ec0ff */
[----:B------:R-:W-:Y:S01]  /*cda0*/  FMUL.FTZ R13, R3, R165 ;  /* 0x000000a5030d7220 */ /* 0x000fe20000410000 */
[----:B------:R-:W-:Y:S01]  /*cdb0*/  SHF.R.U32.HI R153, RZ, 0x8, R12 ;  /* 0x00000008ff997819 */ /* 0x000fe2000001160c */
[--C-:B-----5:R-:W-:Y:S01]  /*cdc0*/  HSET2.LE.AND R154, R177, R252.reuse, PT ;  /* 0x000000fcb19a7233 */ /* 0x120fe20003803000 */
[----:B------:R-:W-:Y:S01]  /*cdd0*/  LOP3.LUT R155, R149, 0xff, RZ, 0xc0, !PT ;  /* 0x000000ff959b7812 */ /* 0x000fe200078ec0ff */
[----:B------:R-:W-:Y:S01]  /*cde0*/  FMUL.FTZ R12, R3, R164 ;  /* 0x000000a4030c7220 */ /* 0x000fe20000410000 */
[----:B------:R-:W-:Y:S01]  /*cdf0*/  PRMT R176, R152, 0x5410, R176 ;  /* 0x0000541098b07816 */ /* 0x000fe200000000b0 */
[----:B------:R-:W-:Y:S01]  /*ce00*/  LDSM.16.MT88.4 R164, [R198+0x10800] ;  /* 0x01080000c6a4783b */ /* 0x000fe20000004200 */
[----:B------:R-:W-:Y:S01]  /*ce10*/  SHF.R.U32.HI R152, RZ, 0x10, R149 ;  /* 0x00000010ff987819 */ /* 0x000fe20000011695 */
[----:B------:R-:W-:Y:S01]  /*ce20*/  MUFU.EX2 R177, R32 ;  /* 0x0000002000b17308 */ /* 0x000fe20000000800 */
[----:B------:R-:W-:Y:S01]  /*ce30*/  PRMT R155, R155, 0x5410, R153 ;  /* 0x000054109b9b7816 */ /* 0x000fe20000000099 */
[----:B------:R-:W-:Y:S01]  /*ce40*/  FADD.FTZ R0, R228, R0 ;  /* 0x00000000e4007221 */ /* 0x000fe20000010000 */
[----:B------:R-:W-:Y:S03]  /*ce50*/  HMMA.16816.F32.BF16 R12, R168, R158, R12 ;  /* 0x0000009ea80c723c */ /* 0x000fe6000004180c */
[----:B------:R-:W-:Y:S01]  /*ce60*/  SHF.R.U32.HI R153, RZ, 0x18, R149 ;  /* 0x00000018ff997819 */ /* 0x000fe20000011695 */
[----:B------:R-:W2:Y:S01]  /*ce70*/  LDSM.16.MT88.4 R156, [R199+0x10800] ;  /* 0x01080000c79c783b */ /* 0x000ea20000004200 */
[----:B------:R-:W-:Y:S01]  /*ce80*/  LOP3.LUT R152, R152, 0xff, RZ, 0xc0, !PT ;  /* 0x000000ff98987812 */ /* 0x000fe200078ec0ff */
[----:B------:R-:W-:Y:S01]  /*ce90*/  FADD.FTZ R0, R227, R0 ;  /* 0x00000000e3007221 */ /* 0x000fe20000010000 */
[----:B------:R-:W-:Y:S01]  /*cea0*/  F2FP.BF16.PACK_AB R149, R195, R223 ;  /* 0x000000dfc395723e */ /* 0x000fe200000010ff */
[----:B------:R-:W-:Y:S01]  /*ceb0*/  MUFU.EX2 R187, R25 ;  /* 0x0000001900bb7308 */ /* 0x000fe20000000800 */
[----:B------:R-:W-:Y:S03]  /*cec0*/  PRMT R153, R152, 0x5410, R153 ;  /* 0x0000541098997816 */ /* 0x000fe60000000099 */
[--C-:B------:R-:W-:Y:S01]  /*ced0*/  HSET2.LE.AND R152, R155, R252.reuse, PT ;  /* 0x000000fc9b987233 */ /* 0x100fe20003803000 */
[----:B------:R-:W-:Y:S01]  /*cee0*/  LOP3.LUT R154, R154, R149, RZ, 0xc0, !PT ;  /* 0x000000959a9a7212 */ /* 0x000fe200078ec0ff */
[--C-:B------:R-:W-:Y:S01]  /*cef0*/  HSET2.LE.AND R155, R176, R252.reuse, PT ;  /* 0x000000fcb09b7233 */ /* 0x100fe20003803000 */
[----:B-1----:R-:W-:Y:S01]  /*cf00*/  F2FP.BF16.PACK_AB R149, R193, R194 ;  /* 0x000000c2c195723e */ /* 0x002fe200000010ff */
[--C-:B------:R-:W-:Y:S01]  /*cf10*/  HSET2.LE.AND R153, R153, R252.reuse, PT ;  /* 0x000000fc99997233 */ /* 0x100fe20003803000 */
[----:B------:R-:W-:Y:S01]  /*cf20*/  LDSM.16.MT88.4 R168, [R199+0x12800] ;  /* 0x01280000c7a8783b */ /* 0x000fe20000004200 */
[----:B------:R-:W1:Y:S01]  /*cf30*/  MUFU.EX2 R176, R29 ;  /* 0x0000001d00b07308 */ /* 0x000e620000000800 */
[----:B------:R-:W-:Y:S01]  /*cf40*/  LOP3.LUT R152, R152, R149, RZ, 0xc0, !PT ;  /* 0x0000009598987212 */ /* 0x000fe200078ec0ff */
[----:B----4-:R-:W-:Y:S01]  /*cf50*/  FADD.FTZ R0, R190, R0 ;  /* 0x00000000be007221 */ /* 0x010fe20000010000 */
[----:B------:R-:W-:Y:S03]  /*cf60*/  F2FP.BF16.PACK_AB R149, R191, R192 ;  /* 0x000000c0bf95723e */ /* 0x000fe600000010ff */
[----:B------:R-:W-:Y:S01]  /*cf70*/  FADD.FTZ R0, R189, R0 ;  /* 0x00000000bd007221 */ /* 0x000fe20000010000 */
[----:B------:R-:W-:Y:S02]  /*cf80*/  LOP3.LUT R155, R155, R149, RZ, 0xc0, !PT ;  /* 0x000000959b9b7212 */ /* 0x000fe400078ec0ff */
[----:B------:R-:W-:Y:S01]  /*cf90*/  F2FP.BF16.PACK_AB R149, R189, R190 ;  /* 0x000000bebd95723e */ /* 0x000fe200000010ff */
[----:B------:R3:W-:Y:S01]  /*cfa0*/  MUFU.EX2 R185, R21 ;  /* 0x0000001500b97308 */ /* 0x0007e20000000800 */
[----:B------:R-:W-:Y:S02]  /*cfb0*/  FADD.FTZ R0, R192, R0 ;  /* 0x00000000c0007221 */ /* 0x000fe40000010000 */
[----:B------:R-:W-:Y:S02]  /*cfc0*/  LOP3.LUT R153, R153, R149, RZ, 0xc0, !PT ;  /* 0x0000009599997212 */ /* 0x000fe400078ec0ff */
[----:B------:R-:W-:Y:S01]  /*cfd0*/  MOV R149, UR24 ;  /* 0x0000001800957c02 */ /* 0x000fe20008000f00 */
[----:B------:R-:W-:Y:S03]  /*cfe0*/  FADD.FTZ R0, R191, R0 ;  /* 0x00000000bf007221 */ /* 0x000fe60000010000 */
[----:B------:R-:W-:Y:S01]  /*cff0*/  LOP3.LUT R149, R247, UR23, R149, 0x96, !PT ;  /* 0x00000017f7957c12 */ /* 0x000fe2000f8e9695 */
[C---:B------:R-:W-:Y:S01]  /*d000*/  HMMA.16816.F32.BF16 R4, R152.reuse, R160, R4 ;  /* 0x000000a09804723c */ /* 0x040fe20000041804 */
[----:B------:R-:W-:Y:S04]  /*d010*/  MUFU.EX2 R181, R23 ;  /* 0x0000001700b57308 */ /* 0x000fe80000000800 */
[----:B-1----:R-:W-:Y:S03]  /*d020*/  F2FP.BF16.PACK_AB R3, R176, R178 ;  /* 0x000000b2b003723e */ /* 0x002fe600000010ff */
[C---:B------:R-:W-:Y:S01]  /*d030*/  HMMA.16816.F32.BF16 R8, R152.reuse, R162, R8 ;  /* 0x000000a29808723c */ /* 0x040fe20000041808 */
[----:B------:R-:W1:Y:S02]  /*d040*/  LDSM.16.MT88.4 R160, [R196+0x12800] ;  /* 0x01280000c4a0783b */ /* 0x000e640000004200 */
[----:B------:R-:W-:Y:S05]  /*d050*/  MUFU.EX2 R180, R180 ;  /* 0x000000b400b47308 */ /* 0x000fea0000000800 */
[C---:B------:R-:W-:Y:S08]  /*d060*/  HMMA.16816.F32.BF16 R36, R152.reuse, R172, R36 ;  /* 0x000000ac9824723c */ /* 0x040ff00000041824 */
[C---:B------:R-:W-:Y:S01]  /*d070*/  HMMA.16816.F32.BF16 R40, R152.reuse, R174, R40 ;  /* 0x000000ae9828723c */ /* 0x040fe20000041828 */
[----:B------:R-:W-:Y:S07]  /*d080*/  MUFU.EX2 R174, R30 ;  /* 0x0000001e00ae7308 */ /* 0x000fee0000000800 */
[C---:B--2---:R-:W-:Y:S03]  /*d090*/  HMMA.16816.F32.BF16 R44, R152.reuse, R156, R44 ;  /* 0x0000009c982c723c */ /* 0x044fe6000004182c */
[----:B------:R-:W-:Y:S05]  /*d0a0*/  MUFU.EX2 R175, R150 ;  /* 0x0000009600af7308 */ /* 0x000fea0000000800 */
        /* <DEDUP_REMOVED lines=23> */
[C---:B-----5:R-:W-:Y:S07]  /*d220*/  HMMA.16816.F32.BF16 R108, R152.reuse, R168, R108 ;  /* 0x000000a8986c723c */ /* 0x060fee000004186c */
[----:B------:R-:W-:Y:S01]  /*d230*/  IMAD.WIDE.U32 R168, R149, -0x326172a9, RZ ;  /* 0xcd9e8d5795a87825 */ /* 0x000fe200078e00ff */
[C---:B------:R-:W-:Y:S04]  /*d240*/  HMMA.16816.F32.BF16 R112, R152.reuse, R170, R112 ;  /* 0x000000aa9870723c */ /* 0x040fe80000041870 */
[----:B------:R-:W-:Y:S02]  /*d250*/  LOP3.LUT R168, R183, UR32, R168, 0x96, !PT ;  /* 0x00000020b7a87c12 */ /* 0x000fe4000f8e96a8 */
[----:B------:R5:W-:Y:S01]  /*d260*/  MUFU.EX2 R183, R27 ;  /* 0x0000001b00b77308 */ /* 0x000be20000000800 */
[----:B------:R-:W-:Y:S01]  /*d270*/  LOP3.LUT R24, R169, UR19, R250, 0x96, !PT ;  /* 0x00000013a9187c12 */ /* 0x000fe2000f8e96fa */
[C---:B----4-:R-:W-:Y:S04]  /*d280*/  HMMA.16816.F32.BF16 R116, R152.reuse, R164, R116 ;  /* 0x000000a49874723c */ /* 0x050fe80000041874 */
[----:B------:R-:W-:Y:S04]  /*d290*/  IMAD.WIDE.U32 R24, R24, -0x2daee0ad, RZ ;  /* 0xd2511f5318187825 */ /* 0x000fe800078e00ff */
[C---:B------:R-:W-:Y:S01]  /*d2a0*/  HMMA.16816.F32.BF16 R120, R152.reuse, R166, R120 ;  /* 0x000000a69878723c */ /* 0x040fe20000041878 */
[----:B------:R-:W4:Y:S03]  /*d2b0*/  LDSM.16.MT88.4 R164, [R199+0x16800] ;  /* 0x01680000c7a4783b */ /* 0x000f260000004200 */
[----:B------:R-:W-:Y:S01]  /*d2c0*/  IMAD.WIDE.U32 R168, R168, -0x2daee0ad, RZ ;  /* 0xd2511f53a8a87825 */ /* 0x000fe200078e00ff */
[----:B------:R-:W-:Y:S03]  /*d2d0*/  LOP3.LUT R25, R25, UR31, R244, 0x96, !PT ;  /* 0x0000001f19197c12 */ /* 0x000fe6000f8e96f4 */
[C---:B-1----:R-:W-:Y:S04]  /*d2e0*/  HMMA.16816.F32.BF16 R124, R152.reuse, R160, R124 ;  /* 0x000000a0987c723c */ /* 0x042fe8000004187c */
[----:B------:R-:W-:Y:S01]  /*d2f0*/  LOP3.LUT R149, R169, UR29, R24, 0x96, !PT ;  /* 0x0000001da9957c12 */ /* 0x000fe2000f8e9618 */
[----:B------:R-:W-:Y:S03]  /*d300*/  IMAD.WIDE.U32 R24, R25, -0x326172a9, RZ ;  /* 0xcd9e8d5719187825 */ /* 0x000fe600078e00ff */
[C---:B------:R-:W-:Y:S01]  /*d310*/  HMMA.16816.F32.BF16 R128, R152.reuse, R162, R128 ;  /* 0x000000a29880723c */ /* 0x040fe20000041880 */
[----:B------:R-:W1:Y:S03]  /*d320*/  LDSM.16.MT88.4 R160, [R198+0x16800] ;  /* 0x01680000c6a0783b */ /* 0x000e660000004200 */
[----:B------:R-:W-:Y:S01]  /*d330*/  IMAD.WIDE.U32 R170, R149, -0x326172a9, RZ ;  /* 0xcd9e8d5795aa7825 */ /* 0x000fe200078e00ff */
[----:B------:R-:W-:Y:S02]  /*d340*/  LOP3.LUT R20, R25, UR30, R182, 0x96, !PT ;  /* 0x0000001e19147c12 */ /* 0x000fe4000f8e96b6 */
[----:B------:R-:W1:Y:S01]  /*d350*/  MUFU.EX2 R182, R22 ;  /* 0x0000001600b67308 */ /* 0x000e620000000800 */
[C---:B--2---:R-:W-:Y:S04]  /*d360*/  HMMA.16816.F32.BF16 R132, R152.reuse, R156, R132 ;  /* 0x0000009c9884723c */ /* 0x044fe80000041884 */
[----:B------:R-:W-:Y:S01]  /*d370*/  LOP3.LUT R24, R171, UR28, R24, 0x96, !PT ;  /* 0x0000001cab187c12 */ /* 0x000fe2000f8e9618 */
[----:B---3--:R-:W-:Y:S03]  /*d380*/  IMAD.WIDE.U32 R20, R20, -0x2daee0ad, RZ ;  /* 0xd2511f5314147825 */ /* 0x008fe600078e00ff */
[C---:B------:R-:W-:Y:S04]  /*d390*/  HMMA.16816.F32.BF16 R136, R152.reuse, R158, R136 ;  /* 0x0000009e9888723c */ /* 0x040fe80000041888 */
[----:B------:R-:W-:Y:S01]  /*d3a0*/  IMAD.WIDE.U32 R172, R24, -0x2daee0ad, RZ ;  /* 0xd2511f5318ac7825 */ /* 0x000fe200078e00ff */
[----:B------:R-:W-:Y:S01]  /*d3b0*/  LOP3.LUT R168, R21, UR17, R168, 0x96, !PT ;  /* 0x0000001115a87c12 */ /* 0x000fe2000f8e96a8 */
[----:B-----5:R-:W2:Y:S02]  /*d3c0*/  LDSM.16.MT88.4 R24, [R196+0x11000] ;  /* 0x01100000c418783b */ /* 0x020ea40000004200 */
[C---:B----4-:R-:W-:Y:S04]  /*d3d0*/  HMMA.16816.F32.BF16 R140, R152.reuse, R164, R140 ;  /* 0x000000a4988c723c */ /* 0x050fe8000004188c */
[----:B------:R-:W-:Y:S01]  /*d3e0*/  LOP3.LUT R20, R173, UR5, R20, 0x96, !PT ;  /* 0x00000005ad147c12 */ /* 0x000fe2000f8e9614 */
[----:B------:R-:W-:Y:S01]  /*d3f0*/  IMAD.WIDE.U32 R168, R168, -0x326172a9, RZ ;  /* 0xcd9e8d57a8a87825 */ /* 0x000fe200078e00ff */
[----:B------:R-:W3:Y:S02]  /*d400*/  MUFU.EX2 R173, R31 ;  /* 0x0000001f00ad7308 */ /* 0x000ee40000000800 */
[C---:B------:R-:W-:Y:S04]  /*d410*/  HMMA.16816.F32.BF16 R144, R152.reuse, R166, R144 ;  /* 0x000000a69890723c */ /* 0x040fe80000041890 */
[----:B------:R-:W-:Y:S01]  /*d420*/  IMAD.WIDE.U32 R20, R20, -0x326172a9, RZ ;  /* 0xcd9e8d5714147825 */ /* 0x000fe200078e00ff */
[----:B------:R-:W-:Y:S03]  /*d430*/  LOP3.LUT R28, R169, UR14, R170, 0x96, !PT ;  /* 0x0000000ea91c7c12 */ /* 0x000fe6000f8e96aa */
[C---:B-1----:R-:W-:Y:S04]  /*d440*/  HMMA.16816.F32.BF16 R16, R152.reuse, R160, R16 ;  /* 0x000000a09810723c */ /* 0x042fe80000041810 */
[----:B------:R-:W-:Y:S01]  /*d450*/  LOP3.LUT R149, R21, UR9, R168, 0x96, !PT ;  /* 0x0000000915957c12 */ /* 0x000fe2000f8e96a8 */
[----:B------:R-:W-:Y:S01]  /*d460*/  IMAD.WIDE.U32 R28, R28, -0x2daee0ad, RZ ;  /* 0xd2511f531c1c7825 */ /* 0x000fe200078e00ff */
[--C-:B------:R-:W-:Y:S01]  /*d470*/  SHF.R.U32.HI R158, RZ, 0x18, R20.reuse ;  /* 0x00000018ff9e7819 */ /* 0x100fe20000011614 */
[----:B------:R-:W-:Y:S01]  /*d480*/  LDSM.16.MT88.4 R168, [R198+0x11800] ;  /* 0x01180000c6a8783b */ /* 0x000fe20000004200 */
[----:B------:R-:W-:Y:S04]  /*d490*/  HMMA.16816.F32.BF16 R12, R152, R162, R12 ;  /* 0x000000a2980c723c */ /* 0x000fe8000004180c */
[----:B------:R-:W-:Y:S01]  /*d4a0*/  SHF.R.U32.HI R157, RZ, 0x10, R20 ;  /* 0x00000010ff9d7819 */ /* 0x000fe20000011614 */
[----:B------:R-:W-:Y:S01]  /*d4b0*/  FADD.FTZ R0, R182, R0 ;  /* 0x00000000b6007221 */ /* 0x000fe20000010000 */
[C---:B------:R-:W-:Y:S01]  /*d4c0*/  LOP3.LUT R156, R20.reuse, 0xff, RZ, 0xc0, !PT ;  /* 0x000000ff149c7812 */ /* 0x040fe200078ec0ff */
[----:B------:R-:W1:Y:S01]  /*d4d0*/  LDSM.16.MT88.4 R152, [R197+0x11000] ;  /* 0x01100000c598783b */ /* 0x000e620000004200 */
[----:B------:R-:W-:Y:S01]  /*d4e0*/  LOP3.LUT R21, R20, 0xffff, RZ, 0xc0, !PT ;  /* 0x0000ffff14157812 */ /* 0x000fe200078ec0ff */
[----:B------:R-:W-:Y:S03]  /*d4f0*/  FADD.FTZ R0, R181, R0 ;  /* 0x00000000b5007221 */ /* 0x000fe60000010000 */
[C---:B------:R-:W-:Y:S01]  /*d500*/  LOP3.LUT R20, R149.reuse, 0xffff, RZ, 0xc0, !PT ;  /* 0x0000ffff95147812 */ /* 0x040fe200078ec0ff */
[----:B------:R-:W-:Y:S01]  /*d510*/  FADD.FTZ R0, R184, R0 ;  /* 0x00000000b8007221 */ /* 0x000fe20000010000 */
[----:B------:R-:W-:Y:S01]  /*d520*/  LOP3.LUT R22, R149, 0xff, RZ, 0xc0, !PT ;  /* 0x000000ff95167812 */ /* 0x000fe200078ec0ff */
[----:B------:R-:W-:Y:S01]  /*d530*/  LDSM.16.MT88.4 R160, [R199+0x11800] ;  /* 0x01180000c7a0783b */ /* 0x000fe20000004200 */
[----:B------:R-:W-:Y:S01]  /*d540*/  SHF.R.U32.HI R21, RZ, 0x8, R21 ;  /* 0x00000008ff157819 */ /* 0x000fe20000011615 */
[----:B------:R-:W-:Y:S01]  /*d550*/  FADD.FTZ R0, R183, R0 ;  /* 0x00000000b7007221 */ /* 0x000fe20000010000 */
[----:B------:R-:W-:Y:S02]  /*d560*/  SHF.R.U32.HI R20, RZ, 0x8, R20 ;  /* 0x00000008ff147819 */ /* 0x000fe40000011614 */
[----:B------:R-:W-:Y:S01]  /*d570*/  PRMT R23, R156, 0x5410, R21 ;  /* 0x000054109c177816 */ /* 0x000fe20000000015 */
[----:B------:R-:W-:Y:S01]  /*d580*/  FADD.FTZ R0, R174, R0 ;  /* 0x00000000ae007221 */ /* 0x000fe20000010000 */
[----:B------:R-:W-:Y:S02]  /*d590*/  PRMT R21, R22, 0x5410, R20 ;  /* 0x0000541016157816 */ /* 0x000fe40000000014 */
[----:B------:R-:W-:Y:S01]  /*d5a0*/  LOP3.LUT R156, R157, 0xff, RZ, 0xc0, !PT ;  /* 0x000000ff9d9c7812 */ /* 0x000fe200078ec0ff */
[--C-:B------:R-:W-:Y:S01]  /*d5b0*/  HSET2.LE.AND R22, R23, R252.reuse, PT ;  /* 0x000000fc17167233 */ /* 0x100fe20003803000 */
[--C-:B------:R-:W-:Y:S01]  /*d5c0*/  SHF.R.U32.HI R20, RZ, 0x10, R149.reuse ;  /* 0x00000010ff147819 */ /* 0x100fe20000011695 */
[--C-:B------:R-:W-:Y:S01]  /*d5d0*/  HSET2.LE.AND R21, R21, R252.reuse, PT ;  /* 0x000000fc15157233 */ /* 0x100fe20003803000 */
[----:B------:R-:W-:Y:S01]  /*d5e0*/  PRMT R156, R156, 0x5410, R158 ;  /* 0x000054109c9c7816 */ /* 0x000fe2000000009e */
[----:B---3--:R-:W-:Y:S01]  /*d5f0*/  FADD.FTZ R0, R173, R0 ;  /* 0x00000000ad007221 */ /* 0x008fe20000010000 */
[----:B------:R-:W-:Y:S02]  /*d600*/  SHF.R.U32.HI R157, RZ, 0x18, R149 ;  /* 0x00000018ff9d7819 */ /* 0x000fe40000011695 */
[----:B------:R-:W-:Y:S02]  /*d610*/  LOP3.LUT R149, R20, 0xff, RZ, 0xc0, !PT ;  /* 0x000000ff14957812 */ /* 0x000fe400078ec0ff */
[----:B------:R-:W-:Y:S02]  /*d620*/  F2FP.BF16.PACK_AB R20, R187, R188 ;  /* 0x000000bcbb14723e */ /* 0x000fe400000010ff */
[----:B------:R-:W-:Y:S02]  /*d630*/  F2FP.BF16.PACK_AB R23, R185, R186 ;  /* 0x000000bab917723e */ /* 0x000fe400000010ff */
[----:B------:R-:W-:Y:S02]  /*d640*/  PRMT R149, R149, 0x5410, R157 ;  /* 0x0000541095957816 */ /* 0x000fe4000000009d */
[----:B------:R-:W-:Y:S02]  /*d650*/  LOP3.LUT R22, R22, R20, RZ, 0xc0, !PT ;  /* 0x0000001416167212 */ /* 0x000fe400078ec0ff */
[----:B------:R-:W-:Y:S01]  /*d660*/  LOP3.LUT R20, R21, R23, RZ, 0xc0, !PT ;  /* 0x0000001715147212 */ /* 0x000fe200078ec0ff */
[--C-:B------:R-:W-:Y:S01]  /*d670*/  HSET2.LE.AND R23, R156, R252.reuse, PT ;  /* 0x000000fc9c177233 */ /* 0x100fe20003803000 */
[----:B------:R-:W-:Y:S01]  /*d680*/  F2FP.BF16.PACK_AB R21, R183, R184 ;  /* 0x000000b8b715723e */ /* 0x000fe200000010ff */
[----:B------:R-:W3:Y:S01]  /*d690*/  LDSM.16.MT88.4 R156, [R199+0x11000] ;  /* 0x01100000c79c783b */ /* 0x000ee20000004200 */
[----:B------:R-:W-:Y:S02]  /*d6a0*/  LOP3.LUT R32, R29, UR8, R172, 0x96, !PT ;  /* 0x000000081d207c12 */ /* 0x000fe4000f8e96ac */
[----:B------:R-:W-:Y:S01]  /*d6b0*/  LOP3.LUT R23, R23, R21, RZ, 0xc0, !PT ;  /* 0x0000001517177212 */ /* 0x000fe200078ec0ff */
[--C-:B------:R-:W-:Y:S01]  /*d6c0*/  HSET2.LE.AND R21, R149, R252.reuse, PT ;  /* 0x000000fc95157233 */ /* 0x100fe20003803000 */
[----:B------:R-:W-:Y:S01]  /*d6d0*/  F2FP.BF16.PACK_AB R149, R181, R182 ;  /* 0x000000b6b595723e */ /* 0x000fe200000010ff */
[----:B------:R4:W5:Y:S01]  /*d6e0*/  MUFU.EX2 R172, R34 ;  /* 0x0000002200ac7308 */ /* 0x0009620000000800 */
[C---:B------:R-:W-:Y:S02]  /*d6f0*/  LOP3.LUT R33, R28.reuse, 0xffff, RZ, 0xc0, !PT ;  /* 0x0000ffff1c217812 */ /* 0x040fe400078ec0ff */
[----:B------:R-:W-:Y:S02]  /*d700*/  LOP3.LUT R21, R21, R149, RZ, 0xc0, !PT ;  /* 0x0000009515157212 */ /* 0x000fe400078ec0ff */
[----:B------:R-:W-:Y:S02]  /*d710*/  SHF.R.U32.HI R149, RZ, 0x10, R28 ;  /* 0x00000010ff957819 */ /* 0x000fe4000001161c */
[----:B------:R-:W-:Y:S02]  /*d720*/  LOP3.LUT R166, R28, 0xff, RZ, 0xc0, !PT ;  /* 0x000000ff1ca67812 */ /* 0x000fe400078ec0ff */
[----:B------:R-:W-:Y:S01]  /*d730*/  SHF.R.U32.HI R35, RZ, 0x8, R33 ;  /* 0x00000008ff237819 */ /* 0x000fe20000011621 */
[C---:B--2---:R-:W-:Y:S05]  /*d740*/  HMMA.16816.F32.BF16 R4, R20.reuse, R24, R4 ;  /* 0x000000181404723c */ /* 0x044fea0000041804 */
[----:B------:R-:W-:Y:S02]  /*d750*/  LOP3.LUT R33, R32, 0xffff, RZ, 0xc0, !PT ;  /* 0x0000ffff20217812 */ /* 0x000fe400078ec0ff */
[----:B------:R-:W-:Y:S01]  /*d760*/  PRMT R166, R166, 0x5410, R35 ;  /* 0x00005410a6a67816 */ /* 0x000fe20000000023 */
[C---:B------:R-:W-:Y:S01]  /*d770*/  HMMA.16816.F32.BF16 R8, R20.reuse, R26, R8 ;  /* 0x0000001a1408723c */ /* 0x040fe20000041808 */
[----:B------:R-:W2:Y:S03]  /*d780*/  LDSM.16.MT88.4 R24, [R198+0x11000] ;  /* 0x01100000c618783b */ /* 0x000ea60000004200 */
[----:B------:R-:W-:Y:S01]  /*d790*/  SHF.R.U32.HI R150, RZ, 0x8, R33 ;  /* 0x00000008ff967819 */ /* 0x000fe20000011621 */
[--C-:B------:R-:W-:Y:S01]  /*d7a0*/  HSET2.LE.AND R166, R166, R252.reuse, PT ;  /* 0x000000fca6a67233 */ /* 0x100fe20003803000 */
[----:B----4-:R-:W-:Y:S01]  /*d7b0*/  LOP3.LUT R34, R149, 0xff, RZ, 0xc0, !PT ;  /* 0x000000ff95227812 */ /* 0x010fe200078ec0ff */
[----:B-----5:R-:W-:Y:S01]  /*d7c0*/  FADD.FTZ R0, R172, R0 ;  /* 0x00000000ac007221 */ /* 0x020fe20000010000 */
[C---:B-1----:R-:W-:Y:S04]  /*d7d0*/  HMMA.16816.F32.BF16 R36, R20.reuse, R152, R36 ;  /* 0x000000981424723c */ /* 0x042fe80000041824 */
[----:B------:R-:W-:Y:S01]  /*d7e0*/  SHF.R.U32.HI R149, RZ, 0x10, R32 ;  /* 0x00000010ff957819 */ /* 0x000fe20000011620 */
[----:B------:R-:W-:Y:S03]  /*d7f0*/  FADD.FTZ R249, R180, R0 ;  /* 0x00000000b4f97221 */ /* 0x000fe60000010000 */
[C---:B------:R-:W-:Y:S01]  /*d800*/  HMMA.16816.F32.BF16 R40, R20.reuse, R154, R40 ;  /* 0x0000009a1428723c */ /* 0x040fe20000041828 */
[----:B------:R-:W1:Y:S03]  /*d810*/  LDSM.16.MT88.4 R152, [R196+0x13000] ;  /* 0x01300000c498783b */ /* 0x000e660000004200 */
[----:B------:R-:W-:Y:S04]  /*d820*/  LOP3.LUT R149, R149, 0xff, RZ, 0xc0, !PT ;  /* 0x000000ff95957812 */ /* 0x000fe800078ec0ff */
        /* <DEDUP_REMOVED lines=33> */
[C---:B-1----:R-:W-:Y:S07]  /*da40*/  HMMA.16816.F32.BF16 R132, R20.reuse, R152, R132 ;  /* 0x000000981484723c */ /* 0x042fee0000041884 */
[----:B------:R-:W-:Y:S01]  /*da50*/  LOP3.LUT R153, R32, 0xff, RZ, 0xc0, !PT ;  /* 0x000000ff20997812 */ /* 0x000fe200078ec0ff */
[C---:B------:R-:W-:Y:S04]  /*da60*/  HMMA.16816.F32.BF16 R136, R20.reuse, R154, R136 ;  /* 0x0000009a1488723c */ /* 0x040fe80000041888 */
[----:B------:R-:W-:Y:S02]  /*da70*/  SHF.R.U32.HI R152, RZ, 0x18, R32 ;  /* 0x00000018ff987819 */ /* 0x000fe40000011620 */
[----:B------:R-:W-:Y:S02]  /*da80*/  PRMT R150, R153, 0x5410, R150 ;  /* 0x0000541099967816 */ /* 0x000fe40000000096 */
[C---:B---3--:R-:W-:Y:S04]  /*da90*/  HMMA.16816.F32.BF16 R140, R20.reuse, R156, R140 ;  /* 0x0000009c148c723c */ /* 0x048fe8000004188c */
[----:B------:R-:W-:Y:S01]  /*daa0*/  SHF.R.U32.HI R154, RZ, 0x18, R28 ;  /* 0x00000018ff9a7819 */ /* 0x000fe2000001161c */
[--C-:B------:R-:W-:Y:S01]  /*dab0*/  HSET2.LE.AND R164, R150, R252.reuse, PT ;  /* 0x000000fc96a47233 */ /* 0x100fe20003803000 */
[----:B------:R-:W1:Y:S01]  /*dac0*/  LDSM.16.MT88.4 R28, [R196+0x11800] ;  /* 0x01180000c41c783b */ /* 0x000e620000004200 */
[----:B------:R-:W-:Y:S01]  /*dad0*/  PRMT R149, R149, 0x5410, R152 ;  /* 0x0000541095957816 */ /* 0x000fe20000000098 */
[C---:B------:R-:W-:Y:S04]  /*dae0*/  HMMA.16816.F32.BF16 R144, R20.reuse, R158, R144 ;  /* 0x0000009e1490723c */ /* 0x040fe80000041890 */
[----:B------:R-:W-:Y:S01]  /*daf0*/  PRMT R154, R34, 0x5410, R154 ;  /* 0x00005410229a7816 */ /* 0x000fe2000000009a */
[--C-:B------:R-:W-:Y:S01]  /*db00*/  HSET2.LE.AND R165, R149, R252.reuse, PT ;  /* 0x000000fc95a57233 */ /* 0x100fe20003803000 */
[----:B------:R-:W3:Y:S01]  /*db10*/  LDSM.16.MT88.4 R32, [R197+0x11800] ;  /* 0x01180000c520783b */ /* 0x000ee20000004200 */
[----:B------:R-:W-:Y:S01]  /*db20*/  LOP3.LUT R164, R164, R3, RZ, 0xc0, !PT ;  /* 0x00000003a4a47212 */ /* 0x000fe200078ec0ff */
[C---:B--2---:R-:W-:Y:S04]  /*db30*/  HMMA.16816.F32.BF16 R16, R20.reuse, R24, R16 ;  /* 0x000000181410723c */ /* 0x044fe80000041810 */
[----:B------:R-:W-:Y:S01]  /*db40*/  HSET2.LE.AND R167, R154, R252, PT ;  /* 0x000000fc9aa77233 */ /* 0x000fe20003803000 */
[----:B------:R-:W-:Y:S02]  /*db50*/  F2FP.BF16.PACK_AB R149, R175, R177 ;  /* 0x000000b1af95723e */ /* 0x000fe400000010ff */
[----:B------:R-:W-:Y:S01]  /*db60*/  F2FP.BF16.PACK_AB R150, R173, R174 ;  /* 0x000000aead96723e */ /* 0x000fe200000010ff */
[----:B------:R-:W-:Y:S01]  /*db70*/  HMMA.16816.F32.BF16 R12, R20, R26, R12 ;  /* 0x0000001a140c723c */ /* 0x000fe2000004180c */
[----:B------:R-:W-:Y:S03]  /*db80*/  LDSM.16.MT88.4 R20, [R199+0x13800] ;  /* 0x01380000c714783b */ /* 0x000fe60000004200 */
[----:B------:R-:W-:Y:S02]  /*db90*/  F2FP.BF16.PACK_AB R3, R180, R172 ;  /* 0x000000acb403723e */ /* 0x000fe400000010ff */
[----:B------:R-:W-:Y:S02]  /*dba0*/  LOP3.LUT R166, R166, R149, RZ, 0xc0, !PT ;  /* 0x00000095a6a67212 */ /* 0x000fe400078ec0ff */
[----:B------:R-:W-:Y:S01]  /*dbb0*/  LOP3.LUT R165, R165, R150, RZ, 0xc0, !PT ;  /* 0x00000096a5a57212 */ /* 0x000fe200078ec0ff */
[----:B------:R-:W-:Y:S03]  /*dbc0*/  LDSM.16.MT88.4 R24, [R198+0x13800] ;  /* 0x01380000c618783b */ /* 0x000fe60000004200 */
[----:B------:R-:W-:Y:S01]  /*dbd0*/  LOP3.LUT R167, R167, R3, RZ, 0xc0, !PT ;  /* 0x00000003a7a77212 */ /* 0x000fe200078ec0ff */
[----:B------:R-:W-:Y:S01]  /*dbe0*/  FADD.FTZ R3, R229, R179 ;  /* 0x000000b3e5037221 */ /* 0x000fe20000010000 */
[----:B------:R-:W-:Y:S03]  /*dbf0*/  MOV R149, R2 ;  /* 0x0000000200957202 */ /* 0x000fe60000000f00 */
[----:B------:R-:W-:Y:S02]  /*dc00*/  FADD.FTZ R3, R231, R3 ;  /* 0x00000003e7037221 */ /* 0x000fe40000010000 */
[C---:B-1----:R-:W-:Y:S01]  /*dc10*/  HMMA.16816.F32.BF16 R152, R164.reuse, R28, R4 ;  /* 0x0000001ca498723c */ /* 0x042fe20000041804 */
[----:B------:R-:W1:Y:S04]  /*dc20*/  LDSM.16.MT88.4 R4, [R196+0x13800] ;  /* 0x01380000c404783b */ /* 0x000e680000004200 */
[----:B------:R-:W-:Y:S03]  /*dc30*/  FADD.FTZ R3, R230, R3 ;  /* 0x00000003e6037221 */ /* 0x000fe60000010000 */
[C---:B------:R-:W-:Y:S01]  /*dc40*/  HMMA.16816.F32.BF16 R156, R164.reuse, R30, R8 ;  /* 0x0000001ea49c723c */ /* 0x040fe20000041808 */
[----:B------:R-:W2:Y:S03]  /*dc50*/  LDSM.16.MT88.4 R8, [R197+0x13800] ;  /* 0x01380000c508783b */ /* 0x000ea60000004200 */
[----:B------:R-:W-:Y:S04]  /*dc60*/  FADD.FTZ R3, R194, R3 ;  /* 0x00000003c2037221 */ /* 0x000fe80000010000 */
[C---:B---3--:R-:W-:Y:S01]  /*dc70*/  HMMA.16816.F32.BF16 R36, R164.reuse, R32, R36 ;  /* 0x00000020a424723c */ /* 0x048fe20000041824 */
[----:B------:R-:W3:Y:S03]  /*dc80*/  LDSM.16.MT88.4 R28, [R196+0x15800] ;  /* 0x01580000c41c783b */ /* 0x000ee60000004200 */
[----:B------:R-:W-:Y:S04]  /*dc90*/  FADD.FTZ R3, R193, R3 ;  /* 0x00000003c1037221 */ /* 0x000fe80000010000 */
[C---:B------:R-:W-:Y:S01]  /*dca0*/  HMMA.16816.F32.BF16 R40, R164.reuse, R34, R40 ;  /* 0x00000022a428723c */ /* 0x040fe20000041828 */
[----:B------:R-:W-:Y:S03]  /*dcb0*/  LDSM.16.MT88.4 R32, [R196+0x17800] ;  /* 0x01780000c420783b */ /* 0x000fe60000004200 */
[----:B------:R-:W-:Y:S04]  /*dcc0*/  FADD.FTZ R3, R223, R3 ;  /* 0x00000003df037221 */ /* 0x000fe80000010000 */
        /* <DEDUP_REMOVED lines=8> */
[C---:B-1----:R-:W-:Y:S04]  /*dd50*/  HMMA.16816.F32.BF16 R60, R164.reuse, R4, R60 ;  /* 0x00000004a43c723c */ /* 0x042fe8000004183c */
[----:B------:R-:W-:Y:S04]  /*dd60*/  FADD.FTZ R3, R187, R3 ;  /* 0x00000003bb037221 */ /* 0x000fe80000010000 */
[C---:B------:R-:W-:Y:S01]  /*dd70*/  HMMA.16816.F32.BF16 R64, R164.reuse, R6, R64 ;  /* 0x00000006a440723c */ /* 0x040fe20000041840 */
[----:B------:R-:W1:Y:S03]  /*dd80*/  LDSM.16.MT88.4 R4, [R197+0x15800] ;  /* 0x01580000c504783b */ /* 0x000e660000004200 */
[----:B------:R-:W-:Y:S04]  /*dd90*/  FADD.FTZ R3, R178, R3 ;  /* 0x00000003b2037221 */ /* 0x000fe80000010000 */
[C---:B--2---:R-:W-:Y:S04]  /*dda0*/  HMMA.16816.F32.BF16 R68, R164.reuse, R8, R68 ;  /* 0x00000008a444723c */ /* 0x044fe80000041844 */
[----:B------:R-:W-:Y:S04]  /*ddb0*/  FADD.FTZ R3, R176, R3 ;  /* 0x00000003b0037221 */ /* 0x000fe80000010000 */
[C---:B------:R-:W-:Y:S01]  /*ddc0*/  HMMA.16816.F32.BF16 R72, R164.reuse, R10, R72 ;  /* 0x0000000aa448723c */ /* 0x040fe20000041848 */
[----:B------:R-:W2:Y:S03]  /*ddd0*/  LDSM.16.MT88.4 R8, [R199+0x15800] ;  /* 0x01580000c708783b */ /* 0x000ea60000004200 */
[----:B------:R-:W-:Y:S04]  /*dde0*/  FADD.FTZ R3, R177, R3 ;  /* 0x00000003b1037221 */ /* 0x000fe80000010000 */
[C---:B------:R-:W-:Y:S04]  /*ddf0*/  HMMA.16816.F32.BF16 R76, R164.reuse, R20, R76 ;  /* 0x00000014a44c723c */ /* 0x040fe8000004184c */
[----:B------:R-:W-:Y:S01]  /*de00*/  FADD.FTZ R248, R175, R3 ;  /* 0x00000003aff87221 */ /* 0x000fe20000010000 */
[----:B------:R-:W-:Y:S03]  /*de10*/  MOV R3, R148 ;  /* 0x0000009400037202 */ /* 0x000fe60000000f00 */
        /* <DEDUP_REMOVED lines=12> */
[C---:B------:R-:W-:Y:S08]  /*dee0*/  HMMA.16816.F32.BF16 R112, R164.reuse, R10, R112 ;  /* 0x0000000aa470723c */ /* 0x040ff00000041870 */
[C---:B----4-:R-:W-:Y:S08]  /*def0*/  HMMA.16816.F32.BF16 R116, R164.reuse, R20, R116 ;  /* 0x00000014a474723c */ /* 0x050ff00000041874 */
[C---:B------:R-:W-:Y:S08]  /*df00*/  HMMA.16816.F32.BF16 R120, R164.reuse, R22, R120 ;  /* 0x00000016a478723c */ /* 0x040ff00000041878 */
[C---:B------:R-:W-:Y:S08]  /*df10*/  HMMA.16816.F32.BF16 R124, R164.reuse, R32, R124 ;  /* 0x00000020a47c723c */ /* 0x040ff0000004187c */
        /* <DEDUP_REMOVED lines=8> */
.L_x_723:
        /* <DEDUP_REMOVED lines=65> */
[C---:B------:R-:W-:Y:S01]  /*e3b0*/  FMUL.FTZ R5, R3.reuse, R153 ;  /* 0x0000009903057220 */ /* 0x040fe20000410000 */
[----:B------:R-:W-:Y:S01]  /*e3c0*/  USHF.R.S32.HI UR4, URZ, 0x1f, UR5 ;  /* 0x0000001f3f047899 */ /* 0x000fe20008011405 */
[----:B--2---:R-:W-:Y:S01]  /*e3d0*/  FMUL.FTZ R0, R0, c[0x0][0x2dc] ;  /* 0x0000b70000007a20 */ /* 0x004fe20000410000 */
[----:B------:R-:W-:Y:S01]  /*e3e0*/  @UP3 USHF.R.S32.HI UR25, URZ, 0x1f, UR19 ;  /* 0x0000001f3f193899 */ /* 0x000fe20008011413 */
[----:B------:R-:W-:Y:S01]  /*e3f0*/  FMUL.FTZ R170, R3, R156 ;  /* 0x0000009c03aa7220 */ /* 0x000fe20000410000 */
[----:B------:R-:W-:Y:S01]  /*e400*/  F2FP.BF16.PACK_AB R5, R5, R171 ;  /* 0x000000ab0505723e */ /* 0x000fe200000010ff */
[C---:B------:R-:W-:Y:S01]  /*e410*/  FMUL.FTZ R7, R3.reuse, R157 ;  /* 0x0000009d03077220 */ /* 0x040fe20000410000 */
[----:B------:R-:W-:Y:S01]  /*e420*/  USHF.R.S32.HI UR6, URZ, 0x1f, UR12 ;  /* 0x0000001f3f067899 */ /* 0x000fe2000801140c */
[C---:B-----5:R-:W-:Y:S01]  /*e430*/  FMUL.FTZ R169, R3.reuse, R36 ;  /* 0x0000002403a97220 */ /* 0x060fe20000410000 */
[----:B------:R-:W-:Y:S01]  /*e440*/  UIADD3 UR5, UP2, UP1, UR5, UR24, UR12 ;  /* 0x0000001805057290 */ /* 0x000fe2000f95e00c */
[----:B------:R-:W-:Y:S01]  /*e450*/  FMUL.FTZ R168, R3, R40 ;  /* 0x0000002803a87220 */ /* 0x000fe20000410000 */
        /* <DEDUP_REMOVED lines=94> */
[----:B------:R-:W-:Y:S01]  /*ea40*/  SHF.L.U32 R3, R17, 0x6, RZ ;  /* 0x0000000611037819 */ /* 0x000fe200000006ff */
[----:B------:R-:W-:Y:S01]  /*ea50*/  FMUL.FTZ R59, R0, R71 ;  /* 0x00000047003b7220 */ /* 0x000fe20000410000 */
[----:B------:R-:W-:Y:S01]  /*ea60*/  LEA.HI R71, R174, R173, RZ, 0x5 ;  /* 0x000000adae477211 */ /* 0x000fe200078f28ff */
[C---:B------:R-:W-:Y:S01]  /*ea70*/  FMUL.FTZ R154, R0.reuse, R154 ;  /* 0x0000009a009a7220 */ /* 0x040fe20000410000 */
[----:B------:R-:W-:Y:S01]  /*ea80*/  LOP3.LUT R3, R3, 0x1c0, RZ, 0xc0, !PT ;  /* 0x000001c003037812 */ /* 0x000fe200078ec0ff */
[C---:B------:R-:W-:Y:S01]  /*ea90*/  FMUL.FTZ R4, R0.reuse, R155 ;  /* 0x0000009b00047220 */ /* 0x040fe20000410000 */
[----:B------:R-:W-:Y:S01]  /*eaa0*/  F2FP.BF16.PACK_AB R59, R59, R6 ;  /* 0x000000063b3b723e */ /* 0x000fe200000010ff */
[C---:B------:R-:W-:Y:S01]  /*eab0*/  FMUL.FTZ R158, R0.reuse, R158 ;  /* 0x0000009e009e7220 */ /* 0x040fe20000410000 */
[----:B------:R-:W-:Y:S01]  /*eac0*/  SHF.R.S32.HI R16, RZ, 0x5, R71 ;  /* 0x00000005ff107819 */ /* 0x000fe20000011447 */
[C---:B------:R-:W-:Y:S01]  /*ead0*/  FMUL.FTZ R9, R0.reuse, R159 ;  /* 0x0000009f00097220 */ /* 0x040fe20000410000 */
[----:B------:R-:W-:Y:S01]  /*eae0*/  LOP3.LUT R6, R17, 0x1, RZ, 0xc0, !PT ;  /* 0x0000000111067812 */ /* 0x000fe200078ec0ff */
[C---:B------:R-:W-:Y:S01]  /*eaf0*/  FMUL.FTZ R38, R0.reuse, R38 ;  /* 0x0000002600267220 */ /* 0x040fe20000410000 */
        /* <DEDUP_REMOVED lines=108> */
[-C--:B------:R-:W-:Y:S02]  /*f1c0*/  IADD3 R6, R4, R10.reuse, RZ ;  /* 0x0000000a04067210 */ /* 0x080fe40007ffe0ff */
[----:B----4-:R-:W-:Y:S01]  /*f1d0*/  IADD3 R9, R10, R3, RZ ;  /* 0x000000030a097210 */ /* 0x010fe20007ffe0ff */
[----:B------:R-:W-:Y:S04]  /*f1e0*/  STS [R4], R12 ;  /* 0x0000000c04007388 */ /* 0x000fe80000000800 */
[----:B------:R-:W-:Y:S01]  /*f1f0*/  STS [R4+0x400], R11 ;  /* 0x0004000b04007388 */ /* 0x000fe20000000800 */
[----:B-1----:R-:W-:-:S03]  /*f200*/  IADD3 R8, R0, R10, RZ ;  /* 0x0000000a00087210 */ /* 0x002fc60007ffe0ff */
[----:B------:R-:W1:Y:S04]  /*f210*/  S2R R10, SR_TID.X ;  /* 0x00000000000a7919 */ /* 0x000e680000002100 */
        /* <DEDUP_REMOVED lines=48> */
[----:B--2---:R-:W-:-:S03]  /*f520*/  LOP3.LUT R0, R71, 0xffffffe0, RZ, 0xc0, !PT ;  /* 0xffffffe047007812 */ /* 0x004fc600078ec0ff */
[----:B------:R-:W-:Y:S01]  /*f530*/  STS [R8+0x6000], R24 ;  /* 0x0060001808007388 */ /* 0x000fe20000000800 */
[----:B------:R-:W-:-:S03]  /*f540*/  IADD3 R0, -R0, R173, RZ ;  /* 0x000000ad00007210 */ /* 0x000fc60007ffe1ff */
[----:B------:R2:W-:Y:S01]  /*f550*/  STS [R8+0x6400], R23 ;  /* 0x0064001708007388 */ /* 0x0005e20000000800 */
[----:B------:R-:W-:-:S03]  /*f560*/  LOP3.LUT P0, RZ, R0, 0x3, RZ, 0xc0, !PT ;  /* 0x0000000300ff7812 */ /* 0x000fc6000780c0ff */
[----:B------:R-:W-:Y:S04]  /*f570*/  STS [R9+0x6000], R22 ;  /* 0x0060001609007388 */ /* 0x000fe80000000800 */
[----:B------:R1:W-:Y:S01]  /*f580*/  STS [R9+0x6400], R21 ;  /* 0x0064001509007388 */ /* 0x0003e20000000800 */
[----:B---3--:R-:W3:Y:S03]  /*f590*/  @P4 MUFU.LG2 R5, R149 ;  /* 0x0000009500054308 */ /* 0x008ee60000000c00 */
[----:B------:R-:W-:Y:S04]  /*f5a0*/  STS [R7+0x6000], R20 ;  /* 0x0060001407007388 */ /* 0x000fe80000000800 */
[----:B------:R-:W-:Y:S01]  /*f5b0*/  STS [R7+0x6400], R19 ;  /* 0x0064001307007388 */ /* 0x000fe20000000800 */
[----:B----4-:R-:W4:Y:S03]  /*f5c0*/  @P3 MUFU.LG2 R4, R150 ;  /* 0x0000009600043308 */ /* 0x010f260000000c00 */
[----:B------:R-:W-:Y:S04]  /*f5d0*/  STS [R6+0x6000], R18 ;  /* 0x0060001206007388 */ /* 0x000fe80000000800 */
[----:B------:R4:W-:Y:S01]  /*f5e0*/  STS [R6+0x6400], R17 ;  /* 0x0064001106007388 */ /* 0x0009e20000000800 */
[----:B---3--:R-:W-:Y:S01]  /*f5f0*/  @P4 FMUL.FTZ R5, R5, 0.69314718246459960938 ;  /* 0x3f31721805054820 */ /* 0x008fe20000410000 */
[----:B--2---:R-:W-:-:S02]  /*f600*/  MOV R8, 0x7f800000 ;  /* 0x7f80000000087802 */ /* 0x004fc40000000f00 */
[----:B------:R-:W-:Y:S01]  /*f610*/  BAR.SYNC.DEFER_BLOCKING 0x0 ;  /* 0x0000000000007b1d */ /* 0x000fe20000010000 */
[----:B-1----:R-:W-:Y:S01]  /*f620*/  SHF.R.S32.HI R9, RZ, 0x1f, R10 ;  /* 0x0000001fff097819 */ /* 0x002fe2000001140a */
[----:B----4-:R-:W-:-:S03]  /*f630*/  @P3 FMUL.FTZ R4, R4, 0.69314718246459960938 ;  /* 0x3f31721804043820 */ /* 0x010fc60000410000 */
[----:B------:R-:W-:Y:S01]  /*f640*/  LEA.HI R3, R9, R10, RZ, 0x5 ;  /* 0x0000000a09037211 */ /* 0x000fe200078f28ff */
[----:B------:R-:W-:-:S03]  /*f650*/  @P3 FFMA.FTZ R8, R2, c[0x0][0x238], R4 ;  /* 0x00008e0002083a23 */ /* 0x000fc60000010004 */
[----:B------:R-:W-:Y:S02]  /*f660*/  LOP3.LUT R0, R3, 0xffffffe0, RZ, 0xc0, !PT ;  /* 0xffffffe003007812 */ /* 0x000fe400078ec0ff */
[----:B------:R-:W-:Y:S02]  /*f670*/  SHF.R.S32.HI R3, RZ, 0x1f, R16 ;  /* 0x0000001fff037819 */ /* 0x000fe40000011410 */
[----:B------:R-:W-:Y:S02]  /*f680*/  IADD3 R0, -R0, R10, RZ ;  /* 0x0000000a00007210 */ /* 0x000fe40007ffe1ff */
[----:B------:R-:W-:Y:S02]  /*f690*/  LEA.HI R3, R3, R16, RZ, 0x2 ;  /* 0x0000001003037211 */ /* 0x000fe400078f10ff */
[----:B------:R-:W-:Y:S02]  /*f6a0*/  SHF.R.S32.HI R6, RZ, 0x1f, R0 ;  /* 0x0000001fff067819 */ /* 0x000fe40000011400 */
[----:B------:R-:W-:Y:S01]  /*f6b0*/  LOP3.LUT R3, R3, 0xffffffc, RZ, 0xc0, !PT ;  /* 0x0ffffffc03037812 */ /* 0x000fe200078ec0ff */
[----:B------:R1:W2:Y:S01]  /*f6c0*/  LDS.128 R32, [R222] ;  /* 0x00000000de207984 */ /* 0x0002a20000000c00 */
[----:B------:R-:W-:-:S02]  /*f6d0*/  LEA.HI R0, R6, R0, RZ, 0x2 ;  /* 0x0000000006007211 */ /* 0x000fc400078f10ff */
[----:B------:R-:W-:Y:S01]  /*f6e0*/  IADD3 R3, R16, -R3, RZ ;  /* 0x8000000310037210 */ /* 0x000fe20007ffe0ff */
[----:B------:R1:W3:Y:S01]  /*f6f0*/  LDS.128 R48, [R222+0x800] ;  /* 0x00080000de307984 */ /* 0x0002e20000000c00 */
[----:B------:R-:W-:Y:S02]  /*f700*/  SHF.R.S32.HI R0, RZ, 0x2, R0 ;  /* 0x00000002ff007819 */ /* 0x000fe40000011400 */
[----:B------:R-:W-:Y:S01]  /*f710*/  MOV R7, 0x7f800000 ;  /* 0x7f80000000077802 */ /* 0x000fe20000000f00 */
[----:B------:R1:W4:Y:S01]  /*f720*/  LDS.128 R64, [R222+0x1000] ;  /* 0x00100000de407984 */ /* 0x0003220000000c00 */
[----:B------:R-:W-:Y:S01]  /*f730*/  @P4 FFMA.FTZ R7, R148, c[0x0][0x238], R5 ;  /* 0x00008e0094074a23 */ /* 0x000fe20000010005 */
[----:B------:R-:W-:Y:S02]  /*f740*/  LEA R0, R3, R0, 0x4 ;  /* 0x0000000003007211 */ /* 0x000fe400078e20ff */
        /* <DEDUP_REMOVED lines=30> */
.L_x_728:
[----:B--234-:R-:W-:Y:S05]  /*f930*/  BSYNC B0 ;  /* 0x0000000000007941 */ /* 0x01cfea0003800000 */
.L_x_727:
[----:B------:R-:W2:Y:S04]  /*f940*/  LDL.64 R18, [R1] ;  /* 0x0000000001127983 */ /* 0x000ea80000100a00 */
[----:B------:R3:W5:Y:S04]  /*f950*/  LDL R16, [R1+0x18] ;  /* 0x0000180001107983 */ /* 0x0007680000100800 */
[----:B------:R3:W5:Y:S04]  /*f960*/  LDL R15, [R1+0xc] ;  /* 0x00000c00010f7983 */ /* 0x0007680000100800 */
[----:B------:R3:W5:Y:S01]  /*f970*/  LDL R14, [R1+0x1c] ;  /* 0x00001c00010e7983 */ /* 0x0007620000100800 */
[----:B------:R-:W-:Y:S01]  /*f980*/  LEA.HI R13, R174, R173, RZ, 0x3 ;  /* 0x000000adae0d7211 */ /* 0x000fe200078f18ff */
[----:B------:R-:W-:Y:S01]  /*f990*/  UIMAD UR9, UR9, -0x40, UR16 ;  /* 0xffffffc0090978a4 */ /* 0x000fe2000f8e0210 */
[----:B------:R-:W-:Y:S01]  /*f9a0*/  LEA.HI R2, R9, R10, RZ, 0x3 ;  /* 0x0000000a09027211 */ /* 0x000fe200078f18ff */
[----:B------:R-:W4:Y:S01]  /*f9b0*/  S2R R11, SR_CTAID.Z ;  /* 0x00000000000b7919 */ /* 0x000f220000002700 */
[----:B------:R-:W-:Y:S01]  /*f9c0*/  SHF.R.S32.HI R3, RZ, 0x3, R13 ;  /* 0x00000003ff037819 */ /* 0x000fe2000001140d */
[----:B------:R-:W-:Y:S01]  /*f9d0*/  USHF.R.S32.HI UR6, URZ, 0x1f, UR10 ;  /* 0x0000001f3f067899 */ /* 0x000fe2000801140a */
[----:B------:R-:W-:Y:S01]  /*f9e0*/  SHF.R.S32.HI R2, RZ, 0x3, R2 ;  /* 0x00000003ff027819 */ /* 0x000fe20000011402 */
[----:B------:R-:W-:Y:S01]  /*f9f0*/  ULDC.64 UR4, c[0x0][0x1f0] ;  /* 0x00007c0000047ab9 */ /* 0x000fe20000000a00 */
[----:B------:R-:W-:Y:S01]  /*fa00*/  BSSY B0, `(.L_x_729) ;  /* 0x000001c000007945 */ /* 0x000fe20003800000 */
[----:B------:R-:W-:-:S04]  /*fa10*/  UIMAD UR4, UR6, UR4, URZ ;  /* 0x00000004060472a4 */ /* 0x000fc8000f8e023f */
[----:B------:R-:W-:Y:S01]  /*fa20*/  UIMAD UR4, UR10, UR5, UR4 ;  /* 0x000000050a0472a4 */ /* 0x000fe2000f8e0204 */
[----:B--2---:R-:W-:Y:S02]  /*fa30*/  SHF.R.S32.HI R0, RZ, 0x1f, R18 ;  /* 0x0000001fff007819 */ /* 0x004fe40000011412 */
[----:B------:R-:W-:-:S04]  /*fa40*/  IADD3 R4, P0, R18, UR18, RZ ;  /* 0x0000001212047c10 */ /* 0x000fc8000ff1e0ff */
[----:B------:R-:W-:Y:S01]  /*fa50*/  IADD3.X R5, R0, UR7, RZ, P0, !PT ;  /* 0x0000000700057c10 */ /* 0x000fe200087fe4ff */
[----:B------:R-:W-:Y:S01]  /*fa60*/  IMAD.U32 R0, RZ, RZ, UR13 ;  /* 0x0000000dff007e24 */ /* 0x000fe2000f8e00ff */
[----:B------:R-:W-:Y:S02]  /*fa70*/  ISETP.GE.AND P0, PT, R3, UR9, PT ;  /* 0x0000000903007c0c */ /* 0x000fe4000bf06270 */
[----:B------:R-:W-:Y:S01]  /*fa80*/  SHF.R.S32.HI R3, RZ, 0x1f, R2 ;  /* 0x0000001fff037819 */ /* 0x000fe20000011402 */
[----:B----4-:R-:W-:-:S04]  /*fa90*/  IMAD.WIDE.U32 R10, R11, c[0x0][0x1f0], R4 ;  /* 0x00007c000b0a7a25 */ /* 0x010fc800078e0004 */
[----:B------:R-:W-:Y:S01]  /*faa0*/  IMAD.WIDE R4, R0, 0x40, R2 ;  /* 0x0000004000047825 */ /* 0x000fe200078e0202 */
[----:B------:R-:W-:-:S05]  /*fab0*/  IADD3 R9, R11, UR4, RZ ;  /* 0x000000040b097c10 */ /* 0x000fca000fffe0ff */
[----:B------:R-:W-:Y:S05]  /*fac0*/  @P0 BRA `(.L_x_730) ;  /* 0x000000f000000947 */ /* 0x000fea0003800000 */
[----:B---3--:R-:W-:Y:S01]  /*fad0*/  IMAD R0, R5, c[0x0][0x1e8], RZ ;  /* 0x00007a0005007a24 */ /* 0x008fe200078e02ff */
        /* <DEDUP_REMOVED lines=14> */
.L_x_730:
[----:B---3--:R-:W-:Y:S05]  /*fbc0*/  BSYNC B0 ;  /* 0x0000000000007941 */ /* 0x008fea0003800000 */
.L_x_729:
        /* <DEDUP_REMOVED lines=22> */
.L_x_732:
[----:B------:R-:W-:Y:S05]  /*fd30*/  BSYNC B0 ;  /* 0x0000000000007941 */ /* 0x000fea0003800000 */
.L_x_731:
        /* <DEDUP_REMOVED lines=22> */
.L_x_734:
[----:B------:R-:W-:Y:S05]  /*fea0*/  BSYNC B0 ;  /* 0x0000000000007941 */ /* 0x000fea0003800000 */
.L_x_733:
[----:B------:R-:W-:-:S04]  /*feb0*/  LEA.HI.SX32 R0, R13, 0x30, 0x1d ;  /* 0x000000300d007811 */ /* 0x000fc800078feaff */
[----:B------:R-:W-:-:S13]  /*fec0*/  ISETP.GE.AND P0, PT, R0, UR9, PT ;  /* 0x0000000900007c0c */ /* 0x000fda000bf06270 */
[----:B------:R-:W-:Y:S05]  /*fed0*/  @P0 EXIT ;  /* 0x000000000000094d */ /* 0x000fea0003800000 */
[----:B------:R-:W-:Y:S01]  /*fee0*/  IADD3 R6, P0, R4, 0x30, RZ ;  /* 0x0000003004067810 */ /* 0x000fe20007f1e0ff */
[----:B--2---:R-:W-:Y:S01]  /*fef0*/  IMAD.MOV.U32 R2, RZ, RZ, R10 ;  /* 0x000000ffff027224 */ /* 0x004fe200078e000a */
        /* <DEDUP_REMOVED lines=18> */
.L_x_693:
        /* <DEDUP_REMOVED lines=16> */
[----:B-1----:R-:W-:Y:S01]  /*10120*/  LEA.HI R6, R13, R15, RZ, 0x3 ;  /* 0x0000000f0d067211 */ /* 0x002fe200078f18ff */
[----:B------:R-:W-:Y:S02]  /*10130*/  UISETP.NE.AND UP2, UPT, UR17, URZ, UPT ;  /* 0x0000003f1100728c */ /* 0x000fe4000bf45270 */
[----:B------:R-:W-:Y:S01]  /*10140*/  ULDC.64 UR4, c[0x0][0x1f0] ;  /* 0x00007c0000047ab9 */ /* 0x000fe20000000a00 */
[----:B------:R-:W-:Y:S01]  /*10150*/  LOP3.LUT R0, R6, 0xfffffff8, RZ, 0xc0, !PT ;  /* 0xfffffff806007812 */ /* 0x000fe200078ec0ff */
[----:B------:R-:W-:Y:S01]  /*10160*/  UIMAD UR4, UR12, UR4, URZ ;  /* 0x000000040c0472a4 */ /* 0x000fe2000f8e023f */
[----:B------:R-:W-:Y:S01]  /*10170*/  SHF.R.S32.HI R6, RZ, 0x3, R6 ;  /* 0x00000003ff067819 */ /* 0x000fe20000011406 */
[----:B------:R-:W-:-:S02]  /*10180*/  @!UP3 UISETP.NE.AND UP1, UPT, UR17, URZ, UPT ;  /* 0x0000003f1100b28c */ /* 0x000fc4000bf25270 */
[----:B------:R-:W-:Y:S01]  /*10190*/  @UP4 UMOV UR12, UR8 ;  /* 0x00000008000c4c82 */ /* 0x000fe20008000000 */
[----:B------:R-:W-:Y:S01]  /*101a0*/  IMAD.IADD R15, R15, 0x1, -R0 ;  /* 0x000000010f0f7824 */ /* 0x000fe200078e0a00 */
[----:B------:R-:W-:Y:S01]  /*101b0*/  @UP4 UIMAD UR7, UR11, UR7, UR9 ;  /* 0x000000070b0742a4 */ /* 0x000fe2000f8e0209 */
[--C-:B------:R-:W-:Y:S01]  /*101c0*/  SHF.R.S32.HI R7, RZ, 0x1f, R6.reuse ;  /* 0x0000001fff077819 */ /* 0x100fe20000011406 */
[----:B------:R-:W-:Y:S01]  /*101d0*/  ULDC UR10, c[0x0][0x214] ;  /* 0x00008500000a7ab9 */ /* 0x000fe20000000800 */
[----:B------:R-:W-:Y:S01]  /*101e0*/  IMAD.SHL.U32 R0, R15, 0x8, RZ ;  /* 0x000000080f007824 */ /* 0x000fe200078e00ff */
[----:B------:R-:W-:Y:S02]  /*101f0*/  @UP3 ULDC UR8, c[0x0][0x210] ;  /* 0x0000840000083ab9 */ /* 0x000fe40000000800 */
[----:B------:R-:W-:Y:S01]  /*10200*/  UISETP.EQ.AND UP2, UPT, UR15, URZ, UP2 ;  /* 0x0000003f0f00728c */ /* 0x000fe20009742270 */
[----:B------:R-:W-:Y:S01]  /*10210*/  IMAD.WIDE R4, R4, 0x40, R6 ;  /* 0x0000004004047825 */ /* 0x000fe200078e0206 */
[----:B------:R-:W-:Y:S01]  /*10220*/  ULDC UR9, c[0x0][0x234] ;  /* 0x00008d0000097ab9 */ /* 0x000fe20000000800 */
[C---:B------:R-:W-:Y:S01]  /*10230*/  IADD3 R19, R0.reuse, 0x40, RZ ;  /* 0x0000004000137810 */ /* 0x040fe20007ffe0ff */
[----:B------:R-:W-:Y:S01]  /*10240*/  @UP3 UIMAD UR8, UR8, UR10, URZ ;  /* 0x0000000a080832a4 */ /* 0x000fe2000f8e023f */
[C---:B------:R-:W-:Y:S01]  /*10250*/  IADD3 R18, R0.reuse, 0x80, RZ ;  /* 0x0000008000127810 */ /* 0x040fe20007ffe0ff */
[----:B------:R-:W-:Y:S01]  /*10260*/  @!UP3 USEL UR8, UR10, UR9, !UP1 ;  /* 0x000000090a08b287 */ /* 0x000fe2000c800000 */
[----:B------:R-:W-:Y:S01]  /*10270*/  IADD3 R17, R0, 0xc0, RZ ;  /* 0x000000c000117810 */ /* 0x000fe20007ffe0ff */
[----:B------:R-:W-:-:S02]  /*10280*/  UISETP.NE.OR UP0, UPT, UR11, -0x1, !UP2 ;  /* 0xffffffff0b00788c */ /* 0x000fc4000d705670 */
        /* <DEDUP_REMOVED lines=10> */
[----:B------:R-:W-:Y:S01]  /*10330*/  USEL UR23, UR23, URZ, !UP2 ;  /* 0x0000003f17177287 */ /* 0x000fe2000d000000 */
[----:B------:R-:W-:Y:S01]  /*10340*/  ISETP.GE.AND P0, PT, R6, UR16, PT ;  /* 0x0000001006007c0c */ /* 0x000fe2000bf06270 */
[----:B------:R-:W-:Y:S02]  /*10350*/  @UP3 ULDC UR26, c[0x0][0x210] ;  /* 0x00008400001a3ab9 */ /* 0x000fe40000000800 */
[----:B------:R-:W-:Y:S01]  /*10360*/  @!UP3 UMOV UR26, 0x1 ;  /* 0x00000001001ab882 */ /* 0x000fe20000000000 */
[----:B--2---:R-:W-:Y:S01]  /*10370*/  IMAD.WIDE.U32 R12, R12, c[0x0][0x1f0], R2 ;  /* 0x00007c000c0c7a25 */ /* 0x004fe200078e0002 */
[----:B------:R-:W-:-:S02]  /*10380*/  UIMAD UR8, UR18, UR8, UR23 ;  /* 0x00000008120872a4 */ /* 0x000fc4000f8e0217 */
[----:B------:R-:W-:Y:S02]  /*10390*/  UIMAD UR14, UR14, UR26, URZ ;  /* 0x0000001a0e0e72a4 */ /* 0x000fe4000f8e023f */
[----:B------:R-:W-:Y:S02]  /*103a0*/  @!UP2 UMOV UR28, URZ ;  /* 0x0000003f001cac82 */ /* 0x000fe40008000000 */
[----:B------:R-:W-:Y:S02]  /*103b0*/  @UP2 UMOV UR28, UR11 ;  /* 0x0000000b001c2c82 */ /* 0x000fe40008000000 */
[----:B------:R-:W-:Y:S02]  /*103c0*/  UIMAD UR4, UR18, UR5, UR4 ;  /* 0x00000005120472a4 */ /* 0x000fe4000f8e0204 */
[----:B------:R-:W-:Y:S02]  /*103d0*/  @!UP2 UMOV UR29, URZ ;  /* 0x0000003f001dac82 */ /* 0x000fe40008000000 */
[----:B------:R-:W-:-:S02]  /*103e0*/  USHF.R.S32.HI UR7, URZ, 0x1f, UR8 ;  /* 0x0000001f3f077899 */ /* 0x000fc40008011408 */
        /* <DEDUP_REMOVED lines=21> */
.L_x_736:
[----:B------:R-:W-:Y:S05]  /*10540*/  BSYNC B0 ;  /* 0x0000000000007941 */ /* 0x000fea0003800000 */
.L_x_735:
        /* <DEDUP_REMOVED lines=22> */
.L_x_738:
[----:B------:R-:W-:Y:S05]  /*106b0*/  BSYNC B0 ;  /* 0x0000000000007941 */ /* 0x000fea0003800000 */
.L_x_737:
        /* <DEDUP_REMOVED lines=22> */
.L_x_740:
[----:B------:R-:W-:Y:S05]  /*10820*/  BSYNC B0 ;  /* 0x0000000000007941 */ /* 0x000fea0003800000 */
.L_x_739:
        /* <DEDUP_REMOVED lines=21> */
.L_x_742:
[----:B------:R-:W-:Y:S05]  /*10980*/  BSYNC B0 ;  /* 0x0000000000007941 */ /* 0x000fea0003800000 */
.L_x_741:
        /* <DEDUP_REMOVED lines=35> */
.L_x_743:
        /* <DEDUP_REMOVED lines=12> */
.L_x_2038:


//--------------------- .text._ZN5flash16flash_fwd_kernelI23Flash_fwd_kernel_traitsILi256ELi64ELi64ELi4ELb0ELb0EN7cutlass10bfloat16_tE19Flash_kernel_traitsILi256ELi64ELi64ELi4ES3_EELb1ELb0ELb0ELb0ELb0ELb0ELb0ELb1EEEvNS_16Flash_fwd_paramsE --------------------------
	.section	.text._ZN5flash16flash_fwd_kernelI23Flash_fwd_kernel_traitsILi256ELi64ELi64ELi4ELb0ELb0EN7cutlass10bfloat16_tE19Flash_kernel_traitsILi256ELi64ELi64ELi4ES3_EELb1ELb0ELb0ELb0ELb0ELb0ELb0ELb1EEEvNS_16Flash_fwd_paramsE,"ax",@progbits
	.sectioninfo	@"SHI_REGISTERS=255"
	.align	128
        .global         _ZN5flash16flash_fwd_kernelI23Flash_fwd_kernel_traitsILi256ELi64ELi64ELi4ELb0ELb0EN7cutlass10bfloat16_tE19Flash_kernel_traitsILi256ELi64ELi64ELi4ES3_EELb1ELb0ELb0ELb0ELb0ELb0ELb0ELb1EEEvNS_16Flash_fwd_paramsE
        .type           _ZN5flash16flash_fwd_kernelI23Flash_fwd_kernel_traitsILi256ELi64ELi64ELi4ELb0ELb0EN7cutlass10bfloat16_tE19Flash_kernel_traitsILi256ELi64ELi64ELi4ES3_EELb1ELb0ELb0ELb0ELb0ELb0ELb0ELb1EEEvNS_16Flash_fwd_paramsE,@function
        .size           _ZN5flash16flash_fwd_kernelI23Flash_fwd_kernel_traitsILi256ELi64ELi64ELi4ELb0ELb0EN7cutlass10bfloat16_tE19Flash_kernel_traitsILi256ELi64ELi64ELi4ES3_EELb1ELb0ELb0ELb0ELb0ELb0ELb0ELb1EEEvNS_16Flash_fwd_paramsE,(.L_x_2039 - _ZN5flash16flash_fwd_kernelI23Flash_fwd_kernel_traitsILi256ELi64ELi64ELi4ELb0ELb0EN7cutlass10bfloat16_tE19Flash_kernel_traitsILi256ELi64ELi64ELi4ES3_EELb1ELb0ELb0ELb0ELb0ELb0ELb0ELb1EEEvNS_16Flash_fwd_paramsE)
        .other          _ZN5flash16flash_fwd_kernelI23Flash_fwd_kernel_traitsILi256ELi64ELi64ELi4ELb0ELb0EN7cutlass10bfloat16_tE19Flash_kernel_traitsILi256ELi64ELi64ELi4ES3_EELb1ELb0ELb0ELb0ELb0ELb0ELb0ELb1EEEvNS_16Flash_fwd_paramsE,@"STO_CUDA_ENTRY STV_DEFAULT"
_ZN5flash16flash_fwd_kernelI23Flash_fwd_kernel_traitsILi256ELi64ELi64ELi4ELb0ELb0EN7cutlass10bfloat16_tE19Flash_kernel_traitsILi256ELi64ELi64ELi4ES3_EELb1ELb0ELb0ELb0ELb0ELb0ELb0ELb1EEEvNS_16Flash_fwd_paramsE:
.text._ZN5flash16flash_fwd_kernelI23Flash_fwd_kernel_traitsILi256ELi64ELi64ELi4ELb0ELb0EN7cutlass10bfloat16_tE19Flash_kernel_traitsILi256ELi64ELi64ELi4ES3_EELb1ELb0ELb0ELb0ELb0ELb0ELb0ELb1EEEvNS_16Flash_fwd_paramsE:
        /* <DEDUP_REMOVED lines=12> */
[----:B------:R-:W-:-:S03]  /*00c0*/  ULDC.64 UR4, c[0x0][0x240] ;  /* 0x0000900000047ab9 */ /* 0x000fc60000000a00 */
[----:B------:R-:W3:Y:S04]  /*00d0*/  @P2 LDG.E.64 R4, [R4.64] ;  /* 0x0000001004042981 */ /* 0x000ee8000c1e1b00 */
[----:B------:R-:W4:Y:S01]  /*00e0*/  @P2 LDG.E.64 R6, [R2.64] ;  /* 0x0000001002062981 */ /* 0x000f22000c1e1b00 */
[----:B------:R-:W5:Y:S01]  /*00f0*/  S2UR UR22, SR_CTAID.Y ;  /* 0x00000000001679c3 */ /* 0x000f620000002600 */
[----:B------:R-:W-:Y:S02]  /*0100*/  UISETP.NE.U32.AND UP2, UPT, URZ, UR4, UPT ;  /* 0x000000043f00728c */ /* 0x000fe4000bf45070 */
[----:B------:R-:W-:Y:S02]  /*0110*/  UMOV UR9, 0x4 ;  /* 0x0000000400097882 */ /* 0x000fe40000000000 */
[----:B------:R-:W-:-:S02]  /*0120*/  UISETP.NE.AND.EX UP2, UPT, URZ, UR5, UPT, UP2 ;  /* 0x000000053f00728c */ /* 0x000fc4000bf45320 */
[----:B------:R-:W-:Y:S01]  /*0130*/  ULDC.64 UR14, c[0x0][0x240] ;  /* 0x00009000000e7ab9 */ /* 0x000fe20000000a00 */
[----:B------:R-:W1:Y:S01]  /*0140*/  S2UR UR11, SR_CTAID.Z ;  /* 0x00000000000b79c3 */ /* 0x000e620000002700 */
[----:B------:R-:W-:Y:S02]  /*0150*/  ULDC.64 UR4, c[0x0][0x250] ;  /* 0x0000940000047ab9 */ /* 0x000fe40000000a00 */
[----:B------:R-:W-:Y:S01]  /*0160*/  PLOP3.LUT P0, PT, PT, PT, UP2, 0x80, 0x0 ;  /* 0x000000000000781c */ /* 0x000fe20003f0f028 */
[----:B------:R-:W-:Y:S02]  /*0170*/  UISETP.NE.U32.AND UP0, UPT, URZ, UR4, UPT ;  /* 0x000000043f00728c */ /* 0x000fe4000bf05070 */
[----:B------:R-:W-:Y:S02]  /*0180*/  ULDC.U8 UR8, c[0x0][0x312] ;  /* 0x0000c48000087ab9 */ /* 0x000fe40000000000 */
[----:B------:R-:W-:Y:S02]  /*0190*/  UISETP.NE.AND UP3, UPT, UR8, URZ, UPT ;  /* 0x0000003f0800728c */ /* 0x000fe4000bf65270 */
[----:B------:R-:W-:-:S03]  /*01a0*/  UISETP.NE.AND.EX UP0, UPT, URZ, UR5, UPT, UP0 ;  /* 0x000000053f00728c */ /* 0x000fc6000bf05300 */
[----:B------:R-:W-:Y:S02]  /*01b0*/  ULDC.64 UR4, c[0x0][0x250] ;  /* 0x0000940000047ab9 */ /* 0x000fe40000000a00 */
[----:B-----5:R-:W-:-:S06]  /*01c0*/  UIMAD.WIDE UR14, UR22, UR9, UR14 ;  /* 0x00000009160e72a5 */ /* 0x020fcc000f8e020e */
[----:B------:R-:W-:Y:S01]  /*01d0*/  MOV R12, UR14 ;  /* 0x0000000e000c7c02 */ /* 0x000fe20008000f00 */
[----:B------:R-:W-:Y:S01]  /*01e0*/  IMAD.U32 R13, RZ, RZ, UR15 ;  /* 0x0000000fff0d7e24 */ /* 0x000fe2000f8e00ff */
[----:B-1----:R-:W-:-:S06]  /*01f0*/  ULOP3.LUT UR6, UR11, UR12, UR22, 0xfe, !UPT ;  /* 0x0000000c0b067292 */ /* 0x002fcc000f8efe16 */
[----:B--2---:R-:W-:Y:S01]  /*0200*/  LOP3.LUT P3, RZ, R21, UR6, RZ, 0xfc, !PT ;  /* 0x0000000615ff7c12 */ /* 0x004fe2000f86fcff */
[----:B------:R-:W-:Y:S02]  /*0210*/  ULDC.64 UR6, c[0x0][0x248] ;  /* 0x0000920000067ab9 */ /* 0x000fe40000000a00 */
[----:B------:R-:W-:-:S04]  /*0220*/  UISETP.EQ.U32.AND UP1, UPT, URZ, UR6, UPT ;  /* 0x000000063f00728c */ /* 0x000fc8000bf22070 */
[----:B------:R-:W-:-:S03]  /*0230*/  UISETP.EQ.OR.EX UP1, UPT, URZ, UR7, !UP3, UP1 ;  /* 0x000000073f00728c */ /* 0x000fc6000df22710 */
[----:B------:R-:W-:-:S03]  /*0240*/  ULDC.64 UR6, c[0x0][0x248] ;  /* 0x0000920000067ab9 */ /* 0x000fc60000000a00 */
[----:B------:R-:W-:Y:S01]  /*0250*/  @!P3 IMAD.MOV.U32 R14, RZ, RZ, c[0x0][0x308] ;  /* 0x0000c200ff0eb624 */ /* 0x000fe200078e00ff */
[----:B------:R-:W-:Y:S01]  /*0260*/  @!P3 MOV R15, c[0x0][0x30c] ;  /* 0x0000c300000fba02 */ /* 0x000fe20000000f00 */
[----:B------:R-:W-:Y:S02]  /*0270*/  @UP0 UIMAD.WIDE UR4, UR22, UR9, UR4 ;  /* 0x00000009160402a5 */ /* 0x000fe4000f8e0204 */
[----:B------:R-:W-:-:S04]  /*0280*/  UIMAD.WIDE UR6, UR22, UR9, UR6 ;  /* 0x00000009160672a5 */ /* 0x000fc8000f8e0206 */
[----:B------:R-:W-:Y:S02]  /*0290*/  IMAD.U32 R10, RZ, RZ, UR4 ;  /* 0x00000004ff0a7e24 */ /* 0x000fe4000f8e00ff */
[----:B------:R-:W-:Y:S01]  /*02a0*/  IMAD.U32 R11, RZ, RZ, UR5 ;  /* 0x00000005ff0b7e24 */ /* 0x000fe2000f8e00ff */
[----:B---3--:R-:W1:Y:S01]  /*02b0*/  @P2 R2UR UR18, R4 ;  /* 0x00000000041223c2 */ /* 0x008e6200000e0000 */
[----:B----4-:R-:W-:-:S07]  /*02c0*/  @P2 IADD3 R2, P1, R6, c[0x0][0x300], RZ ;  /* 0x0000c00006022a10 */ /* 0x010fce0007f3e0ff */
[----:B------:R-:W2:Y:S01]  /*02d0*/  @P2 R2UR UR19, R5 ;  /* 0x00000000051323c2 */ /* 0x000ea200000e0000 */
[----:B------:R-:W-:-:S05]  /*02e0*/  @P2 IMAD.X R3, RZ, RZ, R7, P1 ;  /* 0x000000ffff032224 */ /* 0x000fca00008e0607 */
[----:B------:R-:W-:Y:S01]  /*02f0*/  @!P3 STG.E.64 [R14.64+0x8], R2 ;  /* 0x000008020e00b986 */ /* 0x000fe2000c101b10 */
[----:B-1----:R-:W-:Y:S02]  /*0300*/  IMAD.U32 R4, RZ, RZ, UR18 ;  /* 0x00000012ff047e24 */ /* 0x002fe4000f8e00ff */
[----:B--2---:R-:W-:-:S05]  /*0310*/  IMAD.U32 R5, RZ, RZ, UR19 ;  /* 0x00000013ff057e24 */ /* 0x004fca000f8e00ff */
[----:B------:R1:W-:Y:S04]  /*0320*/  @!P3 STG.E.64 [R14.64], R4 ;  /* 0x000000040e00b986 */ /* 0x0003e8000c101b10 */
[----:B------:R2:W3:Y:S04]  /*0330*/  @P0 LDG.E R9, [R12.64] ;  /* 0x000000100c090981 */ /* 0x0004e8000c1e1900 */
[----:B------:R2:W4:Y:S01]  /*0340*/  @P0 LDG.E R0, [R12.64+0x4] ;  /* 0x000004100c000981 */ /* 0x000522000c1e1900 */
[----:B------:R-:W-:Y:S02]  /*0350*/  PLOP3.LUT P1, PT, PT, PT, UP0, 0x80, 0x0 ;  /* 0x000000000000781c */ /* 0x000fe40003f2f008 */
[----:B------:R-:W-:-:S11]  /*0360*/  PLOP3.LUT P2, PT, PT, PT, UP1, 0x80, 0x0 ;  /* 0x000000000000781c */ /* 0x000fd60003f4f018 */
[----:B------:R-:W5:Y:S01]  /*0370*/  @P1 LDG.E R6, [R10.64] ;  /* 0x000000100a061981 */ /* 0x000f62000c1e1900 */
[----:B-1----:R-:W-:Y:S01]  /*0380*/  MOV R4, UR6 ;  /* 0x0000000600047c02 */ /* 0x002fe20008000f00 */
[----:B------:R-:W-:-:S05]  /*0390*/  IMAD.U32 R5, RZ, RZ, UR7 ;  /* 0x00000007ff057e24 */ /* 0x000fca000f8e00ff */
[----:B------:R-:W5:Y:S01]  /*03a0*/  @!P2 LDG.E R7, [R4.64] ;  /* 0x000000100407a981 */ /* 0x000f62000c1e1900 */
[----:B------:R-:W-:Y:S01]  /*03b0*/  UMOV UR10, 0xffffffff ;  /* 0xffffffff000a7882 */ /* 0x000fe20000000000 */
[----:B------:R-:W1:Y:S01]  /*03c0*/  LDC.U8 R20, c[0x0][0x2d8] ;  /* 0x0000b600ff147b82 */ /* 0x000e620000000000 */
[----:B------:R-:W-:Y:S02]  /*03d0*/  UMOV UR25, URZ ;  /* 0x0000003f00197c82 */ /* 0x000fe40008000000 */
[----:B------:R-:W-:Y:S01]  /*03e0*/  UMOV UR23, 0xffffffff ;  /* 0xffffffff00177882 */ /* 0x000fe20000000000 */
[----:B------:R-:W-:-:S04]  /*03f0*/  SHF.R.S32.HI R8, RZ, 0x1f, R21 ;  /* 0x0000001fff087819 */ /* 0x000fc80000011415 */
[----:B--2---:R-:W-:Y:S01]  /*0400*/  LEA.HI R12, R8, R21, RZ, 0x5 ;  /* 0x00000015080c7211 */ /* 0x004fe200078f28ff */
[----:B---3--:R-:W2:Y:S08]  /*0410*/  @P0 R2UR UR10, R9 ;  /* 0x00000000090a03c2 */ /* 0x008eb000000e0000 */
[----:B----4-:R-:W2:Y:S01]  /*0420*/  @P0 R2UR UR15, R0 ;  /* 0x00000000000f03c2 */ /* 0x010ea200000e0000 */
[----:B------:R-:W-:-:S04]  /*0430*/  ISETP.NE.U32.AND P0, PT, RZ, c[0x0][0x248], PT ;  /* 0x00009200ff007a0c */ /* 0x000fc80003f05070 */
[----:B------:R-:W-:-:S03]  /*0440*/  ISETP.NE.AND.EX P0, PT, RZ, c[0x0][0x24c], PT, P0 ;  /* 0x00009300ff007a0c */ /* 0x000fc60003f05300 */
[----:B-----5:R3:W4:Y:S01]  /*0450*/  @P1 R2UR UR25, R6 ;  /* 0x00000000061913c2 */ /* 0x02072200000e0000 */
[----:B--2---:R-:W-:-:S07]  /*0460*/  @UP2 UIADD3 UR15, UR15, -UR10, URZ ;  /* 0x8000000a0f0f2290 */ /* 0x004fce000fffe03f */
[----:B------:R3:W2:Y:S01]  /*0470*/  @!P2 R2UR UR23, R7 ;  /* 0x000000000717a3c2 */ /* 0x0006a200000e0000 */
[----:B------:R-:W-:Y:S01]  /*0480*/  @!UP2 ULDC UR15, c[0x0][0x214] ;  /* 0x00008500000faab9 */ /* 0x000fe20000000800 */
        /* <DEDUP_REMOVED lines=8> */
.L_x_744:
[----:B-1----:R-:W-:Y:S02]  /*0510*/  ULDC UR6, c[0x0][0x218] ;  /* 0x0000860000067ab9 */ /* 0x002fe40000000800 */
.L_x_745:
        /* <DEDUP_REMOVED lines=28> */
[----:B------:R-:W-:Y:S01]  /*06e0*/  LOP3.LUT R10, R12, 0xffffffe0, RZ, 0xc0, !PT ;  /* 0xffffffe00c0a7812 */ /* 0x000fe200078ec0ff */
[----:B------:R-:W-:Y:S02]  /*06f0*/  UISETP.NE.AND UP0, UPT, UR23, -0x1, UPT ;  /* 0xffffffff1700788c */ /* 0x000fe4000bf05270 */
[----:B------:R-:W-:Y:S02]  /*0700*/  ULDC.64 UR4, c[0x0][0x190] ;  /* 0x0000640000047ab9 */ /* 0x000fe40000000a00 */
[----:B------:R-:W-:Y:S01]  /*0710*/  ULDC.64 UR6, c[0x0][0x178] ;  /* 0x00005e0000067ab9 */ /* 0x000fe20000000a00 */
[----:B------:R-:W-:Y:S01]  /*0720*/  IMAD.IADD R10, R21, 0x1, -R10 ;  /* 0x00000001150a7824 */ /* 0x000fe200078e0a0a */
[----:B------:R-:W-:Y:S01]  /*0730*/  PLOP3.LUT P0, PT, PT, PT, UP0, 0x80, 0x0 ;  /* 0x000000000000781c */ /* 0x000fe20003f0f008 */
[----:B------:R-:W-:Y:S02]  /*0740*/  USHF.R.S32.HI UR8, URZ, 0x6, UR8 ;  /* 0x000000063f087899 */ /* 0x000fe40008011408 */
[----:B------:R-:W-:-:S02]  /*0750*/  @UP1 UIMAD.WIDE.U32 UR26, UR10, UR4, URZ ;  /* 0x000000040a1a12a5 */ /* 0x000fc4000f8e003f */
[----:B------:R-:W-:Y:S02]  /*0760*/  @UP0 UIADD3 UR24, UR25, UR23, URZ ;  /* 0x0000001719180290 */ /* 0x000fe4000fffe03f */
[----:B------:R-:W-:Y:S02]  /*0770*/  @UP1 UIMAD UR21, UR10, UR5, UR27 ;  /* 0x000000050a1512a4 */ /* 0x000fe4000f8e021b */
[----:B------:R-:W-:Y:S02]  /*0780*/  @!UP1 USHF.R.S32.HI UR13, URZ, 0x1f, UR22 ;  /* 0x0000001f3f0d9899 */ /* 0x000fe40008011416 */
[----:B------:R-:W-:Y:S02]  /*0790*/  ULDC.64 UR4, c[0x0][0x198] ;  /* 0x0000660000047ab9 */ /* 0x000fe40000000a00 */
[----:B------:R-:W-:Y:S02]  /*07a0*/  @UP0 UIMAD.WIDE.U32 UR28, UR24, UR4, URZ ;  /* 0x00000004181c02a5 */ /* 0x000fe4000f8e003f */
[----:B------:R-:W-:-:S02]  /*07b0*/  @!UP1 UIMAD UR13, UR13, UR6, URZ ;  /* 0x000000060d0d92a4 */ /* 0x000fc4000f8e023f */
[----:B------:R-:W-:Y:S02]  /*07c0*/  @UP0 UIMAD UR24, UR24, UR5, UR29 ;  /* 0x00000005181802a4 */ /* 0x000fe4000f8e021d */
[----:B------:R-:W-:Y:S02]  /*07d0*/  ULDC UR4, c[0x0][0x224] ;  /* 0x0000890000047ab9 */ /* 0x000fe40000000800 */
[----:B------:R-:W-:Y:S02]  /*07e0*/  ULDC UR5, c[0x0][0x1c0] ;  /* 0x0000700000057ab9 */ /* 0x000fe40000000800 */
[----:B------:R-:W-:Y:S02]  /*07f0*/  UIMAD UR5, UR22, UR5, UR11 ;  /* 0x00000005160572a4 */ /* 0x000fe4000f8e020b */
[----:B------:R-:W-:Y:S02]  /*0800*/  @!UP1 UIMAD UR7, UR22, UR7, UR13 ;  /* 0x00000007160792a4 */ /* 0x000fe4000f8e020d */
[----:B------:R-:W-:-:S02]  /*0810*/  UIMAD UR4, UR5, UR4, UR20 ;  /* 0x00000004050472a4 */ /* 0x000fc4000f8e0214 */
[----:B------:R-:W-:Y:S02]  /*0820*/  USHF.L.U32 UR5, UR5, 0x5, URZ ;  /* 0x0000000505057899 */ /* 0x000fe4000800063f */
[----:B------:R-:W-:Y:S02]  /*0830*/  ULDC UR13, c[0x0][0x228] ;  /* 0x00008a00000d7ab9 */ /* 0x000fe40000000800 */
[----:B------:R-:W-:Y:S02]  /*0840*/  @!UP1 UIMAD.WIDE.U32 UR30, UR22, UR6, URZ ;  /* 0x00000006161e92a5 */ /* 0x000fe4000f8e003f */
[----:B------:R-:W-:Y:S01]  /*0850*/  UIMAD UR13, UR4, UR13, URZ ;  /* 0x0000000d040d72a4 */ /* 0x000fe2000f8e023f */
[--C-:B------:R-:W-:Y:S01]  /*0860*/  IADD3 R25, P2, P1, R2, UR5, R10.reuse ;  /* 0x0000000502197c10 */ /* 0x100fe2000f95e00a */
[----:B------:R-:W-:Y:S01]  /*0870*/  USHF.R.S32.HI UR4, URZ, 0x1f, UR5 ;  /* 0x0000001f3f047899 */ /* 0x000fe20008011405 */
[----:B------:R-:W-:Y:S01]  /*0880*/  SHF.R.S32.HI R2, RZ, 0x1f, R10 ;  /* 0x0000001fff027819 */ /* 0x000fe2000001140a */
[----:B------:R-:W-:-:S02]  /*0890*/  @UP1 UMOV UR6, UR26 ;  /* 0x0000001a00061c82 */ /* 0x000fc40008000000 */
[----:B------:R-:W-:Y:S02]  /*08a0*/  @!UP1 UIADD3 UR21, UR31, UR7, URZ ;  /* 0x000000071f159290 */ /* 0x000fe4000fffe03f */
[----:B------:R-:W-:Y:S01]  /*08b0*/  IADD3.X R2, R3, UR4, R2, P2, P1 ;  /* 0x0000000403027c10 */ /* 0x000fe200097e2402 */
[----:B------:R-:W-:Y:S02]  /*08c0*/  @!UP1 UMOV UR6, UR30 ;  /* 0x0000001e00069c82 */ /* 0x000fe40008000000 */
[----:B------:R-:W-:Y:S01]  /*08d0*/  @UP0 UMOV UR26, UR28 ;  /* 0x0000001c001a0c82 */ /* 0x000fe20008000000 */
[----:B------:R-:W-:Y:S05]  /*08e0*/  @P0 BRA `(.L_x_747) ;  /* 0x000000c000000947 */ /* 0x000fea0003800000 */
[----:B------:R-:W-:Y:S02]  /*08f0*/  USHF.R.S32.HI UR24, URZ, 0x1f, UR25 ;  /* 0x0000001f3f187899 */ /* 0x000fe40008011419 */
[----:B------:R-:W-:Y:S02]  /*0900*/  ULDC.64 UR4, c[0x0][0x198] ;  /* 0x0000660000047ab9 */ /* 0x000fe40000000a00 */
[----:B------:R-:W-:-:S02]  /*0910*/  UIMAD UR24, UR24, UR4, URZ ;  /* 0x00000004181872a4 */ /* 0x000fc4000f8e023f */
[----:B------:R-:W-:Y:S02]  /*0920*/  UIMAD.WIDE.U32 UR26, UR25, UR4, URZ ;  /* 0x00000004191a72a5 */ /* 0x000fe4000f8e003f */
[----:B------:R-:W-:Y:S02]  /*0930*/  UIMAD UR24, UR25, UR5, UR24 ;  /* 0x00000005191872a4 */ /* 0x000fe4000f8e0218 */
[----:B------:R-:W-:Y:S02]  /*0940*/  USHF.R.S32.HI UR7, URZ, 0x1f, UR22 ;  /* 0x0000001f3f077899 */ /* 0x000fe40008011416 */
[----:B------:R-:W-:Y:S02]  /*0950*/  ULDC.64 UR4, c[0x0][0x180] ;  /* 0x0000600000047ab9 */ /* 0x000fe40000000a00 */
[----:B------:R-:W-:Y:S02]  /*0960*/  UIADD3 UR27, UR27, UR24, URZ ;  /* 0x000000181b1b7290 */ /* 0x000fe4000fffe03f */
[----:B------:R-:W-:-:S02]  /*0970*/  UIMAD UR7, UR7, UR4, URZ ;  /* 0x00000004070772a4 */ /* 0x000fc4000f8e023f */
[----:B------:R-:W-:Y:S02]  /*0980*/  UIMAD.WIDE.U32 UR26, UR22, UR4, UR26 ;  /* 0x00000004161a72a5 */ /* 0x000fe4000f8e001a */
[----:B------:R-:W-:-:S04]  /*0990*/  UIMAD UR5, UR22, UR5, UR7 ;  /* 0x00000005160572a4 */ /* 0x000fc8000f8e0207 */
[----:B------:R-:W-:Y:S02]  /*09a0*/  UIADD3 UR24, UR27, UR5, URZ ;  /* 0x000000051b187290 */ /* 0x000fe4000fffe03f */
.L_x_747:
        /* <DEDUP_REMOVED lines=15> */
[----:B--2---:R-:W-:-:S07]  /*0aa0*/  UIMAD.WIDE.U32 UR28, UR5, UR4, URZ ;  /* 0x00000004051c72a5 */ /* 0x004fce000f8e003f */
[----:B------:R-:W-:Y:S02]  /*0ab0*/  UMOV UR5, UR29 ;  /* 0x0000001d00057c82 */ /* 0x000fe40008000000 */
[----:B------:R-:W-:Y:S02]  /*0ac0*/  UIADD3 UR27, -UR5, URZ, URZ ;  /* 0x0000003f051b7290 */ /* 0x000fe4000fffe13f */
[----:B------:R-:W-:Y:S02]  /*0ad0*/  @UP0 UIADD3 UR29, UR25, UR23, URZ ;  /* 0x00000017191d0290 */ /* 0x000fe4000fffe03f */
[----:B------:R-:W-:Y:S02]  /*0ae0*/  UIMAD UR4, UR7, UR27, UR4 ;  /* 0x0000001b070472a4 */ /* 0x000fe4000f8e0204 */
[----:B------:R-:W-:Y:S02]  /*0af0*/  USHF.R.S32.HI UR27, URZ, 0x1f, UR11 ;  /* 0x0000001f3f1b7899 */ /* 0x000fe4000801140b */
        /* <DEDUP_REMOVED lines=29> */
.L_x_748:
[CC--:B------:R-:W-:Y:S01]  /*0cd0*/  LEA.HI R4, R8.reuse, R21.reuse, RZ, 0x4 ;  /* 0x0000001508047211 */ /* 0x0c0fe200078f20ff */
[----:B------:R-:W-:Y:S01]  /*0ce0*/  ULDC.64 UR4, c[0x0][0x1b0] ;  /* 0x00006c0000047ab9 */ /* 0x000fe20000000a00 */
[--C-:B------:R-:W-:Y:S01]  /*0cf0*/  SHF.R.S32.HI R7, RZ, 0x5, R12.reuse ;  /* 0x00000005ff077819 */ /* 0x100fe2000001140c */
[----:B------:R-:W-:Y:S01]  /*0d00*/  UIMAD UR4, UR28, UR4, URZ ;  /* 0x000000041c0472a4 */ /* 0x000fe2000f8e023f */
[----:B------:R-:W-:Y:S01]  /*0d10*/  SHF.R.S32.HI R12, RZ, 0x1f, R12 ;  /* 0x0000001fff0c7819 */ /* 0x000fe2000001140c */
[----:B------:R-:W-:Y:S01]  /*0d20*/  UIADD3 UR20, -UR20, UR15, URZ ;  /* 0x0000000f14147290 */ /* 0x000fe2000fffe13f */
[----:B------:R-:W-:Y:S01]  /*0d30*/  LEA.HI R0, R8, R21, RZ, 0x3 ;  /* 0x0000001508007211 */ /* 0x000fe200078f18ff */
[----:B------:R-:W-:Y:S01]  /*0d40*/  IMAD.U32 R17, RZ, RZ, UR12 ;  /* 0x0000000cff117e24 */ /* 0x000fe2000f8e00ff */
[----:B------:R-:W-:Y:S01]  /*0d50*/  SHF.R.S32.HI R5, RZ, 0x4, R4 ;  /* 0x00000004ff057819 */ /* 0x000fe20000011404 */
[----:B------:R-:W-:Y:S01]  /*0d60*/  BSSY B0, `(.L_x_749) ;  /* 0x000007a000007945 */ /* 0x000fe20003800000 */
[----:B------:R-:W-:-:S02]  /*0d70*/  SHF.R.S32.HI R11, RZ, 0x1f, R10 ;  /* 0x0000001fff0b7819 */ /* 0x000fc4000001140a */
[----:B------:R-:W-:Y:S02]  /*0d80*/  LEA.HI R12, R12, R7, RZ, 0x2 ;  /* 0x000000070c0c7211 */ /* 0x000fe400078f10ff */
[----:B------:R-:W-:Y:S02]  /*0d90*/  SHF.R.S32.HI R28, RZ, 0x3, R0 ;  /* 0x00000003ff1c7819 */ /* 0x000fe40000011400 */
[----:B------:R-:W-:Y:S02]  /*0da0*/  LOP3.LUT R0, R0, 0xfffffff8, RZ, 0xc0, !PT ;  /* 0xfffffff800007812 */ /* 0x000fe400078ec0ff */
[----:B------:R-:W-:Y:S01]  /*0db0*/  LEA.HI R213, R4, R5, RZ, 0x1 ;  /* 0x0000000504d57211 */ /* 0x000fe200078f08ff */
[----:B------:R-:W-:Y:S01]  /*0dc0*/  IMAD.SHL.U32 R248, R28, 0x40, RZ ;  /* 0x000000401cf87824 */ /* 0x000fe200078e00ff */
[----:B------:R-:W-:Y:S01]  /*0dd0*/  LEA.HI R11, R11, R10, RZ, 0x2 ;  /* 0x0000000a0b0b7211 */ /* 0x000fe200078f10ff */
[----:B------:R-:W-:Y:S01]  /*0de0*/  IMAD.IADD R0, R21, 0x1, -R0 ;  /* 0x0000000115007824 */ /* 0x000fe200078e0a00 */
[----:B------:R-:W-:-:S02]  /*0df0*/  LOP3.LUT R12, R12, 0xffffffc, RZ, 0xc0, !PT ;  /* 0x0ffffffc0c0c7812 */ /* 0x000fc400078ec0ff */
[----:B------:R-:W-:Y:S01]  /*0e00*/  LOP3.LUT R4, R4, 0xfffffff0, RZ, 0xc0, !PT ;  /* 0xfffffff004047812 */ /* 0x000fe200078ec0ff */
[----:B------:R-:W-:Y:S01]  /*0e10*/  IMAD.SHL.U32 R98, R0, 0x8, RZ ;  /* 0x0000000800627824 */ /* 0x000fe200078e00ff */
[----:B------:R-:W-:Y:S01]  /*0e20*/  SHF.R.S32.HI R6, RZ, 0x2, R11 ;  /* 0x00000002ff067819 */ /* 0x000fe2000001140b */
[----:B------:R-:W-:Y:S01]  /*0e30*/  IMAD.IADD R3, R7, 0x1, -R12 ;  /* 0x0000000107037824 */ /* 0x000fe200078e0a0c */
[----:B------:R-:W-:Y:S01]  /*0e40*/  LOP3.LUT R213, R213, 0xfffffffe, RZ, 0xc0, !PT ;  /* 0xfffffffed5d57812 */ /* 0x000fe200078ec0ff */
[----:B------:R-:W-:Y:S01]  /*0e50*/  IMAD.IADD R4, R21, 0x1, -R4 ;  /* 0x0000000115047824 */ /* 0x000fe200078e0a04 */
[----:B------:R-:W1:Y:S01]  /*0e60*/  S2R R12, SR_CTAID.Z ;  /* 0x00000000000c7919 */ /* 0x000e620000002700 */
[----:B------:R-:W-:Y:S01]  /*0e70*/  LOP3.LUT R248, R248, 0x1c0, RZ, 0xc0, !PT ;  /* 0x000001c0f8f87812 */ /* 0x000fe200078ec0ff */
[----:B------:R-:W-:Y:S01]  /*0e80*/  IMAD R6, R3, 0x10, R6 ;  /* 0x0000001003067824 */ /* 0x000fe200078e0206 */
[----:B------:R-:W-:Y:S01]  /*0e90*/  SHF.R.S32.HI R29, RZ, 0x1f, R28 ;  /* 0x0000001fff1d7819 */ /* 0x000fe2000001141c */
[----:B------:R-:W-:Y:S01]  /*0ea0*/  IMAD.IADD R213, R5, 0x1, -R213 ;  /* 0x0000000105d57824 */ /* 0x000fe200078e0ad5 */
[----:B------:R-:W-:-:S02]  /*0eb0*/  SHF.R.S32.HI R3, RZ, 0x1f, R4 ;  /* 0x0000001fff037819 */ /* 0x000fc40000011404 */
[----:B------:R-:W-:Y:S01]  /*0ec0*/  LOP3.LUT R5, R248, 0x38, R98, 0xf8, !PT ;  /* 0x00000038f8057812 */ /* 0x000fe200078ef862 */
[----:B------:R-:W-:Y:S01]  /*0ed0*/  IMAD R13, R29, c[0x0][0x198], RZ ;  /* 0x000066001d0d7a24 */ /* 0x000fe200078e02ff */
[----:B------:R-:W-:Y:S01]  /*0ee0*/  SHF.R.U32.HI R248, RZ, 0x3, R248 ;  /* 0x00000003fff87819 */ /* 0x000fe200000116f8 */
[----:B------:R-:W-:Y:S01]  /*0ef0*/  IMAD.WIDE R16, R17, 0x40, R28 ;  /* 0x0000004011107825 */ /* 0x000fe200078e021c */
[----:B------:R-:W-:Y:S02]  /*0f00*/  LEA.HI R3, R3, R4, RZ, 0x3 ;  /* 0x0000000403037211 */ /* 0x000fe400078f18ff */
[----:B------:R-:W-:Y:S02]  /*0f10*/  LOP3.LUT R248, R5, R248, RZ, 0x3c, !PT ;  /* 0x000000f805f87212 */ /* 0x000fe400078e3cff */
[C---:B------:R-:W-:Y:S01]  /*0f20*/  LOP3.LUT R5, R3.reuse, 0xfffffff8, RZ, 0xc0, !PT ;  /* 0xfffffff803057812 */ /* 0x040fe200078ec0ff */
[----:B------:R-:W-:Y:S01]  /*0f30*/  IMAD.SHL.U32 R3, R3, 0x40, RZ ;  /* 0x0000004003037824 */ /* 0x000fe200078e00ff */
[----:B------:R-:W-:-:S02]  /*0f40*/  SHF.R.S32.HI R99, RZ, 0x1f, R98 ;  /* 0x0000001fff637819 */ /* 0x000fc40000011462 */
[----:B------:R-:W-:Y:S01]  /*0f50*/  LEA.HI R9, R8, R21, RZ, 0x6 ;  /* 0x0000001508097211 */ /* 0x000fe200078f30ff */
[----:B------:R-:W-:Y:S01]  /*0f60*/  IMAD.IADD R5, R4, 0x1, -R5 ;  /* 0x0000000104057824 */ /* 0x000fe200078e0a05 */
[----:B------:R-:W-:Y:S01]  /*0f70*/  IADD3 R14, P0, R98, UR6, RZ ;  /* 0x00000006620e7c10 */ /* 0x000fe2000ff1e0ff */
[C---:B------:R-:W-:Y:S01]  /*0f80*/  IMAD.WIDE.U32 R18, R28.reuse, c[0x0][0x198], R98 ;  /* 0x000066001c127a25 */ /* 0x040fe200078e0062 */
[----:B------:R2:W-:Y:S01]  /*0f90*/  STL.64 [R1+0x18], R98 ;  /* 0x0000186201007387 */ /* 0x0005e20000100a00 */
[----:B------:R-:W-:Y:S01]  /*0fa0*/  ULDC.64 UR6, c[0x0][0x1b8] ;  /* 0x00006e0000067ab9 */ /* 0x000fe20000000a00 */
[----:B------:R-:W-:Y:S01]  /*0fb0*/  IADD3.X R15, R99, UR21, RZ, P0, !PT ;  /* 0x00000015630f7c10 */ /* 0x000fe200087fe4ff */
[----:B------:R-:W-:Y:S01]  /*0fc0*/  IMAD.SHL.U32 R9, R9, 0x8, RZ ;  /* 0x0000000809097824 */ /* 0x000fe200078e00ff */
[C---:B------:R-:W-:Y:S01]  /*0fd0*/  LOP3.LUT P2, RZ, R5.reuse, 0x4, RZ, 0xc0, !PT ;  /* 0x0000000405ff7812 */ /* 0x040fe2000784c0ff */
[----:B------:R-:W-:Y:S01]  /*0fe0*/  IMAD R4, R28, c[0x0][0x19c], R13 ;  /* 0x000067001c047a24 */ /* 0x000fe200078e020d */
[C---:B------:R-:W-:Y:S01]  /*0ff0*/  LOP3.LUT P1, RZ, R5.reuse, 0x2, RZ, 0xc0, !PT ;  /* 0x0000000205ff7812 */ /* 0x040fe2000782c0ff */
[----:B------:R-:W-:Y:S01]  /*1000*/  IMAD.SHL.U32 R5, R5, 0x40, RZ ;  /* 0x0000004005057824 */ /* 0x000fe200078e00ff */
[----:B------:R-:W-:Y:S01]  /*1010*/  IADD3 R18, P0, R18, UR26, RZ ;  /* 0x0000001a12127c10 */ /* 0x000fe2000ff1e0ff */
[----:B-1----:R-:W-:Y:S01]  /*1020*/  IMAD.WIDE.U32 R12, R12, c[0x0][0x1a8], R14 ;  /* 0x00006a000c0c7a25 */ /* 0x002fe200078e000e */
[----:B------:R-:W-:Y:S01]  /*1030*/  LOP3.LUT R248, R248, 0xfffffe00, R9, 0xf8, !PT ;  /* 0xfffffe00f8f87812 */ /* 0x000fe200078ef809 */
[----:B------:R-:W-:Y:S01]  /*1040*/  UIMAD UR21, UR23, UR5, UR4 ;  /* 0x00000005171572a4 */ /* 0x000fe2000f8e0204 */
[----:B------:R-:W-:Y:S01]  /*1050*/  LOP3.LUT R5, R5, 0x1c0, RZ, 0xc0, !PT ;  /* 0x000001c005057812 */ /* 0x000fe200078ec0ff */
[----:B------:R-:W-:Y:S01]  /*1060*/  IMAD R9, R29, c[0x0][0x1a0], RZ ;  /* 0x000068001d097a24 */ /* 0x000fe200078e02ff */
[----:B------:R-:W-:Y:S01]  /*1070*/  IADD3.X R19, R19, UR24, R4, P0, !PT ;  /* 0x0000001813137c10 */ /* 0x000fe200087fe404 */
[----:B------:R-:W-:Y:S01]  /*1080*/  IMAD.WIDE.U32 R14, R28, c[0x0][0x1a0], R98 ;  /* 0x000068001c0e7a25 */ /* 0x000fe200078e0062 */
[----:B------:R-:W-:Y:S01]  /*1090*/  ULDC.64 UR4, c[0x0][0x1a8] ;  /* 0x00006a0000047ab9 */ /* 0x000fe20000000a00 */
[----:B------:R-:W-:Y:S01]  /*10a0*/  IADD3 R251, R98, 0x40, RZ ;  /* 0x0000004062fb7810 */ /* 0x000fe20007ffe0ff */
[----:B------:R-:W-:Y:S01]  /*10b0*/  UIMAD UR6, UR28, UR6, URZ ;  /* 0x000000061c0672a4 */ /* 0x000fe2000f8e023f */
[----:B------:R-:W-:Y:S01]  /*10c0*/  IMAD.SHL.U32 R8, R213, 0x8, RZ ;  /* 0x00000008d5087824 */ /* 0x000fe200078e00ff */
[----:B------:R-:W-:Y:S01]  /*10d0*/  IADD3 R14, P0, R14, UR30, RZ ;  /* 0x0000001e0e0e7c10 */ /* 0x000fe2000ff1e0ff */
[----:B------:R-:W-:Y:S01]  /*10e0*/  IMAD R4, R28, c[0x0][0x1a4], R9 ;  /* 0x000069001c047a24 */ /* 0x000fe200078e0209 */
[----:B------:R-:W-:Y:S01]  /*10f0*/  UIMAD UR4, UR27, UR4, URZ ;  /* 0x000000041b0472a4 */ /* 0x000fe2000f8e023f */
[----:B------:R-:W-:Y:S01]  /*1100*/  IADD3 R250, R98, 0x80, RZ ;  /* 0x0000008062fa7810 */ /* 0x000fe20007ffe0ff */
[----:B------:R-:W-:Y:S01]  /*1110*/  UIMAD UR6, UR23, UR7, UR6 ;  /* 0x00000007170672a4 */ /* 0x000fe2000f8e0206 */
[----:B------:R-:W-:Y:S01]  /*1120*/  LOP3.LUT R8, R5, 0x8, R8, 0xf8, !PT ;  /* 0x0000000805087812 */ /* 0x000fe200078ef808 */
[----:B------:R-:W-:Y:S01]  /*1130*/  UIMAD UR4, UR11, UR5, UR4 ;  /* 0x000000050b0472a4 */ /* 0x000fe2000f8e0204 */
[----:B------:R-:W-:Y:S01]  /*1140*/  SHF.R.U32.HI R5, RZ, 0x3, R5 ;  /* 0x00000003ff057819 */ /* 0x000fe20000011605 */
[----:B------:R-:W-:Y:S01]  /*1150*/  IMAD.SHL.U32 R248, R248, 0x2, RZ ;  /* 0x00000002f8f87824 */ /* 0x000fe200078e00ff */
[----:B------:R-:W-:-:S02]  /*1160*/  IADD3.X R15, R15, UR29, R4, P0, !PT ;  /* 0x0000001d0f0f7c10 */ /* 0x000fc400087fe404 */
[----:B------:R-:W-:Y:S01]  /*1170*/  LOP3.LUT R4, R8, R5, RZ, 0x3c, !PT ;  /* 0x0000000508047212 */ /* 0x000fe200078e3cff */
[----:B------:R-:W-:Y:S01]  /*1180*/  IMAD.U32 R8, RZ, RZ, UR23 ;  /* 0x00000017ff087e24 */ /* 0x000fe2000f8e00ff */
[----:B------:R-:W-:Y:S01]  /*1190*/  ISETP.GE.AND P0, PT, R28, UR20, PT ;  /* 0x000000141c007c0c */ /* 0x000fe2000bf06270 */
[----:B------:R-:W-:Y:S01]  /*11a0*/  IMAD.U32 R5, RZ, RZ, UR23 ;  /* 0x00000017ff057e24 */ /* 0x000fe2000f8e00ff */
[----:B------:R-:W-:Y:S01]  /*11b0*/  LOP3.LUT R4, R4, 0xfffffe00, R3, 0xf8, !PT ;  /* 0xfffffe0004047812 */ /* 0x000fe200078ef803 */
[----:B------:R-:W-:Y:S01]  /*11c0*/  IMAD.WIDE.U32 R36, R8, c[0x0][0x1b0], R18 ;  /* 0x00006c0008247a25 */ /* 0x000fe200078e0012 */
[----:B------:R-:W-:-:S03]  /*11d0*/  IADD3 R249, R98, 0xc0, RZ ;  /* 0x000000c062f97810 */ /* 0x000fc60007ffe0ff */
[----:B------:R-:W-:Y:S01]  /*11e0*/  IMAD.WIDE.U32 R34, R5, c[0x0][0x1b8], R14 ;  /* 0x00006e0005227a25 */ /* 0x000fe200078e000e */
[----:B------:R-:W-:Y:S01]  /*11f0*/  IADD3 R39, R37, UR21, RZ ;  /* 0x0000001525277c10 */ /* 0x000fe2000fffe0ff */
[----:B------:R2:W-:Y:S01]  /*1200*/  STL.64 [R1+0x8], R36 ;  /* 0x0000082401007387 */ /* 0x0005e20000100a00 */
[----:B------:R-:W-:Y:S01]  /*1210*/  IADD3 R15, R13, UR4, RZ ;  /* 0x000000040d0f7c10 */ /* 0x000fe2000fffe0ff */
[----:B------:R-:W-:Y:S01]  /*1220*/  IMAD.MOV.U32 R3, RZ, RZ, 0x20 ;  /* 0x00000020ff037424 */ /* 0x000fe200078e00ff */
[----:B------:R-:W-:Y:S01]  /*1230*/  IADD3 R247, R35, UR6, RZ ;  /* 0x0000000623f77c10 */ /* 0x000fe2000fffe0ff */
[----:B------:R2:W-:Y:S01]  /*1240*/  STL.64 [R1], R34 ;  /* 0x0000002201007387 */ /* 0x0005e20000100a00 */
[----:B------:R-:W-:Y:S02]  /*1250*/  IMAD.MOV.U32 R8, RZ, RZ, 0x10 ;  /* 0x00000010ff087424 */ /* 0x000fe400078e00ff */
[----:B------:R-:W-:Y:S01]  /*1260*/  SEL R3, R3, 0xffffffe0, !P2 ;  /* 0xffffffe003037807 */ /* 0x000fe20005000000 */
[----:B------:R2:W-:Y:S02]  /*1270*/  STL [R1+0x14], R39 ;  /* 0x0000142701007387 */ /* 0x0005e40000100800 */
        /* <DEDUP_REMOVED lines=40> */
.L_x_750:
[----:B------:R-:W-:Y:S05]  /*1500*/  BSYNC B0 ;  /* 0x0000000000007941 */ /* 0x000fea0003800000 */
.L_x_749:
[----:B------:R-:W-:Y:S01]  /*1510*/  LOP3.LUT R11, R11, 0x7ffffffc, RZ, 0xc0, !PT ;  /* 0x7ffffffc0b0b7812 */ /* 0x000fe200078ec0ff */
[----:B------:R-:W-:Y:S01]  /*1520*/  ULEA UR4, UR8, UR13, 0x6 ;  /* 0x0000000d08047291 */ /* 0x000fe2000f8e303f */
[----:B------:R-:W-:Y:S03]  /*1530*/  BSSY B0, `(.L_x_751) ;  /* 0x0000035000007945 */ /* 0x000fe60003800000 */
[----:B------:R-:W-:Y:S01]  /*1540*/  IMAD.IADD R9, R10, 0x1, -R11 ;  /* 0x000000010a097824 */ /* 0x000fe200078e0a0b */
[----:B------:R-:W-:Y:S01]  /*1550*/  IADD3 R11, R28, 0x10, RZ ;  /* 0x000000101c0b7810 */ /* 0x000fe20007ffe0ff */
[----:B------:R-:W-:Y:S02]  /*1560*/  UIADD3 UR4, UR4, -0x40, URZ ;  /* 0xffffffc004047890 */ /* 0x000fe4000fffe03f */
[----:B------:R-:W-:Y:S01]  /*1570*/  IMAD.SHL.U32 R9, R9, 0x2, RZ ;  /* 0x0000000209097824 */ /* 0x000fe200078e00ff */
[----:B------:R-:W-:-:S03]  /*1580*/  ISETP.GE.AND P1, PT, R11, UR20, PT ;  /* 0x000000140b007c0c */ /* 0x000fc6000bf26270 */
[----:B------:R-:W-:Y:S02]  /*1590*/  IMAD R6, R6, c[0x0][0x228], R9 ;  /* 0x00008a0006067a24 */ /* 0x000fe400078e0209 */
[----:B-1----:R-:W-:-:S03]  /*15a0*/  IMAD.U32 R30, RZ, RZ, UR4 ;  /* 0x00000004ff1e7e24 */ /* 0x002fc6000f8e00ff */
[----:B------:R-:W-:Y:S02]  /*15b0*/  IADD3 R31, P0, R6, UR4, RZ ;  /* 0x00000004061f7c10 */ /* 0x000fe4000ff1e0ff */
[----:B------:R-:W-:-:S04]  /*15c0*/  SHF.R.S32.HI R9, RZ, 0x1f, R6 ;  /* 0x0000001fff097819 */ /* 0x000fc80000011406 */
[----:B------:R-:W-:Y:S01]  /*15d0*/  LEA.HI.X.SX32 R30, R30, R9, 0x1, P0 ;  /* 0x000000091e1e7211 */ /* 0x000fe200000f0eff */
        /* <DEDUP_REMOVED lines=42> */
.L_x_752:
[----:B------:R-:W-:Y:S05]  /*1880*/  BSYNC B0 ;  /* 0x0000000000007941 */ /* 0x000fea0003800000 */
.L_x_751:
[----:B------:R-:W-:Y:S01]  /*1890*/  IADD3 R10, R28, 0x20, RZ ;  /* 0x000000201c0a7810 */ /* 0x000fe20007ffe0ff */
        /* <DEDUP_REMOVED lines=14> */
[C---:B-1----:R-:W-:Y:S01]  /*1980*/  @!P5 LEA R22, P6, R18.reuse, c[0x0][0x160], 0x1 ;  /* 0x000058001216da11 */ /* 0x042fe200078c08ff */
        /* <DEDUP_REMOVED lines=29> */
.L_x_754:
[----:B------:R-:W-:Y:S05]  /*1b60*/  BSYNC B0 ;  /* 0x0000000000007941 */ /* 0x000fea0003800000 */
.L_x_753:
        /* <DEDUP_REMOVED lines=48> */
.L_x_756:
[----:B------:R-:W-:Y:S05]  /*1e70*/  BSYNC B0 ;  /* 0x0000000000007941 */ /* 0x000fea0003800000 */
.L_x_755:
        /* <DEDUP_REMOVED lines=11> */
[----:B---3--:R-:W-:Y:S01]  /*1f30*/  IMAD.WIDE.U32 R16, R6, UR20, R96 ;  /* 0x0000001406107c25 */ /* 0x008fe2000f8e0060 */
        /* <DEDUP_REMOVED lines=36> */
.L_x_758:
[----:B------:R-:W-:Y:S05]  /*2180*/  BSYNC B0 ;  /* 0x0000000000007941 */ /* 0x000fea0003800000 */
.L_x_757:
        /* <DEDUP_REMOVED lines=41> */
.L_x_760:
[----:B------:R-:W-:Y:S05]  /*2420*/  BSYNC B0 ;  /* 0x0000000000007941 */ /* 0x000fea0003800000 */
.L_x_759:
[----:B------:R-:W-:Y:S01]  /*2430*/  ISETP.GE.AND P0, PT, R10, UR7, PT ;  /* 0x000000070a007c0c */ /* 0x000fe2000bf06270 */
[----:B------:R-:W-:-:S12]  /*2440*/  BSSY B0, `(.L_x_761) ;  /* 0x0000027000007945 */ /* 0x000fd80003800000 */
[----:B------:R-:W-:Y:S05]  /*2450*/  @P0 BRA `(.L_x_762) ;  /* 0x0000025000000947 */ /* 0x000fea0003800000 */
[----:B------:R-:W-:Y:S01]  /*2460*/  ISETP.GE.AND P5, PT, R98, c[0x0][0x220], PT ;  /* 0x0000880062007a0c */ /* 0x000fe20003fa6270 */
[----:B-1----:R-:W-:Y:S01]  /*2470*/  IMAD.MOV.U32 R12, RZ, RZ, c[0x0][0x198] ;  /* 0x00006600ff0c7624 */ /* 0x002fe200078e00ff */
        /* <DEDUP_REMOVED lines=35> */
.L_x_762:
[----:B------:R-:W-:Y:S05]  /*26b0*/  BSYNC B0 ;  /* 0x0000000000007941 */ /* 0x000fea0003800000 */
.L_x_761:
[----:B------:R-:W-:Y:S01]  /*26c0*/  ISETP.GE.AND P0, PT, R9, UR7, PT ;  /* 0x0000000709007c0c */ /* 0x000fe2000bf06270 */
[----:B------:R-:W-:-:S12]  /*26d0*/  BSSY B0, `(.L_x_763) ;  /* 0x0000029000007945 */ /* 0x000fd80003800000 */
[----:B------:R-:W-:Y:S05]  /*26e0*/  @P0 BRA `(.L_x_764) ;  /* 0x0000027000000947 */ /* 0x000fea0003800000 */
[----:B------:R-:W-:Y:S01]  /*26f0*/  ISETP.GE.AND P5, PT, R98, c[0x0][0x220], PT ;  /* 0x0000880062007a0c */ /* 0x000fe20003fa6270 */
[----:B-1----:R-:W-:Y:S01]  /*2700*/  IMAD.MOV.U32 R12, RZ, RZ, c[0x0][0x198] ;  /* 0x00006600ff0c7624 */ /* 0x002fe200078e00ff */
        /* <DEDUP_REMOVED lines=37> */
.L_x_764:
[----:B------:R-:W-:Y:S05]  /*2960*/  BSYNC B0 ;  /* 0x0000000000007941 */ /* 0x000fea0003800000 */
.L_x_763:
[----:B------:R-:W0:Y:S01]  /*2970*/  LDGDEPBAR ;  /* 0x00000000000079af */ /* 0x000e220000000000 */
[----:B------:R-:W-:Y:S01]  /*2980*/  ISETP.GE.AND P1, PT, R28, UR7, PT ;  /* 0x000000071c007c0c */ /* 0x000fe2000bf26270 */
[----:B------:R-:W-:Y:S01]  /*2990*/  ULDC.64 UR4, c[0x0][0x1a0] ;  /* 0x0000680000047ab9 */ /* 0x000fe20000000a00 */
[----:B------:R-:W-:Y:S01]  /*29a0*/  BSSY B0, `(.L_x_765) ;  /* 0x0000032000007945 */ /* 0x000fe20003800000 */
[----:B------:R-:W-:Y:S02]  /*29b0*/  UIMAD.WIDE.U32 UR32, UR20, UR4, URZ ;  /* 0x00000004142072a5 */ /* 0x000fe4000f8e003f */
[----:B------:R-:W-:-:S04]  /*29c0*/  UIMAD UR4, UR13, UR4, URZ ;  /* 0x000000040d0472a4 */ /* 0x000fc8000f8e023f */
[----:B------:R-:W-:Y:S01]  /*29d0*/  UIMAD UR4, UR20, UR5, UR4 ;  /* 0x00000005140472a4 */ /* 0x000fe2000f8e0204 */
[----:B-1----:R-:W-:Y:S02]  /*29e0*/  IMAD.U32 R16, RZ, RZ, UR32 ;  /* 0x00000020ff107e24 */ /* 0x002fe4000f8e00ff */
        /* <DEDUP_REMOVED lines=45> */
.L_x_766:
[----:B------:R-:W-:Y:S05]  /*2cc0*/  BSYNC B0 ;  /* 0x0000000000007941 */ /* 0x000fea0003800000 */
.L_x_765:
        /* <DEDUP_REMOVED lines=44> */
.L_x_768:
[----:B------:R-:W-:Y:S05]  /*2f90*/  BSYNC B0 ;  /* 0x0000000000007941 */ /* 0x000fea0003800000 */
.L_x_767:
        /* <DEDUP_REMOVED lines=10> */
[----:B------:R-:W-:Y:S01]  /*3040*/  IMAD.MOV.U32 R10, RZ, RZ, c[0x0][0x1a4] ;  /* 0x00006900ff0a7624 */ /* 0x000fe200078e00ff */
[----:B------:R-:W-:-:S02]  /*3050*/  ISETP.GE.AND P2, PT, R250, c[0x0][0x220], PT ;  /* 0x00008800fa007a0c */ /* 0x000fc40003f46270 */
[----:B------:R-:W-:-:S04]  /*3060*/  LEA R8, P0, R11, R14, 0x5 ;  /* 0x0000000e0b087211 */ /* 0x000fc800078028ff */
[----:B------:R-:W-:Y:S02]  /*3070*/  LEA.HI.X R11, R11, R15, R10, 0x5, P0 ;  /* 0x0000000f0b0b7211 */ /* 0x000fe400000f2c0a */
[----:B------:R-:W-:Y:S01]  /*3080*/  ISETP.GE.AND P0, PT, R249, c[0x0][0x220], PT ;  /* 0x00008800f9007a0c */ /* 0x000fe20003f06270 */
[----:B------:R1:W-:Y:S01]  /*3090*/  @P5 STS.128 [R248+0x11000], RZ ;  /* 0x011000fff8005388 */ /* 0x0003e20000000c00 */
[C---:B---3--:R-:W-:Y:S02]  /*30a0*/  @!P5 LEA R18, P6, R8.reuse, c[0x0][0x170], 0x1 ;  /* 0x00005c000812da11 */ /* 0x048fe400078c08ff */
        /* <DEDUP_REMOVED lines=27> */
.L_x_770:
[----:B------:R-:W-:Y:S05]  /*3260*/  BSYNC B0 ;  /* 0x0000000000007941 */ /* 0x000fea0003800000 */
.L_x_769:
        /* <DEDUP_REMOVED lines=16> */
[C---:B-1-3--:R-:W-:Y:S01]  /*3370*/  @!P5 LEA R16, P6, R14.reuse, c[0x0][0x170], 0x1 ;  /* 0x00005c000e10da11 */ /* 0x04afe200078c08ff */
        /* <DEDUP_REMOVED lines=28> */
.L_x_772:
[----:B------:R-:W-:Y:S05]  /*3540*/  BSYNC B0 ;  /* 0x0000000000007941 */ /* 0x000fea0003800000 */
.L_x_771:
[C---:B------:R-:W-:Y:S01]  /*3550*/  IMAD.SHL.U32 R8, R0.reuse, 0x40, RZ ;  /* 0x0000004000087824 */ /* 0x040fe200078e00ff */
[----:B------:R-:W-:Y:S01]  /*3560*/  R2P PR, R0, 0x6 ;  /* 0x0000000600007804 */ /* 0x000fe20000000000 */
[----:B------:R-:W-:Y:S01]  /*3570*/  IMAD.SHL.U32 R9, R28, 0x8, RZ ;  /* 0x000000081c097824 */ /* 0x000fe200078e00ff */
        /* <DEDUP_REMOVED lines=18> */
[----:B------:R-:W5:Y:S01]  /*36a0*/  LDSM.16.M88.4 R60, [R213+0x8000] ;  /* 0x00800000d53c783b */ /* 0x000f620000000200 */
[C---:B------:R-:W-:Y:S02]  /*36b0*/  IADD3 R0, R213.reuse, 0x8000, RZ ;  /* 0x00008000d5007810 */ /* 0x040fe40007ffe0ff */
[----:B------:R-:W-:Y:S01]  /*36c0*/  IADD3 R211, R213, 0x8020, RZ ;  /* 0x00008020d5d37810 */ /* 0x000fe20007ffe0ff */
[----:B------:R-:W1:Y:S01]  /*36d0*/  LDSM.16.M88.4 R52, [R213+0x8800] ;  /* 0x00880000d534783b */ /* 0x000e620000000200 */
[----:B------:R-:W-:Y:S01]  /*36e0*/  @P1 IADD3 R211, R0, -0x20, RZ ;  /* 0xffffffe000d31810 */ /* 0x000fe20007ffe0ff */
[----:B------:R-:W-:Y:S02]  /*36f0*/  IMAD.MOV.U32 R0, RZ, RZ, 0x40 ;  /* 0x00000040ff007424 */ /* 0x000fe400078e00ff */
[----:B-1-3--:R-:W1:Y:S01]  /*3700*/  LDSM.16.M88.4 R12, [R213+0x9000] ;  /* 0x00900000d50c783b */ /* 0x00ae620000000200 */
[C---:B------:R-:W-:Y:S02]  /*3710*/  IADD3 R203, R211.reuse, 0x800, RZ ;  /* 0x00000800d3cb7810 */ /* 0x040fe40007ffe0ff */
[----:B------:R-:W-:Y:S01]  /*3720*/  SEL R0, R0, 0xffffffc0, !P2 ;  /* 0xffffffc000007807 */ /* 0x000fe20005000000 */
[----:B--2---:R-:W2:Y:S01]  /*3730*/  LDSM.16.M88.4 R32, [R213+0x9800] ;  /* 0x00980000d520783b */ /* 0x004ea20000000200 */
[----:B------:R-:W-:-:S02]  /*3740*/  IADD3 R202, R211, 0x1000, RZ ;  /* 0x00001000d3ca7810 */ /* 0x000fc40007ffe0ff */
[----:B------:R-:W-:Y:S01]  /*3750*/  IADD3 R201, R211, 0x1800, RZ ;  /* 0x00001800d3c97810 */ /* 0x000fe20007ffe0ff */
[----:B------:R-:W3:Y:S01]  /*3760*/  LDSM.16.M88.4 R36, [R211] ;  /* 0x00000000d324783b */ /* 0x000ee20000000200 */
[----:B------:R-:W-:Y:S01]  /*3770*/  IMAD.IADD R207, R213, 0x1, R0 ;  /* 0x00000001d5cf7824 */ /* 0x000fe200078e0200 */
[C---:B------:R-:W-:Y:S01]  /*3780*/  IADD3 R199, R211.reuse, 0x2000, RZ ;  /* 0x00002000d3c77810 */ /* 0x040fe20007ffe0ff */
[----:B------:R-:W-:Y:S01]  /*3790*/  IMAD.IADD R200, R0, 0x1, R211 ;  /* 0x0000000100c87824 */ /* 0x000fe200078e02d3 */
[----:B------:R-:W4:Y:S01]  /*37a0*/  LDSM.16.M88.4 R40, [R211+0x800] ;  /* 0x00080000d328783b */ /* 0x000f220000000200 */
[----:B------:R-:W-:Y:S01]  /*37b0*/  IMAD.U32 R0, RZ, RZ, UR20 ;  /* 0x00000014ff007e24 */ /* 0x000fe2000f8e00ff */
[C---:B------:R-:W-:Y:S02]  /*37c0*/  IADD3 R198, R211.reuse, 0x2800, RZ ;  /* 0x00002800d3c67810 */ /* 0x040fe40007ffe0ff */
[----:B------:R-:W1:Y:S01]  /*37d0*/  LDSM.16.M88.4 R68, [R211+0x1800] ;  /* 0x00180000d344783b */ /* 0x000e620000000200 */
[----:B------:R-:W-:Y:S01]  /*37e0*/  IMAD R0, R0, 0x40, R21 ;  /* 0x0000004000007824 */ /* 0x000fe200078e0215 */
[----:B------:R-:W-:-:S02]  /*37f0*/  IADD3 R197, R211, 0x3000, RZ ;  /* 0x00003000d3c57810 */ /* 0x000fc40007ffe0ff */
[----:B------:R-:W-:Y:S01]  /*3800*/  LDSM.16.M88.4 R44, [R207+0x8000] ;  /* 0x00800000cf2c783b */ /* 0x000fe20000000200 */
[----:B------:R-:W-:Y:S02]  /*3810*/  IADD3 R196, R211, 0x3800, RZ ;  /* 0x00003800d3c47810 */ /* 0x000fe40007ffe0ff */
[C---:B------:R-:W-:Y:S01]  /*3820*/  IADD3 R24, R0.reuse, 0x1, RZ ;  /* 0x0000000100187810 */ /* 0x040fe20007ffe0ff */
[----:B------:R-:W-:Y:S01]  /*3830*/  LDSM.16.M88.4 R92, [R207+0x9800] ;  /* 0x00980000cf5c783b */ /* 0x000fe20000000200 */
[----:B------:R-:W-:Y:S02]  /*3840*/  IADD3 R23, R0, 0x8, RZ ;  /* 0x0000000800177810 */ /* 0x000fe40007ffe0ff */
[----:B------:R-:W-:Y:S01]  /*3850*/  ISETP.GE.AND P0, PT, R24, UR14, PT ;  /* 0x0000000e18007c0c */ /* 0x000fe2000bf06270 */
[----:B------:R-:W-:Y:S01]  /*3860*/  LDSM.16.M88.4 R80, [R200] ;  /* 0x00000000c850783b */ /* 0x000fe20000000200 */
[C---:B------:R-:W-:Y:S02]  /*3870*/  IADD3 R22, R0.reuse, 0x9, RZ ;  /* 0x0000000900167810 */ /* 0x040fe40007ffe0ff */
[----:B------:R-:W-:Y:S01]  /*3880*/  IADD3 R21, R0, 0x10, RZ ;  /* 0x0000001000157810 */ /* 0x000fe20007ffe0ff */
[----:B-----5:R-:W-:Y:S01]  /*3890*/  HMMA.16816.F32.BF16 R64, R88, R60, RZ ;  /* 0x0000003c5840723c */ /* 0x020fe200000418ff */
[----:B------:R-:W-:Y:S01]  /*38a0*/  LDSM.16.M88.4 R76, [R200+0x800] ;  /* 0x00080000c84c783b */ /* 0x000fe20000000200 */
[----:B------:R-:W-:-:S02]  /*38b0*/  ISETP.GE.AND P6, PT, R23, UR14, PT ;  /* 0x0000000e17007c0c */ /* 0x000fc4000bfc6270 */
[----:B------:R-:W-:Y:S01]  /*38c0*/  ISETP.GE.AND P5, PT, R22, UR14, PT ;  /* 0x0000000e16007c0c */ /* 0x000fe2000bfa6270 */
[----:B------:R-:W-:Y:S01]  /*38d0*/  LDSM.16.M88.4 R72, [R200+0x1000] ;  /* 0x00100000c848783b */ /* 0x000fe20000000200 */
[----:B------:R-:W-:Y:S02]  /*38e0*/  ISETP.GE.AND P4, PT, R21, UR14, PT ;  /* 0x0000000e15007c0c */ /* 0x000fe4000bf86270 */
[C---:B------:R-:W-:Y:S01]  /*38f0*/  HMMA.16816.F32.BF16 R60, R88.reuse, R62, RZ ;  /* 0x0000003e583c723c */ /* 0x040fe200000418ff */
[C---:B------:R-:W-:Y:S02]  /*3900*/  IADD3 R21, R0.reuse, 0x11, RZ ;  /* 0x0000001100157810 */ /* 0x040fe40007ffe0ff */
[----:B------:R-:W-:Y:S02]  /*3910*/  IADD3 R22, R0, 0x18, RZ ;  /* 0x0000001800167810 */ /* 0x000fe40007ffe0ff */
[----:B------:R-:W-:Y:S02]  /*3920*/  ISETP.GE.AND P3, PT, R21, UR14, PT ;  /* 0x0000000e15007c0c */ /* 0x000fe4000bf66270 */
[----:B------:R-:W-:Y:S01]  /*3930*/  ISETP.GE.AND P2, PT, R22, UR14, PT ;  /* 0x0000000e16007c0c */ /* 0x000fe2000bf46270 */
[----:B------:R-:W-:Y:S01]  /*3940*/  HMMA.16816.F32.BF16 R56, R88, R52, RZ ;  /* 0x000000345838723c */ /* 0x000fe200000418ff */
[----:B------:R-:W-:-:S02]  /*3950*/  ISETP.GE.AND P1, PT, R0, UR14, PT ;  /* 0x0000000e00007c0c */ /* 0x000fc4000bf26270 */
[----:B------:R-:W-:Y:S02]  /*3960*/  IADD3 R21, R0, 0x19, RZ ;  /* 0x0000001900157810 */ /* 0x000fe40007ffe0ff */
[C---:B------:R-:W-:Y:S02]  /*3970*/  IADD3 R195, R211.reuse, 0x4000, RZ ;  /* 0x00004000d3c37810 */ /* 0x040fe40007ffe0ff */
[C---:B------:R-:W-:Y:S01]  /*3980*/  IADD3 R194, R211.reuse, 0x4800, RZ ;  /* 0x00004800d3c27810 */ /* 0x040fe20007ffe0ff */
[----:B-1----:R-:W-:Y:S01]  /*3990*/  HMMA.16816.F32.BF16 R16, R88, R12, RZ ;  /* 0x0000000c5810723c */ /* 0x002fe200000418ff */
[C---:B------:R-:W-:Y:S02]  /*39a0*/  IADD3 R193, R211.reuse, 0x5000, RZ ;  /* 0x00005000d3c17810 */ /* 0x040fe40007ffe0ff */
[C---:B------:R-:W-:Y:S02]  /*39b0*/  IADD3 R192, R211.reuse, 0x5800, RZ ;  /* 0x00005800d3c07810 */ /* 0x040fe40007ffe0ff */
[----:B------:R-:W-:-:S02]  /*39c0*/  IADD3 R191, R211, 0x6000, RZ ;  /* 0x00006000d3bf7810 */ /* 0x000fc40007ffe0ff */
[C---:B------:R-:W-:Y:S01]  /*39d0*/  IADD3 R190, R211.reuse, 0x6800, RZ ;  /* 0x00006800d3be7810 */ /* 0x040fe20007ffe0ff */
[----:B------:R-:W-:Y:S01]  /*39e0*/  HMMA.16816.F32.BF16 R52, R88, R54, RZ ;  /* 0x000000365834723c */ /* 0x000fe200000418ff */
[C---:B------:R-:W-:Y:S02]  /*39f0*/  IADD3 R189, R211.reuse, 0x7000, RZ ;  /* 0x00007000d3bd7810 */ /* 0x040fe40007ffe0ff */
[----:B------:R-:W-:-:S05]  /*3a00*/  IADD3 R188, R211, 0x7800, RZ ;  /* 0x00007800d3bc7810 */ /* 0x000fca0007ffe0ff */
[C---:B------:R-:W-:Y:S08]  /*3a10*/  HMMA.16816.F32.BF16 R12, R88.reuse, R14, RZ ;  /* 0x0000000e580c723c */ /* 0x040ff000000418ff */
[C---:B--2---:R-:W-:Y:S08]  /*3a20*/  HMMA.16816.F32.BF16 R8, R88.reuse, R32, RZ ;  /* 0x000000205808723c */ /* 0x044ff000000418ff */
[----:B------:R-:W-:Y:S01]  /*3a30*/  HMMA.16816.F32.BF16 R88, R88, R34, RZ ;  /* 0x000000225858723c */ /* 0x000fe200000418ff */
[----:B------:R-:W1:Y:S07]  /*3a40*/  LDSM.16.M88.4 R32, [R211+0x1000] ;  /* 0x00100000d320783b */ /* 0x000e6e0000000200 */
[C---:B---3--:R-:W-:Y:S08]  /*3a50*/  HMMA.16816.F32.BF16 R64, R48.reuse, R36, R64 ;  /* 0x000000243040723c */ /* 0x048ff00000041840 */
[C---:B------:R-:W-:Y:S01]  /*3a60*/  HMMA.16816.F32.BF16 R60, R48.reuse, R38, R60 ;  /* 0x00000026303c723c */ /* 0x040fe2000004183c */
[----:B------:R-:W2:Y:S07]  /*3a70*/  LDSM.16.M88.4 R36, [R210] ;  /* 0x00000000d224783b */ /* 0x000eae0000000200 */
[C---:B----4-:R-:W-:Y:S08]  /*3a80*/  HMMA.16816.F32.BF16 R56, R48.reuse, R40, R56 ;  /* 0x000000283038723c */ /* 0x050ff00000041838 */
        /* <DEDUP_REMOVED lines=136> */
[----:B------:R-:W2:Y:S04]  /*4310*/  LDSM.16.M88.4 R44, [R211+0x6000] ;  /* 0x00600000d32c783b */ /* 0x000ea80000000200 */
        /* <DEDUP_REMOVED lines=8> */
[C---:B---3--:R-:W-:Y:S08]  /*43a0*/  HMMA.16816.F32.BF16 R84, R80.reuse, R36, R84 ;  /* 0x000000245054723c */ /* 0x048ff00000041854 */
[C---:B------:R-:W-:Y:S01]  /*43b0*/  HMMA.16816.F32.BF16 R88, R80.reuse, R38, R88 ;  /* 0x000000265058723c */ /* 0x040fe20000041858 */
[----:B------:R-:W-:Y:S07]  /*43c0*/  LDSM.16.M88.4 R36, [R207+0xe800] ;  /* 0x00e80000cf24783b */ /* 0x000fee0000000200 */
        /* <DEDUP_REMOVED lines=9> */
[C---:B----4-:R-:W-:Y:S08]  /*4460*/  HMMA.16816.F32.BF16 R84, R52.reuse, R40, R84 ;  /* 0x000000283454723c */ /* 0x050ff00000041854 */
[C---:B------:R-:W-:Y:S01]  /*4470*/  HMMA.16816.F32.BF16 R88, R52.reuse, R42, R88 ;  /* 0x0000002a3458723c */ /* 0x040fe20000041858 */
[----:B------:R-:W-:Y:S07]  /*4480*/  LDSM.16.M88.4 R40, [R200+0x6800] ;  /* 0x00680000c828783b */ /* 0x000fee0000000200 */
[----:B------:R-:W-:Y:S01]  /*4490*/  HMMA.16816.F32.BF16 R60, R52, R46, R60 ;  /* 0x0000002e343c723c */ /* 0x000fe2000004183c */
[----:B------:R-:W2:Y:S07]  /*44a0*/  LDSM.16.M88.4 R44, [R200+0x6000] ;  /* 0x00600000c82c783b */ /* 0x000eae0000000200 */
[C---:B-----5:R-:W-:Y:S08]  /*44b0*/  HMMA.16816.F32.BF16 R64, R68.reuse, R48, R64 ;  /* 0x000000304440723c */ /* 0x060ff00000041840 */
        /* <DEDUP_REMOVED lines=9> */
[----:B------:R-:W-:Y:S08]  /*4550*/  HMMA.16816.F32.BF16 R76, R68, R38, R76 ;  /* 0x00000026444c723c */ /* 0x000ff0000004184c */
[C---:B--2---:R-:W-:Y:S08]  /*4560*/  HMMA.16816.F32.BF16 R64, R72.reuse, R44, R64 ;  /* 0x0000002c4840723c */ /* 0x044ff00000041840 */
        /* <DEDUP_REMOVED lines=10> */
[----:B------:R-:W-:-:S02]  /*4610*/  FSEL R63, R63, -INF , !P5 ;  /* 0xff8000003f3f7808 */ /* 0x000fc40006800000 */
[C---:B------:R-:W-:Y:S01]  /*4620*/  IADD3 R9, R0.reuse, 0x20, RZ ;  /* 0x0000002000097810 */ /* 0x040fe20007ffe0ff */
[C---:B---3--:R-:W-:Y:S01]  /*4630*/  HMMA.16816.F32.BF16 R88, R72.reuse, R34, R88 ;  /* 0x000000224858723c */ /* 0x048fe20000041858 */
[C---:B------:R-:W-:Y:S02]  /*4640*/  IADD3 R8, R0.reuse, 0x21, RZ ;  /* 0x0000002100087810 */ /* 0x040fe40007ffe0ff */
[----:B------:R-:W-:Y:S02]  /*4650*/  ISETP.GE.AND P0, PT, R9, UR14, PT ;  /* 0x0000000e09007c0c */ /* 0x000fe4000bf06270 */
[----:B------:R-:W-:Y:S02]  /*4660*/  IADD3 R9, R0, 0x28, RZ ;  /* 0x0000002800097810 */ /* 0x000fe40007ffe0ff */
[----:B------:R-:W-:Y:S01]  /*4670*/  ISETP.GE.AND P6, PT, R8, UR14, PT ;  /* 0x0000000e08007c0c */ /* 0x000fe2000bfc6270 */
[----:B------:R-:W-:Y:S01]  /*4680*/  HMMA.16816.F32.BF16 R12, R72, R10, R12 ;  /* 0x0000000a480c723c */ /* 0x000fe2000004180c */
[----:B------:R-:W-:-:S02]  /*4690*/  IADD3 R8, R0, 0x29, RZ ;  /* 0x0000002900087810 */ /* 0x000fc40007ffe0ff */
[----:B------:R-:W-:Y:S02]  /*46a0*/  FSEL R61, R61, -INF , !P5 ;  /* 0xff8000003d3d7808 */ /* 0x000fe40006800000 */
[----:B------:R-:W-:Y:S02]  /*46b0*/  ISETP.GE.AND P5, PT, R9, UR14, PT ;  /* 0x0000000e09007c0c */ /* 0x000fe4000bfa6270 */
[----:B------:R-:W-:Y:S01]  /*46c0*/  FSEL R41, R58, -INF , !P4 ;  /* 0xff8000003a297808 */ /* 0x000fe20006000000 */
[----:B------:R-:W-:Y:S01]  /*46d0*/  HMMA.16816.F32.BF16 R84, R72, R32, R84 ;  /* 0x000000204854723c */ /* 0x000fe20000041854 */
[----:B------:R-:W-:Y:S02]  /*46e0*/  FSEL R11, R56, -INF , !P4 ;  /* 0xff800000380b7808 */ /* 0x000fe40006000000 */
[----:B------:R-:W-:Y:S02]  /*46f0*/  IADD3 R9, R0, 0x30, RZ ;  /* 0x0000003000097810 */ /* 0x000fe40007ffe0ff */
[----:B------:R-:W-:-:S02]  /*4700*/  ISETP.GE.AND P4, PT, R8, UR14, PT ;  /* 0x0000000e08007c0c */ /* 0x000fc4000bf86270 */
[----:B------:R-:W-:Y:S02]  /*4710*/  IADD3 R8, R0, 0x31, RZ ;  /* 0x0000003100087810 */ /* 0x000fe40007ffe0ff */
[----:B------:R-:W-:Y:S02]  /*4720*/  FSEL R59, R59, -INF , !P3 ;  /* 0xff8000003b3b7808 */ /* 0x000fe40005800000 */
[----:B------:R-:W-:Y:S02]  /*4730*/  FSEL R57, R57, -INF , !P3 ;  /* 0xff80000039397808 */ /* 0x000fe40005800000 */
[----:B------:R-:W-:Y:S02]  /*4740*/  ISETP.GE.AND P3, PT, R9, UR14, PT ;  /* 0x0000000e09007c0c */ /* 0x000fe4000bf66270 */
[----:B------:R-:W-:Y:S02]  /*4750*/  FSEL R37, R78, -INF , !P2 ;  /* 0xff8000004e257808 */ /* 0x000fe40005000000 */
[----:B------:R-:W-:-:S02]  /*4760*/  FSEL R9, R76, -INF , !P2 ;  /* 0xff8000004c097808 */ /* 0x000fc40005000000 */
[----:B------:R-:W-:Y:S02]  /*4770*/  ISETP.GE.AND P2, PT, R8, UR14, PT ;  /* 0x0000000e08007c0c */ /* 0x000fe4000bf46270 */
[C---:B------:R-:W-:Y:S02]  /*4780*/  IADD3 R8, R0.reuse, 0x38, RZ ;  /* 0x0000003800087810 */ /* 0x040fe40007ffe0ff */
[----:B------:R-:W-:Y:S02]  /*4790*/  IADD3 R0, R0, 0x39, RZ ;  /* 0x0000003900007810 */ /* 0x000fe40007ffe0ff */
[----:B------:R-:W-:Y:S02]  /*47a0*/  FSEL R119, R18, -INF , !P0 ;  /* 0xff80000012777808 */ /* 0x000fe40004000000 */
[----:B------:R-:W-:Y:S02]  /*47b0*/  FSEL R123, R16, -INF , !P0 ;  /* 0xff800000107b7808 */ /* 0x000fe40004000000 */
[----:B------:R-:W-:-:S02]  /*47c0*/  ISETP.GE.AND P0, PT, R0, UR14, PT ;  /* 0x0000000e00007c0c */ /* 0x000fc4000bf06270 */
[----:B------:R-:W-:Y:S02]  /*47d0*/  ISETP.GE.AND P1, PT, R21, UR14, PT ;  /* 0x0000000e15007c0c */ /* 0x000fe4000bf26270 */
[----:B------:R-:W-:Y:S02]  /*47e0*/  FSEL R243, R91, -INF , !P0 ;  /* 0xff8000005bf37808 */ /* 0x000fe40004000000 */
[----:B------:R-:W-:Y:S02]  /*47f0*/  FSEL R21, R89, -INF , !P0 ;  /* 0xff80000059157808 */ /* 0x000fe40004000000 */
[----:B------:R-:W-:Y:S02]  /*4800*/  PLOP3.LUT P0, PT, PT, PT, UP0, 0x80, 0x0 ;  /* 0x000000000000781c */ /* 0x000fe40003f0f008 */
        /* <DEDUP_REMOVED lines=15> */
[----:B------:R-:W-:Y:S06]  /*4900*/  BAR.SYNC.DEFER_BLOCKING 0x0 ;  /* 0x0000000000007b1d */ /* 0x000fec0000010000 */
        /* <DEDUP_REMOVED lines=131> */
.L_x_775:
[----:B------:R-:W-:Y:S05]  /*5140*/  BSYNC B0 ;  /* 0x0000000000007941 */ /* 0x000fea0003800000 */
.L_x_774:
[----:B------:R-:W0:Y:S02]  /*5150*/  LDGDEPBAR ;  /* 0x00000000000079af */ /* 0x000e240000000000 */
.L_x_773:
[----:B------:R-:W-:Y:S01]  /*5160*/  FMNMX.FTZ R0, R45, R67, !PT ;  /* 0x000000432d007209 */ /* 0x000fe20007810000 */
[----:B------:R-:W-:Y:S01]  /*5170*/  IMAD.U32 R8, RZ, RZ, UR12 ;  /* 0x0000000cff087e24 */ /* 0x000fe2000f8e00ff */
[----:B------:R-:W-:Y:S01]  /*5180*/  FMNMX.FTZ R6, R39, R65, !PT ;  /* 0x0000004127067209 */ /* 0x000fe20007810000 */
[----:B------:R-:W-:Y:S01]  /*5190*/  USHF.L.U32 UR4, UR20, 0x1, URZ ;  /* 0x0000000114047899 */ /* 0x000fe2000800063f */
[----:B------:R-:W-:Y:S01]  /*51a0*/  FMNMX.FTZ R0, R47, R0, !PT ;  /* 0x000000002f007209 */ /* 0x000fe20007810000 */
[----:B----4-:R-:W-:Y:S01]  /*51b0*/  IMAD R27, R8, 0x4, R7 ;  /* 0x00000004081b7824 */ /* 0x010fe200078e0207 */
[----:B------:R-:W-:Y:S01]  /*51c0*/  FMNMX.FTZ R6, R43, R6, !PT ;  /* 0x000000062b067209 */ /* 0x000fe20007810000 */
[----:B------:R-:W-:Y:S01]  /*51d0*/  ULOP3.LUT UR5, UR4, UR19, URZ, 0x3c, !UPT ;  /* 0x0000001304057292 */ /* 0x000fe2000f8e3c3f */
[----:B------:R-:W-:Y:S01]  /*51e0*/  FMNMX.FTZ R0, R63, R0, !PT ;  /* 0x000000003f007209 */ /* 0x000fe20007810000 */
[----:B------:R-:W-:Y:S01]  /*51f0*/  IMAD.WIDE.U32 R222, R27, -0x326172a9, RZ ;  /* 0xcd9e8d571bde7825 */ /* 0x000fe200078e00ff */
[----:B------:R-:W-:Y:S01]  /*5200*/  FMNMX.FTZ R6, R61, R6, !PT ;  /* 0x000000063d067209 */ /* 0x000fe20007810000 */
[----:B------:R-:W-:Y:S01]  /*5210*/  UIADD3 UR28, UR18, -0x61c88647, URZ ;  /* 0x9e3779b9121c7890 */ /* 0x000fe2000fffe03f */
[----:B------:R-:W-:Y:S01]  /*5220*/  FMNMX.FTZ R0, R41, R0, !PT ;  /* 0x0000000029007209 */ /* 0x000fe20007810000 */
[----:B------:R-:W-:Y:S01]  /*5230*/  IMAD.WIDE.U32 R224, R25, -0x2daee0ad, RZ ;  /* 0xd2511f5319e07825 */ /* 0x000fe200078e00ff */
        /* <DEDUP_REMOVED lines=17> */
[----:B------:R-:W-:Y:S01]  /*5350*/  IMAD.SHL.U32 R208, R4, 0x2, RZ ;  /* 0x0000000204d07824 */ /* 0x000fe200078e00ff */
[----:B------:R-:W-:Y:S01]  /*5360*/  FMNMX.FTZ R0, R117, R0, !PT ;  /* 0x0000000075007209 */ /* 0x000fe20007810000 */
[----:B------:R-:W-:Y:S01]  /*5370*/  IMAD R235, R20, 0x10000, R20 ;  /* 0x0001000014eb7824 */ /* 0x000fe200078e0214 */
[----:B------:R-:W-:Y:S01]  /*5380*/  FMNMX.FTZ R6, R121, R6, !PT ;  /* 0x0000000679067209 */ /* 0x000fe20007810000 */
[----:B------:R-:W-:Y:S01]  /*5390*/  IMAD R206, R5, 0x2, R208 ;  /* 0x0000000205ce7824 */ /* 0x000fe200078e02d0 */
[----:B------:R-:W-:Y:S01]  /*53a0*/  FMNMX.FTZ R0, R111, R0, !PT ;  /* 0x000000006f007209 */ /* 0x000fe20007810000 */
[----:B------:R-:W-:Y:S01]  /*53b0*/  UIADD3 UR13, UR19, 0x646e171e, URZ ;  /* 0x646e171e130d7890 */ /* 0x000fe2000fffe03f */
[----:B------:R-:W-:Y:S01]  /*53c0*/  FMNMX.FTZ R6, R115, R6, !PT ;  /* 0x0000000673067209 */ /* 0x000fe20007810000 */
[----:B------:R-:W-:Y:S01]  /*53d0*/  LDSM.16.MT88.4 R136, [R208+0x10000] ;  /* 0x01000000d088783b */ /* 0x000fe20000004200 */
[----:B------:R-:W-:Y:S01]  /*53e0*/  FMNMX.FTZ R0, R109, R0, !PT ;  /* 0x000000006d007209 */ /* 0x000fe20007810000 */
[----:B------:R-:W-:Y:S01]  /*53f0*/  IMAD R204, R3, 0x2, R206 ;  /* 0x0000000203cc7824 */ /* 0x000fe200078e02ce */
[----:B------:R-:W-:Y:S01]  /*5400*/  FMNMX.FTZ R6, R113, R6, !PT ;  /* 0x0000000671067209 */ /* 0x000fe20007810000 */
[----:B------:R-:W-:Y:S01]  /*5410*/  LDSM.16.MT88.4 R144, [R206+0x10000] ;  /* 0x01000000ce90783b */ /* 0x000fe20000004200 */
        /* <DEDUP_REMOVED lines=9> */
[----:B------:R-:W-:Y:S01]  /*54b0*/  ULOP3.LUT UR4, UR4, UR19, URZ, 0x3c, !UPT ;  /* 0x0000001304047292 */ /* 0x000fe2000f8e3c3f */
[----:B------:R-:W-:Y:S01]  /*54c0*/  FMNMX.FTZ R6, R23, R6, !PT ;  /* 0x0000000617067209 */ /* 0x000fe20007810000 */
[----:B------:R-:W-:Y:S01]  /*54d0*/  LDSM.16.MT88.4 R80, [R206+0x14000] ;  /* 0x01400000ce50783b */ /* 0x000fe20000004200 */
[----:B-1----:R-:W-:-:S02]  /*54e0*/  FMNMX.FTZ R13, R243, R0, !PT ;  /* 0x00000000f30d7209 */ /* 0x002fc40007810000 */
[----:B------:R-:W-:Y:S01]  /*54f0*/  FMNMX.FTZ R15, R21, R6, !PT ;  /* 0x00000006150f7209 */ /* 0x000fe20007810000 */
[----:B------:R-:W-:Y:S01]  /*5500*/  LDSM.16.MT88.4 R68, [R204+0x12000] ;  /* 0x01200000cc44783b */ /* 0x000fe20000004200 */
[----:B------:R-:W-:Y:S02]  /*5510*/  LOP3.LUT R26, R2, UR18, RZ, 0x3c, !PT ;  /* 0x00000012021a7c12 */ /* 0x000fe4000f8e3cff */
[----:B------:R-:W-:Y:S01]  /*5520*/  LOP3.LUT R16, R225, UR5, RZ, 0x3c, !PT ;  /* 0x00000005e1107c12 */ /* 0x000fe2000f8e3cff */
[----:B------:R-:W1:Y:S01]  /*5530*/  SHFL.BFLY PT, R0, R13, 0x2, 0x1f ;  /* 0x0c401f000d007f89 */ /* 0x000e6200000e0000 */
[----:B------:R-:W-:Y:S01]  /*5540*/  LOP3.LUT R220, R223, R26, RZ, 0x3c, !PT ;  /* 0x0000001adfdc7212 */ /* 0x000fe200078e3cff */
[----:B------:R-:W-:Y:S02]  /*5550*/  UIADD3 UR5, UR19, -0x4498517b, URZ ;  /* 0xbb67ae8513057890 */ /* 0x000fe4000fffe03f */
[----:B------:R-:W2:Y:S01]  /*5560*/  SHFL.BFLY PT, R6, R15, 0x2, 0x1f ;  /* 0x0c401f000f067f89 */ /* 0x000ea200000e0000 */
[----:B------:R-:W-:-:S03]  /*5570*/  IMAD.WIDE.U32 R16, R16, -0x326172a9, RZ ;  /* 0xcd9e8d5710107825 */ /* 0x000fc600078e00ff */
[----:B------:R-:W-:Y:S01]  /*5580*/  LDSM.16.MT88.4 R152, [R205+0x10000] ;  /* 0x01000000cd98783b */ /* 0x000fe20000004200 */
[----:B------:R-:W-:Y:S01]  /*5590*/  IMAD.WIDE.U32 R220, R220, -0x2daee0ad, RZ ;  /* 0xd2511f53dcdc7825 */ /* 0x000fe200078e00ff */
[----:B------:R-:W-:Y:S02]  /*55a0*/  LOP3.LUT R184, R17, UR28, R222, 0x96, !PT ;  /* 0x0000001c11b87c12 */ /* 0x000fe4000f8e96de */
[----:B------:R-:W-:Y:S02]  /*55b0*/  LDSM.16.MT88.4 R84, [R204+0x12800] ;  /* 0x01280000cc54783b */ /* 0x000fe40000004200 */
[----:B------:R-:W-:Y:S01]  /*55c0*/  LOP3.LUT R218, R221, UR5, R224, 0x96, !PT ;  /* 0x00000005ddda7c12 */ /* 0x000fe2000f8e96e0 */
[----:B------:R-:W-:Y:S01]  /*55d0*/  IMAD.WIDE.U32 R184, R184, -0x2daee0ad, RZ ;  /* 0xd2511f53b8b87825 */ /* 0x000fe200078e00ff */
[----:B------:R-:W-:Y:S01]  /*55e0*/  UIADD3 UR5, UR19, -0x56f99767, URZ ;  /* 0xa906689913057890 */ /* 0x000fe2000fffe03f */
[----:B------:R-:W-:Y:S01]  /*55f0*/  LDSM.16.MT88.4 R88, [R205+0x14000] ;  /* 0x01400000cd58783b */ /* 0x000fe20000004200 */
[----:B------:R-:W-:Y:S01]  /*5600*/  LOP3.LUT R224, R225, UR4, RZ, 0x3c, !PT ;  /* 0x00000004e1e07c12 */ /* 0x000fe2000f8e3cff */
[----:B------:R-:W-:Y:S01]  /*5610*/  IMAD.WIDE.U32 R218, R218, -0x326172a9, RZ ;  /* 0xcd9e8d57dada7825 */ /* 0x000fe200078e00ff */
[----:B------:R-:W-:Y:S01]  /*5620*/  LOP3.LUT R216, R185, UR25, R220, 0x96, !PT ;  /* 0x00000019b9d87c12 */ /* 0x000fe2000f8e96dc */
[----:B------:R-:W-:Y:S02]  /*5630*/  LDSM.16.MT88.4 R96, [R204+0x14000] ;  /* 0x01400000cc60783b */ /* 0x000fe40000004200 */
[----:B------:R-:W-:Y:S01]  /*5640*/  IMAD.WIDE.U32 R224, R224, -0x326172a9, RZ ;  /* 0xcd9e8d57e0e07825 */ /* 0x000fe200078e00ff */
[----:B-1----:R-:W-:Y:S01]  /*5650*/  FMNMX.FTZ R0, R13, R0, !PT ;  /* 0x000000000d007209 */ /* 0x002fe20007810000 */
[----:B------:R-:W-:Y:S02]  /*5660*/  LDSM.16.MT88.4 R72, [R208+0x14000] ;  /* 0x01400000d048783b */ /* 0x000fe40000004200 */
[----:B------:R-:W-:Y:S01]  /*5670*/  IMAD.WIDE.U32 R216, R216, -0x326172a9, RZ ;  /* 0xcd9e8d57d8d87825 */ /* 0x000fe200078e00ff */
[----:B--2---:R-:W-:Y:S01]  /*5680*/  FMNMX.FTZ R7, R15, R6, !PT ;  /* 0x000000060f077209 */ /* 0x004fe20007810000 */
[----:B------:R-:W1:Y:S01]  /*5690*/  SHFL.BFLY PT, R13, R0, 0x1, 0x1f ;  /* 0x0c201f00000d7f89 */ /* 0x000e6200000e0000 */
[----:B------:R-:W-:-:S02]  /*56a0*/  LOP3.LUT R6, R219, UR27, R16, 0x96, !PT ;  /* 0x0000001bdb067c12 */ /* 0x000fc4000f8e9610 */
[----:B------:R-:W-:Y:S01]  /*56b0*/  LOP3.LUT R182, R217, UR22, R218, 0x96, !PT ;  /* 0x00000016d9b67c12 */ /* 0x000fe2000f8e96da */
[----:B------:R-:W2:Y:S01]  /*56c0*/  SHFL.BFLY PT, R2, R7, 0x1, 0x1f ;  /* 0x0c201f0007027f89 */ /* 0x000ea200000e0000 */
[----:B------:R-:W-:Y:S01]  /*56d0*/  LOP3.LUT R222, R225, UR28, R222, 0x96, !PT ;  /* 0x0000001ce1de7c12 */ /* 0x000fe2000f8e96de */
[----:B------:R-:W-:Y:S02]  /*56e0*/  IMAD.WIDE.U32 R186, R6, -0x2daee0ad, RZ ;  /* 0xd2511f5306ba7825 */ /* 0x000fe400078e00ff */
[----:B------:R-:W-:Y:S02]  /*56f0*/  LDSM.16.MT88.4 R16, [R205+0x10800] ;  /* 0x01080000cd10783b */ /* 0x000fe40000004200 */
[----:B------:R-:W-:Y:S01]  /*5700*/  IMAD.WIDE.U32 R182, R182, -0x2daee0ad, RZ ;  /* 0xd2511f53b6b67825 */ /* 0x000fe200078e00ff */
[----:B------:R-:W-:Y:S01]  /*5710*/  LOP3.LUT R184, R187, UR21, R184, 0x96, !PT ;  /* 0x00000015bbb87c12 */ /* 0x000fe2000f8e96b8 */
[----:B------:R-:W-:Y:S02]  /*5720*/  STL.64 [R1+0x78], R28 ;  /* 0x0000781c01007387 */ /* 0x000fe40000100a00 */
[----:B------:R-:W-:Y:S01]  /*5730*/  IMAD.WIDE.U32 R222, R222, -0x2daee0ad, RZ ;  /* 0xd2511f53dede7825 */ /* 0x000fe200078e00ff */
[----:B------:R-:W-:-:S03]  /*5740*/  LOP3.LUT R186, R183, UR7, R186, 0x96, !PT ;  /* 0x00000007b7ba7c12 */ /* 0x000fc6000f8e96ba */
[----:B------:R-:W-:Y:S01]  /*5750*/  IMAD.WIDE.U32 R184, R184, -0x326172a9, RZ ;  /* 0xcd9e8d57b8b87825 */ /* 0x000fe200078e00ff */
[----:B------:R-:W-:-:S03]  /*5760*/  LOP3.LUT R220, R223, UR25, R220, 0x96, !PT ;  /* 0x00000019dfdc7c12 */ /* 0x000fc6000f8e96dc */
[----:B------:R-:W-:Y:S01]  /*5770*/  IMAD.WIDE.U32 R186, R186, -0x326172a9, RZ ;  /* 0xcd9e8d57baba7825 */ /* 0x000fe200078e00ff */
[----:B------:R-:W-:Y:S02]  /*5780*/  LOP3.LUT R216, R185, UR20, R216, 0x96, !PT ;  /* 0x00000014b9d87c12 */ /* 0x000fe4000f8e96d8 */
[----:B-1----:R-:W-:Y:S01]  /*5790*/  FMNMX.FTZ R0, R0, R13, !PT ;  /* 0x0000000d00007209 */ /* 0x002fe20007810000 */
[----:B------:R-:W-:Y:S01]  /*57a0*/  IMAD.WIDE.U32 R220, R220, -0x326172a9, RZ ;  /* 0xcd9e8d57dcdc7825 */ /* 0x000fe200078e00ff */
[----:B------:R-:W-:Y:S02]  /*57b0*/  LOP3.LUT R184, R187, UR6, R184, 0x96, !PT ;  /* 0x00000006bbb87c12 */ /* 0x000fe4000f8e96b8 */
[----:B--2---:R-:W-:Y:S01]  /*57c0*/  FMNMX.FTZ R2, R7, R2, !PT ;  /* 0x0000000207027209 */ /* 0x004fe20007810000 */
[C---:B------:R-:W-:Y:S01]  /*57d0*/  FMUL.FTZ R238, R0.reuse, c[0x0][0x23c] ;  /* 0x00008f0000ee7a20 */ /* 0x040fe20000410000 */
[----:B------:R-:W-:Y:S01]  /*57e0*/  FSETP.NEU.FTZ.AND P1, PT, R0, -INF , PT ;  /* 0xff8000000000780b */ /* 0x000fe20003f3d000 */
[----:B------:R-:W-:-:S03]  /*57f0*/  IMAD.WIDE.U32 R216, R216, -0x2daee0ad, RZ ;  /* 0xd2511f53d8d87825 */ /* 0x000fc600078e00ff */
[----:B------:R-:W-:Y:S01]  /*5800*/  FSEL R238, R238, RZ, P1 ;  /* 0x000000ffeeee7208 */ /* 0x000fe20000800000 */
[C---:B------:R-:W-:Y:S01]  /*5810*/  FMUL.FTZ R234, R2.reuse, c[0x0][0x23c] ;  /* 0x00008f0002ea7a20 */ /* 0x040fe20000410000 */
[----:B------:R-:W-:Y:S01]  /*5820*/  FSETP.NEU.FTZ.AND P1, PT, R2, -INF , PT ;  /* 0xff8000000200780b */ /* 0x000fe20003f3d000 */
[----:B------:R-:W-:Y:S01]  /*5830*/  IMAD.WIDE.U32 R184, R184, -0x2daee0ad, RZ ;  /* 0xd2511f53b8b87825 */ /* 0x000fe200078e00ff */
[----:B------:R-:W-:Y:S02]  /*5840*/  LOP3.LUT R182, R217, UR5, R182, 0x96, !PT ;  /* 0x00000005d9b67c12 */ /* 0x000fe4000f8e96b6 */
[----:B------:R-:W-:Y:S01]  /*5850*/  FSEL R234, R234, RZ, P1 ;  /* 0x000000ffeaea7208 */ /* 0x000fe20000800000 */
[----:B------:R-:W-:Y:S01]  /*5860*/  FFMA.FTZ R244, R45, c[0x0][0x23c], -R238 ;  /* 0x00008f002df47a23 */ /* 0x000fe200000108ee */
[----:B------:R-:W-:Y:S01]  /*5870*/  LOP3.LUT R13, R184, 0xffff, RZ, 0xc0, !PT ;  /* 0x0000ffffb80d7812 */ /* 0x000fe200078ec0ff */
[----:B------:R-:W-:Y:S01]  /*5880*/  IMAD.WIDE.U32 R182, R182, -0x326172a9, RZ ;  /* 0xcd9e8d57b6b67825 */ /* 0x000fe200078e00ff */
[----:B------:R-:W-:-:S02]  /*5890*/  LOP3.LUT R10, R184, 0xff, RZ, 0xc0, !PT ;  /* 0x000000ffb80a7812 */ /* 0x000fc400078ec0ff */
[----:B------:R-:W-:Y:S01]  /*58a0*/  SHF.R.U32.HI R13, RZ, 0x8, R13 ;  /* 0x00000008ff0d7819 */ /* 0x000fe2000001160d */
[--C-:B------:R-:W-:Y:S01]  /*58b0*/  FFMA.FTZ R242, R39, c[0x0][0x23c], -R234.reuse ;  /* 0x00008f0027f27a23 */ /* 0x100fe200000108ea */
[C---:B------:R-:W-:Y:S01]  /*58c0*/  LOP3.LUT R7, R182.reuse, 0xffff, RZ, 0xc0, !PT ;  /* 0x0000ffffb6077812 */ /* 0x040fe200078ec0ff */
[--C-:B------:R-:W-:Y:S01]  /*58d0*/  FFMA.FTZ R239, R65, c[0x0][0x23c], -R234.reuse ;  /* 0x00008f0041ef7a23 */ /* 0x100fe200000108ea */
[----:B------:R-:W-:Y:S01]  /*58e0*/  LOP3.LUT R8, R182, 0xff, RZ, 0xc0, !PT ;  /* 0x000000ffb6087812 */ /* 0x000fe200078ec0ff */
[--C-:B------:R-:W-:Y:S01]  /*58f0*/  FFMA.FTZ R240, R43, c[0x0][0x23c], -R234.reuse ;  /* 0x00008f002bf07a23 */ /* 0x100fe200000108ea */
[----:B------:R-:W-:Y:S01]  /*5900*/  SHF.R.U32.HI R7, RZ, 0x8, R7 ;  /* 0x00000008ff077819 */ /* 0x000fe20000011607 */
[----:B------:R-:W-:Y:S01]  /*5910*/  FFMA.FTZ R233, R61, c[0x0][0x23c], -R234 ;  /* 0x00008f003de97a23 */ /* 0x000fe200000108ea */
[----:B------:R-:W-:Y:S01]  /*5920*/  MUFU.EX2 R242, R242 ;  /* 0x000000f200f27308 */ /* 0x000fe20000000800 */
[--C-:B------:R-:W-:Y:S01]  /*5930*/  FFMA.FTZ R241, R67, c[0x0][0x23c], -R238.reuse ;  /* 0x00008f0043f17a23 */ /* 0x100fe200000108ee */
[----:B------:R-:W-:Y:S01]  /*5940*/  PRMT R8, R8, 0x5410, R7 ;  /* 0x0000541008087816 */ /* 0x000fe20000000007 */
[----:B------:R-:W-:Y:S01]  /*5950*/  FFMA.FTZ R236, R47, c[0x0][0x23c], -R238 ;  /* 0x00008f002fec7a23 */ /* 0x000fe200000108ee */
[----:B------:R-:W-:Y:S01]  /*5960*/  LOP3.LUT R7, R183, UR14, R186, 0x96, !PT ;  /* 0x0000000eb7077c12 */ /* 0x000fe2000f8e96ba */
[----:B------:R-:W-:Y:S01]  /*5970*/  FFMA.FTZ R127, R63, c[0x0][0x23c], -R238 ;  /* 0x00008f003f7f7a23 */ /* 0x000fe200000108ee */
[----:B------:R-:W-:Y:S01]  /*5980*/  PRMT R10, R10, 0x5410, R13 ;  /* 0x000054100a0a7816 */ /* 0x000fe2000000000d */
[--C-:B------:R-:W-:Y:S01]  /*5990*/  HSET2.LE.AND R8, R8, R235.reuse, PT ;  /* 0x000000eb08087233 */ /* 0x100fe20003803000 */
[----:B------:R-:W1:Y:S01]  /*59a0*/  MUFU.EX2 R239, R239 ;  /* 0x000000ef00ef7308 */ /* 0x000e620000000800 */
[----:B------:R-:W-:Y:S01]  /*59b0*/  LOP3.LUT R13, R7, 0xffff, RZ, 0xc0, !PT ;  /* 0x0000ffff070d7812 */ /* 0x000fe200078ec0ff */
[--C-:B------:R-:W-:Y:S01]  /*59c0*/  FFMA.FTZ R237, R11, c[0x0][0x23c], -R234.reuse ;  /* 0x00008f000bed7a23 */ /* 0x100fe200000108ea */
[----:B------:R-:W-:Y:S01]  /*59d0*/  LOP3.LUT R14, R7, 0xff, RZ, 0xc0, !PT ;  /* 0x000000ff070e7812 */ /* 0x000fe200078ec0ff */
[--C-:B------:R-:W-:Y:S01]  /*59e0*/  FFMA.FTZ R180, R57, c[0x0][0x23c], -R234.reuse ;  /* 0x00008f0039b47a23 */ /* 0x100fe200000108ea */
[----:B------:R-:W-:Y:S01]  /*59f0*/  SHF.R.U32.HI R13, RZ, 0x8, R13 ;  /* 0x00000008ff0d7819 */ /* 0x000fe2000001160d */
[----:B------:R-:W-:Y:S01]  /*5a00*/  FFMA.FTZ R181, R9, c[0x0][0x23c], -R234 ;  /* 0x00008f0009b57a23 */ /* 0x000fe200000108ea */
[----:B------:R-:W-:Y:S01]  /*5a10*/  SHF.R.U32.HI R12, RZ, 0x10, R7 ;  /* 0x00000010ff0c7819 */ /* 0x000fe20000011607 */
[----:B------:R-:W-:Y:S01]  /*5a20*/  MUFU.EX2 R240, R240 ;  /* 0x000000f000f07308 */ /* 0x000fe20000000800 */
[----:B------:R-:W-:Y:S01]  /*5a30*/  PRMT R14, R14, 0x5410, R13 ;  /* 0x000054100e0e7816 */ /* 0x000fe2000000000d */
[--C-:B------:R-:W-:Y:S01]  /*5a40*/  FFMA.FTZ R126, R41, c[0x0][0x23c], -R238.reuse ;  /* 0x00008f00297e7a23 */ /* 0x100fe200000108ee */
[----:B------:R-:W-:Y:S01]  /*5a50*/  SHF.R.U32.HI R7, RZ, 0x18, R7 ;  /* 0x00000018ff077819 */ /* 0x000fe20000011607 */
[----:B------:R-:W-:Y:S01]  /*5a60*/  FFMA.FTZ R177, R59, c[0x0][0x23c], -R238 ;  /* 0x00008f003bb17a23 */ /* 0x000fe200000108ee */
[----:B------:R-:W-:Y:S01]  /*5a70*/  LOP3.LUT R12, R12, 0xff, RZ, 0xc0, !PT ;  /* 0x000000ff0c0c7812 */ /* 0x000fe200078ec0ff */
[--C-:B------:R-:W-:Y:S01]  /*5a80*/  HSET2.LE.AND R14, R14, R235.reuse, PT ;  /* 0x000000eb0e0e7233 */ /* 0x100fe20003803000 */
[----:B------:R-:W-:Y:S01]  /*5a90*/  SHF.R.U32.HI R6, RZ, 0x10, R182 ;  /* 0x00000010ff067819 */ /* 0x000fe200000116b6 */
[----:B------:R-:W2:Y:S01]  /*5aa0*/  MUFU.EX2 R233, R233 ;  /* 0x000000e900e97308 */ /* 0x000ea20000000800 */
[----:B-1----:R-:W-:Y:S01]  /*5ab0*/  F2FP.BF16.PACK_AB R171, R239, R242 ;  /* 0x000000f2efab723e */ /* 0x002fe200000010ff */
[----:B------:R-:W-:Y:S01]  /*5ac0*/  FFMA.FTZ R178, R77, c[0x0][0x23c], -R234 ;  /* 0x00008f004db27a23 */ /* 0x000fe200000108ea */
[----:B------:R-:W-:Y:S01]  /*5ad0*/  PRMT R12, R12, 0x5410, R7 ;  /* 0x000054100c0c7816 */ /* 0x000fe20000000007 */
[----:B------:R-:W-:Y:S01]  /*5ae0*/  FFMA.FTZ R176, R37, c[0x0][0x23c], -R238 ;  /* 0x00008f0025b07a23 */ /* 0x000fe200000108ee */
[----:B------:R-:W-:Y:S01]  /*5af0*/  PRMT R170, R171, 0x7632, R170 ;  /* 0x00007632abaa7816 */ /* 0x000fe200000000aa */
[----:B------:R-:W-:Y:S01]  /*5b00*/  FFMA.FTZ R179, R79, c[0x0][0x23c], -R238 ;  /* 0x00008f004fb37a23 */ /* 0x000fe200000108ee */
[----:B------:R-:W-:Y:S01]  /*5b10*/  SHF.R.U32.HI R15, RZ, 0x18, R182 ;  /* 0x00000018ff0f7819 */ /* 0x000fe200000116b6 */
[----:B------:R-:W-:Y:S01]  /*5b20*/  MUFU.EX2 R244, R244 ;  /* 0x000000f400f47308 */ /* 0x000fe20000000800 */
[----:B------:R-:W-:Y:S01]  /*5b30*/  PRMT R5, R171, 0x5410, R170 ;  /* 0x00005410ab057816 */ /* 0x000fe200000000aa */
[--C-:B------:R-:W-:Y:S01]  /*5b40*/  HSET2.LE.AND R12, R12, R235.reuse, PT ;  /* 0x000000eb0c0c7233 */ /* 0x100fe20003803000 */
[----:B------:R-:W-:Y:S01]  /*5b50*/  LOP3.LUT R6, R6, 0xff, RZ, 0xc0, !PT ;  /* 0x000000ff06067812 */ /* 0x000fe200078ec0ff */
[----:B------:R-:W-:Y:S01]  /*5b60*/  LDSM.16.MT88.4 R36, [R208+0x10800] ;  /* 0x01080000d024783b */ /* 0x000fe20000004200 */
[----:B------:R-:W-:Y:S01]  /*5b70*/  LOP3.LUT R128, R14, R5, RZ, 0xc0, !PT ;  /* 0x000000050e807212 */ /* 0x000fe200078ec0ff */
[--C-:B------:R-:W-:Y:S01]  /*5b80*/  HSET2.LE.AND R10, R10, R235.reuse, PT ;  /* 0x000000eb0a0a7233 */ /* 0x100fe20003803000 */
[----:B------:R-:W-:Y:S01]  /*5b90*/  PRMT R6, R6, 0x5410, R15 ;  /* 0x0000541006067816 */ /* 0x000fe2000000000f */
[----:B------:R-:W1:Y:S01]  /*5ba0*/  MUFU.EX2 R241, R241 ;  /* 0x000000f100f17308 */ /* 0x000e620000000800 */
[----:B--2---:R-:W-:Y:S01]  /*5bb0*/  F2FP.BF16.PACK_AB R173, R233, R240 ;  /* 0x000000f0e9ad723e */ /* 0x004fe200000010ff */
[----:B------:R-:W-:Y:S01]  /*5bc0*/  LDSM.16.MT88.4 R40, [R208+0x12000] ;  /* 0x01200000d028783b */ /* 0x000fe20000004200 */
[----:B------:R-:W-:Y:S01]  /*5bd0*/  SHF.R.U32.HI R7, RZ, 0x18, R184 ;  /* 0x00000018ff077819 */ /* 0x000fe200000116b8 */
[----:B------:R-:W-:Y:S01]  /*5be0*/  HSET2.LE.AND R6, R6, R235, PT ;  /* 0x000000eb06067233 */ /* 0x000fe20003803000 */
[C---:B------:R-:W-:Y:S01]  /*5bf0*/  PRMT R172, R173.reuse, 0x7632, R172 ;  /* 0x00007632adac7816 */ /* 0x040fe200000000ac */
[----:B------:R-:W2:Y:S01]  /*5c00*/  LDSM.16.MT88.4 R56, [R205+0x12000] ;  /* 0x01200000cd38783b */ /* 0x000ea20000004200 */
[----:B------:R-:W-:Y:S01]  /*5c10*/  LOP3.LUT R246, R184, 0xffff, RZ, 0xc0, !PT ;  /* 0x0000ffffb8f67812 */ /* 0x000fe200078ec0ff */
[----:B------:R-:W-:Y:S01]  /*5c20*/  MUFU.EX2 R236, R236 ;  /* 0x000000ec00ec7308 */ /* 0x000fe20000000800 */
[----:B------:R-:W-:Y:S01]  /*5c30*/  PRMT R5, R173, 0x5410, R172 ;  /* 0x00005410ad057816 */ /* 0x000fe200000000ac */
[----:B------:R-:W-:Y:S01]  /*5c40*/  LDSM.16.MT88.4 R64, [R206+0x12800] ;  /* 0x01280000ce40783b */ /* 0x000fe20000004200 */
[----:B------:R-:W-:Y:S01]  /*5c50*/  SHF.R.U32.HI R252, RZ, 0x10, R184 ;  /* 0x00000010fffc7819 */ /* 0x000fe200000116b8 */
[--C-:B------:R-:W-:Y:S01]  /*5c60*/  FFMA.FTZ R232, R123, c[0x0][0x23c], -R234.reuse ;  /* 0x00008f007be87a23 */ /* 0x100fe200000108ea */
[----:B------:R-:W-:Y:S01]  /*5c70*/  LOP3.LUT R130, R8, R5, RZ, 0xc0, !PT ;  /* 0x0000000508827212 */ /* 0x000fe200078ec0ff */
[----:B------:R-:W-:Y:S01]  /*5c80*/  FFMA.FTZ R231, R121, c[0x0][0x23c], -R234 ;  /* 0x00008f0079e77a23 */ /* 0x000fe200000108ea */
[----:B------:R-:W-:Y:S01]  /*5c90*/  LOP3.LUT R5, R185, UR13, R216, 0x96, !PT ;  /* 0x0000000db9057c12 */ /* 0x000fe2000f8e96d8 */
[----:B------:R-:W3:Y:S01]  /*5ca0*/  MUFU.EX2 R127, R127 ;  /* 0x0000007f007f7308 */ /* 0x000ee20000000800 */
[----:B-1----:R-:W-:Y:S01]  /*5cb0*/  F2FP.BF16.PACK_AB R175, R241, R244 ;  /* 0x000000f4f1af723e */ /* 0x002fe200000010ff */
[--C-:B------:R-:W-:Y:S01]  /*5cc0*/  FFMA.FTZ R226, R119, c[0x0][0x23c], -R238.reuse ;  /* 0x00008f0077e27a23 */ /* 0x100fe200000108ee */
[----:B------:R-:W-:Y:S01]  /*5cd0*/  SHF.R.U32.HI R8, RZ, 0x10, R5 ;  /* 0x00000010ff087819 */ /* 0x000fe20000011605 */
[----:B------:R-:W-:Y:S01]  /*5ce0*/  FFMA.FTZ R225, R117, c[0x0][0x23c], -R238 ;  /* 0x00008f0075e17a23 */ /* 0x000fe200000108ee */
[----:B------:R-:W-:Y:S01]  /*5cf0*/  PRMT R174, R175, 0x7632, R174 ;  /* 0x00007632afae7816 */ /* 0x000fe200000000ae */
[----:B------:R-:W-:Y:S01]  /*5d00*/  FFMA.FTZ R230, R115, c[0x0][0x23c], -R234 ;  /* 0x00008f0073e67a23 */ /* 0x000fe200000108ea */
[----:B------:R-:W-:Y:S01]  /*5d10*/  LOP3.LUT R9, R5, 0xffff, RZ, 0xc0, !PT ;  /* 0x0000ffff05097812 */ /* 0x000fe200078ec0ff */
[----:B------:R-:W-:Y:S01]  /*5d20*/  MUFU.EX2 R237, R237 ;  /* 0x000000ed00ed7308 */ /* 0x000fe20000000800 */
[----:B------:R-:W-:Y:S01]  /*5d30*/  PRMT R129, R175, 0x5410, R174 ;  /* 0x00005410af817816 */ /* 0x000fe200000000ae */
[----:B------:R-:W-:Y:S01]  /*5d40*/  FFMA.FTZ R229, R113, c[0x0][0x23c], -R234 ;  /* 0x00008f0071e57a23 */ /* 0x000fe200000108ea */
[----:B------:R-:W-:-:S02]  /*5d50*/  LOP3.LUT R14, R5, 0xff, RZ, 0xc0, !PT ;  /* 0x000000ff050e7812 */ /* 0x000fc400078ec0ff */
[----:B------:R-:W-:Y:S02]  /*5d60*/  LOP3.LUT R129, R12, R129, RZ, 0xc0, !PT ;  /* 0x000000810c817212 */ /* 0x000fe400078ec0ff */
[----:B------:R-:W-:Y:S01]  /*5d70*/  SHF.R.U32.HI R12, RZ, 0x10, R184 ;  /* 0x00000010ff0c7819 */ /* 0x000fe200000116b8 */
[----:B------:R-:W1:Y:S01]  /*5d80*/  MUFU.EX2 R180, R180 ;  /* 0x000000b400b47308 */ /* 0x000e620000000800 */
[----:B---3--:R-:W-:Y:S02]  /*5d90*/  F2FP.BF16.PACK_AB R33, R127, R236 ;  /* 0x000000ec7f21723e */ /* 0x008fe400000010ff */
[----:B------:R-:W-:Y:S02]  /*5da0*/  SHF.R.U32.HI R5, RZ, 0x18, R5 ;  /* 0x00000018ff057819 */ /* 0x000fe40000011605 */
[C---:B------:R-:W-:Y:S02]  /*5db0*/  PRMT R32, R33.reuse, 0x7632, R32 ;  /* 0x0000763221207816 */ /* 0x040fe40000000020 */
[----:B------:R-:W-:Y:S01]  /*5dc0*/  LOP3.LUT R12, R12, 0xff, RZ, 0xc0, !PT ;  /* 0x000000ff0c0c7812 */ /* 0x000fe200078ec0ff */
[----:B------:R-:W-:Y:S01]  /*5dd0*/  MUFU.EX2 R126, R126 ;  /* 0x0000007e007e7308 */ /* 0x000fe20000000800 */
[----:B------:R-:W-:-:S02]  /*5de0*/  PRMT R131, R33, 0x5410, R32 ;  /* 0x0000541021837816 */ /* 0x000fc40000000020 */
[----:B------:R-:W-:Y:S02]  /*5df0*/  LOP3.LUT R8, R8, 0xff, RZ, 0xc0, !PT ;  /* 0x000000ff08087812 */ /* 0x000fe400078ec0ff */
[----:B------:R-:W-:Y:S02]  /*5e00*/  LOP3.LUT R131, R6, R131, RZ, 0xc0, !PT ;  /* 0x0000008306837212 */ /* 0x000fe400078ec0ff */
[----:B------:R-:W-:Y:S01]  /*5e10*/  PRMT R12, R12, 0x5410, R7 ;  /* 0x000054100c0c7816 */ /* 0x000fe20000000007 */
[----:B------:R-:W3:Y:S01]  /*5e20*/  MUFU.EX2 R177, R177 ;  /* 0x000000b100b17308 */ /* 0x000ee20000000800 */
[----:B------:R-:W-:Y:S02]  /*5e30*/  PRMT R8, R8, 0x5410, R5 ;  /* 0x0000541008087816 */ /* 0x000fe40000000005 */
[----:B------:R-:W4:Y:S01]  /*5e40*/  LDSM.16.MT88.4 R4, [R206+0x10800] ;  /* 0x01080000ce04783b */ /* 0x000f220000004200 */
[----:B------:R-:W-:Y:S01]  /*5e50*/  SHF.R.U32.HI R9, RZ, 0x8, R9 ;  /* 0x00000008ff097819 */ /* 0x000fe20000011609 */
[----:B------:R-:W-:Y:S01]  /*5e60*/  HMMA.16816.F32.BF16 R140, R128, R144, RZ ;  /* 0x00000090808c723c */ /* 0x000fe200000418ff */
[----:B-1----:R-:W-:-:S02]  /*5e70*/  F2FP.BF16.PACK_AB R167, R180, R237 ;  /* 0x000000edb4a7723e */ /* 0x002fc400000010ff */
[----:B------:R-:W-:Y:S01]  /*5e80*/  MUFU.EX2 R181, R181 ;  /* 0x000000b500b57308 */ /* 0x000fe20000000800 */
[----:B------:R-:W-:Y:S01]  /*5e90*/  PRMT R14, R14, 0x5410, R9 ;  /* 0x000054100e0e7816 */ /* 0x000fe20000000009 */
[--C-:B------:R-:W-:Y:S01]  /*5ea0*/  HSET2.LE.AND R9, R8, R235.reuse, PT ;  /* 0x000000eb08097233 */ /* 0x100fe20003803000 */
[C---:B------:R-:W-:Y:S02]  /*5eb0*/  PRMT R166, R167.reuse, 0x7632, R166 ;  /* 0x00007632a7a67816 */ /* 0x040fe400000000a6 */
[C---:B------:R-:W-:Y:S01]  /*5ec0*/  HMMA.16816.F32.BF16 R144, R128.reuse, R146, RZ ;  /* 0x000000928090723c */ /* 0x040fe200000418ff */
[--C-:B------:R-:W-:Y:S01]  /*5ed0*/  HSET2.LE.AND R14, R14, R235.reuse, PT ;  /* 0x000000eb0e0e7233 */ /* 0x100fe20003803000 */
[----:B------:R-:W-:Y:S01]  /*5ee0*/  PRMT R11, R167, 0x5410, R166 ;  /* 0x00005410a70b7816 */ /* 0x000fe200000000a6 */
[----:B------:R-:W1:Y:S01]  /*5ef0*/  MUFU.EX2 R178, R178 ;  /* 0x000000b200b27308 */ /* 0x000e620000000800 */
[----:B---3--:R-:W-:Y:S02]  /*5f00*/  F2FP.BF16.PACK_AB R169, R177, R126 ;  /* 0x0000007eb1a9723e */ /* 0x008fe400000010ff */
[----:B------:R-:W-:Y:S01]  /*5f10*/  LOP3.LUT R8, R14, R11, RZ, 0xc0, !PT ;  /* 0x0000000b0e087212 */ /* 0x000fe200078ec0ff */
[----:B------:R-:W-:Y:S01]  /*5f20*/  HSET2.LE.AND R11, R12, R235, PT ;  /* 0x000000eb0c0b7233 */ /* 0x000fe20003803000 */
[C---:B------:R-:W-:Y:S01]  /*5f30*/  PRMT R168, R169.reuse, 0x7632, R168 ;  /* 0x00007632a9a87816 */ /* 0x040fe200000000a8 */
[----:B------:R-:W-:Y:S01]  /*5f40*/  HMMA.16816.F32.BF16 R132, R128, R136, RZ ;  /* 0x000000888084723c */ /* 0x000fe200000418ff */
[----:B------:R-:W-:Y:S01]  /*5f50*/  LOP3.LUT R228, R182, 0xffff, RZ, 0xc0, !PT ;  /* 0x0000ffffb6e47812 */ /* 0x000fe200078ec0ff */
[----:B------:R-:W-:Y:S01]  /*5f60*/  MUFU.EX2 R176, R176 ;  /* 0x000000b000b07308 */ /* 0x000fe20000000800 */
[----:B------:R-:W-:-:S02]  /*5f70*/  PRMT R14, R169, 0x5410, R168 ;  /* 0x00005410a90e7816 */ /* 0x000fc400000000a8 */
[----:B------:R-:W-:Y:S02]  /*5f80*/  SHF.R.U32.HI R227, RZ, 0x10, R182 ;  /* 0x00000010ffe37819 */ /* 0x000fe400000116b6 */
[----:B------:R-:W-:Y:S01]  /*5f90*/  LOP3.LUT R9, R9, R14, RZ, 0xc0, !PT ;  /* 0x0000000e09097212 */ /* 0x000fe200078ec0ff */
[----:B------:R-:W-:Y:S02]  /*5fa0*/  HMMA.16816.F32.BF16 R136, R128, R138, RZ ;  /* 0x0000008a8088723c */ /* 0x000fe400000418ff */
[----:B------:R-:W3:Y:S01]  /*5fb0*/  MUFU.EX2 R179, R179 ;  /* 0x000000b300b37308 */ /* 0x000ee20000000800 */
[----:B-1----:R-:W-:-:S04]  /*5fc0*/  F2FP.BF16.PACK_AB R35, R178, R181 ;  /* 0x000000b5b223723e */ /* 0x002fc800000010ff */
[C---:B------:R-:W-:Y:S01]  /*5fd0*/  PRMT R34, R35.reuse, 0x7632, R34 ;  /* 0x0000763223227816 */ /* 0x040fe20000000022 */
[----:B------:R-:W-:Y:S02]  /*5fe0*/  HMMA.16816.F32.BF16 R156, R128, R160, RZ ;  /* 0x000000a0809c723c */ /* 0x000fe400000418ff */
[----:B------:R-:W-:Y:S01]  /*5ff0*/  MUFU.EX2 R232, R232 ;  /* 0x000000e800e87308 */ /* 0x000fe20000000800 */
[----:B------:R-:W-:-:S04]  /*6000*/  PRMT R13, R35, 0x5410, R34 ;  /* 0x00005410230d7816 */ /* 0x000fc80000000022 */
[----:B------:R-:W-:Y:S01]  /*6010*/  LOP3.LUT R10, R10, R13, RZ, 0xc0, !PT ;  /* 0x0000000d0a0a7212 */ /* 0x000fe200078ec0ff */
[C---:B------:R-:W-:Y:S01]  /*6020*/  HMMA.16816.F32.BF16 R160, R128.reuse, R162, RZ ;  /* 0x000000a280a0723c */ /* 0x040fe200000418ff */
[----:B------:R-:W1:Y:S01]  /*6030*/  LDSM.16.MT88.4 R12, [R204+0x10800] ;  /* 0x01080000cc0c783b */ /* 0x000e620000004200 */
[----:B---3--:R-:W-:Y:S01]  /*6040*/  F2FP.BF16.PACK_AB R165, R179, R176 ;  /* 0x000000b0b3a5723e */ /* 0x008fe200000010ff */
[----:B------:R-:W3:Y:S03]  /*6050*/  MUFU.EX2 R231, R231 ;  /* 0x000000e700e77308 */ /* 0x000ee60000000800 */
[C---:B------:R-:W-:Y:S02]  /*6060*/  PRMT R164, R165.reuse, 0x7632, R164 ;  /* 0x00007632a5a47816 */ /* 0x040fe400000000a4 */
[----:B--2---:R-:W-:Y:S02]  /*6070*/  HMMA.16816.F32.BF16 R52, R128, R56, RZ ;  /* 0x000000388034723c */ /* 0x004fe400000418ff */
[----:B------:R-:W-:Y:S01]  /*6080*/  PRMT R44, R165, 0x5410, R164 ;  /* 0x00005410a52c7816 */ /* 0x000fe200000000a4 */
[----:B------:R-:W-:Y:S03]  /*6090*/  MUFU.EX2 R226, R226 ;  /* 0x000000e200e27308 */ /* 0x000fe60000000800 */
[----:B------:R-:W-:-:S02]  /*60a0*/  LOP3.LUT R11, R11, R44, RZ, 0xc0, !PT ;  /* 0x0000002c0b0b7212 */ /* 0x000fc400078ec0ff */
[----:B------:R-:W-:Y:S03]  /*60b0*/  HMMA.16816.F32.BF16 R44, R128, R48, RZ ;  /* 0x00000030802c723c */ /* 0x000fe600000418ff */
[----:B------:R-:W2:Y:S05]  /*60c0*/  MUFU.EX2 R225, R225 ;  /* 0x000000e100e17308 */ /* 0x000eaa0000000800 */
[C---:B----4-:R-:W-:Y:S03]  /*60d0*/  HMMA.16816.F32.BF16 R140, R8.reuse, R4, R140 ;  /* 0x00000004088c723c */ /* 0x050fe6000004188c */
[----:B------:R-:W-:Y:S05]  /*60e0*/  MUFU.EX2 R230, R230 ;  /* 0x000000e600e67308 */ /* 0x000fea0000000800 */
[C---:B------:R-:W-:Y:S01]  /*60f0*/  HMMA.16816.F32.BF16 R144, R8.reuse, R6, R144 ;  /* 0x000000060890723c */ /* 0x040fe20000041890 */
[----:B------:R-:W4:Y:S02]  /*6100*/  LDSM.16.MT88.4 R4, [R208+0x12800] ;  /* 0x01280000d004783b */ /* 0x000f240000004200 */
[----:B------:R-:W1:Y:S05]  /*6110*/  MUFU.EX2 R229, R229 ;  /* 0x000000e500e57308 */ /* 0x000e6a0000000800 */
[C---:B------:R-:W-:Y:S08]  /*6120*/  HMMA.16816.F32.BF16 R132, R8.reuse, R36, R132 ;  /* 0x000000240884723c */ /* 0x040ff00000041884 */
[----:B------:R-:W-:Y:S08]  /*6130*/  HMMA.16816.F32.BF16 R136, R8, R38, R136 ;  /* 0x000000260888723c */ /* 0x000ff00000041888 */
[C---:B------:R-:W-:Y:S08]  /*6140*/  HMMA.16816.F32.BF16 R36, R128.reuse, R40, RZ ;  /* 0x000000288024723c */ /* 0x040ff000000418ff */
[----:B------:R-:W-:Y:S08]  /*6150*/  HMMA.16816.F32.BF16 R40, R128, R42, RZ ;  /* 0x0000002a8028723c */ /* 0x000ff000000418ff */
[C---:B-1----:R-:W-:Y:S08]  /*6160*/  HMMA.16816.F32.BF16 R156, R8.reuse, R12, R156 ;  /* 0x0000000c089c723c */ /* 0x042ff0000004189c */
[----:B------:R-:W-:Y:S01]  /*6170*/  HMMA.16816.F32.BF16 R160, R8, R14, R160 ;  /* 0x0000000e08a0723c */ /* 0x000fe200000418a0 */
[----:B------:R-:W1:Y:S07]  /*6180*/  LDSM.16.MT88.4 R12, [R205+0x12800] ;  /* 0x01280000cd0c783b */ /* 0x000e6e0000004200 */
[----:B------:R-:W-:Y:S08]  /*6190*/  HMMA.16816.F32.BF16 R48, R128, R50, RZ ;  /* 0x000000328030723c */ /* 0x000ff000000418ff */
[C---:B----4-:R-:W-:Y:S08]  /*61a0*/  HMMA.16816.F32.BF16 R36, R8.reuse, R4, R36 ;  /* 0x000000040824723c */ /* 0x050ff00000041824 */
[----:B------:R-:W-:Y:S01]  /*61b0*/  HMMA.16816.F32.BF16 R40, R8, R6, R40 ;  /* 0x000000060828723c */ /* 0x000fe20000041828 */
[----:B------:R-:W4:Y:S07]  /*61c0*/  LDSM.16.MT88.4 R4, [R206+0x14800] ;  /* 0x01480000ce04783b */ /* 0x000f2e0000004200 */
[C---:B------:R-:W-:Y:S08]  /*61d0*/  HMMA.16816.F32.BF16 R56, R128.reuse, R58, RZ ;  /* 0x0000003a8038723c */ /* 0x040ff000000418ff */
[C---:B------:R-:W-:Y:S08]  /*61e0*/  HMMA.16816.F32.BF16 R76, R128.reuse, R80, RZ ;  /* 0x00000050804c723c */ /* 0x040ff000000418ff */
[----:B------:R-:W-:Y:S08]  /*61f0*/  HMMA.16816.F32.BF16 R80, R128, R82, RZ ;  /* 0x000000528050723c */ /* 0x000ff000000418ff */
[C---:B------:R-:W-:Y:S08]  /*6200*/  HMMA.16816.F32.BF16 R44, R8.reuse, R64, R44 ;  /* 0x00000040082c723c */ /* 0x040ff0000004182c */
[----:B------:R-:W-:Y:S08]  /*6210*/  HMMA.16816.F32.BF16 R48, R8, R66, R48 ;  /* 0x000000420830723c */ /* 0x000ff00000041830 */
[C---:B------:R-:W-:Y:S08]  /*6220*/  HMMA.16816.F32.BF16 R60, R128.reuse, R68, RZ ;  /* 0x00000044803c723c */ /* 0x040ff000000418ff */
[C---:B------:R-:W-:Y:S08]  /*6230*/  HMMA.16816.F32.BF16 R64, R128.reuse, R70, RZ ;  /* 0x000000468040723c */ /* 0x040ff000000418ff */
[C---:B------:R-:W-:Y:S08]  /*6240*/  HMMA.16816.F32.BF16 R148, R128.reuse, R152, RZ ;  /* 0x000000988094723c */ /* 0x040ff000000418ff */
[----:B------:R-:W-:Y:S08]  /*6250*/  HMMA.16816.F32.BF16 R152, R128, R154, RZ ;  /* 0x0000009a8098723c */ /* 0x000ff000000418ff */
[C---:B-1----:R-:W-:Y:S08]  /*6260*/  HMMA.16816.F32.BF16 R52, R8.reuse, R12, R52 ;  /* 0x0000000c0834723c */ /* 0x042ff00000041834 */
[C---:B------:R-:W-:Y:S01]  /*6270*/  HMMA.16816.F32.BF16 R56, R8.reuse, R14, R56 ;  /* 0x0000000e0838723c */ /* 0x040fe20000041838 */
[----:B------:R-:W1:Y:S07]  /*6280*/  LDSM.16.MT88.4 R12, [R205+0x14800] ;  /* 0x01480000cd0c783b */ /* 0x000e6e0000004200 */
[C---:B----4-:R-:W-:Y:S08]  /*6290*/  HMMA.16816.F32.BF16 R76, R8.reuse, R4, R76 ;  /* 0x00000004084c723c */ /* 0x050ff0000004184c */
[C---:B------:R-:W-:Y:S01]  /*62a0*/  HMMA.16816.F32.BF16 R80, R8.reuse, R6, R80 ;  /* 0x000000060850723c */ /* 0x040fe20000041850 */
[----:B------:R-:W4:Y:S07]  /*62b0*/  LDSM.16.MT88.4 R4, [R204+0x14800] ;  /* 0x01480000cc04783b */ /* 0x000f2e0000004200 */
[C---:B------:R-:W-:Y:S08]  /*62c0*/  HMMA.16816.F32.BF16 R60, R8.reuse, R84, R60 ;  /* 0x00000054083c723c */ /* 0x040ff0000004183c */
[----:B------:R-:W-:Y:S08]  /*62d0*/  HMMA.16816.F32.BF16 R64, R8, R86, R64 ;  /* 0x000000560840723c */ /* 0x000ff00000041840 */
[----:B------:R-:W-:Y:S08]  /*62e0*/  HMMA.16816.F32.BF16 R84, R128, R88, RZ ;  /* 0x000000588054723c */ /* 0x000ff000000418ff */
[C---:B------:R-:W-:Y:S08]  /*62f0*/  HMMA.16816.F32.BF16 R148, R8.reuse, R16, R148 ;  /* 0x000000100894723c */ /* 0x040ff00000041894 */
[----:B------:R-:W-:Y:S01]  /*6300*/  HMMA.16816.F32.BF16 R152, R8, R18, R152 ;  /* 0x000000120898723c */ /* 0x000fe20000041898 */
[----:B------:R-:W2:Y:S07]  /*6310*/  LDSM.16.MT88.4 R16, [R208+0x14800] ;  /* 0x01480000d010783b */ /* 0x000eae0000004200 */
[C---:B------:R-:W-:Y:S08]  /*6320*/  HMMA.16816.F32.BF16 R92, R128.reuse, R96, RZ ;  /* 0x00000060805c723c */ /* 0x040ff000000418ff */
[C---:B------:R-:W-:Y:S08]  /*6330*/  HMMA.16816.F32.BF16 R88, R128.reuse, R90, RZ ;  /* 0x0000005a8058723c */ /* 0x040ff000000418ff */
[C---:B------:R-:W-:Y:S08]  /*6340*/  HMMA.16816.F32.BF16 R68, R128.reuse, R72, RZ ;  /* 0x000000488044723c */ /* 0x040ff000000418ff */
[----:B------:R-:W-:Y:S08]  /*6350*/  HMMA.16816.F32.BF16 R72, R128, R74, RZ ;  /* 0x0000004a8048723c */ /* 0x000ff000000418ff */
[----:B-1----:R-:W-:Y:S07]  /*6360*/  HMMA.16816.F32.BF16 R84, R8, R12, R84 ;  /* 0x0000000c0854723c */ /* 0x002fee0000041854 */
[----:B------:R-:W-:Y:S01]  /*6370*/  LOP3.LUT R12, R219, UR27, R224, 0x96, !PT ;  /* 0x0000001bdb0c7c12 */ /* 0x000fe2000f8e96e0 */
[----:B------:R-:W-:Y:S01]  /*6380*/  HMMA.16816.F32.BF16 R96, R128, R98, RZ ;  /* 0x000000628060723c */ /* 0x000fe200000418ff */
[----:B------:R-:W-:-:S03]  /*6390*/  FFMA.FTZ R224, R111, c[0x0][0x23c], -R238 ;  /* 0x00008f006fe07a23 */ /* 0x000fc600000108ee */
[----:B------:R-:W-:-:S03]  /*63a0*/  IMAD.WIDE.U32 R12, R12, -0x2daee0ad, RZ ;  /* 0xd2511f530c0c7825 */ /* 0x000fc600078e00ff */
[----:B------:R-:W-:Y:S01]  /*63b0*/  MUFU.EX2 R224, R224 ;  /* 0x000000e000e07308 */ /* 0x000fe20000000800 */
[C---:B----4-:R-:W-:Y:S07]  /*63c0*/  HMMA.16816.F32.BF16 R92, R8.reuse, R4, R92 ;  /* 0x00000004085c723c */ /* 0x050fee000004185c */
[----:B------:R-:W-:Y:S01]  /*63d0*/  LOP3.LUT R4, R13, UR21, R222, 0x96, !PT ;  /* 0x000000150d047c12 */ /* 0x000fe2000f8e96de */
[----:B------:R-:W-:Y:S01]  /*63e0*/  HMMA.16816.F32.BF16 R88, R8, R14, R88 ;  /* 0x0000000e0858723c */ /* 0x000fe20000041858 */
[----:B------:R-:W-:-:S02]  /*63f0*/  LOP3.LUT R13, R184, 0xff, RZ, 0xc0, !PT ;  /* 0x000000ffb80d7812 */ /* 0x000fc400078ec0ff */
[----:B------:R-:W-:Y:S01]  /*6400*/  SHF.R.U32.HI R5, RZ, 0x18, R184 ;  /* 0x00000018ff057819 */ /* 0x000fe200000116b8 */
[----:B------:R-:W-:Y:S01]  /*6410*/  IMAD.WIDE.U32 R222, R4, -0x326172a9, RZ ;  /* 0xcd9e8d5704de7825 */ /* 0x000fe200078e00ff */
[----:B------:R-:W-:Y:S02]  /*6420*/  LOP3.LUT R4, R221, UR22, R218, 0x96, !PT ;  /* 0x00000016dd047c12 */ /* 0x000fe4000f8e96da */
[----:B------:R-:W-:Y:S01]  /*6430*/  ISETP.GE.U32.AND P2, PT, R20, R13, PT ;  /* 0x0000000d1400720c */ /* 0x000fe20003f46070 */
[----:B--2---:R-:W-:Y:S01]  /*6440*/  HMMA.16816.F32.BF16 R72, R8, R18, R72 ;  /* 0x000000120848723c */ /* 0x004fe20000041848 */
[----:B------:R-:W-:-:S05]  /*6450*/  LOP3.LUT R14, R223, UR20, R220, 0x96, !PT ;  /* 0x00000014df0e7c12 */ /* 0x000fca000f8e96dc */
[----:B------:R-:W-:Y:S01]  /*6460*/  IMAD.WIDE.U32 R14, R14, -0x2daee0ad, RZ ;  /* 0xd2511f530e0e7825 */ /* 0x000fe200078e00ff */
[----:B------:R-:W-:Y:S01]  /*6470*/  LOP3.LUT R19, R185, UR13, R216, 0x96, !PT ;  /* 0x0000000db9137c12 */ /* 0x000fe2000f8e96d8 */
[----:B------:R-:W-:Y:S02]  /*6480*/  HMMA.16816.F32.BF16 R96, R8, R6, R96 ;  /* 0x000000060860723c */ /* 0x000fe40000041860 */
[----:B------:R-:W-:Y:S01]  /*6490*/  IMAD.WIDE.U32 R184, R4, -0x2daee0ad, RZ ;  /* 0xd2511f5304b87825 */ /* 0x000fe200078e00ff */
[----:B------:R-:W-:Y:S01]  /*64a0*/  SHF.R.U32.HI R4, RZ, 0x18, R182 ;  /* 0x00000018ff047819 */ /* 0x000fe200000116b6 */
[----:B------:R-:W-:-:S03]  /*64b0*/  @!P2 HFMA2.BF16_V2 R117, -RZ.H0_H0, RZ.H0_H0, -R35.H0_H0 ;  /* 0x200000ffff75a231 */ /* 0x000fc60000340923 */
[----:B------:R-:W-:Y:S01]  /*64c0*/  LOP3.LUT R15, R15, UR5, R184, 0x96, !PT ;  /* 0x000000050f0f7c12 */ /* 0x000fe2000f8e96b8 */
[----:B------:R-:W-:Y:S01]  /*64d0*/  HMMA.16816.F32.BF16 R68, R8, R16, R68 ;  /* 0x000000100844723c */ /* 0x000fe20000041844 */
[----:B------:R-:W-:Y:S02]  /*64e0*/  LOP3.LUT R12, R185, UR7, R12, 0x96, !PT ;  /* 0x00000007b90c7c12 */ /* 0x000fe4000f8e960c */
[----:B------:R-:W-:Y:S01]  /*64f0*/  LOP3.LUT R6, R183, UR14, R186, 0x96, !PT ;  /* 0x0000000eb7067c12 */ /* 0x000fe2000f8e96ba */
[----:B------:R-:W-:Y:S01]  /*6500*/  IMAD.WIDE.U32 R186, R15, -0x326172a9, RZ ;  /* 0xcd9e8d570fba7825 */ /* 0x000fe200078e00ff */
[----:B------:R-:W-:Y:S02]  /*6510*/  LOP3.LUT R7, R182, 0xff, RZ, 0xc0, !PT ;  /* 0x000000ffb6077812 */ /* 0x000fe400078ec0ff */
[----:B------:R-:W-:Y:S01]  /*6520*/  LOP3.LUT R17, R221, UR22, R218, 0x96, !PT ;  /* 0x00000016dd117c12 */ /* 0x000fe2000f8e96da */
[----:B------:R-:W-:Y:S01]  /*6530*/  IMAD.WIDE.U32 R28, R12, -0x326172a9, RZ ;  /* 0xcd9e8d570c1c7825 */ /* 0x000fe200078e00ff */
[----:B------:R-:W-:-:S02]  /*6540*/  LOP3.LUT R13, R186, 0xff, RZ, 0xc0, !PT ;  /* 0x000000ffba0d7812 */ /* 0x000fc400078ec0ff */
[----:B------:R-:W-:Y:S01]  /*6550*/  SHF.R.U32.HI R183, RZ, 0x18, R186 ;  /* 0x00000018ffb77819 */ /* 0x000fe200000116ba */
[----:B------:R-:W-:Y:S01]  /*6560*/  FFMA.FTZ R221, R101, c[0x0][0x23c], -R238 ;  /* 0x00008f0065dd7a23 */ /* 0x000fe200000108ee */
[----:B------:R-:W-:Y:S02]  /*6570*/  LOP3.LUT R15, R187, UR14, R28, 0x96, !PT ;  /* 0x0000000ebb0f7c12 */ /* 0x000fe4000f8e961c */
[----:B------:R-:W-:Y:S02]  /*6580*/  ISETP.GE.U32.AND P1, PT, R20, R13, PT ;  /* 0x0000000d1400720c */ /* 0x000fe40003f26070 */
[----:B------:R-:W-:Y:S01]  /*6590*/  LOP3.LUT R13, R186, 0xffff, RZ, 0xc0, !PT ;  /* 0x0000ffffba0d7812 */ /* 0x000fe200078ec0ff */
[----:B------:R-:W-:Y:S01]  /*65a0*/  MUFU.EX2 R221, R221 ;  /* 0x000000dd00dd7308 */ /* 0x000fe20000000800 */
[----:B------:R-:W-:Y:S02]  /*65b0*/  LOP3.LUT R187, R15, 0xff, RZ, 0xc0, !PT ;  /* 0x000000ff0fbb7812 */ /* 0x000fe400078ec0ff */
[----:B------:R-:W-:-:S02]  /*65c0*/  ISETP.GE.U32.AND P3, PT, R20, R183, PT ;  /* 0x000000b71400720c */ /* 0x000fc40003f66070 */
[----:B------:R-:W-:Y:S02]  /*65d0*/  ISETP.GE.U32.AND P4, PT, R20, R187, PT ;  /* 0x000000bb1400720c */ /* 0x000fe40003f86070 */
[----:B------:R-:W-:Y:S02]  /*65e0*/  LOP3.LUT R183, R15, 0xffff, RZ, 0xc0, !PT ;  /* 0x0000ffff0fb77812 */ /* 0x000fe400078ec0ff */
[----:B---3--:R-:W-:Y:S02]  /*65f0*/  F2FP.BF16.PACK_AB R218, R231, R232 ;  /* 0x000000e8e7da723e */ /* 0x008fe400000010ff */
[----:B------:R-:W-:Y:S02]  /*6600*/  SHF.R.U32.HI R183, RZ, 0x8, R183 ;  /* 0x00000008ffb77819 */ /* 0x000fe400000116b7 */
[----:B------:R-:W-:Y:S02]  /*6610*/  PRMT R217, R218, 0x7632, R217 ;  /* 0x00007632dad97816 */ /* 0x000fe400000000d9 */
[----:B------:R-:W-:-:S02]  /*6620*/  LOP3.LUT R183, R183, 0xffff, RZ, 0xc0, !PT ;  /* 0x0000ffffb7b77812 */ /* 0x000fc400078ec0ff */
[----:B------:R-:W-:Y:S01]  /*6630*/  PRMT R12, R218, 0x5410, R217 ;  /* 0x00005410da0c7816 */ /* 0x000fe200000000d9 */
[----:B------:R-:W-:Y:S01]  /*6640*/  @!P4 HFMA2.BF16_V2 R125, -RZ.H0_H0, RZ.H0_H0, -R218.H0_H0 ;  /* 0x200000ffff7dc231 */ /* 0x000fe200003409da */
[C---:B------:R-:W-:Y:S02]  /*6650*/  ISETP.GE.U32.AND P6, PT, R20.reuse, R183, PT ;  /* 0x000000b71400720c */ /* 0x040fe40003fc6070 */
[----:B------:R-:W-:Y:S02]  /*6660*/  SHF.R.U32.HI R183, RZ, 0x18, R15 ;  /* 0x00000018ffb77819 */ /* 0x000fe4000001160f */
[----:B------:R-:W-:Y:S02]  /*6670*/  @!P4 PRMT R218, R125, 0x5410, RZ ;  /* 0x000054107ddac816 */ /* 0x000fe400000000ff */
[----:B------:R-:W-:Y:S02]  /*6680*/  ISETP.GE.U32.AND P4, PT, R20, R183, PT ;  /* 0x000000b71400720c */ /* 0x000fe40003f86070 */
[----:B------:R-:W-:-:S02]  /*6690*/  LOP3.LUT R16, R223, UR20, R220, 0x96, !PT ;  /* 0x00000014df107c12 */ /* 0x000fc4000f8e96dc */
[----:B------:R-:W-:Y:S02]  /*66a0*/  F2FP.BF16.PACK_AB R220, R225, R226 ;  /* 0x000000e2e1dc723e */ /* 0x000fe400000010ff */
[----:B------:R-:W-:Y:S01]  /*66b0*/  SHF.R.U32.HI R15, RZ, 0x10, R15 ;  /* 0x00000010ff0f7819 */ /* 0x000fe2000001160f */
[----:B------:R-:W-:Y:S01]  /*66c0*/  @!P6 HFMA2.BF16_V2 R124, -RZ.H0_H0, RZ.H0_H0, -R217.H0_H0 ;  /* 0x200000ffff7ce231 */ /* 0x000fe200003409d9 */
[----:B------:R-:W-:Y:S02]  /*66d0*/  PRMT R219, R220, 0x7632, R219 ;  /* 0x00007632dcdb7816 */ /* 0x000fe400000000db */
[----:B------:R-:W-:Y:S02]  /*66e0*/  LOP3.LUT R15, R15, 0xff, RZ, 0xc0, !PT ;  /* 0x000000ff0f0f7812 */ /* 0x000fe400078ec0ff */
[----:B------:R-:W-:Y:S01]  /*66f0*/  SHF.R.U32.HI R13, RZ, 0x8, R13 ;  /* 0x00000008ff0d7819 */ /* 0x000fe2000001160d */
[----:B------:R-:W-:Y:S01]  /*6700*/  @!P4 HFMA2.BF16_V2 R123, -RZ.H0_H0, RZ.H0_H0, -R219.H0_H0 ;  /* 0x200000ffff7bc231 */ /* 0x000fe200003409db */
[----:B------:R-:W-:-:S02]  /*6710*/  @!P6 PRMT R217, R124, 0x5410, RZ ;  /* 0x000054107cd9e816 */ /* 0x000fc400000000ff */
[----:B------:R-:W-:Y:S02]  /*6720*/  ISETP.GE.U32.AND P6, PT, R20, R15, PT ;  /* 0x0000000f1400720c */ /* 0x000fe40003fc6070 */
[----:B------:R-:W-:Y:S02]  /*6730*/  LOP3.LUT R15, R13, 0xffff, RZ, 0xc0, !PT ;  /* 0x0000ffff0d0f7812 */ /* 0x000fe400078ec0ff */
[----:B------:R-:W-:Y:S02]  /*6740*/  PRMT R13, R220, 0x5410, R219 ;  /* 0x00005410dc0d7816 */ /* 0x000fe400000000db */
[----:B------:R-:W-:Y:S01]  /*6750*/  @!P4 PRMT R219, R123, 0x5410, RZ ;  /* 0x000054107bdbc816 */ /* 0x000fe200000000ff */
[----:B------:R-:W-:Y:S01]  /*6760*/  IMAD.MOV.U32 R123, RZ, RZ, R223 ;  /* 0x000000ffff7b7224 */ /* 0x000fe200078e00df */
[----:B------:R-:W-:Y:S01]  /*6770*/  LOP3.LUT R124, R29, UR6, R222, 0x96, !PT ;  /* 0x000000061d7c7c12 */ /* 0x000fe2000f8e96de */
[----:B------:R-:W-:Y:S01]  /*6780*/  FFMA.FTZ R223, R109, c[0x0][0x23c], -R238 ;  /* 0x00008f006ddf7a23 */ /* 0x000fe200000108ee */
[----:B------:R-:W-:-:S02]  /*6790*/  ISETP.GE.U32.AND P4, PT, R20, R15, PT ;  /* 0x0000000f1400720c */ /* 0x000fc40003f86070 */
[----:B------:R-:W-:Y:S01]  /*67a0*/  F2FP.BF16.PACK_AB R187, R229, R230 ;  /* 0x000000e6e5bb723e */ /* 0x000fe200000010ff */
[----:B------:R-:W-:Y:S01]  /*67b0*/  IMAD.WIDE.U32 R124, R124, -0x2daee0ad, RZ ;  /* 0xd2511f537c7c7825 */ /* 0x000fe200078e00ff */
[----:B------:R-:W-:Y:S01]  /*67c0*/  @!P6 HFMA2.BF16_V2 R122, -RZ.H0_H0, RZ.H0_H0, -R220.H0_H0 ;  /* 0x200000ffff7ae231 */ /* 0x000fe200003409dc */
[----:B------:R-:W1:Y:S01]  /*67d0*/  MUFU.EX2 R223, R223 ;  /* 0x000000df00df7308 */ /* 0x000e620000000800 */
[----:B------:R-:W-:Y:S01]  /*67e0*/  SHF.R.U32.HI R185, RZ, 0x10, R186 ;  /* 0x00000010ffb97819 */ /* 0x000fe200000116ba */
[----:B------:R-:W-:Y:S01]  /*67f0*/  @!P1 HFMA2.BF16_V2 R121, -RZ.H0_H0, RZ.H0_H0, -R187.H0_H0 ;  /* 0x200000ffff799231 */ /* 0x000fe200003409bb */
[----:B------:R-:W-:Y:S02]  /*6800*/  LOP3.LUT R18, R125, UR13, R14, 0x96, !PT ;  /* 0x0000000d7d127c12 */ /* 0x000fe4000f8e960e */
[----:B------:R-:W-:Y:S02]  /*6810*/  LOP3.LUT R14, R19, 0xffff, RZ, 0xc0, !PT ;  /* 0x0000ffff130e7812 */ /* 0x000fe400078ec0ff */
[----:B------:R-:W-:-:S02]  /*6820*/  SHF.R.U32.HI R15, RZ, 0x10, R18 ;  /* 0x00000010ff0f7819 */ /* 0x000fc40000011612 */
[----:B------:R-:W-:Y:S02]  /*6830*/  SHF.R.U32.HI R14, RZ, 0x8, R14 ;  /* 0x00000008ff0e7819 */ /* 0x000fe4000001160e */
[----:B------:R-:W-:Y:S02]  /*6840*/  LOP3.LUT R15, R15, 0xff, RZ, 0xc0, !PT ;  /* 0x000000ff0f0f7812 */ /* 0x000fe400078ec0ff */
[----:B------:R-:W-:Y:S01]  /*6850*/  @!P6 PRMT R220, R122, 0x5410, RZ ;  /* 0x000054107adce816 */ /* 0x000fe200000000ff */
[----:B------:R-:W-:Y:S01]  /*6860*/  IMAD.MOV.U32 R122, RZ, RZ, R222 ;  /* 0x000000ffff7a7224 */ /* 0x000fe200078e00de */
[----:B------:R-:W-:Y:S01]  /*6870*/  PRMT R186, R187, 0x7632, R186 ;  /* 0x00007632bbba7816 */ /* 0x000fe200000000ba */
[----:B------:R-:W-:Y:S01]  /*6880*/  FFMA.FTZ R222, R103, c[0x0][0x23c], -R238 ;  /* 0x00008f0067de7a23 */ /* 0x000fe200000108ee */
[----:B-1----:R-:W-:Y:S02]  /*6890*/  F2FP.BF16.PACK_AB R216, R223, R224 ;  /* 0x000000e0dfd8723e */ /* 0x002fe400000010ff */
[----:B------:R-:W-:Y:S01]  /*68a0*/  ISETP.GE.U32.AND P6, PT, R20, R15, PT ;  /* 0x0000000f1400720c */ /* 0x000fe20003fc6070 */
[----:B------:R-:W-:Y:S01]  /*68b0*/  @!P4 HFMA2.BF16_V2 R120, -RZ.H0_H0, RZ.H0_H0, -R186.H0_H0 ;  /* 0x200000ffff78c231 */ /* 0x000fe200003409ba */
[----:B------:R-:W-:Y:S01]  /*68c0*/  LOP3.LUT R15, R14, 0xffff, RZ, 0xc0, !PT ;  /* 0x0000ffff0e0f7812 */ /* 0x000fe200078ec0ff */
[----:B------:R-:W1:Y:S01]  /*68d0*/  MUFU.EX2 R222, R222 ;  /* 0x000000de00de7308 */ /* 0x000e620000000800 */
[----:B------:R-:W-:-:S02]  /*68e0*/  PRMT R215, R216, 0x7632, R215 ;  /* 0x00007632d8d77816 */ /* 0x000fc400000000d7 */
[----:B------:R-:W-:Y:S02]  /*68f0*/  PRMT R14, R187, 0x5410, R186 ;  /* 0x00005410bb0e7816 */ /* 0x000fe400000000ba */
[----:B------:R-:W-:Y:S01]  /*6900*/  @!P1 PRMT R187, R121, 0x5410, RZ ;  /* 0x0000541079bb9816 */ /* 0x000fe200000000ff */
[----:B------:R-:W-:Y:S01]  /*6910*/  @!P3 HFMA2.BF16_V2 R119, -RZ.H0_H0, RZ.H0_H0, -R215.H0_H0 ;  /* 0x200000ffff77b231 */ /* 0x000fe200003409d7 */
[----:B------:R-:W-:Y:S02]  /*6920*/  ISETP.GE.U32.AND P1, PT, R20, R15, PT ;  /* 0x0000000f1400720c */ /* 0x000fe40003f26070 */
[----:B------:R-:W-:Y:S02]  /*6930*/  LOP3.LUT R15, R18, 0xff, RZ, 0xc0, !PT ;  /* 0x000000ff120f7812 */ /* 0x000fe400078ec0ff */
[----:B------:R-:W-:Y:S01]  /*6940*/  @!P4 PRMT R186, R120, 0x5410, RZ ;  /* 0x0000541078bac816 */ /* 0x000fe200000000ff */
[----:B------:R-:W-:Y:S01]  /*6950*/  IMAD.MOV.U32 R120, RZ, RZ, R228 ;  /* 0x000000ffff787224 */ /* 0x000fe200078e00e4 */
[----:B------:R-:W-:Y:S01]  /*6960*/  SHF.R.U32.HI R121, RZ, 0x18, R18 ;  /* 0x00000018ff797819 */ /* 0x000fe20000011612 */
[----:B------:R-:W-:Y:S01]  /*6970*/  FFMA.FTZ R228, R107, c[0x0][0x23c], -R234 ;  /* 0x00008f006be47a23 */ /* 0x000fe200000108ea */
[----:B------:R-:W-:-:S02]  /*6980*/  LOP3.LUT R185, R185, 0xff, RZ, 0xc0, !PT ;  /* 0x000000ffb9b97812 */ /* 0x000fc400078ec0ff */
[----:B------:R-:W-:Y:S02]  /*6990*/  ISETP.GE.U32.AND P4, PT, R20, R15, PT ;  /* 0x0000000f1400720c */ /* 0x000fe40003f86070 */
[----:B------:R-:W-:Y:S01]  /*69a0*/  PRMT R15, R216, 0x5410, R215 ;  /* 0x00005410d80f7816 */ /* 0x000fe200000000d7 */
[----:B------:R-:W-:Y:S01]  /*69b0*/  MUFU.EX2 R228, R228 ;  /* 0x000000e400e47308 */ /* 0x000fe20000000800 */
[----:B------:R-:W-:Y:S01]  /*69c0*/  @!P3 PRMT R215, R119, 0x5410, RZ ;  /* 0x0000541077d7b816 */ /* 0x000fe200000000ff */
[----:B------:R-:W-:Y:S01]  /*69d0*/  @!P1 HFMA2.BF16_V2 R103, -RZ.H0_H0, RZ.H0_H0, -R166.H0_H0 ;  /* 0x200000ffff679231 */ /* 0x000fe200003409a6 */
[C---:B------:R-:W-:Y:S01]  /*69e0*/  ISETP.GE.U32.AND P3, PT, R20.reuse, R121, PT ;  /* 0x000000791400720c */ /* 0x040fe20003f66070 */
[----:B------:R-:W-:Y:S01]  /*69f0*/  IMAD.MOV.U32 R121, RZ, RZ, R227 ;  /* 0x000000ffff797224 */ /* 0x000fe200078e00e3 */
[----:B------:R-:W-:Y:S01]  /*6a00*/  ISETP.GE.U32.AND P5, PT, R20, R185, PT ;  /* 0x000000b91400720c */ /* 0x000fe20003fa6070 */
[----:B------:R-:W-:Y:S01]  /*6a10*/  FFMA.FTZ R227, R105, c[0x0][0x23c], -R234 ;  /* 0x00008f0069e37a23 */ /* 0x000fe200000108ea */
[----:B------:R-:W-:-:S02]  /*6a20*/  LOP3.LUT R18, R18, 0xffff, RZ, 0xc0, !PT ;  /* 0x0000ffff12127812 */ /* 0x000fc400078ec0ff */
[----:B-1----:R-:W-:Y:S02]  /*6a30*/  F2FP.BF16.PACK_AB R185, R221, R222 ;  /* 0x000000deddb9723e */ /* 0x002fe400000010ff */
[----:B------:R-:W-:Y:S01]  /*6a40*/  SHF.R.U32.HI R18, RZ, 0x8, R18 ;  /* 0x00000008ff127819 */ /* 0x000fe20000011612 */
[----:B------:R-:W1:Y:S01]  /*6a50*/  MUFU.EX2 R227, R227 ;  /* 0x000000e300e37308 */ /* 0x000e620000000800 */
[----:B------:R-:W-:Y:S01]  /*6a60*/  PRMT R184, R185, 0x7632, R184 ;  /* 0x00007632b9b87816 */ /* 0x000fe200000000b8 */
[----:B------:R-:W-:Y:S01]  /*6a70*/  @!P6 HFMA2.BF16_V2 R102, -RZ.H0_H0, RZ.H0_H0, -R185.H0_H0 ;  /* 0x200000ffff66e231 */ /* 0x000fe200003409b9 */
[----:B------:R-:W-:Y:S02]  /*6a80*/  LOP3.LUT R119, R18, 0xffff, RZ, 0xc0, !PT ;  /* 0x0000ffff12777812 */ /* 0x000fe400078ec0ff */
[----:B------:R-:W-:Y:S01]  /*6a90*/  @!P1 PRMT R166, R103, 0x5410, RZ ;  /* 0x0000541067a69816 */ /* 0x000fe200000000ff */
[----:B------:R-:W-:Y:S01]  /*6aa0*/  @!P5 HFMA2.BF16_V2 R118, -RZ.H0_H0, RZ.H0_H0, -R216.H0_H0 ;  /* 0x200000ffff76d231 */ /* 0x000fe200003409d8 */
[----:B------:R-:W-:Y:S01]  /*6ab0*/  LOP3.LUT R103, R6, 0xff, RZ, 0xc0, !PT ;  /* 0x000000ff06677812 */ /* 0x000fe200078ec0ff */
[----:B------:R-:W-:Y:S01]  /*6ac0*/  @!P3 HFMA2.BF16_V2 R107, -RZ.H0_H0, RZ.H0_H0, -R184.H0_H0 ;  /* 0x200000ffff6bb231 */ /* 0x000fe200003409b8 */
[----:B------:R-:W-:-:S02]  /*6ad0*/  @!P2 PRMT R35, R117, 0x5410, RZ ;  /* 0x000054107523a816 */ /* 0x000fc400000000ff */
[----:B------:R-:W-:Y:S02]  /*6ae0*/  @!P5 PRMT R216, R118, 0x5410, RZ ;  /* 0x0000541076d8d816 */ /* 0x000fe400000000ff */
[----:B------:R-:W-:Y:S02]  /*6af0*/  ISETP.GE.U32.AND P5, PT, R20, R119, PT ;  /* 0x000000771400720c */ /* 0x000fe40003fa6070 */
[----:B------:R-:W-:Y:S02]  /*6b00*/  LOP3.LUT R119, R19, 0xff, RZ, 0xc0, !PT ;  /* 0x000000ff13777812 */ /* 0x000fe400078ec0ff */
[----:B-1----:R-:W-:Y:S02]  /*6b10*/  F2FP.BF16.PACK_AB R183, R227, R228 ;  /* 0x000000e4e3b7723e */ /* 0x002fe400000010ff */
[----:B------:R-:W-:Y:S02]  /*6b20*/  LOP3.LUT R118, R124, 0xffff, RZ, 0xc0, !PT ;  /* 0x0000ffff7c767812 */ /* 0x000fe400078ec0ff */
[----:B------:R-:W-:Y:S01]  /*6b30*/  PRMT R182, R183, 0x7632, R182 ;  /* 0x00007632b7b67816 */ /* 0x000fe200000000b6 */
[----:B------:R-:W-:Y:S01]  /*6b40*/  @!P4 HFMA2.BF16_V2 R115, -RZ.H0_H0, RZ.H0_H0, -R183.H0_H0 ;  /* 0x200000ffff73c231 */ /* 0x000fe200003409b7 */
[----:B------:R-:W-:-:S02]  /*6b50*/  SHF.R.U32.HI R118, RZ, 0x8, R118 ;  /* 0x00000008ff767819 */ /* 0x000fc40000011676 */
[----:B------:R-:W-:Y:S01]  /*6b60*/  PRMT R18, R183, 0x5410, R182 ;  /* 0x00005410b7127816 */ /* 0x000fe200000000b6 */
[----:B------:R-:W-:Y:S01]  /*6b70*/  @!P5 HFMA2.BF16_V2 R114, -RZ.H0_H0, RZ.H0_H0, -R182.H0_H0 ;  /* 0x200000ffff72d231 */ /* 0x000fe200003409b6 */
[----:B------:R-:W-:Y:S02]  /*6b80*/  @!P4 PRMT R183, R115, 0x5410, RZ ;  /* 0x0000541073b7c816 */ /* 0x000fe400000000ff */
[----:B------:R-:W-:Y:S02]  /*6b90*/  SHF.R.U32.HI R115, RZ, 0x18, R19 ;  /* 0x00000018ff737819 */ /* 0x000fe40000011613 */
[----:B------:R-:W-:Y:S02]  /*6ba0*/  ISETP.GE.U32.AND P4, PT, R20, R119, PT ;  /* 0x000000771400720c */ /* 0x000fe40003f86070 */
[----:B------:R-:W-:Y:S01]  /*6bb0*/  @!P5 PRMT R182, R114, 0x5410, RZ ;  /* 0x0000541072b6d816 */ /* 0x000fe200000000ff */
[----:B------:R-:W-:Y:S01]  /*6bc0*/  IMAD.MOV.U32 R114, RZ, RZ, R121 ;  /* 0x000000ffff727224 */ /* 0x000fe200078e0079 */
[----:B------:R-:W-:-:S02]  /*6bd0*/  ISETP.GE.U32.AND P5, PT, R20, R115, PT ;  /* 0x000000731400720c */ /* 0x000fc40003fa6070 */
[----:B------:R-:W-:Y:S02]  /*6be0*/  SHF.R.U32.HI R115, RZ, 0x10, R19 ;  /* 0x00000010ff737819 */ /* 0x000fe40000011613 */
[----:B------:R-:W-:Y:S02]  /*6bf0*/  PRMT R19, R185, 0x5410, R184 ;  /* 0x00005410b9137816 */ /* 0x000fe400000000b8 */
[----:B------:R-:W-:Y:S02]  /*6c00*/  LOP3.LUT R115, R115, 0xff, RZ, 0xc0, !PT ;  /* 0x000000ff73737812 */ /* 0x000fe400078ec0ff */
[----:B------:R-:W-:Y:S01]  /*6c10*/  @!P3 PRMT R184, R107, 0x5410, RZ ;  /* 0x000054106bb8b816 */ /* 0x000fe200000000ff */
[----:B------:R-:W-:Y:S01]  /*6c20*/  @!P4 HFMA2.BF16_V2 R104, -RZ.H0_H0, RZ.H0_H0, -R167.H0_H0 ;  /* 0x200000ffff68c231 */ /* 0x000fe200003409a7 */
[----:B------:R-:W-:Y:S02]  /*6c30*/  ISETP.GE.U32.AND P3, PT, R20, R115, PT ;  /* 0x000000731400720c */ /* 0x000fe40003f66070 */
[----:B------:R-:W-:Y:S01]  /*6c40*/  SHF.R.U32.HI R107, RZ, 0x10, R6 ;  /* 0x00000010ff6b7819 */ /* 0x000fe20000011606 */
[----:B------:R-:W-:Y:S01]  /*6c50*/  @!P5 HFMA2.BF16_V2 R105, -RZ.H0_H0, RZ.H0_H0, -R168.H0_H0 ;  /* 0x200000ffff69d231 */ /* 0x000fe200003409a8 */
[----:B------:R-:W-:-:S02]  /*6c60*/  @!P4 PRMT R167, R104, 0x5410, RZ ;  /* 0x0000541068a7c816 */ /* 0x000fc400000000ff */
[----:B------:R-:W-:Y:S02]  /*6c70*/  ISETP.GE.U32.AND P4, PT, R20, R103, PT ;  /* 0x000000671400720c */ /* 0x000fe40003f86070 */
[----:B------:R-:W-:Y:S02]  /*6c80*/  SHF.R.U32.HI R103, RZ, 0x18, R6 ;  /* 0x00000018ff677819 */ /* 0x000fe40000011606 */
[----:B------:R-:W-:Y:S02]  /*6c90*/  LOP3.LUT R6, R6, 0xffff, RZ, 0xc0, !PT ;  /* 0x0000ffff06067812 */ /* 0x000fe400078ec0ff */
[----:B------:R-:W-:Y:S01]  /*6ca0*/  LOP3.LUT R107, R107, 0xff, RZ, 0xc0, !PT ;  /* 0x000000ff6b6b7812 */ /* 0x000fe200078ec0ff */
[----:B------:R-:W-:Y:S01]  /*6cb0*/  @!P3 HFMA2.BF16_V2 R106, -RZ.H0_H0, RZ.H0_H0, -R169.H0_H0 ;  /* 0x200000ffff6ab231 */ /* 0x000fe200003409a9 */
[----:B------:R-:W-:Y:S02]  /*6cc0*/  SHF.R.U32.HI R6, RZ, 0x8, R6 ;  /* 0x00000008ff067819 */ /* 0x000fe40000011606 */
[----:B------:R-:W-:-:S02]  /*6cd0*/  @!P6 PRMT R185, R102, 0x5410, RZ ;  /* 0x0000541066b9e816 */ /* 0x000fc400000000ff */
[C---:B------:R-:W-:Y:S01]  /*6ce0*/  ISETP.GE.U32.AND P6, PT, R20.reuse, R107, PT ;  /* 0x0000006b1400720c */ /* 0x040fe20003fc6070 */
[----:B------:R-:W-:Y:S01]  /*6cf0*/  @!P4 HFMA2.BF16_V2 R101, -RZ.H0_H0, RZ.H0_H0, -R171.H0_H0 ;  /* 0x200000ffff65c231 */ /* 0x000fe200003409ab */
[----:B------:R-:W-:Y:S02]  /*6d00*/  ISETP.GE.U32.AND P1, PT, R20, R103, PT ;  /* 0x000000671400720c */ /* 0x000fe40003f26070 */
[----:B------:R-:W-:Y:S02]  /*6d10*/  @!P3 PRMT R169, R106, 0x5410, RZ ;  /* 0x000054106aa9b816 */ /* 0x000fe400000000ff */
[----:B------:R-:W-:Y:S02]  /*6d20*/  @!P5 PRMT R168, R105, 0x5410, RZ ;  /* 0x0000541069a8d816 */ /* 0x000fe400000000ff */
[----:B------:R-:W-:Y:S01]  /*6d30*/  LOP3.LUT R103, R6, 0xffff, RZ, 0xc0, !PT ;  /* 0x0000ffff06677812 */ /* 0x000fe200078ec0ff */
[----:B------:R-:W1:Y:S01]  /*6d40*/  LDSM.16.MT88.4 R104, [R208+0x16000] ;  /* 0x01600000d068783b */ /* 0x000e620000004200 */
[----:B------:R-:W-:-:S02]  /*6d50*/  @!P4 PRMT R171, R101, 0x5410, RZ ;  /* 0x0000541065abc816 */ /* 0x000fc400000000ff */
[C---:B------:R-:W-:Y:S01]  /*6d60*/  ISETP.GE.U32.AND P3, PT, R20.reuse, R103, PT ;  /* 0x000000671400720c */ /* 0x040fe20003f66070 */
[----:B------:R-:W-:Y:S01]  /*6d70*/  @!P6 HFMA2.BF16_V2 R113, -RZ.H0_H0, RZ.H0_H0, -R175.H0_H0 ;  /* 0x200000ffff71e231 */ /* 0x000fe200003409af */
[C---:B------:R-:W-:Y:S01]  /*6d80*/  ISETP.GE.U32.AND P5, PT, R20.reuse, R5, PT ;  /* 0x000000051400720c */ /* 0x040fe20003fa6070 */
[----:B------:R-:W-:Y:S01]  /*6d90*/  @!P1 HFMA2.BF16_V2 R112, -RZ.H0_H0, RZ.H0_H0, -R174.H0_H0 ;  /* 0x200000ffff709231 */ /* 0x000fe200003409ae */
[----:B------:R-:W-:Y:S02]  /*6da0*/  ISETP.GE.U32.AND P4, PT, R20, R7, PT ;  /* 0x000000071400720c */ /* 0x000fe40003f86070 */
[----:B------:R-:W-:Y:S02]  /*6db0*/  @!P6 PRMT R175, R113, 0x5410, RZ ;  /* 0x0000541071afe816 */ /* 0x000fe400000000ff */
[----:B------:R-:W-:Y:S02]  /*6dc0*/  @!P1 PRMT R174, R112, 0x5410, RZ ;  /* 0x0000541070ae9816 */ /* 0x000fe400000000ff */
[----:B------:R-:W-:-:S02]  /*6dd0*/  SHF.R.U32.HI R119, RZ, 0x10, R124 ;  /* 0x00000010ff777819 */ /* 0x000fc4000001167c */
[----:B------:R-:W-:Y:S01]  /*6de0*/  LOP3.LUT R121, R124, 0xff, RZ, 0xc0, !PT ;  /* 0x000000ff7c797812 */ /* 0x000fe200078ec0ff */
[----:B------:R-:W-:Y:S01]  /*6df0*/  @!P3 HFMA2.BF16_V2 R100, -RZ.H0_H0, RZ.H0_H0, -R170.H0_H0 ;  /* 0x200000ffff64b231 */ /* 0x000fe200003409aa */
[----:B------:R-:W-:Y:S02]  /*6e00*/  LOP3.LUT R119, R119, 0xff, RZ, 0xc0, !PT ;  /* 0x000000ff77777812 */ /* 0x000fe400078ec0ff */
[----:B------:R-:W-:Y:S01]  /*6e10*/  SHF.R.U32.HI R125, RZ, 0x18, R124 ;  /* 0x00000018ff7d7819 */ /* 0x000fe2000001167c */
[----:B------:R-:W-:Y:S01]  /*6e20*/  @!P4 HFMA2.BF16_V2 R111, -RZ.H0_H0, RZ.H0_H0, -R173.H0_H0 ;  /* 0x200000ffff6fc231 */ /* 0x000fe200003409ad */
[----:B------:R-:W-:Y:S02]  /*6e30*/  @!P3 PRMT R170, R100, 0x5410, RZ ;  /* 0x0000541064aab816 */ /* 0x000fe400000000ff */
[----:B------:R-:W-:Y:S02]  /*6e40*/  ISETP.GE.U32.AND P3, PT, R20, R4, PT ;  /* 0x000000041400720c */ /* 0x000fe40003f66070 */
[----:B------:R-:W2:Y:S01]  /*6e50*/  LDSM.16.MT88.4 R4, [R208+0x16800] ;  /* 0x01680000d004783b */ /* 0x000ea20000004200 */
[----:B------:R-:W-:-:S02]  /*6e60*/  @!P4 PRMT R173, R111, 0x5410, RZ ;  /* 0x000054106fadc816 */ /* 0x000fc400000000ff */
[----:B------:R-:W-:-:S08]  /*6e70*/  ISETP.GE.U32.AND P2, PT, R20, R119, PT ;  /* 0x000000771400720c */ /* 0x000fd00003f46070 */
[----:B------:R-:W-:Y:S01]  /*6e80*/  @!P3 HFMA2.BF16_V2 R108, -RZ.H0_H0, RZ.H0_H0, -R32.H0_H0 ;  /* 0x200000ffff6cb231 */ /* 0x000fe20000340920 */
[----:B-1----:R-:W-:Y:S04]  /*6e90*/  HMMA.16816.F32.BF16 R100, R128, R104, RZ ;  /* 0x000000688064723c */ /* 0x002fe800000418ff */
[----:B------:R-:W-:-:S04]  /*6ea0*/  @!P3 PRMT R32, R108, 0x5410, RZ ;  /* 0x000054106c20b816 */ /* 0x000fc800000000ff */
[----:B------:R-:W-:Y:S11]  /*6eb0*/  HMMA.16816.F32.BF16 R104, R128, R106, RZ ;  /* 0x0000006a8068723c */ /* 0x000ff600000418ff */
[----:B------:R-:W-:Y:S05]  /*6ec0*/  @!UPT UIADD3 URZ, URZ, URZ, URZ ;  /* 0x0000003f3f3ff290 */ /* 0x000fea000fffe03f */
[C---:B--2---:R-:W-:Y:S07]  /*6ed0*/  HMMA.16816.F32.BF16 R100, R8.reuse, R4, R100 ;  /* 0x000000040864723c */ /* 0x044fee0000041864 */
[----:B------:R-:W-:Y:S01]  /*6ee0*/  LOP3.LUT R5, R252, 0xff, RZ, 0xc0, !PT ;  /* 0x000000fffc057812 */ /* 0x000fe200078ec0ff */
[----:B------:R-:W-:Y:S01]  /*6ef0*/  HMMA.16816.F32.BF16 R104, R8, R6, R104 ;  /* 0x000000060868723c */ /* 0x000fe20000041868 */
[----:B------:R-:W-:Y:S02]  /*6f00*/  SHF.R.U32.HI R4, RZ, 0x8, R120 ;  /* 0x00000008ff047819 */ /* 0x000fe40000011678 */
[----:B------:R-:W-:-:S02]  /*6f10*/  ISETP.GE.U32.AND P6, PT, R20, R5, PT ;  /* 0x000000051400720c */ /* 0x000fc40003fc6070 */
[----:B------:R-:W-:Y:S02]  /*6f20*/  LOP3.LUT R5, R114, 0xff, RZ, 0xc0, !PT ;  /* 0x000000ff72057812 */ /* 0x000fe400078ec0ff */
[----:B------:R-:W1:Y:S02]  /*6f30*/  LDSM.16.MT88.4 R112, [R206+0x16000] ;  /* 0x01600000ce70783b */ /* 0x000e640000004200 */
[----:B------:R-:W-:Y:S02]  /*6f40*/  ISETP.GE.U32.AND P1, PT, R20, R5, PT ;  /* 0x000000051400720c */ /* 0x000fe40003f26070 */
[----:B------:R-:W-:-:S04]  /*6f50*/  LOP3.LUT R5, R4, 0xffff, RZ, 0xc0, !PT ;  /* 0x0000ffff04057812 */ /* 0x000fc800078ec0ff */
[----:B------:R-:W-:Y:S02]  /*6f60*/  ISETP.GE.U32.AND P4, PT, R20, R5, PT ;  /* 0x000000051400720c */ /* 0x000fe40003f86070 */
[----:B------:R-:W2:Y:S05]  /*6f70*/  LDSM.16.MT88.4 R4, [R206+0x16800] ;  /* 0x01680000ce04783b */ /* 0x000eaa0000004200 */
[----:B------:R-:W-:-:S05]  /*6f80*/  @!P1 HFMA2.BF16_V2 R109, -RZ.H0_H0, RZ.H0_H0, -R33.H0_H0 ;  /* 0x200000ffff6d9231 */ /* 0x000fca0000340921 */
[----:B------:R-:W-:Y:S01]  /*6f90*/  @!P1 PRMT R33, R109, 0x5410, RZ ;  /* 0x000054106d219816 */ /* 0x000fe200000000ff */
[----:B------:R-:W-:Y:S01]  /*6fa0*/  @!P4 HFMA2.BF16_V2 R110, -RZ.H0_H0, RZ.H0_H0, -R172.H0_H0 ;  /* 0x200000ffff6ec231 */ /* 0x000fe200003409ac */
[----:B------:R-:W-:Y:S01]  /*6fb0*/  FADD.FTZ R241, R244, R241 ;  /* 0x000000f1f4f17221 */ /* 0x000fe20000010000 */
[----:B------:R-:W-:-:S03]  /*6fc0*/  ISETP.GE.U32.AND P1, PT, R20, R125, PT ;  /* 0x0000007d1400720c */ /* 0x000fc60003f26070 */
[----:B------:R-:W-:Y:S02]  /*6fd0*/  @!P4 PRMT R172, R110, 0x5410, RZ ;  /* 0x000054106eacc816 */ /* 0x000fe400000000ff */
[----:B------:R-:W-:Y:S01]  /*6fe0*/  ISETP.GE.U32.AND P4, PT, R20, R121, PT ;  /* 0x000000791400720c */ /* 0x000fe20003f86070 */
[C---:B-1----:R-:W-:Y:S08]  /*6ff0*/  HMMA.16816.F32.BF16 R108, R128.reuse, R112, RZ ;  /* 0x00000070806c723c */ /* 0x042ff000000418ff */
[----:B------:R-:W-:Y:S11]  /*7000*/  HMMA.16816.F32.BF16 R112, R128, R114, RZ ;  /* 0x000000728070723c */ /* 0x000ff600000418ff */
[----:B------:R-:W-:Y:S05]  /*7010*/  @!UPT UIADD3 URZ, URZ, URZ, URZ ;  /* 0x0000003f3f3ff290 */ /* 0x000fea000fffe03f */
[C---:B--2---:R-:W-:Y:S07]  /*7020*/  HMMA.16816.F32.BF16 R108, R8.reuse, R4, R108 ;  /* 0x00000004086c723c */ /* 0x044fee000004186c */
[----:B------:R-:W-:Y:S01]  /*7030*/  SHF.R.U32.HI R5, RZ, 0x8, R246 ;  /* 0x00000008ff057819 */ /* 0x000fe200000116f6 */
[----:B------:R-:W-:Y:S01]  /*7040*/  IMAD R4, R17, -0x2daee0ad, RZ ;  /* 0xd2511f5311047824 */ /* 0x000fe200078e02ff */
[----:B------:R-:W-:Y:S01]  /*7050*/  HMMA.16816.F32.BF16 R112, R8, R6, R112 ;  /* 0x000000060870723c */ /* 0x000fe20000041870 */
[----:B------:R-:W-:Y:S01]  /*7060*/  IMAD.WIDE.U32 R16, R16, -0x2daee0ad, RZ ;  /* 0xd2511f5310107825 */ /* 0x000fe200078e00ff */
[----:B------:R-:W-:-:S04]  /*7070*/  LOP3.LUT R5, R5, 0xffff, RZ, 0xc0, !PT ;  /* 0x0000ffff05057812 */ /* 0x000fc800078ec0ff */
[----:B------:R-:W-:Y:S02]  /*7080*/  ISETP.GE.U32.AND P3, PT, R20, R5, PT ;  /* 0x000000051400720c */ /* 0x000fe40003f66070 */
[----:B------:R-:W-:Y:S02]  /*7090*/  LOP3.LUT R4, R17, UR5, R4, 0x96, !PT ;  /* 0x0000000511047c12 */ /* 0x000fe4000f8e9604 */
[----:B------:R-:W-:-:S09]  /*70a0*/  LOP3.LUT R5, R118, 0xffff, RZ, 0xc0, !PT ;  /* 0x0000ffff76057812 */ /* 0x000fd200078ec0ff */
[----:B------:R-:W-:-:S05]  /*70b0*/  @!P3 HFMA2.BF16_V2 R116, -RZ.H0_H0, RZ.H0_H0, -R34.H0_H0 ;  /* 0x200000ffff74b231 */ /* 0x000fca0000340922 */
[----:B------:R-:W-:Y:S01]  /*70c0*/  @!P3 PRMT R34, R116, 0x5410, RZ ;  /* 0x000054107422b816 */ /* 0x000fe200000000ff */
[----:B------:R-:W-:Y:S01]  /*70d0*/  IMAD.WIDE.U32 R116, R4, -0x326172a9, RZ ;  /* 0xcd9e8d5704747825 */ /* 0x000fe200078e00ff */
[----:B------:R-:W-:Y:S02]  /*70e0*/  ISETP.GE.U32.AND P3, PT, R20, R5, PT ;  /* 0x000000051400720c */ /* 0x000fe40003f66070 */
[----:B------:R-:W-:Y:S02]  /*70f0*/  LOP3.LUT R5, R29, UR6, R122, 0x96, !PT ;  /* 0x000000061d057c12 */ /* 0x000fe4000f8e967a */
[----:B------:R-:W-:Y:S02]  /*7100*/  LOP3.LUT R7, R117, UR14, R28, 0x96, !PT ;  /* 0x0000000e75077c12 */ /* 0x000fe4000f8e961c */
[----:B------:R-:W-:Y:S01]  /*7110*/  LOP3.LUT R121, R116, 0xffff, RZ, 0xc0, !PT ;  /* 0x0000ffff74797812 */ /* 0x000fe200078ec0ff */
[----:B------:R-:W-:Y:S01]  /*7120*/  FADD.FTZ R236, R236, R241 ;  /* 0x000000f1ecec7221 */ /* 0x000fe20000010000 */
[----:B------:R-:W-:Y:S01]  /*7130*/  LOP3.LUT R6, R116, 0xff, RZ, 0xc0, !PT ;  /* 0x000000ff74067812 */ /* 0x000fe200078ec0ff */
[----:B------:R-:W-:Y:S01]  /*7140*/  FFMA.FTZ R245, R245, c[0x0][0x23c], -R238 ;  /* 0x00008f00f5f57a23 */ /* 0x000fe200000108ee */
[--C-:B------:R-:W-:Y:S01]  /*7150*/  SHF.R.U32.HI R4, RZ, 0x10, R116.reuse ;  /* 0x00000010ff047819 */ /* 0x100fe20000011674 */
[----:B------:R-:W-:Y:S01]  /*7160*/  ULDC UR4, c[0x0][0x228] ;  /* 0x00008a0000047ab9 */ /* 0x000fe20000000800 */
[----:B------:R-:W-:Y:S01]  /*7170*/  SHF.R.U32.HI R119, RZ, 0x18, R116 ;  /* 0x00000018ff777819 */ /* 0x000fe20000011674 */
[----:B------:R-:W-:Y:S01]  /*7180*/  IMAD.WIDE.U32 R116, R5, -0x2daee0ad, RZ ;  /* 0xd2511f5305747825 */ /* 0x000fe200078e00ff */
[----:B------:R-:W-:Y:S01]  /*7190*/  SHF.R.U32.HI R121, RZ, 0x8, R121 ;  /* 0x00000008ff797819 */ /* 0x000fe20000011679 */
[----:B------:R-:W-:Y:S01]  /*71a0*/  @!P6 HFMA2.BF16_V2 R24, -RZ.H0_H0, RZ.H0_H0, -R165.H0_H0 ;  /* 0x200000ffff18e231 */ /* 0x000fe200003409a5 */
[----:B------:R1:W5:Y:S01]  /*71b0*/  LDL.LU.64 R28, [R1+0x78] ;  /* 0x00007800011c7983 */ /* 0x0003620000300a00 */
[----:B------:R-:W-:Y:S01]  /*71c0*/  LOP3.LUT R4, R4, 0xff, RZ, 0xc0, !PT ;  /* 0x000000ff04047812 */ /* 0x000fe200078ec0ff */
[----:B------:R-:W-:Y:S01]  /*71d0*/  FADD.FTZ R127, R127, R236 ;  /* 0x000000ec7f7f7221 */ /* 0x000fe20000010000 */
[----:B------:R-:W-:Y:S01]  /*71e0*/  LOP3.LUT R5, R117, UR13, R16, 0x96, !PT ;  /* 0x0000000d75057c12 */ /* 0x000fe2000f8e9610 */
[----:B------:R-:W-:Y:S01]  /*71f0*/  FFMA.FTZ R236, R23, c[0x0][0x23c], -R234 ;  /* 0x00008f0017ec7a23 */ /* 0x000fe200000108ea */
[--C-:B------:R-:W-:Y:S01]  /*7200*/  SHF.R.U32.HI R16, RZ, 0x10, R116.reuse ;  /* 0x00000010ff107819 */ /* 0x100fe20000011674 */
[----:B------:R-:W-:Y:S01]  /*7210*/  USHF.L.U32 UR4, UR4, 0x3, URZ ;  /* 0x0000000304047899 */ /* 0x000fe2000800063f */
[----:B------:R-:W-:Y:S01]  /*7220*/  SHF.R.U32.HI R17, RZ, 0x18, R116 ;  /* 0x00000018ff117819 */ /* 0x000fe20000011674 */
[----:B------:R-:W-:Y:S01]  /*7230*/  @!P5 HFMA2.BF16_V2 R23, -RZ.H0_H0, RZ.H0_H0, -R164.H0_H0 ;  /* 0x200000ffff17d231 */ /* 0x000fe200003409a4 */
[----:B------:R-:W-:Y:S01]  /*7240*/  LOP3.LUT R16, R16, 0xff, RZ, 0xc0, !PT ;  /* 0x000000ff10107812 */ /* 0x000fe200078ec0ff */
[----:B------:R-:W-:Y:S01]  /*7250*/  MUFU.EX2 R236, R236 ;  /* 0x000000ec00ec7308 */ /* 0x000fe20000000800 */
[----:B------:R-:W-:Y:S01]  /*7260*/  PRMT R118, R6, 0x5410, R121 ;  /* 0x0000541006767816 */ /* 0x000fe20000000079 */
[----:B------:R-:W-:Y:S01]  /*7270*/  UIMAD.WIDE UR20, UR4, 0x2, URZ ;  /* 0x00000002041478a5 */ /* 0x000fe2000f8e023f */
[----:B------:R-:W-:-:S02]  /*7280*/  SHF.R.U32.HI R6, RZ, 0x10, R7 ;  /* 0x00000010ff067819 */ /* 0x000fc40000011607 */
[----:B------:R-:W-:Y:S01]  /*7290*/  PRMT R124, R4, 0x5410, R119 ;  /* 0x00005410047c7816 */ /* 0x000fe20000000077 */
[----:B------:R-:W-:Y:S01]  /*72a0*/  IMAD.MOV.U32 R241, RZ, RZ, R118 ;  /* 0x000000fffff17224 */ /* 0x000fe200078e0076 */
[----:B------:R-:W-:Y:S02]  /*72b0*/  PRMT R16, R16, 0x5410, R17 ;  /* 0x0000541010107816 */ /* 0x000fe40000000011 */
[C---:B------:R-:W-:Y:S02]  /*72c0*/  LOP3.LUT R17, R7.reuse, 0xffff, RZ, 0xc0, !PT ;  /* 0x0000ffff07117812 */ /* 0x040fe400078ec0ff */
[----:B------:R-:W-:Y:S02]  /*72d0*/  LOP3.LUT R4, R7, 0xff, RZ, 0xc0, !PT ;  /* 0x000000ff07047812 */ /* 0x000fe400078ec0ff */
[----:B------:R-:W-:Y:S02]  /*72e0*/  SHF.R.U32.HI R7, RZ, 0x18, R7 ;  /* 0x00000018ff077819 */ /* 0x000fe40000011607 */
[----:B------:R-:W-:-:S02]  /*72f0*/  LOP3.LUT R6, R6, 0xff, RZ, 0xc0, !PT ;  /* 0x000000ff06067812 */ /* 0x000fc400078ec0ff */
[----:B------:R-:W-:Y:S02]  /*7300*/  SHF.R.U32.HI R17, RZ, 0x8, R17 ;  /* 0x00000008ff117819 */ /* 0x000fe40000011611 */
[----:B------:R-:W-:Y:S02]  /*7310*/  PRMT R120, R6, 0x5410, R7 ;  /* 0x0000541006787816 */ /* 0x000fe40000000007 */
[----:B------:R-:W-:Y:S02]  /*7320*/  SHF.R.U32.HI R252, RZ, 0x10, R5 ;  /* 0x00000010fffc7819 */ /* 0x000fe40000011605 */
[----:B------:R-:W-:Y:S01]  /*7330*/  PRMT R125, R4, 0x5410, R17 ;  /* 0x00005410047d7816 */ /* 0x000fe20000000011 */
[----:B------:R-:W-:Y:S01]  /*7340*/  IMAD.MOV.U32 R244, RZ, RZ, R120 ;  /* 0x000000fffff47224 */ /* 0x000fe200078e0078 */
[C---:B------:R-:W-:Y:S01]  /*7350*/  LOP3.LUT R4, R5.reuse, 0xffff, RZ, 0xc0, !PT ;  /* 0x0000ffff05047812 */ /* 0x040fe200078ec0ff */
[----:B------:R-:W2:Y:S01]  /*7360*/  LDSM.16.MT88.4 R120, [R205+0x16000] ;  /* 0x01600000cd78783b */ /* 0x000ea20000004200 */
[----:B------:R-:W-:-:S02]  /*7370*/  LOP3.LUT R17, R5, 0xff, RZ, 0xc0, !PT ;  /* 0x000000ff05117812 */ /* 0x000fc400078ec0ff */
[----:B------:R-:W-:Y:S02]  /*7380*/  SHF.R.U32.HI R5, RZ, 0x18, R5 ;  /* 0x00000018ff057819 */ /* 0x000fe40000011605 */
[----:B------:R-:W-:Y:S02]  /*7390*/  LOP3.LUT R252, R252, 0xff, RZ, 0xc0, !PT ;  /* 0x000000fffcfc7812 */ /* 0x000fe400078ec0ff */
[----:B------:R-:W-:Y:S02]  /*73a0*/  SHF.R.U32.HI R4, RZ, 0x8, R4 ;  /* 0x00000008ff047819 */ /* 0x000fe40000011604 */
[----:B------:R-:W-:Y:S01]  /*73b0*/  PRMT R252, R252, 0x5410, R5 ;  /* 0x00005410fcfc7816 */ /* 0x000fe20000000005 */
[----:B------:R-:W-:Y:S01]  /*73c0*/  FADD.FTZ R5, R242, R239 ;  /* 0x000000eff2057221 */ /* 0x000fe20000010000 */
[----:B------:R-:W-:Y:S01]  /*73d0*/  PRMT R17, R17, 0x5410, R4 ;  /* 0x0000541011117816 */ /* 0x000fe20000000004 */
[----:B------:R-:W-:Y:S01]  /*73e0*/  FFMA.FTZ R239, R243, c[0x0][0x23c], -R238 ;  /* 0x00008f00f3ef7a23 */ /* 0x000fe200000108ee */
[----:B------:R-:W-:Y:S01]  /*73f0*/  LOP3.LUT R117, R116, 0xffff, RZ, 0xc0, !PT ;  /* 0x0000ffff74757812 */ /* 0x000fe200078ec0ff */
[----:B------:R-:W-:Y:S01]  /*7400*/  FADD.FTZ R240, R240, R5 ;  /* 0x00000005f0f07221 */ /* 0x000fe20000010000 */
[----:B------:R-:W-:Y:S01]  /*7410*/  LOP3.LUT R246, R116, 0xff, RZ, 0xc0, !PT ;  /* 0x000000ff74f67812 */ /* 0x000fe200078ec0ff */
[----:B------:R-:W3:Y:S01]  /*7420*/  LDSM.16.MT88.4 R4, [R205+0x16800] ;  /* 0x01680000cd04783b */ /* 0x000ee20000004200 */
[----:B------:R-:W-:Y:S01]  /*7430*/  SHF.R.U32.HI R117, RZ, 0x8, R117 ;  /* 0x00000008ff757819 */ /* 0x000fe20000011675 */
[----:B------:R-:W-:Y:S01]  /*7440*/  FFMA.FTZ R242, R21, c[0x0][0x23c], -R234 ;  /* 0x00008f0015f27a23 */ /* 0x000fe200000108ea */
[----:B------:R-:W-:Y:S01]  /*7450*/  MUFU.EX2 R239, R239 ;  /* 0x000000ef00ef7308 */ /* 0x000fe20000000800 */
[----:B------:R-:W-:Y:S01]  /*7460*/  FADD.FTZ R240, R233, R240 ;  /* 0x000000f0e9f07221 */ /* 0x000fe20000010000 */
[----:B------:R-:W-:Y:S01]  /*7470*/  PRMT R246, R246, 0x5410, R117 ;  /* 0x00005410f6f67816 */ /* 0x000fe20000000075 */
[----:B------:R-:W-:Y:S01]  /*7480*/  IMAD.MOV.U32 R243, RZ, RZ, R125 ;  /* 0x000000fffff37224 */ /* 0x000fe200078e007d */
[--C-:B------:R-:W-:Y:S01]  /*7490*/  HSET2.LE.AND R17, R17, R235.reuse, PT ;  /* 0x000000eb11117233 */ /* 0x100fe20003803000 */
[----:B------:R-:W-:Y:S01]  /*74a0*/  FADD.FTZ R238, R126, R127 ;  /* 0x0000007f7eee7221 */ /* 0x000fe20000010000 */
[----:B------:R-:W-:Y:S01]  /*74b0*/  HSET2.LE.AND R252, R252, R235, PT ;  /* 0x000000ebfcfc7233 */ /* 0x000fe20003803000 */
[----:B------:R-:W-:Y:S01]  /*74c0*/  @!P6 PRMT R165, R24, 0x5410, RZ ;  /* 0x0000541018a5e816 */ /* 0x000fe200000000ff */
[----:B------:R4:W1:Y:S01]  /*74d0*/  MUFU.EX2 R234, R245 ;  /* 0x000000f500ea7308 */ /* 0x0008620000000800 */
[----:B------:R-:W-:Y:S01]  /*74e0*/  FADD.FTZ R177, R177, R238 ;  /* 0x000000eeb1b17221 */ /* 0x000fe20000010000 */
[----:B------:R-:W-:-:S03]  /*74f0*/  @!P5 PRMT R164, R23, 0x5410, RZ ;  /* 0x0000541017a4d816 */ /* 0x000fc600000000ff */
[----:B------:R-:W-:-:S03]  /*7500*/  FADD.FTZ R176, R176, R177 ;  /* 0x000000b1b0b07221 */ /* 0x000fc60000010000 */
[----:B------:R1:W1:Y:S01]  /*7510*/  MUFU.EX2 R233, R242 ;  /* 0x000000f200e97308 */ /* 0x0002620000000800 */
[----:B------:R-:W-:Y:S01]  /*7520*/  FADD.FTZ R179, R179, R176 ;  /* 0x000000b0b3b37221 */ /* 0x000fe20000010000 */
[C---:B--2---:R-:W-:Y:S03]  /*7530*/  HMMA.16816.F32.BF16 R116, R128.reuse, R120, RZ ;  /* 0x000000788074723c */ /* 0x044fe600000418ff */
[----:B------:R-:W-:Y:S02]  /*7540*/  FADD.FTZ R226, R226, R179 ;  /* 0x000000b3e2e27221 */ /* 0x000fe40000010000 */
[----:B----4-:R-:W-:Y:S02]  /*7550*/  IMAD.MOV.U32 R245, RZ, RZ, R124 ;  /* 0x000000fffff57224 */ /* 0x010fe400078e007c */
[----:B------:R-:W-:Y:S01]  /*7560*/  FADD.FTZ R225, R225, R226 ;  /* 0x000000e2e1e17221 */ /* 0x000fe20000010000 */
[----:B------:R-:W-:Y:S03]  /*7570*/  HMMA.16816.F32.BF16 R120, R128, R122, RZ ;  /* 0x0000007a8078723c */ /* 0x000fe600000418ff */
[----:B------:R-:W-:Y:S01]  /*7580*/  FADD.FTZ R224, R224, R225 ;  /* 0x000000e1e0e07221 */ /* 0x000fe20000010000 */
[----:B-1----:R-:W-:-:S03]  /*7590*/  F2FP.BF16.PACK_AB R242, R239, R234 ;  /* 0x000000eaeff2723e */ /* 0x002fc600000010ff */
[----:B------:R-:W-:Y:S02]  /*75a0*/  FADD.FTZ R223, R223, R224 ;  /* 0x000000e0dfdf7221 */ /* 0x000fe40000010000 */
[----:B------:R-:W-:Y:S02]  /*75b0*/  @!P2 HFMA2.BF16_V2 R20, -RZ.H0_H0, RZ.H0_H0, -R242.H0_H0 ;  /* 0x200000ffff14a231 */ /* 0x000fe400003409f2 */
[----:B------:R-:W-:-:S04]  /*75c0*/  FADD.FTZ R222, R222, R223 ;  /* 0x000000dfdede7221 */ /* 0x000fc80000010000 */
[----:B------:R-:W-:Y:S01]  /*75d0*/  FADD.FTZ R221, R221, R222 ;  /* 0x000000dedddd7221 */ /* 0x000fe20000010000 */
[----:B---3--:R-:W-:Y:S03]  /*75e0*/  HMMA.16816.F32.BF16 R116, R8, R4, R116 ;  /* 0x000000040874723c */ /* 0x008fe60000041874 */
[----:B------:R-:W-:-:S05]  /*75f0*/  FADD.FTZ R234, R234, R221 ;  /* 0x000000ddeaea7221 */ /* 0x000fca0000010000 */
[----:B------:R-:W-:Y:S01]  /*7600*/  HMMA.16816.F32.BF16 R120, R8, R6, R120 ;  /* 0x000000060878723c */ /* 0x000fe20000041878 */
[----:B------:R-:W1:Y:S07]  /*7610*/  LDSM.16.MT88.4 R4, [R204+0x16000] ;  /* 0x01600000cc04783b */ /* 0x000e6e0000004200 */
[C---:B-1----:R-:W-:Y:S07]  /*7620*/  HMMA.16816.F32.BF16 R124, R128.reuse, R4, RZ ;  /* 0x00000004807c723c */ /* 0x042fee00000418ff */
[----:B------:R-:W-:Y:S01]  /*7630*/  IMAD.MOV.U32 R5, RZ, RZ, R241 ;  /* 0x000000ffff057224 */ /* 0x000fe200078e00f1 */
[--C-:B------:R-:W-:Y:S01]  /*7640*/  HSET2.LE.AND R4, R245, R235.reuse, PT ;  /* 0x000000ebf5047233 */ /* 0x100fe20003803000 */
[----:B------:R-:W-:Y:S01]  /*7650*/  FADD.FTZ R241, R237, R240 ;  /* 0x000000f0edf17221 */ /* 0x000fe20000010000 */
[--C-:B------:R-:W-:Y:S01]  /*7660*/  HSET2.LE.AND R240, R244, R235.reuse, PT ;  /* 0x000000ebf4f07233 */ /* 0x100fe20003803000 */
[----:B------:R-:W-:Y:S01]  /*7670*/  HMMA.16816.F32.BF16 R128, R128, R6, RZ ;  /* 0x000000068080723c */ /* 0x000fe200000418ff */
[--C-:B------:R-:W-:Y:S01]  /*7680*/  HSET2.LE.AND R237, R243, R235.reuse, PT ;  /* 0x000000ebf3ed7233 */ /* 0x100fe20003803000 */
[----:B------:R-:W-:Y:S01]  /*7690*/  LOP3.LUT R15, R4, R15, RZ, 0xc0, !PT ;  /* 0x0000000f040f7212 */ /* 0x000fe200078ec0ff */
[--C-:B------:R-:W-:Y:S01]  /*76a0*/  HSET2.LE.AND R5, R5, R235.reuse, PT ;  /* 0x000000eb05057233 */ /* 0x100fe20003803000 */
[----:B------:R-:W-:Y:S01]  /*76b0*/  LOP3.LUT R13, R240, R13, RZ, 0xc0, !PT ;  /* 0x0000000df00d7212 */ /* 0x000fe200078ec0ff */
[----:B------:R-:W-:Y:S01]  /*76c0*/  FADD.FTZ R180, R180, R241 ;  /* 0x000000f1b4b47221 */ /* 0x000fe20000010000 */
[----:B------:R-:W-:Y:S01]  /*76d0*/  F2FP.BF16.PACK_AB R240, R233, R236 ;  /* 0x000000ece9f0723e */ /* 0x000fe200000010ff */
[--C-:B------:R-:W-:Y:S01]  /*76e0*/  HSET2.LE.AND R6, R246, R235.reuse, PT ;  /* 0x000000ebf6067233 */ /* 0x100fe20003803000 */
[----:B------:R-:W-:Y:S01]  /*76f0*/  LOP3.LUT R12, R237, R12, RZ, 0xc0, !PT ;  /* 0x0000000ced0c7212 */ /* 0x000fe200078ec0ff */
[----:B------:R-:W-:Y:S01]  /*7700*/  HSET2.LE.AND R7, R16, R235, PT ;  /* 0x000000eb10077233 */ /* 0x000fe20003803000 */
[----:B------:R-:W-:Y:S01]  /*7710*/  PRMT R235, R240, 0x7632, R235 ;  /* 0x00007632f0eb7816 */ /* 0x000fe200000000eb */
[----:B------:R-:W-:Y:S01]  /*7720*/  FADD.FTZ R181, R181, R180 ;  /* 0x000000b4b5b57221 */ /* 0x000fe20000010000 */
[----:B------:R-:W-:Y:S01]  /*7730*/  PRMT R237, R242, 0x7632, R237 ;  /* 0x00007632f2ed7816 */ /* 0x000fe200000000ed */
[----:B------:R-:W-:Y:S01]  /*7740*/  @!P4 HFMA2.BF16_V2 R22, -RZ.H0_H0, RZ.H0_H0, -R240.H0_H0 ;  /* 0x200000ffff16c231 */ /* 0x000fe200003409f0 */
[----:B------:R-:W-:Y:S01]  /*7750*/  LOP3.LUT R4, R17, R18, RZ, 0xc0, !PT ;  /* 0x0000001211047212 */ /* 0x000fe200078ec0ff */
[----:B------:R-:W-:Y:S01]  /*7760*/  FADD.FTZ R181, R178, R181 ;  /* 0x000000b5b2b57221 */ /* 0x000fe20000010000 */
[----:B------:R-:W-:Y:S01]  /*7770*/  PRMT R17, R240, 0x5410, R235 ;  /* 0x00005410f0117816 */ /* 0x000fe200000000eb */
[----:B------:R-:W-:Y:S01]  /*7780*/  @!P1 HFMA2.BF16_V2 R3, -RZ.H0_H0, RZ.H0_H0, -R237.H0_H0 ;  /* 0x200000ffff039231 */ /* 0x000fe200003409ed */
[----:B------:R-:W-:Y:S01]  /*7790*/  PRMT R16, R242, 0x5410, R237 ;  /* 0x00005410f2107816 */ /* 0x000fe200000000ed */
[----:B------:R-:W-:Y:S01]  /*77a0*/  FADD.FTZ R232, R232, R181 ;  /* 0x000000b5e8e87221 */ /* 0x000fe20000010000 */
[----:B------:R-:W-:Y:S01]  /*77b0*/  LOP3.LUT R14, R5, R14, RZ, 0xc0, !PT ;  /* 0x0000000e050e7212 */ /* 0x000fe200078ec0ff */
[----:B------:R-:W-:Y:S01]  /*77c0*/  @!P3 HFMA2.BF16_V2 R21, -RZ.H0_H0, RZ.H0_H0, -R235.H0_H0 ;  /* 0x200000ffff15b231 */ /* 0x000fe200003409eb */
[----:B------:R-:W-:Y:S01]  /*77d0*/  LOP3.LUT R5, R252, R19, RZ, 0xc0, !PT ;  /* 0x00000013fc057212 */ /* 0x000fe200078ec0ff */
[----:B------:R-:W-:Y:S01]  /*77e0*/  FADD.FTZ R231, R231, R232 ;  /* 0x000000e8e7e77221 */ /* 0x000fe20000010000 */
[----:B------:R-:W-:-:S02]  /*77f0*/  LOP3.LUT R6, R6, R17, RZ, 0xc0, !PT ;  /* 0x0000001106067212 */ /* 0x000fc400078ec0ff */
[----:B------:R-:W-:Y:S01]  /*7800*/  LOP3.LUT R7, R7, R16, RZ, 0xc0, !PT ;  /* 0x0000001007077212 */ /* 0x000fe200078ec0ff */
[----:B------:R-:W-:Y:S01]  /*7810*/  FADD.FTZ R230, R230, R231 ;  /* 0x000000e7e6e67221 */ /* 0x000fe20000010000 */
[----:B------:R-:W1:Y:S01]  /*7820*/  LDSM.16.MT88.4 R16, [R204+0x16800] ;  /* 0x01680000cc10783b */ /* 0x000e620000004200 */
[----:B------:R-:W-:Y:S02]  /*7830*/  @!P1 PRMT R237, R3, 0x5410, RZ ;  /* 0x0000541003ed9816 */ /* 0x000fe400000000ff */
[----:B------:R-:W-:Y:S01]  /*7840*/  FADD.FTZ R229, R229, R230 ;  /* 0x000000e6e5e57221 */ /* 0x000fe20000010000 */
[----:B------:R-:W-:Y:S02]  /*7850*/  @!P4 PRMT R240, R22, 0x5410, RZ ;  /* 0x0000541016f0c816 */ /* 0x000fe400000000ff */
[----:B------:R-:W-:Y:S01]  /*7860*/  @!P3 PRMT R235, R21, 0x5410, RZ ;  /* 0x0000541015ebb816 */ /* 0x000fe200000000ff */
[----:B------:R-:W-:Y:S01]  /*7870*/  FADD.FTZ R228, R228, R229 ;  /* 0x000000e5e4e47221 */ /* 0x000fe20000010000 */
[----:B------:R-:W-:-:S03]  /*7880*/  @!P2 PRMT R242, R20, 0x5410, RZ ;  /* 0x0000541014f2a816 */ /* 0x000fc600000000ff */
[----:B------:R-:W-:-:S04]  /*7890*/  FADD.FTZ R227, R227, R228 ;  /* 0x000000e4e3e37221 */ /* 0x000fc80000010000 */
[----:B------:R-:W-:-:S04]  /*78a0*/  FADD.FTZ R236, R236, R227 ;  /* 0x000000e3ecec7221 */ /* 0x000fc80000010000 */
[----:B------:R-:W-:-:S05]  /*78b0*/  FADD.FTZ R3, R233, R236 ;  /* 0x000000ece9037221 */ /* 0x000fca0000010000 */
[----:B------:R-:W-:Y:S01]  /*78c0*/  STL [R1+0x70], R3 ;  /* 0x0000700301007387 */ /* 0x000fe20000100800 */
[C---:B-1----:R-:W-:Y:S08]  /*78d0*/  HMMA.16816.F32.BF16 R124, R8.reuse, R16, R124 ;  /* 0x00000010087c723c */ /* 0x042ff0000004187c */
[----:B------:R-:W-:Y:S01]  /*78e0*/  HMMA.16816.F32.BF16 R128, R8, R18, R128 ;  /* 0x000000120880723c */ /* 0x000fe20000041880 */
[----:B------:R-:W1:Y:S04]  /*78f0*/  LDSM.16.MT88.4 R8, [R208+0x11000] ;  /* 0x01100000d008783b */ /* 0x000e680000004200 */
[----:B------:R-:W2:Y:S03]  /*7900*/  LDSM.16.MT88.4 R16, [R206+0x11000] ;  /* 0x01100000ce10783b */ /* 0x000ea60000004200 */
[C---:B-1----:R-:W-:Y:S08]  /*7910*/  HMMA.16816.F32.BF16 R132, R12.reuse, R8, R132 ;  /* 0x000000080c84723c */ /* 0x042ff00000041884 */
[C---:B------:R-:W-:Y:S01]  /*7920*/  HMMA.16816.F32.BF16 R136, R12.reuse, R10, R136 ;  /* 0x0000000a0c88723c */ /* 0x040fe20000041888 */
[----:B------:R-:W1:Y:S07]  /*7930*/  LDSM.16.MT88.4 R8, [R205+0x11000] ;  /* 0x01100000cd08783b */ /* 0x000e6e0000004200 */
[C---:B--2---:R-:W-:Y:S08]  /*7940*/  HMMA.16816.F32.BF16 R140, R12.reuse, R16, R140 ;  /* 0x000000100c8c723c */ /* 0x044ff0000004188c */
[C---:B------:R-:W-:Y:S01]  /*7950*/  HMMA.16816.F32.BF16 R144, R12.reuse, R18, R144 ;  /* 0x000000120c90723c */ /* 0x040fe20000041890 */
[----:B------:R-:W2:Y:S07]  /*7960*/  LDSM.16.MT88.4 R16, [R204+0x11000] ;  /* 0x01100000cc10783b */ /* 0x000eae0000004200 */
        /* <DEDUP_REMOVED lines=40> */
[----:B------:R-:W-:Y:S01]  /*7bf0*/  HMMA.16816.F32.BF16 R128, R12, R18, R128 ;  /* 0x000000120c80723c */ /* 0x000fe20000041880 */
[----:B------:R-:W2:Y:S04]  /*7c00*/  LDSM.16.MT88.4 R12, [R205+0x11800] ;  /* 0x01180000cd0c783b */ /* 0x000ea80000004200 */
[----:B------:R-:W3:Y:S03]  /*7c10*/  LDSM.16.MT88.4 R16, [R206+0x11800] ;  /* 0x01180000ce10783b */ /* 0x000ee60000004200 */
        /* <DEDUP_REMOVED lines=41> */
[C---:B---3--:R-:W-:Y:S08]  /*7eb0*/  HMMA.16816.F32.BF16 R108, R4.reuse, R16, R108 ;  /* 0x00000010046c723c */ /* 0x048ff0000004186c */
[C---:B------:R-:W-:Y:S08]  /*7ec0*/  HMMA.16816.F32.BF16 R112, R4.reuse, R18, R112 ;  /* 0x000000120470723c */ /* 0x040ff00000041870 */
[C---:B-1----:R-:W-:Y:S07]  /*7ed0*/  HMMA.16816.F32.BF16 R124, R4.reuse, R8, R124 ;  /* 0x00000008047c723c */ /* 0x042fee000004187c */
[C---:B------:R-:W-:Y:S01]  /*7ee0*/  LEA R8, P1, R31.reuse, c[0x0][0x1f8], 0x1 ;  /* 0x00007e001f087a11 */ /* 0x040fe200078208ff */
[----:B------:R-:W-:Y:S03]  /*7ef0*/  HMMA.16816.F32.BF16 R128, R4, R10, R128 ;  /* 0x0000000a0480723c */ /* 0x000fe60000041880 */
[----:B------:R-:W-:-:S02]  /*7f00*/  LEA.HI.X R9, R31, c[0x0][0x1fc], R30, 0x1, P1 ;  /* 0x00007f001f097a11 */ /* 0x000fc400008f0c1e */
[----:B------:R-:W-:Y:S02]  /*7f10*/  IADD3 R12, P1, R8, UR20, RZ ;  /* 0x00000014080c7c10 */ /* 0x000fe4000ff3e0ff */
[----:B------:R-:W-:Y:S01]  /*7f20*/  FADD.FTZ R4, R239, R234 ;  /* 0x000000eaef047221 */ /* 0x000fe20000010000 */
[----:B------:R1:W-:Y:S01]  /*7f30*/  STG.E.U16 [R8.64], R171 ;  /* 0x000000ab08007986 */ /* 0x0003e2000c101510 */
[----:B------:R-:W-:-:S03]  /*7f40*/  IADD3.X R13, R9, UR21, RZ, P1, !PT ;  /* 0x00000015090d7c10 */ /* 0x000fc60008ffe4ff */
[----:B------:R1:W-:Y:S04]  /*7f50*/  STG.E.U16 [R8.64+0x2], R170 ;  /* 0x000002aa08007986 */ /* 0x0003e8000c101510 */
[----:B------:R1:W-:Y:S04]  /*7f60*/  STG.E.U16 [R12.64], R175 ;  /* 0x000000af0c007986 */ /* 0x0003e8000c101510 */
[----:B------:R1:W-:Y:S04]  /*7f70*/  STG.E.U16 [R12.64+0x2], R174 ;  /* 0x000002ae0c007986 */ /* 0x0003e8000c101510 */
        /* <DEDUP_REMOVED lines=28> */
[----:B------:R1:W-:Y:S01]  /*8140*/  STL [R1+0x30], R4 ;  /* 0x0000300401007387 */ /* 0x0003e20000100800 */
[----:B------:R-:W-:Y:S05]  /*8150*/  @!P0 BRA `(.L_x_776) ;  /* 0x0000615000008947 */ /* 0x000fea0003800000 */
[----:B------:R-:W2:Y:S01]  /*8160*/  LDL.64 R244, [R1+0x18] ;  /* 0x0000180001f47983 */ /* 0x000ea20000100a00 */
[----:B------:R-:W-:Y:S01]  /*8170*/  USHF.R.S32.HI UR22, URZ, 0x1f, UR23 ;  /* 0x0000001f3f167899 */ /* 0x000fe20008011417 */
[----:B-1----:R-:W-:Y:S01]  /*8180*/  IMAD.U32 R4, RZ, RZ, UR23 ;  /* 0x00000017ff047e24 */ /* 0x002fe2000f8e00ff */
[----:B------:R-:W-:Y:S01]  /*8190*/  ULDC.64 UR4, c[0x0][0x1b0] ;  /* 0x00006c0000047ab9 */ /* 0x000fe20000000a00 */
[----:B------:R-:W-:Y:S01]  /*81a0*/  IMAD.U32 R3, RZ, RZ, UR23 ;  /* 0x00000017ff037e24 */ /* 0x000fe2000f8e00ff */
[----:B------:R-:W-:Y:S01]  /*81b0*/  ULDC.64 UR6, c[0x0][0x1b8] ;  /* 0x00006e0000067ab9 */ /* 0x000fe20000000a00 */
[----:B------:R-:W-:Y:S01]  /*81c0*/  IMAD.WIDE.U32 R12, R27, -0x326172a9, RZ ;  /* 0xcd9e8d571b0c7825 */ /* 0x000fe200078e00ff */
[----:B------:R-:W-:Y:S01]  /*81d0*/  UIMAD UR4, UR22, UR4, URZ ;  /* 0x00000004160472a4 */ /* 0x000fe2000f8e023f */
[----:B------:R-:W1:Y:S01]  /*81e0*/  LDC.U8 R252, c[0x0][0x2d8] ;  /* 0x0000b600fffc7b82 */ /* 0x000e620000000000 */
[----:B------:R-:W-:Y:S01]  /*81f0*/  UIMAD UR6, UR22, UR6, URZ ;  /* 0x00000006160672a4 */ /* 0x000fe2000f8e023f */
[----:B------:R-:W-:Y:S01]  /*8200*/  IMAD.WIDE.U32 R14, R25, -0x2daee0ad, RZ ;  /* 0xd2511f53190e7825 */ /* 0x000fe200078e00ff */
[----:B------:R-:W-:Y:S01]  /*8210*/  UIMAD UR4, UR23, UR5, UR4 ;  /* 0x00000005170472a4 */ /* 0x000fe2000f8e0204 */
[----:B------:R-:W-:Y:S01]  /*8220*/  LOP3.LUT R26, R13, R26, RZ, 0x3c, !PT ;  /* 0x0000001a0d1a7212 */ /* 0x000fe200078e3cff */
[----:B------:R-:W-:Y:S01]  /*8230*/  UIMAD UR6, UR23, UR7, UR6 ;  /* 0x00000007170672a4 */ /* 0x000fe2000f8e0206 */
[----:B------:R-:W-:Y:S01]  /*8240*/  IMAD.MOV.U32 R165, RZ, RZ, R0 ;  /* 0x000000ffffa57224 */ /* 0x000fe200078e0000 */
[----:B------:R-:W-:Y:S01]  /*8250*/  ISETP.GE.AND P3, PT, R251, c[0x0][0x220], PT ;  /* 0x00008800fb007a0c */ /* 0x000fe20003f66270 */
[----:B------:R-:W-:Y:S01]  /*8260*/  UIADD3 UR22, UR8, -0x2, URZ ;  /* 0xfffffffe08167890 */ /* 0x000fe2000fffe03f */
[----:B------:R-:W-:Y:S01]  /*8270*/  IMAD.U32 R5, RZ, RZ, UR4 ;  /* 0x00000004ff057e24 */ /* 0x000fe2000f8e00ff */
[----:B------:R-:W-:-:S02]  /*8280*/  ULDC.64 UR4, c[0x0][0x1a0] ;  /* 0x0000680000047ab9 */ /* 0x000fc40000000a00 */
[----:B------:R-:W-:Y:S02]  /*8290*/  UIADD3 UR8, UR8, -0x3, URZ ;  /* 0xfffffffd08087890 */ /* 0x000fe4000fffe03f */
[----:B------:R-:W-:Y:S01]  /*82a0*/  USHF.L.U64.HI UR23, UR4, 0x4, UR5 ;  /* 0x0000000404177899 */ /* 0x000fe20008010205 */
[----:B-1----:R-:W-:Y:S02]  /*82b0*/  PRMT R0, R252, 0x7054, R252 ;  /* 0x00007054fc007816 */ /* 0x002fe400000000fc */
[--C-:B--2---:R-:W-:Y:S01]  /*82c0*/  SHF.R.S32.HI R11, RZ, 0x1f, R244.reuse ;  /* 0x0000001fff0b7819 */ /* 0x104fe200000114f4 */
[----:B------:R-:W-:Y:S01]  /*82d0*/  IMAD.MOV.U32 R10, RZ, RZ, R244 ;  /* 0x000000ffff0a7224 */ /* 0x000fe200078e00f4 */
[----:B------:R-:W-:-:S03]  /*82e0*/  ISETP.GE.AND P4, PT, R244, c[0x0][0x220], PT ;  /* 0x00008800f4007a0c */ /* 0x000fc60003f86270 */
[----:B------:R-:W-:-:S04]  /*82f0*/  IMAD.WIDE.U32 R6, R4, c[0x0][0x1b0], R10 ;  /* 0x00006c0004067a25 */ /* 0x000fc800078e000a */
[----:B------:R-:W-:Y:S01]  /*8300*/  IMAD.WIDE.U32 R10, R3, c[0x0][0x1b8], R10 ;  /* 0x00006e00030a7a25 */ /* 0x000fe200078e000a */
[----:B------:R-:W-:Y:S01]  /*8310*/  IADD3 R6, P1, R6, UR26, RZ ;  /* 0x0000001a06067c10 */ /* 0x000fe2000ff3e0ff */
[----:B------:R-:W-:Y:S02]  /*8320*/  UMOV UR26, URZ ;  /* 0x0000003f001a7c82 */ /* 0x000fe40008000000 */
[----:B------:R-:W-:Y:S01]  /*8330*/  IMAD.U32 R3, RZ, RZ, UR6 ;  /* 0x00000006ff037e24 */ /* 0x000fe2000f8e00ff */
[----:B------:R-:W-:Y:S02]  /*8340*/  IADD3 R4, P0, R10, UR30, RZ ;  /* 0x0000001e0a047c10 */ /* 0x000fe4000ff1e0ff */
[----:B------:R-:W-:Y:S01]  /*8350*/  IADD3.X R5, R5, UR24, R7, P1, !PT ;  /* 0x0000001805057c10 */ /* 0x000fe20008ffe407 */
[----:B------:R-:W-:Y:S01]  /*8360*/  USHF.L.U32 UR24, UR4, 0x4, URZ ;  /* 0x0000000404187899 */ /* 0x000fe2000800063f */
[----:B------:R-:W-:Y:S02]  /*8370*/  LEA R10, P2, R6, c[0x0][0x168], 0x1 ;  /* 0x00005a00060a7a11 */ /* 0x000fe400078408ff */
[----:B------:R-:W-:-:S02]  /*8380*/  IADD3.X R3, R3, UR29, R11, P0, !PT ;  /* 0x0000001d03037c10 */ /* 0x000fc400087fe40b */
[----:B------:R-:W-:Y:S01]  /*8390*/  LEA R7, P1, R4, c[0x0][0x170], 0x1 ;  /* 0x00005c0004077a11 */ /* 0x000fe200078208ff */
[----:B------:R1:W-:Y:S01]  /*83a0*/  STL [R1+0x2c], R10 ;  /* 0x00002c0a01007387 */ /* 0x0003e20000100800 */
[----:B------:R-:W-:Y:S02]  /*83b0*/  LEA.HI.X R6, R6, c[0x0][0x16c], R5, 0x1, P2 ;  /* 0x00005b0006067a11 */ /* 0x000fe400010f0c05 */
[----:B------:R-:W-:Y:S01]  /*83c0*/  LEA.HI.X R5, R4, c[0x0][0x174], R3, 0x1, P1 ;  /* 0x00005d0004057a11 */ /* 0x000fe200008f0c03 */
[----:B------:R-:W-:Y:S01]  /*83d0*/  STL [R1+0x24], R7 ;  /* 0x0000240701007387 */ /* 0x000fe20000100800 */
[----:B------:R-:W-:Y:S01]  /*83e0*/  IADD3 R164, P0, R8, -0x80, RZ ;  /* 0xffffff8008a47810 */ /* 0x000fe20007f1e0ff */
[----:B-----5:R-:W-:Y:S01]  /*83f0*/  IMAD.MOV.U32 R4, RZ, RZ, R28 ;  /* 0x000000ffff047224 */ /* 0x020fe200078e001c */
[----:B------:R-:W-:Y:S01]  /*8400*/  IADD3 R8, P5, R28, 0x20, RZ ;  /* 0x000000201c087810 */ /* 0x000fe20007fbe0ff */
[----:B------:R2:W-:Y:S01]  /*8410*/  STL [R1+0x28], R6 ;  /* 0x0000280601007387 */ /* 0x0005e20000100800 */
[----:B------:R-:W-:Y:S01]  /*8420*/  IADD3.X R167, R9, -0x1, RZ, P0, !PT ;  /* 0xffffffff09a77810 */ /* 0x000fe200007fe4ff */
[----:B------:R-:W-:Y:S01]  /*8430*/  IMAD.MOV.U32 R3, RZ, RZ, R2 ;  /* 0x000000ffff037224 */ /* 0x000fe200078e0002 */
[----:B------:R-:W-:Y:S01]  /*8440*/  ISETP.GE.AND P2, PT, R250, c[0x0][0x220], PT ;  /* 0x00008800fa007a0c */ /* 0x000fe20003f46270 */
[----:B------:R3:W-:Y:S01]  /*8450*/  STL [R1+0x20], R5 ;  /* 0x0000200501007387 */ /* 0x0007e20000100800 */
[----:B------:R-:W-:-:S03]  /*8460*/  ISETP.GE.AND P1, PT, R249, c[0x0][0x220], PT ;  /* 0x00008800f9007a0c */ /* 0x000fc60003f26270 */
[----:B------:R-:W-:Y:S04]  /*8470*/  STL.64 [R1+0x40], R12 ;  /* 0x0000400c01007387 */ /* 0x000fe80000100a00 */
[----:B------:R-:W-:Y:S01]  /*8480*/  STL.64 [R1+0x48], R14 ;  /* 0x0000480e01007387 */ /* 0x000fe20000100a00 */
[C---:B-1----:R-:W-:Y:S02]  /*8490*/  IADD3 R10, P6, R28.reuse, 0x10, RZ ;  /* 0x000000101c0a7810 */ /* 0x042fe40007fde0ff */
[----:B--2---:R-:W-:Y:S02]  /*84a0*/  IADD3 R6, P0, R28, 0x30, RZ ;  /* 0x000000301c067810 */ /* 0x004fe40007f1e0ff */
[----:B---3--:R-:W-:-:S05]  /*84b0*/  SHF.R.S32.HI R5, RZ, 0x1f, R28 ;  /* 0x0000001fff057819 */ /* 0x008fca000001141c */
[--C-:B------:R-:W-:Y:S02]  /*84c0*/  IMAD.X R11, RZ, RZ, R5.reuse, P6 ;  /* 0x000000ffff0b7224 */ /* 0x100fe400030e0605 */
[--C-:B------:R-:W-:Y:S02]  /*84d0*/  IMAD.X R7, RZ, RZ, R5.reuse, P0 ;  /* 0x000000ffff077224 */ /* 0x100fe400000e0605 */
[----:B------:R-:W-:Y:S01]  /*84e0*/  IMAD.X R9, RZ, RZ, R5, P5 ;  /* 0x000000ffff097224 */ /* 0x000fe200028e0605 */
[----:B------:R-:W-:Y:S04]  /*84f0*/  STL.64 [R1+0x68], R10 ;  /* 0x0000680a01007387 */ /* 0x000fe80000100a00 */
[----:B------:R1:W-:Y:S04]  /*8500*/  STL.64 [R1+0x58], R6 ;  /* 0x0000580601007387 */ /* 0x0003e80000100a00 */
[----:B------:R2:W-:Y:S04]  /*8510*/  STL.64 [R1+0x60], R8 ;  /* 0x0000600801007387 */ /* 0x0005e80000100a00 */
[----:B------:R2:W-:Y:S01]  /*8520*/  STL.64 [R1+0x50], R4 ;  /* 0x0000500401007387 */ /* 0x0005e20000100a00 */
[----:B-1----:R-:W-:-:S05]  /*8530*/  IMAD.WIDE.U32 R6, R26, -0x2daee0ad, RZ ;  /* 0xd2511f531a067825 */ /* 0x002fca00078e00ff */
[----:B------:R2:W-:Y:S01]  /*8540*/  STL.64 [R1+0x38], R6 ;  /* 0x0000380601007387 */ /* 0x0005e20000100a00 */
[----:B------:R-:W-:Y:S05]  /*8550*/  BRA `(.L_x_777) ;  /* 0x000006e000007947 */ /* 0x000fea0003800000 */
.L_x_779:
        /* <DEDUP_REMOVED lines=15> */
[C---:B------:R-:W-:Y:S04]  /*8650*/  @!P4 LEA R168, P0, R167.reuse, c[0x0][0x168], 0x1 ;  /* 0x00005a00a7a8ca11 */ /* 0x040fe800078008ff */
[C---:B------:R-:W-:Y:S02]  /*8660*/  @!P4 LEA.HI.X R169, R167.reuse, c[0x0][0x16c], R2, 0x1, P0 ;  /* 0x00005b00a7a9ca11 */ /* 0x040fe400000f0c02 */
[----:B------:R-:W-:Y:S03]  /*8670*/  IADD3 R167, P5, R167, UR11, RZ ;  /* 0x0000000ba7a77c10 */ /* 0x000fe6000ffbe0ff */
[----:B------:R-:W-:Y:S01]  /*8680*/  @!PT LDS RZ, [RZ] ;  /* 0x00000000fffff984 */ /* 0x000fe20000000800 */
[----:B------:R-:W-:Y:S01]  /*8690*/  @!PT LDS RZ, [RZ] ;  /* 0x00000000fffff984 */ /* 0x000fe20000000800 */
[----:B------:R-:W-:Y:S01]  /*86a0*/  @!PT LDS RZ, [RZ] ;  /* 0x00000000fffff984 */ /* 0x000fe20000000800 */
[----:B------:R2:W-:Y:S01]  /*86b0*/  @!P4 LDGSTS.E.BYPASS.LTC128B.128 [R248+0x8000], [R168.64] ;  /* 0x08000000a8f8cfae */ /* 0x0005e2000b901d50 */
        /* <DEDUP_REMOVED lines=8> */
[----:B------:R-:W-:Y:S03]  /*8740*/  IADD3 R167, P0, R167, UR11, RZ ;  /* 0x0000000ba7a77c10 */ /* 0x000fe6000ff1e0ff */
[----:B------:R1:W-:Y:S01]  /*8750*/  @P2 STS.128 [R248+0xc000], RZ ;  /* 0x00c000fff8002388 */ /* 0x0003e20000000c00 */
[----:B------:R-:W-:Y:S02]  /*8760*/  IADD3.X R2, R2, UR9, RZ, P0, !PT ;  /* 0x0000000902027c10 */ /* 0x000fe400087fe4ff */
[C---:B------:R-:W-:Y:S01]  /*8770*/  IADD3 R0, P5, R167.reuse, UR11, RZ ;  /* 0x0000000ba7007c10 */ /* 0x040fe2000ffbe0ff */
[----:B------:R-:W-:Y:S01]  /*8780*/  @!PT LDS RZ, [RZ] ;  /* 0x00000000fffff984 */ /* 0x000fe20000000800 */
[----:B------:R-:W-:Y:S01]  /*8790*/  @!PT LDS RZ, [RZ] ;  /* 0x00000000fffff984 */ /* 0x000fe20000000800 */
[----:B------:R-:W-:Y:S01]  /*87a0*/  @!PT LDS RZ, [RZ] ;  /* 0x00000000fffff984 */ /* 0x000fe20000000800 */
[----:B------:R1:W-:Y:S03]  /*87b0*/  @!P2 LDGSTS.E.BYPASS.LTC128B.128 [R248+0xc000], [R176.64+0x100] ;  /* 0x0c000100b0f8afae */ /* 0x0003e6000b901d50 */
[----:B------:R-:W-:Y:S01]  /*87c0*/  @!P4 LEA R166, P0, R0, c[0x0][0x168], 0x1 ;  /* 0x00005a0000a6ca11 */ /* 0x000fe200078008ff */
[----:B------:R1:W-:Y:S04]  /*87d0*/  @P1 STS.128 [R248+0xe000], RZ ;  /* 0x00e000fff8001388 */ /* 0x0003e80000000c00 */
[----:B------:R-:W-:Y:S01]  /*87e0*/  @!PT LDS RZ, [RZ] ;  /* 0x00000000fffff984 */ /* 0x000fe20000000800 */
[----:B------:R-:W-:Y:S01]  /*87f0*/  @!PT LDS RZ, [RZ] ;  /* 0x00000000fffff984 */ /* 0x000fe20000000800 */
[----:B------:R-:W-:Y:S01]  /*8800*/  @!PT LDS RZ, [RZ] ;  /* 0x00000000fffff984 */ /* 0x000fe20000000800 */
[----:B------:R1:W-:Y:S01]  /*8810*/  @!P1 LDGSTS.E.BYPASS.LTC128B.128 [R248+0xe000], [R176.64+0x180] ;  /* 0x0e000180b0f89fae */ /* 0x0003e2000b901d50 */
[C---:B--2---:R-:W-:Y:S03]  /*8820*/  @!P4 LEA R168, P6, R167.reuse, c[0x0][0x168], 0x1 ;  /* 0x00005a00a7a8ca11 */ /* 0x044fe600078c08ff */
[----:B------:R1:W-:Y:S01]  /*8830*/  @P4 STS.128 [R248+0x8800], RZ ;  /* 0x008800fff8004388 */ /* 0x0003e20000000c00 */
[----:B------:R-:W-:Y:S03]  /*8840*/  @!P4 LEA.HI.X R169, R167, c[0x0][0x16c], R2, 0x1, P6 ;  /* 0x00005b00a7a9ca11 */ /* 0x000fe600030f0c02 */
[----:B------:R-:W-:Y:S01]  /*8850*/  @!PT LDS RZ, [RZ] ;  /* 0x00000000fffff984 */ /* 0x000fe20000000800 */
[----:B------:R-:W-:Y:S01]  /*8860*/  @!PT LDS RZ, [RZ] ;  /* 0x00000000fffff984 */ /* 0x000fe20000000800 */
[----:B------:R-:W-:Y:S01]  /*8870*/  @!PT LDS RZ, [RZ] ;  /* 0x00000000fffff984 */ /* 0x000fe20000000800 */
[----:B------:R1:W-:Y:S01]  /*8880*/  @!P4 LDGSTS.E.BYPASS.LTC128B.128 [R248+0x8800], [R170.64] ;  /* 0x08800000aaf8cfae */ /* 0x0003e2000b901d50 */
[----:B------:R-:W-:Y:S03]  /*8890*/  IADD3.X R167, R2, UR9, RZ, P5, !PT ;  /* 0x0000000902a77c10 */ /* 0x000fe6000affe4ff */
        /* <DEDUP_REMOVED lines=58> */
.L_x_777:
[----:B------:R-:W3:Y:S01]  /*8c40*/  LDL.64 R10, [R1] ;  /* 0x00000000010a7983 */ /* 0x000ee20000100a00 */
[----:B------:R-:W-:Y:S01]  /*8c50*/  UIADD3 UR25, UR22, -UR26, URZ ;  /* 0x8000001a16197290 */ /* 0x000fe2000fffe03f */
[----:B------:R-:W-:Y:S04]  /*8c60*/  DEPBAR.LE SB0, 0x0 ;  /* 0x000080000000791a */ /* 0x000fe80000000000 */
[----:B--2---:R-:W2:Y:S01]  /*8c70*/  LDL.64 R4, [R1+0x50] ;  /* 0x0000500001047983 */ /* 0x004ea20000100a00 */
[----:B------:R-:W-:Y:S01]  /*8c80*/  USHF.R.S32.HI UR6, URZ, 0x1f, UR25 ;  /* 0x0000001f3f067899 */ /* 0x000fe20008011419 */
[----:B------:R-:W-:Y:S01]  /*8c90*/  IMAD.U32 R34, RZ, RZ, UR25 ;  /* 0x00000019ff227e24 */ /* 0x000fe2000f8e00ff */
[----:B------:R-:W-:Y:S01]  /*8ca0*/  UIMAD.WIDE.U32 UR28, UR25, UR4, URZ ;  /* 0x00000004191c72a5 */ /* 0x000fe2000f8e003f */
[----:B------:R-:W4:Y:S01]  /*8cb0*/  LDL R9, [R1+0x24] ;  /* 0x0000240001097983 */ /* 0x000f220000100800 */
[----:B------:R-:W-:Y:S01]  /*8cc0*/  UIMAD UR6, UR6, UR4, URZ ;  /* 0x00000004060672a4 */ /* 0x000fe2000f8e023f */
[----:B------:R-:W-:Y:S01]  /*8cd0*/  IMAD.U32 R33, RZ, RZ, UR25 ;  /* 0x00000019ff217e24 */ /* 0x000fe2000f8e00ff */
[----:B------:R-:W-:Y:S01]  /*8ce0*/  MOV R0, UR25 ;  /* 0x0000001900007c02 */ /* 0x000fe20008000f00 */
[----:B------:R-:W3:Y:S01]  /*8cf0*/  LDL.64 R16, [R1+0x68] ;  /* 0x0000680001107983 */ /* 0x000ee20000100a00 */
[----:B------:R-:W-:Y:S01]  /*8d00*/  UIMAD UR6, UR25, UR5, UR6 ;  /* 0x00000005190672a4 */ /* 0x000fe2000f8e0206 */
[----:B------:R-:W-:Y:S01]  /*8d10*/  IMAD.U32 R2, RZ, RZ, UR25 ;  /* 0x00000019ff027e24 */ /* 0x000fe2000f8e00ff */
[----:B------:R-:W-:Y:S01]  /*8d20*/  UISETP.GE.AND UP0, UPT, UR25, 0x1, UPT ;  /* 0x000000011900788c */ /* 0x000fe2000bf06270 */
[----:B------:R-:W4:Y:S01]  /*8d30*/  LDL R8, [R1+0x20] ;  /* 0x0000200001087983 */ /* 0x000f220000100800 */
[----:B------:R-:W-:Y:S01]  /*8d40*/  IMAD.U32 R31, RZ, RZ, UR25 ;  /* 0x00000019ff1f7e24 */ /* 0x000fe2000f8e00ff */
[----:B------:R-:W-:Y:S01]  /*8d50*/  UIADD3 UR6, UR29, UR6, URZ ;  /* 0x000000061d067290 */ /* 0x000fe2000fffe03f */
[----:B------:R-:W-:Y:S01]  /*8d60*/  IMAD.U32 R29, RZ, RZ, UR25 ;  /* 0x00000019ff1d7e24 */ /* 0x000fe2000f8e00ff */
[----:B------:R-:W4:Y:S01]  /*8d70*/  LDL.64 R20, [R1+0x58] ;  /* 0x0000580001147983 */ /* 0x000f220000100a00 */
[----:B------:R-:W-:Y:S02]  /*8d80*/  IMAD.U32 R30, RZ, RZ, UR25 ;  /* 0x00000019ff1e7e24 */ /* 0x000fe4000f8e00ff */
[----:B------:R-:W-:Y:S01]  /*8d90*/  IMAD.U32 R6, RZ, RZ, UR28 ;  /* 0x0000001cff067e24 */ /* 0x000fe2000f8e00ff */
[----:B------:R1:W-:Y:S01]  /*8da0*/  STL.64 [R1+0x78], R36 ;  /* 0x0000782401007387 */ /* 0x0003e20000100a00 */
[----:B------:R-:W-:Y:S02]  /*8db0*/  IMAD.U32 R166, RZ, RZ, UR25 ;  /* 0x00000019ffa67e24 */ /* 0x000fe4000f8e00ff */
[----:B------:R-:W-:Y:S01]  /*8dc0*/  IMAD.U32 R7, RZ, RZ, UR29 ;  /* 0x0000001dff077e24 */ /* 0x000fe2000f8e00ff */
[----:B------:R-:W-:Y:S06]  /*8dd0*/  BAR.SYNC.DEFER_BLOCKING 0x0 ;  /* 0x0000000000007b1d */ /* 0x000fec0000010000 */
[----:B------:R-:W-:Y:S04]  /*8de0*/  @P4 STS.128 [R248+0x10000], RZ ;  /* 0x010000fff8004388 */ /* 0x000fe80000000c00 */
[----:B-1----:R-:W4:Y:S01]  /*8df0*/  LDL.64 R36, [R1+0x60] ;  /* 0x0000600001247983 */ /* 0x002f220000100a00 */
[----:B--2---:R-:W-:Y:S04]  /*8e00*/  LEA R182, P6, R34, R4, 0x6 ;  /* 0x0000000422b67211 */ /* 0x004fe800078c30ff */
[----:B------:R-:W-:Y:S02]  /*8e10*/  LEA.HI.X.SX32 R183, R33, R5, 0x6, P6 ;  /* 0x0000000521b77211 */ /* 0x000fe400030f36ff */
[----:B---3--:R-:W-:Y:S04]  /*8e20*/  LEA R178, P5, R31, R16, 0x6 ;  /* 0x000000101fb27211 */ /* 0x008fe800078a30ff */
[----:B------:R-:W-:Y:S02]  /*8e30*/  LEA.HI.X.SX32 R179, R30, R17, 0x6, P5 ;  /* 0x000000111eb37211 */ /* 0x000fe400028f36ff */
[----:B------:R-:W-:Y:S01]  /*8e40*/  MOV R30, UR6 ;  /* 0x00000006001e7c02 */ /* 0x000fe20008000f00 */
[----:B------:R-:W-:Y:S01]  /*8e50*/  UIADD3 UR6, UR8, -UR26, URZ ;  /* 0x8000001a08067290 */ /* 0x000fe2000fffe03f */
[----:B----4-:R-:W-:Y:S04]  /*8e60*/  LEA R186, P5, R0, R20, 0x6 ;  /* 0x0000001400ba7211 */ /* 0x010fe800078a30ff */
[----:B------:R-:W-:Y:S01]  /*8e70*/  LEA.HI.X.SX32 R187, R166, R21, 0x6, P5 ;  /* 0x00000015a6bb7211 */ /* 0x000fe200028f36ff */
[C---:B------:R-:W-:Y:S04]  /*8e80*/  IMAD.WIDE.U32 R32, R186.reuse, c[0x0][0x1a0], RZ ;  /* 0x00006800ba207a25 */ /* 0x040fe800078e00ff */
[----:B------:R-:W-:Y:S04]  /*8e90*/  IMAD R166, R187, c[0x0][0x1a0], RZ ;  /* 0x00006800bba67a24 */ /* 0x000fe800078e02ff */
[----:B------:R-:W-:Y:S04]  /*8ea0*/  IMAD R166, R186, c[0x0][0x1a4], R166 ;  /* 0x00006900baa67a24 */ /* 0x000fe800078e02a6 */
[----:B------:R-:W-:Y:S01]  /*8eb0*/  IMAD.IADD R166, R33, 0x1, R166 ;  /* 0x0000000121a67824 */ /* 0x000fe200078e02a6 */
[----:B------:R-:W-:Y:S02]  /*8ec0*/  LEA R34, P0, R2, R36, 0x6 ;  /* 0x0000002402227211 */ /* 0x000fe400078030ff */
[----:B------:R-:W-:Y:S01]  /*8ed0*/  LEA R2, P6, R6, R10, 0x6 ;  /* 0x0000000a06027211 */ /* 0x000fe200078c30ff */
[----:B------:R-:W-:Y:S01]  /*8ee0*/  IMAD.WIDE.U32 R10, R178, c[0x0][0x1a0], RZ ;  /* 0x00006800b20a7a25 */ /* 0x000fe200078e00ff */
[----:B------:R-:W-:Y:S02]  /*8ef0*/  LEA.HI.X.SX32 R35, R29, R37, 0x6, P0 ;  /* 0x000000251d237211 */ /* 0x000fe400000f36ff */
[----:B------:R-:W-:Y:S01]  /*8f00*/  LEA.HI.X R0, R6, R247, R30, 0x6, P6 ;  /* 0x000000f706007211 */ /* 0x000fe200030f341e */
[----:B------:R-:W-:Y:S02]  /*8f10*/  IMAD R29, R183, c[0x0][0x1a0], RZ ;  /* 0x00006800b71d7a24 */ /* 0x000fe400078e02ff */
[C---:B------:R-:W-:Y:S04]  /*8f20*/  IMAD.WIDE.U32 R6, R182.reuse, c[0x0][0x1a0], RZ ;  /* 0x00006800b6067a25 */ /* 0x040fe800078e00ff */
[----:B------:R-:W-:Y:S01]  /*8f30*/  IMAD R29, R182, c[0x0][0x1a4], R29 ;  /* 0x00006900b61d7a24 */ /* 0x000fe200078e021d */
[-C--:B------:R-:W-:Y:S01]  /*8f40*/  LEA R182, P6, R6, R9.reuse, 0x1 ;  /* 0x0000000906b67211 */ /* 0x080fe200078c08ff */
[----:B------:R-:W-:Y:S02]  /*8f50*/  IMAD R30, R179, c[0x0][0x1a0], RZ ;  /* 0x00006800b31e7a24 */ /* 0x000fe400078e02ff */
[----:B------:R-:W-:Y:S02]  /*8f60*/  IMAD.IADD R29, R7, 0x1, R29 ;  /* 0x00000001071d7824 */ /* 0x000fe400078e021d */
[----:B------:R-:W-:Y:S02]  /*8f70*/  IMAD R31, R35, c[0x0][0x1a0], RZ ;  /* 0x00006800231f7a24 */ /* 0x000fe400078e02ff */
[----:B------:R-:W-:Y:S01]  /*8f80*/  IMAD R30, R178, c[0x0][0x1a4], R30 ;  /* 0x00006900b21e7a24 */ /* 0x000fe200078e021e */
[-C--:B------:R-:W-:Y:S01]  /*8f90*/  LEA.HI.X R183, R6, R8.reuse, R29, 0x1, P6 ;  /* 0x0000000806b77211 */ /* 0x080fe200030f0c1d */
[----:B------:R-:W-:Y:S01]  /*8fa0*/  IMAD R31, R34, c[0x0][0x1a4], R31 ;  /* 0x00006900221f7a24 */ /* 0x000fe200078e021f */
[----:B------:R-:W-:Y:S01]  /*8fb0*/  @!P4 LEA R186, P6, R2, c[0x0][0x170], 0x1 ;  /* 0x00005c0002baca11 */ /* 0x000fe200078c08ff */
[----:B------:R-:W-:Y:S01]  /*8fc0*/  IMAD.WIDE.U32 R14, R34, c[0x0][0x1a0], RZ ;  /* 0x00006800220e7a25 */ /* 0x000fe200078e00ff */
[-C--:B------:R-:W-:Y:S02]  /*8fd0*/  LEA R178, P5, R10, R9.reuse, 0x1 ;  /* 0x000000090ab27211 */ /* 0x080fe400078a08ff */
[----:B------:R-:W-:Y:S01]  /*8fe0*/  @!P4 LEA.HI.X R187, R2, c[0x0][0x174], R0, 0x1, P6 ;  /* 0x00005d0002bbca11 */ /* 0x000fe200030f0c00 */
[----:B------:R-:W-:Y:S01]  /*8ff0*/  IMAD.IADD R30, R11, 0x1, R30 ;  /* 0x000000010b1e7824 */ /* 0x000fe200078e021e */
[-C--:B------:R-:W-:Y:S01]  /*9000*/  LEA R34, P0, R14, R9.reuse, 0x1 ;  /* 0x000000090e227211 */ /* 0x080fe200078008ff */
[----:B------:R-:W-:Y:S02]  /*9010*/  IMAD.IADD R31, R15, 0x1, R31 ;  /* 0x000000010f1f7824 */ /* 0x000fe400078e021f */
[----:B------:R-:W-:Y:S01]  /*9020*/  @!PT LDS RZ, [RZ] ;  /* 0x00000000fffff984 */ /* 0x000fe20000000800 */
[----:B------:R-:W-:Y:S01]  /*9030*/  @!PT LDS RZ, [RZ] ;  /* 0x00000000fffff984 */ /* 0x000fe20000000800 */
[----:B------:R-:W-:Y:S01]  /*9040*/  @!PT LDS RZ, [RZ] ;  /* 0x00000000fffff984 */ /* 0x000fe20000000800 */
[----:B------:R1:W-:Y:S01]  /*9050*/  @!P4 LDGSTS.E.BYPASS.LTC128B.128 [R248+0x10000], [R186.64] ;  /* 0x10000000baf8cfae */ /* 0x0003e2000b901d50 */
[-C--:B------:R-:W-:Y:S02]  /*9060*/  LEA.HI.X R179, R10, R8.reuse, R30, 0x1, P5 ;  /* 0x000000080ab37211 */ /* 0x080fe400028f0c1e */
[-C--:B------:R-:W-:Y:S01]  /*9070*/  LEA.HI.X R35, R14, R8.reuse, R31, 0x1, P0 ;  /* 0x000000080e237211 */ /* 0x080fe200000f0c1f */
[----:B------:R-:W-:Y:S01]  /*9080*/  @P3 STS.128 [R248+0x12000], RZ ;  /* 0x012000fff8003388 */ /* 0x000fe20000000c00 */
[----:B------:R-:W-:Y:S02]  /*9090*/  LEA R30, P0, R32, R9, 0x1 ;  /* 0x00000009201e7211 */ /* 0x000fe400078008ff */
[----:B------:R-:W-:Y:S01]  /*90a0*/  IADD3 R29, P5, R2, UR24, RZ ;  /* 0x00000018021d7c10 */ /* 0x000fe2000ffbe0ff */
[----:B------:R-:W-:Y:S01]  /*90b0*/  @!PT LDS RZ, [RZ] ;  /* 0x00000000fffff984 */ /* 0x000fe20000000800 */
[----:B------:R-:W-:Y:S01]  /*90c0*/  @!PT LDS RZ, [RZ] ;  /* 0x00000000fffff984 */ /* 0x000fe20000000800 */
[----:B------:R-:W-:Y:S01]  /*90d0*/  @!PT LDS RZ, [RZ] ;  /* 0x00000000fffff984 */ /* 0x000fe20000000800 */
[----:B------:R2:W-:Y:S01]  /*90e0*/  @!P3 LDGSTS.E.BYPASS.LTC128B.128 [R248+0x12000], [R182.64+0x80] ;  /* 0x12000080b6f8bfae */ /* 0x0005e2000b901d50 */
[----:B------:R-:W-:Y:S02]  /*90f0*/  LEA.HI.X R31, R32, R8, R166, 0x1, P0 ;  /* 0x00000008201f7211 */ /* 0x000fe400000f0ca6 */
[C---:B------:R-:W-:Y:S01]  /*9100*/  @!P4 LEA R32, P6, R29.reuse, c[0x0][0x170], 0x1 ;  /* 0x00005c001d20ca11 */ /* 0x040fe200078c08ff */
[----:B------:R-:W-:Y:S01]  /*9110*/  @P2 STS.128 [R248+0x14000], RZ ;  /* 0x014000fff8002388 */ /* 0x000fe20000000c00 */
[----:B------:R-:W-:Y:S02]  /*9120*/  IADD3.X R2, R0, UR23, RZ, P5, !PT ;  /* 0x0000001700027c10 */ /* 0x000fe4000affe4ff */
[C---:B------:R-:W-:Y:S01]  /*9130*/  IADD3 R166, P0, R29.reuse, UR24, RZ ;  /* 0x000000181da67c10 */ /* 0x040fe2000ff1e0ff */
[----:B------:R-:W-:Y:S01]  /*9140*/  @!PT LDS RZ, [RZ] ;  /* 0x00000000fffff984 */ /* 0x000fe20000000800 */
[----:B------:R-:W-:Y:S01]  /*9150*/  @!PT LDS RZ, [RZ] ;  /* 0x00000000fffff984 */ /* 0x000fe20000000800 */
[----:B------:R-:W-:Y:S01]  /*9160*/  @!PT LDS RZ, [RZ] ;  /* 0x00000000fffff984 */ /* 0x000fe20000000800 */
[----:B------:R2:W-:Y:S01]  /*9170*/  @!P2 LDGSTS.E.BYPASS.LTC128B.128 [R248+0x14000], [R182.64+0x100] ;  /* 0x14000100b6f8afae */ /* 0x0005e2000b901d50 */
[----:B------:R-:W-:Y:S02]  /*9180*/  @!P4 LEA.HI.X R33, R29, c[0x0][0x174], R2, 0x1, P6 ;  /* 0x00005d001d21ca11 */ /* 0x000fe400030f0c02 */
[----:B------:R-:W-:Y:S01]  /*9190*/  @!P4 LEA R6, P6, R166, c[0x0][0x170], 0x1 ;  /* 0x00005c00a606ca11 */ /* 0x000fe200078c08ff */
        /* <DEDUP_REMOVED lines=8> */
[C---:B------:R-:W-:Y:S01]  /*9220*/  @!P4 LEA R28, P0, R0.reuse, c[0x0][0x170], 0x1 ;  /* 0x00005c00001cca11 */ /* 0x040fe200078008ff */
[----:B------:R-:W-:Y:S01]  /*9230*/  @P4 STS.128 [R248+0x10800], RZ ;  /* 0x010800fff8004388 */ /* 0x000fe20000000c00 */
[----:B------:R-:W-:Y:S03]  /*9240*/  IADD3.X R2, R29, UR23, RZ, P5, !PT ;  /* 0x000000171d027c10 */ /* 0x000fe6000affe4ff */
[----:B------:R-:W-:Y:S01]  /*9250*/  @!PT LDS RZ, [RZ] ;  /* 0x00000000fffff984 */ /* 0x000fe20000000800 */
[----:B------:R-:W-:Y:S01]  /*9260*/  @!PT LDS RZ, [RZ] ;  /* 0x00000000fffff984 */ /* 0x000fe20000000800 */
[----:B------:R-:W-:Y:S01]  /*9270*/  @!PT LDS RZ, [RZ] ;  /* 0x00000000fffff984 */ /* 0x000fe20000000800 */
[----:B------:R3:W-:Y:S01]  /*9280*/  @!P4 LDGSTS.E.BYPASS.LTC128B.128 [R248+0x10800], [R32.64] ;  /* 0x1080000020f8cfae */ /* 0x0007e2000b901d50 */
        /* <DEDUP_REMOVED lines=16> */
[----:B------:R4:W-:Y:S01]  /*9390*/  @!P1 LDGSTS.E.BYPASS.LTC128B.128 [R248+0x16800], [R178.64+0x180] ;  /* 0x16800180b2f89fae */ /* 0x0009e2000b901d50 */
[----:B---3--:R-:W-:Y:S03]  /*93a0*/  MOV R32, R4 ;  /* 0x0000000400207202 */ /* 0x008fe60000000f00 */
[----:B------:R-:W-:Y:S01]  /*93b0*/  @P4 STS.128 [R248+0x11000], RZ ;  /* 0x011000fff8004388 */ /* 0x000fe20000000c00 */
[----:B------:R-:W-:Y:S03]  /*93c0*/  IMAD.MOV.U32 R33, RZ, RZ, R5 ;  /* 0x000000ffff217224 */ /* 0x000fe600078e0005 */
        /* <DEDUP_REMOVED lines=41> */
[----:B----4-:R-:W4:Y:S04]  /*9660*/  LDSM.16.M88.4 R176, [R213+0x8800] ;  /* 0x00880000d5b0783b */ /* 0x010f280000000200 */
[----:B--2---:R-:W2:Y:S04]  /*9670*/  LDSM.16.M88.4 R180, [R213+0x9000] ;  /* 0x00900000d5b4783b */ /* 0x004ea80000000200 */
[----:B------:R-:W0:Y:S04]  /*9680*/  LDGDEPBAR ;  /* 0x00000000000079af */ /* 0x000e280000000000 */
[----:B-1----:R-:W1:Y:S01]  /*9690*/  LDSM.16.M88.4 R184, [R213+0x9800] ;  /* 0x00980000d5b8783b */ /* 0x002e620000000200 */
[C---:B---3--:R-:W-:Y:S08]  /*96a0*/  HMMA.16816.F32.BF16 R4, R168.reuse, R172, RZ ;  /* 0x000000aca804723c */ /* 0x048ff000000418ff */
[C---:B------:R-:W-:Y:S01]  /*96b0*/  HMMA.16816.F32.BF16 R8, R168.reuse, R174, RZ ;  /* 0x000000aea808723c */ /* 0x040fe200000418ff */
[----:B------:R-:W-:Y:S07]  /*96c0*/  LDSM.16.M88.4 R172, [R212] ;  /* 0x00000000d4ac783b */ /* 0x000fee0000000200 */
[C---:B----4-:R-:W-:Y:S07]  /*96d0*/  HMMA.16816.F32.BF16 R12, R168.reuse, R176, RZ ;  /* 0x000000b0a80c723c */ /* 0x050fee00000418ff */
[----:B------:R-:W-:Y:S02]  /*96e0*/  IMAD.MOV.U32 R176, RZ, RZ, R16 ;  /* 0x000000ffffb07224 */ /* 0x000fe400078e0010 */
[----:B------:R-:W-:Y:S02]  /*96f0*/  IMAD.MOV.U32 R177, RZ, RZ, R17 ;  /* 0x000000ffffb17224 */ /* 0x000fe400078e0011 */
[C---:B------:R-:W-:Y:S07]  /*9700*/  HMMA.16816.F32.BF16 R16, R168.reuse, R178, RZ ;  /* 0x000000b2a810723c */ /* 0x040fee00000418ff */
[----:B------:R-:W-:Y:S01]  /*9710*/  IMAD.MOV.U32 R178, RZ, RZ, R20 ;  /* 0x000000ffffb27224 */ /* 0x000fe200078e0014 */
[----:B------:R-:W-:Y:S02]  /*9720*/  MOV R179, R21 ;  /* 0x0000001500b37202 */ /* 0x000fe40000000f00 */
[C---:B--2---:R-:W-:Y:S01]  /*9730*/  HMMA.16816.F32.BF16 R20, R168.reuse, R180, RZ ;  /* 0x000000b4a814723c */ /* 0x044fe200000418ff */
[----:B------:R-:W2:Y:S07]  /*9740*/  LDL R181, [R1+0x2c] ;  /* 0x00002c0001b57983 */ /* 0x000eae0000100800 */
[C---:B------:R-:W-:Y:S07]  /*9750*/  HMMA.16816.F32.BF16 R24, R168.reuse, R182, RZ ;  /* 0x000000b6a818723c */ /* 0x040fee00000418ff */
[----:B------:R-:W-:Y:S01]  /*9760*/  IMAD.MOV.U32 R182, RZ, RZ, R32 ;  /* 0x000000ffffb67224 */ /* 0x000fe200078e0020 */
[C---:B-1----:R-:W-:Y:S01]  /*9770*/  HMMA.16816.F32.BF16 R28, R168.reuse, R184, RZ ;  /* 0x000000b8a81c723c */ /* 0x042fe200000418ff */
[----:B------:R-:W-:Y:S01]  /*9780*/  IMAD.MOV.U32 R183, RZ, RZ, R33 ;  /* 0x000000ffffb77224 */ /* 0x000fe200078e0021 */
[----:B------:R-:W3:Y:S06]  /*9790*/  LDL R185, [R1+0x28] ;  /* 0x0000280001b97983 */ /* 0x000eec0000100800 */
[----:B------:R-:W-:Y:S01]  /*97a0*/  HMMA.16816.F32.BF16 R32, R168, R186, RZ ;  /* 0x000000baa820723c */ /* 0x000fe200000418ff */
[----:B------:R-:W1:Y:S06]  /*97b0*/  LDSM.16.M88.4 R168, [R211] ;  /* 0x00000000d3a8783b */ /* 0x000e6c0000000200 */
[----:B------:R-:W-:Y:S02]  /*97c0*/  IMAD.MOV.U32 R186, RZ, RZ, R182 ;  /* 0x000000ffffba7224 */ /* 0x000fe400078e00b6 */
[----:B------:R-:W-:Y:S03]  /*97d0*/  IMAD.MOV.U32 R187, RZ, RZ, R183 ;  /* 0x000000ffffbb7224 */ /* 0x000fe600078e00b7 */
[C---:B------:R-:W-:Y:S04]  /*97e0*/  LEA R182, P5, R0.reuse, R186, 0x6 ;  /* 0x000000ba00b67211 */ /* 0x040fe800078a30ff */
[----:B------:R-:W-:Y:S01]  /*97f0*/  LEA.HI.X.SX32 R183, R0, R187, 0x6, P5 ;  /* 0x000000bb00b77211 */ /* 0x000fe200028f36ff */
[C---:B------:R-:W-:Y:S04]  /*9800*/  IMAD.WIDE.U32 R186, R182.reuse, c[0x0][0x198], RZ ;  /* 0x00006600b6ba7a25 */ /* 0x040fe800078e00ff */
[----:B------:R-:W-:Y:S04]  /*9810*/  IMAD R166, R183, c[0x0][0x198], RZ ;  /* 0x00006600b7a67a24 */ /* 0x000fe800078e02ff */
[----:B------:R-:W-:Y:S04]  /*9820*/  IMAD R166, R182, c[0x0][0x19c], R166 ;  /* 0x00006700b6a67a24 */ /* 0x000fe800078e02a6 */
[----:B------:R-:W-:Y:S01]  /*9830*/  IMAD.IADD R166, R187, 0x1, R166 ;  /* 0x00000001bba67824 */ /* 0x000fe200078e02a6 */
[C---:B-1----:R-:W-:Y:S08]  /*9840*/  HMMA.16816.F32.BF16 R4, R172.reuse, R168, R4 ;  /* 0x000000a8ac04723c */ /* 0x042ff00000041804 */
[C---:B------:R-:W-:Y:S01]  /*9850*/  HMMA.16816.F32.BF16 R8, R172.reuse, R170, R8 ;  /* 0x000000aaac08723c */ /* 0x040fe20000041808 */
[----:B------:R-:W1:Y:S07]  /*9860*/  LDSM.16.M88.4 R168, [R203] ;  /* 0x00000000cba8783b */ /* 0x000e6e0000000200 */
[C---:B-1----:R-:W-:Y:S08]  /*9870*/  HMMA.16816.F32.BF16 R12, R172.reuse, R168, R12 ;  /* 0x000000a8ac0c723c */ /* 0x042ff0000004180c */
[C---:B------:R-:W-:Y:S01]  /*9880*/  HMMA.16816.F32.BF16 R16, R172.reuse, R170, R16 ;  /* 0x000000aaac10723c */ /* 0x040fe20000041810 */
[----:B------:R-:W1:Y:S07]  /*9890*/  LDSM.16.M88.4 R168, [R202] ;  /* 0x00000000caa8783b */ /* 0x000e6e0000000200 */
[C---:B-1----:R-:W-:Y:S08]  /*98a0*/  HMMA.16816.F32.BF16 R20, R172.reuse, R168, R20 ;  /* 0x000000a8ac14723c */ /* 0x042ff00000041814 */
[C---:B------:R-:W-:Y:S01]  /*98b0*/  HMMA.16816.F32.BF16 R24, R172.reuse, R170, R24 ;  /* 0x000000aaac18723c */ /* 0x040fe20000041818 */
[----:B------:R-:W1:Y:S07]  /*98c0*/  LDSM.16.M88.4 R168, [R201] ;  /* 0x00000000c9a8783b */ /* 0x000e6e0000000200 */
[C---:B-1----:R-:W-:Y:S08]  /*98d0*/  HMMA.16816.F32.BF16 R28, R172.reuse, R168, R28 ;  /* 0x000000a8ac1c723c */ /* 0x042ff0000004181c */
[----:B------:R-:W-:Y:S01]  /*98e0*/  HMMA.16816.F32.BF16 R32, R172, R170, R32 ;  /* 0x000000aaac20723c */ /* 0x000fe20000041820 */
[----:B------:R-:W-:Y:S04]  /*98f0*/  LDSM.16.M88.4 R168, [R210] ;  /* 0x00000000d2a8783b */ /* 0x000fe80000000200 */
[----:B------:R-:W1:Y:S03]  /*9900*/  LDSM.16.M88.4 R172, [R207+0x8000] ;  /* 0x00800000cfac783b */ /* 0x000e660000000200 */
[C---:B-1----:R-:W-:Y:S08]  /*9910*/  HMMA.16816.F32.BF16 R4, R168.reuse, R172, R4 ;  /* 0x000000aca804723c */ /* 0x042ff00000041804 */
[C---:B------:R-:W-:Y:S01]  /*9920*/  HMMA.16816.F32.BF16 R8, R168.reuse, R174, R8 ;  /* 0x000000aea808723c */ /* 0x040fe20000041808 */
[----:B------:R-:W1:Y:S07]  /*9930*/  LDSM.16.M88.4 R172, [R207+0x8800] ;  /* 0x00880000cfac783b */ /* 0x000e6e0000000200 */
[C---:B-1----:R-:W-:Y:S08]  /*9940*/  HMMA.16816.F32.BF16 R12, R168.reuse, R172, R12 ;  /* 0x000000aca80c723c */ /* 0x042ff0000004180c */
[C---:B------:R-:W-:Y:S01]  /*9950*/  HMMA.16816.F32.BF16 R16, R168.reuse, R174, R16 ;  /* 0x000000aea810723c */ /* 0x040fe20000041810 */
[----:B------:R-:W1:Y:S07]  /*9960*/  LDSM.16.M88.4 R172, [R207+0x9000] ;  /* 0x00900000cfac783b */ /* 0x000e6e0000000200 */
[C---:B-1----:R-:W-:Y:S08]  /*9970*/  HMMA.16816.F32.BF16 R20, R168.reuse, R172, R20 ;  /* 0x000000aca814723c */ /* 0x042ff00000041814 */
[C---:B------:R-:W-:Y:S01]  /*9980*/  HMMA.16816.F32.BF16 R24, R168.reuse, R174, R24 ;  /* 0x000000aea818723c */ /* 0x040fe20000041818 */
[----:B------:R-:W1:Y:S07]  /*9990*/  LDSM.16.M88.4 R172, [R207+0x9800] ;  /* 0x00980000cfac783b */ /* 0x000e6e0000000200 */
[C---:B-1----:R-:W-:Y:S08]  /*99a0*/  HMMA.16816.F32.BF16 R28, R168.reuse, R172, R28 ;  /* 0x000000aca81c723c */ /* 0x042ff0000004181c */
[----:B------:R-:W-:Y:S01]  /*99b0*/  HMMA.16816.F32.BF16 R32, R168, R174, R32 ;  /* 0x000000aea820723c */ /* 0x000fe20000041820 */
[----:B------:R-:W-:Y:S04]  /*99c0*/  LDSM.16.M88.4 R168, [R209] ;  /* 0x00000000d1a8783b */ /* 0x000fe80000000200 */
[----:B------:R-:W1:Y:S03]  /*99d0*/  LDSM.16.M88.4 R172, [R200] ;  /* 0x00000000c8ac783b */ /* 0x000e660000000200 */
        /* <DEDUP_REMOVED lines=11> */
[----:B------:R-:W-:Y:S04]  /*9a90*/  LDSM.16.M88.4 R168, [R214+0x2000] ;  /* 0x00200000d6a8783b */ /* 0x000fe80000000200 */
        /* <DEDUP_REMOVED lines=13> */
[----:B------:R-:W1:Y:S03]  /*9b70*/  LDSM.16.M88.4 R172, [R199] ;  /* 0x00000000c7ac783b */ /* 0x000e660000000200 */
        /* <DEDUP_REMOVED lines=138> */
[----:B------:R-:W1:Y:S01]  /*a420*/  LDSM.16.M88.4 R172, [R200+0x7800] ;  /* 0x00780000c8ac783b */ /* 0x000e620000000200 */
[----:B------:R-:W-:Y:S04]  /*a430*/  DEPBAR.LE SB0, 0x0 ;  /* 0x000080000000791a */ /* 0x000fe80000000000 */
[----:B------:R-:W-:Y:S02]  /*a440*/  BAR.SYNC.DEFER_BLOCKING 0x0 ;  /* 0x0000000000007b1d */ /* 0x000fe40000010000 */
[C---:B-1----:R-:W-:Y:S07]  /*a450*/  HMMA.16816.F32.BF16 R28, R168.reuse, R172, R28 ;  /* 0x000000aca81c723c */ /* 0x042fee000004181c */
[----:B------:R-:W-:Y:S01]  /*a460*/  MOV R172, R178 ;  /* 0x000000b200ac7202 */ /* 0x000fe20000000f00 */
[----:B------:R-:W-:Y:S01]  /*a470*/  IMAD.MOV.U32 R173, RZ, RZ, R179 ;  /* 0x000000ffffad7224 */ /* 0x000fe200078e00b3 */
[C---:B------:R-:W-:Y:S01]  /*a480*/  LEA R178, P0, R0.reuse, R176, 0x6 ;  /* 0x000000b000b27211 */ /* 0x040fe200078030ff */
[----:B------:R-:W-:Y:S03]  /*a490*/  HMMA.16816.F32.BF16 R32, R168, R174, R32 ;  /* 0x000000aea820723c */ /* 0x000fe60000041820 */
[----:B------:R-:W-:Y:S02]  /*a4a0*/  LEA.HI.X.SX32 R179, R0, R177, 0x6, P0 ;  /* 0x000000b100b37211 */ /* 0x000fe400000f36ff */
[----:B--2---:R-:W-:Y:S02]  /*a4b0*/  LEA R176, P5, R186, R181, 0x1 ;  /* 0x000000b5bab07211 */ /* 0x004fe400078a08ff */
[----:B------:R-:W-:Y:S01]  /*a4c0*/  IMAD.MOV.U32 R174, RZ, RZ, R36 ;  /* 0x000000ffffae7224 */ /* 0x000fe200078e0024 */
[----:B------:R-:W-:Y:S01]  /*a4d0*/  MOV R175, R37 ;  /* 0x0000002500af7202 */ /* 0x000fe20000000f00 */
[----:B------:R-:W-:Y:S01]  /*a4e0*/  IMAD R2, R179, c[0x0][0x198], RZ ;  /* 0x00006600b3027a24 */ /* 0x000fe200078e02ff */
[----:B------:R1:W5:Y:S02]  /*a4f0*/  LDL.LU.64 R36, [R1+0x78] ;  /* 0x0000780001247983 */ /* 0x0003640000300a00 */
[----:B------:R-:W-:Y:S01]  /*a500*/  LEA R182, P0, R0, R174, 0x6 ;  /* 0x000000ae00b67211 */ /* 0x000fe200078030ff */
[----:B------:R-:W-:Y:S01]  /*a510*/  IMAD R2, R178, c[0x0][0x19c], R2 ;  /* 0x00006700b2027a24 */ /* 0x000fe200078e0202 */
[----:B---3--:R-:W-:Y:S01]  /*a520*/  LEA.HI.X R177, R186, R185, R166, 0x1, P5 ;  /* 0x000000b9bab17211 */ /* 0x008fe200028f0ca6 */
[----:B------:R-:W-:Y:S01]  /*a530*/  IMAD.WIDE.U32 R178, R178, c[0x0][0x198], RZ ;  /* 0x00006600b2b27a25 */ /* 0x000fe200078e00ff */
[----:B------:R-:W-:Y:S03]  /*a540*/  LEA.HI.X.SX32 R183, R0, R175, 0x6, P0 ;  /* 0x000000af00b77211 */ /* 0x000fe600000f36ff */
[----:B------:R-:W-:Y:S01]  /*a550*/  IMAD.IADD R2, R179, 0x1, R2 ;  /* 0x00000001b3027824 */ /* 0x000fe200078e0202 */
[C---:B------:R-:W-:Y:S04]  /*a560*/  LEA R186, P0, R178.reuse, R181, 0x1 ;  /* 0x000000b5b2ba7211 */ /* 0x040fe800078008ff */
[----:B------:R-:W-:Y:S01]  /*a570*/  LEA.HI.X R187, R178, R185, R2, 0x1, P0 ;  /* 0x000000b9b2bb7211 */ /* 0x000fe200000f0c02 */
[----:B------:R-:W-:Y:S02]  /*a580*/  IMAD R2, R183, c[0x0][0x198], RZ ;  /* 0x00006600b7027a24 */ /* 0x000fe400078e02ff */
[C---:B------:R-:W-:Y:S04]  /*a590*/  IMAD.WIDE.U32 R178, R182.reuse, c[0x0][0x198], RZ ;  /* 0x00006600b6b27a25 */ /* 0x040fe800078e00ff */
[----:B------:R-:W-:Y:S01]  /*a5a0*/  IMAD R2, R182, c[0x0][0x19c], R2 ;  /* 0x00006700b6027a24 */ /* 0x000fe200078e0202 */
[C---:B------:R-:W-:Y:S03]  /*a5b0*/  LEA R182, P0, R178.reuse, R181, 0x1 ;  /* 0x000000b5b2b67211 */ /* 0x040fe600078008ff */
[----:B------:R-:W-:Y:S05]  /*a5c0*/  IMAD.IADD R2, R179, 0x1, R2 ;  /* 0x00000001b3027824 */ /* 0x000fea00078e0202 */
[----:B------:R-:W-:Y:S02]  /*a5d0*/  LEA.HI.X R183, R178, R185, R2, 0x1, P0 ;  /* 0x000000b9b2b77211 */ /* 0x000fe400000f0c02 */
[C---:B------:R-:W-:Y:S04]  /*a5e0*/  LEA R178, P0, R0.reuse, R172, 0x6 ;  /* 0x000000ac00b27211 */ /* 0x040fe800078030ff */
[----:B------:R-:W-:Y:S05]  /*a5f0*/  LEA.HI.X.SX32 R179, R0, R173, 0x6, P0 ;  /* 0x000000ad00b37211 */ /* 0x000fea00000f36ff */
[----:B------:R-:W-:Y:S04]  /*a600*/  IMAD R0, R179, c[0x0][0x198], RZ ;  /* 0x00006600b3007a24 */ /* 0x000fe800078e02ff */
[C---:B------:R-:W-:Y:S02]  /*a610*/  IMAD R0, R178.reuse, c[0x0][0x19c], R0 ;  /* 0x00006700b2007a24 */ /* 0x040fe400078e0200 */
[----:B------:R-:W-:Y:S05]  /*a620*/  IMAD.WIDE.U32 R178, R178, c[0x0][0x198], RZ ;  /* 0x00006600b2b27a25 */ /* 0x000fea00078e00ff */
[C---:B------:R-:W-:Y:S02]  /*a630*/  LEA R180, P0, R178.reuse, R181, 0x1 ;  /* 0x000000b5b2b47211 */ /* 0x040fe400078008ff */
[----:B------:R-:W-:Y:S01]  /*a640*/  IADD3 R0, R179, R0, RZ ;  /* 0x00000000b3007210 */ /* 0x000fe20007ffe0ff */
[----:B------:R-:W-:Y:S03]  /*a650*/  IMAD.MOV.U32 R179, RZ, RZ, R167 ;  /* 0x000000ffffb37224 */ /* 0x000fe600078e00a7 */
[----:B------:R-:W-:Y:S01]  /*a660*/  LEA.HI.X R181, R178, R185, R0, 0x1, P0 ;  /* 0x000000b9b2b57211 */ /* 0x000fe200000f0c00 */
[----:B------:R-:W-:Y:S01]  /*a670*/  IMAD.MOV.U32 R178, RZ, RZ, R164 ;  /* 0x000000ffffb27224 */ /* 0x000fe200078e00a4 */
[----:B------:R-:W-:Y:S11]  /*a680*/  PLOP3.LUT P0, PT, PT, PT, UP0, 0x80, 0x0 ;  /* 0x000000000000781c */ /* 0x000ff60003f0f008 */
[----:B------:R-:W-:Y:S02]  /*a690*/  @!UPT UIADD3 URZ, URZ, URZ, URZ ;  /* 0x0000003f3f3ff290 */ /* 0x000fe4000fffe03f */
[----:B-1---5:R-:W-:-:S05]  /*a6a0*/  @P0 BRA `(.L_x_779) ;  /* 0xffffdeb000000947 */ /* 0x022fca000383ffff */
.L_x_778:
[----:B-1----:R-:W2:Y:S01]  /*a6b0*/  LDL.64 R180, [R1+0x38] ;  /* 0x0000380001b47983 */ /* 0x002ea20000100a00 */
[----:B------:R-:W-:Y:S01]  /*a6c0*/  FMNMX.FTZ R2, R4, R3, !PT ;  /* 0x0000000304027209 */ /* 0x000fe20007810000 */
[----:B------:R-:W-:Y:S01]  /*a6d0*/  USHF.L.U32 UR34, UR25, 0x1, URZ ;  /* 0x0000000119227899 */ /* 0x000fe2000800063f */
[----:B------:R-:W-:Y:S01]  /*a6e0*/  FMNMX.FTZ R0, R6, R165, !PT ;  /* 0x000000a506007209 */ /* 0x000fe20007810000 */
[----:B------:R-:W-:Y:S01]  /*a6f0*/  UIADD3 UR6, UR19, -0x4498517b, URZ ;  /* 0xbb67ae8513067890 */ /* 0x000fe2000fffe03f */
[----:B------:R-:W-:Y:S01]  /*a700*/  FMNMX.FTZ R169, R5, R2, !PT ;  /* 0x0000000205a97209 */ /* 0x000fe20007810000 */
[----:B------:R1:W-:Y:S01]  /*a710*/  STL.64 [R1+0x80], R190 ;  /* 0x000080be01007387 */ /* 0x0003e20000100a00 */
[----:B------:R-:W-:Y:S01]  /*a720*/  FMNMX.FTZ R167, R7, R0, !PT ;  /* 0x0000000007a77209 */ /* 0x000fe20007810000 */
[----:B------:R-:W-:Y:S01]  /*a730*/  ULOP3.LUT UR7, UR34, UR19, URZ, 0x3c, !UPT ;  /* 0x0000001322077292 */ /* 0x000fe2000f8e3c3f */
        /* <DEDUP_REMOVED lines=19> */
[----:B------:R-:W-:Y:S01]  /*a870*/  ULOP3.LUT UR34, UR34, UR19, URZ, 0x3c, !UPT ;  /* 0x0000001322227292 */ /* 0x000fe2000f8e3c3f */
[----:B------:R-:W-:Y:S02]  /*a880*/  FMNMX.FTZ R169, R17, R2, !PT ;  /* 0x0000000211a97209 */ /* 0x000fe40007810000 */
[----:B------:R-:W-:Y:S01]  /*a890*/  FMNMX.FTZ R167, R19, R0, !PT ;  /* 0x0000000013a77209 */ /* 0x000fe20007810000 */
[----:B-1----:R-:W3:Y:S01]  /*a8a0*/  LDL.64 R190, [R1+0x48] ;  /* 0x0000480001be7983 */ /* 0x002ee20000100a00 */
[----:B------:R-:W-:Y:S02]  /*a8b0*/  FMNMX.FTZ R2, R20, R169, !PT ;  /* 0x000000a914027209 */ /* 0x000fe40007810000 */
[----:B------:R-:W-:Y:S02]  /*a8c0*/  FMNMX.FTZ R0, R22, R167, !PT ;  /* 0x000000a716007209 */ /* 0x000fe40007810000 */
[----:B------:R-:W-:Y:S01]  /*a8d0*/  FMNMX.FTZ R169, R21, R2, !PT ;  /* 0x0000000215a97209 */ /* 0x000fe20007810000 */
[----:B------:R1:W-:Y:S01]  /*a8e0*/  STL.64 [R1+0x78], R188 ;  /* 0x000078bc01007387 */ /* 0x0003e20000100a00 */
        /* <DEDUP_REMOVED lines=13> */
[----:B-1----:R-:W4:Y:S01]  /*a9c0*/  LDL.64 R188, [R1+0x40] ;  /* 0x0000400001bc7983 */ /* 0x002f220000100a00 */
[----:B------:R-:W-:Y:S05]  /*a9d0*/  P2R R173, PR, RZ, 0x2 ;  /* 0x00000002ffad7803 */ /* 0x000fea0000000000 */
[----:B------:R-:W1:Y:S08]  /*a9e0*/  SHFL.BFLY PT, R2, R175, 0x2, 0x1f ;  /* 0x0c401f00af027f89 */ /* 0x000e7000000e0000 */
[----:B------:R-:W1:Y:S02]  /*a9f0*/  SHFL.BFLY PT, R0, R171, 0x2, 0x1f ;  /* 0x0c401f00ab007f89 */ /* 0x000e6400000e0000 */
[----:B-1----:R-:W-:Y:S06]  /*aa00*/  FMNMX.FTZ R169, R175, R2, !PT ;  /* 0x00000002afa97209 */ /* 0x002fec0007810000 */
[----:B------:R-:W1:Y:S01]  /*aa10*/  SHFL.BFLY PT, R2, R169, 0x1, 0x1f ;  /* 0x0c201f00a9027f89 */ /* 0x000e6200000e0000 */
[----:B------:R-:W-:Y:S07]  /*aa20*/  FMNMX.FTZ R167, R171, R0, !PT ;  /* 0x00000000aba77209 */ /* 0x000fee0007810000 */
[----:B------:R-:W1:Y:S02]  /*aa30*/  SHFL.BFLY PT, R0, R167, 0x1, 0x1f ;  /* 0x0c201f00a7007f89 */ /* 0x000e6400000e0000 */
[----:B-1----:R-:W-:Y:S04]  /*aa40*/  FMNMX.FTZ R2, R169, R2, !PT ;  /* 0x00000002a9027209 */ /* 0x002fe80007810000 */
[C---:B------:R-:W-:Y:S01]  /*aa50*/  FSETP.NEU.FTZ.AND P5, PT, R2.reuse, -INF , PT ;  /* 0xff8000000200780b */ /* 0x040fe20003fbd000 */
[----:B------:R-:W-:Y:S01]  /*aa60*/  FMUL.FTZ R170, R2, c[0x0][0x23c] ;  /* 0x00008f0002aa7a20 */ /* 0x000fe20000410000 */
[----:B------:R-:W-:Y:S04]  /*aa70*/  FMNMX.FTZ R0, R167, R0, !PT ;  /* 0x00000000a7007209 */ /* 0x000fe80007810000 */
[----:B------:R-:W-:Y:S02]  /*aa80*/  FSEL R170, R170, RZ, P5 ;  /* 0x000000ffaaaa7208 */ /* 0x000fe40002800000 */
[C---:B------:R-:W-:Y:S01]  /*aa90*/  FSETP.NEU.FTZ.AND P0, PT, R0.reuse, -INF , PT ;  /* 0xff8000000000780b */ /* 0x040fe20003f1d000 */
[----:B------:R-:W-:Y:S02]  /*aaa0*/  FMUL.FTZ R167, R0, c[0x0][0x23c] ;  /* 0x00008f0000a77a20 */ /* 0x000fe40000410000 */
[--C-:B------:R-:W-:Y:S02]  /*aab0*/  FFMA.FTZ R177, R12, c[0x0][0x23c], -R170.reuse ;  /* 0x00008f000cb17a23 */ /* 0x100fe400000108aa */
[--C-:B------:R-:W-:Y:S01]  /*aac0*/  FFMA.FTZ R174, R8, c[0x0][0x23c], -R170.reuse ;  /* 0x00008f0008ae7a23 */ /* 0x100fe200000108aa */
[----:B------:R-:W-:Y:S01]  /*aad0*/  FSEL R167, R167, RZ, P0 ;  /* 0x000000ffa7a77208 */ /* 0x000fe20000000000 */
[--C-:B------:R-:W-:Y:S02]  /*aae0*/  FFMA.FTZ R172, R5, c[0x0][0x23c], -R170.reuse ;  /* 0x00008f0005ac7a23 */ /* 0x100fe400000108aa */
[--C-:B------:R-:W-:Y:S02]  /*aaf0*/  FFMA.FTZ R186, R20, c[0x0][0x23c], -R170.reuse ;  /* 0x00008f0014ba7a23 */ /* 0x100fe400000108aa */
[--C-:B------:R-:W-:Y:S02]  /*ab00*/  FFMA.FTZ R5, R26, c[0x0][0x23c], -R167.reuse ;  /* 0x00008f001a057a23 */ /* 0x100fe400000108a7 */
[--C-:B------:R-:W-:Y:S02]  /*ab10*/  FFMA.FTZ R20, R7, c[0x0][0x23c], -R167.reuse ;  /* 0x00008f0007147a23 */ /* 0x100fe400000108a7 */
[----:B------:R-:W-:Y:S01]  /*ab20*/  FFMA.FTZ R175, R21, c[0x0][0x23c], -R170 ;  /* 0x00008f0015af7a23 */ /* 0x000fe200000108aa */
[----:B------:R-:W-:Y:S01]  /*ab30*/  MUFU.EX2 R186, R186 ;  /* 0x000000ba00ba7308 */ /* 0x000fe20000000800 */
[----:B------:R-:W-:Y:S02]  /*ab40*/  IMAD.MOV.U32 R21, RZ, RZ, R174 ;  /* 0x000000ffff157224 */ /* 0x000fe400078e00ae */
[--C-:B------:R-:W-:Y:S02]  /*ab50*/  FFMA.FTZ R6, R6, c[0x0][0x23c], -R167.reuse ;  /* 0x00008f0006067a23 */ /* 0x100fe400000108a7 */
[--C-:B------:R-:W-:Y:S02]  /*ab60*/  FFMA.FTZ R174, R24, c[0x0][0x23c], -R170.reuse ;  /* 0x00008f0018ae7a23 */ /* 0x100fe400000108aa */
[--C-:B------:R-:W-:Y:S02]  /*ab70*/  FFMA.FTZ R4, R4, c[0x0][0x23c], -R170.reuse ;  /* 0x00008f0004047a23 */ /* 0x100fe400000108aa */
[--C-:B------:R-:W-:Y:S01]  /*ab80*/  FFMA.FTZ R182, R17, c[0x0][0x23c], -R170.reuse ;  /* 0x00008f0011b67a23 */ /* 0x100fe200000108aa */
[----:B------:R-:W-:Y:S01]  /*ab90*/  MUFU.EX2 R175, R175 ;  /* 0x000000af00af7308 */ /* 0x000fe20000000800 */
[--C-:B------:R-:W-:Y:S02]  /*aba0*/  FFMA.FTZ R17, R22, c[0x0][0x23c], -R167.reuse ;  /* 0x00008f0016117a23 */ /* 0x100fe400000108a7 */
[----:B------:R-:W-:Y:S02]  /*abb0*/  FFMA.FTZ R171, R29, c[0x0][0x23c], -R170 ;  /* 0x00008f001dab7a23 */ /* 0x000fe400000108aa */
[--C-:B------:R-:W-:Y:S02]  /*abc0*/  FFMA.FTZ R7, R14, c[0x0][0x23c], -R167.reuse ;  /* 0x00008f000e077a23 */ /* 0x100fe400000108a7 */
[--C-:B------:R-:W-:Y:S02]  /*abd0*/  FFMA.FTZ R18, R18, c[0x0][0x23c], -R167.reuse ;  /* 0x00008f0012127a23 */ /* 0x100fe400000108a7 */
[--C-:B------:R-:W-:Y:S02]  /*abe0*/  FFMA.FTZ R19, R19, c[0x0][0x23c], -R167.reuse ;  /* 0x00008f0013137a23 */ /* 0x100fe400000108a7 */
[--C-:B------:R-:W-:Y:S02]  /*abf0*/  FFMA.FTZ R187, R27, c[0x0][0x23c], -R167.reuse ;  /* 0x00008f001bbb7a23 */ /* 0x100fe400000108a7 */
[----:B------:R-:W-:Y:S02]  /*ac00*/  IMAD.MOV.U32 R22, RZ, RZ, R20 ;  /* 0x000000ffff167224 */ /* 0x000fe400078e0014 */
[----:B------:R-:W-:Y:S02]  /*ac10*/  FFMA.FTZ R183, R16, c[0x0][0x23c], -R170 ;  /* 0x00008f0010b77a23 */ /* 0x000fe400000108aa */
[--C-:B------:R-:W-:Y:S01]  /*ac20*/  FFMA.FTZ R16, R11, c[0x0][0x23c], -R167.reuse ;  /* 0x00008f000b107a23 */ /* 0x100fe200000108a7 */
[----:B------:R-:W-:Y:S01]  /*ac30*/  MUFU.EX2 R187, R187 ;  /* 0x000000bb00bb7308 */ /* 0x000fe20000000800 */
[----:B--2---:R-:W-:Y:S02]  /*ac40*/  IMAD.MOV.U32 R12, RZ, RZ, R180 ;  /* 0x000000ffff0c7224 */ /* 0x004fe400078e00b4 */
[----:B------:R-:W-:Y:S02]  /*ac50*/  FFMA.FTZ R180, R28, c[0x0][0x23c], -R170 ;  /* 0x00008f001cb47a23 */ /* 0x000fe400000108aa */
[----:B------:R-:W-:Y:S02]  /*ac60*/  IMAD.MOV.U32 R28, RZ, RZ, R172 ;  /* 0x000000ffff1c7224 */ /* 0x000fe400078e00ac */
[----:B------:R-:W-:Y:S02]  /*ac70*/  FFMA.FTZ R172, R30, c[0x0][0x23c], -R167 ;  /* 0x00008f001eac7a23 */ /* 0x000fe400000108a7 */
[----:B------:R-:W-:Y:S01]  /*ac80*/  IMAD.MOV.U32 R30, RZ, RZ, R16 ;  /* 0x000000ffff1e7224 */ /* 0x000fe200078e0010 */
[----:B------:R-:W-:Y:S10]  /*ac90*/  MUFU.EX2 R180, R180 ;  /* 0x000000b400b47308 */ /* 0x000ff40000000800 */
[----:B------:R-:W-:Y:S01]  /*aca0*/  MUFU.EX2 R16, R4 ;  /* 0x0000000400107308 */ /* 0x000fe20000000800 */
[----:B---3--:R-:W-:Y:S01]  /*acb0*/  LOP3.LUT R164, R191, UR7, RZ, 0x3c, !PT ;  /* 0x00000007bfa47c12 */ /* 0x008fe2000f8e3cff */
[----:B------:R-:W-:Y:S01]  /*acc0*/  UIADD3 UR7, UR18, 0x1715609d, URZ ;  /* 0x1715609d12077890 */ /* 0x000fe2000fffe03f */
[----:B------:R-:W-:Y:S01]  /*acd0*/  LOP3.LUT R184, R181, UR6, R190, 0x96, !PT ;  /* 0x00000006b5b87c12 */ /* 0x000fe2000f8e96be */
[----:B------:R-:W-:Y:S02]  /*ace0*/  UIADD3 UR6, UR19, -0x56f99767, URZ ;  /* 0xa906689913067890 */ /* 0x000fe4000fffe03f */
[----:B------:R-:W-:Y:S04]  /*acf0*/  IMAD.WIDE.U32 R168, R164, -0x326172a9, RZ ;  /* 0xcd9e8d57a4a87825 */ /* 0x000fe800078e00ff */
[----:B------:R-:W-:Y:S02]  /*ad00*/  FADD.FTZ R164, -R2, R3 ;  /* 0x0000000302a47221 */ /* 0x000fe40000010100 */
[----:B------:R-:W-:Y:S04]  /*ad10*/  IMAD.WIDE.U32 R184, R184, -0x326172a9, RZ ;  /* 0xcd9e8d57b8b87825 */ /* 0x000fe800078e00ff */
[----:B------:R-:W-:Y:S01]  /*ad20*/  FMUL.FTZ R164, R164, c[0x0][0x23c] ;  /* 0x00008f00a4a47a20 */ /* 0x000fe20000410000 */
[----:B------:R-:W-:Y:S01]  /*ad30*/  LOP3.LUT R166, R185, UR32, R168, 0x96, !PT ;  /* 0x00000020b9a67c12 */ /* 0x000fe2000f8e96a8 */
[----:B------:R-:W-:Y:S02]  /*ad40*/  FFMA.FTZ R3, R9, c[0x0][0x23c], -R170 ;  /* 0x00008f0009037a23 */ /* 0x000fe400000108aa */
[----:B------:R-:W-:Y:S02]  /*ad50*/  FFMA.FTZ R168, R31, c[0x0][0x23c], -R167 ;  /* 0x00008f001fa87a23 */ /* 0x000fe400000108a7 */
[----:B------:R-:W1:Y:S01]  /*ad60*/  MUFU.EX2 R164, R164 ;  /* 0x000000a400a47308 */ /* 0x000e620000000800 */
[----:B------:R-:W-:Y:S02]  /*ad70*/  IMAD.MOV.U32 R24, RZ, RZ, R3 ;  /* 0x000000ffff187224 */ /* 0x000fe400078e0003 */
[----:B------:R-:W-:Y:S02]  /*ad80*/  FADD.FTZ R3, -R0, R165 ;  /* 0x000000a500037221 */ /* 0x000fe40000010100 */
[----:B------:R-:W-:Y:S02]  /*ad90*/  FFMA.FTZ R165, R35, c[0x0][0x23c], -R167 ;  /* 0x00008f0023a57a23 */ /* 0x000fe400000108a7 */
[----:B------:R-:W-:Y:S02]  /*ada0*/  IMAD.MOV.U32 R35, RZ, RZ, R5 ;  /* 0x000000ffff237224 */ /* 0x000fe400078e0005 */
[----:B------:R-:W-:Y:S01]  /*adb0*/  FMUL.FTZ R3, R3, c[0x0][0x23c] ;  /* 0x00008f0003037a20 */ /* 0x000fe20000410000 */
[----:B------:R-:W-:Y:S01]  /*adc0*/  MUFU.EX2 R168, R168 ;  /* 0x000000a800a87308 */ /* 0x000fe20000000800 */
[----:B------:R-:W-:Y:S01]  /*add0*/  IMAD.MOV.U32 R31, RZ, RZ, R19 ;  /* 0x000000ffff1f7224 */ /* 0x000fe200078e0013 */
[----:B----4-:R-:W-:Y:S01]  /*ade0*/  LOP3.LUT R176, R169, UR33, R188, 0x96, !PT ;  /* 0x00000021a9b07c12 */ /* 0x010fe2000f8e96bc */
[----:B------:R-:W-:Y:S02]  /*adf0*/  FFMA.FTZ R169, R32, c[0x0][0x23c], -R170 ;  /* 0x00008f0020a97a23 */ /* 0x000fe400000108aa */
[----:B------:R-:W-:Y:S02]  /*ae00*/  IMAD.MOV.U32 R32, RZ, RZ, R12 ;  /* 0x000000ffff207224 */ /* 0x000fe400078e000c */
[----:B------:R-:W-:Y:S02]  /*ae10*/  IMAD.MOV.U32 R8, RZ, RZ, R176 ;  /* 0x000000ffff087224 */ /* 0x000fe400078e00b0 */
[----:B------:R-:W-:Y:S01]  /*ae20*/  IMAD.MOV.U32 R26, RZ, RZ, R32 ;  /* 0x000000ffff1a7224 */ /* 0x000fe200078e0020 */
[----:B------:R-:W2:Y:S01]  /*ae30*/  MUFU.EX2 R3, R3 ;  /* 0x0000000300037308 */ /* 0x000ea20000000800 */
[----:B------:R-:W-:Y:S04]  /*ae40*/  IMAD.WIDE.U32 R8, R8, -0x2daee0ad, RZ ;  /* 0xd2511f5308087825 */ /* 0x000fe800078e00ff */
[----:B------:R-:W-:Y:S01]  /*ae50*/  FFMA.FTZ R176, R13, c[0x0][0x23c], -R170 ;  /* 0x00008f000db07a23 */ /* 0x000fe200000108aa */
[----:B------:R-:W-:Y:S01]  /*ae60*/  LOP3.LUT R5, R9, UR31, R26, 0x96, !PT ;  /* 0x0000001f09057c12 */ /* 0x000fe2000f8e961a */
[----:B------:R-:W-:Y:S02]  /*ae70*/  IMAD.MOV.U32 R13, RZ, RZ, R181 ;  /* 0x000000ffff0d7224 */ /* 0x000fe400078e00b5 */
[--C-:B------:R-:W-:Y:S02]  /*ae80*/  FFMA.FTZ R181, R25, c[0x0][0x23c], -R170.reuse ;  /* 0x00008f0019b57a23 */ /* 0x100fe400000108aa */
[----:B------:R-:W-:Y:S02]  /*ae90*/  FFMA.FTZ R170, R33, c[0x0][0x23c], -R170 ;  /* 0x00008f0021aa7a23 */ /* 0x000fe400000108aa */
[----:B------:R-:W-:Y:S02]  /*aea0*/  IMAD.MOV.U32 R33, RZ, RZ, R13 ;  /* 0x000000ffff217224 */ /* 0x000fe400078e000d */
[--C-:B------:R-:W-:Y:S01]  /*aeb0*/  FFMA.FTZ R25, R10, c[0x0][0x23c], -R167.reuse ;  /* 0x00008f000a197a23 */ /* 0x100fe200000108a7 */
[----:B------:R-:W-:Y:S01]  /*aec0*/  MUFU.EX2 R181, R181 ;  /* 0x000000b500b57308 */ /* 0x000fe20000000800 */
[--C-:B------:R-:W-:Y:S02]  /*aed0*/  FFMA.FTZ R12, R15, c[0x0][0x23c], -R167.reuse ;  /* 0x00008f000f0c7a23 */ /* 0x100fe400000108a7 */
[----:B------:R-:W-:Y:S02]  /*aee0*/  FFMA.FTZ R13, R23, c[0x0][0x23c], -R167 ;  /* 0x00008f00170d7a23 */ /* 0x000fe400000108a7 */
[----:B------:R-:W-:Y:S02]  /*aef0*/  IMAD.MOV.U32 R15, RZ, RZ, R21 ;  /* 0x000000ffff0f7224 */ /* 0x000fe400078e0015 */
[----:B------:R-:W-:Y:S04]  /*af00*/  IMAD.WIDE.U32 R20, R166, -0x2daee0ad, RZ ;  /* 0xd2511f53a6147825 */ /* 0x000fe800078e00ff */
[----:B------:R-:W-:Y:S01]  /*af10*/  FFMA.FTZ R166, R34, c[0x0][0x23c], -R167 ;  /* 0x00008f0022a67a23 */ /* 0x000fe200000108a7 */
[----:B------:R-:W-:Y:S01]  /*af20*/  LOP3.LUT R23, R21, UR29, R8, 0x96, !PT ;  /* 0x0000001d15177c12 */ /* 0x000fe2000f8e9608 */
[----:B------:R3:W-:Y:S01]  /*af30*/  MUFU.EX2 R167, R6 ;  /* 0x0000000600a77308 */ /* 0x0007e20000000800 */
[----:B------:R-:W-:Y:S02]  /*af40*/  IMAD.MOV.U32 R34, RZ, RZ, R18 ;  /* 0x000000ffff227224 */ /* 0x000fe400078e0012 */
[----:B------:R-:W-:Y:S04]  /*af50*/  IMAD.WIDE.U32 R18, R5, -0x326172a9, RZ ;  /* 0xcd9e8d5705127825 */ /* 0x000fe800078e00ff */
[C---:B-1----:R-:W-:Y:S02]  /*af60*/  FMUL.FTZ R5, R164.reuse, R133 ;  /* 0x00000085a4057220 */ /* 0x042fe40000410000 */
[----:B------:R-:W-:Y:S01]  /*af70*/  IMAD.MOV.U32 R133, RZ, RZ, R21 ;  /* 0x000000ffff857224 */ /* 0x000fe200078e0015 */
[----:B------:R-:W-:Y:S01]  /*af80*/  MUFU.EX2 R166, R166 ;  /* 0x000000a600a67308 */ /* 0x000fe20000000800 */
[----:B------:R-:W-:Y:S02]  /*af90*/  IMAD.MOV.U32 R10, RZ, RZ, R28 ;  /* 0x000000ffff0a7224 */ /* 0x000fe400078e001c */
[----:B------:R-:W-:Y:S02]  /*afa0*/  IMAD.MOV.U32 R11, RZ, RZ, R25 ;  /* 0x000000ffff0b7224 */ /* 0x000fe400078e0019 */
[C---:B------:R-:W-:Y:S02]  /*afb0*/  FMUL.FTZ R25, R164.reuse, R153 ;  /* 0x00000099a4197220 */ /* 0x040fe40000410000 */
[----:B------:R-:W-:Y:S02]  /*afc0*/  IMAD.MOV.U32 R153, RZ, RZ, R133 ;  /* 0x000000ffff997224 */ /* 0x000fe400078e0085 */
[C---:B------:R-:W-:Y:S01]  /*afd0*/  FMUL.FTZ R9, R164.reuse, R137 ;  /* 0x00000089a4097220 */ /* 0x040fe20000410000 */
[----:B------:R2:W1:Y:S01]  /*afe0*/  MUFU.EX2 R133, R10 ;  /* 0x0000000a00857308 */ /* 0x0004620000000800 */
[----:B------:R-:W-:Y:S02]  /*aff0*/  IMAD.MOV.U32 R137, RZ, RZ, R12 ;  /* 0x000000ffff897224 */ /* 0x000fe400078e000c */
[C---:B------:R-:W-:Y:S02]  /*b000*/  FMUL.FTZ R4, R164.reuse, R132 ;  /* 0x00000084a4047220 */ /* 0x040fe40000410000 */
[----:B---3--:R-:W-:Y:S02]  /*b010*/  IMAD.MOV.U32 R6, RZ, RZ, R17 ;  /* 0x000000ffff067224 */ /* 0x008fe400078e0011 */
[----:B------:R-:W-:Y:S02]  /*b020*/  IMAD.MOV.U32 R132, RZ, RZ, R20 ;  /* 0x000000ffff847224 */ /* 0x000fe400078e0014 */
[C---:B------:R-:W-:Y:S02]  /*b030*/  FMUL.FTZ R20, R164.reuse, R148 ;  /* 0x00000094a4147220 */ /* 0x040fe40000410000 */
[----:B------:R-:W-:Y:S02]  /*b040*/  IMAD.MOV.U32 R148, RZ, RZ, R137 ;  /* 0x000000ffff947224 */ /* 0x000fe400078e0089 */
[----:B------:R-:W-:Y:S02]  /*b050*/  IMAD.MOV.U32 R137, RZ, RZ, R6 ;  /* 0x000000ffff897224 */ /* 0x000fe400078e0006 */
[----:B------:R-:W3:Y:S01]  /*b060*/  LDL.LU R6, [R1+0x70] ;  /* 0x0000700001067983 */ /* 0x000ee20000300800 */
[C---:B------:R-:W-:Y:S02]  /*b070*/  FMUL.FTZ R12, R164.reuse, R140 ;  /* 0x0000008ca40c7220 */ /* 0x040fe40000410000 */
[----:B------:R-:W-:Y:S02]  /*b080*/  IMAD.MOV.U32 R140, RZ, RZ, R13 ;  /* 0x000000ffff8c7224 */ /* 0x000fe400078e000d */
[C---:B------:R-:W-:Y:S02]  /*b090*/  FMUL.FTZ R13, R164.reuse, R141 ;  /* 0x0000008da40d7220 */ /* 0x040fe40000410000 */
[----:B------:R-:W-:Y:S02]  /*b0a0*/  IMAD.MOV.U32 R141, RZ, RZ, R16 ;  /* 0x000000ffff8d7224 */ /* 0x000fe400078e0010 */
[----:B--2---:R-:W-:Y:S02]  /*b0b0*/  FMUL.FTZ R10, R3, R138 ;  /* 0x0000008a030a7220 */ /* 0x004fe40000410000 */
[----:B------:R-:W2:Y:S01]  /*b0c0*/  LDL.LU R138, [R1+0x30] ;  /* 0x00003000018a7983 */ /* 0x000ea20000300800 */
[----:B------:R-:W-:Y:S02]  /*b0d0*/  IMAD.MOV.U32 R14, RZ, RZ, R24 ;  /* 0x000000ffff0e7224 */ /* 0x000fe400078e0018 */
[----:B------:R-:W-:Y:S02]  /*b0e0*/  IMAD.MOV.U32 R27, RZ, RZ, R33 ;  /* 0x000000ffff1b7224 */ /* 0x000fe400078e0021 */
[C---:B------:R-:W-:Y:S02]  /*b0f0*/  FMUL.FTZ R33, R164.reuse, R161 ;  /* 0x000000a1a4217220 */ /* 0x040fe40000410000 */
[----:B------:R-:W-:Y:S02]  /*b100*/  IMAD.MOV.U32 R161, RZ, RZ, R141 ;  /* 0x000000ffffa17224 */ /* 0x000fe400078e008d */
[----:B------:R-:W-:Y:S02]  /*b110*/  IMAD.MOV.U32 R141, RZ, RZ, R19 ;  /* 0x000000ffff8d7224 */ /* 0x000fe400078e0013 */
[C---:B------:R-:W-:Y:S02]  /*b120*/  FMUL.FTZ R17, R164.reuse, R145 ;  /* 0x00000091a4117220 */ /* 0x040fe40000410000 */
[C---:B------:R-:W-:Y:S02]  /*b130*/  FMUL.FTZ R24, R164.reuse, R152 ;  /* 0x00000098a4187220 */ /* 0x040fe40000410000 */
[----:B------:R-:W-:Y:S02]  /*b140*/  IMAD.MOV.U32 R145, RZ, RZ, R140 ;  /* 0x000000ffff917224 */ /* 0x000fe400078e008c */
[----:B------:R-:W-:Y:S01]  /*b150*/  IMAD.MOV.U32 R152, RZ, RZ, R132 ;  /* 0x000000ffff987224 */ /* 0x000fe200078e0084 */
[----:B------:R-:W-:Y:S01]  /*b160*/  LOP3.LUT R132, R141, UR30, R184, 0x96, !PT ;  /* 0x0000001e8d847c12 */ /* 0x000fe2000f8e96b8 */
[----:B------:R-:W-:Y:S02]  /*b170*/  IMAD.MOV.U32 R140, RZ, RZ, R18 ;  /* 0x000000ffff8c7224 */ /* 0x000fe400078e0012 */
[----:B------:R-:W-:Y:S02]  /*b180*/  IMAD.MOV.U32 R18, RZ, RZ, R14 ;  /* 0x000000ffff127224 */ /* 0x000fe400078e000e */
[----:B------:R-:W-:Y:S02]  /*b190*/  IMAD.MOV.U32 R14, RZ, RZ, R11 ;  /* 0x000000ffff0e7224 */ /* 0x000fe400078e000b */
[----:B------:R-:W-:Y:S02]  /*b1a0*/  FMUL.FTZ R19, R3, R147 ;  /* 0x0000009303137220 */ /* 0x000fe40000410000 */
[----:B------:R-:W-:Y:S02]  /*b1b0*/  IMAD.MOV.U32 R147, RZ, RZ, R141 ;  /* 0x000000ffff937224 */ /* 0x000fe400078e008d */
[----:B------:R-:W-:Y:S02]  /*b1c0*/  IMAD.MOV.U32 R141, RZ, RZ, R22 ;  /* 0x000000ffff8d7224 */ /* 0x000fe400078e0016 */
[C---:B------:R-:W-:Y:S01]  /*b1d0*/  FMUL.FTZ R8, R164.reuse, R136 ;  /* 0x00000088a4087220 */ /* 0x040fe20000410000 */
[----:B-1----:R-:W-:Y:S01]  /*b1e0*/  F2FP.BF16.PACK_AB R136, R133, R161 ;  /* 0x000000a18588723e */ /* 0x002fe200000010ff */
[C---:B------:R-:W-:Y:S02]  /*b1f0*/  FMUL.FTZ R16, R164.reuse, R144 ;  /* 0x00000090a4107220 */ /* 0x040fe40000410000 */
        /* <DEDUP_REMOVED lines=102> */
[----:B------:R-:W-:Y:S02]  /*b860*/  IMAD.MOV.U32 R160, RZ, RZ, R7 ;  /* 0x000000ffffa07224 */ /* 0x000fe400078e0007 */
[C---:B------:R-:W-:Y:S02]  /*b870*/  FMUL.FTZ R7, R3.reuse, R135 ;  /* 0x0000008703077220 */ /* 0x040fe40000410000 */
[----:B------:R-:W-:Y:S02]  /*b880*/  IMAD.MOV.U32 R139, RZ, RZ, R14 ;  /* 0x000000ffff8b7224 */ /* 0x000fe400078e000e */
[C---:B------:R-:W-:Y:S02]  /*b890*/  FMUL.FTZ R14, R3.reuse, R142 ;  /* 0x0000008e030e7220 */ /* 0x040fe40000410000 */
[----:B------:R-:W-:Y:S02]  /*b8a0*/  IMAD.MOV.U32 R142, RZ, RZ, R18 ;  /* 0x000000ffff8e7224 */ /* 0x000fe400078e0012 */
[C---:B------:R-:W-:Y:S02]  /*b8b0*/  FMUL.FTZ R18, R3.reuse, R146 ;  /* 0x0000009203127220 */ /* 0x040fe40000410000 */
[----:B------:R-:W-:Y:S02]  /*b8c0*/  IMAD.MOV.U32 R144, RZ, RZ, R15 ;  /* 0x000000ffff907224 */ /* 0x000fe400078e000f */
[C---:B------:R-:W-:Y:S02]  /*b8d0*/  FMUL.FTZ R15, R3.reuse, R143 ;  /* 0x0000008f030f7220 */ /* 0x040fe40000410000 */
[----:B------:R-:W-:Y:S01]  /*b8e0*/  IMAD.MOV.U32 R150, RZ, RZ, R152 ;  /* 0x000000ffff967224 */ /* 0x000fe200078e0098 */
[----:B------:R-:W-:Y:S01]  /*b8f0*/  MUFU.EX2 R143, R176 ;  /* 0x000000b0008f7308 */ /* 0x000fe20000000800 */
[----:B------:R-:W-:Y:S02]  /*b900*/  IMAD.MOV.U32 R149, RZ, RZ, R34 ;  /* 0x000000ffff957224 */ /* 0x000fe400078e0022 */
[C---:B------:R-:W-:Y:S02]  /*b910*/  FMUL.FTZ R34, R3.reuse, R162 ;  /* 0x000000a203227220 */ /* 0x040fe40000410000 */
[----:B------:R-:W-:Y:S02]  /*b920*/  IMAD.MOV.U32 R156, RZ, RZ, R30 ;  /* 0x000000ffff9c7224 */ /* 0x000fe400078e001e */
[C---:B------:R-:W-:Y:S02]  /*b930*/  FMUL.FTZ R30, R3.reuse, R158 ;  /* 0x0000009e031e7220 */ /* 0x040fe40000410000 */
[----:B------:R-:W-:Y:S01]  /*b940*/  IMAD.MOV.U32 R135, RZ, RZ, R27 ;  /* 0x000000ffff877224 */ /* 0x000fe200078e001b */
[----:B------:R-:W-:Y:S01]  /*b950*/  MUFU.EX2 R144, R144 ;  /* 0x0000009000907308 */ /* 0x000fe20000000800 */
[C---:B------:R-:W-:Y:S02]  /*b960*/  FMUL.FTZ R27, R3.reuse, R155 ;  /* 0x0000009b031b7220 */ /* 0x040fe40000410000 */
[----:B------:R-:W-:Y:S02]  /*b970*/  IMAD.MOV.U32 R146, RZ, RZ, R140 ;  /* 0x000000ffff927224 */ /* 0x000fe400078e008c */
[----:B------:R-:W-:Y:S02]  /*b980*/  IMAD.MOV.U32 R140, RZ, RZ, R23 ;  /* 0x000000ffff8c7224 */ /* 0x000fe400078e0017 */
        /* <DEDUP_REMOVED lines=8> */
[----:B---3--:R-:W-:Y:S02]  /*ba10*/  FFMA.FTZ R164, R164, R6, R161 ;  /* 0x00000006a4a47223 */ /* 0x008fe400000100a1 */
[C---:B------:R-:W-:Y:S02]  /*ba20*/  FMUL.FTZ R6, R3.reuse, R134 ;  /* 0x0000008603067220 */ /* 0x040fe40000410000 */
[----:B------:R-:W-:Y:S02]  /*ba30*/  IMAD.MOV.U32 R134, RZ, RZ, R26 ;  /* 0x000000ffff867224 */ /* 0x000fe400078e001a */
[C---:B------:R-:W-:Y:S02]  /*ba40*/  FMUL.FTZ R26, R3.reuse, R154 ;  /* 0x0000009a031a7220 */ /* 0x040fe40000410000 */
[----:B------:R-:W-:Y:S02]  /*ba50*/  IMAD.MOV.U32 R158, RZ, RZ, R134 ;  /* 0x000000ffff9e7224 */ /* 0x000fe400078e0086 */
[----:B------:R-:W-:Y:S04]  /*ba60*/  IMAD.WIDE.U32 R134, R132, -0x2daee0ad, RZ ;  /* 0xd2511f5384867825 */ /* 0x000fe800078e00ff */
[----:B--2---:R-:W-:Y:S01]  /*ba70*/  FFMA.FTZ R3, R3, R138, R167 ;  /* 0x0000008a03037223 */ /* 0x004fe200000100a7 */
[----:B------:R-:W-:Y:S01]  /*ba80*/  LOP3.LUT R132, R135, UR27, R150, 0x96, !PT ;  /* 0x0000001b87847c12 */ /* 0x000fe2000f8e9696 */
[----:B------:R1:W2:Y:S01]  /*ba90*/  MUFU.EX2 R138, R141 ;  /* 0x0000008d008a7308 */ /* 0x0002a20000000800 */
[----:B------:R-:W-:Y:S02]  /*baa0*/  FADD.FTZ R133, R133, R164 ;  /* 0x000000a485857221 */ /* 0x000fe40000010000 */
[----:B------:R-:W-:Y:S02]  /*bab0*/  IMAD.MOV.U32 R161, RZ, RZ, R148 ;  /* 0x000000ffffa17224 */ /* 0x000fe400078e0094 */
[----:B------:R-:W-:Y:S05]  /*bac0*/  IMAD.WIDE.U32 R162, R132, -0x326172a9, RZ ;  /* 0xcd9e8d5784a27825 */ /* 0x000fea00078e00ff */
[----:B------:R2:W3:Y:S10]  /*bad0*/  MUFU.EX2 R135, R142 ;  /* 0x0000008e00877308 */ /* 0x0004f40000000800 */
[----:B------:R4:W-:Y:S01]  /*bae0*/  MUFU.EX2 R150, R156 ;  /* 0x0000009c00967308 */ /* 0x0009e20000000800 */
[----:B-1----:R-:W-:Y:S05]  /*baf0*/  IMAD.WIDE.U32 R140, R140, -0x326172a9, RZ ;  /* 0xcd9e8d578c8c7825 */ /* 0x002fea00078e00ff */
[----:B------:R-:W-:Y:S04]  /*bb00*/  LOP3.LUT R146, R141, UR28, R146, 0x96, !PT ;  /* 0x0000001c8d927c12 */ /* 0x000fe8000f8e9692 */
[----:B------:R-:W-:Y:S01]  /*bb10*/  MUFU.EX2 R148, R177 ;  /* 0x000000b100947308 */ /* 0x000fe20000000800 */
[----:B------:R-:W-:Y:S01]  /*bb20*/  LOP3.LUT R140, R163, UR7, R140, 0x96, !PT ;  /* 0x00000007a38c7c12 */ /* 0x000fe2000f8e968c */
[----:B------:R-:W-:Y:S04]  /*bb30*/  IMAD.WIDE.U32 R146, R146, -0x2daee0ad, RZ ;  /* 0xd2511f5392927825 */ /* 0x000fe800078e00ff */
[----:B--2---:R-:W-:Y:S01]  /*bb40*/  FADD.FTZ R142, R138, R3 ;  /* 0x000000038a8e7221 */ /* 0x004fe20000010000 */
[----:B------:R-:W-:Y:S03]  /*bb50*/  LOP3.LUT R134, R147, UR6, R134, 0x96, !PT ;  /* 0x0000000693867c12 */ /* 0x000fe6000f8e9686 */
[----:B------:R1:W2:Y:S02]  /*bb60*/  MUFU.EX2 R141, R139 ;  /* 0x0000008b008d7308 */ /* 0x0002a40000000800 */
[----:B------:R-:W-:Y:S01]  /*bb70*/  IMAD.WIDE.U32 R154, R134, -0x326172a9, RZ ;  /* 0xcd9e8d57869a7825 */ /* 0x000fe200078e00ff */
[----:B------:R-:W-:Y:S02]  /*bb80*/  F2FP.BF16.PACK_AB R134, R138, R167 ;  /* 0x000000a78a86723e */ /* 0x000fe400000010ff */
[----:B---3--:R-:W-:Y:S01]  /*bb90*/  F2FP.BF16.PACK_AB R138, R135, R144 ;  /* 0x00000090878a723e */ /* 0x008fe200000010ff */
[----:B----4-:R-:W-:Y:S01]  /*bba0*/  IMAD.MOV.U32 R156, RZ, RZ, R153 ;  /* 0x000000ffff9c7224 */ /* 0x010fe200078e0099 */
[----:B------:R-:W-:Y:S01]  /*bbb0*/  LOP3.LUT R132, R155, UR14, R162, 0x96, !PT ;  /* 0x0000000e9b847c12 */ /* 0x000fe2000f8e96a2 */
[----:B------:R-:W-:Y:S02]  /*bbc0*/  IMAD.MOV.U32 R153, RZ, RZ, R152 ;  /* 0x000000ffff997224 */ /* 0x000fe400078e0098 */
[----:B------:R-:W-:Y:S01]  /*bbd0*/  MUFU.EX2 R147, R182 ;  /* 0x000000b600937308 */ /* 0x000fe20000000800 */
[----:B------:R-:W-:Y:S01]  /*bbe0*/  FADD.FTZ R152, R144, R133 ;  /* 0x0000008590987221 */ /* 0x000fe20000010000 */
[----:B------:R-:W-:Y:S03]  /*bbf0*/  LOP3.LUT R3, R132, 0xff, RZ, 0xc0, !PT ;  /* 0x000000ff84037812 */ /* 0x000fe600078ec0ff */
[----:B------:R-:W-:Y:S01]  /*bc00*/  FADD.FTZ R133, R135, R152 ;  /* 0x0000009887857221 */ /* 0x000fe20000010000 */
[----:B------:R-:W-:Y:S01]  /*bc10*/  ISETP.GE.U32.AND P6, PT, R252, R3, PT ;  /* 0x00000003fc00720c */ /* 0x000fe20003fc6070 */
[----:B------:R-:W-:Y:S01]  /*bc20*/  IMAD.MOV.U32 R152, RZ, RZ, R158 ;  /* 0x000000ffff987224 */ /* 0x000fe200078e009e */
[----:B------:R-:W-:Y:S02]  /*bc30*/  LOP3.LUT R3, R132, 0xffff, RZ, 0xc0, !PT ;  /* 0x0000ffff84037812 */ /* 0x000fe400078ec0ff */
[----:B------:R-:W-:Y:S01]  /*bc40*/  SHF.R.U32.HI R135, RZ, 0x18, R132 ;  /* 0x00000018ff877819 */ /* 0x000fe20000011684 */
[----:B------:R3:W-:Y:S01]  /*bc50*/  MUFU.EX2 R144, R183 ;  /* 0x000000b700907308 */ /* 0x0007e20000000800 */
[----:B------:R-:W-:Y:S01]  /*bc60*/  SHF.R.U32.HI R3, RZ, 0x8, R3 ;  /* 0x00000008ff037819 */ /* 0x000fe20000011603 */
[----:B-1----:R-:W-:Y:S01]  /*bc70*/  IMAD.MOV.U32 R139, RZ, RZ, R160 ;  /* 0x000000ffff8b7224 */ /* 0x002fe200078e00a0 */
[C---:B------:R-:W-:Y:S01]  /*bc80*/  ISETP.GE.U32.AND P5, PT, R252.reuse, R135, PT ;  /* 0x00000087fc00720c */ /* 0x040fe20003fa6070 */
[----:B------:R-:W-:Y:S01]  /*bc90*/  IMAD.MOV.U32 R160, RZ, RZ, R137 ;  /* 0x000000ffffa07224 */ /* 0x000fe200078e0089 */
[----:B------:R-:W-:Y:S01]  /*bca0*/  LOP3.LUT R3, R3, 0xffff, RZ, 0xc0, !PT ;  /* 0x0000ffff03037812 */ /* 0x000fe200078ec0ff */
[----:B--2---:R-:W-:Y:S01]  /*bcb0*/  FADD.FTZ R137, R141, R142 ;  /* 0x0000008e8d897221 */ /* 0x004fe20000010000 */
[----:B------:R-:W-:Y:S01]  /*bcc0*/  SHF.R.U32.HI R135, RZ, 0x10, R132 ;  /* 0x00000010ff877819 */ /* 0x000fe20000011684 */
[----:B------:R-:W-:Y:S01]  /*bcd0*/  @!P6 HFMA2.BF16_V2 R246, -RZ.H0_H0, RZ.H0_H0, -R136.H0_H0 ;  /* 0x200000fffff6e231 */ /* 0x000fe20000340988 */
[----:B------:R-:W-:Y:S01]  /*bce0*/  ISETP.GE.U32.AND P0, PT, R252, R3, PT ;  /* 0x00000003fc00720c */ /* 0x000fe20003f06070 */
[----:B------:R-:W1:Y:S01]  /*bcf0*/  MUFU.EX2 R139, R139 ;  /* 0x0000008b008b7308 */ /* 0x000e620000000800 */
[C---:B------:R-:W-:Y:S02]  /*bd00*/  PRMT R3, R136.reuse, 0x7632, R3 ;  /* 0x0000763288037816 */ /* 0x040fe40000000003 */
[----:B------:R-:W-:Y:S02]  /*bd10*/  LOP3.LUT R135, R135, 0xff, RZ, 0xc0, !PT ;  /* 0x000000ff87877812 */ /* 0x000fe400078ec0ff */
[----:B------:R-:W-:Y:S02]  /*bd20*/  PRMT R132, R136, 0x5410, R3 ;  /* 0x0000541088847816 */ /* 0x000fe40000000003 */
[----:B------:R-:W-:Y:S02]  /*bd30*/  @!P6 PRMT R136, R246, 0x5410, RZ ;  /* 0x00005410f688e816 */ /* 0x000fe400000000ff */
[----:B------:R-:W-:Y:S01]  /*bd40*/  ISETP.GE.U32.AND P6, PT, R252, R135, PT ;  /* 0x00000087fc00720c */ /* 0x000fe20003fc6070 */
[----:B------:R2:W4:Y:S01]  /*bd50*/  MUFU.EX2 R142, R161 ;  /* 0x000000a1008e7308 */ /* 0x0005220000000800 */
[C---:B------:R-:W-:Y:S01]  /*bd60*/  F2FP.BF16.PACK_AB R141, R150.reuse, R141 ;  /* 0x0000008d968d723e */ /* 0x040fe200000010ff */
[----:B------:R4:W-:Y:S01]  /*bd70*/  STG.E.U16 [R178.64], R136 ;  /* 0x00000088b2007986 */ /* 0x0009e2000c101510 */
[----:B------:R-:W-:Y:S01]  /*bd80*/  @!P0 HFMA2.BF16_V2 R245, -RZ.H0_H0, RZ.H0_H0, -R3.H0_H0 ;  /* 0x200000fffff58231 */ /* 0x000fe20000340903 */
[--C-:B------:R-:W-:Y:S01]  /*bd90*/  FADD.FTZ R150, R150, R137.reuse ;  /* 0x0000008996967221 */ /* 0x100fe20000010000 */
[----:B------:R-:W-:Y:S01]  /*bda0*/  PRMT R137, R134, 0x7632, R137 ;  /* 0x0000763286897816 */ /* 0x000fe20000000089 */
[----:B---3--:R-:W-:Y:S01]  /*bdb0*/  IMAD.WIDE.U32 R182, R140, -0x2daee0ad, RZ ;  /* 0xd2511f538cb67825 */ /* 0x008fe200078e00ff */
[----:B------:R-:W-:Y:S02]  /*bdc0*/  LOP3.LUT R135, R154, 0xff, RZ, 0xc0, !PT ;  /* 0x000000ff9a877812 */ /* 0x000fe400078ec0ff */
[----:B------:R-:W-:Y:S01]  /*bdd0*/  @!P0 PRMT R3, R245, 0x5410, RZ ;  /* 0x00005410f5038816 */ /* 0x000fe200000000ff */
[----:B------:R-:W-:Y:S01]  /*bde0*/  @!P5 HFMA2.BF16_V2 R243, -RZ.H0_H0, RZ.H0_H0, -R137.H0_H0 ;  /* 0x200000fffff3d231 */ /* 0x000fe20000340989 */
[----:B------:R-:W-:Y:S01]  /*bdf0*/  IADD3 R176, P0, R178, UR20, RZ ;  /* 0x00000014b2b07c10 */ /* 0x000fe2000ff1e0ff */
[----:B------:R-:W-:Y:S01]  /*be00*/  @!P6 HFMA2.BF16_V2 R244, -RZ.H0_H0, RZ.H0_H0, -R134.H0_H0 ;  /* 0x200000fffff4e231 */ /* 0x000fe20000340986 */
[--C-:B------:R-:W-:Y:S01]  /*be10*/  LOP3.LUT R140, R183, UR13, R146.reuse, 0x96, !PT ;  /* 0x0000000db78c7c12 */ /* 0x100fe2000f8e9692 */
[----:B------:R3:W-:Y:S01]  /*be20*/  STG.E.U16 [R178.64+0x2], R3 ;  /* 0x00000203b2007986 */ /* 0x0007e2000c101510 */
[----:B------:R-:W-:Y:S02]  /*be30*/  IADD3.X R177, R179, UR21, RZ, P0, !PT ;  /* 0x00000015b3b17c10 */ /* 0x000fe400087fe4ff */
[----:B------:R-:W-:Y:S02]  /*be40*/  ISETP.GE.U32.AND P0, PT, R252, R135, PT ;  /* 0x00000087fc00720c */ /* 0x000fe40003f06070 */
[----:B------:R-:W-:Y:S02]  /*be50*/  LOP3.LUT R135, R154, 0xffff, RZ, 0xc0, !PT ;  /* 0x0000ffff9a877812 */ /* 0x000fe400078ec0ff */
[----:B------:R-:W-:Y:S02]  /*be60*/  LOP3.LUT R146, R183, UR13, R146, 0x96, !PT ;  /* 0x0000000db7927c12 */ /* 0x000fe4000f8e9692 */
[----:B------:R-:W-:Y:S01]  /*be70*/  SHF.R.U32.HI R135, RZ, 0x8, R135 ;  /* 0x00000008ff877819 */ /* 0x000fe20000011687 */
[----:B--2---:R-:W-:Y:S02]  /*be80*/  IMAD.MOV.U32 R161, RZ, RZ, R160 ;  /* 0x000000ffffa17224 */ /* 0x004fe400078e00a0 */
[----:B------:R-:W-:Y:S01]  /*be90*/  IMAD.MOV.U32 R160, RZ, RZ, R145 ;  /* 0x000000ffffa07224 */ /* 0x000fe200078e0091 */
[----:B------:R-:W-:Y:S01]  /*bea0*/  LOP3.LUT R135, R135, 0xffff, RZ, 0xc0, !PT ;  /* 0x0000ffff87877812 */ /* 0x000fe200078ec0ff */
[----:B-1----:R-:W-:Y:S01]  /*beb0*/  FADD.FTZ R145, R139, R150 ;  /* 0x000000968b917221 */ /* 0x002fe20000010000 */
[----:B----4-:R-:W-:Y:S01]  /*bec0*/  F2FP.BF16.PACK_AB R139, R142, R139 ;  /* 0x0000008b8e8b723e */ /* 0x010fe200000010ff */
[----:B------:R-:W-:Y:S01]  /*bed0*/  FADD.FTZ R136, R148, R133 ;  /* 0x0000008594887221 */ /* 0x000fe20000010000 */
[----:B------:R-:W-:Y:S01]  /*bee0*/  PRMT R133, R134, 0x5410, R137 ;  /* 0x0000541086857816 */ /* 0x000fe20000000089 */
[----:B------:R-:W-:Y:S01]  /*bef0*/  FADD.FTZ R142, R142, R145 ;  /* 0x000000918e8e7221 */ /* 0x000fe20000010000 */
[----:B------:R-:W-:Y:S01]  /*bf00*/  @!P6 PRMT R134, R244, 0x5410, RZ ;  /* 0x00005410f486e816 */ /* 0x000fe200000000ff */
[----:B------:R1:W2:Y:S01]  /*bf10*/  MUFU.EX2 R145, R149 ;  /* 0x0000009500917308 */ /* 0x0002a20000000800 */
[C---:B------:R-:W-:Y:S01]  /*bf20*/  ISETP.GE.U32.AND P6, PT, R252.reuse, R135, PT ;  /* 0x00000087fc00720c */ /* 0x040fe20003fc6070 */
[----:B------:R-:W-:Y:S01]  /*bf30*/  @!P0 HFMA2.BF16_V2 R241, -RZ.H0_H0, RZ.H0_H0, -R138.H0_H0 ;  /* 0x200000fffff18231 */ /* 0x000fe2000034098a */
[----:B------:R-:W-:Y:S01]  /*bf40*/  SHF.R.U32.HI R135, RZ, 0x10, R154 ;  /* 0x00000010ff877819 */ /* 0x000fe2000001169a */
[----:B------:R4:W-:Y:S01]  /*bf50*/  STG.E.U16 [R176.64], R134 ;  /* 0x00000086b0007986 */ /* 0x0009e2000c101510 */
[----:B------:R-:W-:Y:S02]  /*bf60*/  @!P5 PRMT R137, R243, 0x5410, RZ ;  /* 0x00005410f389d816 */ /* 0x000fe400000000ff */
[----:B------:R-:W-:Y:S02]  /*bf70*/  LOP3.LUT R135, R135, 0xff, RZ, 0xc0, !PT ;  /* 0x000000ff87877812 */ /* 0x000fe400078ec0ff */
[C---:B---3--:R-:W-:Y:S01]  /*bf80*/  F2FP.BF16.PACK_AB R3, R143.reuse, R148 ;  /* 0x000000948f03723e */ /* 0x048fe200000010ff */
[----:B------:R3:W-:Y:S01]  /*bf90*/  STG.E.U16 [R176.64+0x2], R137 ;  /* 0x00000289b0007986 */ /* 0x0007e2000c101510 */
[----:B------:R-:W-:Y:S01]  /*bfa0*/  ISETP.GE.U32.AND P5, PT, R252, R135, PT ;  /* 0x00000087fc00720c */ /* 0x000fe20003fa6070 */
[----:B------:R2:W2:Y:S01]  /*bfb0*/  MUFU.EX2 R148, R160 ;  /* 0x000000a000947308 */ /* 0x0004a20000000800 */
[----:B------:R-:W-:Y:S01]  /*bfc0*/  PRMT R135, R138, 0x7632, R135 ;  /* 0x000076328a877816 */ /* 0x000fe20000000087 */
[--C-:B------:R-:W-:Y:S01]  /*bfd0*/  FADD.FTZ R143, R143, R136.reuse ;  /* 0x000000888f8f7221 */ /* 0x100fe20000010000 */
[----:B------:R-:W-:Y:S03]  /*bfe0*/  PRMT R136, R141, 0x7632, R136 ;  /* 0x000076328d887816 */ /* 0x000fe60000000088 */
[----:B------:R-:W-:Y:S01]  /*bff0*/  @!P6 HFMA2.BF16_V2 R240, -RZ.H0_H0, RZ.H0_H0, -R135.H0_H0 ;  /* 0x200000fffff0e231 */ /* 0x000fe20000340987 */
[----:B------:R-:W-:Y:S03]  /*c000*/  FADD.FTZ R150, R144, R143 ;  /* 0x0000008f90967221 */ /* 0x000fe60000010000 */
[----:B------:R-:W3:Y:S02]  /*c010*/  MUFU.EX2 R158, R161 ;  /* 0x000000a1009e7308 */ /* 0x000ee40000000800 */
[----:B------:R-:W-:Y:S01]  /*c020*/  @!P5 HFMA2.BF16_V2 R242, -RZ.H0_H0, RZ.H0_H0, -R141.H0_H0 ;  /* 0x200000fffff2d231 */ /* 0x000fe2000034098d */
[----:B-1----:R-:W-:Y:S02]  /*c030*/  SHF.R.U32.HI R149, RZ, 0x18, R154 ;  /* 0x00000018ff957819 */ /* 0x002fe4000001169a */
[----:B----4-:R-:W-:Y:S02]  /*c040*/  PRMT R134, R138, 0x5410, R135 ;  /* 0x000054108a867816 */ /* 0x010fe40000000087 */
[----:B------:R-:W-:Y:S02]  /*c050*/  @!P6 PRMT R135, R240, 0x5410, RZ ;  /* 0x00005410f087e816 */ /* 0x000fe400000000ff */
[----:B------:R-:W-:Y:S01]  /*c060*/  @!P0 PRMT R138, R241, 0x5410, RZ ;  /* 0x00005410f18a8816 */ /* 0x000fe200000000ff */
[----:B--2---:R-:W-:Y:S01]  /*c070*/  IMAD.MOV.U32 R160, RZ, RZ, R153 ;  /* 0x000000ffffa07224 */ /* 0x004fe200078e0099 */
[----:B------:R-:W-:Y:S01]  /*c080*/  ISETP.GE.U32.AND P0, PT, R252, R149, PT ;  /* 0x00000095fc00720c */ /* 0x000fe20003f06070 */
[----:B------:R1:W-:Y:S01]  /*c090*/  STG.E.U16 [R178.64+0x12], R135 ;  /* 0x00001287b2007986 */ /* 0x0003e2000c101510 */
[----:B------:R-:W-:Y:S01]  /*c0a0*/  LOP3.LUT R149, R140, 0xff, RZ, 0xc0, !PT ;  /* 0x000000ff8c957812 */ /* 0x000fe200078ec0ff */
[----:B------:R-:W-:Y:S01]  /*c0b0*/  IMAD.MOV.U32 R153, RZ, RZ, R159 ;  /* 0x000000ffff997224 */ /* 0x000fe200078e009f */
[C---:B---3--:R-:W-:Y:S01]  /*c0c0*/  F2FP.BF16.PACK_AB R137, R147.reuse, R144 ;  /* 0x000000909389723e */ /* 0x048fe200000010ff */
[----:B------:R2:W-:Y:S01]  /*c0d0*/  STG.E.U16 [R178.64+0x10], R138 ;  /* 0x0000108ab2007986 */ /* 0x0005e2000c101510 */
[----:B------:R-:W-:Y:S01]  /*c0e0*/  ISETP.GE.U32.AND P6, PT, R252, R149, PT ;  /* 0x00000095fc00720c */ /* 0x000fe20003fc6070 */
[----:B------:R-:W-:Y:S01]  /*c0f0*/  FADD.FTZ R147, R147, R150 ;  /* 0x0000009693937221 */ /* 0x000fe20000010000 */
[----:B------:R-:W-:Y:S01]  /*c100*/  LOP3.LUT R149, R140, 0xffff, RZ, 0xc0, !PT ;  /* 0x0000ffff8c957812 */ /* 0x000fe200078ec0ff */
[----:B------:R-:W-:Y:S01]  /*c110*/  IMAD.MOV.U32 R150, RZ, RZ, R190 ;  /* 0x000000ffff967224 */ /* 0x000fe200078e00be */
[----:B------:R-:W-:Y:S01]  /*c120*/  SHF.R.U32.HI R144, RZ, 0x10, R182 ;  /* 0x00000010ff907819 */ /* 0x000fe200000116b6 */
[----:B------:R-:W-:Y:S01]  /*c130*/  FADD.FTZ R150, R186, R147 ;  /* 0x00000093ba967221 */ /* 0x000fe20000010000 */
[----:B------:R-:W-:Y:S01]  /*c140*/  SHF.R.U32.HI R149, RZ, 0x8, R149 ;  /* 0x00000008ff957819 */ /* 0x000fe20000011695 */
[----:B------:R-:W-:Y:S01]  /*c150*/  @!P0 HFMA2.BF16_V2 R239, -RZ.H0_H0, RZ.H0_H0, -R136.H0_H0 ;  /* 0x200000ffffef8231 */ /* 0x000fe20000340988 */
[----:B------:R-:W-:Y:S01]  /*c160*/  LOP3.LUT R151, R144, 0xff, RZ, 0xc0, !PT ;  /* 0x000000ff90977812 */ /* 0x000fe200078ec0ff */
[----:B------:R-:W-:Y:S01]  /*c170*/  FADD.FTZ R147, R175, R150 ;  /* 0x00000096af937221 */ /* 0x000fe20000010000 */
[----:B------:R-:W-:Y:S01]  /*c180*/  LOP3.LUT R143, R149, 0xffff, RZ, 0xc0, !PT ;  /* 0x0000ffff958f7812 */ /* 0x000fe200078ec0ff */
[--C-:B------:R-:W-:Y:S01]  /*c190*/  FADD.FTZ R149, R145, R142.reuse ;  /* 0x0000008e91957221 */ /* 0x100fe20000010000 */
[----:B------:R-:W-:Y:S01]  /*c1a0*/  PRMT R142, R3, 0x7632, R142 ;  /* 0x00007632038e7816 */ /* 0x000fe2000000008e */
[----:B------:R-:W-:Y:S01]  /*c1b0*/  @!P6 HFMA2.BF16_V2 R238, -RZ.H0_H0, RZ.H0_H0, -R3.H0_H0 ;  /* 0x200000ffffeee231 */ /* 0x000fe20000340903 */
[----:B-1----:R-:W-:Y:S02]  /*c1c0*/  PRMT R135, R141, 0x5410, R136 ;  /* 0x000054108d877816 */ /* 0x002fe40000000088 */
[----:B------:R-:W-:Y:S02]  /*c1d0*/  @!P5 PRMT R141, R242, 0x5410, RZ ;  /* 0x00005410f28dd816 */ /* 0x000fe400000000ff */
[--C-:B--2---:R-:W-:Y:S02]  /*c1e0*/  SHF.R.U32.HI R138, RZ, 0x10, R140.reuse ;  /* 0x00000010ff8a7819 */ /* 0x104fe4000001168c */
[----:B------:R-:W-:Y:S01]  /*c1f0*/  ISETP.GE.U32.AND P5, PT, R252, R143, PT ;  /* 0x0000008ffc00720c */ /* 0x000fe20003fa6070 */
[----:B------:R1:W-:Y:S01]  /*c200*/  STG.E.U16 [R176.64+0x10], R141 ;  /* 0x0000108db0007986 */ /* 0x0003e2000c101510 */
[C---:B------:R-:W-:Y:S01]  /*c210*/  F2FP.BF16.PACK_AB R143, R148.reuse, R145 ;  /* 0x00000091948f723e */ /* 0x040fe200000010ff */
[----:B------:R-:W-:Y:S01]  /*c220*/  FADD.FTZ R145, R148, R149 ;  /* 0x0000009594917221 */ /* 0x000fe20000010000 */
[----:B------:R-:W-:Y:S02]  /*c230*/  LOP3.LUT R149, R138, 0xff, RZ, 0xc0, !PT ;  /* 0x000000ff8a957812 */ /* 0x000fe400078ec0ff */
[----:B------:R-:W-:Y:S02]  /*c240*/  @!P0 PRMT R136, R239, 0x5410, RZ ;  /* 0x00005410ef888816 */ /* 0x000fe400000000ff */
[----:B------:R-:W-:Y:S02]  /*c250*/  ISETP.GE.U32.AND P0, PT, R252, R149, PT ;  /* 0x00000095fc00720c */ /* 0x000fe40003f06070 */
[----:B------:R-:W-:Y:S01]  /*c260*/  SHF.R.U32.HI R149, RZ, 0x18, R140 ;  /* 0x00000018ff957819 */ /* 0x000fe2000001168c */
[----:B------:R2:W-:Y:S01]  /*c270*/  STG.E.U16 [R176.64+0x12], R136 ;  /* 0x00001288b0007986 */ /* 0x0005e2000c101510 */
[----:B------:R-:W-:Y:S01]  /*c280*/  LOP3.LUT R140, R182, 0xffff, RZ, 0xc0, !PT ;  /* 0x0000ffffb68c7812 */ /* 0x000fe200078ec0ff */
[----:B------:R-:W-:Y:S01]  /*c290*/  @!P5 HFMA2.BF16_V2 R237, -RZ.H0_H0, RZ.H0_H0, -R142.H0_H0 ;  /* 0x200000ffffedd231 */ /* 0x000fe2000034098e */
[----:B------:R-:W-:Y:S02]  /*c2a0*/  PRMT R138, R139, 0x7632, R138 ;  /* 0x000076328b8a7816 */ /* 0x000fe4000000008a */
[----:B------:R-:W-:Y:S05]  /*c2b0*/  SHF.R.U32.HI R140, RZ, 0x8, R140 ;  /* 0x00000008ff8c7819 */ /* 0x000fea000001168c */
[----:B------:R-:W-:Y:S01]  /*c2c0*/  @!P0 HFMA2.BF16_V2 R235, -RZ.H0_H0, RZ.H0_H0, -R139.H0_H0 ;  /* 0x200000ffffeb8231 */ /* 0x000fe2000034098b */
[----:B-1----:R-:W-:Y:S02]  /*c2d0*/  PRMT R141, R3, 0x5410, R142 ;  /* 0x00005410038d7816 */ /* 0x002fe4000000008e */
[----:B------:R-:W-:Y:S02]  /*c2e0*/  @!P6 PRMT R3, R238, 0x5410, RZ ;  /* 0x00005410ee03e816 */ /* 0x000fe400000000ff */
[----:B------:R-:W-:Y:S02]  /*c2f0*/  ISETP.GE.U32.AND P6, PT, R252, R149, PT ;  /* 0x00000095fc00720c */ /* 0x000fe40003fc6070 */
[----:B------:R-:W-:Y:S01]  /*c300*/  LOP3.LUT R149, R182, 0xff, RZ, 0xc0, !PT ;  /* 0x000000ffb6957812 */ /* 0x000fe200078ec0ff */
[----:B------:R1:W-:Y:S01]  /*c310*/  STG.E.U16 [R178.64+0x20], R3 ;  /* 0x00002003b2007986 */ /* 0x0003e2000c101510 */
[----:B------:R-:W-:Y:S02]  /*c320*/  @!P5 PRMT R142, R237, 0x5410, RZ ;  /* 0x00005410ed8ed816 */ /* 0x000fe400000000ff */
[----:B------:R-:W-:Y:S02]  /*c330*/  ISETP.GE.U32.AND P5, PT, R252, R149, PT ;  /* 0x00000095fc00720c */ /* 0x000fe40003fa6070 */
[----:B------:R-:W-:Y:S01]  /*c340*/  LOP3.LUT R149, R140, 0xffff, RZ, 0xc0, !PT ;  /* 0x0000ffff8c957812 */ /* 0x000fe200078ec0ff */
[----:B------:R3:W-:Y:S01]  /*c350*/  STG.E.U16 [R178.64+0x22], R142 ;  /* 0x0000228eb2007986 */ /* 0x0007e2000c101510 */
[----:B------:R-:W-:Y:S02]  /*c360*/  PRMT R140, R139, 0x5410, R138 ;  /* 0x000054108b8c7816 */ /* 0x000fe4000000008a */
[----:B------:R-:W-:Y:S01]  /*c370*/  @!P0 PRMT R139, R235, 0x5410, RZ ;  /* 0x00005410eb8b8816 */ /* 0x000fe200000000ff */
[----:B------:R-:W-:Y:S01]  /*c380*/  @!P6 HFMA2.BF16_V2 R233, -RZ.H0_H0, RZ.H0_H0, -R138.H0_H0 ;  /* 0x200000ffffe9e231 */ /* 0x000fe2000034098a */
[C---:B------:R-:W-:Y:S02]  /*c390*/  ISETP.GE.U32.AND P0, PT, R252.reuse, R149, PT ;  /* 0x00000095fc00720c */ /* 0x040fe40003f06070 */
[----:B------:R4:W3:Y:S01]  /*c3a0*/  MUFU.EX2 R149, R160 ;  /* 0x000000a000957308 */ /* 0x0008e20000000800 */
[----:B--2---:R-:W-:Y:S01]  /*c3b0*/  PRMT R136, R137, 0x7632, R136 ;  /* 0x0000763289887816 */ /* 0x004fe20000000088 */
[----:B------:R-:W-:Y:S01]  /*c3c0*/  STG.E.U16 [R176.64+0x20], R139 ;  /* 0x0000208bb0007986 */ /* 0x000fe2000c101510 */
[----:B------:R-:W-:Y:S01]  /*c3d0*/  @!P6 PRMT R138, R233, 0x5410, RZ ;  /* 0x00005410e98ae816 */ /* 0x000fe200000000ff */
[----:B------:R-:W-:Y:S01]  /*c3e0*/  @!P5 HFMA2.BF16_V2 R232, -RZ.H0_H0, RZ.H0_H0, -R137.H0_H0 ;  /* 0x200000ffffe8d231 */ /* 0x000fe20000340989 */
[----:B------:R-:W-:Y:S01]  /*c3f0*/  ISETP.GE.U32.AND P6, PT, R252, R151, PT ;  /* 0x00000097fc00720c */ /* 0x000fe20003fc6070 */
[----:B------:R-:W-:Y:S01]  /*c400*/  IMAD.MOV.U32 R151, RZ, RZ, R191 ;  /* 0x000000ffff977224 */ /* 0x000fe200078e00bf */
[----:B------:R-:W-:Y:S01]  /*c410*/  PRMT R144, R137, 0x5410, R136 ;  /* 0x0000541089907816 */ /* 0x000fe20000000088 */
[----:B------:R-:W-:Y:S01]  /*c420*/  STG.E.U16 [R176.64+0x22], R138 ;  /* 0x0000228ab0007986 */ /* 0x000fe2000c101510 */
[----:B------:R-:W-:Y:S02]  /*c430*/  @!P5 PRMT R137, R232, 0x5410, RZ ;  /* 0x00005410e889d816 */ /* 0x000fe400000000ff */
[----:B------:R-:W-:Y:S01]  /*c440*/  LOP3.LUT R148, R151, UR34, RZ, 0x3c, !PT ;  /* 0x0000002297947c12 */ /* 0x000fe2000f8e3cff */
[----:B------:R-:W-:Y:S01]  /*c450*/  @!P0 HFMA2.BF16_V2 R234, -RZ.H0_H0, RZ.H0_H0, -R136.H0_H0 ;  /* 0x200000ffffea8231 */ /* 0x000fe20000340988 */
[----:B------:R2:W5:Y:S01]  /*c460*/  LDL.LU.64 R190, [R1+0x80] ;  /* 0x0000800001be7983 */ /* 0x0005620000300a00 */
[----:B-1----:R-:W-:Y:S02]  /*c470*/  SHF.R.U32.HI R3, RZ, 0x18, R182 ;  /* 0x00000018ff037819 */ /* 0x002fe400000116b6 */
[----:B------:R-:W-:Y:S01]  /*c480*/  IMAD.WIDE.U32 R150, R148, -0x326172a9, RZ ;  /* 0xcd9e8d5794967825 */ /* 0x000fe200078e00ff */
[----:B------:R-:W-:Y:S02]  /*c490*/  @!P0 PRMT R136, R234, 0x5410, RZ ;  /* 0x00005410ea888816 */ /* 0x000fe400000000ff */
[----:B------:R1:W-:Y:S01]  /*c4a0*/  STG.E.U16 [R178.64+0x30], R137 ;  /* 0x00003089b2007986 */ /* 0x0003e2000c101510 */
[----:B------:R-:W-:Y:S01]  /*c4b0*/  FADD.FTZ R148, R158, R145 ;  /* 0x000000919e947221 */ /* 0x000fe20000010000 */
[----:B------:R-:W-:Y:S01]  /*c4c0*/  LOP3.LUT R145, R185, UR32, R150, 0x96, !PT ;  /* 0x00000020b9917c12 */ /* 0x000fe2000f8e9696 */
[----:B------:R-:W-:Y:S01]  /*c4d0*/  IMAD.MOV.U32 R150, RZ, RZ, R152 ;  /* 0x000000ffff967224 */ /* 0x000fe200078e0098 */
[----:B------:R-:W-:Y:S01]  /*c4e0*/  ISETP.GE.U32.AND P5, PT, R252, R3, PT ;  /* 0x00000003fc00720c */ /* 0x000fe20003fa6070 */
[----:B----4-:R-:W-:Y:S01]  /*c4f0*/  IMAD.MOV.U32 R160, RZ, RZ, R156 ;  /* 0x000000ffffa07224 */ /* 0x010fe200078e009c */
[C---:B---3--:R-:W-:Y:S01]  /*c500*/  F2FP.BF16.PACK_AB R158, R149.reuse, R158 ;  /* 0x0000009e959e723e */ /* 0x048fe200000010ff */
[----:B------:R-:W-:Y:S01]  /*c510*/  FADD.FTZ R142, R149, R148 ;  /* 0x00000094958e7221 */ /* 0x000fe20000010000 */
[----:B------:R-:W-:Y:S01]  /*c520*/  LOP3.LUT R148, R151, UR33, R188, 0x96, !PT ;  /* 0x0000002197947c12 */ /* 0x000fe2000f8e96bc */
[----:B------:R-:W3:Y:S01]  /*c530*/  MUFU.EX2 R156, R174 ;  /* 0x000000ae009c7308 */ /* 0x000ee20000000800 */
[----:B------:R-:W-:Y:S01]  /*c540*/  IMAD.MOV.U32 R151, RZ, RZ, R153 ;  /* 0x000000ffff977224 */ /* 0x000fe200078e0099 */
[----:B------:R-:W-:Y:S01]  /*c550*/  F2FP.BF16.PACK_AB R3, R175, R186 ;  /* 0x000000baaf03723e */ /* 0x000fe200000010ff */
[----:B------:R4:W-:Y:S01]  /*c560*/  STG.E.U16 [R178.64+0x32], R136 ;  /* 0x00003288b2007986 */ /* 0x0009e2000c101510 */
[----:B------:R-:W-:Y:S01]  /*c570*/  IMAD.WIDE.U32 R152, R148, -0x2daee0ad, RZ ;  /* 0xd2511f5394987825 */ /* 0x000fe200078e00ff */
[----:B------:R-:W-:Y:S02]  /*c580*/  PRMT R157, R158, 0x7632, R157 ;  /* 0x000076329e9d7816 */ /* 0x000fe4000000009d */
[----:B------:R2:W5:Y:S01]  /*c590*/  LDL.LU.64 R188, [R1+0x78] ;  /* 0x0000780001bc7983 */ /* 0x0005620000300a00 */
[----:B------:R-:W-:Y:S02]  /*c5a0*/  IMAD.MOV.U32 R148, RZ, RZ, R150 ;  /* 0x000000ffff947224 */ /* 0x000fe400078e0096 */
[----:B------:R-:W-:Y:S01]  /*c5b0*/  IMAD.MOV.U32 R149, RZ, RZ, R151 ;  /* 0x000000ffff957224 */ /* 0x000fe200078e0097 */
[----:B------:R-:W2:Y:S01]  /*c5c0*/  MUFU.EX2 R161, R160 ;  /* 0x000000a000a17308 */ /* 0x000ea20000000800 */
[----:B------:R-:W-:Y:S01]  /*c5d0*/  IMAD.WIDE.U32 R150, R145, -0x2daee0ad, RZ ;  /* 0xd2511f5391967825 */ /* 0x000fe200078e00ff */
[----:B------:R-:W-:Y:S03]  /*c5e0*/  LOP3.LUT R148, R153, UR31, R148, 0x96, !PT ;  /* 0x0000001f99947c12 */ /* 0x000fe6000f8e9694 */
[----:B------:R-:W-:Y:S01]  /*c5f0*/  IMAD.MOV.U32 R153, RZ, RZ, R163 ;  /* 0x000000ffff997224 */ /* 0x000fe200078e00a3 */
[----:B------:R-:W-:Y:S01]  /*c600*/  LOP3.LUT R145, R151, UR29, R152, 0x96, !PT ;  /* 0x0000001d97917c12 */ /* 0x000fe2000f8e9698 */
[----:B------:R-:W-:Y:S01]  /*c610*/  IMAD.MOV.U32 R152, RZ, RZ, R162 ;  /* 0x000000ffff987224 */ /* 0x000fe200078e00a2 */
[----:B-1----:R-:W-:Y:S01]  /*c620*/  PRMT R137, R143, 0x7632, R137 ;  /* 0x000076328f897816 */ /* 0x002fe20000000089 */
[----:B------:R-:W-:Y:S04]  /*c630*/  IMAD.WIDE.U32 R162, R148, -0x326172a9, RZ ;  /* 0xcd9e8d5794a27825 */ /* 0x000fe800078e00ff */
[----:B------:R-:W-:Y:S01]  /*c640*/  IMAD.WIDE.U32 R148, R145, -0x326172a9, RZ ;  /* 0xcd9e8d5791947825 */ /* 0x000fe200078e00ff */
[----:B------:R-:W-:Y:S01]  /*c650*/  LOP3.LUT R184, R163, UR30, R184, 0x96, !PT ;  /* 0x0000001ea3b87c12 */ /* 0x000fe2000f8e96b8 */
[----:B------:R-:W-:Y:S02]  /*c660*/  @!P5 HFMA2.BF16_V2 R231, -RZ.H0_H0, RZ.H0_H0, -R137.H0_H0 ;  /* 0x200000ffffe7d231 */ /* 0x000fe40000340989 */
[----:B---3--:R-:W-:Y:S01]  /*c670*/  FADD.FTZ R138, R156, R147 ;  /* 0x000000939c8a7221 */ /* 0x008fe20000010000 */
[----:B------:R-:W-:Y:S01]  /*c680*/  LOP3.LUT R162, R149, UR28, R162, 0x96, !PT ;  /* 0x0000001c95a27c12 */ /* 0x000fe2000f8e96a2 */
[----:B------:R-:W-:Y:S01]  /*c690*/  IMAD.WIDE.U32 R184, R184, -0x2daee0ad, RZ ;  /* 0xd2511f53b8b87825 */ /* 0x000fe200078e00ff */
[----:B----4-:R-:W-:Y:S02]  /*c6a0*/  PRMT R136, R3, 0x7632, R136 ;  /* 0x0000763203887816 */ /* 0x010fe40000000088 */
[----:B------:R-:W-:Y:S01]  /*c6b0*/  SHF.R.U32.HI R149, RZ, 0x10, R146 ;  /* 0x00000010ff957819 */ /* 0x000fe20000011692 */
[----:B------:R-:W-:Y:S01]  /*c6c0*/  IMAD.WIDE.U32 R162, R162, -0x2daee0ad, RZ ;  /* 0xd2511f53a2a27825 */ /* 0x000fe200078e00ff */
[----:B------:R-:W-:Y:S02]  /*c6d0*/  LOP3.LUT R150, R185, UR27, R150, 0x96, !PT ;  /* 0x0000001bb9967c12 */ /* 0x000fe4000f8e9696 */
[----:B------:R-:W-:Y:S01]  /*c6e0*/  LOP3.LUT R149, R149, 0xff, RZ, 0xc0, !PT ;  /* 0x000000ff95957812 */ /* 0x000fe200078ec0ff */
[--C-:B------:R-:W-:Y:S01]  /*c6f0*/  FADD.FTZ R139, R181, R138.reuse ;  /* 0x0000008ab58b7221 */ /* 0x100fe20000010000 */
[----:B------:R-:W-:Y:S01]  /*c700*/  PRMT R138, R143, 0x7610, R138 ;  /* 0x000076108f8a7816 */ /* 0x000fe2000000008a */
[----:B------:R-:W-:Y:S01]  /*c710*/  IMAD.WIDE.U32 R150, R150, -0x326172a9, RZ ;  /* 0xcd9e8d5796967825 */ /* 0x000fe200078e00ff */
[----:B------:R-:W-:Y:S02]  /*c720*/  LOP3.LUT R175, R163, UR6, R184, 0x96, !PT ;  /* 0x00000006a3af7c12 */ /* 0x000fe4000f8e96b8 */
[----:B------:R-:W-:Y:S01]  /*c730*/  F2FP.BF16.PACK_AB R156, R181, R156 ;  /* 0x0000009cb59c723e */ /* 0x000fe200000010ff */
[----:B------:R-:W-:Y:S01]  /*c740*/  @!P6 HFMA2.BF16_V2 R236, -RZ.H0_H0, RZ.H0_H0, -R138.H0_H0 ;  /* 0x200000ffffece231 */ /* 0x000fe2000034098a */
[----:B------:R-:W-:Y:S01]  /*c750*/  LOP3.LUT R163, R151, UR7, R148, 0x96, !PT ;  /* 0x0000000797a37c12 */ /* 0x000fe2000f8e9694 */
[----:B------:R-:W-:Y:S01]  /*c760*/  IMAD.WIDE.U32 R174, R175, -0x326172a9, RZ ;  /* 0xcd9e8d57afae7825 */ /* 0x000fe200078e00ff */
[----:B------:R-:W-:Y:S02]  /*c770*/  PRMT R148, R138, 0x5410, R137 ;  /* 0x000054108a947816 */ /* 0x000fe40000000089 */
[----:B------:R-:W-:Y:S01]  /*c780*/  @!P6 PRMT R138, R236, 0x5410, RZ ;  /* 0x00005410ec8ae816 */ /* 0x000fe200000000ff */
[----:B--2---:R-:W-:Y:S01]  /*c790*/  FADD.FTZ R142, R161, R142 ;  /* 0x0000008ea18e7221 */ /* 0x004fe20000010000 */
[----:B------:R-:W-:Y:S01]  /*c7a0*/  LOP3.LUT R145, R175, UR14, R150, 0x96, !PT ;  /* 0x0000000eaf917c12 */ /* 0x000fe2000f8e9696 */
[----:B------:R-:W-:Y:S01]  /*c7b0*/  IMAD.MOV.U32 R184, RZ, RZ, R154 ;  /* 0x000000ffffb87224 */ /* 0x000fe200078e009a */
[----:B------:R-:W-:Y:S01]  /*c7c0*/  @!P5 PRMT R137, R231, 0x5410, RZ ;  /* 0x00005410e789d816 */ /* 0x000fe200000000ff */
[----:B------:R1:W-:Y:S01]  /*c7d0*/  STG.E.U16 [R176.64+0x30], R138 ;  /* 0x0000308ab0007986 */ /* 0x0003e2000c101510 */
[----:B------:R-:W-:Y:S01]  /*c7e0*/  LOP3.LUT R147, R145, 0xff, RZ, 0xc0, !PT ;  /* 0x000000ff91937812 */ /* 0x000fe200078ec0ff */
[C---:B------:R-:W-:Y:S01]  /*c7f0*/  FADD.FTZ R154, R187.reuse, R142 ;  /* 0x0000008ebb9a7221 */ /* 0x040fe20000010000 */
[----:B------:R-:W-:Y:S01]  /*c800*/  F2FP.BF16.PACK_AB R161, R187, R161 ;  /* 0x000000a1bba1723e */ /* 0x000fe200000010ff */
[----:B------:R2:W-:Y:S01]  /*c810*/  STG.E.U16 [R176.64+0x32], R137 ;  /* 0x00003289b0007986 */ /* 0x0005e2000c101510 */
[----:B------:R-:W-:Y:S01]  /*c820*/  ISETP.GE.U32.AND P0, PT, R252, R147, PT ;  /* 0x00000093fc00720c */ /* 0x000fe20003f06070 */
[----:B------:R-:W-:Y:S01]  /*c830*/  IMAD.MOV.U32 R187, RZ, RZ, R153 ;  /* 0x000000ffffbb7224 */ /* 0x000fe200078e0099 */
[----:B------:R-:W-:Y:S01]  /*c840*/  LOP3.LUT R147, R145, 0xffff, RZ, 0xc0, !PT ;  /* 0x0000ffff91937812 */ /* 0x000fe200078ec0ff */
[----:B------:R-:W-:Y:S01]  /*c850*/  IMAD.MOV.U32 R185, RZ, RZ, R155 ;  /* 0x000000ffffb97224 */ /* 0x000fe200078e009b */
[----:B------:R-:W-:Y:S01]  /*c860*/  PRMT R153, R3, 0x5410, R136 ;  /* 0x0000541003997816 */ /* 0x000fe20000000088 */
[----:B------:R-:W-:Y:S01]  /*c870*/  IMAD.MOV.U32 R186, RZ, RZ, R152 ;  /* 0x000000ffffba7224 */ /* 0x000fe200078e0098 */
[----:B------:R-:W-:Y:S01]  /*c880*/  SHF.R.U32.HI R147, RZ, 0x8, R147 ;  /* 0x00000008ff937819 */ /* 0x000fe20000011693 */
[----:B------:R-:W-:Y:S01]  /*c890*/  FADD.FTZ R160, R180, R139 ;  /* 0x0000008bb4a07221 */ /* 0x000fe20000010000 */
[----:B------:R-:W-:Y:S02]  /*c8a0*/  PRMT R152, R158, 0x5410, R157 ;  /* 0x000054109e987816 */ /* 0x000fe4000000009d */
[----:B------:R-:W-:Y:S02]  /*c8b0*/  LOP3.LUT R143, R147, 0xffff, RZ, 0xc0, !PT ;  /* 0x0000ffff938f7812 */ /* 0x000fe400078ec0ff */
[--C-:B------:R-:W-:Y:S01]  /*c8c0*/  SHF.R.U32.HI R147, RZ, 0x18, R145.reuse ;  /* 0x00000018ff937819 */ /* 0x100fe20000011691 */
[----:B------:R-:W-:Y:S01]  /*c8d0*/  @!P0 HFMA2.BF16_V2 R230, -RZ.H0_H0, RZ.H0_H0, -R3.H0_H0 ;  /* 0x200000ffffe68231 */ /* 0x000fe20000340903 */
[----:B------:R-:W-:Y:S02]  /*c8e0*/  ISETP.GE.U32.AND P6, PT, R252, R143, PT ;  /* 0x0000008ffc00720c */ /* 0x000fe40003fc6070 */
[----:B------:R-:W-:Y:S02]  /*c8f0*/  SHF.R.U32.HI R143, RZ, 0x10, R145 ;  /* 0x00000010ff8f7819 */ /* 0x000fe40000011691 */
[----:B------:R-:W-:Y:S02]  /*c900*/  @!P0 PRMT R3, R230, 0x5410, RZ ;  /* 0x00005410e6038816 */ /* 0x000fe400000000ff */
[----:B------:R-:W-:Y:S02]  /*c910*/  LOP3.LUT R143, R143, 0xff, RZ, 0xc0, !PT ;  /* 0x000000ff8f8f7812 */ /* 0x000fe400078ec0ff */
[----:B-1----:R-:W-:Y:S01]  /*c920*/  LOP3.LUT R138, R174, 0xffff, RZ, 0xc0, !PT ;  /* 0x0000ffffae8a7812 */ /* 0x002fe200078ec0ff */
[----:B------:R-:W-:Y:S01]  /*c930*/  STG.E.U16 [R178.64+0x40], R3 ;  /* 0x00004003b2007986 */ /* 0x000fe2000c101510 */
[C---:B------:R-:W-:Y:S02]  /*c940*/  ISETP.GE.U32.AND P5, PT, R252.reuse, R143, PT ;  /* 0x0000008ffc00720c */ /* 0x040fe40003fa6070 */
[----:B--2---:R-:W-:Y:S01]  /*c950*/  SHF.R.U32.HI R137, RZ, 0x8, R138 ;  /* 0x00000008ff897819 */ /* 0x004fe2000001168a */
[----:B------:R-:W-:Y:S01]  /*c960*/  @!P6 HFMA2.BF16_V2 R229, -RZ.H0_H0, RZ.H0_H0, -R136.H0_H0 ;  /* 0x200000ffffe5e231 */ /* 0x000fe20000340988 */
[C---:B------:R-:W-:Y:S01]  /*c970*/  ISETP.GE.U32.AND P0, PT, R252.reuse, R147, PT ;  /* 0x00000093fc00720c */ /* 0x040fe20003f06070 */
[----:B------:R-:W1:Y:S01]  /*c980*/  MUFU.EX2 R143, R171 ;  /* 0x000000ab008f7308 */ /* 0x000e620000000800 */
[----:B------:R-:W-:Y:S02]  /*c990*/  LOP3.LUT R137, R137, 0xffff, RZ, 0xc0, !PT ;  /* 0x0000ffff89897812 */ /* 0x000fe400078ec0ff */
[----:B------:R-:W-:Y:S02]  /*c9a0*/  @!P6 PRMT R136, R229, 0x5410, RZ ;  /* 0x00005410e588e816 */ /* 0x000fe400000000ff */
[----:B------:R-:W-:Y:S02]  /*c9b0*/  ISETP.GE.U32.AND P6, PT, R252, R137, PT ;  /* 0x00000089fc00720c */ /* 0x000fe40003fc6070 */
[----:B------:R-:W-:Y:S01]  /*c9c0*/  SHF.R.U32.HI R137, RZ, 0x10, R174 ;  /* 0x00000010ff897819 */ /* 0x000fe200000116ae */
[----:B------:R2:W-:Y:S01]  /*c9d0*/  STG.E.U16 [R178.64+0x42], R136 ;  /* 0x00004288b2007986 */ /* 0x0005e2000c101510 */
[----:B------:R-:W-:Y:S01]  /*c9e0*/  @!P5 HFMA2.BF16_V2 R228, -RZ.H0_H0, RZ.H0_H0, -R158.H0_H0 ;  /* 0x200000ffffe4d231 */ /* 0x000fe2000034099e */
[----:B------:R-:W-:Y:S02]  /*c9f0*/  LOP3.LUT R139, R185, UR14, R186, 0x96, !PT ;  /* 0x0000000eb98b7c12 */ /* 0x000fe4000f8e96ba */
[----:B------:R-:W-:Y:S01]  /*ca00*/  LOP3.LUT R137, R137, 0xff, RZ, 0xc0, !PT ;  /* 0x000000ff89897812 */ /* 0x000fe200078ec0ff */
[----:B------:R-:W-:Y:S01]  /*ca10*/  @!P0 HFMA2.BF16_V2 R227, -RZ.H0_H0, RZ.H0_H0, -R157.H0_H0 ;  /* 0x200000ffffe38231 */ /* 0x000fe2000034099d */
[----:B------:R-:W-:Y:S02]  /*ca20*/  @!P5 PRMT R158, R228, 0x5410, RZ ;  /* 0x00005410e49ed816 */ /* 0x000fe400000000ff */
[C---:B------:R-:W-:Y:S02]  /*ca30*/  ISETP.GE.U32.AND P5, PT, R252.reuse, R137, PT ;  /* 0x00000089fc00720c */ /* 0x040fe40003fa6070 */
[----:B------:R-:W-:Y:S01]  /*ca40*/  SHF.R.U32.HI R137, RZ, 0x18, R174 ;  /* 0x00000018ff897819 */ /* 0x000fe200000116ae */
[----:B------:R-:W-:Y:S01]  /*ca50*/  STG.E.U16 [R176.64+0x40], R158 ;  /* 0x0000409eb0007986 */ /* 0x000fe2000c101510 */
[----:B------:R-:W-:Y:S02]  /*ca60*/  @!P0 PRMT R157, R227, 0x5410, RZ ;  /* 0x00005410e39d8816 */ /* 0x000fe400000000ff */
[C---:B------:R-:W-:Y:S02]  /*ca70*/  ISETP.GE.U32.AND P0, PT, R252.reuse, R137, PT ;  /* 0x00000089fc00720c */ /* 0x040fe40003f06070 */
[C---:B------:R-:W-:Y:S01]  /*ca80*/  LOP3.LUT R137, R139.reuse, 0xffff, RZ, 0xc0, !PT ;  /* 0x0000ffff8b897812 */ /* 0x040fe200078ec0ff */
[----:B------:R-:W-:Y:S01]  /*ca90*/  STG.E.U16 [R176.64+0x42], R157 ;  /* 0x0000429db0007986 */ /* 0x000fe2000c101510 */
[----:B------:R-:W-:Y:S01]  /*caa0*/  LOP3.LUT R138, R139, 0xff, RZ, 0xc0, !PT ;  /* 0x000000ff8b8a7812 */ /* 0x000fe200078ec0ff */
[----:B-1----:R-:W-:Y:S01]  /*cab0*/  FADD.FTZ R160, R143, R160 ;  /* 0x000000a08fa07221 */ /* 0x002fe20000010000 */
[----:B------:R-:W-:Y:S01]  /*cac0*/  SHF.R.U32.HI R137, RZ, 0x8, R137 ;  /* 0x00000008ff897819 */ /* 0x000fe20000011689 */
[----:B------:R-:W-:Y:S01]  /*cad0*/  @!P5 HFMA2.BF16_V2 R224, -RZ.H0_H0, RZ.H0_H0, -R161.H0_H0 ;  /* 0x200000ffffe0d231 */ /* 0x000fe200003409a1 */
[----:B------:R-:W-:Y:S02]  /*cae0*/  PRMT R186, R252, 0x7054, R252 ;  /* 0x00007054fcba7816 */ /* 0x000fe400000000fc */
[----:B------:R-:W-:Y:S02]  /*caf0*/  PRMT R137, R138, 0x5410, R137 ;  /* 0x000054108a897816 */ /* 0x000fe40000000089 */
[--C-:B------:R-:W-:Y:S02]  /*cb00*/  SHF.R.U32.HI R138, RZ, 0x10, R139.reuse ;  /* 0x00000010ff8a7819 */ /* 0x100fe4000001168b */
[----:B------:R-:W-:Y:S01]  /*cb10*/  SHF.R.U32.HI R139, RZ, 0x18, R139 ;  /* 0x00000018ff8b7819 */ /* 0x000fe2000001168b */
[--C-:B------:R-:W-:Y:S01]  /*cb20*/  HSET2.LE.AND R137, R137, R186.reuse, PT ;  /* 0x000000ba89897233 */ /* 0x100fe20003803000 */
[----:B------:R-:W-:Y:S02]  /*cb30*/  LOP3.LUT R138, R138, 0xff, RZ, 0xc0, !PT ;  /* 0x000000ff8a8a7812 */ /* 0x000fe400078ec0ff */
[--C-:B------:R-:W-:Y:S02]  /*cb40*/  SHF.R.U32.HI R142, RZ, 0x18, R184.reuse ;  /* 0x00000018ff8e7819 */ /* 0x100fe400000116b8 */
[----:B--2---:R-:W-:Y:S02]  /*cb50*/  PRMT R136, R138, 0x5410, R139 ;  /* 0x000054108a887816 */ /* 0x004fe4000000008b */
[C---:B------:R-:W-:Y:S02]  /*cb60*/  LOP3.LUT R139, R184.reuse, 0xffff, RZ, 0xc0, !PT ;  /* 0x0000ffffb88b7812 */ /* 0x040fe400078ec0ff */
[----:B------:R-:W-:Y:S01]  /*cb70*/  LOP3.LUT R138, R184, 0xff, RZ, 0xc0, !PT ;  /* 0x000000ffb88a7812 */ /* 0x000fe200078ec0ff */
[--C-:B------:R-:W-:Y:S01]  /*cb80*/  HSET2.LE.AND R136, R136, R186.reuse, PT ;  /* 0x000000ba88887233 */ /* 0x100fe20003803000 */
[----:B------:R-:W-:Y:S02]  /*cb90*/  SHF.R.U32.HI R139, RZ, 0x8, R139 ;  /* 0x00000008ff8b7819 */ /* 0x000fe4000001168b */
[----:B------:R-:W-:Y:S02]  /*cba0*/  LOP3.LUT R132, R137, R132, RZ, 0xc0, !PT ;  /* 0x0000008489847212 */ /* 0x000fe400078ec0ff */
[----:B------:R-:W-:Y:S02]  /*cbb0*/  PRMT R138, R138, 0x5410, R139 ;  /* 0x000054108a8a7816 */ /* 0x000fe4000000008b */
[----:B------:R-:W-:Y:S02]  /*cbc0*/  SHF.R.U32.HI R139, RZ, 0x10, R184 ;  /* 0x00000010ff8b7819 */ /* 0x000fe400000116b8 */
[----:B------:R-:W-:Y:S01]  /*cbd0*/  LOP3.LUT R133, R136, R133, RZ, 0xc0, !PT ;  /* 0x0000008588857212 */ /* 0x000fe200078ec0ff */
[--C-:B------:R-:W-:Y:S01]  /*cbe0*/  HSET2.LE.AND R137, R138, R186.reuse, PT ;  /* 0x000000ba8a897233 */ /* 0x100fe20003803000 */
[----:B------:R-:W-:Y:S02]  /*cbf0*/  LOP3.LUT R139, R139, 0xff, RZ, 0xc0, !PT ;  /* 0x000000ff8b8b7812 */ /* 0x000fe400078ec0ff */
[----:B------:R-:W-:Y:S02]  /*cc00*/  LOP3.LUT R145, R174, 0xff, RZ, 0xc0, !PT ;  /* 0x000000ffae917812 */ /* 0x000fe400078ec0ff */
[----:B------:R-:W-:Y:S02]  /*cc10*/  PRMT R142, R139, 0x5410, R142 ;  /* 0x000054108b8e7816 */ /* 0x000fe4000000008e */
[----:B------:R-:W-:Y:S02]  /*cc20*/  LOP3.LUT R134, R137, R134, RZ, 0xc0, !PT ;  /* 0x0000008689867212 */ /* 0x000fe400078ec0ff */
[----:B------:R-:W1:Y:S01]  /*cc30*/  LDSM.16.MT88.4 R136, [R208+0x10000] ;  /* 0x01000000d088783b */ /* 0x000e620000004200 */
[----:B------:R-:W-:Y:S01]  /*cc40*/  HSET2.LE.AND R142, R142, R186, PT ;  /* 0x000000ba8e8e7233 */ /* 0x000fe20003803000 */
[----:B------:R-:W-:Y:S02]  /*cc50*/  F2FP.BF16.PACK_AB R171, R143, R180 ;  /* 0x000000b48fab723e */ /* 0x000fe400000010ff */
[----:B------:R-:W-:Y:S01]  /*cc60*/  LOP3.LUT R143, R182, 0xff, RZ, 0xc0, !PT ;  /* 0x000000ffb68f7812 */ /* 0x000fe200078ec0ff */
[----:B------:R2:W-:Y:S01]  /*cc70*/  MUFU.EX2 R180, R170 ;  /* 0x000000aa00b47308 */ /* 0x0005e20000000800 */
[----:B------:R-:W-:Y:S02]  /*cc80*/  LOP3.LUT R135, R142, R135, RZ, 0xc0, !PT ;  /* 0x000000878e877212 */ /* 0x000fe400078ec0ff */
[----:B------:R-:W-:Y:S02]  /*cc90*/  LOP3.LUT R142, R182, 0xffff, RZ, 0xc0, !PT ;  /* 0x0000ffffb68e7812 */ /* 0x000fe400078ec0ff */
[----:B------:R-:W-:Y:S02]  /*cca0*/  ISETP.GE.U32.AND P1, PT, R252, R145, PT ;  /* 0x00000091fc00720c */ /* 0x000fe40003f26070 */
[----:B------:R-:W-:Y:S02]  /*ccb0*/  SHF.R.U32.HI R164, RZ, 0x8, R142 ;  /* 0x00000008ffa47819 */ /* 0x000fe4000001168e */
[C---:B------:R-:W-:Y:S02]  /*ccc0*/  PRMT R3, R156.reuse, 0x7632, R3 ;  /* 0x000076329c037816 */ /* 0x040fe40000000003 */
[----:B------:R-:W-:Y:S02]  /*ccd0*/  PRMT R143, R143, 0x5410, R164 ;  /* 0x000054108f8f7816 */ /* 0x000fe400000000a4 */
[----:B------:R-:W-:Y:S01]  /*cce0*/  PRMT R159, R156, 0x5410, R3 ;  /* 0x000054109c9f7816 */ /* 0x000fe20000000003 */
[----:B------:R-:W-:Y:S01]  /*ccf0*/  @!P6 HFMA2.BF16_V2 R222, -RZ.H0_H0, RZ.H0_H0, -R3.H0_H0 ;  /* 0x200000ffffdee231 */ /* 0x000fe20000340903 */
[----:B------:R-:W-:Y:S02]  /*cd00*/  LOP3.LUT R147, R146, 0xffff, RZ, 0xc0, !PT ;  /* 0x0000ffff92937812 */ /* 0x000fe400078ec0ff */
[----:B------:R-:W-:Y:S01]  /*cd10*/  SHF.R.U32.HI R145, RZ, 0x10, R182 ;  /* 0x00000010ff917819 */ /* 0x000fe200000116b6 */
[----:B------:R-:W-:Y:S01]  /*cd20*/  @!P1 HFMA2.BF16_V2 R225, -RZ.H0_H0, RZ.H0_H0, -R156.H0_H0 ;  /* 0x200000ffffe19231 */ /* 0x000fe2000034099c */
[----:B------:R-:W-:Y:S02]  /*cd30*/  @!P6 PRMT R3, R222, 0x5410, RZ ;  /* 0x00005410de03e816 */ /* 0x000fe400000000ff */
[----:B------:R-:W-:Y:S02]  /*cd40*/  SHF.R.U32.HI R147, RZ, 0x8, R147 ;  /* 0x00000008ff937819 */ /* 0x000fe40000011693 */
[----:B------:R-:W-:Y:S01]  /*cd50*/  @!P1 PRMT R156, R225, 0x5410, RZ ;  /* 0x00005410e19c9816 */ /* 0x000fe200000000ff */
[----:B------:R-:W-:Y:S01]  /*cd60*/  STG.E.U16 [R178.64+0x52], R3 ;  /* 0x00005203b2007986 */ /* 0x000fe2000c101510 */
[----:B------:R-:W-:Y:S02]  /*cd70*/  LOP3.LUT R145, R145, 0xff, RZ, 0xc0, !PT ;  /* 0x000000ff91917812 */ /* 0x000fe400078ec0ff */
[C---:B--2---:R-:W-:Y:S01]  /*cd80*/  PRMT R170, R171.reuse, 0x7632, R170 ;  /* 0x00007632abaa7816 */ /* 0x044fe200000000aa */
[----:B------:R-:W-:Y:S01]  /*cd90*/  STG.E.U16 [R178.64+0x50], R156 ;  /* 0x0000509cb2007986 */ /* 0x000fe2000c101510 */
[----:B------:R-:W-:Y:S02]  /*cda0*/  SHF.R.U32.HI R182, RZ, 0x18, R182 ;  /* 0x00000018ffb67819 */ /* 0x000fe400000116b6 */
[----:B------:R-:W-:Y:S02]  /*cdb0*/  PRMT R164, R171, 0x5410, R170 ;  /* 0x00005410aba47816 */ /* 0x000fe400000000aa */
[----:B------:R-:W-:Y:S01]  /*cdc0*/  PRMT R182, R145, 0x5410, R182 ;  /* 0x0000541091b67816 */ /* 0x000fe200000000b6 */
[----:B------:R-:W-:Y:S01]  /*cdd0*/  HSET2.LE.AND R145, R143, R186, PT ;  /* 0x000000ba8f917233 */ /* 0x000fe20003803000 */
[C---:B-1----:R-:W-:Y:S01]  /*cde0*/  HMMA.16816.F32.BF16 R4, R132.reuse, R136, R4 ;  /* 0x000000888404723c */ /* 0x042fe20000041804 */
[----:B------:R-:W-:Y:S02]  /*cdf0*/  ISETP.NE.AND P1, PT, R173, RZ, PT ;  /* 0x000000ffad00720c */ /* 0x000fe40003f25270 */
[----:B------:R-:W1:Y:S05]  /*ce00*/  MUFU.EX2 R173, R172 ;  /* 0x000000ac00ad7308 */ /* 0x000e6a0000000800 */
[C---:B------:R-:W-:Y:S01]  /*ce10*/  HMMA.16816.F32.BF16 R8, R132.reuse, R138, R8 ;  /* 0x0000008a8408723c */ /* 0x040fe20000041808 */
[----:B------:R-:W2:Y:S03]  /*ce20*/  LDSM.16.MT88.4 R136, [R206+0x10000] ;  /* 0x01000000ce88783b */ /* 0x000ea60000004200 */
[----:B-1----:R-:W-:Y:S01]  /*ce30*/  FADD.FTZ R167, R173, R154 ;  /* 0x0000009aada77221 */ /* 0x002fe20000010000 */
[C---:B------:R-:W-:Y:S03]  /*ce40*/  F2FP.BF16.PACK_AB R173, R168.reuse, R173 ;  /* 0x000000ada8ad723e */ /* 0x040fe600000010ff */
[----:B------:R-:W-:Y:S01]  /*ce50*/  FADD.FTZ R167, R168, R167 ;  /* 0x000000a7a8a77221 */ /* 0x000fe20000010000 */
[----:B------:R-:W-:Y:S03]  /*ce60*/  PRMT R168, R161, 0x7632, R168 ;  /* 0x00007632a1a87816 */ /* 0x000fe600000000a8 */
[----:B------:R-:W-:Y:S01]  /*ce70*/  PRMT R172, R173, 0x7632, R172 ;  /* 0x00007632adac7816 */ /* 0x000fe200000000ac */
[----:B------:R-:W-:Y:S01]  /*ce80*/  FADD.FTZ R184, R166, R167 ;  /* 0x000000a7a6b87221 */ /* 0x000fe20000010000 */
[----:B------:R-:W-:Y:S01]  /*ce90*/  @!P0 HFMA2.BF16_V2 R223, -RZ.H0_H0, RZ.H0_H0, -R168.H0_H0 ;  /* 0x200000ffffdf8231 */ /* 0x000fe200003409a8 */
[C---:B--2---:R-:W-:Y:S08]  /*cea0*/  HMMA.16816.F32.BF16 R12, R132.reuse, R136, R12 ;  /* 0x00000088840c723c */ /* 0x044ff0000004180c */
[C---:B------:R-:W-:Y:S01]  /*ceb0*/  HMMA.16816.F32.BF16 R16, R132.reuse, R138, R16 ;  /* 0x0000008a8410723c */ /* 0x040fe20000041810 */
[----:B------:R-:W1:Y:S07]  /*cec0*/  LDSM.16.MT88.4 R136, [R205+0x10000] ;  /* 0x01000000cd88783b */ /* 0x000e6e0000004200 */
[C---:B-1----:R-:W-:Y:S08]  /*ced0*/  HMMA.16816.F32.BF16 R20, R132.reuse, R136, R20 ;  /* 0x000000888414723c */ /* 0x042ff00000041814 */
        /* <DEDUP_REMOVED lines=32> */
[C---:B-1----:R-:W-:Y:S07]  /*d0e0*/  HMMA.16816.F32.BF16 R108, R132.reuse, R136, R108 ;  /* 0x00000088846c723c */ /* 0x042fee000004186c */
[----:B------:R-:W-:Y:S01]  /*d0f0*/  LOP3.LUT R136, R146, 0xff, RZ, 0xc0, !PT ;  /* 0x000000ff92887812 */ /* 0x000fe200078ec0ff */
[C---:B------:R-:W-:Y:S01]  /*d100*/  HMMA.16816.F32.BF16 R112, R132.reuse, R138, R112 ;  /* 0x0000008a8470723c */ /* 0x040fe20000041870 */
[----:B------:R-:W-:Y:S03]  /*d110*/  SHF.R.U32.HI R146, RZ, 0x18, R146 ;  /* 0x00000018ff927819 */ /* 0x000fe60000011692 */
[----:B------:R-:W-:Y:S02]  /*d120*/  PRMT R147, R136, 0x5410, R147 ;  /* 0x0000541088937816 */ /* 0x000fe40000000093 */
[----:B------:R-:W1:Y:S01]  /*d130*/  LDSM.16.MT88.4 R136, [R205+0x16000] ;  /* 0x01600000cd88783b */ /* 0x000e620000004200 */
[----:B------:R-:W-:Y:S02]  /*d140*/  PRMT R146, R149, 0x5410, R146 ;  /* 0x0000541095927816 */ /* 0x000fe40000000092 */
[--C-:B------:R-:W-:Y:S01]  /*d150*/  HSET2.LE.AND R142, R147, R186.reuse, PT ;  /* 0x000000ba938e7233 */ /* 0x100fe20003803000 */
[C---:B-1----:R-:W-:Y:S08]  /*d160*/  HMMA.16816.F32.BF16 R116, R132.reuse, R136, R116 ;  /* 0x000000888474723c */ /* 0x042ff00000041874 */
[C---:B------:R-:W-:Y:S01]  /*d170*/  HMMA.16816.F32.BF16 R120, R132.reuse, R138, R120 ;  /* 0x0000008a8478723c */ /* 0x040fe20000041878 */
[----:B------:R-:W1:Y:S07]  /*d180*/  LDSM.16.MT88.4 R136, [R204+0x16000] ;  /* 0x01600000cc88783b */ /* 0x000e6e0000004200 */
[C---:B-1----:R-:W-:Y:S07]  /*d190*/  HMMA.16816.F32.BF16 R124, R132.reuse, R136, R124 ;  /* 0x00000088847c723c */ /* 0x042fee000004187c */
[--C-:B------:R-:W-:Y:S01]  /*d1a0*/  HSET2.LE.AND R137, R146, R186.reuse, PT ;  /* 0x000000ba92897233 */ /* 0x100fe20003803000 */
[----:B------:R-:W-:Y:S01]  /*d1b0*/  HMMA.16816.F32.BF16 R128, R132, R138, R128 ;  /* 0x0000008a8480723c */ /* 0x000fe20000041880 */
[----:B------:R-:W-:Y:S01]  /*d1c0*/  LOP3.LUT R136, R142, R141, RZ, 0xc0, !PT ;  /* 0x0000008d8e887212 */ /* 0x000fe200078ec0ff */
[----:B------:R-:W-:Y:S02]  /*d1d0*/  LDSM.16.MT88.4 R132, [R206+0x10800] ;  /* 0x01080000ce84783b */ /* 0x000fe40000004200 */
[----:B------:R-:W-:Y:S03]  /*d1e0*/  LOP3.LUT R137, R137, R140, RZ, 0xc0, !PT ;  /* 0x0000008c89897212 */ /* 0x000fe600078ec0ff */
[--C-:B------:R-:W-:Y:S01]  /*d1f0*/  HSET2.LE.AND R139, R182, R186.reuse, PT ;  /* 0x000000bab68b7233 */ /* 0x100fe20003803000 */
[----:B------:R-:W-:Y:S01]  /*d200*/  LOP3.LUT R138, R145, R144, RZ, 0xc0, !PT ;  /* 0x00000090918a7212 */ /* 0x000fe200078ec0ff */
[----:B------:R-:W-:Y:S01]  /*d210*/  IMAD.WIDE.U32 R182, R163, -0x2daee0ad, RZ ;  /* 0xd2511f53a3b67825 */ /* 0x000fe200078e00ff */
[----:B------:R-:W1:Y:S02]  /*d220*/  LDSM.16.MT88.4 R140, [R208+0x10800] ;  /* 0x01080000d08c783b */ /* 0x000e640000004200 */
[----:B------:R-:W-:Y:S02]  /*d230*/  LOP3.LUT R139, R139, R148, RZ, 0xc0, !PT ;  /* 0x000000948b8b7212 */ /* 0x000fe400078ec0ff */
[----:B------:R-:W-:Y:S02]  /*d240*/  LOP3.LUT R158, R183, UR13, R162, 0x96, !PT ;  /* 0x0000000db79e7c12 */ /* 0x000fe4000f8e96a2 */
[----:B------:R-:W-:Y:S02]  /*d250*/  SHF.R.U32.HI R163, RZ, 0x10, R182 ;  /* 0x00000010ffa37819 */ /* 0x000fe400000116b6 */
[----:B------:R-:W2:Y:S02]  /*d260*/  LDSM.16.MT88.4 R144, [R205+0x10800] ;  /* 0x01080000cd90783b */ /* 0x000ea40000004200 */
[----:B------:R-:W-:Y:S01]  /*d270*/  LOP3.LUT R163, R163, 0xff, RZ, 0xc0, !PT ;  /* 0x000000ffa3a37812 */ /* 0x000fe200078ec0ff */
[C---:B-1----:R-:W-:Y:S08]  /*d280*/  HMMA.16816.F32.BF16 R4, R136.reuse, R140, R4 ;  /* 0x0000008c8804723c */ /* 0x042ff00000041804 */
[C---:B------:R-:W-:Y:S01]  /*d290*/  HMMA.16816.F32.BF16 R8, R136.reuse, R142, R8 ;  /* 0x0000008e8808723c */ /* 0x040fe20000041808 */
[----:B------:R-:W-:Y:S07]  /*d2a0*/  LDSM.16.MT88.4 R140, [R208+0x12800] ;  /* 0x01280000d08c783b */ /* 0x000fee0000004200 */
[C---:B------:R-:W-:Y:S08]  /*d2b0*/  HMMA.16816.F32.BF16 R12, R136.reuse, R132, R12 ;  /* 0x00000084880c723c */ /* 0x040ff0000004180c */
        /* <DEDUP_REMOVED lines=35> */
[C---:B---3--:R-:W-:Y:S07]  /*d4f0*/  HMMA.16816.F32.BF16 R108, R136.reuse, R140, R108 ;  /* 0x0000008c886c723c */ /* 0x048fee000004186c */
[C---:B------:R-:W-:Y:S01]  /*d500*/  LOP3.LUT R141, R174.reuse, 0xffff, RZ, 0xc0, !PT ;  /* 0x0000ffffae8d7812 */ /* 0x040fe200078ec0ff */
[C---:B------:R-:W-:Y:S01]  /*d510*/  HMMA.16816.F32.BF16 R112, R136.reuse, R142, R112 ;  /* 0x0000008e8870723c */ /* 0x040fe20000041870 */
[--C-:B------:R-:W-:Y:S03]  /*d520*/  SHF.R.U32.HI R140, RZ, 0x18, R174.reuse ;  /* 0x00000018ff8c7819 */ /* 0x100fe600000116ae */
[----:B------:R-:W-:Y:S03]  /*d530*/  SHF.R.U32.HI R141, RZ, 0x8, R141 ;  /* 0x00000008ff8d7819 */ /* 0x000fe6000001168d */
[----:B------:R-:W-:Y:S01]  /*d540*/  SHF.R.U32.HI R143, RZ, 0x10, R174 ;  /* 0x00000010ff8f7819 */ /* 0x000fe200000116ae */
[C---:B--2---:R-:W-:Y:S01]  /*d550*/  HMMA.16816.F32.BF16 R116, R136.reuse, R144, R116 ;  /* 0x000000908874723c */ /* 0x044fe20000041874 */
[----:B------:R-:W-:Y:S03]  /*d560*/  LOP3.LUT R142, R174, 0xff, RZ, 0xc0, !PT ;  /* 0x000000ffae8e7812 */ /* 0x000fe600078ec0ff */
[----:B------:R-:W-:Y:S02]  /*d570*/  LOP3.LUT R174, R175, UR14, R150, 0x96, !PT ;  /* 0x0000000eafae7c12 */ /* 0x000fe4000f8e9696 */
[----:B------:R-:W-:Y:S01]  /*d580*/  LDSM.16.MT88.4 R148, [R206+0x11000] ;  /* 0x01100000ce94783b */ /* 0x000fe20000004200 */
[----:B------:R-:W2:Y:S01]  /*d590*/  MUFU.EX2 R175, R169 ;  /* 0x000000a900af7308 */ /* 0x000ea20000000800 */
[C---:B------:R-:W-:Y:S01]  /*d5a0*/  HMMA.16816.F32.BF16 R120, R136.reuse, R146, R120 ;  /* 0x000000928878723c */ /* 0x040fe20000041878 */
[----:B------:R-:W-:Y:S03]  /*d5b0*/  LOP3.LUT R143, R143, 0xff, RZ, 0xc0, !PT ;  /* 0x000000ff8f8f7812 */ /* 0x000fe600078ec0ff */
[----:B------:R-:W-:Y:S02]  /*d5c0*/  PRMT R142, R142, 0x5410, R141 ;  /* 0x000054108e8e7816 */ /* 0x000fe4000000008d */
[----:B------:R-:W3:Y:S01]  /*d5d0*/  LDSM.16.MT88.4 R144, [R208+0x11000] ;  /* 0x01100000d090783b */ /* 0x000ee20000004200 */
[----:B------:R-:W-:Y:S01]  /*d5e0*/  PRMT R143, R143, 0x5410, R140 ;  /* 0x000054108f8f7816 */ /* 0x000fe2000000008c */
[C---:B-1----:R-:W-:Y:S01]  /*d5f0*/  HMMA.16816.F32.BF16 R124, R136.reuse, R132, R124 ;  /* 0x00000084887c723c */ /* 0x042fe2000004187c */
[----:B------:R1:W4:Y:S03]  /*d600*/  MUFU.EX2 R169, R165 ;  /* 0x000000a500a97308 */ /* 0x0003260000000800 */
[C---:B------:R-:W-:Y:S01]  /*d610*/  LOP3.LUT R140, R174.reuse, 0xffff, RZ, 0xc0, !PT ;  /* 0x0000ffffae8c7812 */ /* 0x040fe200078ec0ff */
[--C-:B------:R-:W-:Y:S01]  /*d620*/  HSET2.LE.AND R142, R142, R186.reuse, PT ;  /* 0x000000ba8e8e7233 */ /* 0x100fe20003803000 */
[----:B------:R-:W-:Y:S01]  /*d630*/  LOP3.LUT R141, R174, 0xff, RZ, 0xc0, !PT ;  /* 0x000000ffae8d7812 */ /* 0x000fe200078ec0ff */
[--C-:B------:R-:W-:Y:S01]  /*d640*/  HSET2.LE.AND R143, R143, R186.reuse, PT ;  /* 0x000000ba8f8f7233 */ /* 0x100fe20003803000 */
[----:B------:R-:W-:Y:S01]  /*d650*/  SHF.R.U32.HI R140, RZ, 0x8, R140 ;  /* 0x00000008ff8c7819 */ /* 0x000fe2000001168c */
[----:B------:R-:W-:Y:S03]  /*d660*/  HMMA.16816.F32.BF16 R128, R136, R134, R128 ;  /* 0x000000868880723c */ /* 0x000fe60000041880 */
[----:B------:R-:W-:Y:S01]  /*d670*/  PRMT R132, R161, 0x5410, R168 ;  /* 0x00005410a1847816 */ /* 0x000fe200000000a8 */
[----:B------:R-:W-:Y:S01]  /*d680*/  LDSM.16.MT88.4 R136, [R208+0x13000] ;  /* 0x01300000d088783b */ /* 0x000fe20000004200 */
[----:B------:R-:W-:Y:S02]  /*d690*/  PRMT R140, R141, 0x5410, R140 ;  /* 0x000054108d8c7816 */ /* 0x000fe4000000008c */
[----:B------:R-:W-:Y:S01]  /*d6a0*/  SHF.R.U32.HI R141, RZ, 0x10, R174 ;  /* 0x00000010ff8d7819 */ /* 0x000fe200000116ae */
[----:B--2---:R-:W-:Y:S01]  /*d6b0*/  FADD.FTZ R181, R175, R160 ;  /* 0x000000a0afb57221 */ /* 0x004fe20000010000 */
[----:B------:R-:W-:Y:S03]  /*d6c0*/  SHF.R.U32.HI R174, RZ, 0x18, R174 ;  /* 0x00000018ffae7819 */ /* 0x000fe600000116ae */
[--C-:B------:R-:W-:Y:S01]  /*d6d0*/  HSET2.LE.AND R140, R140, R186.reuse, PT ;  /* 0x000000ba8c8c7233 */ /* 0x100fe20003803000 */
[----:B------:R-:W-:Y:S04]  /*d6e0*/  LOP3.LUT R141, R141, 0xff, RZ, 0xc0, !PT ;  /* 0x000000ff8d8d7812 */ /* 0x000fe800078ec0ff */
[----:B------:R-:W-:Y:S02]  /*d6f0*/  LOP3.LUT R140, R140, R153, RZ, 0xc0, !PT ;  /* 0x000000998c8c7212 */ /* 0x000fe400078ec0ff */
[--C-:B------:R-:W-:Y:S02]  /*d700*/  PRMT R141, R141, 0x5410, R174.reuse ;  /* 0x000054108d8d7816 */ /* 0x100fe400000000ae */
[----:B------:R-:W-:Y:S02]  /*d710*/  LOP3.LUT R142, R142, R159, RZ, 0xc0, !PT ;  /* 0x0000009f8e8e7212 */ /* 0x000fe400078ec0ff */
[----:B------:R-:W-:Y:S01]  /*d720*/  LOP3.LUT R143, R143, R132, RZ, 0xc0, !PT ;  /* 0x000000848f8f7212 */ /* 0x000fe200078ec0ff */
[----:B------:R-:W-:Y:S01]  /*d730*/  HSET2.LE.AND R141, R141, R186, PT ;  /* 0x000000ba8d8d7233 */ /* 0x000fe20003803000 */
[----:B------:R-:W-:Y:S01]  /*d740*/  LDSM.16.MT88.4 R132, [R204+0x11000] ;  /* 0x01100000cc84783b */ /* 0x000fe20000004200 */
[----:B------:R-:W-:Y:S02]  /*d750*/  @!P5 PRMT R161, R224, 0x5410, RZ ;  /* 0x00005410e0a1d816 */ /* 0x000fe400000000ff */
[----:B------:R-:W-:Y:S02]  /*d760*/  @!P0 PRMT R168, R223, 0x5410, RZ ;  /* 0x00005410dfa88816 */ /* 0x000fe400000000ff */
[----:B------:R-:W-:Y:S02]  /*d770*/  LOP3.LUT R141, R141, R152, RZ, 0xc0, !PT ;  /* 0x000000988d8d7212 */ /* 0x000fe400078ec0ff */
[----:B------:R-:W-:Y:S01]  /*d780*/  F2FP.BF16.PACK_AB R175, R180, R175 ;  /* 0x000000afb4af723e */ /* 0x000fe200000010ff */
[----:B------:R-:W2:Y:S03]  /*d790*/  LDSM.16.MT88.4 R152, [R205+0x11000] ;  /* 0x01100000cd98783b */ /* 0x000ea60000004200 */
[----:B------:R-:W-:Y:S01]  /*d7a0*/  PRMT R174, R175, 0x7632, R174 ;  /* 0x00007632afae7816 */ /* 0x000fe200000000ae */
[C---:B---3--:R-:W-:Y:S04]  /*d7b0*/  HMMA.16816.F32.BF16 R4, R140.reuse, R144, R4 ;  /* 0x000000908c04723c */ /* 0x048fe80000041804 */
[----:B------:R-:W-:Y:S04]  /*d7c0*/  STG.E.U16 [R176.64+0x52], R168 ;  /* 0x000052a8b0007986 */ /* 0x000fe8000c101510 */
[C---:B------:R-:W-:Y:S01]  /*d7d0*/  HMMA.16816.F32.BF16 R8, R140.reuse, R146, R8 ;  /* 0x000000928c08723c */ /* 0x040fe20000041808 */
[----:B------:R-:W3:Y:S07]  /*d7e0*/  LDSM.16.MT88.4 R144, [R206+0x13000] ;  /* 0x01300000ce90783b */ /* 0x000eee0000004200 */
[C---:B------:R-:W-:Y:S01]  /*d7f0*/  HMMA.16816.F32.BF16 R12, R140.reuse, R148, R12 ;  /* 0x000000948c0c723c */ /* 0x040fe2000004180c */
[----:B------:R-:W-:Y:S07]  /*d800*/  STG.E.U16 [R176.64+0x50], R161 ;  /* 0x000050a1b0007986 */ /* 0x000fee000c101510 */
        /* <DEDUP_REMOVED lines=23> */
[C---:B----4-:R-:W-:Y:S07]  /*d980*/  HMMA.16816.F32.BF16 R76, R140.reuse, R136, R76 ;  /* 0x000000888c4c723c */ /* 0x050fee000004184c */
[----:B------:R-:W-:Y:S01]  /*d990*/  LOP3.LUT R137, R158, 0xff, RZ, 0xc0, !PT ;  /* 0x000000ff9e897812 */ /* 0x000fe200078ec0ff */
[C---:B------:R-:W-:Y:S03]  /*d9a0*/  HMMA.16816.F32.BF16 R80, R140.reuse, R138, R80 ;  /* 0x0000008a8c50723c */ /* 0x040fe60000041850 */
[----:B------:R-:W-:Y:S02]  /*d9b0*/  ISETP.GE.U32.AND P6, PT, R252, R137, PT ;  /* 0x00000089fc00720c */ /* 0x000fe40003fc6070 */
[----:B------:R-:W4:Y:S03]  /*d9c0*/  LDSM.16.MT88.4 R136, [R205+0x17000] ;  /* 0x01700000cd88783b */ /* 0x000f260000004200 */
[C---:B---3--:R-:W-:Y:S07]  /*d9d0*/  HMMA.16816.F32.BF16 R84, R140.reuse, R144, R84 ;  /* 0x000000908c54723c */ /* 0x048fee0000041854 */
[C---:B------:R-:W-:Y:S01]  /*d9e0*/  LOP3.LUT R144, R182.reuse, 0xff, RZ, 0xc0, !PT ;  /* 0x000000ffb6907812 */ /* 0x040fe200078ec0ff */
[C---:B------:R-:W-:Y:S01]  /*d9f0*/  HMMA.16816.F32.BF16 R88, R140.reuse, R146, R88 ;  /* 0x000000928c58723c */ /* 0x040fe20000041858 */
[----:B------:R-:W-:Y:S03]  /*da00*/  LOP3.LUT R145, R182, 0xffff, RZ, 0xc0, !PT ;  /* 0x0000ffffb6917812 */ /* 0x000fe600078ec0ff */
[----:B------:R-:W-:Y:S01]  /*da10*/  @!P6 HFMA2.BF16_V2 R219, -RZ.H0_H0, RZ.H0_H0, -R171.H0_H0 ;  /* 0x200000ffffdbe231 */ /* 0x000fe200003409ab */
[----:B------:R-:W-:Y:S02]  /*da20*/  SHF.R.U32.HI R145, RZ, 0x8, R145 ;  /* 0x00000008ff917819 */ /* 0x000fe40000011691 */
[----:B------:R-:W-:Y:S01]  /*da30*/  LOP3.LUT R146, R158, 0xffff, RZ, 0xc0, !PT ;  /* 0x0000ffff9e927812 */ /* 0x000fe200078ec0ff */
[C---:B-1----:R-:W-:Y:S01]  /*da40*/  HMMA.16816.F32.BF16 R92, R140.reuse, R148, R92 ;  /* 0x000000948c5c723c */ /* 0x042fe2000004185c */
[----:B------:R-:W-:Y:S03]  /*da50*/  @!P6 PRMT R171, R219, 0x5410, RZ ;  /* 0x00005410dbabe816 */ /* 0x000fe600000000ff */
[----:B------:R-:W-:Y:S02]  /*da60*/  SHF.R.U32.HI R146, RZ, 0x8, R146 ;  /* 0x00000008ff927819 */ /* 0x000fe40000011692 */
[----:B------:R-:W-:Y:S01]  /*da70*/  STG.E.U16 [R178.64+0x60], R171 ;  /* 0x000060abb2007986 */ /* 0x000fe2000c101510 */
[----:B------:R-:W-:Y:S01]  /*da80*/  LOP3.LUT R148, R183, UR13, R162, 0x96, !PT ;  /* 0x0000000db7947c12 */ /* 0x000fe2000f8e96a2 */
[C---:B------:R-:W-:Y:S01]  /*da90*/  HMMA.16816.F32.BF16 R96, R140.reuse, R150, R96 ;  /* 0x000000968c60723c */ /* 0x040fe20000041860 */
[----:B------:R-:W-:Y:S03]  /*daa0*/  LOP3.LUT R147, R146, 0xffff, RZ, 0xc0, !PT ;  /* 0x0000ffff92937812 */ /* 0x000fe600078ec0ff */
[----:B------:R-:W-:Y:S02]  /*dab0*/  PRMT R162, R144, 0x5410, R145 ;  /* 0x0000541090a27816 */ /* 0x000fe40000000091 */
[----:B------:R-:W-:Y:S02]  /*dac0*/  ISETP.GE.U32.AND P5, PT, R252, R147, PT ;  /* 0x00000093fc00720c */ /* 0x000fe40003fa6070 */
[C---:B--2---:R-:W-:Y:S01]  /*dad0*/  HMMA.16816.F32.BF16 R100, R140.reuse, R152, R100 ;  /* 0x000000988c64723c */ /* 0x044fe20000041864 */
[----:B------:R-:W1:Y:S03]  /*dae0*/  LDSM.16.MT88.4 R144, [R204+0x17000] ;  /* 0x01700000cc90783b */ /* 0x000e660000004200 */
[----:B------:R-:W-:Y:S02]  /*daf0*/  LOP3.LUT R149, R148, 0xff, RZ, 0xc0, !PT ;  /* 0x000000ff94957812 */ /* 0x000fe400078ec0ff */
[----:B------:R-:W-:Y:S02]  /*db00*/  SHF.R.U32.HI R151, RZ, 0x18, R158 ;  /* 0x00000018ff977819 */ /* 0x000fe4000001169e */
[C---:B------:R-:W-:Y:S01]  /*db10*/  HMMA.16816.F32.BF16 R104, R140.reuse, R154, R104 ;  /* 0x0000009a8c68723c */ /* 0x040fe20000041868 */
[----:B------:R-:W-:Y:S01]  /*db20*/  SHF.R.U32.HI R150, RZ, 0x18, R182 ;  /* 0x00000018ff967819 */ /* 0x000fe200000116b6 */
[----:B------:R-:W-:Y:S01]  /*db30*/  LDSM.16.MT88.4 R152, [R206+0x11800] ;  /* 0x01180000ce98783b */ /* 0x000fe20000004200 */
[----:B------:R-:W-:Y:S01]  /*db40*/  ISETP.GE.U32.AND P0, PT, R252, R151, PT ;  /* 0x00000097fc00720c */ /* 0x000fe20003f06070 */
[----:B------:R-:W-:Y:S01]  /*db50*/  @!P5 HFMA2.BF16_V2 R217, -RZ.H0_H0, RZ.H0_H0, -R170.H0_H0 ;  /* 0x200000ffffd9d231 */ /* 0x000fe200003409aa */
[----:B------:R-:W-:Y:S02]  /*db60*/  PRMT R163, R163, 0x5410, R150 ;  /* 0x00005410a3a37816 */ /* 0x000fe40000000096 */
[----:B------:R-:W-:Y:S01]  /*db70*/  LOP3.LUT R150, R148, 0xffff, RZ, 0xc0, !PT ;  /* 0x0000ffff94967812 */ /* 0x000fe200078ec0ff */
[C---:B------:R-:W-:Y:S01]  /*db80*/  HMMA.16816.F32.BF16 R108, R140.reuse, R132, R108 ;  /* 0x000000848c6c723c */ /* 0x040fe2000004186c */
[----:B------:R-:W-:Y:S03]  /*db90*/  SHF.R.U32.HI R158, RZ, 0x10, R158 ;  /* 0x00000010ff9e7819 */ /* 0x000fe6000001169e */
[----:B------:R-:W-:Y:S02]  /*dba0*/  SHF.R.U32.HI R150, RZ, 0x8, R150 ;  /* 0x00000008ff967819 */ /* 0x000fe40000011696 */
[----:B------:R-:W-:Y:S02]  /*dbb0*/  LOP3.LUT R3, R158, 0xff, RZ, 0xc0, !PT ;  /* 0x000000ff9e037812 */ /* 0x000fe400078ec0ff */
[C---:B------:R-:W-:Y:S01]  /*dbc0*/  HMMA.16816.F32.BF16 R112, R140.reuse, R134, R112 ;  /* 0x000000868c70723c */ /* 0x040fe20000041870 */
[----:B------:R-:W-:Y:S01]  /*dbd0*/  SHF.R.U32.HI R132, RZ, 0x10, R148 ;  /* 0x00000010ff847819 */ /* 0x000fe20000011694 */
[----:B------:R-:W-:Y:S01]  /*dbe0*/  LDSM.16.MT88.4 R156, [R205+0x11800] ;  /* 0x01180000cd9c783b */ /* 0x000fe20000004200 */
[----:B------:R-:W-:Y:S01]  /*dbf0*/  ISETP.GE.U32.AND P6, PT, R252, R3, PT ;  /* 0x00000003fc00720c */ /* 0x000fe20003fc6070 */
[----:B------:R-:W-:Y:S01]  /*dc00*/  @!P0 HFMA2.BF16_V2 R216, -RZ.H0_H0, RZ.H0_H0, -R172.H0_H0 ;  /* 0x200000ffffd88231 */ /* 0x000fe200003409ac */
[----:B------:R-:W-:Y:S02]  /*dc10*/  PRMT R133, R149, 0x5410, R150 ;  /* 0x0000541095857816 */ /* 0x000fe40000000096 */
[----:B------:R-:W-:Y:S01]  /*dc20*/  SHF.R.U32.HI R149, RZ, 0x18, R148 ;  /* 0x00000018ff957819 */ /* 0x000fe20000011694 */
[C---:B----4-:R-:W-:Y:S01]  /*dc30*/  HMMA.16816.F32.BF16 R116, R140.reuse, R136, R116 ;  /* 0x000000888c74723c */ /* 0x050fe20000041874 */
[----:B------:R-:W-:Y:S03]  /*dc40*/  LOP3.LUT R132, R132, 0xff, RZ, 0xc0, !PT ;  /* 0x000000ff84847812 */ /* 0x000fe600078ec0ff */
[----:B------:R-:W-:Y:S01]  /*dc50*/  @!P5 PRMT R170, R217, 0x5410, RZ ;  /* 0x00005410d9aad816 */ /* 0x000fe200000000ff */
[--C-:B------:R-:W-:Y:S01]  /*dc60*/  HSET2.LE.AND R133, R133, R186.reuse, PT ;  /* 0x000000ba85857233 */ /* 0x100fe20003803000 */
[----:B------:R-:W-:Y:S01]  /*dc70*/  PRMT R165, R132, 0x5410, R149 ;  /* 0x0000541084a57816 */ /* 0x000fe20000000095 */
[--C-:B------:R-:W-:Y:S01]  /*dc80*/  HSET2.LE.AND R132, R163, R186.reuse, PT ;  /* 0x000000baa3847233 */ /* 0x100fe20003803000 */
[C---:B------:R-:W-:Y:S01]  /*dc90*/  HMMA.16816.F32.BF16 R120, R140.reuse, R138, R120 ;  /* 0x0000008a8c78723c */ /* 0x040fe20000041878 */
[----:B------:R-:W2:Y:S03]  /*dca0*/  LDSM.16.MT88.4 R148, [R208+0x11800] ;  /* 0x01180000d094783b */ /* 0x000ea60000004200 */
[----:B------:R-:W-:Y:S01]  /*dcb0*/  F2FP.BF16.PACK_AB R3, R169, R166 ;  /* 0x000000a6a903723e */ /* 0x000fe200000010ff */
[--C-:B------:R-:W-:Y:S01]  /*dcc0*/  HSET2.LE.AND R166, R162, R186.reuse, PT ;  /* 0x000000baa2a67233 */ /* 0x100fe20003803000 */
[----:B------:R-:W-:Y:S01]  /*dcd0*/  LOP3.LUT R164, R133, R164, RZ, 0xc0, !PT ;  /* 0x000000a485a47212 */ /* 0x000fe200078ec0ff */
[----:B------:R-:W-:Y:S01]  /*dce0*/  @!P6 HFMA2.BF16_V2 R215, -RZ.H0_H0, RZ.H0_H0, -R173.H0_H0 ;  /* 0x200000ffffd7e231 */ /* 0x000fe200003409ad */
[C---:B-1----:R-:W-:Y:S01]  /*dcf0*/  HMMA.16816.F32.BF16 R124, R140.reuse, R144, R124 ;  /* 0x000000908c7c723c */ /* 0x042fe2000004187c */
[----:B------:R-:W-:Y:S01]  /*dd00*/  HSET2.LE.AND R165, R165, R186, PT ;  /* 0x000000baa5a57233 */ /* 0x000fe20003803000 */
[----:B------:R-:W1:Y:S02]  /*dd10*/  LDSM.16.MT88.4 R160, [R204+0x11800] ;  /* 0x01180000cca0783b */ /* 0x000e640000004200 */
[----:B------:R-:W-:Y:S02]  /*dd20*/  LOP3.LUT R167, R132, R3, RZ, 0xc0, !PT ;  /* 0x0000000384a77212 */ /* 0x000fe400078ec0ff */
[----:B------:R-:W-:Y:S02]  /*dd30*/  PRMT R132, R173, 0x5410, R172 ;  /* 0x00005410ad847816 */ /* 0x000fe400000000ac */
[----:B------:R-:W-:Y:S01]  /*dd40*/  HMMA.16816.F32.BF16 R128, R140, R146, R128 ;  /* 0x000000928c80723c */ /* 0x000fe20000041880 */
[----:B------:R-:W-:Y:S01]  /*dd50*/  PRMT R133, R175, 0x5410, R174 ;  /* 0x00005410af857816 */ /* 0x000fe200000000ae */
[----:B------:R-:W-:Y:S02]  /*dd60*/  STG.E.U16 [R178.64+0x62], R170 ;  /* 0x000062aab2007986 */ /* 0x000fe4000c101510 */
[----:B------:R-:W-:Y:S02]  /*dd70*/  LOP3.LUT R165, R165, R132, RZ, 0xc0, !PT ;  /* 0x00000084a5a57212 */ /* 0x000fe400078ec0ff */
[----:B------:R-:W-:Y:S02]  /*dd80*/  LOP3.LUT R166, R166, R133, RZ, 0xc0, !PT ;  /* 0x00000085a6a67212 */ /* 0x000fe400078ec0ff */
[----:B------:R-:W-:Y:S04]  /*dd90*/  @!P6 PRMT R173, R215, 0x5410, RZ ;  /* 0x00005410d7ade816 */ /* 0x000fe800000000ff */
[----:B------:R-:W-:Y:S01]  /*dda0*/  @!P0 PRMT R172, R216, 0x5410, RZ ;  /* 0x00005410d8ac8816 */ /* 0x000fe200000000ff */
[----:B------:R-:W-:Y:S04]  /*ddb0*/  STG.E.U16 [R176.64+0x60], R173 ;  /* 0x000060adb0007986 */ /* 0x000fe8000c101510 */
[----:B------:R-:W-:Y:S01]  /*ddc0*/  STG.E.U16 [R176.64+0x62], R172 ;  /* 0x000062acb0007986 */ /* 0x000fe2000c101510 */
[C---:B--2---:R-:W-:Y:S03]  /*ddd0*/  HMMA.16816.F32.BF16 R132, R164.reuse, R148, R4 ;  /* 0x00000094a484723c */ /* 0x044fe60000041804 */
[----:B------:R-:W2:Y:S05]  /*dde0*/  LDSM.16.MT88.4 R4, [R208+0x13800] ;  /* 0x01380000d004783b */ /* 0x000eaa0000004200 */
[C---:B------:R-:W-:Y:S03]  /*ddf0*/  HMMA.16816.F32.BF16 R136, R164.reuse, R150, R8 ;  /* 0x00000096a488723c */ /* 0x040fe60000041808 */
[----:B------:R-:W3:Y:S05]  /*de00*/  LDSM.16.MT88.4 R8, [R206+0x13800] ;  /* 0x01380000ce08783b */ /* 0x000eea0000004200 */
[C---:B------:R-:W-:Y:S03]  /*de10*/  HMMA.16816.F32.BF16 R140, R164.reuse, R152, R12 ;  /* 0x00000098a48c723c */ /* 0x040fe6000004180c */
[----:B------:R-:W4:Y:S05]  /*de20*/  LDSM.16.MT88.4 R12, [R205+0x13800] ;  /* 0x01380000cd0c783b */ /* 0x000f2a0000004200 */
[C---:B------:R-:W-:Y:S03]  /*de30*/  HMMA.16816.F32.BF16 R144, R164.reuse, R154, R16 ;  /* 0x0000009aa490723c */ /* 0x040fe60000041810 */
[----:B------:R-:W3:Y:S05]  /*de40*/  LDSM.16.MT88.4 R16, [R204+0x13800] ;  /* 0x01380000cc10783b */ /* 0x000eea0000004200 */
[C---:B------:R-:W-:Y:S03]  /*de50*/  HMMA.16816.F32.BF16 R148, R164.reuse, R156, R20 ;  /* 0x0000009ca494723c */ /* 0x040fe60000041814 */
[----:B------:R-:W3:Y:S05]  /*de60*/  LDSM.16.MT88.4 R20, [R208+0x15800] ;  /* 0x01580000d014783b */ /* 0x000eea0000004200 */
[C---:B------:R-:W-:Y:S03]  /*de70*/  HMMA.16816.F32.BF16 R152, R164.reuse, R158, R24 ;  /* 0x0000009ea498723c */ /* 0x040fe60000041818 */
[----:B------:R-:W-:Y:S05]  /*de80*/  LDSM.16.MT88.4 R24, [R204+0x15800] ;  /* 0x01580000cc18783b */ /* 0x000fea0000004200 */
[C---:B-1----:R-:W-:Y:S08]  /*de90*/  HMMA.16816.F32.BF16 R156, R164.reuse, R160, R28 ;  /* 0x000000a0a49c723c */ /* 0x042ff0000004181c */
[C---:B------:R-:W-:Y:S08]  /*dea0*/  HMMA.16816.F32.BF16 R160, R164.reuse, R162, R32 ;  /* 0x000000a2a4a0723c */ /* 0x040ff00000041820 */
[C---:B--2---:R-:W-:Y:S08]  /*deb0*/  HMMA.16816.F32.BF16 R36, R164.reuse, R4, R36 ;  /* 0x00000004a424723c */ /* 0x044ff00000041824 */
        /* <DEDUP_REMOVED lines=21> */
[C---:B---3--:R-:W-:Y:S07]  /*e010*/  HMMA.16816.F32.BF16 R100, R164.reuse, R12, R100 ;  /* 0x0000000ca464723c */ /* 0x048fee0000041864 */
[----:B------:R-:W-:Y:S01]  /*e020*/  LOP3.LUT R13, R182, 0xff, RZ, 0xc0, !PT ;  /* 0x000000ffb60d7812 */ /* 0x000fe200078ec0ff */
[C---:B------:R-:W-:Y:S01]  /*e030*/  HMMA.16816.F32.BF16 R104, R164.reuse, R14, R104 ;  /* 0x0000000ea468723c */ /* 0x040fe20000041868 */
[--C-:B------:R-:W-:Y:S02]  /*e040*/  SHF.R.U32.HI R12, RZ, 0x10, R182.reuse ;  /* 0x00000010ff0c7819 */ /* 0x100fe400000116b6 */
[----:B------:R-:W-:Y:S02]  /*e050*/  ISETP.GE.U32.AND P5, PT, R252, R13, PT ;  /* 0x0000000dfc00720c */ /* 0x000fe40003fa6070 */
[----:B------:R-:W-:Y:S02]  /*e060*/  SHF.R.U32.HI R13, RZ, 0x18, R182 ;  /* 0x00000018ff0d7819 */ /* 0x000fe400000116b6 */
[----:B------:R-:W-:Y:S01]  /*e070*/  LOP3.LUT R182, R182, 0xffff, RZ, 0xc0, !PT ;  /* 0x0000ffffb6b67812 */ /* 0x000fe200078ec0ff */
[C---:B----4-:R-:W-:Y:S01]  /*e080*/  HMMA.16816.F32.BF16 R108, R164.reuse, R16, R108 ;  /* 0x00000010a46c723c */ /* 0x050fe2000004186c */
[----:B------:R-:W-:Y:S03]  /*e090*/  ISETP.GE.U32.AND P6, PT, R252, R13, PT ;  /* 0x0000000dfc00720c */ /* 0x000fe60003fc6070 */
[----:B------:R-:W-:Y:S02]  /*e0a0*/  LOP3.LUT R13, R12, 0xff, RZ, 0xc0, !PT ;  /* 0x000000ff0c0d7812 */ /* 0x000fe400078ec0ff */
[----:B------:R-:W-:Y:S02]  /*e0b0*/  SHF.R.U32.HI R182, RZ, 0x8, R182 ;  /* 0x00000008ffb67819 */ /* 0x000fe400000116b6 */
[C---:B------:R-:W-:Y:S01]  /*e0c0*/  HMMA.16816.F32.BF16 R112, R164.reuse, R18, R112 ;  /* 0x00000012a470723c */ /* 0x040fe20000041870 */
[----:B------:R-:W-:Y:S01]  /*e0d0*/  @!P5 HFMA2.BF16_V2 R218, -RZ.H0_H0, RZ.H0_H0, -R175.H0_H0 ;  /* 0x200000ffffdad231 */ /* 0x000fe200003409af */
[----:B------:R-:W-:Y:S02]  /*e0e0*/  ISETP.GE.U32.AND P0, PT, R252, R13, PT ;  /* 0x0000000dfc00720c */ /* 0x000fe40003f06070 */
[----:B------:R-:W-:Y:S02]  /*e0f0*/  LOP3.LUT R13, R182, 0xffff, RZ, 0xc0, !PT ;  /* 0x0000ffffb60d7812 */ /* 0x000fe400078ec0ff */
[----:B------:R-:W-:Y:S01]  /*e100*/  @!P5 PRMT R175, R218, 0x5410, RZ ;  /* 0x00005410daafd816 */ /* 0x000fe200000000ff */
[--C-:B------:R-:W-:Y:S01]  /*e110*/  @!P6 HFMA2.BF16_V2 R220, -RZ.H0_H0, RZ.H0_H0, -R3.reuse.H1_H1 ;  /* 0x200000ffffdce231 */ /* 0x100fe20000360903 */
[C---:B-1----:R-:W-:Y:S01]  /*e120*/  HMMA.16816.F32.BF16 R116, R164.reuse, R4, R116 ;  /* 0x00000004a474723c */ /* 0x042fe20000041874 */
[----:B------:R-:W-:Y:S02]  /*e130*/  ISETP.GE.U32.AND P5, PT, R252, R13, PT ;  /* 0x0000000dfc00720c */ /* 0x000fe40003fa6070 */
[----:B------:R-:W-:Y:S04]  /*e140*/  STG.E.U16 [R178.64+0x70], R175 ;  /* 0x000070afb2007986 */ /* 0x000fe8000c101510 */
[----:B------:R-:W-:Y:S01]  /*e150*/  @!P0 HFMA2.BF16_V2 R221, -RZ.H0_H0, RZ.H0_H0, -R3.H0_H0 ;  /* 0x200000ffffdd8231 */ /* 0x000fe20000340903 */
[C---:B------:R-:W-:Y:S01]  /*e160*/  HMMA.16816.F32.BF16 R120, R164.reuse, R6, R120 ;  /* 0x00000006a478723c */ /* 0x040fe20000041878 */
[----:B------:R-:W-:Y:S03]  /*e170*/  @P6 PRMT R5, R3, 0x7632, R5 ;  /* 0x0000763203056816 */ /* 0x000fe60000000005 */
[----:B------:R-:W-:Y:S01]  /*e180*/  @!P0 PRMT R3, R221, 0x5410, RZ ;  /* 0x00005410dd038816 */ /* 0x000fe200000000ff */
[----:B------:R-:W-:Y:S01]  /*e190*/  FADD.FTZ R4, R169, R184 ;  /* 0x000000b8a9047221 */ /* 0x000fe20000010000 */
[----:B------:R-:W-:Y:S01]  /*e1a0*/  @!P5 HFMA2.BF16_V2 R226, -RZ.H0_H0, RZ.H0_H0, -R174.H0_H0 ;  /* 0x200000ffffe2d231 */ /* 0x000fe200003409ae */
[----:B------:R-:W-:Y:S01]  /*e1b0*/  @!P6 PRMT R5, R220, 0x5410, RZ ;  /* 0x00005410dc05e816 */ /* 0x000fe200000000ff */
[C---:B--2---:R-:W-:Y:S04]  /*e1c0*/  HMMA.16816.F32.BF16 R124, R164.reuse, R8, R124 ;  /* 0x00000008a47c723c */ /* 0x044fe8000004187c */
[----:B------:R-:W-:Y:S02]  /*e1d0*/  @!P5 PRMT R174, R226, 0x5410, RZ ;  /* 0x00005410e2aed816 */ /* 0x000fe400000000ff */
[----:B------:R-:W-:Y:S02]  /*e1e0*/  ISETP.LT.AND P5, PT, RZ, UR25, PT ;  /* 0x00000019ff007c0c */ /* 0x000fe4000bfa1270 */
[----:B------:R-:W-:Y:S01]  /*e1f0*/  HMMA.16816.F32.BF16 R128, R164, R10, R128 ;  /* 0x0000000aa480723c */ /* 0x000fe20000041880 */
[----:B------:R-:W-:Y:S04]  /*e200*/  STG.E.U16 [R178.64+0x72], R174 ;  /* 0x000072aeb2007986 */ /* 0x000fe8000c101510 */
[----:B------:R1:W-:Y:S02]  /*e210*/  STG.E.U16 [R176.64+0x70], R3 ;  /* 0x00007003b0007986 */ /* 0x0003e4000c101510 */
[----:B------:R-:W-:Y:S01]  /*e220*/  IADD3 R164, P0, R178, -0x80, RZ ;  /* 0xffffff80b2a47810 */ /* 0x000fe20007f1e0ff */
[----:B------:R-:W-:Y:S01]  /*e230*/  IMAD.MOV.U32 R165, RZ, RZ, R0 ;  /* 0x000000ffffa57224 */ /* 0x000fe200078e0000 */
[----:B------:R-:W-:Y:S03]  /*e240*/  STG.E.U16 [R176.64+0x72], R5 ;  /* 0x00007205b0007986 */ /* 0x000fe6000c101510 */
[----:B------:R-:W-:Y:S01]  /*e250*/  IADD3.X R167, R179, -0x1, RZ, P0, !PT ;  /* 0xffffffffb3a77810 */ /* 0x000fe200007fe4ff */
[----:B-1----:R-:W-:Y:S05]  /*e260*/  FADD.FTZ R3, R180, R181 ;  /* 0x000000b5b4037221 */ /* 0x002fea0000010000 */
[----:B------:R1:W-:Y:S04]  /*e270*/  STL [R1+0x70], R3 ;  /* 0x0000700301007387 */ /* 0x0003e80000100800 */
[----:B------:R2:W-:Y:S01]  /*e280*/  STL [R1+0x30], R4 ;  /* 0x0000300401007387 */ /* 0x0005e20000100800 */
[----:B-1----:R-:W-:Y:S01]  /*e290*/  IMAD.MOV.U32 R3, RZ, RZ, R2 ;  /* 0x000000ffff037224 */ /* 0x002fe200078e0002 */
[----:B--2--5:R-:W-:-:S05]  /*e2a0*/  @P5 BRA `(.L_x_777) ;  /* 0xffffa99000005947 */ /* 0x024fca000383ffff */
.L_x_776:
[----:B------:R-:W2:Y:S01]  /*e2b0*/  LDL.LU R6, [R1+0x70] ;  /* 0x0000700001067983 */ /* 0x000ea20000300800 */
[----:B-1----:R-:W-:-:S02]  /*e2c0*/  MOV R12, 0x3f800000 ;  /* 0x3f800000000c7802 */ /* 0x002fc40000000f00 */
[----:B------:R-:W-:Y:S01]  /*e2d0*/  MOV R13, 0x3f800000 ;  /* 0x3f800000000d7802 */ /* 0x000fe20000000f00 */
[----:B------:R-:W3:Y:S01]  /*e2e0*/  LDL.LU R5, [R1+0x30] ;  /* 0x0000300001057983 */ /* 0x000ee20000300800 */
[----:B------:R-:W1:Y:S01]  /*e2f0*/  S2UR UR6, SR_CTAID.Y ;  /* 0x00000000000679c3 */ /* 0x000e620000002600 */
[----:B------:R-:W-:Y:S01]  /*e300*/  UISETP.NE.AND UP0, UPT, UR10, -0x1, UPT ;  /* 0xffffffff0a00788c */ /* 0x000fe2000bf05270 */
[----:B------:R-:W-:Y:S01]  /*e310*/  BSSY B0, `(.L_x_780) ;  /* 0x0000195000007945 */ /* 0x000fe20003800000 */
[----:B------:R-:W-:Y:S02]  /*e320*/  ULDC.64 UR4, c[0x0][0x1e8] ;  /* 0x00007a0000047ab9 */ /* 0x000fe40000000a00 */
[----:B------:R-:W-:Y:S02]  /*e330*/  ULDC.U8 UR9, c[0x0][0x329] ;  /* 0x0000ca4000097ab9 */ /* 0x000fe40000000000 */
[----:B------:R-:W-:Y:S01]  /*e340*/  UISETP.NE.AND UP1, UPT, UR9, URZ, UPT ;  /* 0x0000003f0900728c */ /* 0x000fe2000bf25270 */
[----:B------:R-:W4:Y:S01]  /*e350*/  S2UR UR11, SR_CTAID.Z ;  /* 0x00000000000b79c3 */ /* 0x000f220000002700 */
[----:B------:R-:W-:-:S02]  /*e360*/  ULDC UR8, c[0x0][0x214] ;  /* 0x0000850000087ab9 */ /* 0x000fc40000000800 */
[----:B------:R-:W-:Y:S02]  /*e370*/  UMOV UR24, URZ ;  /* 0x0000003f00187c82 */ /* 0x000fe40008000000 */
[----:B------:R-:W-:Y:S02]  /*e380*/  @UP0 UIMAD.WIDE.U32 UR18, UR10, UR4, URZ ;  /* 0x000000040a1202a5 */ /* 0x000fe4000f8e003f */
[----:B------:R-:W-:Y:S02]  /*e390*/  UMOV UR25, URZ ;  /* 0x0000003f00197c82 */ /* 0x000fe40008000000 */
[----:B------:R-:W-:Y:S02]  /*e3a0*/  @UP0 UIMAD UR7, UR10, UR5, UR19 ;  /* 0x000000050a0702a4 */ /* 0x000fe4000f8e0213 */
[----:B------:R-:W-:Y:S02]  /*e3b0*/  @UP1 ULDC UR14, c[0x0][0x210] ;  /* 0x00008400000e1ab9 */ /* 0x000fe40000000800 */
[----:B------:R-:W-:-:S02]  /*e3c0*/  ULDC.64 UR4, c[0x0][0x1e0] ;  /* 0x0000780000047ab9 */ /* 0x000fc40000000a00 */
[----:B------:R-:W-:Y:S02]  /*e3d0*/  @UP1 UIMAD UR14, UR14, UR8, URZ ;  /* 0x000000080e0e12a4 */ /* 0x000fe4000f8e023f */
[----:B-1----:R-:W-:Y:S02]  /*e3e0*/  @!UP0 USHF.R.S32.HI UR13, URZ, 0x1f, UR6 ;  /* 0x0000001f3f0d8899 */ /* 0x002fe40008011406 */
[----:B------:R-:W-:Y:S02]  /*e3f0*/  @!UP0 UIMAD.WIDE.U32 UR22, UR6, UR4, URZ ;  /* 0x00000004061682a5 */ /* 0x000fe4000f8e003f */
[----:B------:R-:W-:Y:S02]  /*e400*/  @!UP0 UIMAD UR13, UR13, UR4, URZ ;  /* 0x000000040d0d82a4 */ /* 0x000fe4000f8e023f */
[----:B------:R-:W-:Y:S02]  /*e410*/  @UP1 UMOV UR19, 0x1 ;  /* 0x0000000100131882 */ /* 0x000fe40000000000 */
[----:B------:R-:W-:-:S02]  /*e420*/  ULDC.U8 UR4, c[0x0][0x328] ;  /* 0x0000ca0000047ab9 */ /* 0x000fc40000000000 */
[----:B------:R-:W-:Y:S02]  /*e430*/  UISETP.NE.AND UP2, UPT, UR4, URZ, UPT ;  /* 0x0000003f0400728c */ /* 0x000fe4000bf45270 */
[----:B------:R-:W-:Y:S02]  /*e440*/  @!UP0 UIMAD UR13, UR6, UR5, UR13 ;  /* 0x00000005060d82a4 */ /* 0x000fe4000f8e020d */
[----:B------:R-:W-:Y:S01]  /*e450*/  UISETP.NE.OR UP3, UPT, UR9, URZ, !UP2 ;  /* 0x0000003f0900728c */ /* 0x000fe2000d765670 */
[----:B------:R-:W1:Y:S01]  /*e460*/  S2UR UR9, SR_CTAID.X ;  /* 0x00000000000979c3 */ /* 0x000e620000002500 */
[----:B------:R-:W-:Y:S02]  /*e470*/  ULDC UR5, c[0x0][0x234] ;  /* 0x00008d0000057ab9 */ /* 0x000fe40000000800 */
[----:B------:R-:W-:Y:S02]  /*e480*/  @!UP1 USEL UR14, UR8, UR5, !UP2 ;  /* 0x00000005080e9287 */ /* 0x000fe4000d000000 */
[----:B------:R-:W-:-:S02]  /*e490*/  ULDC UR4, c[0x0][0x1c0] ;  /* 0x0000700000047ab9 */ /* 0x000fc40000000800 */
[----:B------:R-:W-:Y:S02]  /*e4a0*/  @!UP1 UIMAD UR19, UR14, UR4, URZ ;  /* 0x000000040e1392a4 */ /* 0x000fe4000f8e023f */
[----:B------:R-:W-:Y:S02]  /*e4b0*/  @UP1 ULDC UR20, c[0x0][0x210] ;  /* 0x0000840000141ab9 */ /* 0x000fe40000000800 */
[----:B------:R-:W-:Y:S02]  /*e4c0*/  @!UP3 UIMAD UR8, UR6, UR8, URZ ;  /* 0x000000080608b2a4 */ /* 0x000fe4000f8e023f */
[----:B------:R-:W-:Y:S02]  /*e4d0*/  UIMAD UR5, UR6, UR19, URZ ;  /* 0x00000013060572a4 */ /* 0x000fe4000f8e023f */
[----:B------:R-:W-:Y:S02]  /*e4e0*/  @!UP1 UMOV UR20, 0x1 ;  /* 0x0000000100149882 */ /* 0x000fe40000000000 */
[----:B------:R-:W-:-:S02]  /*e4f0*/  @!UP3 USEL UR8, UR8, UR10, !UP0 ;  /* 0x0000000a0808b287 */ /* 0x000fc4000c000000 */
[----:B------:R-:W-:Y:S02]  /*e500*/  USEL UR5, UR5, URZ, UP3 ;  /* 0x0000003f05057287 */ /* 0x000fe40009800000 */
[----:B------:R-:W-:Y:S02]  /*e510*/  @!UP3 USHF.R.S32.HI UR25, URZ, 0x1f, UR8 ;  /* 0x0000001f3f19b899 */ /* 0x000fe40008011408 */
[----:B----4-:R-:W-:Y:S02]  /*e520*/  UIMAD UR14, UR11, UR14, UR5 ;  /* 0x0000000e0b0e72a4 */ /* 0x010fe4000f8e0205 */
[----:B-1----:R-:W-:Y:S02]  /*e530*/  UIMAD UR4, UR9, UR20, URZ ;  /* 0x00000014090472a4 */ /* 0x002fe4000f8e023f */
[----:B------:R-:W-:Y:S02]  /*e540*/  @!UP3 UMOV UR24, UR8 ;  /* 0x000000080018bc82 */ /* 0x000fe40008000000 */
[----:B------:R-:W-:-:S02]  /*e550*/  USHF.L.U32 UR4, UR4, 0x6, URZ ;  /* 0x0000000604047899 */ /* 0x000fc4000800063f */
[----:B------:R-:W-:Y:S02]  /*e560*/  USHF.R.S32.HI UR6, URZ, 0x1f, UR14 ;  /* 0x0000001f3f067899 */ /* 0x000fe4000801140e */
[----:B------:R-:W-:Y:S02]  /*e570*/  USHF.R.S32.HI UR5, URZ, 0x1f, UR4 ;  /* 0x0000001f3f057899 */ /* 0x000fe40008011404 */
[----:B------:R-:W-:Y:S02]  /*e580*/  UIADD3 UR4, UP2, UP1, UR4, UR24, UR14 ;  /* 0x0000001804047290 */ /* 0x000fe4000f95e00e */
[----:B------:R-:W-:Y:S02]  /*e590*/  @!UP0 UIADD3 UR7, UR23, UR13, URZ ;  /* 0x0000000d17078290 */ /* 0x000fe4000fffe03f */
[----:B------:R-:W-:Y:S02]  /*e5a0*/  UIADD3.X UR5, UR5, UR25, UR6, UP2, UP1 ;  /* 0x0000001905057290 */ /* 0x000fe400097e2406 */
[----:B------:R-:W-:Y:S01]  /*e5b0*/  @!UP0 UMOV UR18, UR22 ;  /* 0x0000001600128c82 */ /* 0x000fe20008000000 */
[----:B--2---:R-:W1:Y:S04]  /*e5c0*/  SHFL.BFLY PT, R3, R6, 0x2, 0x1f ;  /* 0x0c401f0006037f89 */ /* 0x004e6800000e0000 */
[----:B---3--:R-:W2:Y:S01]  /*e5d0*/  SHFL.BFLY PT, R4, R5, 0x2, 0x1f ;  /* 0x0c401f0005047f89 */ /* 0x008ea200000e0000 */
[----:B-1----:R-:W-:-:S03]  /*e5e0*/  FADD.FTZ R3, R3, R6 ;  /* 0x0000000603037221 */ /* 0x002fc60000010000 */
[----:B------:R-:W1:Y:S01]  /*e5f0*/  S2R R6, SR_TID.X ;  /* 0x0000000000067919 */ /* 0x000e620000002100 */
[----:B--2---:R-:W-:-:S03]  /*e600*/  FADD.FTZ R4, R4, R5 ;  /* 0x0000000504047221 */ /* 0x004fc60000010000 */
[----:B------:R-:W2:Y:S04]  /*e610*/  SHFL.BFLY PT, R8, R3, 0x1, 0x1f ;  /* 0x0c201f0003087f89 */ /* 0x000ea800000e0000 */
[----:B------:R-:W3:Y:S01]  /*e620*/  SHFL.BFLY PT, R7, R4, 0x1, 0x1f ;  /* 0x0c201f0004077f89 */ /* 0x000ee200000e0000 */
[----:B-1----:R-:W-:Y:S01]  /*e630*/  SHF.R.S32.HI R5, RZ, 0x1f, R6 ;  /* 0x0000001fff057819 */ /* 0x002fe20000011406 */
[----:B--2---:R-:W-:-:S03]  /*e640*/  FADD.FTZ R8, R3, R8 ;  /* 0x0000000803087221 */ /* 0x004fc60000010000 */
[-C--:B------:R-:W-:Y:S01]  /*e650*/  LEA.HI R15, R5, R6.reuse, RZ, 0x2 ;  /* 0x00000006050f7211 */ /* 0x080fe200078f10ff */
[----:B---3--:R-:W-:Y:S01]  /*e660*/  FADD.FTZ R7, R4, R7 ;  /* 0x0000000704077221 */ /* 0x008fe20000010000 */
[----:B------:R-:W-:Y:S02]  /*e670*/  FSETP.NE.FTZ.AND P4, PT, R8, RZ, PT ;  /* 0x000000ff0800720b */ /* 0x000fe40003f95000 */
[--C-:B------:R-:W-:Y:S02]  /*e680*/  SHF.R.S32.HI R11, RZ, 0x2, R15.reuse ;  /* 0x00000002ff0b7819 */ /* 0x100fe4000001140f */
[----:B------:R-:W-:Y:S02]  /*e690*/  FSETP.NE.FTZ.AND P3, PT, R7, RZ, PT ;  /* 0x000000ff0700720b */ /* 0x000fe40003f75000 */
[----:B------:R-:W-:Y:S02]  /*e6a0*/  SHF.R.S32.HI R10, RZ, 0x1f, R15 ;  /* 0x0000001fff0a7819 */ /* 0x000fe4000001140f */
[----:B------:R-:W-:-:S02]  /*e6b0*/  LEA.HI R4, R5, R6, RZ, 0x5 ;  /* 0x0000000605047211 */ /* 0x000fc400078f28ff */
[----:B------:R-:W-:Y:S02]  /*e6c0*/  LEA.HI R9, R10, R11, RZ, 0x3 ;  /* 0x0000000b0a097211 */ /* 0x000fe400078f18ff */
[----:B------:R-:W-:Y:S01]  /*e6d0*/  LOP3.LUT R15, R15, 0x3ffffffc, RZ, 0xc0, !PT ;  /* 0x3ffffffc0f0f7812 */ /* 0x000fe200078ec0ff */
[----:B------:R-:W1:Y:S01]  /*e6e0*/  @P4 MUFU.RCP R12, R8 ;  /* 0x00000008000c4308 */ /* 0x000e620000001000 */
[----:B------:R-:W-:Y:S02]  /*e6f0*/  LOP3.LUT R14, R9, 0xfffffff8, RZ, 0xc0, !PT ;  /* 0xfffffff8090e7812 */ /* 0x000fe400078ec0ff */
[----:B------:R-:W-:Y:S02]  /*e700*/  SHF.R.S32.HI R3, RZ, 0x5, R4 ;  /* 0x00000005ff037819 */ /* 0x000fe40000011404 */
[----:B------:R-:W-:Y:S02]  /*e710*/  IADD3 R14, R11, -R14, RZ ;  /* 0x8000000e0b0e7210 */ /* 0x000fe40007ffe0ff */
[----:B------:R-:W-:Y:S01]  /*e720*/  IADD3 R10, -R15, R6, RZ ;  /* 0x000000060f0a7210 */ /* 0x000fe20007ffe1ff */
[----:B------:R-:W2:Y:S01]  /*e730*/  @P3 MUFU.RCP R13, R7 ;  /* 0x00000007000d3308 */ /* 0x000ea20000001000 */
[----:B------:R-:W-:-:S02]  /*e740*/  SHF.L.U32 R9, R14, 0x6, RZ ;  /* 0x000000060e097819 */ /* 0x000fc400000006ff */
[C---:B------:R-:W-:Y:S02]  /*e750*/  R2P PR, R14.reuse, 0x6 ;  /* 0x000000060e007804 */ /* 0x040fe40000000000 */
[----:B------:R-:W-:Y:S02]  /*e760*/  LOP3.LUT R9, R9, 0x1c0, RZ, 0xc0, !PT ;  /* 0x000001c009097812 */ /* 0x000fe400078ec0ff */
[----:B------:R-:W-:Y:S01]  /*e770*/  LOP3.LUT R14, R14, 0x1, RZ, 0xc0, !PT ;  /* 0x000000010e0e7812 */ /* 0x000fe200078ec0ff */
[----:B-1----:R-:W-:Y:S01]  /*e780*/  FMUL.FTZ R12, R12, c[0x0][0x2dc] ;  /* 0x0000b7000c0c7a20 */ /* 0x002fe20000410000 */
[----:B------:R-:W-:Y:S01]  /*e790*/  LEA R3, R3, R10, 0x9 ;  /* 0x0000000a03037211 */ /* 0x000fe200078e48ff */
[----:B------:R-:W-:Y:S01]  /*e7a0*/  @P4 MUFU.LG2 R8, R8 ;  /* 0x0000000800084308 */ /* 0x000fe20000000c00 */
[----:B------:R-:W-:Y:S01]  /*e7b0*/  LEA.HI R10, R9, R9, RZ, 0x1d ;  /* 0x00000009090a7211 */ /* 0x000fe200078fe8ff */
[----:B------:R-:W-:Y:S01]  /*e7c0*/  FMUL.FTZ R132, R12, R132 ;  /* 0x000000840c847220 */ /* 0x000fe20000410000 */
[----:B------:R-:W-:Y:S01]  /*e7d0*/  ISETP.NE.U32.AND P0, PT, R14, 0x1, PT ;  /* 0x000000010e00780c */ /* 0x000fe20003f05070 */
[C---:B------:R-:W-:Y:S01]  /*e7e0*/  FMUL.FTZ R133, R12.reuse, R133 ;  /* 0x000000850c857220 */ /* 0x040fe20000410000 */
[----:B------:R-:W-:Y:S01]  /*e7f0*/  LEA R3, R3, R10, 0x1 ;  /* 0x0000000a03037211 */ /* 0x000fe200078e08ff */
[----:B--2---:R-:W-:Y:S01]  /*e800*/  FMUL.FTZ R13, R13, c[0x0][0x2dc] ;  /* 0x0000b7000d0d7a20 */ /* 0x004fe20000410000 */
[----:B------:R-:W-:Y:S01]  /*e810*/  MOV R9, 0x20 ;  /* 0x0000002000097802 */ /* 0x000fe20000000f00 */
[C---:B------:R-:W-:Y:S01]  /*e820*/  FMUL.FTZ R136, R12.reuse, R136 ;  /* 0x000000880c887220 */ /* 0x040fe20000410000 */
[----:B------:R-:W-:Y:S01]  /*e830*/  SHF.L.U32 R3, R3, 0x1, RZ ;  /* 0x0000000103037819 */ /* 0x000fe200000006ff */
[----:B------:R-:W-:Y:S01]  /*e840*/  FMUL.FTZ R134, R13, R134 ;  /* 0x000000860d867220 */ /* 0x000fe20000410000 */
[----:B------:R-:W-:Y:S01]  /*e850*/  SEL R10, R9, 0xffffffe0, !P1 ;  /* 0xffffffe0090a7807 */ /* 0x000fe20004800000 */
[----:B------:R-:W-:Y:S01]  /*e860*/  FMUL.FTZ R135, R13, R135 ;  /* 0x000000870d877220 */ /* 0x000fe20000410000 */
[----:B------:R-:W-:Y:S01]  /*e870*/  MOV R9, 0x40 ;  /* 0x0000004000097802 */ /* 0x000fe20000000f00 */
[C---:B------:R-:W-:Y:S01]  /*e880*/  FMUL.FTZ R137, R12.reuse, R137 ;  /* 0x000000890c897220 */ /* 0x040fe20000410000 */
[----:B------:R-:W-:Y:S01]  /*e890*/  IADD3 R11, R3, -0x10, RZ ;  /* 0xfffffff0030b7810 */ /* 0x000fe20007ffe0ff */
[----:B------:R-:W-:Y:S01]  /*e8a0*/  FMUL.FTZ R138, R13, R138 ;  /* 0x0000008a0d8a7220 */ /* 0x000fe20000410000 */
[----:B------:R-:W-:Y:S01]  /*e8b0*/  @P0 IADD3 R11, R3, 0x10, RZ ;  /* 0x00000010030b0810 */ /* 0x000fe20007ffe0ff */
[----:B------:R-:W-:Y:S01]  /*e8c0*/  FMUL.FTZ R139, R13, R139 ;  /* 0x0000008b0d8b7220 */ /* 0x000fe20000410000 */
[----:B------:R-:W-:Y:S01]  /*e8d0*/  F2FP.BF16.PACK_AB R132, R133, R132 ;  /* 0x000000848584723e */ /* 0x000fe200000010ff */
[C---:B------:R-:W-:Y:S01]  /*e8e0*/  FMUL.FTZ R140, R12.reuse, R140 ;  /* 0x0000008c0c8c7220 */ /* 0x040fe20000410000 */
[----:B------:R-:W-:Y:S01]  /*e8f0*/  F2FP.BF16.PACK_AB R134, R135, R134 ;  /* 0x000000868786723e */ /* 0x000fe200000010ff */
[C---:B------:R-:W-:Y:S01]  /*e900*/  FMUL.FTZ R141, R12.reuse, R141 ;  /* 0x0000008d0c8d7220 */ /* 0x040fe20000410000 */
[----:B------:R-:W-:Y:S01]  /*e910*/  F2FP.BF16.PACK_AB R136, R137, R136 ;  /* 0x000000888988723e */ /* 0x000fe200000010ff */
[----:B------:R-:W-:Y:S01]  /*e920*/  FMUL.FTZ R142, R13, R142 ;  /* 0x0000008e0d8e7220 */ /* 0x000fe20000410000 */
[----:B------:R-:W-:Y:S01]  /*e930*/  F2FP.BF16.PACK_AB R138, R139, R138 ;  /* 0x0000008a8b8a723e */ /* 0x000fe200000010ff */
        /* <DEDUP_REMOVED lines=99> */
[----:B------:R-:W-:Y:S01]  /*ef70*/  SEL R12, R9, 0xffffffc0, !P2 ;  /* 0xffffffc0090c7807 */ /* 0x000fe20005000000 */
[C---:B------:R-:W-:Y:S01]  /*ef80*/  FMUL.FTZ R150, R13.reuse, R150 ;  /* 0x000000960d967220 */ /* 0x040fe20000410000 */
[----:B------:R-:W-:Y:S01]  /*ef90*/  IADD3 R9, R10, R11, RZ ;  /* 0x0000000b0a097210 */ /* 0x000fe20007ffe0ff */
[----:B------:R-:W-:Y:S01]  /*efa0*/  FMUL.FTZ R151, R13, R151 ;  /* 0x000000970d977220 */ /* 0x000fe20000410000 */
[----:B------:R-:W-:Y:S01]  /*efb0*/  IADD3 R17, R3, R12, RZ ;  /* 0x0000000c03117210 */ /* 0x000fe20007ffe0ff */
        /* <DEDUP_REMOVED lines=108> */
[----:B-1----:R-:W-:Y:S01]  /*f680*/  @P3 FMUL.FTZ R7, R7, 0.69314718246459960938 ;  /* 0x3f31721807073820 */ /* 0x002fe20000410000 */
[----:B------:R-:W-:Y:S01]  /*f690*/  STS [R23+0x2000], R64 ;  /* 0x0020004017007388 */ /* 0x000fe20000000800 */
[----:B------:R-:W-:-:S02]  /*f6a0*/  F2FP.BF16.PACK_AB R126, R127, R126 ;  /* 0x0000007e7f7e723e */ /* 0x000fc400000010ff */
[----:B------:R-:W-:Y:S01]  /*f6b0*/  F2FP.BF16.PACK_AB R128, R129, R128 ;  /* 0x000000808180723e */ /* 0x000fe200000010ff */
[----:B------:R-:W-:Y:S01]  /*f6c0*/  STS [R23+0x2400], R66 ;  /* 0x0024004217007388 */ /* 0x000fe20000000800 */
[----:B------:R-:W-:-:S03]  /*f6d0*/  F2FP.BF16.PACK_AB R13, R13, R130 ;  /* 0x000000820d0d723e */ /* 0x000fc600000010ff */
        /* <DEDUP_REMOVED lines=23> */
[----:B------:R2:W-:Y:S01]  /*f850*/  STS [R9+0x6400], R114 ;  /* 0x0064007209007388 */ /* 0x0005e20000000800 */
[----:B-1----:R-:W-:-:S02]  /*f860*/  LOP3.LUT R3, R4, 0xffffffe0, RZ, 0xc0, !PT ;  /* 0xffffffe004037812 */ /* 0x002fc400078ec0ff */
[----:B------:R-:W-:Y:S01]  /*f870*/  MOV R4, 0x7f800000 ;  /* 0x7f80000000047802 */ /* 0x000fe20000000f00 */
[----:B------:R1:W-:Y:S01]  /*f880*/  STS [R17+0x6000], R116 ;  /* 0x0060007411007388 */ /* 0x0003e20000000800 */
[----:B------:R-:W-:Y:S01]  /*f890*/  IADD3 R3, R6, -R3, RZ ;  /* 0x8000000306037210 */ /* 0x000fe20007ffe0ff */
[----:B------:R-:W-:Y:S02]  /*f8a0*/  @P3 FFMA.FTZ R4, R0, c[0x0][0x238], R7 ;  /* 0x00008e0000043a23 */ /* 0x000fe40000010007 */
[----:B------:R1:W-:Y:S01]  /*f8b0*/  STS [R17+0x6400], R118 ;  /* 0x0064007611007388 */ /* 0x0003e20000000800 */
[----:B------:R-:W-:Y:S02]  /*f8c0*/  LOP3.LUT P0, RZ, R3, 0x3, RZ, 0xc0, !PT ;  /* 0x0000000303ff7812 */ /* 0x000fe4000780c0ff */
[----:B------:R-:W-:Y:S01]  /*f8d0*/  MOV R3, 0x7f800000 ;  /* 0x7f80000000037802 */ /* 0x000fe20000000f00 */
[----:B------:R1:W-:Y:S04]  /*f8e0*/  STS [R19+0x6000], R120 ;  /* 0x0060007813007388 */ /* 0x0003e80000000800 */
[----:B------:R1:W-:Y:S04]  /*f8f0*/  STS [R19+0x6400], R122 ;  /* 0x0064007a13007388 */ /* 0x0003e80000000800 */
[----:B------:R1:W-:Y:S04]  /*f900*/  STS [R21+0x6000], R124 ;  /* 0x0060007c15007388 */ /* 0x0003e80000000800 */
[----:B------:R1:W-:Y:S01]  /*f910*/  STS [R21+0x6400], R126 ;  /* 0x0064007e15007388 */ /* 0x0003e20000000800 */
[----:B--2---:R-:W-:-:S03]  /*f920*/  @P4 FMUL.FTZ R9, R8, 0.69314718246459960938 ;  /* 0x3f31721808094820 */ /* 0x004fc60000410000 */
[----:B------:R1:W-:Y:S01]  /*f930*/  STS [R23+0x6000], R128 ;  /* 0x0060008017007388 */ /* 0x0003e20000000800 */
[----:B------:R-:W-:-:S03]  /*f940*/  @P4 FFMA.FTZ R3, R2, c[0x0][0x238], R9 ;  /* 0x00008e0002034a23 */ /* 0x000fc60000010009 */
[----:B------:R1:W-:Y:S04]  /*f950*/  STS [R23+0x6400], R13 ;  /* 0x0064000d17007388 */ /* 0x0003e80000000800 */
[----:B------:R-:W-:Y:S06]  /*f960*/  BAR.SYNC.DEFER_BLOCKING 0x0 ;  /* 0x0000000000007b1d */ /* 0x000fec0000010000 */
[----:B------:R1:W2:Y:S04]  /*f970*/  LDS.128 R68, [R248] ;  /* 0x00000000f8447984 */ /* 0x0002a80000000c00 */
        /* <DEDUP_REMOVED lines=9> */
[----:B-----5:R1:W1:Y:S04]  /*fa10*/  LDS.128 R28, [R248+0x5000] ;  /* 0x00500000f81c7984 */ /* 0x0202680000000c00 */
[----:B------:R1:W1:Y:S04]  /*fa20*/  LDS.128 R24, [R248+0x5800] ;  /* 0x00580000f8187984 */ /* 0x0002680000000c00 */
[----:B------:R1:W1:Y:S04]  /*fa30*/  LDS.128 R20, [R248+0x6000] ;  /* 0x00600000f8147984 */ /* 0x0002680000000c00 */
[----:B------:R1:W1:Y:S04]  /*fa40*/  LDS.128 R16, [R248+0x6800] ;  /* 0x00680000f8107984 */ /* 0x0002680000000c00 */
[----:B------:R1:W1:Y:S04]  /*fa50*/  LDS.128 R12, [R248+0x7000] ;  /* 0x00700000f80c7984 */ /* 0x0002680000000c00 */
[----:B------:R1:W1:Y:S01]  /*fa60*/  LDS.128 R72, [R248+0x7800] ;  /* 0x00780000f8487984 */ /* 0x0002620000000c00 */
[----:B------:R-:W-:Y:S05]  /*fa70*/  @P0 BRA `(.L_x_781) ;  /* 0x000001e000000947 */ /* 0x000fea0003800000 */
[----:B--234-:R-:W2:Y:S01]  /*fa80*/  S2R R0, SR_TID.X ;  /* 0x0000000000007919 */ /* 0x01cea20000002100 */
[----:B------:R-:W-:Y:S01]  /*fa90*/  UIMAD UR6, UR9, -0x40, UR15 ;  /* 0xffffffc0090678a4 */ /* 0x000fe2000f8e020f */
[----:B--2---:R-:W-:-:S04]  /*faa0*/  SHF.R.S32.HI R7, RZ, 0x1f, R0 ;  /* 0x0000001fff077819 */ /* 0x004fc80000011400 */
[----:B------:R-:W-:-:S04]  /*fab0*/  LEA.HI R2, R7, R0, RZ, 0x5 ;  /* 0x0000000007027211 */ /* 0x000fc800078f28ff */
[----:B------:R-:W-:Y:S02]  /*fac0*/  LOP3.LUT R9, R2, 0xffffffe0, RZ, 0xc0, !PT ;  /* 0xffffffe002097812 */ /* 0x000fe400078ec0ff */
[--C-:B------:R-:W-:Y:S02]  /*fad0*/  SHF.R.S32.HI R7, RZ, 0x5, R2.reuse ;  /* 0x00000005ff077819 */ /* 0x100fe40000011402 */
[----:B------:R-:W-:Y:S01]  /*fae0*/  SHF.R.S32.HI R2, RZ, 0x1f, R2 ;  /* 0x0000001fff027819 */ /* 0x000fe20000011402 */
[----:B------:R-:W-:-:S03]  /*faf0*/  IMAD.IADD R9, R0, 0x1, -R9 ;  /* 0x0000000100097824 */ /* 0x000fc600078e0a09 */
[----:B------:R-:W-:Y:S02]  /*fb00*/  LEA.HI R2, R2, R7, RZ, 0x2 ;  /* 0x0000000702027211 */ /* 0x000fe400078f10ff */
[----:B------:R-:W-:Y:S02]  /*fb10*/  SHF.R.S32.HI R0, RZ, 0x1f, R9 ;  /* 0x0000001fff007819 */ /* 0x000fe40000011409 */
[----:B------:R-:W-:Y:S02]  /*fb20*/  LOP3.LUT R2, R2, 0xffffffc, RZ, 0xc0, !PT ;  /* 0x0ffffffc02027812 */ /* 0x000fe400078ec0ff */
[----:B------:R-:W-:-:S03]  /*fb30*/  LEA.HI R0, R0, R9, RZ, 0x2 ;  /* 0x0000000900007211 */ /* 0x000fc600078f10ff */
[----:B------:R-:W-:Y:S01]  /*fb40*/  IMAD.IADD R2, R7, 0x1, -R2 ;  /* 0x0000000107027824 */ /* 0x000fe200078e0a02 */
[----:B------:R-:W-:-:S05]  /*fb50*/  SHF.R.S32.HI R7, RZ, 0x2, R0 ;  /* 0x00000002ff077819 */ /* 0x000fca0000011400 */
[----:B------:R-:W-:-:S05]  /*fb60*/  IMAD R0, R2, 0x10, R7 ;  /* 0x0000001002007824 */ /* 0x000fca00078e0207 */
[C---:B------:R-:W-:Y:S02]  /*fb70*/  IADD3 R2, R0.reuse, 0x8, RZ ;  /* 0x0000000800027810 */ /* 0x040fe40007ffe0ff */
[----:B------:R-:W-:Y:S02]  /*fb80*/  ISETP.GE.AND P3, PT, R0, UR6, PT ;  /* 0x0000000600007c0c */ /* 0x000fe4000bf66270 */
[----:B------:R-:W-:-:S11]  /*fb90*/  ISETP.GE.AND P2, PT, R2, UR6, PT ;  /* 0x0000000602007c0c */ /* 0x000fd6000bf46270 */
[----:B------:R-:W-:Y:S02]  /*fba0*/  @!P3 IMAD R0, R0, UR20, RZ ;  /* 0x000000140000bc24 */ /* 0x000fe4000f8e02ff */
[----:B------:R-:W-:-:S03]  /*fbb0*/  @!P2 IMAD R2, R2, UR20, RZ ;  /* 0x000000140202ac24 */ /* 0x000fc6000f8e02ff */
[----:B------:R-:W-:Y:S02]  /*fbc0*/  @!P3 IADD3 R7, P1, R0, UR4, RZ ;  /* 0x000000040007bc10 */ /* 0x000fe4000ff3e0ff */
[----:B------:R-:W-:Y:S02]  /*fbd0*/  @!P2 IADD3 R9, P0, R2, UR4, RZ ;  /* 0x000000040209ac10 */ /* 0x000fe4000ff1e0ff */
[----:B------:R-:W-:Y:S02]  /*fbe0*/  @!P3 LEA.HI.X.SX32 R0, R0, UR5, 0x1, P1 ;  /* 0x000000050000bc11 */ /* 0x000fe400088f0eff */
[----:B------:R-:W-:Y:S02]  /*fbf0*/  @!P3 LEA R10, P1, R7, c[0x0][0x200], 0x2 ;  /* 0x00008000070aba11 */ /* 0x000fe400078210ff */
[----:B------:R-:W-:Y:S02]  /*fc00*/  @!P2 LEA.HI.X.SX32 R2, R2, UR5, 0x1, P0 ;  /* 0x000000050202ac11 */ /* 0x000fe400080f0eff */
[----:B------:R-:W-:-:S02]  /*fc10*/  @!P2 LEA R8, P0, R9, c[0x0][0x200], 0x2 ;  /* 0x000080000908aa11 */ /* 0x000fc400078010ff */
[----:B------:R-:W-:Y:S02]  /*fc20*/  @!P3 LEA.HI.X R11, R7, c[0x0][0x204], R0, 0x2, P1 ;  /* 0x00008100070bba11 */ /* 0x000fe400008f1400 */
[----:B------:R-:W-:-:S03]  /*fc30*/  @!P2 LEA.HI.X R9, R9, c[0x0][0x204], R2, 0x2, P0 ;  /* 0x000081000909aa11 */ /* 0x000fc600000f1402 */
[----:B------:R2:W-:Y:S04]  /*fc40*/  @!P3 STG.E [R10.64], R3 ;  /* 0x000000030a00b986 */ /* 0x0005e8000c101910 */
[----:B------:R2:W-:Y:S02]  /*fc50*/  @!P2 STG.E [R8.64], R4 ;  /* 0x000000040800a986 */ /* 0x0005e4000c101910 */
.L_x_781:
[----:B--234-:R-:W-:Y:S05]  /*fc60*/  BSYNC B0 ;  /* 0x0000000000007941 */ /* 0x01cfea0003800000 */
.L_x_780:
[----:B------:R-:W2:Y:S01]  /*fc70*/  LDL.64 R78, [R1+0x18] ;  /* 0x00001800014e7983 */ /* 0x000ea20000100a00 */
[----:B------:R-:W-:Y:S01]  /*fc80*/  LEA.HI R5, R5, R6, RZ, 0x3 ;  /* 0x0000000605057211 */ /* 0x000fe200078f18ff */
[----:B------:R-:W-:Y:S01]  /*fc90*/  UIMAD UR9, UR9, -0x40, UR15 ;  /* 0xffffffc0090978a4 */ /* 0x000fe2000f8e020f */
[----:B------:R-:W-:Y:S01]  /*fca0*/  BSSY B0, `(.L_x_782) ;  /* 0x0000024000007945 */ /* 0x000fe20003800000 */
[----:B------:R-:W3:Y:S01]  /*fcb0*/  S2R R3, SR_TID.X ;  /* 0x0000000000037919 */ /* 0x000ee20000002100 */
[----:B------:R-:W-:Y:S01]  /*fcc0*/  SHF.R.S32.HI R4, RZ, 0x3, R5 ;  /* 0x00000003ff047819 */ /* 0x000fe20000011405 */
[----:B------:R-:W-:-:S02]  /*fcd0*/  USHF.R.S32.HI UR6, URZ, 0x1f, UR11 ;  /* 0x0000001f3f067899 */ /* 0x000fc4000801140b */
[----:B------:R-:W4:Y:S01]  /*fce0*/  S2R R0, SR_CTAID.Z ;  /* 0x0000000000007919 */ /* 0x000f220000002700 */
[----:B------:R-:W-:Y:S02]  /*fcf0*/  ULDC.64 UR4, c[0x0][0x1f0] ;  /* 0x00007c0000047ab9 */ /* 0x000fe40000000a00 */
[----:B------:R-:W-:-:S04]  /*fd00*/  UIMAD UR4, UR6, UR4, URZ ;  /* 0x00000004060472a4 */ /* 0x000fc8000f8e023f */
[----:B------:R-:W-:Y:S01]  /*fd10*/  UIMAD UR4, UR11, UR5, UR4 ;  /* 0x000000050b0472a4 */ /* 0x000fe2000f8e0204 */
[----:B---3--:R-:W-:-:S04]  /*fd20*/  SHF.R.S32.HI R2, RZ, 0x1f, R3 ;  /* 0x0000001fff027819 */ /* 0x008fc80000011403 */
[----:B------:R-:W-:-:S04]  /*fd30*/  LEA.HI R2, R2, R3, RZ, 0x3 ;  /* 0x0000000302027211 */ /* 0x000fc800078f18ff */
[----:B------:R-:W-:Y:S02]  /*fd40*/  SHF.R.S32.HI R2, RZ, 0x3, R2 ;  /* 0x00000003ff027819 */ /* 0x000fe40000011402 */
[----:B--2---:R-:W-:Y:S02]  /*fd50*/  SHF.R.S32.HI R3, RZ, 0x1f, R78 ;  /* 0x0000001fff037819 */ /* 0x004fe4000001144e */
[----:B------:R-:W-:-:S04]  /*fd60*/  IADD3 R6, P0, R78, UR18, RZ ;  /* 0x000000124e067c10 */ /* 0x000fc8000ff1e0ff */
[----:B------:R-:W-:Y:S02]  /*fd70*/  IADD3.X R7, R3, UR7, RZ, P0, !PT ;  /* 0x0000000703077c10 */ /* 0x000fe400087fe4ff */
[----:B------:R-:W-:Y:S02]  /*fd80*/  ISETP.GE.AND P0, PT, R4, UR9, PT ;  /* 0x0000000904007c0c */ /* 0x000fe4000bf06270 */
[----:B------:R-:W-:Y:S01]  /*fd90*/  SHF.R.S32.HI R3, RZ, 0x1f, R2 ;  /* 0x0000001fff037819 */ /* 0x000fe20000011402 */
[----:B----4-:R-:W-:-:S04]  /*fda0*/  IMAD.WIDE.U32 R6, R0, c[0x0][0x1f0], R6 ;  /* 0x00007c0000067a25 */ /* 0x010fc800078e0006 */
        /* <DEDUP_REMOVED lines=19> */
.L_x_783:
[----:B------:R-:W-:Y:S05]  /*fee0*/  BSYNC B0 ;  /* 0x0000000000007941 */ /* 0x000fea0003800000 */
.L_x_782:
        /* <DEDUP_REMOVED lines=22> */
.L_x_785:
[----:B------:R-:W-:Y:S05]  /*10050*/  BSYNC B0 ;  /* 0x0000000000007941 */ /* 0x000fea0003800000 */
.L_x_784:
        /* <DEDUP_REMOVED lines=22> */
.L_x_787:
[----:B------:R-:W-:Y:S05]  /*101c0*/  BSYNC B0 ;  /* 0x0000000000007941 */ /* 0x000fea0003800000 */
.L_x_786:
        /* <DEDUP_REMOVED lines=23> */
.L_x_746:
        /* <DEDUP_REMOVED lines=81> */
.L_x_789:
[----:B------:R-:W-:Y:S05]  /*10850*/  BSYNC B0 ;  /* 0x0000000000007941 */ /* 0x000fea0003800000 */
.L_x_788:
        /* <DEDUP_REMOVED lines=22> */
.L_x_791:
[----:B------:R-:W-:Y:S05]  /*109c0*/  BSYNC B0 ;  /* 0x0000000000007941 */ /* 0x000fea0003800000 */
.L_x_790:
        /* <DEDUP_REMOVED lines=22> */
.L_x_793:
[----:B------:R-:W-:Y:S05]  /*10b30*/  BSYNC B0 ;  /* 0x0000000000007941 */ /* 0x000fea0003800000 */
.L_x_792:
        /* <DEDUP_REMOVED lines=21> */
.L_x_795:
[----:B------:R-:W-:Y:S05]  /*10c90*/  BSYNC B0 ;  /* 0x0000000000007941 */ /* 0x000fea0003800000 */
.L_x_794:
        /* <DEDUP_REMOVED lines=27> */
[----:B------:R-:W-:Y:S02]  /*10e50*/  IMAD R0, R0, UR26, RZ ;  /* 0x0000001a00007c24 */ /* 0x000fe4000f8e02ff */
[----:B-1----:R-:W-:-:S03]  /*10e60*/  IMAD.MOV.U32 R5, RZ, RZ, 0x7f800000 ;  /* 0x7f800000ff057424 */ /* 0x002fc600078e00ff */
[----:B------:R-:W-:-:S04]  /*10e70*/  IADD3 R3, P0, R0, UR8, RZ ;  /* 0x0000000800037c10 */ /* 0x000fc8000ff1e0ff */
[----:B------:R-:W-:Y:S02]  /*10e80*/  LEA.HI.X.SX32 R0, R0, UR6, 0x1, P0 ;  /* 0x0000000600007c11 */ /* 0x000fe400080f0eff */
[----:B------:R-:W-:-:S04]  /*10e90*/  LEA R2, P0, R3, c[0x0][0x200], 0x2 ;  /* 0x0000800003027a11 */ /* 0x000fc800078010ff */
[----:B------:R-:W-:-:S05]  /*10ea0*/  LEA.HI.X R3, R3, c[0x0][0x204], R0, 0x2, P0 ;  /* 0x0000810003037a11 */ /* 0x000fca00000f1400 */
[----:B------:R-:W-:Y:S01]  /*10eb0*/  STG.E [R2.64], R5 ;  /* 0x0000000502007986 */ /* 0x000fe2000c101910 */
[----:B------:R-:W-:Y:S05]  /*10ec0*/  EXIT ;  /* 0x000000000000794d */ /* 0x000fea0003800000 */
.L_x_796:
        /* <DEDUP_REMOVED lines=11> */
.L_x_2039:


//--------------------- .text._ZN5flash16flash_fwd_kernelI23Flash_fwd_kernel_traitsILi256ELi64ELi64ELi4ELb0ELb0EN7cutlass10bfloat16_tE19Flash_kernel_traitsILi256ELi64ELi64ELi4ES3_EELb0ELb0ELb0ELb0ELb0ELb0ELb1ELb0EEEvNS_16Flash_fwd_paramsE --------------------------
	.section	.text._ZN5flash16flash_fwd_kernelI23Flash_fwd_kernel_traitsILi256ELi64ELi64ELi4ELb0ELb0EN7cutlass10bfloat16_tE19Flash_kernel_traitsILi256ELi64ELi64ELi4ES3_EELb0ELb0ELb0ELb0ELb0ELb0ELb1ELb0EEEvNS_16Flash_fwd_paramsE,"ax",@progbits
	.sectioninfo	@"SHI_REGISTERS=255"
	.align	128
        .global         _ZN5flash16flash_fwd_kernelI23Flash_fwd_kernel_traitsILi256ELi64ELi64ELi4ELb0ELb0EN7cutlass10bfloat16_tE19Flash_kernel_traitsILi256ELi64ELi64ELi4ES3_EELb0ELb0ELb0ELb0ELb0ELb0ELb1ELb0EEEvNS_16Flash_fwd_paramsE
        .type           _ZN5flash16flash_fwd_kernelI23Flash_fwd_kernel_traitsILi256ELi64ELi64ELi4ELb0ELb0EN7cutlass10bfloat16_tE19Flash_kernel_traitsILi256ELi64ELi64ELi4ES3_EELb0ELb0ELb0ELb0ELb0ELb0ELb1ELb0EEEvNS_16Flash_fwd_paramsE,@function
        .size           _ZN5flash16flash_fwd_kernelI23Flash_fwd_kernel_traitsILi256ELi64ELi64ELi4ELb0ELb0EN7cutlass10bfloat16_tE19Flash_kernel_traitsILi256ELi64ELi64ELi4ES3_EELb0ELb0ELb0ELb0ELb0ELb0ELb1ELb0EEEvNS_16Flash_fwd_paramsE,(.L_x_2040 - _ZN5flash16flash_fwd_kernelI23Flash_fwd_kernel_traitsILi256ELi64ELi64ELi4ELb0ELb0EN7cutlass10bfloat16_tE19Flash_kernel_traitsILi256ELi64ELi64ELi4ES3_EELb0ELb0ELb0ELb0ELb0ELb0ELb1ELb0EEEvNS_16Flash_fwd_paramsE)
        .other          _ZN5flash16flash_fwd_kernelI23Flash_fwd_kernel_traitsILi256ELi64ELi64ELi4ELb0ELb0EN7cutlass10bfloat16_tE19Flash_kernel_traitsILi256ELi64ELi64ELi4ES3_EELb0ELb0ELb0ELb0ELb0ELb0ELb1ELb0EEEvNS_16Flash_fwd_paramsE,@"STO_CUDA_ENTRY STV_DEFAULT"
_ZN5flash16flash_fwd_kernelI23Flash_fwd_kernel_traitsILi256ELi64ELi64ELi4ELb0ELb0EN7cutlass10bfloat16_tE19Flash_kernel_traitsILi256ELi64ELi64ELi4ES3_EELb0ELb0ELb0ELb0ELb0ELb0ELb1ELb0EEEvNS_16Flash_fwd_paramsE:
.text._ZN5flash16flash_fwd_kernelI23Flash_fwd_kernel_traitsILi256ELi64ELi64ELi4ELb0ELb0EN7cutlass10bfloat16_tE19Flash_kernel_traitsILi256ELi64ELi64ELi4ES3_EELb0ELb0ELb0ELb0ELb0ELb0ELb1ELb0EEEvNS_16Flash_fwd_paramsE:
        /* <DEDUP_REMOVED lines=57> */
.L_x_797:
[----:B------:R-:W-:Y:S02]  /*0390*/  ULDC UR6, c[0x0][0x218] ;  /* 0x0000860000067ab9 */ /* 0x000fe40000000800 */
.L_x_798:
        /* <DEDUP_REMOVED lines=60> */
.L_x_800:
        /* <DEDUP_REMOVED lines=50> */
.L_x_801:
        /* <DEDUP_REMOVED lines=58> */
[----:B------:R1:W-:Y:S01]  /*0e20*/  STL.64 [R1+0x8], R120 ;  /* 0x0000087801007387 */ /* 0x0003e20000100a00 */
[----:B------:R-:W-:Y:S01]  /*0e30*/  IADD3 R111, R120, 0xc0, RZ ;  /* 0x000000c0786f7810 */ /* 0x000fe20007ffe0ff */
[----:B------:R-:W-:Y:S01]  /*0e40*/  IMAD R6, R136, c[0x0][0x1a4], R6 ;  /* 0x0000690088067a24 */ /* 0x000fe200078e0206 */
[----:B------:R-:W-:-:S02]  /*0e50*/  LOP3.LUT R7, R0, 0x8, R7, 0xf8, !PT ;  /* 0x0000000800077812 */ /* 0x000fc400078ef807 */
[----:B------:R-:W-:Y:S02]  /*0e60*/  IADD3 R2, P0, R2, UR28, RZ ;  /* 0x0000001c02027c10 */ /* 0x000fe4000ff1e0ff */
[----:B------:R-:W-:Y:S02]  /*0e70*/  SHF.R.U32.HI R0, RZ, 0x3, R0 ;  /* 0x00000003ff007819 */ /* 0x000fe40000011600 */
[----:B------:R-:W-:Y:S01]  /*0e80*/  IADD3.X R3, R3, UR26, R6, P0, !PT ;  /* 0x0000001a03037c10 */ /* 0x000fe200087fe406 */
[----:B------:R-:W-:Y:S01]  /*0e90*/  IMAD.U32 R6, RZ, RZ, UR21 ;  /* 0x00000015ff067e24 */ /* 0x000fe2000f8e00ff */
[----:B------:R-:W-:Y:S01]  /*0ea0*/  LOP3.LUT R7, R7, R0, RZ, 0x3c, !PT ;  /* 0x0000000007077212 */ /* 0x000fe200078e3cff */
[----:B------:R-:W-:Y:S01]  /*0eb0*/  IMAD.U32 R0, RZ, RZ, UR21 ;  /* 0x00000015ff007e24 */ /* 0x000fe2000f8e00ff */
[----:B------:R-:W-:Y:S01]  /*0ec0*/  ISETP.GE.AND P0, PT, R136, UR14, PT ;  /* 0x0000000e88007c0c */ /* 0x000fe2000bf06270 */
[----:B------:R-:W-:Y:S01]  /*0ed0*/  IMAD.WIDE.U32 R26, R6, c[0x0][0x1b8], R2 ;  /* 0x00006e00061a7a25 */ /* 0x000fe200078e0002 */
[----:B------:R-:W-:-:S03]  /*0ee0*/  LOP3.LUT R10, R11, 0xfffffe00, R10, 0xf8, !PT ;  /* 0xfffffe000b0a7812 */ /* 0x000fc600078ef80a */
[----:B------:R-:W-:Y:S01]  /*0ef0*/  IMAD.WIDE.U32 R28, R0, c[0x0][0x1b0], R4 ;  /* 0x00006c00001c7a25 */ /* 0x000fe200078e0004 */
[----:B------:R-:W-:Y:S02]  /*0f00*/  IADD3 R25, R27, UR7, RZ ;  /* 0x000000071b197c10 */ /* 0x000fe4000fffe0ff */
[----:B------:R-:W-:Y:S01]  /*0f10*/  SEL R4, R24, 0xfffffff0, !P1 ;  /* 0xfffffff018047807 */ /* 0x000fe20004800000 */
[----:B------:R-:W-:Y:S01]  /*0f20*/  IMAD.SHL.U32 R5, R12, 0x40, RZ ;  /* 0x000000400c057824 */ /* 0x000fe200078e00ff */
[----:B------:R1:W-:Y:S01]  /*0f30*/  STL.64 [R1+0x28], R28 ;  /* 0x0000281c01007387 */ /* 0x0003e20000100a00 */
[----:B------:R-:W-:Y:S01]  /*0f40*/  IADD3 R31, R29, UR11, RZ ;  /* 0x0000000b1d1f7c10 */ /* 0x000fe2000fffe0ff */
[----:B------:R-:W-:Y:S02]  /*0f50*/  IMAD.MOV.U32 R0, RZ, RZ, 0x20 ;  /* 0x00000020ff007424 */ /* 0x000fe400078e00ff */
        /* <DEDUP_REMOVED lines=49> */
.L_x_803:
[----:B------:R-:W-:Y:S05]  /*1270*/  BSYNC B0 ;  /* 0x0000000000007941 */ /* 0x000fea0003800000 */
.L_x_802:
        /* <DEDUP_REMOVED lines=45> */
.L_x_805:
[----:B------:R-:W-:Y:S05]  /*1550*/  BSYNC B0 ;  /* 0x0000000000007941 */ /* 0x000fea0003800000 */
.L_x_804:
        /* <DEDUP_REMOVED lines=45> */
.L_x_807:
[----:B------:R-:W-:Y:S05]  /*1830*/  BSYNC B0 ;  /* 0x0000000000007941 */ /* 0x000fea0003800000 */
.L_x_806:
        /* <DEDUP_REMOVED lines=48> */
.L_x_809:
[----:B------:R-:W-:Y:S05]  /*1b40*/  BSYNC B0 ;  /* 0x0000000000007941 */ /* 0x000fea0003800000 */
.L_x_808:
        /* <DEDUP_REMOVED lines=48> */
.L_x_811:
[----:B------:R-:W-:Y:S05]  /*1e50*/  BSYNC B0 ;  /* 0x0000000000007941 */ /* 0x000fea0003800000 */
.L_x_810:
        /* <DEDUP_REMOVED lines=41> */
.L_x_813:
[----:B------:R-:W-:Y:S05]  /*20f0*/  BSYNC B0 ;  /* 0x0000000000007941 */ /* 0x000fea0003800000 */
.L_x_812:
        /* <DEDUP_REMOVED lines=40> */
.L_x_815:
[----:B------:R-:W-:Y:S05]  /*2380*/  BSYNC B0 ;  /* 0x0000000000007941 */ /* 0x000fea0003800000 */
.L_x_814:
        /* <DEDUP_REMOVED lines=42> */
.L_x_817:
[----:B------:R-:W-:Y:S05]  /*2630*/  BSYNC B0 ;  /* 0x0000000000007941 */ /* 0x000fea0003800000 */
.L_x_816:
        /* <DEDUP_REMOVED lines=53> */
.L_x_819:
[----:B------:R-:W-:Y:S05]  /*2990*/  BSYNC B0 ;  /* 0x0000000000007941 */ /* 0x000fea0003800000 */
.L_x_818:
        /* <DEDUP_REMOVED lines=44> */
.L_x_821:
[----:B------:R-:W-:Y:S05]  /*2c60*/  BSYNC B0 ;  /* 0x0000000000007941 */ /* 0x000fea0003800000 */
.L_x_820:
        /* <DEDUP_REMOVED lines=44> */
.L_x_823:
[----:B------:R-:W-:Y:S05]  /*2f30*/  BSYNC B0 ;  /* 0x0000000000007941 */ /* 0x000fea0003800000 */
.L_x_822:
[----:B------:R-:W-:Y:S01]  /*2f40*/  ISETP.GE.AND P0, PT, R16, UR12, PT ;  /* 0x0000000c10007c0c */ /* 0x000fe2000bf06270 */
[----:B------:R-:W-:Y:S01]  /*2f50*/  BSSY B0, `(.L_x_824) ;  /* 0x000002e000007945 */ /* 0x000fe20003800000 */
[----:B----4-:R-:W-:-:S04]  /*2f60*/  LEA.HI R6, R23, R108, RZ, 0x5 ;  /* 0x0000006c17067211 */ /* 0x010fc800078f28ff */
        /* <DEDUP_REMOVED lines=44> */
.L_x_825:
[----:B------:R-:W-:Y:S05]  /*3230*/  BSYNC B0 ;  /* 0x0000000000007941 */ /* 0x000fea0003800000 */
.L_x_824:
[C---:B-1----:R-:W-:Y:S01]  /*3240*/  IMAD.SHL.U32 R2, R21.reuse, 0x40, RZ ;  /* 0x0000004015027824 */ /* 0x042fe200078e00ff */
        /* <DEDUP_REMOVED lines=16> */
[----:B------:R-:W-:Y:S01]  /*3350*/  IMAD R214, R0, 0x2, R211 ;  /* 0x0000000200d67824 */ /* 0x000fe200078e02d3 */
[----:B------:R-:W-:Y:S01]  /*3360*/  IADD3 R2, R204, 0x8000, RZ ;  /* 0x00008000cc027810 */ /* 0x000fe20007ffe0ff */
[----:B------:R-:W-:Y:S01]  /*3370*/  IMAD R213, R0, 0x2, R212 ;  /* 0x0000000200d57824 */ /* 0x000fe200078e02d4 */
[----:B------:R-:W1:Y:S01]  /*3380*/  LDSM.16.M88.4 R12, [R204+0x8000] ;  /* 0x00800000cc0c783b */ /* 0x000e620000000200 */
[----:B------:R-:W-:-:S02]  /*3390*/  IADD3 R215, R204, 0x8020, RZ ;  /* 0x00008020ccd77810 */ /* 0x000fc40007ffe0ff */
[----:B------:R-:W-:Y:S01]  /*33a0*/  @P1 IADD3 R215, R2, -0x20, RZ ;  /* 0xffffffe002d71810 */ /* 0x000fe20007ffe0ff */
[----:B------:R-:W5:Y:S01]  /*33b0*/  LDSM.16.M88.4 R32, [R204+0x8800] ;  /* 0x00880000cc20783b */ /* 0x000f620000000200 */
[----:B------:R-:W-:Y:S02]  /*33c0*/  IMAD.MOV.U32 R2, RZ, RZ, 0x40 ;  /* 0x00000040ff027424 */ /* 0x000fe400078e00ff */
[C---:B------:R-:W-:Y:S01]  /*33d0*/  IADD3 R230, R215.reuse, 0x800, RZ ;  /* 0x00000800d7e67810 */ /* 0x040fe20007ffe0ff */
[----:B------:R-:W2:Y:S01]  /*33e0*/  LDSM.16.M88.4 R28, [R204+0x9000] ;  /* 0x00900000cc1c783b */ /* 0x000ea20000000200 */
[C---:B------:R-:W-:Y:S02]  /*33f0*/  IADD3 R229, R215.reuse, 0x1000, RZ ;  /* 0x00001000d7e57810 */ /* 0x040fe40007ffe0ff */
[----:B------:R-:W-:Y:S01]  /*3400*/  SEL R2, R2, 0xffffffc0, !P2 ;  /* 0xffffffc002027807 */ /* 0x000fe20005000000 */
[----:B------:R-:W3:Y:S01]  /*3410*/  LDSM.16.M88.4 R24, [R204+0x9800] ;  /* 0x00980000cc18783b */ /* 0x000ee20000000200 */
[----:B------:R-:W-:-:S02]  /*3420*/  IADD3 R228, R215, 0x1800, RZ ;  /* 0x00001800d7e47810 */ /* 0x000fc40007ffe0ff */
[C---:B------:R-:W-:Y:S01]  /*3430*/  IADD3 R227, R215.reuse, 0x2000, RZ ;  /* 0x00002000d7e37810 */ /* 0x040fe20007ffe0ff */
[----:B------:R-:W-:Y:S01]  /*3440*/  LDSM.16.M88.4 R16, [R212] ;  /* 0x00000000d410783b */ /* 0x000fe20000000200 */
[----:B------:R-:W-:Y:S01]  /*3450*/  IMAD.IADD R210, R204, 0x1, R2 ;  /* 0x00000001ccd27824 */ /* 0x000fe200078e0202 */
[C---:B------:R-:W-:Y:S01]  /*3460*/  IADD3 R226, R215.reuse, 0x2800, RZ ;  /* 0x00002800d7e27810 */ /* 0x040fe20007ffe0ff */
[----:B------:R-:W-:Y:S01]  /*3470*/  IMAD.IADD R209, R2, 0x1, R215 ;  /* 0x0000000102d17824 */ /* 0x000fe200078e02d7 */
[----:B------:R-:W4:Y:S01]  /*3480*/  LDSM.16.M88.4 R40, [R215] ;  /* 0x00000000d728783b */ /* 0x000f220000000200 */
[C---:B------:R-:W-:Y:S02]  /*3490*/  IADD3 R225, R215.reuse, 0x3000, RZ ;  /* 0x00003000d7e17810 */ /* 0x040fe40007ffe0ff */
[C---:B------:R-:W-:Y:S01]  /*34a0*/  IADD3 R224, R215.reuse, 0x3800, RZ ;  /* 0x00003800d7e07810 */ /* 0x040fe20007ffe0ff */
[----:B------:R-:W2:Y:S01]  /*34b0*/  LDSM.16.M88.4 R60, [R215+0x800] ;  /* 0x00080000d73c783b */ /* 0x000ea20000000200 */
[----:B------:R-:W-:-:S02]  /*34c0*/  IADD3 R223, R215, 0x4000, RZ ;  /* 0x00004000d7df7810 */ /* 0x000fc40007ffe0ff */
[C---:B------:R-:W-:Y:S01]  /*34d0*/  IADD3 R222, R215.reuse, 0x4800, RZ ;  /* 0x00004800d7de7810 */ /* 0x040fe20007ffe0ff */
[----:B------:R-:W2:Y:S01]  /*34e0*/  LDSM.16.M88.4 R68, [R215+0x1000] ;  /* 0x00100000d744783b */ /* 0x000ea20000000200 */
[C---:B------:R-:W-:Y:S02]  /*34f0*/  IADD3 R221, R215.reuse, 0x5000, RZ ;  /* 0x00005000d7dd7810 */ /* 0x040fe40007ffe0ff */
[C---:B------:R-:W-:Y:S01]  /*3500*/  IADD3 R220, R215.reuse, 0x5800, RZ ;  /* 0x00005800d7dc7810 */ /* 0x040fe20007ffe0ff */
[----:B------:R-:W2:Y:S01]  /*3510*/  LDSM.16.M88.4 R72, [R215+0x1800] ;  /* 0x00180000d748783b */ /* 0x000ea20000000200 */
[C---:B------:R-:W-:Y:S02]  /*3520*/  IADD3 R219, R215.reuse, 0x6000, RZ ;  /* 0x00006000d7db7810 */ /* 0x040fe40007ffe0ff */
[C---:B------:R-:W-:Y:S01]  /*3530*/  IADD3 R218, R215.reuse, 0x6800, RZ ;  /* 0x00006800d7da7810 */ /* 0x040fe20007ffe0ff */
[----:B------:R-:W-:Y:S01]  /*3540*/  LDSM.16.M88.4 R20, [R214] ;  /* 0x00000000d614783b */ /* 0x000fe20000000200 */
[----:B------:R-:W-:-:S02]  /*3550*/  IADD3 R217, R215, 0x7000, RZ ;  /* 0x00007000d7d97810 */ /* 0x000fc40007ffe0ff */
[----:B------:R-:W-:Y:S01]  /*3560*/  IADD3 R216, R215, 0x7800, RZ ;  /* 0x00007800d7d87810 */ /* 0x000fe20007ffe0ff */
[C---:B-1----:R-:W-:Y:S01]  /*3570*/  HMMA.16816.F32.BF16 R36, R8.reuse, R12, RZ ;  /* 0x0000000c0824723c */ /* 0x042fe200000418ff */
[----:B------:R-:W1:Y:S04]  /*3580*/  LDSM.16.M88.4 R76, [R210+0x8000] ;  /* 0x00800000d24c783b */ /* 0x000e680000000200 */
[----:B------:R-:W-:Y:S03]  /*3590*/  LDSM.16.M88.4 R80, [R210+0x9000] ;  /* 0x00900000d250783b */ /* 0x000fe60000000200 */
[C---:B------:R-:W-:Y:S01]  /*35a0*/  HMMA.16816.F32.BF16 R12, R8.reuse, R14, RZ ;  /* 0x0000000e080c723c */ /* 0x040fe200000418ff */
[----:B------:R-:W-:Y:S04]  /*35b0*/  LDSM.16.M88.4 R84, [R210+0x9800] ;  /* 0x00980000d254783b */ /* 0x000fe80000000200 */
[----:B------:R-:W-:Y:S03]  /*35c0*/  LDSM.16.M88.4 R88, [R209] ;  /* 0x00000000d158783b */ /* 0x000fe60000000200 */
[C---:B-----5:R-:W-:Y:S01]  /*35d0*/  HMMA.16816.F32.BF16 R44, R8.reuse, R32, RZ ;  /* 0x00000020082c723c */ /* 0x060fe200000418ff */
[----:B------:R-:W-:Y:S07]  /*35e0*/  LDSM.16.M88.4 R92, [R209+0x2000] ;  /* 0x00200000d15c783b */ /* 0x000fee0000000200 */
[C---:B------:R-:W-:Y:S08]  /*35f0*/  HMMA.16816.F32.BF16 R48, R8.reuse, R34, RZ ;  /* 0x000000220830723c */ /* 0x040ff000000418ff */
[C---:B--2---:R-:W-:Y:S08]  /*3600*/  HMMA.16816.F32.BF16 R52, R8.reuse, R28, RZ ;  /* 0x0000001c0834723c */ /* 0x044ff000000418ff */
[C---:B------:R-:W-:Y:S08]  /*3610*/  HMMA.16816.F32.BF16 R56, R8.reuse, R30, RZ ;  /* 0x0000001e0838723c */ /* 0x040ff000000418ff */
[C---:B---3--:R-:W-:Y:S08]  /*3620*/  HMMA.16816.F32.BF16 R64, R8.reuse, R24, RZ ;  /* 0x000000180840723c */ /* 0x048ff000000418ff */
[----:B------:R-:W-:Y:S08]  /*3630*/  HMMA.16816.F32.BF16 R8, R8, R26, RZ ;  /* 0x0000001a0808723c */ /* 0x000ff000000418ff */
[C---:B----4-:R-:W-:Y:S01]  /*3640*/  HMMA.16816.F32.BF16 R28, R16.reuse, R40, R36 ;  /* 0x00000028101c723c */ /* 0x050fe20000041824 */
[----:B------:R-:W2:Y:S07]  /*3650*/  LDSM.16.M88.4 R36, [R210+0x8800] ;  /* 0x00880000d224783b */ /* 0x000eae0000000200 */
[C---:B------:R-:W-:Y:S01]  /*3660*/  HMMA.16816.F32.BF16 R32, R16.reuse, R42, R12 ;  /* 0x0000002a1020723c */ /* 0x040fe2000004180c */
[----:B------:R-:W3:Y:S07]  /*3670*/  LDSM.16.M88.4 R12, [R213] ;  /* 0x00000000d50c783b */ /* 0x000eee0000000200 */
[C---:B------:R-:W-:Y:S08]  /*3680*/  HMMA.16816.F32.BF16 R24, R16.reuse, R60, R44 ;  /* 0x0000003c1018723c */ /* 0x040ff0000004182c */
[C---:B------:R-:W-:Y:S01]  /*3690*/  HMMA.16816.F32.BF16 R40, R16.reuse, R62, R48 ;  /* 0x0000003e1028723c */ /* 0x040fe20000041830 */
[----:B------:R-:W4:Y:S04]  /*36a0*/  LDSM.16.M88.4 R48, [R209+0x800] ;  /* 0x00080000d130783b */ /* 0x000f280000000200 */
[----:B------:R-:W5:Y:S03]  /*36b0*/  LDSM.16.M88.4 R60, [R209+0x1000] ;  /* 0x00100000d13c783b */ /* 0x000f660000000200 */
[C---:B------:R-:W-:Y:S08]  /*36c0*/  HMMA.16816.F32.BF16 R44, R16.reuse, R68, R52 ;  /* 0x00000044102c723c */ /* 0x040ff00000041834 */
[C---:B------:R-:W-:Y:S01]  /*36d0*/  HMMA.16816.F32.BF16 R52, R16.reuse, R70, R56 ;  /* 0x000000461034723c */ /* 0x040fe20000041838 */
[----:B------:R-:W3:Y:S07]  /*36e0*/  LDSM.16.M88.4 R68, [R209+0x1800] ;  /* 0x00180000d144783b */ /* 0x000eee0000000200 */
[C---:B------:R-:W-:Y:S01]  /*36f0*/  HMMA.16816.F32.BF16 R56, R16.reuse, R72, R64 ;  /* 0x000000481038723c */ /* 0x040fe20000041840 */
[----:B------:R-:W-:Y:S07]  /*3700*/  LDSM.16.M88.4 R64, [R204+0xa800] ;  /* 0x00a80000cc40783b */ /* 0x000fee0000000200 */
[----:B------:R-:W-:Y:S01]  /*3710*/  HMMA.16816.F32.BF16 R16, R16, R74, R8 ;  /* 0x0000004a1010723c */ /* 0x000fe20000041808 */
[----:B------:R-:W-:Y:S04]  /*3720*/  LDSM.16.M88.4 R8, [R211+0x2000] ;  /* 0x00200000d308783b */ /* 0x000fe80000000200 */
[----:B------:R-:W3:Y:S03]  /*3730*/  LDSM.16.M88.4 R72, [R204+0xa000] ;  /* 0x00a00000cc48783b */ /* 0x000ee60000000200 */
[C---:B-1----:R-:W-:Y:S08]  /*3740*/  HMMA.16816.F32.BF16 R28, R20.reuse, R76, R28 ;  /* 0x0000004c141c723c */ /* 0x042ff0000004181c */
[C---:B------:R-:W-:Y:S01]  /*3750*/  HMMA.16816.F32.BF16 R32, R20.reuse, R78, R32 ;  /* 0x0000004e1420723c */ /* 0x040fe20000041820 */
[----:B------:R-:W1:Y:S07]  /*3760*/  LDSM.16.M88.4 R76, [R204+0xb000] ;  /* 0x00b00000cc4c783b */ /* 0x000e6e0000000200 */
[C---:B--2---:R-:W-:Y:S08]  /*3770*/  HMMA.16816.F32.BF16 R24, R20.reuse, R36, R24 ;  /* 0x000000241418723c */ /* 0x044ff00000041818 */
[C---:B------:R-:W-:Y:S08]  /*3780*/  HMMA.16816.F32.BF16 R40, R20.reuse, R38, R40 ;  /* 0x000000261428723c */ /* 0x040ff00000041828 */
        /* <DEDUP_REMOVED lines=10> */
[C---:B----4-:R-:W-:Y:S08]  /*3830*/  HMMA.16816.F32.BF16 R36, R12.reuse, R48, R24 ;  /* 0x000000300c24723c */ /* 0x050ff00000041818 */
[C---:B------:R-:W-:Y:S08]  /*3840*/  HMMA.16816.F32.BF16 R24, R12.reuse, R50, R40 ;  /* 0x000000320c18723c */ /* 0x040ff00000041828 */
[C---:B-----5:R-:W-:Y:S08]  /*3850*/  HMMA.16816.F32.BF16 R44, R12.reuse, R60, R44 ;  /* 0x0000003c0c2c723c */ /* 0x060ff0000004182c */
[C---:B------:R-:W-:Y:S01]  /*3860*/  HMMA.16816.F32.BF16 R52, R12.reuse, R62, R52 ;  /* 0x0000003e0c34723c */ /* 0x040fe20000041834 */
[----:B------:R-:W4:Y:S07]  /*3870*/  LDSM.16.M88.4 R60, [R215+0x2800] ;  /* 0x00280000d73c783b */ /* 0x000f2e0000000200 */
[C---:B------:R-:W-:Y:S08]  /*3880*/  HMMA.16816.F32.BF16 R56, R12.reuse, R68, R56 ;  /* 0x000000440c38723c */ /* 0x040ff00000041838 */
[----:B------:R-:W-:Y:S01]  /*3890*/  HMMA.16816.F32.BF16 R12, R12, R70, R16 ;  /* 0x000000460c0c723c */ /* 0x000fe20000041810 */
[----:B------:R-:W5:Y:S04]  /*38a0*/  LDSM.16.M88.4 R68, [R215+0x3000] ;  /* 0x00300000d744783b */ /* 0x000f680000000200 */
[----:B------:R-:W-:Y:S03]  /*38b0*/  LDSM.16.M88.4 R16, [R214+0x2000] ;  /* 0x00200000d610783b */ /* 0x000fe60000000200 */
[C---:B------:R-:W-:Y:S08]  /*38c0*/  HMMA.16816.F32.BF16 R28, R8.reuse, R72, R28 ;  /* 0x00000048081c723c */ /* 0x040ff0000004181c */
[C---:B------:R-:W-:Y:S01]  /*38d0*/  HMMA.16816.F32.BF16 R32, R8.reuse, R74, R32 ;  /* 0x0000004a0820723c */ /* 0x040fe20000041820 */
[----:B------:R-:W3:Y:S07]  /*38e0*/  LDSM.16.M88.4 R72, [R215+0x3800] ;  /* 0x00380000d748783b */ /* 0x000eee0000000200 */
[C---:B------:R-:W-:Y:S08]  /*38f0*/  HMMA.16816.F32.BF16 R40, R8.reuse, R64, R36 ;  /* 0x000000400828723c */ /* 0x040ff00000041824 */
[C---:B------:R-:W-:Y:S01]  /*3900*/  HMMA.16816.F32.BF16 R36, R8.reuse, R66, R24 ;  /* 0x000000420824723c */ /* 0x040fe20000041818 */
[----:B------:R-:W4:Y:S07]  /*3910*/  LDSM.16.M88.4 R64, [R210+0xa800] ;  /* 0x00a80000d240783b */ /* 0x000f2e0000000200 */
[C---:B-1----:R-:W-:Y:S08]  /*3920*/  HMMA.16816.F32.BF16 R24, R8.reuse, R76, R44 ;  /* 0x0000004c0818723c */ /* 0x042ff0000004182c */
[C---:B------:R-:W-:Y:S01]  /*3930*/  HMMA.16816.F32.BF16 R52, R8.reuse, R78, R52 ;  /* 0x0000004e0834723c */ /* 0x040fe20000041834 */
[----:B------:R-:W1:Y:S07]  /*3940*/  LDSM.16.M88.4 R76, [R210+0xb000] ;  /* 0x00b00000d24c783b */ /* 0x000e6e0000000200 */
[C---:B--2---:R-:W-:Y:S08]  /*3950*/  HMMA.16816.F32.BF16 R56, R8.reuse, R80, R56 ;  /* 0x000000500838723c */ /* 0x044ff00000041838 */
[----:B------:R-:W-:Y:S01]  /*3960*/  HMMA.16816.F32.BF16 R8, R8, R82, R12 ;  /* 0x000000520808723c */ /* 0x000fe2000004180c */
[----:B------:R-:W2:Y:S04]  /*3970*/  LDSM.16.M88.4 R80, [R210+0xb800] ;  /* 0x00b80000d250783b */ /* 0x000ea80000000200 */
[----:B------:R-:W1:Y:S03]  /*3980*/  LDSM.16.M88.4 R12, [R213+0x2000] ;  /* 0x00200000d50c783b */ /* 0x000e660000000200 */
[C---:B---3--:R-:W-:Y:S08]  /*3990*/  HMMA.16816.F32.BF16 R28, R20.reuse, R88, R28 ;  /* 0x00000058141c723c */ /* 0x048ff0000004181c */
[C---:B------:R-:W-:Y:S01]  /*39a0*/  HMMA.16816.F32.BF16 R32, R20.reuse, R90, R32 ;  /* 0x0000005a1420723c */ /* 0x040fe20000041820 */
[----:B------:R-:W-:Y:S07]  /*39b0*/  LDSM.16.M88.4 R88, [R204+0xc000] ;  /* 0x00c00000cc58783b */ /* 0x000fee0000000200 */
[C---:B----4-:R-:W-:Y:S08]  /*39c0*/  HMMA.16816.F32.BF16 R48, R20.reuse, R60, R40 ;  /* 0x0000003c1430723c */ /* 0x050ff00000041828 */
[C---:B------:R-:W-:Y:S01]  /*39d0*/  HMMA.16816.F32.BF16 R44, R20.reuse, R62, R36 ;  /* 0x0000003e142c723c */ /* 0x040fe20000041824 */
[----:B------:R-:W3:Y:S07]  /*39e0*/  LDSM.16.M88.4 R60, [R209+0x2800] ;  /* 0x00280000d13c783b */ /* 0x000eee0000000200 */
[C---:B-----5:R-:W-:Y:S08]  /*39f0*/  HMMA.16816.F32.BF16 R40, R20.reuse, R68, R24 ;  /* 0x000000441428723c */ /* 0x060ff00000041818 */
[C---:B------:R-:W-:Y:S01]  /*3a00*/  HMMA.16816.F32.BF16 R36, R20.reuse, R70, R52 ;  /* 0x000000461424723c */ /* 0x040fe20000041834 */
[----:B------:R-:W4:Y:S07]  /*3a10*/  LDSM.16.M88.4 R68, [R209+0x3000] ;  /* 0x00300000d144783b */ /* 0x000f2e0000000200 */
[C---:B------:R-:W-:Y:S08]  /*3a20*/  HMMA.16816.F32.BF16 R56, R20.reuse, R72, R56 ;  /* 0x000000481438723c */ /* 0x040ff00000041838 */
[----:B------:R-:W-:Y:S01]  /*3a30*/  HMMA.16816.F32.BF16 R24, R20, R74, R8 ;  /* 0x0000004a1418723c */ /* 0x000fe20000041808 */
[----:B------:R-:W5:Y:S04]  /*3a40*/  LDSM.16.M88.4 R72, [R209+0x3800] ;  /* 0x00380000d148783b */ /* 0x000f680000000200 */
[----:B------:R-:W2:Y:S03]  /*3a50*/  LDSM.16.M88.4 R8, [R211+0x4000] ;  /* 0x00400000d308783b */ /* 0x000ea60000000200 */
[C---:B------:R-:W-:Y:S08]  /*3a60*/  HMMA.16816.F32.BF16 R20, R16.reuse, R84, R28 ;  /* 0x000000541014723c */ /* 0x040ff0000004181c */
[C---:B------:R-:W-:Y:S01]  /*3a70*/  HMMA.16816.F32.BF16 R28, R16.reuse, R86, R32 ;  /* 0x00000056101c723c */ /* 0x040fe20000041820 */
[----:B------:R-:W-:Y:S04]  /*3a80*/  LDSM.16.M88.4 R32, [R212+0x4000] ;  /* 0x00400000d420783b */ /* 0x000fe80000000200 */
[----:B------:R-:W-:Y:S03]  /*3a90*/  LDSM.16.M88.4 R84, [R215+0x4000] ;  /* 0x00400000d754783b */ /* 0x000fe60000000200 */
[C---:B------:R-:W-:Y:S08]  /*3aa0*/  HMMA.16816.F32.BF16 R52, R16.reuse, R66, R44 ;  /* 0x000000421034723c */ /* 0x040ff0000004182c */
[C---:B-1----:R-:W-:Y:S08]  /*3ab0*/  HMMA.16816.F32.BF16 R44, R16.reuse, R76, R40 ;  /* 0x0000004c102c723c */ /* 0x042ff00000041828 */
[C---:B------:R-:W-:Y:S08]  /*3ac0*/  HMMA.16816.F32.BF16 R48, R16.reuse, R64, R48 ;  /* 0x000000401030723c */ /* 0x040ff00000041830 */
[C---:B------:R-:W-:Y:S01]  /*3ad0*/  HMMA.16816.F32.BF16 R40, R16.reuse, R78, R36 ;  /* 0x0000004e1028723c */ /* 0x040fe20000041824 */
[----:B------:R-:W1:Y:S07]  /*3ae0*/  LDSM.16.M88.4 R76, [R204+0xc800] ;  /* 0x00c80000cc4c783b */ /* 0x000e6e0000000200 */
[C---:B--2---:R-:W-:Y:S08]  /*3af0*/  HMMA.16816.F32.BF16 R36, R16.reuse, R80, R56 ;  /* 0x000000501024723c */ /* 0x044ff00000041838 */
[----:B------:R-:W-:Y:S01]  /*3b00*/  HMMA.16816.F32.BF16 R24, R16, R82, R24 ;  /* 0x000000521018723c */ /* 0x000fe20000041818 */
[----:B------:R-:W-:Y:S07]  /*3b10*/  LDSM.16.M88.4 R80, [R209+0x4000] ;  /* 0x00400000d150783b */ /* 0x000fee0000000200 */
[C---:B------:R-:W-:Y:S08]  /*3b20*/  HMMA.16816.F32.BF16 R16, R12.reuse, R92, R20 ;  /* 0x0000005c0c10723c */ /* 0x040ff00000041814 */
[C---:B------:R-:W-:Y:S01]  /*3b30*/  HMMA.16816.F32.BF16 R20, R12.reuse, R94, R28 ;  /* 0x0000005e0c14723c */ /* 0x040fe2000004181c */
[----:B------:R-:W-:Y:S04]  /*3b40*/  LDSM.16.M88.4 R28, [R214+0x4000] ;  /* 0x00400000d61c783b */ /* 0x000fe80000000200 */
[----:B------:R-:W-:Y:S03]  /*3b50*/  LDSM.16.M88.4 R92, [R210+0xe000] ;  /* 0x00e00000d25c783b */ /* 0x000fe60000000200 */
[C---:B---3--:R-:W-:Y:S08]  /*3b60*/  HMMA.16816.F32.BF16 R48, R12.reuse, R60, R48 ;  /* 0x0000003c0c30723c */ /* 0x048ff00000041830 */
[C---:B----4-:R-:W-:Y:S08]  /*3b70*/  HMMA.16816.F32.BF16 R64, R12.reuse, R68, R44 ;  /* 0x000000440c40723c */ /* 0x050ff0000004182c */
[C---:B------:R-:W-:Y:S01]  /*3b80*/  HMMA.16816.F32.BF16 R60, R12.reuse, R62, R52 ;  /* 0x0000003e0c3c723c */ /* 0x040fe20000041834 */
[----:B------:R-:W-:Y:S07]  /*3b90*/  LDSM.16.M88.4 R52, [R215+0x4800] ;  /* 0x00480000d734783b */ /* 0x000fee0000000200 */
[C---:B------:R-:W-:Y:S01]  /*3ba0*/  HMMA.16816.F32.BF16 R68, R12.reuse, R70, R40 ;  /* 0x000000460c44723c */ /* 0x040fe20000041828 */
[----:B------:R-:W2:Y:S07]  /*3bb0*/  LDSM.16.M88.4 R40, [R204+0xd000] ;  /* 0x00d00000cc28783b */ /* 0x000eae0000000200 */
[C---:B-----5:R-:W-:Y:S01]  /*3bc0*/  HMMA.16816.F32.BF16 R56, R12.reuse, R72, R36 ;  /* 0x000000480c38723c */ /* 0x060fe20000041824 */
[----:B------:R-:W3:Y:S07]  /*3bd0*/  LDSM.16.M88.4 R36, [R204+0xd800] ;  /* 0x00d80000cc24783b */ /* 0x000eee0000000200 */
[----:B------:R-:W-:Y:S01]  /*3be0*/  HMMA.16816.F32.BF16 R44, R12, R74, R24 ;  /* 0x0000004a0c2c723c */ /* 0x000fe20000041818 */
[----:B------:R-:W4:Y:S04]  /*3bf0*/  LDSM.16.M88.4 R72, [R210+0xc000] ;  /* 0x00c00000d248783b */ /* 0x000f280000000200 */
[----:B------:R-:W-:Y:S03]  /*3c00*/  LDSM.16.M88.4 R24, [R213+0x4000] ;  /* 0x00400000d518783b */ /* 0x000fe60000000200 */
[C---:B------:R-:W-:Y:S08]  /*3c10*/  HMMA.16816.F32.BF16 R12, R8.reuse, R88, R16 ;  /* 0x00000058080c723c */ /* 0x040ff00000041810 */
[C---:B------:R-:W-:Y:S08]  /*3c20*/  HMMA.16816.F32.BF16 R16, R8.reuse, R90, R20 ;  /* 0x0000005a0810723c */ /* 0x040ff00000041814 */
[----:B-1----:R-:W-:Y:S08]  /*3c30*/  HMMA.16816.F32.BF16 R20, R8, R76, R48 ;  /* 0x0000004c0814723c */ /* 0x002ff00000041830 */
[----:B------:R-:W-:Y:S08]  /*3c40*/  HMMA.16816.F32.BF16 R12, R32, R84, R12 ;  /* 0x00000054200c723c */ /* 0x000ff0000004180c */
[----:B------:R-:W-:Y:S01]  /*3c50*/  HMMA.16816.F32.BF16 R48, R8, R78, R60 ;  /* 0x0000004e0830723c */ /* 0x000fe2000004183c */
[----:B------:R-:W1:Y:S04]  /*3c60*/  LDSM.16.M88.4 R76, [R215+0x5000] ;  /* 0x00500000d74c783b */ /* 0x000e680000000200 */
[----:B------:R-:W-:Y:S03]  /*3c70*/  LDSM.16.M88.4 R60, [R204+0xe000] ;  /* 0x00e00000cc3c783b */ /* 0x000fe60000000200 */
[----:B------:R-:W-:Y:S01]  /*3c80*/  HMMA.16816.F32.BF16 R16, R32, R86, R16 ;  /* 0x000000562010723c */ /* 0x000fe20000041810 */
[----:B------:R-:W-:Y:S07]  /*3c90*/  LDSM.16.M88.4 R84, [R204+0xf000] ;  /* 0x00f00000cc54783b */ /* 0x000fee0000000200 */
[C---:B--2---:R-:W-:Y:S08]  /*3ca0*/  HMMA.16816.F32.BF16 R64, R8.reuse, R40, R64 ;  /* 0x000000280840723c */ /* 0x044ff00000041840 */
[C---:B---3--:R-:W-:Y:S01]  /*3cb0*/  HMMA.16816.F32.BF16 R88, R8.reuse, R36, R56 ;  /* 0x000000240858723c */ /* 0x048fe20000041838 */
[----:B------:R-:W2:Y:S07]  /*3cc0*/  LDSM.16.M88.4 R56, [R210+0xc800] ;  /* 0x00c80000d238783b */ /* 0x000eae0000000200 */
[C---:B------:R-:W-:Y:S08]  /*3cd0*/  HMMA.16816.F32.BF16 R68, R8.reuse, R42, R68 ;  /* 0x0000002a0844723c */ /* 0x040ff00000041844 */
[----:B------:R-:W-:Y:S08]  /*3ce0*/  HMMA.16816.F32.BF16 R100, R8, R38, R44 ;  /* 0x000000260864723c */ /* 0x000ff0000004182c */
[----:B----4-:R-:W-:Y:S08]  /*3cf0*/  HMMA.16816.F32.BF16 R8, R28, R72, R12 ;  /* 0x000000481c08723c */ /* 0x010ff0000004180c */
[----:B------:R-:W-:Y:S01]  /*3d00*/  HMMA.16816.F32.BF16 R36, R32, R52, R20 ;  /* 0x000000342024723c */ /* 0x000fe20000041814 */
[----:B------:R-:W3:Y:S07]  /*3d10*/  LDSM.16.M88.4 R20, [R211+0x6000] ;  /* 0x00600000d314783b */ /* 0x000eee0000000200 */
[----:B------:R-:W-:Y:S01]  /*3d20*/  HMMA.16816.F32.BF16 R12, R28, R74, R16 ;  /* 0x0000004a1c0c723c */ /* 0x000fe20000041810 */
[----:B------:R-:W-:Y:S04]  /*3d30*/  LDSM.16.M88.4 R16, [R212+0x6000] ;  /* 0x00600000d410783b */ /* 0x000fe80000000200 */
[----:B------:R-:W-:Y:S03]  /*3d40*/  LDSM.16.M88.4 R72, [R215+0x6000] ;  /* 0x00600000d748783b */ /* 0x000fe60000000200 */
[C---:B------:R-:W-:Y:S01]  /*3d50*/  HMMA.16816.F32.BF16 R44, R32.reuse, R54, R48 ;  /* 0x00000036202c723c */ /* 0x040fe20000041830 */
[----:B------:R-:W-:Y:S07]  /*3d60*/  LDSM.16.M88.4 R48, [R215+0x5800] ;  /* 0x00580000d730783b */ /* 0x000fee0000000200 */
[----:B-1----:R-:W-:Y:S01]  /*3d70*/  HMMA.16816.F32.BF16 R52, R32, R76, R64 ;  /* 0x0000004c2034723c */ /* 0x002fe20000041840 */
[----:B------:R-:W1:Y:S07]  /*3d80*/  LDSM.16.M88.4 R64, [R209+0x4800] ;  /* 0x00480000d140783b */ /* 0x000e6e0000000200 */
[----:B------:R-:W-:Y:S08]  /*3d90*/  HMMA.16816.F32.BF16 R8, R24, R80, R8 ;  /* 0x000000501808723c */ /* 0x000ff00000041808 */
[----:B--2---:R-:W-:Y:S08]  /*3da0*/  HMMA.16816.F32.BF16 R40, R28, R56, R36 ;  /* 0x000000381c28723c */ /* 0x004ff00000041824 */
[----:B------:R-:W-:Y:S01]  /*3db0*/  HMMA.16816.F32.BF16 R36, R24, R82, R12 ;  /* 0x000000521824723c */ /* 0x000fe2000004180c */
[----:B------:R-:W-:Y:S04]  /*3dc0*/  LDSM.16.M88.4 R80, [R204+0xe800] ;  /* 0x00e80000cc50783b */ /* 0x000fe80000000200 */
[----:B------:R-:W-:Y:S03]  /*3dd0*/  LDSM.16.M88.4 R12, [R214+0x6000] ;  /* 0x00600000d60c783b */ /* 0x000fe60000000200 */
[----:B------:R-:W-:Y:S01]  /*3de0*/  HMMA.16816.F32.BF16 R104, R32, R78, R68 ;  /* 0x0000004e2068723c */ /* 0x000fe20000041844 */
[----:B------:R-:W2:Y:S04]  /*3df0*/  LDSM.16.M88.4 R76, [R210+0xd000] ;  /* 0x00d00000d24c783b */ /* 0x000ea80000000200 */
[----:B------:R-:W-:Y:S03]  /*3e00*/  LDSM.16.M88.4 R68, [R215+0x6800] ;  /* 0x00680000d744783b */ /* 0x000fe60000000200 */
[----:B---3--:R-:W-:Y:S08]  /*3e10*/  HMMA.16816.F32.BF16 R8, R20, R60, R8 ;  /* 0x0000003c1408723c */ /* 0x008ff00000041808 */
[----:B------:R-:W-:Y:S01]  /*3e20*/  HMMA.16816.F32.BF16 R44, R28, R58, R44 ;  /* 0x0000003a1c2c723c */ /* 0x000fe2000004182c */
[----:B------:R-:W-:Y:S07]  /*3e30*/  LDSM.16.M88.4 R56, [R210+0xd800] ;  /* 0x00d80000d238783b */ /* 0x000fee0000000200 */
[----:B-1----:R-:W-:Y:S08]  /*3e40*/  HMMA.16816.F32.BF16 R40, R24, R64, R40 ;  /* 0x000000401828723c */ /* 0x002ff00000041828 */
[----:B------:R-:W-:Y:S01]  /*3e50*/  HMMA.16816.F32.BF16 R36, R20, R62, R36 ;  /* 0x0000003e1424723c */ /* 0x000fe20000041824 */
[----:B------:R-:W-:Y:S07]  /*3e60*/  LDSM.16.M88.4 R60, [R209+0x6800] ;  /* 0x00680000d13c783b */ /* 0x000fee0000000200 */
[C---:B------:R-:W-:Y:S01]  /*3e70*/  HMMA.16816.F32.BF16 R96, R32.reuse, R48, R88 ;  /* 0x000000302060723c */ /* 0x040fe20000041858 */
[----:B------:R-:W1:Y:S07]  /*3e80*/  LDSM.16.M88.4 R88, [R209+0x5000] ;  /* 0x00500000d158783b */ /* 0x000e6e0000000200 */
[----:B------:R-:W-:Y:S08]  /*3e90*/  HMMA.16816.F32.BF16 R100, R32, R50, R100 ;  /* 0x000000322064723c */ /* 0x000ff00000041864 */
[----:B------:R-:W-:Y:S01]  /*3ea0*/  HMMA.16816.F32.BF16 R32, R16, R72, R8 ;  /* 0x000000481020723c */ /* 0x000fe20000041808 */
[----:B------:R-:W-:Y:S07]  /*3eb0*/  LDSM.16.M88.4 R8, [R213+0x6000] ;  /* 0x00600000d508783b */ /* 0x000fee0000000200 */
[----:B------:R-:W-:Y:S01]  /*3ec0*/  HMMA.16816.F32.BF16 R48, R24, R66, R44 ;  /* 0x000000421830723c */ /* 0x000fe2000004182c */
[----:B------:R-:W3:Y:S07]  /*3ed0*/  LDSM.16.M88.4 R64, [R209+0x6000] ;  /* 0x00600000d140783b */ /* 0x000eee0000000200 */
[----:B--2---:R-:W-:Y:S08]  /*3ee0*/  HMMA.16816.F32.BF16 R52, R28, R76, R52 ;  /* 0x0000004c1c34723c */ /* 0x004ff00000041834 */
[----:B------:R-:W-:Y:S08]  /*3ef0*/  HMMA.16816.F32.BF16 R44, R20, R80, R40 ;  /* 0x00000050142c723c */ /* 0x000ff00000041828 */
[----:B------:R-:W-:Y:S01]  /*3f00*/  HMMA.16816.F32.BF16 R40, R16, R74, R36 ;  /* 0x0000004a1028723c */ /* 0x000fe20000041824 */
[----:B------:R-:W2:Y:S07]  /*3f10*/  LDSM.16.M88.4 R72, [R210+0xe800] ;  /* 0x00e80000d248783b */ /* 0x000eae0000000200 */
[----:B------:R-:W-:Y:S08]  /*3f20*/  HMMA.16816.F32.BF16 R32, R12, R92, R32 ;  /* 0x0000005c0c20723c */ /* 0x000ff00000041820 */
[----:B-1----:R-:W-:Y:S08]  /*3f30*/  HMMA.16816.F32.BF16 R36, R24, R88, R52 ;  /* 0x000000581824723c */ /* 0x002ff00000041834 */
[----:B------:R-:W-:Y:S01]  /*3f40*/  HMMA.16816.F32.BF16 R48, R20, R82, R48 ;  /* 0x000000521430723c */ /* 0x000fe20000041830 */
[----:B------:R-:W1:Y:S07]  /*3f50*/  LDSM.16.M88.4 R80, [R215+0x7000] ;  /* 0x00700000d750783b */ /* 0x000e6e0000000200 */
[----:B------:R-:W-:Y:S08]  /*3f60*/  HMMA.16816.F32.BF16 R40, R12, R94, R40 ;  /* 0x0000005e0c28723c */ /* 0x000ff00000041828 */
[----:B------:R-:W-:Y:S08]  /*3f70*/  HMMA.16816.F32.BF16 R76, R28, R78, R104 ;  /* 0x0000004e1c4c723c */ /* 0x000ff00000041868 */
[----:B------:R-:W-:Y:S08]  /*3f80*/  HMMA.16816.F32.BF16 R44, R16, R68, R44 ;  /* 0x00000044102c723c */ /* 0x000ff0000004182c */
[----:B------:R-:W-:Y:S08]  /*3f90*/  HMMA.16816.F32.BF16 R96, R28, R56, R96 ;  /* 0x000000381c60723c */ /* 0x000ff00000041860 */
[----:B---3--:R-:W-:Y:S08]  /*3fa0*/  HMMA.16816.F32.BF16 R52, R8, R64, R32 ;  /* 0x000000400834723c */ /* 0x008ff00000041820 */
[----:B------:R-:W-:Y:S01]  /*3fb0*/  HMMA.16816.F32.BF16 R92, R28, R58, R100 ;  /* 0x0000003a1c5c723c */ /* 0x000fe20000041864 */
[----:B------:R-:W-:Y:S07]  /*3fc0*/  LDSM.16.M88.4 R56, [R209+0x5800] ;  /* 0x00580000d138783b */ /* 0x000fee0000000200 */
[----:B------:R-:W-:Y:S08]  /*3fd0*/  HMMA.16816.F32.BF16 R32, R20, R84, R36 ;  /* 0x000000541420723c */ /* 0x000ff00000041824 */
[----:B------:R-:W-:Y:S01]  /*3fe0*/  HMMA.16816.F32.BF16 R28, R16, R70, R48 ;  /* 0x00000046101c723c */ /* 0x000fe20000041830 */
[----:B------:R-:W3:Y:S01]  /*3ff0*/  LDSM.16.M88.4 R68, [R210+0xf000] ;  /* 0x00f00000d244783b */ /* 0x000ee20000000200 */
[----:B------:R-:W-:-:S04]  /*4000*/  FMUL.FTZ R2, R52, c[0x0][0x2ec] ;  /* 0x0000bb0034027a20 */ /* 0x000fc80000410000 */
[----:B------:R4:W-:Y:S02]  /*4010*/  MUFU.TANH R85, R2 ;  /* 0x0000000200557308 */ /* 0x0009e40000002400 */
[----:B------:R-:W-:Y:S01]  /*4020*/  HMMA.16816.F32.BF16 R48, R8, R66, R40 ;  /* 0x000000420830723c */ /* 0x000fe20000041828 */
[----:B------:R-:W-:Y:S07]  /*4030*/  LDSM.16.M88.4 R64, [R209+0x7000] ;  /* 0x00700000d140783b */ /* 0x000fee0000000200 */
[----:B--2---:R-:W-:Y:S01]  /*4040*/  HMMA.16816.F32.BF16 R36, R12, R72, R44 ;  /* 0x000000480c24723c */ /* 0x004fe2000004182c */
[----:B----4-:R-:W-:-:S07]  /*4050*/  FMUL.FTZ R2, R53, c[0x0][0x2ec] ;  /* 0x0000bb0035027a20 */ /* 0x010fce0000410000 */
[----:B------:R-:W-:Y:S01]  /*4060*/  HMMA.16816.F32.BF16 R40, R24, R90, R76 ;  /* 0x0000005a1828723c */ /* 0x000fe2000004184c */
[----:B------:R-:W2:Y:S01]  /*4070*/  LDSM.16.M88.4 R76, [R204+0xf800] ;  /* 0x00f80000cc4c783b */ /* 0x000ea20000000200 */
[----:B------:R4:W-:Y:S06]  /*4080*/  MUFU.TANH R84, R2 ;  /* 0x0000000200547308 */ /* 0x0009ec0000002400 */
[----:B-1----:R-:W-:Y:S08]  /*4090*/  HMMA.16816.F32.BF16 R44, R16, R80, R32 ;  /* 0x00000050102c723c */ /* 0x002ff00000041820 */
[----:B------:R-:W-:Y:S01]  /*40a0*/  HMMA.16816.F32.BF16 R28, R12, R74, R28 ;  /* 0x0000004a0c1c723c */ /* 0x000fe2000004181c */
[----:B------:R-:W1:Y:S01]  /*40b0*/  LDSM.16.M88.4 R72, [R215+0x7800] ;  /* 0x00780000d748783b */ /* 0x000e620000000200 */
[----:B----4-:R-:W-:-:S04]  /*40c0*/  FMUL.FTZ R2, R54, c[0x0][0x2ec] ;  /* 0x0000bb0036027a20 */ /* 0x010fc80000410000 */
[----:B------:R4:W5:Y:S02]  /*40d0*/  MUFU.TANH R81, R2 ;  /* 0x0000000200517308 */ /* 0x0009640000002400 */
[----:B------:R-:W-:Y:S08]  /*40e0*/  HMMA.16816.F32.BF16 R32, R20, R86, R40 ;  /* 0x000000561420723c */ /* 0x000ff00000041828 */
[----:B---3--:R-:W-:Y:S01]  /*40f0*/  HMMA.16816.F32.BF16 R40, R12, R68, R44 ;  /* 0x000000440c28723c */ /* 0x008fe2000004182c */
[----:B----4-:R-:W-:-:S07]  /*4100*/  FMUL.FTZ R2, R55, c[0x0][0x2ec] ;  /* 0x0000bb0037027a20 */ /* 0x010fce0000410000 */
[----:B------:R-:W-:Y:S01]  /*4110*/  HMMA.16816.F32.BF16 R52, R8, R60, R36 ;  /* 0x0000003c0834723c */ /* 0x000fe20000041824 */
[----:B------:R3:W4:Y:S07]  /*4120*/  MUFU.TANH R80, R2 ;  /* 0x0000000200507308 */ /* 0x00072e0000002400 */
[----:B------:R-:W-:Y:S08]  /*4130*/  HMMA.16816.F32.BF16 R36, R24, R56, R96 ;  /* 0x000000381824723c */ /* 0x000ff00000041860 */
[----:B------:R-:W-:Y:S01]  /*4140*/  HMMA.16816.F32.BF16 R44, R8, R62, R28 ;  /* 0x0000003e082c723c */ /* 0x000fe2000004181c */
[----:B---3--:R-:W-:-:S04]  /*4150*/  FMUL.FTZ R2, R48, c[0x0][0x2ec] ;  /* 0x0000bb0030027a20 */ /* 0x008fc80000410000 */
[----:B------:R3:W-:Y:S03]  /*4160*/  MUFU.TANH R61, R2 ;  /* 0x00000002003d7308 */ /* 0x0007e60000002400 */
[----:B------:R-:W-:Y:S08]  /*4170*/  HMMA.16816.F32.BF16 R28, R16, R82, R32 ;  /* 0x00000052101c723c */ /* 0x000ff00000041820 */
[----:B--2---:R-:W-:Y:S01]  /*4180*/  HMMA.16816.F32.BF16 R32, R20, R76, R36 ;  /* 0x0000004c1420723c */ /* 0x004fe20000041824 */
[----:B---3--:R-:W-:-:S07]  /*4190*/  FMUL.FTZ R2, R49, c[0x0][0x2ec] ;  /* 0x0000bb0031027a20 */ /* 0x008fce0000410000 */
[----:B------:R-:W-:Y:S01]  /*41a0*/  HMMA.16816.F32.BF16 R36, R24, R58, R92 ;  /* 0x0000003a1824723c */ /* 0x000fe2000004185c */
[----:B------:R2:W-:Y:S07]  /*41b0*/  MUFU.TANH R60, R2 ;  /* 0x00000002003c7308 */ /* 0x0005ee0000002400 */
[----:B------:R-:W-:Y:S08]  /*41c0*/  HMMA.16816.F32.BF16 R24, R12, R70, R28 ;  /* 0x000000460c18723c */ /* 0x000ff0000004181c */
[----:B-1----:R-:W-:Y:S01]  /*41d0*/  HMMA.16816.F32.BF16 R28, R16, R72, R32 ;  /* 0x00000048101c723c */ /* 0x002fe20000041820 */
[----:B--2---:R-:W-:-:S04]  /*41e0*/  FMUL.FTZ R2, R50, c[0x0][0x2ec] ;  /* 0x0000bb0032027a20 */ /* 0x004fc80000410000 */
[----:B------:R1:W2:Y:S03]  /*41f0*/  MUFU.TANH R57, R2 ;  /* 0x0000000200397308 */ /* 0x0002a60000002400 */
[----:B------:R-:W-:Y:S08]  /*4200*/  HMMA.16816.F32.BF16 R32, R20, R78, R36 ;  /* 0x0000004e1420723c */ /* 0x000ff00000041824 */
[----:B------:R-:W-:Y:S01]  /*4210*/  HMMA.16816.F32.BF16 R40, R8, R64, R40 ;  /* 0x000000400828723c */ /* 0x000fe20000041828 */
[----:B-1----:R-:W-:-:S02]  /*4220*/  FMUL.FTZ R2, R51, c[0x0][0x2ec] ;  /* 0x0000bb0033027a20 */ /* 0x002fc40000410000 */
[----:B------:R-:W1:Y:S05]  /*4230*/  LDSM.16.M88.4 R48, [R210+0xf800] ;  /* 0x00f80000d230783b */ /* 0x000e6a0000000200 */
[----:B------:R-:W-:Y:S01]  /*4240*/  HMMA.16816.F32.BF16 R24, R8, R66, R24 ;  /* 0x000000420818723c */ /* 0x000fe20000041818 */
[----:B------:R3:W1:Y:S07]  /*4250*/  MUFU.TANH R56, R2 ;  /* 0x0000000200387308 */ /* 0x00066e0000002400 */
[----:B------:R-:W-:Y:S08]  /*4260*/  HMMA.16816.F32.BF16 R16, R16, R74, R32 ;  /* 0x0000004a1010723c */ /* 0x000ff00000041820 */
[----:B------:R-:W-:-:S02]  /*4270*/  FMUL.FTZ R3, R43, c[0x0][0x2ec] ;  /* 0x0000bb002b037a20 */ /* 0x000fc40000410000 */
[----:B---3--:R-:W-:-:S04]  /*4280*/  FMUL.FTZ R2, R52, c[0x0][0x2ec] ;  /* 0x0000bb0034027a20 */ /* 0x008fc80000410000 */
[----:B------:R3:W-:Y:S02]  /*4290*/  MUFU.TANH R97, R2 ;  /* 0x0000000200617308 */ /* 0x0007e40000002400 */
[----:B------:R-:W-:Y:S02]  /*42a0*/  FMUL.FTZ R25, R25, c[0x0][0x2ec] ;  /* 0x0000bb0019197a20 */ /* 0x000fe40000410000 */
[----:B------:R-:W-:Y:S02]  /*42b0*/  FMUL.FTZ R26, R26, c[0x0][0x2ec] ;  /* 0x0000bb001a1a7a20 */ /* 0x000fe40000410000 */
[----:B------:R-:W-:-:S04]  /*42c0*/  FMUL.FTZ R7, R24, c[0x0][0x2ec] ;  /* 0x0000bb0018077a20 */ /* 0x000fc80000410000 */
[----:B------:R-:W-:Y:S01]  /*42d0*/  MUFU.TANH R32, R7 ;  /* 0x0000000700207308 */ /* 0x000fe20000002400 */
[----:B---3--:R-:W-:Y:S01]  /*42e0*/  FMUL.FTZ R2, R53, c[0x0][0x2ec] ;  /* 0x0000bb0035027a20 */ /* 0x008fe20000410000 */
[C---:B-1----:R-:W-:Y:S06]  /*42f0*/  HMMA.16816.F32.BF16 R20, R12.reuse, R48, R28 ;  /* 0x000000300c14723c */ /* 0x042fec000004181c */
[----:B------:R-:W-:Y:S02]  /*4300*/  MUFU.TANH R30, R3 ;  /* 0x00000003001e7308 */ /* 0x000fe40000002400 */
[----:B------:R-:W-:Y:S06]  /*4310*/  HMMA.16816.F32.BF16 R12, R12, R50, R16 ;  /* 0x000000320c0c723c */ /* 0x000fec0000041810 */
[----:B------:R1:W-:Y:S08]  /*4320*/  MUFU.TANH R96, R2 ;  /* 0x0000000200607308 */ /* 0x0003f00000002400 */
[----:B------:R-:W-:Y:S01]  /*4330*/  MUFU.TANH R31, R25 ;  /* 0x00000019001f7308 */ /* 0x000fe20000002400 */
[----:B-1----:R-:W-:-:S07]  /*4340*/  FMUL.FTZ R2, R54, c[0x0][0x2ec] ;  /* 0x0000bb0036027a20 */ /* 0x002fce0000410000 */
[----:B------:R-:W-:Y:S08]  /*4350*/  MUFU.TANH R29, R26 ;  /* 0x0000001a001d7308 */ /* 0x000ff00000002400 */
[----:B------:R1:W3:Y:S02]  /*4360*/  MUFU.TANH R112, R2 ;  /* 0x0000000200707308 */ /* 0x0002e40000002400 */
[----:B-1----:R-:W-:-:S06]  /*4370*/  FMUL.FTZ R2, R55, c[0x0][0x2ec] ;  /* 0x0000bb0037027a20 */ /* 0x002fcc0000410000 */
[----:B------:R1:W1:Y:S02]  /*4380*/  MUFU.TANH R114, R2 ;  /* 0x0000000200727308 */ /* 0x0002640000002400 */
[----:B-1----:R-:W-:-:S06]  /*4390*/  FMUL.FTZ R2, R44, c[0x0][0x2ec] ;  /* 0x0000bb002c027a20 */ /* 0x002fcc0000410000 */
[----:B------:R1:W-:Y:S02]  /*43a0*/  MUFU.TANH R99, R2 ;  /* 0x0000000200637308 */ /* 0x0003e40000002400 */
[----:B-1----:R-:W-:-:S06]  /*43b0*/  FMUL.FTZ R2, R45, c[0x0][0x2ec] ;  /* 0x0000bb002d027a20 */ /* 0x002fcc0000410000 */
[----:B------:R1:W-:Y:S02]  /*43c0*/  MUFU.TANH R98, R2 ;  /* 0x0000000200627308 */ /* 0x0003e40000002400 */
[----:B-1----:R-:W-:-:S06]  /*43d0*/  FMUL.FTZ R2, R46, c[0x0][0x2ec] ;  /* 0x0000bb002e027a20 */ /* 0x002fcc0000410000 */
[----:B------:R1:W1:Y:S02]  /*43e0*/  MUFU.TANH R113, R2 ;  /* 0x0000000200717308 */ /* 0x0002640000002400 */
[----:B-1----:R-:W-:Y:S02]  /*43f0*/  FMUL.FTZ R2, R47, c[0x0][0x2ec] ;  /* 0x0000bb002f027a20 */ /* 0x002fe40000410000 */
[----:B------:R-:W1:Y:S01]  /*4400*/  LDSM.16.M88.4 R44, [R209+0x7800] ;  /* 0x00780000d12c783b */ /* 0x000e620000000200 */
[----:B------:R-:W-:-:S04]  /*4410*/  DEPBAR.LE SB0, 0x0 ;  /* 0x000080000000791a */ /* 0x000fc80000000000 */
[----:B------:R2:W1:Y:S02]  /*4420*/  MUFU.TANH R115, R2 ;  /* 0x0000000200737308 */ /* 0x0004640000002400 */
[----:B--2---:R-:W-:-:S06]  /*4430*/  FMUL.FTZ R2, R40, c[0x0][0x2ec] ;  /* 0x0000bb0028027a20 */ /* 0x004fcc0000410000 */
[----:B------:R2:W-:Y:S01]  /*4440*/  MUFU.TANH R38, R2 ;  /* 0x0000000200267308 */ /* 0x0005e20000002400 */
[----:B-1----:R-:W-:Y:S01]  /*4450*/  HMMA.16816.F32.BF16 R20, R8, R44, R20 ;  /* 0x0000002c0814723c */ /* 0x002fe20000041814 */
[----:B--2---:R-:W-:-:S06]  /*4460*/  FMUL.FTZ R2, R41, c[0x0][0x2ec] ;  /* 0x0000bb0029027a20 */ /* 0x004fcc0000410000 */
[----:B------:R1:W-:Y:S01]  /*4470*/  MUFU.TANH R37, R2 ;  /* 0x0000000200257308 */ /* 0x0003e20000002400 */
[----:B------:R-:W-:Y:S01]  /*4480*/  HMMA.16816.F32.BF16 R8, R8, R46, R12 ;  /* 0x0000002e0808723c */ /* 0x000fe2000004180c */
[----:B-1----:R-:W-:Y:S11]  /*4490*/  FMUL.FTZ R2, R42, c[0x0][0x2ec] ;  /* 0x0000bb002a027a20 */ /* 0x002ff60000410000 */
[----:B------:R-:W-:Y:S04]  /*44a0*/  @!UPT UIADD3 URZ, URZ, URZ, URZ ;  /* 0x0000003f3f3ff290 */ /* 0x000fe8000fffe03f */
[----:B------:R-:W-:Y:S01]  /*44b0*/  FMUL.FTZ R20, R20, c[0x0][0x2ec] ;  /* 0x0000bb0014147a20 */ /* 0x000fe20000410000 */
[----:B------:R1:W2:Y:S01]  /*44c0*/  MUFU.TANH R36, R2 ;  /* 0x0000000200247308 */ /* 0x0002a20000002400 */
[----:B------:R-:W-:-:S06]  /*44d0*/  FMUL.FTZ R21, R21, c[0x0][0x2ec] ;  /* 0x0000bb0015157a20 */ /* 0x000fcc0000410000 */
[----:B------:R-:W-:Y:S01]  /*44e0*/  FMUL.FTZ R10, R10, c[0x0][0x2ec] ;  /* 0x0000bb000a0a7a20 */ /* 0x000fe20000410000 */
[----:B------:R-:W-:Y:S01]  /*44f0*/  MUFU.TANH R16, R20 ;  /* 0x0000001400107308 */ /* 0x000fe20000002400 */
[----:B------:R-:W-:Y:S02]  /*4500*/  FMUL.FTZ R11, R11, c[0x0][0x2ec] ;  /* 0x0000bb000b0b7a20 */ /* 0x000fe40000410000 */
[----:B------:R-:W-:Y:S02]  /*4510*/  FMUL.FTZ R8, R8, c[0x0][0x2ec] ;  /* 0x0000bb0008087a20 */ /* 0x000fe40000410000 */
[----:B-1----:R-:W-:-:S03]  /*4520*/  IMAD.U32 R2, RZ, RZ, UR17 ;  /* 0x00000011ff027e24 */ /* 0x002fc6000f8e00ff */
[----:B------:R-:W-:Y:S01]  /*4530*/  MUFU.TANH R10, R10 ;  /* 0x0000000a000a7308 */ /* 0x000fe20000002400 */
[----:B------:R-:W-:-:S05]  /*4540*/  IMAD R2, R2, 0x40, R6 ;  /* 0x0000004002027824 */ /* 0x000fca00078e0206 */
[C---:B------:R-:W-:Y:S02]  /*4550*/  IADD3 R3, R2.reuse, 0x8, RZ ;  /* 0x0000000802037810 */ /* 0x040fe40007ffe0ff */
[----:B------:R-:W-:Y:S01]  /*4560*/  MUFU.TANH R11, R11 ;  /* 0x0000000b000b7308 */ /* 0x000fe20000002400 */
[C---:B------:R-:W-:Y:S01]  /*4570*/  IADD3 R6, R2.reuse, 0x1, RZ ;  /* 0x0000000102067810 */ /* 0x040fe20007ffe0ff */
[----:B------:R-:W-:Y:S01]  /*4580*/  BAR.SYNC.DEFER_BLOCKING 0x0 ;  /* 0x0000000000007b1d */ /* 0x000fe20000010000 */
[----:B------:R-:W-:Y:S02]  /*4590*/  ISETP.GE.AND P0, PT, R3, UR15, PT ;  /* 0x0000000f03007c0c */ /* 0x000fe4000bf06270 */
[C---:B------:R-:W-:Y:S02]  /*45a0*/  IADD3 R3, R2.reuse, 0x11, RZ ;  /* 0x0000001102037810 */ /* 0x040fe40007ffe0ff */
[----:B------:R-:W-:Y:S01]  /*45b0*/  ISETP.GE.AND P2, PT, R2, UR15, PT ;  /* 0x0000000f02007c0c */ /* 0x000fe2000bf46270 */
[----:B------:R-:W-:Y:S01]  /*45c0*/  MUFU.TANH R21, R21 ;  /* 0x0000001500157308 */ /* 0x000fe20000002400 */
[----:B------:R-:W-:-:S02]  /*45d0*/  ISETP.GE.AND P4, PT, R3, UR15, PT ;  /* 0x0000000f03007c0c */ /* 0x000fc4000bf86270 */
[----:B------:R-:W-:Y:S02]  /*45e0*/  IADD3 R3, R2, 0x18, RZ ;  /* 0x0000001802037810 */ /* 0x000fe40007ffe0ff */
[----:B------:R-:W-:Y:S02]  /*45f0*/  ISETP.GE.AND P1, PT, R6, UR15, PT ;  /* 0x0000000f06007c0c */ /* 0x000fe4000bf26270 */
[----:B------:R-:W-:Y:S01]  /*4600*/  ISETP.GE.AND P3, PT, R3, UR15, PT ;  /* 0x0000000f03007c0c */ /* 0x000fe2000bf66270 */
[----:B------:R-:W-:Y:S01]  /*4610*/  MUFU.TANH R8, R8 ;  /* 0x0000000800087308 */ /* 0x000fe20000002400 */
[C---:B------:R-:W-:Y:S02]  /*4620*/  IADD3 R3, R2.reuse, 0x19, RZ ;  /* 0x0000001902037810 */ /* 0x040fe40007ffe0ff */
[----:B------:R-:W-:Y:S02]  /*4630*/  IADD3 R6, R2, 0x10, RZ ;  /* 0x0000001002067810 */ /* 0x000fe40007ffe0ff */
[----:B-----5:R-:W-:-:S02]  /*4640*/  FSEL R25, R81, -INF , !P2 ;  /* 0xff80000051197808 */ /* 0x020fc40005000000 */
[----:B------:R-:W-:Y:S02]  /*4650*/  FSEL R19, R85, -INF , !P2 ;  /* 0xff80000055137808 */ /* 0x000fe40005000000 */
[----:B------:R-:W-:Y:S02]  /*4660*/  ISETP.GE.AND P2, PT, R3, UR15, PT ;  /* 0x0000000f03007c0c */ /* 0x000fe4000bf46270 */
[----:B------:R-:W-:Y:S02]  /*4670*/  IADD3 R3, R2, 0x20, RZ ;  /* 0x0000002002037810 */ /* 0x000fe40007ffe0ff */
[----:B------:R-:W-:Y:S01]  /*4680*/  ISETP.GE.AND P5, PT, R6, UR15, PT ;  /* 0x0000000f06007c0c */ /* 0x000fe2000bfa6270 */
[----:B------:R-:W-:Y:S01]  /*4690*/  FMUL.FTZ R6, R27, c[0x0][0x2ec] ;  /* 0x0000bb001b067a20 */ /* 0x000fe20000410000 */
[----:B----4-:R-:W-:Y:S02]  /*46a0*/  FSEL R26, R80, -INF , !P1 ;  /* 0xff800000501a7808 */ /* 0x010fe40004800000 */
[----:B------:R-:W-:Y:S01]  /*46b0*/  FSEL R18, R84, -INF , !P1 ;  /* 0xff80000054127808 */ /* 0x000fe20004800000 */
[----:B------:R1:W-:Y:S01]  /*46c0*/  MUFU.TANH R17, R6 ;  /* 0x0000000600117308 */ /* 0x0003e20000002400 */
[----:B------:R-:W-:-:S02]  /*46d0*/  ISETP.GE.AND P1, PT, R3, UR15, PT ;  /* 0x0000000f03007c0c */ /* 0x000fc4000bf26270 */
[C---:B------:R-:W-:Y:S02]  /*46e0*/  IADD3 R7, R2.reuse, 0x9, RZ ;  /* 0x0000000902077810 */ /* 0x040fe40007ffe0ff */
[----:B------:R-:W-:Y:S02]  /*46f0*/  IADD3 R3, R2, 0x21, RZ ;  /* 0x0000002102037810 */ /* 0x000fe40007ffe0ff */
[----:B------:R-:W-:Y:S02]  /*4700*/  FSEL R28, R57, -INF , !P0 ;  /* 0xff800000391c7808 */ /* 0x000fe40004000000 */
[----:B------:R-:W-:Y:S02]  /*4710*/  FSEL R24, R61, -INF , !P0 ;  /* 0xff8000003d187808 */ /* 0x000fe40004000000 */
[----:B------:R-:W-:Y:S02]  /*4720*/  ISETP.GE.AND P6, PT, R7, UR15, PT ;  /* 0x0000000f07007c0c */ /* 0x000fe4000bfc6270 */
[----:B------:R-:W-:-:S02]  /*4730*/  ISETP.GE.AND P0, PT, R3, UR15, PT ;  /* 0x0000000f03007c0c */ /* 0x000fc4000bf06270 */
[----:B------:R-:W-:Y:S01]  /*4740*/  IADD3 R3, R2, 0x28, RZ ;  /* 0x0000002802037810 */ /* 0x000fe20007ffe0ff */
[----:B-1----:R-:W-:Y:S01]  /*4750*/  FMUL.FTZ R6, R22, c[0x0][0x2ec] ;  /* 0x0000bb0016067a20 */ /* 0x002fe20000410000 */
[----:B------:R-:W-:Y:S02]  /*4760*/  FSEL R27, R56, -INF , !P6 ;  /* 0xff800000381b7808 */ /* 0x000fe40007000000 */
[----:B------:R-:W-:Y:S01]  /*4770*/  FSEL R20, R60, -INF , !P6 ;  /* 0xff8000003c147808 */ /* 0x000fe20007000000 */
[----:B------:R1:W-:Y:S01]  /*4780*/  MUFU.TANH R7, R6 ;  /* 0x0000000600077308 */ /* 0x0003e20000002400 */
[----:B------:R-:W-:Y:S02]  /*4790*/  ISETP.GE.AND P6, PT, R3, UR15, PT ;  /* 0x0000000f03007c0c */ /* 0x000fe4000bfc6270 */
[----:B------:R-:W-:Y:S02]  /*47a0*/  IADD3 R3, R2, 0x29, RZ ;  /* 0x0000002902037810 */ /* 0x000fe40007ffe0ff */
[----:B---3--:R-:W-:-:S02]  /*47b0*/  FSEL R112, R112, -INF , !P5 ;  /* 0xff80000070707808 */ /* 0x008fc40006800000 */
[----:B------:R-:W-:Y:S02]  /*47c0*/  FSEL R97, R97, -INF , !P5 ;  /* 0xff80000061617808 */ /* 0x000fe40006800000 */
[----:B------:R-:W-:Y:S02]  /*47d0*/  ISETP.GE.AND P5, PT, R3, UR15, PT ;  /* 0x0000000f03007c0c */ /* 0x000fe4000bfa6270 */
[----:B------:R-:W-:Y:S02]  /*47e0*/  IADD3 R3, R2, 0x30, RZ ;  /* 0x0000003002037810 */ /* 0x000fe40007ffe0ff */
[----:B------:R-:W-:Y:S02]  /*47f0*/  FSEL R114, R114, -INF , !P4 ;  /* 0xff80000072727808 */ /* 0x000fe40006000000 */
[----:B------:R-:W-:Y:S01]  /*4800*/  FSEL R96, R96, -INF , !P4 ;  /* 0xff80000060607808 */ /* 0x000fe20006000000 */
[----:B-1----:R-:W-:Y:S01]  /*4810*/  FMUL.FTZ R6, R23, c[0x0][0x2ec] ;  /* 0x0000bb0017067a20 */ /* 0x002fe20000410000 */
[----:B------:R-:W-:-:S02]  /*4820*/  ISETP.GE.AND P4, PT, R3, UR15, PT ;  /* 0x0000000f03007c0c */ /* 0x000fc4000bf86270 */
[C---:B------:R-:W-:Y:S02]  /*4830*/  IADD3 R3, R2.reuse, 0x31, RZ ;  /* 0x0000003102037810 */ /* 0x040fe40007ffe0ff */
[----:B------:R-:W-:Y:S01]  /*4840*/  FSEL R113, R113, -INF , !P3 ;  /* 0xff80000071717808 */ /* 0x000fe20005800000 */
[----:B------:R-:W1:Y:S01]  /*4850*/  MUFU.TANH R6, R6 ;  /* 0x0000000600067308 */ /* 0x000e620000002400 */
[----:B------:R-:W-:Y:S02]  /*4860*/  FSEL R99, R99, -INF , !P3 ;  /* 0xff80000063637808 */ /* 0x000fe40005800000 */
[----:B------:R-:W-:Y:S02]  /*4870*/  ISETP.GE.AND P3, PT, R3, UR15, PT ;  /* 0x0000000f03007c0c */ /* 0x000fe4000bf66270 */
[----:B------:R-:W-:Y:S02]  /*4880*/  IADD3 R3, R2, 0x38, RZ ;  /* 0x0000003802037810 */ /* 0x000fe40007ffe0ff */
[----:B------:R-:W-:-:S02]  /*4890*/  FSEL R115, R115, -INF , !P2 ;  /* 0xff80000073737808 */ /* 0x000fc40005000000 */
[----:B------:R-:W-:Y:S02]  /*48a0*/  FSEL R98, R98, -INF , !P2 ;  /* 0xff80000062627808 */ /* 0x000fe40005000000 */
[----:B------:R-:W-:Y:S02]  /*48b0*/  IADD3 R2, R2, 0x39, RZ ;  /* 0x0000003902027810 */ /* 0x000fe40007ffe0ff */
[----:B------:R-:W-:Y:S02]  /*48c0*/  ISETP.GE.AND P2, PT, R3, UR15, PT ;  /* 0x0000000f03007c0c */ /* 0x000fe4000bf46270 */
[----:B--2---:R-:W-:Y:S02]  /*48d0*/  FSEL R139, R36, -INF , !P1 ;  /* 0xff800000248b7808 */ /* 0x004fe40004800000 */
[----:B-1----:R-:W-:Y:S02]  /*48e0*/  FSEL R3, R6, -INF , !P3 ;  /* 0xff80000006037808 */ /* 0x002fe40005800000 */
[----:B------:R-:W-:-:S02]  /*48f0*/  FSEL R133, R38, -INF , !P1 ;  /* 0xff80000026857808 */ /* 0x000fc40004800000 */
[----:B------:R-:W-:Y:S01]  /*4900*/  ISETP.GE.AND P1, PT, R2, UR15, PT ;  /* 0x0000000f02007c0c */ /* 0x000fe2000bf26270 */
[----:B------:R1:W-:Y:S01]  /*4910*/  STL [R1+0x38], R3 ;  /* 0x0000380301007387 */ /* 0x0003e20000100800 */
[----:B------:R-:W-:Y:S01]  /*4920*/  FSEL R6, R10, -INF , !P2 ;  /* 0xff8000000a067808 */ /* 0x000fe20005000000 */
[----:B------:R-:W-:Y:S01]  /*4930*/  FMUL.FTZ R2, R9, c[0x0][0x2ec] ;  /* 0x0000bb0009027a20 */ /* 0x000fe20000410000 */
[----:B------:R-:W-:Y:S02]  /*4940*/  FSEL R185, R30, -INF , !P0 ;  /* 0xff8000001eb97808 */ /* 0x000fe40004000000 */
[----:B------:R-:W-:Y:S01]  /*4950*/  FSEL R135, R37, -INF , !P0 ;  /* 0xff80000025877808 */ /* 0x000fe20004000000 */
[----:B------:R2:W-:Y:S01]  /*4960*/  STL [R1+0x40], R6 ;  /* 0x0000400601007387 */ /* 0x0005e20000100800 */
[----:B------:R-:W-:Y:S01]  /*4970*/  PLOP3.LUT P0, PT, PT, PT, UP0, 0x80, 0x0 ;  /* 0x000000000000781c */ /* 0x000fe20003f0f008 */
[----:B------:R-:W3:Y:S01]  /*4980*/  MUFU.TANH R2, R2 ;  /* 0x0000000200027308 */ /* 0x000ee20000002400 */
        /* <DEDUP_REMOVED lines=8> */
[----:B-1----:R-:W-:Y:S02]  /*4a10*/  FSEL R3, R11, -INF , !P1 ;  /* 0xff8000000b037808 */ /* 0x002fe40004800000 */
[----:B---3--:R-:W-:-:S03]  /*4a20*/  FSEL R200, R2, -INF , !P1 ;  /* 0xff80000002c87808 */ /* 0x008fc60004800000 */
        /* <DEDUP_REMOVED lines=9> */
[----:B--2---:R-:W-:Y:S01]  /*4ac0*/  IMAD.WIDE.U32 R2, R109, UR5, R118 ;  /* 0x000000056d027c25 */ /* 0x004fe2000f8e0076 */
        /* <DEDUP_REMOVED lines=122> */
.L_x_828:
[----:B------:R-:W-:Y:S05]  /*5270*/  BSYNC B0 ;  /* 0x0000000000007941 */ /* 0x000fea0003800000 */
.L_x_827:
[----:B------:R-:W0:Y:S02]  /*5280*/  LDGDEPBAR ;  /* 0x00000000000079af */ /* 0x000e240000000000 */
.L_x_826:
[----:B------:R3:W-:Y:S01]  /*5290*/  STL [R1+0x58], R211 ;  /* 0x000058d301007387 */ /* 0x0007e20000100800 */
[----:B-1----:R-:W-:-:S03]  /*52a0*/  MOV R9, R110 ;  /* 0x0000006e00097202 */ /* 0x002fc60000000f00 */
[----:B------:R1:W-:Y:S04]  /*52b0*/  STL [R1+0x54], R210 ;  /* 0x000054d201007387 */ /* 0x0003e80000100800 */
[----:B------:R-:W-:Y:S04]  /*52c0*/  STL [R1+0x50], R209 ;  /* 0x000050d101007387 */ /* 0x000fe80000100800 */
[----:B------:R-:W-:Y:S04]  /*52d0*/  STL [R1+0x4c], R204 ;  /* 0x00004ccc01007387 */ /* 0x000fe80000100800 */
[----:B------:R4:W-:Y:S04]  /*52e0*/  STL [R1+0x48], R137 ;  /* 0x0000488901007387 */ /* 0x0009e80000100800 */
[----:B------:R-:W-:Y:S04]  /*52f0*/  STL [R1+0x44], R136 ;  /* 0x0000448801007387 */ /* 0x000fe80000100800 */
[----:B---3--:R-:W3:Y:S04]  /*5300*/  LDL.LU R211, [R1+0x38] ;  /* 0x0000380001d37983 */ /* 0x008ee80000300800 */
[----:B-12---:R-:W2:Y:S04]  /*5310*/  LDL.LU R210, [R1+0x40] ;  /* 0x0000400001d27983 */ /* 0x006ea80000300800 */
[----:B----4-:R-:W4:Y:S01]  /*5320*/  LDL.LU R137, [R1+0x3c] ;  /* 0x00003c0001897983 */ /* 0x010f220000300800 */
[----:B------:R-:W-:Y:S01]  /*5330*/  FMNMX.FTZ R2, R19, R18, !PT ;  /* 0x0000001213027209 */ /* 0x000fe20007810000 */
[----:B------:R-:W-:-:S03]  /*5340*/  IMAD.SHL.U32 R205, R5, 0x2, RZ ;  /* 0x0000000205cd7824 */ /* 0x000fc600078e00ff */
[----:B------:R-:W-:Y:S01]  /*5350*/  FMNMX.FTZ R2, R24, R2, !PT ;  /* 0x0000000218027209 */ /* 0x000fe20007810000 */
[----:B------:R-:W-:Y:S01]  /*5360*/  IMAD R208, R0, 0x2, R205 ;  /* 0x0000000200d07824 */ /* 0x000fe200078e02cd */
[----:B------:R-:W-:Y:S01]  /*5370*/  LEA R206, R4, R205, 0x1 ;  /* 0x000000cd04ce7211 */ /* 0x000fe200078e08ff */
[----:B------:R-:W-:Y:S01]  /*5380*/  LDSM.16.MT88.4 R40, [R205+0x12000] ;  /* 0x01200000cd28783b */ /* 0x000fe20000004200 */
[----:B------:R-:W-:Y:S02]  /*5390*/  FMNMX.FTZ R2, R20, R2, !PT ;  /* 0x0000000214027209 */ /* 0x000fe40007810000 */
[----:B------:R-:W-:Y:S01]  /*53a0*/  LEA R207, R0, R206, 0x1 ;  /* 0x000000ce00cf7211 */ /* 0x000fe200078e08ff */
[----:B------:R-:W-:Y:S01]  /*53b0*/  LDSM.16.MT88.4 R12, [R208+0x10000] ;  /* 0x01000000d00c783b */ /* 0x000fe20000004200 */
[----:B------:R-:W-:-:S03]  /*53c0*/  FMNMX.FTZ R2, R97, R2, !PT ;  /* 0x0000000261027209 */ /* 0x000fc60007810000 */
[----:B------:R-:W-:Y:S01]  /*53d0*/  LDSM.16.MT88.4 R32, [R208+0x12000] ;  /* 0x01200000d020783b */ /* 0x000fe20000004200 */
[----:B------:R-:W-:Y:S02]  /*53e0*/  FMNMX.FTZ R3, R96, R2, !PT ;  /* 0x0000000260037209 */ /* 0x000fe40007810000 */
[----:B------:R-:W-:Y:S01]  /*53f0*/  FMNMX.FTZ R2, R25, R26, !PT ;  /* 0x0000001a19027209 */ /* 0x000fe20007810000 */
[----:B------:R-:W-:Y:S01]  /*5400*/  LDSM.16.MT88.4 R36, [R206+0x12000] ;  /* 0x01200000ce24783b */ /* 0x000fe20000004200 */
        /* <DEDUP_REMOVED lines=19> */
[----:B------:R-:W-:-:S03]  /*5540*/  FMNMX.FTZ R2, R186, R2, !PT ;  /* 0x00000002ba027209 */ /* 0x000fc60007810000 */
[----:B------:R-:W1:Y:S01]  /*5550*/  SHFL.BFLY PT, R6, R132, 0x2, 0x1f ;  /* 0x0c401f0084067f89 */ /* 0x000e6200000e0000 */
[----:B------:R-:W-:Y:S02]  /*5560*/  FMNMX.FTZ R2, R9, R2, !PT ;  /* 0x0000000209027209 */ /* 0x000fe40007810000 */
        /* <DEDUP_REMOVED lines=9> */
[----:B------:R1:W-:Y:S02]  /*5600*/  MUFU.EX2 R174, R0 ;  /* 0x0000000000ae7308 */ /* 0x0003e40000000800 */
[----:B-1----:R-:W-:-:S02]  /*5610*/  FFMA.FTZ R6, R20, c[0x0][0x23c], -R8 ;  /* 0x00008f0014067a23 */ /* 0x002fc40000010808 */
[----:B------:R-:W-:Y:S04]  /*5620*/  LDSM.16.MT88.4 R20, [R205+0x10000] ;  /* 0x01000000cd14783b */ /* 0x000fe80000004200 */
[----:B------:R-:W1:Y:S01]  /*5630*/  MUFU.EX2 R10, R6 ;  /* 0x00000006000a7308 */ /* 0x000e620000000800 */
[----:B------:R-:W-:-:S07]  /*5640*/  FFMA.FTZ R0, R96, c[0x0][0x23c], -R8 ;  /* 0x00008f0060007a23 */ /* 0x000fce0000010808 */
[----:B------:R1:W-:Y:S02]  /*5650*/  MUFU.EX2 R198, R0 ;  /* 0x0000000000c67308 */ /* 0x0003e40000000800 */
[----:B-1----:R-:W-:-:S06]  /*5660*/  FFMA.FTZ R0, R99, c[0x0][0x23c], -R8 ;  /* 0x00008f0063007a23 */ /* 0x002fcc0000010808 */
[----:B------:R1:W-:Y:S02]  /*5670*/  MUFU.EX2 R196, R0 ;  /* 0x0000000000c47308 */ /* 0x0003e40000000800 */
[----:B-1----:R-:W-:-:S06]  /*5680*/  FFMA.FTZ R0, R98, c[0x0][0x23c], -R8 ;  /* 0x00008f0062007a23 */ /* 0x002fcc0000010808 */
[----:B------:R-:W-:Y:S01]  /*5690*/  MUFU.EX2 R199, R0 ;  /* 0x0000000000c77308 */ /* 0x000fe20000000800 */
[----:B---3--:R-:W-:-:S04]  /*56a0*/  FMNMX.FTZ R2, R211, R2, !PT ;  /* 0x00000002d3027209 */ /* 0x008fc80007810000 */
[----:B--2---:R-:W-:-:S04]  /*56b0*/  FMNMX.FTZ R2, R210, R2, !PT ;  /* 0x00000002d2027209 */ /* 0x004fc80007810000 */
[----:B----4-:R-:W-:-:S05]  /*56c0*/  FMNMX.FTZ R2, R137, R2, !PT ;  /* 0x0000000289027209 */ /* 0x010fca0007810000 */
[----:B------:R-:W1:Y:S02]  /*56d0*/  SHFL.BFLY PT, R3, R2, 0x2, 0x1f ;  /* 0x0c401f0002037f89 */ /* 0x000e6400000e0000 */
[----:B-1----:R-:W-:Y:S01]  /*56e0*/  FMNMX.FTZ R2, R2, R3, !PT ;  /* 0x0000000302027209 */ /* 0x002fe20007810000 */
[----:B------:R-:W-:-:S04]  /*56f0*/  FFMA.FTZ R3, R19, c[0x0][0x23c], -R8 ;  /* 0x00008f0013037a23 */ /* 0x000fc80000010808 */
[----:B------:R-:W1:Y:S01]  /*5700*/  SHFL.BFLY PT, R7, R2, 0x1, 0x1f ;  /* 0x0c201f0002077f89 */ /* 0x000e6200000e0000 */
[----:B------:R1:W-:Y:S02]  /*5710*/  MUFU.EX2 R175, R3 ;  /* 0x0000000300af7308 */ /* 0x0003e40000000800 */
[----:B-1----:R-:W-:Y:S01]  /*5720*/  FMNMX.FTZ R3, R2, R7, !PT ;  /* 0x0000000702037209 */ /* 0x002fe20007810000 */
[----:B------:R-:W-:Y:S02]  /*5730*/  FFMA.FTZ R2, R18, c[0x0][0x23c], -R8 ;  /* 0x00008f0012027a23 */ /* 0x000fe40000010808 */
[----:B------:R-:W-:Y:S01]  /*5740*/  LDSM.16.MT88.4 R16, [R206+0x10000] ;  /* 0x01000000ce10783b */ /* 0x000fe20000004200 */
[C---:B------:R-:W-:Y:S02]  /*5750*/  FSETP.NEU.FTZ.AND P1, PT, R3.reuse, -INF , PT ;  /* 0xff8000000300780b */ /* 0x040fe40003f3d000 */
[----:B------:R1:W-:Y:S02]  /*5760*/  MUFU.EX2 R194, R2 ;  /* 0x0000000200c27308 */ /* 0x0003e40000000800 */
[----:B-1----:R-:W-:-:S05]  /*5770*/  FMUL.FTZ R2, R3, c[0x0][0x23c] ;  /* 0x00008f0003027a20 */ /* 0x002fca0000410000 */
[----:B------:R-:W-:-:S05]  /*5780*/  FSEL R2, R2, RZ, P1 ;  /* 0x000000ff02027208 */ /* 0x000fca0000800000 */
[--C-:B------:R-:W-:Y:S02]  /*5790*/  FFMA.FTZ R4, R26, c[0x0][0x23c], -R2.reuse ;  /* 0x00008f001a047a23 */ /* 0x100fe40000010802 */
[--C-:B------:R-:W-:Y:S02]  /*57a0*/  FFMA.FTZ R6, R25, c[0x0][0x23c], -R2.reuse ;  /* 0x00008f0019067a23 */ /* 0x100fe40000010802 */
[----:B------:R1:W-:Y:S01]  /*57b0*/  MUFU.EX2 R193, R4 ;  /* 0x0000000400c17308 */ /* 0x0003e20000000800 */
[----:B------:R-:W-:-:S07]  /*57c0*/  FFMA.FTZ R0, R112, c[0x0][0x23c], -R2 ;  /* 0x00008f0070007a23 */ /* 0x000fce0000010802 */
[----:B------:R2:W3:Y:S01]  /*57d0*/  MUFU.EX2 R136, R6 ;  /* 0x0000000600887308 */ /* 0x0004e20000000800 */
[----:B-1----:R-:W-:-:S07]  /*57e0*/  FFMA.FTZ R4, R28, c[0x0][0x23c], -R2 ;  /* 0x00008f001c047a23 */ /* 0x002fce0000010802 */
[----:B------:R1:W-:Y:S01]  /*57f0*/  MUFU.EX2 R173, R0 ;  /* 0x0000000000ad7308 */ /* 0x0003e20000000800 */
[----:B------:R-:W4:Y:S01]  /*5800*/  LDSM.16.MT88.4 R28, [R207+0x10000] ;  /* 0x01000000cf1c783b */ /* 0x000f220000004200 */
[----:B--2---:R-:W-:-:S06]  /*5810*/  F2FP.BF16.PACK_AB R6, R10, R209 ;  /* 0x000000d10a06723e */ /* 0x004fcc00000010ff */
[----:B------:R2:W-:Y:S01]  /*5820*/  MUFU.EX2 R204, R4 ;  /* 0x0000000400cc7308 */ /* 0x0005e20000000800 */
[----:B---3--:R-:W-:Y:S01]  /*5830*/  F2FP.BF16.PACK_AB R5, R193, R136 ;  /* 0x00000088c105723e */ /* 0x008fe200000010ff */
[----:B-1----:R-:W-:-:S06]  /*5840*/  FFMA.FTZ R0, R114, c[0x0][0x23c], -R2 ;  /* 0x00008f0072007a23 */ /* 0x002fcc0000010802 */
[----:B------:R1:W-:Y:S01]  /*5850*/  MUFU.EX2 R197, R0 ;  /* 0x0000000000c57308 */ /* 0x0003e20000000800 */
[--C-:B--2---:R-:W-:Y:S02]  /*5860*/  FFMA.FTZ R4, R27, c[0x0][0x23c], -R2.reuse ;  /* 0x00008f001b047a23 */ /* 0x104fe40000010802 */
[----:B------:R-:W2:Y:S05]  /*5870*/  LDSM.16.MT88.4 R24, [R207+0x12000] ;  /* 0x01200000cf18783b */ /* 0x000eaa0000004200 */
[----:B------:R3:W3:Y:S01]  /*5880*/  MUFU.EX2 R11, R4 ;  /* 0x00000004000b7308 */ /* 0x0006e20000000800 */
[----:B-1----:R-:W-:-:S07]  /*5890*/  FFMA.FTZ R0, R113, c[0x0][0x23c], -R2 ;  /* 0x00008f0071007a23 */ /* 0x002fce0000010802 */
[----:B------:R1:W-:Y:S01]  /*58a0*/  MUFU.EX2 R195, R0 ;  /* 0x0000000000c37308 */ /* 0x0003e20000000800 */
[----:B---3--:R-:W-:Y:S02]  /*58b0*/  F2FP.BF16.PACK_AB R4, R194, R175 ;  /* 0x000000afc204723e */ /* 0x008fe400000010ff */
[----:B------:R-:W-:-:S07]  /*58c0*/  F2FP.BF16.PACK_AB R7, R11, R204 ;  /* 0x000000cc0b07723e */ /* 0x000fce00000010ff */
[----:B------:R-:W-:Y:S01]  /*58d0*/  HMMA.16816.F32.BF16 R92, R4, R20, RZ ;  /* 0x00000014045c723c */ /* 0x000fe200000418ff */
[----:B-1----:R-:W-:-:S04]  /*58e0*/  FFMA.FTZ R0, R115, c[0x0][0x23c], -R2 ;  /* 0x00008f0073007a23 */ /* 0x002fc80000010802 */
[----:B------:R-:W1:Y:S03]  /*58f0*/  MUFU.EX2 R172, R0 ;  /* 0x0000000000ac7308 */ /* 0x000e660000000800 */
[C---:B------:R-:W-:Y:S01]  /*5900*/  HMMA.16816.F32.BF16 R116, R4.reuse, R22, RZ ;  /* 0x000000160474723c */ /* 0x040fe200000418ff */
[----:B------:R-:W3:Y:S07]  /*5910*/  LDSM.16.MT88.4 R20, [R205+0x14000] ;  /* 0x01400000cd14783b */ /* 0x000eee0000004200 */
[C---:B----4-:R-:W-:Y:S08]  /*5920*/  HMMA.16816.F32.BF16 R84, R4.reuse, R28, RZ ;  /* 0x0000001c0454723c */ /* 0x050ff000000418ff */
        /* <DEDUP_REMOVED lines=14> */
[C---:B--2---:R-:W-:Y:S08]  /*5a10*/  HMMA.16816.F32.BF16 R80, R4.reuse, R24, RZ ;  /* 0x000000180450723c */ /* 0x044ff000000418ff */
[C---:B------:R-:W-:Y:S01]  /*5a20*/  HMMA.16816.F32.BF16 R100, R4.reuse, R26, RZ ;  /* 0x0000001a0464723c */ /* 0x040fe200000418ff */
[----:B------:R-:W2:Y:S07]  /*5a30*/  LDSM.16.MT88.4 R24, [R206+0x16000] ;  /* 0x01600000ce18783b */ /* 0x000eae0000004200 */
[C---:B---3--:R-:W-:Y:S08]  /*5a40*/  HMMA.16816.F32.BF16 R76, R4.reuse, R20, RZ ;  /* 0x00000014044c723c */ /* 0x048ff000000418ff */
[C---:B------:R-:W-:Y:S01]  /*5a50*/  HMMA.16816.F32.BF16 R60, R4.reuse, R22, RZ ;  /* 0x00000016043c723c */ /* 0x040fe200000418ff */
[----:B------:R-:W3:Y:S07]  /*5a60*/  LDSM.16.MT88.4 R20, [R208+0x16000] ;  /* 0x01600000d014783b */ /* 0x000eee0000004200 */
[C---:B----4-:R-:W-:Y:S08]  /*5a70*/  HMMA.16816.F32.BF16 R152, R4.reuse, R28, RZ ;  /* 0x0000001c0498723c */ /* 0x050ff000000418ff */
[C---:B------:R-:W-:Y:S01]  /*5a80*/  HMMA.16816.F32.BF16 R156, R4.reuse, R30, RZ ;  /* 0x0000001e049c723c */ /* 0x040fe200000418ff */
[----:B------:R-:W4:Y:S07]  /*5a90*/  LDSM.16.MT88.4 R28, [R205+0x10800] ;  /* 0x01080000cd1c783b */ /* 0x000f2e0000004200 */
[C---:B-1----:R-:W-:Y:S08]  /*5aa0*/  HMMA.16816.F32.BF16 R52, R4.reuse, R16, RZ ;  /* 0x000000100434723c */ /* 0x042ff000000418ff */
[C---:B------:R-:W-:Y:S01]  /*5ab0*/  HMMA.16816.F32.BF16 R48, R4.reuse, R18, RZ ;  /* 0x000000120430723c */ /* 0x040fe200000418ff */
[----:B------:R-:W1:Y:S07]  /*5ac0*/  LDSM.16.MT88.4 R16, [R206+0x10800] ;  /* 0x01080000ce10783b */ /* 0x000e6e0000004200 */
        /* <DEDUP_REMOVED lines=19> */
[----:B------:R-:W-:-:S07]  /*5c00*/  F2FP.BF16.PACK_AB R7, R172, R195 ;  /* 0x000000c3ac07723e */ /* 0x000fce00000010ff */
[C---:B----4-:R-:W-:Y:S07]  /*5c10*/  HMMA.16816.F32.BF16 R180, R4.reuse, R28, R92 ;  /* 0x0000001c04b4723c */ /* 0x050fee000004185c */
[----:B------:R-:W-:Y:S01]  /*5c20*/  MOV R92, R195 ;  /* 0x000000c3005c7202 */ /* 0x000fe20000000f00 */
[----:B------:R-:W-:Y:S01]  /*5c30*/  HMMA.16816.F32.BF16 R20, R4, R30, R116 ;  /* 0x0000001e0414723c */ /* 0x000fe20000041874 */
[----:B------:R-:W-:Y:S01]  /*5c40*/  IMAD.MOV.U32 R93, RZ, RZ, R194 ;  /* 0x000000ffff5d7224 */ /* 0x000fe200078e00c2 */
[----:B------:R-:W-:Y:S01]  /*5c50*/  MOV R94, R193 ;  /* 0x000000c1005e7202 */ /* 0x000fe20000000f00 */
[----:B------:R-:W-:-:S05]  /*5c60*/  IMAD.MOV.U32 R95, RZ, RZ, R192 ;  /* 0x000000ffff5f7224 */ /* 0x000fca00078e00c0 */
[C---:B-1----:R-:W-:Y:S08]  /*5c70*/  HMMA.16816.F32.BF16 R28, R4.reuse, R16, R88 ;  /* 0x00000010041c723c */ /* 0x042ff00000041858 */
[----:B------:R-:W-:Y:S01]  /*5c80*/  IMAD.MOV.U32 R99, RZ, RZ, R180 ;  /* 0x000000ffff637224 */ /* 0x000fe200078e00b4 */
[----:B------:R-:W-:Y:S01]  /*5c90*/  MOV R96, R181 ;  /* 0x000000b500607202 */ /* 0x000fe20000000f00 */
[----:B------:R-:W-:Y:S01]  /*5ca0*/  IMAD.MOV.U32 R97, RZ, RZ, R183 ;  /* 0x000000ffff617224 */ /* 0x000fe200078e00b7 */
[----:B------:R-:W-:Y:S01]  /*5cb0*/  MOV R98, R182 ;  /* 0x000000b600627202 */ /* 0x000fe20000000f00 */
[C---:B------:R-:W-:Y:S04]  /*5cc0*/  HMMA.16816.F32.BF16 R244, R4.reuse, R12, R56 ;  /* 0x0000000c04f4723c */ /* 0x040fe80000041838 */
[----:B------:R-:W-:Y:S01]  /*5cd0*/  IMAD.MOV.U32 R181, RZ, RZ, R20 ;  /* 0x000000ffffb57224 */ /* 0x000fe200078e0014 */
[----:B------:R-:W-:Y:S01]  /*5ce0*/  MOV R180, R21 ;  /* 0x0000001500b47202 */ /* 0x000fe20000000f00 */
[----:B------:R-:W-:Y:S01]  /*5cf0*/  IMAD.MOV.U32 R183, RZ, RZ, R22 ;  /* 0x000000ffffb77224 */ /* 0x000fe200078e0016 */
[----:B------:R-:W-:Y:S01]  /*5d00*/  MOV R182, R23 ;  /* 0x0000001700b67202 */ /* 0x000fe20000000f00 */
[C---:B--2---:R-:W-:Y:S04]  /*5d10*/  HMMA.16816.F32.BF16 R116, R4.reuse, R24, R84 ;  /* 0x000000180474723c */ /* 0x044fe80000041854 */
        /* <DEDUP_REMOVED lines=10> */
[----:B------:R-:W1:Y:S01]  /*5dc0*/  LDSM.16.MT88.4 R20, [R207+0x12800] ;  /* 0x01280000cf14783b */ /* 0x000e620000004200 */
[----:B------:R-:W-:Y:S01]  /*5dd0*/  IMAD.MOV.U32 R84, RZ, RZ, R198 ;  /* 0x000000ffff547224 */ /* 0x000fe200078e00c6 */
[----:B------:R-:W-:Y:S01]  /*5de0*/  MOV R85, R197 ;  /* 0x000000c500557202 */ /* 0x000fe20000000f00 */
[C---:B------:R-:W-:Y:S01]  /*5df0*/  HMMA.16816.F32.BF16 R200, R4.reuse, R26, R64 ;  /* 0x0000001a04c8723c */ /* 0x040fe20000041840 */
[----:B------:R-:W2:Y:S01]  /*5e00*/  LDSM.16.MT88.4 R16, [R205+0x14800] ;  /* 0x01480000cd10783b */ /* 0x000ea20000004200 */
[----:B------:R-:W-:Y:S01]  /*5e10*/  IMAD.MOV.U32 R86, RZ, RZ, R196 ;  /* 0x000000ffff567224 */ /* 0x000fe200078e00c4 */
[----:B------:R-:W-:Y:S01]  /*5e20*/  MOV R72, R175 ;  /* 0x000000af00487202 */ /* 0x000fe20000000f00 */
[----:B------:R-:W-:Y:S01]  /*5e30*/  IMAD.MOV.U32 R73, RZ, RZ, R174 ;  /* 0x000000ffff497224 */ /* 0x000fe200078e00ae */
[----:B------:R-:W-:Y:S01]  /*5e40*/  LDSM.16.MT88.4 R24, [R208+0x14800] ;  /* 0x01480000d018783b */ /* 0x000fe20000004200 */
[----:B------:R-:W-:Y:S01]  /*5e50*/  MOV R74, R173 ;  /* 0x000000ad004a7202 */ /* 0x000fe20000000f00 */
[----:B------:R-:W-:Y:S01]  /*5e60*/  IMAD.MOV.U32 R65, RZ, RZ, R182 ;  /* 0x000000ffff417224 */ /* 0x000fe200078e00b6 */
[----:B------:R-:W-:Y:S01]  /*5e70*/  HMMA.16816.F32.BF16 R232, R4, R14, R68 ;  /* 0x0000000e04e8723c */ /* 0x000fe20000041844 */
[----:B------:R-:W-:Y:S01]  /*5e80*/  LDSM.16.MT88.4 R12, [R206+0x14800] ;  /* 0x01480000ce0c783b */ /* 0x000fe20000004200 */
[----:B------:R-:W-:Y:S01]  /*5e90*/  MOV R67, R199 ;  /* 0x000000c700437202 */ /* 0x000fe20000000f00 */
[----:B------:R-:W-:Y:S01]  /*5ea0*/  IMAD.MOV.U32 R75, RZ, RZ, R172 ;  /* 0x000000ffff4b7224 */ /* 0x000fe200078e00ac */
[----:B------:R-:W-:-:S02]  /*5eb0*/  MOV R64, R183 ;  /* 0x000000b700407202 */ /* 0x000fc40000000f00 */
[----:B------:R-:W-:Y:S02]  /*5ec0*/  MOV R66, R181 ;  /* 0x000000b500427202 */ /* 0x000fe40000000f00 */
[----:B------:R-:W-:Y:S01]  /*5ed0*/  IMAD.MOV.U32 R90, RZ, RZ, R29 ;  /* 0x000000ffff5a7224 */ /* 0x000fe200078e001d */
[----:B------:R-:W-:Y:S01]  /*5ee0*/  MOV R89, R30 ;  /* 0x0000001e00597202 */ /* 0x000fe20000000f00 */
[----:B------:R-:W-:Y:S01]  /*5ef0*/  IMAD.MOV.U32 R88, RZ, RZ, R31 ;  /* 0x000000ffff587224 */ /* 0x000fe200078e001f */
[----:B------:R-:W-:Y:S01]  /*5f00*/  MOV R0, R28 ;  /* 0x0000001c00007202 */ /* 0x000fe20000000f00 */
[C---:B---3--:R-:W-:Y:S01]  /*5f10*/  HMMA.16816.F32.BF16 R124, R4.reuse, R32, R124 ;  /* 0x00000020047c723c */ /* 0x048fe2000004187c */
[----:B------:R-:W3:Y:S07]  /*5f20*/  LDSM.16.MT88.4 R28, [R208+0x12800] ;  /* 0x01280000d01c783b */ /* 0x000eee0000004200 */
[C---:B------:R-:W-:Y:S01]  /*5f30*/  HMMA.16816.F32.BF16 R248, R4.reuse, R34, R108 ;  /* 0x0000002204f8723c */ /* 0x040fe2000004186c */
[----:B------:R-:W4:Y:S06]  /*5f40*/  LDSM.16.MT88.4 R32, [R207+0x14800] ;  /* 0x01480000cf20783b */ /* 0x000f2c0000004200 */
[----:B------:R-:W-:Y:S01]  /*5f50*/  IMAD.MOV.U32 R108, RZ, RZ, R90 ;  /* 0x000000ffff6c7224 */ /* 0x000fe200078e005a */
[----:B------:R-:W-:Y:S01]  /*5f60*/  HMMA.16816.F32.BF16 R240, R4, R36, R128 ;  /* 0x0000002404f0723c */ /* 0x000fe20000041880 */
[----:B------:R-:W-:Y:S01]  /*5f70*/  MOV R109, R89 ;  /* 0x00000059006d7202 */ /* 0x000fe20000000f00 */
[----:B------:R-:W-:Y:S01]  /*5f80*/  IMAD.MOV.U32 R110, RZ, RZ, R88 ;  /* 0x000000ffff6e7224 */ /* 0x000fe200078e0058 */
[----:B------:R-:W-:-:S04]  /*5f90*/  MOV R111, R96 ;  /* 0x00000060006f7202 */ /* 0x000fc80000000f00 */
[----:B------:R-:W-:Y:S01]  /*5fa0*/  IMAD.MOV.U32 R37, RZ, RZ, R180 ;  /* 0x000000ffff257224 */ /* 0x000fe200078e00b4 */
[----:B------:R-:W-:Y:S01]  /*5fb0*/  HMMA.16816.F32.BF16 R196, R4, R38, R144 ;  /* 0x0000002604c4723c */ /* 0x000fe20000041890 */
[----:B------:R-:W-:-:S06]  /*5fc0*/  MOV R36, R99 ;  /* 0x0000006300247202 */ /* 0x000fcc0000000f00 */
[----:B------:R-:W-:Y:S01]  /*5fd0*/  IMAD.MOV.U32 R38, RZ, RZ, R98 ;  /* 0x000000ffff267224 */ /* 0x000fe200078e0062 */
[----:B-1----:R-:W-:Y:S01]  /*5fe0*/  HMMA.16816.F32.BF16 R180, R4, R20, R80 ;  /* 0x0000001404b4723c */ /* 0x002fe20000041850 */
[----:B------:R-:W-:-:S06]  /*5ff0*/  MOV R39, R97 ;  /* 0x0000006100277202 */ /* 0x000fcc0000000f00 */
[----:B------:R-:W-:Y:S01]  /*6000*/  MOV R21, R66 ;  /* 0x0000004200157202 */ /* 0x000fe20000000f00 */
[----:B--2---:R-:W-:Y:S01]  /*6010*/  HMMA.16816.F32.BF16 R144, R4, R16, R76 ;  /* 0x000000100490723c */ /* 0x004fe2000004184c */
[----:B------:R-:W-:-:S07]  /*6020*/  IMAD.MOV.U32 R20, RZ, RZ, R59 ;  /* 0x000000ffff147224 */ /* 0x000fce00078e003b */
[C---:B---3--:R-:W-:Y:S07]  /*6030*/  HMMA.16816.F32.BF16 R236, R4.reuse, R28, R120 ;  /* 0x0000001c04ec723c */ /* 0x048fee0000041878 */
[----:B------:R-:W-:Y:S01]  /*6040*/  IMAD.MOV.U32 R123, RZ, RZ, R0 ;  /* 0x000000ffff7b7224 */ /* 0x000fe200078e0000 */
[C---:B------:R-:W-:Y:S01]  /*6050*/  HMMA.16816.F32.BF16 R192, R4.reuse, R30, R104 ;  /* 0x0000001e04c0723c */ /* 0x040fe20000041868 */
[----:B------:R-:W-:Y:S01]  /*6060*/  FFMA.FTZ R0, R133, c[0x0][0x23c], -R8 ;  /* 0x00008f0085007a23 */ /* 0x000fe20000010808 */
[----:B------:R-:W1:Y:S01]  /*6070*/  LDSM.16.MT88.4 R28, [R205+0x16800] ;  /* 0x01680000cd1c783b */ /* 0x000e620000004200 */
[----:B------:R-:W-:Y:S01]  /*6080*/  MOV R121, R38 ;  /* 0x0000002600797202 */ /* 0x000fe20000000f00 */
[----:B------:R-:W-:Y:S01]  /*6090*/  IMAD.MOV.U32 R122, RZ, RZ, R39 ;  /* 0x000000ffff7a7224 */ /* 0x000fe200078e0027 */
[----:B------:R2:W3:Y:S02]  /*60a0*/  MUFU.EX2 R120, R0 ;  /* 0x0000000000787308 */ /* 0x0004e40000000800 */
[----:B------:R-:W-:Y:S01]  /*60b0*/  MOV R105, R64 ;  /* 0x0000004000697202 */ /* 0x000fe20000000f00 */
[----:B------:R-:W-:Y:S01]  /*60c0*/  HMMA.16816.F32.BF16 R76, R4, R24, R44 ;  /* 0x00000018044c723c */ /* 0x000fe2000004182c */
[----:B------:R-:W-:Y:S01]  /*60d0*/  IMAD.MOV.U32 R106, RZ, RZ, R65 ;  /* 0x000000ffff6a7224 */ /* 0x000fe200078e0041 */
[----:B------:R-:W-:Y:S01]  /*60e0*/  MOV R107, R36 ;  /* 0x00000024006b7202 */ /* 0x000fe20000000f00 */
[----:B------:R-:W-:-:S02]  /*60f0*/  IMAD.MOV.U32 R104, RZ, RZ, R37 ;  /* 0x000000ffff687224 */ /* 0x000fc400078e0025 */
[----:B------:R-:W-:Y:S03]  /*6100*/  LDSM.16.MT88.4 R36, [R205+0x11000] ;  /* 0x01100000cd24783b */ /* 0x000fe60000004200 */
[----:B------:R-:W-:Y:S01]  /*6110*/  HMMA.16816.F32.BF16 R80, R4, R26, R140 ;  /* 0x0000001a0450723c */ /* 0x000fe2000004188c */
[----:B------:R-:W1:Y:S01]  /*6120*/  LDSM.16.MT88.4 R24, [R208+0x16800] ;  /* 0x01680000d018783b */ /* 0x000e620000004200 */
[----:B--2---:R-:W-:Y:S01]  /*6130*/  FFMA.FTZ R0, R135, c[0x0][0x23c], -R8 ;  /* 0x00008f0087007a23 */ /* 0x004fe20000010808 */
[----:B---3--:R-:W-:Y:S01]  /*6140*/  MOV R135, R120 ;  /* 0x0000007800877202 */ /* 0x008fe20000000f00 */
[----:B------:R-:W-:-:S04]  /*6150*/  IMAD.MOV.U32 R120, RZ, RZ, R111 ;  /* 0x000000ffff787224 */ /* 0x000fc800078e006f */
[----:B------:R-:W-:Y:S01]  /*6160*/  HMMA.16816.F32.BF16 R96, R4, R12, R52 ;  /* 0x0000000c0460723c */ /* 0x000fe20000041834 */
[----:B------:R-:W-:Y:S01]  /*6170*/  IMAD.MOV.U32 R111, RZ, RZ, R67 ;  /* 0x000000ffff6f7224 */ /* 0x000fe200078e0043 */
[----:B------:R-:W-:Y:S01]  /*6180*/  MOV R142, R20 ;  /* 0x00000014008e7202 */ /* 0x000fe20000000f00 */
[----:B------:R-:W-:-:S05]  /*6190*/  IMAD.MOV.U32 R143, RZ, RZ, R21 ;  /* 0x000000ffff8f7224 */ /* 0x000fca00078e0015 */
[C---:B------:R-:W-:Y:S01]  /*61a0*/  HMMA.16816.F32.BF16 R88, R4.reuse, R14, R48 ;  /* 0x0000000e0458723c */ /* 0x040fe20000041830 */
[----:B------:R-:W2:Y:S07]  /*61b0*/  LDSM.16.MT88.4 R12, [R206+0x16800] ;  /* 0x01680000ce0c783b */ /* 0x000eae0000004200 */
[C---:B----4-:R-:W-:Y:S01]  /*61c0*/  HMMA.16816.F32.BF16 R68, R4.reuse, R32, R148 ;  /* 0x000000200444723c */ /* 0x050fe20000041894 */
[----:B------:R3:W-:Y:S06]  /*61d0*/  MUFU.EX2 R148, R0 ;  /* 0x0000000000947308 */ /* 0x0007ec0000000800 */
[----:B------:R-:W-:Y:S01]  /*61e0*/  MOV R151, R142 ;  /* 0x0000008e00977202 */ /* 0x000fe20000000f00 */
[C---:B------:R-:W-:Y:S01]  /*61f0*/  HMMA.16816.F32.BF16 R64, R4.reuse, R34, R40 ;  /* 0x000000220440723c */ /* 0x040fe20000041828 */
[----:B------:R-:W4:Y:S07]  /*6200*/  LDSM.16.MT88.4 R32, [R207+0x16800] ;  /* 0x01680000cf20783b */ /* 0x000f2e0000004200 */
[C---:B------:R-:W-:Y:S01]  /*6210*/  HMMA.16816.F32.BF16 R172, R4.reuse, R22, R100 ;  /* 0x0000001604ac723c */ /* 0x040fe20000041864 */
[----:B---3--:R-:W-:Y:S01]  /*6220*/  FFMA.FTZ R0, R134, c[0x0][0x23c], -R8 ;  /* 0x00008f0086007a23 */ /* 0x008fe20000010808 */
[----:B------:R-:W-:Y:S03]  /*6230*/  LDSM.16.MT88.4 R20, [R208+0x11000] ;  /* 0x01100000d014783b */ /* 0x000fe60000004200 */
[----:B------:R3:W-:Y:S02]  /*6240*/  MUFU.EX2 R16, R0 ;  /* 0x0000000000107308 */ /* 0x0007e40000000800 */
[----:B------:R-:W-:Y:S01]  /*6250*/  MOV R101, R56 ;  /* 0x0000003800657202 */ /* 0x000fe20000000f00 */
[----:B------:R-:W-:Y:S01]  /*6260*/  IMAD.MOV.U32 R102, RZ, RZ, R57 ;  /* 0x000000ffff667224 */ /* 0x000fe200078e0039 */
[----:B------:R-:W-:Y:S01]  /*6270*/  HMMA.16816.F32.BF16 R128, R4, R18, R60 ;  /* 0x000000120480723c */ /* 0x000fe2000004183c */
[----:B------:R-:W-:-:S02]  /*6280*/  MOV R103, R58 ;  /* 0x0000003a00677202 */ /* 0x000fc40000000f00 */
[----:B------:R-:W-:Y:S01]  /*6290*/  IMAD.MOV.U32 R133, RZ, RZ, R101 ;  /* 0x000000ffff857224 */ /* 0x000fe200078e0065 */
[----:B------:R-:W-:Y:S01]  /*62a0*/  MOV R140, R102 ;  /* 0x00000066008c7202 */ /* 0x000fe20000000f00 */
[----:B------:R-:W-:Y:S01]  /*62b0*/  IMAD.MOV.U32 R101, RZ, RZ, R105 ;  /* 0x000000ffff657224 */ /* 0x000fe200078e0069 */
[----:B------:R-:W-:Y:S01]  /*62c0*/  MOV R100, R104 ;  /* 0x0000006800647202 */ /* 0x000fe20000000f00 */
[----:B------:R-:W-:Y:S01]  /*62d0*/  IMAD.MOV.U32 R141, RZ, RZ, R103 ;  /* 0x000000ffff8d7224 */ /* 0x000fe200078e0067 */
[C---:B-1----:R-:W-:Y:S01]  /*62e0*/  HMMA.16816.F32.BF16 R56, R4.reuse, R28, R152 ;  /* 0x0000001c0438723c */ /* 0x042fe20000041898 */
[----:B------:R-:W-:Y:S01]  /*62f0*/  MOV R102, R106 ;  /* 0x0000006a00667202 */ /* 0x000fe20000000f00 */
[----:B------:R-:W-:Y:S01]  /*6300*/  IMAD.MOV.U32 R103, RZ, RZ, R107 ;  /* 0x000000ffff677224 */ /* 0x000fe200078e006b */
[----:B------:R-:W-:Y:S01]  /*6310*/  MOV R104, R120 ;  /* 0x0000007800687202 */ /* 0x000fe20000000f00 */
[----:B---3--:R-:W-:Y:S01]  /*6320*/  FFMA.FTZ R0, R138, c[0x0][0x23c], -R8 ;  /* 0x00008f008a007a23 */ /* 0x008fe20000010808 */
[----:B------:R-:W-:Y:S01]  /*6330*/  MOV R106, R122 ;  /* 0x0000007a006a7202 */ /* 0x000fe20000000f00 */
[----:B------:R-:W-:Y:S01]  /*6340*/  IMAD.MOV.U32 R105, RZ, RZ, R121 ;  /* 0x000000ffff697224 */ /* 0x000fe200078e0079 */
[----:B------:R-:W-:Y:S01]  /*6350*/  MOV R120, R108 ;  /* 0x0000006c00787202 */ /* 0x000fe20000000f00 */
[----:B------:R1:W3:Y:S01]  /*6360*/  MUFU.EX2 R149, R0 ;  /* 0x0000000000957308 */ /* 0x0002e20000000800 */
        /* <DEDUP_REMOVED lines=15> */
[--C-:B-1----:R-:W-:Y:S01]  /*6460*/  FFMA.FTZ R0, R139, c[0x0][0x23c], -R2.reuse ;  /* 0x00008f008b007a23 */ /* 0x102fe20000010802 */
[----:B------:R-:W-:Y:S01]  /*6470*/  MOV R122, R110 ;  /* 0x0000006e007a7202 */ /* 0x000fe20000000f00 */
[----:B---3--:R-:W-:Y:S01]  /*6480*/  IMAD.MOV.U32 R176, RZ, RZ, R149 ;  /* 0x000000ffffb07224 */ /* 0x008fe200078e0095 */
[----:B------:R-:W-:Y:S01]  /*6490*/  MOV R177, R148 ;  /* 0x0000009400b17202 */ /* 0x000fe20000000f00 */
[----:B------:R1:W3:Y:S01]  /*64a0*/  MUFU.EX2 R42, R0 ;  /* 0x00000000002a7308 */ /* 0x0002e20000000800 */
        /* <DEDUP_REMOVED lines=10> */
[C---:B--2---:R-:W-:Y:S01]  /*6550*/  HMMA.16816.F32.BF16 R52, R4.reuse, R12, R160 ;  /* 0x0000000c0434723c */ /* 0x044fe200000418a0 */
[----:B------:R-:W-:Y:S01]  /*6560*/  IMAD.MOV.U32 R103, RZ, RZ, R107 ;  /* 0x000000ffff677224 */ /* 0x000fe200078e006b */
[----:B------:R-:W-:Y:S01]  /*6570*/  MOV R108, R84 ;  /* 0x00000054006c7202 */ /* 0x000fe20000000f00 */
[----:B------:R-:W-:Y:S01]  /*6580*/  IMAD.MOV.U32 R121, RZ, RZ, R109 ;  /* 0x000000ffff797224 */ /* 0x000fe200078e006d */
[----:B------:R-:W-:Y:S01]  /*6590*/  MOV R110, R86 ;  /* 0x00000056006e7202 */ /* 0x000fe20000000f00 */
[----:B-1----:R-:W-:Y:S01]  /*65a0*/  FFMA.FTZ R0, R185, c[0x0][0x23c], -R2 ;  /* 0x00008f00b9007a23 */ /* 0x002fe20000010802 */
[----:B------:R-:W-:Y:S01]  /*65b0*/  MOV R84, R93 ;  /* 0x0000005d00547202 */ /* 0x000fe20000000f00 */
[----:B------:R-:W-:Y:S01]  /*65c0*/  IMAD.MOV.U32 R107, RZ, RZ, R123 ;  /* 0x000000ffff6b7224 */ /* 0x000fe200078e007b */
[----:B------:R-:W-:Y:S01]  /*65d0*/  MOV R86, R95 ;  /* 0x0000005f00567202 */ /* 0x000fe20000000f00 */
[----:B------:R1:W2:Y:S01]  /*65e0*/  MUFU.EX2 R43, R0 ;  /* 0x00000000002b7308 */ /* 0x0002a20000000800 */
        /* <DEDUP_REMOVED lines=13> */
[----:B------:R-:W-:Y:S01]  /*66c0*/  LDSM.16.MT88.4 R12, [R205+0x13000] ;  /* 0x01300000cd0c783b */ /* 0x000fe20000004200 */
[----:B------:R-:W-:Y:S01]  /*66d0*/  IMAD.MOV.U32 R111, RZ, RZ, R92 ;  /* 0x000000ffff6f7224 */ /* 0x000fe200078e005c */
[----:B------:R-:W-:Y:S01]  /*66e0*/  MOV R161, R140 ;  /* 0x0000008c00a17202 */ /* 0x000fe20000000f00 */
[----:B-1----:R-:W-:Y:S01]  /*66f0*/  FFMA.FTZ R0, R184, c[0x0][0x23c], -R2 ;  /* 0x00008f00b8007a23 */ /* 0x002fe20000010802 */
[----:B------:R-:W-:Y:S01]  /*6700*/  MOV R184, R16 ;  /* 0x0000001000b87202 */ /* 0x000fe20000000f00 */
[----:B------:R-:W-:Y:S01]  /*6710*/  IMAD.MOV.U32 R107, RZ, RZ, R85 ;  /* 0x000000ffff6b7224 */ /* 0x000fe200078e0055 */
[C---:B----4-:R-:W-:Y:S01]  /*6720*/  HMMA.16816.F32.BF16 R92, R4.reuse, R32, R188 ;  /* 0x00000020045c723c */ /* 0x050fe200000418bc */
[----:B------:R1:W-:Y:S01]  /*6730*/  MUFU.EX2 R134, R0 ;  /* 0x0000000000867308 */ /* 0x0003e20000000800 */
[----:B------:R-:W-:Y:S01]  /*6740*/  IMAD.MOV.U32 R121, RZ, RZ, R87 ;  /* 0x000000ffff797224 */ /* 0x000fe200078e0057 */
[----:B------:R-:W4:Y:S01]  /*6750*/  LDSM.16.MT88.4 R16, [R207+0x11000] ;  /* 0x01100000cf10783b */ /* 0x000f220000004200 */
[----:B------:R-:W-:Y:S01]  /*6760*/  MOV R163, R142 ;  /* 0x0000008e00a37202 */ /* 0x000fe20000000f00 */
[----:B------:R-:W-:Y:S01]  /*6770*/  IMAD.MOV.U32 R140, RZ, RZ, R143 ;  /* 0x000000ffff8c7224 */ /* 0x000fe200078e008f */
[----:B------:R-:W-:Y:S01]  /*6780*/  MOV R143, R102 ;  /* 0x00000066008f7202 */ /* 0x000fe20000000f00 */
[----:B---3--:R-:W-:Y:S01]  /*6790*/  IMAD.MOV.U32 R190, RZ, RZ, R42 ;  /* 0x000000ffffbe7224 */ /* 0x008fe200078e002a */
[C---:B------:R-:W-:Y:S01]  /*67a0*/  HMMA.16816.F32.BF16 R84, R4.reuse, R34, R112 ;  /* 0x000000220454723c */ /* 0x040fe20000041870 */
[----:B------:R-:W3:Y:S01]  /*67b0*/  LDSM.16.MT88.4 R32, [R206+0x13000] ;  /* 0x01300000ce20783b */ /* 0x000ee20000004200 */
[----:B--2---:R-:W-:Y:S01]  /*67c0*/  MOV R191, R43 ;  /* 0x0000002b00bf7202 */ /* 0x004fe20000000f00 */
[----:B------:R-:W-:Y:S01]  /*67d0*/  IMAD.MOV.U32 R142, RZ, RZ, R101 ;  /* 0x000000ffff8e7224 */ /* 0x000fe200078e0065 */
[----:B------:R-:W-:Y:S01]  /*67e0*/  MOV R101, R104 ;  /* 0x0000006800657202 */ /* 0x000fe20000000f00 */
[----:B------:R-:W-:Y:S01]  /*67f0*/  IMAD.MOV.U32 R102, RZ, RZ, R105 ;  /* 0x000000ffff667224 */ /* 0x000fe200078e0069 */
[----:B------:R-:W-:Y:S01]  /*6800*/  MOV R159, R108 ;  /* 0x0000006c009f7202 */ /* 0x000fe20000000f00 */
[----:B------:R-:W-:Y:S01]  /*6810*/  IMAD.MOV.U32 R160, RZ, RZ, R133 ;  /* 0x000000ffffa07224 */ /* 0x000fe200078e0085 */
[----:B------:R-:W-:Y:S01]  /*6820*/  HMMA.16816.F32.BF16 R44, R4, R24, R168 ;  /* 0x00000018042c723c */ /* 0x000fe200000418a8 */
[----:B-1----:R-:W-:Y:S01]  /*6830*/  FFMA.FTZ R0, R186, c[0x0][0x23c], -R2 ;  /* 0x00008f00ba007a23 */ /* 0x002fe20000010802 */
[----:B------:R-:W-:Y:S01]  /*6840*/  MOV R104, R110 ;  /* 0x0000006e00687202 */ /* 0x000fe20000000f00 */
[----:B------:R-:W-:Y:S01]  /*6850*/  IMAD.MOV.U32 R105, RZ, RZ, R111 ;  /* 0x000000ffff697224 */ /* 0x000fe200078e006f */
[----:B------:R-:W-:Y:S01]  /*6860*/  LDSM.16.MT88.4 R24, [R205+0x15000] ;  /* 0x01500000cd18783b */ /* 0x000fe20000004200 */
[----:B------:R-:W1:Y:S01]  /*6870*/  MUFU.EX2 R185, R0 ;  /* 0x0000000000b97308 */ /* 0x000e620000000800 */
[----:B------:R-:W-:Y:S01]  /*6880*/  MOV R152, R122 ;  /* 0x0000007a00987202 */ /* 0x000fe20000000f00 */
[----:B------:R-:W-:Y:S01]  /*6890*/  IMAD.MOV.U32 R138, RZ, RZ, R123 ;  /* 0x000000ffff8a7224 */ /* 0x000fe200078e007b */
[----:B------:R-:W-:Y:S01]  /*68a0*/  F2FP.BF16.PACK_AB R4, R177, R135 ;  /* 0x00000087b104723e */ /* 0x000fe200000010ff */
[----:B------:R-:W-:Y:S01]  /*68b0*/  IMAD.MOV.U32 R179, RZ, RZ, R121 ;  /* 0x000000ffffb37224 */ /* 0x000fe200078e0079 */
[----:B------:R-:W-:Y:S01]  /*68c0*/  F2FP.BF16.PACK_AB R5, R191, R190 ;  /* 0x000000bebf05723e */ /* 0x000fe200000010ff */
[----:B------:R-:W-:Y:S01]  /*68d0*/  LDSM.16.MT88.4 R40, [R208+0x13000] ;  /* 0x01300000d028783b */ /* 0x000fe20000004200 */
[----:B------:R-:W-:Y:S01]  /*68e0*/  F2FP.BF16.PACK_AB R6, R176, R184 ;  /* 0x000000b8b006723e */ /* 0x000fe200000010ff */
[----:B------:R-:W-:Y:S01]  /*68f0*/  IMAD.MOV.U32 R133, RZ, RZ, R109 ;  /* 0x000000ffff857224 */ /* 0x000fe200078e006d */
[----:B------:R-:W-:-:S02]  /*6900*/  MOV R122, R211 ;  /* 0x000000d3007a7202 */ /* 0x000fc40000000f00 */
[----:B-1----:R-:W-:Y:S01]  /*6910*/  F2FP.BF16.PACK_AB R7, R185, R134 ;  /* 0x00000086b907723e */ /* 0x002fe200000010ff */
        /* <DEDUP_REMOVED lines=9> */
[----:B------:R1:W5:Y:S05]  /*69b0*/  LDL.LU R211, [R1+0x58] ;  /* 0x0000580001d37983 */ /* 0x00036a0000300800 */
[----:B------:R-:W-:Y:S01]  /*69c0*/  HMMA.16816.F32.BF16 R100, R4, R30, R100 ;  /* 0x0000001e0464723c */ /* 0x000fe20000041864 */
[----:B------:R-:W2:Y:S01]  /*69d0*/  LDSM.16.MT88.4 R28, [R207+0x13000] ;  /* 0x01300000cf1c783b */ /* 0x000ea20000004200 */
[----:B------:R-:W-:-:S06]  /*69e0*/  MOV R0, R122 ;  /* 0x0000007a00007202 */ /* 0x000fcc0000000f00 */
[----:B------:R-:W-:Y:S01]  /*69f0*/  HMMA.16816.F32.BF16 R140, R4, R36, R140 ;  /* 0x00000024048c723c */ /* 0x000fe2000004188c */
[----:B------:R-:W-:-:S07]  /*6a00*/  IMAD.MOV.U32 R186, RZ, RZ, R123 ;  /* 0x000000ffffba7224 */ /* 0x000fce00078e007b */
[C---:B------:R-:W-:Y:S08]  /*6a10*/  HMMA.16816.F32.BF16 R156, R4.reuse, R20, R244 ;  /* 0x00000014049c723c */ /* 0x040ff000000418f4 */
[C---:B----4-:R-:W-:Y:S08]  /*6a20*/  HMMA.16816.F32.BF16 R164, R4.reuse, R16, R116 ;  /* 0x0000001004a4723c */ /* 0x050ff00000041874 */
[C---:B------:R-:W-:Y:S01]  /*6a30*/  HMMA.16816.F32.BF16 R112, R4.reuse, R12, R240 ;  /* 0x0000000c0470723c */ /* 0x040fe200000418f0 */
[----:B------:R-:W-:Y:S01]  /*6a40*/  MOV R170, R108 ;  /* 0x0000006c00aa7202 */ /* 0x000fe20000000f00 */
[----:B------:R-:W-:Y:S01]  /*6a50*/  IMAD.MOV.U32 R169, RZ, RZ, R109 ;  /* 0x000000ffffa97224 */ /* 0x000fe200078e006d */
[----:B------:R-:W-:Y:S01]  /*6a60*/  MOV R168, R110 ;  /* 0x0000006e00a87202 */ /* 0x000fe20000000f00 */
[----:B------:R1:W5:Y:S04]  /*6a70*/  LDL.LU R210, [R1+0x54] ;  /* 0x0000540001d27983 */ /* 0x0003680000300800 */
[C---:B------:R-:W-:Y:S01]  /*6a80*/  HMMA.16816.F32.BF16 R36, R4.reuse, R38, R160 ;  /* 0x000000260424723c */ /* 0x040fe200000418a0 */
[----:B------:R1:W5:Y:S04]  /*6a90*/  LDL.LU R209, [R1+0x50] ;  /* 0x0000500001d17983 */ /* 0x0003680000300800 */
[----:B------:R1:W5:Y:S02]  /*6aa0*/  LDL.LU R204, [R1+0x4c] ;  /* 0x00004c0001cc7983 */ /* 0x0003640000300800 */
[----:B------:R-:W-:Y:S01]  /*6ab0*/  MOV R162, R104 ;  /* 0x0000006800a27202 */ /* 0x000fe20000000f00 */
[----:B------:R-:W-:Y:S01]  /*6ac0*/  IMAD.MOV.U32 R161, RZ, RZ, R105 ;  /* 0x000000ffffa17224 */ /* 0x000fe200078e0069 */
[----:B------:R-:W-:Y:S01]  /*6ad0*/  MOV R160, R106 ;  /* 0x0000006a00a07202 */ /* 0x000fe20000000f00 */
[C---:B---3--:R-:W-:Y:S08]  /*6ae0*/  HMMA.16816.F32.BF16 R120, R4.reuse, R32, R124 ;  /* 0x000000200478723c */ /* 0x048ff0000004187c */
[----:B------:R-:W-:Y:S01]  /*6af0*/  HMMA.16816.F32.BF16 R116, R4, R14, R196 ;  /* 0x0000000e0474723c */ /* 0x000fe200000418c4 */
[----:B------:R-:W-:Y:S01]  /*6b00*/  LDSM.16.MT88.4 R12, [R207+0x15000] ;  /* 0x01500000cf0c783b */ /* 0x000fe20000004200 */
[----:B------:R-:W-:-:S03]  /*6b10*/  IMAD.MOV.U32 R163, RZ, RZ, R133 ;  /* 0x000000ffffa37224 */ /* 0x000fc600078e0085 */
[----:B------:R1:W5:Y:S03]  /*6b20*/  LDL.LU R137, [R1+0x48] ;  /* 0x0000480001897983 */ /* 0x0003660000300800 */
[C---:B------:R-:W-:Y:S01]  /*6b30*/  HMMA.16816.F32.BF16 R104, R4.reuse, R22, R232 ;  /* 0x000000160468723c */ /* 0x040fe200000418e8 */
[----:B------:R-:W3:Y:S07]  /*6b40*/  LDSM.16.MT88.4 R20, [R206+0x15000] ;  /* 0x01500000ce14783b */ /* 0x000eee0000004200 */
[----:B------:R-:W-:Y:S01]  /*6b50*/  HMMA.16816.F32.BF16 R124, R4, R34, R248 ;  /* 0x00000022047c723c */ /* 0x000fe200000418f8 */
[----:B------:R-:W4:Y:S01]  /*6b60*/  LDSM.16.MT88.4 R32, [R205+0x17000] ;  /* 0x01700000cd20783b */ /* 0x000f220000004200 */
[----:B------:R-:W-:-:S03]  /*6b70*/  IMAD.MOV.U32 R133, RZ, RZ, R111 ;  /* 0x000000ffff857224 */ /* 0x000fc600078e006f */
[----:B------:R1:W5:Y:S03]  /*6b80*/  LDL.LU R136, [R1+0x44] ;  /* 0x0000440001887983 */ /* 0x0003660000300800 */
[C---:B------:R-:W-:Y:S01]  /*6b90*/  HMMA.16816.F32.BF16 R108, R4.reuse, R18, R200 ;  /* 0x00000012046c723c */ /* 0x040fe200000418c8 */
[----:B------:R-:W1:Y:S07]  /*6ba0*/  LDSM.16.MT88.4 R16, [R208+0x15000] ;  /* 0x01500000d010783b */ /* 0x000e6e0000004200 */
[C---:B--2---:R-:W-:Y:S08]  /*6bb0*/  HMMA.16816.F32.BF16 R248, R4.reuse, R28, R180 ;  /* 0x0000001c04f8723c */ /* 0x044ff000000418b4 */
[C---:B------:R-:W-:Y:S01]  /*6bc0*/  HMMA.16816.F32.BF16 R240, R4.reuse, R30, R172 ;  /* 0x0000001e04f0723c */ /* 0x040fe200000418ac */
[----:B------:R-:W2:Y:S07]  /*6bd0*/  LDSM.16.MT88.4 R28, [R206+0x17000] ;  /* 0x01700000ce1c783b */ /* 0x000eae0000004200 */
[C---:B------:R-:W-:Y:S07]  /*6be0*/  HMMA.16816.F32.BF16 R232, R4.reuse, R24, R144 ;  /* 0x0000001804e8723c */ /* 0x040fee0000041890 */
[----:B------:R-:W-:Y:S01]  /*6bf0*/  MOV R144, R0 ;  /* 0x0000000000907202 */ /* 0x000fe20000000f00 */
[----:B------:R-:W-:Y:S01]  /*6c00*/  HMMA.16816.F32.BF16 R196, R4, R26, R128 ;  /* 0x0000001a04c4723c */ /* 0x000fe20000041880 */
[----:B------:R-:W-:Y:S01]  /*6c10*/  FFMA.FTZ R0, R252, c[0x0][0x23c], -R8 ;  /* 0x00008f00fc007a23 */ /* 0x000fe20000010808 */
[----:B------:R-:W-:Y:S01]  /*6c20*/  MOV R24, R178 ;  /* 0x000000b200187202 */ /* 0x000fe20000000f00 */
[----:B------:R-:W-:Y:S01]  /*6c30*/  IMAD.MOV.U32 R25, RZ, RZ, R179 ;  /* 0x000000ffff197224 */ /* 0x000fe200078e00b3 */
[----:B------:R-:W-:Y:S01]  /*6c40*/  MOV R146, R184 ;  /* 0x000000b800927202 */ /* 0x000fe20000000f00 */
[----:B------:R-:W-:-:S02]  /*6c50*/  IMAD.MOV.U32 R145, RZ, RZ, R186 ;  /* 0x000000ffff917224 */ /* 0x000fc400078e00ba */
[----:B------:R-:W-:Y:S01]  /*6c60*/  MOV R131, R187 ;  /* 0x000000bb00837202 */ /* 0x000fe20000000f00 */
[----:B---3--:R-:W-:Y:S01]  /*6c70*/  HMMA.16816.F32.BF16 R200, R4, R20, R96 ;  /* 0x0000001404c8723c */ /* 0x008fe20000041860 */
[----:B------:R3:W-:Y:S01]  /*6c80*/  MUFU.EX2 R97, R0 ;  /* 0x0000000000617308 */ /* 0x0007e20000000800 */
[----:B------:R-:W-:Y:S01]  /*6c90*/  IMAD.MOV.U32 R147, RZ, RZ, R185 ;  /* 0x000000ffff937224 */ /* 0x000fe200078e00b9 */
[----:B------:R-:W-:Y:S01]  /*6ca0*/  MOV R27, R145 ;  /* 0x00000091001b7202 */ /* 0x000fe20000000f00 */
[----:B------:R-:W-:-:S03]  /*6cb0*/  IMAD.MOV.U32 R26, RZ, RZ, R144 ;  /* 0x000000ffff1a7224 */ /* 0x000fc600078e0090 */
[----:B------:R-:W-:Y:S01]  /*6cc0*/  MOV R128, R147 ;  /* 0x0000009300807202 */ /* 0x000fe20000000f00 */
[----:B----4-:R-:W-:Y:S01]  /*6cd0*/  HMMA.16816.F32.BF16 R172, R4, R32, R56 ;  /* 0x0000002004ac723c */ /* 0x010fe20000041838 */
[----:B------:R-:W-:Y:S02]  /*6ce0*/  IMAD.MOV.U32 R98, RZ, RZ, R27 ;  /* 0x000000ffff627224 */ /* 0x000fe400078e001b */
[----:B------:R-:W-:-:S05]  /*6cf0*/  MOV R99, R128 ;  /* 0x0000008000637202 */ /* 0x000fca0000000f00 */
[C---:B------:R-:W-:Y:S01]  /*6d00*/  HMMA.16816.F32.BF16 R244, R4.reuse, R42, R192 ;  /* 0x0000002a04f4723c */ /* 0x040fe200000418c0 */
[----:B---3--:R-:W-:Y:S02]  /*6d10*/  FFMA.FTZ R0, R131, c[0x0][0x23c], -R8 ;  /* 0x00008f0083007a23 */ /* 0x008fe40000010808 */
[----:B------:R-:W-:Y:S02]  /*6d20*/  IMAD.MOV.U32 R131, RZ, RZ, R146 ;  /* 0x000000ffff837224 */ /* 0x000fe400078e0092 */
[----:B------:R3:W4:Y:S01]  /*6d30*/  MUFU.EX2 R56, R0 ;  /* 0x0000000000387308 */ /* 0x0007220000000800 */
[----:B------:R-:W-:Y:S01]  /*6d40*/  LDSM.16.MT88.4 R144, [R205+0x11800] ;  /* 0x01180000cd90783b */ /* 0x000fe20000004200 */
[----:B------:R-:W-:Y:S01]  /*6d50*/  MOV R42, R176 ;  /* 0x000000b0002a7202 */ /* 0x000fe20000000f00 */
[----:B------:R-:W-:Y:S01]  /*6d60*/  IMAD.MOV.U32 R43, RZ, RZ, R177 ;  /* 0x000000ffff2b7224 */ /* 0x000fe200078e00b1 */
[C---:B------:R-:W-:Y:S01]  /*6d70*/  HMMA.16816.F32.BF16 R192, R4.reuse, R22, R88 ;  /* 0x0000001604c0723c */ /* 0x040fe20000041858 */
[----:B------:R-:W2:Y:S02]  /*6d80*/  LDSM.16.MT88.4 R20, [R208+0x17000] ;  /* 0x01700000d014783b */ /* 0x000ea40000004200 */
[----:B------:R-:W-:Y:S01]  /*6d90*/  IMAD.MOV.U32 R129, RZ, RZ, R42 ;  /* 0x000000ffff817224 */ /* 0x000fe200078e002a */
[----:B------:R-:W-:Y:S01]  /*6da0*/  MOV R130, R43 ;  /* 0x0000002b00827202 */ /* 0x000fe20000000f00 */
[----:B------:R-:W-:Y:S01]  /*6db0*/  IMAD.MOV.U32 R42, RZ, RZ, R168 ;  /* 0x000000ffff2a7224 */ /* 0x000fe200078e00a8 */
[----:B------:R-:W-:Y:S01]  /*6dc0*/  MOV R43, R169 ;  /* 0x000000a9002b7202 */ /* 0x000fe20000000f00 */
[----:B------:R-:W-:Y:S01]  /*6dd0*/  IMAD.MOV.U32 R168, RZ, RZ, R160 ;  /* 0x000000ffffa87224 */ /* 0x000fe200078e00a0 */
[----:B------:R-:W-:Y:S01]  /*6de0*/  HMMA.16816.F32.BF16 R180, R4, R12, R68 ;  /* 0x0000000c04b4723c */ /* 0x000fe20000041844 */
[----:B------:R-:W-:Y:S01]  /*6df0*/  IMAD.MOV.U32 R160, RZ, RZ, R139 ;  /* 0x000000ffffa07224 */ /* 0x000fe200078e008b */
[----:B------:R-:W-:Y:S01]  /*6e00*/  MOV R169, R161 ;  /* 0x000000a100a97202 */ /* 0x000fe20000000f00 */
[----:B------:R-:W-:Y:S01]  /*6e10*/  IMAD.MOV.U32 R90, RZ, RZ, R135 ;  /* 0x000000ffff5a7224 */ /* 0x000fe200078e0087 */
[----:B------:R-:W-:Y:S01]  /*6e20*/  MOV R161, R138 ;  /* 0x0000008a00a17202 */ /* 0x000fe20000000f00 */
[----:B---3--:R-:W-:-:S02]  /*6e30*/  FFMA.FTZ R0, R24, c[0x0][0x23c], -R8 ;  /* 0x00008f0018007a23 */ /* 0x008fc40000010808 */
[----:B------:R-:W-:Y:S01]  /*6e40*/  IMAD.MOV.U32 R128, RZ, RZ, R129 ;  /* 0x000000ffff807224 */ /* 0x000fe200078e0081 */
[C---:B------:R-:W-:Y:S01]  /*6e50*/  HMMA.16816.F32.BF16 R176, R4.reuse, R14, R64 ;  /* 0x0000000e04b0723c */ /* 0x040fe20000041840 */
[----:B------:R-:W3:Y:S01]  /*6e60*/  LDSM.16.MT88.4 R12, [R207+0x17000] ;  /* 0x01700000cf0c783b */ /* 0x000ee20000004200 */
[----:B------:R4:W-:Y:S01]  /*6e70*/  MUFU.EX2 R252, R0 ;  /* 0x0000000000fc7308 */ /* 0x0009e20000000800 */
[----:B------:R-:W-:Y:S01]  /*6e80*/  MOV R129, R130 ;  /* 0x0000008200817202 */ /* 0x000fe20000000f00 */
[----:B------:R-:W-:Y:S01]  /*6e90*/  IMAD.MOV.U32 R68, RZ, RZ, R160 ;  /* 0x000000ffff447224 */ /* 0x000fe200078e00a0 */
[----:B------:R-:W-:Y:S02]  /*6ea0*/  MOV R71, R169 ;  /* 0x000000a900477202 */ /* 0x000fe40000000f00 */
[----:B------:R-:W-:Y:S01]  /*6eb0*/  IMAD.MOV.U32 R67, RZ, RZ, R42 ;  /* 0x000000ffff437224 */ /* 0x000fe200078e002a */
[C---:B------:R-:W-:Y:S07]  /*6ec0*/  HMMA.16816.F32.BF16 R236, R4.reuse, R40, R236 ;  /* 0x0000002804ec723c */ /* 0x040fee00000418ec */
        /* <DEDUP_REMOVED lines=23> */
[----:B------:R-:W2:Y:S01]  /*7040*/  LDSM.16.MT88.4 R40, [R205+0x13800] ;  /* 0x01380000cd28783b */ /* 0x000ea20000004200 */
[----:B-1----:R-:W-:Y:S01]  /*7050*/  FFMA.FTZ R0, R9, c[0x0][0x23c], -R2 ;  /* 0x00008f0009007a23 */ /* 0x002fe20000010802 */
[----:B------:R-:W-:Y:S01]  /*7060*/  MOV R96, R25 ;  /* 0x0000001900607202 */ /* 0x000fe20000000f00 */
[C---:B------:R-:W-:Y:S01]  /*7070*/  HMMA.16816.F32.BF16 R28, R4.reuse, R30, R48 ;  /* 0x0000001e041c723c */ /* 0x040fe20000041830 */
[----:B------:R-:W1:Y:S01]  /*7080*/  LDSM.16.MT88.4 R48, [R206+0x13800] ;  /* 0x01380000ce30783b */ /* 0x000e620000004200 */
[----:B------:R4:W-:Y:S01]  /*7090*/  MUFU.EX2 R138, R0 ;  /* 0x00000000008a7308 */ /* 0x0009e20000000800 */
[----:B------:R-:W-:Y:S01]  /*70a0*/  MOV R82, R163 ;  /* 0x000000a300527202 */ /* 0x000fe20000000f00 */
[----:B------:R-:W-:Y:S01]  /*70b0*/  IMAD.MOV.U32 R83, RZ, RZ, R152 ;  /* 0x000000ffff537224 */ /* 0x000fe200078e0098 */
[----:B------:R-:W-:Y:S01]  /*70c0*/  MOV R80, R161 ;  /* 0x000000a100507202 */ /* 0x000fe20000000f00 */
[----:B------:R-:W-:Y:S01]  /*70d0*/  IMAD.MOV.U32 R81, RZ, RZ, R162 ;  /* 0x000000ffff517224 */ /* 0x000fe200078e00a2 */
[----:B------:R-:W-:Y:S01]  /*70e0*/  MOV R91, R153 ;  /* 0x00000099005b7202 */ /* 0x000fe20000000f00 */
[C---:B------:R-:W-:Y:S01]  /*70f0*/  HMMA.16816.F32.BF16 R8, R4.reuse, R20, R44 ;  /* 0x000000140408723c */ /* 0x040fe2000004182c */
[----:B------:R-:W-:Y:S01]  /*7100*/  IMAD.MOV.U32 R76, RZ, RZ, R168 ;  /* 0x000000ffff4c7224 */ /* 0x000fe200078e00a8 */
[----:B------:R-:W-:Y:S01]  /*7110*/  LDSM.16.MT88.4 R160, [R208+0x11800] ;  /* 0x01180000d0a0783b */ /* 0x000fe20000004200 */
[----:B------:R-:W-:Y:S01]  /*7120*/  IMAD.MOV.U32 R88, RZ, RZ, R154 ;  /* 0x000000ffff587224 */ /* 0x000fe200078e009a */
[----:B------:R-:W-:Y:S01]  /*7130*/  MOV R89, R155 ;  /* 0x0000009b00597202 */ /* 0x000fe20000000f00 */
[----:B------:R-:W-:Y:S01]  /*7140*/  IMAD.MOV.U32 R70, RZ, RZ, R170 ;  /* 0x000000ffff467224 */ /* 0x000fe200078e00aa */
[----:B------:R-:W-:Y:S01]  /*7150*/  MOV R69, R171 ;  /* 0x000000ab00457202 */ /* 0x000fe20000000f00 */
[----:B------:R-:W-:Y:S01]  /*7160*/  LDSM.16.MT88.4 R152, [R206+0x11800] ;  /* 0x01180000ce98783b */ /* 0x000fe20000004200 */
[----:B------:R-:W-:Y:S01]  /*7170*/  HMMA.16816.F32.BF16 R32, R4, R34, R60 ;  /* 0x000000220420723c */ /* 0x000fe2000004183c */
[----:B----4-:R-:W-:-:S02]  /*7180*/  FFMA.FTZ R0, R26, c[0x0][0x23c], -R2 ;  /* 0x00008f001a007a23 */ /* 0x010fc40000010802 */
[----:B------:R-:W-:Y:S02]  /*7190*/  LDSM.16.MT88.4 R168, [R207+0x11800] ;  /* 0x01180000cfa8783b */ /* 0x000fe40000004200 */
[----:B------:R4:W1:Y:S02]  /*71a0*/  MUFU.EX2 R135, R0 ;  /* 0x0000000000877308 */ /* 0x0008640000000800 */
[----:B------:R-:W-:Y:S01]  /*71b0*/  IMAD.MOV.U32 R61, RZ, RZ, R82 ;  /* 0x000000ffff3d7224 */ /* 0x000fe200078e0052 */
[C---:B------:R-:W-:Y:S01]  /*71c0*/  HMMA.16816.F32.BF16 R24, R4.reuse, R22, R72 ;  /* 0x000000160418723c */ /* 0x040fe20000041848 */
[----:B------:R-:W-:Y:S01]  /*71d0*/  MOV R60, R83 ;  /* 0x00000053003c7202 */ /* 0x000fe20000000f00 */
[----:B------:R-:W-:Y:S01]  /*71e0*/  IMAD.MOV.U32 R63, RZ, RZ, R80 ;  /* 0x000000ffff3f7224 */ /* 0x000fe200078e0050 */
[----:B------:R-:W-:Y:S01]  /*71f0*/  MOV R62, R81 ;  /* 0x00000051003e7202 */ /* 0x000fe20000000f00 */
[----:B------:R-:W-:Y:S04]  /*7200*/  LDSM.16.MT88.4 R72, [R205+0x15800] ;  /* 0x01580000cd48783b */ /* 0x000fe80000004200 */
[----:B---3--:R-:W-:Y:S01]  /*7210*/  HMMA.16816.F32.BF16 R20, R4, R12, R92 ;  /* 0x0000000c0414723c */ /* 0x008fe2000004185c */
[----:B------:R-:W-:Y:S01]  /*7220*/  LDSM.16.MT88.4 R80, [R206+0x15800] ;  /* 0x01580000ce50783b */ /* 0x000fe20000004200 */
[--C-:B----4-:R-:W-:Y:S01]  /*7230*/  FFMA.FTZ R0, R98, c[0x0][0x23c], -R2.reuse ;  /* 0x00008f0062007a23 */ /* 0x110fe20000010802 */
[----:B------:R-:W-:Y:S01]  /*7240*/  MOV R98, R99 ;  /* 0x0000006300627202 */ /* 0x000fe20000000f00 */
[----:B------:R-:W-:-:S04]  /*7250*/  FFMA.FTZ R2, R67, c[0x0][0x23c], -R2 ;  /* 0x00008f0043027a23 */ /* 0x000fc80000010802 */
[----:B------:R-:W-:Y:S01]  /*7260*/  HMMA.16816.F32.BF16 R12, R4, R14, R84 ;  /* 0x0000000e040c723c */ /* 0x000fe20000041854 */
[----:B------:R-:W3:Y:S01]  /*7270*/  LDSM.16.MT88.4 R64, [R207+0x13800] ;  /* 0x01380000cf40783b */ /* 0x000ee20000004200 */
[----:B------:R-:W-:Y:S01]  /*7280*/  IMAD.MOV.U32 R99, RZ, RZ, R128 ;  /* 0x000000ffff637224 */ /* 0x000fe200078e0080 */
[----:B------:R-:W-:Y:S01]  /*7290*/  MOV R128, R129 ;  /* 0x0000008100807202 */ /* 0x000fe20000000f00 */
[----:B------:R-:W-:Y:S01]  /*72a0*/  IMAD.MOV.U32 R129, RZ, RZ, R130 ;  /* 0x000000ffff817224 */ /* 0x000fe200078e0082 */
[----:B------:R-:W-:Y:S01]  /*72b0*/  MOV R130, R134 ;  /* 0x0000008600827202 */ /* 0x000fe20000000f00 */
        /* <DEDUP_REMOVED lines=8> */
[----:B------:R-:W2:Y:S01]  /*7340*/  LDSM.16.MT88.4 R56, [R208+0x13800] ;  /* 0x01380000d038783b */ /* 0x000ea20000004200 */
[----:B------:R-:W-:Y:S01]  /*7350*/  F2FP.BF16.PACK_AB R128, R4, R5 ;  /* 0x000000050480723e */ /* 0x000fe200000010ff */
[----:B------:R-:W-:Y:S01]  /*7360*/  IMAD.MOV.U32 R93, RZ, RZ, R90 ;  /* 0x000000ffff5d7224 */ /* 0x000fe200078e005a */
[----:B-1----:R-:W-:Y:S01]  /*7370*/  F2FP.BF16.PACK_AB R129, R135, R138 ;  /* 0x0000008a8781723e */ /* 0x002fe200000010ff */
[----:B------:R-:W-:Y:S01]  /*7380*/  IMAD.MOV.U32 R6, RZ, RZ, R98 ;  /* 0x000000ffff067224 */ /* 0x000fe200078e0062 */
[----:B------:R-:W-:-:S02]  /*7390*/  F2FP.BF16.PACK_AB R130, R139, R252 ;  /* 0x000000fc8b82723e */ /* 0x000fc400000010ff */
[----:B------:R-:W-:Y:S01]  /*73a0*/  MOV R92, R91 ;  /* 0x0000005b005c7202 */ /* 0x000fe20000000f00 */
[----:B----4-:R-:W-:Y:S01]  /*73b0*/  IMAD.MOV.U32 R0, RZ, RZ, R133 ;  /* 0x000000ffff007224 */ /* 0x010fe200078e0085 */
[----:B------:R-:W-:Y:S01]  /*73c0*/  MOV R94, R89 ;  /* 0x00000059005e7202 */ /* 0x000fe20000000f00 */
[----:B------:R-:W1:Y:S01]  /*73d0*/  MUFU.EX2 R133, R2 ;  /* 0x0000000200857308 */ /* 0x000e620000000800 */
[----:B------:R-:W-:Y:S01]  /*73e0*/  MOV R7, R99 ;  /* 0x0000006300077202 */ /* 0x000fe20000000f00 */
[----:B------:R-:W4:Y:S01]  /*73f0*/  LDSM.16.MT88.4 R88, [R208+0x15800] ;  /* 0x01580000d058783b */ /* 0x000f220000004200 */
[----:B-1----:R-:W-:Y:S02]  /*7400*/  F2FP.BF16.PACK_AB R131, R133, R134 ;  /* 0x000000868583723e */ /* 0x002fe400000010ff */
[----:B------:R-:W-:Y:S02]  /*7410*/  MOV R2, R96 ;  /* 0x0000006000027202 */ /* 0x000fe40000000f00 */
[----:B------:R-:W1:Y:S03]  /*7420*/  LDSM.16.MT88.4 R96, [R207+0x15800] ;  /* 0x01580000cf60783b */ /* 0x000e660000004200 */
[C---:B------:R-:W-:Y:S08]  /*7430*/  HMMA.16816.F32.BF16 R140, R128.reuse, R144, R140 ;  /* 0x00000090808c723c */ /* 0x040ff0000004188c */
[C---:B------:R-:W-:Y:S08]  /*7440*/  HMMA.16816.F32.BF16 R144, R128.reuse, R146, R36 ;  /* 0x000000928090723c */ /* 0x040ff00000041824 */
[C---:B--2---:R-:W-:Y:S01]  /*7450*/  HMMA.16816.F32.BF16 R36, R128.reuse, R40, R112 ;  /* 0x000000288024723c */ /* 0x044fe20000041870 */
[----:B------:R-:W-:Y:S07]  /*7460*/  LDSM.16.MT88.4 R112, [R206+0x17800] ;  /* 0x01780000ce70783b */ /* 0x000fee0000004200 */
[C---:B------:R-:W-:Y:S01]  /*7470*/  HMMA.16816.F32.BF16 R44, R128.reuse, R48, R120 ;  /* 0x00000030802c723c */ /* 0x040fe20000041878 */
[----:B------:R-:W-:Y:S07]  /*7480*/  LDSM.16.MT88.4 R120, [R208+0x17800] ;  /* 0x01780000d078783b */ /* 0x000fee0000004200 */
[C---:B------:R-:W-:Y:S07]  /*7490*/  HMMA.16816.F32.BF16 R40, R128.reuse, R42, R116 ;  /* 0x0000002a8028723c */ /* 0x040fee0000041874 */
[----:B------:R-:W-:Y:S01]  /*74a0*/  IMAD.MOV.U32 R118, RZ, RZ, R60 ;  /* 0x000000ffff767224 */ /* 0x000fe200078e003c */
[----:B------:R-:W-:Y:S01]  /*74b0*/  HMMA.16816.F32.BF16 R48, R128, R50, R124 ;  /* 0x000000328030723c */ /* 0x000fe2000004187c */
[----:B------:R-:W-:-:S02]  /*74c0*/  MOV R119, R61 ;  /* 0x0000003d00777202 */ /* 0x000fc40000000f00 */
[----:B------:R-:W-:Y:S02]  /*74d0*/  MOV R117, R95 ;  /* 0x0000005f00757202 */ /* 0x000fe40000000f00 */
[----:B------:R-:W-:Y:S02]  /*74e0*/  MOV R116, R94 ;  /* 0x0000005e00747202 */ /* 0x000fe40000000f00 */
[----:B------:R-:W-:Y:S01]  /*74f0*/  MOV R125, R62 ;  /* 0x0000003e007d7202 */ /* 0x000fe20000000f00 */
[----:B------:R-:W-:Y:S01]  /*7500*/  IMAD.MOV.U32 R124, RZ, RZ, R63 ;  /* 0x000000ffff7c7224 */ /* 0x000fe200078e003f */
[----:B------:R-:W-:Y:S01]  /*7510*/  MOV R127, R2 ;  /* 0x00000002007f7202 */ /* 0x000fe20000000f00 */
[----:B---3--:R-:W-:Y:S01]  /*7520*/  HMMA.16816.F32.BF16 R60, R128, R64, R248 ;  /* 0x00000040803c723c */ /* 0x008fe200000418f8 */
[----:B------:R-:W-:Y:S01]  /*7530*/  MOV R2, R92 ;  /* 0x0000005c00027202 */ /* 0x000fe20000000f00 */
[----:B------:R-:W-:-:S05]  /*7540*/  IMAD.MOV.U32 R126, RZ, RZ, R93 ;  /* 0x000000ffff7e7224 */ /* 0x000fca00078e005d */
[----:B------:R-:W-:Y:S01]  /*7550*/  MOV R249, R69 ;  /* 0x0000004500f97202 */ /* 0x000fe20000000f00 */
        /* <DEDUP_REMOVED lines=9> */
[----:B------:R-:W-:Y:S02]  /*75f0*/  FADD.FTZ R0, R0, R241 ;  /* 0x000000f100007221 */ /* 0x000fe40000010000 */
[----:B------:R-:W-:Y:S02]  /*7600*/  FADD.FTZ R2, R2, R240 ;  /* 0x000000f002027221 */ /* 0x000fe40000010000 */
[----:B------:R-:W-:Y:S01]  /*7610*/  FADD.FTZ R0, R243, R0 ;  /* 0x00000000f3007221 */ /* 0x000fe20000010000 */
[----:B------:R-:W-:Y:S01]  /*7620*/  MOV R237, R6 ;  /* 0x0000000600ed7202 */ /* 0x000fe20000000f00 */
[----:B------:R-:W-:Y:S01]  /*7630*/  FADD.FTZ R2, R242, R2 ;  /* 0x00000002f2027221 */ /* 0x000fe20000010000 */
[----:B------:R-:W-:Y:S01]  /*7640*/  HMMA.16816.F32.BF16 R56, R128, R58, R244 ;  /* 0x0000003a8038723c */ /* 0x000fe200000418f4 */
[----:B------:R-:W-:Y:S01]  /*7650*/  FADD.FTZ R0, R117, R0 ;  /* 0x0000000075007221 */ /* 0x000fe20000010000 */
[----:B------:R-:W-:Y:S01]  /*7660*/  MOV R236, R7 ;  /* 0x0000000700ec7202 */ /* 0x000fe20000000f00 */
[----:B------:R-:W-:Y:S01]  /*7670*/  FADD.FTZ R2, R116, R2 ;  /* 0x0000000274027221 */ /* 0x000fe20000010000 */
[----:B------:R-:W-:Y:S01]  /*7680*/  MOV R239, R4 ;  /* 0x0000000400ef7202 */ /* 0x000fe20000000f00 */
[----:B------:R-:W-:-:S02]  /*7690*/  FADD.FTZ R0, R119, R0 ;  /* 0x0000000077007221 */ /* 0x000fc40000010000 */
[----:B------:R-:W-:Y:S01]  /*76a0*/  FADD.FTZ R2, R118, R2 ;  /* 0x0000000276027221 */ /* 0x000fe20000010000 */
[----:B------:R-:W-:Y:S01]  /*76b0*/  MOV R245, R86 ;  /* 0x0000005600f57202 */ /* 0x000fe20000000f00 */
[----:B------:R-:W-:Y:S01]  /*76c0*/  FADD.FTZ R0, R249, R0 ;  /* 0x00000000f9007221 */ /* 0x000fe20000010000 */
[----:B------:R-:W-:Y:S01]  /*76d0*/  MOV R246, R85 ;  /* 0x0000005500f67202 */ /* 0x000fe20000000f00 */
[----:B------:R-:W-:Y:S01]  /*76e0*/  FADD.FTZ R2, R248, R2 ;  /* 0x00000002f8027221 */ /* 0x000fe20000010000 */
[----:B------:R-:W-:Y:S01]  /*76f0*/  HMMA.16816.F32.BF16 R156, R128, R160, R156 ;  /* 0x000000a0809c723c */ /* 0x000fe2000004189c */
[----:B------:R-:W-:Y:S02]  /*7700*/  FADD.FTZ R0, R251, R0 ;  /* 0x00000000fb007221 */ /* 0x000fe40000010000 */
[----:B------:R-:W-:Y:S02]  /*7710*/  FADD.FTZ R2, R250, R2 ;  /* 0x00000002fa027221 */ /* 0x000fe40000010000 */
[----:B------:R-:W-:-:S02]  /*7720*/  FADD.FTZ R0, R125, R0 ;  /* 0x000000007d007221 */ /* 0x000fc40000010000 */
[----:B------:R-:W-:Y:S01]  /*7730*/  FADD.FTZ R2, R124, R2 ;  /* 0x000000027c027221 */ /* 0x000fe20000010000 */
[C---:B------:R-:W-:Y:S01]  /*7740*/  HMMA.16816.F32.BF16 R160, R128.reuse, R162, R104 ;  /* 0x000000a280a0723c */ /* 0x040fe20000041868 */
[----:B------:R-:W-:Y:S01]  /*7750*/  FADD.FTZ R0, R127, R0 ;  /* 0x000000007f007221 */ /* 0x000fe20000010000 */
[----:B------:R-:W2:Y:S01]  /*7760*/  LDSM.16.MT88.4 R104, [R205+0x17800] ;  /* 0x01780000cd68783b */ /* 0x000ea20000004200 */
[----:B------:R-:W-:Y:S02]  /*7770*/  IMAD.MOV.U32 R244, RZ, RZ, R87 ;  /* 0x000000fffff47224 */ /* 0x000fe400078e0057 */
[----:B------:R-:W-:Y:S02]  /*7780*/  FADD.FTZ R2, R126, R2 ;  /* 0x000000027e027221 */ /* 0x000fe40000010000 */
[----:B------:R-:W-:Y:S01]  /*7790*/  IMAD.MOV.U32 R247, RZ, RZ, R84 ;  /* 0x000000fffff77224 */ /* 0x000fe200078e0054 */
[----:B------:R-:W-:Y:S01]  /*77a0*/  HMMA.16816.F32.BF16 R148, R128, R152, R148 ;  /* 0x000000988094723c */ /* 0x000fe20000041894 */
[----:B------:R-:W-:-:S02]  /*77b0*/  FADD.FTZ R0, R245, R0 ;  /* 0x00000000f5007221 */ /* 0x000fc40000010000 */
[----:B------:R-:W-:Y:S02]  /*77c0*/  FADD.FTZ R2, R244, R2 ;  /* 0x00000002f4027221 */ /* 0x000fe40000010000 */
[----:B------:R-:W-:Y:S02]  /*77d0*/  FADD.FTZ R0, R247, R0 ;  /* 0x00000000f7007221 */ /* 0x000fe40000010000 */
[----:B------:R-:W-:Y:S01]  /*77e0*/  IMAD.MOV.U32 R238, RZ, RZ, R5 ;  /* 0x000000ffffee7224 */ /* 0x000fe200078e0005 */
[----:B------:R-:W-:Y:S01]  /*77f0*/  HMMA.16816.F32.BF16 R164, R128, R168, R164 ;  /* 0x000000a880a4723c */ /* 0x000fe200000418a4 */
[----:B------:R-:W-:Y:S01]  /*7800*/  FADD.FTZ R2, R246, R2 ;  /* 0x00000002f6027221 */ /* 0x000fe20000010000 */
[----:B------:R-:W3:Y:S01]  /*7810*/  LDSM.16.MT88.4 R4, [R207+0x17800] ;  /* 0x01780000cf04783b */ /* 0x000ee20000004200 */
        /* <DEDUP_REMOVED lines=12> */
[----:B------:R1:W-:Y:S01]  /*78e0*/  STL [R1+0x4], R0 ;  /* 0x0000040001007387 */ /* 0x0003e20000100800 */
[C---:B------:R-:W-:Y:S03]  /*78f0*/  HMMA.16816.F32.BF16 R68, R128.reuse, R72, R232 ;  /* 0x000000488044723c */ /* 0x040fe600000418e8 */
[----:B------:R2:W-:Y:S05]  /*7900*/  STL [R1], R2 ;  /* 0x0000000201007387 */ /* 0x0005ea0000100800 */
[C---:B------:R-:W-:Y:S08]  /*7910*/  HMMA.16816.F32.BF16 R76, R128.reuse, R80, R200 ;  /* 0x00000050804c723c */ /* 0x040ff000000418c8 */
[C---:B----4-:R-:W-:Y:S08]  /*7920*/  HMMA.16816.F32.BF16 R84, R128.reuse, R88, R188 ;  /* 0x000000588054723c */ /* 0x050ff000000418bc */
[C---:B-1----:R-:W-:Y:S08]  /*7930*/  HMMA.16816.F32.BF16 R92, R128.reuse, R96, R180 ;  /* 0x00000060805c723c */ /* 0x042ff000000418b4 */
        /* <DEDUP_REMOVED lines=10> */
[C---:B---3--:R-:W-:Y:S08]  /*79e0*/  HMMA.16816.F32.BF16 R124, R128.reuse, R4, R20 ;  /* 0x00000004807c723c */ /* 0x048ff00000041814 */
[----:B------:R-:W-:Y:S01]  /*79f0*/  HMMA.16816.F32.BF16 R128, R128, R6, R12 ;  /* 0x000000068080723c */ /* 0x000fe2000004180c */
[----:B------:R-:W-:Y:S07]  /*7a00*/  @!P0 BRA `(.L_x_829) ;  /* 0x0000454000008947 */ /* 0x000fee0003800000 */
[----:B------:R-:W2:Y:S01]  /*7a10*/  LDL.64 R246, [R1+0x8] ;  /* 0x0000080001f67983 */ /* 0x000ea20000100a00 */
[----:B------:R-:W-:Y:S01]  /*7a20*/  IMAD.U32 R6, RZ, RZ, UR21 ;  /* 0x00000015ff067e24 */ /* 0x000fe2000f8e00ff */
[----:B------:R-:W-:Y:S01]  /*7a30*/  ULDC.64 UR4, c[0x0][0x1a0] ;  /* 0x0000680000047ab9 */ /* 0x000fe20000000a00 */
[----:B------:R-:W-:Y:S01]  /*7a40*/  IMAD.U32 R4, RZ, RZ, UR21 ;  /* 0x00000015ff047e24 */ /* 0x000fe2000f8e00ff */
[----:B------:R-:W3:Y:S01]  /*7a50*/  LDL R238, [R1+0x18] ;  /* 0x0000180001ee7983 */ /* 0x000ee20000100800 */
[----:B------:R-:W-:Y:S01]  /*7a60*/  IMAD.U32 R2, RZ, RZ, UR22 ;  /* 0x00000016ff027e24 */ /* 0x000fe2000f8e00ff */
[----:B------:R-:W-:Y:S01]  /*7a70*/  ULEA.HI.SX32 UR12, UR8, 0xfffffffe, 0x1a ;  /* 0xfffffffe080c7891 */ /* 0x000fe2000f8fd23f */
[----:B------:R-:W-:Y:S01]  /*7a80*/  IMAD.U32 R0, RZ, RZ, UR26 ;  /* 0x0000001aff007e24 */ /* 0x000fe2000f8e00ff */
[----:B------:R-:W4:Y:S01]  /*7a90*/  LDL R237, [R1+0x1c] ;  /* 0x00001c0001ed7983 */ /* 0x000f220000100800 */
[----:B------:R-:W-:Y:S01]  /*7aa0*/  IMAD.MOV.U32 R134, RZ, RZ, R3 ;  /* 0x000000ffff867224 */ /* 0x000fe200078e0003 */
[----:B------:R-:W-:Y:S01]  /*7ab0*/  UMOV UR15, URZ ;  /* 0x0000003f000f7c82 */ /* 0x000fe20008000000 */
[----:B------:R-:W-:Y:S01]  /*7ac0*/  IMAD.MOV.U32 R133, RZ, RZ, R132 ;  /* 0x000000ffff857224 */ /* 0x000fe200078e0084 */
[----:B------:R-:W3:Y:S01]  /*7ad0*/  LDL R239, [R1+0x30] ;  /* 0x0000300001ef7983 */ /* 0x000ee20000100800 */
[--C-:B-----5:R-:W-:Y:S01]  /*7ae0*/  SHF.R.S32.HI R233, RZ, 0x1f, R136.reuse ;  /* 0x0000001fffe97819 */ /* 0x120fe20000011488 */
[----:B------:R-:W-:Y:S01]  /*7af0*/  IMAD.MOV.U32 R232, RZ, RZ, R136 ;  /* 0x000000ffffe87224 */ /* 0x000fe200078e0088 */
[----:B------:R-:W-:-:S02]  /*7b00*/  ULEA.HI.SX32 UR8, UR8, 0xfffffffd, 0x1a ;  /* 0xfffffffd08087891 */ /* 0x000fc4000f8fd23f */
[----:B------:R-:W-:Y:S01]  /*7b10*/  USHF.L.U32 UR14, UR4, 0x4, URZ ;  /* 0x00000004040e7899 */ /* 0x000fe2000800063f */
[----:B--2---:R-:W-:-:S04]  /*7b20*/  IMAD.WIDE.U32 R6, R6, c[0x0][0x1b0], R246 ;  /* 0x00006c0006067a25 */ /* 0x004fc800078e00f6 */
[----:B------:R-:W-:Y:S01]  /*7b30*/  IMAD.WIDE.U32 R4, R4, c[0x0][0x1b8], R246 ;  /* 0x00006e0004047a25 */ /* 0x000fe200078e00f6 */
[----:B------:R-:W-:-:S04]  /*7b40*/  IADD3 R242, P1, R6, UR24, RZ ;  /* 0x0000001806f27c10 */ /* 0x000fc8000ff3e0ff */
[----:B------:R-:W-:Y:S02]  /*7b50*/  IADD3 R240, P0, R4, UR28, RZ ;  /* 0x0000001c04f07c10 */ /* 0x000fe4000ff1e0ff */
[----:B------:R-:W-:Y:S01]  /*7b60*/  IADD3.X R2, R2, UR11, R7, P1, !PT ;  /* 0x0000000b02027c10 */ /* 0x000fe20008ffe407 */
[----:B------:R-:W-:Y:S01]  /*7b70*/  USHF.L.U64.HI UR11, UR4, 0x4, UR5 ;  /* 0x00000004040b7899 */ /* 0x000fe20008010205 */
[----:B------:R-:W-:Y:S02]  /*7b80*/  IADD3.X R4, R0, UR7, R5, P0, !PT ;  /* 0x0000000700047c10 */ /* 0x000fe400087fe405 */
[----:B------:R-:W-:Y:S02]  /*7b90*/  LEA R243, P1, R242, c[0x0][0x168], 0x1 ;  /* 0x00005a00f2f37a11 */ /* 0x000fe400078208ff */
[----:B------:R-:W-:Y:S02]  /*7ba0*/  LEA R241, P0, R240, c[0x0][0x170], 0x1 ;  /* 0x00005c00f0f17a11 */ /* 0x000fe400078008ff */
[----:B------:R-:W-:-:S02]  /*7bb0*/  LEA.HI.X R242, R242, c[0x0][0x16c], R2, 0x1, P1 ;  /* 0x00005b00f2f27a11 */ /* 0x000fc400008f0c02 */
[----:B------:R-:W-:Y:S02]  /*7bc0*/  LEA.HI.X R240, R240, c[0x0][0x174], R4, 0x1, P0 ;  /* 0x00005d00f0f07a11 */ /* 0x000fe400000f0c04 */
[----:B---3--:R-:W-:Y:S02]  /*7bd0*/  ISETP.GE.AND P4, PT, R238, c[0x0][0x220], PT ;  /* 0x00008800ee007a0c */ /* 0x008fe40003f86270 */
[C---:B------:R-:W-:Y:S02]  /*7be0*/  IADD3 R238, P2, R136.reuse, 0x10, RZ ;  /* 0x0000001088ee7810 */ /* 0x040fe40007f5e0ff */
[C---:B------:R-:W-:Y:S02]  /*7bf0*/  IADD3 R236, P1, R136.reuse, 0x20, RZ ;  /* 0x0000002088ec7810 */ /* 0x040fe40007f3e0ff */
[----:B------:R-:W-:Y:S02]  /*7c00*/  IADD3 R234, P0, R136, 0x30, RZ ;  /* 0x0000003088ea7810 */ /* 0x000fe40007f1e0ff */
[----:B----4-:R-:W-:Y:S01]  /*7c10*/  ISETP.GE.AND P5, PT, R237, c[0x0][0x220], PT ;  /* 0x00008800ed007a0c */ /* 0x010fe20003fa6270 */
[--C-:B------:R-:W-:Y:S01]  /*7c20*/  IMAD.X R237, RZ, RZ, R233.reuse, P1 ;  /* 0x000000ffffed7224 */ /* 0x100fe200008e06e9 */
[----:B------:R-:W-:Y:S01]  /*7c30*/  ISETP.GE.AND P3, PT, R239, c[0x0][0x220], PT ;  /* 0x00008800ef007a0c */ /* 0x000fe20003f66270 */
[--C-:B------:R-:W-:Y:S01]  /*7c40*/  IMAD.X R239, RZ, RZ, R233.reuse, P2 ;  /* 0x000000ffffef7224 */ /* 0x100fe200010e06e9 */
[----:B------:R-:W-:Y:S01]  /*7c50*/  ISETP.GE.AND P6, PT, R246, c[0x0][0x220], PT ;  /* 0x00008800f6007a0c */ /* 0x000fe20003fc6270 */
[----:B------:R-:W-:Y:S01]  /*7c60*/  IMAD.X R235, RZ, RZ, R233, P0 ;  /* 0x000000ffffeb7224 */ /* 0x000fe200000e06e9 */
[----:B------:R-:W-:Y:S05]  /*7c70*/  BRA `(.L_x_830) ;  /* 0x000006e000007947 */ /* 0x000fea0003800000 */
.L_x_832:
        /* <DEDUP_REMOVED lines=110> */
.L_x_830:
[----:B------:R-:W2:Y:S01]  /*8360*/  LDL.64 R16, [R1+0x20] ;  /* 0x0000200001107983 */ /* 0x000ea20000100a00 */
[----:B------:R-:W-:Y:S01]  /*8370*/  UIADD3 UR7, UR12, -UR15, URZ ;  /* 0x8000000f0c077290 */ /* 0x000fe2000fffe03f */
[----:B------:R-:W-:Y:S04]  /*8380*/  DEPBAR.LE SB0, 0x0 ;  /* 0x000080000000791a */ /* 0x000fe80000000000 */
[----:B------:R-:W3:Y:S01]  /*8390*/  LDL R14, [R1+0x34] ;  /* 0x00003400010e7983 */ /* 0x000ee20000100800 */
[----:B------:R-:W-:Y:S01]  /*83a0*/  MOV R8, UR7 ;  /* 0x0000000700087c02 */ /* 0x000fe20008000f00 */
[----:B------:R-:W-:Y:S01]  /*83b0*/  USHF.R.S32.HI UR6, URZ, 0x1f, UR7 ;  /* 0x0000001f3f067899 */ /* 0x000fe20008011407 */
[----:B------:R-:W-:Y:S01]  /*83c0*/  MOV R6, UR7 ;  /* 0x0000000700067c02 */ /* 0x000fe20008000f00 */
[----:B------:R-:W-:Y:S01]  /*83d0*/  UIMAD.WIDE.U32 UR20, UR7, UR4, URZ ;  /* 0x00000004071472a5 */ /* 0x000fe2000f8e003f */
[----:B------:R-:W-:Y:S01]  /*83e0*/  LEA R8, P2, R8, R232, 0x6 ;  /* 0x000000e808087211 */ /* 0x000fe200078430ff */
[----:B------:R-:W-:Y:S01]  /*83f0*/  UIMAD UR6, UR6, UR4, URZ ;  /* 0x00000004060672a4 */ /* 0x000fe2000f8e023f */
[----:B------:R-:W-:Y:S01]  /*8400*/  LEA R6, P1, R6, R238, 0x6 ;  /* 0x000000ee06067211 */ /* 0x000fe200078230ff */
[----:B------:R-:W-:Y:S01]  /*8410*/  BAR.SYNC.DEFER_BLOCKING 0x0 ;  /* 0x0000000000007b1d */ /* 0x000fe20000010000 */
[----:B------:R-:W-:Y:S01]  /*8420*/  MOV R2, UR7 ;  /* 0x0000000700027c02 */ /* 0x000fe20008000f00 */
[----:B------:R-:W-:Y:S01]  /*8430*/  UIMAD UR6, UR7, UR5, UR6 ;  /* 0x00000005070672a4 */ /* 0x000fe2000f8e0206 */
[----:B------:R-:W-:Y:S01]  /*8440*/  MOV R0, UR7 ;  /* 0x0000000700007c02 */ /* 0x000fe20008000f00 */
[----:B------:R-:W-:Y:S01]  /*8450*/  IMAD.U32 R10, RZ, RZ, UR20 ;  /* 0x00000014ff0a7e24 */ /* 0x000fe2000f8e00ff */
[----:B------:R-:W-:Y:S01]  /*8460*/  LEA.HI.X.SX32 R9, R2, R233, 0x6, P2 ;  /* 0x000000e902097211 */ /* 0x000fe200010f36ff */
[----:B------:R-:W-:Y:S01]  /*8470*/  UIADD3 UR6, UR21, UR6, URZ ;  /* 0x0000000615067290 */ /* 0x000fe2000fffe03f */
[----:B------:R-:W-:Y:S01]  /*8480*/  LEA.HI.X.SX32 R7, R0, R239, 0x6, P1 ;  /* 0x000000ef00077211 */ /* 0x000fe200008f36ff */
[----:B------:R-:W-:Y:S01]  /*8490*/  IMAD.U32 R3, RZ, RZ, UR7 ;  /* 0x00000007ff037e24 */ /* 0x000fe2000f8e00ff */
[----:B------:R-:W-:Y:S01]  /*84a0*/  MOV R11, UR21 ;  /* 0x00000015000b7c02 */ /* 0x000fe20008000f00 */
[----:B------:R-:W-:Y:S01]  /*84b0*/  IMAD R0, R9, c[0x0][0x1a0], RZ ;  /* 0x0000680009007a24 */ /* 0x000fe200078e02ff */
[----:B------:R-:W-:Y:S01]  /*84c0*/  MOV R13, UR7 ;  /* 0x00000007000d7c02 */ /* 0x000fe20008000f00 */
[----:B------:R-:W-:Y:S01]  /*84d0*/  IMAD R7, R7, c[0x0][0x1a0], RZ ;  /* 0x0000680007077a24 */ /* 0x000fe200078e02ff */
[----:B------:R-:W-:Y:S01]  /*84e0*/  LEA R2, P1, R3, R234, 0x6 ;  /* 0x000000ea03027211 */ /* 0x000fe200078230ff */
[C---:B------:R-:W-:Y:S01]  /*84f0*/  IMAD R0, R8.reuse, c[0x0][0x1a4], R0 ;  /* 0x0000690008007a24 */ /* 0x040fe200078e0200 */
[----:B------:R-:W-:Y:S01]  /*8500*/  MOV R12, UR6 ;  /* 0x00000006000c7c02 */ /* 0x000fe20008000f00 */
[----:B------:R-:W-:Y:S01]  /*8510*/  IMAD.WIDE.U32 R18, R8, c[0x0][0x1a0], RZ ;  /* 0x0000680008127a25 */ /* 0x000fe200078e00ff */
[----:B------:R-:W-:Y:S01]  /*8520*/  LEA.HI.X.SX32 R3, R13, R235, 0x6, P1 ;  /* 0x000000eb0d037211 */ /* 0x000fe200008f36ff */
[----:B------:R-:W-:Y:S01]  /*8530*/  UIADD3 UR6, UR8, -UR15, URZ ;  /* 0x8000000f08067290 */ /* 0x000fe2000fffe03f */
[----:B------:R-:W-:Y:S01]  /*8540*/  MOV R5, UR7 ;  /* 0x0000000700057c02 */ /* 0x000fe20008000f00 */
[----:B------:R-:W-:Y:S02]  /*8550*/  IMAD R7, R6, c[0x0][0x1a4], R7 ;  /* 0x0000690006077a24 */ /* 0x000fe400078e0207 */
[----:B------:R-:W-:Y:S01]  /*8560*/  IMAD.IADD R0, R19, 0x1, R0 ;  /* 0x0000000113007824 */ /* 0x000fe200078e0200 */
[----:B------:R-:W-:Y:S01]  /*8570*/  @P6 STS.128 [R231+0x10000], RZ ;  /* 0x010000ffe7006388 */ /* 0x000fe20000000c00 */
[----:B------:R-:W-:Y:S02]  /*8580*/  IMAD.U32 R4, RZ, RZ, UR7 ;  /* 0x00000007ff047e24 */ /* 0x000fe4000f8e00ff */
[----:B------:R-:W-:Y:S02]  /*8590*/  IMAD R3, R3, c[0x0][0x1a0], RZ ;  /* 0x0000680003037a24 */ /* 0x000fe400078e02ff */
[----:B------:R-:W-:Y:S01]  /*85a0*/  IMAD.WIDE.U32 R20, R2, c[0x0][0x1a0], RZ ;  /* 0x0000680002147a25 */ /* 0x000fe200078e00ff */
[----:B------:R-:W-:Y:S03]  /*85b0*/  LEA R4, P0, R4, R236, 0x6 ;  /* 0x000000ec04047211 */ /* 0x000fe600078030ff */
[----:B------:R-:W-:Y:S01]  /*85c0*/  IMAD R3, R2, c[0x0][0x1a4], R3 ;  /* 0x0000690002037a24 */ /* 0x000fe200078e0203 */
[----:B------:R-:W-:Y:S03]  /*85d0*/  LEA.HI.X.SX32 R5, R5, R237, 0x6, P0 ;  /* 0x000000ed05057211 */ /* 0x000fe600000f36ff */
[----:B------:R-:W-:Y:S02]  /*85e0*/  IMAD.IADD R3, R21, 0x1, R3 ;  /* 0x0000000115037824 */ /* 0x000fe400078e0203 */
[----:B------:R-:W-:Y:S04]  /*85f0*/  IMAD R5, R5, c[0x0][0x1a0], RZ ;  /* 0x0000680005057a24 */ /* 0x000fe800078e02ff */
[----:B------:R-:W-:Y:S01]  /*8600*/  IMAD R5, R4, c[0x0][0x1a4], R5 ;  /* 0x0000690004057a24 */ /* 0x000fe200078e0205 */
[----:B--2---:R-:W-:Y:S01]  /*8610*/  LEA R11, P2, R10, R16, 0x6 ;  /* 0x000000100a0b7211 */ /* 0x004fe200078430ff */
[----:B------:R-:W-:Y:S05]  /*8620*/  IMAD.WIDE.U32 R16, R6, c[0x0][0x1a0], RZ ;  /* 0x0000680006107a25 */ /* 0x000fea00078e00ff */
[-C--:B------:R-:W-:Y:S02]  /*8630*/  LEA R6, P1, R16, R241.reuse, 0x1 ;  /* 0x000000f110067211 */ /* 0x080fe400078208ff */
[----:B---3--:R-:W-:Y:S01]  /*8640*/  LEA.HI.X R12, R10, R14, R12, 0x6, P2 ;  /* 0x0000000e0a0c7211 */ /* 0x008fe200010f340c */
[----:B------:R-:W-:Y:S01]  /*8650*/  IMAD.WIDE.U32 R14, R4, c[0x0][0x1a0], RZ ;  /* 0x00006800040e7a25 */ /* 0x000fe200078e00ff */
[C---:B------:R-:W-:Y:S02]  /*8660*/  LEA R8, P2, R18.reuse, R241, 0x1 ;  /* 0x000000f112087211 */ /* 0x040fe400078408ff */
[----:B------:R-:W-:Y:S02]  /*8670*/  IADD3 R7, R17, R7, RZ ;  /* 0x0000000711077210 */ /* 0x000fe40007ffe0ff */
[-C--:B------:R-:W-:Y:S02]  /*8680*/  LEA.HI.X R9, R18, R240.reuse, R0, 0x1, P2 ;  /* 0x000000f012097211 */ /* 0x080fe400010f0c00 */
[-C--:B------:R-:W-:Y:S02]  /*8690*/  LEA.HI.X R7, R16, R240.reuse, R7, 0x1, P1 ;  /* 0x000000f010077211 */ /* 0x080fe400008f0c07 */
[C---:B------:R-:W-:Y:S02]  /*86a0*/  @!P6 LEA R16, P2, R11.reuse, c[0x0][0x170], 0x1 ;  /* 0x00005c000b10ea11 */ /* 0x040fe400078408ff */
[C---:B------:R-:W-:Y:S02]  /*86b0*/  LEA R4, P0, R14.reuse, R241, 0x1 ;  /* 0x000000f10e047211 */ /* 0x040fe400078008ff */
[----:B------:R-:W-:Y:S02]  /*86c0*/  @!P6 LEA.HI.X R17, R11, c[0x0][0x174], R12, 0x1, P2 ;  /* 0x00005d000b11ea11 */ /* 0x000fe400010f0c0c */
[----:B------:R-:W-:Y:S02]  /*86d0*/  IADD3 R5, R15, R5, RZ ;  /* 0x000000050f057210 */ /* 0x000fe40007ffe0ff */
[----:B------:R-:W-:Y:S01]  /*86e0*/  IADD3 R10, P1, R11, UR14, RZ ;  /* 0x0000000e0b0a7c10 */ /* 0x000fe2000ff3e0ff */
[----:B------:R-:W-:Y:S01]  /*86f0*/  @!PT LDS RZ, [RZ] ;  /* 0x00000000fffff984 */ /* 0x000fe20000000800 */
[----:B------:R-:W-:Y:S01]  /*8700*/  @!PT LDS RZ, [RZ] ;  /* 0x00000000fffff984 */ /* 0x000fe20000000800 */
[----:B------:R-:W-:Y:S01]  /*8710*/  @!PT LDS RZ, [RZ] ;  /* 0x00000000fffff984 */ /* 0x000fe20000000800 */
[----:B------:R1:W-:Y:S01]  /*8720*/  @!P6 LDGSTS.E.BYPASS.LTC128B.128 [R231+0x10000], [R16.64] ;  /* 0x1000000010e7efae */ /* 0x0003e2000b901d52 */
[-C--:B------:R-:W-:Y:S02]  /*8730*/  LEA.HI.X R5, R14, R240.reuse, R5, 0x1, P0 ;  /* 0x000000f00e057211 */ /* 0x080fe400000f0c05 */
[----:B------:R-:W-:Y:S02]  /*8740*/  @!P6 LEA R14, P2, R10, c[0x0][0x170], 0x1 ;  /* 0x00005c000a0eea11 */ /* 0x000fe400078408ff */
[----:B------:R-:W-:Y:S01]  /*8750*/  @P5 STS.128 [R231+0x12000], RZ ;  /* 0x012000ffe7005388 */ /* 0x000fe20000000c00 */
[----:B------:R-:W-:Y:S02]  /*8760*/  IADD3.X R11, R12, UR11, RZ, P1, !PT ;  /* 0x0000000b0c0b7c10 */ /* 0x000fe40008ffe4ff */
[----:B------:R-:W-:Y:S02]  /*8770*/  LEA R2, P0, R20, R241, 0x1 ;  /* 0x000000f114027211 */ /* 0x000fe400078008ff */
[----:B------:R-:W-:Y:S01]  /*8780*/  @!PT LDS RZ, [RZ] ;  /* 0x00000000fffff984 */ /* 0x000fe20000000800 */
[----:B------:R-:W-:Y:S01]  /*8790*/  @!PT LDS RZ, [RZ] ;  /* 0x00000000fffff984 */ /* 0x000fe20000000800 */
[----:B------:R-:W-:Y:S01]  /*87a0*/  @!PT LDS RZ, [RZ] ;  /* 0x00000000fffff984 */ /* 0x000fe20000000800 */
[----:B------:R2:W-:Y:S01]  /*87b0*/  @!P5 LDGSTS.E.BYPASS.LTC128B.128 [R231+0x12000], [R8.64+0x80] ;  /* 0x1200008008e7dfae */ /* 0x0005e2000b901d52 */
[----:B------:R-:W-:Y:S02]  /*87c0*/  @!P6 LEA.HI.X R15, R10, c[0x0][0x174], R11, 0x1, P2 ;  /* 0x00005d000a0fea11 */ /* 0x000fe400010f0c0b */
[----:B------:R-:W-:Y:S02]  /*87d0*/  LEA.HI.X R3, R20, R240, R3, 0x1, P0 ;  /* 0x000000f014037211 */ /* 0x000fe400000f0c03 */
[----:B------:R-:W-:Y:S01]  /*87e0*/  @P4 STS.128 [R231+0x14000], RZ ;  /* 0x014000ffe7004388 */ /* 0x000fe20000000c00 */
[----:B------:R-:W-:Y:S04]  /*87f0*/  IADD3 R0, P0, R10, UR14, RZ ;  /* 0x0000000e0a007c10 */ /* 0x000fe8000ff1e0ff */
[----:B------:R-:W-:Y:S01]  /*8800*/  @!PT LDS RZ, [RZ] ;  /* 0x00000000fffff984 */ /* 0x000fe20000000800 */
[----:B------:R-:W-:Y:S01]  /*8810*/  @!PT LDS RZ, [RZ] ;  /* 0x00000000fffff984 */ /* 0x000fe20000000800 */
[----:B------:R-:W-:Y:S01]  /*8820*/  @!PT LDS RZ, [RZ] ;  /* 0x00000000fffff984 */ /* 0x000fe20000000800 */
[----:B------:R2:W-:Y:S01]  /*8830*/  @!P4 LDGSTS.E.BYPASS.LTC128B.128 [R231+0x14000], [R8.64+0x100] ;  /* 0x1400010008e7cfae */ /* 0x0005e2000b901d52 */
[C---:B------:R-:W-:Y:S02]  /*8840*/  @!P6 LEA R12, P2, R0.reuse, c[0x0][0x170], 0x1 ;  /* 0x00005c00000cea11 */ /* 0x040fe400078408ff */
[----:B------:R-:W-:Y:S02]  /*8850*/  IADD3.X R11, R11, UR11, RZ, P0, !PT ;  /* 0x0000000b0b0b7c10 */ /* 0x000fe400087fe4ff */
[----:B------:R-:W-:Y:S01]  /*8860*/  @P3 STS.128 [R231+0x16000], RZ ;  /* 0x016000ffe7003388 */ /* 0x000fe20000000c00 */
[C---:B------:R-:W-:Y:S02]  /*8870*/  IADD3 R18, P1, R0.reuse, UR14, RZ ;  /* 0x0000000e00127c10 */ /* 0x040fe4000ff3e0ff */
[----:B------:R-:W-:Y:S02]  /*8880*/  @!P6 LEA.HI.X R13, R0, c[0x0][0x174], R11, 0x1, P2 ;  /* 0x00005d00000dea11 */ /* 0x000fe400010f0c0b */
[----:B------:R-:W-:Y:S01]  /*8890*/  @!PT LDS RZ, [RZ] ;  /* 0x00000000fffff984 */ /* 0x000fe20000000800 */
[----:B------:R-:W-:Y:S01]  /*88a0*/  @!PT LDS RZ, [RZ] ;  /* 0x00000000fffff984 */ /* 0x000fe20000000800 */
[----:B------:R-:W-:Y:S01]  /*88b0*/  @!PT LDS RZ, [RZ] ;  /* 0x00000000fffff984 */ /* 0x000fe20000000800 */
[----:B------:R2:W-:Y:S01]  /*88c0*/  @!P3 LDGSTS.E.BYPASS.LTC128B.128 [R231+0x16000], [R8.64+0x180] ;  /* 0x1600018008e7bfae */ /* 0x0005e2000b901d52 */
[----:B------:R-:W-:Y:S02]  /*88d0*/  IADD3.X R19, R11, UR11, RZ, P1, !PT ;  /* 0x0000000b0b137c10 */ /* 0x000fe40008ffe4ff */
[C---:B------:R-:W-:Y:S02]  /*88e0*/  @!P6 LEA R10, P0, R18.reuse, c[0x0][0x170], 0x1 ;  /* 0x00005c00120aea11 */ /* 0x040fe400078008ff */
[----:B------:R-:W-:Y:S02]  /*88f0*/  @P6 STS.128 [R231+0x10800], RZ ;  /* 0x010800ffe7006388 */ /* 0x000fe40000000c00 */
[----:B------:R-:W-:Y:S03]  /*8900*/  @!P6 LEA.HI.X R11, R18, c[0x0][0x174], R19, 0x1, P0 ;  /* 0x00005d00120bea11 */ /* 0x000fe600000f0c13 */
[----:B------:R-:W-:Y:S01]  /*8910*/  @!PT LDS RZ, [RZ] ;  /* 0x00000000fffff984 */ /* 0x000fe20000000800 */
[----:B------:R-:W-:Y:S01]  /*8920*/  @!PT LDS RZ, [RZ] ;  /* 0x00000000fffff984 */ /* 0x000fe20000000800 */
[----:B------:R-:W-:Y:S01]  /*8930*/  @!PT LDS RZ, [RZ] ;  /* 0x00000000fffff984 */ /* 0x000fe20000000800 */
[----:B------:R3:W-:Y:S05]  /*8940*/  @!P6 LDGSTS.E.BYPASS.LTC128B.128 [R231+0x10800], [R14.64] ;  /* 0x108000000ee7efae */ /* 0x0007ea000b901d52 */
[----:B------:R-:W-:Y:S05]  /*8950*/  @P5 STS.128 [R231+0x12800], RZ ;  /* 0x012800ffe7005388 */ /* 0x000fea0000000c00 */
[----:B------:R-:W-:Y:S01]  /*8960*/  @!PT LDS RZ, [RZ] ;  /* 0x00000000fffff984 */ /* 0x000fe20000000800 */
[----:B------:R-:W-:Y:S01]  /*8970*/  @!PT LDS RZ, [RZ] ;  /* 0x00000000fffff984 */ /* 0x000fe20000000800 */
[----:B------:R-:W-:Y:S01]  /*8980*/  @!PT LDS RZ, [RZ] ;  /* 0x00000000fffff984 */ /* 0x000fe20000000800 */
[----:B------:R4:W-:Y:S05]  /*8990*/  @!P5 LDGSTS.E.BYPASS.LTC128B.128 [R231+0x12800], [R6.64+0x80] ;  /* 0x1280008006e7dfae */ /* 0x0009ea000b901d52 */
        /* <DEDUP_REMOVED lines=50> */
[----:B------:R-:W-:Y:S05]  /*8cc0*/  LDSM.16.M88.4 R32, [R211] ;  /* 0x00000000d320783b */ /* 0x000fea0000000200 */
[----:B--2---:R-:W4:Y:S05]  /*8cd0*/  LDSM.16.M88.4 R8, [R204+0x8000] ;  /* 0x00800000cc08783b */ /* 0x004f2a0000000200 */
[----:B-1----:R-:W3:Y:S05]  /*8ce0*/  LDSM.16.M88.4 R16, [R204+0x8800] ;  /* 0x00880000cc10783b */ /* 0x002eea0000000200 */
[----:B------:R-:W1:Y:S05]  /*8cf0*/  LDSM.16.M88.4 R24, [R204+0x9000] ;  /* 0x00900000cc18783b */ /* 0x000e6a0000000200 */
[----:B------:R-:W0:Y:S05]  /*8d00*/  LDGDEPBAR ;  /* 0x00000000000079af */ /* 0x000e2a0000000000 */
[----:B------:R-:W2:Y:S05]  /*8d10*/  LDSM.16.M88.4 R136, [R204+0x9800] ;  /* 0x00980000cc88783b */ /* 0x000eaa0000000200 */
[----:B------:R-:W-:Y:S05]  /*8d20*/  LDSM.16.M88.4 R172, [R212] ;  /* 0x00000000d4ac783b */ /* 0x000fea0000000200 */
[----:B------:R-:W1:Y:S05]  /*8d30*/  LDSM.16.M88.4 R176, [R215] ;  /* 0x00000000d7b0783b */ /* 0x000e6a0000000200 */
[----:B------:R-:W2:Y:S01]  /*8d40*/  LDSM.16.M88.4 R180, [R230] ;  /* 0x00000000e6b4783b */ /* 0x000ea20000000200 */
[C---:B----4-:R-:W-:Y:S04]  /*8d50*/  HMMA.16816.F32.BF16 R4, R32.reuse, R8, RZ ;  /* 0x000000082004723c */ /* 0x050fe800000418ff */
[----:B------:R-:W4:Y:S05]  /*8d60*/  LDSM.16.M88.4 R184, [R229] ;  /* 0x00000000e5b8783b */ /* 0x000f2a0000000200 */
[----:B------:R-:W2:Y:S01]  /*8d70*/  LDSM.16.M88.4 R188, [R228] ;  /* 0x00000000e4bc783b */ /* 0x000ea20000000200 */
[C---:B------:R-:W-:Y:S04]  /*8d80*/  HMMA.16816.F32.BF16 R8, R32.reuse, R10, RZ ;  /* 0x0000000a2008723c */ /* 0x040fe800000418ff */
[----:B------:R-:W-:Y:S04]  /*8d90*/  LDSM.16.M88.4 R192, [R210+0x8000] ;  /* 0x00800000d2c0783b */ /* 0x000fe80000000200 */
[C---:B---3--:R-:W-:Y:S01]  /*8da0*/  HMMA.16816.F32.BF16 R12, R32.reuse, R16, RZ ;  /* 0x00000010200c723c */ /* 0x048fe200000418ff */
[----:B------:R-:W-:Y:S05]  /*8db0*/  LDSM.16.M88.4 R196, [R210+0x8800] ;  /* 0x00880000d2c4783b */ /* 0x000fea0000000200 */
[----:B------:R-:W-:Y:S02]  /*8dc0*/  LDSM.16.M88.4 R200, [R209] ;  /* 0x00000000d1c8783b */ /* 0x000fe40000000200 */
[C---:B------:R-:W-:Y:S08]  /*8dd0*/  HMMA.16816.F32.BF16 R16, R32.reuse, R18, RZ ;  /* 0x000000122010723c */ /* 0x040ff000000418ff */
[C---:B-1----:R-:W-:Y:S08]  /*8de0*/  HMMA.16816.F32.BF16 R20, R32.reuse, R24, RZ ;  /* 0x000000182014723c */ /* 0x042ff000000418ff */
[C---:B------:R-:W-:Y:S08]  /*8df0*/  HMMA.16816.F32.BF16 R24, R32.reuse, R26, RZ ;  /* 0x0000001a2018723c */ /* 0x040ff000000418ff */
[C---:B--2---:R-:W-:Y:S08]  /*8e00*/  HMMA.16816.F32.BF16 R28, R32.reuse, R136, RZ ;  /* 0x00000088201c723c */ /* 0x044ff000000418ff */
[----:B------:R-:W-:Y:S01]  /*8e10*/  HMMA.16816.F32.BF16 R32, R32, R138, RZ ;  /* 0x0000008a2020723c */ /* 0x000fe200000418ff */
[----:B------:R-:W1:Y:S07]  /*8e20*/  LDSM.16.M88.4 R136, [R214] ;  /* 0x00000000d688783b */ /* 0x000e6e0000000200 */
[C---:B------:R-:W-:Y:S08]  /*8e30*/  HMMA.16816.F32.BF16 R4, R172.reuse, R176, R4 ;  /* 0x000000b0ac04723c */ /* 0x040ff00000041804 */
[C---:B------:R-:W-:Y:S01]  /*8e40*/  HMMA.16816.F32.BF16 R8, R172.reuse, R178, R8 ;  /* 0x000000b2ac08723c */ /* 0x040fe20000041808 */
[----:B------:R-:W2:Y:S07]  /*8e50*/  LDSM.16.M88.4 R176, [R210+0x9000] ;  /* 0x00900000d2b0783b */ /* 0x000eae0000000200 */
[C---:B------:R-:W-:Y:S08]  /*8e60*/  HMMA.16816.F32.BF16 R12, R172.reuse, R180, R12 ;  /* 0x000000b4ac0c723c */ /* 0x040ff0000004180c */
[C---:B------:R-:W-:Y:S01]  /*8e70*/  HMMA.16816.F32.BF16 R16, R172.reuse, R182, R16 ;  /* 0x000000b6ac10723c */ /* 0x040fe20000041810 */
[----:B------:R-:W3:Y:S07]  /*8e80*/  LDSM.16.M88.4 R180, [R210+0x9800] ;  /* 0x00980000d2b4783b */ /* 0x000eee0000000200 */
[C---:B----4-:R-:W-:Y:S08]  /*8e90*/  HMMA.16816.F32.BF16 R20, R172.reuse, R184, R20 ;  /* 0x000000b8ac14723c */ /* 0x050ff00000041814 */
[C---:B------:R-:W-:Y:S01]  /*8ea0*/  HMMA.16816.F32.BF16 R24, R172.reuse, R186, R24 ;  /* 0x000000baac18723c */ /* 0x040fe20000041818 */
[----:B------:R-:W4:Y:S07]  /*8eb0*/  LDSM.16.M88.4 R184, [R213] ;  /* 0x00000000d5b8783b */ /* 0x000f2e0000000200 */
[C---:B------:R-:W-:Y:S08]  /*8ec0*/  HMMA.16816.F32.BF16 R28, R172.reuse, R188, R28 ;  /* 0x000000bcac1c723c */ /* 0x040ff0000004181c */
[----:B------:R-:W-:Y:S01]  /*8ed0*/  HMMA.16816.F32.BF16 R32, R172, R190, R32 ;  /* 0x000000beac20723c */ /* 0x000fe20000041820 */
[----:B------:R-:W3:Y:S05]  /*8ee0*/  LDSM.16.M88.4 R172, [R209+0x800] ;  /* 0x00080000d1ac783b */ /* 0x000eea0000000200 */
[----:B------:R-:W-:Y:S02]  /*8ef0*/  LDSM.16.M88.4 R188, [R209+0x1800] ;  /* 0x00180000d1bc783b */ /* 0x000fe40000000200 */
        /* <DEDUP_REMOVED lines=11> */
[----:B------:R-:W2:Y:S05]  /*8fb0*/  LDSM.16.M88.4 R136, [R204+0xa800] ;  /* 0x00a80000cc88783b */ /* 0x000eaa0000000200 */
[----:B------:R-:W3:Y:S02]  /*8fc0*/  LDSM.16.M88.4 R180, [R204+0xb000] ;  /* 0x00b00000ccb4783b */ /* 0x000ee40000000200 */
[C---:B----4-:R-:W-:Y:S08]  /*8fd0*/  HMMA.16816.F32.BF16 R4, R184.reuse, R200, R4 ;  /* 0x000000c8b804723c */ /* 0x050ff00000041804 */
[C---:B------:R-:W-:Y:S01]  /*8fe0*/  HMMA.16816.F32.BF16 R8, R184.reuse, R202, R8 ;  /* 0x000000cab808723c */ /* 0x040fe20000041808 */
[----:B------:R-:W4:Y:S07]  /*8ff0*/  LDSM.16.M88.4 R200, [R204+0xb800] ;  /* 0x00b80000ccc8783b */ /* 0x000f2e0000000200 */
        /* <DEDUP_REMOVED lines=8> */
[----:B------:R-:W1:Y:S05]  /*9080*/  LDSM.16.M88.4 R184, [R226] ;  /* 0x00000000e2b8783b */ /* 0x000e6a0000000200 */
[----:B------:R-:W1:Y:S02]  /*9090*/  LDSM.16.M88.4 R188, [R225] ;  /* 0x00000000e1bc783b */ /* 0x000e640000000200 */
        /* <DEDUP_REMOVED lines=11> */
[----:B------:R-:W3:Y:S05]  /*9150*/  LDSM.16.M88.4 R192, [R210+0xa800] ;  /* 0x00a80000d2c0783b */ /* 0x000eea0000000200 */
[----:B------:R-:W-:Y:S02]  /*9160*/  LDSM.16.M88.4 R200, [R209+0x3800] ;  /* 0x00380000d1c8783b */ /* 0x000fe40000000200 */
        /* <DEDUP_REMOVED lines=9> */
[C---:B------:R-:W-:Y:S08]  /*9200*/  HMMA.16816.F32.BF16 R28, R172.reuse, R196, R28 ;  /* 0x000000c4ac1c723c */ /* 0x040ff0000004181c */
[----:B------:R-:W-:Y:S01]  /*9210*/  HMMA.16816.F32.BF16 R32, R172, R198, R32 ;  /* 0x000000c6ac20723c */ /* 0x000fe20000041820 */
[----:B------:R-:W4:Y:S05]  /*9220*/  LDSM.16.M88.4 R172, [R213+0x2000] ;  /* 0x00200000d5ac783b */ /* 0x000f2a0000000200 */
[----:B------:R-:W-:Y:S02]  /*9230*/  LDSM.16.M88.4 R196, [R209+0x3000] ;  /* 0x00300000d1c4783b */ /* 0x000fe40000000200 */
        /* <DEDUP_REMOVED lines=11> */
[----:B------:R-:W1:Y:S05]  /*92f0*/  LDSM.16.M88.4 R136, [R211+0x4000] ;  /* 0x00400000d388783b */ /* 0x000e6a0000000200 */
[----:B------:R-:W3:Y:S02]  /*9300*/  LDSM.16.M88.4 R184, [R204+0xc800] ;  /* 0x00c80000ccb8783b */ /* 0x000ee40000000200 */
        /* <DEDUP_REMOVED lines=8> */
[----:B------:R-:W4:Y:S07]  /*9390*/  LDSM.16.M88.4 R196, [R223] ;  /* 0x00000000dfc4783b */ /* 0x000f2e0000000200 */
[C---:B------:R-:W-:Y:S08]  /*93a0*/  HMMA.16816.F32.BF16 R28, R172.reuse, R200, R28 ;  /* 0x000000c8ac1c723c */ /* 0x040ff0000004181c */
[----:B------:R-:W-:Y:S01]  /*93b0*/  HMMA.16816.F32.BF16 R32, R172, R202, R32 ;  /* 0x000000caac20723c */ /* 0x000fe20000041820 */
[----:B------:R-:W4:Y:S05]  /*93c0*/  LDSM.16.M88.4 R172, [R222] ;  /* 0x00000000deac783b */ /* 0x000f2a0000000200 */
[----:B------:R-:W-:Y:S02]  /*93d0*/  LDSM.16.M88.4 R200, [R220] ;  /* 0x00000000dcc8783b */ /* 0x000fe40000000200 */
[C---:B-1----:R-:W-:Y:S08]  /*93e0*/  HMMA.16816.F32.BF16 R4, R136.reuse, R176, R4 ;  /* 0x000000b08804723c */ /* 0x042ff00000041804 */
[C---:B------:R-:W-:Y:S01]  /*93f0*/  HMMA.16816.F32.BF16 R8, R136.reuse, R178, R8 ;  /* 0x000000b28808723c */ /* 0x040fe20000041808 */
[----:B------:R-:W1:Y:S07]  /*9400*/  LDSM.16.M88.4 R176, [R221] ;  /* 0x00000000ddb0783b */ /* 0x000e6e0000000200 */
[C---:B---3--:R-:W-:Y:S08]  /*9410*/  HMMA.16816.F32.BF16 R12, R136.reuse, R184, R12 ;  /* 0x000000b8880c723c */ /* 0x048ff0000004180c */
[C---:B------:R-:W-:Y:S01]  /*9420*/  HMMA.16816.F32.BF16 R16, R136.reuse, R186, R16 ;  /* 0x000000ba8810723c */ /* 0x040fe20000041810 */
[----:B------:R-:W-:Y:S07]  /*9430*/  LDSM.16.M88.4 R184, [R210+0xc800] ;  /* 0x00c80000d2b8783b */ /* 0x000fee0000000200 */
[C---:B--2---:R-:W-:Y:S08]  /*9440*/  HMMA.16816.F32.BF16 R20, R136.reuse, R180, R20 ;  /* 0x000000b48814723c */ /* 0x044ff00000041814 */
[C---:B------:R-:W-:Y:S01]  /*9450*/  HMMA.16816.F32.BF16 R24, R136.reuse, R182, R24 ;  /* 0x000000b68818723c */ /* 0x040fe20000041818 */
[----:B------:R-:W-:Y:S07]  /*9460*/  LDSM.16.M88.4 R180, [R210+0xc000] ;  /* 0x00c00000d2b4783b */ /* 0x000fee0000000200 */
[C---:B------:R-:W-:Y:S08]  /*9470*/  HMMA.16816.F32.BF16 R28, R136.reuse, R188, R28 ;  /* 0x000000bc881c723c */ /* 0x040ff0000004181c */
        /* <DEDUP_REMOVED lines=14> */
[----:B------:R-:W1:Y:S05]  /*9560*/  LDSM.16.M88.4 R192, [R209+0x4800] ;  /* 0x00480000d1c0783b */ /* 0x000e6a0000000200 */
[----:B------:R-:W-:Y:S02]  /*9570*/  LDSM.16.M88.4 R200, [R204+0xe000] ;  /* 0x00e00000ccc8783b */ /* 0x000fe40000000200 */
        /* <DEDUP_REMOVED lines=11> */
[----:B------:R-:W4:Y:S05]  /*9630*/  LDSM.16.M88.4 R136, [R204+0xe800] ;  /* 0x00e80000cc88783b */ /* 0x000f2a0000000200 */
[----:B------:R-:W-:Y:S02]  /*9640*/  LDSM.16.M88.4 R196, [R217] ;  /* 0x00000000d9c4783b */ /* 0x000fe40000000200 */
[C---:B-1----:R-:W-:Y:S08]  /*9650*/  HMMA.16816.F32.BF16 R4, R172.reuse, R176, R4 ;  /* 0x000000b0ac04723c */ /* 0x042ff00000041804 */
[C---:B------:R-:W-:Y:S01]  /*9660*/  HMMA.16816.F32.BF16 R8, R172.reuse, R178, R8 ;  /* 0x000000b2ac08723c */ /* 0x040fe20000041808 */
[----:B------:R-:W1:Y:S07]  /*9670*/  LDSM.16.M88.4 R176, [R204+0xf000] ;  /* 0x00f00000ccb0783b */ /* 0x000e6e0000000200 */
[C---:B------:R-:W-:Y:S08]  /*9680*/  HMMA.16816.F32.BF16 R12, R172.reuse, R192, R12 ;  /* 0x000000c0ac0c723c */ /* 0x040ff0000004180c */
[C---:B------:R-:W-:Y:S01]  /*9690*/  HMMA.16816.F32.BF16 R16, R172.reuse, R194, R16 ;  /* 0x000000c2ac10723c */ /* 0x040fe20000041810 */
[----:B------:R-:W1:Y:S07]  /*96a0*/  LDSM.16.M88.4 R192, [R204+0xf800] ;  /* 0x00f80000ccc0783b */ /* 0x000e6e0000000200 */
[C---:B--2---:R-:W-:Y:S08]  /*96b0*/  HMMA.16816.F32.BF16 R20, R172.reuse, R180, R20 ;  /* 0x000000b4ac14723c */ /* 0x044ff00000041814 */
[C---:B------:R-:W-:Y:S01]  /*96c0*/  HMMA.16816.F32.BF16 R24, R172.reuse, R182, R24 ;  /* 0x000000b6ac18723c */ /* 0x040fe20000041818 */
[----:B------:R-:W-:Y:S07]  /*96d0*/  LDSM.16.M88.4 R180, [R219] ;  /* 0x00000000dbb4783b */ /* 0x000fee0000000200 */
[C---:B------:R-:W-:Y:S08]  /*96e0*/  HMMA.16816.F32.BF16 R28, R172.reuse, R184, R28 ;  /* 0x000000b8ac1c723c */ /* 0x040ff0000004181c */
[----:B------:R-:W-:Y:S01]  /*96f0*/  HMMA.16816.F32.BF16 R32, R172, R186, R32 ;  /* 0x000000baac20723c */ /* 0x000fe20000041820 */
[----:B------:R-:W2:Y:S05]  /*9700*/  LDSM.16.M88.4 R172, [R212+0x6000] ;  /* 0x00600000d4ac783b */ /* 0x000eaa0000000200 */
[----:B------:R-:W2:Y:S02]  /*9710*/  LDSM.16.M88.4 R184, [R218] ;  /* 0x00000000dab8783b */ /* 0x000ea40000000200 */
[C---:B---3--:R-:W-:Y:S08]  /*9720*/  HMMA.16816.F32.BF16 R4, R188.reuse, R200, R4 ;  /* 0x000000c8bc04723c */ /* 0x048ff00000041804 */
[C---:B------:R-:W-:Y:S01]  /*9730*/  HMMA.16816.F32.BF16 R8, R188.reuse, R202, R8 ;  /* 0x000000cabc08723c */ /* 0x040fe20000041808 */
[----:B------:R-:W3:Y:S07]  /*9740*/  LDSM.16.M88.4 R200, [R216] ;  /* 0x00000000d8c8783b */ /* 0x000eee0000000200 */
        /* <DEDUP_REMOVED lines=8> */
[----:B------:R-:W-:Y:S05]  /*97d0*/  LDSM.16.M88.4 R188, [R210+0xf800] ;  /* 0x00f80000d2bc783b */ /* 0x000fea0000000200 */
[----:B------:R-:W-:Y:S02]  /*97e0*/  LDSM.16.M88.4 R192, [R213+0x6000] ;  /* 0x00600000d5c0783b */ /* 0x000fe40000000200 */
[C---:B--2---:R-:W-:Y:S08]  /*97f0*/  HMMA.16816.F32.BF16 R4, R172.reuse, R180, R4 ;  /* 0x000000b4ac04723c */ /* 0x044ff00000041804 */
[C---:B------:R-:W-:Y:S01]  /*9800*/  HMMA.16816.F32.BF16 R8, R172.reuse, R182, R8 ;  /* 0x000000b6ac08723c */ /* 0x040fe20000041808 */
[----:B------:R-:W2:Y:S07]  /*9810*/  LDSM.16.M88.4 R180, [R210+0xe800] ;  /* 0x00e80000d2b4783b */ /* 0x000eae0000000200 */
[C---:B------:R-:W-:Y:S08]  /*9820*/  HMMA.16816.F32.BF16 R12, R172.reuse, R184, R12 ;  /* 0x000000b8ac0c723c */ /* 0x040ff0000004180c */
[C---:B------:R-:W-:Y:S01]  /*9830*/  HMMA.16816.F32.BF16 R16, R172.reuse, R186, R16 ;  /* 0x000000baac10723c */ /* 0x040fe20000041810 */
[----:B------:R-:W4:Y:S07]  /*9840*/  LDSM.16.M88.4 R184, [R210+0xf000] ;  /* 0x00f00000d2b8783b */ /* 0x000f2e0000000200 */
[C---:B------:R-:W-:Y:S08]  /*9850*/  HMMA.16816.F32.BF16 R20, R172.reuse, R196, R20 ;  /* 0x000000c4ac14723c */ /* 0x040ff00000041814 */
[C---:B------:R-:W-:Y:S01]  /*9860*/  HMMA.16816.F32.BF16 R24, R172.reuse, R198, R24 ;  /* 0x000000c6ac18723c */ /* 0x040fe20000041818 */
[----:B------:R-:W4:Y:S07]  /*9870*/  LDSM.16.M88.4 R196, [R209+0x6000] ;  /* 0x00600000d1c4783b */ /* 0x000f2e0000000200 */
[C---:B---3--:R-:W-:Y:S08]  /*9880*/  HMMA.16816.F32.BF16 R28, R172.reuse, R200, R28 ;  /* 0x000000c8ac1c723c */ /* 0x048ff0000004181c */
[----:B------:R-:W-:Y:S08]  /*9890*/  HMMA.16816.F32.BF16 R32, R172, R202, R32 ;  /* 0x000000caac20723c */ /* 0x000ff00000041820 */
[C---:B-1----:R-:W-:Y:S08]  /*98a0*/  HMMA.16816.F32.BF16 R4, R136.reuse, R176, R4 ;  /* 0x000000b08804723c */ /* 0x042ff00000041804 */
[C---:B------:R-:W-:Y:S08]  /*98b0*/  HMMA.16816.F32.BF16 R8, R136.reuse, R178, R8 ;  /* 0x000000b28808723c */ /* 0x040ff00000041808 */
[C---:B--2---:R-:W-:Y:S08]  /*98c0*/  HMMA.16816.F32.BF16 R12, R136.reuse, R180, R12 ;  /* 0x000000b4880c723c */ /* 0x044ff0000004180c */
[C---:B------:R-:W-:Y:S08]  /*98d0*/  HMMA.16816.F32.BF16 R16, R136.reuse, R182, R16 ;  /* 0x000000b68810723c */ /* 0x040ff00000041810 */
[C---:B----4-:R-:W-:Y:S08]  /*98e0*/  HMMA.16816.F32.BF16 R20, R136.reuse, R184, R20 ;  /* 0x000000b88814723c */ /* 0x050ff00000041814 */
[C---:B------:R-:W-:Y:S08]  /*98f0*/  HMMA.16816.F32.BF16 R24, R136.reuse, R186, R24 ;  /* 0x000000ba8818723c */ /* 0x040ff00000041818 */
[C---:B------:R-:W-:Y:S08]  /*9900*/  HMMA.16816.F32.BF16 R28, R136.reuse, R188, R28 ;  /* 0x000000bc881c723c */ /* 0x040ff0000004181c */
[----:B------:R-:W-:Y:S01]  /*9910*/  HMMA.16816.F32.BF16 R32, R136, R190, R32 ;  /* 0x000000be8820723c */ /* 0x000fe20000041820 */
[----:B------:R-:W1:Y:S07]  /*9920*/  LDSM.16.M88.4 R136, [R209+0x6800] ;  /* 0x00680000d188783b */ /* 0x000e6e0000000200 */
[C---:B------:R-:W-:Y:S08]  /*9930*/  HMMA.16816.F32.BF16 R4, R192.reuse, R196, R4 ;  /* 0x000000c4c004723c */ /* 0x040ff00000041804 */
[C---:B------:R-:W-:Y:S11]  /*9940*/  HMMA.16816.F32.BF16 R8, R192.reuse, R198, R8 ;  /* 0x000000c6c008723c */ /* 0x040ff60000041808 */
[----:B------:R-:W-:Y:S05]  /*9950*/  @!UPT UIADD3 URZ, URZ, URZ, URZ ;  /* 0x0000003f3f3ff290 */ /* 0x000fea000fffe03f */
[----:B------:R-:W-:Y:S02]  /*9960*/  FMUL.FTZ R4, R4, c[0x0][0x2ec] ;  /* 0x0000bb0004047a20 */ /* 0x000fe40000410000 */
[----:B------:R-:W-:Y:S02]  /*9970*/  FMUL.FTZ R5, R5, c[0x0][0x2ec] ;  /* 0x0000bb0005057a20 */ /* 0x000fe40000410000 */
[----:B------:R-:W2:Y:S01]  /*9980*/  MUFU.TANH R172, R4 ;  /* 0x0000000400ac7308 */ /* 0x000ea20000002400 */
[----:B------:R-:W-:Y:S02]  /*9990*/  FMUL.FTZ R6, R6, c[0x0][0x2ec] ;  /* 0x0000bb0006067a20 */ /* 0x000fe40000410000 */
[----:B------:R-:W-:Y:S02]  /*99a0*/  FMUL.FTZ R7, R7, c[0x0][0x2ec] ;  /* 0x0000bb0007077a20 */ /* 0x000fe40000410000 */
[----:B------:R-:W-:Y:S01]  /*99b0*/  FMUL.FTZ R8, R8, c[0x0][0x2ec] ;  /* 0x0000bb0008087a20 */ /* 0x000fe20000410000 */
[C---:B-1----:R-:W-:Y:S03]  /*99c0*/  HMMA.16816.F32.BF16 R12, R192.reuse, R136, R12 ;  /* 0x00000088c00c723c */ /* 0x042fe6000004180c */
[----:B------:R-:W-:Y:S01]  /*99d0*/  FMUL.FTZ R9, R9, c[0x0][0x2ec] ;  /* 0x0000bb0009097a20 */ /* 0x000fe20000410000 */
[----:B------:R-:W1:Y:S01]  /*99e0*/  MUFU.TANH R176, R5 ;  /* 0x0000000500b07308 */ /* 0x000e620000002400 */
[----:B------:R-:W-:Y:S02]  /*99f0*/  FMUL.FTZ R10, R10, c[0x0][0x2ec] ;  /* 0x0000bb000a0a7a20 */ /* 0x000fe40000410000 */
[----:B------:R-:W-:Y:S01]  /*9a00*/  FMUL.FTZ R11, R11, c[0x0][0x2ec] ;  /* 0x0000bb000b0b7a20 */ /* 0x000fe20000410000 */
[C---:B------:R-:W-:Y:S06]  /*9a10*/  HMMA.16816.F32.BF16 R16, R192.reuse, R138, R16 ;  /* 0x0000008ac010723c */ /* 0x040fec0000041810 */
[----:B------:R-:W3:Y:S10]  /*9a20*/  MUFU.TANH R173, R6 ;  /* 0x0000000600ad7308 */ /* 0x000ef40000002400 */
[----:B------:R4:W1:Y:S01]  /*9a30*/  MUFU.TANH R178, R7 ;  /* 0x0000000700b27308 */ /* 0x0008620000002400 */
[----:B------:R-:W-:Y:S02]  /*9a40*/  FMUL.FTZ R12, R12, c[0x0][0x2ec] ;  /* 0x0000bb000c0c7a20 */ /* 0x000fe40000410000 */
[----:B------:R-:W-:Y:S02]  /*9a50*/  FMUL.FTZ R14, R14, c[0x0][0x2ec] ;  /* 0x0000bb000e0e7a20 */ /* 0x000fe40000410000 */
[----:B------:R-:W-:Y:S02]  /*9a60*/  FMUL.FTZ R15, R15, c[0x0][0x2ec] ;  /* 0x0000bb000f0f7a20 */ /* 0x000fe40000410000 */
[----:B------:R-:W-:Y:S02]  /*9a70*/  FMUL.FTZ R13, R13, c[0x0][0x2ec] ;  /* 0x0000bb000d0d7a20 */ /* 0x000fe40000410000 */
[----:B------:R-:W-:Y:S01]  /*9a80*/  FMUL.FTZ R16, R16, c[0x0][0x2ec] ;  /* 0x0000bb0010107a20 */ /* 0x000fe20000410000 */
[----:B------:R-:W1:Y:S01]  /*9a90*/  MUFU.TANH R177, R8 ;  /* 0x0000000800b17308 */ /* 0x000e620000002400 */
[----:B------:R-:W-:Y:S02]  /*9aa0*/  FMUL.FTZ R17, R17, c[0x0][0x2ec] ;  /* 0x0000bb0011117a20 */ /* 0x000fe40000410000 */
[----:B------:R-:W-:Y:S02]  /*9ab0*/  FMUL.FTZ R18, R18, c[0x0][0x2ec] ;  /* 0x0000bb0012127a20 */ /* 0x000fe40000410000 */
[----:B------:R-:W-:Y:S05]  /*9ac0*/  FMUL.FTZ R19, R19, c[0x0][0x2ec] ;  /* 0x0000bb0013137a20 */ /* 0x000fea0000410000 */
[----:B------:R-:W1:Y:S01]  /*9ad0*/  MUFU.TANH R174, R9 ;  /* 0x0000000900ae7308 */ /* 0x000e620000002400 */
[----:B----4-:R-:W4:Y:S09]  /*9ae0*/  LDSM.16.M88.4 R4, [R209+0x7000] ;  /* 0x00700000d104783b */ /* 0x010f320000000200 */
[----:B------:R-:W1:Y:S10]  /*9af0*/  MUFU.TANH R137, R10 ;  /* 0x0000000a00897308 */ /* 0x000e740000002400 */
[----:B------:R1:W1:Y:S10]  /*9b00*/  MUFU.TANH R175, R11 ;  /* 0x0000000b00af7308 */ /* 0x0002740000002400 */
[----:B------:R2:W2:Y:S10]  /*9b10*/  MUFU.TANH R138, R12 ;  /* 0x0000000c008a7308 */ /* 0x0004b40000002400 */
[----:B------:R-:W2:Y:S01]  /*9b20*/  MUFU.TANH R180, R14 ;  /* 0x0000000e00b47308 */ /* 0x000ea20000002400 */
[----:B-1----:R-:W1:Y:S01]  /*9b30*/  LDSM.16.M88.4 R8, [R209+0x7800] ;  /* 0x00780000d108783b */ /* 0x002e620000000200 */
[----:B------:R-:W-:Y:S08]  /*9b40*/  DEPBAR.LE SB0, 0x0 ;  /* 0x000080000000791a */ /* 0x000ff00000000000 */
[----:B------:R-:W1:Y:S01]  /*9b50*/  MUFU.TANH R179, R15 ;  /* 0x0000000f00b37308 */ /* 0x000e620000002400 */
[----:B------:R-:W-:Y:S01]  /*9b60*/  BAR.SYNC.DEFER_BLOCKING 0x0 ;  /* 0x0000000000007b1d */ /* 0x000fe20000010000 */
[C---:B----4-:R-:W-:Y:S08]  /*9b70*/  HMMA.16816.F32.BF16 R20, R192.reuse, R4, R20 ;  /* 0x00000004c014723c */ /* 0x050ff00000041814 */
[----:B------:R4:W1:Y:S01]  /*9b80*/  MUFU.TANH R181, R16 ;  /* 0x0000001000b57308 */ /* 0x0008620000002400 */
[C---:B------:R-:W-:Y:S09]  /*9b90*/  HMMA.16816.F32.BF16 R24, R192.reuse, R6, R24 ;  /* 0x00000006c018723c */ /* 0x040ff20000041818 */
[----:B------:R-:W2:Y:S06]  /*9ba0*/  MUFU.TANH R139, R13 ;  /* 0x0000000d008b7308 */ /* 0x000eac0000002400 */
[----:B------:R-:W-:Y:S02]  /*9bb0*/  FMUL.FTZ R20, R20, c[0x0][0x2ec] ;  /* 0x0000bb0014147a20 */ /* 0x000fe40000410000 */
[----:B------:R-:W-:Y:S02]  /*9bc0*/  FMUL.FTZ R21, R21, c[0x0][0x2ec] ;  /* 0x0000bb0015157a20 */ /* 0x000fe40000410000 */
[----:B------:R-:W2:Y:S01]  /*9bd0*/  MUFU.TANH R182, R17 ;  /* 0x0000001100b67308 */ /* 0x000ea20000002400 */
[----:B------:R-:W-:Y:S02]  /*9be0*/  FMUL.FTZ R22, R22, c[0x0][0x2ec] ;  /* 0x0000bb0016167a20 */ /* 0x000fe40000410000 */
[----:B------:R-:W-:Y:S01]  /*9bf0*/  FMUL.FTZ R23, R23, c[0x0][0x2ec] ;  /* 0x0000bb0017177a20 */ /* 0x000fe20000410000 */
[C---:B-1----:R-:W-:Y:S03]  /*9c00*/  HMMA.16816.F32.BF16 R28, R192.reuse, R8, R28 ;  /* 0x00000008c01c723c */ /* 0x042fe6000004181c */
[----:B------:R-:W-:Y:S02]  /*9c10*/  FMUL.FTZ R24, R24, c[0x0][0x2ec] ;  /* 0x0000bb0018187a20 */ /* 0x000fe40000410000 */
[----:B------:R-:W-:Y:S01]  /*9c20*/  FMUL.FTZ R25, R25, c[0x0][0x2ec] ;  /* 0x0000bb0019197a20 */ /* 0x000fe20000410000 */
[----:B------:R-:W1:Y:S01]  /*9c30*/  MUFU.TANH R183, R18 ;  /* 0x0000001200b77308 */ /* 0x000e620000002400 */
[----:B------:R-:W-:Y:S01]  /*9c40*/  MOV R8, UR6 ;  /* 0x0000000600087c02 */ /* 0x000fe20008000f00 */
[----:B------:R-:W-:Y:S04]  /*9c50*/  HMMA.16816.F32.BF16 R32, R192, R10, R32 ;  /* 0x0000000ac020723c */ /* 0x000fe80000041820 */
[----:B-----5:R-:W-:Y:S01]  /*9c60*/  LEA R2, P2, R8, R238, 0x6 ;  /* 0x000000ee08027211 */ /* 0x020fe200078430ff */
[----:B------:R-:W-:Y:S01]  /*9c70*/  FMUL.FTZ R26, R26, c[0x0][0x2ec] ;  /* 0x0000bb001a1a7a20 */ /* 0x000fe20000410000 */
[C---:B------:R-:W-:Y:S01]  /*9c80*/  LEA R4, P0, R8.reuse, R232, 0x6 ;  /* 0x000000e808047211 */ /* 0x040fe200078030ff */
[----:B------:R-:W-:Y:S01]  /*9c90*/  FMUL.FTZ R27, R27, c[0x0][0x2ec] ;  /* 0x0000bb001b1b7a20 */ /* 0x000fe20000410000 */
[----:B------:R-:W1:Y:S01]  /*9ca0*/  MUFU.TANH R184, R19 ;  /* 0x0000001300b87308 */ /* 0x000e620000002400 */
[C---:B------:R-:W-:Y:S03]  /*9cb0*/  LEA.HI.X.SX32 R3, R8.reuse, R239, 0x6, P2 ;  /* 0x000000ef08037211 */ /* 0x040fe600010f36ff */
[C---:B------:R-:W-:Y:S02]  /*9cc0*/  LEA R6, P1, R8.reuse, R236, 0x6 ;  /* 0x000000ec08067211 */ /* 0x040fe400078230ff */
[C---:B------:R-:W-:Y:S01]  /*9cd0*/  LEA.HI.X.SX32 R5, R8.reuse, R233, 0x6, P0 ;  /* 0x000000e908057211 */ /* 0x040fe200000f36ff */
[----:B------:R-:W-:Y:S01]  /*9ce0*/  IMAD R3, R3, c[0x0][0x198], RZ ;  /* 0x0000660003037a24 */ /* 0x000fe200078e02ff */
[----:B------:R-:W-:Y:S01]  /*9cf0*/  LEA R10, P0, R8, R234, 0x6 ;  /* 0x000000ea080a7211 */ /* 0x000fe200078030ff */
[----:B------:R-:W-:Y:S01]  /*9d00*/  FMUL.FTZ R28, R28, c[0x0][0x2ec] ;  /* 0x0000bb001c1c7a20 */ /* 0x000fe20000410000 */
[----:B------:R-:W1:Y:S01]  /*9d10*/  MUFU.TANH R185, R20 ;  /* 0x0000001400b97308 */ /* 0x000e620000002400 */
[C---:B------:R-:W-:Y:S01]  /*9d20*/  LEA.HI.X.SX32 R7, R8.reuse, R237, 0x6, P1 ;  /* 0x000000ed08077211 */ /* 0x040fe200008f36ff */
[----:B------:R-:W-:Y:S01]  /*9d30*/  FMUL.FTZ R29, R29, c[0x0][0x2ec] ;  /* 0x0000bb001d1d7a20 */ /* 0x000fe20000410000 */
[----:B------:R-:W-:Y:S01]  /*9d40*/  LEA.HI.X.SX32 R11, R8, R235, 0x6, P0 ;  /* 0x000000eb080b7211 */ /* 0x000fe200000f36ff */
[----:B------:R-:W-:Y:S02]  /*9d50*/  FMUL.FTZ R30, R30, c[0x0][0x2ec] ;  /* 0x0000bb001e1e7a20 */ /* 0x000fe40000410000 */
[----:B------:R-:W-:Y:S02]  /*9d60*/  FMUL.FTZ R0, R35, c[0x0][0x2ec] ;  /* 0x0000bb0023007a20 */ /* 0x000fe40000410000 */
[----:B------:R-:W-:Y:S02]  /*9d70*/  FMUL.FTZ R31, R31, c[0x0][0x2ec] ;  /* 0x0000bb001f1f7a20 */ /* 0x000fe40000410000 */
[----:B------:R5:W1:Y:S01]  /*9d80*/  MUFU.TANH R136, R0 ;  /* 0x0000000000887308 */ /* 0x000a620000002400 */
[----:B------:R-:W-:Y:S02]  /*9d90*/  FMUL.FTZ R32, R32, c[0x0][0x2ec] ;  /* 0x0000bb0020207a20 */ /* 0x000fe40000410000 */
[----:B------:R-:W-:Y:S02]  /*9da0*/  FMUL.FTZ R33, R33, c[0x0][0x2ec] ;  /* 0x0000bb0021217a20 */ /* 0x000fe40000410000 */
[----:B------:R-:W-:Y:S02]  /*9db0*/  FMUL.FTZ R34, R34, c[0x0][0x2ec] ;  /* 0x0000bb0022227a20 */ /* 0x000fe40000410000 */
[----:B------:R-:W-:Y:S02]  /*9dc0*/  IMAD R5, R5, c[0x0][0x198], RZ ;  /* 0x0000660005057a24 */ /* 0x000fe400078e02ff */
[C---:B------:R-:W-:Y:S01]  /*9dd0*/  IMAD R9, R2.reuse, c[0x0][0x19c], R3 ;  /* 0x0000670002097a24 */ /* 0x040fe200078e0203 */
[----:B------:R1:W1:Y:S01]  /*9de0*/  MUFU.TANH R186, R21 ;  /* 0x0000001500ba7308 */ /* 0x0002620000002400 */
[----:B------:R-:W-:Y:S04]  /*9df0*/  IMAD.WIDE.U32 R2, R2, c[0x0][0x198], RZ ;  /* 0x0000660002027a25 */ /* 0x000fe800078e00ff */
[----:B------:R-:W-:Y:S02]  /*9e00*/  IMAD R7, R7, c[0x0][0x198], RZ ;  /* 0x0000660007077a24 */ /* 0x000fe400078e02ff */
[C---:B--2---:R-:W-:Y:S02]  /*9e10*/  IMAD R12, R4.reuse, c[0x0][0x19c], R5 ;  /* 0x00006700040c7a24 */ /* 0x044fe400078e0205 */
[----:B------:R-:W-:Y:S01]  /*9e20*/  IMAD.WIDE.U32 R4, R4, c[0x0][0x198], RZ ;  /* 0x0000660004047a25 */ /* 0x000fe200078e00ff */
[----:B------:R2:W1:Y:S03]  /*9e30*/  MUFU.TANH R187, R22 ;  /* 0x0000001600bb7308 */ /* 0x0004660000002400 */
[----:B----4-:R-:W-:Y:S01]  /*9e40*/  IMAD R16, R6, c[0x0][0x19c], R7 ;  /* 0x0000670006107a24 */ /* 0x010fe200078e0207 */
[----:B------:R-:W-:Y:S01]  /*9e50*/  IADD3 R5, R5, R12, RZ ;  /* 0x0000000c05057210 */ /* 0x000fe20007ffe0ff */
[----:B-----5:R-:W-:Y:S01]  /*9e60*/  IMAD.IADD R0, R3, 0x1, R9 ;  /* 0x0000000103007824 */ /* 0x020fe200078e0209 */
[-C--:B------:R-:W-:Y:S01]  /*9e70*/  LEA R8, P1, R4, R243.reuse, 0x1 ;  /* 0x000000f304087211 */ /* 0x080fe200078208ff */
[----:B------:R-:W-:Y:S01]  /*9e80*/  IMAD.WIDE.U32 R14, R6, c[0x0][0x198], RZ ;  /* 0x00006600060e7a25 */ /* 0x000fe200078e00ff */
[-C--:B------:R-:W-:Y:S02]  /*9e90*/  LEA R6, P0, R2, R243.reuse, 0x1 ;  /* 0x000000f302067211 */ /* 0x080fe400078008ff */
[----:B------:R2:W4:Y:S01]  /*9ea0*/  MUFU.TANH R189, R23 ;  /* 0x0000001700bd7308 */ /* 0x0005220000002400 */
[----:B------:R-:W-:Y:S01]  /*9eb0*/  IMAD R7, R11, c[0x0][0x198], RZ ;  /* 0x000066000b077a24 */ /* 0x000fe200078e02ff */
[----:B------:R-:W-:Y:S01]  /*9ec0*/  LEA.HI.X R9, R4, R242, R5, 0x1, P1 ;  /* 0x000000f204097211 */ /* 0x000fe200008f0c05 */
[----:B------:R-:W-:Y:S01]  /*9ed0*/  IMAD.WIDE.U32 R12, R10, c[0x0][0x198], RZ ;  /* 0x000066000a0c7a25 */ /* 0x000fe200078e00ff */
[-C--:B------:R-:W-:Y:S02]  /*9ee0*/  LEA R4, P2, R14, R243.reuse, 0x1 ;  /* 0x000000f30e047211 */ /* 0x080fe400078408ff */
[----:B------:R-:W-:Y:S01]  /*9ef0*/  IADD3 R16, R15, R16, RZ ;  /* 0x000000100f107210 */ /* 0x000fe20007ffe0ff */
[----:B------:R-:W-:Y:S01]  /*9f00*/  IMAD R10, R10, c[0x0][0x19c], R7 ;  /* 0x000067000a0a7a24 */ /* 0x000fe200078e0207 */
[----:B------:R-:W-:Y:S02]  /*9f10*/  LEA.HI.X R7, R2, R242, R0, 0x1, P0 ;  /* 0x000000f202077211 */ /* 0x000fe400000f0c00 */
[----:B------:R2:W1:Y:S01]  /*9f20*/  MUFU.TANH R188, R24 ;  /* 0x0000001800bc7308 */ /* 0x0004620000002400 */
[----:B------:R-:W-:Y:S02]  /*9f30*/  ISETP.LT.AND P0, PT, RZ, UR7, PT ;  /* 0x00000007ff007c0c */ /* 0x000fe4000bf01270 */
[----:B------:R-:W-:Y:S02]  /*9f40*/  LEA R2, P1, R12, R243, 0x1 ;  /* 0x000000f30c027211 */ /* 0x000fe400078208ff */
[----:B------:R-:W-:Y:S02]  /*9f50*/  IADD3 R10, R13, R10, RZ ;  /* 0x0000000a0d0a7210 */ /* 0x000fe40007ffe0ff */
[-C--:B------:R-:W-:Y:S02]  /*9f60*/  LEA.HI.X R5, R14, R242.reuse, R16, 0x1, P2 ;  /* 0x000000f20e057211 */ /* 0x080fe400010f0c10 */
[----:B------:R-:W-:Y:S01]  /*9f70*/  LEA.HI.X R3, R12, R242, R10, 0x1, P1 ;  /* 0x000000f20c037211 */ /* 0x000fe200008f0c0a */
        /* <DEDUP_REMOVED lines=11> */
.L_x_831:
        /* <DEDUP_REMOVED lines=43> */
[----:B--2---:R-:W-:Y:S04]  /*a2e0*/  FMNMX.FTZ R132, R132, R4, !PT ;  /* 0x0000000484847209 */ /* 0x004fe80007810000 */
[C---:B------:R-:W-:Y:S01]  /*a2f0*/  FSETP.NEU.FTZ.AND P1, PT, R132.reuse, -INF , PT ;  /* 0xff8000008400780b */ /* 0x040fe20003f3d000 */
[C---:B------:R-:W-:Y:S02]  /*a300*/  FADD.FTZ R2, -R132.reuse, R133 ;  /* 0x0000008584027221 */ /* 0x040fe40000010100 */
[----:B------:R-:W-:Y:S02]  /*a310*/  FMUL.FTZ R133, R132, c[0x0][0x23c] ;  /* 0x00008f0084857a20 */ /* 0x000fe40000410000 */
[----:B------:R-:W-:Y:S03]  /*a320*/  FMUL.FTZ R0, R2, c[0x0][0x23c] ;  /* 0x00008f0002007a20 */ /* 0x000fe60000410000 */
[----:B------:R-:W-:Y:S01]  /*a330*/  FSEL R133, R133, RZ, P1 ;  /* 0x000000ff85857208 */ /* 0x000fe20000800000 */
[----:B------:R1:W2:Y:S01]  /*a340*/  MUFU.EX2 R2, R0 ;  /* 0x0000000000027308 */ /* 0x0002a20000000800 */
[----:B------:R-:W-:Y:S03]  /*a350*/  FSETP.NEU.FTZ.AND P1, PT, R3, -INF , PT ;  /* 0xff8000000300780b */ /* 0x000fe60003f3d000 */
[--C-:B------:R-:W-:Y:S02]  /*a360*/  FFMA.FTZ R4, R172, c[0x0][0x23c], -R133.reuse ;  /* 0x00008f00ac047a23 */ /* 0x100fe40000010885 */
[--C-:B------:R-:W-:Y:S04]  /*a370*/  FFMA.FTZ R6, R177, c[0x0][0x23c], -R133.reuse ;  /* 0x00008f00b1067a23 */ /* 0x100fe80000010885 */
[----:B------:R3:W-:Y:S10]  /*a380*/  MUFU.EX2 R172, R4 ;  /* 0x0000000400ac7308 */ /* 0x0007f40000000800 */
[----:B------:R-:W-:Y:S01]  /*a390*/  MUFU.EX2 R177, R6 ;  /* 0x0000000600b17308 */ /* 0x000fe20000000800 */
[C---:B-1----:R-:W-:Y:S02]  /*a3a0*/  FADD.FTZ R0, -R3.reuse, R134 ;  /* 0x0000008603007221 */ /* 0x042fe40000010100 */
[----:B------:R-:W-:Y:S02]  /*a3b0*/  FMUL.FTZ R134, R3, c[0x0][0x23c] ;  /* 0x00008f0003867a20 */ /* 0x000fe40000410000 */
[----:B------:R-:W-:Y:S02]  /*a3c0*/  FMUL.FTZ R0, R0, c[0x0][0x23c] ;  /* 0x00008f0000007a20 */ /* 0x000fe40000410000 */
[----:B--2---:R-:W-:Y:S01]  /*a3d0*/  FMUL.FTZ R8, R2, R144 ;  /* 0x0000009002087220 */ /* 0x004fe20000410000 */
[----:B------:R-:W-:Y:S01]  /*a3e0*/  FSEL R134, R134, RZ, P1 ;  /* 0x000000ff86867208 */ /* 0x000fe20000800000 */
[----:B------:R-:W-:Y:S02]  /*a3f0*/  FMUL.FTZ R9, R2, R145 ;  /* 0x0000009102097220 */ /* 0x000fe40000410000 */
[--C-:B---3--:R-:W-:Y:S01]  /*a400*/  FFMA.FTZ R4, R176, c[0x0][0x23c], -R133.reuse ;  /* 0x00008f00b0047a23 */ /* 0x108fe20000010885 */
[----:B------:R-:W1:Y:S01]  /*a410*/  MUFU.EX2 R0, R0 ;  /* 0x0000000000007308 */ /* 0x000e620000000800 */
[C---:B------:R-:W-:Y:S02]  /*a420*/  FMUL.FTZ R16, R2.reuse, R152 ;  /* 0x0000009802107220 */ /* 0x040fe40000410000 */
[C---:B------:R-:W-:Y:S02]  /*a430*/  FMUL.FTZ R17, R2.reuse, R153 ;  /* 0x0000009902117220 */ /* 0x040fe40000410000 */
[C---:B------:R-:W-:Y:S02]  /*a440*/  FMUL.FTZ R24, R2.reuse, R160 ;  /* 0x000000a002187220 */ /* 0x040fe40000410000 */
[C---:B------:R-:W-:Y:S02]  /*a450*/  FMUL.FTZ R25, R2.reuse, R161 ;  /* 0x000000a102197220 */ /* 0x040fe40000410000 */
[C---:B------:R-:W-:Y:S01]  /*a460*/  FMUL.FTZ R32, R2.reuse, R168 ;  /* 0x000000a802207220 */ /* 0x040fe20000410000 */
[----:B------:R2:W3:Y:S01]  /*a470*/  MUFU.EX2 R5, R4 ;  /* 0x0000000400057308 */ /* 0x0004e20000000800 */
[C---:B------:R-:W-:Y:S02]  /*a480*/  FMUL.FTZ R33, R2.reuse, R169 ;  /* 0x000000a902217220 */ /* 0x040fe40000410000 */
[C---:B------:R-:W-:Y:S02]  /*a490*/  FMUL.FTZ R36, R2.reuse, R36 ;  /* 0x0000002402247220 */ /* 0x040fe40000410000 */
[C---:B------:R-:W-:Y:S02]  /*a4a0*/  FMUL.FTZ R37, R2.reuse, R37 ;  /* 0x0000002502257220 */ /* 0x040fe40000410000 */
[C---:B------:R-:W-:Y:S02]  /*a4b0*/  FMUL.FTZ R40, R2.reuse, R40 ;  /* 0x0000002802287220 */ /* 0x040fe40000410000 */
[C---:B------:R-:W-:Y:S02]  /*a4c0*/  FMUL.FTZ R41, R2.reuse, R41 ;  /* 0x0000002902297220 */ /* 0x040fe40000410000 */
[C---:B------:R-:W-:Y:S02]  /*a4d0*/  FMUL.FTZ R44, R2.reuse, R44 ;  /* 0x0000002c022c7220 */ /* 0x040fe40000410000 */
[----:B------:R-:W-:Y:S02]  /*a4e0*/  FMUL.FTZ R45, R2, R45 ;  /* 0x0000002d022d7220 */ /* 0x000fe40000410000 */
[C---:B-1----:R-:W-:Y:S02]  /*a4f0*/  FMUL.FTZ R6, R0.reuse, R142 ;  /* 0x0000008e00067220 */ /* 0x042fe40000410000 */
[C---:B------:R-:W-:Y:S02]  /*a500*/  FMUL.FTZ R7, R0.reuse, R143 ;  /* 0x0000008f00077220 */ /* 0x040fe40000410000 */
[C---:B------:R-:W-:Y:S02]  /*a510*/  FMUL.FTZ R10, R0.reuse, R146 ;  /* 0x00000092000a7220 */ /* 0x040fe40000410000 */
[C---:B------:R-:W-:Y:S02]  /*a520*/  FMUL.FTZ R11, R0.reuse, R147 ;  /* 0x00000093000b7220 */ /* 0x040fe40000410000 */
[----:B------:R-:W-:Y:S01]  /*a530*/  FMUL.FTZ R18, R0, R154 ;  /* 0x0000009a00127220 */ /* 0x000fe20000410000 */
[----:B------:R-:W1:Y:S01]  /*a540*/  LDSM.16.MT88.4 R144, [R207+0x10000] ;  /* 0x01000000cf90783b */ /* 0x000e620000004200 */
[--C-:B--2---:R-:W-:Y:S01]  /*a550*/  FFMA.FTZ R4, R173, c[0x0][0x23c], -R134.reuse ;  /* 0x00008f00ad047a23 */ /* 0x104fe20000010886 */
[----:B---3--:R-:W-:Y:S01]  /*a560*/  MOV R173, R5 ;  /* 0x0000000500ad7202 */ /* 0x008fe20000000f00 */
[----:B------:R-:W-:Y:S02]  /*a570*/  FMUL.FTZ R5, R2, R141 ;  /* 0x0000008d02057220 */ /* 0x000fe40000410000 */
[----:B------:R2:W-:Y:S01]  /*a580*/  MUFU.EX2 R176, R4 ;  /* 0x0000000400b07308 */ /* 0x0005e20000000800 */
[C---:B------:R-:W-:Y:S02]  /*a590*/  FMUL.FTZ R19, R0.reuse, R155 ;  /* 0x0000009b00137220 */ /* 0x040fe40000410000 */
[----:B------:R-:W-:Y:S01]  /*a5a0*/  LDSM.16.MT88.4 R152, [R206+0x12000] ;  /* 0x01200000ce98783b */ /* 0x000fe20000004200 */
[C---:B------:R-:W-:Y:S02]  /*a5b0*/  FMUL.FTZ R26, R0.reuse, R162 ;  /* 0x000000a2001a7220 */ /* 0x040fe40000410000 */
[C---:B------:R-:W-:Y:S02]  /*a5c0*/  FMUL.FTZ R27, R0.reuse, R163 ;  /* 0x000000a3001b7220 */ /* 0x040fe40000410000 */
[C---:B------:R-:W-:Y:S02]  /*a5d0*/  FMUL.FTZ R34, R0.reuse, R170 ;  /* 0x000000aa00227220 */ /* 0x040fe40000410000 */
[C---:B------:R-:W-:Y:S01]  /*a5e0*/  FMUL.FTZ R35, R0.reuse, R171 ;  /* 0x000000ab00237220 */ /* 0x040fe20000410000 */
[----:B------:R-:W-:Y:S01]  /*a5f0*/  LDSM.16.MT88.4 R160, [R207+0x10800] ;  /* 0x01080000cfa0783b */ /* 0x000fe20000004200 */
[C---:B------:R-:W-:Y:S02]  /*a600*/  FMUL.FTZ R38, R0.reuse, R38 ;  /* 0x0000002600267220 */ /* 0x040fe40000410000 */
[C---:B------:R-:W-:Y:S02]  /*a610*/  FMUL.FTZ R39, R0.reuse, R39 ;  /* 0x0000002700277220 */ /* 0x040fe40000410000 */
[C---:B------:R-:W-:Y:S02]  /*a620*/  FMUL.FTZ R42, R0.reuse, R42 ;  /* 0x0000002a002a7220 */ /* 0x040fe40000410000 */
[C---:B------:R-:W-:Y:S01]  /*a630*/  FMUL.FTZ R43, R0.reuse, R43 ;  /* 0x0000002b002b7220 */ /* 0x040fe20000410000 */
[----:B------:R-:W-:Y:S01]  /*a640*/  LDSM.16.MT88.4 R168, [R206+0x14800] ;  /* 0x01480000cea8783b */ /* 0x000fe20000004200 */
[C---:B------:R-:W-:Y:S02]  /*a650*/  FMUL.FTZ R46, R0.reuse, R46 ;  /* 0x0000002e002e7220 */ /* 0x040fe40000410000 */
[----:B------:R-:W-:Y:S02]  /*a660*/  FMUL.FTZ R47, R0, R47 ;  /* 0x0000002f002f7220 */ /* 0x000fe40000410000 */
[--C-:B--2---:R-:W-:Y:S02]  /*a670*/  FFMA.FTZ R4, R178, c[0x0][0x23c], -R134.reuse ;  /* 0x00008f00b2047a23 */ /* 0x104fe40000010886 */
[C---:B------:R-:W-:Y:S02]  /*a680*/  FMUL.FTZ R48, R2.reuse, R48 ;  /* 0x0000003002307220 */ /* 0x040fe40000410000 */
[----:B------:R-:W2:Y:S01]  /*a690*/  MUFU.EX2 R178, R4 ;  /* 0x0000000400b27308 */ /* 0x000ea20000000800 */
[----:B------:R-:W-:Y:S02]  /*a6a0*/  FMUL.FTZ R49, R2, R49 ;  /* 0x0000003102317220 */ /* 0x000fe40000410000 */
[C---:B------:R-:W-:Y:S02]  /*a6b0*/  FMUL.FTZ R50, R0.reuse, R50 ;  /* 0x0000003200327220 */ /* 0x040fe40000410000 */
        /* <DEDUP_REMOVED lines=9> */
[----:B------:R-:W-:Y:S01]  /*a750*/  FMUL.FTZ R60, R2, R60 ;  /* 0x0000003c023c7220 */ /* 0x000fe20000410000 */
[----:B--2---:R-:W-:Y:S01]  /*a760*/  F2FP.BF16.PACK_AB R141, R178, R176 ;  /* 0x000000b0b28d723e */ /* 0x004fe200000010ff */
[--C-:B------:R-:W-:Y:S02]  /*a770*/  FFMA.FTZ R4, R174, c[0x0][0x23c], -R133.reuse ;  /* 0x00008f00ae047a23 */ /* 0x100fe40000010885 */
[----:B------:R-:W-:Y:S02]  /*a780*/  FMUL.FTZ R61, R2, R61 ;  /* 0x0000003d023d7220 */ /* 0x000fe40000410000 */
[----:B------:R-:W2:Y:S01]  /*a790*/  MUFU.EX2 R252, R4 ;  /* 0x0000000400fc7308 */ /* 0x000ea20000000800 */
        /* <DEDUP_REMOVED lines=11> */
[----:B------:R-:W-:Y:S01]  /*a850*/  FMUL.FTZ R73, R2, R73 ;  /* 0x0000004902497220 */ /* 0x000fe20000410000 */
[----:B--2---:R-:W-:Y:S01]  /*a860*/  F2FP.BF16.PACK_AB R142, R252, R177 ;  /* 0x000000b1fc8e723e */ /* 0x004fe200000010ff */
[--C-:B------:R-:W-:Y:S02]  /*a870*/  FFMA.FTZ R4, R137, c[0x0][0x23c], -R134.reuse ;  /* 0x00008f0089047a23 */ /* 0x100fe40000010886 */
[C---:B------:R-:W-:Y:S02]  /*a880*/  FMUL.FTZ R74, R0.reuse, R74 ;  /* 0x0000004a004a7220 */ /* 0x040fe40000410000 */
[----:B------:R2:W-:Y:S01]  /*a890*/  MUFU.EX2 R251, R4 ;  /* 0x0000000400fb7308 */ /* 0x0005e20000000800 */
        /* <DEDUP_REMOVED lines=12> */
[--C-:B--2---:R-:W-:Y:S02]  /*a960*/  FFMA.FTZ R4, R175, c[0x0][0x23c], -R134.reuse ;  /* 0x00008f00af047a23 */ /* 0x104fe40000010886 */
        /* <DEDUP_REMOVED lines=15> */
[C---:B------:R-:W-:Y:S01]  /*aa60*/  FMUL.FTZ R4, R2.reuse, R140 ;  /* 0x0000008c02047220 */ /* 0x040fe20000410000 */
[----:B------:R-:W-:Y:S01]  /*aa70*/  F2FP.BF16.PACK_AB R140, R173, R172 ;  /* 0x000000acad8c723e */ /* 0x000fe200000010ff */
[C---:B------:R-:W-:Y:S02]  /*aa80*/  FMUL.FTZ R100, R2.reuse, R100 ;  /* 0x0000006402647220 */ /* 0x040fe40000410000 */
[----:B------:R-:W-:Y:S02]  /*aa90*/  FMUL.FTZ R101, R2, R101 ;  /* 0x0000006502657220 */ /* 0x000fe40000410000 */
[C---:B------:R-:W-:Y:S02]  /*aaa0*/  FMUL.FTZ R102, R0.reuse, R102 ;  /* 0x0000006600667220 */ /* 0x040fe40000410000 */
[C---:B------:R-:W-:Y:S05]  /*aab0*/  HMMA.16816.F32.BF16 R4, R140.reuse, R12, R4 ;  /* 0x0000000c8c04723c */ /* 0x040fea0000041804 */
[----:B------:R-:W-:Y:S02]  /*aac0*/  FMUL.FTZ R103, R0, R103 ;  /* 0x0000006700677220 */ /* 0x000fe40000410000 */
[C---:B------:R-:W-:Y:S01]  /*aad0*/  FMUL.FTZ R12, R2.reuse, R148 ;  /* 0x00000094020c7220 */ /* 0x040fe20000410000 */
[C---:B------:R-:W-:Y:S04]  /*aae0*/  HMMA.16816.F32.BF16 R8, R140.reuse, R14, R8 ;  /* 0x0000000e8c08723c */ /* 0x040fe80000041808 */
[----:B------:R-:W-:Y:S02]  /*aaf0*/  FMUL.FTZ R13, R2, R149 ;  /* 0x00000095020d7220 */ /* 0x000fe40000410000 */
[--C-:B------:R-:W-:Y:S02]  /*ab00*/  FFMA.FTZ R137, R138, c[0x0][0x23c], -R133.reuse ;  /* 0x00008f008a897a23 */ /* 0x100fe40000010885 */
[C---:B------:R-:W-:Y:S02]  /*ab10*/  FMUL.FTZ R14, R0.reuse, R150 ;  /* 0x00000096000e7220 */ /* 0x040fe40000410000 */
[----:B------:R2:W-:Y:S02]  /*ab20*/  MUFU.EX2 R249, R137 ;  /* 0x0000008900f97308 */ /* 0x0005e40000000800 */
[----:B------:R-:W-:Y:S02]  /*ab30*/  FMUL.FTZ R15, R0, R151 ;  /* 0x00000097000f7220 */ /* 0x000fe40000410000 */
[----:B------:R-:W3:Y:S01]  /*ab40*/  LDSM.16.MT88.4 R148, [R205+0x12000] ;  /* 0x01200000cd94783b */ /* 0x000ee20000004200 */
[C---:B------:R-:W-:Y:S02]  /*ab50*/  FMUL.FTZ R104, R2.reuse, R104 ;  /* 0x0000006802687220 */ /* 0x040fe40000410000 */
[----:B------:R-:W-:Y:S02]  /*ab60*/  FMUL.FTZ R105, R2, R105 ;  /* 0x0000006902697220 */ /* 0x000fe40000410000 */
[C---:B------:R-:W-:Y:S03]  /*ab70*/  HMMA.16816.F32.BF16 R12, R140.reuse, R20, R12 ;  /* 0x000000148c0c723c */ /* 0x040fe6000004180c */
[C---:B------:R-:W-:Y:S02]  /*ab80*/  FMUL.FTZ R106, R0.reuse, R106 ;  /* 0x0000006a006a7220 */ /* 0x040fe40000410000 */
[----:B------:R-:W-:Y:S02]  /*ab90*/  FMUL.FTZ R107, R0, R107 ;  /* 0x0000006b006b7220 */ /* 0x000fe40000410000 */
[C---:B------:R-:W-:Y:S01]  /*aba0*/  FMUL.FTZ R20, R2.reuse, R156 ;  /* 0x0000009c02147220 */ /* 0x040fe20000410000 */
[C---:B------:R-:W-:Y:S04]  /*abb0*/  HMMA.16816.F32.BF16 R16, R140.reuse, R22, R16 ;  /* 0x000000168c10723c */ /* 0x040fe80000041810 */
[C---:B------:R-:W-:Y:S02]  /*abc0*/  FMUL.FTZ R21, R2.reuse, R157 ;  /* 0x0000009d02157220 */ /* 0x040fe40000410000 */
[----:B------:R-:W-:Y:S02]  /*abd0*/  FMUL.FTZ R108, R2, R108 ;  /* 0x0000006c026c7220 */ /* 0x000fe40000410000 */
[C---:B------:R-:W-:Y:S04]  /*abe0*/  FMUL.FTZ R22, R0.reuse, R158 ;  /* 0x0000009e00167220 */ /* 0x040fe80000410000 */
[----:B------:R-:W-:Y:S02]  /*abf0*/  FMUL.FTZ R23, R0, R159 ;  /* 0x0000009f00177220 */ /* 0x000fe40000410000 */
[----:B------:R-:W-:Y:S01]  /*ac00*/  LDSM.16.MT88.4 R156, [R206+0x10800] ;  /* 0x01080000ce9c783b */ /* 0x000fe20000004200 */
[----:B------:R-:W-:Y:S02]  /*ac10*/  FMUL.FTZ R109, R2, R109 ;  /* 0x0000006d026d7220 */ /* 0x000fe40000410000 */
[C---:B------:R-:W-:Y:S02]  /*ac20*/  FMUL.FTZ R110, R0.reuse, R110 ;  /* 0x0000006e006e7220 */ /* 0x040fe40000410000 */
[C---:B------:R-:W-:Y:S03]  /*ac30*/  HMMA.16816.F32.BF16 R20, R140.reuse, R28, R20 ;  /* 0x0000001c8c14723c */ /* 0x040fe60000041814 */
[----:B------:R-:W-:Y:S02]  /*ac40*/  FMUL.FTZ R111, R0, R111 ;  /* 0x0000006f006f7220 */ /* 0x000fe40000410000 */
[C---:B------:R-:W-:Y:S02]  /*ac50*/  FMUL.FTZ R112, R2.reuse, R112 ;  /* 0x0000007002707220 */ /* 0x040fe40000410000 */
[C---:B------:R-:W-:Y:S01]  /*ac60*/  FMUL.FTZ R28, R2.reuse, R164 ;  /* 0x000000a4021c7220 */ /* 0x040fe20000410000 */
[C---:B------:R-:W-:Y:S04]  /*ac70*/  HMMA.16816.F32.BF16 R24, R140.reuse, R30, R24 ;  /* 0x0000001e8c18723c */ /* 0x040fe80000041818 */
[----:B------:R-:W-:Y:S02]  /*ac80*/  FMUL.FTZ R29, R2, R165 ;  /* 0x000000a5021d7220 */ /* 0x000fe40000410000 */
[--C-:B--2---:R-:W-:Y:S02]  /*ac90*/  FFMA.FTZ R137, R139, c[0x0][0x23c], -R133.reuse ;  /* 0x00008f008b897a23 */ /* 0x104fe40000010885 */
[C---:B------:R-:W-:Y:S02]  /*aca0*/  FMUL.FTZ R30, R0.reuse, R166 ;  /* 0x000000a6001e7220 */ /* 0x040fe40000410000 */
[----:B------:R2:W4:Y:S02]  /*acb0*/  MUFU.EX2 R248, R137 ;  /* 0x0000008900f87308 */ /* 0x0005240000000800 */
[----:B------:R-:W-:Y:S02]  /*acc0*/  FMUL.FTZ R31, R0, R167 ;  /* 0x000000a7001f7220 */ /* 0x000fe40000410000 */
[----:B------:R-:W-:Y:S01]  /*acd0*/  LDSM.16.MT88.4 R164, [R208+0x12800] ;  /* 0x01280000d0a4783b */ /* 0x000fe20000004200 */
[----:B------:R-:W-:Y:S02]  /*ace0*/  FMUL.FTZ R113, R2, R113 ;  /* 0x0000007102717220 */ /* 0x000fe40000410000 */
[C---:B------:R-:W-:Y:S02]  /*acf0*/  FMUL.FTZ R114, R0.reuse, R114 ;  /* 0x0000007200727220 */ /* 0x040fe40000410000 */
[C---:B-1----:R-:W-:Y:S03]  /*ad00*/  HMMA.16816.F32.BF16 R28, R140.reuse, R144, R28 ;  /* 0x000000908c1c723c */ /* 0x042fe6000004181c */
[----:B------:R-:W-:Y:S02]  /*ad10*/  FMUL.FTZ R115, R0, R115 ;  /* 0x0000007300737220 */ /* 0x000fe40000410000 */
[C---:B------:R-:W-:Y:S02]  /*ad20*/  FMUL.FTZ R116, R2.reuse, R116 ;  /* 0x0000007402747220 */ /* 0x040fe40000410000 */
[----:B------:R-:W-:Y:S01]  /*ad30*/  FMUL.FTZ R117, R2, R117 ;  /* 0x0000007502757220 */ /* 0x000fe20000410000 */
[C---:B------:R-:W-:Y:S01]  /*ad40*/  HMMA.16816.F32.BF16 R32, R140.reuse, R146, R32 ;  /* 0x000000928c20723c */ /* 0x040fe20000041820 */
[----:B------:R-:W1:Y:S03]  /*ad50*/  LDSM.16.MT88.4 R144, [R208+0x12000] ;  /* 0x01200000d090783b */ /* 0x000e660000004200 */
[C---:B------:R-:W-:Y:S02]  /*ad60*/  FMUL.FTZ R118, R0.reuse, R118 ;  /* 0x0000007600767220 */ /* 0x040fe40000410000 */
[----:B------:R-:W-:Y:S02]  /*ad70*/  FMUL.FTZ R119, R0, R119 ;  /* 0x0000007700777220 */ /* 0x000fe40000410000 */
[C---:B---3--:R-:W-:Y:S04]  /*ad80*/  HMMA.16816.F32.BF16 R36, R140.reuse, R148, R36 ;  /* 0x000000948c24723c */ /* 0x048fe80000041824 */
[--C-:B--2---:R-:W-:Y:S02]  /*ad90*/  FFMA.FTZ R137, R180, c[0x0][0x23c], -R134.reuse ;  /* 0x00008f00b4897a23 */ /* 0x104fe40000010886 */
[C---:B------:R-:W-:Y:S02]  /*ada0*/  FMUL.FTZ R120, R2.reuse, R120 ;  /* 0x0000007802787220 */ /* 0x040fe40000410000 */
[C---:B------:R-:W-:Y:S01]  /*adb0*/  HMMA.16816.F32.BF16 R40, R140.reuse, R150, R40 ;  /* 0x000000968c28723c */ /* 0x040fe20000041828 */
[----:B------:R-:W2:Y:S01]  /*adc0*/  LDSM.16.MT88.4 R148, [R207+0x12000] ;  /* 0x01200000cf94783b */ /* 0x000ea20000004200 */
[----:B------:R3:W-:Y:S02]  /*add0*/  MUFU.EX2 R247, R137 ;  /* 0x0000008900f77308 */ /* 0x0007e40000000800 */
[----:B------:R-:W-:Y:S02]  /*ade0*/  FMUL.FTZ R121, R2, R121 ;  /* 0x0000007902797220 */ /* 0x000fe40000410000 */
[C---:B------:R-:W-:Y:S02]  /*adf0*/  FMUL.FTZ R122, R0.reuse, R122 ;  /* 0x0000007a007a7220 */ /* 0x040fe40000410000 */
[C---:B------:R-:W-:Y:S04]  /*ae00*/  HMMA.16816.F32.BF16 R44, R140.reuse, R152, R44 ;  /* 0x000000988c2c723c */ /* 0x040fe8000004182c */
[----:B------:R-:W-:Y:S02]  /*ae10*/  FMUL.FTZ R123, R0, R123 ;  /* 0x0000007b007b7220 */ /* 0x000fe40000410000 */
[C---:B------:R-:W-:Y:S02]  /*ae20*/  FMUL.FTZ R124, R2.reuse, R124 ;  /* 0x0000007c027c7220 */ /* 0x040fe40000410000 */
[C---:B------:R-:W-:Y:S01]  /*ae30*/  HMMA.16816.F32.BF16 R48, R140.reuse, R154, R48 ;  /* 0x0000009a8c30723c */ /* 0x040fe20000041830 */
[----:B------:R-:W5:Y:S03]  /*ae40*/  LDSM.16.MT88.4 R152, [R205+0x14000] ;  /* 0x01400000cd98783b */ /* 0x000f660000004200 */
[----:B------:R-:W-:Y:S02]  /*ae50*/  FMUL.FTZ R125, R2, R125 ;  /* 0x0000007d027d7220 */ /* 0x000fe40000410000 */
[C---:B------:R-:W-:Y:S02]  /*ae60*/  FMUL.FTZ R126, R0.reuse, R126 ;  /* 0x0000007e007e7220 */ /* 0x040fe40000410000 */
[----:B------:R-:W-:Y:S01]  /*ae70*/  FMUL.FTZ R127, R0, R127 ;  /* 0x0000007f007f7220 */ /* 0x000fe20000410000 */
[C---:B-1----:R-:W-:Y:S03]  /*ae80*/  HMMA.16816.F32.BF16 R52, R140.reuse, R144, R52 ;  /* 0x000000908c34723c */ /* 0x042fe60000041834 */
[--C-:B---3--:R-:W-:Y:S02]  /*ae90*/  FFMA.FTZ R137, R179, c[0x0][0x23c], -R134.reuse ;  /* 0x00008f00b3897a23 */ /* 0x108fe40000010886 */
[C---:B------:R-:W-:Y:S02]  /*aea0*/  FMUL.FTZ R128, R2.reuse, R128 ;  /* 0x0000008002807220 */ /* 0x040fe40000410000 */
[----:B------:R-:W-:Y:S01]  /*aeb0*/  FMUL.FTZ R129, R2, R129 ;  /* 0x0000008102817220 */ /* 0x000fe20000410000 */
[C---:B------:R-:W-:Y:S01]  /*aec0*/  HMMA.16816.F32.BF16 R56, R140.reuse, R146, R56 ;  /* 0x000000928c38723c */ /* 0x040fe20000041838 */
[----:B------:R-:W1:Y:S01]  /*aed0*/  LDSM.16.MT88.4 R144, [R206+0x14000] ;  /* 0x01400000ce90783b */ /* 0x000e620000004200 */
[----:B------:R3:W1:Y:S02]  /*aee0*/  MUFU.EX2 R246, R137 ;  /* 0x0000008900f67308 */ /* 0x0006640000000800 */
[C---:B------:R-:W-:Y:S02]  /*aef0*/  FMUL.FTZ R130, R0.reuse, R130 ;  /* 0x0000008200827220 */ /* 0x040fe40000410000 */
[----:B------:R-:W-:Y:S02]  /*af00*/  FMUL.FTZ R131, R0, R131 ;  /* 0x0000008300837220 */ /* 0x000fe40000410000 */
[C---:B--2---:R-:W-:Y:S04]  /*af10*/  HMMA.16816.F32.BF16 R60, R140.reuse, R148, R60 ;  /* 0x000000948c3c723c */ /* 0x044fe8000004183c */
[--C-:B------:R-:W-:Y:S04]  /*af20*/  FFMA.FTZ R135, R135, c[0x0][0x23c], -R134.reuse ;  /* 0x00008f0087877a23 */ /* 0x100fe80000010886 */
[C---:B------:R-:W-:Y:S01]  /*af30*/  HMMA.16816.F32.BF16 R64, R140.reuse, R150, R64 ;  /* 0x000000968c40723c */ /* 0x040fe20000041840 */
[----:B------:R-:W2:Y:S01]  /*af40*/  LDSM.16.MT88.4 R148, [R208+0x14000] ;  /* 0x01400000d094783b */ /* 0x000ea20000004200 */
[----:B------:R-:W-:Y:S06]  /*af50*/  MUFU.EX2 R135, R135 ;  /* 0x0000008700877308 */ /* 0x000fec0000000800 */
[C---:B-----5:R-:W-:Y:S04]  /*af60*/  HMMA.16816.F32.BF16 R68, R140.reuse, R152, R68 ;  /* 0x000000988c44723c */ /* 0x060fe80000041844 */
[--C-:B---3--:R-:W-:Y:S04]  /*af70*/  FFMA.FTZ R137, R181, c[0x0][0x23c], -R133.reuse ;  /* 0x00008f00b5897a23 */ /* 0x108fe80000010885 */
[C---:B------:R-:W-:Y:S01]  /*af80*/  HMMA.16816.F32.BF16 R72, R140.reuse, R154, R72 ;  /* 0x0000009a8c48723c */ /* 0x040fe20000041848 */
[----:B------:R-:W3:Y:S01]  /*af90*/  LDSM.16.MT88.4 R152, [R207+0x14000] ;  /* 0x01400000cf98783b */ /* 0x000ee20000004200 */
[----:B------:R5:W-:Y:S06]  /*afa0*/  MUFU.EX2 R245, R137 ;  /* 0x0000008900f57308 */ /* 0x000bec0000000800 */
[C---:B-1----:R-:W-:Y:S08]  /*afb0*/  HMMA.16816.F32.BF16 R76, R140.reuse, R144, R76 ;  /* 0x000000908c4c723c */ /* 0x042ff0000004184c */
[C---:B------:R-:W-:Y:S01]  /*afc0*/  HMMA.16816.F32.BF16 R80, R140.reuse, R146, R80 ;  /* 0x000000928c50723c */ /* 0x040fe20000041850 */
[----:B------:R-:W1:Y:S07]  /*afd0*/  LDSM.16.MT88.4 R144, [R205+0x16000] ;  /* 0x01600000cd90783b */ /* 0x000e6e0000004200 */
[C---:B--2---:R-:W-:Y:S04]  /*afe0*/  HMMA.16816.F32.BF16 R84, R140.reuse, R148, R84 ;  /* 0x000000948c54723c */ /* 0x044fe80000041854 */
[--C-:B-----5:R-:W-:Y:S04]  /*aff0*/  FFMA.FTZ R137, R182, c[0x0][0x23c], -R133.reuse ;  /* 0x00008f00b6897a23 */ /* 0x120fe80000010885 */
[C---:B------:R-:W-:Y:S01]  /*b000*/  HMMA.16816.F32.BF16 R88, R140.reuse, R150, R88 ;  /* 0x000000968c58723c */ /* 0x040fe20000041858 */
[----:B------:R-:W2:Y:S01]  /*b010*/  LDSM.16.MT88.4 R148, [R206+0x16000] ;  /* 0x01600000ce94783b */ /* 0x000ea20000004200 */
[----:B------:R5:W2:Y:S06]  /*b020*/  MUFU.EX2 R244, R137 ;  /* 0x0000008900f47308 */ /* 0x000aac0000000800 */
[C---:B---3--:R-:W-:Y:S08]  /*b030*/  HMMA.16816.F32.BF16 R92, R140.reuse, R152, R92 ;  /* 0x000000988c5c723c */ /* 0x048ff0000004185c */
[C---:B------:R-:W-:Y:S01]  /*b040*/  HMMA.16816.F32.BF16 R96, R140.reuse, R154, R96 ;  /* 0x0000009a8c60723c */ /* 0x040fe20000041860 */
[----:B------:R-:W3:Y:S07]  /*b050*/  LDSM.16.MT88.4 R152, [R208+0x16000] ;  /* 0x01600000d098783b */ /* 0x000eee0000004200 */
[C---:B-1----:R-:W-:Y:S04]  /*b060*/  HMMA.16816.F32.BF16 R100, R140.reuse, R144, R100 ;  /* 0x000000908c64723c */ /* 0x042fe80000041864 */
[--C-:B-----5:R-:W-:Y:S04]  /*b070*/  FFMA.FTZ R137, R183, c[0x0][0x23c], -R134.reuse ;  /* 0x00008f00b7897a23 */ /* 0x120fe80000010886 */
[----:B------:R1:W-:Y:S01]  /*b080*/  MUFU.EX2 R203, R137 ;  /* 0x0000008900cb7308 */ /* 0x0003e20000000800 */
[C---:B------:R-:W-:Y:S01]  /*b090*/  HMMA.16816.F32.BF16 R104, R140.reuse, R146, R104 ;  /* 0x000000928c68723c */ /* 0x040fe20000041868 */
[----:B------:R-:W5:Y:S07]  /*b0a0*/  LDSM.16.MT88.4 R144, [R207+0x16000] ;  /* 0x01600000cf90783b */ /* 0x000f6e0000004200 */
[C---:B--2---:R-:W-:Y:S08]  /*b0b0*/  HMMA.16816.F32.BF16 R108, R140.reuse, R148, R108 ;  /* 0x000000948c6c723c */ /* 0x044ff0000004186c */
[C---:B------:R-:W-:Y:S01]  /*b0c0*/  HMMA.16816.F32.BF16 R112, R140.reuse, R150, R112 ;  /* 0x000000968c70723c */ /* 0x040fe20000041870 */
[----:B------:R-:W2:Y:S03]  /*b0d0*/  LDSM.16.MT88.4 R148, [R205+0x10800] ;  /* 0x01080000cd94783b */ /* 0x000ea60000004200 */
[--C-:B-1----:R-:W-:Y:S04]  /*b0e0*/  FFMA.FTZ R137, R184, c[0x0][0x23c], -R134.reuse ;  /* 0x00008f00b8897a23 */ /* 0x102fe80000010886 */
[C---:B---3--:R-:W-:Y:S01]  /*b0f0*/  HMMA.16816.F32.BF16 R116, R140.reuse, R152, R116 ;  /* 0x000000988c74723c */ /* 0x048fe20000041874 */
[----:B------:R1:W3:Y:S07]  /*b100*/  MUFU.EX2 R202, R137 ;  /* 0x0000008900ca7308 */ /* 0x0002ee0000000800 */
[C---:B------:R-:W-:Y:S01]  /*b110*/  HMMA.16816.F32.BF16 R120, R140.reuse, R154, R120 ;  /* 0x0000009a8c78723c */ /* 0x040fe20000041878 */
[----:B------:R-:W2:Y:S07]  /*b120*/  LDSM.16.MT88.4 R152, [R208+0x10800] ;  /* 0x01080000d098783b */ /* 0x000eae0000004200 */
[C---:B-----5:R-:W-:Y:S08]  /*b130*/  HMMA.16816.F32.BF16 R124, R140.reuse, R144, R124 ;  /* 0x000000908c7c723c */ /* 0x060ff0000004187c */
[----:B------:R-:W-:Y:S01]  /*b140*/  HMMA.16816.F32.BF16 R128, R140, R146, R128 ;  /* 0x000000928c80723c */ /* 0x000fe20000041880 */
[----:B------:R-:W5:Y:S03]  /*b150*/  LDSM.16.MT88.4 R144, [R205+0x12800] ;  /* 0x01280000cd90783b */ /* 0x000f660000004200 */
[--C-:B-1----:R-:W-:Y:S03]  /*b160*/  FFMA.FTZ R137, R185, c[0x0][0x23c], -R133.reuse ;  /* 0x00008f00b9897a23 */ /* 0x102fe60000010885 */
[----:B----4-:R-:W-:Y:S01]  /*b170*/  F2FP.BF16.PACK_AB R140, R248, R249 ;  /* 0x000000f9f88c723e */ /* 0x010fe200000010ff */
[----:B------:R1:W-:Y:S01]  /*b180*/  MUFU.EX2 R201, R137 ;  /* 0x0000008900c97308 */ /* 0x0003e20000000800 */
[----:B------:R-:W-:Y:S03]  /*b190*/  F2FP.BF16.PACK_AB R141, R246, R247 ;  /* 0x000000f7f68d723e */ /* 0x000fe600000010ff */
[----:B------:R-:W-:Y:S02]  /*b1a0*/  F2FP.BF16.PACK_AB R142, R244, R245 ;  /* 0x000000f5f48e723e */ /* 0x000fe400000010ff */
[----:B---3--:R-:W-:Y:S07]  /*b1b0*/  F2FP.BF16.PACK_AB R143, R202, R203 ;  /* 0x000000cbca8f723e */ /* 0x008fee00000010ff */
[C---:B--2---:R-:W-:Y:S08]  /*b1c0*/  HMMA.16816.F32.BF16 R4, R140.reuse, R148, R4 ;  /* 0x000000948c04723c */ /* 0x044ff00000041804 */
[C---:B------:R-:W-:Y:S01]  /*b1d0*/  HMMA.16816.F32.BF16 R8, R140.reuse, R150, R8 ;  /* 0x000000968c08723c */ /* 0x040fe20000041808 */
[----:B------:R-:W2:Y:S03]  /*b1e0*/  LDSM.16.MT88.4 R148, [R206+0x12800] ;  /* 0x01280000ce94783b */ /* 0x000ea60000004200 */
[--C-:B-1----:R-:W-:Y:S04]  /*b1f0*/  FFMA.FTZ R137, R186, c[0x0][0x23c], -R133.reuse ;  /* 0x00008f00ba897a23 */ /* 0x102fe80000010885 */
[C---:B------:R-:W-:Y:S01]  /*b200*/  HMMA.16816.F32.BF16 R12, R140.reuse, R156, R12 ;  /* 0x0000009c8c0c723c */ /* 0x040fe2000004180c */
[----:B------:R1:W3:Y:S07]  /*b210*/  MUFU.EX2 R200, R137 ;  /* 0x0000008900c87308 */ /* 0x0002ee0000000800 */
[C---:B------:R-:W-:Y:S01]  /*b220*/  HMMA.16816.F32.BF16 R16, R140.reuse, R158, R16 ;  /* 0x0000009e8c10723c */ /* 0x040fe20000041810 */
[----:B------:R-:W4:Y:S07]  /*b230*/  LDSM.16.MT88.4 R156, [R207+0x12800] ;  /* 0x01280000cf9c783b */ /* 0x000f2e0000004200 */
[C---:B------:R-:W-:Y:S08]  /*b240*/  HMMA.16816.F32.BF16 R20, R140.reuse, R152, R20 ;  /* 0x000000988c14723c */ /* 0x040ff00000041814 */
[C---:B------:R-:W-:Y:S01]  /*b250*/  HMMA.16816.F32.BF16 R24, R140.reuse, R154, R24 ;  /* 0x0000009a8c18723c */ /* 0x040fe20000041818 */
[----:B------:R-:W3:Y:S03]  /*b260*/  LDSM.16.MT88.4 R152, [R205+0x14800] ;  /* 0x01480000cd98783b */ /* 0x000ee60000004200 */
[--C-:B-1----:R-:W-:Y:S04]  /*b270*/  FFMA.FTZ R137, R187, c[0x0][0x23c], -R134.reuse ;  /* 0x00008f00bb897a23 */ /* 0x102fe80000010886 */
[C---:B------:R-:W-:Y:S01]  /*b280*/  HMMA.16816.F32.BF16 R28, R140.reuse, R160, R28 ;  /* 0x000000a08c1c723c */ /* 0x040fe2000004181c */
[----:B------:R1:W-:Y:S07]  /*b290*/  MUFU.EX2 R199, R137 ;  /* 0x0000008900c77308 */ /* 0x0003ee0000000800 */
[C---:B------:R-:W-:Y:S01]  /*b2a0*/  HMMA.16816.F32.BF16 R32, R140.reuse, R162, R32 ;  /* 0x000000a28c20723c */ /* 0x040fe20000041820 */
[----:B------:R-:W3:Y:S07]  /*b2b0*/  LDSM.16.MT88.4 R160, [R208+0x14800] ;  /* 0x01480000d0a0783b */ /* 0x000eee0000004200 */
[C---:B-----5:R-:W-:Y:S08]  /*b2c0*/  HMMA.16816.F32.BF16 R36, R140.reuse, R144, R36 ;  /* 0x000000908c24723c */ /* 0x060ff00000041824 */
[C---:B------:R-:W-:Y:S01]  /*b2d0*/  HMMA.16816.F32.BF16 R40, R140.reuse, R146, R40 ;  /* 0x000000928c28723c */ /* 0x040fe20000041828 */
[----:B------:R-:W5:Y:S03]  /*b2e0*/  LDSM.16.MT88.4 R144, [R207+0x14800] ;  /* 0x01480000cf90783b */ /* 0x000f660000004200 */
        /* <DEDUP_REMOVED lines=9> */
[C---:B----4-:R-:W-:Y:S01]  /*b380*/  HMMA.16816.F32.BF16 R60, R140.reuse, R156, R60 ;  /* 0x0000009c8c3c723c */ /* 0x050fe2000004183c */
[----:B------:R1:W-:Y:S07]  /*b390*/  MUFU.EX2 R188, R137 ;  /* 0x0000008900bc7308 */ /* 0x0003ee0000000800 */
[C---:B------:R-:W-:Y:S01]  /*b3a0*/  HMMA.16816.F32.BF16 R64, R140.reuse, R158, R64 ;  /* 0x0000009e8c40723c */ /* 0x040fe20000041840 */
[----:B------:R-:W-:Y:S07]  /*b3b0*/  LDSM.16.MT88.4 R156, [R208+0x16800] ;  /* 0x01680000d09c783b */ /* 0x000fee0000004200 */
[C---:B---3--:R-:W-:Y:S08]  /*b3c0*/  HMMA.16816.F32.BF16 R68, R140.reuse, R152, R68 ;  /* 0x000000988c44723c */ /* 0x048ff00000041844 */
[C---:B------:R-:W-:Y:S01]  /*b3d0*/  HMMA.16816.F32.BF16 R72, R140.reuse, R154, R72 ;  /* 0x0000009a8c48723c */ /* 0x040fe20000041848 */
[----:B------:R-:W3:Y:S03]  /*b3e0*/  LDSM.16.MT88.4 R152, [R206+0x16800] ;  /* 0x01680000ce98783b */ /* 0x000ee60000004200 */
[--C-:B-1----:R-:W-:Y:S01]  /*b3f0*/  FFMA.FTZ R137, R190, c[0x0][0x23c], -R133.reuse ;  /* 0x00008f00be897a23 */ /* 0x102fe20000010885 */
[----:B------:R-:W-:Y:S03]  /*b400*/  MOV R190, R177 ;  /* 0x000000b100be7202 */ /* 0x000fe60000000f00 */
[C---:B------:R-:W-:Y:S01]  /*b410*/  HMMA.16816.F32.BF16 R76, R140.reuse, R168, R76 ;  /* 0x000000a88c4c723c */ /* 0x040fe2000004184c */
[----:B------:R1:W4:Y:S07]  /*b420*/  MUFU.EX2 R187, R137 ;  /* 0x0000008900bb7308 */ /* 0x00032e0000000800 */
[C---:B------:R-:W-:Y:S01]  /*b430*/  HMMA.16816.F32.BF16 R80, R140.reuse, R170, R80 ;  /* 0x000000aa8c50723c */ /* 0x040fe20000041850 */
[----:B------:R-:W-:Y:S07]  /*b440*/  LDSM.16.MT88.4 R168, [R206+0x15000] ;  /* 0x01500000cea8783b */ /* 0x000fee0000004200 */
[C---:B------:R-:W-:Y:S08]  /*b450*/  HMMA.16816.F32.BF16 R84, R140.reuse, R160, R84 ;  /* 0x000000a08c54723c */ /* 0x040ff00000041854 */
[C---:B------:R-:W-:Y:S01]  /*b460*/  HMMA.16816.F32.BF16 R88, R140.reuse, R162, R88 ;  /* 0x000000a28c58723c */ /* 0x040fe20000041858 */
[----:B------:R-:W-:Y:S03]  /*b470*/  LDSM.16.MT88.4 R160, [R206+0x11000] ;  /* 0x01100000cea0783b */ /* 0x000fe60000004200 */
[--C-:B-1----:R-:W-:Y:S01]  /*b480*/  FFMA.FTZ R137, R191, c[0x0][0x23c], -R134.reuse ;  /* 0x00008f00bf897a23 */ /* 0x102fe20000010886 */
[----:B------:R-:W-:Y:S03]  /*b490*/  MOV R191, R178 ;  /* 0x000000b200bf7202 */ /* 0x000fe60000000f00 */
[C---:B-----5:R-:W-:Y:S01]  /*b4a0*/  HMMA.16816.F32.BF16 R92, R140.reuse, R144, R92 ;  /* 0x000000908c5c723c */ /* 0x060fe2000004185c */
[----:B------:R1:W-:Y:S07]  /*b4b0*/  MUFU.EX2 R186, R137 ;  /* 0x0000008900ba7308 */ /* 0x0003ee0000000800 */
[C---:B------:R-:W-:Y:S01]  /*b4c0*/  HMMA.16816.F32.BF16 R96, R140.reuse, R146, R96 ;  /* 0x000000928c60723c */ /* 0x040fe20000041860 */
[----:B------:R-:W5:Y:S07]  /*b4d0*/  LDSM.16.MT88.4 R144, [R207+0x16800] ;  /* 0x01680000cf90783b */ /* 0x000f6e0000004200 */
[C---:B--2---:R-:W-:Y:S08]  /*b4e0*/  HMMA.16816.F32.BF16 R100, R140.reuse, R148, R100 ;  /* 0x000000948c64723c */ /* 0x044ff00000041864 */
[C---:B------:R-:W-:Y:S01]  /*b4f0*/  HMMA.16816.F32.BF16 R104, R140.reuse, R150, R104 ;  /* 0x000000968c68723c */ /* 0x040fe20000041868 */
[----:B------:R-:W2:Y:S03]  /*b500*/  LDSM.16.MT88.4 R148, [R205+0x11000] ;  /* 0x01100000cd94783b */ /* 0x000ea60000004200 */
[--C-:B-1----:R-:W-:Y:S01]  /*b510*/  FFMA.FTZ R137, R196, c[0x0][0x23c], -R134.reuse ;  /* 0x00008f00c4897a23 */ /* 0x102fe20000010886 */
[----:B------:R-:W-:Y:S03]  /*b520*/  MOV R196, R173 ;  /* 0x000000ad00c47202 */ /* 0x000fe60000000f00 */
[C---:B---3--:R-:W-:Y:S01]  /*b530*/  HMMA.16816.F32.BF16 R108, R140.reuse, R152, R108 ;  /* 0x000000988c6c723c */ /* 0x048fe2000004186c */
[----:B------:R1:W3:Y:S07]  /*b540*/  MUFU.EX2 R185, R137 ;  /* 0x0000008900b97308 */ /* 0x0002ee0000000800 */
[C---:B------:R-:W-:Y:S01]  /*b550*/  HMMA.16816.F32.BF16 R112, R140.reuse, R154, R112 ;  /* 0x0000009a8c70723c */ /* 0x040fe20000041870 */
[----:B------:R-:W2:Y:S07]  /*b560*/  LDSM.16.MT88.4 R152, [R208+0x11000] ;  /* 0x01100000d098783b */ /* 0x000eae0000004200 */
[C---:B------:R-:W-:Y:S08]  /*b570*/  HMMA.16816.F32.BF16 R116, R140.reuse, R156, R116 ;  /* 0x0000009c8c74723c */ /* 0x040ff00000041874 */
[C---:B------:R-:W-:Y:S01]  /*b580*/  HMMA.16816.F32.BF16 R120, R140.reuse, R158, R120 ;  /* 0x0000009e8c78723c */ /* 0x040fe20000041878 */
[----:B------:R-:W2:Y:S03]  /*b590*/  LDSM.16.MT88.4 R156, [R207+0x11000] ;  /* 0x01100000cf9c783b */ /* 0x000ea60000004200 */
[--C-:B-1----:R-:W-:Y:S04]  /*b5a0*/  FFMA.FTZ R137, R197, c[0x0][0x23c], -R133.reuse ;  /* 0x00008f00c5897a23 */ /* 0x102fe80000010885 */
[C---:B-----5:R-:W-:Y:S01]  /*b5b0*/  HMMA.16816.F32.BF16 R124, R140.reuse, R144, R124 ;  /* 0x000000908c7c723c */ /* 0x060fe2000004187c */
[----:B------:R-:W5:Y:S01]  /*b5c0*/  LDL.LU R197, [R1+0x4] ;  /* 0x0000040001c57983 */ /* 0x000f620000300800 */
[----:B------:R1:W-:Y:S06]  /*b5d0*/  MUFU.EX2 R184, R137 ;  /* 0x0000008900b87308 */ /* 0x0003ec0000000800 */
[----:B------:R-:W-:Y:S01]  /*b5e0*/  HMMA.16816.F32.BF16 R128, R140, R146, R128 ;  /* 0x000000928c80723c */ /* 0x000fe20000041880 */
[----:B------:R-:W2:Y:S06]  /*b5f0*/  LDSM.16.MT88.4 R144, [R205+0x13000] ;  /* 0x01300000cd90783b */ /* 0x000eac0000004200 */
[----:B------:R-:W-:Y:S02]  /*b600*/  F2FP.BF16.PACK_AB R140, R200, R201 ;  /* 0x000000c9c88c723e */ /* 0x000fe400000010ff */
[----:B------:R-:W-:Y:S03]  /*b610*/  F2FP.BF16.PACK_AB R141, R189, R199 ;  /* 0x000000c7bd8d723e */ /* 0x000fe600000010ff */
[----:B----4-:R-:W-:Y:S02]  /*b620*/  F2FP.BF16.PACK_AB R142, R187, R188 ;  /* 0x000000bcbb8e723e */ /* 0x010fe400000010ff */
[----:B---3--:R-:W-:Y:S01]  /*b630*/  F2FP.BF16.PACK_AB R143, R185, R186 ;  /* 0x000000bab98f723e */ /* 0x008fe200000010ff */
[--C-:B-1----:R-:W-:Y:S01]  /*b640*/  FFMA.FTZ R137, R192, c[0x0][0x23c], -R133.reuse ;  /* 0x00008f00c0897a23 */ /* 0x102fe20000010885 */
[----:B------:R-:W-:Y:S05]  /*b650*/  MOV R192, R176 ;  /* 0x000000b000c07202 */ /* 0x000fea0000000f00 */
[C---:B--2---:R-:W-:Y:S01]  /*b660*/  HMMA.16816.F32.BF16 R4, R140.reuse, R148, R4 ;  /* 0x000000948c04723c */ /* 0x044fe20000041804 */
[----:B------:R-:W-:Y:S01]  /*b670*/  LDSM.16.MT88.4 R176, [R206+0x13800] ;  /* 0x01380000ceb0783b */ /* 0x000fe20000004200 */
[----:B------:R1:W2:Y:S06]  /*b680*/  MUFU.EX2 R183, R137 ;  /* 0x0000008900b77308 */ /* 0x0002ac0000000800 */
[C---:B------:R-:W-:Y:S01]  /*b690*/  HMMA.16816.F32.BF16 R8, R140.reuse, R150, R8 ;  /* 0x000000968c08723c */ /* 0x040fe20000041808 */
[----:B------:R-:W3:Y:S07]  /*b6a0*/  LDSM.16.MT88.4 R148, [R206+0x13000] ;  /* 0x01300000ce94783b */ /* 0x000eee0000004200 */
[C---:B------:R-:W-:Y:S08]  /*b6b0*/  HMMA.16816.F32.BF16 R12, R140.reuse, R160, R12 ;  /* 0x000000a08c0c723c */ /* 0x040ff0000004180c */
[C---:B------:R-:W-:Y:S01]  /*b6c0*/  HMMA.16816.F32.BF16 R16, R140.reuse, R162, R16 ;  /* 0x000000a28c10723c */ /* 0x040fe20000041810 */
[----:B------:R-:W-:Y:S03]  /*b6d0*/  LDSM.16.MT88.4 R160, [R207+0x13000] ;  /* 0x01300000cfa0783b */ /* 0x000fe60000004200 */
[--C-:B-1----:R-:W-:Y:S04]  /*b6e0*/  FFMA.FTZ R137, R193, c[0x0][0x23c], -R134.reuse ;  /* 0x00008f00c1897a23 */ /* 0x102fe80000010886 */
[C---:B------:R-:W-:Y:S01]  /*b6f0*/  HMMA.16816.F32.BF16 R20, R140.reuse, R152, R20 ;  /* 0x000000988c14723c */ /* 0x040fe20000041814 */
[----:B------:R-:W4:Y:S01]  /*b700*/  LDL.LU R193, [R1] ;  /* 0x0000000001c17983 */ /* 0x000f220000300800 */
[----:B------:R1:W-:Y:S06]  /*b710*/  MUFU.EX2 R182, R137 ;  /* 0x0000008900b67308 */ /* 0x0003ec0000000800 */
[C---:B------:R-:W-:Y:S01]  /*b720*/  HMMA.16816.F32.BF16 R24, R140.reuse, R154, R24 ;  /* 0x0000009a8c18723c */ /* 0x040fe20000041818 */
[----:B------:R-:W3:Y:S07]  /*b730*/  LDSM.16.MT88.4 R152, [R208+0x13000] ;  /* 0x01300000d098783b */ /* 0x000eee0000004200 */
[C---:B------:R-:W-:Y:S08]  /*b740*/  HMMA.16816.F32.BF16 R28, R140.reuse, R156, R28 ;  /* 0x0000009c8c1c723c */ /* 0x040ff0000004181c */
[C---:B------:R-:W-:Y:S01]  /*b750*/  HMMA.16816.F32.BF16 R32, R140.reuse, R158, R32 ;  /* 0x0000009e8c20723c */ /* 0x040fe20000041820 */
[----:B------:R-:W3:Y:S03]  /*b760*/  LDSM.16.MT88.4 R156, [R208+0x15000] ;  /* 0x01500000d09c783b */ /* 0x000ee60000004200 */
[--C-:B-1----:R-:W-:Y:S01]  /*b770*/  FFMA.FTZ R137, R194, c[0x0][0x23c], -R134.reuse ;  /* 0x00008f00c2897a23 */ /* 0x102fe20000010886 */
[----:B------:R-:W-:Y:S01]  /*b780*/  MOV R194, R172 ;  /* 0x000000ac00c27202 */ /* 0x000fe20000000f00 */
[----:B------:R-:W-:Y:S01]  /*b790*/  FFMA.FTZ R134, R136, c[0x0][0x23c], -R134 ;  /* 0x00008f0088867a23 */ /* 0x000fe20000010886 */
[----:B--2---:R-:W-:Y:S01]  /*b7a0*/  F2FP.BF16.PACK_AB R136, R183, R184 ;  /* 0x000000b8b788723e */ /* 0x004fe200000010ff */
[C---:B------:R-:W-:Y:S01]  /*b7b0*/  HMMA.16816.F32.BF16 R36, R140.reuse, R144, R36 ;  /* 0x000000908c24723c */ /* 0x040fe20000041824 */
[----:B------:R-:W-:Y:S01]  /*b7c0*/  LDSM.16.MT88.4 R172, [R205+0x13800] ;  /* 0x01380000cdac783b */ /* 0x000fe20000004200 */
[----:B------:R1:W-:Y:S06]  /*b7d0*/  MUFU.EX2 R181, R137 ;  /* 0x0000008900b57308 */ /* 0x0003ec0000000800 */
[C---:B------:R-:W-:Y:S01]  /*b7e0*/  HMMA.16816.F32.BF16 R40, R140.reuse, R146, R40 ;  /* 0x000000928c28723c */ /* 0x040fe20000041828 */
[----:B------:R-:W2:Y:S03]  /*b7f0*/  LDSM.16.MT88.4 R144, [R207+0x15000] ;  /* 0x01500000cf90783b */ /* 0x000ea60000004200 */
[----:B------:R-:W3:Y:S04]  /*b800*/  MUFU.EX2 R134, R134 ;  /* 0x0000008600867308 */ /* 0x000ee80000000800 */
[C---:B---3--:R-:W-:Y:S08]  /*b810*/  HMMA.16816.F32.BF16 R44, R140.reuse, R148, R44 ;  /* 0x000000948c2c723c */ /* 0x048ff0000004182c */
[C---:B------:R-:W-:Y:S01]  /*b820*/  HMMA.16816.F32.BF16 R48, R140.reuse, R150, R48 ;  /* 0x000000968c30723c */ /* 0x040fe20000041830 */
[----:B------:R-:W3:Y:S03]  /*b830*/  LDSM.16.MT88.4 R148, [R205+0x17000] ;  /* 0x01700000cd94783b */ /* 0x000ee60000004200 */
[--C-:B-1----:R-:W-:Y:S02]  /*b840*/  FFMA.FTZ R137, R195, c[0x0][0x23c], -R133.reuse ;  /* 0x00008f00c3897a23 */ /* 0x102fe40000010885 */
[----:B------:R-:W-:Y:S02]  /*b850*/  FFMA.FTZ R133, R198, c[0x0][0x23c], -R133 ;  /* 0x00008f00c6857a23 */ /* 0x000fe40000010885 */
[C---:B------:R-:W-:Y:S01]  /*b860*/  HMMA.16816.F32.BF16 R52, R140.reuse, R152, R52 ;  /* 0x000000988c34723c */ /* 0x040fe20000041834 */
[----:B------:R1:W-:Y:S03]  /*b870*/  MUFU.EX2 R180, R137 ;  /* 0x0000008900b47308 */ /* 0x0003e60000000800 */
[----:B------:R-:W-:Y:S04]  /*b880*/  F2FP.BF16.PACK_AB R139, R134, R135 ;  /* 0x00000087868b723e */ /* 0x000fe800000010ff */
[C---:B------:R-:W-:Y:S01]  /*b890*/  HMMA.16816.F32.BF16 R56, R140.reuse, R154, R56 ;  /* 0x0000009a8c38723c */ /* 0x040fe20000041838 */
[----:B------:R-:W2:Y:S02]  /*b8a0*/  LDSM.16.MT88.4 R152, [R206+0x17000] ;  /* 0x01700000ce98783b */ /* 0x000ea40000004200 */
[----:B------:R-:W3:Y:S05]  /*b8b0*/  MUFU.EX2 R133, R133 ;  /* 0x0000008500857308 */ /* 0x000eea0000000800 */
[C---:B------:R-:W-:Y:S08]  /*b8c0*/  HMMA.16816.F32.BF16 R60, R140.reuse, R160, R60 ;  /* 0x000000a08c3c723c */ /* 0x040ff0000004183c */
[C---:B------:R-:W-:Y:S01]  /*b8d0*/  HMMA.16816.F32.BF16 R64, R140.reuse, R162, R64 ;  /* 0x000000a28c40723c */ /* 0x040fe20000041840 */
[----:B------:R-:W-:Y:S03]  /*b8e0*/  LDSM.16.MT88.4 R160, [R208+0x11800] ;  /* 0x01180000d0a0783b */ /* 0x000fe60000004200 */
[----:B-1----:R-:W-:Y:S04]  /*b8f0*/  F2FP.BF16.PACK_AB R137, R181, R182 ;  /* 0x000000b6b589723e */ /* 0x002fe800000010ff */
[C---:B------:R-:W-:Y:S04]  /*b900*/  HMMA.16816.F32.BF16 R68, R140.reuse, R164, R68 ;  /* 0x000000a48c44723c */ /* 0x040fe80000041844 */
[----:B---3--:R-:W-:Y:S04]  /*b910*/  F2FP.BF16.PACK_AB R138, R133, R180 ;  /* 0x000000b4858a723e */ /* 0x008fe800000010ff */
[C---:B------:R-:W-:Y:S08]  /*b920*/  HMMA.16816.F32.BF16 R72, R140.reuse, R166, R72 ;  /* 0x000000a68c48723c */ /* 0x040ff00000041848 */
[C---:B------:R-:W-:Y:S08]  /*b930*/  HMMA.16816.F32.BF16 R76, R140.reuse, R168, R76 ;  /* 0x000000a88c4c723c */ /* 0x040ff0000004184c */
        /* <DEDUP_REMOVED lines=17> */
[----:B------:R-:W-:Y:S08]  /*ba50*/  HMMA.16816.F32.BF16 R128, R140, R146, R128 ;  /* 0x000000928c80723c */ /* 0x000ff00000041880 */
[C---:B---3--:R-:W-:Y:S01]  /*ba60*/  HMMA.16816.F32.BF16 R140, R136.reuse, R148, R4 ;  /* 0x00000094888c723c */ /* 0x048fe20000041804 */
[----:B------:R-:W1:Y:S07]  /*ba70*/  LDSM.16.MT88.4 R4, [R208+0x13800] ;  /* 0x01380000d004783b */ /* 0x000e6e0000004200 */
[C---:B------:R-:W-:Y:S01]  /*ba80*/  HMMA.16816.F32.BF16 R144, R136.reuse, R150, R8 ;  /* 0x000000968890723c */ /* 0x040fe20000041808 */
[----:B------:R-:W2:Y:S07]  /*ba90*/  LDSM.16.MT88.4 R8, [R207+0x13800] ;  /* 0x01380000cf08783b */ /* 0x000eae0000004200 */
[C---:B-----5:R-:W-:Y:S01]  /*baa0*/  HMMA.16816.F32.BF16 R148, R136.reuse, R152, R12 ;  /* 0x000000988894723c */ /* 0x060fe2000004180c */
[----:B------:R-:W3:Y:S03]  /*bab0*/  LDSM.16.MT88.4 R12, [R205+0x15800] ;  /* 0x01580000cd0c783b */ /* 0x000ee60000004200 */
[----:B------:R-:W-:Y:S04]  /*bac0*/  FFMA.FTZ R0, R0, R197, R192 ;  /* 0x000000c500007223 */ /* 0x000fe800000100c0 */
        /* <DEDUP_REMOVED lines=11> */
[----:B------:R-:W-:Y:S04]  /*bb80*/  FADD.FTZ R0, R247, R0 ;  /* 0x00000000f7007221 */ /* 0x000fe80000010000 */
[C---:B------:R-:W-:Y:S04]  /*bb90*/  HMMA.16816.F32.BF16 R168, R136.reuse, R170, R32 ;  /* 0x000000aa88a8723c */ /* 0x040fe80000041820 */
[----:B------:R-:W-:Y:S04]  /*bba0*/  FADD.FTZ R0, R246, R0 ;  /* 0x00000000f6007221 */ /* 0x000fe80000010000 */
[C---:B------:R-:W-:Y:S04]  /*bbb0*/  HMMA.16816.F32.BF16 R36, R136.reuse, R172, R36 ;  /* 0x000000ac8824723c */ /* 0x040fe80000041824 */
[----:B------:R-:W-:Y:S04]  /*bbc0*/  FADD.FTZ R0, R203, R0 ;  /* 0x00000000cb007221 */ /* 0x000fe80000010000 */
[C---:B------:R-:W-:Y:S04]  /*bbd0*/  HMMA.16816.F32.BF16 R40, R136.reuse, R174, R40 ;  /* 0x000000ae8828723c */ /* 0x040fe80000041828 */
[----:B------:R-:W-:Y:S02]  /*bbe0*/  FADD.FTZ R0, R202, R0 ;  /* 0x00000000ca007221 */ /* 0x000fe40000010000 */
[----:B----4-:R-:W-:Y:S02]  /*bbf0*/  FFMA.FTZ R2, R2, R193, R194 ;  /* 0x000000c102027223 */ /* 0x010fe400000100c2 */
        /* <DEDUP_REMOVED lines=41> */
[----:B------:R-:W-:Y:S01]  /*be90*/  FADD.FTZ R2, R133, R2 ;  /* 0x0000000285027221 */ /* 0x000fe20000010000 */
[----:B------:R-:W-:Y:S03]  /*bea0*/  MOV R133, R132 ;  /* 0x0000008400857202 */ /* 0x000fe60000000f00 */
[C---:B------:R-:W-:Y:S01]  /*beb0*/  HMMA.16816.F32.BF16 R104, R136.reuse, R30, R104 ;  /* 0x0000001e8868723c */ /* 0x040fe20000041868 */
[----:B------:R4:W-:Y:S04]  /*bec0*/  STL [R1], R2 ;  /* 0x0000000201007387 */ /* 0x0009e80000100800 */
[----:B------:R4:W-:Y:S03]  /*bed0*/  STL [R1+0x4], R0 ;  /* 0x0000040001007387 */ /* 0x0009e60000100800 */
[C---:B-1----:R-:W-:Y:S08]  /*bee0*/  HMMA.16816.F32.BF16 R108, R136.reuse, R4, R108 ;  /* 0x00000004886c723c */ /* 0x042ff0000004186c */
[C---:B------:R-:W-:Y:S08]  /*bef0*/  HMMA.16816.F32.BF16 R112, R136.reuse, R6, R112 ;  /* 0x000000068870723c */ /* 0x040ff00000041870 */
[C---:B--2---:R-:W-:Y:S08]  /*bf00*/  HMMA.16816.F32.BF16 R116, R136.reuse, R8, R116 ;  /* 0x000000088874723c */ /* 0x044ff00000041874 */
[C---:B------:R-:W-:Y:S08]  /*bf10*/  HMMA.16816.F32.BF16 R120, R136.reuse, R10, R120 ;  /* 0x0000000a8878723c */ /* 0x040ff00000041878 */
[C---:B---3--:R-:W-:Y:S08]  /*bf20*/  HMMA.16816.F32.BF16 R124, R136.reuse, R12, R124 ;  /* 0x0000000c887c723c */ /* 0x048ff0000004187c */
[----:B------:R-:W-:Y:S01]  /*bf30*/  HMMA.16816.F32.BF16 R128, R136, R14, R128 ;  /* 0x0000000e8880723c */ /* 0x000fe20000041880 */
[----:B----4-:R-:W-:-:S07]  /*bf40*/  @P0 BRA `(.L_x_830) ;  /* 0xffffc41000000947 */ /* 0x010fce000383ffff */
.L_x_829:
[----:B------:R-:W2:Y:S01]  /*bf50*/  LDL.LU R5, [R1] ;  /* 0x0000000001057983 */ /* 0x000ea20000300800 */
[----:B------:R-:W1:Y:S01]  /*bf60*/  S2UR UR6, SR_CTAID.Y ;  /* 0x00000000000679c3 */ /* 0x000e620000002600 */
[----:B------:R-:W-:-:S02]  /*bf70*/  UISETP.NE.AND UP0, UPT, UR10, -0x1, UPT ;  /* 0xffffffff0a00788c */ /* 0x000fc4000bf05270 */
[----:B------:R-:W3:Y:S01]  /*bf80*/  LDL.LU R4, [R1+0x4] ;  /* 0x0000040001047983 */ /* 0x000ee20000300800 */
[----:B------:R-:W-:Y:S01]  /*bf90*/  ULDC.64 UR4, c[0x0][0x1e8] ;  /* 0x00007a0000047ab9 */ /* 0x000fe20000000a00 */
[----:B------:R-:W-:Y:S01]  /*bfa0*/  BSSY B0, `(.L_x_833) ;  /* 0x000018e000007945 */ /* 0x000fe20003800000 */
[----:B------:R-:W-:Y:S02]  /*bfb0*/  ULDC UR8, c[0x0][0x214] ;  /* 0x0000850000087ab9 */ /* 0x000fe40000000800 */
[----:B------:R-:W4:Y:S01]  /*bfc0*/  S2UR UR9, SR_CTAID.X ;  /* 0x00000000000979c3 */ /* 0x000f220000002500 */
[----:B------:R-:W-:Y:S02]  /*bfd0*/  UMOV UR24, URZ ;  /* 0x0000003f00187c82 */ /* 0x000fe40008000000 */
[----:B------:R-:W-:Y:S02]  /*bfe0*/  UMOV UR25, URZ ;  /* 0x0000003f00197c82 */ /* 0x000fe40008000000 */
[----:B------:R-:W-:-:S03]  /*bff0*/  @UP0 UIMAD.WIDE.U32 UR14, UR10, UR4, URZ ;  /* 0x000000040a0e02a5 */ /* 0x000fc6000f8e003f */
[----:B------:R-:W4:Y:S01]  /*c000*/  S2UR UR11, SR_CTAID.Z ;  /* 0x00000000000b79c3 */ /* 0x000f220000002700 */
[----:B------:R-:W-:-:S03]  /*c010*/  @UP0 UIMAD UR7, UR10, UR5, UR15 ;  /* 0x000000050a0702a4 */ /* 0x000fc6000f8e020f */
[----:B------:R-:W-:Y:S02]  /*c020*/  ULDC.64 UR4, c[0x0][0x1e0] ;  /* 0x0000780000047ab9 */ /* 0x000fe40000000a00 */
[----:B-1----:R-:W-:Y:S02]  /*c030*/  @!UP0 USHF.R.S32.HI UR12, URZ, 0x1f, UR6 ;  /* 0x0000001f3f0c8899 */ /* 0x002fe40008011406 */
[----:B------:R-:W-:Y:S02]  /*c040*/  @!UP0 UIMAD.WIDE.U32 UR22, UR6, UR4, URZ ;  /* 0x00000004061682a5 */ /* 0x000fe4000f8e003f */
[----:B------:R-:W-:-:S03]  /*c050*/  @!UP0 UIMAD UR12, UR12, UR4, URZ ;  /* 0x000000040c0c82a4 */ /* 0x000fc6000f8e023f */
        /* <DEDUP_REMOVED lines=9> */
[----:B------:R-:W-:Y:S02]  /*c0f0*/  ULDC UR5, c[0x0][0x234] ;  /* 0x00008d0000057ab9 */ /* 0x000fe40000000800 */
[----:B------:R-:W-:Y:S02]  /*c100*/  @UP1 UIMAD UR15, UR15, UR8, URZ ;  /* 0x000000080f0f12a4 */ /* 0x000fe4000f8e023f */
[----:B------:R-:W-:-:S02]  /*c110*/  @!UP1 USEL UR15, UR8, UR5, !UP2 ;  /* 0x00000005080f9287 */ /* 0x000fc4000d000000 */
[----:B------:R-:W-:Y:S02]  /*c120*/  ULDC UR4, c[0x0][0x1c0] ;  /* 0x0000700000047ab9 */ /* 0x000fe40000000800 */
[----:B------:R-:W-:Y:S02]  /*c130*/  @UP1 UMOV UR17, 0x1 ;  /* 0x0000000100111882 */ /* 0x000fe40000000000 */
[----:B------:R-:W-:Y:S02]  /*c140*/  @!UP1 UIMAD UR17, UR15, UR4, URZ ;  /* 0x000000040f1192a4 */ /* 0x000fe4000f8e023f */
[----:B------:R-:W-:Y:S02]  /*c150*/  @!UP3 UIMAD UR21, UR6, UR8, URZ ;  /* 0x000000080615b2a4 */ /* 0x000fe4000f8e023f */
[----:B------:R-:W-:Y:S02]  /*c160*/  @UP1 ULDC UR20, c[0x0][0x210] ;  /* 0x0000840000141ab9 */ /* 0x000fe40000000800 */
[----:B------:R-:W-:-:S02]  /*c170*/  UIMAD UR4, UR6, UR17, URZ ;  /* 0x00000011060472a4 */ /* 0x000fc4000f8e023f */
[----:B------:R-:W-:Y:S02]  /*c180*/  @!UP1 UMOV UR20, 0x1 ;  /* 0x0000000100149882 */ /* 0x000fe40000000000 */
[----:B------:R-:W-:Y:S02]  /*c190*/  @!UP3 USEL UR21, UR21, UR10, !UP0 ;  /* 0x0000000a1515b287 */ /* 0x000fe4000c000000 */
[----:B----4-:R-:W-:Y:S02]  /*c1a0*/  UIMAD UR5, UR9, UR20, URZ ;  /* 0x00000014090572a4 */ /* 0x010fe4000f8e023f */
[----:B------:R-:W-:Y:S02]  /*c1b0*/  USEL UR4, UR4, URZ, UP3 ;  /* 0x0000003f04047287 */ /* 0x000fe40009800000 */
[----:B------:R-:W-:Y:S02]  /*c1c0*/  USHF.L.U32 UR5, UR5, 0x6, URZ ;  /* 0x0000000605057899 */ /* 0x000fe4000800063f */
[----:B------:R-:W-:-:S02]  /*c1d0*/  UIMAD UR15, UR11, UR15, UR4 ;  /* 0x0000000f0b0f72a4 */ /* 0x000fc4000f8e0204 */
[----:B------:R-:W-:Y:S02]  /*c1e0*/  @!UP3 UMOV UR24, UR21 ;  /* 0x000000150018bc82 */ /* 0x000fe40008000000 */
[----:B------:R-:W-:Y:S02]  /*c1f0*/  USHF.R.S32.HI UR4, URZ, 0x1f, UR5 ;  /* 0x0000001f3f047899 */ /* 0x000fe40008011405 */
[----:B------:R-:W-:Y:S02]  /*c200*/  @!UP3 USHF.R.S32.HI UR25, URZ, 0x1f, UR21 ;  /* 0x0000001f3f19b899 */ /* 0x000fe40008011415 */
[----:B------:R-:W-:Y:S02]  /*c210*/  USHF.R.S32.HI UR6, URZ, 0x1f, UR15 ;  /* 0x0000001f3f067899 */ /* 0x000fe4000801140f */
[----:B------:R-:W-:-:S04]  /*c220*/  UIADD3 UR5, UP2, UP1, UR5, UR24, UR15 ;  /* 0x0000001805057290 */ /* 0x000fc8000f95e00f */
[----:B------:R-:W-:Y:S01]  /*c230*/  UIADD3.X UR4, UR4, UR25, UR6, UP2, UP1 ;  /* 0x0000001904047290 */ /* 0x000fe200097e2406 */
[----:B--2---:R-:W1:Y:S04]  /*c240*/  SHFL.BFLY PT, R0, R5, 0x2, 0x1f ;  /* 0x0c401f0005007f89 */ /* 0x004e6800000e0000 */
[----:B---3--:R-:W2:Y:S01]  /*c250*/  SHFL.BFLY PT, R2, R4, 0x2, 0x1f ;  /* 0x0c401f0004027f89 */ /* 0x008ea200000e0000 */
[----:B-1----:R-:W-:Y:S02]  /*c260*/  FADD.FTZ R0, R0, R5 ;  /* 0x0000000500007221 */ /* 0x002fe40000010000 */
        /* <DEDUP_REMOVED lines=13> */
[----:B------:R-:W1:Y:S01]  /*c340*/  S2R R81, SR_TID.X ;  /* 0x0000000000517919 */ /* 0x000e620000002100 */
[C---:B------:R-:W-:Y:S02]  /*c350*/  FMUL.FTZ R11, R0.reuse, R153 ;  /* 0x00000099000b7220 */ /* 0x040fe40000410000 */
[----:B------:R-:W-:Y:S02]  /*c360*/  FMUL.FTZ R153, R0, R40 ;  /* 0x0000002800997220 */ /* 0x000fe40000410000 */
[----:B--2---:R-:W-:Y:S02]  /*c370*/  FMUL.FTZ R40, R2, R82 ;  /* 0x0000005202287220 */ /* 0x004fe40000410000 */
[C---:B------:R-:W-:Y:S02]  /*c380*/  FMUL.FTZ R176, R0.reuse, R140 ;  /* 0x0000008c00b07220 */ /* 0x040fe40000410000 */
[C---:B------:R-:W-:Y:S02]  /*c390*/  FMUL.FTZ R6, R0.reuse, R141 ;  /* 0x0000008d00067220 */ /* 0x040fe40000410000 */
[----:B------:R-:W-:-:S02]  /*c3a0*/  FMUL.FTZ R175, R0, R144 ;  /* 0x0000009000af7220 */ /* 0x000fc40000410000 */
[----:B------:R-:W-:Y:S01]  /*c3b0*/  FMUL.FTZ R7, R0, R145 ;  /* 0x0000009100077220 */ /* 0x000fe20000410000 */
[----:B------:R-:W-:Y:S01]  /*c3c0*/  F2FP.BF16.PACK_AB R6, R6, R176 ;  /* 0x000000b00606723e */ /* 0x000fe200000010ff */
        /* <DEDUP_REMOVED lines=8> */
[C---:B-----5:R-:W-:Y:S01]  /*c450*/  FMUL.FTZ R137, R0.reuse, R45 ;  /* 0x0000002d00897220 */ /* 0x060fe20000410000 */
[----:B------:R-:W-:Y:S01]  /*c460*/  F2FP.BF16.PACK_AB R11, R11, R173 ;  /* 0x000000ad0b0b723e */ /* 0x000fe200000010ff */
[----:B------:R-:W-:Y:S01]  /*c470*/  FMUL.FTZ R136, R0, R49 ;  /* 0x0000003100887220 */ /* 0x000fe20000410000 */
[----:B------:R-:W-:Y:S01]  /*c480*/  LEA.HI R21, R82, R81, RZ, 0x2 ;  /* 0x0000005152157211 */ /* 0x000fe200078f10ff */
        /* <DEDUP_REMOVED lines=63> */
[----:B------:R-:W-:Y:S01]  /*c880*/  FMUL.FTZ R129, R0, R129 ;  /* 0x0000008100817220 */ /* 0x000fe20000410000 */
[--C-:B------:R-:W-:Y:S01]  /*c890*/  SHF.R.S32.HI R0, RZ, 0x1f, R21.reuse ;  /* 0x0000001fff007819 */ /* 0x100fe20000011415 */
[C---:B------:R-:W-:Y:S01]  /*c8a0*/  FMUL.FTZ R19, R2.reuse, R55 ;  /* 0x0000003702137220 */ /* 0x040fe20000410000 */
[----:B------:R-:W-:Y:S01]  /*c8b0*/  SHF.R.S32.HI R55, RZ, 0x2, R21 ;  /* 0x00000002ff377819 */ /* 0x000fe20000011415 */
[----:B------:R-:W-:-:S02]  /*c8c0*/  FMUL.FTZ R14, R2, R38 ;  /* 0x00000026020e7220 */ /* 0x000fc40000410000 */
[----:B------:R-:W-:Y:S01]  /*c8d0*/  FMUL.FTZ R60, R2, R42 ;  /* 0x0000002a023c7220 */ /* 0x000fe20000410000 */
[----:B------:R-:W-:Y:S01]  /*c8e0*/  LEA.HI R0, R0, R55, RZ, 0x3 ;  /* 0x0000003700007211 */ /* 0x000fe200078f18ff */
[C---:B------:R-:W-:Y:S02]  /*c8f0*/  FMUL.FTZ R47, R2.reuse, R47 ;  /* 0x0000002f022f7220 */ /* 0x040fe40000410000 */
[----:B------:R-:W-:Y:S01]  /*c900*/  FMUL.FTZ R4, R2, R46 ;  /* 0x0000002e02047220 */ /* 0x000fe20000410000 */
[----:B------:R-:W-:Y:S01]  /*c910*/  LOP3.LUT R0, R0, 0xfffffff8, RZ, 0xc0, !PT ;  /* 0xfffffff800007812 */ /* 0x000fe200078ec0ff */
        /* <DEDUP_REMOVED lines=100> */
[----:B------:R-:W-:Y:S01]  /*cf60*/  FMUL.FTZ R130, R2, R130 ;  /* 0x0000008202827220 */ /* 0x000fe20000410000 */
[----:B------:R-:W-:Y:S02]  /*cf70*/  IADD3 R2, R55, -R0, RZ ;  /* 0x8000000037027210 */ /* 0x000fe40007ffe0ff */
[----:B------:R-:W-:Y:S02]  /*cf80*/  LOP3.LUT R0, R21, 0x3ffffffc, RZ, 0xc0, !PT ;  /* 0x3ffffffc15007812 */ /* 0x000fe400078ec0ff */
[----:B------:R-:W-:Y:S02]  /*cf90*/  SHF.L.U32 R4, R2, 0x6, RZ ;  /* 0x0000000602047819 */ /* 0x000fe400000006ff */
[----:B------:R-:W-:Y:S02]  /*cfa0*/  IADD3 R15, -R0, R81, RZ ;  /* 0x00000051000f7210 */ /* 0x000fe40007ffe1ff */
[----:B------:R-:W-:Y:S02]  /*cfb0*/  LOP3.LUT R0, R4, 0x1c0, RZ, 0xc0, !PT ;  /* 0x000001c004007812 */ /* 0x000fe400078ec0ff */
[----:B------:R-:W-:-:S02]  /*cfc0*/  LOP3.LUT R4, R2, 0x1, RZ, 0xc0, !PT ;  /* 0x0000000102047812 */ /* 0x000fc400078ec0ff */
[----:B------:R-:W-:Y:S02]  /*cfd0*/  LEA R15, R14, R15, 0x9 ;  /* 0x0000000f0e0f7211 */ /* 0x000fe400078e48ff */
[----:B------:R-:W-:Y:S02]  /*cfe0*/  LEA.HI R0, R0, R0, RZ, 0x1d ;  /* 0x0000000000007211 */ /* 0x000fe400078fe8ff */
[----:B------:R-:W-:Y:S02]  /*cff0*/  ISETP.NE.U32.AND P0, PT, R4, 0x1, PT ;  /* 0x000000010400780c */ /* 0x000fe40003f05070 */
[----:B------:R-:W-:Y:S02]  /*d000*/  LEA R0, R15, R0, 0x1 ;  /* 0x000000000f007211 */ /* 0x000fe400078e08ff */
[----:B------:R-:W-:Y:S02]  /*d010*/  R2P PR, R2, 0x6 ;  /* 0x0000000602007804 */ /* 0x000fe40000000000 */
[----:B------:R-:W-:-:S02]  /*d020*/  SHF.L.U32 R0, R0, 0x1, RZ ;  /* 0x0000000100007819 */ /* 0x000fc400000006ff */
[----:B------:R-:W-:Y:S02]  /*d030*/  MOV R4, 0x20 ;  /* 0x0000002000047802 */ /* 0x000fe40000000f00 */
        /* <DEDUP_REMOVED lines=132> */
.L_x_834:
[----:B--234-:R-:W-:Y:S05]  /*d880*/  BSYNC B0 ;  /* 0x0000000000007941 */ /* 0x01cfea0003800000 */
.L_x_833:
[----:B------:R-:W2:Y:S04]  /*d890*/  LDL.64 R84, [R1+0x8] ;  /* 0x0000080001547983 */ /* 0x000ea80000100a00 */
[----:B------:R3:W5:Y:S04]  /*d8a0*/  LDL R15, [R1+0x1c] ;  /* 0x00001c00010f7983 */ /* 0x0007680000100800 */
        /* <DEDUP_REMOVED lines=17> */
[----:B------:R-:W-:Y:S01]  /*d9c0*/  IADD3.X R5, R0, UR7, RZ, P0, !PT ;  /* 0x0000000700057c10 */ /* 0x000fe200087fe4ff */
[----:B------:R-:W-:Y:S01]  /*d9d0*/  IMAD.U32 R0, RZ, RZ, UR13 ;  /* 0x0000000dff007e24 */ /* 0x000fe2000f8e00ff */
[----:B------:R-:W-:Y:S02]  /*d9e0*/  ISETP.GE.AND P0, PT, R3, UR9, PT ;  /* 0x0000000903007c0c */ /* 0x000fe4000bf06270 */
[----:B------:R-:W-:Y:S01]  /*d9f0*/  SHF.R.S32.HI R3, RZ, 0x1f, R2 ;  /* 0x0000001fff037819 */ /* 0x000fe20000011402 */
[----:B-1----:R-:W-:-:S04]  /*da00*/  IMAD.WIDE.U32 R10, R10, c[0x0][0x1f0], R4 ;  /* 0x00007c000a0a7a25 */ /* 0x002fc800078e0004 */
[----:B------:R-:W-:Y:S01]  /*da10*/  IMAD.WIDE R2, R0, 0x40, R2 ;  /* 0x0000004000027825 */ /* 0x000fe200078e0202 */
[----:B------:R-:W-:-:S05]  /*da20*/  IADD3 R9, R11, UR4, RZ ;  /* 0x000000040b097c10 */ /* 0x000fca000fffe0ff */
        /* <DEDUP_REMOVED lines=16> */
.L_x_836:
[----:B---3--:R-:W-:Y:S05]  /*db30*/  BSYNC B0 ;  /* 0x0000000000007941 */ /* 0x008fea0003800000 */
.L_x_835:
        /* <DEDUP_REMOVED lines=22> */
.L_x_838:
[----:B------:R-:W-:Y:S05]  /*dca0*/  BSYNC B0 ;  /* 0x0000000000007941 */ /* 0x000fea0003800000 */
.L_x_837:
        /* <DEDUP_REMOVED lines=22> */
.L_x_840:
[----:B------:R-:W-:Y:S05]  /*de10*/  BSYNC B0 ;  /* 0x0000000000007941 */ /* 0x000fea0003800000 */
.L_x_839:
[----:B------:R-:W-:-:S04]  /*de20*/  LEA.HI.SX32 R0, R12, 0x30, 0x1d ;  /* 0x000000300c007811 */ /* 0x000fc800078feaff */
[----:B------:R-:W-:-:S13]  /*de30*/  ISETP.GE.AND P0, PT, R0, UR9, PT ;  /* 0x0000000900007c0c */ /* 0x000fda000bf06270 */
[----:B------:R-:W-:Y:S05]  /*de40*/  @P0 EXIT ;  /* 0x000000000000094d */ /* 0x000fea0003800000 */
[----:B------:R-:W-:Y:S02]  /*de50*/  IADD3 R0, P0, R2, 0x30, RZ ;  /* 0x0000003002007810 */ /* 0x000fe40007f1e0ff */
[----:B------:R-:W-:Y:S02]  /*de60*/  ISETP.GE.AND P2, PT, R84, c[0x0][0x220], PT ;  /* 0x0000880054007a0c */ /* 0x000fe40003f46270 */
[----:B-----5:R-:W-:Y:S01]  /*de70*/  ISETP.GE.AND P1, PT, R15, c[0x0][0x220], PT ;  /* 0x000088000f007a0c */ /* 0x020fe20003f26270 */
[----:B------:R-:W-:Y:S01]  /*de80*/  IMAD.X R2, RZ, RZ, R3, P0 ;  /* 0x000000ffff027224 */ /* 0x000fe200000e0603 */
[----:B------:R-:W-:Y:S01]  /*de90*/  ISETP.GE.AND P0, PT, R14, c[0x0][0x220], PT ;  /* 0x000088000e007a0c */ /* 0x000fe20003f06270 */
[----:B------:R-:W-:Y:S02]  /*dea0*/  IMAD.MOV.U32 R3, RZ, RZ, R9 ;  /* 0x000000ffff037224 */ /* 0x000fe400078e0009 */
[----:B------:R-:W-:Y:S02]  /*deb0*/  IMAD R6, R2, c[0x0][0x1e8], RZ ;  /* 0x00007a0002067a24 */ /* 0x000fe400078e02ff */
[----:B------:R-:W-:-:S04]  /*dec0*/  IMAD.MOV.U32 R2, RZ, RZ, R10 ;  /* 0x000000ffff027224 */ /* 0x000fc800078e000a */
[----:B-1----:R-:W-:-:S04]  /*ded0*/  IMAD.WIDE.U32 R4, R0, c[0x0][0x1e8], R2 ;  /* 0x00007a0000047a25 */ /* 0x002fc800078e0002 */
[----:B------:R-:W-:Y:S01]  /*dee0*/  IMAD R0, R0, c[0x0][0x1ec], R6 ;  /* 0x00007b0000007a24 */ /* 0x000fe200078e0206 */
[----:B------:R-:W-:-:S03]  /*def0*/  LEA R2, P3, R4, c[0x0][0x1d0], 0x1 ;  /* 0x0000740004027a11 */ /* 0x000fc600078608ff */
        /* <DEDUP_REMOVED lines=9> */
.L_x_799:
        /* <DEDUP_REMOVED lines=80> */
.L_x_842:
[----:B------:R-:W-:Y:S05]  /*e490*/  BSYNC B0 ;  /* 0x0000000000007941 */ /* 0x000fea0003800000 */
.L_x_841:
        /* <DEDUP_REMOVED lines=22> */
.L_x_844:
[----:B------:R-:W-:Y:S05]  /*e600*/  BSYNC B0 ;  /* 0x0000000000007941 */ /* 0x000fea0003800000 */
.L_x_843:
        /* <DEDUP_REMOVED lines=22> */
.L_x_846:
[----:B------:R-:W-:Y:S05]  /*e770*/  BSYNC B0 ;  /* 0x0000000000007941 */ /* 0x000fea0003800000 */
.L_x_845:
        /* <DEDUP_REMOVED lines=21> */
.L_x_848:
[----:B------:R-:W-:Y:S05]  /*e8d0*/  BSYNC B0 ;  /* 0x0000000000007941 */ /* 0x000fea0003800000 */
.L_x_847:
        /* <DEDUP_REMOVED lines=35> */
.L_x_849:
        /* <DEDUP_REMOVED lines=15> */
.L_x_2040:


//--------------------- .text._ZN5flash16flash_fwd_kernelI23Flash_fwd_kernel_traitsILi256ELi64ELi64ELi4ELb0ELb0EN7cutlass10bfloat16_tE19Flash_kernel_traitsILi256ELi64ELi64ELi4ES3_EELb1ELb0ELb0ELb1ELb0ELb0ELb0ELb1EEEvNS_16Flash_fwd_paramsE --------------------------
	.section	.text._ZN5flash16flash_fwd_kernelI23Flash_fwd_kernel_traitsILi256ELi64ELi64ELi4ELb0ELb0EN7cutlass10bfloat16_tE19Flash_kernel_traitsILi256ELi64ELi64ELi4ES3_EELb1ELb0ELb0ELb1ELb0ELb0ELb0ELb1EEEvNS_16Flash_fwd_paramsE,"ax",@progbits
	.sectioninfo	@"SHI_REGISTERS=255"
	.align	128
        .global         _ZN5flash16flash_fwd_kernelI23Flash_fwd_kernel_traitsILi256ELi64ELi64ELi4ELb0ELb0EN7cutlass10bfloat16_tE19Flash_kernel_traitsILi256ELi64ELi64ELi4ES3_EELb1ELb0ELb0ELb1ELb0ELb0ELb0ELb1EEEvNS_16Flash_fwd_paramsE
        .type           _ZN5flash16flash_fwd_kernelI23Flash_fwd_kernel_traitsILi256ELi64ELi64ELi4ELb0ELb0EN7cutlass10bfloat16_tE19Flash_kernel_traitsILi256ELi64ELi64ELi4ES3_EELb1ELb0ELb0ELb1ELb0ELb0ELb0ELb1EEEvNS_16Flash_fwd_paramsE,@function
        .size           _ZN5flash16flash_fwd_kernelI23Flash_fwd_kernel_traitsILi256ELi64ELi64ELi4ELb0ELb0EN7cutlass10bfloat16_tE19Flash_kernel_traitsILi256ELi64ELi64ELi4ES3_EELb1ELb0ELb0ELb1ELb0ELb0ELb0ELb1EEEvNS_16Flash_fwd_paramsE,(.L_x_2041 - _ZN5flash16flash_fwd_kernelI23Flash_fwd_kernel_traitsILi256ELi64ELi64ELi4ELb0ELb0EN7cutlass10bfloat16_tE19Flash_kernel_traitsILi256ELi64ELi64ELi4ES3_EELb1ELb0ELb0ELb1ELb0ELb0ELb0ELb1EEEvNS_16Flash_fwd_paramsE)
        .other          _ZN5flash16flash_fwd_kernelI23Flash_fwd_kernel_traitsILi256ELi64ELi64ELi4ELb0ELb0EN7cutlass10bfloat16_tE19Flash_kernel_traitsILi256ELi64ELi64ELi4ES3_EELb1ELb0ELb0ELb1ELb0ELb0ELb0ELb1EEEvNS_16Flash_fwd_paramsE,@"STO_CUDA_ENTRY STV_DEFAULT"
_ZN5flash16flash_fwd_kernelI23Flash_fwd_kernel_traitsILi256ELi64ELi64ELi4ELb0ELb0EN7cutlass10bfloat16_tE19Flash_kernel_traitsILi256ELi64ELi64ELi4ES3_EELb1ELb0ELb0ELb1ELb0ELb0ELb0ELb1EEEvNS_16Flash_fwd_paramsE:
.text._ZN5flash16flash_fwd_kernelI23Flash_fwd_kernel_traitsILi256ELi64ELi64ELi4ELb0ELb0EN7cutlass10bfloat16_tE19Flash_kernel_traitsILi256ELi64ELi64ELi4ES3_EELb1ELb0ELb0ELb1ELb0ELb0ELb0ELb1EEEvNS_16Flash_fwd_paramsE:
        /* <DEDUP_REMOVED lines=51> */
[----:B------:R-:W2:Y:S04]  /*0330*/  @P0 LDG.E R5, [R12.64] ;  /* 0x000000140c050981 */ /* 0x000ea8000c1e1900 */
[----:B------:R-:W3:Y:S01]  /*0340*/  @P0 LDG.E R0, [R12.64+0x4] ;  /* 0x000004140c000981 */ /* 0x000ee2000c1e1900 */
[----:B------:R-:W-:Y:S02]  /*0350*/  PLOP3.LUT P1, PT, PT, PT, UP0, 0x80, 0x0 ;  /* 0x000000000000781c */ /* 0x000fe40003f2f008 */
[----:B------:R-:W-:-:S11]  /*0360*/  PLOP3.LUT P2, PT, PT, PT, UP1, 0x80, 0x0 ;  /* 0x000000000000781c */ /* 0x000fd60003f4f018 */
[----:B------:R-:W4:Y:S01]  /*0370*/  @P1 LDG.E R4, [R10.64] ;  /* 0x000000140a041981 */ /* 0x000f22000c1e1900 */
        /* <DEDUP_REMOVED lines=8> */
[----:B--2---:R-:W2:Y:S08]  /*0400*/  @P0 R2UR UR11, R5 ;  /* 0x00000000050b03c2 */ /* 0x004eb000000e0000 */
[----:B---3--:R-:W2:Y:S01]  /*0410*/  @P0 R2UR UR16, R0 ;  /* 0x00000000001003c2 */ /* 0x008ea200000e0000 */
[----:B------:R-:W-:-:S04]  /*0420*/  ISETP.NE.U32.AND P0, PT, RZ, c[0x0][0x248], PT ;  /* 0x00009200ff007a0c */ /* 0x000fc80003f05070 */
[----:B------:R-:W-:-:S03]  /*0430*/  ISETP.NE.AND.EX P0, PT, RZ, c[0x0][0x24c], PT, P0 ;  /* 0x00009300ff007a0c */ /* 0x000fc60003f05300 */
[----:B----4-:R3:W4:Y:S01]  /*0440*/  @P1 R2UR UR7, R4 ;  /* 0x00000000040713c2 */ /* 0x01072200000e0000 */
[----:B--2---:R-:W-:-:S07]  /*0450*/  @UP2 UIADD3 UR16, UR16, -UR11, URZ ;  /* 0x8000000b10102290 */ /* 0x004fce000fffe03f */
[----:B-----5:R3:W2:Y:S01]  /*0460*/  @!P2 R2UR UR24, R8 ;  /* 0x000000000818a3c2 */ /* 0x0206a200000e0000 */
[----:B------:R-:W-:Y:S01]  /*0470*/  LEA.HI R5, R9, R20, RZ, 0x5 ;  /* 0x0000001409057211 */ /* 0x000fe200078f28ff */
        /* <DEDUP_REMOVED lines=9> */
.L_x_850:
[----:B-1----:R-:W-:Y:S02]  /*0510*/  ULDC UR6, c[0x0][0x218] ;  /* 0x0000860000067ab9 */ /* 0x002fe40000000800 */
.L_x_851:
        /* <DEDUP_REMOVED lines=33> */
[----:B------:R-:W-:-:S03]  /*0730*/  PLOP3.LUT P0, PT, PT, PT, UP0, 0x80, 0x0 ;  /* 0x000000000000781c */ /* 0x000fc60003f0f008 */
[----:B------:R-:W-:Y:S02]  /*0740*/  @UP1 UIMAD.WIDE.U32 UR28, UR11, UR4, URZ ;  /* 0x000000040b1c12a5 */ /* 0x000fe4000f8e003f */
[----:B------:R-:W-:Y:S02]  /*0750*/  @!UP1 USHF.R.S32.HI UR17, URZ, 0x1f, UR19 ;  /* 0x0000001f3f119899 */ /* 0x000fe40008011413 */
[----:B------:R-:W-:Y:S02]  /*0760*/  @UP0 UIADD3 UR10, UR7, UR24, URZ ;  /* 0x00000018070a0290 */ /* 0x000fe4000fffe03f */
[----:B------:R-:W-:Y:S02]  /*0770*/  @UP1 UIMAD UR6, UR11, UR5, UR29 ;  /* 0x000000050b0612a4 */ /* 0x000fe4000f8e021d */
[----:B------:R-:W-:Y:S02]  /*0780*/  @!UP1 UIMAD UR17, UR17, UR8, URZ ;  /* 0x00000008111192a4 */ /* 0x000fe4000f8e023f */
[----:B------:R-:W-:-:S02]  /*0790*/  ULDC.64 UR4, c[0x0][0x198] ;  /* 0x0000660000047ab9 */ /* 0x000fc40000000a00 */
[----:B------:R-:W-:Y:S02]  /*07a0*/  @UP0 UIMAD.WIDE.U32 UR26, UR10, UR4, URZ ;  /* 0x000000040a1a02a5 */ /* 0x000fe4000f8e003f */
[----:B------:R-:W-:Y:S02]  /*07b0*/  @!UP1 UIMAD.WIDE.U32 UR30, UR19, UR8, URZ ;  /* 0x00000008131e92a5 */ /* 0x000fe4000f8e003f */
[----:B------:R-:W-:Y:S02]  /*07c0*/  @UP0 UIMAD UR10, UR10, UR5, UR27 ;  /* 0x000000050a0a02a4 */ /* 0x000fe4000f8e021b */
[----:B------:R-:W-:Y:S02]  /*07d0*/  ULDC UR8, c[0x0][0x1c0] ;  /* 0x0000700000087ab9 */ /* 0x000fe40000000800 */
[----:B------:R-:W-:Y:S02]  /*07e0*/  UIMAD UR8, UR19, UR8, UR18 ;  /* 0x00000008130872a4 */ /* 0x000fe4000f8e0212 */
[----:B------:R-:W-:-:S02]  /*07f0*/  ULDC UR5, c[0x0][0x224] ;  /* 0x0000890000057ab9 */ /* 0x000fc40000000800 */
[----:B------:R-:W-:Y:S02]  /*0800*/  UIMAD UR5, UR8, UR5, UR14 ;  /* 0x00000005080572a4 */ /* 0x000fe4000f8e020e */
[----:B------:R-:W-:Y:S02]  /*0810*/  USHF.L.U32 UR8, UR8, 0x5, URZ ;  /* 0x0000000508087899 */ /* 0x000fe4000800063f */
[----:B------:R-:W-:Y:S02]  /*0820*/  ULDC UR27, c[0x0][0x228] ;  /* 0x00008a00001b7ab9 */ /* 0x000fe40000000800 */
[----:B------:R-:W-:Y:S02]  /*0830*/  UIMAD UR27, UR5, UR27, URZ ;  /* 0x0000001b051b72a4 */ /* 0x000fe4000f8e023f */
[----:B------:R-:W-:Y:S01]  /*0840*/  USHF.R.S32.HI UR5, URZ, 0x1f, UR8 ;  /* 0x0000001f3f057899 */ /* 0x000fe20008011408 */
[--C-:B------:R-:W-:Y:S01]  /*0850*/  IADD3 R23, P2, P1, R2, UR8, R10.reuse ;  /* 0x0000000802177c10 */ /* 0x100fe2000f95e00a */
[----:B------:R-:W-:Y:S01]  /*0860*/  @!UP1 UIMAD UR4, UR19, UR9, UR17 ;  /* 0x00000009130492a4 */ /* 0x000fe2000f8e0211 */
[----:B------:R-:W-:Y:S01]  /*0870*/  SHF.R.S32.HI R2, RZ, 0x1f, R10 ;  /* 0x0000001fff027819 */ /* 0x000fe2000001140a */
[----:B------:R-:W-:-:S02]  /*0880*/  USHF.R.S32.HI UR9, URZ, 0x6, UR12 ;  /* 0x000000063f097899 */ /* 0x000fc4000801140c */
[----:B------:R-:W-:Y:S01]  /*0890*/  USHF.R.S32.HI UR17, URZ, 0x1f, UR18 ;  /* 0x0000001f3f117899 */ /* 0x000fe20008011412 */
[----:B------:R-:W-:Y:S01]  /*08a0*/  IADD3.X R2, R3, UR5, R2, P2, P1 ;  /* 0x0000000503027c10 */ /* 0x000fe200097e2402 */
[----:B------:R-:W-:Y:S02]  /*08b0*/  @!UP1 UIADD3 UR6, UR31, UR4, URZ ;  /* 0x000000041f069290 */ /* 0x000fe4000fffe03f */
        /* <DEDUP_REMOVED lines=11> */
[----:B------:R-:W-:-:S02]  /*0970*/  UIMAD UR8, UR8, UR4, URZ ;  /* 0x00000004080872a4 */ /* 0x000fc4000f8e023f */
[----:B------:R-:W-:Y:S02]  /*0980*/  UIMAD.WIDE.U32 UR30, UR19, UR4, UR30 ;  /* 0x00000004131e72a5 */ /* 0x000fe4000f8e001e */
[----:B------:R-:W-:-:S04]  /*0990*/  UIMAD UR5, UR19, UR5, UR8 ;  /* 0x00000005130572a4 */ /* 0x000fc8000f8e0208 */
[----:B------:R-:W-:Y:S02]  /*09a0*/  UIADD3 UR10, UR31, UR5, URZ ;  /* 0x000000051f0a7290 */ /* 0x000fe4000fffe03f */
[----:B------:R-:W-:Y:S02]  /*09b0*/  UMOV UR12, UR30 ;  /* 0x0000001e000c7c82 */ /* 0x000fe40008000000 */
.L_x_853:
        /* <DEDUP_REMOVED lines=32> */
[----:B------:R-:W-:-:S05]  /*0bc0*/  @UP0 UIMAD UR24, UR24, UR5, UR31 ;  /* 0x00000005181802a4 */ /* 0x000fca000f8e021f */
[----:B------:R-:W-:-:S03]  /*0bd0*/  @!UP2 ULOP3.LUT UR8, URZ, UR26, URZ, 0x33, !UPT ;  /* 0x0000001a3f08a292 */ /* 0x000fc6000f8e333f */
[----:B------:R-:W-:Y:S02]  /*0be0*/  @UP0 UMOV UR26, UR30 ;  /* 0x0000001e001a0c82 */ /* 0x000fe40008000000 */
[----:B------:R-:W-:Y:S01]  /*0bf0*/  USHF.R.S32.HI UR29, URZ, 0x1f, UR8 ;  /* 0x0000001f3f1d7899 */ /* 0x000fe20008011408 */
        /* <DEDUP_REMOVED lines=14> */
.L_x_854:
[CC--:B------:R-:W-:Y:S01]  /*0ce0*/  LEA.HI R3, R9.reuse, R20.reuse, RZ, 0x3 ;  /* 0x0000001409037211 */ /* 0x0c0fe200078f18ff */
[----:B------:R-:W1:Y:S01]  /*0cf0*/  S2R R12, SR_CTAID.Z ;  /* 0x00000000000c7919 */ /* 0x000e620000002700 */
[-C--:B------:R-:W-:Y:S01]  /*0d00*/  LEA.HI R7, R9, R20.reuse, RZ, 0x4 ;  /* 0x0000001409077211 */ /* 0x080fe200078f20ff */
[----:B------:R-:W-:Y:S01]  /*0d10*/  ULDC.64 UR4, c[0x0][0x1b8] ;  /* 0x00006e0000047ab9 */ /* 0x000fe20000000a00 */
[----:B------:R-:W-:Y:S01]  /*0d20*/  SHF.R.S32.HI R26, RZ, 0x3, R3 ;  /* 0x00000003ff1a7819 */ /* 0x000fe20000011403 */
[----:B------:R-:W-:Y:S01]  /*0d30*/  UIMAD UR4, UR29, UR4, URZ ;  /* 0x000000041d0472a4 */ /* 0x000fe2000f8e023f */
[----:B------:R-:W-:Y:S01]  /*0d40*/  LOP3.LUT R3, R3, 0xfffffff8, RZ, 0xc0, !PT ;  /* 0xfffffff803037812 */ /* 0x000fe200078ec0ff */
[----:B------:R-:W-:Y:S01]  /*0d50*/  IMAD.U32 R17, RZ, RZ, UR13 ;  /* 0x0000000dff117e24 */ /* 0x000fe2000f8e00ff */
[----:B------:R-:W-:Y:S01]  /*0d60*/  SHF.R.S32.HI R6, RZ, 0x4, R7 ;  /* 0x00000004ff067819 */ /* 0x000fe20000011407 */
[----:B------:R-:W-:Y:S01]  /*0d70*/  IMAD.SHL.U32 R248, R26, 0x40, RZ ;  /* 0x000000401af87824 */ /* 0x000fe200078e00ff */
[----:B------:R-:W-:Y:S01]  /*0d80*/  LEA.HI R9, R9, R20, RZ, 0x6 ;  /* 0x0000001409097211 */ /* 0x000fe200078f30ff */
[----:B------:R-:W-:Y:S01]  /*0d90*/  IMAD.IADD R0, R20, 0x1, -R3 ;  /* 0x0000000114007824 */ /* 0x000fe200078e0a03 */
[C---:B------:R-:W-:Y:S01]  /*0da0*/  LEA.HI R213, R7.reuse, R6, RZ, 0x1 ;  /* 0x0000000607d57211 */ /* 0x040fe200078f08ff */
[----:B------:R-:W-:Y:S01]  /*0db0*/  BSSY B0, `(.L_x_855) ;  /* 0x0000076000007945 */ /* 0x000fe20003800000 */
[----:B------:R-:W-:Y:S01]  /*0dc0*/  LOP3.LUT R248, R248, 0x1c0, RZ, 0xc0, !PT ;  /* 0x000001c0f8f87812 */ /* 0x000fe200078ec0ff */
[----:B------:R-:W-:Y:S01]  /*0dd0*/  IMAD.SHL.U32 R118, R0, 0x8, RZ ;  /* 0x0000000800767824 */ /* 0x000fe200078e00ff */
[----:B------:R-:W-:Y:S01]  /*0de0*/  LOP3.LUT R7, R7, 0xfffffff0, RZ, 0xc0, !PT ;  /* 0xfffffff007077812 */ /* 0x000fe200078ec0ff */
[----:B------:R-:W-:Y:S01]  /*0df0*/  IMAD.SHL.U32 R9, R9, 0x8, RZ ;  /* 0x0000000809097824 */ /* 0x000fe200078e00ff */
[----:B------:R-:W-:-:S02]  /*0e00*/  LOP3.LUT R213, R213, 0xfffffffe, RZ, 0xc0, !PT ;  /* 0xfffffffed5d57812 */ /* 0x000fc400078ec0ff */
[----:B------:R-:W-:Y:S01]  /*0e10*/  LOP3.LUT R3, R248, 0x38, R118, 0xf8, !PT ;  /* 0x00000038f8037812 */ /* 0x000fe200078ef876 */
[----:B------:R-:W-:Y:S01]  /*0e20*/  IMAD.IADD R4, R20, 0x1, -R7 ;  /* 0x0000000114047824 */ /* 0x000fe200078e0a07 */
[----:B------:R-:W-:Y:S01]  /*0e30*/  SHF.R.U32.HI R248, RZ, 0x3, R248 ;  /* 0x00000003fff87819 */ /* 0x000fe200000116f8 */
[----:B------:R-:W-:Y:S01]  /*0e40*/  IMAD.IADD R213, R6, 0x1, -R213 ;  /* 0x0000000106d57824 */ /* 0x000fe200078e0ad5 */
[----:B------:R-:W-:Y:S02]  /*0e50*/  SHF.R.S32.HI R119, RZ, 0x1f, R118 ;  /* 0x0000001fff777819 */ /* 0x000fe40000011476 */
[----:B------:R-:W-:Y:S01]  /*0e60*/  LOP3.LUT R248, R3, R248, RZ, 0x3c, !PT ;  /* 0x000000f803f87212 */ /* 0x000fe200078e3cff */
[----:B------:R-:W-:Y:S01]  /*0e70*/  IMAD.SHL.U32 R8, R213, 0x8, RZ ;  /* 0x00000008d5087824 */ /* 0x000fe200078e00ff */
[----:B------:R-:W-:Y:S01]  /*0e80*/  SHF.R.S32.HI R3, RZ, 0x1f, R4 ;  /* 0x0000001fff037819 */ /* 0x000fe20000011404 */
[----:B------:R-:W-:Y:S01]  /*0e90*/  IMAD.WIDE.U32 R18, R26, c[0x0][0x198], R118 ;  /* 0x000066001a127a25 */ /* 0x000fe200078e0076 */
[----:B------:R-:W-:Y:S01]  /*0ea0*/  IADD3 R14, P0, R118, UR28, RZ ;  /* 0x0000001c760e7c10 */ /* 0x000fe2000ff1e0ff */
[----:B------:R2:W-:Y:S01]  /*0eb0*/  STL.64 [R1+0x18], R118 ;  /* 0x0000187601007387 */ /* 0x0005e20000100a00 */
[----:B------:R-:W-:Y:S01]  /*0ec0*/  LEA.HI R3, R3, R4, RZ, 0x3 ;  /* 0x0000000403037211 */ /* 0x000fe200078f18ff */
[----:B------:R-:W-:Y:S01]  /*0ed0*/  UIMAD UR28, UR8, UR5, UR4 ;  /* 0x00000005081c72a4 */ /* 0x000fe2000f8e0204 */
[----:B------:R-:W-:Y:S01]  /*0ee0*/  IADD3.X R15, R119, UR6, RZ, P0, !PT ;  /* 0x00000006770f7c10 */ /* 0x000fe200087fe4ff */
[----:B------:R-:W-:Y:S01]  /*0ef0*/  ULDC.64 UR6, c[0x0][0x1b0] ;  /* 0x00006c0000067ab9 */ /* 0x000fe20000000a00 */
[----:B------:R-:W-:Y:S01]  /*0f00*/  LOP3.LUT R7, R3, 0xfffffff8, RZ, 0xc0, !PT ;  /* 0xfffffff803077812 */ /* 0x000fe200078ec0ff */
[----:B------:R-:W-:Y:S01]  /*0f10*/  UIMAD UR6, UR29, UR6, URZ ;  /* 0x000000061d0672a4 */ /* 0x000fe2000f8e023f */
[----:B------:R-:W-:Y:S01]  /*0f20*/  SHF.R.S32.HI R27, RZ, 0x1f, R26 ;  /* 0x0000001fff1b7819 */ /* 0x000fe2000001141a */
[----:B-1----:R-:W-:Y:S01]  /*0f30*/  IMAD.WIDE.U32 R12, R12, c[0x0][0x1a8], R14 ;  /* 0x00006a000c0c7a25 */ /* 0x002fe200078e000e */
[----:B------:R-:W-:Y:S01]  /*0f40*/  LOP3.LUT R248, R248, 0xfffffe00, R9, 0xf8, !PT ;  /* 0xfffffe00f8f87812 */ /* 0x000fe200078ef809 */
[----:B------:R-:W-:Y:S01]  /*0f50*/  UIMAD UR7, UR8, UR7, UR6 ;  /* 0x00000007080772a4 */ /* 0x000fe2000f8e0206 */
[----:B------:R-:W-:Y:S01]  /*0f60*/  IADD3 R18, P1, R18, UR12, RZ ;  /* 0x0000000c12127c10 */ /* 0x000fe2000ff3e0ff */
[----:B------:R-:W-:Y:S01]  /*0f70*/  IMAD.IADD R7, R4, 0x1, -R7 ;  /* 0x0000000104077824 */ /* 0x000fe200078e0a07 */
[----:B------:R-:W-:Y:S01]  /*0f80*/  UIADD3 UR6, -UR14, UR16, URZ ;  /* 0x000000100e067290 */ /* 0x000fe2000fffe13f */
[----:B------:R-:W-:Y:S01]  /*0f90*/  IMAD R9, R27, c[0x0][0x1a0], RZ ;  /* 0x000068001b097a24 */ /* 0x000fe200078e02ff */
[----:B------:R-:W-:Y:S01]  /*0fa0*/  ULDC.64 UR4, c[0x0][0x1a8] ;  /* 0x00006a0000047ab9 */ /* 0x000fe20000000a00 */
[----:B------:R-:W-:Y:S01]  /*0fb0*/  IMAD.WIDE.U32 R14, R26, c[0x0][0x1a0], R118 ;  /* 0x000068001a0e7a25 */ /* 0x000fe200078e0076 */
[C---:B------:R-:W-:Y:S01]  /*0fc0*/  LOP3.LUT P3, RZ, R7.reuse, 0x4, RZ, 0xc0, !PT ;  /* 0x0000000407ff7812 */ /* 0x040fe2000786c0ff */
[----:B------:R-:W-:Y:S01]  /*0fd0*/  UIMAD UR4, UR17, UR4, URZ ;  /* 0x00000004110472a4 */ /* 0x000fe2000f8e023f */
[C---:B------:R-:W-:Y:S01]  /*0fe0*/  LOP3.LUT P2, RZ, R7.reuse, 0x2, RZ, 0xc0, !PT ;  /* 0x0000000207ff7812 */ /* 0x040fe2000784c0ff */
[----:B------:R-:W-:Y:S01]  /*0ff0*/  IMAD.SHL.U32 R7, R7, 0x40, RZ ;  /* 0x0000004007077824 */ /* 0x000fe200078e00ff */
[----:B------:R-:W-:Y:S01]  /*1000*/  IADD3 R14, P0, R14, UR26, RZ ;  /* 0x0000001a0e0e7c10 */ /* 0x000fe2000ff1e0ff */
[----:B------:R-:W-:Y:S01]  /*1010*/  IMAD R11, R27, c[0x0][0x198], RZ ;  /* 0x000066001b0b7a24 */ /* 0x000fe200078e02ff */
[----:B------:R-:W-:Y:S01]  /*1020*/  UIMAD UR4, UR18, UR5, UR4 ;  /* 0x00000005120472a4 */ /* 0x000fe2000f8e0204 */
[C---:B------:R-:W-:Y:S01]  /*1030*/  IMAD R4, R26.reuse, c[0x0][0x1a4], R9 ;  /* 0x000069001a047a24 */ /* 0x040fe200078e0209 */
[----:B------:R-:W-:Y:S01]  /*1040*/  LOP3.LUT R7, R7, 0x1c0, RZ, 0xc0, !PT ;  /* 0x000001c007077812 */ /* 0x000fe200078ec0ff */
[----:B------:R-:W-:Y:S01]  /*1050*/  IMAD R6, R26, c[0x0][0x19c], R11 ;  /* 0x000067001a067a24 */ /* 0x000fe200078e020b */
[----:B------:R-:W-:Y:S01]  /*1060*/  SHF.R.S32.HI R11, RZ, 0x1f, R10 ;  /* 0x0000001fff0b7819 */ /* 0x000fe2000001140a */
[----:B------:R-:W-:Y:S01]  /*1070*/  IMAD.SHL.U32 R3, R3, 0x40, RZ ;  /* 0x0000004003037824 */ /* 0x000fe200078e00ff */
[----:B------:R-:W-:Y:S01]  /*1080*/  LOP3.LUT R8, R7, 0x8, R8, 0xf8, !PT ;  /* 0x0000000807087812 */ /* 0x000fe200078ef808 */
[----:B------:R-:W-:Y:S01]  /*1090*/  IMAD.WIDE R16, R17, 0x40, R26 ;  /* 0x0000004011107825 */ /* 0x000fe200078e021a */
[----:B------:R-:W-:-:S02]  /*10a0*/  SHF.R.U32.HI R7, RZ, 0x3, R7 ;  /* 0x00000003ff077819 */ /* 0x000fc40000011607 */
[----:B------:R-:W-:Y:S01]  /*10b0*/  IADD3.X R15, R15, UR24, R4, P0, !PT ;  /* 0x000000180f0f7c10 */ /* 0x000fe200087fe404 */
[----:B------:R-:W-:Y:S01]  /*10c0*/  IMAD.SHL.U32 R248, R248, 0x2, RZ ;  /* 0x00000002f8f87824 */ /* 0x000fe200078e00ff */
[----:B------:R-:W-:Y:S01]  /*10d0*/  IADD3.X R19, R19, UR10, R6, P1, !PT ;  /* 0x0000000a13137c10 */ /* 0x000fe20008ffe406 */
[----:B------:R-:W-:Y:S01]  /*10e0*/  IMAD.U32 R6, RZ, RZ, UR8 ;  /* 0x00000008ff067e24 */ /* 0x000fe2000f8e00ff */
[----:B------:R-:W-:Y:S01]  /*10f0*/  LOP3.LUT R4, R8, R7, RZ, 0x3c, !PT ;  /* 0x0000000708047212 */ /* 0x000fe200078e3cff */
[----:B------:R-:W-:Y:S01]  /*1100*/  IMAD.U32 R7, RZ, RZ, UR8 ;  /* 0x00000008ff077e24 */ /* 0x000fe2000f8e00ff */
[----:B------:R-:W-:Y:S01]  /*1110*/  ISETP.GE.AND P0, PT, R26, UR6, PT ;  /* 0x000000061a007c0c */ /* 0x000fe2000bf06270 */
[----:B------:R-:W-:Y:S01]  /*1120*/  IMAD.WIDE.U32 R36, R6, c[0x0][0x1b8], R14 ;  /* 0x00006e0006247a25 */ /* 0x000fe200078e000e */
[----:B------:R-:W-:Y:S02]  /*1130*/  SHF.R.S32.HI R6, RZ, 0x1f, R5 ;  /* 0x0000001fff067819 */ /* 0x000fe40000011405 */
[----:B------:R-:W-:Y:S01]  /*1140*/  LEA.HI R11, R11, R10, RZ, 0x2 ;  /* 0x0000000a0b0b7211 */ /* 0x000fe200078f10ff */
[----:B------:R-:W-:Y:S01]  /*1150*/  IMAD.WIDE.U32 R38, R7, c[0x0][0x1b0], R18 ;  /* 0x00006c0007267a25 */ /* 0x000fe200078e0012 */
[----:B------:R-:W-:-:S02]  /*1160*/  SHF.R.S32.HI R7, RZ, 0x5, R5 ;  /* 0x00000005ff077819 */ /* 0x000fc40000011405 */
[----:B------:R-:W-:Y:S01]  /*1170*/  LOP3.LUT R4, R4, 0xfffffe00, R3, 0xf8, !PT ;  /* 0xfffffe0004047812 */ /* 0x000fe200078ef803 */
[----:B------:R-:W-:Y:S01]  /*1180*/  IMAD.MOV.U32 R3, RZ, RZ, 0x20 ;  /* 0x00000020ff037424 */ /* 0x000fe200078e00ff */
[----:B------:R-:W-:Y:S01]  /*1190*/  IADD3 R41, R39, UR7, RZ ;  /* 0x0000000727297c10 */ /* 0x000fe2000fffe0ff */
[----:B------:R2:W-:Y:S01]  /*11a0*/  STL.64 [R1+0x8], R38 ;  /* 0x0000082601007387 */ /* 0x0005e20000100a00 */
[----:B------:R-:W-:Y:S01]  /*11b0*/  LEA.HI R6, R6, R7, RZ, 0x2 ;  /* 0x0000000706067211 */ /* 0x000fe200078f10ff */
[----:B------:R-:W-:Y:S01]  /*11c0*/  IMAD.MOV.U32 R8, RZ, RZ, 0x10 ;  /* 0x00000010ff087424 */ /* 0x000fe200078e00ff */
[----:B------:R-:W-:Y:S01]  /*11d0*/  SHF.R.S32.HI R22, RZ, 0x2, R11 ;  /* 0x00000002ff167819 */ /* 0x000fe2000001140b */
[----:B------:R2:W-:Y:S01]  /*11e0*/  STL.64 [R1], R36 ;  /* 0x0000002401007387 */ /* 0x0005e20000100a00 */
[----:B------:R-:W-:Y:S02]  /*11f0*/  LOP3.LUT R6, R6, 0xffffffc, RZ, 0xc0, !PT ;  /* 0x0ffffffc06067812 */ /* 0x000fe400078ec0ff */
[----:B------:R-:W-:Y:S01]  /*1200*/  IADD3 R15, R13, UR4, RZ ;  /* 0x000000040d0f7c10 */ /* 0x000fe2000fffe0ff */
[----:B------:R2:W-:Y:S01]  /*1210*/  STL [R1+0x14], R41 ;  /* 0x0000142901007387 */ /* 0x0005e20000100800 */
[----:B------:R-:W-:Y:S01]  /*1220*/  IADD3 R247, R37, UR28, RZ ;  /* 0x0000001c25f77c10 */ /* 0x000fe2000fffe0ff */
[----:B------:R-:W-:Y:S01]  /*1230*/  IMAD.IADD R5, R7, 0x1, -R6 ;  /* 0x0000000107057824 */ /* 0x000fe200078e0a06 */
[----:B------:R-:W-:-:S02]  /*1240*/  IADD3 R251, R118, 0x40, RZ ;  /* 0x0000004076fb7810 */ /* 0x000fc40007ffe0ff */
[C---:B------:R-:W-:Y:S01]  /*1250*/  IADD3 R250, R118.reuse, 0x80, RZ ;  /* 0x0000008076fa7810 */ /* 0x040fe20007ffe0ff */
[----:B------:R-:W-:Y:S01]  /*1260*/  IMAD R6, R5, 0x10, R22 ;  /* 0x0000001005067824 */ /* 0x000fe200078e0216 */
        /* <DEDUP_REMOVED lines=42> */
.L_x_856:
[----:B------:R-:W-:Y:S05]  /*1510*/  BSYNC B0 ;  /* 0x0000000000007941 */ /* 0x000fea0003800000 */
.L_x_855:
        /* <DEDUP_REMOVED lines=55> */
.L_x_858:
[----:B------:R-:W-:Y:S05]  /*1890*/  BSYNC B0 ;  /* 0x0000000000007941 */ /* 0x000fea0003800000 */
.L_x_857:
        /* <DEDUP_REMOVED lines=45> */
.L_x_860:
[----:B------:R-:W-:Y:S05]  /*1b70*/  BSYNC B0 ;  /* 0x0000000000007941 */ /* 0x000fea0003800000 */
.L_x_859:
        /* <DEDUP_REMOVED lines=48> */
.L_x_862:
[----:B------:R-:W-:Y:S05]  /*1e80*/  BSYNC B0 ;  /* 0x0000000000007941 */ /* 0x000fea0003800000 */
.L_x_861:
        /* <DEDUP_REMOVED lines=48> */
.L_x_864:
[----:B------:R-:W-:Y:S05]  /*2190*/  BSYNC B0 ;  /* 0x0000000000007941 */ /* 0x000fea0003800000 */
.L_x_863:
        /* <DEDUP_REMOVED lines=41> */
.L_x_866:
[----:B------:R-:W-:Y:S05]  /*2430*/  BSYNC B0 ;  /* 0x0000000000007941 */ /* 0x000fea0003800000 */
.L_x_865:
        /* <DEDUP_REMOVED lines=40> */
.L_x_868:
[----:B------:R-:W-:Y:S05]  /*26c0*/  BSYNC B0 ;  /* 0x0000000000007941 */ /* 0x000fea0003800000 */
.L_x_867:
        /* <DEDUP_REMOVED lines=42> */
.L_x_870:
[----:B------:R-:W-:Y:S05]  /*2970*/  BSYNC B0 ;  /* 0x0000000000007941 */ /* 0x000fea0003800000 */
.L_x_869:
        /* <DEDUP_REMOVED lines=16> */
[----:B-1----:R-:W-:Y:S01]  /*2a80*/  IMAD.U32 R14, RZ, RZ, UR6 ;  /* 0x00000006ff0e7e24 */ /* 0x002fe2000f8e00ff */
[----:B------:R-:W1:Y:S01]  /*2a90*/  @P0 MUFU.RCP R12, c[0x0][0x238] ;  /* 0x00008e00000c0b08 */ /* 0x000e620000001000 */
[----:B------:R-:W-:Y:S01]  /*2aa0*/  ISETP.GE.AND P1, PT, R26, UR28, PT ;  /* 0x0000001c1a007c0c */ /* 0x000fe2000bf26270 */
[----:B------:R-:W-:Y:S02]  /*2ab0*/  ULDC.64 UR4, c[0x0][0x1a0] ;  /* 0x0000680000047ab9 */ /* 0x000fe40000000a00 */
[----:B------:R-:W-:-:S05]  /*2ac0*/  IMAD.U32 R15, RZ, RZ, UR7 ;  /* 0x00000007ff0f7e24 */ /* 0x000fca000f8e00ff */
[----:B------:R-:W1:Y:S01]  /*2ad0*/  @P0 LDG.E R13, [R14.64] ;  /* 0x000000140e0d0981 */ /* 0x000e62000c1e1900 */
        /* <DEDUP_REMOVED lines=12> */
[----:B-1----:R-:W-:-:S04]  /*2ba0*/  @P0 FMUL.FTZ R12, R13, R12 ;  /* 0x0000000c0d0c0220 */ /* 0x002fc80000410000 */
[----:B------:R1:W5:Y:S01]  /*2bb0*/  @P0 R2UR UR6, R12 ;  /* 0x000000000c0603c2 */ /* 0x00036200000e0000 */
[C---:B------:R-:W-:Y:S02]  /*2bc0*/  LEA R14, P0, R16.reuse, R36, 0x6 ;  /* 0x00000024100e7211 */ /* 0x040fe400078030ff */
[----:B-1----:R-:W-:Y:S01]  /*2bd0*/  MOV R12, UR4 ;  /* 0x00000004000c7c02 */ /* 0x002fe20008000f00 */
[----:B------:R-:W-:Y:S02]  /*2be0*/  UMOV UR4, URZ ;  /* 0x0000003f00047c82 */ /* 0x000fe40008000000 */
[----:B-----5:R-:W-:Y:S01]  /*2bf0*/  @UP1 UMOV UR4, UR6 ;  /* 0x0000000600041c82 */ /* 0x020fe20008000000 */
[----:B------:R-:W-:Y:S01]  /*2c00*/  LEA.HI.X R15, R16, R247, R12, 0x6, P0 ;  /* 0x000000f7100f7211 */ /* 0x000fe200000f340c */
[----:B------:R-:W-:Y:S05]  /*2c10*/  @P1 BRA `(.L_x_872) ;  /* 0x0000021000001947 */ /* 0x000fea0003800000 */
[----:B---3--:R-:W-:Y:S02]  /*2c20*/  ISETP.GE.AND P5, PT, R118, c[0x0][0x220], PT ;  /* 0x0000880076007a0c */ /* 0x008fe40003fa6270 */
        /* <DEDUP_REMOVED lines=32> */
.L_x_872:
[----:B---3--:R-:W-:Y:S05]  /*2e30*/  BSYNC B0 ;  /* 0x0000000000007941 */ /* 0x008fea0003800000 */
.L_x_871:
        /* <DEDUP_REMOVED lines=8> */
[----:B-1----:R-:W-:Y:S01]  /*2ec0*/  IMAD.WIDE.U32 R16, R8, c[0x0][0x1a0], RZ ;  /* 0x0000680008107a25 */ /* 0x002fe200078e00ff */
        /* <DEDUP_REMOVED lines=35> */
.L_x_874:
[----:B------:R-:W-:Y:S05]  /*3100*/  BSYNC B0 ;  /* 0x0000000000007941 */ /* 0x000fea0003800000 */
.L_x_873:
        /* <DEDUP_REMOVED lines=15> */
[----:B------:R1:W-:Y:S02]  /*3200*/  @P5 STS.128 [R248+0x11000], RZ ;  /* 0x011000fff8005388 */ /* 0x0003e40000000c00 */
        /* <DEDUP_REMOVED lines=28> */
.L_x_876:
[----:B------:R-:W-:Y:S05]  /*33d0*/  BSYNC B0 ;  /* 0x0000000000007941 */ /* 0x000fea0003800000 */
.L_x_875:
        /* <DEDUP_REMOVED lines=16> */
[C---:B-1----:R-:W-:Y:S01]  /*34e0*/  @!P5 LEA R16, P6, R14.reuse, c[0x0][0x170], 0x1 ;  /* 0x00005c000e10da11 */ /* 0x042fe200078c08ff */
        /* <DEDUP_REMOVED lines=28> */
.L_x_878:
[----:B------:R-:W-:Y:S05]  /*36b0*/  BSYNC B0 ;  /* 0x0000000000007941 */ /* 0x000fea0003800000 */
.L_x_877:
        /* <DEDUP_REMOVED lines=9> */
[----:B------:R-:W-:Y:S01]  /*3750*/  LOP3.LUT R8, R9, 0x8, R8, 0xf8, !PT ;  /* 0x0000000809087812 */ /* 0x000fe200078ef808 */
[----:B------:R-:W-:Y:S01]  /*3760*/  IMAD R28, R7, 0x10, R22 ;  /* 0x00000010071c7824 */ /* 0x000fe200078e0216 */
        /* <DEDUP_REMOVED lines=9> */
[----:B------:R-:W-:Y:S01]  /*3800*/  LDSM.16.M88.4 R84, [R209] ;  /* 0x00000000d154783b */ /* 0x000fe20000000200 */
[----:B------:R-:W-:Y:S02]  /*3810*/  IADD3 R28, R28, UR14, RZ ;  /* 0x0000000e1c1c7c10 */ /* 0x000fe4000fffe0ff */
[----:B------:R-:W-:-:S05]  /*3820*/  IMAD.SHL.U32 R213, R213, 0x2, RZ ;  /* 0x00000002d5d57824 */ /* 0x000fca00078e00ff */
[----:B------:R-:W5:Y:S01]  /*3830*/  LDSM.16.M88.4 R60, [R213+0x8000] ;  /* 0x00800000d53c783b */ /* 0x000f620000000200 */
[C---:B------:R-:W-:Y:S02]  /*3840*/  IADD3 R0, R213.reuse, 0x8000, RZ ;  /* 0x00008000d5007810 */ /* 0x040fe40007ffe0ff */
[----:B------:R-:W-:Y:S01]  /*3850*/  IADD3 R211, R213, 0x8020, RZ ;  /* 0x00008020d5d37810 */ /* 0x000fe20007ffe0ff */
[----:B------:R-:W1:Y:S01]  /*3860*/  LDSM.16.M88.4 R52, [R213+0x8800] ;  /* 0x00880000d534783b */ /* 0x000e620000000200 */
[----:B------:R-:W-:Y:S01]  /*3870*/  @P1 IADD3 R211, R0, -0x20, RZ ;  /* 0xffffffe000d31810 */ /* 0x000fe20007ffe0ff */
[----:B------:R-:W-:Y:S02]  /*3880*/  IMAD.MOV.U32 R0, RZ, RZ, 0x40 ;  /* 0x00000040ff007424 */ /* 0x000fe400078e00ff */
[----:B-1----:R-:W1:Y:S01]  /*3890*/  LDSM.16.M88.4 R12, [R213+0x9000] ;  /* 0x00900000d50c783b */ /* 0x002e620000000200 */
[C---:B------:R-:W-:Y:S02]  /*38a0*/  IADD3 R203, R211.reuse, 0x800, RZ ;  /* 0x00000800d3cb7810 */ /* 0x040fe40007ffe0ff */
[----:B------:R-:W-:Y:S01]  /*38b0*/  SEL R0, R0, 0xffffffc0, !P2 ;  /* 0xffffffc000007807 */ /* 0x000fe20005000000 */
[----:B------:R-:W2:Y:S01]  /*38c0*/  LDSM.16.M88.4 R32, [R213+0x9800] ;  /* 0x00980000d520783b */ /* 0x000ea20000000200 */
[----:B------:R-:W-:-:S02]  /*38d0*/  IADD3 R202, R211, 0x1000, RZ ;  /* 0x00001000d3ca7810 */ /* 0x000fc40007ffe0ff */
[----:B------:R-:W-:Y:S01]  /*38e0*/  IADD3 R201, R211, 0x1800, RZ ;  /* 0x00001800d3c97810 */ /* 0x000fe20007ffe0ff */
[----:B--2---:R-:W2:Y:S01]  /*38f0*/  LDSM.16.M88.4 R36, [R211] ;  /* 0x00000000d324783b */ /* 0x004ea20000000200 */
[----:B------:R-:W-:Y:S01]  /*3900*/  IMAD.IADD R207, R213, 0x1, R0 ;  /* 0x00000001d5cf7824 */ /* 0x000fe200078e0200 */
[C---:B------:R-:W-:Y:S01]  /*3910*/  IADD3 R199, R211.reuse, 0x2000, RZ ;  /* 0x00002000d3c77810 */ /* 0x040fe20007ffe0ff */
[----:B------:R-:W-:Y:S01]  /*3920*/  IMAD.IADD R200, R0, 0x1, R211 ;  /* 0x0000000100c87824 */ /* 0x000fe200078e02d3 */
[----:B------:R-:W3:Y:S01]  /*3930*/  LDSM.16.M88.4 R40, [R211+0x800] ;  /* 0x00080000d328783b */ /* 0x000ee20000000200 */
[----:B------:R-:W-:Y:S01]  /*3940*/  IMAD.U32 R0, RZ, RZ, UR29 ;  /* 0x0000001dff007e24 */ /* 0x000fe2000f8e00ff */
[C---:B------:R-:W-:Y:S02]  /*3950*/  IADD3 R198, R211.reuse, 0x2800, RZ ;  /* 0x00002800d3c67810 */ /* 0x040fe40007ffe0ff */
[----:B------:R-:W4:Y:S01]  /*3960*/  LDSM.16.M88.4 R68, [R211+0x1800] ;  /* 0x00180000d344783b */ /* 0x000f220000000200 */
[----:B------:R-:W-:Y:S01]  /*3970*/  IMAD R0, R0, 0x40, R25 ;  /* 0x0000004000007824 */ /* 0x000fe200078e0219 */
[----:B------:R-:W-:-:S02]  /*3980*/  IADD3 R197, R211, 0x3000, RZ ;  /* 0x00003000d3c57810 */ /* 0x000fc40007ffe0ff */
[----:B------:R-:W-:Y:S01]  /*3990*/  LDSM.16.M88.4 R44, [R207+0x8000] ;  /* 0x00800000cf2c783b */ /* 0x000fe20000000200 */
[----:B------:R-:W-:Y:S02]  /*39a0*/  IADD3 R196, R211, 0x3800, RZ ;  /* 0x00003800d3c47810 */ /* 0x000fe40007ffe0ff */
[C---:B------:R-:W-:Y:S01]  /*39b0*/  IADD3 R22, R0.reuse, 0x1, RZ ;  /* 0x0000000100167810 */ /* 0x040fe20007ffe0ff */
[----:B------:R-:W-:Y:S01]  /*39c0*/  LDSM.16.M88.4 R92, [R207+0x9800] ;  /* 0x00980000cf5c783b */ /* 0x000fe20000000200 */
[C---:B------:R-:W-:Y:S02]  /*39d0*/  IADD3 R24, R0.reuse, 0x8, RZ ;  /* 0x0000000800187810 */ /* 0x040fe40007ffe0ff */
[C---:B------:R-:W-:Y:S01]  /*39e0*/  IADD3 R104, R0.reuse, 0x30, RZ ;  /* 0x0000003000687810 */ /* 0x040fe20007ffe0ff */
[----:B------:R-:W-:Y:S01]  /*39f0*/  LDSM.16.M88.4 R80, [R200] ;  /* 0x00000000c850783b */ /* 0x000fe20000000200 */
[----:B------:R-:W-:Y:S02]  /*3a00*/  IADD3 R100, R0, 0x31, RZ ;  /* 0x0000003100647810 */ /* 0x000fe40007ffe0ff */
[----:B------:R-:W-:Y:S01]  /*3a10*/  ISETP.GE.AND P1, PT, R22, UR15, PT ;  /* 0x0000000f16007c0c */ /* 0x000fe2000bf26270 */
[----:B-----5:R-:W-:Y:S01]  /*3a20*/  HMMA.16816.F32.BF16 R64, R88, R60, RZ ;  /* 0x0000003c5840723c */ /* 0x020fe200000418ff */
[----:B------:R-:W-:Y:S01]  /*3a30*/  LDSM.16.M88.4 R76, [R200+0x800] ;  /* 0x00080000c84c783b */ /* 0x000fe20000000200 */
[----:B------:R-:W-:-:S02]  /*3a40*/  IADD3 R96, R0, 0x28, RZ ;  /* 0x0000002800607810 */ /* 0x000fc40007ffe0ff */
[C---:B------:R-:W-:Y:S01]  /*3a50*/  IADD3 R98, R0.reuse, 0x29, RZ ;  /* 0x0000002900627810 */ /* 0x040fe20007ffe0ff */
[----:B------:R-:W-:Y:S01]  /*3a60*/  LDSM.16.M88.4 R72, [R200+0x1000] ;  /* 0x00100000c848783b */ /* 0x000fe20000000200 */
[C---:B------:R-:W-:Y:S02]  /*3a70*/  IADD3 R102, R0.reuse, 0x38, RZ ;  /* 0x0000003800667810 */ /* 0x040fe40007ffe0ff */
[C---:B------:R-:W-:Y:S01]  /*3a80*/  HMMA.16816.F32.BF16 R56, R88.reuse, R52, RZ ;  /* 0x000000345838723c */ /* 0x040fe200000418ff */
[C---:B------:R-:W-:Y:S02]  /*3a90*/  IADD3 R106, R0.reuse, 0x39, RZ ;  /* 0x00000039006a7810 */ /* 0x040fe40007ffe0ff */
[----:B------:R-:W-:Y:S02]  /*3aa0*/  ISETP.GE.AND P2, PT, R0, UR15, PT ;  /* 0x0000000f00007c0c */ /* 0x000fe4000bf46270 */
[----:B------:R-:W-:Y:S02]  /*3ab0*/  ISETP.GE.AND P0, PT, R24, UR15, PT ;  /* 0x0000000f18007c0c */ /* 0x000fe4000bf06270 */
[C---:B------:R-:W-:Y:S01]  /*3ac0*/  IADD3 R195, R211.reuse, 0x4000, RZ ;  /* 0x00004000d3c37810 */ /* 0x040fe20007ffe0ff */
[----:B-1----:R-:W-:Y:S01]  /*3ad0*/  HMMA.16816.F32.BF16 R16, R88, R12, RZ ;  /* 0x0000000c5810723c */ /* 0x002fe200000418ff */
[----:B------:R-:W-:-:S02]  /*3ae0*/  IADD3 R194, R211, 0x4800, RZ ;  /* 0x00004800d3c27810 */ /* 0x000fc40007ffe0ff */
[C---:B------:R-:W-:Y:S02]  /*3af0*/  IADD3 R193, R211.reuse, 0x5000, RZ ;  /* 0x00005000d3c17810 */ /* 0x040fe40007ffe0ff */
[C---:B------:R-:W-:Y:S02]  /*3b00*/  IADD3 R192, R211.reuse, 0x5800, RZ ;  /* 0x00005800d3c07810 */ /* 0x040fe40007ffe0ff */
[C---:B------:R-:W-:Y:S01]  /*3b10*/  IADD3 R191, R211.reuse, 0x6000, RZ ;  /* 0x00006000d3bf7810 */ /* 0x040fe20007ffe0ff */
[----:B------:R-:W-:Y:S01]  /*3b20*/  HMMA.16816.F32.BF16 R60, R88, R62, RZ ;  /* 0x0000003e583c723c */ /* 0x000fe200000418ff */
[C---:B------:R-:W-:Y:S02]  /*3b30*/  IADD3 R190, R211.reuse, 0x6800, RZ ;  /* 0x00006800d3be7810 */ /* 0x040fe40007ffe0ff */
[C---:B------:R-:W-:Y:S02]  /*3b40*/  IADD3 R189, R211.reuse, 0x7000, RZ ;  /* 0x00007000d3bd7810 */ /* 0x040fe40007ffe0ff */
[----:B------:R-:W-:-:S03]  /*3b50*/  IADD3 R188, R211, 0x7800, RZ ;  /* 0x00007800d3bc7810 */ /* 0x000fc60007ffe0ff */
[C---:B------:R-:W-:Y:S08]  /*3b60*/  HMMA.16816.F32.BF16 R52, R88.reuse, R54, RZ ;  /* 0x000000365834723c */ /* 0x040ff000000418ff */
[C---:B------:R-:W-:Y:S08]  /*3b70*/  HMMA.16816.F32.BF16 R12, R88.reuse, R14, RZ ;  /* 0x0000000e580c723c */ /* 0x040ff000000418ff */
[C---:B------:R-:W-:Y:S08]  /*3b80*/  HMMA.16816.F32.BF16 R8, R88.reuse, R32, RZ ;  /* 0x000000205808723c */ /* 0x040ff000000418ff */
[----:B------:R-:W-:Y:S01]  /*3b90*/  HMMA.16816.F32.BF16 R88, R88, R34, RZ ;  /* 0x000000225858723c */ /* 0x000fe200000418ff */
[----:B------:R-:W1:Y:S07]  /*3ba0*/  LDSM.16.M88.4 R32, [R211+0x1000] ;  /* 0x00100000d320783b */ /* 0x000e6e0000000200 */
[C---:B--2---:R-:W-:Y:S08]  /*3bb0*/  HMMA.16816.F32.BF16 R64, R48.reuse, R36, R64 ;  /* 0x000000243040723c */ /* 0x044ff00000041840 */
[C---:B------:R-:W-:Y:S01]  /*3bc0*/  HMMA.16816.F32.BF16 R60, R48.reuse, R38, R60 ;  /* 0x00000026303c723c */ /* 0x040fe2000004183c */
[----:B------:R-:W2:Y:S07]  /*3bd0*/  LDSM.16.M88.4 R36, [R210] ;  /* 0x00000000d224783b */ /* 0x000eae0000000200 */
[C---:B---3--:R-:W-:Y:S08]  /*3be0*/  HMMA.16816.F32.BF16 R56, R48.reuse, R40, R56 ;  /* 0x000000283038723c */ /* 0x048ff00000041838 */
[C---:B------:R-:W-:Y:S01]  /*3bf0*/  HMMA.16816.F32.BF16 R52, R48.reuse, R42, R52 ;  /* 0x0000002a3034723c */ /* 0x040fe20000041834 */
[----:B------:R-:W3:Y:S07]  /*3c00*/  LDSM.16.M88.4 R40, [R207+0x8800] ;  /* 0x00880000cf28783b */ /* 0x000eee0000000200 */
[C---:B----4-:R-:W-:Y:S08]  /*3c10*/  HMMA.16816.F32.BF16 R8, R48.reuse, R68, R8 ;  /* 0x000000443008723c */ /* 0x050ff00000041808 */
        /* <DEDUP_REMOVED lines=17> */
[----:B------:R-:W5:Y:S06]  /*3d30*/  LDSM.16.M88.4 R36, [R213+0xb800] ;  /* 0x00b80000d524783b */ /* 0x000f6c0000000200 */
[C---:B------:R-:W-:Y:S01]  /*3d40*/  IADD3 R94, R0.reuse, 0x21, RZ ;  /* 0x00000021005e7810 */ /* 0x040fe20007ffe0ff */
        /* <DEDUP_REMOVED lines=21> */
[C---:B-----5:R-:W-:Y:S01]  /*3ea0*/  HMMA.16816.F32.BF16 R80, R48.reuse, R36, R8 ;  /* 0x000000243050723c */ /* 0x060fe20000041808 */
[----:B------:R-:W4:Y:S07]  /*3eb0*/  LDSM.16.M88.4 R8, [R207+0xa000] ;  /* 0x00a00000cf08783b */ /* 0x000f2e0000000200 */
[----:B------:R-:W-:Y:S01]  /*3ec0*/  HMMA.16816.F32.BF16 R88, R48, R38, R88 ;  /* 0x000000263058723c */ /* 0x000fe20000041858 */
[----:B------:R-:W5:Y:S04]  /*3ed0*/  LDSM.16.M88.4 R36, [R207+0xa800] ;  /* 0x00a80000cf24783b */ /* 0x000f680000000200 */
[----:B------:R-:W1:Y:S03]  /*3ee0*/  LDSM.16.M88.4 R48, [R207+0xb000] ;  /* 0x00b00000cf30783b */ /* 0x000e660000000200 */
[C---:B--2---:R-:W-:Y:S08]  /*3ef0*/  HMMA.16816.F32.BF16 R64, R68.reuse, R44, R64 ;  /* 0x0000002c4440723c */ /* 0x044ff00000041840 */
[C---:B------:R-:W-:Y:S01]  /*3f00*/  HMMA.16816.F32.BF16 R60, R68.reuse, R46, R60 ;  /* 0x0000002e443c723c */ /* 0x040fe2000004183c */
[----:B------:R-:W2:Y:S07]  /*3f10*/  LDSM.16.M88.4 R44, [R207+0xb800] ;  /* 0x00b80000cf2c783b */ /* 0x000eae0000000200 */
[C---:B------:R-:W-:Y:S08]  /*3f20*/  HMMA.16816.F32.BF16 R16, R68.reuse, R72, R16 ;  /* 0x000000484410723c */ /* 0x040ff00000041810 */
[C---:B---3--:R-:W-:Y:S08]  /*3f30*/  HMMA.16816.F32.BF16 R56, R68.reuse, R40, R56 ;  /* 0x000000284438723c */ /* 0x048ff00000041838 */
[C---:B------:R-:W-:Y:S01]  /*3f40*/  HMMA.16816.F32.BF16 R52, R68.reuse, R42, R52 ;  /* 0x0000002a4434723c */ /* 0x040fe20000041834 */
[----:B------:R-:W-:Y:S07]  /*3f50*/  LDSM.16.M88.4 R40, [R209+0x2000] ;  /* 0x00200000d128783b */ /* 0x000fee0000000200 */
[C---:B------:R-:W-:Y:S01]  /*3f60*/  HMMA.16816.F32.BF16 R72, R68.reuse, R74, R12 ;  /* 0x0000004a4448723c */ /* 0x040fe2000004180c */
[----:B------:R-:W3:Y:S07]  /*3f70*/  LDSM.16.M88.4 R12, [R200+0x2000] ;  /* 0x00200000c80c783b */ /* 0x000eee0000000200 */
[C---:B-1----:R-:W-:Y:S08]  /*3f80*/  HMMA.16816.F32.BF16 R80, R68.reuse, R32, R80 ;  /* 0x000000204450723c */ /* 0x042ff00000041850 */
        /* <DEDUP_REMOVED lines=8> */
[----:B------:R-:W-:Y:S07]  /*4010*/  LDSM.16.M88.4 R36, [R213+0xc000] ;  /* 0x00c00000d524783b */ /* 0x000fee0000000200 */
[C---:B------:R-:W-:Y:S08]  /*4020*/  HMMA.16816.F32.BF16 R16, R76.reuse, R48, R16 ;  /* 0x000000304c10723c */ /* 0x040ff00000041810 */
[C---:B------:R-:W-:Y:S01]  /*4030*/  HMMA.16816.F32.BF16 R72, R76.reuse, R50, R72 ;  /* 0x000000324c48723c */ /* 0x040fe20000041848 */
[----:B------:R-:W5:Y:S07]  /*4040*/  LDSM.16.M88.4 R48, [R214+0x4000] ;  /* 0x00400000d630783b */ /* 0x000f6e0000000200 */
[C---:B--2---:R-:W-:Y:S08]  /*4050*/  HMMA.16816.F32.BF16 R80, R76.reuse, R44, R80 ;  /* 0x0000002c4c50723c */ /* 0x044ff00000041850 */
[----:B------:R-:W-:Y:S01]  /*4060*/  HMMA.16816.F32.BF16 R88, R76, R46, R88 ;  /* 0x0000002e4c58723c */ /* 0x000fe20000041858 */
[----:B------:R-:W2:Y:S04]  /*4070*/  LDSM.16.M88.4 R76, [R213+0xd000] ;  /* 0x00d00000d54c783b */ /* 0x000ea80000000200 */
[----:B------:R-:W2:Y:S03]  /*4080*/  LDSM.16.M88.4 R44, [R213+0xc800] ;  /* 0x00c80000d52c783b */ /* 0x000ea60000000200 */
[C---:B---3--:R-:W-:Y:S08]  /*4090*/  HMMA.16816.F32.BF16 R64, R40.reuse, R12, R64 ;  /* 0x0000000c2840723c */ /* 0x048ff00000041840 */
[C---:B------:R-:W-:Y:S01]  /*40a0*/  HMMA.16816.F32.BF16 R60, R40.reuse, R14, R60 ;  /* 0x0000000e283c723c */ /* 0x040fe2000004183c */
[----:B------:R-:W-:Y:S07]  /*40b0*/  LDSM.16.M88.4 R12, [R212+0x4000] ;  /* 0x00400000d40c783b */ /* 0x000fee0000000200 */
[C---:B-1----:R-:W-:Y:S08]  /*40c0*/  HMMA.16816.F32.BF16 R56, R40.reuse, R32, R56 ;  /* 0x000000202838723c */ /* 0x042ff00000041838 */
[C---:B------:R-:W-:Y:S01]  /*40d0*/  HMMA.16816.F32.BF16 R52, R40.reuse, R34, R52 ;  /* 0x000000222834723c */ /* 0x040fe20000041834 */
[----:B------:R-:W1:Y:S07]  /*40e0*/  LDSM.16.M88.4 R32, [R213+0xd800] ;  /* 0x00d80000d520783b */ /* 0x000e6e0000000200 */
[C---:B----4-:R-:W-:Y:S08]  /*40f0*/  HMMA.16816.F32.BF16 R16, R40.reuse, R8, R16 ;  /* 0x000000082810723c */ /* 0x050ff00000041810 */
[C---:B------:R-:W-:Y:S01]  /*4100*/  HMMA.16816.F32.BF16 R72, R40.reuse, R10, R72 ;  /* 0x0000000a2848723c */ /* 0x040fe20000041848 */
[----:B------:R-:W3:Y:S07]  /*4110*/  LDSM.16.M88.4 R8, [R211+0x4000] ;  /* 0x00400000d308783b */ /* 0x000eee0000000200 */
[C---:B------:R-:W-:Y:S08]  /*4120*/  HMMA.16816.F32.BF16 R80, R40.reuse, R68, R80 ;  /* 0x000000442850723c */ /* 0x040ff00000041850 */
[----:B------:R-:W-:Y:S01]  /*4130*/  HMMA.16816.F32.BF16 R88, R40, R70, R88 ;  /* 0x000000462858723c */ /* 0x000fe20000041858 */
[----:B------:R-:W-:Y:S07]  /*4140*/  LDSM.16.M88.4 R40, [R211+0x4800] ;  /* 0x00480000d328783b */ /* 0x000fee0000000200 */
[C---:B-----5:R-:W-:Y:S08]  /*4150*/  HMMA.16816.F32.BF16 R64, R48.reuse, R36, R64 ;  /* 0x000000243040723c */ /* 0x060ff00000041840 */
[C---:B------:R-:W-:Y:S01]  /*4160*/  HMMA.16816.F32.BF16 R60, R48.reuse, R38, R60 ;  /* 0x00000026303c723c */ /* 0x040fe2000004183c */
[----:B------:R-:W4:Y:S07]  /*4170*/  LDSM.16.M88.4 R36, [R211+0x5000] ;  /* 0x00500000d324783b */ /* 0x000f2e0000000200 */
[C---:B--2---:R-:W-:Y:S01]  /*4180*/  HMMA.16816.F32.BF16 R68, R48.reuse, R76, R16 ;  /* 0x0000004c3044723c */ /* 0x044fe20000041810 */
[----:B------:R-:W-:Y:S07]  /*4190*/  LDSM.16.M88.4 R16, [R207+0xc000] ;  /* 0x00c00000cf10783b */ /* 0x000fee0000000200 */
[C---:B------:R-:W-:Y:S01]  /*41a0*/  HMMA.16816.F32.BF16 R72, R48.reuse, R78, R72 ;  /* 0x0000004e3048723c */ /* 0x040fe20000041848 */
[----:B------:R-:W-:Y:S07]  /*41b0*/  LDSM.16.M88.4 R76, [R200+0x5800] ;  /* 0x00580000c84c783b */ /* 0x000fee0000000200 */
[C---:B------:R-:W-:Y:S08]  /*41c0*/  HMMA.16816.F32.BF16 R56, R48.reuse, R44, R56 ;  /* 0x0000002c3038723c */ /* 0x040ff00000041838 */
        /* <DEDUP_REMOVED lines=12> */
[C---:B------:R-:W-:Y:S08]  /*4290*/  HMMA.16816.F32.BF16 R56, R12.reuse, R40, R56 ;  /* 0x000000280c38723c */ /* 0x040ff00000041838 */
[C---:B------:R-:W-:Y:S01]  /*42a0*/  HMMA.16816.F32.BF16 R52, R12.reuse, R42, R52 ;  /* 0x0000002a0c34723c */ /* 0x040fe20000041834 */
[----:B------:R-:W-:Y:S07]  /*42b0*/  LDSM.16.M88.4 R40, [R209+0x4000] ;  /* 0x00400000d128783b */ /* 0x000fee0000000200 */
[C---:B------:R-:W-:Y:S07]  /*42c0*/  HMMA.16816.F32.BF16 R80, R12.reuse, R84, R80 ;  /* 0x000000540c50723c */ /* 0x040fee0000041850 */
[C---:B------:R-:W-:Y:S01]  /*42d0*/  IADD3 R84, R0.reuse, 0x19, RZ ;  /* 0x0000001900547810 */ /* 0x040fe20007ffe0ff */
[----:B------:R-:W-:Y:S01]  /*42e0*/  HMMA.16816.F32.BF16 R88, R12, R86, R88 ;  /* 0x000000560c58723c */ /* 0x000fe20000041858 */
[----:B------:R-:W4:Y:S06]  /*42f0*/  LDSM.16.M88.4 R12, [R200+0x4000] ;  /* 0x00400000c80c783b */ /* 0x000f2c0000000200 */
[C---:B------:R-:W-:Y:S01]  /*4300*/  IADD3 R86, R0.reuse, 0x20, RZ ;  /* 0x0000002000567810 */ /* 0x040fe20007ffe0ff */
[C---:B--2---:R-:W-:Y:S08]  /*4310*/  HMMA.16816.F32.BF16 R64, R44.reuse, R16, R64 ;  /* 0x000000102c40723c */ /* 0x044ff00000041840 */
[C---:B------:R-:W-:Y:S01]  /*4320*/  HMMA.16816.F32.BF16 R60, R44.reuse, R18, R60 ;  /* 0x000000122c3c723c */ /* 0x040fe2000004183c */
[----:B------:R-:W2:Y:S07]  /*4330*/  LDSM.16.M88.4 R16, [R200+0x5000] ;  /* 0x00500000c810783b */ /* 0x000eae0000000200 */
[C---:B-1----:R-:W-:Y:S08]  /*4340*/  HMMA.16816.F32.BF16 R56, R44.reuse, R8, R56 ;  /* 0x000000082c38723c */ /* 0x042ff00000041838 */
[C---:B------:R-:W-:Y:S01]  /*4350*/  HMMA.16816.F32.BF16 R52, R44.reuse, R10, R52 ;  /* 0x0000000a2c34723c */ /* 0x040fe20000041834 */
[----:B------:R-:W-:Y:S07]  /*4360*/  LDSM.16.M88.4 R8, [R213+0xe000] ;  /* 0x00e00000d508783b */ /* 0x000fee0000000200 */
[C---:B------:R-:W-:Y:S08]  /*4370*/  HMMA.16816.F32.BF16 R68, R44.reuse, R32, R68 ;  /* 0x000000202c44723c */ /* 0x040ff00000041844 */
[C---:B------:R-:W-:Y:S01]  /*4380*/  HMMA.16816.F32.BF16 R72, R44.reuse, R34, R72 ;  /* 0x000000222c48723c */ /* 0x040fe20000041848 */
[----:B------:R-:W1:Y:S07]  /*4390*/  LDSM.16.M88.4 R32, [R214+0x6000] ;  /* 0x00600000d620783b */ /* 0x000e6e0000000200 */
[C---:B---3--:R-:W-:Y:S08]  /*43a0*/  HMMA.16816.F32.BF16 R80, R44.reuse, R36, R80 ;  /* 0x000000242c50723c */ /* 0x048ff00000041850 */
[----:B------:R-:W-:Y:S01]  /*43b0*/  HMMA.16816.F32.BF16 R88, R44, R38, R88 ;  /* 0x000000262c58723c */ /* 0x000fe20000041858 */
[----:B------:R-:W-:Y:S04]  /*43c0*/  LDSM.16.M88.4 R36, [R213+0xe800] ;  /* 0x00e80000d524783b */ /* 0x000fe80000000200 */
[----:B------:R-:W-:Y:S03]  /*43d0*/  LDSM.16.M88.4 R44, [R213+0xf000] ;  /* 0x00f00000d52c783b */ /* 0x000fe60000000200 */
[C---:B----4-:R-:W-:Y:S08]  /*43e0*/  HMMA.16816.F32.BF16 R64, R40.reuse, R12, R64 ;  /* 0x0000000c2840723c */ /* 0x050ff00000041840 */
[C---:B------:R-:W-:Y:S01]  /*43f0*/  HMMA.16816.F32.BF16 R60, R40.reuse, R14, R60 ;  /* 0x0000000e283c723c */ /* 0x040fe2000004183c */
[----:B------:R-:W3:Y:S07]  /*4400*/  LDSM.16.M88.4 R12, [R213+0xf800] ;  /* 0x00f80000d50c783b */ /* 0x000eee0000000200 */
[C---:B------:R-:W-:Y:S07]  /*4410*/  HMMA.16816.F32.BF16 R80, R40.reuse, R76, R80 ;  /* 0x0000004c2850723c */ /* 0x040fee0000041850 */
[----:B------:R-:W-:Y:S01]  /*4420*/  IADD3 R76, R0, 0x11, RZ ;  /* 0x00000011004c7810 */ /* 0x000fe20007ffe0ff */
[----:B------:R-:W-:Y:S03]  /*4430*/  HMMA.16816.F32.BF16 R88, R40, R78, R88 ;  /* 0x0000004e2858723c */ /* 0x000fe60000041858 */
[----:B------:R-:W-:-:S04]  /*4440*/  ISETP.GE.AND P4, PT, R76, UR15, PT ;  /* 0x0000000f4c007c0c */ /* 0x000fc8000bf86270 */
[----:B------:R-:W-:Y:S01]  /*4450*/  IADD3 R78, R0, 0x18, RZ ;  /* 0x00000018004e7810 */ /* 0x000fe20007ffe0ff */
[----:B------:R-:W-:Y:S03]  /*4460*/  HMMA.16816.F32.BF16 R56, R40, R48, R56 ;  /* 0x000000302838723c */ /* 0x000fe60000041838 */
[----:B------:R-:W-:-:S05]  /*4470*/  ISETP.GE.AND P3, PT, R78, UR15, PT ;  /* 0x0000000f4e007c0c */ /* 0x000fca000bf66270 */
[C---:B------:R-:W-:Y:S01]  /*4480*/  HMMA.16816.F32.BF16 R52, R40.reuse, R50, R52 ;  /* 0x000000322834723c */ /* 0x040fe20000041834 */
[----:B------:R-:W-:Y:S07]  /*4490*/  LDSM.16.M88.4 R48, [R212+0x6000] ;  /* 0x00600000d430783b */ /* 0x000fee0000000200 */
[C---:B--2---:R-:W-:Y:S08]  /*44a0*/  HMMA.16816.F32.BF16 R68, R40.reuse, R16, R68 ;  /* 0x000000102844723c */ /* 0x044ff00000041844 */
[----:B------:R-:W-:Y:S01]  /*44b0*/  HMMA.16816.F32.BF16 R72, R40, R18, R72 ;  /* 0x000000122848723c */ /* 0x000fe20000041848 */
[----:B------:R-:W2:Y:S06]  /*44c0*/  LDSM.16.M88.4 R16, [R211+0x6000] ;  /* 0x00600000d310783b */ /* 0x000eac0000000200 */
[----:B------:R-:W-:Y:S01]  /*44d0*/  IMAD.U32 R43, RZ, RZ, UR15 ;  /* 0x0000000fff2b7e24 */ /* 0x000fe2000f8e00ff */
[----:B-1----:R-:W-:Y:S04]  /*44e0*/  HMMA.16816.F32.BF16 R64, R32, R8, R64 ;  /* 0x000000082040723c */ /* 0x002fe80000041840 */
[----:B------:R-:W-:-:S04]  /*44f0*/  IADD3 R43, R43, -UR16, R28 ;  /* 0x800000102b2b7c10 */ /* 0x000fc8000fffe01c */
[C---:B------:R-:W-:Y:S01]  /*4500*/  HMMA.16816.F32.BF16 R60, R32.reuse, R10, R60 ;  /* 0x0000000a203c723c */ /* 0x040fe2000004183c */
[----:B------:R-:W1:Y:S01]  /*4510*/  LDSM.16.M88.4 R8, [R211+0x6800] ;  /* 0x00680000d308783b */ /* 0x000e620000000200 */
[C---:B------:R-:W-:Y:S02]  /*4520*/  IMAD.IADD R77, R43.reuse, 0x1, -R104 ;  /* 0x000000012b4d7824 */ /* 0x040fe400078e0a68 */
[C---:B------:R-:W-:Y:S02]  /*4530*/  IMAD.IADD R79, R43.reuse, 0x1, -R106 ;  /* 0x000000012b4f7824 */ /* 0x040fe400078e0a6a */
[C---:B------:R-:W-:Y:S01]  /*4540*/  IMAD.IADD R92, R43.reuse, 0x1, -R98 ;  /* 0x000000012b5c7824 */ /* 0x040fe200078e0a62 */
[----:B------:R-:W-:Y:S01]  /*4550*/  IABS R77, R77 ;  /* 0x0000004d004d7213 */ /* 0x000fe20000000000 */
[----:B---3--:R-:W-:Y:S01]  /*4560*/  HMMA.16816.F32.BF16 R80, R32, R12, R80 ;  /* 0x0000000c2050723c */ /* 0x008fe20000041850 */
[----:B------:R-:W-:Y:S01]  /*4570*/  IABS R79, R79 ;  /* 0x0000004f004f7213 */ /* 0x000fe20000000000 */
[----:B------:R-:W-:Y:S01]  /*4580*/  IMAD.IADD R85, R43, 0x1, -R102 ;  /* 0x000000012b557824 */ /* 0x000fe200078e0a66 */
[----:B------:R-:W-:-:S02]  /*4590*/  IABS R92, R92 ;  /* 0x0000005c005c7213 */ /* 0x000fc40000000000 */
[----:B------:R-:W-:Y:S02]  /*45a0*/  I2F R112, R79 ;  /* 0x0000004f00707306 */ /* 0x000fe40000201400 */
[----:B------:R-:W-:Y:S01]  /*45b0*/  IABS R85, R85 ;  /* 0x0000005500557213 */ /* 0x000fe20000000000 */
[C---:B------:R-:W-:Y:S01]  /*45c0*/  HMMA.16816.F32.BF16 R88, R32.reuse, R14, R88 ;  /* 0x0000000e2058723c */ /* 0x040fe20000041858 */
[----:B------:R-:W3:Y:S04]  /*45d0*/  LDSM.16.M88.4 R12, [R211+0x7000] ;  /* 0x00700000d30c783b */ /* 0x000ee80000000200 */
[----:B------:R-:W-:Y:S03]  /*45e0*/  I2F R92, R92 ;  /* 0x0000005c005c7306 */ /* 0x000fe60000201400 */
[C---:B------:R-:W-:Y:S08]  /*45f0*/  HMMA.16816.F32.BF16 R56, R32.reuse, R36, R56 ;  /* 0x000000242038723c */ /* 0x040ff00000041838 */
[----:B------:R-:W-:Y:S07]  /*4600*/  HMMA.16816.F32.BF16 R68, R32, R44, R68 ;  /* 0x0000002c2044723c */ /* 0x000fee0000041844 */
[----:B------:R-:W-:Y:S01]  /*4610*/  IADD3 R44, R0, 0x9, RZ ;  /* 0x00000009002c7810 */ /* 0x000fe20007ffe0ff */
[----:B--2---:R-:W-:Y:S03]  /*4620*/  HMMA.16816.F32.BF16 R64, R48, R16, R64 ;  /* 0x000000103040723c */ /* 0x004fe60000041840 */
[----:B------:R-:W-:-:S04]  /*4630*/  ISETP.GE.AND P6, PT, R44, UR15, PT ;  /* 0x0000000f2c007c0c */ /* 0x000fc8000bfc6270 */
[C---:B------:R-:W-:Y:S01]  /*4640*/  IMAD.IADD R16, R43.reuse, 0x1, -R0 ;  /* 0x000000012b107824 */ /* 0x040fe200078e0a00 */
[----:B------:R-:W-:Y:S01]  /*4650*/  HMMA.16816.F32.BF16 R52, R32, R38, R52 ;  /* 0x000000262034723c */ /* 0x000fe20000041834 */
[----:B------:R-:W-:Y:S01]  /*4660*/  IMAD.IADD R17, R43, 0x1, -R22 ;  /* 0x000000012b117824 */ /* 0x000fe200078e0a16 */
[----:B------:R-:W-:Y:S02]  /*4670*/  LDSM.16.M88.4 R36, [R210+0x6000] ;  /* 0x00600000d224783b */ /* 0x000fe40000000200 */
[----:B------:R-:W-:-:S04]  /*4680*/  IABS R16, R16 ;  /* 0x0000001000107213 */ /* 0x000fc80000000000 */
[----:B-1----:R-:W-:Y:S01]  /*4690*/  HMMA.16816.F32.BF16 R56, R48, R8, R56 ;  /* 0x000000083038723c */ /* 0x002fe20000041838 */
[----:B------:R-:W-:Y:S01]  /*46a0*/  IMAD.MOV.U32 R25, RZ, RZ, R16 ;  /* 0x000000ffff197224 */ /* 0x000fe200078e0010 */
[----:B------:R-:W-:-:S05]  /*46b0*/  IABS R16, R17 ;  /* 0x0000001100107213 */ /* 0x000fca0000000000 */
[C---:B------:R-:W-:Y:S01]  /*46c0*/  IMAD.IADD R8, R43.reuse, 0x1, -R24 ;  /* 0x000000012b087824 */ /* 0x040fe200078e0a18 */
[----:B------:R-:W-:Y:S01]  /*46d0*/  HMMA.16816.F32.BF16 R60, R48, R18, R60 ;  /* 0x00000012303c723c */ /* 0x000fe2000004183c */
[----:B------:R-:W-:Y:S01]  /*46e0*/  IMAD.MOV.U32 R20, RZ, RZ, R16 ;  /* 0x000000ffff147224 */ /* 0x000fe200078e0010 */
[----:B------:R-:W1:Y:S01]  /*46f0*/  I2F R25, R25 ;  /* 0x0000001900197306 */ /* 0x000e620000201400 */
[----:B------:R-:W2:Y:S01]  /*4700*/  LDSM.16.M88.4 R16, [R207+0xe000] ;  /* 0x00e00000cf10783b */ /* 0x000ea20000000200 */
[----:B------:R-:W-:Y:S01]  /*4710*/  IABS R8, R8 ;  /* 0x0000000800087213 */ /* 0x000fe20000000000 */
[----:B------:R-:W-:-:S03]  /*4720*/  IMAD.IADD R9, R43, 0x1, -R44 ;  /* 0x000000012b097824 */ /* 0x000fc600078e0a2c */
[----:B------:R-:W-:Y:S01]  /*4730*/  HMMA.16816.F32.BF16 R72, R32, R46, R72 ;  /* 0x0000002e2048723c */ /* 0x000fe20000041848 */
[----:B------:R-:W4:Y:S01]  /*4740*/  LDSM.16.M88.4 R32, [R211+0x7800] ;  /* 0x00780000d320783b */ /* 0x000f220000000200 */
[----:B------:R-:W-:Y:S01]  /*4750*/  IMAD.MOV.U32 R41, RZ, RZ, R8 ;  /* 0x000000ffff297224 */ /* 0x000fe200078e0008 */
[----:B------:R-:W-:Y:S01]  /*4760*/  IABS R8, R9 ;  /* 0x0000000900087213 */ /* 0x000fe20000000000 */
[----:B------:R-:W5:Y:S03]  /*4770*/  I2F R20, R20 ;  /* 0x0000001400147306 */ /* 0x000f660000201400 */
[----:B------:R-:W-:Y:S01]  /*4780*/  IADD3 R46, R0, 0x10, RZ ;  /* 0x00000010002e7810 */ /* 0x000fe20007ffe0ff */
[C---:B---3--:R-:W-:Y:S01]  /*4790*/  HMMA.16816.F32.BF16 R68, R48.reuse, R12, R68 ;  /* 0x0000000c3044723c */ /* 0x048fe20000041844 */
[----:B------:R-:W-:Y:S02]  /*47a0*/  IMAD.MOV.U32 R40, RZ, RZ, R8 ;  /* 0x000000ffff287224 */ /* 0x000fe400078e0008 */
[----:B------:R-:W-:Y:S01]  /*47b0*/  ISETP.GE.AND P5, PT, R46, UR15, PT ;  /* 0x0000000f2e007c0c */ /* 0x000fe2000bfa6270 */
[----:B------:R-:W-:Y:S03]  /*47c0*/  I2F R41, R41 ;  /* 0x0000002900297306 */ /* 0x000fe60000201400 */
[C---:B------:R-:W-:Y:S01]  /*47d0*/  IMAD.IADD R12, R43.reuse, 0x1, -R46 ;  /* 0x000000012b0c7824 */ /* 0x040fe200078e0a2e */
[C---:B------:R-:W-:Y:S01]  /*47e0*/  HMMA.16816.F32.BF16 R52, R48.reuse, R10, R52 ;  /* 0x0000000a3034723c */ /* 0x040fe20000041834 */
[C---:B------:R-:W-:Y:S01]  /*47f0*/  IMAD.IADD R13, R43.reuse, 0x1, -R76 ;  /* 0x000000012b0d7824 */ /* 0x040fe200078e0a4c */
[----:B------:R-:W3:Y:S02]  /*4800*/  LDSM.16.M88.4 R8, [R207+0xe800] ;  /* 0x00e80000cf08783b */ /* 0x000ee40000000200 */
[----:B------:R-:W-:Y:S01]  /*4810*/  IABS R12, R12 ;  /* 0x0000000c000c7213 */ /* 0x000fe20000000000 */
[----:B------:R-:W-:Y:S03]  /*4820*/  I2F R40, R40 ;  /* 0x0000002800287306 */ /* 0x000fe60000201400 */
[----:B------:R-:W-:Y:S01]  /*4830*/  HMMA.16816.F32.BF16 R72, R48, R14, R72 ;  /* 0x0000000e3048723c */ /* 0x000fe20000041848 */
[----:B------:R-:W-:Y:S01]  /*4840*/  IMAD.MOV.U32 R31, RZ, RZ, R12 ;  /* 0x000000ffff1f7224 */ /* 0x000fe200078e000c */
[----:B------:R-:W-:Y:S01]  /*4850*/  IABS R12, R13 ;  /* 0x0000000d000c7213 */ /* 0x000fe20000000000 */
[----:B------:R-:W-:-:S04]  /*4860*/  IMAD.IADD R13, R43, 0x1, -R78 ;  /* 0x000000012b0d7824 */ /* 0x000fc800078e0a4e */
[----:B------:R-:W-:Y:S01]  /*4870*/  IMAD.MOV.U32 R42, RZ, RZ, R12 ;  /* 0x000000ffff2a7224 */ /* 0x000fe200078e000c */
[----:B------:R-:W-:Y:S01]  /*4880*/  IABS R12, R13 ;  /* 0x0000000d000c7213 */ /* 0x000fe20000000000 */
[----:B------:R-:W-:Y:S01]  /*4890*/  I2F R31, R31 ;  /* 0x0000001f001f7306 */ /* 0x000fe20000201400 */
[----:B--2---:R-:W-:Y:S03]  /*48a0*/  HMMA.16816.F32.BF16 R64, R36, R16, R64 ;  /* 0x000000102440723c */ /* 0x004fe60000041840 */
[----:B------:R-:W-:Y:S02]  /*48b0*/  IMAD.MOV.U32 R45, RZ, RZ, R12 ;  /* 0x000000ffff2d7224 */ /* 0x000fe400078e000c */
[----:B------:R-:W2:Y:S02]  /*48c0*/  LDSM.16.M88.4 R12, [R207+0xf000] ;  /* 0x00f00000cf0c783b */ /* 0x000ea40000000200 */
[----:B------:R-:W-:Y:S01]  /*48d0*/  I2F R42, R42 ;  /* 0x0000002a002a7306 */ /* 0x000fe20000201400 */
[C---:B------:R-:W-:Y:S01]  /*48e0*/  IMAD.IADD R16, R43.reuse, 0x1, -R86 ;  /* 0x000000012b107824 */ /* 0x040fe200078e0a56 */
[----:B----4-:R-:W-:Y:S01]  /*48f0*/  HMMA.16816.F32.BF16 R80, R48, R32, R80 ;  /* 0x000000203050723c */ /* 0x010fe20000041850 */
[----:B------:R-:W-:-:S03]  /*4900*/  IMAD.IADD R17, R43, 0x1, -R94 ;  /* 0x000000012b117824 */ /* 0x000fc600078e0a5e */
[----:B------:R-:W-:Y:S02]  /*4910*/  IABS R16, R16 ;  /* 0x0000001000107213 */ /* 0x000fe40000000000 */
[----:B------:R-:W-:Y:S01]  /*4920*/  I2F R45, R45 ;  /* 0x0000002d002d7306 */ /* 0x000fe20000201400 */
[----:B------:R-:W-:Y:S01]  /*4930*/  IMAD.IADD R32, R43, 0x1, -R84 ;  /* 0x000000012b207824 */ /* 0x000fe200078e0a54 */
[----:B------:R-:W-:Y:S01]  /*4940*/  HMMA.16816.F32.BF16 R88, R48, R34, R88 ;  /* 0x000000223058723c */ /* 0x000fe20000041858 */
[----:B------:R-:W-:Y:S01]  /*4950*/  IMAD.MOV.U32 R47, RZ, RZ, R16 ;  /* 0x000000ffff2f7224 */ /* 0x000fe200078e0010 */
[----:B------:R-:W-:Y:S02]  /*4960*/  IABS R16, R17 ;  /* 0x0000001100107213 */ /* 0x000fe40000000000 */
[----:B------:R-:W-:-:S03]  /*4970*/  IABS R32, R32 ;  /* 0x0000002000207213 */ /* 0x000fc60000000000 */
[----:B------:R-:W-:Y:S01]  /*4980*/  IMAD.MOV.U32 R50, RZ, RZ, R16 ;  /* 0x000000ffff327224 */ /* 0x000fe200078e0010 */
[----:B------:R4:W-:Y:S01]  /*4990*/  I2F R48, R32 ;  /* 0x0000002000307306 */ /* 0x0009e20000201400 */
[----:B---3--:R-:W-:Y:S01]  /*49a0*/  HMMA.16816.F32.BF16 R56, R36, R8, R56 ;  /* 0x000000082438723c */ /* 0x008fe20000041838 */
[C---:B------:R-:W-:Y:S02]  /*49b0*/  IMAD.IADD R51, R43.reuse, 0x1, -R100 ;  /* 0x000000012b337824 */ /* 0x040fe400078e0a64 */
[----:B------:R-:W-:-:S03]  /*49c0*/  IMAD.IADD R49, R43, 0x1, -R96 ;  /* 0x000000012b317824 */ /* 0x000fc600078e0a60 */
[----:B------:R-:W-:Y:S01]  /*49d0*/  IABS R108, R51 ;  /* 0x00000033006c7213 */ /* 0x000fe20000000000 */
[----:B------:R-:W-:Y:S01]  /*49e0*/  I2F R50, R50 ;  /* 0x0000003200327306 */ /* 0x000fe20000201400 */
[----:B------:R-:W-:Y:S01]  /*49f0*/  HMMA.16816.F32.BF16 R52, R36, R10, R52 ;  /* 0x0000000a2434723c */ /* 0x000fe20000041834 */
[----:B------:R-:W-:Y:S01]  /*4a00*/  LDSM.16.M88.4 R8, [R200+0x6000] ;  /* 0x00600000c808783b */ /* 0x000fe20000000200 */
[----:B------:R-:W-:-:S03]  /*4a10*/  IABS R49, R49 ;  /* 0x0000003100317213 */ /* 0x000fc60000000000 */
[----:B----4-:R-:W3:Y:S03]  /*4a20*/  LDSM.16.M88.4 R32, [R209+0x6000] ;  /* 0x00600000d120783b */ /* 0x010ee60000000200 */
[C---:B------:R-:W-:Y:S01]  /*4a30*/  HMMA.16816.F32.BF16 R60, R36.reuse, R18, R60 ;  /* 0x00000012243c723c */ /* 0x040fe2000004183c */
[----:B------:R4:W-:Y:S01]  /*4a40*/  I2F R51, R77 ;  /* 0x0000004d00337306 */ /* 0x0009e20000201400 */
[----:B------:R-:W1:Y:S06]  /*4a50*/  LDSM.16.M88.4 R16, [R207+0xf800] ;  /* 0x00f80000cf10783b */ /* 0x000e6c0000000200 */
[C---:B--2---:R-:W-:Y:S01]  /*4a60*/  HMMA.16816.F32.BF16 R68, R36.reuse, R12, R68 ;  /* 0x0000000c2444723c */ /* 0x044fe20000041844 */
[----:B------:R-:W-:Y:S07]  /*4a70*/  I2F R108, R108 ;  /* 0x0000006c006c7306 */ /* 0x000fee0000201400 */
[----:B------:R-:W-:Y:S01]  /*4a80*/  HMMA.16816.F32.BF16 R72, R36, R14, R72 ;  /* 0x0000000e2448723c */ /* 0x000fe20000041848 */
[----:B------:R-:W2:Y:S01]  /*4a90*/  LDSM.16.M88.4 R12, [R200+0x6800] ;  /* 0x00680000c80c783b */ /* 0x000ea20000000200 */
[----:B----4-:R-:W-:Y:S01]  /*4aa0*/  IADD3 R77, R43, 0x8, RZ ;  /* 0x000000082b4d7810 */ /* 0x010fe20007ffe0ff */
[----:B------:R-:W-:Y:S04]  /*4ab0*/  I2F R47, R47 ;  /* 0x0000002f002f7306 */ /* 0x000fe80000201400 */
[----:B------:R-:W-:-:S04]  /*4ac0*/  IMAD.IADD R78, R77, 0x1, -R78 ;  /* 0x000000014d4e7824 */ /* 0x000fc800078e0a4e */
[----:B------:R-:W-:Y:S01]  /*4ad0*/  I2F R49, R49 ;  /* 0x0000003100317306 */ /* 0x000fe20000201400 */
[----:B------:R-:W-:-:S07]  /*4ae0*/  IABS R78, R78 ;  /* 0x0000004e004e7213 */ /* 0x000fce0000000000 */
[----:B------:R-:W-:Y:S01]  /*4af0*/  I2F R43, R85 ;  /* 0x00000055002b7306 */ /* 0x000fe20000201400 */
[----:B---3--:R-:W-:Y:S07]  /*4b00*/  HMMA.16816.F32.BF16 R64, R32, R8, R64 ;  /* 0x000000082040723c */ /* 0x008fee0000041840 */
[----:B------:R-:W-:Y:S01]  /*4b10*/  IMAD.IADD R8, R77, 0x1, -R44 ;  /* 0x000000014d087824 */ /* 0x000fe200078e0a2c */
[----:B-1----:R-:W-:Y:S04]  /*4b20*/  HMMA.16816.F32.BF16 R80, R36, R16, R80 ;  /* 0x000000102450723c */ /* 0x002fe80000041850 */
[----:B------:R-:W-:-:S03]  /*4b30*/  IABS R8, R8 ;  /* 0x0000000800087213 */ /* 0x000fc60000000000 */
[C---:B------:R-:W-:Y:S01]  /*4b40*/  IMAD.IADD R16, R77.reuse, 0x1, -R0 ;  /* 0x000000014d107824 */ /* 0x040fe200078e0a00 */
[----:B------:R-:W-:Y:S01]  /*4b50*/  HMMA.16816.F32.BF16 R88, R36, R18, R88 ;  /* 0x000000122458723c */ /* 0x000fe20000041858 */
[----:B------:R-:W-:-:S03]  /*4b60*/  IMAD.IADD R0, R77, 0x1, -R46 ;  /* 0x000000014d007824 */ /* 0x000fc600078e0a2e */
[----:B------:R-:W-:-:S03]  /*4b70*/  IABS R16, R16 ;  /* 0x0000001000107213 */ /* 0x000fc60000000000 */
[----:B------:R-:W-:Y:S01]  /*4b80*/  IMAD.IADD R18, R77, 0x1, -R22 ;  /* 0x000000014d127824 */ /* 0x000fe200078e0a16 */
[C---:B------:R-:W-:Y:S01]  /*4b90*/  HMMA.16816.F32.BF16 R60, R32.reuse, R10, R60 ;  /* 0x0000000a203c723c */ /* 0x040fe2000004183c */
[----:B------:R-:W-:Y:S01]  /*4ba0*/  IMAD.MOV.U32 R22, RZ, RZ, R8 ;  /* 0x000000ffff167224 */ /* 0x000fe200078e0008 */
[----:B------:R-:W-:Y:S01]  /*4bb0*/  IABS R39, R0 ;  /* 0x0000000000277213 */ /* 0x000fe20000000000 */
[----:B------:R-:W1:Y:S01]  /*4bc0*/  LDSM.16.M88.4 R8, [R200+0x7000] ;  /* 0x00700000c808783b */ /* 0x000e620000000200 */
[----:B------:R-:W-:Y:S01]  /*4bd0*/  IMAD.MOV.U32 R17, RZ, RZ, R16 ;  /* 0x000000ffff117224 */ /* 0x000fe200078e0010 */
[----:B------:R-:W-:Y:S01]  /*4be0*/  IABS R16, R18 ;  /* 0x0000001200107213 */ /* 0x000fe20000000000 */
[----:B------:R-:W-:Y:S01]  /*4bf0*/  FFMA.FTZ R25, R25, -UR4, R64 ;  /* 0x8000000419197c23 */ /* 0x000fe20008010040 */
[----:B------:R-:W3:Y:S01]  /*4c00*/  I2F R22, R22 ;  /* 0x0000001600167306 */ /* 0x000ee20000201400 */
[----:B--2---:R-:W-:Y:S01]  /*4c10*/  HMMA.16816.F32.BF16 R56, R32, R12, R56 ;  /* 0x0000000c2038723c */ /* 0x004fe20000041838 */
[----:B------:R-:W-:-:S02]  /*4c20*/  IMAD.IADD R18, R77, 0x1, -R24 ;  /* 0x000000014d127824 */ /* 0x000fc400078e0a18 */
[C---:B------:R-:W-:Y:S02]  /*4c30*/  IMAD.IADD R0, R77.reuse, 0x1, -R76 ;  /* 0x000000014d007824 */ /* 0x040fe400078e0a4c */
[----:B------:R-:W-:Y:S01]  /*4c40*/  IMAD.IADD R24, R77, 0x1, -R104 ;  /* 0x000000014d187824 */ /* 0x000fe200078e0a68 */
[----:B------:R-:W-:Y:S01]  /*4c50*/  IABS R37, R18 ;  /* 0x0000001200257213 */ /* 0x000fe20000000000 */
[----:B------:R-:W2:Y:S01]  /*4c60*/  I2F R17, R17 ;  /* 0x0000001100117306 */ /* 0x000ea20000201400 */
[----:B------:R-:W-:Y:S01]  /*4c70*/  HMMA.16816.F32.BF16 R52, R32, R14, R52 ;  /* 0x0000000e2034723c */ /* 0x000fe20000041834 */
[----:B------:R-:W4:Y:S01]  /*4c80*/  LDSM.16.M88.4 R12, [R200+0x7800] ;  /* 0x00780000c80c783b */ /* 0x000f220000000200 */
[----:B------:R-:W-:Y:S01]  /*4c90*/  IABS R0, R0 ;  /* 0x0000000000007213 */ /* 0x000fe20000000000 */
[----:B-----5:R-:W-:Y:S01]  /*4ca0*/  FFMA.FTZ R18, R20, -UR4, R65 ;  /* 0x8000000414127c23 */ /* 0x020fe20008010041 */
[----:B------:R-:W-:-:S04]  /*4cb0*/  DEPBAR.LE SB0, 0x0 ;  /* 0x000080000000791a */ /* 0x000fc80000000000 */
[----:B------:R-:W5:Y:S01]  /*4cc0*/  I2F R16, R16 ;  /* 0x0000001000107306 */ /* 0x000f620000201400 */
[----:B---3--:R-:W-:Y:S01]  /*4cd0*/  FFMA.FTZ R22, R22, -UR4, R63 ;  /* 0x8000000416167c23 */ /* 0x008fe2000801003f */
[----:B------:R-:W-:Y:S01]  /*4ce0*/  FSEL R18, R18, -INF , !P1 ;  /* 0xff80000012127808 */ /* 0x000fe20004800000 */
[----:B------:R-:W-:Y:S02]  /*4cf0*/  FFMA.FTZ R36, R41, -UR4, R60 ;  /* 0x8000000429247c23 */ /* 0x000fe4000801003c */
[----:B------:R-:W-:Y:S02]  /*4d00*/  FFMA.FTZ R38, R40, -UR4, R61 ;  /* 0x8000000428267c23 */ /* 0x000fe4000801003d */
[----:B--2---:R-:W-:Y:S01]  /*4d10*/  FFMA.FTZ R44, R17, -UR4, R66 ;  /* 0x80000004112c7c23 */ /* 0x004fe20008010042 */
[----:B------:R-:W-:Y:S01]  /*4d20*/  FSEL R17, R25, -INF , !P2 ;  /* 0xff80000019117808 */ /* 0x000fe20005000000 */
[----:B------:R2:W-:Y:S01]  /*4d30*/  I2F R20, R0 ;  /* 0x0000000000147306 */ /* 0x0005e20000201400 */
[----:B------:R-:W-:Y:S01]  /*4d40*/  FSEL R36, R36, -INF , !P0 ;  /* 0xff80000024247808 */ /* 0x000fe20004000000 */
[----:B------:R-:W-:Y:S01]  /*4d50*/  FFMA.FTZ R56, R31, -UR4, R56 ;  /* 0x800000041f387c23 */ /* 0x000fe20008010038 */
[----:B------:R-:W-:Y:S01]  /*4d60*/  FSEL R44, R44, -INF , !P2 ;  /* 0xff8000002c2c7808 */ /* 0x000fe20005000000 */
[----:B------:R-:W-:Y:S01]  /*4d70*/  FFMA.FTZ R42, R42, -UR4, R57 ;  /* 0x800000042a2a7c23 */ /* 0x000fe20008010039 */
[----:B------:R-:W-:Y:S01]  /*4d80*/  ISETP.GE.AND P2, PT, R84, UR15, PT ;  /* 0x0000000f54007c0c */ /* 0x000fe2000bf46270 */
[----:B------:R-:W-:Y:S01]  /*4d90*/  IMAD.IADD R84, R77, 0x1, -R84 ;  /* 0x000000014d547824 */ /* 0x000fe200078e0a54 */
[----:B------:R-:W-:Y:S01]  /*4da0*/  FSEL R56, R56, -INF , !P5 ;  /* 0xff80000038387808 */ /* 0x000fe20006800000 */
[----:B-----5:R-:W-:Y:S01]  /*4db0*/  FFMA.FTZ R16, R16, -UR4, R67 ;  /* 0x8000000410107c23 */ /* 0x020fe20008010043 */
[----:B------:R-:W3:Y:S01]  /*4dc0*/  I2F R37, R37 ;  /* 0x0000002500257306 */ /* 0x000ee20000201400 */
[C---:B-1----:R-:W-:Y:S01]  /*4dd0*/  HMMA.16816.F32.BF16 R68, R32.reuse, R8, R68 ;  /* 0x000000082044723c */ /* 0x042fe20000041844 */
[----:B------:R-:W-:Y:S01]  /*4de0*/  FFMA.FTZ R40, R45, -UR4, R52 ;  /* 0x800000042d287c23 */ /* 0x000fe20008010034 */
[----:B------:R-:W-:Y:S01]  /*4df0*/  FSEL R38, R38, -INF , !P6 ;  /* 0xff80000026267808 */ /* 0x000fe20007000000 */
[----:B------:R-:W-:Y:S01]  /*4e00*/  FFMA.FTZ R48, R48, -UR4, R53 ;  /* 0x8000000430307c23 */ /* 0x000fe20008010035 */
[----:B------:R-:W-:Y:S01]  /*4e10*/  FSEL R19, R16, -INF , !P1 ;  /* 0xff80000010137808 */ /* 0x000fe20004800000 */
[C---:B------:R-:W-:Y:S01]  /*4e20*/  IMAD.IADD R16, R77.reuse, 0x1, -R94 ;  /* 0x000000014d107824 */ /* 0x040fe200078e0a5e */
[----:B--2---:R-:W-:Y:S01]  /*4e30*/  IABS R0, R84 ;  /* 0x0000005400007213 */ /* 0x004fe20000000000 */
[C---:B------:R-:W-:Y:S01]  /*4e40*/  IMAD.IADD R9, R77.reuse, 0x1, -R96 ;  /* 0x000000014d097824 */ /* 0x040fe200078e0a60 */
[----:B------:R-:W-:Y:S01]  /*4e50*/  HMMA.16816.F32.BF16 R72, R32, R10, R72 ;  /* 0x0000000a2048723c */ /* 0x000fe20000041848 */
[----:B------:R-:W-:Y:S01]  /*4e60*/  ISETP.GE.AND P1, PT, R86, UR15, PT ;  /* 0x0000000f56007c0c */ /* 0x000fe2000bf26270 */
[----:B------:R-:W-:Y:S01]  /*4e70*/  IMAD.IADD R86, R77, 0x1, -R86 ;  /* 0x000000014d567824 */ /* 0x000fe200078e0a56 */
[----:B------:R-:W-:Y:S01]  /*4e80*/  IABS R16, R16 ;  /* 0x0000001000107213 */ /* 0x000fe20000000000 */
[----:B------:R-:W1:Y:S01]  /*4e90*/  I2F R0, R0 ;  /* 0x0000000000007306 */ /* 0x000e620000201400 */
[----:B------:R-:W-:-:S02]  /*4ea0*/  FSEL R8, R22, -INF , !P6 ;  /* 0xff80000016087808 */ /* 0x000fc40007000000 */
[----:B------:R-:W-:Y:S01]  /*4eb0*/  IMAD.IADD R10, R77, 0x1, -R98 ;  /* 0x000000014d0a7824 */ /* 0x000fe200078e0a62 */
[C---:B----4-:R-:W-:Y:S01]  /*4ec0*/  HMMA.16816.F32.BF16 R80, R32.reuse, R12, R80 ;  /* 0x0000000c2050723c */ /* 0x050fe20000041850 */
[----:B---3--:R-:W-:Y:S01]  /*4ed0*/  FFMA.FTZ R46, R37, -UR4, R62 ;  /* 0x80000004252e7c23 */ /* 0x008fe2000801003e */
[----:B------:R-:W-:Y:S02]  /*4ee0*/  IABS R37, R86 ;  /* 0x0000005600257213 */ /* 0x000fe40000000000 */
[----:B------:R2:W3:Y:S01]  /*4ef0*/  I2F R22, R16 ;  /* 0x0000001000167306 */ /* 0x0004e20000201400 */
[----:B------:R-:W-:Y:S01]  /*4f00*/  IABS R11, R10 ;  /* 0x0000000a000b7213 */ /* 0x000fe20000000000 */
[----:B------:R-:W-:Y:S01]  /*4f10*/  FFMA.FTZ R10, R20, -UR4, R59 ;  /* 0x80000004140a7c23 */ /* 0x000fe2000801003b */
[----:B------:R-:W-:Y:S01]  /*4f20*/  IABS R9, R9 ;  /* 0x0000000900097213 */ /* 0x000fe20000000000 */
[----:B------:R-:W-:Y:S01]  /*4f30*/  HMMA.16816.F32.BF16 R88, R32, R14, R88 ;  /* 0x0000000e2058723c */ /* 0x000fe20000041858 */
[----:B------:R-:W-:Y:S01]  /*4f40*/  IMAD.IADD R13, R77, 0x1, -R102 ;  /* 0x000000014d0d7824 */ /* 0x000fe200078e0a66 */
[----:B------:R-:W-:Y:S01]  /*4f50*/  FSEL R46, R46, -INF , !P0 ;  /* 0xff8000002e2e7808 */ /* 0x000fe20004000000 */
[----:B------:R-:W-:Y:S01]  /*4f60*/  IMAD.MOV.U32 R20, RZ, RZ, R11 ;  /* 0x000000ffff147224 */ /* 0x000fe200078e000b */
[----:B------:R-:W4:Y:S01]  /*4f70*/  I2F R39, R39 ;  /* 0x0000002700277306 */ /* 0x000f220000201400 */
[----:B------:R-:W-:Y:S01]  /*4f80*/  IABS R11, R24 ;  /* 0x00000018000b7213 */ /* 0x000fe20000000000 */
[----:B-1----:R-:W-:Y:S01]  /*4f90*/  FFMA.FTZ R0, R0, -UR4, R55 ;  /* 0x8000000400007c23 */ /* 0x002fe20008010037 */
[----:B------:R-:W-:Y:S01]  /*4fa0*/  IABS R13, R13 ;  /* 0x0000000d000d7213 */ /* 0x000fe20000000000 */
[----:B------:R-:W-:Y:S01]  /*4fb0*/  FFMA.FTZ R50, R50, -UR4, R69 ;  /* 0x8000000432327c23 */ /* 0x000fe20008010045 */
[----:B------:R-:W-:Y:S01]  /*4fc0*/  ISETP.GE.AND P0, PT, R94, UR15, PT ;  /* 0x0000000f5e007c0c */ /* 0x000fe2000bf06270 */
[----:B------:R-:W-:Y:S01]  /*4fd0*/  FFMA.FTZ R47, R47, -UR4, R68 ;  /* 0x800000042f2f7c23 */ /* 0x000fe20008010044 */
[----:B------:R-:W-:Y:S01]  /*4fe0*/  FSEL R32, R0, -INF , !P2 ;  /* 0xff80000000207808 */ /* 0x000fe20005000000 */
[C---:B--2---:R-:W-:Y:S01]  /*4ff0*/  IMAD.IADD R16, R77.reuse, 0x1, -R100 ;  /* 0x000000014d107824 */ /* 0x044fe200078e0a64 */
[----:B------:R-:W1:Y:S01]  /*5000*/  I2F R25, R78 ;  /* 0x0000004e00197306 */ /* 0x000e620000201400 */
[----:B------:R-:W-:Y:S01]  /*5010*/  IMAD.IADD R77, R77, 0x1, -R106 ;  /* 0x000000014d4d7824 */ /* 0x000fe200078e0a6a */
[----:B------:R-:W-:Y:S01]  /*5020*/  FSEL R42, R42, -INF , !P4 ;  /* 0xff8000002a2a7808 */ /* 0x000fe20006000000 */
[----:B---3--:R-:W-:Y:S01]  /*5030*/  FFMA.FTZ R22, R22, -UR4, R71 ;  /* 0x8000000416167c23 */ /* 0x008fe20008010047 */
[----:B------:R-:W-:Y:S01]  /*5040*/  IABS R12, R16 ;  /* 0x00000010000c7213 */ /* 0x000fe20000000000 */
[----:B------:R-:W-:Y:S01]  /*5050*/  FFMA.FTZ R81, R108, -UR4, R81 ;  /* 0x800000046c517c23 */ /* 0x000fe20008010051 */
[----:B------:R-:W-:Y:S01]  /*5060*/  IABS R77, R77 ;  /* 0x0000004d004d7213 */ /* 0x000fe20000000000 */
[----:B----4-:R-:W-:Y:S01]  /*5070*/  FFMA.FTZ R58, R39, -UR4, R58 ;  /* 0x80000004273a7c23 */ /* 0x010fe2000801003a */
[----:B------:R-:W2:Y:S01]  /*5080*/  I2F R37, R37 ;  /* 0x0000002500257306 */ /* 0x000ea20000201400 */
[----:B------:R-:W-:Y:S01]  /*5090*/  FSEL R108, R22, -INF , !P0 ;  /* 0xff800000166c7808 */ /* 0x000fe20004000000 */
[----:B------:R-:W-:Y:S01]  /*50a0*/  FFMA.FTZ R49, R49, -UR4, R72 ;  /* 0x8000000431317c23 */ /* 0x000fe20008010048 */
[----:B------:R-:W-:Y:S01]  /*50b0*/  FSEL R10, R10, -INF , !P4 ;  /* 0xff8000000a0a7808 */ /* 0x000fe20006000000 */
[----:B------:R-:W-:Y:S01]  /*50c0*/  FFMA.FTZ R89, R112, -UR4, R89 ;  /* 0x8000000470597c23 */ /* 0x000fe20008010059 */
[----:B------:R-:W-:Y:S01]  /*50d0*/  FSEL R112, R50, -INF , !P0 ;  /* 0xff80000032707808 */ /* 0x000fe20004000000 */
[----:B------:R-:W-:Y:S01]  /*50e0*/  FFMA.FTZ R73, R92, -UR4, R73 ;  /* 0x800000045c497c23 */ /* 0x000fe20008010049 */
[----:B------:R-:W-:Y:S01]  /*50f0*/  PLOP3.LUT P0, PT, PT, PT, UP0, 0x80, 0x0 ;  /* 0x000000000000781c */ /* 0x000fe20003f0f008 */
[----:B------:R-:W3:Y:S01]  /*5100*/  I2F R20, R20 ;  /* 0x0000001400147306 */ /* 0x000ee20000201400 */
[----:B-1----:R-:W-:Y:S01]  /*5110*/  FFMA.FTZ R16, R25, -UR4, R54 ;  /* 0x8000000419107c23 */ /* 0x002fe20008010036 */
[----:B------:R-:W-:Y:S01]  /*5120*/  FSEL R58, R58, -INF , !P5 ;  /* 0xff8000003a3a7808 */ /* 0x000fe20006800000 */
[----:B------:R-:W-:Y:S01]  /*5130*/  FFMA.FTZ R51, R51, -UR4, R80 ;  /* 0x8000000433337c23 */ /* 0x000fe20008010050 */
[----:B------:R-:W-:Y:S01]  /*5140*/  ISETP.GE.AND P5, PT, R98, UR15, PT ;  /* 0x0000000f62007c0c */ /* 0x000fe2000bfa6270 */
[----:B------:R-:W-:Y:S01]  /*5150*/  FFMA.FTZ R43, R43, -UR4, R88 ;  /* 0x800000042b2b7c23 */ /* 0x000fe20008010058 */
[----:B------:R-:W-:-:S02]  /*5160*/  FSEL R40, R40, -INF , !P3 ;  /* 0xff80000028287808 */ /* 0x000fc40005800000 */
[----:B------:R-:W1:Y:S01]  /*5170*/  I2F R9, R9 ;  /* 0x0000000900097306 */ /* 0x000e620000201400 */
[----:B--2---:R-:W-:Y:S01]  /*5180*/  FFMA.FTZ R37, R37, -UR4, R70 ;  /* 0x8000000425257c23 */ /* 0x004fe20008010046 */
[----:B------:R-:W-:Y:S02]  /*5190*/  FSEL R16, R16, -INF , !P3 ;  /* 0xff80000010107808 */ /* 0x000fe40005800000 */
[----:B------:R-:W-:Y:S02]  /*51a0*/  FSEL R48, R48, -INF , !P2 ;  /* 0xff80000030307808 */ /* 0x000fe40005000000 */
[----:B------:R-:W-:Y:S02]  /*51b0*/  FSEL R114, R47, -INF , !P1 ;  /* 0xff8000002f727808 */ /* 0x000fe40004800000 */
[----:B------:R-:W2:Y:S01]  /*51c0*/  I2F R11, R11 ;  /* 0x0000000b000b7306 */ /* 0x000ea20000201400 */
[----:B---3--:R-:W-:Y:S01]  /*51d0*/  FFMA.FTZ R20, R20, -UR4, R75 ;  /* 0x8000000414147c23 */ /* 0x008fe2000801004b */
[----:B------:R-:W-:-:S02]  /*51e0*/  FSEL R110, R37, -INF , !P1 ;  /* 0xff800000256e7808 */ /* 0x000fc40004800000 */
[----:B------:R-:W-:Y:S02]  /*51f0*/  ISETP.GE.AND P6, PT, R96, UR15, PT ;  /* 0x0000000f60007c0c */ /* 0x000fe4000bfc6270 */
[----:B------:R-:W-:Y:S02]  /*5200*/  ISETP.GE.AND P4, PT, R104, UR15, PT ;  /* 0x0000000f68007c0c */ /* 0x000fe4000bf86270 */
[----:B------:R-:W3:Y:S01]  /*5210*/  I2F R12, R12 ;  /* 0x0000000c000c7306 */ /* 0x000ee20000201400 */
[----:B-1----:R-:W-:Y:S01]  /*5220*/  FFMA.FTZ R9, R9, -UR4, R74 ;  /* 0x8000000409097c23 */ /* 0x002fe2000801004a */
[----:B------:R-:W-:Y:S02]  /*5230*/  ISETP.GE.AND P3, PT, R100, UR15, PT ;  /* 0x0000000f64007c0c */ /* 0x000fe4000bf66270 */
[----:B------:R-:W-:Y:S02]  /*5240*/  ISETP.GE.AND P2, PT, R102, UR15, PT ;  /* 0x0000000f66007c0c */ /* 0x000fe4000bf46270 */
[----:B------:R-:W-:-:S02]  /*5250*/  ISETP.GE.AND P1, PT, R106, UR15, PT ;  /* 0x0000000f6a007c0c */ /* 0x000fc4000bf26270 */
        /* <DEDUP_REMOVED lines=8> */
[----:B------:R-:W-:Y:S02]  /*52e0*/  FSEL R100, R51, -INF , !P4 ;  /* 0xff80000033647808 */ /* 0x000fe40006000000 */
[----:B------:R-:W-:Y:S01]  /*52f0*/  FSEL R94, R11, -INF , !P4 ;  /* 0xff8000000b5e7808 */ /* 0x000fe20006000000 */
[----:B-1----:R-:W-:Y:S01]  /*5300*/  FFMA.FTZ R90, R13, -UR4, R90 ;  /* 0x800000040d5a7c23 */ /* 0x002fe2000801005a */
[----:B------:R-:W-:Y:S02]  /*5310*/  FSEL R96, R81, -INF , !P3 ;  /* 0xff80000051607808 */ /* 0x000fe40005800000 */
[----:B------:R-:W-:Y:S02]  /*5320*/  FSEL R92, R12, -INF , !P3 ;  /* 0xff8000000c5c7808 */ /* 0x000fe40005800000 */
[----:B------:R-:W-:Y:S02]  /*5330*/  FSEL R22, R43, -INF , !P2 ;  /* 0xff8000002b167808 */ /* 0x000fe40005000000 */
[----:B------:R-:W-:Y:S01]  /*5340*/  FSEL R236, R90, -INF , !P2 ;  /* 0xff8000005aec7808 */ /* 0x000fe20005000000 */
[----:B--2---:R-:W-:Y:S01]  /*5350*/  FFMA.FTZ R91, R0, -UR4, R91 ;  /* 0x80000004005b7c23 */ /* 0x004fe2000801005b */
[----:B------:R-:W-:-:S04]  /*5360*/  FSEL R20, R89, -INF , !P1 ;  /* 0xff80000059147808 */ /* 0x000fc80004800000 */
        /* <DEDUP_REMOVED lines=133> */
.L_x_881:
[----:B------:R-:W-:Y:S05]  /*5bc0*/  BSYNC B0 ;  /* 0x0000000000007941 */ /* 0x000fea0003800000 */
.L_x_880:
[----:B------:R-:W0:Y:S02]  /*5bd0*/  LDGDEPBAR ;  /* 0x00000000000079af */ /* 0x000e240000000000 */
.L_x_879:
[----:B------:R-:W-:Y:S01]  /*5be0*/  FMNMX.FTZ R9, R44, R19, !PT ;  /* 0x000000132c097209 */ /* 0x000fe20007810000 */
[----:B------:R-:W-:Y:S01]  /*5bf0*/  IMAD.U32 R6, RZ, RZ, UR13 ;  /* 0x0000000dff067e24 */ /* 0x000fe2000f8e00ff */
[----:B------:R-:W-:Y:S01]  /*5c00*/  FMNMX.FTZ R11, R17, R18, !PT ;  /* 0x00000012110b7209 */ /* 0x000fe20007810000 */
[----:B------:R-:W-:Y:S01]  /*5c10*/  USHF.L.U32 UR6, UR29, 0x1, URZ ;  /* 0x000000011d067899 */ /* 0x000fe2000800063f */
[----:B------:R-:W-:Y:S01]  /*5c20*/  FMNMX.FTZ R9, R46, R9, !PT ;  /* 0x000000092e097209 */ /* 0x000fe20007810000 */
[----:B-1----:R-:W-:Y:S01]  /*5c30*/  IMAD R25, R6, 0x4, R7 ;  /* 0x0000000406197824 */ /* 0x002fe200078e0207 */
        /* <DEDUP_REMOVED lines=29> */
[----:B------:R-:W-:Y:S01]  /*5e10*/  IMAD R239, R21, 0x10000, R21 ;  /* 0x0001000015ef7824 */ /* 0x000fe200078e0215 */
[----:B------:R-:W-:Y:S01]  /*5e20*/  FMNMX.FTZ R9, R102, R9, !PT ;  /* 0x0000000966097209 */ /* 0x000fe20007810000 */
[--C-:B------:R-:W-:Y:S01]  /*5e30*/  IMAD R206, R5, 0x2, R208.reuse ;  /* 0x0000000205ce7824 */ /* 0x100fe200078e02d0 */
[----:B------:R-:W-:Y:S01]  /*5e40*/  FMNMX.FTZ R11, R106, R11, !PT ;  /* 0x0000000b6a0b7209 */ /* 0x000fe20007810000 */
[----:B------:R-:W-:Y:S01]  /*5e50*/  LDSM.16.MT88.4 R136, [R208+0x10000] ;  /* 0x01000000d088783b */ /* 0x000fe20000004200 */
[----:B------:R-:W-:Y:S01]  /*5e60*/  FMNMX.FTZ R9, R98, R9, !PT ;  /* 0x0000000962097209 */ /* 0x000fe20007810000 */
[C---:B------:R-:W-:Y:S01]  /*5e70*/  IMAD R205, R3.reuse, 0x2, R208 ;  /* 0x0000000203cd7824 */ /* 0x040fe200078e02d0 */
        /* <DEDUP_REMOVED lines=12> */
[----:B------:R-:W-:-:S02]  /*5f40*/  FMNMX.FTZ R7, R22, R11, !PT ;  /* 0x0000000b16077209 */ /* 0x000fc40007810000 */
[----:B------:R-:W-:Y:S01]  /*5f50*/  FMNMX.FTZ R12, R234, R9, !PT ;  /* 0x00000009ea0c7209 */ /* 0x000fe20007810000 */
[----:B------:R-:W-:Y:S01]  /*5f60*/  LDSM.16.MT88.4 R64, [R204+0x12000] ;  /* 0x01200000cc40783b */ /* 0x000fe20000004200 */
[----:B------:R-:W-:Y:S02]  /*5f70*/  FMNMX.FTZ R7, R20, R7, !PT ;  /* 0x0000000714077209 */ /* 0x000fe40007810000 */
[C---:B------:R-:W-:Y:S01]  /*5f80*/  LOP3.LUT R14, R167.reuse, UR5, RZ, 0x3c, !PT ;  /* 0x00000005a70e7c12 */ /* 0x040fe2000f8e3cff */
[----:B------:R-:W1:Y:S01]  /*5f90*/  SHFL.BFLY PT, R9, R12, 0x2, 0x1f ;  /* 0x0c401f000c097f89 */ /* 0x000e6200000e0000 */
[----:B------:R-:W-:Y:S01]  /*5fa0*/  LOP3.LUT R24, R2, UR22, RZ, 0x3c, !PT ;  /* 0x0000001602187c12 */ /* 0x000fe2000f8e3cff */
[----:B------:R-:W-:Y:S01]  /*5fb0*/  UIADD3 UR5, UR23, -0x4498517b, URZ ;  /* 0xbb67ae8517057890 */ /* 0x000fe2000fffe03f */
[----:B------:R-:W-:Y:S01]  /*5fc0*/  LOP3.LUT R167, R167, UR6, RZ, 0x3c, !PT ;  /* 0x00000006a7a77c12 */ /* 0x000fe2000f8e3cff */
[----:B------:R-:W2:Y:S01]  /*5fd0*/  SHFL.BFLY PT, R2, R7, 0x2, 0x1f ;  /* 0x0c401f0007027f89 */ /* 0x000ea200000e0000 */
[----:B------:R-:W-:Y:S01]  /*5fe0*/  IMAD.WIDE.U32 R14, R14, -0x326172a9, RZ ;  /* 0xcd9e8d570e0e7825 */ /* 0x000fe200078e00ff */
[----:B------:R-:W-:-:S02]  /*5ff0*/  LOP3.LUT R84, R87, R24, RZ, 0x3c, !PT ;  /* 0x0000001857547212 */ /* 0x000fc400078e3cff */
[----:B------:R-:W-:Y:S03]  /*6000*/  LDSM.16.MT88.4 R68, [R206+0x12800] ;  /* 0x01280000ce44783b */ /* 0x000fe60000004200 */
[----:B------:R-:W-:Y:S01]  /*6010*/  IMAD.WIDE.U32 R84, R84, -0x2daee0ad, RZ ;  /* 0xd2511f5354547825 */ /* 0x000fe200078e00ff */
[----:B------:R-:W-:Y:S04]  /*6020*/  LDSM.16.MT88.4 R72, [R208+0x14000] ;  /* 0x01400000d048783b */ /* 0x000fe80000004200 */
[----:B------:R-:W-:Y:S01]  /*6030*/  LOP3.LUT R176, R85, UR5, R166, 0x96, !PT ;  /* 0x0000000555b07c12 */ /* 0x000fe2000f8e96a6 */
[----:B------:R-:W-:Y:S01]  /*6040*/  UIADD3 UR5, UR23, 0x646e171e, URZ ;  /* 0x646e171e17057890 */ /* 0x000fe2000fffe03f */
[----:B------:R-:W-:Y:S03]  /*6050*/  LDSM.16.MT88.4 R80, [R206+0x14000] ;  /* 0x01400000ce50783b */ /* 0x000fe60000004200 */
[----:B------:R-:W-:Y:S01]  /*6060*/  IMAD.WIDE.U32 R176, R176, -0x326172a9, RZ ;  /* 0xcd9e8d57b0b07825 */ /* 0x000fe200078e00ff */
[----:B------:R-:W-:Y:S01]  /*6070*/  LDSM.16.MT88.4 R88, [R205+0x14000] ;  /* 0x01400000cd58783b */ /* 0x000fe20000004200 */
[----:B-1----:R-:W-:-:S02]  /*6080*/  FMNMX.FTZ R9, R12, R9, !PT ;  /* 0x000000090c097209 */ /* 0x002fc40007810000 */
[----:B------:R-:W-:Y:S01]  /*6090*/  LOP3.LUT R12, R15, UR31, R86, 0x96, !PT ;  /* 0x0000001f0f0c7c12 */ /* 0x000fe2000f8e9656 */
[----:B------:R-:W-:Y:S01]  /*60a0*/  STL [R1+0x80], R26 ;  /* 0x0000801a01007387 */ /* 0x000fe20000100800 */
[----:B--2---:R-:W-:Y:S02]  /*60b0*/  FMNMX.FTZ R2, R7, R2, !PT ;  /* 0x0000000207027209 */ /* 0x004fe40007810000 */
[----:B------:R-:W-:Y:S01]  /*60c0*/  LOP3.LUT R6, R177, UR30, R14, 0x96, !PT ;  /* 0x0000001eb1067c12 */ /* 0x000fe2000f8e960e */
[----:B------:R-:W-:Y:S01]  /*60d0*/  IMAD.WIDE.U32 R12, R12, -0x2daee0ad, RZ ;  /* 0xd2511f530c0c7825 */ /* 0x000fe200078e00ff */
[----:B------:R-:W1:Y:S03]  /*60e0*/  SHFL.BFLY PT, R0, R9, 0x1, 0x1f ;  /* 0x0c201f0009007f89 */ /* 0x000e6600000e0000 */
[----:B------:R-:W-:Y:S01]  /*60f0*/  IMAD.WIDE.U32 R170, R6, -0x2daee0ad, RZ ;  /* 0xd2511f5306aa7825 */ /* 0x000fe200078e00ff */
[----:B------:R-:W-:Y:S01]  /*6100*/  LOP3.LUT R174, R13, UR29, R84, 0x96, !PT ;  /* 0x0000001d0dae7c12 */ /* 0x000fe2000f8e9654 */
[----:B------:R-:W2:Y:S03]  /*6110*/  SHFL.BFLY PT, R7, R2, 0x1, 0x1f ;  /* 0x0c201f0002077f89 */ /* 0x000ea600000e0000 */
[----:B------:R-:W-:Y:S01]  /*6120*/  LOP3.LUT R6, R171, UR19, R12, 0x96, !PT ;  /* 0x00000013ab067c12 */ /* 0x000fe2000f8e960c */
[----:B------:R-:W-:-:S04]  /*6130*/  IMAD.WIDE.U32 R174, R174, -0x326172a9, RZ ;  /* 0xcd9e8d57aeae7825 */ /* 0x000fc800078e00ff */
[----:B------:R-:W-:Y:S01]  /*6140*/  IMAD.WIDE.U32 R172, R6, -0x326172a9, RZ ;  /* 0xcd9e8d5706ac7825 */ /* 0x000fe200078e00ff */
[----:B------:R-:W-:-:S04]  /*6150*/  LOP3.LUT R168, R175, UR28, R176, 0x96, !PT ;  /* 0x0000001cafa87c12 */ /* 0x000fc8000f8e96b0 */
[----:B------:R-:W-:Y:S01]  /*6160*/  LOP3.LUT R174, R173, UR18, R174, 0x96, !PT ;  /* 0x00000012adae7c12 */ /* 0x000fe2000f8e96ae */
[----:B------:R-:W-:-:S04]  /*6170*/  IMAD.WIDE.U32 R168, R168, -0x2daee0ad, RZ ;  /* 0xd2511f53a8a87825 */ /* 0x000fc800078e00ff */
[----:B------:R-:W-:Y:S01]  /*6180*/  IMAD.WIDE.U32 R174, R174, -0x2daee0ad, RZ ;  /* 0xd2511f53aeae7825 */ /* 0x000fe200078e00ff */
[----:B------:R-:W-:Y:S02]  /*6190*/  LOP3.LUT R170, R169, UR17, R170, 0x96, !PT ;  /* 0x00000011a9aa7c12 */ /* 0x000fe4000f8e96aa */
[----:B-1----:R-:W-:Y:S02]  /*61a0*/  FMNMX.FTZ R0, R9, R0, !PT ;  /* 0x0000000009007209 */ /* 0x002fe40007810000 */
[----:B------:R-:W-:Y:S01]  /*61b0*/  LOP3.LUT R168, R175, UR7, R168, 0x96, !PT ;  /* 0x00000007afa87c12 */ /* 0x000fe2000f8e96a8 */
[----:B------:R-:W-:Y:S01]  /*61c0*/  IMAD.WIDE.U32 R170, R170, -0x326172a9, RZ ;  /* 0xcd9e8d57aaaa7825 */ /* 0x000fe200078e00ff */
[----:B------:R-:W-:Y:S02]  /*61d0*/  FSETP.NEU.FTZ.AND P1, PT, R0, -INF , PT ;  /* 0xff8000000000780b */ /* 0x000fe40003f3d000 */
[----:B--2---:R-:W-:Y:S01]  /*61e0*/  FMNMX.FTZ R2, R2, R7, !PT ;  /* 0x0000000702027209 */ /* 0x004fe20007810000 */
[----:B------:R-:W-:Y:S01]  /*61f0*/  FMUL.FTZ R231, R0, c[0x0][0x23c] ;  /* 0x00008f0000e77a20 */ /* 0x000fe20000410000 */
[----:B------:R-:W-:Y:S01]  /*6200*/  LOP3.LUT R172, R171, UR9, R172, 0x96, !PT ;  /* 0x00000009abac7c12 */ /* 0x000fe2000f8e96ac */
[----:B------:R-:W-:-:S03]  /*6210*/  IMAD.WIDE.U32 R168, R168, -0x326172a9, RZ ;  /* 0xcd9e8d57a8a87825 */ /* 0x000fc600078e00ff */
[----:B------:R-:W-:Y:S01]  /*6220*/  FSEL R231, R231, RZ, P1 ;  /* 0x000000ffe7e77208 */ /* 0x000fe20000800000 */
[----:B------:R-:W-:Y:S01]  /*6230*/  IMAD.WIDE.U32 R172, R172, -0x2daee0ad, RZ ;  /* 0xd2511f53acac7825 */ /* 0x000fe200078e00ff */
[C---:B------:R-:W-:Y:S02]  /*6240*/  FSETP.NEU.FTZ.AND P1, PT, R2.reuse, -INF , PT ;  /* 0xff8000000200780b */ /* 0x040fe40003f3d000 */
[----:B------:R-:W-:Y:S01]  /*6250*/  SHF.R.U32.HI R11, RZ, 0x10, R168 ;  /* 0x00000010ff0b7819 */ /* 0x000fe200000116a8 */
[----:B------:R-:W-:Y:S01]  /*6260*/  FMUL.FTZ R127, R2, c[0x0][0x23c] ;  /* 0x00008f00027f7a20 */ /* 0x000fe20000410000 */
[----:B------:R-:W-:Y:S01]  /*6270*/  LOP3.LUT R9, R172, 0xffff, RZ, 0xc0, !PT ;  /* 0x0000ffffac097812 */ /* 0x000fe200078ec0ff */
[--C-:B------:R-:W-:Y:S01]  /*6280*/  FFMA.FTZ R219, R10, c[0x0][0x23c], -R231.reuse ;  /* 0x00008f000adb7a23 */ /* 0x100fe200000108e7 */
[----:B------:R-:W-:Y:S01]  /*6290*/  LOP3.LUT R12, R172, 0xff, RZ, 0xc0, !PT ;  /* 0x000000ffac0c7812 */ /* 0x000fe200078ec0ff */
[--C-:B------:R-:W-:Y:S01]  /*62a0*/  FFMA.FTZ R118, R8, c[0x0][0x23c], -R231.reuse ;  /* 0x00008f0008767a23 */ /* 0x100fe200000108e7 */
[--C-:B------:R-:W-:Y:S01]  /*62b0*/  SHF.R.U32.HI R10, RZ, 0x10, R172.reuse ;  /* 0x00000010ff0a7819 */ /* 0x100fe200000116ac */
[----:B------:R-:W-:Y:S01]  /*62c0*/  FFMA.FTZ R121, R44, c[0x0][0x23c], -R231 ;  /* 0x00008f002c797a23 */ /* 0x000fe200000108e7 */
[----:B------:R-:W-:Y:S01]  /*62d0*/  SHF.R.U32.HI R9, RZ, 0x8, R9 ;  /* 0x00000008ff097819 */ /* 0x000fe20000011609 */
[--C-:B------:R-:W-:Y:S01]  /*62e0*/  FFMA.FTZ R120, R19, c[0x0][0x23c], -R231.reuse ;  /* 0x00008f0013787a23 */ /* 0x100fe200000108e7 */
[----:B------:R-:W-:Y:S01]  /*62f0*/  FSEL R127, R127, RZ, P1 ;  /* 0x000000ff7f7f7208 */ /* 0x000fe20000800000 */
[----:B------:R-:W-:Y:S01]  /*6300*/  FFMA.FTZ R119, R46, c[0x0][0x23c], -R231 ;  /* 0x00008f002e777a23 */ /* 0x000fe200000108e7 */
[----:B------:R-:W-:Y:S01]  /*6310*/  SHF.R.U32.HI R7, RZ, 0x18, R172 ;  /* 0x00000018ff077819 */ /* 0x000fe200000116ac */
[----:B------:R-:W-:Y:S01]  /*6320*/  MUFU.EX2 R121, R121 ;  /* 0x0000007900797308 */ /* 0x000fe20000000800 */
[----:B------:R-:W-:Y:S01]  /*6330*/  LOP3.LUT R10, R10, 0xff, RZ, 0xc0, !PT ;  /* 0x000000ff0a0a7812 */ /* 0x000fe200078ec0ff */
[----:B------:R-:W-:Y:S01]  /*6340*/  FFMA.FTZ R123, R17, c[0x0][0x23c], -R127 ;  /* 0x00008f00117b7a23 */ /* 0x000fe2000001087f */
[----:B------:R-:W-:Y:S01]  /*6350*/  PRMT R12, R12, 0x5410, R9 ;  /* 0x000054100c0c7816 */ /* 0x000fe20000000009 */
[--C-:B------:R-:W-:Y:S01]  /*6360*/  FFMA.FTZ R122, R18, c[0x0][0x23c], -R127.reuse ;  /* 0x00008f00127a7a23 */ /* 0x100fe2000001087f */
[----:B------:R-:W-:Y:S01]  /*6370*/  LOP3.LUT R9, R173, UR5, R174, 0x96, !PT ;  /* 0x00000005ad097c12 */ /* 0x000fe2000f8e96ae */
[----:B------:R-:W-:Y:S01]  /*6380*/  FFMA.FTZ R233, R36, c[0x0][0x23c], -R127 ;  /* 0x00008f0024e97a23 */ /* 0x000fe2000001087f */
[----:B------:R-:W-:Y:S01]  /*6390*/  PRMT R10, R10, 0x5410, R7 ;  /* 0x000054100a0a7816 */ /* 0x000fe20000000007 */
[--C-:B------:R-:W-:Y:S01]  /*63a0*/  FFMA.FTZ R126, R38, c[0x0][0x23c], -R127.reuse ;  /* 0x00008f00267e7a23 */ /* 0x100fe2000001087f */
[C---:B------:R-:W-:Y:S01]  /*63b0*/  LOP3.LUT R7, R9.reuse, 0xffff, RZ, 0xc0, !PT ;  /* 0x0000ffff09077812 */ /* 0x040fe200078ec0ff */
[----:B------:R-:W-:Y:S01]  /*63c0*/  MUFU.EX2 R123, R123 ;  /* 0x0000007b007b7308 */ /* 0x000fe20000000800 */
[----:B------:R-:W-:Y:S01]  /*63d0*/  LOP3.LUT R8, R9, 0xff, RZ, 0xc0, !PT ;  /* 0x000000ff09087812 */ /* 0x000fe200078ec0ff */
[----:B------:R-:W-:Y:S01]  /*63e0*/  FFMA.FTZ R125, R56, c[0x0][0x23c], -R127 ;  /* 0x00008f00387d7a23 */ /* 0x000fe2000001087f */
[----:B------:R-:W-:Y:S01]  /*63f0*/  SHF.R.U32.HI R7, RZ, 0x8, R7 ;  /* 0x00000008ff077819 */ /* 0x000fe20000011607 */
[----:B------:R-:W-:Y:S01]  /*6400*/  FFMA.FTZ R228, R42, c[0x0][0x23c], -R127 ;  /* 0x00008f002ae47a23 */ /* 0x000fe2000001087f */
[----:B------:R-:W-:Y:S01]  /*6410*/  SHF.R.U32.HI R6, RZ, 0x18, R168 ;  /* 0x00000018ff067819 */ /* 0x000fe200000116a8 */
[----:B------:R-:W-:Y:S01]  /*6420*/  FFMA.FTZ R124, R58, c[0x0][0x23c], -R231 ;  /* 0x00008f003a7c7a23 */ /* 0x000fe200000108e7 */
[----:B------:R-:W-:Y:S01]  /*6430*/  LOP3.LUT R11, R11, 0xff, RZ, 0xc0, !PT ;  /* 0x000000ff0b0b7812 */ /* 0x000fe200078ec0ff */
[----:B------:R-:W1:Y:S01]  /*6440*/  MUFU.EX2 R122, R122 ;  /* 0x0000007a007a7308 */ /* 0x000e620000000800 */
        /* <DEDUP_REMOVED lines=11> */
[--C-:B------:R-:W-:Y:S01]  /*6500*/  HSET2.LE.AND R16, R6, R239.reuse, PT ;  /* 0x000000ef06107233 */ /* 0x100fe20003803000 */
[----:B------:R-:W-:Y:S01]  /*6510*/  LOP3.LUT R13, R168, 0xffff, RZ, 0xc0, !PT ;  /* 0x0000ffffa80d7812 */ /* 0x000fe200078ec0ff */
[--C-:B------:R-:W-:Y:S01]  /*6520*/  HSET2.LE.AND R8, R8, R239.reuse, PT ;  /* 0x000000ef08087233 */ /* 0x100fe20003803000 */
[----:B------:R-:W-:Y:S01]  /*6530*/  PRMT R36, R36, 0x5410, R11 ;  /* 0x0000541024247816 */ /* 0x000fe2000000000b */
[----:B------:R-:W2:Y:S01]  /*6540*/  MUFU.EX2 R126, R126 ;  /* 0x0000007e007e7308 */ /* 0x000ea20000000800 */
[----:B-1----:R-:W-:Y:S01]  /*6550*/  F2FP.BF16.PACK_AB R226, R122, R123 ;  /* 0x0000007b7ae2723e */ /* 0x002fe200000010ff */
[--C-:B------:R-:W-:Y:S01]  /*6560*/  HSET2.LE.AND R11, R10, R239.reuse, PT ;  /* 0x000000ef0a0b7233 */ /* 0x100fe20003803000 */
[----:B------:R-:W-:Y:S01]  /*6570*/  LOP3.LUT R18, R168, 0xff, RZ, 0xc0, !PT ;  /* 0x000000ffa8127812 */ /* 0x000fe200078ec0ff */
[--C-:B------:R-:W-:Y:S01]  /*6580*/  HSET2.LE.AND R36, R36, R239.reuse, PT ;  /* 0x000000ef24247233 */ /* 0x100fe20003803000 */
[----:B------:R-:W-:Y:S01]  /*6590*/  SHF.R.U32.HI R13, RZ, 0x8, R13 ;  /* 0x00000008ff0d7819 */ /* 0x000fe2000001160d */
[--C-:B------:R-:W-:Y:S01]  /*65a0*/  HSET2.LE.AND R12, R12, R239.reuse, PT ;  /* 0x000000ef0c0c7233 */ /* 0x100fe20003803000 */
[----:B------:R-:W-:Y:S01]  /*65b0*/  PRMT R225, R226, 0x7632, R225 ;  /* 0x00007632e2e17816 */ /* 0x000fe200000000e1 */
[----:B------:R-:W1:Y:S01]  /*65c0*/  MUFU.EX2 R120, R120 ;  /* 0x0000007800787308 */ /* 0x000e620000000800 */
[----:B------:R-:W-:Y:S01]  /*65d0*/  PRMT R18, R18, 0x5410, R13 ;  /* 0x0000541012127816 */ /* 0x000fe2000000000d */
[----:B------:R-:W-:Y:S01]  /*65e0*/  LDSM.16.MT88.4 R40, [R208+0x12000] ;  /* 0x01200000d028783b */ /* 0x000fe20000004200 */
[----:B------:R-:W-:Y:S01]  /*65f0*/  PRMT R5, R226, 0x5410, R225 ;  /* 0x00005410e2057816 */ /* 0x000fe200000000e1 */
[----:B------:R-:W-:Y:S01]  /*6600*/  FFMA.FTZ R220, R114, c[0x0][0x23c], -R127 ;  /* 0x00008f0072dc7a23 */ /* 0x000fe2000001087f */
[--C-:B------:R-:W-:Y:S01]  /*6610*/  SHF.R.U32.HI R34, RZ, 0x10, R7.reuse ;  /* 0x00000010ff227819 */ /* 0x100fe20000011607 */
[--C-:B------:R-:W-:Y:S01]  /*6620*/  HSET2.LE.AND R18, R18, R239.reuse, PT ;  /* 0x000000ef12127233 */ /* 0x100fe20003803000 */
[----:B------:R-:W-:Y:S01]  /*6630*/  LOP3.LUT R128, R36, R5, RZ, 0xc0, !PT ;  /* 0x0000000524807212 */ /* 0x000fe200078ec0ff */
[----:B------:R-:W-:Y:S01]  /*6640*/  MUFU.EX2 R119, R119 ;  /* 0x0000007700777308 */ /* 0x000fe20000000800 */
[----:B--2---:R-:W-:Y:S01]  /*6650*/  F2FP.BF16.PACK_AB R222, R126, R233 ;  /* 0x000000e97ede723e */ /* 0x004fe200000010ff */
[----:B------:R-:W-:Y:S01]  /*6660*/  LDSM.16.MT88.4 R48, [R206+0x12000] ;  /* 0x01200000ce30783b */ /* 0x000fe20000004200 */
[----:B------:R-:W-:Y:S01]  /*6670*/  SHF.R.U32.HI R7, RZ, 0x18, R7 ;  /* 0x00000018ff077819 */ /* 0x000fe20000011607 */
[----:B------:R-:W-:Y:S01]  /*6680*/  FFMA.FTZ R217, R112, c[0x0][0x23c], -R127 ;  /* 0x00008f0070d97a23 */ /* 0x000fe2000001087f */
[----:B------:R-:W-:Y:S01]  /*6690*/  PRMT R221, R222, 0x7632, R221 ;  /* 0x00007632dedd7816 */ /* 0x000fe200000000dd */
[----:B------:R-:W-:Y:S01]  /*66a0*/  LDSM.16.MT88.4 R56, [R205+0x12000] ;  /* 0x01200000cd38783b */ /* 0x000fe20000004200 */
[----:B------:R-:W-:Y:S01]  /*66b0*/  LOP3.LUT R34, R34, 0xff, RZ, 0xc0, !PT ;  /* 0x000000ff22227812 */ /* 0x000fe200078ec0ff */
[----:B------:R-:W2:Y:S01]  /*66c0*/  MUFU.EX2 R118, R118 ;  /* 0x0000007600767308 */ /* 0x000ea20000000800 */
[----:B------:R-:W-:Y:S01]  /*66d0*/  PRMT R5, R222, 0x5410, R221 ;  /* 0x00005410de057816 */ /* 0x000fe200000000dd */
[--C-:B------:R-:W-:Y:S01]  /*66e0*/  FFMA.FTZ R186, R110, c[0x0][0x23c], -R231.reuse ;  /* 0x00008f006eba7a23 */ /* 0x100fe200000108e7 */
[----:B-1----:R-:W-:Y:S01]  /*66f0*/  F2FP.BF16.PACK_AB R224, R120, R121 ;  /* 0x0000007978e0723e */ /* 0x002fe200000010ff */
[----:B------:R-:W-:Y:S01]  /*6700*/  FFMA.FTZ R185, R108, c[0x0][0x23c], -R231 ;  /* 0x00008f006cb97a23 */ /* 0x000fe200000108e7 */
[----:B------:R-:W-:Y:S01]  /*6710*/  PRMT R34, R34, 0x5410, R7 ;  /* 0x0000541022227816 */ /* 0x000fe20000000007 */
[----:B------:R-:W-:Y:S01]  /*6720*/  FFMA.FTZ R218, R106, c[0x0][0x23c], -R127 ;  /* 0x00008f006ada7a23 */ /* 0x000fe2000001087f */
[----:B------:R-:W-:Y:S01]  /*6730*/  LOP3.LUT R130, R18, R5, RZ, 0xc0, !PT ;  /* 0x0000000512827212 */ /* 0x000fe200078ec0ff */
[----:B------:R-:W-:Y:S01]  /*6740*/  MUFU.EX2 R125, R125 ;  /* 0x0000007d007d7308 */ /* 0x000fe20000000800 */
[----:B------:R-:W-:Y:S01]  /*6750*/  PRMT R223, R224, 0x7632, R223 ;  /* 0x00007632e0df7816 */ /* 0x000fe200000000df */
[----:B------:R-:W1:Y:S01]  /*6760*/  LDSM.16.MT88.4 R4, [R208+0x10800] ;  /* 0x01080000d004783b */ /* 0x000e620000004200 */
[----:B------:R-:W-:Y:S01]  /*6770*/  HSET2.LE.AND R34, R34, R239, PT ;  /* 0x000000ef22227233 */ /* 0x000fe20003803000 */
[----:B------:R-:W-:Y:S01]  /*6780*/  SHF.R.U32.HI R14, RZ, 0x10, R9 ;  /* 0x00000010ff0e7819 */ /* 0x000fe20000011609 */
[----:B------:R-:W-:Y:S01]  /*6790*/  FFMA.FTZ R215, R104, c[0x0][0x23c], -R127 ;  /* 0x00008f0068d77a23 */ /* 0x000fe2000001087f */
[----:B------:R-:W-:Y:S01]  /*67a0*/  PRMT R129, R224, 0x5410, R223 ;  /* 0x00005410e0817816 */ /* 0x000fe200000000df */
[--C-:B------:R-:W-:Y:S01]  /*67b0*/  FFMA.FTZ R216, R100, c[0x0][0x23c], -R127.reuse ;  /* 0x00008f0064d87a23 */ /* 0x100fe2000001087f */
[----:B------:R-:W3:Y:S01]  /*67c0*/  MUFU.EX2 R228, R228 ;  /* 0x000000e400e47308 */ /* 0x000ee20000000800 */
[----:B--2---:R-:W-:Y:S01]  /*67d0*/  F2FP.BF16.PACK_AB R166, R118, R119 ;  /* 0x0000007776a6723e */ /* 0x004fe200000010ff */
[----:B------:R-:W-:Y:S01]  /*67e0*/  FFMA.FTZ R187, R96, c[0x0][0x23c], -R127 ;  /* 0x00008f0060bb7a23 */ /* 0x000fe2000001087f */
[----:B------:R-:W-:-:S02]  /*67f0*/  LOP3.LUT R129, R34, R129, RZ, 0xc0, !PT ;  /* 0x0000008122817212 */ /* 0x000fc400078ec0ff */
[C---:B------:R-:W-:Y:S02]  /*6800*/  PRMT R165, R166.reuse, 0x7632, R165 ;  /* 0x00007632a6a57816 */ /* 0x040fe400000000a5 */
[----:B------:R-:W-:Y:S01]  /*6810*/  SHF.R.U32.HI R9, RZ, 0x18, R9 ;  /* 0x00000018ff097819 */ /* 0x000fe20000011609 */
[----:B------:R-:W-:Y:S01]  /*6820*/  MUFU.EX2 R124, R124 ;  /* 0x0000007c007c7308 */ /* 0x000fe20000000800 */
[----:B------:R-:W-:Y:S02]  /*6830*/  PRMT R131, R166, 0x5410, R165 ;  /* 0x00005410a6837816 */ /* 0x000fe400000000a5 */
[----:B------:R-:W-:Y:S02]  /*6840*/  LOP3.LUT R14, R14, 0xff, RZ, 0xc0, !PT ;  /* 0x000000ff0e0e7812 */ /* 0x000fe400078ec0ff */
[----:B------:R-:W-:Y:S02]  /*6850*/  LOP3.LUT R131, R16, R131, RZ, 0xc0, !PT ;  /* 0x0000008310837212 */ /* 0x000fe400078ec0ff */
[----:B------:R-:W-:Y:S01]  /*6860*/  PRMT R14, R14, 0x5410, R9 ;  /* 0x000054100e0e7816 */ /* 0x000fe20000000009 */
[----:B------:R-:W2:Y:S01]  /*6870*/  MUFU.EX2 R219, R219 ;  /* 0x000000db00db7308 */ /* 0x000ea20000000800 */
[----:B---3--:R-:W-:Y:S01]  /*6880*/  F2FP.BF16.PACK_AB R34, R228, R125 ;  /* 0x0000007de422723e */ /* 0x008fe200000010ff */
[----:B------:R-:W-:Y:S01]  /*6890*/  LDSM.16.MT88.4 R16, [R206+0x10800] ;  /* 0x01080000ce10783b */ /* 0x000fe20000004200 */
[----:B------:R-:W-:Y:S01]  /*68a0*/  LOP3.LUT R26, R169, UR14, R170, 0x96, !PT ;  /* 0x0000000ea91a7c12 */ /* 0x000fe2000f8e96aa */
[----:B------:R-:W-:Y:S01]  /*68b0*/  HMMA.16816.F32.BF16 R132, R128, R136, RZ ;  /* 0x000000888084723c */ /* 0x000fe200000418ff */
[----:B------:R-:W-:-:S02]  /*68c0*/  PRMT R33, R34, 0x7632, R33 ;  /* 0x0000763222217816 */ /* 0x000fc40000000021 */
[----:B------:R-:W-:Y:S01]  /*68d0*/  LOP3.LUT R184, R168, 0xffff, RZ, 0xc0, !PT ;  /* 0x0000ffffa8b87812 */ /* 0x000fe200078ec0ff */
[----:B------:R-:W-:Y:S01]  /*68e0*/  MUFU.EX2 R227, R227 ;  /* 0x000000e300e37308 */ /* 0x000fe20000000800 */
[----:B------:R-:W-:Y:S02]  /*68f0*/  PRMT R9, R34, 0x5410, R33 ;  /* 0x0000541022097816 */ /* 0x000fe40000000021 */
[----:B------:R-:W-:Y:S01]  /*6900*/  SHF.R.U32.HI R183, RZ, 0x10, R168 ;  /* 0x00000010ffb77819 */ /* 0x000fe200000116a8 */
[----:B------:R-:W-:Y:S01]  /*6910*/  HMMA.16816.F32.BF16 R136, R128, R138, RZ ;  /* 0x0000008a8088723c */ /* 0x000fe200000418ff */
[----:B------:R-:W-:Y:S01]  /*6920*/  LOP3.LUT R8, R8, R9, RZ, 0xc0, !PT ;  /* 0x0000000908087212 */ /* 0x000fe200078ec0ff */
[----:B------:R-:W-:Y:S01]  /*6930*/  HSET2.LE.AND R9, R14, R239, PT ;  /* 0x000000ef0e097233 */ /* 0x000fe20003803000 */
[----:B------:R-:W-:Y:S01]  /*6940*/  LOP3.LUT R235, R172, 0xffff, RZ, 0xc0, !PT ;  /* 0x0000ffffaceb7812 */ /* 0x000fe200078ec0ff */
[----:B------:R-:W3:Y:S01]  /*6950*/  MUFU.EX2 R232, R232 ;  /* 0x000000e800e87308 */ /* 0x000ee20000000800 */
[----:B--2---:R-:W-:-:S02]  /*6960*/  F2FP.BF16.PACK_AB R164, R219, R124 ;  /* 0x0000007cdba4723e */ /* 0x004fc400000010ff */
[----:B------:R-:W-:Y:S01]  /*6970*/  SHF.R.U32.HI R238, RZ, 0x10, R172 ;  /* 0x00000010ffee7819 */ /* 0x000fe200000116ac */
[C---:B------:R-:W-:Y:S01]  /*6980*/  HMMA.16816.F32.BF16 R148, R128.reuse, R152, RZ ;  /* 0x000000988094723c */ /* 0x040fe200000418ff */
[C---:B------:R-:W-:Y:S02]  /*6990*/  PRMT R35, R164.reuse, 0x7632, R35 ;  /* 0x00007632a4237816 */ /* 0x040fe40000000023 */
[----:B------:R-:W-:Y:S01]  /*69a0*/  LOP3.LUT R181, R173, UR5, R174, 0x96, !PT ;  /* 0x00000005adb57c12 */ /* 0x000fe2000f8e96ae */
[----:B------:R-:W-:Y:S01]  /*69b0*/  MUFU.EX2 R230, R230 ;  /* 0x000000e600e67308 */ /* 0x000fe20000000800 */
[----:B------:R-:W-:Y:S02]  /*69c0*/  PRMT R10, R164, 0x5410, R35 ;  /* 0x00005410a40a7816 */ /* 0x000fe40000000023 */
[----:B------:R-:W-:Y:S01]  /*69d0*/  LOP3.LUT R182, R168, 0xff, RZ, 0xc0, !PT ;  /* 0x000000ffa8b67812 */ /* 0x000fe200078ec0ff */
[----:B------:R-:W-:Y:S01]  /*69e0*/  HMMA.16816.F32.BF16 R152, R128, R154, RZ ;  /* 0x0000009a8098723c */ /* 0x000fe200000418ff */
[----:B------:R-:W-:-:S02]  /*69f0*/  LOP3.LUT R9, R9, R10, RZ, 0xc0, !PT ;  /* 0x0000000a09097212 */ /* 0x000fc400078ec0ff */
[----:B------:R-:W-:Y:S01]  /*6a00*/  SHF.R.U32.HI R246, RZ, 0x18, R168 ;  /* 0x00000018fff67819 */ /* 0x000fe200000116a8 */
[----:B------:R-:W2:Y:S01]  /*6a10*/  MUFU.EX2 R229, R229 ;  /* 0x000000e500e57308 */ /* 0x000ea20000000800 */
[----:B---3--:R-:W-:-:S03]  /*6a20*/  F2FP.BF16.PACK_AB R32, R232, R227 ;  /* 0x000000e3e820723e */ /* 0x008fc600000010ff */
[----:B------:R-:W-:Y:S01]  /*6a30*/  HMMA.16816.F32.BF16 R156, R128, R160, RZ ;  /* 0x000000a0809c723c */ /* 0x000fe200000418ff */
[----:B------:R-:W-:-:S03]  /*6a40*/  PRMT R31, R32, 0x7632, R31 ;  /* 0x00007632201f7816 */ /* 0x000fc6000000001f */
[----:B------:R-:W-:Y:S01]  /*6a50*/  MUFU.EX2 R220, R220 ;  /* 0x000000dc00dc7308 */ /* 0x000fe20000000800 */
[----:B------:R-:W-:-:S03]  /*6a60*/  PRMT R13, R32, 0x5410, R31 ;  /* 0x00005410200d7816 */ /* 0x000fc6000000001f */
[C---:B------:R-:W-:Y:S01]  /*6a70*/  HMMA.16816.F32.BF16 R160, R128.reuse, R162, RZ ;  /* 0x000000a280a0723c */ /* 0x040fe200000418ff */
[----:B------:R-:W-:Y:S02]  /*6a80*/  LOP3.LUT R10, R12, R13, RZ, 0xc0, !PT ;  /* 0x0000000d0c0a7212 */ /* 0x000fe400078ec0ff */
[----:B--2---:R-:W-:Y:S01]  /*6a90*/  F2FP.BF16.PACK_AB R180, R229, R230 ;  /* 0x000000e6e5b4723e */ /* 0x004fe200000010ff */
[----:B------:R-:W-:Y:S03]  /*6aa0*/  MUFU.EX2 R217, R217 ;  /* 0x000000d900d97308 */ /* 0x000fe60000000800 */
[C---:B------:R-:W-:Y:S01]  /*6ab0*/  PRMT R179, R180.reuse, 0x7632, R179 ;  /* 0x00007632b4b37816 */ /* 0x040fe200000000b3 */
[C---:B------:R-:W-:Y:S03]  /*6ac0*/  HMMA.16816.F32.BF16 R140, R128.reuse, R144, RZ ;  /* 0x00000090808c723c */ /* 0x040fe600000418ff */
[----:B------:R-:W-:Y:S01]  /*6ad0*/  PRMT R12, R180, 0x5410, R179 ;  /* 0x00005410b40c7816 */ /* 0x000fe200000000b3 */
[----:B------:R-:W-:Y:S03]  /*6ae0*/  MUFU.EX2 R186, R186 ;  /* 0x000000ba00ba7308 */ /* 0x000fe60000000800 */
[----:B------:R-:W-:Y:S01]  /*6af0*/  LOP3.LUT R11, R11, R12, RZ, 0xc0, !PT ;  /* 0x0000000c0b0b7212 */ /* 0x000fe200078ec0ff */
[----:B------:R-:W-:Y:S01]  /*6b00*/  HMMA.16816.F32.BF16 R144, R128, R146, RZ ;  /* 0x000000928090723c */ /* 0x000fe200000418ff */
[----:B------:R-:W2:Y:S03]  /*6b10*/  LDSM.16.MT88.4 R12, [R204+0x10800] ;  /* 0x01080000cc0c783b */ /* 0x000ea60000004200 */
[----:B------:R-:W3:Y:S04]  /*6b20*/  MUFU.EX2 R185, R185 ;  /* 0x000000b900b97308 */ /* 0x000ee80000000800 */
[C---:B-1----:R-:W-:Y:S04]  /*6b30*/  HMMA.16816.F32.BF16 R132, R8.reuse, R4, R132 ;  /* 0x000000040884723c */ /* 0x042fe80000041884 */
[----:B------:R-:W-:Y:S04]  /*6b40*/  MUFU.EX2 R218, R218 ;  /* 0x000000da00da7308 */ /* 0x000fe80000000800 */
[----:B------:R-:W-:Y:S01]  /*6b50*/  HMMA.16816.F32.BF16 R136, R8, R6, R136 ;  /* 0x000000060888723c */ /* 0x000fe20000041888 */
[----:B------:R-:W1:Y:S01]  /*6b60*/  LDSM.16.MT88.4 R4, [R205+0x10800] ;  /* 0x01080000cd04783b */ /* 0x000e620000004200 */
[----:B---3--:R-:W-:-:S02]  /*6b70*/  F2FP.BF16.PACK_AB R178, R185, R186 ;  /* 0x000000bab9b2723e */ /* 0x008fc400000010ff */
[----:B------:R-:W-:Y:S04]  /*6b80*/  MUFU.EX2 R215, R215 ;  /* 0x000000d700d77308 */ /* 0x000fe80000000800 */
[C---:B------:R-:W-:Y:S04]  /*6b90*/  HMMA.16816.F32.BF16 R36, R128.reuse, R40, RZ ;  /* 0x000000288024723c */ /* 0x040fe800000418ff */
[----:B------:R-:W-:Y:S04]  /*6ba0*/  MUFU.EX2 R216, R216 ;  /* 0x000000d800d87308 */ /* 0x000fe80000000800 */
[C---:B------:R-:W-:Y:S04]  /*6bb0*/  HMMA.16816.F32.BF16 R40, R128.reuse, R42, RZ ;  /* 0x0000002a8028723c */ /* 0x040fe800000418ff */
[----:B------:R-:W3:Y:S04]  /*6bc0*/  MUFU.EX2 R187, R187 ;  /* 0x000000bb00bb7308 */ /* 0x000ee80000000800 */
[----:B------:R-:W-:Y:S08]  /*6bd0*/  HMMA.16816.F32.BF16 R60, R128, R64, RZ ;  /* 0x00000040803c723c */ /* 0x000ff000000418ff */
[----:B--2---:R-:W-:Y:S01]  /*6be0*/  HMMA.16816.F32.BF16 R156, R8, R12, R156 ;  /* 0x0000000c089c723c */ /* 0x004fe2000004189c */
[----:B---3--:R-:W-:-:S07]  /*6bf0*/  F2FP.BF16.PACK_AB R168, R187, R216 ;  /* 0x000000d8bba8723e */ /* 0x008fce00000010ff */
[C---:B------:R-:W-:Y:S01]  /*6c00*/  HMMA.16816.F32.BF16 R160, R8.reuse, R14, R160 ;  /* 0x0000000e08a0723c */ /* 0x040fe200000418a0 */
[----:B------:R-:W-:Y:S07]  /*6c10*/  LDSM.16.MT88.4 R12, [R204+0x12800] ;  /* 0x01280000cc0c783b */ /* 0x000fee0000004200 */
[C---:B-1----:R-:W-:Y:S08]  /*6c20*/  HMMA.16816.F32.BF16 R148, R8.reuse, R4, R148 ;  /* 0x000000040894723c */ /* 0x042ff00000041894 */
[----:B------:R-:W-:Y:S01]  /*6c30*/  HMMA.16816.F32.BF16 R152, R8, R6, R152 ;  /* 0x000000060898723c */ /* 0x000fe20000041898 */
[----:B------:R-:W1:Y:S07]  /*6c40*/  LDSM.16.MT88.4 R4, [R208+0x12800] ;  /* 0x01280000d004783b */ /* 0x000e6e0000004200 */
[C---:B------:R-:W-:Y:S08]  /*6c50*/  HMMA.16816.F32.BF16 R64, R128.reuse, R66, RZ ;  /* 0x000000428040723c */ /* 0x040ff000000418ff */
[C---:B------:R-:W-:Y:S08]  /*6c60*/  HMMA.16816.F32.BF16 R44, R128.reuse, R48, RZ ;  /* 0x00000030802c723c */ /* 0x040ff000000418ff */
[----:B------:R-:W-:Y:S08]  /*6c70*/  HMMA.16816.F32.BF16 R48, R128, R50, RZ ;  /* 0x000000328030723c */ /* 0x000ff000000418ff */
[C---:B------:R-:W-:Y:S08]  /*6c80*/  HMMA.16816.F32.BF16 R140, R8.reuse, R16, R140 ;  /* 0x00000010088c723c */ /* 0x040ff0000004188c */
[C---:B------:R-:W-:Y:S01]  /*6c90*/  HMMA.16816.F32.BF16 R144, R8.reuse, R18, R144 ;  /* 0x000000120890723c */ /* 0x040fe20000041890 */
[----:B------:R-:W2:Y:S07]  /*6ca0*/  LDSM.16.MT88.4 R16, [R205+0x12800] ;  /* 0x01280000cd10783b */ /* 0x000eae0000004200 */
[C---:B-1----:R-:W-:Y:S08]  /*6cb0*/  HMMA.16816.F32.BF16 R36, R8.reuse, R4, R36 ;  /* 0x000000040824723c */ /* 0x042ff00000041824 */
[C---:B------:R-:W-:Y:S01]  /*6cc0*/  HMMA.16816.F32.BF16 R40, R8.reuse, R6, R40 ;  /* 0x000000060828723c */ /* 0x040fe20000041828 */
[----:B------:R-:W1:Y:S07]  /*6cd0*/  LDSM.16.MT88.4 R4, [R208+0x14800] ;  /* 0x01480000d004783b */ /* 0x000e6e0000004200 */
[C---:B------:R-:W-:Y:S08]  /*6ce0*/  HMMA.16816.F32.BF16 R60, R8.reuse, R12, R60 ;  /* 0x0000000c083c723c */ /* 0x040ff0000004183c */
[----:B------:R-:W-:Y:S01]  /*6cf0*/  HMMA.16816.F32.BF16 R64, R8, R14, R64 ;  /* 0x0000000e0840723c */ /* 0x000fe20000041840 */
[----:B------:R-:W3:Y:S07]  /*6d00*/  LDSM.16.MT88.4 R12, [R206+0x14800] ;  /* 0x01480000ce0c783b */ /* 0x000eee0000004200 */
[----:B------:R-:W-:Y:S08]  /*6d10*/  HMMA.16816.F32.BF16 R52, R128, R56, RZ ;  /* 0x000000388034723c */ /* 0x000ff000000418ff */
[C---:B------:R-:W-:Y:S08]  /*6d20*/  HMMA.16816.F32.BF16 R44, R8.reuse, R68, R44 ;  /* 0x00000044082c723c */ /* 0x040ff0000004182c */
[----:B------:R-:W-:Y:S08]  /*6d30*/  HMMA.16816.F32.BF16 R48, R8, R70, R48 ;  /* 0x000000460830723c */ /* 0x000ff00000041830 */
[C---:B------:R-:W-:Y:S08]  /*6d40*/  HMMA.16816.F32.BF16 R68, R128.reuse, R72, RZ ;  /* 0x000000488044723c */ /* 0x040ff000000418ff */
[C---:B------:R-:W-:Y:S08]  /*6d50*/  HMMA.16816.F32.BF16 R72, R128.reuse, R74, RZ ;  /* 0x0000004a8048723c */ /* 0x040ff000000418ff */
[C---:B------:R-:W-:Y:S08]  /*6d60*/  HMMA.16816.F32.BF16 R76, R128.reuse, R80, RZ ;  /* 0x00000050804c723c */ /* 0x040ff000000418ff */
[----:B------:R-:W-:Y:S08]  /*6d70*/  HMMA.16816.F32.BF16 R56, R128, R58, RZ ;  /* 0x0000003a8038723c */ /* 0x000ff000000418ff */
[C---:B--2---:R-:W-:Y:S07]  /*6d80*/  HMMA.16816.F32.BF16 R52, R8.reuse, R16, R52 ;  /* 0x000000100834723c */ /* 0x044fee0000041834 */
[----:B------:R-:W-:Y:S01]  /*6d90*/  IMAD.WIDE.U32 R16, R167, -0x326172a9, RZ ;  /* 0xcd9e8d57a7107825 */ /* 0x000fe200078e00ff */
[----:B-1----:R-:W-:Y:S01]  /*6da0*/  HMMA.16816.F32.BF16 R68, R8, R4, R68 ;  /* 0x000000040844723c */ /* 0x002fe20000041844 */
[----:B------:R-:W-:-:S03]  /*6db0*/  PRMT R167, R168, 0x7632, R167 ;  /* 0x00007632a8a77816 */ /* 0x000fc600000000a7 */
[----:B------:R-:W-:-:S04]  /*6dc0*/  LOP3.LUT R86, R17, UR31, R86, 0x96, !PT ;  /* 0x0000001f11567c12 */ /* 0x000fc8000f8e9656 */
[----:B------:R-:W-:Y:S01]  /*6dd0*/  HMMA.16816.F32.BF16 R72, R8, R6, R72 ;  /* 0x000000060848723c */ /* 0x000fe20000041848 */
[----:B------:R-:W1:Y:S01]  /*6de0*/  LDSM.16.MT88.4 R4, [R205+0x14800] ;  /* 0x01480000cd04783b */ /* 0x000e620000004200 */
[----:B------:R-:W-:-:S06]  /*6df0*/  IMAD.WIDE.U32 R86, R86, -0x2daee0ad, RZ ;  /* 0xd2511f5356567825 */ /* 0x000fcc00078e00ff */
[----:B------:R-:W-:Y:S08]  /*6e00*/  HMMA.16816.F32.BF16 R80, R128, R82, RZ ;  /* 0x000000528050723c */ /* 0x000ff000000418ff */
[C---:B---3--:R-:W-:Y:S07]  /*6e10*/  HMMA.16816.F32.BF16 R76, R8.reuse, R12, R76 ;  /* 0x0000000c084c723c */ /* 0x048fee000004184c */
[----:B------:R-:W-:Y:S01]  /*6e20*/  LOP3.LUT R12, R177, UR30, R16, 0x96, !PT ;  /* 0x0000001eb10c7c12 */ /* 0x000fe2000f8e9610 */
[----:B------:R-:W-:Y:S01]  /*6e30*/  HMMA.16816.F32.BF16 R56, R8, R18, R56 ;  /* 0x000000120838723c */ /* 0x000fe20000041838 */
[----:B------:R-:W-:-:S03]  /*6e40*/  PRMT R177, R178, 0x7632, R177 ;  /* 0x00007632b2b17816 */ /* 0x000fc600000000b1 */
[----:B------:R-:W-:Y:S01]  /*6e50*/  IMAD.WIDE.U32 R244, R12, -0x2daee0ad, RZ ;  /* 0xd2511f530cf47825 */ /* 0x000fe200078e00ff */
[----:B------:R-:W-:-:S03]  /*6e60*/  LOP3.LUT R12, R87, UR29, R84, 0x96, !PT ;  /* 0x0000001d570c7c12 */ /* 0x000fc6000f8e9654 */
[----:B------:R-:W-:Y:S01]  /*6e70*/  HMMA.16816.F32.BF16 R80, R8, R14, R80 ;  /* 0x0000000e0850723c */ /* 0x000fe20000041850 */
[----:B------:R-:W-:Y:S01]  /*6e80*/  LOP3.LUT R240, R245, UR19, R86, 0x96, !PT ;  /* 0x00000013f5f07c12 */ /* 0x000fe2000f8e9656 */
[----:B------:R-:W-:-:S04]  /*6e90*/  IMAD.WIDE.U32 R18, R12, -0x326172a9, RZ ;  /* 0xcd9e8d570c127825 */ /* 0x000fc800078e00ff */
[----:B------:R-:W-:Y:S01]  /*6ea0*/  IMAD.WIDE.U32 R240, R240, -0x326172a9, RZ ;  /* 0xcd9e8d57f0f07825 */ /* 0x000fe200078e00ff */
[C-C-:B------:R-:W-:Y:S01]  /*6eb0*/  LOP3.LUT R12, R19.reuse, UR28, R176.reuse, 0x96, !PT ;  /* 0x0000001c130c7c12 */ /* 0x140fe2000f8e96b0 */
[C---:B------:R-:W-:Y:S01]  /*6ec0*/  HMMA.16816.F32.BF16 R84, R128.reuse, R88, RZ ;  /* 0x000000588054723c */ /* 0x040fe200000418ff */
[----:B------:R-:W-:Y:S02]  /*6ed0*/  LOP3.LUT R19, R19, UR28, R176, 0x96, !PT ;  /* 0x0000001c13137c12 */ /* 0x000fe4000f8e96b0 */
[----:B------:R-:W-:Y:S01]  /*6ee0*/  LOP3.LUT R14, R241, UR18, R18, 0x96, !PT ;  /* 0x00000012f10e7c12 */ /* 0x000fe2000f8e9612 */
[----:B------:R-:W-:Y:S01]  /*6ef0*/  IMAD.WIDE.U32 R12, R12, -0x2daee0ad, RZ ;  /* 0xd2511f530c0c7825 */ /* 0x000fe200078e00ff */
[----:B------:R-:W-:Y:S02]  /*6f00*/  F2FP.BF16.PACK_AB R176, R217, R220 ;  /* 0x000000dcd9b0723e */ /* 0x000fe400000010ff */
[----:B------:R-:W-:Y:S01]  /*6f10*/  SHF.R.U32.HI R235, RZ, 0x8, R235 ;  /* 0x00000008ffeb7819 */ /* 0x000fe200000116eb */
[----:B------:R-:W-:Y:S01]  /*6f20*/  HMMA.16816.F32.BF16 R88, R128, R90, RZ ;  /* 0x0000005a8058723c */ /* 0x000fe200000418ff */
[----:B------:R-:W-:Y:S01]  /*6f30*/  LOP3.LUT R244, R13, UR17, R244, 0x96, !PT ;  /* 0x000000110df47c12 */ /* 0x000fe2000f8e96f4 */
[----:B------:R-:W-:Y:S01]  /*6f40*/  IMAD.WIDE.U32 R14, R14, -0x2daee0ad, RZ ;  /* 0xd2511f530e0e7825 */ /* 0x000fe200078e00ff */
[----:B------:R-:W-:-:S02]  /*6f50*/  PRMT R175, R176, 0x7632, R175 ;  /* 0x00007632b0af7816 */ /* 0x000fc400000000af */
[----:B------:R-:W-:Y:S01]  /*6f60*/  LOP3.LUT R18, R241, UR18, R18, 0x96, !PT ;  /* 0x00000012f1127c12 */ /* 0x000fe2000f8e9612 */
[----:B------:R-:W-:Y:S01]  /*6f70*/  IMAD.WIDE.U32 R244, R244, -0x326172a9, RZ ;  /* 0xcd9e8d57f4f47825 */ /* 0x000fe200078e00ff */
[----:B------:R-:W-:Y:S02]  /*6f80*/  LOP3.LUT R13, R15, UR7, R12, 0x96, !PT ;  /* 0x000000070f0d7c12 */ /* 0x000fe4000f8e960c */
[----:B------:R-:W-:Y:S02]  /*6f90*/  LOP3.LUT R12, R172, 0xff, RZ, 0xc0, !PT ;  /* 0x000000ffac0c7812 */ /* 0x000fe400078ec0ff */
[----:B------:R-:W-:Y:S01]  /*6fa0*/  SHF.R.U32.HI R172, RZ, 0x18, R172 ;  /* 0x00000018ffac7819 */ /* 0x000fe200000116ac */
[----:B------:R-:W-:Y:S01]  /*6fb0*/  IMAD.WIDE.U32 R170, R13, -0x326172a9, RZ ;  /* 0xcd9e8d570daa7825 */ /* 0x000fe200078e00ff */
[----:B------:R-:W-:Y:S02]  /*6fc0*/  ISETP.GE.U32.AND P2, PT, R21, R12, PT ;  /* 0x0000000c1500720c */ /* 0x000fe40003f46070 */
[----:B------:R-:W-:Y:S01]  /*6fd0*/  PRMT R13, R178, 0x5410, R177 ;  /* 0x00005410b20d7816 */ /* 0x000fe200000000b1 */
[----:B-1----:R-:W-:Y:S01]  /*6fe0*/  HMMA.16816.F32.BF16 R84, R8, R4, R84 ;  /* 0x000000040854723c */ /* 0x002fe20000041854 */
[----:B------:R-:W-:-:S02]  /*6ff0*/  LOP3.LUT R16, R170, 0xff, RZ, 0xc0, !PT ;  /* 0x000000ffaa107812 */ /* 0x000fc400078ec0ff */
[----:B------:R-:W-:Y:S02]  /*7000*/  SHF.R.U32.HI R12, RZ, 0x18, R170 ;  /* 0x00000018ff0c7819 */ /* 0x000fe400000116aa */
[----:B------:R-:W-:Y:S02]  /*7010*/  ISETP.GE.U32.AND P4, PT, R21, R16, PT ;  /* 0x000000101500720c */ /* 0x000fe40003f86070 */
[----:B------:R-:W-:Y:S01]  /*7020*/  LOP3.LUT R4, R245, UR9, R240, 0x96, !PT ;  /* 0x00000009f5047c12 */ /* 0x000fe2000f8e96f0 */
[----:B------:R-:W-:Y:S01]  /*7030*/  HMMA.16816.F32.BF16 R88, R8, R6, R88 ;  /* 0x000000060858723c */ /* 0x000fe20000041858 */
[----:B------:R-:W-:Y:S02]  /*7040*/  ISETP.GE.U32.AND P3, PT, R21, R12, PT ;  /* 0x0000000c1500720c */ /* 0x000fe40003f66070 */
[----:B------:R-:W-:Y:S01]  /*7050*/  PRMT R12, R176, 0x5410, R175 ;  /* 0x00005410b00c7816 */ /* 0x000fe200000000af */
[----:B------:R-:W-:Y:S01]  /*7060*/  IMAD.WIDE.U32 R242, R4, -0x2daee0ad, RZ ;  /* 0xd2511f5304f27825 */ /* 0x000fe200078e00ff */
[----:B------:R-:W-:-:S02]  /*7070*/  SHF.R.U32.HI R5, RZ, 0x10, R170 ;  /* 0x00000010ff057819 */ /* 0x000fc400000116aa */
[----:B------:R-:W-:Y:S02]  /*7080*/  LOP3.LUT R7, R171, UR14, R244, 0x96, !PT ;  /* 0x0000000eab077c12 */ /* 0x000fe4000f8e96f4 */
[----:B------:R-:W-:Y:S02]  /*7090*/  LOP3.LUT R4, R243, UR5, R14, 0x96, !PT ;  /* 0x00000005f3047c12 */ /* 0x000fe4000f8e960e */
[C---:B------:R-:W-:Y:S02]  /*70a0*/  LOP3.LUT R14, R7.reuse, 0xffff, RZ, 0xc0, !PT ;  /* 0x0000ffff070e7812 */ /* 0x040fe400078ec0ff */
[----:B------:R-:W-:Y:S02]  /*70b0*/  LOP3.LUT R16, R7, 0xff, RZ, 0xc0, !PT ;  /* 0x000000ff07107812 */ /* 0x000fe400078ec0ff */
[----:B------:R-:W-:Y:S02]  /*70c0*/  SHF.R.U32.HI R14, RZ, 0x8, R14 ;  /* 0x00000008ff0e7819 */ /* 0x000fe4000001160e */
[----:B------:R-:W-:-:S02]  /*70d0*/  ISETP.GE.U32.AND P1, PT, R21, R16, PT ;  /* 0x000000101500720c */ /* 0x000fc40003f26070 */
[----:B------:R-:W-:Y:S02]  /*70e0*/  LOP3.LUT R14, R14, 0xffff, RZ, 0xc0, !PT ;  /* 0x0000ffff0e0e7812 */ /* 0x000fe400078ec0ff */
[----:B------:R-:W-:Y:S02]  /*70f0*/  LOP3.LUT R6, R170, 0xffff, RZ, 0xc0, !PT ;  /* 0x0000ffffaa067812 */ /* 0x000fe400078ec0ff */
[C---:B------:R-:W-:Y:S02]  /*7100*/  ISETP.GE.U32.AND P6, PT, R21.reuse, R14, PT ;  /* 0x0000000e1500720c */ /* 0x040fe40003fc6070 */
[--C-:B------:R-:W-:Y:S02]  /*7110*/  SHF.R.U32.HI R14, RZ, 0x18, R7.reuse ;  /* 0x00000018ff0e7819 */ /* 0x100fe40000011607 */
[----:B------:R-:W-:Y:S02]  /*7120*/  SHF.R.U32.HI R7, RZ, 0x10, R7 ;  /* 0x00000010ff077819 */ /* 0x000fe40000011607 */
[----:B------:R-:W-:Y:S01]  /*7130*/  SHF.R.U32.HI R6, RZ, 0x8, R6 ;  /* 0x00000008ff067819 */ /* 0x000fe20000011606 */
[----:B------:R-:W-:Y:S01]  /*7140*/  @!P1 HFMA2.BF16_V2 R117, -RZ.H0_H0, RZ.H0_H0, -R176.H0_H0 ;  /* 0x200000ffff759231 */ /* 0x000fe200003409b0 */
[----:B------:R-:W-:-:S02]  /*7150*/  ISETP.GE.U32.AND P5, PT, R21, R172, PT ;  /* 0x000000ac1500720c */ /* 0x000fc40003fa6070 */
[----:B------:R-:W-:Y:S02]  /*7160*/  LOP3.LUT R6, R6, 0xffff, RZ, 0xc0, !PT ;  /* 0x0000ffff06067812 */ /* 0x000fe400078ec0ff */
[----:B------:R-:W-:Y:S01]  /*7170*/  @!P1 PRMT R176, R117, 0x5410, RZ ;  /* 0x0000541075b09816 */ /* 0x000fe200000000ff */
[----:B------:R-:W-:Y:S01]  /*7180*/  @!P6 HFMA2.BF16_V2 R116, -RZ.H0_H0, RZ.H0_H0, -R175.H0_H0 ;  /* 0x200000ffff74e231 */ /* 0x000fe200003409af */
[----:B------:R-:W-:Y:S01]  /*7190*/  ISETP.GE.U32.AND P1, PT, R21, R14, PT ;  /* 0x0000000e1500720c */ /* 0x000fe20003f26070 */
[----:B------:R-:W-:Y:S01]  /*71a0*/  IMAD.MOV.U32 R117, RZ, RZ, R184 ;  /* 0x000000ffff757224 */ /* 0x000fe200078e00b8 */
[----:B------:R-:W-:Y:S01]  /*71b0*/  LOP3.LUT R14, R7, 0xff, RZ, 0xc0, !PT ;  /* 0x000000ff070e7812 */ /* 0x000fe200078ec0ff */
[----:B------:R-:W-:Y:S01]  /*71c0*/  FFMA.FTZ R184, R102, c[0x0][0x23c], -R231 ;  /* 0x00008f0066b87a23 */ /* 0x000fe200000108e7 */
[----:B------:R-:W-:Y:S01]  /*71d0*/  @!P6 PRMT R175, R116, 0x5410, RZ ;  /* 0x0000541074afe816 */ /* 0x000fe200000000ff */
[----:B------:R-:W-:Y:S01]  /*71e0*/  IMAD.MOV.U32 R116, RZ, RZ, R183 ;  /* 0x000000ffff747224 */ /* 0x000fe200078e00b7 */
[----:B------:R-:W-:Y:S01]  /*71f0*/  ISETP.GE.U32.AND P6, PT, R21, R14, PT ;  /* 0x0000000e1500720c */ /* 0x000fe20003fc6070 */
[----:B------:R-:W-:Y:S01]  /*7200*/  FFMA.FTZ R183, R98, c[0x0][0x23c], -R231 ;  /* 0x00008f0062b77a23 */ /* 0x000fe200000108e7 */
[----:B------:R-:W-:Y:S01]  /*7210*/  F2FP.BF16.PACK_AB R172, R215, R218 ;  /* 0x000000dad7ac723e */ /* 0x000fe200000010ff */
[----:B------:R-:W-:Y:S01]  /*7220*/  MUFU.EX2 R184, R184 ;  /* 0x000000b800b87308 */ /* 0x000fe20000000800 */
[----:B------:R-:W-:-:S02]  /*7230*/  PRMT R16, R168, 0x5410, R167 ;  /* 0x00005410a8107816 */ /* 0x000fc400000000a7 */
[----:B------:R-:W-:Y:S01]  /*7240*/  PRMT R171, R172, 0x7632, R171 ;  /* 0x00007632acab7816 */ /* 0x000fe200000000ab */
[----:B------:R-:W-:Y:S01]  /*7250*/  @!P1 HFMA2.BF16_V2 R115, -RZ.H0_H0, RZ.H0_H0, -R177.H0_H0 ;  /* 0x200000ffff739231 */ /* 0x000fe200003409b1 */
[----:B------:R-:W-:Y:S01]  /*7260*/  LOP3.LUT R241, R242, 0xffff, RZ, 0xc0, !PT ;  /* 0x0000fffff2f17812 */ /* 0x000fe200078ec0ff */
[----:B------:R-:W-:Y:S01]  /*7270*/  @!P4 HFMA2.BF16_V2 R99, -RZ.H0_H0, RZ.H0_H0, -R172.H0_H0 ;  /* 0x200000ffff63c231 */ /* 0x000fe200003409ac */
[----:B------:R-:W-:Y:S01]  /*7280*/  PRMT R14, R172, 0x5410, R171 ;  /* 0x00005410ac0e7816 */ /* 0x000fe200000000ab */
[----:B------:R-:W1:Y:S01]  /*7290*/  MUFU.EX2 R183, R183 ;  /* 0x000000b700b77308 */ /* 0x000e620000000800 */
        /* <DEDUP_REMOVED lines=10> */
[----:B------:R-:W-:Y:S01]  /*7340*/  SHF.R.U32.HI R6, RZ, 0x10, R4 ;  /* 0x00000010ff067819 */ /* 0x000fe20000011604 */
[----:B------:R-:W-:Y:S01]  /*7350*/  MUFU.EX2 R182, R182 ;  /* 0x000000b600b67308 */ /* 0x000fe20000000800 */
[----:B------:R-:W-:-:S02]  /*7360*/  @!P4 PRMT R172, R99, 0x5410, RZ ;  /* 0x0000541063acc816 */ /* 0x000fc400000000ff */
[----:B------:R-:W-:Y:S01]  /*7370*/  LOP3.LUT R6, R6, 0xff, RZ, 0xc0, !PT ;  /* 0x000000ff06067812 */ /* 0x000fe200078ec0ff */
[----:B------:R-:W-:Y:S01]  /*7380*/  @!P1 HFMA2.BF16_V2 R98, -RZ.H0_H0, RZ.H0_H0, -R171.H0_H0 ;  /* 0x200000ffff629231 */ /* 0x000fe200003409ab */
[----:B-1----:R-:W-:Y:S02]  /*7390*/  F2FP.BF16.PACK_AB R174, R183, R184 ;  /* 0x000000b8b7ae723e */ /* 0x002fe400000010ff */
[C---:B------:R-:W-:Y:S01]  /*73a0*/  ISETP.GE.U32.AND P4, PT, R21.reuse, R6, PT ;  /* 0x000000061500720c */ /* 0x040fe20003f86070 */
[----:B------:R-:W1:Y:S01]  /*73b0*/  MUFU.EX2 R181, R181 ;  /* 0x000000b500b57308 */ /* 0x000e620000000800 */
[----:B------:R-:W-:Y:S01]  /*73c0*/  LOP3.LUT R6, R4, 0xff, RZ, 0xc0, !PT ;  /* 0x000000ff04067812 */ /* 0x000fe200078ec0ff */
[----:B------:R-:W-:Y:S01]  /*73d0*/  @!P6 HFMA2.BF16_V2 R96, -RZ.H0_H0, RZ.H0_H0, -R174.H0_H0 ;  /* 0x200000ffff60e231 */ /* 0x000fe200003409ae */
[----:B------:R-:W-:Y:S02]  /*73e0*/  @!P1 PRMT R171, R98, 0x5410, RZ ;  /* 0x0000541062ab9816 */ /* 0x000fe400000000ff */
[----:B------:R-:W-:-:S02]  /*73f0*/  ISETP.GE.U32.AND P1, PT, R21, R6, PT ;  /* 0x000000061500720c */ /* 0x000fc40003f26070 */
[----:B------:R-:W-:Y:S02]  /*7400*/  SHF.R.U32.HI R6, RZ, 0x18, R4 ;  /* 0x00000018ff067819 */ /* 0x000fe40000011604 */
[----:B------:R-:W-:Y:S02]  /*7410*/  PRMT R173, R174, 0x7632, R173 ;  /* 0x00007632aead7816 */ /* 0x000fe400000000ad */
[----:B------:R-:W-:Y:S02]  /*7420*/  LOP3.LUT R4, R4, 0xffff, RZ, 0xc0, !PT ;  /* 0x0000ffff04047812 */ /* 0x000fe400078ec0ff */
[----:B------:R-:W-:Y:S01]  /*7430*/  PRMT R15, R174, 0x5410, R173 ;  /* 0x00005410ae0f7816 */ /* 0x000fe200000000ad */
[----:B------:R-:W-:Y:S01]  /*7440*/  @!P3 HFMA2.BF16_V2 R97, -RZ.H0_H0, RZ.H0_H0, -R173.H0_H0 ;  /* 0x200000ffff61b231 */ /* 0x000fe200003409ad */
[----:B------:R-:W-:Y:S02]  /*7450*/  SHF.R.U32.HI R4, RZ, 0x8, R4 ;  /* 0x00000008ff047819 */ /* 0x000fe40000011604 */
[----:B------:R-:W-:Y:S01]  /*7460*/  @!P6 PRMT R174, R96, 0x5410, RZ ;  /* 0x0000541060aee816 */ /* 0x000fe200000000ff */
[----:B------:R-:W-:Y:S01]  /*7470*/  @!P1 HFMA2.BF16_V2 R95, -RZ.H0_H0, RZ.H0_H0, -R168.H0_H0 ;  /* 0x200000ffff5f9231 */ /* 0x000fe200003409a8 */
[----:B------:R-:W-:-:S02]  /*7480*/  LOP3.LUT R4, R4, 0xffff, RZ, 0xc0, !PT ;  /* 0x0000ffff04047812 */ /* 0x000fc400078ec0ff */
[----:B------:R-:W-:Y:S02]  /*7490*/  @!P3 PRMT R173, R97, 0x5410, RZ ;  /* 0x0000541061adb816 */ /* 0x000fe400000000ff */
[C---:B------:R-:W-:Y:S01]  /*74a0*/  ISETP.GE.U32.AND P3, PT, R21.reuse, R6, PT ;  /* 0x000000061500720c */ /* 0x040fe20003f66070 */
[----:B------:R-:W2:Y:S01]  /*74b0*/  LDSM.16.MT88.4 R96, [R204+0x14000] ;  /* 0x01400000cc60783b */ /* 0x000ea20000004200 */
[----:B------:R-:W-:Y:S02]  /*74c0*/  ISETP.GE.U32.AND P6, PT, R21, R4, PT ;  /* 0x000000041500720c */ /* 0x000fe40003fc6070 */
[----:B------:R-:W-:Y:S02]  /*74d0*/  LOP3.LUT R4, R107, 0xffff, RZ, 0xc0, !PT ;  /* 0x0000ffff6b047812 */ /* 0x000fe400078ec0ff */
[----:B-1----:R-:W-:Y:S02]  /*74e0*/  F2FP.BF16.PACK_AB R170, R181, R182 ;  /* 0x000000b6b5aa723e */ /* 0x002fe400000010ff */
[----:B------:R-:W-:-:S02]  /*74f0*/  SHF.R.U32.HI R4, RZ, 0x8, R4 ;  /* 0x00000008ff047819 */ /* 0x000fc40000011604 */
[----:B------:R-:W-:Y:S01]  /*7500*/  PRMT R169, R170, 0x7632, R169 ;  /* 0x00007632aaa97816 */ /* 0x000fe200000000a9 */
[----:B------:R-:W-:Y:S01]  /*7510*/  @!P4 HFMA2.BF16_V2 R93, -RZ.H0_H0, RZ.H0_H0, -R170.H0_H0 ;  /* 0x200000ffff5dc231 */ /* 0x000fe200003409aa */
[----:B------:R-:W-:Y:S02]  /*7520*/  LOP3.LUT R4, R4, 0xffff, RZ, 0xc0, !PT ;  /* 0x0000ffff04047812 */ /* 0x000fe400078ec0ff */
[----:B------:R-:W-:Y:S01]  /*7530*/  @!P1 PRMT R168, R95, 0x5410, RZ ;  /* 0x000054105fa89816 */ /* 0x000fe200000000ff */
[----:B------:R-:W-:Y:S01]  /*7540*/  @!P3 HFMA2.BF16_V2 R92, -RZ.H0_H0, RZ.H0_H0, -R169.H0_H0 ;  /* 0x200000ffff5cb231 */ /* 0x000fe200003409a9 */
[----:B------:R-:W-:Y:S01]  /*7550*/  ISETP.GE.U32.AND P1, PT, R21, R4, PT ;  /* 0x000000041500720c */ /* 0x000fe20003f26070 */
[----:B------:R-:W-:Y:S01]  /*7560*/  @!P6 HFMA2.BF16_V2 R94, -RZ.H0_H0, RZ.H0_H0, -R167.H0_H0 ;  /* 0x200000ffff5ee231 */ /* 0x000fe200003409a7 */
[----:B------:R-:W-:Y:S02]  /*7570*/  LOP3.LUT R4, R107, 0xff, RZ, 0xc0, !PT ;  /* 0x000000ff6b047812 */ /* 0x000fe400078ec0ff */
[----:B------:R-:W-:-:S02]  /*7580*/  PRMT R17, R170, 0x5410, R169 ;  /* 0x00005410aa117816 */ /* 0x000fc400000000a9 */
[----:B------:R-:W-:Y:S02]  /*7590*/  @!P3 PRMT R169, R92, 0x5410, RZ ;  /* 0x000054105ca9b816 */ /* 0x000fe400000000ff */
[----:B------:R-:W-:Y:S02]  /*75a0*/  ISETP.GE.U32.AND P3, PT, R21, R4, PT ;  /* 0x000000041500720c */ /* 0x000fe40003f66070 */
[----:B------:R-:W-:Y:S02]  /*75b0*/  SHF.R.U32.HI R4, RZ, 0x18, R107 ;  /* 0x00000018ff047819 */ /* 0x000fe4000001166b */
[----:B------:R-:W-:Y:S01]  /*75c0*/  @!P4 PRMT R170, R93, 0x5410, RZ ;  /* 0x000054105daac816 */ /* 0x000fe200000000ff */
[----:B------:R-:W-:Y:S01]  /*75d0*/  @!P1 HFMA2.BF16_V2 R103, -RZ.H0_H0, RZ.H0_H0, -R33.H0_H0 ;  /* 0x200000ffff679231 */ /* 0x000fe20000340921 */
[----:B------:R-:W-:Y:S02]  /*75e0*/  ISETP.GE.U32.AND P4, PT, R21, R4, PT ;  /* 0x000000041500720c */ /* 0x000fe40003f86070 */
[----:B------:R-:W1:Y:S01]  /*75f0*/  LDSM.16.MT88.4 R4, [R204+0x14800] ;  /* 0x01480000cc04783b */ /* 0x000e620000004200 */
[----:B------:R-:W-:-:S02]  /*7600*/  @!P6 PRMT R167, R94, 0x5410, RZ ;  /* 0x000054105ea7e816 */ /* 0x000fc400000000ff */
[----:B------:R-:W-:Y:S02]  /*7610*/  @!P1 PRMT R33, R103, 0x5410, RZ ;  /* 0x0000541067219816 */ /* 0x000fe400000000ff */
[----:B------:R-:W-:Y:S01]  /*7620*/  @!P3 HFMA2.BF16_V2 R104, -RZ.H0_H0, RZ.H0_H0, -R34.H0_H0 ;  /* 0x200000ffff68b231 */ /* 0x000fe20000340922 */
[----:B------:R-:W-:Y:S01]  /*7630*/  SHF.R.U32.HI R243, RZ, 0x10, R242 ;  /* 0x00000010fff37819 */ /* 0x000fe200000116f2 */
[----:B------:R-:W-:Y:S01]  /*7640*/  @!P2 HFMA2.BF16_V2 R109, -RZ.H0_H0, RZ.H0_H0, -R32.H0_H0 ;  /* 0x200000ffff6da231 */ /* 0x000fe20000340920 */
[----:B------:R-:W-:Y:S01]  /*7650*/  IMAD R19, R19, -0x2daee0ad, RZ ;  /* 0xd2511f5313137824 */ /* 0x000fe200078e02ff */
[----:B--2---:R-:W-:Y:S01]  /*7660*/  HMMA.16816.F32.BF16 R92, R128, R96, RZ ;  /* 0x00000060805c723c */ /* 0x004fe200000418ff */
[----:B------:R-:W-:Y:S01]  /*7670*/  @!P3 PRMT R34, R104, 0x5410, RZ ;  /* 0x000054106822b816 */ /* 0x000fe200000000ff */
[----:B------:R-:W-:Y:S01]  /*7680*/  @!P4 HFMA2.BF16_V2 R105, -RZ.H0_H0, RZ.H0_H0, -R35.H0_H0 ;  /* 0x200000ffff69c231 */ /* 0x000fe20000340923 */
[----:B------:R-:W-:Y:S02]  /*7690*/  LOP3.LUT R252, R242, 0xff, RZ, 0xc0, !PT ;  /* 0x000000fff2fc7812 */ /* 0x000fe400078ec0ff */
[----:B------:R-:W-:-:S02]  /*76a0*/  SHF.R.U32.HI R241, RZ, 0x8, R241 ;  /* 0x00000008fff17819 */ /* 0x000fc400000116f1 */
[----:B------:R-:W-:Y:S01]  /*76b0*/  @!P4 PRMT R35, R105, 0x5410, RZ ;  /* 0x000054106923c816 */ /* 0x000fe200000000ff */
[----:B------:R-:W-:Y:S01]  /*76c0*/  HMMA.16816.F32.BF16 R96, R128, R98, RZ ;  /* 0x000000628060723c */ /* 0x000fe200000418ff */
[----:B------:R-:W-:Y:S02]  /*76d0*/  @!P2 PRMT R32, R109, 0x5410, RZ ;  /* 0x000054106d20a816 */ /* 0x000fe400000000ff */
[----:B------:R-:W-:-:S13]  /*76e0*/  SHF.R.U32.HI R242, RZ, 0x18, R242 ;  /* 0x00000018fff27819 */ /* 0x000fda00000116f2 */
[C---:B-1----:R-:W-:Y:S07]  /*76f0*/  HMMA.16816.F32.BF16 R92, R8.reuse, R4, R92 ;  /* 0x00000004085c723c */ /* 0x042fee000004185c */
[----:B------:R-:W-:Y:S01]  /*7700*/  SHF.R.U32.HI R4, RZ, 0x10, R107 ;  /* 0x00000010ff047819 */ /* 0x000fe2000001166b */
[----:B------:R-:W-:Y:S03]  /*7710*/  HMMA.16816.F32.BF16 R96, R8, R6, R96 ;  /* 0x000000060860723c */ /* 0x000fe60000041860 */
[----:B------:R-:W-:-:S04]  /*7720*/  LOP3.LUT R4, R4, 0xff, RZ, 0xc0, !PT ;  /* 0x000000ff04047812 */ /* 0x000fc800078ec0ff */
[----:B------:R-:W-:Y:S02]  /*7730*/  ISETP.GE.U32.AND P6, PT, R21, R4, PT ;  /* 0x000000041500720c */ /* 0x000fe40003fc6070 */
[----:B------:R-:W-:-:S04]  /*7740*/  LOP3.LUT R4, R26, 0xffff, RZ, 0xc0, !PT ;  /* 0x0000ffff1a047812 */ /* 0x000fc800078ec0ff */
[----:B------:R-:W-:-:S04]  /*7750*/  SHF.R.U32.HI R4, RZ, 0x8, R4 ;  /* 0x00000008ff047819 */ /* 0x000fc80000011604 */
[----:B------:R-:W-:-:S03]  /*7760*/  LOP3.LUT R4, R4, 0xffff, RZ, 0xc0, !PT ;  /* 0x0000ffff04047812 */ /* 0x000fc600078ec0ff */
[----:B------:R-:W-:Y:S01]  /*7770*/  @!P6 HFMA2.BF16_V2 R106, -RZ.H0_H0, RZ.H0_H0, -R164.H0_H0 ;  /* 0x200000ffff6ae231 */ /* 0x000fe200003409a4 */
[C---:B------:R-:W-:Y:S02]  /*7780*/  ISETP.GE.U32.AND P3, PT, R21.reuse, R4, PT ;  /* 0x000000041500720c */ /* 0x040fe40003f66070 */
[----:B------:R-:W-:Y:S02]  /*7790*/  LOP3.LUT R4, R26, 0xff, RZ, 0xc0, !PT ;  /* 0x000000ff1a047812 */ /* 0x000fe400078ec0ff */
[----:B------:R-:W-:Y:S02]  /*77a0*/  @!P6 PRMT R164, R106, 0x5410, RZ ;  /* 0x000054106aa4e816 */ /* 0x000fe400000000ff */
[----:B------:R-:W-:Y:S01]  /*77b0*/  ISETP.GE.U32.AND P1, PT, R21, R4, PT ;  /* 0x000000041500720c */ /* 0x000fe20003f26070 */
[----:B------:R-:W1:Y:S01]  /*77c0*/  LDSM.16.MT88.4 R104, [R208+0x16000] ;  /* 0x01600000d068783b */ /* 0x000e620000004200 */
[----:B------:R-:W-:Y:S02]  /*77d0*/  SHF.R.U32.HI R4, RZ, 0x10, R26 ;  /* 0x00000010ff047819 */ /* 0x000fe4000001161a */
[----:B------:R-:W-:-:S02]  /*77e0*/  SHF.R.U32.HI R5, RZ, 0x8, R117 ;  /* 0x00000008ff057819 */ /* 0x000fc40000011675 */
[----:B------:R-:W-:Y:S01]  /*77f0*/  LOP3.LUT R4, R4, 0xff, RZ, 0xc0, !PT ;  /* 0x000000ff04047812 */ /* 0x000fe200078ec0ff */
[----:B------:R-:W-:Y:S01]  /*7800*/  @!P3 HFMA2.BF16_V2 R101, -RZ.H0_H0, RZ.H0_H0, -R225.H0_H0 ;  /* 0x200000ffff65b231 */ /* 0x000fe200003409e1 */
[C---:B------:R-:W-:Y:S02]  /*7810*/  ISETP.GE.U32.AND P6, PT, R21.reuse, R115, PT ;  /* 0x000000731500720c */ /* 0x040fe40003fc6070 */
[----:B------:R-:W-:Y:S02]  /*7820*/  ISETP.GE.U32.AND P4, PT, R21, R4, PT ;  /* 0x000000041500720c */ /* 0x000fe40003f86070 */
[----:B------:R-:W-:Y:S01]  /*7830*/  SHF.R.U32.HI R4, RZ, 0x18, R26 ;  /* 0x00000018ff047819 */ /* 0x000fe2000001161a */
[----:B------:R-:W-:Y:S01]  /*7840*/  @!P1 HFMA2.BF16_V2 R102, -RZ.H0_H0, RZ.H0_H0, -R226.H0_H0 ;  /* 0x200000ffff669231 */ /* 0x000fe200003409e2 */
[----:B------:R-:W-:Y:S01]  /*7850*/  @!P3 PRMT R225, R101, 0x5410, RZ ;  /* 0x0000541065e1b816 */ /* 0x000fe200000000ff */
[----:B------:R-:W-:Y:S01]  /*7860*/  ULDC UR6, c[0x0][0x228] ;  /* 0x00008a0000067ab9 */ /* 0x000fe20000000800 */
[----:B------:R-:W-:Y:S01]  /*7870*/  LOP3.LUT R238, R238, 0xff, RZ, 0xc0, !PT ;  /* 0x000000ffeeee7812 */ /* 0x000fe200078ec0ff */
[----:B------:R2:W5:Y:S01]  /*7880*/  LDL.LU R26, [R1+0x80] ;  /* 0x00008000011a7983 */ /* 0x0005620000300800 */
[----:B------:R-:W-:Y:S01]  /*7890*/  @!P1 PRMT R226, R102, 0x5410, RZ ;  /* 0x0000541066e29816 */ /* 0x000fe200000000ff */
[----:B------:R-:W-:Y:S01]  /*78a0*/  USHF.L.U32 UR6, UR6, 0x3, URZ ;  /* 0x0000000306067899 */ /* 0x000fe2000800063f */
[----:B------:R-:W-:Y:S01]  /*78b0*/  ISETP.GE.U32.AND P1, PT, R21, R4, PT ;  /* 0x000000041500720c */ /* 0x000fe20003f26070 */
[----:B------:R-:W-:Y:S01]  /*78c0*/  @!P6 HFMA2.BF16_V2 R112, -RZ.H0_H0, RZ.H0_H0, -R222.H0_H0 ;  /* 0x200000ffff70e231 */ /* 0x000fe200003409de */
[----:B------:R-:W-:Y:S01]  /*78d0*/  LOP3.LUT R4, R116, 0xff, RZ, 0xc0, !PT ;  /* 0x000000ff74047812 */ /* 0x000fe200078ec0ff */
[----:B------:R-:W-:Y:S01]  /*78e0*/  @!P4 HFMA2.BF16_V2 R100, -RZ.H0_H0, RZ.H0_H0, -R224.H0_H0 ;  /* 0x200000ffff64c231 */ /* 0x000fe200003409e0 */
[----:B------:R-:W-:Y:S01]  /*78f0*/  IMAD.WIDE.U32 R116, R18, -0x2daee0ad, RZ ;  /* 0xd2511f5312747825 */ /* 0x000fe200078e00ff */
[----:B------:R-:W-:Y:S01]  /*7900*/  LOP3.LUT R240, R245, UR9, R240, 0x96, !PT ;  /* 0x00000009f5f07c12 */ /* 0x000fe2000f8e96f0 */
[----:B------:R-:W-:Y:S01]  /*7910*/  UIMAD.WIDE UR28, UR6, 0x2, URZ ;  /* 0x00000002061c78a5 */ /* 0x000fe2000f8e023f */
[----:B------:R-:W-:Y:S01]  /*7920*/  ISETP.GE.U32.AND P3, PT, R21, R4, PT ;  /* 0x000000041500720c */ /* 0x000fe20003f66070 */
[----:B------:R-:W-:Y:S01]  /*7930*/  FFMA.FTZ R245, R236, c[0x0][0x23c], -R231 ;  /* 0x00008f00ecf57a23 */ /* 0x000fe200000108e7 */
[----:B------:R-:W-:Y:S01]  /*7940*/  LOP3.LUT R4, R5, 0xffff, RZ, 0xc0, !PT ;  /* 0x0000ffff05047812 */ /* 0x000fe200078ec0ff */
[----:B------:R-:W-:Y:S01]  /*7950*/  @!P5 HFMA2.BF16_V2 R236, -RZ.H0_H0, RZ.H0_H0, -R179.H0_H0 ;  /* 0x200000ffffecd231 */ /* 0x000fe200003409b3 */
[----:B------:R-:W-:-:S02]  /*7960*/  @!P4 PRMT R224, R100, 0x5410, RZ ;  /* 0x0000541064e0c816 */ /* 0x000fc400000000ff */
[C---:B------:R-:W-:Y:S01]  /*7970*/  ISETP.GE.U32.AND P4, PT, R21.reuse, R4, PT ;  /* 0x000000041500720c */ /* 0x040fe20003f86070 */
[----:B------:R-:W-:Y:S01]  /*7980*/  @!P1 HFMA2.BF16_V2 R114, -RZ.H0_H0, RZ.H0_H0, -R223.H0_H0 ;  /* 0x200000ffff729231 */ /* 0x000fe200003409df */
[----:B------:R-:W3:Y:S01]  /*7990*/  LDSM.16.MT88.4 R4, [R208+0x16800] ;  /* 0x01680000d004783b */ /* 0x000ee20000004200 */
[----:B------:R-:W-:Y:S02]  /*79a0*/  @!P6 PRMT R222, R112, 0x5410, RZ ;  /* 0x0000541070dee816 */ /* 0x000fe400000000ff */
[C---:B------:R-:W-:Y:S02]  /*79b0*/  ISETP.GE.U32.AND P6, PT, R21.reuse, R238, PT ;  /* 0x000000ee1500720c */ /* 0x040fe40003fc6070 */
[----:B------:R-:W-:Y:S01]  /*79c0*/  @!P3 HFMA2.BF16_V2 R113, -RZ.H0_H0, RZ.H0_H0, -R166.H0_H0 ;  /* 0x200000ffff71b231 */ /* 0x000fe200003409a6 */
[----:B-1----:R-:W-:Y:S01]  /*79d0*/  HMMA.16816.F32.BF16 R100, R128, R104, RZ ;  /* 0x000000688064723c */ /* 0x002fe200000418ff */
[----:B------:R-:W-:Y:S02]  /*79e0*/  @!P1 PRMT R223, R114, 0x5410, RZ ;  /* 0x0000541072df9816 */ /* 0x000fe400000000ff */
[----:B------:R-:W-:-:S02]  /*79f0*/  ISETP.GE.U32.AND P1, PT, R21, R246, PT ;  /* 0x000000f61500720c */ /* 0x000fc40003f26070 */
[----:B------:R-:W-:Y:S01]  /*7a00*/  @!P3 PRMT R166, R113, 0x5410, RZ ;  /* 0x0000541071a6b816 */ /* 0x000fe200000000ff */
[----:B------:R-:W-:Y:S01]  /*7a10*/  @!P4 HFMA2.BF16_V2 R111, -RZ.H0_H0, RZ.H0_H0, -R221.H0_H0 ;  /* 0x200000ffff6fc231 */ /* 0x000fe200003409dd */
[----:B------:R-:W1:Y:S01]  /*7a20*/  LDSM.16.MT88.4 R112, [R206+0x16000] ;  /* 0x01600000ce70783b */ /* 0x000e620000004200 */
[----:B------:R-:W-:Y:S01]  /*7a30*/  HMMA.16816.F32.BF16 R104, R128, R106, RZ ;  /* 0x0000006a8068723c */ /* 0x000fe200000418ff */
[----:B------:R-:W-:Y:S01]  /*7a40*/  @!P5 PRMT R179, R236, 0x5410, RZ ;  /* 0x00005410ecb3d816 */ /* 0x000fe200000000ff */
[----:B------:R-:W-:Y:S01]  /*7a50*/  @!P6 HFMA2.BF16_V2 R237, -RZ.H0_H0, RZ.H0_H0, -R180.H0_H0 ;  /* 0x200000ffffede231 */ /* 0x000fe200003409b4 */
[----:B------:R-:W-:Y:S02]  /*7a60*/  @!P4 PRMT R221, R111, 0x5410, RZ ;  /* 0x000054106fddc816 */ /* 0x000fe400000000ff */
[----:B------:R-:W-:Y:S02]  /*7a70*/  ISETP.GE.U32.AND P4, PT, R21, R252, PT ;  /* 0x000000fc1500720c */ /* 0x000fe40003f86070 */
[----:B------:R-:W-:Y:S01]  /*7a80*/  @!P6 PRMT R180, R237, 0x5410, RZ ;  /* 0x00005410edb4e816 */ /* 0x000fe200000000ff */
[----:B------:R-:W-:-:S05]  /*7a90*/  @!P1 HFMA2.BF16_V2 R110, -RZ.H0_H0, RZ.H0_H0, -R165.H0_H0 ;  /* 0x200000ffff6e9231 */ /* 0x000fca00003409a5 */
[----:B------:R-:W-:Y:S02]  /*7aa0*/  @!P1 PRMT R165, R110, 0x5410, RZ ;  /* 0x000054106ea59816 */ /* 0x000fe400000000ff */
[----:B------:R-:W-:Y:S01]  /*7ab0*/  ISETP.GE.U32.AND P1, PT, R21, R242, PT ;  /* 0x000000f21500720c */ /* 0x000fe20003f26070 */
[C---:B---3--:R-:W-:Y:S07]  /*7ac0*/  HMMA.16816.F32.BF16 R100, R8.reuse, R4, R100 ;  /* 0x000000040864723c */ /* 0x048fee0000041864 */
[----:B------:R-:W-:Y:S01]  /*7ad0*/  LOP3.LUT R4, R235, 0xffff, RZ, 0xc0, !PT ;  /* 0x0000ffffeb047812 */ /* 0x000fe200078ec0ff */
[----:B------:R-:W-:Y:S03]  /*7ae0*/  HMMA.16816.F32.BF16 R104, R8, R6, R104 ;  /* 0x000000060868723c */ /* 0x000fe60000041868 */
[----:B------:R-:W-:-:S02]  /*7af0*/  ISETP.GE.U32.AND P3, PT, R21, R4, PT ;  /* 0x000000041500720c */ /* 0x000fc40003f66070 */
[----:B------:R-:W-:Y:S01]  /*7b00*/  LOP3.LUT R4, R243, 0xff, RZ, 0xc0, !PT ;  /* 0x000000fff3047812 */ /* 0x000fe200078ec0ff */
[----:B------:R-:W-:-:S03]  /*7b10*/  FFMA.FTZ R243, R234, c[0x0][0x23c], -R231 ;  /* 0x00008f00eaf37a23 */ /* 0x000fc600000108e7 */
[----:B------:R-:W-:Y:S02]  /*7b20*/  ISETP.GE.U32.AND P2, PT, R21, R4, PT ;  /* 0x000000041500720c */ /* 0x000fe40003f46070 */
[----:B------:R-:W-:-:S05]  /*7b30*/  LOP3.LUT R4, R241, 0xffff, RZ, 0xc0, !PT ;  /* 0x0000fffff1047812 */ /* 0x000fca00078ec0ff */
[----:B------:R-:W-:-:S05]  /*7b40*/  @!P3 HFMA2.BF16_V2 R108, -RZ.H0_H0, RZ.H0_H0, -R31.H0_H0 ;  /* 0x200000ffff6cb231 */ /* 0x000fca000034091f */
[----:B------:R-:W-:Y:S02]  /*7b50*/  @!P3 PRMT R31, R108, 0x5410, RZ ;  /* 0x000054106c1fb816 */ /* 0x000fe400000000ff */
[----:B------:R-:W-:Y:S01]  /*7b60*/  ISETP.GE.U32.AND P3, PT, R21, R4, PT ;  /* 0x000000041500720c */ /* 0x000fe20003f66070 */
[----:B-1----:R-:W-:Y:S01]  /*7b70*/  HMMA.16816.F32.BF16 R108, R128, R112, RZ ;  /* 0x00000070806c723c */ /* 0x002fe200000418ff */
[----:B------:R-:W-:Y:S01]  /*7b80*/  LOP3.LUT R4, R117, UR7, R19, 0x96, !PT ;  /* 0x0000000775047c12 */ /* 0x000fe2000f8e9613 */
[----:B------:R-:W-:-:S04]  /*7b90*/  IMAD.WIDE.U32 R18, R240, -0x2daee0ad, RZ ;  /* 0xd2511f53f0127825 */ /* 0x000fc800078e00ff */
[----:B------:R-:W-:Y:S01]  /*7ba0*/  IMAD.WIDE.U32 R4, R4, -0x326172a9, RZ ;  /* 0xcd9e8d5704047825 */ /* 0x000fe200078e00ff */
[----:B------:R-:W-:Y:S01]  /*7bb0*/  LOP3.LUT R116, R19, UR5, R116, 0x96, !PT ;  /* 0x0000000513747c12 */ /* 0x000fe2000f8e9674 */
[----:B------:R-:W-:Y:S01]  /*7bc0*/  HMMA.16816.F32.BF16 R112, R128, R114, RZ ;  /* 0x000000728070723c */ /* 0x000fe200000418ff */
[----:B------:R-:W-:Y:S02]  /*7bd0*/  LOP3.LUT R117, R18, 0xffff, RZ, 0xc0, !PT ;  /* 0x0000ffff12757812 */ /* 0x000fe400078ec0ff */
[----:B------:R-:W-:Y:S02]  /*7be0*/  LOP3.LUT R244, R5, UR14, R244, 0x96, !PT ;  /* 0x0000000e05f47c12 */ /* 0x000fe4000f8e96f4 */
[C---:B------:R-:W-:Y:S02]  /*7bf0*/  LOP3.LUT R235, R4.reuse, 0xffff, RZ, 0xc0, !PT ;  /* 0x0000ffff04eb7812 */ /* 0x040fe400078ec0ff */
[----:B------:R-:W-:Y:S02]  /*7c00*/  LOP3.LUT R242, R4, 0xff, RZ, 0xc0, !PT ;  /* 0x000000ff04f27812 */ /* 0x000fe400078ec0ff */
[----:B------:R-:W-:-:S02]  /*7c10*/  SHF.R.U32.HI R238, RZ, 0x10, R4 ;  /* 0x00000010ffee7819 */ /* 0x000fc40000011604 */
[----:B------:R-:W-:Y:S02]  /*7c20*/  SHF.R.U32.HI R252, RZ, 0x18, R4 ;  /* 0x00000018fffc7819 */ /* 0x000fe40000011604 */
[----:B------:R-:W1:Y:S01]  /*7c30*/  LDSM.16.MT88.4 R4, [R206+0x16800] ;  /* 0x01680000ce04783b */ /* 0x000e620000004200 */
[----:B------:R-:W-:Y:S02]  /*7c40*/  LOP3.LUT R241, R244, 0xff, RZ, 0xc0, !PT ;  /* 0x000000fff4f17812 */ /* 0x000fe400078ec0ff */
[--C-:B------:R-:W-:Y:S02]  /*7c50*/  SHF.R.U32.HI R19, RZ, 0x10, R18.reuse ;  /* 0x00000010ff137819 */ /* 0x100fe40000011612 */
[----:B------:R-:W-:Y:S02]  /*7c60*/  LOP3.LUT R240, R18, 0xff, RZ, 0xc0, !PT ;  /* 0x000000ff12f07812 */ /* 0x000fe400078ec0ff */
[----:B------:R-:W-:Y:S02]  /*7c70*/  SHF.R.U32.HI R18, RZ, 0x18, R18 ;  /* 0x00000018ff127819 */ /* 0x000fe40000011612 */
[----:B------:R-:W-:-:S02]  /*7c80*/  LOP3.LUT R19, R19, 0xff, RZ, 0xc0, !PT ;  /* 0x000000ff13137812 */ /* 0x000fc400078ec0ff */
[----:B------:R-:W-:Y:S02]  /*7c90*/  LOP3.LUT R246, R116, 0xff, RZ, 0xc0, !PT ;  /* 0x000000ff74f67812 */ /* 0x000fe400078ec0ff */
[----:B------:R-:W-:Y:S02]  /*7ca0*/  PRMT R18, R19, 0x5410, R18 ;  /* 0x0000541013127816 */ /* 0x000fe40000000012 */
[----:B------:R-:W-:Y:S02]  /*7cb0*/  SHF.R.U32.HI R117, RZ, 0x8, R117 ;  /* 0x00000008ff757819 */ /* 0x000fe40000011675 */
[----:B------:R-:W-:Y:S02]  /*7cc0*/  SHF.R.U32.HI R235, RZ, 0x8, R235 ;  /* 0x00000008ffeb7819 */ /* 0x000fe400000116eb */
[----:B------:R-:W-:Y:S02]  /*7cd0*/  PRMT R240, R240, 0x5410, R117 ;  /* 0x00005410f0f07816 */ /* 0x000fe40000000075 */
[----:B------:R-:W-:Y:S01]  /*7ce0*/  PRMT R242, R242, 0x5410, R235 ;  /* 0x00005410f2f27816 */ /* 0x000fe200000000eb */
[C---:B-1----:R-:W-:Y:S07]  /*7cf0*/  HMMA.16816.F32.BF16 R108, R8.reuse, R4, R108 ;  /* 0x00000004086c723c */ /* 0x042fee000004186c */
[----:B------:R-:W-:Y:S01]  /*7d00*/  LOP3.LUT R4, R244, 0xffff, RZ, 0xc0, !PT ;  /* 0x0000fffff4047812 */ /* 0x000fe200078ec0ff */
[----:B------:R-:W-:Y:S01]  /*7d10*/  HMMA.16816.F32.BF16 R112, R8, R6, R112 ;  /* 0x000000060870723c */ /* 0x000fe20000041870 */
[----:B------:R-:W-:Y:S01]  /*7d20*/  LOP3.LUT R5, R238, 0xff, RZ, 0xc0, !PT ;  /* 0x000000ffee057812 */ /* 0x000fe200078ec0ff */
[----:B------:R-:W-:Y:S01]  /*7d30*/  FFMA.FTZ R238, R20, c[0x0][0x23c], -R127 ;  /* 0x00008f0014ee7a23 */ /* 0x000fe2000001087f */
[----:B------:R-:W-:-:S02]  /*7d40*/  SHF.R.U32.HI R4, RZ, 0x8, R4 ;  /* 0x00000008ff047819 */ /* 0x000fc40000011604 */
[----:B------:R-:W-:Y:S02]  /*7d50*/  PRMT R252, R5, 0x5410, R252 ;  /* 0x0000541005fc7816 */ /* 0x000fe400000000fc */
[----:B------:R-:W-:Y:S01]  /*7d60*/  PRMT R241, R241, 0x5410, R4 ;  /* 0x00005410f1f17816 */ /* 0x000fe20000000004 */
[----:B------:R-:W-:Y:S01]  /*7d70*/  FADD.FTZ R6, R121, R120 ;  /* 0x0000007879067221 */ /* 0x000fe20000010000 */
[----:B------:R-:W-:Y:S01]  /*7d80*/  LOP3.LUT R4, R116, 0xffff, RZ, 0xc0, !PT ;  /* 0x0000ffff74047812 */ /* 0x000fe200078ec0ff */
[----:B------:R-:W-:Y:S01]  /*7d90*/  MUFU.EX2 R238, R238 ;  /* 0x000000ee00ee7308 */ /* 0x000fe20000000800 */
[----:B------:R-:W-:Y:S01]  /*7da0*/  SHF.R.U32.HI R5, RZ, 0x10, R244 ;  /* 0x00000010ff057819 */ /* 0x000fe200000116f4 */
[----:B------:R-:W-:Y:S01]  /*7db0*/  FADD.FTZ R119, R119, R6 ;  /* 0x0000000677777221 */ /* 0x000fe20000010000 */
[----:B------:R-:W-:Y:S01]  /*7dc0*/  SHF.R.U32.HI R7, RZ, 0x8, R4 ;  /* 0x00000008ff077819 */ /* 0x000fe20000011604 */
[----:B------:R-:W-:Y:S01]  /*7dd0*/  FADD.FTZ R4, R123, R122 ;  /* 0x0000007a7b047221 */ /* 0x000fe20000010000 */
[----:B------:R-:W-:Y:S01]  /*7de0*/  SHF.R.U32.HI R244, RZ, 0x18, R244 ;  /* 0x00000018fff47819 */ /* 0x000fe200000116f4 */
[----:B------:R-:W1:Y:S01]  /*7df0*/  LDSM.16.MT88.4 R120, [R205+0x16000] ;  /* 0x01600000cd78783b */ /* 0x000e620000004200 */
[----:B------:R-:W-:Y:S01]  /*7e00*/  LOP3.LUT R5, R5, 0xff, RZ, 0xc0, !PT ;  /* 0x000000ff05057812 */ /* 0x000fe200078ec0ff */
[----:B------:R-:W-:Y:S01]  /*7e10*/  FADD.FTZ R233, R233, R4 ;  /* 0x00000004e9e97221 */ /* 0x000fe20000010000 */
[----:B------:R-:W-:Y:S01]  /*7e20*/  PRMT R246, R246, 0x5410, R7 ;  /* 0x00005410f6f67816 */ /* 0x000fe20000000007 */
[----:B------:R-:W-:Y:S01]  /*7e30*/  FADD.FTZ R231, R118, R119 ;  /* 0x0000007776e77221 */ /* 0x000fe20000010000 */
[----:B------:R-:W-:Y:S01]  /*7e40*/  PRMT R19, R5, 0x5410, R244 ;  /* 0x0000541005137816 */ /* 0x000fe200000000f4 */
[----:B------:R-:W-:Y:S01]  /*7e50*/  FADD.FTZ R126, R126, R233 ;  /* 0x000000e97e7e7221 */ /* 0x000fe20000010000 */
[--C-:B------:R-:W-:Y:S01]  /*7e60*/  SHF.R.U32.HI R5, RZ, 0x10, R116.reuse ;  /* 0x00000010ff057819 */ /* 0x100fe20000011674 */
[----:B------:R-:W-:Y:S01]  /*7e70*/  FFMA.FTZ R233, R22, c[0x0][0x23c], -R127 ;  /* 0x00008f0016e97a23 */ /* 0x000fe2000001087f */
[----:B------:R-:W-:Y:S01]  /*7e80*/  SHF.R.U32.HI R244, RZ, 0x18, R116 ;  /* 0x00000018fff47819 */ /* 0x000fe20000011674 */
[----:B------:R-:W-:Y:S01]  /*7e90*/  FADD.FTZ R234, R124, R231 ;  /* 0x000000e77cea7221 */ /* 0x000fe20000010000 */
[----:B------:R-:W-:Y:S01]  /*7ea0*/  LOP3.LUT R5, R5, 0xff, RZ, 0xc0, !PT ;  /* 0x000000ff05057812 */ /* 0x000fe200078ec0ff */
[----:B------:R-:W-:Y:S01]  /*7eb0*/  FADD.FTZ R235, R125, R126 ;  /* 0x0000007e7deb7221 */ /* 0x000fe20000010000 */
[----:B------:R-:W-:Y:S01]  /*7ec0*/  MUFU.EX2 R231, R245 ;  /* 0x000000f500e77308 */ /* 0x000fe20000000800 */
[--C-:B------:R-:W-:Y:S01]  /*7ed0*/  HSET2.LE.AND R252, R252, R239.reuse, PT ;  /* 0x000000effcfc7233 */ /* 0x100fe20003803000 */
[----:B------:R-:W-:Y:S01]  /*7ee0*/  PRMT R244, R5, 0x5410, R244 ;  /* 0x0000541005f47816 */ /* 0x000fe200000000f4 */
[--C-:B------:R-:W-:Y:S01]  /*7ef0*/  HSET2.LE.AND R241, R241, R239.reuse, PT ;  /* 0x000000eff1f17233 */ /* 0x100fe20003803000 */
[----:B------:R-:W3:Y:S01]  /*7f00*/  LDSM.16.MT88.4 R4, [R205+0x16800] ;  /* 0x01680000cd04783b */ /* 0x000ee20000004200 */
[----:B------:R-:W-:Y:S01]  /*7f10*/  FADD.FTZ R228, R228, R235 ;  /* 0x000000ebe4e47221 */ /* 0x000fe20000010000 */
[----:B------:R-:W-:Y:S01]  /*7f20*/  LOP3.LUT R15, R252, R15, RZ, 0xc0, !PT ;  /* 0x0000000ffc0f7212 */ /* 0x000fe200078ec0ff */
[----:B------:R-:W-:Y:S01]  /*7f30*/  HSET2.LE.AND R244, R244, R239, PT ;  /* 0x000000eff4f47233 */ /* 0x000fe20003803000 */
[----:B------:R-:W4:Y:S01]  /*7f40*/  MUFU.EX2 R233, R233 ;  /* 0x000000e900e97308 */ /* 0x000f220000000800 */
[----:B------:R-:W-:Y:S01]  /*7f50*/  LOP3.LUT R12, R241, R12, RZ, 0xc0, !PT ;  /* 0x0000000cf10c7212 */ /* 0x000fe200078ec0ff */
[----:B------:R-:W-:-:S02]  /*7f60*/  FADD.FTZ R219, R219, R234 ;  /* 0x000000eadbdb7221 */ /* 0x000fc40000010000 */
[----:B------:R-:W-:Y:S02]  /*7f70*/  FADD.FTZ R227, R227, R228 ;  /* 0x000000e4e3e37221 */ /* 0x000fe40000010000 */
[----:B------:R-:W-:Y:S02]  /*7f80*/  FADD.FTZ R230, R230, R219 ;  /* 0x000000dbe6e67221 */ /* 0x000fe40000010000 */
[----:B------:R-:W-:Y:S02]  /*7f90*/  FADD.FTZ R227, R232, R227 ;  /* 0x000000e3e8e37221 */ /* 0x000fe40000010000 */
[----:B------:R-:W-:Y:S02]  /*7fa0*/  FADD.FTZ R229, R229, R230 ;  /* 0x000000e6e5e57221 */ /* 0x000fe40000010000 */
[----:B------:R-:W-:Y:S02]  /*7fb0*/  FADD.FTZ R220, R220, R227 ;  /* 0x000000e3dcdc7221 */ /* 0x000fe40000010000 */
[----:B------:R-:W-:Y:S01]  /*7fc0*/  FADD.FTZ R186, R186, R229 ;  /* 0x000000e5baba7221 */ /* 0x000fe20000010000 */
[----:B----4-:R-:W-:Y:S01]  /*7fd0*/  F2FP.BF16.PACK_AB R237, R238, R233 ;  /* 0x000000e9eeed723e */ /* 0x010fe200000010ff */
[----:B------:R-:W-:Y:S01]  /*7fe0*/  FADD.FTZ R217, R217, R220 ;  /* 0x000000dcd9d97221 */ /* 0x000fe20000010000 */
[----:B-1----:R-:W-:Y:S02]  /*7ff0*/  HMMA.16816.F32.BF16 R116, R128, R120, RZ ;  /* 0x000000788074723c */ /* 0x002fe400000418ff */
[----:B------:R-:W-:Y:S01]  /*8000*/  PRMT R236, R237, 0x7632, R236 ;  /* 0x00007632edec7816 */ /* 0x000fe200000000ec */
[----:B------:R-:W-:Y:S01]  /*8010*/  FADD.FTZ R185, R185, R186 ;  /* 0x000000bab9b97221 */ /* 0x000fe20000010000 */
[----:B------:R-:W-:Y:S01]  /*8020*/  @!P4 HFMA2.BF16_V2 R22, -RZ.H0_H0, RZ.H0_H0, -R237.H0_H0 ;  /* 0x200000ffff16c231 */ /* 0x000fe200003409ed */
[----:B------:R-:W-:-:S02]  /*8030*/  FADD.FTZ R218, R218, R217 ;  /* 0x000000d9dada7221 */ /* 0x000fc40000010000 */
[----:B------:R-:W-:Y:S01]  /*8040*/  FADD.FTZ R184, R184, R185 ;  /* 0x000000b9b8b87221 */ /* 0x000fe20000010000 */
[----:B------:R-:W-:Y:S01]  /*8050*/  @!P3 HFMA2.BF16_V2 R21, -RZ.H0_H0, RZ.H0_H0, -R236.H0_H0 ;  /* 0x200000ffff15b231 */ /* 0x000fe200003409ec */
[----:B------:R-:W-:Y:S01]  /*8060*/  HMMA.16816.F32.BF16 R120, R128, R122, RZ ;  /* 0x0000007a8078723c */ /* 0x000fe200000418ff */
[----:B------:R-:W-:Y:S02]  /*8070*/  FADD.FTZ R215, R215, R218 ;  /* 0x000000dad7d77221 */ /* 0x000fe40000010000 */
[----:B------:R-:W-:Y:S02]  /*8080*/  FADD.FTZ R183, R183, R184 ;  /* 0x000000b8b7b77221 */ /* 0x000fe40000010000 */
[----:B------:R-:W-:Y:S02]  /*8090*/  FADD.FTZ R216, R216, R215 ;  /* 0x000000d7d8d87221 */ /* 0x000fe40000010000 */
[----:B------:R-:W-:Y:S02]  /*80a0*/  FADD.FTZ R182, R182, R183 ;  /* 0x000000b7b6b67221 */ /* 0x000fe40000010000 */
[----:B------:R-:W-:-:S02]  /*80b0*/  FADD.FTZ R216, R187, R216 ;  /* 0x000000d8bbd87221 */ /* 0x000fc40000010000 */
[----:B------:R-:W-:Y:S02]  /*80c0*/  FADD.FTZ R182, R181, R182 ;  /* 0x000000b6b5b67221 */ /* 0x000fe40000010000 */
[----:B------:R-:W-:Y:S02]  /*80d0*/  FADD.FTZ R233, R233, R216 ;  /* 0x000000d8e9e97221 */ /* 0x000fe40000010000 */
[C---:B---3--:R-:W-:Y:S09]  /*80e0*/  HMMA.16816.F32.BF16 R116, R8.reuse, R4, R116 ;  /* 0x000000040874723c */ /* 0x048ff20000041874 */
[----:B------:R-:W-:Y:S01]  /*80f0*/  HMMA.16816.F32.BF16 R120, R8, R6, R120 ;  /* 0x000000060878723c */ /* 0x000fe20000041878 */
[----:B------:R-:W1:Y:S07]  /*8100*/  LDSM.16.MT88.4 R4, [R204+0x16000] ;  /* 0x01600000cc04783b */ /* 0x000e6e0000004200 */
[C---:B-1----:R-:W-:Y:S07]  /*8110*/  HMMA.16816.F32.BF16 R124, R128.reuse, R4, RZ ;  /* 0x00000004807c723c */ /* 0x042fee00000418ff */
[--C-:B------:R-:W-:Y:S01]  /*8120*/  HSET2.LE.AND R5, R242, R239.reuse, PT ;  /* 0x000000eff2057233 */ /* 0x100fe20003803000 */
[----:B------:R-:W-:Y:S01]  /*8130*/  HMMA.16816.F32.BF16 R128, R128, R6, RZ ;  /* 0x000000068080723c */ /* 0x000fe200000418ff */
[----:B------:R-:W1:Y:S01]  /*8140*/  MUFU.EX2 R242, R243 ;  /* 0x000000f300f27308 */ /* 0x000e620000000800 */
[----:B------:R-:W-:-:S02]  /*8150*/  HSET2.LE.AND R4, R19, R239, PT ;  /* 0x000000ef13047233 */ /* 0x000fc40003803000 */
[--C-:B------:R-:W-:Y:S01]  /*8160*/  HSET2.LE.AND R19, R246, R239.reuse, PT ;  /* 0x000000eff6137233 */ /* 0x100fe20003803000 */
[----:B------:R-:W-:Y:S02]  /*8170*/  LOP3.LUT R14, R5, R14, RZ, 0xc0, !PT ;  /* 0x0000000e050e7212 */ /* 0x000fe400078ec0ff */
[--C-:B------:R-:W-:Y:S01]  /*8180*/  HSET2.LE.AND R6, R240, R239.reuse, PT ;  /* 0x000000eff0067233 */ /* 0x100fe20003803000 */
[----:B------:R-:W-:Y:S01]  /*8190*/  LOP3.LUT R13, R4, R13, RZ, 0xc0, !PT ;  /* 0x0000000d040d7212 */ /* 0x000fe200078ec0ff */
[----:B------:R-:W-:Y:S01]  /*81a0*/  HSET2.LE.AND R7, R18, R239, PT ;  /* 0x000000ef12077233 */ /* 0x000fe20003803000 */
[----:B------:R-:W-:Y:S02]  /*81b0*/  LOP3.LUT R4, R19, R16, RZ, 0xc0, !PT ;  /* 0x0000001013047212 */ /* 0x000fe400078ec0ff */
[----:B------:R-:W-:Y:S02]  /*81c0*/  LOP3.LUT R5, R244, R17, RZ, 0xc0, !PT ;  /* 0x00000011f4057212 */ /* 0x000fe400078ec0ff */
[----:B------:R-:W-:-:S02]  /*81d0*/  PRMT R17, R237, 0x5410, R236 ;  /* 0x00005410ed117816 */ /* 0x000fc400000000ec */
[----:B------:R-:W-:Y:S02]  /*81e0*/  @!P4 PRMT R237, R22, 0x5410, RZ ;  /* 0x0000541016edc816 */ /* 0x000fe400000000ff */
[----:B-1----:R-:W-:Y:S01]  /*81f0*/  F2FP.BF16.PACK_AB R240, R242, R231 ;  /* 0x000000e7f2f0723e */ /* 0x002fe200000010ff */
[----:B------:R-:W-:Y:S01]  /*8200*/  FADD.FTZ R231, R231, R182 ;  /* 0x000000b6e7e77221 */ /* 0x000fe20000010000 */
[----:B------:R-:W-:Y:S02]  /*8210*/  LOP3.LUT R6, R6, R17, RZ, 0xc0, !PT ;  /* 0x0000001106067212 */ /* 0x000fe400078ec0ff */
[C---:B------:R-:W-:Y:S01]  /*8220*/  PRMT R239, R240.reuse, 0x7632, R239 ;  /* 0x00007632f0ef7816 */ /* 0x040fe200000000ef */
[----:B------:R-:W-:Y:S01]  /*8230*/  @!P2 HFMA2.BF16_V2 R20, -RZ.H0_H0, RZ.H0_H0, -R240.H0_H0 ;  /* 0x200000ffff14a231 */ /* 0x000fe200003409f0 */
[----:B------:R-:W-:Y:S02]  /*8240*/  @!P3 PRMT R236, R21, 0x5410, RZ ;  /* 0x0000541015ecb816 */ /* 0x000fe400000000ff */
[----:B------:R-:W-:Y:S01]  /*8250*/  PRMT R16, R240, 0x5410, R239 ;  /* 0x00005410f0107816 */ /* 0x000fe200000000ef */
[----:B------:R-:W-:Y:S01]  /*8260*/  @!P1 HFMA2.BF16_V2 R3, -RZ.H0_H0, RZ.H0_H0, -R239.H0_H0 ;  /* 0x200000ffff039231 */ /* 0x000fe200003409ef */
[----:B------:R-:W-:-:S02]  /*8270*/  @!P2 PRMT R240, R20, 0x5410, RZ ;  /* 0x0000541014f0a816 */ /* 0x000fc400000000ff */
[----:B------:R-:W-:Y:S02]  /*8280*/  LOP3.LUT R7, R7, R16, RZ, 0xc0, !PT ;  /* 0x0000001007077212 */ /* 0x000fe400078ec0ff */
[----:B------:R-:W1:Y:S01]  /*8290*/  LDSM.16.MT88.4 R16, [R204+0x16800] ;  /* 0x01680000cc10783b */ /* 0x000e620000004200 */
[----:B------:R-:W-:Y:S01]  /*82a0*/  @!P1 PRMT R239, R3, 0x5410, RZ ;  /* 0x0000541003ef9816 */ /* 0x000fe200000000ff */
[----:B------:R-:W-:-:S05]  /*82b0*/  FADD.FTZ R3, R238, R233 ;  /* 0x000000e9ee037221 */ /* 0x000fca0000010000 */
[----:B------:R-:W-:Y:S01]  /*82c0*/  STL [R1+0x38], R3 ;  /* 0x0000380301007387 */ /* 0x000fe20000100800 */
[C---:B-1----:R-:W-:Y:S08]  /*82d0*/  HMMA.16816.F32.BF16 R124, R8.reuse, R16, R124 ;  /* 0x00000010087c723c */ /* 0x042ff0000004187c */
[----:B------:R-:W-:Y:S01]  /*82e0*/  HMMA.16816.F32.BF16 R128, R8, R18, R128 ;  /* 0x000000120880723c */ /* 0x000fe20000041880 */
[----:B------:R-:W1:Y:S04]  /*82f0*/  LDSM.16.MT88.4 R8, [R208+0x11000] ;  /* 0x01100000d008783b */ /* 0x000e680000004200 */
[----:B------:R-:W3:Y:S03]  /*8300*/  LDSM.16.MT88.4 R16, [R206+0x11000] ;  /* 0x01100000ce10783b */ /* 0x000ee60000004200 */
[C---:B-1----:R-:W-:Y:S08]  /*8310*/  HMMA.16816.F32.BF16 R132, R12.reuse, R8, R132 ;  /* 0x000000080c84723c */ /* 0x042ff00000041884 */
[C---:B------:R-:W-:Y:S01]  /*8320*/  HMMA.16816.F32.BF16 R136, R12.reuse, R10, R136 ;  /* 0x0000000a0c88723c */ /* 0x040fe20000041888 */
[----:B------:R-:W1:Y:S07]  /*8330*/  LDSM.16.MT88.4 R8, [R205+0x11000] ;  /* 0x01100000cd08783b */ /* 0x000e6e0000004200 */
        /* <DEDUP_REMOVED lines=43> */
[----:B------:R-:W-:Y:S01]  /*85f0*/  HMMA.16816.F32.BF16 R128, R12, R18, R128 ;  /* 0x000000120c80723c */ /* 0x000fe20000041880 */
[----:B------:R-:W3:Y:S04]  /*8600*/  LDSM.16.MT88.4 R12, [R205+0x11800] ;  /* 0x01180000cd0c783b */ /* 0x000ee80000004200 */
[----:B------:R-:W4:Y:S03]  /*8610*/  LDSM.16.MT88.4 R16, [R206+0x11800] ;  /* 0x01180000ce10783b */ /* 0x000f260000004200 */
        /* <DEDUP_REMOVED lines=40> */
[C---:B------:R-:W-:Y:S08]  /*88a0*/  HMMA.16816.F32.BF16 R120, R4.reuse, R14, R120 ;  /* 0x0000000e0478723c */ /* 0x040ff00000041878 */
[C---:B----4-:R-:W-:Y:S08]  /*88b0*/  HMMA.16816.F32.BF16 R108, R4.reuse, R16, R108 ;  /* 0x00000010046c723c */ /* 0x050ff0000004186c */
        /* <DEDUP_REMOVED lines=42> */
[----:B------:R-:W3:Y:S01]  /*8b60*/  LDL.64 R244, [R1+0x18] ;  /* 0x0000180001f47983 */ /* 0x000ee20000100a00 */
[----:B------:R-:W-:Y:S01]  /*8b70*/  USHF.R.S32.HI UR9, URZ, 0x1f, UR8 ;  /* 0x0000001f3f097899 */ /* 0x000fe20008011408 */
[----:B--2---:R-:W-:Y:S01]  /*8b80*/  IMAD.U32 R4, RZ, RZ, UR8 ;  /* 0x00000008ff047e24 */ /* 0x004fe2000f8e00ff */
[----:B------:R-:W-:Y:S01]  /*8b90*/  ULDC.64 UR18, c[0x0][0x1b0] ;  /* 0x00006c0000127ab9 */ /* 0x000fe20000000a00 */
[----:B------:R-:W1:Y:S01]  /*8ba0*/  S2R R3, SR_TID.X ;  /* 0x0000000000037919 */ /* 0x000e620000002100 */
[----:B------:R-:W-:Y:S01]  /*8bb0*/  ULDC.64 UR6, c[0x0][0x1b8] ;  /* 0x00006e0000067ab9 */ /* 0x000fe20000000a00 */
[----:B------:R-:W-:Y:S01]  /*8bc0*/  IMAD.U32 R5, RZ, RZ, UR15 ;  /* 0x0000000fff057e24 */ /* 0x000fe2000f8e00ff */
[----:B------:R-:W-:Y:S01]  /*8bd0*/  UIMAD UR18, UR9, UR18, URZ ;  /* 0x00000012091272a4 */ /* 0x000fe2000f8e023f */
[----:B------:R-:W-:Y:S01]  /*8be0*/  IMAD.WIDE.U32 R12, R25, -0x326172a9, RZ ;  /* 0xcd9e8d57190c7825 */ /* 0x000fe200078e00ff */
[----:B------:R-:W-:Y:S01]  /*8bf0*/  UIMAD UR6, UR9, UR6, URZ ;  /* 0x00000006090672a4 */ /* 0x000fe2000f8e023f */
[----:B------:R-:W2:Y:S01]  /*8c00*/  LDC.U8 R252, c[0x0][0x2d8] ;  /* 0x0000b600fffc7b82 */ /* 0x000ea20000000000 */
[----:B------:R-:W-:Y:S01]  /*8c10*/  UIMAD UR19, UR8, UR19, UR18 ;  /* 0x00000013081372a4 */ /* 0x000fe2000f8e0212 */
[----:B------:R-:W-:Y:S01]  /*8c20*/  IMAD.WIDE.U32 R14, R23, -0x2daee0ad, RZ ;  /* 0xd2511f53170e7825 */ /* 0x000fe200078e00ff */
[----:B------:R-:W-:Y:S01]  /*8c30*/  UIMAD UR17, UR8, UR7, UR6 ;  /* 0x00000007081172a4 */ /* 0x000fe2000f8e0206 */
[----:B------:R-:W-:Y:S01]  /*8c40*/  LOP3.LUT R24, R13, R24, RZ, 0x3c, !PT ;  /* 0x000000180d187212 */ /* 0x000fe200078e3cff */
[----:B------:R-:W-:Y:S01]  /*8c50*/  UIADD3 UR9, UR15, 0x3f, URZ ;  /* 0x0000003f0f097890 */ /* 0x000fe2000fffe03f */
[----:B------:R-:W-:Y:S01]  /*8c60*/  IMAD.MOV.U32 R165, RZ, RZ, R0 ;  /* 0x000000ffffa57224 */ /* 0x000fe200078e0000 */
[----:B------:R-:W-:Y:S01]  /*8c70*/  ISETP.GE.AND P3, PT, R251, c[0x0][0x220], PT ;  /* 0x00008800fb007a0c */ /* 0x000fe20003f66270 */
[----:B------:R-:W-:-:S02]  /*8c80*/  ULDC.64 UR6, c[0x0][0x1a0] ;  /* 0x0000680000067ab9 */ /* 0x000fc40000000a00 */
[----:B------:R-:W-:Y:S01]  /*8c90*/  USHF.L.U64.HI UR15, UR6, 0x4, UR7 ;  /* 0x00000004060f7899 */ /* 0x000fe20008010207 */
[----:B-1----:R-:W-:-:S05]  /*8ca0*/  LOP3.LUT R3, R3, 0x3, RZ, 0xc0, !PT ;  /* 0x0000000303037812 */ /* 0x002fca00078ec0ff */
[----:B------:R-:W-:Y:S01]  /*8cb0*/  IMAD R28, R3, -0x2, R28 ;  /* 0xfffffffe031c7824 */ /* 0x000fe200078e021c */
[----:B--2---:R-:W-:Y:S01]  /*8cc0*/  PRMT R0, R252, 0x7054, R252 ;  /* 0x00007054fc007816 */ /* 0x004fe200000000fc */
[----:B------:R-:W-:Y:S01]  /*8cd0*/  IMAD.U32 R3, RZ, RZ, UR8 ;  /* 0x00000008ff037e24 */ /* 0x000fe2000f8e00ff */
[----:B------:R-:W-:-:S04]  /*8ce0*/  USHF.R.S32.HI UR8, URZ, 0x1f, UR9 ;  /* 0x0000001f3f087899 */ /* 0x000fc80008011409 */
[----:B------:R-:W-:-:S04]  /*8cf0*/  ULEA.HI UR8, UR8, UR9, URZ, 0x6 ;  /* 0x0000000908087291 */ /* 0x000fc8000f8f303f */
[----:B------:R-:W-:Y:S01]  /*8d00*/  USHF.R.S32.HI UR8, URZ, 0x6, UR8 ;  /* 0x000000063f087899 */ /* 0x000fe20008011408 */
[--C-:B---3--:R-:W-:Y:S01]  /*8d10*/  SHF.R.S32.HI R11, RZ, 0x1f, R244.reuse ;  /* 0x0000001fff0b7819 */ /* 0x108fe200000114f4 */
[----:B------:R-:W-:Y:S01]  /*8d20*/  IMAD.MOV.U32 R10, RZ, RZ, R244 ;  /* 0x000000ffff0a7224 */ /* 0x000fe200078e00f4 */
[----:B------:R-:W-:-:S03]  /*8d30*/  ISETP.GE.AND P4, PT, R244, c[0x0][0x220], PT ;  /* 0x00008800f4007a0c */ /* 0x000fc60003f86270 */
[----:B------:R-:W-:-:S04]  /*8d40*/  IMAD.WIDE.U32 R6, R4, c[0x0][0x1b0], R10 ;  /* 0x00006c0004067a25 */ /* 0x000fc800078e000a */
[----:B------:R-:W-:Y:S01]  /*8d50*/  IMAD.WIDE.U32 R10, R3, c[0x0][0x1b8], R10 ;  /* 0x00006e00030a7a25 */ /* 0x000fe200078e000a */
[----:B------:R-:W-:Y:S02]  /*8d60*/  IADD3 R3, R5, -UR16, R28 ;  /* 0x8000001005037c10 */ /* 0x000fe4000fffe01c */
[----:B------:R-:W-:Y:S01]  /*8d70*/  IADD3 R6, P1, R6, UR12, RZ ;  /* 0x0000000c06067c10 */ /* 0x000fe2000ff3e0ff */
[----:B------:R-:W-:Y:S01]  /*8d80*/  IMAD.U32 R5, RZ, RZ, UR19 ;  /* 0x00000013ff057e24 */ /* 0x000fe2000f8e00ff */
[----:B------:R-:W-:Y:S01]  /*8d90*/  IADD3 R4, P0, R10, UR26, RZ ;  /* 0x0000001a0a047c10 */ /* 0x000fe2000ff1e0ff */
[----:B------:R1:W-:Y:S01]  /*8da0*/  STL [R1+0x30], R3 ;  /* 0x0000300301007387 */ /* 0x0003e20000100800 */
[----:B------:R-:W-:Y:S01]  /*8db0*/  LEA R10, P2, R6, c[0x0][0x168], 0x1 ;  /* 0x00005a00060a7a11 */ /* 0x000fe200078408ff */
[----:B------:R-:W-:Y:S01]  /*8dc0*/  UIADD3 UR12, UR8, -0x2, URZ ;  /* 0xfffffffe080c7890 */ /* 0x000fe2000fffe03f */
[----:B------:R-:W-:Y:S01]  /*8dd0*/  IADD3.X R5, R5, UR10, R7, P1, !PT ;  /* 0x0000000a05057c10 */ /* 0x000fe20008ffe407 */
[----:B------:R-:W-:Y:S01]  /*8de0*/  USHF.L.U32 UR10, UR6, 0x4, URZ ;  /* 0x00000004060a7899 */ /* 0x000fe2000800063f */
[----:B------:R-:W-:Y:S01]  /*8df0*/  LEA R7, P1, R4, c[0x0][0x170], 0x1 ;  /* 0x00005c0004077a11 */ /* 0x000fe200078208ff */
[----:B------:R2:W-:Y:S01]  /*8e00*/  STL [R1+0x2c], R10 ;  /* 0x00002c0a01007387 */ /* 0x0005e20000100800 */
[----:B------:R-:W-:Y:S01]  /*8e10*/  LEA.HI.X R6, R6, c[0x0][0x16c], R5, 0x1, P2 ;  /* 0x00005b0006067a11 */ /* 0x000fe200010f0c05 */
[----:B------:R-:W-:Y:S01]  /*8e20*/  UMOV UR19, URZ ;  /* 0x0000003f00137c82 */ /* 0x000fe20008000000 */
[----:B------:R-:W-:Y:S01]  /*8e30*/  ISETP.GE.AND P2, PT, R250, c[0x0][0x220], PT ;  /* 0x00008800fa007a0c */ /* 0x000fe20003f46270 */
[----:B------:R-:W-:Y:S04]  /*8e40*/  STL [R1+0x24], R7 ;  /* 0x0000240701007387 */ /* 0x000fe80000100800 */
[----:B------:R3:W-:Y:S01]  /*8e50*/  STL [R1+0x28], R6 ;  /* 0x0000280601007387 */ /* 0x0007e20000100800 */
[----:B-1----:R-:W-:Y:S01]  /*8e60*/  IMAD.U32 R3, RZ, RZ, UR17 ;  /* 0x00000011ff037e24 */ /* 0x002fe2000f8e00ff */
[----:B------:R-:W-:-:S04]  /*8e70*/  UIADD3 UR17, UR8, -0x3, URZ ;  /* 0xfffffffd08117890 */ /* 0x000fc8000fffe03f */
[----:B------:R-:W-:Y:S02]  /*8e80*/  IADD3.X R3, R3, UR24, R11, P0, !PT ;  /* 0x0000001803037c10 */ /* 0x000fe400087fe40b */
[----:B------:R-:W-:Y:S02]  /*8e90*/  IADD3 R164, P0, R8, -0x80, RZ ;  /* 0xffffff8008a47810 */ /* 0x000fe40007f1e0ff */
[----:B------:R-:W-:Y:S01]  /*8ea0*/  LEA.HI.X R5, R4, c[0x0][0x174], R3, 0x1, P1 ;  /* 0x00005d0004057a11 */ /* 0x000fe200008f0c03 */
[----:B-----5:R-:W-:Y:S01]  /*8eb0*/  IMAD.MOV.U32 R4, RZ, RZ, R26 ;  /* 0x000000ffff047224 */ /* 0x020fe200078e001a */
[----:B------:R-:W-:Y:S01]  /*8ec0*/  IADD3.X R167, R9, -0x1, RZ, P0, !PT ;  /* 0xffffffff09a77810 */ /* 0x000fe200007fe4ff */
[----:B------:R-:W-:Y:S01]  /*8ed0*/  IMAD.MOV.U32 R3, RZ, RZ, R2 ;  /* 0x000000ffff037224 */ /* 0x000fe200078e0002 */
[C---:B--2---:R-:W-:Y:S01]  /*8ee0*/  IADD3 R10, P6, R26.reuse, 0x10, RZ ;  /* 0x000000101a0a7810 */ /* 0x044fe20007fde0ff */
[----:B------:R1:W-:Y:S01]  /*8ef0*/  STL [R1+0x20], R5 ;  /* 0x0000200501007387 */ /* 0x0003e20000100800 */
[----:B---3--:R-:W-:-:S02]  /*8f00*/  IADD3 R6, P0, R26, 0x30, RZ ;  /* 0x000000301a067810 */ /* 0x008fc40007f1e0ff */
[----:B------:R-:W-:Y:S01]  /*8f10*/  IADD3 R8, P5, R26, 0x20, RZ ;  /* 0x000000201a087810 */ /* 0x000fe20007fbe0ff */
[----:B------:R-:W-:Y:S01]  /*8f20*/  STL.64 [R1+0x48], R12 ;  /* 0x0000480c01007387 */ /* 0x000fe20000100a00 */
[----:B------:R-:W-:-:S03]  /*8f30*/  ISETP.GE.AND P1, PT, R249, c[0x0][0x220], PT ;  /* 0x00008800f9007a0c */ /* 0x000fc60003f26270 */
[----:B------:R-:W-:Y:S01]  /*8f40*/  STL.64 [R1+0x50], R14 ;  /* 0x0000500e01007387 */ /* 0x000fe20000100a00 */
[----:B-1----:R-:W-:-:S05]  /*8f50*/  SHF.R.S32.HI R5, RZ, 0x1f, R26 ;  /* 0x0000001fff057819 */ /* 0x002fca000001141a */
        /* <DEDUP_REMOVED lines=10> */
.L_x_885:
        /* <DEDUP_REMOVED lines=110> */
.L_x_883:
        /* <DEDUP_REMOVED lines=185> */
[----:B------:R-:W-:Y:S02]  /*a270*/  IMAD.MOV.U32 R187, RZ, RZ, R37 ;  /* 0x000000ffffbb7224 */ /* 0x000fe400078e0025 */
[----:B------:R4:W5:Y:S01]  /*a280*/  LDL.LU.64 R36, [R1+0x80] ;  /* 0x0000800001247983 */ /* 0x0009620000300a00 */
        /* <DEDUP_REMOVED lines=194> */
[----:B------:R-:W-:Y:S01]  /*aeb0*/  IMAD.MOV.U32 R173, RZ, RZ, R179 ;  /* 0x000000ffffad7224 */ /* 0x000fe200078e00b3 */
[----:B------:R-:W-:Y:S01]  /*aec0*/  MOV R172, R178 ;  /* 0x000000b200ac7202 */ /* 0x000fe20000000f00 */
[----:B------:R-:W-:Y:S03]  /*aed0*/  HMMA.16816.F32.BF16 R32, R168, R174, R32 ;  /* 0x000000aea820723c */ /* 0x000fe60000041820 */
[C---:B------:R-:W-:Y:S04]  /*aee0*/  LEA R178, P5, R0.reuse, R182, 0x6 ;  /* 0x000000b600b27211 */ /* 0x040fe800078a30ff */
[----:B------:R-:W-:Y:S01]  /*aef0*/  IMAD.MOV.U32 R174, RZ, RZ, R186 ;  /* 0x000000ffffae7224 */ /* 0x000fe200078e00ba */
[----:B------:R-:W-:Y:S01]  /*af00*/  LEA.HI.X.SX32 R179, R0, R183, 0x6, P5 ;  /* 0x000000b700b37211 */ /* 0x000fe200028f36ff */
[----:B------:R-:W-:Y:S03]  /*af10*/  IMAD.WIDE.U32 R182, R178, c[0x0][0x198], RZ ;  /* 0x00006600b2b67a25 */ /* 0x000fe600078e00ff */
[C---:B------:R-:W-:Y:S01]  /*af20*/  LEA R186, P0, R0.reuse, R176, 0x6 ;  /* 0x000000b000ba7211 */ /* 0x040fe200078030ff */
[----:B------:R-:W-:Y:S01]  /*af30*/  IMAD R166, R179, c[0x0][0x198], RZ ;  /* 0x00006600b3a67a24 */ /* 0x000fe200078e02ff */
[----:B------:R-:W-:Y:S02]  /*af40*/  MOV R175, R187 ;  /* 0x000000bb00af7202 */ /* 0x000fe40000000f00 */
[----:B------:R-:W-:Y:S01]  /*af50*/  LEA.HI.X.SX32 R187, R0, R177, 0x6, P0 ;  /* 0x000000b100bb7211 */ /* 0x000fe200000f36ff */
[----:B------:R-:W-:Y:S01]  /*af60*/  IMAD R166, R178, c[0x0][0x19c], R166 ;  /* 0x00006700b2a67a24 */ /* 0x000fe200078e02a6 */
[----:B--2---:R-:W-:Y:S01]  /*af70*/  LEA R176, P0, R182, R181, 0x1 ;  /* 0x000000b5b6b07211 */ /* 0x004fe200078008ff */
[----:B------:R-:W-:Y:S04]  /*af80*/  IMAD.WIDE.U32 R178, R186, c[0x0][0x198], RZ ;  /* 0x00006600bab27a25 */ /* 0x000fe800078e00ff */
[----:B------:R-:W-:Y:S02]  /*af90*/  IMAD.IADD R166, R183, 0x1, R166 ;  /* 0x00000001b7a67824 */ /* 0x000fe400078e02a6 */
[----:B------:R-:W-:Y:S03]  /*afa0*/  IMAD R2, R187, c[0x0][0x198], RZ ;  /* 0x00006600bb027a24 */ /* 0x000fe600078e02ff */
[----:B---3--:R-:W-:Y:S01]  /*afb0*/  LEA.HI.X R177, R182, R185, R166, 0x1, P0 ;  /* 0x000000b9b6b17211 */ /* 0x008fe200000f0ca6 */
[----:B------:R-:W-:Y:S01]  /*afc0*/  IMAD R2, R186, c[0x0][0x19c], R2 ;  /* 0x00006700ba027a24 */ /* 0x000fe200078e0202 */
[----:B------:R-:W-:Y:S02]  /*afd0*/  LEA R182, P0, R0, R174, 0x6 ;  /* 0x000000ae00b67211 */ /* 0x000fe400078030ff */
[----:B------:R-:W-:Y:S01]  /*afe0*/  LEA R186, P5, R178, R181, 0x1 ;  /* 0x000000b5b2ba7211 */ /* 0x000fe200078a08ff */
[----:B------:R-:W-:Y:S01]  /*aff0*/  IMAD.IADD R2, R179, 0x1, R2 ;  /* 0x00000001b3027824 */ /* 0x000fe200078e0202 */
[----:B------:R-:W-:Y:S04]  /*b000*/  LEA.HI.X.SX32 R183, R0, R175, 0x6, P0 ;  /* 0x000000af00b77211 */ /* 0x000fe800000f36ff */
[----:B------:R-:W-:Y:S01]  /*b010*/  LEA.HI.X R187, R178, R185, R2, 0x1, P5 ;  /* 0x000000b9b2bb7211 */ /* 0x000fe200028f0c02 */
[----:B------:R-:W-:Y:S04]  /*b020*/  IMAD R2, R183, c[0x0][0x198], RZ ;  /* 0x00006600b7027a24 */ /* 0x000fe800078e02ff */
[C---:B------:R-:W-:Y:S02]  /*b030*/  IMAD R2, R182.reuse, c[0x0][0x19c], R2 ;  /* 0x00006700b6027a24 */ /* 0x040fe400078e0202 */
[----:B------:R-:W-:Y:S04]  /*b040*/  IMAD.WIDE.U32 R182, R182, c[0x0][0x198], RZ ;  /* 0x00006600b6b67a25 */ /* 0x000fe800078e00ff */
[----:B------:R-:W-:Y:S01]  /*b050*/  IMAD.IADD R2, R183, 0x1, R2 ;  /* 0x00000001b7027824 */ /* 0x000fe200078e0202 */
[C---:B------:R-:W-:Y:S04]  /*b060*/  LEA R178, P0, R182.reuse, R181, 0x1 ;  /* 0x000000b5b6b27211 */ /* 0x040fe800078008ff */
        /* <DEDUP_REMOVED lines=11> */
[----:B------:R-:W-:-:S13]  /*b120*/  PLOP3.LUT P0, PT, PT, PT, UP0, 0x80, 0x0 ;  /* 0x000000000000781c */ /* 0x000fda0003f0f008 */
[----:B----45:R-:W-:-:S05]  /*b130*/  @P0 BRA `(.L_x_885) ;  /* 0xffffdec000000947 */ /* 0x030fca000383ffff */
.L_x_884:
[----:B------:R-:W2:Y:S01]  /*b140*/  LDL R0, [R1+0x30] ;  /* 0x0000300001007983 */ /* 0x000ea20000100800 */
[----:B------:R-:W-:Y:S01]  /*b150*/  IMAD.U32 R164, RZ, RZ, UR18 ;  /* 0x00000012ffa47e24 */ /* 0x000fe2000f8e00ff */
[----:B------:R-:W-:Y:S02]  /*b160*/  UIADD3 UR9, UR23, -0x4498517b, URZ ;  /* 0xbb67ae8517097890 */ /* 0x000fe4000fffe03f */
[----:B------:R-:W3:Y:S01]  /*b170*/  LDL.LU R174, [R1+0x34] ;  /* 0x0000340001ae7983 */ /* 0x000ee20000300800 */
[----:B------:R-:W-:Y:S02]  /*b180*/  USHF.L.U32 UR35, UR18, 0x1, URZ ;  /* 0x0000000112237899 */ /* 0x000fe4000800063f */
[----:B------:R-:W-:Y:S01]  /*b190*/  UIADD3 UR8, UR22, -0x61c88647, URZ ;  /* 0x9e3779b916087890 */ /* 0x000fe2000fffe03f */
[----:B------:R4:W-:Y:S01]  /*b1a0*/  STL.64 [R1+0x80], R188 ;  /* 0x000080bc01007387 */ /* 0x0009e20000100a00 */
[----:B------:R-:W-:Y:S02]  /*b1b0*/  ULOP3.LUT UR24, UR35, UR23, URZ, 0x3c, !UPT ;  /* 0x0000001723187292 */ /* 0x000fe4000f8e3c3f */
[----:B------:R-:W-:Y:S02]  /*b1c0*/  UIADD3 UR34, UR22, 0x3c6ef372, URZ ;  /* 0x3c6ef37216227890 */ /* 0x000fe4000fffe03f */
[----:B------:R-:W-:Y:S01]  /*b1d0*/  UIADD3 UR33, UR23, 0x76cf5d0a, URZ ;  /* 0x76cf5d0a17217890 */ /* 0x000fe2000fffe03f */
[----:B-1----:R-:W2:Y:S01]  /*b1e0*/  LDL.64 R178, [R1+0x50] ;  /* 0x0000500001b27983 */ /* 0x002ea20000100a00 */
[----:B------:R-:W-:Y:S02]  /*b1f0*/  UIADD3 UR32, UR22, -0x255992d5, URZ ;  /* 0xdaa66d2b16207890 */ /* 0x000fe4000fffe03f */
[----:B------:R-:W-:Y:S02]  /*b200*/  UIADD3 UR31, UR23, 0x32370b8f, URZ ;  /* 0x32370b8f171f7890 */ /* 0x000fe4000fffe03f */
[----:B------:R-:W-:Y:S02]  /*b210*/  UIADD3 UR26, UR23, -0x126145ec, URZ ;  /* 0xed9eba14171a7890 */ /* 0x000fe4000fffe03f */
[----:B------:R-:W-:Y:S02]  /*b220*/  UIADD3 UR30, UR22, 0x78dde6e4, URZ ;  /* 0x78dde6e4161e7890 */ /* 0x000fe4000fffe03f */
[----:B------:R-:W-:Y:S02]  /*b230*/  UIADD3 UR35, UR35, 0x1, URZ ;  /* 0x0000000123237890 */ /* 0x000fe4000fffe03f */
[----:B------:R-:W-:Y:S02]  /*b240*/  UIADD3 UR19, UR19, 0x1, URZ ;  /* 0x0000000113137890 */ /* 0x000fe4000fffe03f */
[----:B------:R-:W-:Y:S01]  /*b250*/  ULOP3.LUT UR35, UR35, UR23, URZ, 0x3c, !UPT ;  /* 0x0000001723237292 */ /* 0x000fe2000f8e3c3f */
[----:B--2---:R-:W-:Y:S01]  /*b260*/  LOP3.LUT R180, R179, UR24, RZ, 0x3c, !PT ;  /* 0x00000018b3b47c12 */ /* 0x004fe2000f8e3cff */
[----:B------:R-:W-:Y:S01]  /*b270*/  IMAD R164, R164, -0x40, R0 ;  /* 0xffffffc0a4a47824 */ /* 0x000fe200078e0200 */
[----:B---3--:R-:W-:Y:S01]  /*b280*/  LOP3.LUT R174, R174, 0xfffffff7, RZ, 0xc0, !PT ;  /* 0xfffffff7aeae7812 */ /* 0x008fe200078ec0ff */
[----:B------:R-:W-:Y:S02]  /*b290*/  UIADD3 UR24, UR22, 0x1715609d, URZ ;  /* 0x1715609d16187890 */ /* 0x000fe4000fffe03f */
[----:B------:R-:W-:Y:S01]  /*b2a0*/  IMAD.WIDE.U32 R180, R180, -0x326172a9, RZ ;  /* 0xcd9e8d57b4b47825 */ /* 0x000fe200078e00ff */
[C---:B------:R-:W-:Y:S02]  /*b2b0*/  IADD3 R171, R164.reuse, 0x8, RZ ;  /* 0x00000008a4ab7810 */ /* 0x040fe40007ffe0ff */
[C---:B------:R-:W-:Y:S02]  /*b2c0*/  IADD3 R2, R164.reuse, -0x9, RZ ;  /* 0xfffffff7a4027810 */ /* 0x040fe40007ffe0ff */
[----:B------:R-:W-:Y:S02]  /*b2d0*/  ISETP.GE.AND P0, PT, R171, RZ, PT ;  /* 0x000000ffab00720c */ /* 0x000fe40003f06270 */
[C---:B------:R-:W-:Y:S02]  /*b2e0*/  IADD3 R167, R164.reuse, -0x8, RZ ;  /* 0xfffffff8a4a77810 */ /* 0x040fe40007ffe0ff */
[----:B------:R-:W-:Y:S02]  /*b2f0*/  IADD3 R166, R164, -0x1, RZ ;  /* 0xffffffffa4a67810 */ /* 0x000fe40007ffe0ff */
[----:B------:R-:W-:Y:S02]  /*b300*/  ISETP.GE.AND P5, PT, R167, RZ, PT ;  /* 0x000000ffa700720c */ /* 0x000fe40003fa6270 */
[----:B------:R-:W-:Y:S02]  /*b310*/  ISETP.GE.AND P6, PT, R166, RZ, PT ;  /* 0x000000ffa600720c */ /* 0x000fe40003fc6270 */
[C---:B------:R-:W-:Y:S02]  /*b320*/  IADD3 R169, R164.reuse, -0x10, RZ ;  /* 0xfffffff0a4a97810 */ /* 0x040fe40007ffe0ff */
[C---:B------:R-:W-:Y:S02]  /*b330*/  IADD3 R0, R164.reuse, -0x11, RZ ;  /* 0xffffffefa4007810 */ /* 0x040fe40007ffe0ff */
[----:B------:R-:W-:Y:S02]  /*b340*/  @!P0 IADD3 R171, -R164, -0x8, RZ ;  /* 0xfffffff8a4ab8810 */ /* 0x000fe40007ffe1ff */
[----:B------:R-:W-:Y:S02]  /*b350*/  ISETP.GE.AND P0, PT, R2, RZ, PT ;  /* 0x000000ff0200720c */ /* 0x000fe40003f06270 */
[C---:B------:R-:W-:Y:S02]  /*b360*/  IADD3 R168, R164.reuse, -0x19, RZ ;  /* 0xffffffe7a4a87810 */ /* 0x040fe40007ffe0ff */
[----:B------:R-:W1:Y:S01]  /*b370*/  I2F R171, R171 ;  /* 0x000000ab00ab7306 */ /* 0x000e620000201400 */
[C---:B------:R-:W-:Y:S02]  /*b380*/  @!P5 IADD3 R167, -R164.reuse, 0x8, RZ ;  /* 0x00000008a4a7d810 */ /* 0x040fe40007ffe1ff */
[----:B------:R-:W-:Y:S02]  /*b390*/  @!P6 IADD3 R166, -R164, 0x1, RZ ;  /* 0x00000001a4a6e810 */ /* 0x000fe40007ffe1ff */
[----:B------:R-:W-:Y:S02]  /*b3a0*/  ISETP.GE.AND P5, PT, R0, RZ, PT ;  /* 0x000000ff0000720c */ /* 0x000fe40003fa6270 */
[----:B------:R-:W-:Y:S02]  /*b3b0*/  ISETP.GE.AND P6, PT, R168, RZ, PT ;  /* 0x000000ffa800720c */ /* 0x000fe40003fc6270 */
[C---:B------:R-:W-:Y:S01]  /*b3c0*/  @!P0 IADD3 R2, -R164.reuse, 0x9, RZ ;  /* 0x00000009a4028810 */ /* 0x040fe20007ffe1ff */
[----:B------:R-:W2:Y:S01]  /*b3d0*/  I2F R167, R167 ;  /* 0x000000a700a77306 */ /* 0x000ea20000201400 */
[----:B------:R-:W-:Y:S02]  /*b3e0*/  ISETP.GE.AND P0, PT, R169, RZ, PT ;  /* 0x000000ffa900720c */ /* 0x000fe40003f06270 */
[----:B------:R-:W-:Y:S02]  /*b3f0*/  IABS R173, R164 ;  /* 0x000000a400ad7213 */ /* 0x000fe40000000000 */
[----:B------:R-:W-:Y:S02]  /*b400*/  IADD3 R170, R164, -0x29, RZ ;  /* 0xffffffd7a4aa7810 */ /* 0x000fe40007ffe0ff */
[----:B------:R-:W-:Y:S02]  /*b410*/  @P2 LOP3.LUT R174, R174, 0x8, RZ, 0xfc, !PT ;  /* 0x00000008aeae2812 */ /* 0x000fe400078efcff */
[C---:B------:R-:W-:Y:S01]  /*b420*/  @!P5 IADD3 R0, -R164.reuse, 0x11, RZ ;  /* 0x00000011a400d810 */ /* 0x040fe20007ffe1ff */
[----:B------:R-:W3:Y:S01]  /*b430*/  I2F R2, R2 ;  /* 0x0000000200027306 */ /* 0x000ee20000201400 */
[----:B------:R-:W-:Y:S02]  /*b440*/  @!P6 IADD3 R168, -R164, 0x19, RZ ;  /* 0x00000019a4a8e810 */ /* 0x000fe40007ffe1ff */
[----:B------:R-:W-:Y:S01]  /*b450*/  LOP3.LUT R174, R174, 0xfffffffb, RZ, 0xc0, !PT ;  /* 0xfffffffbaeae7812 */ /* 0x000fe200078ec0ff */
[----:B-1----:R-:W-:Y:S01]  /*b460*/  FFMA.FTZ R6, R171, -UR4, R6 ;  /* 0x80000004ab067c23 */ /* 0x002fe20008010006 */
[C---:B------:R-:W-:Y:S02]  /*b470*/  IADD3 R171, R164.reuse, -0x18, RZ ;  /* 0xffffffe8a4ab7810 */ /* 0x040fe40007ffe0ff */
[----:B------:R-:W-:Y:S02]  /*b480*/  @!P0 IADD3 R169, -R164, 0x10, RZ ;  /* 0x00000010a4a98810 */ /* 0x000fe40007ffe1ff */
[----:B------:R-:W-:Y:S01]  /*b490*/  ISETP.GE.AND P0, PT, R171, RZ, PT ;  /* 0x000000ffab00720c */ /* 0x000fe20003f06270 */
[----:B------:R-:W1:Y:S01]  /*b4a0*/  I2F R166, R166 ;  /* 0x000000a600a67306 */ /* 0x000e620000201400 */
[----:B------:R-:W-:Y:S01]  /*b4b0*/  @P1 LOP3.LUT R174, R174, 0x4, RZ, 0xfc, !PT ;  /* 0x00000004aeae1812 */ /* 0x000fe200078efcff */
[C---:B--2---:R-:W-:Y:S02]  /*b4c0*/  FFMA.FTZ R8, R167.reuse, -UR4, R8 ;  /* 0x80000004a7087c23 */ /* 0x044fe40008010008 */
[----:B------:R-:W-:Y:S01]  /*b4d0*/  FFMA.FTZ R14, R167, -UR4, R14 ;  /* 0x80000004a70e7c23 */ /* 0x000fe2000801000e */
[C---:B------:R-:W-:Y:S01]  /*b4e0*/  IADD3 R167, R164.reuse, -0x20, RZ ;  /* 0xffffffe0a4a77810 */ /* 0x040fe20007ffe0ff */
[----:B------:R-:W-:Y:S04]  /*b4f0*/  STL [R1+0x34], R174 ;  /* 0x000034ae01007387 */ /* 0x000fe80000100800 */
[----:B------:R-:W2:Y:S01]  /*b500*/  I2F R169, R169 ;  /* 0x000000a900a97306 */ /* 0x000ea20000201400 */
[----:B------:R-:W-:Y:S01]  /*b510*/  ISETP.GE.AND P5, PT, R167, RZ, PT ;  /* 0x000000ffa700720c */ /* 0x000fe20003fa6270 */
[----:B----4-:R-:W4:Y:S01]  /*b520*/  LDL.64 R188, [R1+0x48] ;  /* 0x0000480001bc7983 */ /* 0x010f220000100a00 */
[----:B------:R-:W-:Y:S01]  /*b530*/  @!P0 IADD3 R171, -R164, 0x18, RZ ;  /* 0x00000018a4ab8810 */ /* 0x000fe20007ffe1ff */
[C---:B---3--:R-:W-:Y:S02]  /*b540*/  FFMA.FTZ R9, R2.reuse, -UR4, R9 ;  /* 0x8000000402097c23 */ /* 0x048fe40008010009 */
[----:B------:R-:W-:Y:S01]  /*b550*/  FFMA.FTZ R15, R2, -UR4, R15 ;  /* 0x80000004020f7c23 */ /* 0x000fe2000801000f */
[----:B------:R-:W-:Y:S03]  /*b560*/  IADD3 R2, R164, -0x21, RZ ;  /* 0xffffffdfa4027810 */ /* 0x000fe60007ffe0ff */
[----:B------:R-:W3:Y:S01]  /*b570*/  I2F R0, R0 ;  /* 0x0000000000007306 */ /* 0x000ee20000201400 */
[----:B------:R-:W-:Y:S01]  /*b580*/  ISETP.GE.AND P0, PT, R2, RZ, PT ;  /* 0x000000ff0200720c */ /* 0x000fe20003f06270 */
[----:B-1----:R-:W-:Y:S02]  /*b590*/  FFMA.FTZ R5, R166, -UR4, R5 ;  /* 0x80000004a6057c23 */ /* 0x002fe40008010005 */
[----:B------:R-:W-:Y:S01]  /*b5a0*/  @!P5 IADD3 R167, -R164, 0x20, RZ ;  /* 0x00000020a4a7d810 */ /* 0x000fe20007ffe1ff */
[----:B------:R-:W-:Y:S01]  /*b5b0*/  FFMA.FTZ R11, R166, -UR4, R11 ;  /* 0x80000004a60b7c23 */ /* 0x000fe2000801000b */
[----:B------:R-:W-:Y:S02]  /*b5c0*/  IADD3 R166, R164, 0x7, RZ ;  /* 0x00000007a4a67810 */ /* 0x000fe40007ffe0ff */
[----:B------:R-:W-:Y:S02]  /*b5d0*/  ISETP.GE.AND P5, PT, R170, RZ, PT ;  /* 0x000000ffaa00720c */ /* 0x000fe40003fa6270 */
[----:B------:R-:W1:Y:S04]  /*b5e0*/  I2F R168, R168 ;  /* 0x000000a800a87306 */ /* 0x000e680000201400 */
[----:B------:R-:W-:Y:S01]  /*b5f0*/  @!P0 IADD3 R2, -R164, 0x21, RZ ;  /* 0x00000021a4028810 */ /* 0x000fe20007ffe1ff */
[C---:B--2---:R-:W-:Y:S01]  /*b600*/  FFMA.FTZ R12, R169.reuse, -UR4, R12 ;  /* 0x80000004a90c7c23 */ /* 0x044fe2000801000c */
[----:B------:R-:W-:Y:S01]  /*b610*/  ISETP.GE.AND P0, PT, R166, RZ, PT ;  /* 0x000000ffa600720c */ /* 0x000fe20003f06270 */
[----:B------:R-:W-:Y:S01]  /*b620*/  FFMA.FTZ R18, R169, -UR4, R18 ;  /* 0x80000004a9127c23 */ /* 0x000fe20008010012 */
[----:B------:R-:W-:Y:S02]  /*b630*/  IADD3 R169, R164, -0x28, RZ ;  /* 0xffffffd8a4a97810 */ /* 0x000fe40007ffe0ff */
[----:B------:R-:W2:Y:S02]  /*b640*/  I2F R171, R171 ;  /* 0x000000ab00ab7306 */ /* 0x000ea40000201400 */
[----:B------:R-:W-:Y:S01]  /*b650*/  ISETP.GE.AND P6, PT, R169, RZ, PT ;  /* 0x000000ffa900720c */ /* 0x000fe20003fc6270 */
[----:B---3--:R-:W-:Y:S01]  /*b660*/  FFMA.FTZ R13, R0, -UR4, R13 ;  /* 0x80000004000d7c23 */ /* 0x008fe2000801000d */
[----:B------:R-:W-:Y:S01]  /*b670*/  @!P5 IADD3 R170, -R164, 0x29, RZ ;  /* 0x00000029a4aad810 */ /* 0x000fe20007ffe1ff */
[----:B------:R-:W-:Y:S01]  /*b680*/  FFMA.FTZ R19, R0, -UR4, R19 ;  /* 0x8000000400137c23 */ /* 0x000fe20008010013 */
[C---:B------:R-:W-:Y:S03]  /*b690*/  IADD3 R0, R164.reuse, -0x30, RZ ;  /* 0xffffffd0a4007810 */ /* 0x040fe60007ffe0ff */
[----:B------:R-:W-:Y:S01]  /*b6a0*/  @!P0 IADD3 R166, -R164, -0x7, RZ ;  /* 0xfffffff9a4a68810 */ /* 0x000fe20007ffe1ff */
[----:B------:R-:W3:Y:S01]  /*b6b0*/  I2F R2, R2 ;  /* 0x0000000200027306 */ /* 0x000ee20000201400 */
[----:B------:R-:W-:Y:S01]  /*b6c0*/  ISETP.GE.AND P0, PT, R0, RZ, PT ;  /* 0x000000ff0000720c */ /* 0x000fe20003f06270 */
[----:B-1----:R-:W-:Y:S03]  /*b6d0*/  FFMA.FTZ R17, R168, -UR4, R17 ;  /* 0x80000004a8117c23 */ /* 0x002fe60008010011 */
[----:B------:R-:W-:Y:S01]  /*b6e0*/  @!P6 IADD3 R169, -R164, 0x28, RZ ;  /* 0x00000028a4a9e810 */ /* 0x000fe20007ffe1ff */
[----:B------:R-:W-:Y:S01]  /*b6f0*/  FFMA.FTZ R23, R168, -UR4, R23 ;  /* 0x80000004a8177c23 */ /* 0x000fe20008010017 */
[C---:B------:R-:W-:Y:S03]  /*b700*/  IADD3 R168, R164.reuse, -0x39, RZ ;  /* 0xffffffc7a4a87810 */ /* 0x040fe60007ffe0ff */
[----:B------:R-:W1:Y:S01]  /*b710*/  I2F R173, R173 ;  /* 0x000000ad00ad7306 */ /* 0x000e620000201400 */
[C---:B--2---:R-:W-:Y:S03]  /*b720*/  FFMA.FTZ R16, R171.reuse, -UR4, R16 ;  /* 0x80000004ab107c23 */ /* 0x044fe60008010010 */
[C---:B------:R-:W-:Y:S01]  /*b730*/  @!P0 IADD3 R0, -R164.reuse, 0x30, RZ ;  /* 0x00000030a4008810 */ /* 0x040fe20007ffe1ff */
[----:B------:R-:W-:Y:S01]  /*b740*/  FFMA.FTZ R22, R171, -UR4, R22 ;  /* 0x80000004ab167c23 */ /* 0x000fe20008010016 */
[----:B------:R-:W-:Y:S02]  /*b750*/  IADD3 R171, R164, -0x38, RZ ;  /* 0xffffffc8a4ab7810 */ /* 0x000fe40007ffe0ff */
[----:B------:R-:W-:Y:S02]  /*b760*/  ISETP.GE.AND P0, PT, R168, RZ, PT ;  /* 0x000000ffa800720c */ /* 0x000fe40003f06270 */
[----:B------:R-:W2:Y:S01]  /*b770*/  I2F R167, R167 ;  /* 0x000000a700a77306 */ /* 0x000ea20000201400 */
[----:B------:R-:W-:Y:S01]  /*b780*/  ISETP.GE.AND P5, PT, R171, RZ, PT ;  /* 0x000000ffab00720c */ /* 0x000fe20003fa6270 */
[C---:B---3--:R-:W-:Y:S02]  /*b790*/  FFMA.FTZ R21, R2.reuse, -UR4, R21 ;  /* 0x8000000402157c23 */ /* 0x048fe40008010015 */
[----:B------:R-:W-:Y:S01]  /*b7a0*/  FFMA.FTZ R27, R2, -UR4, R27 ;  /* 0x80000004021b7c23 */ /* 0x000fe2000801001b */
[----:B------:R-:W-:Y:S05]  /*b7b0*/  IADD3 R2, R164, -0x31, RZ ;  /* 0xffffffcfa4027810 */ /* 0x000fea0007ffe0ff */
[----:B------:R-:W3:Y:S01]  /*b7c0*/  I2F R166, R166 ;  /* 0x000000a600a67306 */ /* 0x000ee20000201400 */
[----:B------:R-:W-:Y:S02]  /*b7d0*/  ISETP.GE.AND P6, PT, R2, RZ, PT ;  /* 0x000000ff0200720c */ /* 0x000fe40003fc6270 */
[C---:B------:R-:W-:Y:S01]  /*b7e0*/  @!P0 IADD3 R168, -R164.reuse, 0x39, RZ ;  /* 0x00000039a4a88810 */ /* 0x040fe20007ffe1ff */
[C---:B-1----:R-:W-:Y:S01]  /*b7f0*/  FFMA.FTZ R4, R173.reuse, -UR4, R4 ;  /* 0x80000004ad047c23 */ /* 0x042fe20008010004 */
[C---:B------:R-:W-:Y:S01]  /*b800*/  @!P5 IADD3 R171, -R164.reuse, 0x38, RZ ;  /* 0x00000038a4abd810 */ /* 0x040fe20007ffe1ff */
[----:B------:R-:W-:Y:S04]  /*b810*/  FFMA.FTZ R10, R173, -UR4, R10 ;  /* 0x80000004ad0a7c23 */ /* 0x000fe8000801000a */
[----:B------:R-:W1:Y:S01]  /*b820*/  I2F R169, R169 ;  /* 0x000000a900a97306 */ /* 0x000e620000201400 */
[C---:B--2---:R-:W-:Y:S03]  /*b830*/  FFMA.FTZ R20, R167.reuse, -UR4, R20 ;  /* 0x80000004a7147c23 */ /* 0x044fe60008010014 */
[----:B------:R-:W-:Y:S01]  /*b840*/  @!P6 IADD3 R2, -R164, 0x31, RZ ;  /* 0x00000031a402e810 */ /* 0x000fe20007ffe1ff */
[----:B------:R-:W-:Y:S01]  /*b850*/  FFMA.FTZ R26, R167, -UR4, R26 ;  /* 0x80000004a71a7c23 */ /* 0x000fe2000801001a */
[----:B------:R-:W-:Y:S04]  /*b860*/  FMNMX.FTZ R164, R6, R165, !PT ;  /* 0x000000a506a47209 */ /* 0x000fe80007810000 */
[----:B------:R-:W2:Y:S01]  /*b870*/  I2F R167, R0 ;  /* 0x0000000000a77306 */ /* 0x000ea20000201400 */
[----:B---3--:R-:W-:Y:S01]  /*b880*/  FFMA.FTZ R7, R166, -UR4, R7 ;  /* 0x80000004a6077c23 */ /* 0x008fe20008010007 */
[----:B------:R-:W-:Y:S04]  /*b890*/  FMNMX.FTZ R166, R4, R3, !PT ;  /* 0x0000000304a67209 */ /* 0x000fe80007810000 */
[----:B------:R-:W-:Y:S04]  /*b8a0*/  FMNMX.FTZ R173, R7, R164, !PT ;  /* 0x000000a407ad7209 */ /* 0x000fe80007810000 */
[----:B------:R-:W3:Y:S01]  /*b8b0*/  I2F R170, R170 ;  /* 0x000000aa00aa7306 */ /* 0x000ee20000201400 */
[----:B------:R-:W-:Y:S02]  /*b8c0*/  FMNMX.FTZ R175, R5, R166, !PT ;  /* 0x000000a605af7209 */ /* 0x000fe40007810000 */
[----:B------:R-:W-:Y:S01]  /*b8d0*/  FMNMX.FTZ R164, R10, R173, !PT ;  /* 0x000000ad0aa47209 */ /* 0x000fe20007810000 */
[C---:B-1----:R-:W-:Y:S01]  /*b8e0*/  FFMA.FTZ R24, R169.reuse, -UR4, R24 ;  /* 0x80000004a9187c23 */ /* 0x042fe20008010018 */
[----:B------:R-:W-:Y:S01]  /*b8f0*/  FMNMX.FTZ R166, R8, R175, !PT ;  /* 0x000000af08a67209 */ /* 0x000fe20007810000 */
[----:B------:R-:W-:Y:S01]  /*b900*/  FFMA.FTZ R30, R169, -UR4, R30 ;  /* 0x80000004a91e7c23 */ /* 0x000fe2000801001e */
[----:B------:R-:W-:Y:S02]  /*b910*/  FMNMX.FTZ R173, R11, R164, !PT ;  /* 0x000000a40bad7209 */ /* 0x000fe40007810000 */
[----:B------:R-:W-:Y:S01]  /*b920*/  FMNMX.FTZ R175, R9, R166, !PT ;  /* 0x000000a609af7209 */ /* 0x000fe20007810000 */
[----:B------:R-:W1:Y:S01]  /*b930*/  I2F R2, R2 ;  /* 0x0000000200027306 */ /* 0x000e620000201400 */
[----:B------:R-:W-:Y:S02]  /*b940*/  FMNMX.FTZ R164, R14, R173, !PT ;  /* 0x000000ad0ea47209 */ /* 0x000fe40007810000 */
[----:B------:R-:W-:Y:S01]  /*b950*/  FMNMX.FTZ R166, R12, R175, !PT ;  /* 0x000000af0ca67209 */ /* 0x000fe20007810000 */
[----:B--2---:R-:W-:Y:S01]  /*b960*/  FFMA.FTZ R28, R167, -UR4, R28 ;  /* 0x80000004a71c7c23 */ /* 0x004fe2000801001c */
[----:B------:R-:W-:Y:S01]  /*b970*/  FMNMX.FTZ R175, R15, R164, !PT ;  /* 0x000000a40faf7209 */ /* 0x000fe20007810000 */
[----:B------:R-:W-:Y:S01]  /*b980*/  FFMA.FTZ R34, R167, -UR4, R34 ;  /* 0x80000004a7227c23 */ /* 0x000fe20008010022 */
[----:B------:R-:W-:Y:S02]  /*b990*/  FMNMX.FTZ R173, R13, R166, !PT ;  /* 0x000000a60dad7209 */ /* 0x000fe40007810000 */
[----:B------:R-:W-:Y:S01]  /*b9a0*/  FMNMX.FTZ R0, R18, R175, !PT ;  /* 0x000000af12007209 */ /* 0x000fe20007810000 */
[----:B------:R-:W2:Y:S01]  /*b9b0*/  I2F R171, R171 ;  /* 0x000000ab00ab7306 */ /* 0x000ea20000201400 */
[----:B------:R-:W-:Y:S02]  /*b9c0*/  FMNMX.FTZ R164, R16, R173, !PT ;  /* 0x000000ad10a47209 */ /* 0x000fe40007810000 */
[----:B------:R-:W-:Y:S01]  /*b9d0*/  FMNMX.FTZ R173, R19, R0, !PT ;  /* 0x0000000013ad7209 */ /* 0x000fe20007810000 */
[C---:B---3--:R-:W-:Y:S01]  /*b9e0*/  FFMA.FTZ R25, R170.reuse, -UR4, R25 ;  /* 0x80000004aa197c23 */ /* 0x048fe20008010019 */
[----:B------:R-:W-:Y:S01]  /*b9f0*/  FMNMX.FTZ R175, R17, R164, !PT ;  /* 0x000000a411af7209 */ /* 0x000fe20007810000 */
[----:B------:R-:W-:Y:S01]  /*ba00*/  FFMA.FTZ R31, R170, -UR4, R31 ;  /* 0x80000004aa1f7c23 */ /* 0x000fe2000801001f */
[----:B------:R-:W-:Y:S02]  /*ba10*/  FMNMX.FTZ R164, R22, R173, !PT ;  /* 0x000000ad16a47209 */ /* 0x000fe40007810000 */
[----:B------:R-:W-:Y:S01]  /*ba20*/  FMNMX.FTZ R166, R20, R175, !PT ;  /* 0x000000af14a67209 */ /* 0x000fe20007810000 */
[----:B------:R-:W3:Y:S01]  /*ba30*/  I2F R0, R168 ;  /* 0x000000a800007306 */ /* 0x000ee20000201400 */
[----:B------:R-:W-:Y:S02]  /*ba40*/  FMNMX.FTZ R173, R23, R164, !PT ;  /* 0x000000a417ad7209 */ /* 0x000fe40007810000 */
[----:B------:R-:W-:Y:S01]  /*ba50*/  FMNMX.FTZ R175, R21, R166, !PT ;  /* 0x000000a615af7209 */ /* 0x000fe20007810000 */
[----:B-1----:R-:W-:Y:S01]  /*ba60*/  FFMA.FTZ R29, R2, -UR4, R29 ;  /* 0x80000004021d7c23 */ /* 0x002fe2000801001d */
[----:B------:R-:W-:Y:S01]  /*ba70*/  FMNMX.FTZ R164, R26, R173, !PT ;  /* 0x000000ad1aa47209 */ /* 0x000fe20007810000 */
[----:B------:R-:W-:Y:S01]  /*ba80*/  FFMA.FTZ R35, R2, -UR4, R35 ;  /* 0x8000000402237c23 */ /* 0x000fe20008010023 */
[----:B------:R-:W-:Y:S02]  /*ba90*/  FMNMX.FTZ R166, R24, R175, !PT ;  /* 0x000000af18a67209 */ /* 0x000fe40007810000 */
[----:B------:R-:W-:Y:S02]  /*baa0*/  FMNMX.FTZ R169, R27, R164, !PT ;  /* 0x000000a41ba97209 */ /* 0x000fe40007810000 */
[----:B------:R-:W-:Y:S02]  /*bab0*/  FMNMX.FTZ R173, R25, R166, !PT ;  /* 0x000000a619ad7209 */ /* 0x000fe40007810000 */
[----:B------:R-:W-:Y:S01]  /*bac0*/  FMNMX.FTZ R166, R30, R169, !PT ;  /* 0x000000a91ea67209 */ /* 0x000fe20007810000 */
[----:B--2---:R-:W-:Y:S01]  /*bad0*/  FFMA.FTZ R32, R171, -UR4, R32 ;  /* 0x80000004ab207c23 */ /* 0x004fe20008010020 */
[----:B------:R-:W-:Y:S02]  /*bae0*/  FMNMX.FTZ R164, R28, R173, !PT ;  /* 0x000000ad1ca47209 */ /* 0x000fe40007810000 */
[----:B------:R-:W-:Y:S02]  /*baf0*/  FMNMX.FTZ R167, R31, R166, !PT ;  /* 0x000000a61fa77209 */ /* 0x000fe40007810000 */
[----:B------:R-:W-:Y:S02]  /*bb00*/  FMNMX.FTZ R169, R29, R164, !PT ;  /* 0x000000a41da97209 */ /* 0x000fe40007810000 */
[----:B------:R-:W-:Y:S01]  /*bb10*/  FMNMX.FTZ R2, R34, R167, !PT ;  /* 0x000000a722027209 */ /* 0x000fe20007810000 */
[----:B---3--:R-:W-:Y:S01]  /*bb20*/  FFMA.FTZ R33, R0, -UR4, R33 ;  /* 0x8000000400217c23 */ /* 0x008fe20008010021 */
[----:B------:R-:W-:Y:S02]  /*bb30*/  FMNMX.FTZ R0, R32, R169, !PT ;  /* 0x000000a920007209 */ /* 0x000fe40007810000 */
[----:B------:R-:W-:Y:S02]  /*bb40*/  FMNMX.FTZ R171, R35, R2, !PT ;  /* 0x0000000223ab7209 */ /* 0x000fe40007810000 */
[----:B------:R-:W-:Y:S03]  /*bb50*/  FMNMX.FTZ R173, R33, R0, !PT ;  /* 0x0000000021ad7209 */ /* 0x000fe60007810000 */
[----:B------:R-:W1:Y:S08]  /*bb60*/  SHFL.BFLY PT, R0, R171, 0x2, 0x1f ;  /* 0x0c401f00ab007f89 */ /* 0x000e7000000e0000 */
[----:B------:R-:W2:Y:S01]  /*bb70*/  SHFL.BFLY PT, R2, R173, 0x2, 0x1f ;  /* 0x0c401f00ad027f89 */ /* 0x000ea200000e0000 */
[----:B-1----:R-:W-:Y:S07]  /*bb80*/  FMNMX.FTZ R169, R171, R0, !PT ;  /* 0x00000000aba97209 */ /* 0x002fee0007810000 */
[----:B------:R-:W1:Y:S01]  /*bb90*/  SHFL.BFLY PT, R0, R169, 0x1, 0x1f ;  /* 0x0c201f00a9007f89 */ /* 0x000e6200000e0000 */
[----:B--2---:R-:W-:Y:S07]  /*bba0*/  FMNMX.FTZ R167, R173, R2, !PT ;  /* 0x00000002ada77209 */ /* 0x004fee0007810000 */
[----:B------:R-:W2:Y:S01]  /*bbb0*/  SHFL.BFLY PT, R2, R167, 0x1, 0x1f ;  /* 0x0c201f00a7027f89 */ /* 0x000ea200000e0000 */
[----:B-1----:R-:W-:Y:S07]  /*bbc0*/  FMNMX.FTZ R0, R169, R0, !PT ;  /* 0x00000000a9007209 */ /* 0x002fee0007810000 */
[----:B------:R-:W3:Y:S01]  /*bbd0*/  LDL.64 R168, [R1+0x40] ;  /* 0x0000400001a87983 */ /* 0x000ee20000100a00 */
[----:B--2---:R-:W-:Y:S04]  /*bbe0*/  FMNMX.FTZ R2, R167, R2, !PT ;  /* 0x00000002a7027209 */ /* 0x004fe80007810000 */
[C---:B------:R-:W-:Y:S01]  /*bbf0*/  FSETP.NEU.FTZ.AND P0, PT, R2.reuse, -INF , PT ;  /* 0xff8000000200780b */ /* 0x040fe20003f1d000 */
[C---:B------:R-:W-:Y:S02]  /*bc00*/  FMUL.FTZ R167, R2.reuse, c[0x0][0x23c] ;  /* 0x00008f0002a77a20 */ /* 0x040fe40000410000 */
[----:B------:R-:W-:Y:S03]  /*bc10*/  FADD.FTZ R3, -R2, R3 ;  /* 0x0000000302037221 */ /* 0x000fe60000010100 */
[----:B------:R-:W-:Y:S02]  /*bc20*/  FSEL R167, R167, RZ, P0 ;  /* 0x000000ffa7a77208 */ /* 0x000fe40000000000 */
[----:B------:R-:W-:Y:S03]  /*bc30*/  FSETP.NEU.FTZ.AND P0, PT, R0, -INF , PT ;  /* 0xff8000000000780b */ /* 0x000fe60003f1d000 */
[--C-:B------:R-:W-:Y:S02]  /*bc40*/  FFMA.FTZ R5, R5, c[0x0][0x23c], -R167.reuse ;  /* 0x00008f0005057a23 */ /* 0x100fe400000108a7 */
[--C-:B------:R-:W-:Y:S02]  /*bc50*/  FFMA.FTZ R173, R8, c[0x0][0x23c], -R167.reuse ;  /* 0x00008f0008ad7a23 */ /* 0x100fe400000108a7 */
[--C-:B------:R-:W-:Y:S02]  /*bc60*/  FFMA.FTZ R184, R13, c[0x0][0x23c], -R167.reuse ;  /* 0x00008f000db87a23 */ /* 0x100fe400000108a7 */
[--C-:B------:R-:W-:Y:S02]  /*bc70*/  FFMA.FTZ R13, R20, c[0x0][0x23c], -R167.reuse ;  /* 0x00008f00140d7a23 */ /* 0x100fe400000108a7 */
[----:B------:R-:W-:Y:S02]  /*bc80*/  IMAD.MOV.U32 R20, RZ, RZ, R178 ;  /* 0x000000ffff147224 */ /* 0x000fe400078e00b2 */
[--C-:B------:R-:W-:Y:S02]  /*bc90*/  FFMA.FTZ R166, R4, c[0x0][0x23c], -R167.reuse ;  /* 0x00008f0004a67a23 */ /* 0x100fe400000108a7 */
[--C-:B------:R-:W-:Y:S02]  /*bca0*/  FFMA.FTZ R185, R12, c[0x0][0x23c], -R167.reuse ;  /* 0x00008f000cb97a23 */ /* 0x100fe400000108a7 */
[----:B------:R1:W-:Y:S01]  /*bcb0*/  MUFU.EX2 R12, R166 ;  /* 0x000000a6000c7308 */ /* 0x0003e20000000800 */
[--C-:B------:R-:W-:Y:S02]  /*bcc0*/  FFMA.FTZ R171, R25, c[0x0][0x23c], -R167.reuse ;  /* 0x00008f0019ab7a23 */ /* 0x100fe400000108a7 */
[--C-:B------:R-:W-:Y:S02]  /*bcd0*/  FFMA.FTZ R172, R9, c[0x0][0x23c], -R167.reuse ;  /* 0x00008f0009ac7a23 */ /* 0x100fe400000108a7 */
[--C-:B------:R-:W-:Y:S02]  /*bce0*/  FFMA.FTZ R175, R16, c[0x0][0x23c], -R167.reuse ;  /* 0x00008f0010af7a23 */ /* 0x100fe400000108a7 */
[----:B------:R-:W-:Y:S02]  /*bcf0*/  IMAD.MOV.U32 R16, RZ, RZ, R174 ;  /* 0x000000ffff107224 */ /* 0x000fe400078e00ae */
[--C-:B------:R-:W-:Y:S01]  /*bd00*/  FFMA.FTZ R174, R17, c[0x0][0x23c], -R167.reuse ;  /* 0x00008f0011ae7a23 */ /* 0x100fe200000108a7 */
[----:B------:R-:W-:Y:S01]  /*bd10*/  MUFU.EX2 R171, R171 ;  /* 0x000000ab00ab7308 */ /* 0x000fe20000000800 */
[----:B------:R-:W-:Y:S02]  /*bd20*/  FFMA.FTZ R187, R21, c[0x0][0x23c], -R167 ;  /* 0x00008f0015bb7a23 */ /* 0x000fe400000108a7 */
[----:B------:R-:W-:Y:S02]  /*bd30*/  IMAD.MOV.U32 R21, RZ, RZ, R179 ;  /* 0x000000ffff157224 */ /* 0x000fe400078e00b3 */
[--C-:B------:R-:W-:Y:S05]  /*bd40*/  FFMA.FTZ R170, R28, c[0x0][0x23c], -R167.reuse ;  /* 0x00008f001caa7a23 */ /* 0x100fea00000108a7 */
[----:B------:R-:W-:Y:S01]  /*bd50*/  MUFU.EX2 R187, R187 ;  /* 0x000000bb00bb7308 */ /* 0x000fe20000000800 */
[----:B----4-:R-:W-:Y:S02]  /*bd60*/  LOP3.LUT R8, R181, UR8, R188, 0x96, !PT ;  /* 0x00000008b5087c12 */ /* 0x010fe4000f8e96bc */
[----:B---3--:R-:W-:Y:S01]  /*bd70*/  LOP3.LUT R164, R169, UR9, R178, 0x96, !PT ;  /* 0x00000009a9a47c12 */ /* 0x008fe2000f8e96b2 */
[----:B------:R-:W-:Y:S01]  /*bd80*/  FFMA.FTZ R178, R24, c[0x0][0x23c], -R167 ;  /* 0x00008f0018b27a23 */ /* 0x000fe200000108a7 */
[----:B------:R-:W-:Y:S01]  /*bd90*/  UIADD3 UR9, UR23, -0x56f99767, URZ ;  /* 0xa906689917097890 */ /* 0x000fe2000fffe03f */
[----:B------:R-:W-:Y:S02]  /*bda0*/  IMAD.MOV.U32 R28, RZ, RZ, R168 ;  /* 0x000000ffff1c7224 */ /* 0x000fe400078e00a8 */
[----:B------:R-:W-:Y:S04]  /*bdb0*/  IMAD.WIDE.U32 R176, R164, -0x326172a9, RZ ;  /* 0xcd9e8d57a4b07825 */ /* 0x000fe800078e00ff */
[----:B------:R-:W-:Y:S02]  /*bdc0*/  FMUL.FTZ R164, R3, c[0x0][0x23c] ;  /* 0x00008f0003a47a20 */ /* 0x000fe40000410000 */
[C---:B------:R-:W-:Y:S02]  /*bdd0*/  FADD.FTZ R3, -R0.reuse, R165 ;  /* 0x000000a500037221 */ /* 0x040fe40000010100 */
[----:B------:R-:W-:Y:S02]  /*bde0*/  FMUL.FTZ R165, R0, c[0x0][0x23c] ;  /* 0x00008f0000a57a20 */ /* 0x000fe40000410000 */
[----:B------:R-:W2:Y:S01]  /*bdf0*/  MUFU.EX2 R164, R164 ;  /* 0x000000a400a47308 */ /* 0x000ea20000000800 */
[----:B------:R-:W-:Y:S02]  /*be00*/  IMAD.MOV.U32 R24, RZ, RZ, R176 ;  /* 0x000000ffff187224 */ /* 0x000fe400078e00b0 */
[----:B------:R-:W-:Y:S01]  /*be10*/  FSEL R165, R165, RZ, P0 ;  /* 0x000000ffa5a57208 */ /* 0x000fe20000000000 */
[----:B------:R-:W-:Y:S02]  /*be20*/  FMUL.FTZ R3, R3, c[0x0][0x23c] ;  /* 0x00008f0003037a20 */ /* 0x000fe40000410000 */
[----:B------:R-:W-:Y:S02]  /*be30*/  IMAD.MOV.U32 R25, RZ, RZ, R177 ;  /* 0x000000ffff197224 */ /* 0x000fe400078e00b1 */
[--C-:B------:R-:W-:Y:S02]  /*be40*/  FFMA.FTZ R181, R23, c[0x0][0x23c], -R165.reuse ;  /* 0x00008f0017b57a23 */ /* 0x100fe400000108a5 */
[----:B------:R2:W-:Y:S01]  /*be50*/  MUFU.EX2 R23, R5 ;  /* 0x0000000500177308 */ /* 0x0005e20000000800 */
[--C-:B------:R-:W-:Y:S01]  /*be60*/  FFMA.FTZ R176, R7, c[0x0][0x23c], -R165.reuse ;  /* 0x00008f0007b07a23 */ /* 0x100fe200000108a5 */
[----:B------:R-:W-:Y:S01]  /*be70*/  LOP3.LUT R4, R25, UR34, R180, 0x96, !PT ;  /* 0x0000002219047c12 */ /* 0x000fe2000f8e96b4 */
[--C-:B------:R-:W-:Y:S02]  /*be80*/  FFMA.FTZ R7, R10, c[0x0][0x23c], -R165.reuse ;  /* 0x00008f000a077a23 */ /* 0x100fe400000108a5 */
[----:B------:R-:W-:Y:S02]  /*be90*/  FFMA.FTZ R9, R19, c[0x0][0x23c], -R165 ;  /* 0x00008f0013097a23 */ /* 0x000fe400000108a5 */
[----:B------:R-:W-:Y:S02]  /*bea0*/  FFMA.FTZ R177, R29, c[0x0][0x23c], -R167 ;  /* 0x00008f001db17a23 */ /* 0x000fe400000108a7 */
[----:B------:R-:W-:Y:S01]  /*beb0*/  IMAD.MOV.U32 R29, RZ, RZ, R169 ;  /* 0x000000ffff1d7224 */ /* 0x000fe200078e00a9 */
[----:B------:R-:W3:Y:S01]  /*bec0*/  MUFU.EX2 R3, R3 ;  /* 0x0000000300037308 */ /* 0x000ee20000000800 */
[--C-:B------:R-:W-:Y:S02]  /*bed0*/  FFMA.FTZ R11, R11, c[0x0][0x23c], -R165.reuse ;  /* 0x00008f000b0b7a23 */ /* 0x100fe400000108a5 */
[--C-:B------:R-:W-:Y:S02]  /*bee0*/  FFMA.FTZ R169, R14, c[0x0][0x23c], -R165.reuse ;  /* 0x00008f000ea97a23 */ /* 0x100fe400000108a5 */
[--C-:B------:R-:W-:Y:S02]  /*bef0*/  FFMA.FTZ R10, R18, c[0x0][0x23c], -R165.reuse ;  /* 0x00008f00120a7a23 */ /* 0x100fe400000108a5 */
[--C-:B------:R-:W-:Y:S02]  /*bf00*/  FFMA.FTZ R6, R6, c[0x0][0x23c], -R165.reuse ;  /* 0x00008f0006067a23 */ /* 0x100fe400000108a5 */
[--C-:B------:R-:W-:Y:S01]  /*bf10*/  FFMA.FTZ R17, R15, c[0x0][0x23c], -R165.reuse ;  /* 0x00008f000f117a23 */ /* 0x100fe200000108a5 */
[----:B------:R-:W-:Y:S01]  /*bf20*/  MUFU.EX2 R181, R181 ;  /* 0x000000b500b57308 */ /* 0x000fe20000000800 */
[----:B-1----:R-:W-:Y:S02]  /*bf30*/  FFMA.FTZ R166, R34, c[0x0][0x23c], -R165 ;  /* 0x00008f0022a67a23 */ /* 0x002fe400000108a5 */
[----:B------:R-:W-:Y:S02]  /*bf40*/  IMAD.MOV.U32 R34, RZ, RZ, R11 ;  /* 0x000000ffff227224 */ /* 0x000fe400078e000b */
[C---:B--2---:R-:W-:Y:S02]  /*bf50*/  FMUL.FTZ R5, R164.reuse, R133 ;  /* 0x00000085a4057220 */ /* 0x044fe40000410000 */
[----:B------:R-:W-:Y:S02]  /*bf60*/  IMAD.MOV.U32 R133, RZ, RZ, R13 ;  /* 0x000000ffff857224 */ /* 0x000fe400078e000d */
[----:B------:R-:W-:Y:S01]  /*bf70*/  FMUL.FTZ R13, R164, R141 ;  /* 0x0000008da40d7220 */ /* 0x000fe20000410000 */
[----:B------:R-:W-:Y:S01]  /*bf80*/  MUFU.EX2 R177, R177 ;  /* 0x000000b100b17308 */ /* 0x000fe20000000800 */
[----:B------:R-:W-:Y:S02]  /*bf90*/  IMAD.MOV.U32 R141, RZ, RZ, R7 ;  /* 0x000000ffff8d7224 */ /* 0x000fe400078e0007 */
[----:B------:R-:W2:Y:S01]  /*bfa0*/  LDL.LU R7, [R1+0x38] ;  /* 0x0000380001077983 */ /* 0x000ea20000300800 */
[--C-:B------:R-:W-:Y:S02]  /*bfb0*/  FFMA.FTZ R186, R22, c[0x0][0x23c], -R165.reuse ;  /* 0x00008f0016ba7a23 */ /* 0x100fe400000108a5 */
[----:B------:R-:W-:Y:S02]  /*bfc0*/  IMAD.MOV.U32 R22, RZ, RZ, R176 ;  /* 0x000000ffff167224 */ /* 0x000fe400078e00b0 */
[--C-:B------:R-:W-:Y:S02]  /*bfd0*/  FFMA.FTZ R180, R26, c[0x0][0x23c], -R165.reuse ;  /* 0x00008f001ab47a23 */ /* 0x100fe400000108a5 */
[--C-:B------:R-:W-:Y:S01]  /*bfe0*/  FFMA.FTZ R179, R27, c[0x0][0x23c], -R165.reuse ;  /* 0x00008f001bb37a23 */ /* 0x100fe200000108a5 */
[----:B------:R-:W-:Y:S01]  /*bff0*/  MUFU.EX2 R186, R186 ;  /* 0x000000ba00ba7308 */ /* 0x000fe20000000800 */
[----:B------:R-:W-:Y:S02]  /*c000*/  FFMA.FTZ R176, R30, c[0x0][0x23c], -R165 ;  /* 0x00008f001eb07a23 */ /* 0x000fe400000108a5 */
[----:B------:R-:W-:Y:S02]  /*c010*/  IMAD.MOV.U32 R30, RZ, RZ, R169 ;  /* 0x000000ffff1e7224 */ /* 0x000fe400078e00a9 */
[--C-:B------:R-:W-:Y:S02]  /*c020*/  FFMA.FTZ R169, R31, c[0x0][0x23c], -R165.reuse ;  /* 0x00008f001fa97a23 */ /* 0x100fe400000108a5 */
[----:B------:R-:W-:Y:S02]  /*c030*/  FFMA.FTZ R165, R35, c[0x0][0x23c], -R165 ;  /* 0x00008f0023a57a23 */ /* 0x000fe400000108a5 */
[----:B------:R-:W-:Y:S01]  /*c040*/  IMAD.MOV.U32 R35, RZ, RZ, R10 ;  /* 0x000000ffff237224 */ /* 0x000fe200078e000a */
[----:B------:R-:W-:Y:S01]  /*c050*/  MUFU.EX2 R180, R180 ;  /* 0x000000b400b47308 */ /* 0x000fe20000000800 */
[----:B------:R-:W-:Y:S04]  /*c060*/  IMAD.WIDE.U32 R10, R8, -0x2daee0ad, RZ ;  /* 0xd2511f53080a7825 */ /* 0x000fe800078e00ff */
[C---:B------:R-:W-:Y:S02]  /*c070*/  FMUL.FTZ R8, R164.reuse, R136 ;  /* 0x00000088a4087220 */ /* 0x040fe40000410000 */
[----:B------:R-:W-:Y:S02]  /*c080*/  IMAD.MOV.U32 R136, RZ, RZ, R9 ;  /* 0x000000ffff887224 */ /* 0x000fe400078e0009 */
[----:B------:R-:W-:Y:S01]  /*c090*/  FMUL.FTZ R9, R164, R137 ;  /* 0x00000089a4097220 */ /* 0x000fe20000410000 */
[----:B------:R-:W-:Y:S01]  /*c0a0*/  MUFU.EX2 R179, R179 ;  /* 0x000000b300b37308 */ /* 0x000fe20000000800 */
[----:B------:R-:W-:Y:S02]  /*c0b0*/  IMAD.MOV.U32 R137, RZ, RZ, R12 ;  /* 0x000000ffff897224 */ /* 0x000fe400078e000c */
[----:B------:R-:W-:Y:S02]  /*c0c0*/  IMAD.MOV.U32 R19, RZ, RZ, R25 ;  /* 0x000000ffff137224 */ /* 0x000fe400078e0019 */
[--C-:B------:R-:W-:Y:S02]  /*c0d0*/  FFMA.FTZ R168, R32, c[0x0][0x23c], -R167.reuse ;  /* 0x00008f0020a87a23 */ /* 0x100fe400000108a7 */
[----:B------:R-:W-:Y:S02]  /*c0e0*/  FFMA.FTZ R167, R33, c[0x0][0x23c], -R167 ;  /* 0x00008f0021a77a23 */ /* 0x000fe400000108a7 */
[----:B------:R-:W-:Y:S01]  /*c0f0*/  FMUL.FTZ R33, R164, R161 ;  /* 0x000000a1a4217220 */ /* 0x000fe20000410000 */
[----:B------:R-:W-:Y:S01]  /*c100*/  MUFU.EX2 R176, R176 ;  /* 0x000000b000b07308 */ /* 0x000fe20000000800 */
[----:B------:R-:W-:Y:S02]  /*c110*/  IMAD.MOV.U32 R15, RZ, RZ, R29 ;  /* 0x000000ffff0f7224 */ /* 0x000fe400078e001d */
[----:B------:R-:W-:Y:S02]  /*c120*/  IMAD.MOV.U32 R26, RZ, RZ, R20 ;  /* 0x000000ffff1a7224 */ /* 0x000fe400078e0014 */
[----:B------:R-:W-:Y:S02]  /*c130*/  IMAD.MOV.U32 R27, RZ, RZ, R21 ;  /* 0x000000ffff1b7224 */ /* 0x000fe400078e0015 */
[----:B------:R-:W-:Y:S03]  /*c140*/  IMAD.WIDE.U32 R20, R4, -0x2daee0ad, RZ ;  /* 0xd2511f5304147825 */ /* 0x000fe600078e00ff */
[----:B------:R-:W-:Y:S01]  /*c150*/  MUFU.EX2 R169, R169 ;  /* 0x000000a900a97308 */ /* 0x000fe20000000800 */
[----:B------:R-:W-:Y:S02]  /*c160*/  IMAD.MOV.U32 R161, RZ, RZ, R137 ;  /* 0x000000ffffa17224 */ /* 0x000fe400078e0089 */
[C---:B------:R-:W-:Y:S02]  /*c170*/  FMUL.FTZ R4, R164.reuse, R132 ;  /* 0x00000084a4047220 */ /* 0x040fe40000410000 */
[C---:B------:R-:W-:Y:S02]  /*c180*/  FMUL.FTZ R12, R164.reuse, R140 ;  /* 0x0000008ca40c7220 */ /* 0x040fe40000410000 */
[C---:B------:R-:W-:Y:S02]  /*c190*/  FMUL.FTZ R25, R164.reuse, R153 ;  /* 0x00000099a4197220 */ /* 0x040fe40000410000 */
[C---:B------:R-:W-:Y:S01]  /*c1a0*/  FMUL.FTZ R29, R164.reuse, R157 ;  /* 0x0000009da41d7220 */ /* 0x040fe20000410000 */
[----:B------:R-:W-:Y:S01]  /*c1b0*/  MUFU.EX2 R168, R168 ;  /* 0x000000a800a87308 */ /* 0x000fe20000000800 */
[C---:B------:R-:W-:Y:S02]  /*c1c0*/  FMUL.FTZ R32, R164.reuse, R160 ;  /* 0x000000a0a4207220 */ /* 0x040fe40000410000 */
        /* <DEDUP_REMOVED lines=61> */
[C---:B------:R-:W-:Y:S02]  /*c5a0*/  FMUL.FTZ R124, R164.reuse, R124 ;  /* 0x0000007ca47c7220 */ /* 0x040fe40000410000 */
[----:B------:R-:W-:Y:S02]  /*c5b0*/  FMUL.FTZ R125, R164, R125 ;  /* 0x0000007da47d7220 */ /* 0x000fe40000410000 */
[----:B------:R-:W-:Y:S02]  /*c5c0*/  IMAD.MOV.U32 R148, RZ, RZ, R132 ;  /* 0x000000ffff947224 */ /* 0x000fe400078e0084 */
[----:B------:R1:W4:Y:S01]  /*c5d0*/  MUFU.EX2 R132, R6 ;  /* 0x0000000600847308 */ /* 0x0003220000000800 */
[----:B------:R-:W-:Y:S01]  /*c5e0*/  IMAD.MOV.U32 R156, RZ, RZ, R136 ;  /* 0x000000ffff9c7224 */ /* 0x000fe200078e0088 */
[----:B------:R-:W-:Y:S01]  /*c5f0*/  LOP3.LUT R136, R11, UR33, R14, 0x96, !PT ;  /* 0x000000210b887c12 */ /* 0x000fe2000f8e960e */
[C---:B---3--:R-:W-:Y:S02]  /*c600*/  FMUL.FTZ R11, R3.reuse, R139 ;  /* 0x0000008b030b7220 */ /* 0x048fe40000410000 */
[----:B------:R-:W-:Y:S02]  /*c610*/  IMAD.MOV.U32 R140, RZ, RZ, R22 ;  /* 0x000000ffff8c7224 */ /* 0x000fe400078e0016 */
[----:B------:R-:W-:Y:S02]  /*c620*/  IMAD.MOV.U32 R139, RZ, RZ, R35 ;  /* 0x000000ffff8b7224 */ /* 0x000fe400078e0023 */
[----:B------:R-:W-:Y:S02]  /*c630*/  IMAD.MOV.U32 R152, RZ, RZ, R26 ;  /* 0x000000ffff987224 */ /* 0x000fe400078e001a */
[C---:B------:R-:W-:Y:S02]  /*c640*/  FMUL.FTZ R26, R3.reuse, R154 ;  /* 0x0000009a031a7220 */ /* 0x040fe40000410000 */
[----:B------:R-:W-:Y:S02]  /*c650*/  IMAD.MOV.U32 R160, RZ, RZ, R23 ;  /* 0x000000ffffa07224 */ /* 0x000fe400078e0017 */
[C---:B------:R-:W-:Y:S02]  /*c660*/  FMUL.FTZ R23, R3.reuse, R151 ;  /* 0x0000009703177220 */ /* 0x040fe40000410000 */
[----:B------:R-:W-:Y:S04]  /*c670*/  IMAD.WIDE.U32 R136, R136, -0x326172a9, RZ ;  /* 0xcd9e8d5788887825 */ /* 0x000fe800078e00ff */
[C---:B------:R-:W-:Y:S02]  /*c680*/  FMUL.FTZ R22, R3.reuse, R150 ;  /* 0x0000009603167220 */ /* 0x040fe40000410000 */
[----:B------:R-:W-:Y:S02]  /*c690*/  IMAD.MOV.U32 R153, RZ, RZ, R27 ;  /* 0x000000ffff997224 */ /* 0x000fe400078e001b */
[C---:B-1----:R-:W-:Y:S02]  /*c6a0*/  FMUL.FTZ R6, R3.reuse, R134 ;  /* 0x0000008603067220 */ /* 0x042fe40000410000 */
[----:B------:R-:W-:Y:S02]  /*c6b0*/  IMAD.MOV.U32 R134, RZ, RZ, R14 ;  /* 0x000000ffff867224 */ /* 0x000fe400078e000e */
[C---:B------:R-:W-:Y:S02]  /*c6c0*/  FMUL.FTZ R14, R3.reuse, R142 ;  /* 0x0000008e030e7220 */ /* 0x040fe40000410000 */
[----:B------:R-:W-:Y:S02]  /*c6d0*/  IMAD.MOV.U32 R142, RZ, RZ, R18 ;  /* 0x000000ffff8e7224 */ /* 0x000fe400078e0012 */
[C---:B------:R-:W-:Y:S02]  /*c6e0*/  FMUL.FTZ R18, R3.reuse, R146 ;  /* 0x0000009203127220 */ /* 0x040fe40000410000 */
[----:B------:R-:W-:Y:S02]  /*c6f0*/  IMAD.MOV.U32 R146, RZ, RZ, R30 ;  /* 0x000000ffff927224 */ /* 0x000fe400078e001e */
[----:B------:R-:W-:Y:S02]  /*c700*/  IMAD.MOV.U32 R154, RZ, RZ, R142 ;  /* 0x000000ffff9a7224 */ /* 0x000fe400078e008e */
[----:B------:R-:W-:Y:S02]  /*c710*/  IMAD.MOV.U32 R142, RZ, RZ, R34 ;  /* 0x000000ffff8e7224 */ /* 0x000fe400078e0022 */
[----:B------:R-:W-:Y:S02]  /*c720*/  FMUL.FTZ R34, R3, R162 ;  /* 0x000000a203227220 */ /* 0x000fe40000410000 */
[----:B------:R-:W-:Y:S02]  /*c730*/  IMAD.MOV.U32 R162, RZ, RZ, R146 ;  /* 0x000000ffffa27224 */ /* 0x000fe400078e0092 */
[----:B------:R-:W-:Y:S02]  /*c740*/  IMAD.MOV.U32 R146, RZ, RZ, R139 ;  /* 0x000000ffff927224 */ /* 0x000fe400078e008b */
[----:B------:R-:W1:Y:S01]  /*c750*/  MUFU.EX2 R139, R140 ;  /* 0x0000008c008b7308 */ /* 0x000e620000000800 */
[----:B------:R-:W-:Y:S01]  /*c760*/  IMAD.MOV.U32 R150, RZ, RZ, R134 ;  /* 0x000000ffff967224 */ /* 0x000fe200078e0086 */
[----:B------:R-:W-:Y:S01]  /*c770*/  LOP3.LUT R134, R137, UR32, R154, 0x96, !PT ;  /* 0x0000002089867c12 */ /* 0x000fe2000f8e969a */
        /* <DEDUP_REMOVED lines=35> */
[----:B--2---:R-:W-:Y:S02]  /*c9b0*/  FFMA.FTZ R164, R164, R7, R161 ;  /* 0x00000007a4a47223 */ /* 0x004fe400000100a1 */
[C---:B------:R-:W-:Y:S02]  /*c9c0*/  FMUL.FTZ R7, R3.reuse, R135 ;  /* 0x0000008703077220 */ /* 0x040fe40000410000 */
[----:B------:R-:W-:Y:S02]  /*c9d0*/  IMAD.MOV.U32 R135, RZ, RZ, R15 ;  /* 0x000000ffff877224 */ /* 0x000fe400078e000f */
[C---:B------:R-:W-:Y:S02]  /*c9e0*/  FMUL.FTZ R15, R3.reuse, R143 ;  /* 0x0000008f030f7220 */ /* 0x040fe40000410000 */
[----:B------:R-:W-:Y:S02]  /*c9f0*/  IMAD.MOV.U32 R143, RZ, RZ, R19 ;  /* 0x000000ffff8f7224 */ /* 0x000fe400078e0013 */
[C---:B------:R-:W-:Y:S02]  /*ca00*/  FMUL.FTZ R19, R3.reuse, R147 ;  /* 0x0000009303137220 */ /* 0x040fe40000410000 */
[----:B------:R-:W4:Y:S01]  /*ca10*/  LDL.LU R147, [R1+0x78] ;  /* 0x0000780001937983 */ /* 0x000f220000300800 */
[----:B------:R-:W-:Y:S02]  /*ca20*/  IMAD.MOV.U32 R151, RZ, RZ, R135 ;  /* 0x000000ffff977224 */ /* 0x000fe400078e0087 */
[----:B------:R2:W3:Y:S01]  /*ca30*/  MUFU.EX2 R135, R173 ;  /* 0x000000ad00877308 */ /* 0x0004e20000000800 */
[----:B------:R-:W-:Y:S02]  /*ca40*/  IMAD.MOV.U32 R155, RZ, RZ, R143 ;  /* 0x000000ffff9b7224 */ /* 0x000fe400078e008f */
[----:B------:R-:W-:Y:S02]  /*ca50*/  IMAD.MOV.U32 R143, RZ, RZ, R31 ;  /* 0x000000ffff8f7224 */ /* 0x000fe400078e001f */
        /* <DEDUP_REMOVED lines=15> */
[----:B------:R-:W-:Y:S02]  /*cb50*/  FMUL.FTZ R131, R3, R131 ;  /* 0x0000008303837220 */ /* 0x000fe40000410000 */
[----:B------:R-:W-:Y:S01]  /*cb60*/  IMAD.MOV.U32 R149, RZ, RZ, R133 ;  /* 0x000000ffff957224 */ /* 0x000fe200078e0085 */
[----:B------:R-:W-:Y:S01]  /*cb70*/  LOP3.LUT R133, R145, UR31, R10, 0x96, !PT ;  /* 0x0000001f91857c12 */ /* 0x000fe2000f8e960a */
[C---:B------:R-:W-:Y:S01]  /*cb80*/  FMUL.FTZ R10, R3.reuse, R138 ;  /* 0x0000008a030a7220 */ /* 0x040fe20000410000 */
[C---:B------:R-:W-:Y:S01]  /*cb90*/  F2FP.BF16.PACK_AB R138, R160.reuse, R161 ;  /* 0x000000a1a08a723e */ /* 0x040fe200000010ff */
[C---:B------:R-:W-:Y:S02]  /*cba0*/  FMUL.FTZ R126, R3.reuse, R126 ;  /* 0x0000007e037e7220 */ /* 0x040fe40000410000 */
[C---:B------:R-:W-:Y:S02]  /*cbb0*/  FMUL.FTZ R127, R3.reuse, R127 ;  /* 0x0000007f037f7220 */ /* 0x040fe40000410000 */
[----:B------:R-:W-:Y:S02]  /*cbc0*/  IMAD.MOV.U32 R163, RZ, RZ, R142 ;  /* 0x000000ffffa37224 */ /* 0x000fe400078e008e */
[----:B------:R-:W-:Y:S02]  /*cbd0*/  FADD.FTZ R164, R160, R164 ;  /* 0x000000a4a0a47221 */ /* 0x000fe40000010000 */
[----:B----4-:R-:W-:Y:S02]  /*cbe0*/  FFMA.FTZ R3, R3, R147, R132 ;  /* 0x0000009303037223 */ /* 0x010fe40000010084 */
[----:B------:R-:W-:Y:S02]  /*cbf0*/  IMAD.MOV.U32 R147, RZ, RZ, R143 ;  /* 0x000000ffff937224 */ /* 0x000fe400078e008f */
[----:B------:R-:W-:Y:S05]  /*cc00*/  IMAD.WIDE.U32 R142, R134, -0x2daee0ad, RZ ;  /* 0xd2511f53868e7825 */ /* 0x000fea00078e00ff */
[----:B------:R-:W-:Y:S01]  /*cc10*/  LOP3.LUT R134, R143, UR26, R144, 0x96, !PT ;  /* 0x0000001a8f867c12 */ /* 0x000fe2000f8e9690 */
[----:B------:R-:W-:Y:S01]  /*cc20*/  IMAD.WIDE.U32 R144, R133, -0x326172a9, RZ ;  /* 0xcd9e8d5785907825 */ /* 0x000fe200078e00ff */
[----:B------:R4:W-:Y:S03]  /*cc30*/  MUFU.EX2 R143, R163 ;  /* 0x000000a3008f7308 */ /* 0x0009e60000000800 */
[----:B------:R-:W-:Y:S01]  /*cc40*/  IMAD.WIDE.U32 R158, R134, -0x326172a9, RZ ;  /* 0xcd9e8d57869e7825 */ /* 0x000fe200078e00ff */
[----:B------:R-:W-:Y:S02]  /*cc50*/  LOP3.LUT R136, R145, UR30, R136, 0x96, !PT ;  /* 0x0000001e91887c12 */ /* 0x000fe4000f8e9688 */
[----:B-1----:R-:W-:Y:S02]  /*cc60*/  F2FP.BF16.PACK_AB R134, R139, R132 ;  /* 0x000000848b86723e */ /* 0x002fe400000010ff */
[----:B------:R-:W-:Y:S01]  /*cc70*/  LOP3.LUT R137, R159, UR24, R144, 0x96, !PT ;  /* 0x000000189f897c12 */ /* 0x000fe2000f8e9690 */
[----:B--2---:R-:W-:Y:S01]  /*cc80*/  IMAD.WIDE.U32 R172, R136, -0x2daee0ad, RZ ;  /* 0xd2511f5388ac7825 */ /* 0x004fe200078e00ff */
[----:B---3--:R-:W-:Y:S01]  /*cc90*/  F2FP.BF16.PACK_AB R136, R140, R135 ;  /* 0x000000878c88723e */ /* 0x008fe200000010ff */
[----:B------:R-:W-:Y:S03]  /*cca0*/  MUFU.EX2 R144, R175 ;  /* 0x000000af00907308 */ /* 0x000fe60000000800 */
[----:B------:R-:W-:Y:S05]  /*ccb0*/  LOP3.LUT R133, R173, UR9, R142, 0x96, !PT ;  /* 0x00000009ad857c12 */ /* 0x000fea000f8e968e */
[----:B------:R-:W-:Y:S02]  /*ccc0*/  IMAD.WIDE.U32 R160, R133, -0x326172a9, RZ ;  /* 0xcd9e8d5785a07825 */ /* 0x000fe400078e00ff */
[----:B------:R1:W2:Y:S02]  /*ccd0*/  MUFU.EX2 R142, R141 ;  /* 0x0000008d008e7308 */ /* 0x0002a40000000800 */
[----:B----4-:R-:W-:Y:S02]  /*cce0*/  IMAD.MOV.U32 R163, RZ, RZ, R151 ;  /* 0x000000ffffa37224 */ /* 0x010fe400078e0097 */
[----:B------:R-:W-:Y:S06]  /*ccf0*/  IMAD.MOV.U32 R151, RZ, RZ, R159 ;  /* 0x000000ffff977224 */ /* 0x000fec00078e009f */
[----:B------:R3:W-:Y:S01]  /*cd00*/  MUFU.EX2 R145, R174 ;  /* 0x000000ae00917308 */ /* 0x0007e20000000800 */
[----:B-1----:R-:W-:Y:S01]  /*cd10*/  FADD.FTZ R141, R139, R3 ;  /* 0x000000038b8d7221 */ /* 0x002fe20000010000 */
[----:B------:R-:W-:Y:S01]  /*cd20*/  LOP3.LUT R139, R161, UR14, R158, 0x96, !PT ;  /* 0x0000000ea18b7c12 */ /* 0x000fe2000f8e969e */
[----:B------:R-:W-:Y:S02]  /*cd30*/  FADD.FTZ R3, R135, R164 ;  /* 0x000000a487037221 */ /* 0x000fe40000010000 */
[----:B--2---:R-:W-:Y:S01]  /*cd40*/  FADD.FTZ R132, R142, R141 ;  /* 0x0000008d8e847221 */ /* 0x004fe20000010000 */
[C---:B------:R-:W-:Y:S01]  /*cd50*/  LOP3.LUT R135, R139.reuse, 0xffff, RZ, 0xc0, !PT ;  /* 0x0000ffff8b877812 */ /* 0x040fe200078ec0ff */
[----:B------:R-:W-:Y:S01]  /*cd60*/  FADD.FTZ R3, R140, R3 ;  /* 0x000000038c037221 */ /* 0x000fe20000010000 */
[----:B------:R-:W-:Y:S01]  /*cd70*/  LOP3.LUT R133, R139, 0xff, RZ, 0xc0, !PT ;  /* 0x000000ff8b857812 */ /* 0x000fe200078ec0ff */
[----:B------:R-:W-:Y:S01]  /*cd80*/  FADD.FTZ R141, R143, R132 ;  /* 0x000000848f8d7221 */ /* 0x000fe20000010000 */
[----:B------:R-:W-:Y:S01]  /*cd90*/  SHF.R.U32.HI R135, RZ, 0x8, R135 ;  /* 0x00000008ff877819 */ /* 0x000fe20000011687 */
[----:B------:R-:W1:Y:S01]  /*cda0*/  MUFU.EX2 R140, R185 ;  /* 0x000000b9008c7308 */ /* 0x000e620000000800 */
[----:B------:R-:W-:Y:S01]  /*cdb0*/  ISETP.GE.U32.AND P0, PT, R252, R133, PT ;  /* 0x00000085fc00720c */ /* 0x000fe20003f06070 */
[----:B---3--:R-:W-:Y:S01]  /*cdc0*/  IMAD.WIDE.U32 R174, R137, -0x2daee0ad, RZ ;  /* 0xd2511f5389ae7825 */ /* 0x008fe200078e00ff */
[----:B------:R-:W-:Y:S02]  /*cdd0*/  LOP3.LUT R135, R135, 0xffff, RZ, 0xc0, !PT ;  /* 0x0000ffff87877812 */ /* 0x000fe400078ec0ff */
[----:B------:R-:W-:Y:S02]  /*cde0*/  PRMT R133, R138, 0x7632, R133 ;  /* 0x000076328a857816 */ /* 0x000fe40000000085 */
[----:B------:R-:W-:Y:S02]  /*cdf0*/  ISETP.GE.U32.AND P5, PT, R252, R135, PT ;  /* 0x00000087fc00720c */ /* 0x000fe40003fa6070 */
[----:B------:R-:W-:Y:S01]  /*ce00*/  PRMT R132, R138, 0x5410, R133 ;  /* 0x000054108a847816 */ /* 0x000fe20000000085 */
[----:B------:R2:W3:Y:S01]  /*ce10*/  MUFU.EX2 R135, R184 ;  /* 0x000000b800877308 */ /* 0x0004e20000000800 */
[----:B------:R-:W-:Y:S02]  /*ce20*/  F2FP.BF16.PACK_AB R142, R143, R142 ;  /* 0x0000008e8f8e723e */ /* 0x000fe400000010ff */
[--C-:B------:R-:W-:Y:S01]  /*ce30*/  SHF.R.U32.HI R143, RZ, 0x10, R139.reuse ;  /* 0x00000010ff8f7819 */ /* 0x100fe2000001168b */
[----:B------:R-:W-:Y:S01]  /*ce40*/  @!P0 HFMA2.BF16_V2 R246, -RZ.H0_H0, RZ.H0_H0, -R138.H0_H0 ;  /* 0x200000fffff68231 */ /* 0x000fe2000034098a */
[----:B------:R-:W-:Y:S02]  /*ce50*/  SHF.R.U32.HI R139, RZ, 0x18, R139 ;  /* 0x00000018ff8b7819 */ /* 0x000fe4000001168b */
[----:B------:R-:W-:Y:S02]  /*ce60*/  LOP3.LUT R143, R143, 0xff, RZ, 0xc0, !PT ;  /* 0x000000ff8f8f7812 */ /* 0x000fe400078ec0ff */
[----:B------:R-:W-:Y:S01]  /*ce70*/  @!P0 PRMT R138, R246, 0x5410, RZ ;  /* 0x00005410f68a8816 */ /* 0x000fe200000000ff */
[----:B------:R-:W-:Y:S01]  /*ce80*/  @!P5 HFMA2.BF16_V2 R245, -RZ.H0_H0, RZ.H0_H0, -R133.H0_H0 ;  /* 0x200000fffff5d231 */ /* 0x000fe20000340985 */
[C---:B------:R-:W-:Y:S02]  /*ce90*/  ISETP.GE.U32.AND P6, PT, R252.reuse, R143, PT ;  /* 0x0000008ffc00720c */ /* 0x040fe40003fc6070 */
[----:B------:R-:W-:Y:S01]  /*cea0*/  ISETP.GE.U32.AND P0, PT, R252, R139, PT ;  /* 0x0000008bfc00720c */ /* 0x000fe20003f06070 */
[----:B------:R1:W-:Y:S01]  /*ceb0*/  STG.E.U16 [R182.64], R138 ;  /* 0x0000008ab6007986 */ /* 0x0003e2000c101514 */
[----:B------:R-:W-:Y:S01]  /*cec0*/  @!P5 PRMT R133, R245, 0x5410, RZ ;  /* 0x00005410f585d816 */ /* 0x000fe200000000ff */
[----:B------:R4:W-:Y:S01]  /*ced0*/  MUFU.EX2 R143, R147 ;  /* 0x00000093008f7308 */ /* 0x0009e20000000800 */
[C-C-:B------:R-:W-:Y:S02]  /*cee0*/  LOP3.LUT R137, R175.reuse, UR5, R172.reuse, 0x96, !PT ;  /* 0x00000005af897c12 */ /* 0x140fe4000f8e96ac */
[----:B------:R-:W-:Y:S01]  /*cef0*/  LOP3.LUT R172, R175, UR5, R172, 0x96, !PT ;  /* 0x00000005afac7c12 */ /* 0x000fe2000f8e96ac */
[----:B------:R3:W-:Y:S04]  /*cf00*/  STG.E.U16 [R182.64+0x2], R133 ;  /* 0x00000285b6007986 */ /* 0x0007e8000c101514 */
[----:B------:R-:W-:Y:S01]  /*cf10*/  @!P6 HFMA2.BF16_V2 R244, -RZ.H0_H0, RZ.H0_H0, -R134.H0_H0 ;  /* 0x200000fffff4e231 */ /* 0x000fe20000340986 */
[----:B--2---:R-:W-:Y:S04]  /*cf20*/  IADD3 R184, P5, R182, UR28, RZ ;  /* 0x0000001cb6b87c10 */ /* 0x004fe8000ffbe0ff */
[----:B------:R-:W-:Y:S02]  /*cf30*/  IADD3.X R185, R183, UR29, RZ, P5, !PT ;  /* 0x0000001db7b97c10 */ /* 0x000fe4000affe4ff */
[----:B----4-:R-:W-:Y:S01]  /*cf40*/  SHF.R.U32.HI R147, RZ, 0x10, R160 ;  /* 0x00000010ff937819 */ /* 0x010fe200000116a0 */
[--C-:B-1----:R-:W-:Y:S01]  /*cf50*/  FADD.FTZ R138, R140, R3.reuse ;  /* 0x000000038c8a7221 */ /* 0x102fe20000010000 */
[----:B------:R-:W-:Y:S02]  /*cf60*/  PRMT R3, R134, 0x7632, R3 ;  /* 0x0000763286037816 */ /* 0x000fe40000000003 */
[C---:B---3--:R-:W-:Y:S01]  /*cf70*/  F2FP.BF16.PACK_AB R140, R135.reuse, R140 ;  /* 0x0000008c878c723e */ /* 0x048fe200000010ff */
[----:B------:R-:W-:Y:S01]  /*cf80*/  FADD.FTZ R139, R135, R138 ;  /* 0x0000008a878b7221 */ /* 0x000fe20000010000 */
[----:B------:R-:W-:Y:S01]  /*cf90*/  LOP3.LUT R135, R160, 0xff, RZ, 0xc0, !PT ;  /* 0x000000ffa0877812 */ /* 0x000fe200078ec0ff */
[----:B------:R1:W2:Y:S01]  /*cfa0*/  MUFU.EX2 R138, R162 ;  /* 0x000000a2008a7308 */ /* 0x0002a20000000800 */
[----:B------:R-:W-:Y:S01]  /*cfb0*/  PRMT R133, R134, 0x5410, R3 ;  /* 0x0000541086857816 */ /* 0x000fe20000000003 */
[----:B------:R-:W-:Y:S01]  /*cfc0*/  @!P0 HFMA2.BF16_V2 R243, -RZ.H0_H0, RZ.H0_H0, -R3.H0_H0 ;  /* 0x200000fffff38231 */ /* 0x000fe20000340903 */
[----:B------:R-:W-:Y:S02]  /*cfd0*/  @!P6 PRMT R134, R244, 0x5410, RZ ;  /* 0x00005410f486e816 */ /* 0x000fe400000000ff */
[----:B------:R-:W-:Y:S02]  /*cfe0*/  ISETP.GE.U32.AND P6, PT, R252, R135, PT ;  /* 0x00000087fc00720c */ /* 0x000fe40003fc6070 */
[----:B------:R-:W-:Y:S01]  /*cff0*/  LOP3.LUT R135, R160, 0xffff, RZ, 0xc0, !PT ;  /* 0x0000ffffa0877812 */ /* 0x000fe200078ec0ff */
[----:B------:R2:W-:Y:S01]  /*d000*/  STG.E.U16 [R184.64], R134 ;  /* 0x00000086b8007986 */ /* 0x0005e2000c101514 */
[----:B------:R-:W-:Y:S02]  /*d010*/  @!P0 PRMT R3, R243, 0x5410, RZ ;  /* 0x00005410f3038816 */ /* 0x000fe400000000ff */
[----:B------:R-:W-:Y:S02]  /*d020*/  SHF.R.U32.HI R135, RZ, 0x8, R135 ;  /* 0x00000008ff877819 */ /* 0x000fe40000011687 */
[----:B------:R-:W-:Y:S01]  /*d030*/  LOP3.LUT R147, R147, 0xff, RZ, 0xc0, !PT ;  /* 0x000000ff93937812 */ /* 0x000fe200078ec0ff */
[----:B------:R3:W-:Y:S01]  /*d040*/  STG.E.U16 [R184.64+0x2], R3 ;  /* 0x00000203b8007986 */ /* 0x0007e2000c101514 */
[----:B------:R-:W-:Y:S02]  /*d050*/  LOP3.LUT R135, R135, 0xffff, RZ, 0xc0, !PT ;  /* 0x0000ffff87877812 */ /* 0x000fe400078ec0ff */
[C---:B------:R-:W-:Y:S01]  /*d060*/  ISETP.GE.U32.AND P0, PT, R252.reuse, R147, PT ;  /* 0x00000093fc00720c */ /* 0x040fe20003f06070 */
[----:B------:R-:W-:Y:S01]  /*d070*/  @!P6 HFMA2.BF16_V2 R242, -RZ.H0_H0, RZ.H0_H0, -R136.H0_H0 ;  /* 0x200000fffff2e231 */ /* 0x000fe20000340988 */
[----:B------:R-:W-:Y:S02]  /*d080*/  ISETP.GE.U32.AND P5, PT, R252, R135, PT ;  /* 0x00000087fc00720c */ /* 0x000fe40003fa6070 */
[----:B------:R-:W-:Y:S02]  /*d090*/  PRMT R135, R136, 0x7632, R135 ;  /* 0x0000763288877816 */ /* 0x000fe40000000087 */
[----:B------:R-:W-:Y:S01]  /*d0a0*/  LOP3.LUT R147, R174, 0xff, RZ, 0xc0, !PT ;  /* 0x000000ffae937812 */ /* 0x000fe200078ec0ff */
[----:B-1----:R-:W-:Y:S02]  /*d0b0*/  IMAD.MOV.U32 R162, RZ, RZ, R150 ;  /* 0x000000ffffa27224 */ /* 0x002fe400078e0096 */
[----:B------:R-:W-:Y:S02]  /*d0c0*/  IMAD.MOV.U32 R150, RZ, RZ, R146 ;  /* 0x000000ffff967224 */ /* 0x000fe400078e0092 */
[----:B------:R-:W-:Y:S01]  /*d0d0*/  FADD.FTZ R146, R144, R139 ;  /* 0x0000008b90927221 */ /* 0x000fe20000010000 */
[----:B------:R-:W-:Y:S01]  /*d0e0*/  LOP3.LUT R139, R137, 0xff, RZ, 0xc0, !PT ;  /* 0x000000ff898b7812 */ /* 0x000fe200078ec0ff */
[----:B------:R-:W-:Y:S02]  /*d0f0*/  @!P0 HFMA2.BF16_V2 R239, -RZ.H0_H0, RZ.H0_H0, -R142.H0_H0 ;  /* 0x200000ffffef8231 */ /* 0x000fe4000034098e */
[----:B------:R-:W-:Y:S01]  /*d100*/  @!P5 HFMA2.BF16_V2 R241, -RZ.H0_H0, RZ.H0_H0, -R135.H0_H0 ;  /* 0x200000fffff1d231 */ /* 0x000fe20000340987 */
[----:B------:R-:W1:Y:S01]  /*d110*/  MUFU.EX2 R150, R150 ;  /* 0x0000009600967308 */ /* 0x000e620000000800 */
[----:B--2---:R-:W-:Y:S01]  /*d120*/  FADD.FTZ R134, R138, R141 ;  /* 0x0000008d8a867221 */ /* 0x004fe20000010000 */
[----:B------:R-:W-:Y:S01]  /*d130*/  F2FP.BF16.PACK_AB R138, R143, R138 ;  /* 0x0000008a8f8a723e */ /* 0x000fe200000010ff */
[----:B------:R-:W-:Y:S02]  /*d140*/  FADD.FTZ R141, R145, R146 ;  /* 0x00000092918d7221 */ /* 0x000fe40000010000 */
[----:B------:R-:W-:Y:S01]  /*d150*/  FADD.FTZ R143, R143, R134 ;  /* 0x000000868f8f7221 */ /* 0x000fe20000010000 */
[----:B------:R-:W-:Y:S02]  /*d160*/  PRMT R134, R136, 0x5410, R135 ;  /* 0x0000541088867816 */ /* 0x000fe40000000087 */
[----:B------:R-:W-:Y:S02]  /*d170*/  @!P5 PRMT R135, R241, 0x5410, RZ ;  /* 0x00005410f187d816 */ /* 0x000fe400000000ff */
[----:B---3--:R-:W-:Y:S02]  /*d180*/  SHF.R.U32.HI R3, RZ, 0x18, R160 ;  /* 0x00000018ff037819 */ /* 0x008fe400000116a0 */
[----:B------:R-:W-:Y:S01]  /*d190*/  @!P6 PRMT R136, R242, 0x5410, RZ ;  /* 0x00005410f288e816 */ /* 0x000fe200000000ff */
[----:B------:R2:W-:Y:S01]  /*d1a0*/  STG.E.U16 [R182.64+0x12], R135 ;  /* 0x00001287b6007986 */ /* 0x0005e2000c101514 */
[----:B------:R-:W-:Y:S02]  /*d1b0*/  ISETP.GE.U32.AND P6, PT, R252, R3, PT ;  /* 0x00000003fc00720c */ /* 0x000fe40003fc6070 */
[----:B------:R-:W-:Y:S01]  /*d1c0*/  PRMT R3, R142, 0x7632, R3 ;  /* 0x000076328e037816 */ /* 0x000fe20000000003 */
[----:B------:R3:W-:Y:S01]  /*d1d0*/  STG.E.U16 [R182.64+0x10], R136 ;  /* 0x00001088b6007986 */ /* 0x0007e2000c101514 */
[----:B------:R-:W-:Y:S02]  /*d1e0*/  ISETP.GE.U32.AND P5, PT, R252, R139, PT ;  /* 0x0000008bfc00720c */ /* 0x000fe40003fa6070 */
[----:B------:R-:W-:Y:S04]  /*d1f0*/  LOP3.LUT R139, R137, 0xffff, RZ, 0xc0, !PT ;  /* 0x0000ffff898b7812 */ /* 0x000fe800078ec0ff */
[----:B------:R-:W-:Y:S03]  /*d200*/  SHF.R.U32.HI R139, RZ, 0x8, R139 ;  /* 0x00000008ff8b7819 */ /* 0x000fe6000001168b */
[----:B------:R-:W-:Y:S01]  /*d210*/  @!P6 HFMA2.BF16_V2 R240, -RZ.H0_H0, RZ.H0_H0, -R3.H0_H0 ;  /* 0x200000fffff0e231 */ /* 0x000fe20000340903 */
[----:B------:R-:W-:Y:S03]  /*d220*/  LOP3.LUT R139, R139, 0xffff, RZ, 0xc0, !PT ;  /* 0x0000ffff8b8b7812 */ /* 0x000fe600078ec0ff */
[----:B------:R-:W-:Y:S01]  /*d230*/  @!P5 HFMA2.BF16_V2 R238, -RZ.H0_H0, RZ.H0_H0, -R140.H0_H0 ;  /* 0x200000ffffeed231 */ /* 0x000fe2000034098c */
[----:B--2---:R-:W-:Y:S02]  /*d240*/  PRMT R135, R142, 0x5410, R3 ;  /* 0x000054108e877816 */ /* 0x004fe40000000003 */
[----:B------:R-:W-:Y:S02]  /*d250*/  @!P0 PRMT R142, R239, 0x5410, RZ ;  /* 0x00005410ef8e8816 */ /* 0x000fe400000000ff */
[----:B------:R-:W-:Y:S02]  /*d260*/  ISETP.GE.U32.AND P0, PT, R252, R139, PT ;  /* 0x0000008bfc00720c */ /* 0x000fe40003f06070 */
[----:B------:R-:W-:Y:S01]  /*d270*/  SHF.R.U32.HI R139, RZ, 0x18, R137 ;  /* 0x00000018ff8b7819 */ /* 0x000fe20000011689 */
[----:B------:R2:W-:Y:S01]  /*d280*/  STG.E.U16 [R184.64+0x10], R142 ;  /* 0x0000108eb8007986 */ /* 0x0005e2000c101514 */
[----:B------:R-:W-:Y:S02]  /*d290*/  @!P6 PRMT R3, R240, 0x5410, RZ ;  /* 0x00005410f003e816 */ /* 0x000fe400000000ff */
[----:B------:R-:W-:Y:S02]  /*d2a0*/  ISETP.GE.U32.AND P6, PT, R252, R139, PT ;  /* 0x0000008bfc00720c */ /* 0x000fe40003fc6070 */
[----:B------:R-:W-:Y:S01]  /*d2b0*/  PRMT R139, R140, 0x7632, R139 ;  /* 0x000076328c8b7816 */ /* 0x000fe2000000008b */
[----:B------:R4:W-:Y:S01]  /*d2c0*/  STG.E.U16 [R184.64+0x12], R3 ;  /* 0x00001203b8007986 */ /* 0x0009e2000c101514 */
[----:B---3--:R-:W-:Y:S01]  /*d2d0*/  F2FP.BF16.PACK_AB R136, R145, R144 ;  /* 0x000000909188723e */ /* 0x008fe200000010ff */
[----:B-1----:R-:W-:Y:S01]  /*d2e0*/  FADD.FTZ R144, R150, R143 ;  /* 0x0000008f96907221 */ /* 0x002fe20000010000 */
[----:B------:R-:W-:Y:S01]  /*d2f0*/  PRMT R146, R140, 0x5410, R139 ;  /* 0x000054108c927816 */ /* 0x000fe2000000008b */
[----:B------:R-:W-:Y:S01]  /*d300*/  @!P0 HFMA2.BF16_V2 R237, -RZ.H0_H0, RZ.H0_H0, -R139.H0_H0 ;  /* 0x200000ffffed8231 */ /* 0x000fe2000034098b */
[----:B------:R-:W1:Y:S01]  /*d310*/  MUFU.EX2 R145, R156 ;  /* 0x0000009c00917308 */ /* 0x000e620000000800 */
[----:B------:R-:W-:Y:S02]  /*d320*/  SHF.R.U32.HI R137, RZ, 0x10, R137 ;  /* 0x00000010ff897819 */ /* 0x000fe40000011689 */
[----:B------:R-:W-:Y:S02]  /*d330*/  @!P5 PRMT R140, R238, 0x5410, RZ ;  /* 0x00005410ee8cd816 */ /* 0x000fe400000000ff */
[----:B------:R-:W-:Y:S02]  /*d340*/  @!P0 PRMT R139, R237, 0x5410, RZ ;  /* 0x00005410ed8b8816 */ /* 0x000fe400000000ff */
[----:B------:R-:W-:Y:S01]  /*d350*/  LOP3.LUT R137, R137, 0xff, RZ, 0xc0, !PT ;  /* 0x000000ff89897812 */ /* 0x000fe200078ec0ff */
[----:B------:R3:W-:Y:S01]  /*d360*/  STG.E.U16 [R182.64+0x20], R140 ;  /* 0x0000208cb6007986 */ /* 0x0007e2000c101514 */
[C---:B------:R-:W-:Y:S01]  /*d370*/  ISETP.GE.U32.AND P5, PT, R252.reuse, R147, PT ;  /* 0x00000093fc00720c */ /* 0x040fe20003fa6070 */
[----:B------:R-:W-:Y:S01]  /*d380*/  MUFU.EX2 R156, R170 ;  /* 0x000000aa009c7308 */ /* 0x000fe20000000800 */
[----:B------:R-:W-:Y:S01]  /*d390*/  ISETP.GE.U32.AND P0, PT, R252, R137, PT ;  /* 0x00000089fc00720c */ /* 0x000fe20003f06070 */
[----:B------:R3:W-:Y:S01]  /*d3a0*/  STG.E.U16 [R182.64+0x22], R139 ;  /* 0x0000228bb6007986 */ /* 0x0007e2000c101514 */
[----:B------:R-:W-:Y:S07]  /*d3b0*/  LOP3.LUT R137, R174, 0xffff, RZ, 0xc0, !PT ;  /* 0x0000ffffae897812 */ /* 0x000fee00078ec0ff */
[----:B--2---:R-:W2:Y:S02]  /*d3c0*/  MUFU.EX2 R142, R149 ;  /* 0x00000095008e7308 */ /* 0x004ea40000000800 */
[----:B------:R-:W-:Y:S01]  /*d3d0*/  @!P5 HFMA2.BF16_V2 R236, -RZ.H0_H0, RZ.H0_H0, -R136.H0_H0 ;  /* 0x200000ffffecd231 */ /* 0x000fe20000340988 */
[----:B----4-:R-:W-:Y:S01]  /*d3e0*/  PRMT R3, R136, 0x7632, R3 ;  /* 0x0000763288037816 */ /* 0x010fe20000000003 */
[C---:B-1----:R-:W-:Y:S01]  /*d3f0*/  FADD.FTZ R143, R145.reuse, R144 ;  /* 0x00000090918f7221 */ /* 0x042fe20000010000 */
[--C-:B------:R-:W-:Y:S01]  /*d400*/  SHF.R.U32.HI R144, RZ, 0x8, R137.reuse ;  /* 0x00000008ff907819 */ /* 0x100fe20000011689 */
[----:B------:R-:W-:Y:S01]  /*d410*/  @!P0 HFMA2.BF16_V2 R233, -RZ.H0_H0, RZ.H0_H0, -R138.H0_H0 ;  /* 0x200000ffffe98231 */ /* 0x000fe2000034098a */
[----:B------:R-:W-:Y:S02]  /*d420*/  PRMT R137, R138, 0x7632, R137 ;  /* 0x000076328a897816 */ /* 0x000fe40000000089 */
[----:B------:R-:W-:Y:S02]  /*d430*/  LOP3.LUT R147, R144, 0xffff, RZ, 0xc0, !PT ;  /* 0x0000ffff90937812 */ /* 0x000fe400078ec0ff */
[----:B------:R-:W-:Y:S01]  /*d440*/  F2FP.BF16.PACK_AB R150, R145, R150 ;  /* 0x000000969196723e */ /* 0x000fe200000010ff */
[----:B------:R-:W-:Y:S01]  /*d450*/  @!P6 HFMA2.BF16_V2 R232, -RZ.H0_H0, RZ.H0_H0, -R137.H0_H0 ;  /* 0x200000ffffe8e231 */ /* 0x000fe20000340989 */
[----:B------:R-:W-:Y:S02]  /*d460*/  PRMT R145, R136, 0x5410, R3 ;  /* 0x0000541088917816 */ /* 0x000fe40000000003 */
[----:B---3--:R-:W-:Y:S02]  /*d470*/  SHF.R.U32.HI R140, RZ, 0x10, R174 ;  /* 0x00000010ff8c7819 */ /* 0x008fe400000116ae */
[----:B------:R-:W-:Y:S02]  /*d480*/  @!P5 PRMT R136, R236, 0x5410, RZ ;  /* 0x00005410ec88d816 */ /* 0x000fe400000000ff */
[----:B------:R-:W-:Y:S01]  /*d490*/  ISETP.GE.U32.AND P5, PT, R252, R147, PT ;  /* 0x00000093fc00720c */ /* 0x000fe20003fa6070 */
[----:B--2---:R-:W-:Y:S01]  /*d4a0*/  FADD.FTZ R144, R142, R141 ;  /* 0x0000008d8e907221 */ /* 0x004fe20000010000 */
[----:B------:R-:W-:Y:S01]  /*d4b0*/  LOP3.LUT R141, R140, 0xff, RZ, 0xc0, !PT ;  /* 0x000000ff8c8d7812 */ /* 0x000fe200078ec0ff */
[----:B------:R-:W-:Y:S01]  /*d4c0*/  IMAD.MOV.U32 R149, RZ, RZ, R148 ;  /* 0x000000ffff957224 */ /* 0x000fe200078e0094 */
[----:B------:R-:W-:Y:S01]  /*d4d0*/  LOP3.LUT R140, R153, UR35, RZ, 0x3c, !PT ;  /* 0x00000023998c7c12 */ /* 0x000fe2000f8e3cff */
[----:B------:R-:W-:Y:S01]  /*d4e0*/  FADD.FTZ R139, R187, R144 ;  /* 0x00000090bb8b7221 */ /* 0x000fe20000010000 */
[----:B------:R-:W-:Y:S01]  /*d4f0*/  PRMT R144, R138, 0x5410, R137 ;  /* 0x000054108a907816 */ /* 0x000fe20000000089 */
[----:B------:R-:W-:Y:S01]  /*d500*/  FADD.FTZ R148, R186, R143 ;  /* 0x0000008fba947221 */ /* 0x000fe20000010000 */
[----:B------:R-:W-:Y:S01]  /*d510*/  @!P0 PRMT R138, R233, 0x5410, RZ ;  /* 0x00005410e98a8816 */ /* 0x000fe200000000ff */
[----:B------:R-:W-:Y:S01]  /*d520*/  IMAD.WIDE.U32 R152, R140, -0x326172a9, RZ ;  /* 0xcd9e8d578c987825 */ /* 0x000fe200078e00ff */
[----:B------:R-:W-:Y:S03]  /*d530*/  @!P6 PRMT R137, R232, 0x5410, RZ ;  /* 0x00005410e889e816 */ /* 0x000fe600000000ff */
[----:B------:R-:W-:Y:S01]  /*d540*/  @!P5 HFMA2.BF16_V2 R235, -RZ.H0_H0, RZ.H0_H0, -R3.H0_H0 ;  /* 0x200000ffffebd231 */ /* 0x000fe20000340903 */
[C---:B------:R-:W-:Y:S01]  /*d550*/  ISETP.GE.U32.AND P0, PT, R252.reuse, R141, PT ;  /* 0x0000008dfc00720c */ /* 0x040fe20003f06070 */
[----:B------:R1:W-:Y:S01]  /*d560*/  STG.E.U16 [R184.64+0x20], R138 ;  /* 0x0000208ab8007986 */ /* 0x0003e2000c101514 */
[----:B------:R-:W-:Y:S01]  /*d570*/  IMAD.MOV.U32 R140, RZ, RZ, R188 ;  /* 0x000000ffff8c7224 */ /* 0x000fe200078e00bc */
[----:B------:R-:W-:Y:S01]  /*d580*/  SHF.R.U32.HI R141, RZ, 0x18, R174 ;  /* 0x00000018ff8d7819 */ /* 0x000fe200000116ae */
[----:B------:R-:W-:Y:S01]  /*d590*/  FADD.FTZ R143, R181, R148 ;  /* 0x00000094b58f7221 */ /* 0x000fe20000010000 */
[----:B------:R2:W-:Y:S01]  /*d5a0*/  STG.E.U16 [R184.64+0x22], R137 ;  /* 0x00002289b8007986 */ /* 0x0005e2000c101514 */
[----:B------:R-:W-:Y:S01]  /*d5b0*/  F2FP.BF16.PACK_AB R142, R187, R142 ;  /* 0x0000008ebb8e723e */ /* 0x000fe200000010ff */
[----:B------:R-:W-:Y:S01]  /*d5c0*/  IMAD.MOV.U32 R187, RZ, RZ, R155 ;  /* 0x000000ffffbb7224 */ /* 0x000fe200078e009b */
[----:B------:R-:W-:Y:S01]  /*d5d0*/  ISETP.GE.U32.AND P1, PT, R252, R141, PT ;  /* 0x0000008dfc00720c */ /* 0x000fe20003f26070 */
[----:B------:R-:W-:Y:S01]  /*d5e0*/  IMAD.MOV.U32 R141, RZ, RZ, R189 ;  /* 0x000000ffff8d7224 */ /* 0x000fe200078e00bd */
[----:B------:R-:W-:Y:S01]  /*d5f0*/  LOP3.LUT R140, R153, UR8, R140, 0x96, !PT ;  /* 0x00000008998c7c12 */ /* 0x000fe2000f8e968c */
[----:B------:R3:W-:Y:S01]  /*d600*/  STG.E.U16 [R182.64+0x30], R136 ;  /* 0x00003088b6007986 */ /* 0x0007e2000c101514 */
[----:B------:R-:W-:Y:S01]  /*d610*/  LOP3.LUT R141, R155, UR34, R152, 0x96, !PT ;  /* 0x000000229b8d7c12 */ /* 0x000fe2000f8e9698 */
[----:B------:R-:W-:Y:S01]  /*d620*/  @!P0 HFMA2.BF16_V2 R234, -RZ.H0_H0, RZ.H0_H0, -R150.H0_H0 ;  /* 0x200000ffffea8231 */ /* 0x000fe20000340996 */
[----:B------:R-:W-:Y:S01]  /*d630*/  @!P5 PRMT R3, R235, 0x5410, RZ ;  /* 0x00005410eb03d816 */ /* 0x000fe200000000ff */
[----:B------:R-:W-:Y:S01]  /*d640*/  IMAD.WIDE.U32 R152, R140, -0x2daee0ad, RZ ;  /* 0xd2511f538c987825 */ /* 0x000fe200078e00ff */
[----:B------:R-:W-:Y:S01]  /*d650*/  F2FP.BF16.PACK_AB R140, R181, R186 ;  /* 0x000000bab58c723e */ /* 0x000fe200000010ff */
[----:B------:R4:W5:Y:S01]  /*d660*/  LDL.LU.64 R188, [R1+0x80] ;  /* 0x0000800001bc7983 */ /* 0x0009620000300a00 */
[----:B------:R-:W-:Y:S01]  /*d670*/  PRMT R181, R252, 0x7054, R252 ;  /* 0x00007054fcb57816 */ /* 0x000fe200000000fc */
[----:B------:R-:W-:Y:S02]  /*d680*/  IMAD.MOV.U32 R186, RZ, RZ, R154 ;  /* 0x000000ffffba7224 */ /* 0x000fe400078e009a */
[----:B------:R-:W-:Y:S01]  /*d690*/  IMAD.WIDE.U32 R154, R141, -0x2daee0ad, RZ ;  /* 0xd2511f538d9a7825 */ /* 0x000fe200078e00ff */
[----:B------:R-:W-:Y:S01]  /*d6a0*/  LOP3.LUT R141, R153, UR33, R162, 0x96, !PT ;  /* 0x00000021998d7c12 */ /* 0x000fe2000f8e96a2 */
[----:B------:R3:W-:Y:S02]  /*d6b0*/  STG.E.U16 [R182.64+0x32], R3 ;  /* 0x00003203b6007986 */ /* 0x0007e4000c101514 */
[----:B------:R-:W-:Y:S02]  /*d6c0*/  IMAD.MOV.U32 R187, RZ, RZ, R161 ;  /* 0x000000ffffbb7224 */ /* 0x000fe400078e00a1 */
[----:B------:R-:W-:Y:S01]  /*d6d0*/  IMAD.WIDE.U32 R162, R141, -0x326172a9, RZ ;  /* 0xcd9e8d578da27825 */ /* 0x000fe200078e00ff */
[----:B-1----:R-:W1:Y:S01]  /*d6e0*/  MUFU.EX2 R138, R178 ;  /* 0x000000b2008a7308 */ /* 0x002e620000000800 */
[----:B--2---:R-:W-:Y:S03]  /*d6f0*/  LOP3.LUT R137, R155, UR31, R152, 0x96, !PT ;  /* 0x0000001f9b897c12 */ /* 0x004fe6000f8e9698 */
[----:B------:R-:W-:Y:S01]  /*d700*/  LOP3.LUT R141, R163, UR32, R186, 0x96, !PT ;  /* 0x00000020a38d7c12 */ /* 0x000fe2000f8e96ba */
[----:B------:R-:W-:Y:S02]  /*d710*/  IMAD.MOV.U32 R186, RZ, RZ, R160 ;  /* 0x000000ffffba7224 */ /* 0x000fe400078e00a0 */
[----:B------:R-:W-:Y:S04]  /*d720*/  IMAD.WIDE.U32 R152, R137, -0x326172a9, RZ ;  /* 0xcd9e8d5789987825 */ /* 0x000fe800078e00ff */
[----:B------:R-:W-:Y:S01]  /*d730*/  IMAD.MOV.U32 R160, RZ, RZ, R149 ;  /* 0x000000ffffa07224 */ /* 0x000fe200078e0095 */
[----:B------:R-:W-:Y:S01]  /*d740*/  LOP3.LUT R162, R153, UR30, R162, 0x96, !PT ;  /* 0x0000001e99a27c12 */ /* 0x000fe2000f8e96a2 */
[----:B------:R-:W-:Y:S04]  /*d750*/  IMAD.WIDE.U32 R148, R141, -0x2daee0ad, RZ ;  /* 0xd2511f538d947825 */ /* 0x000fe800078e00ff */
[----:B------:R-:W-:Y:S01]  /*d760*/  IMAD.WIDE.U32 R162, R162, -0x2daee0ad, RZ ;  /* 0xd2511f53a2a27825 */ /* 0x000fe200078e00ff */
[----:B------:R-:W-:Y:S04]  /*d770*/  LOP3.LUT R154, R149, UR26, R154, 0x96, !PT ;  /* 0x0000001a959a7c12 */ /* 0x000fe8000f8e969a */
[----:B---3--:R-:W-:Y:S01]  /*d780*/  LOP3.LUT R136, R163, UR9, R148, 0x96, !PT ;  /* 0x00000009a3887c12 */ /* 0x008fe2000f8e9694 */
[--C-:B-1----:R-:W-:Y:S01]  /*d790*/  FADD.FTZ R148, R138, R139.reuse ;  /* 0x0000008b8a947221 */ /* 0x102fe20000010000 */
[C---:B------:R-:W-:Y:S01]  /*d7a0*/  F2FP.BF16.PACK_AB R138, R171.reuse, R138 ;  /* 0x0000008aab8a723e */ /* 0x040fe200000010ff */
[----:B------:R-:W-:Y:S01]  /*d7b0*/  IMAD.WIDE.U32 R154, R154, -0x326172a9, RZ ;  /* 0xcd9e8d579a9a7825 */ /* 0x000fe200078e00ff */
[C---:B------:R-:W-:Y:S03]  /*d7c0*/  PRMT R139, R150.reuse, 0x7632, R139 ;  /* 0x00007632968b7816 */ /* 0x040fe6000000008b */
[----:B------:R-:W-:Y:S01]  /*d7d0*/  FADD.FTZ R137, R171, R148 ;  /* 0x00000094ab897221 */ /* 0x000fe20000010000 */
[----:B------:R-:W-:Y:S01]  /*d7e0*/  PRMT R148, R150, 0x5410, R139 ;  /* 0x0000541096947816 */ /* 0x000fe2000000008b */
[----:B------:R-:W-:Y:S01]  /*d7f0*/  IMAD.WIDE.U32 R170, R136, -0x326172a9, RZ ;  /* 0xcd9e8d5788aa7825 */ /* 0x000fe200078e00ff */
[----:B------:R-:W-:Y:S01]  /*d800*/  @!P0 PRMT R150, R234, 0x5410, RZ ;  /* 0x00005410ea968816 */ /* 0x000fe200000000ff */
[----:B------:R-:W-:Y:S01]  /*d810*/  @!P1 HFMA2.BF16_V2 R231, -RZ.H0_H0, RZ.H0_H0, -R139.H0_H0 ;  /* 0x200000ffffe79231 */ /* 0x000fe2000034098b */
[----:B------:R-:W-:Y:S01]  /*d820*/  LOP3.LUT R141, R155, UR24, R152, 0x96, !PT ;  /* 0x000000189b8d7c12 */ /* 0x000fe2000f8e9698 */
[----:B------:R-:W-:Y:S01]  /*d830*/  FADD.FTZ R152, R180, R143 ;  /* 0x0000008fb4987221 */ /* 0x000fe20000010000 */
[----:B------:R-:W-:Y:S01]  /*d840*/  LOP3.LUT R147, R171, UR14, R154, 0x96, !PT ;  /* 0x0000000eab937c12 */ /* 0x000fe2000f8e969a */
[----:B------:R1:W-:Y:S01]  /*d850*/  STG.E.U16 [R184.64+0x30], R150 ;  /* 0x00003096b8007986 */ /* 0x0003e2000c101514 */
[----:B------:R-:W-:Y:S01]  /*d860*/  @!P1 PRMT R139, R231, 0x5410, RZ ;  /* 0x00005410e78b9816 */ /* 0x000fe200000000ff */
[----:B------:R-:W-:Y:S01]  /*d870*/  FADD.FTZ R149, R179, R152 ;  /* 0x00000098b3957221 */ /* 0x000fe20000010000 */
[----:B------:R-:W-:Y:S01]  /*d880*/  LOP3.LUT R3, R147, 0xff, RZ, 0xc0, !PT ;  /* 0x000000ff93037812 */ /* 0x000fe200078ec0ff */
[----:B------:R-:W-:Y:S01]  /*d890*/  FADD.FTZ R152, R156, R137 ;  /* 0x000000899c987221 */ /* 0x000fe20000010000 */
[----:B------:R-:W-:Y:S01]  /*d8a0*/  F2FP.BF16.PACK_AB R136, R179, R180 ;  /* 0x000000b4b388723e */ /* 0x000fe200000010ff */
[----:B------:R2:W-:Y:S01]  /*d8b0*/  STG.E.U16 [R184.64+0x32], R139 ;  /* 0x0000328bb8007986 */ /* 0x0005e2000c101514 */
[C---:B------:R-:W-:Y:S01]  /*d8c0*/  ISETP.GE.U32.AND P0, PT, R252.reuse, R3, PT ;  /* 0x00000003fc00720c */ /* 0x040fe20003f06070 */
[C---:B------:R-:W-:Y:S01]  /*d8d0*/  FADD.FTZ R143, R177.reuse, R152 ;  /* 0x00000098b18f7221 */ /* 0x040fe20000010000 */
[--C-:B------:R-:W-:Y:S02]  /*d8e0*/  SHF.R.U32.HI R3, RZ, 0x10, R147.reuse ;  /* 0x00000010ff037819 */ /* 0x100fe40000011693 */
[----:B------:R-:W-:Y:S02]  /*d8f0*/  F2FP.BF16.PACK_AB R156, R177, R156 ;  /* 0x0000009cb19c723e */ /* 0x000fe400000010ff */
[----:B------:R-:W-:Y:S02]  /*d900*/  LOP3.LUT R3, R3, 0xff, RZ, 0xc0, !PT ;  /* 0x000000ff03037812 */ /* 0x000fe400078ec0ff */
[----:B------:R-:W-:Y:S02]  /*d910*/  F2FP.BF16.PACK_AB R180, R169, R176 ;  /* 0x000000b0a9b4723e */ /* 0x000fe400000010ff */
[----:B------:R-:W-:Y:S02]  /*d920*/  ISETP.GE.U32.AND P6, PT, R252, R3, PT ;  /* 0x00000003fc00720c */ /* 0x000fe40003fc6070 */
[----:B------:R-:W-:Y:S01]  /*d930*/  LOP3.LUT R3, R147, 0xffff, RZ, 0xc0, !PT ;  /* 0x0000ffff93037812 */ /* 0x000fe200078ec0ff */
[----:B------:R-:W-:Y:S01]  /*d940*/  @!P0 HFMA2.BF16_V2 R230, -RZ.H0_H0, RZ.H0_H0, -R142.H0_H0 ;  /* 0x200000ffffe68231 */ /* 0x000fe2000034098e */
[----:B------:R-:W-:Y:S02]  /*d950*/  SHF.R.U32.HI R147, RZ, 0x18, R147 ;  /* 0x00000018ff937819 */ /* 0x000fe40000011693 */
[--C-:B------:R-:W-:Y:S02]  /*d960*/  SHF.R.U32.HI R137, RZ, 0x8, R3.reuse ;  /* 0x00000008ff897819 */ /* 0x100fe40000011603 */
[----:B------:R-:W-:Y:S02]  /*d970*/  PRMT R3, R142, 0x7632, R3 ;  /* 0x000076328e037816 */ /* 0x000fe40000000003 */
[----:B------:R-:W-:Y:S01]  /*d980*/  LOP3.LUT R137, R137, 0xffff, RZ, 0xc0, !PT ;  /* 0x0000ffff89897812 */ /* 0x000fe200078ec0ff */
[----:B-1----:R-:W-:Y:S01]  /*d990*/  FADD.FTZ R150, R176, R149 ;  /* 0x00000095b0967221 */ /* 0x002fe20000010000 */
[----:B------:R-:W-:Y:S01]  /*d9a0*/  PRMT R152, R142, 0x5410, R3 ;  /* 0x000054108e987816 */ /* 0x000fe20000000003 */
[----:B------:R-:W-:Y:S01]  /*d9b0*/  @!P6 HFMA2.BF16_V2 R225, -RZ.H0_H0, RZ.H0_H0, -R140.H0_H0 ;  /* 0x200000ffffe1e231 */ /* 0x000fe2000034098c */
[----:B------:R-:W-:Y:S01]  /*d9c0*/  @!P0 PRMT R142, R230, 0x5410, RZ ;  /* 0x00005410e68e8816 */ /* 0x000fe200000000ff */
[----:B------:R-:W-:Y:S01]  /*d9d0*/  FADD.FTZ R163, R169, R150 ;  /* 0x00000096a9a37221 */ /* 0x000fe20000010000 */
[----:B------:R-:W-:Y:S01]  /*d9e0*/  ISETP.GE.U32.AND P2, PT, R252, R137, PT ;  /* 0x00000089fc00720c */ /* 0x000fe20003f46070 */
[----:B------:R-:W-:Y:S01]  /*d9f0*/  IMAD.MOV.U32 R150, RZ, RZ, R158 ;  /* 0x000000ffff967224 */ /* 0x000fe200078e009e */
[----:B------:R-:W-:Y:S01]  /*da00*/  LOP3.LUT R137, R170, 0xff, RZ, 0xc0, !PT ;  /* 0x000000ffaa897812 */ /* 0x000fe200078ec0ff */
[----:B------:R1:W-:Y:S01]  /*da10*/  STG.E.U16 [R182.64+0x40], R142 ;  /* 0x0000408eb6007986 */ /* 0x0003e2000c101514 */
[----:B--2---:R-:W-:Y:S02]  /*da20*/  PRMT R139, R140, 0x7632, R139 ;  /* 0x000076328c8b7816 */ /* 0x004fe4000000008b */
[----:B------:R-:W-:Y:S02]  /*da30*/  ISETP.GE.U32.AND P5, PT, R252, R137, PT ;  /* 0x00000089fc00720c */ /* 0x000fe40003fa6070 */
[----:B------:R-:W-:Y:S02]  /*da40*/  LOP3.LUT R137, R170, 0xffff, RZ, 0xc0, !PT ;  /* 0x0000ffffaa897812 */ /* 0x000fe400078ec0ff */
[----:B------:R-:W-:Y:S02]  /*da50*/  PRMT R159, R140, 0x5410, R139 ;  /* 0x000054108c9f7816 */ /* 0x000fe4000000008b */
[----:B------:R-:W-:Y:S01]  /*da60*/  SHF.R.U32.HI R137, RZ, 0x8, R137 ;  /* 0x00000008ff897819 */ /* 0x000fe20000011689 */
[----:B------:R-:W-:Y:S01]  /*da70*/  @!P2 HFMA2.BF16_V2 R229, -RZ.H0_H0, RZ.H0_H0, -R3.H0_H0 ;  /* 0x200000ffffe5a231 */ /* 0x000fe20000340903 */
[----:B------:R-:W-:Y:S02]  /*da80*/  @!P6 PRMT R140, R225, 0x5410, RZ ;  /* 0x00005410e18ce816 */ /* 0x000fe400000000ff */
[C---:B------:R-:W-:Y:S02]  /*da90*/  ISETP.GE.U32.AND P6, PT, R252.reuse, R147, PT ;  /* 0x00000093fc00720c */ /* 0x040fe40003fc6070 */
[----:B------:R-:W-:Y:S01]  /*daa0*/  @!P2 PRMT R3, R229, 0x5410, RZ ;  /* 0x00005410e503a816 */ /* 0x000fe200000000ff */
[----:B------:R-:W-:Y:S01]  /*dab0*/  @!P5 HFMA2.BF16_V2 R228, -RZ.H0_H0, RZ.H0_H0, -R138.H0_H0 ;  /* 0x200000ffffe4d231 */ /* 0x000fe2000034098a */
[----:B------:R-:W-:Y:S02]  /*dac0*/  LOP3.LUT R137, R137, 0xffff, RZ, 0xc0, !PT ;  /* 0x0000ffff89897812 */ /* 0x000fe400078ec0ff */
[----:B------:R-:W-:Y:S01]  /*dad0*/  F2FP.BF16.PACK_AB R177, R167, R168 ;  /* 0x000000a8a7b1723e */ /* 0x000fe200000010ff */
[----:B------:R2:W-:Y:S01]  /*dae0*/  STG.E.U16 [R182.64+0x42], R3 ;  /* 0x00004203b6007986 */ /* 0x0005e2000c101514 */
[----:B------:R-:W-:Y:S02]  /*daf0*/  ISETP.GE.U32.AND P0, PT, R252, R137, PT ;  /* 0x00000089fc00720c */ /* 0x000fe40003f06070 */
[----:B------:R-:W-:Y:S01]  /*db00*/  PRMT R137, R138, 0x7632, R137 ;  /* 0x000076328a897816 */ /* 0x000fe20000000089 */
[----:B------:R-:W-:Y:S01]  /*db10*/  STG.E.U16 [R184.64+0x40], R140 ;  /* 0x0000408cb8007986 */ /* 0x000fe2000c101514 */
[----:B------:R-:W-:Y:S01]  /*db20*/  SHF.R.U32.HI R149, RZ, 0x10, R170 ;  /* 0x00000010ff957819 */ /* 0x000fe200000116aa */
[----:B------:R-:W-:Y:S01]  /*db30*/  @!P6 HFMA2.BF16_V2 R219, -RZ.H0_H0, RZ.H0_H0, -R139.H0_H0 ;  /* 0x200000ffffdbe231 */ /* 0x000fe2000034098b */
[----:B-1----:R-:W-:Y:S01]  /*db40*/  FADD.FTZ R142, R168, R143 ;  /* 0x0000008fa88e7221 */ /* 0x002fe20000010000 */
[C---:B------:R-:W-:Y:S01]  /*db50*/  LOP3.LUT P2, RZ, R160.reuse, 0x8, RZ, 0xc0, !PT ;  /* 0x00000008a0ff7812 */ /* 0x040fe2000784c0ff */
[----:B------:R-:W-:Y:S01]  /*db60*/  IMAD.WIDE.U32 R168, R141, -0x2daee0ad, RZ ;  /* 0xd2511f538da87825 */ /* 0x000fe200078e00ff */
[----:B------:R-:W-:Y:S02]  /*db70*/  LOP3.LUT R149, R149, 0xff, RZ, 0xc0, !PT ;  /* 0x000000ff95957812 */ /* 0x000fe400078ec0ff */
[----:B------:R-:W-:Y:S01]  /*db80*/  @!P6 PRMT R139, R219, 0x5410, RZ ;  /* 0x00005410db8be816 */ /* 0x000fe200000000ff */
[----:B------:R-:W-:Y:S01]  /*db90*/  FADD.FTZ R142, R167, R142 ;  /* 0x0000008ea78e7221 */ /* 0x000fe20000010000 */
[----:B------:R-:W-:Y:S01]  /*dba0*/  LOP3.LUT R167, R169, UR5, R162, 0x96, !PT ;  /* 0x00000005a9a77c12 */ /* 0x000fe2000f8e96a2 */
[----:B------:R-:W-:Y:S01]  /*dbb0*/  @!P0 HFMA2.BF16_V2 R224, -RZ.H0_H0, RZ.H0_H0, -R137.H0_H0 ;  /* 0x200000ffffe08231 */ /* 0x000fe20000340989 */
[----:B------:R-:W-:Y:S01]  /*dbc0*/  LOP3.LUT P1, RZ, R160, 0x4, RZ, 0xc0, !PT ;  /* 0x00000004a0ff7812 */ /* 0x000fe2000782c0ff */
[----:B------:R1:W-:Y:S01]  /*dbd0*/  STG.E.U16 [R184.64+0x42], R139 ;  /* 0x0000428bb8007986 */ /* 0x0003e2000c101514 */
[C---:B------:R-:W-:Y:S02]  /*dbe0*/  LOP3.LUT R141, R167.reuse, 0xff, RZ, 0xc0, !PT ;  /* 0x000000ffa78d7812 */ /* 0x040fe400078ec0ff */
[----:B------:R-:W-:Y:S01]  /*dbf0*/  PRMT R160, R138, 0x5410, R137 ;  /* 0x000054108aa07816 */ /* 0x000fe20000000089 */
[----:B------:R-:W-:Y:S01]  /*dc00*/  STL [R1+0x38], R142 ;  /* 0x0000388e01007387 */ /* 0x000fe20000100800 */
[----:B------:R-:W-:Y:S02]  /*dc10*/  ISETP.GE.U32.AND P6, PT, R252, R141, PT ;  /* 0x0000008dfc00720c */ /* 0x000fe40003fc6070 */
[----:B------:R-:W-:Y:S02]  /*dc20*/  @!P0 PRMT R137, R224, 0x5410, RZ ;  /* 0x00005410e0898816 */ /* 0x000fe400000000ff */
[----:B------:R-:W-:Y:S02]  /*dc30*/  ISETP.GE.U32.AND P0, PT, R252, R149, PT ;  /* 0x00000095fc00720c */ /* 0x000fe40003f06070 */
[----:B------:R-:W-:Y:S01]  /*dc40*/  LOP3.LUT R141, R167, 0xffff, RZ, 0xc0, !PT ;  /* 0x0000ffffa78d7812 */ /* 0x000fe200078ec0ff */
[----:B------:R3:W-:Y:S01]  /*dc50*/  STG.E.U16 [R182.64+0x52], R137 ;  /* 0x00005289b6007986 */ /* 0x0007e2000c101514 */
[----:B------:R-:W-:Y:S02]  /*dc60*/  @!P5 PRMT R138, R228, 0x5410, RZ ;  /* 0x00005410e48ad816 */ /* 0x000fe400000000ff */
[----:B------:R-:W-:Y:S02]  /*dc70*/  SHF.R.U32.HI R141, RZ, 0x8, R141 ;  /* 0x00000008ff8d7819 */ /* 0x000fe4000001168d */
[C---:B--2---:R-:W-:Y:S01]  /*dc80*/  PRMT R3, R156.reuse, 0x7632, R3 ;  /* 0x000076329c037816 */ /* 0x044fe20000000003 */
[----:B------:R-:W-:Y:S01]  /*dc90*/  @!P6 HFMA2.BF16_V2 R223, -RZ.H0_H0, RZ.H0_H0, -R156.H0_H0 ;  /* 0x200000ffffdfe231 */ /* 0x000fe2000034099c */
[----:B------:R-:W-:Y:S01]  /*dca0*/  LOP3.LUT R141, R141, 0xffff, RZ, 0xc0, !PT ;  /* 0x0000ffff8d8d7812 */ /* 0x000fe200078ec0ff */
[----:B------:R2:W-:Y:S01]  /*dcb0*/  STG.E.U16 [R182.64+0x50], R138 ;  /* 0x0000508ab6007986 */ /* 0x0005e2000c101514 */
[----:B------:R-:W-:Y:S01]  /*dcc0*/  PRMT R164, R156, 0x5410, R3 ;  /* 0x000054109ca47816 */ /* 0x000fe20000000003 */
[----:B------:R-:W-:Y:S01]  /*dcd0*/  @!P0 HFMA2.BF16_V2 R222, -RZ.H0_H0, RZ.H0_H0, -R136.H0_H0 ;  /* 0x200000ffffde8231 */ /* 0x000fe20000340988 */
[----:B------:R-:W-:Y:S02]  /*dce0*/  @!P6 PRMT R156, R223, 0x5410, RZ ;  /* 0x00005410df9ce816 */ /* 0x000fe400000000ff */
[----:B------:R-:W-:Y:S02]  /*dcf0*/  ISETP.GE.U32.AND P6, PT, R252, R141, PT ;  /* 0x0000008dfc00720c */ /* 0x000fe40003fc6070 */
[----:B------:R-:W-:Y:S02]  /*dd00*/  PRMT R157, R136, 0x7632, R157 ;  /* 0x00007632889d7816 */ /* 0x000fe4000000009d */
[----:B-1----:R-:W-:Y:S02]  /*dd10*/  LOP3.LUT R139, R168, 0xff, RZ, 0xc0, !PT ;  /* 0x000000ffa88b7812 */ /* 0x002fe400078ec0ff */
[----:B------:R-:W-:Y:S02]  /*dd20*/  PRMT R158, R136, 0x5410, R157 ;  /* 0x00005410889e7816 */ /* 0x000fe4000000009d */
[----:B------:R-:W-:Y:S02]  /*dd30*/  @!P0 PRMT R136, R222, 0x5410, RZ ;  /* 0x00005410de888816 */ /* 0x000fe400000000ff */
[----:B------:R-:W-:Y:S02]  /*dd40*/  SHF.R.U32.HI R140, RZ, 0x18, R186 ;  /* 0x00000018ff8c7819 */ /* 0x000fe400000116ba */
[----:B------:R-:W-:Y:S01]  /*dd50*/  SHF.R.U32.HI R143, RZ, 0x18, R170 ;  /* 0x00000018ff8f7819 */ /* 0x000fe200000116aa */
[----:B------:R1:W-:Y:S01]  /*dd60*/  STG.E.U16 [R184.64+0x50], R136 ;  /* 0x00005088b8007986 */ /* 0x0003e2000c101514 */
[----:B------:R-:W-:Y:S01]  /*dd70*/  @!P6 HFMA2.BF16_V2 R221, -RZ.H0_H0, RZ.H0_H0, -R3.H0_H0 ;  /* 0x200000ffffdde231 */ /* 0x000fe20000340903 */
[----:B------:R-:W-:Y:S02]  /*dd80*/  SHF.R.U32.HI R141, RZ, 0x18, R172 ;  /* 0x00000018ff8d7819 */ /* 0x000fe400000116ac */
[C---:B------:R-:W-:Y:S02]  /*dd90*/  ISETP.GE.U32.AND P5, PT, R252.reuse, R143, PT ;  /* 0x0000008ffc00720c */ /* 0x040fe40003fa6070 */
[----:B------:R-:W-:Y:S02]  /*dda0*/  @!P6 PRMT R3, R221, 0x5410, RZ ;  /* 0x00005410dd03e816 */ /* 0x000fe400000000ff */
[----:B------:R-:W-:Y:S02]  /*ddb0*/  ISETP.GE.U32.AND P6, PT, R252, R139, PT ;  /* 0x0000008bfc00720c */ /* 0x000fe40003fc6070 */
[----:B------:R-:W-:Y:S02]  /*ddc0*/  LOP3.LUT R139, R187, UR14, R150, 0x96, !PT ;  /* 0x0000000ebb8b7c12 */ /* 0x000fe4000f8e9696 */
[----:B------:R-:W-:Y:S02]  /*ddd0*/  LOP3.LUT R150, R172, 0xff, RZ, 0xc0, !PT ;  /* 0x000000ffac967812 */ /* 0x000fe400078ec0ff */
[C---:B---3--:R-:W-:Y:S02]  /*dde0*/  LOP3.LUT R137, R139.reuse, 0xffff, RZ, 0xc0, !PT ;  /* 0x0000ffff8b897812 */ /* 0x048fe400078ec0ff */
[----:B--2---:R-:W-:Y:S01]  /*ddf0*/  LOP3.LUT R138, R139, 0xff, RZ, 0xc0, !PT ;  /* 0x000000ff8b8a7812 */ /* 0x004fe200078ec0ff */
[----:B------:R-:W-:Y:S01]  /*de00*/  @!P5 HFMA2.BF16_V2 R217, -RZ.H0_H0, RZ.H0_H0, -R157.H0_H0 ;  /* 0x200000ffffd9d231 */ /* 0x000fe2000034099d */
[----:B------:R-:W-:Y:S02]  /*de10*/  SHF.R.U32.HI R137, RZ, 0x8, R137 ;  /* 0x00000008ff897819 */ /* 0x000fe40000011689 */
[----:B------:R-:W-:Y:S01]  /*de20*/  LOP3.LUT R154, R171, UR14, R154, 0x96, !PT ;  /* 0x0000000eab9a7c12 */ /* 0x000fe2000f8e969a */
[----:B------:R-:W-:Y:S01]  /*de30*/  @!P6 HFMA2.BF16_V2 R218, -RZ.H0_H0, RZ.H0_H0, -R177.H0_H0 ;  /* 0x200000ffffdae231 */ /* 0x000fe200003409b1 */
[----:B------:R-:W-:Y:S02]  /*de40*/  PRMT R137, R138, 0x5410, R137 ;  /* 0x000054108a897816 */ /* 0x000fe40000000089 */
[--C-:B------:R-:W-:Y:S02]  /*de50*/  SHF.R.U32.HI R138, RZ, 0x10, R139.reuse ;  /* 0x00000010ff8a7819 */ /* 0x100fe4000001168b */
[----:B------:R-:W-:Y:S01]  /*de60*/  SHF.R.U32.HI R139, RZ, 0x18, R139 ;  /* 0x00000018ff8b7819 */ /* 0x000fe2000001168b */
[--C-:B------:R-:W-:Y:S01]  /*de70*/  HSET2.LE.AND R137, R137, R181.reuse, PT ;  /* 0x000000b589897233 */ /* 0x100fe20003803000 */
[----:B------:R-:W-:Y:S02]  /*de80*/  LOP3.LUT R138, R138, 0xff, RZ, 0xc0, !PT ;  /* 0x000000ff8a8a7812 */ /* 0x000fe400078ec0ff */
[----:B------:R-:W-:Y:S02]  /*de90*/  @!P5 PRMT R157, R217, 0x5410, RZ ;  /* 0x00005410d99dd816 */ /* 0x000fe400000000ff */
[----:B-1----:R-:W-:Y:S02]  /*dea0*/  PRMT R136, R138, 0x5410, R139 ;  /* 0x000054108a887816 */ /* 0x002fe4000000008b */
[C---:B------:R-:W-:Y:S01]  /*deb0*/  LOP3.LUT R139, R186.reuse, 0xffff, RZ, 0xc0, !PT ;  /* 0x0000ffffba8b7812 */ /* 0x040fe200078ec0ff */
[----:B------:R-:W-:Y:S01]  /*dec0*/  STG.E.U16 [R184.64+0x52], R157 ;  /* 0x0000529db8007986 */ /* 0x000fe2000c101514 */
[----:B------:R-:W-:Y:S01]  /*ded0*/  LOP3.LUT R138, R186, 0xff, RZ, 0xc0, !PT ;  /* 0x000000ffba8a7812 */ /* 0x000fe200078ec0ff */
[--C-:B------:R-:W-:Y:S01]  /*dee0*/  HSET2.LE.AND R136, R136, R181.reuse, PT ;  /* 0x000000b588887233 */ /* 0x100fe20003803000 */
[----:B------:R-:W-:Y:S01]  /*def0*/  SHF.R.U32.HI R139, RZ, 0x8, R139 ;  /* 0x00000008ff8b7819 */ /* 0x000fe2000001168b */
[----:B------:R1:W-:Y:S01]  /*df00*/  STG.E.U16 [R182.64+0x62], R3 ;  /* 0x00006203b6007986 */ /* 0x0003e2000c101514 */
[----:B------:R-:W-:Y:S02]  /*df10*/  LOP3.LUT R132, R137, R132, RZ, 0xc0, !PT ;  /* 0x0000008489847212 */ /* 0x000fe400078ec0ff */
[----:B------:R-:W-:Y:S01]  /*df20*/  PRMT R138, R138, 0x5410, R139 ;  /* 0x000054108a8a7816 */ /* 0x000fe2000000008b */
[----:B------:R-:W-:Y:S01]  /*df30*/  STG.E.U16 [R182.64+0x60], R156 ;  /* 0x0000609cb6007986 */ /* 0x000fe2000c101514 */
[----:B------:R-:W-:Y:S02]  /*df40*/  SHF.R.U32.HI R139, RZ, 0x10, R186 ;  /* 0x00000010ff8b7819 */ /* 0x000fe400000116ba */
[----:B------:R-:W-:Y:S01]  /*df50*/  LOP3.LUT R133, R136, R133, RZ, 0xc0, !PT ;  /* 0x0000008588857212 */ /* 0x000fe200078ec0ff */
[--C-:B------:R-:W-:Y:S01]  /*df60*/  HSET2.LE.AND R137, R138, R181.reuse, PT ;  /* 0x000000b58a897233 */ /* 0x100fe20003803000 */
[----:B------:R-:W-:Y:S02]  /*df70*/  LOP3.LUT R139, R139, 0xff, RZ, 0xc0, !PT ;  /* 0x000000ff8b8b7812 */ /* 0x000fe400078ec0ff */
[----:B------:R-:W-:Y:S02]  /*df80*/  LOP3.LUT R162, R169, UR5, R162, 0x96, !PT ;  /* 0x00000005a9a27c12 */ /* 0x000fe4000f8e96a2 */
[----:B------:R-:W-:Y:S02]  /*df90*/  PRMT R140, R139, 0x5410, R140 ;  /* 0x000054108b8c7816 */ /* 0x000fe4000000008c */
[----:B------:R-:W-:Y:S02]  /*dfa0*/  LOP3.LUT R134, R137, R134, RZ, 0xc0, !PT ;  /* 0x0000008689867212 */ /* 0x000fe400078ec0ff */
[----:B------:R-:W2:Y:S01]  /*dfb0*/  LDSM.16.MT88.4 R136, [R208+0x10000] ;  /* 0x01000000d088783b */ /* 0x000ea20000004200 */
[----:B------:R-:W-:Y:S01]  /*dfc0*/  HSET2.LE.AND R140, R140, R181, PT ;  /* 0x000000b58c8c7233 */ /* 0x000fe20003803000 */
[----:B------:R-:W-:Y:S02]  /*dfd0*/  LOP3.LUT R149, R174, 0xff, RZ, 0xc0, !PT ;  /* 0x000000ffae957812 */ /* 0x000fe400078ec0ff */
[----:B------:R-:W-:Y:S02]  /*dfe0*/  SHF.R.U32.HI R147, RZ, 0x10, R174 ;  /* 0x00000010ff937819 */ /* 0x000fe400000116ae */
[----:B------:R-:W-:Y:S02]  /*dff0*/  LOP3.LUT R135, R140, R135, RZ, 0xc0, !PT ;  /* 0x000000878c877212 */ /* 0x000fe400078ec0ff */
[----:B------:R-:W-:Y:S02]  /*e000*/  LOP3.LUT R140, R174, 0xffff, RZ, 0xc0, !PT ;  /* 0x0000ffffae8c7812 */ /* 0x000fe400078ec0ff */
[----:B------:R-:W-:Y:S01]  /*e010*/  LOP3.LUT R147, R147, 0xff, RZ, 0xc0, !PT ;  /* 0x000000ff93937812 */ /* 0x000fe200078ec0ff */
[----:B-1----:R-:W-:Y:S01]  /*e020*/  IMAD.MOV.U32 R3, RZ, RZ, R2 ;  /* 0x000000ffff037224 */ /* 0x002fe200078e0002 */
[----:B------:R-:W-:Y:S02]  /*e030*/  SHF.R.U32.HI R140, RZ, 0x8, R140 ;  /* 0x00000008ff8c7819 */ /* 0x000fe4000001168c */
[----:B------:R-:W-:Y:S02]  /*e040*/  SHF.R.U32.HI R174, RZ, 0x18, R174 ;  /* 0x00000018ffae7819 */ /* 0x000fe400000116ae */
[----:B------:R-:W-:Y:S02]  /*e050*/  PRMT R149, R149, 0x5410, R140 ;  /* 0x0000541095957816 */ /* 0x000fe4000000008c */
[----:B------:R-:W-:Y:S02]  /*e060*/  LOP3.LUT R140, R172, 0xffff, RZ, 0xc0, !PT ;  /* 0x0000ffffac8c7812 */ /* 0x000fe400078ec0ff */
[----:B------:R-:W-:Y:S02]  /*e070*/  PRMT R174, R147, 0x5410, R174 ;  /* 0x0000541093ae7816 */ /* 0x000fe400000000ae */
[----:B------:R-:W-:Y:S02]  /*e080*/  SHF.R.U32.HI R153, RZ, 0x10, R154 ;  /* 0x00000010ff997819 */ /* 0x000fe4000001169a */
[----:B------:R-:W-:Y:S02]  /*e090*/  SHF.R.U32.HI R161, RZ, 0x10, R167 ;  /* 0x00000010ffa17819 */ /* 0x000fe400000116a7 */
[----:B------:R-:W-:Y:S02]  /*e0a0*/  LOP3.LUT R153, R153, 0xff, RZ, 0xc0, !PT ;  /* 0x000000ff99997812 */ /* 0x000fe400078ec0ff */
[----:B------:R-:W-:Y:S02]  /*e0b0*/  LOP3.LUT R161, R161, 0xff, RZ, 0xc0, !PT ;  /* 0x000000ffa1a17812 */ /* 0x000fe400078ec0ff */
[----:B------:R-:W-:Y:S02]  /*e0c0*/  PRMT R178, R177, 0x7632, R178 ;  /* 0x00007632b1b27816 */ /* 0x000fe400000000b2 */
[----:B------:R-:W-:Y:S02]  /*e0d0*/  F2FP.BF16.PACK_AB R176, R165, R166 ;  /* 0x000000a6a5b0723e */ /* 0x000fe400000010ff */
[----:B------:R-:W-:Y:S02]  /*e0e0*/  PRMT R179, R180, 0x7632, R179 ;  /* 0x00007632b4b37816 */ /* 0x000fe400000000b3 */
[----:B------:R-:W-:Y:S01]  /*e0f0*/  SHF.R.U32.HI R167, RZ, 0x18, R167 ;  /* 0x00000018ffa77819 */ /* 0x000fe200000116a7 */
[C---:B--2---:R-:W-:Y:S03]  /*e100*/  HMMA.16816.F32.BF16 R4, R132.reuse, R136, R4 ;  /* 0x000000888404723c */ /* 0x044fe60000041804 */
[----:B------:R-:W-:Y:S05]  /*e110*/  ISETP.GE.U32.AND P0, PT, R252, R167, PT ;  /* 0x000000a7fc00720c */ /* 0x000fea0003f06070 */
[C---:B------:R-:W-:Y:S01]  /*e120*/  HMMA.16816.F32.BF16 R8, R132.reuse, R138, R8 ;  /* 0x0000008a8408723c */ /* 0x040fe20000041808 */
[----:B------:R-:W1:Y:S07]  /*e130*/  LDSM.16.MT88.4 R136, [R206+0x10000] ;  /* 0x01000000ce88783b */ /* 0x000e6e0000004200 */
[----:B------:R-:W-:Y:S01]  /*e140*/  @!P0 HFMA2.BF16_V2 R215, -RZ.H0_H0, RZ.H0_H0, -R179.H0_H0 ;  /* 0x200000ffffd78231 */ /* 0x000fe200003409b3 */
        /* <DEDUP_REMOVED lines=43> */
[----:B------:R-:W-:Y:S01]  /*e400*/  SHF.R.U32.HI R136, RZ, 0x10, R172 ;  /* 0x00000010ff887819 */ /* 0x000fe200000116ac */
[----:B------:R-:W-:Y:S01]  /*e410*/  HMMA.16816.F32.BF16 R128, R132, R138, R128 ;  /* 0x0000008a8480723c */ /* 0x000fe20000041880 */
[----:B------:R-:W-:Y:S03]  /*e420*/  SHF.R.U32.HI R137, RZ, 0x8, R140 ;  /* 0x00000008ff897819 */ /* 0x000fe6000001168c */
[----:B------:R-:W-:Y:S02]  /*e430*/  LOP3.LUT R140, R136, 0xff, RZ, 0xc0, !PT ;  /* 0x000000ff888c7812 */ /* 0x000fe400078ec0ff */
[----:B------:R-:W-:Y:S01]  /*e440*/  PRMT R150, R150, 0x5410, R137 ;  /* 0x0000541096967816 */ /* 0x000fe20000000089 */
[--C-:B------:R-:W-:Y:S01]  /*e450*/  HSET2.LE.AND R134, R149, R181.reuse, PT ;  /* 0x000000b595867233 */ /* 0x100fe20003803000 */
[----:B------:R-:W1:Y:S01]  /*e460*/  LDSM.16.MT88.4 R136, [R208+0x10800] ;  /* 0x01080000d088783b */ /* 0x000e620000004200 */
[----:B------:R-:W-:Y:S03]  /*e470*/  PRMT R133, R140, 0x5410, R141 ;  /* 0x000054108c857816 */ /* 0x000fe6000000008d */
[--C-:B------:R-:W-:Y:S01]  /*e480*/  HSET2.LE.AND R135, R150, R181.reuse, PT ;  /* 0x000000b596877233 */ /* 0x100fe20003803000 */
[----:B------:R-:W-:Y:S01]  /*e490*/  LOP3.LUT R134, R134, R145, RZ, 0xc0, !PT ;  /* 0x0000009186867212 */ /* 0x000fe200078ec0ff */
[--C-:B------:R-:W-:Y:S02]  /*e4a0*/  HSET2.LE.AND R133, R133, R181.reuse, PT ;  /* 0x000000b585857233 */ /* 0x100fe40003803000 */
[----:B------:R-:W2:Y:S01]  /*e4b0*/  LDSM.16.MT88.4 R140, [R206+0x10800] ;  /* 0x01080000ce8c783b */ /* 0x000ea20000004200 */
[----:B------:R-:W-:Y:S01]  /*e4c0*/  LOP3.LUT R132, R135, R146, RZ, 0xc0, !PT ;  /* 0x0000009287847212 */ /* 0x000fe200078ec0ff */
[--C-:B------:R-:W-:Y:S01]  /*e4d0*/  HSET2.LE.AND R135, R174, R181.reuse, PT ;  /* 0x000000b5ae877233 */ /* 0x100fe20003803000 */
[----:B------:R-:W-:Y:S04]  /*e4e0*/  LOP3.LUT R133, R133, R144, RZ, 0xc0, !PT ;  /* 0x0000009085857212 */ /* 0x000fe800078ec0ff */
[----:B------:R-:W-:Y:S01]  /*e4f0*/  LOP3.LUT R135, R135, R148, RZ, 0xc0, !PT ;  /* 0x0000009487877212 */ /* 0x000fe200078ec0ff */
[----:B------:R-:W3:Y:S08]  /*e500*/  LDSM.16.MT88.4 R144, [R205+0x10800] ;  /* 0x01080000cd90783b */ /* 0x000ef00000004200 */
[----:B------:R-:W-:Y:S08]  /*e510*/  LDSM.16.MT88.4 R148, [R208+0x11000] ;  /* 0x01100000d094783b */ /* 0x000ff00000004200 */
[----:B------:R-:W-:Y:S01]  /*e520*/  LDSM.16.MT88.4 R172, [R205+0x13800] ;  /* 0x01380000cdac783b */ /* 0x000fe20000004200 */
        /* <DEDUP_REMOVED lines=40> */
[C---:B------:R-:W-:Y:S01]  /*e7b0*/  LOP3.LUT R140, R170.reuse, 0xffff, RZ, 0xc0, !PT ;  /* 0x0000ffffaa8c7812 */ /* 0x040fe200078ec0ff */
[C---:B------:R-:W-:Y:S01]  /*e7c0*/  HMMA.16816.F32.BF16 R112, R132.reuse, R142, R112 ;  /* 0x0000008e8470723c */ /* 0x040fe20000041870 */
[--C-:B------:R-:W-:Y:S06]  /*e7d0*/  SHF.R.U32.HI R141, RZ, 0x10, R170.reuse ;  /* 0x00000010ff8d7819 */ /* 0x100fec00000116aa */
[----:B------:R-:W-:Y:S01]  /*e7e0*/  LOP3.LUT R142, R170, 0xff, RZ, 0xc0, !PT ;  /* 0x000000ffaa8e7812 */ /* 0x000fe200078ec0ff */
[C---:B---3--:R-:W-:Y:S01]  /*e7f0*/  HMMA.16816.F32.BF16 R116, R132.reuse, R144, R116 ;  /* 0x000000908474723c */ /* 0x048fe20000041874 */
[----:B------:R-:W-:Y:S06]  /*e800*/  SHF.R.U32.HI R143, RZ, 0x18, R170 ;  /* 0x00000018ff8f7819 */ /* 0x000fec00000116aa */
[C---:B------:R-:W-:Y:S01]  /*e810*/  LOP3.LUT R144, R154.reuse, 0xffff, RZ, 0xc0, !PT ;  /* 0x0000ffff9a907812 */ /* 0x040fe200078ec0ff */
[C---:B------:R-:W-:Y:S01]  /*e820*/  HMMA.16816.F32.BF16 R120, R132.reuse, R146, R120 ;  /* 0x000000928478723c */ /* 0x040fe20000041878 */
[----:B------:R-:W-:Y:S03]  /*e830*/  SHF.R.U32.HI R145, RZ, 0x8, R140 ;  /* 0x00000008ff917819 */ /* 0x000fe6000001168c */
[----:B------:R-:W-:Y:S02]  /*e840*/  SHF.R.U32.HI R144, RZ, 0x8, R144 ;  /* 0x00000008ff907819 */ /* 0x000fe40000011690 */
[----:B------:R-:W-:Y:S02]  /*e850*/  LOP3.LUT R140, R141, 0xff, RZ, 0xc0, !PT ;  /* 0x000000ff8d8c7812 */ /* 0x000fe400078ec0ff */
[----:B------:R-:W-:Y:S01]  /*e860*/  LOP3.LUT R141, R154, 0xff, RZ, 0xc0, !PT ;  /* 0x000000ff9a8d7812 */ /* 0x000fe200078ec0ff */
[C---:B-1----:R-:W-:Y:S03]  /*e870*/  HMMA.16816.F32.BF16 R124, R132.reuse, R136, R124 ;  /* 0x00000088847c723c */ /* 0x042fe6000004187c */
[----:B------:R-:W-:Y:S02]  /*e880*/  PRMT R142, R142, 0x5410, R145 ;  /* 0x000054108e8e7816 */ /* 0x000fe40000000091 */
[----:B------:R-:W-:Y:S02]  /*e890*/  PRMT R141, R141, 0x5410, R144 ;  /* 0x000054108d8d7816 */ /* 0x000fe40000000090 */
[----:B------:R-:W1:Y:S01]  /*e8a0*/  LDSM.16.MT88.4 R144, [R206+0x11000] ;  /* 0x01100000ce90783b */ /* 0x000e620000004200 */
[----:B------:R-:W-:Y:S01]  /*e8b0*/  HMMA.16816.F32.BF16 R128, R132, R138, R128 ;  /* 0x0000008a8480723c */ /* 0x000fe20000041880 */
[----:B------:R-:W-:Y:S03]  /*e8c0*/  SHF.R.U32.HI R154, RZ, 0x18, R154 ;  /* 0x00000018ff9a7819 */ /* 0x000fe6000001169a */
[----:B------:R-:W-:Y:S01]  /*e8d0*/  PRMT R143, R140, 0x5410, R143 ;  /* 0x000054108c8f7816 */ /* 0x000fe2000000008f */
[--C-:B------:R-:W-:Y:S01]  /*e8e0*/  HSET2.LE.AND R141, R141, R181.reuse, PT ;  /* 0x000000b58d8d7233 */ /* 0x100fe20003803000 */
[----:B------:R-:W-:Y:S01]  /*e8f0*/  PRMT R153, R153, 0x5410, R154 ;  /* 0x0000541099997816 */ /* 0x000fe2000000009a */
[--C-:B------:R-:W-:Y:S01]  /*e900*/  HSET2.LE.AND R137, R142, R181.reuse, PT ;  /* 0x000000b58e897233 */ /* 0x100fe20003803000 */
[----:B------:R-:W-:Y:S01]  /*e910*/  LDSM.16.MT88.4 R132, [R204+0x11000] ;  /* 0x01100000cc84783b */ /* 0x000fe20000004200 */
[--C-:B------:R-:W-:Y:S03]  /*e920*/  HSET2.LE.AND R143, R143, R181.reuse, PT ;  /* 0x000000b58f8f7233 */ /* 0x100fe60003803000 */
[--C-:B------:R-:W-:Y:S01]  /*e930*/  HSET2.LE.AND R136, R153, R181.reuse, PT ;  /* 0x000000b599887233 */ /* 0x100fe20003803000 */
[----:B------:R-:W-:Y:S02]  /*e940*/  LOP3.LUT R140, R141, R152, RZ, 0xc0, !PT ;  /* 0x000000988d8c7212 */ /* 0x000fe400078ec0ff */
[----:B------:R-:W-:Y:S01]  /*e950*/  LOP3.LUT R142, R137, R160, RZ, 0xc0, !PT ;  /* 0x000000a0898e7212 */ /* 0x000fe200078ec0ff */
[----:B------:R-:W2:Y:S01]  /*e960*/  LDSM.16.MT88.4 R152, [R205+0x11000] ;  /* 0x01100000cd98783b */ /* 0x000ea20000004200 */
[----:B------:R-:W-:Y:S02]  /*e970*/  LOP3.LUT R141, R136, R159, RZ, 0xc0, !PT ;  /* 0x0000009f888d7212 */ /* 0x000fe400078ec0ff */
[----:B------:R-:W-:Y:S05]  /*e980*/  LOP3.LUT R143, R143, R158, RZ, 0xc0, !PT ;  /* 0x0000009e8f8f7212 */ /* 0x000fea00078ec0ff */
[----:B------:R-:W3:Y:S02]  /*e990*/  LDSM.16.MT88.4 R136, [R208+0x13000] ;  /* 0x01300000d088783b */ /* 0x000ee40000004200 */
[C---:B------:R-:W-:Y:S06]  /*e9a0*/  HMMA.16816.F32.BF16 R4, R140.reuse, R148, R4 ;  /* 0x000000948c04723c */ /* 0x040fec0000041804 */
[----:B------:R-:W-:Y:S02]  /*e9b0*/  LDSM.16.MT88.4 R156, [R205+0x11800] ;  /* 0x01180000cd9c783b */ /* 0x000fe40000004200 */
[C---:B------:R-:W-:Y:S06]  /*e9c0*/  HMMA.16816.F32.BF16 R8, R140.reuse, R150, R8 ;  /* 0x000000968c08723c */ /* 0x040fec0000041808 */
[----:B------:R-:W3:Y:S02]  /*e9d0*/  LDSM.16.MT88.4 R148, [R206+0x13000] ;  /* 0x01300000ce94783b */ /* 0x000ee40000004200 */
        /* <DEDUP_REMOVED lines=27> */
[C---:B------:R-:W-:Y:S07]  /*eb90*/  HMMA.16816.F32.BF16 R84, R140.reuse, R148, R84 ;  /* 0x000000948c54723c */ /* 0x040fee0000041854 */
[----:B------:R-:W-:Y:S01]  /*eba0*/  LOP3.LUT R148, R168, 0xffff, RZ, 0xc0, !PT ;  /* 0x0000ffffa8947812 */ /* 0x000fe200078ec0ff */
[C---:B------:R-:W-:Y:S04]  /*ebb0*/  HMMA.16816.F32.BF16 R88, R140.reuse, R150, R88 ;  /* 0x000000968c58723c */ /* 0x040fe80000041858 */
[----:B------:R-:W-:Y:S04]  /*ebc0*/  SHF.R.U32.HI R148, RZ, 0x8, R148 ;  /* 0x00000008ff947819 */ /* 0x000fe80000011694 */
[C---:B-1----:R-:W-:Y:S07]  /*ebd0*/  HMMA.16816.F32.BF16 R92, R140.reuse, R144, R92 ;  /* 0x000000908c5c723c */ /* 0x042fee000004185c */
[----:B------:R-:W-:Y:S01]  /*ebe0*/  FADD.FTZ R144, R166, R163 ;  /* 0x000000a3a6907221 */ /* 0x000fe20000010000 */
[C---:B------:R-:W-:Y:S01]  /*ebf0*/  HMMA.16816.F32.BF16 R96, R140.reuse, R146, R96 ;  /* 0x000000928c60723c */ /* 0x040fe20000041860 */
[----:B------:R-:W-:Y:S03]  /*ec00*/  PRMT R166, R177, 0x5410, R178 ;  /* 0x00005410b1a67816 */ /* 0x000fe600000000b2 */
[----:B------:R-:W-:Y:S01]  /*ec10*/  FADD.FTZ R149, R165, R144 ;  /* 0x00000090a5957221 */ /* 0x000fe20000010000 */
[----:B------:R-:W-:Y:S01]  /*ec20*/  @!P6 PRMT R177, R218, 0x5410, RZ ;  /* 0x00005410dab1e816 */ /* 0x000fe200000000ff */
[----:B------:R-:W1:Y:S01]  /*ec30*/  LDSM.16.MT88.4 R144, [R204+0x17000] ;  /* 0x01700000cc90783b */ /* 0x000e620000004200 */
[----:B------:R-:W-:Y:S01]  /*ec40*/  ISETP.GE.U32.AND P6, PT, R252, R161, PT ;  /* 0x000000a1fc00720c */ /* 0x000fe20003fc6070 */
[C---:B--2---:R-:W-:Y:S01]  /*ec50*/  HMMA.16816.F32.BF16 R100, R140.reuse, R152, R100 ;  /* 0x000000988c64723c */ /* 0x044fe20000041864 */
[----:B------:R-:W-:Y:S03]  /*ec60*/  PRMT R165, R180, 0x5410, R179 ;  /* 0x00005410b4a57816 */ /* 0x000fe600000000b3 */
[----:B------:R-:W-:Y:S02]  /*ec70*/  @!P0 PRMT R179, R215, 0x5410, RZ ;  /* 0x00005410d7b38816 */ /* 0x000fe400000000ff */
[----:B------:R-:W-:Y:S01]  /*ec80*/  STL [R1+0x78], R149 ;  /* 0x0000789501007387 */ /* 0x000fe20000100800 */
[----:B------:R-:W-:Y:S01]  /*ec90*/  LOP3.LUT R153, R162, 0xffff, RZ, 0xc0, !PT ;  /* 0x0000ffffa2997812 */ /* 0x000fe200078ec0ff */
[C---:B------:R-:W-:Y:S02]  /*eca0*/  HMMA.16816.F32.BF16 R104, R140.reuse, R154, R104 ;  /* 0x0000009a8c68723c */ /* 0x040fe40000041868 */
[----:B------:R-:W-:Y:S02]  /*ecb0*/  STG.E.U16 [R184.64+0x62], R179 ;  /* 0x000062b3b8007986 */ /* 0x000fe4000c101514 */
[----:B------:R-:W-:Y:S01]  /*ecc0*/  SHF.R.U32.HI R153, RZ, 0x8, R153 ;  /* 0x00000008ff997819 */ /* 0x000fe20000011699 */
[----:B------:R-:W-:Y:S03]  /*ecd0*/  @!P6 HFMA2.BF16_V2 R216, -RZ.H0_H0, RZ.H0_H0, -R180.H0_H0 ;  /* 0x200000ffffd8e231 */ /* 0x000fe600003409b4 */
[C---:B------:R-:W-:Y:S04]  /*ece0*/  HMMA.16816.F32.BF16 R108, R140.reuse, R132, R108 ;  /* 0x000000848c6c723c */ /* 0x040fe8000004186c */
[----:B------:R-:W-:Y:S03]  /*ecf0*/  @!P6 PRMT R180, R216, 0x5410, RZ ;  /* 0x00005410d8b4e816 */ /* 0x000fe600000000ff */
[----:B------:R-:W-:Y:S01]  /*ed00*/  LOP3.LUT R133, R148, 0xffff, RZ, 0xc0, !PT ;  /* 0x0000ffff94857812 */ /* 0x000fe200078ec0ff */
[C---:B------:R-:W-:Y:S01]  /*ed10*/  HMMA.16816.F32.BF16 R112, R140.reuse, R134, R112 ;  /* 0x000000868c70723c */ /* 0x040fe20000041870 */
[--C-:B------:R-:W-:Y:S01]  /*ed20*/  SHF.R.U32.HI R132, RZ, 0x10, R168.reuse ;  /* 0x00000010ff847819 */ /* 0x100fe200000116a8 */
[----:B------:R-:W2:Y:S01]  /*ed30*/  LDSM.16.MT88.4 R148, [R208+0x11800] ;  /* 0x01180000d094783b */ /* 0x000ea20000004200 */
[----:B------:R-:W-:Y:S02]  /*ed40*/  ISETP.GE.U32.AND P5, PT, R252, R133, PT ;  /* 0x00000085fc00720c */ /* 0x000fe40003fa6070 */
[----:B------:R-:W-:Y:S02]  /*ed50*/  LOP3.LUT R133, R132, 0xff, RZ, 0xc0, !PT ;  /* 0x000000ff84857812 */ /* 0x000fe400078ec0ff */
[----:B------:R-:W-:Y:S01]  /*ed60*/  LOP3.LUT R132, R168, 0xffff, RZ, 0xc0, !PT ;  /* 0x0000ffffa8847812 */ /* 0x000fe200078ec0ff */
[C---:B---3--:R-:W-:Y:S01]  /*ed70*/  HMMA.16816.F32.BF16 R116, R140.reuse, R136, R116 ;  /* 0x000000888c74723c */ /* 0x048fe20000041874 */
[----:B------:R-:W-:Y:S01]  /*ed80*/  ISETP.GE.U32.AND P6, PT, R252, R133, PT ;  /* 0x00000085fc00720c */ /* 0x000fe20003fc6070 */
[----:B------:R-:W-:Y:S02]  /*ed90*/  STG.E.U16 [R184.64+0x60], R180 ;  /* 0x000060b4b8007986 */ /* 0x000fe4000c101514 */
[--C-:B------:R-:W-:Y:S02]  /*eda0*/  SHF.R.U32.HI R133, RZ, 0x10, R168.reuse ;  /* 0x00000010ff857819 */ /* 0x100fe400000116a8 */
[--C-:B------:R-:W-:Y:S01]  /*edb0*/  SHF.R.U32.HI R135, RZ, 0x18, R168.reuse ;  /* 0x00000018ff877819 */ /* 0x100fe200000116a8 */
[----:B------:R-:W-:Y:S01]  /*edc0*/  STG.E.U16 [R182.64+0x70], R177 ;  /* 0x000070b1b6007986 */ /* 0x000fe2000c101514 */
[C---:B------:R-:W-:Y:S01]  /*edd0*/  HMMA.16816.F32.BF16 R120, R140.reuse, R138, R120 ;  /* 0x0000008a8c78723c */ /* 0x040fe20000041878 */
[----:B------:R-:W-:Y:S02]  /*ede0*/  LOP3.LUT R134, R168, 0xff, RZ, 0xc0, !PT ;  /* 0x000000ffa8867812 */ /* 0x000fe400078ec0ff */
[----:B------:R-:W-:Y:S01]  /*edf0*/  ISETP.GE.U32.AND P0, PT, R252, R135, PT ;  /* 0x00000087fc00720c */ /* 0x000fe20003f06070 */
[----:B------:R-:W-:Y:S01]  /*ee00*/  @!P5 HFMA2.BF16_V2 R220, -RZ.H0_H0, RZ.H0_H0, -R178.H0_H0 ;  /* 0x200000ffffdcd231 */ /* 0x000fe200003409b2 */
[----:B------:R-:W-:Y:S01]  /*ee10*/  SHF.R.U32.HI R168, RZ, 0x18, R168 ;  /* 0x00000018ffa87819 */ /* 0x000fe200000116a8 */
[--C-:B------:R-:W-:Y:S01]  /*ee20*/  @!P6 HFMA2.BF16_V2 R227, -RZ.H0_H0, RZ.H0_H0, -R176.reuse.H0_H0 ;  /* 0x200000ffffe3e231 */ /* 0x100fe200003409b0 */
[----:B------:R-:W-:Y:S01]  /*ee30*/  SHF.R.U32.HI R137, RZ, 0x8, R132 ;  /* 0x00000008ff897819 */ /* 0x000fe20000011684 */
[C---:B-1----:R-:W-:Y:S01]  /*ee40*/  HMMA.16816.F32.BF16 R124, R140.reuse, R144, R124 ;  /* 0x000000908c7c723c */ /* 0x042fe2000004187c */
[----:B------:R-:W-:Y:S03]  /*ee50*/  LOP3.LUT R132, R162, 0xff, RZ, 0xc0, !PT ;  /* 0x000000ffa2847812 */ /* 0x000fe600078ec0ff */
[----:B------:R-:W-:Y:S02]  /*ee60*/  LOP3.LUT R133, R133, 0xff, RZ, 0xc0, !PT ;  /* 0x000000ff85857812 */ /* 0x000fe400078ec0ff */
[----:B------:R-:W-:Y:S02]  /*ee70*/  SHF.R.U32.HI R136, RZ, 0x10, R162 ;  /* 0x00000010ff887819 */ /* 0x000fe400000116a2 */
[----:B------:R-:W-:Y:S01]  /*ee80*/  HMMA.16816.F32.BF16 R128, R140, R146, R128 ;  /* 0x000000928c80723c */ /* 0x000fe20000041880 */
[----:B------:R-:W-:Y:S02]  /*ee90*/  PRMT R167, R133, 0x5410, R168 ;  /* 0x0000541085a77816 */ /* 0x000fe400000000a8 */
[----:B------:R-:W-:Y:S01]  /*eea0*/  LDSM.16.MT88.4 R168, [R206+0x13800] ;  /* 0x01380000cea8783b */ /* 0x000fe20000004200 */
[----:B------:R-:W-:Y:S01]  /*eeb0*/  PRMT R133, R132, 0x5410, R153 ;  /* 0x0000541084857816 */ /* 0x000fe20000000099 */
[----:B------:R-:W-:Y:S01]  /*eec0*/  @!P0 HFMA2.BF16_V2 R226, -RZ.H0_H0, RZ.H0_H0, -R176.H1_H1 ;  /* 0x200000ffffe28231 */ /* 0x000fe200003609b0 */
[----:B------:R-:W-:Y:S01]  /*eed0*/  SHF.R.U32.HI R139, RZ, 0x18, R162 ;  /* 0x00000018ff8b7819 */ /* 0x000fe200000116a2 */
[--C-:B------:R-:W-:Y:S01]  /*eee0*/  HSET2.LE.AND R167, R167, R181.reuse, PT ;  /* 0x000000b5a7a77233 */ /* 0x100fe20003803000 */
[----:B------:R-:W-:Y:S01]  /*eef0*/  LOP3.LUT R136, R136, 0xff, RZ, 0xc0, !PT ;  /* 0x000000ff88887812 */ /* 0x000fe200078ec0ff */
[--C-:B------:R-:W-:Y:S02]  /*ef00*/  HSET2.LE.AND R133, R133, R181.reuse, PT ;  /* 0x000000b585857233 */ /* 0x100fe40003803000 */
[----:B------:R-:W1:Y:S01]  /*ef10*/  LDSM.16.MT88.4 R152, [R206+0x11800] ;  /* 0x01180000ce98783b */ /* 0x000e620000004200 */
[----:B------:R-:W-:Y:S02]  /*ef20*/  PRMT R134, R134, 0x5410, R137 ;  /* 0x0000541086867816 */ /* 0x000fe40000000089 */
[----:B------:R-:W-:Y:S02]  /*ef30*/  PRMT R132, R136, 0x5410, R139 ;  /* 0x0000541088847816 */ /* 0x000fe4000000008b */
[----:B------:R-:W-:Y:S01]  /*ef40*/  LOP3.LUT R164, R133, R164, RZ, 0xc0, !PT ;  /* 0x000000a485a47212 */ /* 0x000fe200078ec0ff */
[--C-:B------:R-:W-:Y:S01]  /*ef50*/  HSET2.LE.AND R135, R134, R181.reuse, PT ;  /* 0x000000b586877233 */ /* 0x100fe20003803000 */
[----:B------:R-:W-:Y:S01]  /*ef60*/  LOP3.LUT R167, R167, R176, RZ, 0xc0, !PT ;  /* 0x000000b0a7a77212 */ /* 0x000fe200078ec0ff */
[----:B------:R-:W-:Y:S01]  /*ef70*/  HSET2.LE.AND R132, R132, R181, PT ;  /* 0x000000b584847233 */ /* 0x000fe20003803000 */
[----:B------:R-:W3:Y:S01]  /*ef80*/  LDSM.16.MT88.4 R160, [R204+0x11800] ;  /* 0x01180000cca0783b */ /* 0x000ee20000004200 */
[----:B------:R-:W-:Y:S02]  /*ef90*/  @!P5 PRMT R178, R220, 0x5410, RZ ;  /* 0x00005410dcb2d816 */ /* 0x000fe400000000ff */
[----:B------:R-:W-:Y:S02]  /*efa0*/  LOP3.LUT R166, R135, R166, RZ, 0xc0, !PT ;  /* 0x000000a687a67212 */ /* 0x000fe400078ec0ff */
[----:B------:R-:W-:Y:S02]  /*efb0*/  LOP3.LUT R165, R132, R165, RZ, 0xc0, !PT ;  /* 0x000000a584a57212 */ /* 0x000fe400078ec0ff */
[----:B------:R-:W-:Y:S01]  /*efc0*/  ISETP.LT.AND P5, PT, RZ, UR18, PT ;  /* 0x00000012ff007c0c */ /* 0x000fe2000bfa1270 */
[----:B------:R-:W-:Y:S04]  /*efd0*/  STG.E.U16 [R182.64+0x72], R178 ;  /* 0x000072b2b6007986 */ /* 0x000fe8000c101514 */
[C---:B--2---:R-:W-:Y:S01]  /*efe0*/  HMMA.16816.F32.BF16 R132, R164.reuse, R148, R4 ;  /* 0x00000094a484723c */ /* 0x044fe20000041804 */
[----:B------:R-:W2:Y:S07]  /*eff0*/  LDSM.16.MT88.4 R4, [R208+0x13800] ;  /* 0x01380000d004783b */ /* 0x000eae0000004200 */
[C---:B------:R-:W-:Y:S01]  /*f000*/  HMMA.16816.F32.BF16 R136, R164.reuse, R150, R8 ;  /* 0x00000096a488723c */ /* 0x040fe20000041808 */
[----:B------:R-:W2:Y:S07]  /*f010*/  LDSM.16.MT88.4 R8, [R204+0x13800] ;  /* 0x01380000cc08783b */ /* 0x000eae0000004200 */
[C---:B-1----:R-:W-:Y:S01]  /*f020*/  HMMA.16816.F32.BF16 R140, R164.reuse, R152, R12 ;  /* 0x00000098a48c723c */ /* 0x042fe2000004180c */
[----:B------:R-:W1:Y:S07]  /*f030*/  LDSM.16.MT88.4 R12, [R208+0x15800] ;  /* 0x01580000d00c783b */ /* 0x000e6e0000004200 */
[C---:B------:R-:W-:Y:S01]  /*f040*/  HMMA.16816.F32.BF16 R144, R164.reuse, R154, R16 ;  /* 0x0000009aa490723c */ /* 0x040fe20000041810 */
[----:B------:R-:W-:Y:S07]  /*f050*/  LDSM.16.MT88.4 R16, [R205+0x15800] ;  /* 0x01580000cd10783b */ /* 0x000fee0000004200 */
[C---:B------:R-:W-:Y:S01]  /*f060*/  HMMA.16816.F32.BF16 R148, R164.reuse, R156, R20 ;  /* 0x0000009ca494723c */ /* 0x040fe20000041814 */
[----:B------:R-:W-:Y:S07]  /*f070*/  LDSM.16.MT88.4 R20, [R204+0x15800] ;  /* 0x01580000cc14783b */ /* 0x000fee0000004200 */
[C---:B------:R-:W-:Y:S01]  /*f080*/  HMMA.16816.F32.BF16 R152, R164.reuse, R158, R24 ;  /* 0x0000009ea498723c */ /* 0x040fe20000041818 */
[----:B------:R-:W-:Y:S07]  /*f090*/  LDSM.16.MT88.4 R24, [R208+0x17800] ;  /* 0x01780000d018783b */ /* 0x000fee0000004200 */
[C---:B---3--:R-:W-:Y:S01]  /*f0a0*/  HMMA.16816.F32.BF16 R156, R164.reuse, R160, R28 ;  /* 0x000000a0a49c723c */ /* 0x048fe2000004181c */
[----:B------:R-:W-:Y:S07]  /*f0b0*/  LDSM.16.MT88.4 R28, [R206+0x17800] ;  /* 0x01780000ce1c783b */ /* 0x000fee0000004200 */
[C---:B------:R-:W-:Y:S08]  /*f0c0*/  HMMA.16816.F32.BF16 R160, R164.reuse, R162, R32 ;  /* 0x000000a2a4a0723c */ /* 0x040ff00000041820 */
        /* <DEDUP_REMOVED lines=8> */
[C---:B------:R-:W-:Y:S01]  /*f150*/  HMMA.16816.F32.BF16 R64, R164.reuse, R10, R64 ;  /* 0x0000000aa440723c */ /* 0x040fe20000041840 */
[----:B------:R-:W3:Y:S07]  /*f160*/  LDSM.16.MT88.4 R8, [R205+0x17800] ;  /* 0x01780000cd08783b */ /* 0x000eee0000004200 */
[C---:B-1----:R-:W-:Y:S08]  /*f170*/  HMMA.16816.F32.BF16 R68, R164.reuse, R12, R68 ;  /* 0x0000000ca444723c */ /* 0x042ff00000041844 */
[C---:B------:R-:W-:Y:S01]  /*f180*/  HMMA.16816.F32.BF16 R72, R164.reuse, R14, R72 ;  /* 0x0000000ea448723c */ /* 0x040fe20000041848 */
[----:B------:R-:W1:Y:S07]  /*f190*/  LDSM.16.MT88.4 R12, [R204+0x17800] ;  /* 0x01780000cc0c783b */ /* 0x000e6e0000004200 */
[C---:B--2---:R-:W-:Y:S07]  /*f1a0*/  HMMA.16816.F32.BF16 R76, R164.reuse, R4, R76 ;  /* 0x00000004a44c723c */ /* 0x044fee000004184c */
[----:B------:R-:W-:Y:S01]  /*f1b0*/  @P0 PRMT R5, R176, 0x7632, R5 ;  /* 0x00007632b0050816 */ /* 0x000fe20000000005 */
[C---:B------:R-:W-:Y:S01]  /*f1c0*/  HMMA.16816.F32.BF16 R80, R164.reuse, R6, R80 ;  /* 0x00000006a450723c */ /* 0x040fe20000041850 */
[----:B------:R-:W-:Y:S03]  /*f1d0*/  @!P6 PRMT R176, R227, 0x5410, RZ ;  /* 0x00005410e3b0e816 */ /* 0x000fe600000000ff */
[----:B------:R-:W-:Y:S02]  /*f1e0*/  @!P0 PRMT R5, R226, 0x5410, RZ ;  /* 0x00005410e2058816 */ /* 0x000fe400000000ff */
[----:B------:R4:W-:Y:S02]  /*f1f0*/  STG.E.U16 [R184.64+0x70], R176 ;  /* 0x000070b0b8007986 */ /* 0x0009e4000c101514 */
[C---:B------:R-:W-:Y:S02]  /*f200*/  HMMA.16816.F32.BF16 R84, R164.reuse, R16, R84 ;  /* 0x00000010a454723c */ /* 0x040fe40000041854 */
[----:B------:R4:W-:Y:S06]  /*f210*/  STG.E.U16 [R184.64+0x72], R5 ;  /* 0x00007205b8007986 */ /* 0x0009ec000c101514 */
        /* <DEDUP_REMOVED lines=8> */
[C---:B------:R-:W-:Y:S08]  /*f2a0*/  HMMA.16816.F32.BF16 R120, R164.reuse, R10, R120 ;  /* 0x0000000aa478723c */ /* 0x040ff00000041878 */
[C---:B-1----:R-:W-:Y:S08]  /*f2b0*/  HMMA.16816.F32.BF16 R124, R164.reuse, R12, R124 ;  /* 0x0000000ca47c723c */ /* 0x042ff0000004187c */
[----:B------:R-:W-:Y:S07]  /*f2c0*/  HMMA.16816.F32.BF16 R128, R164, R14, R128 ;  /* 0x0000000ea480723c */ /* 0x000fee0000041880 */
[----:B------:R-:W-:Y:S01]  /*f2d0*/  IADD3 R164, P0, R182, -0x80, RZ ;  /* 0xffffff80b6a47810 */ /* 0x000fe20007f1e0ff */
[----:B------:R-:W-:Y:S04]  /*f2e0*/  IMAD.MOV.U32 R165, RZ, RZ, R0 ;  /* 0x000000ffffa57224 */ /* 0x000fe800078e0000 */
[----:B------:R-:W-:Y:S01]  /*f2f0*/  IADD3.X R167, R183, -0x1, RZ, P0, !PT ;  /* 0xffffffffb7a77810 */ /* 0x000fe200007fe4ff */
[----:B----45:R-:W-:-:S05]  /*f300*/  @P5 BRA `(.L_x_883) ;  /* 0xffffa3d000005947 */ /* 0x030fca000383ffff */
.L_x_882:
[----:B------:R-:W3:Y:S01]  /*f310*/  LDL.LU R6, [R1+0x38] ;  /* 0x0000380001067983 */ /* 0x000ee20000300800 */
[----:B--2---:R-:W-:-:S02]  /*f320*/  MOV R12, 0x3f800000 ;  /* 0x3f800000000c7802 */ /* 0x004fc40000000f00 */
[----:B------:R-:W-:Y:S01]  /*f330*/  MOV R13, 0x3f800000 ;  /* 0x3f800000000d7802 */ /* 0x000fe20000000f00 */
[----:B------:R-:W2:Y:S01]  /*f340*/  LDL.LU R5, [R1+0x78] ;  /* 0x0000780001057983 */ /* 0x000ea20000300800 */
        /* <DEDUP_REMOVED lines=12> */
[----:B------:R-:W-:Y:S02]  /*f410*/  @UP1 UMOV UR17, 0x1 ;  /* 0x0000000100111882 */ /* 0x000fe40000000000 */
[----:B------:R-:W-:-:S02]  /*f420*/  ULDC.64 UR4, c[0x0][0x1e0] ;  /* 0x0000780000047ab9 */ /* 0x000fc40000000a00 */
[----:B------:R-:W-:Y:S02]  /*f430*/  @UP1 ULDC UR15, c[0x0][0x210] ;  /* 0x00008400000f1ab9 */ /* 0x000fe40000000800 */
[----:B-1----:R-:W-:Y:S02]  /*f440*/  @!UP0 USHF.R.S32.HI UR12, URZ, 0x1f, UR6 ;  /* 0x0000001f3f0c8899 */ /* 0x002fe40008011406 */
[----:B------:R-:W-:Y:S02]  /*f450*/  @!UP0 UIMAD.WIDE.U32 UR22, UR6, UR4, URZ ;  /* 0x00000004061682a5 */ /* 0x000fe4000f8e003f */
[----:B------:R-:W-:Y:S02]  /*f460*/  @!UP0 UIMAD UR12, UR12, UR4, URZ ;  /* 0x000000040c0c82a4 */ /* 0x000fe4000f8e023f */
[----:B------:R-:W-:Y:S02]  /*f470*/  @UP1 UIMAD UR15, UR15, UR8, URZ ;  /* 0x000000080f0f12a4 */ /* 0x000fe4000f8e023f */
        /* <DEDUP_REMOVED lines=26> */
[----:B---3--:R-:W1:Y:S04]  /*f620*/  SHFL.BFLY PT, R3, R6, 0x2, 0x1f ;  /* 0x0c401f0006037f89 */ /* 0x008e6800000e0000 */
[----:B--2---:R-:W2:Y:S01]  /*f630*/  SHFL.BFLY PT, R4, R5, 0x2, 0x1f ;  /* 0x0c401f0005047f89 */ /* 0x004ea200000e0000 */
        /* <DEDUP_REMOVED lines=360> */
.L_x_887:
[----:B--234-:R-:W-:Y:S05]  /*10cc0*/  BSYNC B0 ;  /* 0x0000000000007941 */ /* 0x01cfea0003800000 */
.L_x_886:
        /* <DEDUP_REMOVED lines=39> */
.L_x_889:
[----:B------:R-:W-:Y:S05]  /*10f40*/  BSYNC B0 ;  /* 0x0000000000007941 */ /* 0x000fea0003800000 */
.L_x_888:
        /* <DEDUP_REMOVED lines=22> */
.L_x_891:
[----:B------:R-:W-:Y:S05]  /*110b0*/  BSYNC B0 ;  /* 0x0000000000007941 */ /* 0x000fea0003800000 */
.L_x_890:
        /* <DEDUP_REMOVED lines=22> */
.L_x_893:
[----:B------:R-:W-:Y:S05]  /*11220*/  BSYNC B0 ;  /* 0x0000000000007941 */ /* 0x000fea0003800000 */
.L_x_892:
        /* <DEDUP_REMOVED lines=23> */
.L_x_852:
        /* <DEDUP_REMOVED lines=82> */
.L_x_895:
[----:B------:R-:W-:Y:S05]  /*118c0*/  BSYNC B0 ;  /* 0x0000000000007941 */ /* 0x000fea0003800000 */
.L_x_894:
        /* <DEDUP_REMOVED lines=22> */
.L_x_897:
[----:B------:R-:W-:Y:S05]  /*11a30*/  BSYNC B0 ;  /* 0x0000000000007941 */ /* 0x000fea0003800000 */
.L_x_896:
        /* <DEDUP_REMOVED lines=14> */
[----:B-1----:R-:W-:-:S03]  /*11b20*/  LEA R20, P4, R18, c[0x0][0x1d0], 0x1 ;  /* 0x0000740012147a11 */ /* 0x002fc600078808ff */
[----:B------:R-:W-:-:S04]  /*11b30*/  IMAD R0, R9, c[0x0][0x1ec], R0 ;  /* 0x00007b0009007a24 */ /* 0x000fc800078e0200 */
[----:B------:R-:W-:-:S05]  /*11b40*/  IMAD.IADD R0, R19, 0x1, R0 ;  /* 0x0000000113007824 */ /* 0x000fca00078e0200 */
[----:B------:R-:W-:-:S05]  /*11b50*/  LEA.HI.X R21, R18, c[0x0][0x1d4], R0, 0x1, P4 ;  /* 0x0000750012157a11 */ /* 0x000fca00020f0c00 */
[----:B------:R1:W-:Y:S04]  /*11b60*/  @!P3 STG.E.128 [R20.64], RZ ;  /* 0x000000ff1400b986 */ /* 0x0003e8000c101d14 */
[----:B------:R1:W-:Y:S04]  /*11b70*/  @!P2 STG.E.128 [R20.64+0x80], RZ ;  /* 0x000080ff1400a986 */ /* 0x0003e8000c101d14 */
[----:B------:R1:W-:Y:S04]  /*11b80*/  @!P1 STG.E.128 [R20.64+0x100], RZ ;  /* 0x000100ff14009986 */ /* 0x0003e8000c101d14 */
[----:B------:R1:W-:Y:S02]  /*11b90*/  @!P0 STG.E.128 [R20.64+0x180], RZ ;  /* 0x000180ff14008986 */ /* 0x0003e4000c101d14 */
.L_x_899:
[----:B------:R-:W-:Y:S05]  /*11ba0*/  BSYNC B0 ;  /* 0x0000000000007941 */ /* 0x000fea0003800000 */
.L_x_898:
        /* <DEDUP_REMOVED lines=21> */
.L_x_901:
[----:B------:R-:W-:Y:S05]  /*11d00*/  BSYNC B0 ;  /* 0x0000000000007941 */ /* 0x000fea0003800000 */
.L_x_900:
[----:B------:R-:W-:-:S04]  /*11d10*/  ISETP.NE.AND P6, PT, R8, RZ, PT ;  /* 0x000000ff0800720c */ /* 0x000fc80003fc5270 */
[----:B------:R-:W-:Y:S02]  /*11d20*/  ISETP.GE.OR P5, PT, R14, UR16, P6 ;  /* 0x000000100e007c0c */ /* 0x000fe4000b7a6670 */
[----:B------:R-:W-:Y:S02]  /*11d30*/  ISETP.GE.OR P4, PT, R3, UR16, P6 ;  /* 0x0000001003007c0c */ /* 0x000fe4000b786670 */
[----:B------:R-:W-:Y:S02]  /*11d40*/  ISETP.GE.OR P3, PT, R2, UR16, P6 ;  /* 0x0000001002007c0c */ /* 0x000fe4000b766670 */
[----:B------:R-:W-:-:S07]  /*11d50*/  ISETP.GE.OR P6, PT, R0, UR16, P6 ;  /* 0x0000001000007c0c */ /* 0x000fce000b7c6670 */
[----:B------:R-:W-:Y:S02]  /*11d60*/  @!P5 IMAD R7, R14, UR26, RZ ;  /* 0x0000001a0e07dc24 */ /* 0x000fe4000f8e02ff */
[----:B------:R-:W-:Y:S02]  /*11d70*/  @!P4 IMAD R8, R3, UR26, RZ ;  /* 0x0000001a0308cc24 */ /* 0x000fe4000f8e02ff */
[----:B--2---:R-:W-:Y:S01]  /*11d80*/  @!P3 IMAD R4, R2, UR26, RZ ;  /* 0x0000001a0204bc24 */ /* 0x004fe2000f8e02ff */
        /* <DEDUP_REMOVED lines=20> */
[----:B--2---:R-:W-:-:S03]  /*11ed0*/  IMAD.MOV.U32 R5, RZ, RZ, 0x7f800000 ;  /* 0x7f800000ff057424 */ /* 0x004fc600078e00ff */
[----:B------:R-:W-:-:S04]  /*11ee0*/  IADD3 R3, P0, R0, UR8, RZ ;  /* 0x0000000800037c10 */ /* 0x000fc8000ff1e0ff */
[----:B------:R-:W-:Y:S02]  /*11ef0*/  LEA.HI.X.SX32 R0, R0, UR6, 0x1, P0 ;  /* 0x0000000600007c11 */ /* 0x000fe400080f0eff */
[----:B------:R-:W-:-:S04]  /*11f00*/  LEA R2, P0, R3, c[0x0][0x200], 0x2 ;  /* 0x0000800003027a11 */ /* 0x000fc800078010ff */
[----:B------:R-:W-:-:S05]  /*11f10*/  LEA.HI.X R3, R3, c[0x0][0x204], R0, 0x2, P0 ;  /* 0x0000810003037a11 */ /* 0x000fca00000f1400 */
[----:B------:R-:W-:Y:S01]  /*11f20*/  STG.E [R2.64], R5 ;  /* 0x0000000502007986 */ /* 0x000fe2000c101914 */
[----:B------:R-:W-:Y:S05]  /*11f30*/  EXIT ;  /* 0x000000000000794d */ /* 0x000fea0003800000 */
.L_x_902:
        /* <DEDUP_REMOVED lines=12> */
.L_x_2041:


//--------------------- .text._ZN5flash16flash_fwd_kernelI23Flash_fwd_kernel_traitsILi256ELi64ELi64ELi4ELb0ELb0EN7cutlass10bfloat16_tE19Flash_kernel_traitsILi256ELi64ELi64ELi4ES3_EELb0ELb0ELb0ELb1ELb0ELb0ELb1ELb0EEEvNS_16Flash_fwd_paramsE --------------------------
	.section	.text._ZN5flash16flash_fwd_kernelI23Flash_fwd_kernel_traitsILi256ELi64ELi64ELi4ELb0ELb0EN7cutlass10bfloat16_tE19Flash_kernel_traitsILi256ELi64ELi64ELi4ES3_EELb0ELb0ELb0ELb1ELb0ELb0ELb1ELb0EEEvNS_16Flash_fwd_paramsE,"ax",@progbits
	.sectioninfo	@"SHI_REGISTERS=255"
	.align	128
        .global         _ZN5flash16flash_fwd_kernelI23Flash_fwd_kernel_traitsILi256ELi64ELi64ELi4ELb0ELb0EN7cutlass10bfloat16_tE19Flash_kernel_traitsILi256ELi64ELi64ELi4ES3_EELb0ELb0ELb0ELb1ELb0ELb0ELb1ELb0EEEvNS_16Flash_fwd_paramsE
        .type           _ZN5flash16flash_fwd_kernelI23Flash_fwd_kernel_traitsILi256ELi64ELi64ELi4ELb0ELb0EN7cutlass10bfloat16_tE19Flash_kernel_traitsILi256ELi64ELi64ELi4ES3_EELb0ELb0ELb0ELb1ELb0ELb0ELb1ELb0EEEvNS_16Flash_fwd_paramsE,@function
        .size           _ZN5flash16flash_fwd_kernelI23Flash_fwd_kernel_traitsILi256ELi64ELi64ELi4ELb0ELb0EN7cutlass10bfloat16_tE19Flash_kernel_traitsILi256ELi64ELi64ELi4ES3_EELb0ELb0ELb0ELb1ELb0ELb0ELb1ELb0EEEvNS_16Flash_fwd_paramsE,(.L_x_2042 - _ZN5flash16flash_fwd_kernelI23Flash_fwd_kernel_traitsILi256ELi64ELi64ELi4ELb0ELb0EN7cutlass10bfloat16_tE19Flash_kernel_traitsILi256ELi64ELi64ELi4ES3_EELb0ELb0ELb0ELb1ELb0ELb0ELb1ELb0EEEvNS_16Flash_fwd_paramsE)
        .other          _ZN5flash16flash_fwd_kernelI23Flash_fwd_kernel_traitsILi256ELi64ELi64ELi4ELb0ELb0EN7cutlass10bfloat16_tE19Flash_kernel_traitsILi256ELi64ELi64ELi4ES3_EELb0ELb0ELb0ELb1ELb0ELb0ELb1ELb0EEEvNS_16Flash_fwd_paramsE,@"STO_CUDA_ENTRY STV_DEFAULT"
_ZN5flash16flash_fwd_kernelI23Flash_fwd_kernel_traitsILi256ELi64ELi64ELi4ELb0ELb0EN7cutlass10bfloat16_tE19Flash_kernel_traitsILi256ELi64ELi64ELi4ES3_EELb0ELb0ELb0ELb1ELb0ELb0ELb1ELb0EEEvNS_16Flash_fwd_paramsE:
.text._ZN5flash16flash_fwd_kernelI23Flash_fwd_kernel_traitsILi256ELi64ELi64ELi4ELb0ELb0EN7cutlass10bfloat16_tE19Flash_kernel_traitsILi256ELi64ELi64ELi4ES3_EELb0ELb0ELb0ELb1ELb0ELb0ELb1ELb0EEEvNS_16Flash_fwd_paramsE:
        /* <DEDUP_REMOVED lines=57> */
.L_x_903:
[----:B-1----:R-:W-:Y:S02]  /*0390*/  ULDC UR6, c[0x0][0x218] ;  /* 0x0000860000067ab9 */ /* 0x002fe40000000800 */
.L_x_904:
        /* <DEDUP_REMOVED lines=61> */
.L_x_906:
        /* <DEDUP_REMOVED lines=51> */
.L_x_907:
        /* <DEDUP_REMOVED lines=33> */
[----:B------:R-:W-:Y:S01]  /*0cb0*/  LOP3.LUT R2, R0, 0x38, R152, 0xf8, !PT ;  /* 0x0000003800027812 */ /* 0x000fe200078ef898 */
[----:B------:R2:W-:Y:S01]  /*0cc0*/  STL.64 [R1+0x18], R152 ;  /* 0x0000189801007387 */ /* 0x0005e20000100a00 */
[----:B------:R-:W-:Y:S01]  /*0cd0*/  SHF.R.U32.HI R0, RZ, 0x3, R0 ;  /* 0x00000003ff007819 */ /* 0x000fe20000011600 */
[----:B------:R-:W-:Y:S01]  /*0ce0*/  IMAD.WIDE.U32 R4, R136, c[0x0][0x198], R152 ;  /* 0x0000660088047a25 */ /* 0x000fe200078e0098 */
[----:B------:R-:W-:-:S02]  /*0cf0*/  LEA.HI R12, R3, R6, RZ, 0x3 ;  /* 0x00000006030c7211 */ /* 0x000fc400078f18ff */
        /* <DEDUP_REMOVED lines=17> */
[----:B------:R-:W-:Y:S01]  /*0e10*/  IMAD.SHL.U32 R0, R0, 0x40, RZ ;  /* 0x0000004000007824 */ /* 0x000fe200078e00ff */
[----:B------:R-:W-:Y:S01]  /*0e20*/  UIMAD UR25, UR8, UR7, UR6 ;  /* 0x00000007081972a4 */ /* 0x000fe2000f8e0206 */
[----:B------:R-:W-:Y:S01]  /*0e30*/  IMAD.WIDE.U32 R2, R136, c[0x0][0x1a0], R152 ;  /* 0x0000680088027a25 */ /* 0x000fe200078e0098 */
[----:B------:R-:W-:Y:S01]  /*0e40*/  IADD3 R148, R152, 0x80, RZ ;  /* 0x0000008098947810 */ /* 0x000fe20007ffe0ff */
[----:B------:R-:W-:Y:S01]  /*0e50*/  UIADD3 UR6, -UR14, UR16, URZ ;  /* 0x000000100e067290 */ /* 0x000fe2000fffe13f */
[----:B------:R-:W-:Y:S01]  /*0e60*/  LOP3.LUT R0, R0, 0x1c0, RZ, 0xc0, !PT ;  /* 0x000001c000007812 */ /* 0x000fe200078ec0ff */
[----:B------:R-:W-:Y:S01]  /*0e70*/  IMAD R6, R136, c[0x0][0x1a4], R6 ;  /* 0x0000690088067a24 */ /* 0x000fe200078e0206 */
[----:B------:R-:W-:Y:S01]  /*0e80*/  IADD3 R2, P0, R2, UR24, RZ ;  /* 0x0000001802027c10 */ /* 0x000fe2000ff1e0ff */
[----:B------:R-:W-:Y:S01]  /*0e90*/  IMAD.SHL.U32 R231, R9, 0x2, RZ ;  /* 0x0000000209e77824 */ /* 0x000fe200078e00ff */
[----:B------:R-:W-:-:S02]  /*0ea0*/  LOP3.LUT R8, R0, 0x8, R8, 0xf8, !PT ;  /* 0x0000000800087812 */ /* 0x000fc400078ef808 */
[----:B------:R-:W-:Y:S01]  /*0eb0*/  SHF.R.U32.HI R7, RZ, 0x3, R0 ;  /* 0x00000003ff077819 */ /* 0x000fe20000011600 */
[----:B------:R-:W-:Y:S01]  /*0ec0*/  IMAD.U32 R0, RZ, RZ, UR8 ;  /* 0x00000008ff007e24 */ /* 0x000fe2000f8e00ff */
[----:B------:R-:W-:Y:S01]  /*0ed0*/  IADD3.X R3, R3, UR21, R6, P0, !PT ;  /* 0x0000001503037c10 */ /* 0x000fe200087fe406 */
[----:B------:R-:W-:Y:S01]  /*0ee0*/  IMAD.U32 R6, RZ, RZ, UR8 ;  /* 0x00000008ff067e24 */ /* 0x000fe2000f8e00ff */
[----:B------:R-:W-:Y:S01]  /*0ef0*/  IADD3 R147, R152, 0xc0, RZ ;  /* 0x000000c098937810 */ /* 0x000fe20007ffe0ff */
[----:B------:R-:W-:Y:S01]  /*0f00*/  IMAD.WIDE.U32 R30, R0, c[0x0][0x1b0], R4 ;  /* 0x00006c00001e7a25 */ /* 0x000fe200078e0004 */
[----:B------:R-:W-:Y:S02]  /*0f10*/  ISETP.GE.AND P0, PT, R136, UR6, PT ;  /* 0x0000000688007c0c */ /* 0x000fe4000bf06270 */
[----:B------:R-:W-:Y:S01]  /*0f20*/  LOP3.LUT R7, R8, R7, RZ, 0x3c, !PT ;  /* 0x0000000708077212 */ /* 0x000fe200078e3cff */
[----:B------:R-:W-:Y:S01]  /*0f30*/  IMAD.WIDE.U32 R28, R6, c[0x0][0x1b8], R2 ;  /* 0x00006e00061c7a25 */ /* 0x000fe200078e0002 */
[----:B------:R2:W-:Y:S01]  /*0f40*/  STL.64 [R1+0x38], R30 ;  /* 0x0000381e01007387 */ /* 0x0005e20000100a00 */
[----:B------:R-:W-:-:S02]  /*0f50*/  IADD3 R33, R31, UR25, RZ ;  /* 0x000000191f217c10 */ /* 0x000fc4000fffe0ff */
[----:B------:R-:W-:Y:S01]  /*0f60*/  IMAD.SHL.U32 R4, R12, 0x40, RZ ;  /* 0x000000400c047824 */ /* 0x000fe200078e00ff */
[----:B------:R-:W-:Y:S01]  /*0f70*/  IADD3 R26, R29, UR26, RZ ;  /* 0x0000001a1d1a7c10 */ /* 0x000fe2000fffe0ff */
[----:B------:R2:W-:Y:S01]  /*0f80*/  STL.64 [R1+0x30], R28 ;  /* 0x0000301c01007387 */ /* 0x0005e20000100a00 */
[----:B------:R-:W-:Y:S01]  /*0f90*/  IMAD.MOV.U32 R0, RZ, RZ, 0x20 ;  /* 0x00000020ff007424 */ /* 0x000fe200078e00ff */
[----:B------:R-:W-:Y:S02]  /*0fa0*/  IADD3 R9, R19, UR4, RZ ;  /* 0x0000000413097c10 */ /* 0x000fe4000fffe0ff */
[----:B------:R2:W-:Y:S01]  /*0fb0*/  STL [R1+0x2c], R149 ;  /* 0x00002c9501007387 */ /* 0x0005e20000100800 */
[----:B------:R-:W-:Y:S02]  /*0fc0*/  LOP3.LUT R4, R7, 0xfffffe00, R4, 0xf8, !PT ;  /* 0xfffffe0007047812 */ /* 0x000fe400078ef804 */
[----:B------:R-:W-:Y:S01]  /*0fd0*/  SHF.R.S32.HI R97, RZ, 0x5, R23 ;  /* 0x00000005ff617819 */ /* 0x000fe20000011417 */
[----:B------:R2:W-:Y:S01]  /*0fe0*/  STL [R1+0x28], R148 ;  /* 0x0000289401007387 */ /* 0x0005e20000100800 */
[----:B------:R-:W-:-:S02]  /*0ff0*/  SEL R0, R0, 0xffffffe0, !P2 ;  /* 0xffffffe000007807 */ /* 0x000fc40005000000 */
[----:B------:R-:W-:Y:S01]  /*1000*/  SEL R3, R25, 0xfffffff0, !P1 ;  /* 0xfffffff019037807 */ /* 0x000fe20004800000 */
        /* <DEDUP_REMOVED lines=42> */
.L_x_909:
[----:B------:R-:W-:Y:S05]  /*12b0*/  BSYNC B0 ;  /* 0x0000000000007941 */ /* 0x000fea0003800000 */
.L_x_908:
        /* <DEDUP_REMOVED lines=45> */
.L_x_911:
[----:B------:R-:W-:Y:S05]  /*1590*/  BSYNC B0 ;  /* 0x0000000000007941 */ /* 0x000fea0003800000 */
.L_x_910:
        /* <DEDUP_REMOVED lines=45> */
.L_x_913:
[----:B------:R-:W-:Y:S05]  /*1870*/  BSYNC B0 ;  /* 0x0000000000007941 */ /* 0x000fea0003800000 */
.L_x_912:
[----:B-1----:R-:W-:Y:S01]  /*1880*/  IADD3 R16, R136, 0x30, RZ ;  /* 0x0000003088107810 */ /* 0x002fe20007ffe0ff */
        /* <DEDUP_REMOVED lines=47> */
.L_x_915:
[----:B------:R-:W-:Y:S05]  /*1b80*/  BSYNC B0 ;  /* 0x0000000000007941 */ /* 0x000fea0003800000 */
.L_x_914:
        /* <DEDUP_REMOVED lines=11> */
[----:B-1----:R-:W-:Y:S01]  /*1c40*/  IMAD.WIDE.U32 R6, R146, UR28, R150 ;  /* 0x0000001c92067c25 */ /* 0x002fe2000f8e0096 */
        /* <DEDUP_REMOVED lines=36> */
.L_x_917:
[----:B------:R-:W-:Y:S05]  /*1e90*/  BSYNC B0 ;  /* 0x0000000000007941 */ /* 0x000fea0003800000 */
.L_x_916:
        /* <DEDUP_REMOVED lines=41> */
.L_x_919:
[----:B------:R-:W-:Y:S05]  /*2130*/  BSYNC B0 ;  /* 0x0000000000007941 */ /* 0x000fea0003800000 */
.L_x_918:
[----:B------:R-:W-:Y:S01]  /*2140*/  ISETP.GE.AND P0, PT, R20, UR27, PT ;  /* 0x0000001b14007c0c */ /* 0x000fe2000bf06270 */
[----:B------:R-:W-:-:S12]  /*2150*/  BSSY B0, `(.L_x_920) ;  /* 0x0000027000007945 */ /* 0x000fd80003800000 */
[----:B------:R-:W-:Y:S05]  /*2160*/  @P0 BRA `(.L_x_921) ;  /* 0x0000025000000947 */ /* 0x000fea0003800000 */
[----:B------:R-:W-:Y:S01]  /*2170*/  ISETP.GE.AND P5, PT, R152, c[0x0][0x220], PT ;  /* 0x0000880098007a0c */ /* 0x000fe20003fa6270 */
[----:B------:R-:W-:Y:S01]  /*2180*/  IMAD.MOV.U32 R5, RZ, RZ, c[0x0][0x198] ;  /* 0x00006600ff057624 */ /* 0x000fe200078e00ff */
[----:B------:R-:W-:Y:S01]  /*2190*/  ISETP.GE.AND P4, PT, R149, c[0x0][0x220], PT ;  /* 0x0000880095007a0c */ /* 0x000fe20003f86270 */
[----:B-1--4-:R-:W-:Y:S01]  /*21a0*/  IMAD.MOV.U32 R10, RZ, RZ, c[0x0][0x19c] ;  /* 0x00006700ff0a7624 */ /* 0x012fe200078e00ff */
        /* <DEDUP_REMOVED lines=33> */
.L_x_921:
[----:B------:R-:W-:Y:S05]  /*23c0*/  BSYNC B0 ;  /* 0x0000000000007941 */ /* 0x000fea0003800000 */
.L_x_920:
[----:B------:R-:W-:Y:S01]  /*23d0*/  ISETP.GE.AND P0, PT, R16, UR27, PT ;  /* 0x0000001b10007c0c */ /* 0x000fe2000bf06270 */
[----:B------:R-:W-:-:S12]  /*23e0*/  BSSY B0, `(.L_x_922) ;  /* 0x0000029000007945 */ /* 0x000fd80003800000 */
[----:B------:R-:W-:Y:S05]  /*23f0*/  @P0 BRA `(.L_x_923) ;  /* 0x0000027000000947 */ /* 0x000fea0003800000 */
[----:B------:R-:W-:Y:S01]  /*2400*/  ISETP.GE.AND P5, PT, R152, c[0x0][0x220], PT ;  /* 0x0000880098007a0c */ /* 0x000fe20003fa6270 */
[----:B-1--4-:R-:W-:Y:S01]  /*2410*/  IMAD.MOV.U32 R12, RZ, RZ, c[0x0][0x198] ;  /* 0x00006600ff0c7624 */ /* 0x012fe200078e00ff */
        /* <DEDUP_REMOVED lines=37> */
.L_x_923:
[----:B------:R-:W-:Y:S05]  /*2670*/  BSYNC B0 ;  /* 0x0000000000007941 */ /* 0x000fea0003800000 */
.L_x_922:
        /* <DEDUP_REMOVED lines=42> */
[----:B--2---:R-:W-:Y:S02]  /*2920*/  ISETP.GE.AND P5, PT, R152, c[0x0][0x220], PT ;  /* 0x0000880098007a0c */ /* 0x004fe40003fa6270 */
        /* <DEDUP_REMOVED lines=32> */
.L_x_925:
[----:B--2---:R-:W-:Y:S05]  /*2b30*/  BSYNC B0 ;  /* 0x0000000000007941 */ /* 0x004fea0003800000 */
.L_x_924:
        /* <DEDUP_REMOVED lines=44> */
.L_x_927:
[----:B------:R-:W-:Y:S05]  /*2e00*/  BSYNC B0 ;  /* 0x0000000000007941 */ /* 0x000fea0003800000 */
.L_x_926:
        /* <DEDUP_REMOVED lines=10> */
[----:B-1----:R-:W-:Y:S01]  /*2eb0*/  IMAD.MOV.U32 R8, RZ, RZ, c[0x0][0x1a4] ;  /* 0x00006900ff087624 */ /* 0x002fe200078e00ff */
        /* <DEDUP_REMOVED lines=33> */
.L_x_929:
[----:B------:R-:W-:Y:S05]  /*30d0*/  BSYNC B0 ;  /* 0x0000000000007941 */ /* 0x000fea0003800000 */
.L_x_928:
        /* <DEDUP_REMOVED lines=10> */
[----:B-1--4-:R-:W-:Y:S01]  /*3180*/  IMAD.MOV.U32 R12, RZ, RZ, c[0x0][0x1a0] ;  /* 0x00006800ff0c7624 */ /* 0x012fe200078e00ff */
        /* <DEDUP_REMOVED lines=36> */
.L_x_931:
[----:B------:R-:W-:Y:S05]  /*33d0*/  BSYNC B0 ;  /* 0x0000000000007941 */ /* 0x000fea0003800000 */
.L_x_930:
        /* <DEDUP_REMOVED lines=14> */
[----:B-1--4-:R-:W-:Y:S01]  /*34c0*/  LDSM.16.M88.4 R8, [R211] ;  /* 0x00000000d308783b */ /* 0x012fe20000000200 */
[----:B------:R-:W-:Y:S01]  /*34d0*/  IMAD R214, R0, 0x2, R211 ;  /* 0x0000000200d67824 */ /* 0x000fe200078e02d3 */
[----:B------:R-:W-:Y:S01]  /*34e0*/  IADD3 R2, R204, 0x8000, RZ ;  /* 0x00008000cc027810 */ /* 0x000fe20007ffe0ff */
[----:B------:R-:W-:Y:S01]  /*34f0*/  IMAD R213, R0, 0x2, R212 ;  /* 0x0000000200d57824 */ /* 0x000fe200078e02d4 */
[----:B------:R-:W1:Y:S01]  /*3500*/  LDSM.16.M88.4 R12, [R204+0x8000] ;  /* 0x00800000cc0c783b */ /* 0x000e620000000200 */
[----:B------:R-:W-:Y:S01]  /*3510*/  IADD3 R215, R204, 0x8020, RZ ;  /* 0x00008020ccd77810 */ /* 0x000fe20007ffe0ff */
[----:B------:R-:W-:Y:S01]  /*3520*/  IMAD.U32 R5, RZ, RZ, UR28 ;  /* 0x0000001cff057e24 */ /* 0x000fe2000f8e00ff */
[----:B------:R-:W-:Y:S01]  /*3530*/  @P1 IADD3 R215, R2, -0x20, RZ ;  /* 0xffffffe002d71810 */ /* 0x000fe20007ffe0ff */
[----:B------:R-:W4:Y:S01]  /*3540*/  LDSM.16.M88.4 R16, [R204+0x9000] ;  /* 0x00900000cc10783b */ /* 0x000f220000000200 */
[----:B------:R-:W-:-:S02]  /*3550*/  IMAD.MOV.U32 R2, RZ, RZ, 0x40 ;  /* 0x00000040ff027424 */ /* 0x000fc400078e00ff */
[C---:B------:R-:W-:Y:S01]  /*3560*/  IADD3 R230, R215.reuse, 0x800, RZ ;  /* 0x00000800d7e67810 */ /* 0x040fe20007ffe0ff */
        /* <DEDUP_REMOVED lines=8> */
[----:B------:R-:W-:Y:S01]  /*35f0*/  IADD3 R226, R215, 0x2800, RZ ;  /* 0x00002800d7e27810 */ /* 0x000fe20007ffe0ff */
[----:B------:R-:W-:Y:S01]  /*3600*/  IMAD.IADD R209, R2, 0x1, R215 ;  /* 0x0000000102d17824 */ /* 0x000fe200078e02d7 */
[----:B------:R-:W-:Y:S01]  /*3610*/  LDSM.16.M88.4 R44, [R215+0x800] ;  /* 0x00080000d72c783b */ /* 0x000fe20000000200 */
[----:B------:R-:W-:-:S02]  /*3620*/  SHF.R.S32.HI R2, RZ, 0x1f, R96 ;  /* 0x0000001fff027819 */ /* 0x000fc40000011460 */
[C---:B------:R-:W-:Y:S01]  /*3630*/  IADD3 R225, R215.reuse, 0x3000, RZ ;  /* 0x00003000d7e17810 */ /* 0x040fe20007ffe0ff */
[----:B------:R-:W-:Y:S01]  /*3640*/  LDSM.16.M88.4 R60, [R215+0x1000] ;  /* 0x00100000d73c783b */ /* 0x000fe20000000200 */
[----:B------:R-:W-:Y:S02]  /*3650*/  LEA.HI R2, R2, R96, RZ, 0x2 ;  /* 0x0000006002027211 */ /* 0x000fe400078f10ff */
[C---:B------:R-:W-:Y:S01]  /*3660*/  IADD3 R224, R215.reuse, 0x3800, RZ ;  /* 0x00003800d7e07810 */ /* 0x040fe20007ffe0ff */
[----:B------:R-:W-:Y:S01]  /*3670*/  LDSM.16.M88.4 R68, [R215+0x1800] ;  /* 0x00180000d744783b */ /* 0x000fe20000000200 */
[----:B------:R-:W-:Y:S02]  /*3680*/  SHF.R.S32.HI R2, RZ, 0x2, R2 ;  /* 0x00000002ff027819 */ /* 0x000fe40000011402 */
[C---:B------:R-:W-:Y:S01]  /*3690*/  IADD3 R223, R215.reuse, 0x4000, RZ ;  /* 0x00004000d7df7810 */ /* 0x040fe20007ffe0ff */
[----:B------:R-:W-:Y:S01]  /*36a0*/  LDSM.16.M88.4 R80, [R210+0x8000] ;  /* 0x00800000d250783b */ /* 0x000fe20000000200 */
[----:B------:R-:W-:Y:S01]  /*36b0*/  IADD3 R222, R215, 0x4800, RZ ;  /* 0x00004800d7de7810 */ /* 0x000fe20007ffe0ff */
[----:B------:R-:W-:Y:S01]  /*36c0*/  IMAD R6, R97, 0x10, R2 ;  /* 0x0000001061067824 */ /* 0x000fe200078e0202 */
[C---:B------:R-:W-:Y:S01]  /*36d0*/  IADD3 R221, R215.reuse, 0x5000, RZ ;  /* 0x00005000d7dd7810 */ /* 0x040fe20007ffe0ff */
[----:B------:R-:W-:Y:S01]  /*36e0*/  LDSM.16.M88.4 R88, [R210+0x8800] ;  /* 0x00880000d258783b */ /* 0x000fe20000000200 */
[----:B------:R-:W-:Y:S01]  /*36f0*/  IMAD.U32 R2, RZ, RZ, UR15 ;  /* 0x0000000fff027e24 */ /* 0x000fe2000f8e00ff */
[----:B------:R-:W-:Y:S01]  /*3700*/  IADD3 R220, R215, 0x5800, RZ ;  /* 0x00005800d7dc7810 */ /* 0x000fe20007ffe0ff */
[----:B-1----:R-:W-:Y:S01]  /*3710*/  HMMA.16816.F32.BF16 R32, R8, R12, RZ ;  /* 0x0000000c0820723c */ /* 0x002fe200000418ff */
[----:B------:R-:W-:Y:S01]  /*3720*/  LDSM.16.M88.4 R84, [R210+0x9000] ;  /* 0x00900000d254783b */ /* 0x000fe20000000200 */
[----:B------:R-:W-:-:S02]  /*3730*/  IADD3 R6, R6, UR14, RZ ;  /* 0x0000000e06067c10 */ /* 0x000fc4000fffe0ff */
[C---:B------:R-:W-:Y:S01]  /*3740*/  IADD3 R219, R215.reuse, 0x6000, RZ ;  /* 0x00006000d7db7810 */ /* 0x040fe20007ffe0ff */
[----:B------:R-:W-:Y:S01]  /*3750*/  LDSM.16.M88.4 R76, [R210+0x9800] ;  /* 0x00980000d24c783b */ /* 0x000fe20000000200 */
[----:B------:R-:W-:Y:S02]  /*3760*/  IADD3 R2, R2, -UR16, R6 ;  /* 0x8000001002027c10 */ /* 0x000fe4000fffe006 */
[----:B------:R-:W-:Y:S01]  /*3770*/  HMMA.16816.F32.BF16 R36, R8, R14, RZ ;  /* 0x0000000e0824723c */ /* 0x000fe200000418ff */
[----:B------:R-:W1:Y:S01]  /*3780*/  LDSM.16.M88.4 R12, [R212] ;  /* 0x00000000d40c783b */ /* 0x000e620000000200 */
[C---:B------:R-:W-:Y:S02]  /*3790*/  IADD3 R218, R215.reuse, 0x6800, RZ ;  /* 0x00006800d7da7810 */ /* 0x040fe40007ffe0ff */
[C---:B------:R-:W-:Y:S01]  /*37a0*/  IADD3 R217, R215.reuse, 0x7000, RZ ;  /* 0x00007000d7d97810 */ /* 0x040fe20007ffe0ff */
[----:B------:R-:W-:Y:S01]  /*37b0*/  LDSM.16.M88.4 R92, [R210+0xa000] ;  /* 0x00a00000d25c783b */ /* 0x000fe20000000200 */
[----:B------:R-:W-:-:S02]  /*37c0*/  IADD3 R216, R215, 0x7800, RZ ;  /* 0x00007800d7d87810 */ /* 0x000fc40007ffe0ff */
[C---:B----4-:R-:W-:Y:S01]  /*37d0*/  HMMA.16816.F32.BF16 R48, R8.reuse, R16, RZ ;  /* 0x000000100830723c */ /* 0x050fe200000418ff */
[----:B------:R-:W-:Y:S07]  /*37e0*/  STL [R1+0x4c], R6 ;  /* 0x00004c0601007387 */ /* 0x000fee0000100800 */
[C---:B------:R-:W-:Y:S01]  /*37f0*/  HMMA.16816.F32.BF16 R56, R8.reuse, R18, RZ ;  /* 0x000000120838723c */ /* 0x040fe200000418ff */
[----:B------:R-:W4:Y:S07]  /*3800*/  LDSM.16.M88.4 R16, [R214] ;  /* 0x00000000d610783b */ /* 0x000f2e0000000200 */
[C---:B-----5:R-:W-:Y:S08]  /*3810*/  HMMA.16816.F32.BF16 R40, R8.reuse, R20, RZ ;  /* 0x000000140828723c */ /* 0x060ff000000418ff */
[C---:B------:R-:W-:Y:S08]  /*3820*/  HMMA.16816.F32.BF16 R20, R8.reuse, R22, RZ ;  /* 0x000000160814723c */ /* 0x040ff000000418ff */
[C---:B--2---:R-:W-:Y:S08]  /*3830*/  HMMA.16816.F32.BF16 R52, R8.reuse, R24, RZ ;  /* 0x000000180834723c */ /* 0x044ff000000418ff */
[----:B------:R-:W-:Y:S08]  /*3840*/  HMMA.16816.F32.BF16 R8, R8, R26, RZ ;  /* 0x0000001a0808723c */ /* 0x000ff000000418ff */
[C---:B-1----:R-:W-:Y:S08]  /*3850*/  HMMA.16816.F32.BF16 R32, R12.reuse, R28, R32 ;  /* 0x0000001c0c20723c */ /* 0x042ff00000041820 */
[C---:B------:R-:W-:Y:S01]  /*3860*/  HMMA.16816.F32.BF16 R28, R12.reuse, R30, R36 ;  /* 0x0000001e0c1c723c */ /* 0x040fe20000041824 */
[----:B------:R-:W-:Y:S07]  /*3870*/  LDSM.16.M88.4 R36, [R209+0x1000] ;  /* 0x00100000d124783b */ /* 0x000fee0000000200 */
[C---:B------:R-:W-:Y:S08]  /*3880*/  HMMA.16816.F32.BF16 R24, R12.reuse, R44, R40 ;  /* 0x0000002c0c18723c */ /* 0x040ff00000041828 */
[C---:B------:R-:W-:Y:S01]  /*3890*/  HMMA.16816.F32.BF16 R20, R12.reuse, R46, R20 ;  /* 0x0000002e0c14723c */ /* 0x040fe20000041814 */
[----:B------:R-:W-:Y:S07]  /*38a0*/  LDSM.16.M88.4 R44, [R209+0x800] ;  /* 0x00080000d12c783b */ /* 0x000fee0000000200 */
[C---:B------:R-:W-:Y:S08]  /*38b0*/  HMMA.16816.F32.BF16 R48, R12.reuse, R60, R48 ;  /* 0x0000003c0c30723c */ /* 0x040ff00000041830 */
[C---:B------:R-:W-:Y:S08]  /*38c0*/  HMMA.16816.F32.BF16 R72, R12.reuse, R62, R56 ;  /* 0x0000003e0c48723c */ /* 0x040ff00000041838 */
[C---:B------:R-:W-:Y:S08]  /*38d0*/  HMMA.16816.F32.BF16 R64, R12.reuse, R68, R52 ;  /* 0x000000440c40723c */ /* 0x040ff00000041834 */
[----:B------:R-:W-:Y:S01]  /*38e0*/  HMMA.16816.F32.BF16 R60, R12, R70, R8 ;  /* 0x000000460c3c723c */ /* 0x000fe20000041808 */
[----:B------:R-:W-:Y:S04]  /*38f0*/  LDSM.16.M88.4 R8, [R213] ;  /* 0x00000000d508783b */ /* 0x000fe80000000200 */
[----:B------:R-:W1:Y:S03]  /*3900*/  LDSM.16.M88.4 R68, [R209] ;  /* 0x00000000d144783b */ /* 0x000e660000000200 */
[C---:B----4-:R-:W-:Y:S01]  /*3910*/  HMMA.16816.F32.BF16 R56, R16.reuse, R80, R32 ;  /* 0x000000501038723c */ /* 0x050fe20000041820 */
[----:B------:R-:W-:Y:S07]  /*3920*/  LDSM.16.M88.4 R12, [R211+0x2000] ;  /* 0x00200000d30c783b */ /* 0x000fee0000000200 */
[C---:B------:R-:W-:Y:S01]  /*3930*/  HMMA.16816.F32.BF16 R52, R16.reuse, R82, R28 ;  /* 0x000000521034723c */ /* 0x040fe2000004181c */
[----:B------:R-:W2:Y:S07]  /*3940*/  LDSM.16.M88.4 R80, [R209+0x1800] ;  /* 0x00180000d150783b */ /* 0x000eae0000000200 */
[C---:B------:R-:W-:Y:S08]  /*3950*/  HMMA.16816.F32.BF16 R40, R16.reuse, R88, R24 ;  /* 0x000000581028723c */ /* 0x040ff00000041818 */
[C---:B------:R-:W-:Y:S01]  /*3960*/  HMMA.16816.F32.BF16 R32, R16.reuse, R90, R20 ;  /* 0x0000005a1020723c */ /* 0x040fe20000041814 */
[----:B------:R-:W4:Y:S07]  /*3970*/  LDSM.16.M88.4 R88, [R204+0xa000] ;  /* 0x00a00000cc58783b */ /* 0x000f2e0000000200 */
[C---:B------:R-:W-:Y:S08]  /*3980*/  HMMA.16816.F32.BF16 R28, R16.reuse, R84, R48 ;  /* 0x00000054101c723c */ /* 0x040ff00000041830 */
[C---:B------:R-:W-:Y:S01]  /*3990*/  HMMA.16816.F32.BF16 R24, R16.reuse, R86, R72 ;  /* 0x000000561018723c */ /* 0x040fe20000041848 */
[----:B------:R-:W5:Y:S04]  /*39a0*/  LDSM.16.M88.4 R72, [R204+0xa800] ;  /* 0x00a80000cc48783b */ /* 0x000f680000000200 */
[----:B------:R-:W-:Y:S03]  /*39b0*/  LDSM.16.M88.4 R84, [R210+0xb800] ;  /* 0x00b80000d254783b */ /* 0x000fe60000000200 */
[C---:B------:R-:W-:Y:S01]  /*39c0*/  HMMA.16816.F32.BF16 R20, R16.reuse, R76, R64 ;  /* 0x0000004c1014723c */ /* 0x040fe20000041840 */
[----:B------:R-:W-:Y:S07]  /*39d0*/  LDSM.16.M88.4 R64, [R215+0x2800] ;  /* 0x00280000d740783b */ /* 0x000fee0000000200 */
[----:B------:R-:W-:Y:S01]  /*39e0*/  HMMA.16816.F32.BF16 R16, R16, R78, R60 ;  /* 0x0000004e1010723c */ /* 0x000fe2000004183c */
[----:B------:R-:W3:Y:S07]  /*39f0*/  LDSM.16.M88.4 R76, [R204+0xb000] ;  /* 0x00b00000cc4c783b */ /* 0x000eee0000000200 */
[C---:B-1----:R-:W-:Y:S08]  /*3a00*/  HMMA.16816.F32.BF16 R56, R8.reuse, R68, R56 ;  /* 0x000000440838723c */ /* 0x042ff00000041838 */
[C---:B------:R-:W-:Y:S08]  /*3a10*/  HMMA.16816.F32.BF16 R68, R8.reuse, R70, R52 ;  /* 0x000000460844723c */ /* 0x040ff00000041834 */
[C---:B------:R-:W-:Y:S08]  /*3a20*/  HMMA.16816.F32.BF16 R60, R8.reuse, R44, R40 ;  /* 0x0000002c083c723c */ /* 0x040ff00000041828 */
[C---:B------:R-:W-:Y:S08]  /*3a30*/  HMMA.16816.F32.BF16 R52, R8.reuse, R46, R32 ;  /* 0x0000002e0834723c */ /* 0x040ff00000041820 */
[C---:B------:R-:W-:Y:S01]  /*3a40*/  HMMA.16816.F32.BF16 R48, R8.reuse, R36, R28 ;  /* 0x000000240830723c */ /* 0x040fe2000004181c */
[----:B------:R-:W1:Y:S07]  /*3a50*/  LDSM.16.M88.4 R28, [R204+0xb800] ;  /* 0x00b80000cc1c783b */ /* 0x000e6e0000000200 */
[C---:B------:R-:W-:Y:S01]  /*3a60*/  HMMA.16816.F32.BF16 R44, R8.reuse, R38, R24 ;  /* 0x00000026082c723c */ /* 0x040fe20000041818 */
[----:B------:R-:W-:Y:S07]  /*3a70*/  LDSM.16.M88.4 R36, [R215+0x2000] ;  /* 0x00200000d724783b */ /* 0x000fee0000000200 */
[C---:B--2---:R-:W-:Y:S08]  /*3a80*/  HMMA.16816.F32.BF16 R32, R8.reuse, R80, R20 ;  /* 0x000000500820723c */ /* 0x044ff00000041814 */
[----:B------:R-:W-:Y:S01]  /*3a90*/  HMMA.16816.F32.BF16 R24, R8, R82, R16 ;  /* 0x000000520818723c */ /* 0x000fe20000041810 */
[----:B------:R-:W2:Y:S04]  /*3aa0*/  LDSM.16.M88.4 R8, [R212+0x2000] ;  /* 0x00200000d408783b */ /* 0x000ea80000000200 */
[----:B------:R-:W-:Y:S03]  /*3ab0*/  LDSM.16.M88.4 R16, [R214+0x2000] ;  /* 0x00200000d610783b */ /* 0x000fe60000000200 */
[C---:B----4-:R-:W-:Y:S01]  /*3ac0*/  HMMA.16816.F32.BF16 R20, R12.reuse, R88, R56 ;  /* 0x000000580c14723c */ /* 0x050fe20000041838 */
[----:B------:R-:W-:Y:S07]  /*3ad0*/  LDSM.16.M88.4 R80, [R209+0x3000] ;  /* 0x00300000d150783b */ /* 0x000fee0000000200 */
[C---:B------:R-:W-:Y:S01]  /*3ae0*/  HMMA.16816.F32.BF16 R40, R12.reuse, R90, R68 ;  /* 0x0000005a0c28723c */ /* 0x040fe20000041844 */
[----:B------:R-:W4:Y:S04]  /*3af0*/  LDSM.16.M88.4 R68, [R215+0x3000] ;  /* 0x00300000d744783b */ /* 0x000f280000000200 */
[----:B------:R-:W-:Y:S03]  /*3b00*/  LDSM.16.M88.4 R88, [R210+0xb000] ;  /* 0x00b00000d258783b */ /* 0x000fe60000000200 */
[C---:B-----5:R-:W-:Y:S08]  /*3b10*/  HMMA.16816.F32.BF16 R56, R12.reuse, R72, R60 ;  /* 0x000000480c38723c */ /* 0x060ff0000004183c */
[C---:B------:R-:W-:Y:S01]  /*3b20*/  HMMA.16816.F32.BF16 R52, R12.reuse, R74, R52 ;  /* 0x0000004a0c34723c */ /* 0x040fe20000041834 */
[----:B------:R-:W5:Y:S07]  /*3b30*/  LDSM.16.M88.4 R72, [R215+0x3800] ;  /* 0x00380000d748783b */ /* 0x000f6e0000000200 */
[C---:B---3--:R-:W-:Y:S08]  /*3b40*/  HMMA.16816.F32.BF16 R60, R12.reuse, R76, R48 ;  /* 0x0000004c0c3c723c */ /* 0x048ff00000041830 */
[C---:B------:R-:W-:Y:S01]  /*3b50*/  HMMA.16816.F32.BF16 R48, R12.reuse, R78, R44 ;  /* 0x0000004e0c30723c */ /* 0x040fe2000004182c */
[----:B------:R-:W3:Y:S07]  /*3b60*/  LDSM.16.M88.4 R76, [R210+0xa800] ;  /* 0x00a80000d24c783b */ /* 0x000eee0000000200 */
[C---:B-1----:R-:W-:Y:S08]  /*3b70*/  HMMA.16816.F32.BF16 R44, R12.reuse, R28, R32 ;  /* 0x0000001c0c2c723c */ /* 0x042ff00000041820 */
[----:B------:R-:W-:Y:S08]  /*3b80*/  HMMA.16816.F32.BF16 R12, R12, R30, R24 ;  /* 0x0000001e0c0c723c */ /* 0x000ff00000041818 */
[C---:B--2---:R-:W-:Y:S08]  /*3b90*/  HMMA.16816.F32.BF16 R32, R8.reuse, R36, R20 ;  /* 0x000000240820723c */ /* 0x044ff00000041814 */
[C---:B------:R-:W-:Y:S08]  /*3ba0*/  HMMA.16816.F32.BF16 R24, R8.reuse, R64, R56 ;  /* 0x000000400818723c */ /* 0x040ff00000041838 */
[C---:B------:R-:W-:Y:S01]  /*3bb0*/  HMMA.16816.F32.BF16 R20, R8.reuse, R66, R52 ;  /* 0x000000420814723c */ /* 0x040fe20000041834 */
[----:B------:R-:W-:Y:S07]  /*3bc0*/  LDSM.16.M88.4 R64, [R209+0x2000] ;  /* 0x00200000d140783b */ /* 0x000fee0000000200 */
[C---:B------:R-:W-:Y:S08]  /*3bd0*/  HMMA.16816.F32.BF16 R28, R8.reuse, R38, R40 ;  /* 0x00000026081c723c */ /* 0x040ff00000041828 */
[C---:B----4-:R-:W-:Y:S08]  /*3be0*/  HMMA.16816.F32.BF16 R60, R8.reuse, R68, R60 ;  /* 0x00000044083c723c */ /* 0x050ff0000004183c */
[C---:B------:R-:W-:Y:S08]  /*3bf0*/  HMMA.16816.F32.BF16 R56, R8.reuse, R70, R48 ;  /* 0x000000460838723c */ /* 0x040ff00000041830 */
[C---:B-----5:R-:W-:Y:S08]  /*3c00*/  HMMA.16816.F32.BF16 R52, R8.reuse, R72, R44 ;  /* 0x000000480834723c */ /* 0x060ff0000004182c */
[----:B------:R-:W-:Y:S01]  /*3c10*/  HMMA.16816.F32.BF16 R48, R8, R74, R12 ;  /* 0x0000004a0830723c */ /* 0x000fe2000004180c */
[----:B------:R-:W1:Y:S04]  /*3c20*/  LDSM.16.M88.4 R12, [R213+0x2000] ;  /* 0x00200000d50c783b */ /* 0x000e680000000200 */
[----:B------:R-:W2:Y:S03]  /*3c30*/  LDSM.16.M88.4 R72, [R209+0x2800] ;  /* 0x00280000d148783b */ /* 0x000ea60000000200 */
[C---:B------:R-:W-:Y:S01]  /*3c40*/  HMMA.16816.F32.BF16 R44, R16.reuse, R92, R32 ;  /* 0x0000005c102c723c */ /* 0x040fe20000041820 */
[----:B------:R-:W-:Y:S07]  /*3c50*/  LDSM.16.M88.4 R8, [R211+0x4000] ;  /* 0x00400000d308783b */ /* 0x000fee0000000200 */
[C---:B---3--:R-:W-:Y:S08]  /*3c60*/  HMMA.16816.F32.BF16 R36, R16.reuse, R76, R24 ;  /* 0x0000004c1024723c */ /* 0x048ff00000041818 */
[C---:B------:R-:W-:Y:S01]  /*3c70*/  HMMA.16816.F32.BF16 R32, R16.reuse, R78, R20 ;  /* 0x0000004e1020723c */ /* 0x040fe20000041814 */
[----:B------:R-:W3:Y:S07]  /*3c80*/  LDSM.16.M88.4 R76, [R209+0x3800] ;  /* 0x00380000d14c783b */ /* 0x000eee0000000200 */
[C---:B------:R-:W-:Y:S01]  /*3c90*/  HMMA.16816.F32.BF16 R40, R16.reuse, R94, R28 ;  /* 0x0000005e1028723c */ /* 0x040fe2000004181c */
[----:B------:R-:W-:Y:S07]  /*3ca0*/  LDSM.16.M88.4 R92, [R209+0x5800] ;  /* 0x00580000d15c783b */ /* 0x000fee0000000200 */
[C---:B------:R-:W-:Y:S08]  /*3cb0*/  HMMA.16816.F32.BF16 R28, R16.reuse, R88, R60 ;  /* 0x00000058101c723c */ /* 0x040ff0000004183c */
[C---:B------:R-:W-:Y:S01]  /*3cc0*/  HMMA.16816.F32.BF16 R24, R16.reuse, R90, R56 ;  /* 0x0000005a1018723c */ /* 0x040fe20000041838 */
[----:B------:R-:W4:Y:S07]  /*3cd0*/  LDSM.16.M88.4 R88, [R204+0xc000] ;  /* 0x00c00000cc58783b */ /* 0x000f2e0000000200 */
[C---:B------:R-:W-:Y:S01]  /*3ce0*/  HMMA.16816.F32.BF16 R20, R16.reuse, R84, R52 ;  /* 0x000000541014723c */ /* 0x040fe20000041834 */
[----:B------:R-:W5:Y:S07]  /*3cf0*/  LDSM.16.M88.4 R52, [R204+0xc800] ;  /* 0x00c80000cc34783b */ /* 0x000f6e0000000200 */
[----:B------:R-:W-:Y:S01]  /*3d00*/  HMMA.16816.F32.BF16 R16, R16, R86, R48 ;  /* 0x000000561010723c */ /* 0x000fe20000041830 */
[----:B------:R-:W3:Y:S07]  /*3d10*/  LDSM.16.M88.4 R48, [R204+0xd000] ;  /* 0x00d00000cc30783b */ /* 0x000eee0000000200 */
[C---:B-1----:R-:W-:Y:S08]  /*3d20*/  HMMA.16816.F32.BF16 R68, R12.reuse, R64, R44 ;  /* 0x000000400c44723c */ /* 0x042ff0000004182c */
[C---:B------:R-:W-:Y:S08]  /*3d30*/  HMMA.16816.F32.BF16 R64, R12.reuse, R66, R40 ;  /* 0x000000420c40723c */ /* 0x040ff00000041828 */
[C---:B--2---:R-:W-:Y:S01]  /*3d40*/  HMMA.16816.F32.BF16 R60, R12.reuse, R74, R32 ;  /* 0x0000004a0c3c723c */ /* 0x044fe20000041820 */
[----:B------:R-:W1:Y:S07]  /*3d50*/  LDSM.16.M88.4 R32, [R204+0xd800] ;  /* 0x00d80000cc20783b */ /* 0x000e6e0000000200 */
[C---:B------:R-:W-:Y:S07]  /*3d60*/  HMMA.16816.F32.BF16 R56, R12.reuse, R80, R28 ;  /* 0x000000500c38723c */ /* 0x040fee000004181c */
[----:B------:R-:W-:Y:S01]  /*3d70*/  IMAD.SHL.U32 R80, R98, 0x2, RZ ;  /* 0x0000000262507824 */ /* 0x000fe200078e00ff */
[----:B------:R-:W-:Y:S04]  /*3d80*/  HMMA.16816.F32.BF16 R36, R12, R72, R36 ;  /* 0x000000480c24723c */ /* 0x000fe80000041824 */
[----:B------:R-:W-:-:S04]  /*3d90*/  LOP3.LUT R80, R80, 0x6, RZ, 0xc0, !PT ;  /* 0x0000000650507812 */ /* 0x000fc800078ec0ff */
[----:B------:R-:W-:Y:S01]  /*3da0*/  HMMA.16816.F32.BF16 R44, R12, R82, R24 ;  /* 0x000000520c2c723c */ /* 0x000fe20000041818 */
[----:B------:R-:W-:Y:S01]  /*3db0*/  LDSM.16.M88.4 R24, [R215+0x4000] ;  /* 0x00400000d718783b */ /* 0x000fe20000000200 */
[----:B------:R-:W-:-:S04]  /*3dc0*/  IMAD R80, R5, 0x40, R80 ;  /* 0x0000004005507824 */ /* 0x000fc800078e0250 */
[----:B------:R-:W-:Y:S01]  /*3dd0*/  IMAD.IADD R5, R2, 0x1, -R80 ;  /* 0x0000000102057824 */ /* 0x000fe200078e0a50 */
[C---:B------:R-:W-:Y:S01]  /*3de0*/  IADD3 R130, R80.reuse, 0x1, RZ ;  /* 0x0000000150827810 */ /* 0x040fe20007ffe0ff */
[C---:B---3--:R-:W-:Y:S01]  /*3df0*/  HMMA.16816.F32.BF16 R40, R12.reuse, R76, R20 ;  /* 0x0000004c0c28723c */ /* 0x048fe20000041814 */
[----:B------:R-:W-:Y:S02]  /*3e00*/  IADD3 R129, R80, 0x8, RZ ;  /* 0x0000000850817810 */ /* 0x000fe40007ffe0ff */
[----:B------:R-:W-:Y:S01]  /*3e10*/  IABS R5, R5 ;  /* 0x0000000500057213 */ /* 0x000fe20000000000 */
[----:B------:R-:W-:Y:S01]  /*3e20*/  IMAD.IADD R7, R2, 0x1, -R130 ;  /* 0x0000000102077824 */ /* 0x000fe200078e0a82 */
[C---:B------:R-:W-:Y:S02]  /*3e30*/  IADD3 R128, R80.reuse, 0x9, RZ ;  /* 0x0000000950807810 */ /* 0x040fe40007ffe0ff */
[----:B------:R-:W-:Y:S01]  /*3e40*/  IADD3 R126, R80, 0x10, RZ ;  /* 0x00000010507e7810 */ /* 0x000fe20007ffe0ff */
[----:B------:R-:W-:Y:S01]  /*3e50*/  HMMA.16816.F32.BF16 R28, R12, R78, R16 ;  /* 0x0000004e0c1c723c */ /* 0x000fe20000041810 */
[----:B------:R-:W2:Y:S01]  /*3e60*/  LDSM.16.M88.4 R12, [R212+0x4000] ;  /* 0x00400000d40c783b */ /* 0x000ea20000000200 */
[----:B------:R-:W-:Y:S01]  /*3e70*/  IMAD.MOV.U32 R6, RZ, RZ, R5 ;  /* 0x000000ffff067224 */ /* 0x000fe200078e0005 */
[----:B------:R-:W-:-:S02]  /*3e80*/  IABS R5, R7 ;  /* 0x0000000700057213 */ /* 0x000fc40000000000 */
[----:B------:R-:W-:Y:S01]  /*3e90*/  IADD3 R7, R2, -R126, RZ ;  /* 0x8000007e02077210 */ /* 0x000fe20007ffe0ff */
[----:B------:R3:W-:Y:S01]  /*3ea0*/  I2F R144, R6 ;  /* 0x0000000600907306 */ /* 0x0007e20000201400 */
[C---:B------:R-:W-:Y:S01]  /*3eb0*/  IADD3 R124, R80.reuse, 0x11, RZ ;  /* 0x00000011507c7810 */ /* 0x040fe20007ffe0ff */
[C---:B----4-:R-:W-:Y:S01]  /*3ec0*/  HMMA.16816.F32.BF16 R20, R8.reuse, R88, R68 ;  /* 0x000000580814723c */ /* 0x050fe20000041844 */
[----:B------:R-:W4:Y:S01]  /*3ed0*/  LDSM.16.M88.4 R68, [R215+0x4800] ;  /* 0x00480000d744783b */ /* 0x000f220000000200 */
[C---:B------:R-:W-:Y:S02]  /*3ee0*/  IADD3 R123, R80.reuse, 0x18, RZ ;  /* 0x00000018507b7810 */ /* 0x040fe40007ffe0ff */
[C---:B------:R-:W-:Y:S01]  /*3ef0*/  IADD3 R121, R80.reuse, 0x19, RZ ;  /* 0x0000001950797810 */ /* 0x040fe20007ffe0ff */
[----:B------:R-:W-:Y:S01]  /*3f00*/  LDSM.16.M88.4 R76, [R204+0xf000] ;  /* 0x00f00000cc4c783b */ /* 0x000fe20000000200 */
[----:B------:R1:W-:Y:S01]  /*3f10*/  I2F R145, R5 ;  /* 0x0000000500917306 */ /* 0x0003e20000201400 */
[C---:B------:R-:W-:Y:S01]  /*3f20*/  IADD3 R120, R80.reuse, 0x20, RZ ;  /* 0x0000002050787810 */ /* 0x040fe20007ffe0ff */
[----:B------:R-:W-:Y:S01]  /*3f30*/  HMMA.16816.F32.BF16 R16, R8, R90, R64 ;  /* 0x0000005a0810723c */ /* 0x000fe20000041840 */
[----:B------:R-:W-:-:S02]  /*3f40*/  IADD3 R119, R80, 0x21, RZ ;  /* 0x0000002150777810 */ /* 0x000fc40007ffe0ff */
[C---:B------:R-:W-:Y:S02]  /*3f50*/  IADD3 R115, R80.reuse, 0x28, RZ ;  /* 0x0000002850737810 */ /* 0x040fe40007ffe0ff */
[----:B------:R-:W-:Y:S01]  /*3f60*/  IADD3 R113, R80, 0x29, RZ ;  /* 0x0000002950717810 */ /* 0x000fe20007ffe0ff */
[----:B---3--:R-:W-:Y:S01]  /*3f70*/  IMAD.IADD R6, R2, 0x1, -R129 ;  /* 0x0000000102067824 */ /* 0x008fe200078e0a81 */
[C---:B------:R-:W-:Y:S01]  /*3f80*/  IADD3 R114, R80.reuse, 0x30, RZ ;  /* 0x0000003050727810 */ /* 0x040fe20007ffe0ff */
[C---:B-----5:R-:W-:Y:S01]  /*3f90*/  HMMA.16816.F32.BF16 R36, R8.reuse, R52, R36 ;  /* 0x000000340824723c */ /* 0x060fe20000041824 */
[C---:B------:R-:W-:Y:S02]  /*3fa0*/  IADD3 R118, R80.reuse, 0x31, RZ ;  /* 0x0000003150767810 */ /* 0x040fe40007ffe0ff */
[----:B------:R-:W-:Y:S02]  /*3fb0*/  IABS R6, R6 ;  /* 0x0000000600067213 */ /* 0x000fe40000000000 */
[----:B------:R-:W-:Y:S01]  /*3fc0*/  IADD3 R116, R80, 0x39, RZ ;  /* 0x0000003950747810 */ /* 0x000fe20007ffe0ff */
[----:B-1----:R-:W-:Y:S01]  /*3fd0*/  IMAD.IADD R5, R2, 0x1, -R128 ;  /* 0x0000000102057824 */ /* 0x002fe200078e0a80 */
[----:B------:R1:W-:Y:S01]  /*3fe0*/  I2F R143, R6 ;  /* 0x00000006008f7306 */ /* 0x0003e20000201400 */
[----:B------:R-:W-:Y:S01]  /*3ff0*/  HMMA.16816.F32.BF16 R60, R8, R54, R60 ;  /* 0x00000036083c723c */ /* 0x000fe2000004183c */
[----:B------:R-:W3:Y:S01]  /*4000*/  LDSM.16.M88.4 R52, [R215+0x5000] ;  /* 0x00500000d734783b */ /* 0x000ee20000000200 */
[----:B------:R-:W-:-:S02]  /*4010*/  IADD3 R117, R80, 0x38, RZ ;  /* 0x0000003850757810 */ /* 0x000fc40007ffe0ff */
[----:B------:R-:W-:Y:S02]  /*4020*/  IABS R5, R5 ;  /* 0x0000000500057213 */ /* 0x000fe40000000000 */
[----:B------:R-:W-:Y:S02]  /*4030*/  ISETP.GE.AND P2, PT, R80, UR15, PT ;  /* 0x0000000f50007c0c */ /* 0x000fe4000bf46270 */
[----:B------:R-:W-:Y:S01]  /*4040*/  HMMA.16816.F32.BF16 R56, R8, R48, R56 ;  /* 0x000000300838723c */ /* 0x000fe20000041838 */
[----:B------:R-:W-:Y:S02]  /*4050*/  ISETP.GE.AND P0, PT, R129, UR15, PT ;  /* 0x0000000f81007c0c */ /* 0x000fe4000bf06270 */
[----:B------:R-:W-:Y:S02]  /*4060*/  ISETP.GE.AND P1, PT, R130, UR15, PT ;  /* 0x0000000f82007c0c */ /* 0x000fe4000bf26270 */
[----:B------:R-:W-:Y:S01]  /*4070*/  ISETP.GE.AND P5, PT, R126, UR15, PT ;  /* 0x0000000f7e007c0c */ /* 0x000fe2000bfa6270 */
[----:B-1----:R-:W-:-:S02]  /*4080*/  IMAD.MOV.U32 R6, RZ, RZ, R5 ;  /* 0x000000ffff067224 */ /* 0x002fc400078e0005 */
[C---:B------:R-:W-:Y:S01]  /*4090*/  HMMA.16816.F32.BF16 R48, R8.reuse, R50, R44 ;  /* 0x000000320830723c */ /* 0x040fe2000004182c */
[----:B------:R-:W-:Y:S01]  /*40a0*/  IABS R5, R7 ;  /* 0x0000000700057213 */ /* 0x000fe20000000000 */
[----:B------:R-:W-:Y:S01]  /*40b0*/  IMAD.IADD R7, R2, 0x1, -R121 ;  /* 0x0000000102077824 */ /* 0x000fe200078e0a79 */
[----:B------:R1:W-:Y:S01]  /*40c0*/  I2F R142, R6 ;  /* 0x00000006008e7306 */ /* 0x0003e20000201400 */
[----:B------:R-:W-:Y:S02]  /*40d0*/  ISETP.GE.AND P6, PT, R128, UR15, PT ;  /* 0x0000000f80007c0c */ /* 0x000fe4000bfc6270 */
[----:B------:R-:W-:Y:S02]  /*40e0*/  ISETP.GE.AND P3, PT, R123, UR15, PT ;  /* 0x0000000f7b007c0c */ /* 0x000fe4000bf66270 */
[C---:B------:R-:W-:Y:S01]  /*40f0*/  HMMA.16816.F32.BF16 R44, R8.reuse, R32, R40 ;  /* 0x00000020082c723c */ /* 0x040fe20000041828 */
[----:B------:R-:W-:Y:S02]  /*4100*/  ISETP.GE.AND P4, PT, R124, UR15, PT ;  /* 0x0000000f7c007c0c */ /* 0x000fe4000bf86270 */
[----:B------:R5:W-:Y:S05]  /*4110*/  I2F R131, R5 ;  /* 0x0000000500837306 */ /* 0x000bea0000201400 */
[----:B------:R-:W-:Y:S01]  /*4120*/  HMMA.16816.F32.BF16 R40, R8, R34, R28 ;  /* 0x000000220828723c */ /* 0x000fe2000004181c */
[----:B------:R-:W-:Y:S01]  /*4130*/  LDSM.16.M88.4 R8, [R214+0x4000] ;  /* 0x00400000d608783b */ /* 0x000fe20000000200 */
[----:B-1----:R-:W-:-:S03]  /*4140*/  IMAD.IADD R6, R2, 0x1, -R124 ;  /* 0x0000000102067824 */ /* 0x002fc600078e0a7c */
[----:B------:R-:W-:Y:S03]  /*4150*/  LDSM.16.M88.4 R28, [R210+0xc800] ;  /* 0x00c80000d21c783b */ /* 0x000fe60000000200 */
[----:B--2---:R-:W-:Y:S01]  /*4160*/  HMMA.16816.F32.BF16 R32, R12, R24, R20 ;  /* 0x000000180c20723c */ /* 0x004fe20000041814 */
[----:B------:R-:W1:Y:S01]  /*4170*/  LDSM.16.M88.4 R20, [R210+0xc000] ;  /* 0x00c00000d214783b */ /* 0x000e620000000200 */
[----:B------:R-:W-:Y:S01]  /*4180*/  IABS R6, R6 ;  /* 0x0000000600067213 */ /* 0x000fe20000000000 */
[----:B-----5:R-:W-:-:S03]  /*4190*/  IMAD.IADD R5, R2, 0x1, -R123 ;  /* 0x0000000102057824 */ /* 0x020fc600078e0a7b */
[----:B------:R2:W-:Y:S02]  /*41a0*/  I2F R141, R6 ;  /* 0x00000006008d7306 */ /* 0x0005e40000201400 */
[----:B------:R-:W-:Y:S01]  /*41b0*/  HMMA.16816.F32.BF16 R24, R12, R26, R16 ;  /* 0x0000001a0c18723c */ /* 0x000fe20000041810 */
[----:B------:R-:W5:Y:S01]  /*41c0*/  LDSM.16.M88.4 R16, [R215+0x5800] ;  /* 0x00580000d710783b */ /* 0x000f620000000200 */
[----:B------:R-:W-:-:S06]  /*41d0*/  IABS R5, R5 ;  /* 0x0000000500057213 */ /* 0x000fcc0000000000 */
[----:B----4-:R-:W-:Y:S01]  /*41e0*/  HMMA.16816.F32.BF16 R36, R12, R68, R36 ;  /* 0x000000440c24723c */ /* 0x010fe20000041824 */
[----:B--2---:R-:W-:Y:S01]  /*41f0*/  IMAD.MOV.U32 R6, RZ, RZ, R5 ;  /* 0x000000ffff067224 */ /* 0x004fe200078e0005 */
[----:B------:R-:W-:-:S06]  /*4200*/  IABS R5, R7 ;  /* 0x0000000700057213 */ /* 0x000fcc0000000000 */
[C---:B------:R-:W-:Y:S01]  /*4210*/  HMMA.16816.F32.BF16 R68, R12.reuse, R70, R60 ;  /* 0x000000460c44723c */ /* 0x040fe2000004183c */
[C---:B------:R-:W-:Y:S01]  /*4220*/  IMAD.IADD R7, R2.reuse, 0x1, -R120 ;  /* 0x0000000102077824 */ /* 0x040fe200078e0a78 */
[----:B------:R2:W-:Y:S06]  /*4230*/  I2F R140, R6 ;  /* 0x00000006008c7306 */ /* 0x0005ec0000201400 */
[C---:B---3--:R-:W-:Y:S01]  /*4240*/  HMMA.16816.F32.BF16 R64, R12.reuse, R54, R48 ;  /* 0x000000360c40723c */ /* 0x048fe20000041830 */
[----:B------:R-:W3:Y:S07]  /*4250*/  LDSM.16.M88.4 R48, [R210+0xd000] ;  /* 0x00d00000d230783b */ /* 0x000eee0000000200 */
[----:B------:R-:W-:Y:S01]  /*4260*/  HMMA.16816.F32.BF16 R60, R12, R52, R56 ;  /* 0x000000340c3c723c */ /* 0x000fe20000041838 */
[----:B--2---:R-:W-:Y:S01]  /*4270*/  IMAD.MOV.U32 R6, RZ, RZ, R5 ;  /* 0x000000ffff067224 */ /* 0x004fe200078e0005 */
[----:B------:R-:W-:Y:S01]  /*4280*/  IABS R5, R7 ;  /* 0x0000000700057213 */ /* 0x000fe20000000000 */
[----:B------:R-:W-:-:S02]  /*4290*/  IMAD.IADD R7, R2, 0x1, -R119 ;  /* 0x0000000102077824 */ /* 0x000fc400078e0a77 */
[----:B------:R2:W-:Y:S03]  /*42a0*/  I2F R139, R6 ;  /* 0x00000006008b7306 */ /* 0x0005e60000201400 */
[----:B-1----:R-:W-:Y:S08]  /*42b0*/  HMMA.16816.F32.BF16 R52, R8, R20, R32 ;  /* 0x000000140834723c */ /* 0x002ff00000041820 */
[----:B-----5:R-:W-:Y:S01]  /*42c0*/  HMMA.16816.F32.BF16 R56, R12, R16, R44 ;  /* 0x000000100c38723c */ /* 0x020fe2000004182c */
[----:B--2---:R-:W-:Y:S01]  /*42d0*/  IMAD.MOV.U32 R6, RZ, RZ, R5 ;  /* 0x000000ffff067224 */ /* 0x004fe200078e0005 */
[----:B------:R-:W-:-:S06]  /*42e0*/  IABS R5, R7 ;  /* 0x0000000700057213 */ /* 0x000fcc0000000000 */
[----:B------:R-:W-:Y:S01]  /*42f0*/  HMMA.16816.F32.BF16 R44, R12, R18, R40 ;  /* 0x000000120c2c723c */ /* 0x000fe20000041828 */
[----:B------:R-:W1:Y:S01]  /*4300*/  LDSM.16.M88.4 R12, [R210+0xd800] ;  /* 0x00d80000d20c783b */ /* 0x000e620000000200 */
[----:B------:R2:W-:Y:S01]  /*4310*/  I2F R138, R6 ;  /* 0x00000006008a7306 */ /* 0x0005e20000201400 */
[C---:B------:R-:W-:Y:S02]  /*4320*/  IMAD.IADD R7, R2.reuse, 0x1, -R114 ;  /* 0x0000000102077824 */ /* 0x040fe400078e0a72 */
[----:B------:R-:W-:Y:S03]  /*4330*/  LDSM.16.M88.4 R16, [R209+0x4000] ;  /* 0x00400000d110783b */ /* 0x000fe60000000200 */
[C---:B------:R-:W-:Y:S01]  /*4340*/  HMMA.16816.F32.BF16 R32, R8.reuse, R22, R24 ;  /* 0x000000160820723c */ /* 0x040fe20000041818 */
[----:B------:R-:W4:Y:S01]  /*4350*/  LDSM.16.M88.4 R24, [R213+0x4000] ;  /* 0x00400000d518783b */ /* 0x000f220000000200 */
[----:B------:R5:W-:Y:S03]  /*4360*/  I2F R135, R5 ;  /* 0x0000000500877306 */ /* 0x000be60000201400 */
[----:B------:R-:W-:Y:S03]  /*4370*/  LDSM.16.M88.4 R20, [R211+0x6000] ;  /* 0x00600000d314783b */ /* 0x000fe60000000200 */
[----:B------:R-:W-:Y:S01]  /*4380*/  HMMA.16816.F32.BF16 R40, R8, R28, R36 ;  /* 0x0000001c0828723c */ /* 0x000fe20000041824 */
[----:B--2---:R-:W-:-:S05]  /*4390*/  IMAD.IADD R6, R2, 0x1, -R115 ;  /* 0x0000000102067824 */ /* 0x004fca00078e0a73 */
[----:B------:R-:W-:Y:S02]  /*43a0*/  IABS R6, R6 ;  /* 0x0000000600067213 */ /* 0x000fe40000000000 */
[C---:B------:R-:W-:Y:S01]  /*43b0*/  HMMA.16816.F32.BF16 R36, R8.reuse, R30, R68 ;  /* 0x0000001e0824723c */ /* 0x040fe20000041844 */
[----:B------:R-:W2:Y:S01]  /*43c0*/  LDSM.16.M88.4 R28, [R209+0x4800] ;  /* 0x00480000d11c783b */ /* 0x000ea20000000200 */
[C---:B-----5:R-:W-:Y:S01]  /*43d0*/  IMAD.IADD R5, R2.reuse, 0x1, -R113 ;  /* 0x0000000102057824 */ /* 0x060fe200078e0a71 */
[----:B------:R5:W-:Y:S04]  /*43e0*/  I2F R134, R6 ;  /* 0x0000000600867306 */ /* 0x000be80000201400 */
[----:B------:R-:W-:Y:S01]  /*43f0*/  IABS R5, R5 ;  /* 0x0000000500057213 */ /* 0x000fe20000000000 */
[C---:B---3--:R-:W-:Y:S08]  /*4400*/  HMMA.16816.F32.BF16 R60, R8.reuse, R48, R60 ;  /* 0x00000030083c723c */ /* 0x048ff0000004183c */
[----:B------:R-:W-:Y:S01]  /*4410*/  HMMA.16816.F32.BF16 R68, R8, R50, R64 ;  /* 0x000000320844723c */ /* 0x000fe20000041840 */
[----:B------:R-:W3:Y:S01]  /*4420*/  LDSM.16.M88.4 R48, [R204+0xe000] ;  /* 0x00e00000cc30783b */ /* 0x000ee20000000200 */
[----:B-----5:R-:W-:Y:S01]  /*4430*/  IMAD.MOV.U32 R6, RZ, RZ, R5 ;  /* 0x000000ffff067224 */ /* 0x020fe200078e0005 */
[----:B------:R-:W-:Y:S01]  /*4440*/  IABS R5, R7 ;  /* 0x0000000700057213 */ /* 0x000fe20000000000 */
[----:B------:R-:W-:-:S02]  /*4450*/  IMAD.IADD R7, R2, 0x1, -R118 ;  /* 0x0000000102077824 */ /* 0x000fc400078e0a76 */
[----:B------:R5:W-:Y:S02]  /*4460*/  I2F R133, R6 ;  /* 0x0000000600857306 */ /* 0x000be40000201400 */
[C---:B-1----:R-:W-:Y:S01]  /*4470*/  HMMA.16816.F32.BF16 R64, R8.reuse, R12, R56 ;  /* 0x0000000c0840723c */ /* 0x042fe20000041838 */
[----:B------:R-:W1:Y:S07]  /*4480*/  LDSM.16.M88.4 R56, [R209+0x5000] ;  /* 0x00500000d138783b */ /* 0x000e6e0000000200 */
[----:B------:R-:W-:Y:S01]  /*4490*/  HMMA.16816.F32.BF16 R100, R8, R14, R44 ;  /* 0x0000000e0864723c */ /* 0x000fe2000004182c */
[----:B------:R-:W-:Y:S04]  /*44a0*/  LDSM.16.M88.4 R44, [R204+0xe800] ;  /* 0x00e80000cc2c783b */ /* 0x000fe80000000200 */
[----:B------:R-:W-:Y:S01]  /*44b0*/  LDSM.16.M88.4 R12, [R214+0x6000] ;  /* 0x00600000d60c783b */ /* 0x000fe20000000200 */
[----:B-----5:R-:W-:-:S02]  /*44c0*/  IMAD.MOV.U32 R6, RZ, RZ, R5 ;  /* 0x000000ffff067224 */ /* 0x020fc400078e0005 */
[C---:B----4-:R-:W-:Y:S01]  /*44d0*/  HMMA.16816.F32.BF16 R8, R24.reuse, R16, R52 ;  /* 0x000000101808723c */ /* 0x050fe20000041834 */
[----:B------:R-:W-:Y:S01]  /*44e0*/  IABS R5, R7 ;  /* 0x0000000700057213 */ /* 0x000fe20000000000 */
[----:B------:R4:W-:Y:S06]  /*44f0*/  I2F R132, R6 ;  /* 0x0000000600847306 */ /* 0x0009ec0000201400 */
[C---:B------:R-:W-:Y:S01]  /*4500*/  HMMA.16816.F32.BF16 R32, R24.reuse, R18, R32 ;  /* 0x000000121820723c */ /* 0x040fe20000041820 */
[----:B------:R-:W-:Y:S01]  /*4510*/  LDSM.16.M88.4 R16, [R212+0x6000] ;  /* 0x00600000d410783b */ /* 0x000fe20000000200 */
[----:B------:R5:W-:Y:S06]  /*4520*/  I2F R127, R5 ;  /* 0x00000005007f7306 */ /* 0x000bec0000201400 */
[----:B--2---:R-:W-:Y:S01]  /*4530*/  HMMA.16816.F32.BF16 R52, R24, R28, R40 ;  /* 0x0000001c1834723c */ /* 0x004fe20000041828 */
[----:B------:R-:W2:Y:S01]  /*4540*/  LDSM.16.M88.4 R40, [R215+0x6000] ;  /* 0x00600000d728783b */ /* 0x000ea20000000200 */
[----:B----4-:R-:W-:-:S04]  /*4550*/  IADD3 R6, R2, -R117, RZ ;  /* 0x8000007502067210 */ /* 0x010fc80007ffe0ff */
[----:B------:R-:W-:Y:S02]  /*4560*/  IABS R6, R6 ;  /* 0x0000000600067213 */ /* 0x000fe40000000000 */
[----:B---3--:R-:W-:Y:S01]  /*4570*/  HMMA.16816.F32.BF16 R8, R20, R48, R8 ;  /* 0x000000301408723c */ /* 0x008fe20000041808 */
[C---:B-----5:R-:W-:Y:S01]  /*4580*/  IMAD.IADD R5, R2.reuse, 0x1, -R116 ;  /* 0x0000000102057824 */ /* 0x060fe200078e0a74 */
[----:B------:R-:W-:Y:S01]  /*4590*/  IADD3 R2, R2, 0x8, RZ ;  /* 0x0000000802027810 */ /* 0x000fe20007ffe0ff */
[----:B------:R3:W-:Y:S03]  /*45a0*/  I2F R125, R6 ;  /* 0x00000006007d7306 */ /* 0x0007e60000201400 */
[----:B------:R-:W-:Y:S01]  /*45b0*/  IABS R5, R5 ;  /* 0x0000000500057213 */ /* 0x000fe20000000000 */
[C---:B------:R-:W-:Y:S01]  /*45c0*/  IMAD.IADD R7, R2.reuse, 0x1, -R80 ;  /* 0x0000000102077824 */ /* 0x040fe200078e0a50 */
[C---:B-1----:R-:W-:Y:S01]  /*45d0*/  HMMA.16816.F32.BF16 R84, R24.reuse, R56, R60 ;  /* 0x000000381854723c */ /* 0x042fe2000004183c */
[----:B------:R-:W-:Y:S07]  /*45e0*/  LDSM.16.M88.4 R60, [R215+0x7000] ;  /* 0x00700000d73c783b */ /* 0x000fee0000000200 */
[C---:B------:R-:W-:Y:S01]  /*45f0*/  HMMA.16816.F32.BF16 R88, R24.reuse, R58, R68 ;  /* 0x0000003a1858723c */ /* 0x040fe20000041844 */
[----:B------:R-:W1:Y:S01]  /*4600*/  LDSM.16.M88.4 R56, [R210+0xe000] ;  /* 0x00e00000d238783b */ /* 0x000e620000000200 */
[----:B---3--:R-:W-:Y:S01]  /*4610*/  IMAD.MOV.U32 R6, RZ, RZ, R5 ;  /* 0x000000ffff067224 */ /* 0x008fe200078e0005 */
[----:B------:R-:W-:Y:S01]  /*4620*/  IABS R5, R7 ;  /* 0x0000000700057213 */ /* 0x000fe20000000000 */
[C---:B------:R-:W-:Y:S01]  /*4630*/  IMAD.IADD R7, R2.reuse, 0x1, -R130 ;  /* 0x0000000102077824 */ /* 0x040fe200078e0a82 */
[----:B------:R-:W3:Y:S01]  /*4640*/  LDSM.16.M88.4 R68, [R215+0x6800] ;  /* 0x00680000d744783b */ /* 0x000ee20000000200 */
[----:B------:R4:W-:Y:S02]  /*4650*/  I2F R122, R6 ;  /* 0x00000006007a7306 */ /* 0x0009e40000201400 */
[----:B------:R-:W-:Y:S08]  /*4660*/  HMMA.16816.F32.BF16 R72, R24, R30, R36 ;  /* 0x0000001e1848723c */ /* 0x000ff00000041824 */
[----:B------:R-:W-:Y:S01]  /*4670*/  HMMA.16816.F32.BF16 R32, R20, R50, R32 ;  /* 0x000000321420723c */ /* 0x000fe20000041820 */
[----:B----4-:R-:W-:Y:S01]  /*4680*/  IMAD.MOV.U32 R6, RZ, RZ, R5 ;  /* 0x000000ffff067224 */ /* 0x010fe200078e0005 */
[----:B------:R-:W-:Y:S01]  /*4690*/  IABS R5, R7 ;  /* 0x0000000700057213 */ /* 0x000fe20000000000 */
[----:B------:R-:W-:-:S05]  /*46a0*/  IMAD.IADD R7, R2, 0x1, -R126 ;  /* 0x0000000102077824 */ /* 0x000fca00078e0a7e */
[----:B--2---:R-:W-:Y:S01]  /*46b0*/  HMMA.16816.F32.BF16 R28, R16, R40, R8 ;  /* 0x00000028101c723c */ /* 0x004fe20000041808 */
[----:B------:R2:W-:Y:S01]  /*46c0*/  I2F R111, R6 ;  /* 0x00000006006f7306 */ /* 0x0005e20000201400 */
[----:B------:R-:W-:Y:S06]  /*46d0*/  LDSM.16.M88.4 R8, [R213+0x6000] ;  /* 0x00600000d508783b */ /* 0x000fec0000000200 */
[----:B------:R-:W-:Y:S01]  /*46e0*/  HMMA.16816.F32.BF16 R36, R20, R44, R52 ;  /* 0x0000002c1424723c */ /* 0x000fe20000041834 */
[----:B------:R4:W-:Y:S01]  /*46f0*/  I2F R112, R5 ;  /* 0x0000000500707306 */ /* 0x0009e20000201400 */
[----:B------:R-:W5:Y:S06]  /*4700*/  LDSM.16.M88.4 R52, [R209+0x6000] ;  /* 0x00600000d134783b */ /* 0x000f6c0000000200 */
[----:B------:R-:W-:Y:S01]  /*4710*/  HMMA.16816.F32.BF16 R96, R24, R92, R64 ;  /* 0x0000005c1860723c */ /* 0x000fe20000041840 */
[----:B--2---:R-:W-:Y:S01]  /*4720*/  IMAD.IADD R6, R2, 0x1, -R129 ;  /* 0x0000000102067824 */ /* 0x004fe200078e0a81 */
[----:B------:R-:W2:Y:S04]  /*4730*/  LDSM.16.M88.4 R64, [R210+0xe800] ;  /* 0x00e80000d240783b */ /* 0x000ea80000000200 */
[----:B------:R-:W-:-:S02]  /*4740*/  IABS R6, R6 ;  /* 0x0000000600067213 */ /* 0x000fc40000000000 */
[----:B------:R-:W-:Y:S01]  /*4750*/  HMMA.16816.F32.BF16 R32, R16, R42, R32 ;  /* 0x0000002a1020723c */ /* 0x000fe20000041820 */
[C---:B----4-:R-:W-:Y:S01]  /*4760*/  IMAD.IADD R5, R2.reuse, 0x1, -R128 ;  /* 0x0000000102057824 */ /* 0x050fe200078e0a80 */
[----:B------:R4:W-:Y:S04]  /*4770*/  I2F R110, R6 ;  /* 0x00000006006e7306 */ /* 0x0009e80000201400 */
[----:B------:R-:W-:Y:S02]  /*4780*/  IABS R5, R5 ;  /* 0x0000000500057213 */ /* 0x000fe40000000000 */
[----:B-1----:R-:W-:Y:S08]  /*4790*/  HMMA.16816.F32.BF16 R28, R12, R56, R28 ;  /* 0x000000380c1c723c */ /* 0x002ff0000004181c */
[----:B------:R-:W-:Y:S01]  /*47a0*/  HMMA.16816.F32.BF16 R44, R20, R46, R72 ;  /* 0x0000002e142c723c */ /* 0x000fe20000041848 */
[----:B------:R-:W-:Y:S01]  /*47b0*/  LDSM.16.M88.4 R72, [R209+0x6800] ;  /* 0x00680000d148783b */ /* 0x000fe20000000200 */
[----:B----4-:R-:W-:Y:S01]  /*47c0*/  IMAD.MOV.U32 R6, RZ, RZ, R5 ;  /* 0x000000ffff067224 */ /* 0x010fe200078e0005 */
[----:B------:R-:W-:Y:S01]  /*47d0*/  IABS R5, R7 ;  /* 0x0000000700057213 */ /* 0x000fe20000000000 */
[----:B------:R-:W-:-:S02]  /*47e0*/  IMAD.IADD R7, R2, 0x1, -R124 ;  /* 0x0000000102077824 */ /* 0x000fc400078e0a7c */
[----:B------:R1:W-:Y:S02]  /*47f0*/  I2F R109, R6 ;  /* 0x00000006006d7306 */ /* 0x0003e40000201400 */
[----:B---3--:R-:W-:Y:S08]  /*4800*/  HMMA.16816.F32.BF16 R36, R16, R68, R36 ;  /* 0x000000441024723c */ /* 0x008ff00000041824 */
[----:B------:R-:W-:Y:S01]  /*4810*/  HMMA.16816.F32.BF16 R40, R12, R58, R32 ;  /* 0x0000003a0c28723c */ /* 0x000fe20000041820 */
[----:B------:R-:W3:Y:S01]  /*4820*/  LDSM.16.M88.4 R56, [R210+0xf000] ;  /* 0x00f00000d238783b */ /* 0x000ee20000000200 */
[----:B-1----:R-:W-:Y:S01]  /*4830*/  IMAD.MOV.U32 R6, RZ, RZ, R5 ;  /* 0x000000ffff067224 */ /* 0x002fe200078e0005 */
[----:B------:R-:W-:Y:S01]  /*4840*/  IABS R5, R7 ;  /* 0x0000000700057213 */ /* 0x000fe20000000000 */
[----:B------:R-:W-:-:S04]  /*4850*/  IMAD.IADD R7, R2, 0x1, -R120 ;  /* 0x0000000102077824 */ /* 0x000fc800078e0a78 */
[----:B-----5:R-:W-:Y:S01]  /*4860*/  HMMA.16816.F32.BF16 R48, R8, R52, R28 ;  /* 0x000000340830723c */ /* 0x020fe2000004181c */
[----:B------:R1:W-:Y:S07]  /*4870*/  I2F R108, R6 ;  /* 0x00000006006c7306 */ /* 0x0003ee0000201400 */
[----:B------:R-:W-:Y:S01]  /*4880*/  HMMA.16816.F32.BF16 R32, R20, R76, R84 ;  /* 0x0000004c1420723c */ /* 0x000fe20000041854 */
[----:B------:R4:W-:Y:S01]  /*4890*/  I2F R107, R5 ;  /* 0x00000005006b7306 */ /* 0x0009e20000201400 */
[----:B------:R-:W-:Y:S06]  /*48a0*/  LDSM.16.M88.4 R84, [R204+0xf800] ;  /* 0x00f80000cc54783b */ /* 0x000fec0000000200 */
[----:B------:R-:W-:Y:S01]  /*48b0*/  HMMA.16816.F32.BF16 R28, R16, R70, R44 ;  /* 0x00000046101c723c */ /* 0x000fe2000004182c */
[----:B-1----:R-:W-:Y:S01]  /*48c0*/  IMAD.IADD R6, R2, 0x1, -R123 ;  /* 0x0000000102067824 */ /* 0x002fe200078e0a7b */
[----:B------:R-:W-:Y:S04]  /*48d0*/  LDSM.16.M88.4 R68, [R215+0x7800] ;  /* 0x00780000d744783b */ /* 0x000fe80000000200 */
[----:B------:R-:W-:-:S02]  /*48e0*/  IABS R6, R6 ;  /* 0x0000000600067213 */ /* 0x000fc40000000000 */
[----:B--2---:R-:W-:Y:S01]  /*48f0*/  HMMA.16816.F32.BF16 R36, R12, R64, R36 ;  /* 0x000000400c24723c */ /* 0x004fe20000041824 */
[----:B----4-:R-:W-:Y:S01]  /*4900*/  IMAD.IADD R5, R2, 0x1, -R121 ;  /* 0x0000000102057824 */ /* 0x010fe200078e0a79 */
[----:B------:R1:W-:Y:S04]  /*4910*/  I2F R106, R6 ;  /* 0x00000006006a7306 */ /* 0x0003e80000201400 */
[----:B------:R-:W-:Y:S02]  /*4920*/  IABS R5, R5 ;  /* 0x0000000500057213 */ /* 0x000fe40000000000 */
[----:B------:R-:W-:Y:S08]  /*4930*/  HMMA.16816.F32.BF16 R44, R20, R78, R88 ;  /* 0x0000004e142c723c */ /* 0x000ff00000041858 */
[----:B------:R-:W-:Y:S01]  /*4940*/  HMMA.16816.F32.BF16 R52, R8, R54, R40 ;  /* 0x000000360834723c */ /* 0x000fe20000041828 */
[----:B-1----:R-:W-:-:S02]  /*4950*/  MOV R6, R5 ;  /* 0x0000000500067202 */ /* 0x002fc40000000f00 */
[----:B------:R-:W-:Y:S01]  /*4960*/  IABS R5, R7 ;  /* 0x0000000700057213 */ /* 0x000fe20000000000 */
[C---:B------:R-:W-:Y:S01]  /*4970*/  IMAD.IADD R7, R2.reuse, 0x1, -R119 ;  /* 0x0000000102077824 */ /* 0x040fe200078e0a77 */
[----:B------:R1:W-:Y:S03]  /*4980*/  I2F R105, R6 ;  /* 0x0000000600697306 */ /* 0x0003e60000201400 */
[----:B------:R-:W-:Y:S08]  /*4990*/  HMMA.16816.F32.BF16 R24, R24, R94, R100 ;  /* 0x0000005e1818723c */ /* 0x000ff00000041864 */
[----:B------:R-:W-:Y:S01]  /*49a0*/  HMMA.16816.F32.BF16 R28, R12, R66, R28 ;  /* 0x000000420c1c723c */ /* 0x000fe2000004181c */
[----:B------:R-:W2:Y:S01]  /*49b0*/  LDSM.16.M88.4 R64, [R209+0x7000] ;  /* 0x00700000d140783b */ /* 0x000ea20000000200 */
[----:B-1----:R-:W-:Y:S01]  /*49c0*/  IMAD.MOV.U32 R6, RZ, RZ, R5 ;  /* 0x000000ffff067224 */ /* 0x002fe200078e0005 */
[----:B------:R-:W-:Y:S01]  /*49d0*/  IABS R5, R7 ;  /* 0x0000000700057213 */ /* 0x000fe20000000000 */
[----:B------:R-:W-:-:S04]  /*49e0*/  IMAD.IADD R7, R2, 0x1, -R115 ;  /* 0x0000000102077824 */ /* 0x000fc800078e0a73 */
[C---:B------:R-:W-:Y:S01]  /*49f0*/  HMMA.16816.F32.BF16 R32, R16.reuse, R60, R32 ;  /* 0x0000003c1020723c */ /* 0x040fe20000041820 */
[----:B------:R1:W-:Y:S07]  /*4a00*/  I2F R93, R6 ;  /* 0x00000006005d7306 */ /* 0x0003ee0000201400 */
[----:B------:R-:W-:Y:S01]  /*4a10*/  HMMA.16816.F32.BF16 R44, R16, R62, R44 ;  /* 0x0000003e102c723c */ /* 0x000fe2000004182c */
[----:B------:R-:W4:Y:S01]  /*4a20*/  LDSM.16.M88.4 R60, [R210+0xf800] ;  /* 0x00f80000d23c783b */ /* 0x000f220000000200 */
[----:B-1----:R-:W-:Y:S01]  /*4a30*/  IMAD.MOV.U32 R6, RZ, RZ, R5 ;  /* 0x000000ffff067224 */ /* 0x002fe200078e0005 */
[----:B------:R-:W-:Y:S01]  /*4a40*/  IABS R5, R7 ;  /* 0x0000000700057213 */ /* 0x000fe20000000000 */
[----:B------:R-:W-:-:S02]  /*4a50*/  IMAD.IADD R7, R2, 0x1, -R113 ;  /* 0x0000000102077824 */ /* 0x000fc400078e0a71 */
[----:B------:R1:W-:Y:S10]  /*4a60*/  I2F R104, R6 ;  /* 0x0000000600687306 */ /* 0x0003f40000201400 */
[C---:B---3--:R-:W-:Y:S08]  /*4a70*/  HMMA.16816.F32.BF16 R40, R12.reuse, R56, R32 ;  /* 0x000000380c28723c */ /* 0x048ff00000041820 */
[----:B------:R-:W-:Y:S01]  /*4a80*/  HMMA.16816.F32.BF16 R32, R12, R58, R44 ;  /* 0x0000003a0c20723c */ /* 0x000fe2000004182c */
[----:B-1----:R-:W-:Y:S01]  /*4a90*/  IMAD.MOV.U32 R6, RZ, RZ, R5 ;  /* 0x000000ffff067224 */ /* 0x002fe200078e0005 */
[----:B------:R-:W-:Y:S01]  /*4aa0*/  IABS R5, R7 ;  /* 0x0000000700057213 */ /* 0x000fe20000000000 */
[----:B------:R-:W-:-:S02]  /*4ab0*/  IMAD.IADD R7, R2, 0x1, -R114 ;  /* 0x0000000102077824 */ /* 0x000fc400078e0a72 */
[----:B------:R1:W-:Y:S11]  /*4ac0*/  I2F R92, R6 ;  /* 0x00000006005c7306 */ /* 0x0003f60000201400 */
[----:B--2---:R-:W-:Y:S01]  /*4ad0*/  HMMA.16816.F32.BF16 R40, R8, R64, R40 ;  /* 0x000000400828723c */ /* 0x004fe20000041828 */
[----:B-1----:R-:W-:Y:S01]  /*4ae0*/  IMAD.MOV.U32 R6, RZ, RZ, R5 ;  /* 0x000000ffff067224 */ /* 0x002fe200078e0005 */
[----:B------:R-:W-:Y:S01]  /*4af0*/  IABS R5, R7 ;  /* 0x0000000700057213 */ /* 0x000fe20000000000 */
[----:B------:R-:W-:-:S02]  /*4b00*/  IMAD.IADD R7, R2, 0x1, -R118 ;  /* 0x0000000102077824 */ /* 0x000fc400078e0a76 */
[----:B------:R1:W-:Y:S11]  /*4b10*/  I2F R83, R6 ;  /* 0x0000000600537306 */ /* 0x0003f60000201400 */
[----:B------:R-:W-:Y:S08]  /*4b20*/  @!UPT UIADD3 URZ, URZ, URZ, URZ ;  /* 0x0000003f3f3ff290 */ /* 0x000ff0000fffe03f */
[----:B------:R-:W-:Y:S02]  /*4b30*/  FMUL.FTZ R42, R42, c[0x0][0x2ec] ;  /* 0x0000bb002a2a7a20 */ /* 0x000fe40000410000 */
[----:B------:R-:W-:Y:S02]  /*4b40*/  FMUL.FTZ R43, R43, c[0x0][0x2ec] ;  /* 0x0000bb002b2b7a20 */ /* 0x000fe40000410000 */
[----:B------:R-:W-:Y:S02]  /*4b50*/  FMUL.FTZ R40, R40, c[0x0][0x2ec] ;  /* 0x0000bb0028287a20 */ /* 0x000fe40000410000 */
[----:B-1----:R-:W-:Y:S01]  /*4b60*/  IMAD.MOV.U32 R6, RZ, RZ, R5 ;  /* 0x000000ffff067224 */ /* 0x002fe200078e0005 */
[----:B------:R-:W-:Y:S01]  /*4b70*/  IABS R5, R7 ;  /* 0x0000000700057213 */ /* 0x000fe20000000000 */
[----:B------:R-:W-:Y:S01]  /*4b80*/  MUFU.TANH R42, R42 ;  /* 0x0000002a002a7308 */ /* 0x000fe20000002400 */
[----:B------:R-:W-:-:S07]  /*4b90*/  FMUL.FTZ R41, R41, c[0x0][0x2ec] ;  /* 0x0000bb0029297a20 */ /* 0x000fce0000410000 */
[----:B------:R1:W-:Y:S08]  /*4ba0*/  I2F R82, R6 ;  /* 0x0000000600527306 */ /* 0x0003f00000201400 */
[----:B------:R2:W-:Y:S01]  /*4bb0*/  I2F R81, R5 ;  /* 0x0000000500517306 */ /* 0x0005e20000201400 */
[----:B-1----:R-:W-:-:S07]  /*4bc0*/  IMAD.IADD R6, R2, 0x1, -R117 ;  /* 0x0000000102067824 */ /* 0x002fce00078e0a75 */
[----:B------:R-:W-:Y:S01]  /*4bd0*/  MUFU.TANH R43, R43 ;  /* 0x0000002b002b7308 */ /* 0x000fe20000002400 */
[----:B------:R-:W-:Y:S01]  /*4be0*/  IMAD.IADD R2, R2, 0x1, -R116 ;  /* 0x0000000102027824 */ /* 0x000fe200078e0a74 */
[----:B------:R-:W-:-:S04]  /*4bf0*/  IABS R6, R6 ;  /* 0x0000000600067213 */ /* 0x000fc80000000000 */
[----:B------:R-:W-:Y:S02]  /*4c00*/  IABS R2, R2 ;  /* 0x0000000200027213 */ /* 0x000fe40000000000 */
[----:B------:R-:W-:Y:S01]  /*4c10*/  MUFU.TANH R40, R40 ;  /* 0x0000002800287308 */ /* 0x000fe20000002400 */
[----:B--2---:R-:W-:-:S07]  /*4c20*/  IMAD.MOV.U32 R5, RZ, RZ, R6 ;  /* 0x000000ffff057224 */ /* 0x004fce00078e0006 */
[----:B------:R1:W-:Y:S08]  /*4c30*/  I2F R76, R2 ;  /* 0x00000002004c7306 */ /* 0x0003f00000201400 */
[----:B------:R-:W-:Y:S01]  /*4c40*/  I2F R77, R5 ;  /* 0x00000005004d7306 */ /* 0x000fe20000201400 */
[----:B-1----:R-:W-:-:S07]  /*4c50*/  FMUL.FTZ R2, R48, c[0x0][0x2ec] ;  /* 0x0000bb0030027a20 */ /* 0x002fce0000410000 */
[----:B------:R-:W-:Y:S08]  /*4c60*/  MUFU.TANH R41, R41 ;  /* 0x0000002900297308 */ /* 0x000ff00000002400 */
[----:B------:R1:W2:Y:S02]  /*4c70*/  MUFU.TANH R5, R2 ;  /* 0x0000000200057308 */ /* 0x0002a40000002400 */
[----:B-1----:R-:W-:-:S02]  /*4c80*/  FMUL.FTZ R2, R49, c[0x0][0x2ec] ;  /* 0x0000bb0031027a20 */ /* 0x002fc40000410000 */
[----:B--2---:R-:W-:-:S04]  /*4c90*/  FFMA.FTZ R5, R144, -UR4, R5 ;  /* 0x8000000490057c23 */ /* 0x004fc80008010005 */
[----:B------:R1:W2:Y:S02]  /*4ca0*/  MUFU.TANH R7, R2 ;  /* 0x0000000200077308 */ /* 0x0002a40000002400 */
[----:B-1----:R-:W-:Y:S02]  /*4cb0*/  FMUL.FTZ R2, R50, c[0x0][0x2ec] ;  /* 0x0000bb0032027a20 */ /* 0x002fe40000410000 */
[----:B--2---:R-:W-:-:S04]  /*4cc0*/  FFMA.FTZ R7, R145, -UR4, R7 ;  /* 0x8000000491077c23 */ /* 0x004fc80008010007 */
[----:B------:R1:W-:Y:S02]  /*4cd0*/  MUFU.TANH R6, R2 ;  /* 0x0000000200067308 */ /* 0x0003e40000002400 */
[----:B-1----:R-:W-:Y:S02]  /*4ce0*/  FMUL.FTZ R2, R51, c[0x0][0x2ec] ;  /* 0x0000bb0033027a20 */ /* 0x002fe40000410000 */
[----:B------:R-:W-:Y:S04]  /*4cf0*/  HMMA.16816.F32.BF16 R48, R8, R72, R36 ;  /* 0x000000480830723c */ /* 0x000fe80000041824 */
[----:B------:R1:W2:Y:S04]  /*4d00*/  MUFU.TANH R79, R2 ;  /* 0x00000002004f7308 */ /* 0x0002a80000002400 */
[C---:B------:R-:W-:Y:S08]  /*4d10*/  HMMA.16816.F32.BF16 R36, R20.reuse, R84, R96 ;  /* 0x000000541424723c */ /* 0x040ff00000041860 */
[----:B------:R-:W-:Y:S01]  /*4d20*/  HMMA.16816.F32.BF16 R20, R20, R86, R24 ;  /* 0x000000561414723c */ /* 0x000fe20000041818 */
[----:B-1----:R-:W-:-:S04]  /*4d30*/  FMUL.FTZ R2, R52, c[0x0][0x2ec] ;  /* 0x0000bb0034027a20 */ /* 0x002fc80000410000 */
[----:B------:R1:W-:Y:S03]  /*4d40*/  MUFU.TANH R73, R2 ;  /* 0x0000000200497308 */ /* 0x0003e60000002400 */
[----:B------:R-:W-:-:S06]  /*4d50*/  FMUL.FTZ R50, R50, c[0x0][0x2ec] ;  /* 0x0000bb0032327a20 */ /* 0x000fcc0000410000 */
[----:B------:R-:W-:Y:S01]  /*4d60*/  MUFU.TANH R50, R50 ;  /* 0x0000003200327308 */ /* 0x000fe20000002400 */
[----:B-1----:R-:W-:-:S07]  /*4d70*/  FMUL.FTZ R2, R53, c[0x0][0x2ec] ;  /* 0x0000bb0035027a20 */ /* 0x002fce0000410000 */
[----:B------:R1:W3:Y:S02]  /*4d80*/  MUFU.TANH R78, R2 ;  /* 0x00000002004e7308 */ /* 0x0002e40000002400 */
[----:B-1----:R-:W-:-:S06]  /*4d90*/  FMUL.FTZ R2, R54, c[0x0][0x2ec] ;  /* 0x0000bb0036027a20 */ /* 0x002fcc0000410000 */
[----:B------:R1:W-:Y:S02]  /*4da0*/  MUFU.TANH R72, R2 ;  /* 0x0000000200487308 */ /* 0x0003e40000002400 */
[----:B-1----:R-:W-:Y:S02]  /*4db0*/  FMUL.FTZ R2, R55, c[0x0][0x2ec] ;  /* 0x0000bb0037027a20 */ /* 0x002fe40000410000 */
[----:B------:R-:W-:Y:S04]  /*4dc0*/  HMMA.16816.F32.BF16 R52, R8, R74, R28 ;  /* 0x0000004a0834723c */ /* 0x000fe8000004181c */
[----:B------:R1:W-:Y:S04]  /*4dd0*/  MUFU.TANH R57, R2 ;  /* 0x0000000200397308 */ /* 0x0003e80000002400 */
[----:B------:R-:W-:Y:S01]  /*4de0*/  HMMA.16816.F32.BF16 R28, R16, R68, R36 ;  /* 0x00000044101c723c */ /* 0x000fe20000041824 */
[----:B------:R-:W5:Y:S01]  /*4df0*/  LDSM.16.M88.4 R36, [R209+0x7800] ;  /* 0x00780000d124783b */ /* 0x000f620000000200 */
[----:B------:R-:W-:-:S06]  /*4e00*/  DEPBAR.LE SB0, 0x0 ;  /* 0x000080000000791a */ /* 0x000fcc0000000000 */
[----:B------:R-:W-:Y:S01]  /*4e10*/  HMMA.16816.F32.BF16 R16, R16, R70, R20 ;  /* 0x000000461010723c */ /* 0x000fe20000041814 */
[----:B-1----:R-:W-:-:S04]  /*4e20*/  FMUL.FTZ R2, R48, c[0x0][0x2ec] ;  /* 0x0000bb0030027a20 */ /* 0x002fc80000410000 */
[----:B------:R1:W-:Y:S02]  /*4e30*/  MUFU.TANH R56, R2 ;  /* 0x0000000200387308 */ /* 0x0003e40000002400 */
[----:B------:R-:W-:Y:S01]  /*4e40*/  FSEL R23, R5, -INF , !P2 ;  /* 0xff80000005177808 */ /* 0x000fe20005000000 */
[----:B------:R-:W-:Y:S01]  /*4e50*/  FMUL.FTZ R55, R55, c[0x0][0x2ec] ;  /* 0x0000bb0037377a20 */ /* 0x000fe20000410000 */
[----:B------:R-:W-:Y:S01]  /*4e60*/  FSEL R21, R7, -INF , !P1 ;  /* 0xff80000007157808 */ /* 0x000fe20004800000 */
[----:B--2---:R-:W-:Y:S02]  /*4e70*/  FFMA.FTZ R5, R112, -UR4, R79 ;  /* 0x8000000470057c23 */ /* 0x004fe4000801004f */
[----:B---3--:R-:W-:Y:S02]  /*4e80*/  FFMA.FTZ R7, R142, -UR4, R78 ;  /* 0x800000048e077c23 */ /* 0x008fe4000801004e */
[----:B------:R-:W-:Y:S02]  /*4e90*/  MUFU.TANH R55, R55 ;  /* 0x0000003700377308 */ /* 0x000fe40000002400 */
[----:B----4-:R-:W-:Y:S01]  /*4ea0*/  HMMA.16816.F32.BF16 R24, R12, R60, R28 ;  /* 0x0000003c0c18723c */ /* 0x010fe2000004181c */
[----:B------:R-:W-:Y:S01]  /*4eb0*/  FSEL R22, R7, -INF , !P6 ;  /* 0xff80000007167808 */ /* 0x000fe20007000000 */
[----:B-1----:R-:W-:-:S06]  /*4ec0*/  FMUL.FTZ R2, R49, c[0x0][0x2ec] ;  /* 0x0000bb0031027a20 */ /* 0x002fcc0000410000 */
[----:B------:R-:W-:Y:S01]  /*4ed0*/  HMMA.16816.F32.BF16 R28, R8, R66, R32 ;  /* 0x00000042081c723c */ /* 0x000fe20000041820 */
[----:B------:R1:W2:Y:S07]  /*4ee0*/  MUFU.TANH R48, R2 ;  /* 0x0000000200307308 */ /* 0x0002ae0000002400 */
[----:B------:R-:W-:Y:S08]  /*4ef0*/  HMMA.16816.F32.BF16 R12, R12, R62, R16 ;  /* 0x0000003e0c0c723c */ /* 0x000ff00000041810 */
[----:B-----5:R-:W-:Y:S01]  /*4f00*/  HMMA.16816.F32.BF16 R24, R8, R36, R24 ;  /* 0x000000240818723c */ /* 0x020fe20000041818 */
[----:B-1----:R-:W-:-:S02]  /*4f10*/  FMUL.FTZ R2, R51, c[0x0][0x2ec] ;  /* 0x0000bb0033027a20 */ /* 0x002fc40000410000 */
[----:B--2---:R-:W-:Y:S02]  /*4f20*/  FFMA.FTZ R7, R141, -UR4, R48 ;  /* 0x800000048d077c23 */ /* 0x004fe40008010030 */
[----:B------:R1:W-:Y:S03]  /*4f30*/  MUFU.TANH R47, R2 ;  /* 0x00000002002f7308 */ /* 0x0003e60000002400 */
[----:B------:R-:W-:-:S05]  /*4f40*/  FMUL.FTZ R28, R28, c[0x0][0x2ec] ;  /* 0x0000bb001c1c7a20 */ /* 0x000fca0000410000 */
[----:B------:R-:W2:Y:S03]  /*4f50*/  MUFU.TANH R33, R28 ;  /* 0x0000001c00217308 */ /* 0x000ea60000002400 */
[----:B------:R-:W-:Y:S01]  /*4f60*/  HMMA.16816.F32.BF16 R12, R8, R38, R12 ;  /* 0x00000026080c723c */ /* 0x000fe2000004180c */
[----:B-1----:R-:W-:-:S07]  /*4f70*/  FMUL.FTZ R2, R52, c[0x0][0x2ec] ;  /* 0x0000bb0034027a20 */ /* 0x002fce0000410000 */
[----:B------:R-:W-:Y:S01]  /*4f80*/  FMUL.FTZ R8, R26, c[0x0][0x2ec] ;  /* 0x0000bb001a087a20 */ /* 0x000fe20000410000 */
[----:B------:R-:W-:Y:S01]  /*4f90*/  FSEL R26, R5, -INF , !P1 ;  /* 0xff800000051a7808 */ /* 0x000fe20004800000 */
[----:B------:R1:W-:Y:S01]  /*4fa0*/  MUFU.TANH R46, R2 ;  /* 0x00000002002e7308 */ /* 0x0003e20000002400 */
[----:B------:R-:W-:Y:S01]  /*4fb0*/  FMUL.FTZ R24, R24, c[0x0][0x2ec] ;  /* 0x0000bb0018187a20 */ /* 0x000fe20000410000 */
[----:B------:R-:W-:Y:S01]  /*4fc0*/  ISETP.GE.AND P1, PT, R120, UR15, PT ;  /* 0x0000000f78007c0c */ /* 0x000fe2000bf26270 */
[----:B------:R-:W-:Y:S02]  /*4fd0*/  FFMA.FTZ R5, R109, -UR4, R57 ;  /* 0x800000046d057c23 */ /* 0x000fe40008010039 */
[----:B--2---:R-:W-:-:S03]  /*4fe0*/  FFMA.FTZ R17, R134, -UR4, R33 ;  /* 0x8000000486117c23 */ /* 0x004fc60008010021 */
[----:B------:R2:W-:Y:S06]  /*4ff0*/  MUFU.TANH R20, R8 ;  /* 0x0000000800147308 */ /* 0x0005ec0000002400 */
[----:B------:R-:W-:Y:S02]  /*5000*/  FMUL.FTZ R12, R12, c[0x0][0x2ec] ;  /* 0x0000bb000c0c7a20 */ /* 0x000fe40000410000 */
[----:B-1----:R-:W-:Y:S02]  /*5010*/  FMUL.FTZ R2, R53, c[0x0][0x2ec] ;  /* 0x0000bb0035027a20 */ /* 0x002fe40000410000 */
[----:B------:R-:W-:-:S02]  /*5020*/  FMUL.FTZ R13, R13, c[0x0][0x2ec] ;  /* 0x0000bb000d0d7a20 */ /* 0x000fc40000410000 */
[----:B------:R1:W-:Y:S01]  /*5030*/  MUFU.TANH R45, R2 ;  /* 0x00000002002d7308 */ /* 0x0003e20000002400 */
[----:B------:R-:W-:Y:S02]  /*5040*/  FMUL.FTZ R14, R14, c[0x0][0x2ec] ;  /* 0x0000bb000e0e7a20 */ /* 0x000fe40000410000 */
[----:B--2---:R-:W-:Y:S01]  /*5050*/  FMUL.FTZ R8, R27, c[0x0][0x2ec] ;  /* 0x0000bb001b087a20 */ /* 0x004fe20000410000 */
[----:B------:R-:W-:Y:S01]  /*5060*/  FSEL R27, R5, -INF , !P6 ;  /* 0xff800000051b7808 */ /* 0x000fe20007000000 */
[----:B------:R-:W-:Y:S01]  /*5070*/  FFMA.FTZ R5, R107, -UR4, R47 ;  /* 0x800000046b057c23 */ /* 0x000fe2000801002f */
[----:B------:R-:W-:Y:S01]  /*5080*/  BAR.SYNC.DEFER_BLOCKING 0x0 ;  /* 0x0000000000007b1d */ /* 0x000fe20000010000 */
[----:B------:R-:W-:-:S03]  /*5090*/  ISETP.GE.AND P6, PT, R115, UR15, PT ;  /* 0x0000000f73007c0c */ /* 0x000fc6000bfc6270 */
[----:B------:R-:W-:Y:S01]  /*50a0*/  FSEL R130, R5, -INF , !P4 ;  /* 0xff80000005827808 */ /* 0x000fe20006000000 */
[----:B------:R-:W-:Y:S01]  /*50b0*/  FFMA.FTZ R5, R105, -UR4, R55 ;  /* 0x8000000469057c23 */ /* 0x000fe20008010037 */
[----:B------:R-:W-:Y:S01]  /*50c0*/  MUFU.TANH R19, R8 ;  /* 0x0000000800137308 */ /* 0x000fe20000002400 */
[----:B-1----:R-:W-:-:S07]  /*50d0*/  FMUL.FTZ R2, R54, c[0x0][0x2ec] ;  /* 0x0000bb0036027a20 */ /* 0x002fce0000410000 */
[----:B------:R1:W-:Y:S08]  /*50e0*/  MUFU.TANH R44, R2 ;  /* 0x00000002002c7308 */ /* 0x0003f00000002400 */
[----:B------:R-:W2:Y:S01]  /*50f0*/  MUFU.TANH R8, R12 ;  /* 0x0000000c00087308 */ /* 0x000ea20000002400 */
[----:B-1----:R-:W-:-:S07]  /*5100*/  FMUL.FTZ R2, R29, c[0x0][0x2ec] ;  /* 0x0000bb001d027a20 */ /* 0x002fce0000410000 */
[----:B------:R2:W1:Y:S08]  /*5110*/  MUFU.TANH R12, R13 ;  /* 0x0000000d000c7308 */ /* 0x0004700000002400 */
[----:B------:R3:W4:Y:S08]  /*5120*/  MUFU.TANH R16, R2 ;  /* 0x0000000200107308 */ /* 0x0007300000002400 */
[----:B------:R-:W-:Y:S01]  /*5130*/  MUFU.TANH R29, R24 ;  /* 0x00000018001d7308 */ /* 0x000fe20000002400 */
[----:B--2---:R-:W-:-:S02]  /*5140*/  FFMA.FTZ R13, R125, -UR4, R8 ;  /* 0x800000047d0d7c23 */ /* 0x004fc40008010008 */
[----:B------:R-:W-:Y:S02]  /*5150*/  FFMA.FTZ R8, R81, -UR4, R19 ;  /* 0x8000000451087c23 */ /* 0x000fe40008010013 */
[----:B-1----:R-:W-:Y:S02]  /*5160*/  FFMA.FTZ R12, R122, -UR4, R12 ;  /* 0x800000047a0c7c23 */ /* 0x002fe4000801000c */
[----:B---3--:R-:W-:Y:S01]  /*5170*/  FMUL.FTZ R2, R30, c[0x0][0x2ec] ;  /* 0x0000bb001e027a20 */ /* 0x008fe20000410000 */
[----:B------:R-:W-:Y:S01]  /*5180*/  MUFU.TANH R18, R14 ;  /* 0x0000000e00127308 */ /* 0x000fe20000002400 */
[----:B----4-:R-:W-:-:S07]  /*5190*/  FFMA.FTZ R16, R133, -UR4, R16 ;  /* 0x8000000485107c23 */ /* 0x010fce0008010010 */
[----:B------:R1:W2:Y:S02]  /*51a0*/  MUFU.TANH R32, R2 ;  /* 0x0000000200207308 */ /* 0x0002a40000002400 */
[----:B-1----:R-:W-:Y:S02]  /*51b0*/  FMUL.FTZ R2, R31, c[0x0][0x2ec] ;  /* 0x0000bb001f027a20 */ /* 0x002fe40000410000 */
[----:B--2---:R-:W-:-:S04]  /*51c0*/  FFMA.FTZ R11, R92, -UR4, R32 ;  /* 0x800000045c0b7c23 */ /* 0x004fc80008010020 */
[----:B------:R1:W2:Y:S01]  /*51d0*/  MUFU.TANH R30, R2 ;  /* 0x00000002001e7308 */ /* 0x0002a20000002400 */
[----:B------:R-:W-:Y:S01]  /*51e0*/  FSEL R181, R11, -INF , !P6 ;  /* 0xff8000000bb57808 */ /* 0x000fe20007000000 */
[----:B-1----:R-:W-:Y:S02]  /*51f0*/  FFMA.FTZ R2, R111, -UR4, R6 ;  /* 0x800000046f027c23 */ /* 0x002fe40008010006 */
[----:B------:R-:W-:Y:S02]  /*5200*/  FMUL.FTZ R6, R25, c[0x0][0x2ec] ;  /* 0x0000bb0019067a20 */ /* 0x000fe40000410000 */
[----:B--2---:R-:W-:Y:S01]  /*5210*/  FFMA.FTZ R10, R83, -UR4, R30 ;  /* 0x80000004530a7c23 */ /* 0x004fe2000801001e */
[----:B------:R-:W-:Y:S01]  /*5220*/  FSEL R25, R2, -INF , !P2 ;  /* 0xff80000002197808 */ /* 0x000fe20005000000 */
[----:B------:R-:W-:Y:S01]  /*5230*/  FFMA.FTZ R2, R110, -UR4, R72 ;  /* 0x800000046e027c23 */ /* 0x000fe20008010048 */
[----:B------:R1:W2:Y:S01]  /*5240*/  MUFU.TANH R9, R6 ;  /* 0x0000000600097308 */ /* 0x0002a20000002400 */
[----:B------:R-:W-:-:S03]  /*5250*/  ISETP.GE.AND P2, PT, R121, UR15, PT ;  /* 0x0000000f79007c0c */ /* 0x000fc6000bf46270 */
[----:B------:R-:W-:Y:S01]  /*5260*/  FSEL R28, R2, -INF , !P0 ;  /* 0xff800000021c7808 */ /* 0x000fe20004000000 */
[----:B------:R-:W-:Y:S01]  /*5270*/  FFMA.FTZ R2, R108, -UR4, R50 ;  /* 0x800000046c027c23 */ /* 0x000fe20008010032 */
[----:B------:R-:W-:Y:S01]  /*5280*/  FSEL R129, R5, -INF , !P2 ;  /* 0xff80000005817808 */ /* 0x000fe20005000000 */
[----:B------:R-:W-:Y:S02]  /*5290*/  FMUL.FTZ R5, R15, c[0x0][0x2ec] ;  /* 0x0000bb000f057a20 */ /* 0x000fe40000410000 */
[----:B------:R-:W-:Y:S02]  /*52a0*/  FFMA.FTZ R15, R132, -UR4, R29 ;  /* 0x80000004840f7c23 */ /* 0x000fe4000801001d */
[----:B-1----:R-:W-:Y:S02]  /*52b0*/  FFMA.FTZ R6, R143, -UR4, R73 ;  /* 0x800000048f067c23 */ /* 0x002fe40008010049 */
[----:B--2---:R-:W-:Y:S02]  /*52c0*/  FFMA.FTZ R14, R127, -UR4, R9 ;  /* 0x800000047f0e7c23 */ /* 0x004fe40008010009 */
[----:B------:R-:W-:Y:S01]  /*52d0*/  FFMA.FTZ R9, R82, -UR4, R20 ;  /* 0x8000000452097c23 */ /* 0x000fe20008010014 */
[----:B------:R-:W-:Y:S01]  /*52e0*/  FSEL R24, R6, -INF , !P0 ;  /* 0xff80000006187808 */ /* 0x000fe20004000000 */
[----:B------:R-:W-:Y:S01]  /*52f0*/  FFMA.FTZ R6, R131, -UR4, R56 ;  /* 0x8000000483067c23 */ /* 0x000fe20008010038 */
[----:B------:R-:W-:Y:S01]  /*5300*/  FSEL R131, R2, -INF , !P5 ;  /* 0xff80000002837808 */ /* 0x000fe20006800000 */
[----:B------:R-:W-:Y:S01]  /*5310*/  FFMA.FTZ R2, R106, -UR4, R44 ;  /* 0x800000046a027c23 */ /* 0x000fe2000801002c */
[----:B------:R-:W-:-:S02]  /*5320*/  ISETP.GE.AND P0, PT, R119, UR15, PT ;  /* 0x0000000f77007c0c */ /* 0x000fc4000bf06270 */
[----:B------:R-:W-:Y:S01]  /*5330*/  FSEL R115, R6, -INF , !P5 ;  /* 0xff80000006737808 */ /* 0x000fe20006800000 */
[----:B------:R-:W-:Y:S01]  /*5340*/  FFMA.FTZ R6, R140, -UR4, R46 ;  /* 0x800000048c067c23 */ /* 0x000fe2000801002e */
[----:B------:R-:W-:Y:S01]  /*5350*/  FSEL R128, R2, -INF , !P3 ;  /* 0xff80000002807808 */ /* 0x000fe20005800000 */
[----:B------:R-:W-:Y:S01]  /*5360*/  FFMA.FTZ R2, R93, -UR4, R42 ;  /* 0x800000045d027c23 */ /* 0x000fe2000801002a */
[----:B------:R-:W-:Y:S02]  /*5370*/  ISETP.GE.AND P5, PT, R113, UR15, PT ;  /* 0x0000000f71007c0c */ /* 0x000fe4000bfa6270 */
[----:B------:R-:W-:Y:S01]  /*5380*/  FSEL R113, R7, -INF , !P4 ;  /* 0xff80000007717808 */ /* 0x000fe20006000000 */
[----:B------:R-:W-:Y:S01]  /*5390*/  FFMA.FTZ R7, R139, -UR4, R45 ;  /* 0x800000048b077c23 */ /* 0x000fe2000801002d */
[----:B------:R-:W-:Y:S01]  /*53a0*/  FSEL R183, R2, -INF , !P1 ;  /* 0xff80000002b77808 */ /* 0x000fe20004800000 */
[----:B------:R-:W-:Y:S01]  /*53b0*/  FFMA.FTZ R2, R104, -UR4, R43 ;  /* 0x8000000468027c23 */ /* 0x000fe2000801002b */
[----:B------:R-:W-:-:S02]  /*53c0*/  ISETP.GE.AND P4, PT, R114, UR15, PT ;  /* 0x0000000f72007c0c */ /* 0x000fc4000bf86270 */
[----:B------:R-:W-:Y:S01]  /*53d0*/  FSEL R114, R6, -INF , !P3 ;  /* 0xff80000006727808 */ /* 0x000fe20005800000 */
[----:B------:R-:W-:Y:S01]  /*53e0*/  FFMA.FTZ R6, R138, -UR4, R40 ;  /* 0x800000048a067c23 */ /* 0x000fe20008010028 */
[----:B------:R-:W-:Y:S02]  /*53f0*/  ISETP.GE.AND P3, PT, R118, UR15, PT ;  /* 0x0000000f76007c0c */ /* 0x000fe4000bf66270 */
[----:B------:R-:W-:Y:S02]  /*5400*/  FSEL R180, R2, -INF , !P0 ;  /* 0xff80000002b47808 */ /* 0x000fe40004000000 */
[----:B------:R-:W-:Y:S02]  /*5410*/  FSEL R2, R8, -INF , !P3 ;  /* 0xff80000008027808 */ /* 0x000fe40005800000 */
[----:B------:R-:W-:Y:S02]  /*5420*/  FSEL R139, R6, -INF , !P1 ;  /* 0xff800000068b7808 */ /* 0x000fe40004800000 */
[----:B------:R1:W2:Y:S01]  /*5430*/  MUFU.TANH R6, R5 ;  /* 0x0000000500067308 */ /* 0x0002a20000002400 */
[----:B------:R3:W-:Y:S01]  /*5440*/  STL [R1+0x48], R2 ;  /* 0x0000480201007387 */ /* 0x0007e20000100800 */
[----:B------:R-:W-:Y:S01]  /*5450*/  FSEL R112, R7, -INF , !P2 ;  /* 0xff80000007707808 */ /* 0x000fe20005000000 */
[----:B------:R-:W-:Y:S01]  /*5460*/  FFMA.FTZ R7, R77, -UR4, R18 ;  /* 0x800000044d077c23 */ /* 0x000fe20008010012 */
[----:B------:R-:W-:-:S02]  /*5470*/  ISETP.GE.AND P2, PT, R117, UR15, PT ;  /* 0x0000000f75007c0c */ /* 0x000fc4000bf46270 */
[----:B------:R-:W-:Y:S02]  /*5480*/  ISETP.GE.AND P1, PT, R116, UR15, PT ;  /* 0x0000000f74007c0c */ /* 0x000fe4000bf26270 */
[----:B------:R-:W-:Y:S02]  /*5490*/  FSEL R138, R16, -INF , !P5 ;  /* 0xff800000108a7808 */ /* 0x000fe40006800000 */
[----:B------:R-:W-:Y:S02]  /*54a0*/  FSEL R182, R10, -INF , !P5 ;  /* 0xff8000000ab67808 */ /* 0x000fe40006800000 */
[----:B------:R-:W-:Y:S02]  /*54b0*/  FSEL R252, R15, -INF , !P4 ;  /* 0xff8000000ffc7808 */ /* 0x000fe40006000000 */
[----:B------:R-:W-:Y:S01]  /*54c0*/  FSEL R186, R9, -INF , !P4 ;  /* 0xff80000009ba7808 */ /* 0x000fe20006000000 */
[----:B-1----:R-:W-:Y:S01]  /*54d0*/  FFMA.FTZ R5, R135, -UR4, R41 ;  /* 0x8000000487057c23 */ /* 0x002fe20008010029 */
[----:B------:R-:W-:Y:S01]  /*54e0*/  FSEL R135, R17, -INF , !P6 ;  /* 0xff80000011877808 */ /* 0x000fe20007000000 */
[----:B--2---:R-:W-:Y:S01]  /*54f0*/  FFMA.FTZ R6, R76, -UR4, R6 ;  /* 0x800000044c067c23 */ /* 0x004fe20008010006 */
[----:B------:R-:W-:-:S02]  /*5500*/  FSEL R170, R14, -INF , !P3 ;  /* 0xff8000000eaa7808 */ /* 0x000fc40005800000 */
[----:B------:R-:W-:Y:S02]  /*5510*/  FSEL R134, R5, -INF , !P0 ;  /* 0xff80000005867808 */ /* 0x000fe40004000000 */
[----:B------:R-:W-:Y:S02]  /*5520*/  PLOP3.LUT P0, PT, PT, PT, UP0, 0x80, 0x0 ;  /* 0x000000000000781c */ /* 0x000fe40003f0f008 */
[----:B------:R-:W-:Y:S02]  /*5530*/  FSEL R169, R13, -INF , !P2 ;  /* 0xff8000000da97808 */ /* 0x000fe40005000000 */
[----:B------:R-:W-:Y:S02]  /*5540*/  FSEL R164, R7, -INF , !P2 ;  /* 0xff80000007a47808 */ /* 0x000fe40005000000 */
[----:B------:R-:W-:Y:S02]  /*5550*/  FSEL R185, R12, -INF , !P1 ;  /* 0xff8000000cb97808 */ /* 0x000fe40004800000 */
[----:B------:R-:W-:-:S05]  /*5560*/  FSEL R173, R6, -INF , !P1 ;  /* 0xff80000006ad7808 */ /* 0x000fca0004800000 */
[----:B------:R-:W-:Y:S05]  /*5570*/  @!P0 BRA `(.L_x_932) ;  /* 0x0000084000008947 */ /* 0x000fea0003800000 */
[----:B---3--:R-:W-:Y:S01]  /*5580*/  ULEA.HI.SX32 UR9, UR9, 0xfffffffe, 0x1a ;  /* 0xfffffffe09097891 */ /* 0x008fe2000f8fd23f */
        /* <DEDUP_REMOVED lines=129> */
.L_x_934:
[----:B------:R-:W-:Y:S05]  /*5da0*/  BSYNC B0 ;  /* 0x0000000000007941 */ /* 0x000fea0003800000 */
.L_x_933:
[----:B------:R-:W0:Y:S02]  /*5db0*/  LDGDEPBAR ;  /* 0x00000000000079af */ /* 0x000e240000000000 */
.L_x_932:
[----:B---3--:R2:W-:Y:S04]  /*5dc0*/  STL [R1+0x58], R204 ;  /* 0x000058cc01007387 */ /* 0x0085e80000100800 */
[----:B--2---:R-:W2:Y:S01]  /*5dd0*/  LDL.LU R204, [R1+0x48] ;  /* 0x0000480001cc7983 */ /* 0x004ea20000300800 */
[----:B------:R-:W-:Y:S02]  /*5de0*/  FMNMX.FTZ R2, R23, R21, !PT ;  /* 0x0000001517027209 */ /* 0x000fe40007810000 */
[----:B------:R-:W-:Y:S01]  /*5df0*/  SHF.L.U32 R205, R4, 0x1, RZ ;  /* 0x0000000104cd7819 */ /* 0x000fe200000006ff */
[----:B------:R-:W-:Y:S01]  /*5e00*/  STL [R1+0x54], R137 ;  /* 0x0000548901007387 */ /* 0x000fe20000100800 */
        /* <DEDUP_REMOVED lines=18> */
[----:B------:R-:W-:Y:S01]  /*5f30*/  STL [R1+0x50], R136 ;  /* 0x0000508801007387 */ /* 0x000fe20000100800 */
        /* <DEDUP_REMOVED lines=23> */
[----:B------:R-:W-:-:S04]  /*60b0*/  FFMA.FTZ R0, R115, c[0x0][0x23c], -R8 ;  /* 0x00008f0073007a23 */ /* 0x000fc80000010808 */
[----:B------:R1:W-:Y:S02]  /*60c0*/  MUFU.EX2 R198, R0 ;  /* 0x0000000000c67308 */ /* 0x0003e40000000800 */
[----:B-1----:R-:W-:-:S06]  /*60d0*/  FFMA.FTZ R0, R113, c[0x0][0x23c], -R8 ;  /* 0x00008f0071007a23 */ /* 0x002fcc0000010808 */
[----:B------:R1:W-:Y:S02]  /*60e0*/  MUFU.EX2 R172, R0 ;  /* 0x0000000000ac7308 */ /* 0x0003e40000000800 */
[----:B-1----:R-:W-:-:S06]  /*60f0*/  FFMA.FTZ R0, R114, c[0x0][0x23c], -R8 ;  /* 0x00008f0072007a23 */ /* 0x002fcc0000010808 */
[----:B------:R1:W-:Y:S02]  /*6100*/  MUFU.EX2 R184, R0 ;  /* 0x0000000000b87308 */ /* 0x0003e40000000800 */
[----:B-1----:R-:W-:-:S06]  /*6110*/  FFMA.FTZ R0, R112, c[0x0][0x23c], -R8 ;  /* 0x00008f0070007a23 */ /* 0x002fcc0000010808 */
[----:B------:R-:W-:Y:S01]  /*6120*/  MUFU.EX2 R137, R0 ;  /* 0x0000000000897308 */ /* 0x000fe20000000800 */
[----:B--2---:R-:W-:-:S04]  /*6130*/  FMNMX.FTZ R2, R204, R2, !PT ;  /* 0x00000002cc027209 */ /* 0x004fc80007810000 */
[----:B------:R-:W-:-:S04]  /*6140*/  FMNMX.FTZ R2, R164, R2, !PT ;  /* 0x00000002a4027209 */ /* 0x000fc80007810000 */
[----:B------:R-:W-:-:S05]  /*6150*/  FMNMX.FTZ R2, R173, R2, !PT ;  /* 0x00000002ad027209 */ /* 0x000fca0007810000 */
[----:B------:R-:W1:Y:S02]  /*6160*/  SHFL.BFLY PT, R5, R2, 0x2, 0x1f ;  /* 0x0c401f0002057f89 */ /* 0x000e6400000e0000 */
[----:B-1----:R-:W-:Y:S01]  /*6170*/  FMNMX.FTZ R2, R2, R5, !PT ;  /* 0x0000000502027209 */ /* 0x002fe20007810000 */
[----:B------:R-:W-:-:S04]  /*6180*/  FFMA.FTZ R5, R23, c[0x0][0x23c], -R8 ;  /* 0x00008f0017057a23 */ /* 0x000fc80000010808 */
[----:B------:R-:W1:Y:S01]  /*6190*/  SHFL.BFLY PT, R132, R2, 0x1, 0x1f ;  /* 0x0c201f0002847f89 */ /* 0x000e6200000e0000 */
[----:B------:R2:W-:Y:S02]  /*61a0*/  MUFU.EX2 R11, R5 ;  /* 0x00000005000b7308 */ /* 0x0005e40000000800 */
[----:B--2---:R-:W-:-:S06]  /*61b0*/  FFMA.FTZ R5, R24, c[0x0][0x23c], -R8 ;  /* 0x00008f0018057a23 */ /* 0x004fcc0000010808 */
[----:B------:R2:W-:Y:S01]  /*61c0*/  MUFU.EX2 R160, R5 ;  /* 0x0000000500a07308 */ /* 0x0005e20000000800 */
[----:B-1----:R-:W-:Y:S01]  /*61d0*/  FMNMX.FTZ R132, R2, R132, !PT ;  /* 0x0000008402847209 */ /* 0x002fe20007810000 */
[----:B------:R-:W-:-:S03]  /*61e0*/  FFMA.FTZ R2, R21, c[0x0][0x23c], -R8 ;  /* 0x00008f0015027a23 */ /* 0x000fc60000010808 */
[----:B------:R-:W-:-:S03]  /*61f0*/  FSETP.NEU.FTZ.AND P1, PT, R132, -INF , PT ;  /* 0xff8000008400780b */ /* 0x000fc60003f3d000 */
[----:B------:R1:W3:Y:S01]  /*6200*/  MUFU.EX2 R10, R2 ;  /* 0x00000002000a7308 */ /* 0x0002e20000000800 */
[----:B--2---:R-:W-:Y:S02]  /*6210*/  FFMA.FTZ R5, R22, c[0x0][0x23c], -R8 ;  /* 0x00008f0016057a23 */ /* 0x004fe40000010808 */
[----:B------:R-:W2:Y:S05]  /*6220*/  LDSM.16.MT88.4 R20, [R205+0x10000] ;  /* 0x01000000cd14783b */ /* 0x000eaa0000004200 */
[----:B------:R4:W4:Y:S01]  /*6230*/  MUFU.EX2 R187, R5 ;  /* 0x0000000500bb7308 */ /* 0x0009220000000800 */
[----:B-1----:R-:W-:Y:S01]  /*6240*/  FMUL.FTZ R2, R132, c[0x0][0x23c] ;  /* 0x00008f0084027a20 */ /* 0x002fe20000410000 */
[----:B---3--:R-:W-:-:S04]  /*6250*/  F2FP.BF16.PACK_AB R4, R10, R11 ;  /* 0x0000000b0a04723e */ /* 0x008fc800000010ff */
[----:B------:R-:W-:-:S05]  /*6260*/  FSEL R2, R2, RZ, P1 ;  /* 0x000000ff02027208 */ /* 0x000fca0000800000 */
[--C-:B------:R-:W-:Y:S02]  /*6270*/  FFMA.FTZ R3, R26, c[0x0][0x23c], -R2.reuse ;  /* 0x00008f001a037a23 */ /* 0x100fe40000010802 */
[--C-:B----4-:R-:W-:Y:S01]  /*6280*/  FFMA.FTZ R5, R25, c[0x0][0x23c], -R2.reuse ;  /* 0x00008f0019057a23 */ /* 0x110fe20000010802 */
[----:B------:R-:W-:Y:S01]  /*6290*/  F2FP.BF16.PACK_AB R6, R187, R160 ;  /* 0x000000a0bb06723e */ /* 0x000fe200000010ff */
[----:B------:R1:W3:Y:S01]  /*62a0*/  MUFU.EX2 R156, R3 ;  /* 0x00000003009c7308 */ /* 0x0002e20000000800 */
[----:B------:R-:W-:-:S07]  /*62b0*/  FFMA.FTZ R0, R131, c[0x0][0x23c], -R2 ;  /* 0x00008f0083007a23 */ /* 0x000fce0000010802 */
[----:B------:R-:W4:Y:S01]  /*62c0*/  MUFU.EX2 R9, R5 ;  /* 0x0000000500097308 */ /* 0x000f220000000800 */
[--C-:B-1----:R-:W-:Y:S01]  /*62d0*/  FFMA.FTZ R3, R28, c[0x0][0x23c], -R2.reuse ;  /* 0x00008f001c037a23 */ /* 0x102fe20000010802 */
[----:B---3--:R-:W-:Y:S01]  /*62e0*/  MOV R131, R156 ;  /* 0x0000009c00837202 */ /* 0x008fe20000000f00 */
[----:B------:R-:W1:Y:S05]  /*62f0*/  LDSM.16.MT88.4 R28, [R207+0x10000] ;  /* 0x01000000cf1c783b */ /* 0x000e6a0000004200 */
[----:B------:R3:W-:Y:S01]  /*6300*/  MUFU.EX2 R196, R3 ;  /* 0x0000000300c47308 */ /* 0x0007e20000000800 */
[----:B----4-:R-:W-:Y:S01]  /*6310*/  F2FP.BF16.PACK_AB R5, R156, R9 ;  /* 0x000000099c05723e */ /* 0x010fe200000010ff */
[----:B---3--:R-:W-:-:S02]  /*6320*/  FFMA.FTZ R3, R27, c[0x0][0x23c], -R2 ;  /* 0x00008f001b037a23 */ /* 0x008fc40000010802 */
[----:B------:R-:W3:Y:S04]  /*6330*/  LDSM.16.MT88.4 R24, [R207+0x12000] ;  /* 0x01200000cf18783b */ /* 0x000ee80000004200 */
[----:B------:R-:W4:Y:S08]  /*6340*/  MUFU.EX2 R197, R3 ;  /* 0x0000000300c57308 */ /* 0x000f300000000800 */
[----:B------:R1:W-:Y:S01]  /*6350*/  MUFU.EX2 R3, R0 ;  /* 0x0000000000037308 */ /* 0x0003e20000000800 */
[----:B----4-:R-:W-:-:S07]  /*6360*/  F2FP.BF16.PACK_AB R7, R197, R196 ;  /* 0x000000c4c507723e */ /* 0x010fce00000010ff */
[C---:B--2---:R-:W-:Y:S01]  /*6370*/  HMMA.16816.F32.BF16 R92, R4.reuse, R20, RZ ;  /* 0x00000014045c723c */ /* 0x044fe200000418ff */
[----:B-1----:R-:W-:Y:S02]  /*6380*/  FFMA.FTZ R0, R130, c[0x0][0x23c], -R2 ;  /* 0x00008f0082007a23 */ /* 0x002fe40000010802 */
[----:B------:R-:W-:Y:S02]  /*6390*/  IMAD.MOV.U32 R130, RZ, RZ, R160 ;  /* 0x000000ffff827224 */ /* 0x000fe400078e00a0 */
[----:B------:R1:W2:Y:S03]  /*63a0*/  MUFU.EX2 R168, R0 ;  /* 0x0000000000a87308 */ /* 0x0002a60000000800 */
[C---:B------:R-:W-:Y:S01]  /*63b0*/  HMMA.16816.F32.BF16 R108, R4.reuse, R22, RZ ;  /* 0x00000016046c723c */ /* 0x040fe200000418ff */
[----:B------:R-:W4:Y:S07]  /*63c0*/  LDSM.16.MT88.4 R20, [R205+0x14000] ;  /* 0x01400000cd14783b */ /* 0x000f2e0000004200 */
[----:B------:R-:W-:Y:S01]  /*63d0*/  HMMA.16816.F32.BF16 R84, R4, R28, RZ ;  /* 0x0000001c0454723c */ /* 0x000fe200000418ff */
[----:B-1----:R-:W-:Y:S01]  /*63e0*/  FFMA.FTZ R0, R128, c[0x0][0x23c], -R2 ;  /* 0x00008f0080007a23 */ /* 0x002fe20000010802 */
[----:B------:R-:W-:-:S06]  /*63f0*/  MOV R128, R164 ;  /* 0x000000a400807202 */ /* 0x000fcc0000000f00 */
[C---:B------:R-:W-:Y:S01]  /*6400*/  HMMA.16816.F32.BF16 R64, R4.reuse, R30, RZ ;  /* 0x0000001e0440723c */ /* 0x040fe200000418ff */
[----:B------:R-:W1:Y:S01]  /*6410*/  LDSM.16.MT88.4 R28, [R205+0x16000] ;  /* 0x01600000cd1c783b */ /* 0x000e620000004200 */
[----:B------:R2:W-:Y:S06]  /*6420*/  MUFU.EX2 R171, R0 ;  /* 0x0000000000ab7308 */ /* 0x0005ec0000000800 */
[C---:B------:R-:W-:Y:S08]  /*6430*/  HMMA.16816.F32.BF16 R88, R4.reuse, R16, RZ ;  /* 0x000000100458723c */ /* 0x040ff000000418ff */
[----:B------:R-:W-:Y:S01]  /*6440*/  HMMA.16816.F32.BF16 R72, R4, R18, RZ ;  /* 0x000000120448723c */ /* 0x000fe200000418ff */
[----:B------:R-:W1:Y:S01]  /*6450*/  LDSM.16.MT88.4 R16, [R206+0x14000] ;  /* 0x01400000ce10783b */ /* 0x000e620000004200 */
[----:B--2---:R-:W-:-:S02]  /*6460*/  FFMA.FTZ R0, R129, c[0x0][0x23c], -R2 ;  /* 0x00008f0081007a23 */ /* 0x004fc40000010802 */
[----:B------:R-:W-:Y:S02]  /*6470*/  IMAD.MOV.U32 R129, RZ, RZ, R173 ;  /* 0x000000ffff817224 */ /* 0x000fe400078e00ad */
[----:B------:R2:W1:Y:S02]  /*6480*/  MUFU.EX2 R136, R0 ;  /* 0x0000000000887308 */ /* 0x0004640000000800 */
[C---:B------:R-:W-:Y:S08]  /*6490*/  HMMA.16816.F32.BF16 R124, R4.reuse, R40, RZ ;  /* 0x00000028047c723c */ /* 0x040ff000000418ff */
[----:B------:R-:W-:Y:S01]  /*64a0*/  HMMA.16816.F32.BF16 R144, R4, R42, RZ ;  /* 0x0000002a0490723c */ /* 0x000fe200000418ff */
[----:B------:R-:W1:Y:S01]  /*64b0*/  LDSM.16.MT88.4 R40, [R207+0x14000] ;  /* 0x01400000cf28783b */ /* 0x000e620000004200 */
[----:B--2---:R-:W-:-:S06]  /*64c0*/  MOV R0, R172 ;  /* 0x000000ac00007202 */ /* 0x004fcc0000000f00 */
[C---:B------:R-:W-:Y:S08]  /*64d0*/  HMMA.16816.F32.BF16 R56, R4.reuse, R12, RZ ;  /* 0x0000000c0438723c */ /* 0x040ff000000418ff */
[C---:B------:R-:W-:Y:S01]  /*64e0*/  HMMA.16816.F32.BF16 R68, R4.reuse, R14, RZ ;  /* 0x0000000e0444723c */ /* 0x040fe200000418ff */
[----:B------:R-:W2:Y:S07]  /*64f0*/  LDSM.16.MT88.4 R12, [R208+0x14000] ;  /* 0x01400000d00c783b */ /* 0x000eae0000004200 */
[C---:B------:R-:W-:Y:S08]  /*6500*/  HMMA.16816.F32.BF16 R116, R4.reuse, R32, RZ ;  /* 0x000000200474723c */ /* 0x040ff000000418ff */
[C---:B------:R-:W-:Y:S01]  /*6510*/  HMMA.16816.F32.BF16 R100, R4.reuse, R34, RZ ;  /* 0x000000220464723c */ /* 0x040fe200000418ff */
[----:B------:R-:W-:Y:S07]  /*6520*/  LDSM.16.MT88.4 R32, [R207+0x16000] ;  /* 0x01600000cf20783b */ /* 0x000fee0000004200 */
        /* <DEDUP_REMOVED lines=16> */
[C---:B--2---:R-:W-:Y:S08]  /*6630*/  HMMA.16816.F32.BF16 R44, R4.reuse, R12, RZ ;  /* 0x0000000c042c723c */ /* 0x044ff000000418ff */
[C---:B------:R-:W-:Y:S01]  /*6640*/  HMMA.16816.F32.BF16 R140, R4.reuse, R14, RZ ;  /* 0x0000000e048c723c */ /* 0x040fe200000418ff */
[----:B------:R-:W2:Y:S07]  /*6650*/  LDSM.16.MT88.4 R12, [R208+0x10800] ;  /* 0x01080000d00c783b */ /* 0x000eae0000004200 */
[C---:B------:R-:W-:Y:S08]  /*6660*/  HMMA.16816.F32.BF16 R40, R4.reuse, R42, RZ ;  /* 0x0000002a0428723c */ /* 0x040ff000000418ff */
[C---:B---3--:R-:W-:Y:S08]  /*6670*/  HMMA.16816.F32.BF16 R156, R4.reuse, R24, RZ ;  /* 0x00000018049c723c */ /* 0x048ff000000418ff */
[C---:B------:R-:W-:Y:S01]  /*6680*/  HMMA.16816.F32.BF16 R160, R4.reuse, R26, RZ ;  /* 0x0000001a04a0723c */ /* 0x040fe200000418ff */
[----:B------:R-:W3:Y:S07]  /*6690*/  LDSM.16.MT88.4 R24, [R207+0x10800] ;  /* 0x01080000cf18783b */ /* 0x000eee0000004200 */
[C---:B----4-:R-:W-:Y:S08]  /*66a0*/  HMMA.16816.F32.BF16 R164, R4.reuse, R20, RZ ;  /* 0x0000001404a4723c */ /* 0x050ff000000418ff */
[C---:B------:R-:W-:Y:S08]  /*66b0*/  HMMA.16816.F32.BF16 R176, R4.reuse, R22, RZ ;  /* 0x0000001604b0723c */ /* 0x040ff000000418ff */
[C---:B------:R-:W-:Y:S08]  /*66c0*/  HMMA.16816.F32.BF16 R188, R4.reuse, R32, RZ ;  /* 0x0000002004bc723c */ /* 0x040ff000000418ff */
[----:B------:R-:W-:Y:S01]  /*66d0*/  HMMA.16816.F32.BF16 R172, R4, R34, RZ ;  /* 0x0000002204ac723c */ /* 0x000fe200000418ff */
[----:B------:R-:W4:Y:S06]  /*66e0*/  LDSM.16.MT88.4 R32, [R206+0x12800] ;  /* 0x01280000ce20783b */ /* 0x000f2c0000004200 */
[----:B------:R-:W-:-:S02]  /*66f0*/  F2FP.BF16.PACK_AB R4, R0, R198 ;  /* 0x000000c60004723e */ /* 0x000fc400000010ff */
[----:B------:R-:W-:Y:S02]  /*6700*/  F2FP.BF16.PACK_AB R5, R168, R3 ;  /* 0x00000003a805723e */ /* 0x000fe400000010ff */
[----:B------:R-:W-:Y:S02]  /*6710*/  F2FP.BF16.PACK_AB R6, R137, R184 ;  /* 0x000000b88906723e */ /* 0x000fe400000010ff */
[----:B------:R-:W-:-:S07]  /*6720*/  F2FP.BF16.PACK_AB R7, R136, R171 ;  /* 0x000000ab8807723e */ /* 0x000fce00000010ff */
[C---:B-1----:R-:W-:Y:S07]  /*6730*/  HMMA.16816.F32.BF16 R20, R4.reuse, R28, R92 ;  /* 0x0000001c0414723c */ /* 0x042fee000004185c */
[----:B------:R-:W-:Y:S01]  /*6740*/  IMAD.MOV.U32 R95, RZ, RZ, R3 ;  /* 0x000000ffff5f7224 */ /* 0x000fe200078e0003 */
[----:B------:R-:W-:Y:S01]  /*6750*/  HMMA.16816.F32.BF16 R28, R4, R30, R108 ;  /* 0x0000001e041c723c */ /* 0x000fe2000004186c */
[----:B------:R-:W-:Y:S01]  /*6760*/  MOV R94, R198 ;  /* 0x000000c6005e7202 */ /* 0x000fe20000000f00 */
[----:B------:R-:W-:Y:S01]  /*6770*/  IMAD.MOV.U32 R93, RZ, RZ, R197 ;  /* 0x000000ffff5d7224 */ /* 0x000fe200078e00c5 */
[----:B------:R-:W-:-:S05]  /*6780*/  MOV R92, R196 ;  /* 0x000000c4005c7202 */ /* 0x000fca0000000f00 */
[C---:B--2---:R-:W-:Y:S08]  /*6790*/  HMMA.16816.F32.BF16 R240, R4.reuse, R12, R56 ;  /* 0x0000000c04f0723c */ /* 0x044ff00000041838 */
        /* <DEDUP_REMOVED lines=10> */
[C---:B------:R-:W-:Y:S07]  /*6840*/  HMMA.16816.F32.BF16 R248, R4.reuse, R18, R72 ;  /* 0x0000001204f8723c */ /* 0x040fee0000041848 */
[----:B------:R-:W-:Y:S01]  /*6850*/  IMAD.MOV.U32 R73, RZ, RZ, R187 ;  /* 0x000000ffff497224 */ /* 0x000fe200078e00bb */
[----:B------:R-:W-:Y:S01]  /*6860*/  HMMA.16816.F32.BF16 R28, R4, R16, R88 ;  /* 0x00000010041c723c */ /* 0x000fe20000041858 */
[----:B------:R-:W-:Y:S01]  /*6870*/  LDSM.16.MT88.4 R16, [R205+0x14800] ;  /* 0x01480000cd10783b */ /* 0x000fe20000004200 */
[----:B------:R-:W-:Y:S01]  /*6880*/  MOV R72, R186 ;  /* 0x000000ba00487202 */ /* 0x000fe20000000f00 */
[----:B------:R-:W-:Y:S01]  /*6890*/  IMAD.MOV.U32 R75, RZ, RZ, R130 ;  /* 0x000000ffff4b7224 */ /* 0x000fe200078e0082 */
[----:B------:R-:W-:-:S03]  /*68a0*/  MOV R74, R131 ;  /* 0x00000083004a7202 */ /* 0x000fc60000000f00 */
[----:B------:R-:W-:Y:S01]  /*68b0*/  IMAD.MOV.U32 R88, RZ, RZ, R23 ;  /* 0x000000ffff587224 */ /* 0x000fe200078e0017 */
[----:B------:R-:W-:Y:S01]  /*68c0*/  MOV R89, R22 ;  /* 0x0000001600597202 */ /* 0x000fe20000000f00 */
[----:B------:R-:W-:Y:S01]  /*68d0*/  IMAD.MOV.U32 R90, RZ, RZ, R21 ;  /* 0x000000ffff5a7224 */ /* 0x000fe200078e0015 */
[----:B------:R-:W-:Y:S01]  /*68e0*/  MOV R91, R20 ;  /* 0x00000014005b7202 */ /* 0x000fe20000000f00 */
[C---:B---3--:R-:W-:Y:S01]  /*68f0*/  HMMA.16816.F32.BF16 R108, R4.reuse, R24, R84 ;  /* 0x00000018046c723c */ /* 0x048fe20000041854 */
[----:B------:R-:W1:Y:S06]  /*6900*/  LDSM.16.MT88.4 R20, [R207+0x12800] ;  /* 0x01280000cf14783b */ /* 0x000e6c0000004200 */
[----:B------:R-:W-:Y:S01]  /*6910*/  IMAD.MOV.U32 R86, RZ, RZ, R95 ;  /* 0x000000ffff567224 */ /* 0x000fe200078e005f */
[C---:B------:R-:W-:Y:S01]  /*6920*/  HMMA.16816.F32.BF16 R196, R4.reuse, R26, R64 ;  /* 0x0000001a04c4723c */ /* 0x040fe20000041840 */
        /* <DEDUP_REMOVED lines=8> */
[----:B----4-:R-:W-:Y:S01]  /*69b0*/  HMMA.16816.F32.BF16 R120, R4, R32, R120 ;  /* 0x000000200478723c */ /* 0x010fe20000041878 */
[----:B------:R-:W2:Y:S01]  /*69c0*/  LDSM.16.MT88.4 R28, [R208+0x12800] ;  /* 0x01280000d01c783b */ /* 0x000ea20000004200 */
[----:B------:R-:W-:Y:S01]  /*69d0*/  MOV R85, R94 ;  /* 0x0000005e00557202 */ /* 0x000fe20000000f00 */
[----:B------:R-:W-:Y:S01]  /*69e0*/  IMAD.MOV.U32 R93, RZ, RZ, R129 ;  /* 0x000000ffff5d7224 */ /* 0x000fe200078e0081 */
[----:B------:R-:W-:-:S04]  /*69f0*/  MOV R94, R128 ;  /* 0x00000080005e7202 */ /* 0x000fc80000000f00 */
[C---:B------:R-:W-:Y:S01]  /*6a00*/  HMMA.16816.F32.BF16 R244, R4.reuse, R34, R104 ;  /* 0x0000002204f4723c */ /* 0x040fe20000041868 */
[----:B------:R-:W3:Y:S06]  /*6a10*/  LDSM.16.MT88.4 R32, [R207+0x14800] ;  /* 0x01480000cf20783b */ /* 0x000eec0000004200 */
[----:B------:R-:W-:Y:S01]  /*6a20*/  IMAD.MOV.U32 R104, RZ, RZ, R171 ;  /* 0x000000ffff687224 */ /* 0x000fe200078e00ab */
[----:B------:R-:W-:Y:S01]  /*6a30*/  HMMA.16816.F32.BF16 R236, R4, R36, R124 ;  /* 0x0000002404ec723c */ /* 0x000fe2000004187c */
[----:B------:R-:W-:Y:S01]  /*6a40*/  MOV R107, R92 ;  /* 0x0000005c006b7202 */ /* 0x000fe20000000f00 */
[----:B------:R-:W-:Y:S01]  /*6a50*/  IMAD.MOV.U32 R106, RZ, RZ, R185 ;  /* 0x000000ffff6a7224 */ /* 0x000fe200078e00b9 */
[----:B------:R-:W-:Y:S01]  /*6a60*/  MOV R92, R0 ;  /* 0x00000000005c7202 */ /* 0x000fe20000000f00 */
[----:B------:R-:W-:Y:S01]  /*6a70*/  FFMA.FTZ R0, R139, c[0x0][0x23c], -R8 ;  /* 0x00008f008b007a23 */ /* 0x000fe20000010808 */
[----:B------:R-:W-:-:S02]  /*6a80*/  MOV R105, R184 ;  /* 0x000000b800697202 */ /* 0x000fc40000000f00 */
[----:B------:R-:W-:Y:S01]  /*6a90*/  IMAD.MOV.U32 R36, RZ, RZ, R234 ;  /* 0x000000ffff247224 */ /* 0x000fe200078e00ea */
[----:B------:R-:W-:Y:S01]  /*6aa0*/  HMMA.16816.F32.BF16 R124, R4, R38, R144 ;  /* 0x00000026047c723c */ /* 0x000fe20000041890 */
[----:B------:R-:W-:-:S06]  /*6ab0*/  MOV R37, R233 ;  /* 0x000000e900257202 */ /* 0x000fcc0000000f00 */
[----:B------:R-:W-:Y:S01]  /*6ac0*/  IMAD.MOV.U32 R39, RZ, RZ, R232 ;  /* 0x000000ffff277224 */ /* 0x000fe200078e00e8 */
[----:B------:R-:W-:Y:S01]  /*6ad0*/  MOV R38, R195 ;  /* 0x000000c300267202 */ /* 0x000fe20000000f00 */
[C---:B-1----:R-:W-:Y:S01]  /*6ae0*/  HMMA.16816.F32.BF16 R184, R4.reuse, R20, R80 ;  /* 0x0000001404b8723c */ /* 0x042fe20000041850 */
[----:B------:R1:W-:Y:S07]  /*6af0*/  MUFU.EX2 R20, R0 ;  /* 0x0000000000147308 */ /* 0x0003ee0000000800 */
[C---:B--2---:R-:W-:Y:S07]  /*6b00*/  HMMA.16816.F32.BF16 R232, R4.reuse, R28, R116 ;  /* 0x0000001c04e8723c */ /* 0x044fee0000041874 */
[----:B------:R-:W-:Y:S01]  /*6b10*/  IMAD.MOV.U32 R117, RZ, RZ, R194 ;  /* 0x000000ffff757224 */ /* 0x000fe200078e00c2 */
[----:B------:R-:W-:Y:S01]  /*6b20*/  MOV R118, R193 ;  /* 0x000000c100767202 */ /* 0x000fe20000000f00 */
[----:B------:R-:W-:Y:S01]  /*6b30*/  IMAD.MOV.U32 R116, RZ, RZ, R192 ;  /* 0x000000ffff747224 */ /* 0x000fe200078e00c0 */
[----:B------:R-:W-:Y:S01]  /*6b40*/  MOV R119, R170 ;  /* 0x000000aa00777202 */ /* 0x000fe20000000f00 */
[----:B------:R-:W-:Y:S01]  /*6b50*/  HMMA.16816.F32.BF16 R192, R4, R30, R100 ;  /* 0x0000001e04c0723c */ /* 0x000fe20000041864 */
[----:B------:R-:W-:Y:S01]  /*6b60*/  LDSM.16.MT88.4 R28, [R205+0x16800] ;  /* 0x01680000cd1c783b */ /* 0x000fe20000004200 */
[----:B-1----:R-:W-:-:S04]  /*6b70*/  FFMA.FTZ R0, R134, c[0x0][0x23c], -R8 ;  /* 0x00008f0086007a23 */ /* 0x002fc80000010808 */
[----:B------:R1:W2:Y:S01]  /*6b80*/  MUFU.EX2 R21, R0 ;  /* 0x0000000000157308 */ /* 0x0002a20000000800 */
[----:B------:R-:W-:Y:S01]  /*6b90*/  MOV R101, R88 ;  /* 0x0000005800657202 */ /* 0x000fe20000000f00 */
[----:B------:R-:W-:Y:S01]  /*6ba0*/  IMAD.MOV.U32 R102, RZ, RZ, R89 ;  /* 0x000000ffff667224 */ /* 0x000fe200078e0059 */
[----:B------:R-:W-:Y:S01]  /*6bb0*/  MOV R103, R90 ;  /* 0x0000005a00677202 */ /* 0x000fe20000000f00 */
[----:B------:R-:W-:Y:S01]  /*6bc0*/  IMAD.MOV.U32 R100, RZ, RZ, R91 ;  /* 0x000000ffff647224 */ /* 0x000fe200078e005b */
[C---:B------:R-:W-:Y:S07]  /*6bd0*/  HMMA.16816.F32.BF16 R168, R4.reuse, R22, R96 ;  /* 0x0000001604a8723c */ /* 0x040fee0000041860 */
[----:B------:R-:W-:Y:S01]  /*6be0*/  MOV R22, R101 ;  /* 0x0000006500167202 */ /* 0x000fe20000000f00 */
[----:B------:R-:W-:Y:S01]  /*6bf0*/  HMMA.16816.F32.BF16 R96, R4, R12, R52 ;  /* 0x0000000c0460723c */ /* 0x000fe20000041834 */
[----:B------:R-:W-:Y:S01]  /*6c00*/  IMAD.MOV.U32 R101, RZ, RZ, R118 ;  /* 0x000000ffff657224 */ /* 0x000fe200078e0076 */
[----:B------:R-:W-:Y:S01]  /*6c10*/  MOV R118, R3 ;  /* 0x0000000300767202 */ /* 0x000fe20000000f00 */
[----:B-1----:R-:W-:-:S02]  /*6c20*/  FFMA.FTZ R0, R135, c[0x0][0x23c], -R8 ;  /* 0x00008f0087007a23 */ /* 0x002fc40000010808 */
[----:B------:R-:W-:Y:S01]  /*6c30*/  IMAD.MOV.U32 R23, RZ, RZ, R102 ;  /* 0x000000ffff177224 */ /* 0x000fe200078e0066 */
[----:B------:R-:W-:Y:S01]  /*6c40*/  MOV R102, R38 ;  /* 0x0000002600667202 */ /* 0x000fe20000000f00 */
[----:B------:R1:W-:Y:S01]  /*6c50*/  MUFU.EX2 R134, R0 ;  /* 0x0000000000867308 */ /* 0x0003e20000000800 */
[C---:B------:R-:W-:Y:S01]  /*6c60*/  HMMA.16816.F32.BF16 R88, R4.reuse, R14, R48 ;  /* 0x0000000e0458723c */ /* 0x040fe20000041830 */
[----:B------:R-:W4:Y:S07]  /*6c70*/  LDSM.16.MT88.4 R12, [R206+0x16800] ;  /* 0x01680000ce0c783b */ /* 0x000f2e0000004200 */
[----:B------:R-:W-:Y:S01]  /*6c80*/  HMMA.16816.F32.BF16 R144, R4, R16, R76 ;  /* 0x000000100490723c */ /* 0x000fe2000004184c */
[----:B-1----:R-:W-:-:S07]  /*6c90*/  FFMA.FTZ R0, R138, c[0x0][0x23c], -R8 ;  /* 0x00008f008a007a23 */ /* 0x002fce0000010808 */
[C---:B------:R-:W-:Y:S01]  /*6ca0*/  HMMA.16816.F32.BF16 R76, R4.reuse, R24, R44 ;  /* 0x00000018044c723c */ /* 0x040fe2000004182c */
[----:B--2---:R-:W-:Y:S01]  /*6cb0*/  MOV R138, R21 ;  /* 0x00000015008a7202 */ /* 0x004fe20000000f00 */
[----:B------:R-:W-:Y:S01]  /*6cc0*/  IMAD.MOV.U32 R17, RZ, RZ, R100 ;  /* 0x000000ffff117224 */ /* 0x000fe200078e0064 */
[----:B------:R-:W-:Y:S01]  /*6cd0*/  MOV R100, R117 ;  /* 0x0000007500647202 */ /* 0x000fe20000000f00 */
[----:B------:R-:W-:Y:S01]  /*6ce0*/  IMAD.MOV.U32 R21, RZ, RZ, R116 ;  /* 0x000000ffff157224 */ /* 0x000fe200078e0074 */
[----:B------:R-:W-:Y:S01]  /*6cf0*/  MOV R116, R36 ;  /* 0x0000002400747202 */ /* 0x000fe20000000f00 */
[----:B------:R-:W-:Y:S02]  /*6d00*/  IMAD.MOV.U32 R117, RZ, RZ, R37 ;  /* 0x000000ffff757224 */ /* 0x000fe400078e0025 */
[C---:B------:R-:W-:Y:S01]  /*6d10*/  HMMA.16816.F32.BF16 R80, R4.reuse, R26, R140 ;  /* 0x0000001a0450723c */ /* 0x040fe2000004188c */
[----:B------:R-:W1:Y:S06]  /*6d20*/  LDSM.16.MT88.4 R24, [R208+0x16800] ;  /* 0x01680000d018783b */ /* 0x000e6c0000004200 */
[----:B------:R-:W-:Y:S01]  /*6d30*/  IMAD.MOV.U32 R141, RZ, RZ, R100 ;  /* 0x000000ffff8d7224 */ /* 0x000fe200078e0064 */
[C---:B---3--:R-:W-:Y:S01]  /*6d40*/  HMMA.16816.F32.BF16 R68, R4.reuse, R32, R148 ;  /* 0x000000200444723c */ /* 0x048fe20000041894 */
        /* <DEDUP_REMOVED lines=8> */
[----:B------:R-:W2:Y:S01]  /*6dd0*/  LDSM.16.MT88.4 R32, [R207+0x16800] ;  /* 0x01680000cf20783b */ /* 0x000ea20000004200 */
[----:B------:R3:W1:Y:S01]  /*6de0*/  MUFU.EX2 R40, R0 ;  /* 0x0000000000287308 */ /* 0x0006620000000800 */
[----:B------:R-:W-:Y:S01]  /*6df0*/  IMAD.MOV.U32 R149, RZ, RZ, R22 ;  /* 0x000000ffff957224 */ /* 0x000fe200078e0016 */
[----:B------:R-:W-:Y:S01]  /*6e00*/  MOV R105, R74 ;  /* 0x0000004a00697202 */ /* 0x000fe20000000f00 */
[----:B------:R-:W-:Y:S01]  /*6e10*/  IMAD.MOV.U32 R116, RZ, RZ, R104 ;  /* 0x000000ffff747224 */ /* 0x000fe200078e0068 */
[----:B------:R-:W-:Y:S01]  /*6e20*/  MOV R140, R21 ;  /* 0x00000015008c7202 */ /* 0x000fe20000000f00 */
[----:B------:R-:W-:Y:S01]  /*6e30*/  IMAD.MOV.U32 R118, RZ, RZ, R106 ;  /* 0x000000ffff767224 */ /* 0x000fe200078e006a */
[C---:B----4-:R-:W-:Y:S01]  /*6e40*/  HMMA.16816.F32.BF16 R52, R4.reuse, R12, R156 ;  /* 0x0000000c0434723c */ /* 0x050fe2000004189c */
        /* <DEDUP_REMOVED lines=8> */
[----:B------:R-:W-:Y:S01]  /*6ed0*/  MOV R148, R17 ;  /* 0x0000001100947202 */ /* 0x000fe20000000f00 */
[----:B---3--:R-:W-:-:S03]  /*6ee0*/  FFMA.FTZ R0, R183, c[0x0][0x23c], -R2 ;  /* 0x00008f00b7007a23 */ /* 0x008fc60000010802 */
[----:B------:R-:W-:Y:S01]  /*6ef0*/  MOV R135, R148 ;  /* 0x0000009400877202 */ /* 0x000fe20000000f00 */
[----:B------:R3:W-:Y:S01]  /*6f00*/  MUFU.EX2 R3, R0 ;  /* 0x0000000000037308 */ /* 0x0007e20000000800 */
[----:B------:R-:W-:Y:S01]  /*6f10*/  IMAD.MOV.U32 R154, RZ, RZ, R20 ;  /* 0x000000ffff9a7224 */ /* 0x000fe200078e0014 */
[----:B------:R-:W-:Y:S01]  /*6f20*/  MOV R20, R103 ;  /* 0x0000006700147202 */ /* 0x000fe20000000f00 */
[----:B------:R-:W-:Y:S01]  /*6f30*/  IMAD.MOV.U32 R103, RZ, RZ, R39 ;  /* 0x000000ffff677224 */ /* 0x000fe200078e0027 */
[C---:B------:R-:W-:Y:S01]  /*6f40*/  HMMA.16816.F32.BF16 R128, R4.reuse, R18, R60 ;  /* 0x000000120480723c */ /* 0x040fe2000004183c */
[----:B------:R-:W4:Y:S02]  /*6f50*/  LDSM.16.MT88.4 R36, [R205+0x11000] ;  /* 0x01100000cd24783b */ /* 0x000f240000004200 */
[----:B------:R-:W-:Y:S01]  /*6f60*/  IMAD.MOV.U32 R151, RZ, RZ, R20 ;  /* 0x000000ffff977224 */ /* 0x000fe200078e0014 */
[----:B------:R-:W-:Y:S01]  /*6f70*/  MOV R139, R103 ;  /* 0x00000067008b7202 */ /* 0x000fe20000000f00 */
[----:B------:R-:W4:Y:S01]  /*6f80*/  LDSM.16.MT88.4 R20, [R208+0x11000] ;  /* 0x01100000d014783b */ /* 0x000f220000004200 */
[----:B------:R-:W-:Y:S01]  /*6f90*/  MOV R103, R119 ;  /* 0x0000007700677202 */ /* 0x000fe20000000f00 */
[----:B------:R-:W-:Y:S01]  /*6fa0*/  IMAD.MOV.U32 R42, RZ, RZ, R151 ;  /* 0x000000ffff2a7224 */ /* 0x000fe200078e0097 */
[----:B------:R-:W-:Y:S01]  /*6fb0*/  MOV R119, R72 ;  /* 0x0000004800777202 */ /* 0x000fe20000000f00 */
[----:B------:R-:W-:Y:S01]  /*6fc0*/  IMAD.MOV.U32 R151, RZ, RZ, R102 ;  /* 0x000000ffff977224 */ /* 0x000fe200078e0066 */
[C---:B-1----:R-:W-:Y:S01]  /*6fd0*/  HMMA.16816.F32.BF16 R72, R4.reuse, R26, R176 ;  /* 0x0000001a0448723c */ /* 0x042fe200000418b0 */
[----:B------:R-:W-:Y:S01]  /*6fe0*/  MOV R43, R103 ;  /* 0x00000067002b7202 */ /* 0x000fe20000000f00 */
[----:B---3--:R-:W-:Y:S01]  /*6ff0*/  FFMA.FTZ R0, R180, c[0x0][0x23c], -R2 ;  /* 0x00008f00b4007a23 */ /* 0x008fe20000010802 */
[----:B------:R-:W-:Y:S01]  /*7000*/  MOV R102, R119 ;  /* 0x0000007700667202 */ /* 0x000fe20000000f00 */
[----:B------:R-:W-:Y:S01]  /*7010*/  IMAD.MOV.U32 R103, RZ, RZ, R104 ;  /* 0x000000ffff677224 */ /* 0x000fe200078e0068 */
[----:B------:R-:W-:Y:S01]  /*7020*/  MOV R104, R85 ;  /* 0x0000005500687202 */ /* 0x000fe20000000f00 */
[----:B------:R1:W3:Y:S01]  /*7030*/  MUFU.EX2 R16, R0 ;  /* 0x0000000000107308 */ /* 0x0002e20000000800 */
[----:B------:R-:W-:Y:S01]  /*7040*/  IMAD.MOV.U32 R177, RZ, RZ, R40 ;  /* 0x000000ffffb17224 */ /* 0x000fe200078e0028 */
[C---:B------:R-:W-:Y:S01]  /*7050*/  HMMA.16816.F32.BF16 R60, R4.reuse, R30, R112 ;  /* 0x0000001e043c723c */ /* 0x040fe20000041870 */
[----:B------:R-:W-:Y:S01]  /*7060*/  IMAD.MOV.U32 R40, RZ, RZ, R149 ;  /* 0x000000ffff287224 */ /* 0x000fe200078e0095 */
        /* <DEDUP_REMOVED lines=10> */
[----:B------:R-:W-:Y:S01]  /*7110*/  IMAD.MOV.U32 R139, RZ, RZ, R116 ;  /* 0x000000ffff8b7224 */ /* 0x000fe200078e0074 */
[----:B------:R-:W-:Y:S01]  /*7120*/  MOV R116, R105 ;  /* 0x0000006900747202 */ /* 0x000fe20000000f00 */
[----:B-1----:R-:W-:-:S02]  /*7130*/  FFMA.FTZ R0, R181, c[0x0][0x23c], -R2 ;  /* 0x00008f00b5007a23 */ /* 0x002fc40000010802 */
[----:B------:R-:W-:Y:S01]  /*7140*/  IMAD.MOV.U32 R105, RZ, RZ, R86 ;  /* 0x000000ffff697224 */ /* 0x000fe200078e0056 */
[----:B------:R-:W-:Y:S01]  /*7150*/  MOV R86, R204 ;  /* 0x000000cc00567202 */ /* 0x000fe20000000f00 */
[----:B------:R1:W1:Y:S01]  /*7160*/  MUFU.EX2 R12, R0 ;  /* 0x00000000000c7308 */ /* 0x0002620000000800 */
[C---:B--2---:R-:W-:Y:S01]  /*7170*/  HMMA.16816.F32.BF16 R92, R4.reuse, R32, R188 ;  /* 0x00000020045c723c */ /* 0x044fe200000418bc */
[----:B---3--:R-:W-:Y:S01]  /*7180*/  IMAD.MOV.U32 R181, RZ, RZ, R16 ;  /* 0x000000ffffb57224 */ /* 0x008fe200078e0010 */
[----:B------:R-:W-:Y:S01]  /*7190*/  MOV R156, R135 ;  /* 0x00000087009c7202 */ /* 0x000fe20000000f00 */
[----:B------:R-:W-:Y:S01]  /*71a0*/  LDSM.16.MT88.4 R16, [R207+0x11000] ;  /* 0x01100000cf10783b */ /* 0x000fe20000004200 */
[----:B------:R-:W-:Y:S01]  /*71b0*/  MOV R155, R101 ;  /* 0x00000065009b7202 */ /* 0x000fe20000000f00 */
[----:B------:R-:W-:Y:S01]  /*71c0*/  IMAD.MOV.U32 R114, RZ, RZ, R102 ;  /* 0x000000ffff727224 */ /* 0x000fe200078e0066 */
[----:B------:R-:W-:Y:S02]  /*71d0*/  MOV R115, R103 ;  /* 0x0000006700737202 */ /* 0x000fe40000000f00 */
[----:B------:R-:W-:Y:S01]  /*71e0*/  HMMA.16816.F32.BF16 R44, R4, R24, R164 ;  /* 0x00000018042c723c */ /* 0x000fe200000418a4 */
[----:B------:R-:W-:Y:S01]  /*71f0*/  IMAD.MOV.U32 R157, RZ, RZ, R40 ;  /* 0x000000ffff9d7224 */ /* 0x000fe200078e0028 */
[----:B------:R-:W-:Y:S01]  /*7200*/  MOV R158, R41 ;  /* 0x00000029009e7202 */ /* 0x000fe20000000f00 */
[----:B------:R-:W-:Y:S01]  /*7210*/  IMAD.MOV.U32 R159, RZ, RZ, R42 ;  /* 0x000000ffff9f7224 */ /* 0x000fe200078e002a */
[----:B------:R-:W-:Y:S01]  /*7220*/  MOV R153, R117 ;  /* 0x0000007500997202 */ /* 0x000fe20000000f00 */
[----:B------:R-:W-:Y:S01]  /*7230*/  IMAD.MOV.U32 R152, RZ, RZ, R116 ;  /* 0x000000ffff987224 */ /* 0x000fe200078e0074 */
[----:B------:R-:W-:Y:S01]  /*7240*/  MOV R113, R43 ;  /* 0x0000002b00717202 */ /* 0x000fe20000000f00 */
[----:B-1----:R-:W-:Y:S01]  /*7250*/  FFMA.FTZ R0, R182, c[0x0][0x23c], -R2 ;  /* 0x00008f00b6007a23 */ /* 0x002fe20000010802 */
[----:B------:R1:W5:Y:S03]  /*7260*/  LDL.LU R204, [R1+0x58] ;  /* 0x0000580001cc7983 */ /* 0x0003660000300800 */
[----:B------:R-:W2:Y:S01]  /*7270*/  MUFU.EX2 R13, R0 ;  /* 0x00000000000d7308 */ /* 0x000ea20000000800 */
        /* <DEDUP_REMOVED lines=10> */
[----:B------:R-:W-:-:S03]  /*7320*/  MOV R180, R114 ;  /* 0x0000007200b47202 */ /* 0x000fc60000000f00 */
[----:B------:R-:W-:Y:S01]  /*7330*/  LDSM.16.MT88.4 R24, [R205+0x15000] ;  /* 0x01500000cd18783b */ /* 0x000fe20000004200 */
[----:B--2---:R-:W-:-:S03]  /*7340*/  MOV R176, R13 ;  /* 0x0000000d00b07202 */ /* 0x004fc60000000f00 */
[----:B------:R-:W2:Y:S01]  /*7350*/  LDSM.16.MT88.4 R12, [R205+0x13000] ;  /* 0x01300000cd0c783b */ /* 0x000ea20000004200 */
[----:B------:R-:W-:Y:S01]  /*7360*/  IMAD.MOV.U32 R100, RZ, RZ, R118 ;  /* 0x000000ffff647224 */ /* 0x000fe200078e0076 */
[----:B------:R-:W-:Y:S01]  /*7370*/  MOV R119, R85 ;  /* 0x0000005500777202 */ /* 0x000fe20000000f00 */
[----:B------:R-:W-:Y:S01]  /*7380*/  IMAD.MOV.U32 R118, RZ, RZ, R84 ;  /* 0x000000ffff767224 */ /* 0x000fe200078e0054 */
[----:B------:R-:W-:Y:S01]  /*7390*/  MOV R105, R87 ;  /* 0x0000005700697202 */ /* 0x000fe20000000f00 */
[----:B------:R-:W-:Y:S02]  /*73a0*/  IMAD.MOV.U32 R104, RZ, RZ, R86 ;  /* 0x000000ffff687224 */ /* 0x000fe400078e0056 */
[----:B------:R-:W-:Y:S01]  /*73b0*/  HMMA.16816.F32.BF16 R84, R4, R34, R172 ;  /* 0x000000220454723c */ /* 0x000fe200000418ac */
[----:B------:R-:W3:Y:S01]  /*73c0*/  LDSM.16.MT88.4 R32, [R206+0x13000] ;  /* 0x01300000ce20783b */ /* 0x000ee20000004200 */
[----:B------:R-:W-:Y:S01]  /*73d0*/  IMAD.MOV.U32 R106, RZ, RZ, R137 ;  /* 0x000000ffff6a7224 */ /* 0x000fe200078e0089 */
[----:B------:R-:W-:Y:S01]  /*73e0*/  MOV R107, R136 ;  /* 0x00000088006b7202 */ /* 0x000fe20000000f00 */
[----:B------:R-:W-:Y:S01]  /*73f0*/  IMAD.MOV.U32 R178, RZ, RZ, R105 ;  /* 0x000000ffffb27224 */ /* 0x000fe200078e0069 */
[----:B------:R-:W-:Y:S01]  /*7400*/  MOV R179, R104 ;  /* 0x0000006800b37202 */ /* 0x000fe20000000f00 */
[----:B------:R-:W-:Y:S01]  /*7410*/  IMAD.MOV.U32 R183, RZ, RZ, R113 ;  /* 0x000000ffffb77224 */ /* 0x000fe200078e0071 */
[----:B------:R-:W-:-:S02]  /*7420*/  F2FP.BF16.PACK_AB R4, R138, R154 ;  /* 0x0000009a8a04723e */ /* 0x000fc400000010ff */
[----:B------:R-:W-:Y:S02]  /*7430*/  F2FP.BF16.PACK_AB R5, R181, R3 ;  /* 0x00000003b505723e */ /* 0x000fe400000010ff */
[----:B------:R-:W-:Y:S02]  /*7440*/  F2FP.BF16.PACK_AB R6, R177, R134 ;  /* 0x00000086b106723e */ /* 0x000fe400000010ff */
[----:B------:R-:W-:Y:S01]  /*7450*/  F2FP.BF16.PACK_AB R7, R176, R190 ;  /* 0x000000beb007723e */ /* 0x000fe200000010ff */
[----:B------:R-:W-:Y:S01]  /*7460*/  IMAD.MOV.U32 R152, RZ, RZ, R107 ;  /* 0x000000ffff987224 */ /* 0x000fe200078e006b */
[----:B------:R-:W-:Y:S01]  /*7470*/  MOV R153, R106 ;  /* 0x0000006a00997202 */ /* 0x000fe20000000f00 */
[----:B------:R-:W-:Y:S01]  /*7480*/  IMAD.MOV.U32 R174, RZ, RZ, R115 ;  /* 0x000000ffffae7224 */ /* 0x000fe200078e0073 */
[----:B------:R-:W-:Y:S01]  /*7490*/  MOV R161, R100 ;  /* 0x0000006400a17202 */ /* 0x000fe20000000f00 */
[----:B------:R-:W-:Y:S01]  /*74a0*/  IMAD.MOV.U32 R175, RZ, RZ, R101 ;  /* 0x000000ffffaf7224 */ /* 0x000fe200078e0065 */
[----:B------:R-:W-:Y:S01]  /*74b0*/  MOV R188, R102 ;  /* 0x0000006600bc7202 */ /* 0x000fe20000000f00 */
[C---:B----4-:R-:W-:Y:S01]  /*74c0*/  HMMA.16816.F32.BF16 R140, R4.reuse, R36, R140 ;  /* 0x00000024048c723c */ /* 0x050fe2000004188c */
[----:B------:R-:W-:Y:S01]  /*74d0*/  IMAD.MOV.U32 R189, RZ, RZ, R103 ;  /* 0x000000ffffbd7224 */ /* 0x000fe200078e0067 */
[----:B------:R-:W-:Y:S01]  /*74e0*/  MOV R160, R116 ;  /* 0x0000007400a07202 */ /* 0x000fe20000000f00 */
[----:B------:R-:W-:Y:S01]  /*74f0*/  IMAD.MOV.U32 R182, RZ, RZ, R117 ;  /* 0x000000ffffb67224 */ /* 0x000fe200078e0075 */
[----:B------:R-:W-:Y:S01]  /*7500*/  MOV R191, R118 ;  /* 0x0000007600bf7202 */ /* 0x000fe20000000f00 */
[----:B------:R-:W-:Y:S01]  /*7510*/  IMAD.MOV.U32 R0, RZ, RZ, R119 ;  /* 0x000000ffff007224 */ /* 0x000fe200078e0077 */
[----:B------:R1:W5:Y:S02]  /*7520*/  LDL.LU R137, [R1+0x54] ;  /* 0x0000540001897983 */ /* 0x0003640000300800 */
[C---:B------:R-:W-:Y:S02]  /*7530*/  HMMA.16816.F32.BF16 R36, R4.reuse, R38, R156 ;  /* 0x000000260424723c */ /* 0x040fe4000004189c */
[----:B------:R1:W5:Y:S06]  /*7540*/  LDL.LU R136, [R1+0x50] ;  /* 0x0000500001887983 */ /* 0x00036c0000300800 */
[C---:B------:R-:W-:Y:S08]  /*7550*/  HMMA.16816.F32.BF16 R156, R4.reuse, R20, R240 ;  /* 0x00000014049c723c */ /* 0x040ff000000418f0 */
[C---:B------:R-:W-:Y:S01]  /*7560*/  HMMA.16816.F32.BF16 R104, R4.reuse, R22, R200 ;  /* 0x000000160468723c */ /* 0x040fe200000418c8 */
[----:B------:R-:W4:Y:S07]  /*7570*/  LDSM.16.MT88.4 R20, [R206+0x15000] ;  /* 0x01500000ce14783b */ /* 0x000f2e0000004200 */
        /* <DEDUP_REMOVED lines=9> */
[C---:B---3--:R-:W-:Y:S08]  /*7610*/  HMMA.16816.F32.BF16 R120, R4.reuse, R32, R120 ;  /* 0x000000200478723c */ /* 0x048ff00000041878 */
[C---:B------:R-:W-:Y:S01]  /*7620*/  HMMA.16816.F32.BF16 R124, R4.reuse, R34, R244 ;  /* 0x00000022047c723c */ /* 0x040fe200000418f4 */
[----:B------:R-:W3:Y:S07]  /*7630*/  LDSM.16.MT88.4 R32, [R205+0x17000] ;  /* 0x01700000cd20783b */ /* 0x000eee0000004200 */
[C---:B------:R-:W-:Y:S07]  /*7640*/  HMMA.16816.F32.BF16 R236, R4.reuse, R40, R232 ;  /* 0x0000002804ec723c */ /* 0x040fee00000418e8 */
[----:B------:R-:W-:Y:S01]  /*7650*/  IMAD.MOV.U32 R41, RZ, RZ, R182 ;  /* 0x000000ffff297224 */ /* 0x000fe200078e00b6 */
[C---:B------:R-:W-:Y:S07]  /*7660*/  HMMA.16816.F32.BF16 R244, R4.reuse, R42, R192 ;  /* 0x0000002a04f4723c */ /* 0x040fee00000418c0 */
[----:B------:R-:W-:Y:S01]  /*7670*/  IMAD.MOV.U32 R43, RZ, RZ, R179 ;  /* 0x000000ffff2b7224 */ /* 0x000fe200078e00b3 */
[C---:B------:R-:W-:Y:S07]  /*7680*/  HMMA.16816.F32.BF16 R232, R4.reuse, R24, R144 ;  /* 0x0000001804e8723c */ /* 0x040fee0000041890 */
[----:B------:R-:W-:Y:S01]  /*7690*/  MOV R146, R176 ;  /* 0x000000b000927202 */ /* 0x000fe20000000f00 */
[----:B------:R-:W-:Y:S01]  /*76a0*/  HMMA.16816.F32.BF16 R196, R4, R26, R128 ;  /* 0x0000001a04c4723c */ /* 0x000fe20000041880 */
[----:B------:R-:W-:Y:S01]  /*76b0*/  IMAD.MOV.U32 R145, RZ, RZ, R177 ;  /* 0x000000ffff917224 */ /* 0x000fe200078e00b1 */
[----:B------:R-:W-:Y:S01]  /*76c0*/  MOV R24, R178 ;  /* 0x000000b200187202 */ /* 0x000fe20000000f00 */
[----:B------:R-:W-:Y:S01]  /*76d0*/  IMAD.MOV.U32 R25, RZ, RZ, R180 ;  /* 0x000000ffff197224 */ /* 0x000fe200078e00b4 */
[----:B------:R-:W-:-:S03]  /*76e0*/  MOV R144, R181 ;  /* 0x000000b500907202 */ /* 0x000fc60000000f00 */
[----:B------:R-:W-:Y:S01]  /*76f0*/  MOV R131, R183 ;  /* 0x000000b700837202 */ /* 0x000fe20000000f00 */
        /* <DEDUP_REMOVED lines=8> */
[----:B------:R-:W2:Y:S01]  /*7780*/  LDSM.16.MT88.4 R12, [R207+0x17000] ;  /* 0x01700000cf0c783b */ /* 0x000ea20000004200 */
[----:B------:R-:W-:Y:S01]  /*7790*/  MOV R40, R0 ;  /* 0x0000000000287202 */ /* 0x000fe20000000f00 */
[----:B------:R-:W-:Y:S01]  /*77a0*/  FFMA.FTZ R0, R252, c[0x0][0x23c], -R8 ;  /* 0x00008f00fc007a23 */ /* 0x000fe20000010808 */
[----:B------:R-:W-:-:S04]  /*77b0*/  MOV R42, R174 ;  /* 0x000000ae002a7202 */ /* 0x000fc80000000f00 */
[----:B------:R-:W-:Y:S01]  /*77c0*/  HMMA.16816.F32.BF16 R184, R4, R18, R80 ;  /* 0x0000001204b8723c */ /* 0x000fe20000041850 */
[----:B------:R1:W-:Y:S01]  /*77d0*/  MUFU.EX2 R83, R0 ;  /* 0x0000000000537308 */ /* 0x0003e20000000800 */
[----:B------:R-:W-:-:S06]  /*77e0*/  IMAD.MOV.U32 R171, RZ, RZ, R175 ;  /* 0x000000ffffab7224 */ /* 0x000fcc00078e00af */
[----:B---3--:R-:W-:Y:S01]  /*77f0*/  HMMA.16816.F32.BF16 R172, R4, R32, R56 ;  /* 0x0000002004ac723c */ /* 0x008fe20000041838 */
[----:B-1----:R-:W-:-:S04]  /*7800*/  FFMA.FTZ R0, R131, c[0x0][0x23c], -R8 ;  /* 0x00008f0083007a23 */ /* 0x002fc80000010808 */
[----:B------:R1:W3:Y:S01]  /*7810*/  MUFU.EX2 R56, R0 ;  /* 0x0000000000387308 */ /* 0x0002e20000000800 */
[----:B------:R-:W-:Y:S01]  /*7820*/  IMAD.MOV.U32 R147, RZ, RZ, R191 ;  /* 0x000000ffff937224 */ /* 0x000fe200078e00bf */
[----:B------:R-:W-:Y:S01]  /*7830*/  MOV R170, R188 ;  /* 0x000000bc00aa7202 */ /* 0x000fe20000000f00 */
[----:B------:R-:W-:Y:S02]  /*7840*/  IMAD.MOV.U32 R169, RZ, RZ, R189 ;  /* 0x000000ffffa97224 */ /* 0x000fe400078e00bd */
[----:B-1----:R-:W-:-:S04]  /*7850*/  FFMA.FTZ R0, R24, c[0x0][0x23c], -R8 ;  /* 0x00008f0018007a23 */ /* 0x002fc80000010808 */
[----:B------:R1:W-:Y:S01]  /*7860*/  MUFU.EX2 R252, R0 ;  /* 0x0000000000fc7308 */ /* 0x0003e20000000800 */
[----:B------:R-:W-:Y:S01]  /*7870*/  MOV R168, R190 ;  /* 0x000000be00a87202 */ /* 0x000fe20000000f00 */
[----:B------:R-:W-:Y:S01]  /*7880*/  IMAD.MOV.U32 R97, RZ, RZ, R11 ;  /* 0x000000ffff617224 */ /* 0x000fe200078e000b */
[----:B------:R-:W-:Y:S01]  /*7890*/  MOV R96, R138 ;  /* 0x0000008a00607202 */ /* 0x000fe20000000f00 */
[----:B------:R-:W-:Y:S01]  /*78a0*/  IMAD.MOV.U32 R99, RZ, RZ, R9 ;  /* 0x000000ffff637224 */ /* 0x000fe200078e0009 */
[----:B------:R-:W-:Y:S01]  /*78b0*/  MOV R98, R10 ;  /* 0x0000000a00627202 */ /* 0x000fe20000000f00 */
[----:B------:R-:W-:Y:S01]  /*78c0*/  HMMA.16816.F32.BF16 R188, R4, R16, R76 ;  /* 0x0000001004bc723c */ /* 0x000fe2000004184c */
[----:B-1----:R-:W-:Y:S02]  /*78d0*/  FFMA.FTZ R0, R155, c[0x0][0x23c], -R8 ;  /* 0x00008f009b007a23 */ /* 0x002fe40000010808 */
[----:B------:R-:W-:Y:S01]  /*78e0*/  IMAD.MOV.U32 R155, RZ, RZ, R135 ;  /* 0x000000ffff9b7224 */ /* 0x000fe200078e0087 */
[----:B------:R-:W-:-:S02]  /*78f0*/  MOV R135, R139 ;  /* 0x0000008b00877202 */ /* 0x000fc40000000f00 */
[----:B------:R1:W-:Y:S02]  /*7900*/  MUFU.EX2 R139, R0 ;  /* 0x00000000008b7308 */ /* 0x0003e40000000800 */
[----:B----4-:R-:W-:Y:S01]  /*7910*/  HMMA.16816.F32.BF16 R8, R4, R20, R44 ;  /* 0x000000140408723c */ /* 0x010fe2000004182c */
[----:B------:R-:W-:Y:S01]  /*7920*/  MOV R79, R147 ;  /* 0x00000093004f7202 */ /* 0x000fe20000000f00 */
[----:B------:R-:W-:Y:S01]  /*7930*/  IMAD.MOV.U32 R67, RZ, RZ, R41 ;  /* 0x000000ffff437224 */ /* 0x000fe200078e0029 */
[----:B------:R-:W-:Y:S01]  /*7940*/  MOV R88, R169 ;  /* 0x000000a900587202 */ /* 0x000fe20000000f00 */
[----:B------:R-:W-:Y:S01]  /*7950*/  IMAD.MOV.U32 R89, RZ, RZ, R170 ;  /* 0x000000ffff597224 */ /* 0x000fe200078e00aa */
[----:B------:R-:W-:-:S03]  /*7960*/  MOV R80, R135 ;  /* 0x0000008700507202 */ /* 0x000fc60000000f00 */
[----:B------:R-:W-:Y:S01]  /*7970*/  HMMA.16816.F32.BF16 R16, R4, R28, R52 ;  /* 0x0000001c0410723c */ /* 0x000fe20000041834 */
[----:B-1----:R-:W-:-:S07]  /*7980*/  FFMA.FTZ R0, R25, c[0x0][0x23c], -R2 ;  /* 0x00008f0019007a23 */ /* 0x002fce0000010802 */
[C---:B------:R-:W-:Y:S01]  /*7990*/  HMMA.16816.F32.BF16 R24, R4.reuse, R22, R72 ;  /* 0x000000160418723c */ /* 0x040fe20000041848 */
[----:B------:R-:W-:Y:S01]  /*79a0*/  MOV R90, R171 ;  /* 0x000000ab005a7202 */ /* 0x000fe20000000f00 */
[----:B------:R1:W-:Y:S01]  /*79b0*/  MUFU.EX2 R138, R0 ;  /* 0x00000000008a7308 */ /* 0x0003e20000000800 */
[----:B------:R-:W-:Y:S01]  /*79c0*/  IMAD.MOV.U32 R91, RZ, RZ, R42 ;  /* 0x000000ffff5b7224 */ /* 0x000fe200078e002a */
[----:B------:R-:W-:Y:S04]  /*79d0*/  LDSM.16.MT88.4 R72, [R205+0x15800] ;  /* 0x01580000cd48783b */ /* 0x000fe80000004200 */
[C---:B--2---:R-:W-:Y:S08]  /*79e0*/  HMMA.16816.F32.BF16 R20, R4.reuse, R12, R92 ;  /* 0x0000000c0414723c */ /* 0x044ff0000004185c */
[----:B------:R-:W-:Y:S01]  /*79f0*/  HMMA.16816.F32.BF16 R32, R4, R34, R60 ;  /* 0x000000220420723c */ /* 0x000fe2000004183c */
[----:B-1----:R-:W-:-:S07]  /*7a00*/  FFMA.FTZ R0, R43, c[0x0][0x23c], -R2 ;  /* 0x00008f002b007a23 */ /* 0x002fce0000010802 */
[C---:B------:R-:W-:Y:S01]  /*7a10*/  HMMA.16816.F32.BF16 R28, R4.reuse, R30, R48 ;  /* 0x0000001e041c723c */ /* 0x040fe20000041830 */
[----:B------:R1:W2:Y:S01]  /*7a20*/  MUFU.EX2 R135, R0 ;  /* 0x0000000000877308 */ /* 0x0002a20000000800 */
[----:B------:R-:W-:Y:S06]  /*7a30*/  LDSM.16.MT88.4 R48, [R206+0x13800] ;  /* 0x01380000ce30783b */ /* 0x000fec0000004200 */
[----:B------:R-:W-:Y:S07]  /*7a40*/  HMMA.16816.F32.BF16 R12, R4, R14, R84 ;  /* 0x0000000e040c723c */ /* 0x000fee0000041854 */
[----:B---3--:R-:W-:-:S02]  /*7a50*/  IMAD.MOV.U32 R4, RZ, RZ, R56 ;  /* 0x000000ffff047224 */ /* 0x008fc400078e0038 */
[----:B------:R-:W3:Y:S01]  /*7a60*/  LDSM.16.MT88.4 R56, [R208+0x13800] ;  /* 0x01380000d038783b */ /* 0x000ee20000004200 */
[--C-:B-1----:R-:W-:Y:S02]  /*7a70*/  FFMA.FTZ R0, R79, c[0x0][0x23c], -R2.reuse ;  /* 0x00008f004f007a23 */ /* 0x102fe40000010802 */
[----:B------:R-:W-:Y:S02]  /*7a80*/  FFMA.FTZ R2, R67, c[0x0][0x23c], -R2 ;  /* 0x00008f0043027a23 */ /* 0x000fe40000010802 */
        /* <DEDUP_REMOVED lines=9> */
[----:B------:R-:W-:-:S02]  /*7b20*/  IMAD.MOV.U32 R130, RZ, RZ, R144 ;  /* 0x000000ffff827224 */ /* 0x000fc400078e0090 */
[----:B------:R-:W-:Y:S01]  /*7b30*/  IMAD.MOV.U32 R97, RZ, RZ, R98 ;  /* 0x000000ffff617224 */ /* 0x000fe200078e0062 */
[----:B------:R-:W1:Y:S01]  /*7b40*/  LDSM.16.MT88.4 R144, [R205+0x11800] ;  /* 0x01180000cd90783b */ /* 0x000e620000004200 */
[----:B------:R-:W-:Y:S01]  /*7b50*/  MOV R98, R99 ;  /* 0x0000006300627202 */ /* 0x000fe20000000f00 */
[----:B------:R-:W-:Y:S01]  /*7b60*/  IMAD.MOV.U32 R99, RZ, RZ, R128 ;  /* 0x000000ffff637224 */ /* 0x000fe200078e0080 */
[----:B------:R-:W-:Y:S02]  /*7b70*/  MOV R82, R40 ;  /* 0x0000002800527202 */ /* 0x000fe40000000f00 */
[----:B------:R-:W4:Y:S01]  /*7b80*/  LDSM.16.MT88.4 R40, [R205+0x13800] ;  /* 0x01380000cd28783b */ /* 0x000f220000004200 */
[----:B------:R-:W-:Y:S01]  /*7b90*/  MOV R128, R129 ;  /* 0x0000008100807202 */ /* 0x000fe20000000f00 */
[----:B------:R-:W-:Y:S01]  /*7ba0*/  IMAD.MOV.U32 R129, RZ, RZ, R130 ;  /* 0x000000ffff817224 */ /* 0x000fe200078e0082 */
[----:B------:R-:W-:Y:S02]  /*7bb0*/  MOV R130, R134 ;  /* 0x0000008600827202 */ /* 0x000fe40000000f00 */
[----:B------:R-:W-:Y:S01]  /*7bc0*/  MOV R92, R3 ;  /* 0x00000003005c7202 */ /* 0x000fe20000000f00 */
[----:B------:R2:W-:Y:S08]  /*7bd0*/  MUFU.EX2 R134, R0 ;  /* 0x0000000000867308 */ /* 0x0005f00000000800 */
[----:B------:R3:W1:Y:S01]  /*7be0*/  MUFU.EX2 R3, R2 ;  /* 0x0000000200037308 */ /* 0x0006620000000800 */
[----:B------:R-:W-:Y:S01]  /*7bf0*/  IMAD.MOV.U32 R131, RZ, RZ, R168 ;  /* 0x000000ffff837224 */ /* 0x000fe200078e00a8 */
[----:B------:R-:W-:Y:S01]  /*7c00*/  MOV R5, R83 ;  /* 0x0000005300057202 */ /* 0x000fe20000000f00 */
[----:B------:R-:W-:Y:S01]  /*7c10*/  IMAD.MOV.U32 R61, RZ, RZ, R129 ;  /* 0x000000ffff3d7224 */ /* 0x000fe200078e0081 */
[----:B------:R-:W-:-:S02]  /*7c20*/  MOV R60, R130 ;  /* 0x00000082003c7202 */ /* 0x000fc40000000f00 */
[----:B------:R-:W-:Y:S02]  /*7c30*/  MOV R63, R96 ;  /* 0x00000060003f7202 */ /* 0x000fe40000000f00 */
[----:B------:R-:W-:Y:S01]  /*7c40*/  MOV R62, R98 ;  /* 0x00000062003e7202 */ /* 0x000fe20000000f00 */
[----:B--2---:R-:W-:Y:S01]  /*7c50*/  IMAD.MOV.U32 R0, RZ, RZ, R131 ;  /* 0x000000ffff007224 */ /* 0x004fe200078e0083 */
[----:B------:R-:W-:Y:S01]  /*7c60*/  F2FP.BF16.PACK_AB R129, R135, R138 ;  /* 0x0000008a8781723e */ /* 0x000fe200000010ff */
[----:B------:R-:W-:Y:S01]  /*7c70*/  IMAD.MOV.U32 R71, RZ, RZ, R163 ;  /* 0x000000ffff477224 */ /* 0x000fe200078e00a3 */
[----:B------:R-:W-:Y:S01]  /*7c80*/  F2FP.BF16.PACK_AB R130, R139, R252 ;  /* 0x000000fc8b82723e */ /* 0x000fe200000010ff */
[----:B------:R-:W-:Y:S01]  /*7c90*/  IMAD.MOV.U32 R69, RZ, RZ, R153 ;  /* 0x000000ffff457224 */ /* 0x000fe200078e0099 */
[----:B------:R-:W-:Y:S01]  /*7ca0*/  MOV R70, R152 ;  /* 0x0000009800467202 */ /* 0x000fe20000000f00 */
[----:B------:R-:W-:Y:S01]  /*7cb0*/  IMAD.MOV.U32 R87, RZ, RZ, R79 ;  /* 0x000000ffff577224 */ /* 0x000fe200078e004f */
[----:B---3--:R-:W-:-:S02]  /*7cc0*/  MOV R2, R128 ;  /* 0x0000008000027202 */ /* 0x008fc40000000f00 */
[----:B------:R-:W-:Y:S01]  /*7cd0*/  MOV R68, R154 ;  /* 0x0000009a00447202 */ /* 0x000fe20000000f00 */
[----:B------:R-:W-:Y:S01]  /*7ce0*/  IMAD.MOV.U32 R77, RZ, RZ, R161 ;  /* 0x000000ffff4d7224 */ /* 0x000fe200078e00a1 */
[----:B------:R-:W-:Y:S02]  /*7cf0*/  F2FP.BF16.PACK_AB R128, R4, R5 ;  /* 0x000000050480723e */ /* 0x000fe400000010ff */
[----:B------:R-:W-:Y:S02]  /*7d00*/  MOV R78, R160 ;  /* 0x000000a0004e7202 */ /* 0x000fe40000000f00 */
[----:B------:R-:W-:Y:S01]  /*7d10*/  MOV R76, R162 ;  /* 0x000000a2004c7202 */ /* 0x000fe20000000f00 */
[----:B------:R-:W-:Y:S01]  /*7d20*/  IMAD.MOV.U32 R85, RZ, RZ, R89 ;  /* 0x000000ffff557224 */ /* 0x000fe200078e0059 */
[----:B-1----:R-:W-:Y:S01]  /*7d30*/  F2FP.BF16.PACK_AB R131, R3, R134 ;  /* 0x000000860383723e */ /* 0x002fe200000010ff */
[----:B------:R-:W-:Y:S01]  /*7d40*/  IMAD.MOV.U32 R79, RZ, RZ, R97 ;  /* 0x000000ffff4f7224 */ /* 0x000fe200078e0061 */
[----:B------:R-:W1:Y:S01]  /*7d50*/  LDSM.16.MT88.4 R160, [R208+0x11800] ;  /* 0x01180000d0a0783b */ /* 0x000e620000004200 */
[----:B------:R-:W-:-:S02]  /*7d60*/  MOV R84, R90 ;  /* 0x0000005a00547202 */ /* 0x000fc40000000f00 */
[----:B------:R-:W-:Y:S01]  /*7d70*/  MOV R86, R88 ;  /* 0x0000005800567202 */ /* 0x000fe20000000f00 */
[----:B------:R-:W-:Y:S01]  /*7d80*/  IMAD.MOV.U32 R93, RZ, RZ, R82 ;  /* 0x000000ffff5d7224 */ /* 0x000fe200078e0052 */
[C---:B------:R-:W-:Y:S01]  /*7d90*/  HMMA.16816.F32.BF16 R52, R128.reuse, R56, R236 ;  /* 0x000000388034723c */ /* 0x040fe200000418ec */
[----:B------:R-:W-:Y:S01]  /*7da0*/  IMAD.MOV.U32 R81, RZ, RZ, R155 ;  /* 0x000000ffff517224 */ /* 0x000fe200078e009b */
[----:B------:R-:W-:Y:S05]  /*7db0*/  LDSM.16.MT88.4 R168, [R207+0x11800] ;  /* 0x01180000cfa8783b */ /* 0x000fea0000004200 */
[----:B------:R-:W-:Y:S01]  /*7dc0*/  MOV R236, R2 ;  /* 0x0000000200ec7202 */ /* 0x000fe20000000f00 */
[----:B------:R-:W-:Y:S01]  /*7dd0*/  HMMA.16816.F32.BF16 R56, R128, R58, R244 ;  /* 0x0000003a8038723c */ /* 0x000fe200000418f4 */
[----:B------:R-:W-:-:S07]  /*7de0*/  IMAD.MOV.U32 R2, RZ, RZ, R63 ;  /* 0x000000ffff027224 */ /* 0x000fce00078e003f */
[C---:B------:R-:W-:Y:S01]  /*7df0*/  HMMA.16816.F32.BF16 R44, R128.reuse, R48, R120 ;  /* 0x00000030802c723c */ /* 0x040fe20000041878 */
[----:B------:R-:W-:Y:S01]  /*7e00*/  MOV R247, R0 ;  /* 0x0000000000f77202 */ /* 0x000fe20000000f00 */
[----:B------:R-:W-:Y:S01]  /*7e10*/  IMAD.MOV.U32 R246, RZ, RZ, R60 ;  /* 0x000000fffff67224 */ /* 0x000fe200078e003c */
[----:B------:R-:W-:Y:S01]  /*7e20*/  MOV R245, R61 ;  /* 0x0000003d00f57202 */ /* 0x000fe20000000f00 */
[----:B------:R-:W-:Y:S01]  /*7e30*/  IMAD.MOV.U32 R7, RZ, RZ, R91 ;  /* 0x000000ffff077224 */ /* 0x000fe200078e005b */
[----:B------:R-:W-:Y:S01]  /*7e40*/  MOV R0, R62 ;  /* 0x0000003e00007202 */ /* 0x000fe20000000f00 */
[----:B------:R-:W-:Y:S02]  /*7e50*/  IMAD.MOV.U32 R6, RZ, RZ, R99 ;  /* 0x000000ffff067224 */ /* 0x000fe400078e0063 */
[----:B------:R-:W-:Y:S01]  /*7e60*/  HMMA.16816.F32.BF16 R140, R128, R144, R140 ;  /* 0x00000090808c723c */ /* 0x000fe2000004188c */
[----:B------:R-:W-:Y:S01]  /*7e70*/  IMAD.MOV.U32 R95, RZ, RZ, R80 ;  /* 0x000000ffff5f7224 */ /* 0x000fe200078e0050 */
[----:B------:R-:W-:Y:S01]  /*7e80*/  MOV R94, R81 ;  /* 0x00000051005e7202 */ /* 0x000fe20000000f00 */
[----:B------:R-:W-:Y:S01]  /*7e90*/  LDSM.16.MT88.4 R152, [R206+0x11800] ;  /* 0x01180000ce98783b */ /* 0x000fe20000004200 */
[----:B------:R-:W-:-:S02]  /*7ea0*/  MOV R239, R4 ;  /* 0x0000000400ef7202 */ /* 0x000fc40000000f00 */
[----:B------:R-:W-:Y:S01]  /*7eb0*/  MOV R238, R5 ;  /* 0x0000000500ee7202 */ /* 0x000fe20000000f00 */
[----:B------:R-:W-:Y:S01]  /*7ec0*/  LDSM.16.MT88.4 R88, [R208+0x15800] ;  /* 0x01580000d058783b */ /* 0x000fe20000004200 */
[C---:B------:R-:W-:Y:S08]  /*7ed0*/  HMMA.16816.F32.BF16 R60, R128.reuse, R64, R248 ;  /* 0x00000040803c723c */ /* 0x040ff000000418f8 */
[C---:B------:R-:W-:Y:S01]  /*7ee0*/  HMMA.16816.F32.BF16 R48, R128.reuse, R50, R124 ;  /* 0x000000328030723c */ /* 0x040fe2000004187c */
[----:B------:R-:W-:Y:S01]  /*7ef0*/  IMAD.MOV.U32 R237, RZ, RZ, R6 ;  /* 0x000000ffffed7224 */ /* 0x000fe200078e0006 */
[----:B------:R-:W-:Y:S04]  /*7f00*/  LDSM.16.MT88.4 R80, [R206+0x15800] ;  /* 0x01580000ce50783b */ /* 0x000fe80000004200 */
[----:B------:R-:W-:Y:S01]  /*7f10*/  LDSM.16.MT88.4 R96, [R207+0x15800] ;  /* 0x01580000cf60783b */ /* 0x000fe20000004200 */
[----:B------:R-:W-:Y:S01]  /*7f20*/  MOV R126, R68 ;  /* 0x00000044007e7202 */ /* 0x000fe20000000f00 */
[----:B------:R-:W-:Y:S01]  /*7f30*/  HMMA.16816.F32.BF16 R64, R128, R66, R240 ;  /* 0x000000428040723c */ /* 0x000fe200000418f0 */
[----:B------:R-:W-:Y:S01]  /*7f40*/  MOV R124, R69 ;  /* 0x00000045007c7202 */ /* 0x000fe20000000f00 */
[----:B------:R-:W-:Y:S01]  /*7f50*/  IMAD.MOV.U32 R125, RZ, RZ, R70 ;  /* 0x000000ffff7d7224 */ /* 0x000fe200078e0046 */
[----:B------:R-:W-:Y:S04]  /*7f60*/  LDSM.16.MT88.4 R120, [R208+0x17800] ;  /* 0x01780000d078783b */ /* 0x000fe80000004200 */
[----:B------:R-:W-:-:S02]  /*7f70*/  MOV R240, R71 ;  /* 0x0000004700f07202 */ /* 0x000fc40000000f00 */
[----:B------:R-:W-:Y:S01]  /*7f80*/  HMMA.16816.F32.BF16 R68, R128, R72, R232 ;  /* 0x000000488044723c */ /* 0x000fe200000418e8 */
[----:B------:R-:W-:Y:S01]  /*7f90*/  MOV R241, R76 ;  /* 0x0000004c00f17202 */ /* 0x000fe20000000f00 */
[----:B------:R-:W-:-:S05]  /*7fa0*/  IMAD.MOV.U32 R242, RZ, RZ, R77 ;  /* 0x000000fffff27224 */ /* 0x000fca00078e004d */
[----:B------:R-:W-:Y:S01]  /*7fb0*/  MOV R235, R79 ;  /* 0x0000004f00eb7202 */ /* 0x000fe20000000f00 */
[----:B------:R-:W-:Y:S01]  /*7fc0*/  FADD.FTZ R0, R0, R240 ;  /* 0x000000f000007221 */ /* 0x000fe20000010000 */
[----:B------:R-:W-:Y:S03]  /*7fd0*/  HMMA.16816.F32.BF16 R144, R128, R146, R36 ;  /* 0x000000928090723c */ /* 0x000fe60000041824 */
[----:B------:R-:W-:Y:S02]  /*7fe0*/  FADD.FTZ R2, R2, R235 ;  /* 0x000000eb02027221 */ /* 0x000fe40000010000 */
[----:B------:R-:W-:-:S03]  /*7ff0*/  FADD.FTZ R0, R242, R0 ;  /* 0x00000000f2007221 */ /* 0x000fc60000010000 */
[C---:B----4-:R-:W-:Y:S01]  /*8000*/  HMMA.16816.F32.BF16 R36, R128.reuse, R40, R112 ;  /* 0x000000288024723c */ /* 0x050fe20000041870 */
[----:B------:R-:W-:Y:S01]  /*8010*/  FADD.FTZ R2, R241, R2 ;  /* 0x00000002f1027221 */ /* 0x000fe20000010000 */
[----:B------:R-:W-:Y:S01]  /*8020*/  MOV R248, R93 ;  /* 0x0000005d00f87202 */ /* 0x000fe20000000f00 */
[----:B------:R-:W-:Y:S01]  /*8030*/  IMAD.MOV.U32 R250, RZ, RZ, R95 ;  /* 0x000000fffffa7224 */ /* 0x000fe200078e005f */
[----:B------:R-:W-:Y:S02]  /*8040*/  MOV R243, R78 ;  /* 0x0000004e00f37202 */ /* 0x000fe40000000f00 */
[----:B------:R-:W-:Y:S02]  /*8050*/  MOV R251, R7 ;  /* 0x0000000700fb7202 */ /* 0x000fe40000000f00 */
[----:B------:R-:W-:Y:S01]  /*8060*/  MOV R249, R94 ;  /* 0x0000005e00f97202 */ /* 0x000fe20000000f00 */
[----:B------:R-:W-:Y:S01]  /*8070*/  HMMA.16816.F32.BF16 R40, R128, R42, R116 ;  /* 0x0000002a8028723c */ /* 0x000fe20000041874 */
[----:B------:R-:W2:Y:S01]  /*8080*/  LDSM.16.MT88.4 R4, [R207+0x17800] ;  /* 0x01780000cf04783b */ /* 0x000ea20000004200 */
[----:B------:R-:W-:-:S03]  /*8090*/  IMAD.MOV.U32 R127, RZ, RZ, R92 ;  /* 0x000000ffff7f7224 */ /* 0x000fc600078e005c */
[----:B------:R-:W-:Y:S02]  /*80a0*/  LDSM.16.MT88.4 R112, [R206+0x17800] ;  /* 0x01780000ce70783b */ /* 0x000fe40000004200 */
[----:B------:R-:W-:Y:S01]  /*80b0*/  MOV R116, R84 ;  /* 0x0000005400747202 */ /* 0x000fe20000000f00 */
[----:B------:R-:W-:Y:S01]  /*80c0*/  IMAD.MOV.U32 R117, RZ, RZ, R85 ;  /* 0x000000ffff757224 */ /* 0x000fe200078e0055 */
[----:B------:R-:W-:Y:S02]  /*80d0*/  MOV R119, R87 ;  /* 0x0000005700777202 */ /* 0x000fe40000000f00 */
        /* <DEDUP_REMOVED lines=18> */
[----:B------:R-:W-:Y:S01]  /*8200*/  HMMA.16816.F32.BF16 R160, R128, R162, R104 ;  /* 0x000000a280a0723c */ /* 0x000fe20000041868 */
[----:B------:R-:W1:Y:S01]  /*8210*/  LDSM.16.MT88.4 R104, [R205+0x17800] ;  /* 0x01780000cd68783b */ /* 0x000e620000004200 */
        /* <DEDUP_REMOVED lines=8> */
[----:B--2---:R-:W-:Y:S01]  /*82a0*/  HMMA.16816.F32.BF16 R124, R128, R4, R20 ;  /* 0x00000004807c723c */ /* 0x004fe20000041814 */
[----:B------:R-:W-:-:S06]  /*82b0*/  FADD.FTZ R0, R3, R0 ;  /* 0x0000000003007221 */ /* 0x000fcc0000010000 */
[----:B------:R-:W-:Y:S01]  /*82c0*/  FADD.FTZ R4, R139, R2 ;  /* 0x000000028b047221 */ /* 0x000fe20000010000 */
[----:B------:R2:W-:Y:S04]  /*82d0*/  STL [R1+0x10], R0 ;  /* 0x0000100001007387 */ /* 0x0005e80000100800 */
[----:B------:R2:W-:Y:S01]  /*82e0*/  STL [R1+0xc], R4 ;  /* 0x00000c0401007387 */ /* 0x0005e20000100800 */
        /* <DEDUP_REMOVED lines=19> */
[----:B--2---:R-:W2:Y:S04]  /*8420*/  LDL.LU R239, [R1+0x4c] ;  /* 0x00004c0001ef7983 */ /* 0x004ea80000300800 */
[----:B------:R-:W1:Y:S01]  /*8430*/  S2R R238, SR_TID.X ;  /* 0x0000000000ee7919 */ /* 0x000e620000002100 */
[----:B------:R-:W-:Y:S01]  /*8440*/  IMAD.U32 R4, RZ, RZ, UR8 ;  /* 0x00000008ff047e24 */ /* 0x000fe2000f8e00ff */
[----:B------:R-:W-:-:S02]  /*8450*/  ULDC.64 UR6, c[0x0][0x1a0] ;  /* 0x0000680000067ab9 */ /* 0x000fc40000000a00 */
[----:B------:R-:W3:Y:S01]  /*8460*/  LDL.64 R236, [R1+0x18] ;  /* 0x0000180001ec7983 */ /* 0x000ee20000100a00 */
[----:B------:R-:W-:Y:S01]  /*8470*/  IMAD.U32 R0, RZ, RZ, UR8 ;  /* 0x00000008ff007e24 */ /* 0x000fe2000f8e00ff */
[----:B------:R-:W-:Y:S01]  /*8480*/  UIADD3 UR8, UR15, 0x3f, URZ ;  /* 0x0000003f0f087890 */ /* 0x000fe2000fffe03f */
[----:B------:R-:W-:Y:S02]  /*8490*/  IMAD.U32 R7, RZ, RZ, UR10 ;  /* 0x0000000aff077e24 */ /* 0x000fe4000f8e00ff */
[----:B------:R-:W-:Y:S01]  /*84a0*/  IMAD.U32 R6, RZ, RZ, UR21 ;  /* 0x00000015ff067e24 */ /* 0x000fe2000f8e00ff */
[----:B------:R-:W-:Y:S01]  /*84b0*/  USHF.R.S32.HI UR9, URZ, 0x1f, UR8 ;  /* 0x0000001f3f097899 */ /* 0x000fe20008011408 */
[----:B-----5:R-:W-:Y:S01]  /*84c0*/  SHF.R.S32.HI R245, RZ, 0x1f, R136 ;  /* 0x0000001ffff57819 */ /* 0x020fe20000011488 */
[----:B------:R-:W-:Y:S01]  /*84d0*/  IMAD.MOV.U32 R135, RZ, RZ, R132 ;  /* 0x000000ffff877224 */ /* 0x000fe200078e0084 */
[----:B------:R-:W-:Y:S01]  /*84e0*/  IADD3 R250, P2, R136, 0x10, RZ ;  /* 0x0000001088fa7810 */ /* 0x000fe20007f5e0ff */
[----:B------:R-:W-:Y:S01]  /*84f0*/  ULEA.HI UR9, UR9, UR8, URZ, 0x6 ;  /* 0x0000000809097291 */ /* 0x000fe2000f8f303f */
[----:B------:R-:W-:Y:S01]  /*8500*/  IMAD.MOV.U32 R134, RZ, RZ, R133 ;  /* 0x000000ffff867224 */ /* 0x000fe200078e0085 */
[----:B------:R-:W-:-:S02]  /*8510*/  USHF.L.U64.HI UR5, UR6, 0x4, UR7 ;  /* 0x0000000406057899 */ /* 0x000fc40008010207 */
[----:B------:R-:W-:Y:S01]  /*8520*/  UMOV UR20, URZ ;  /* 0x0000003f00147c82 */ /* 0x000fe20008000000 */
[----:B-1----:R-:W-:Y:S01]  /*8530*/  LOP3.LUT R8, R238, 0x3, RZ, 0xc0, !PT ;  /* 0x00000003ee087812 */ /* 0x002fe200078ec0ff */
[----:B---3--:R-:W-:Y:S01]  /*8540*/  IMAD.MOV.U32 R246, RZ, RZ, R236 ;  /* 0x000000fffff67224 */ /* 0x008fe200078e00ec */
[----:B------:R-:W-:-:S03]  /*8550*/  USHF.L.U32 UR10, UR6, 0x4, URZ ;  /* 0x00000004060a7899 */ /* 0x000fc6000800063f */
[----:B--2---:R-:W-:Y:S01]  /*8560*/  IMAD R8, R8, -0x2, R239 ;  /* 0xfffffffe08087824 */ /* 0x004fe200078e02ef */
[----:B------:R-:W-:Y:S01]  /*8570*/  ULEA.HI.SX32 UR14, UR9, 0xfffffffd, 0x1a ;  /* 0xfffffffd090e7891 */ /* 0x000fe2000f8fd23f */
[--C-:B------:R-:W-:Y:S01]  /*8580*/  IMAD.MOV.U32 R2, RZ, RZ, R246.reuse ;  /* 0x000000ffff027224 */ /* 0x100fe200078e00f6 */
[----:B------:R-:W-:Y:S01]  /*8590*/  SHF.R.S32.HI R3, RZ, 0x1f, R246 ;  /* 0x0000001fff037819 */ /* 0x000fe200000114f6 */
[----:B------:R-:W-:-:S04]  /*85a0*/  IMAD.MOV.U32 R247, RZ, RZ, R237 ;  /* 0x000000fffff77224 */ /* 0x000fc800078e00ed */
[----:B------:R-:W-:-:S04]  /*85b0*/  IMAD.WIDE.U32 R4, R4, c[0x0][0x1b0], R2 ;  /* 0x00006c0004047a25 */ /* 0x000fc800078e0002 */
[----:B------:R-:W-:Y:S01]  /*85c0*/  IMAD.WIDE.U32 R2, R0, c[0x0][0x1b8], R2 ;  /* 0x00006e0000027a25 */ /* 0x000fe200078e0002 */
[----:B------:R-:W-:Y:S01]  /*85d0*/  IADD3 R0, P1, R4, UR12, RZ ;  /* 0x0000000c04007c10 */ /* 0x000fe2000ff3e0ff */
[----:B------:R-:W-:-:S03]  /*85e0*/  ULEA.HI.SX32 UR12, UR9, 0xfffffffe, 0x1a ;  /* 0xfffffffe090c7891 */ /* 0x000fc6000f8fd23f */
[----:B------:R-:W-:Y:S01]  /*85f0*/  IADD3 R252, P0, R2, UR24, RZ ;  /* 0x0000001802fc7c10 */ /* 0x000fe2000ff1e0ff */
[----:B------:R-:W-:Y:S01]  /*8600*/  IMAD.U32 R2, RZ, RZ, UR15 ;  /* 0x0000000fff027e24 */ /* 0x000fe2000f8e00ff */
[----:B------:R-:W-:Y:S02]  /*8610*/  IADD3.X R7, R7, UR25, R5, P1, !PT ;  /* 0x0000001907077c10 */ /* 0x000fe40008ffe405 */
[----:B------:R-:W-:Y:S02]  /*8620*/  LEA R4, P1, R0, c[0x0][0x168], 0x1 ;  /* 0x00005a0000047a11 */ /* 0x000fe400078208ff */
[----:B------:R-:W-:Y:S02]  /*8630*/  IADD3.X R6, R6, UR26, R3, P0, !PT ;  /* 0x0000001a06067c10 */ /* 0x000fe400087fe403 */
[----:B------:R-:W-:Y:S01]  /*8640*/  LEA R3, P0, R252, c[0x0][0x170], 0x1 ;  /* 0x00005c00fc037a11 */ /* 0x000fe200078008ff */
[----:B------:R1:W-:Y:S01]  /*8650*/  STL [R1+0x8], R4 ;  /* 0x0000080401007387 */ /* 0x0003e20000100800 */
[----:B------:R-:W-:-:S02]  /*8660*/  IADD3 R2, R2, -UR16, R8 ;  /* 0x8000001002027c10 */ /* 0x000fc4000fffe008 */
[----:B------:R-:W-:Y:S01]  /*8670*/  LEA.HI.X R0, R0, c[0x0][0x16c], R7, 0x1, P1 ;  /* 0x00005b0000007a11 */ /* 0x000fe200008f0c07 */
[----:B------:R1:W-:Y:S01]  /*8680*/  STL [R1], R3 ;  /* 0x0000000301007387 */ /* 0x0003e20000100800 */
[----:B------:R-:W-:-:S03]  /*8690*/  LEA.HI.X R252, R252, c[0x0][0x174], R6, 0x1, P0 ;  /* 0x00005d00fcfc7a11 */ /* 0x000fc600000f0c06 */
[----:B------:R1:W-:Y:S04]  /*86a0*/  STL [R1+0x14], R2 ;  /* 0x0000140201007387 */ /* 0x0003e80000100800 */
[----:B------:R1:W-:Y:S04]  /*86b0*/  STL [R1+0x4], R0 ;  /* 0x0000040001007387 */ /* 0x0003e80000100800 */
[----:B------:R-:W2:Y:S04]  /*86c0*/  LDL R237, [R1+0x2c] ;  /* 0x00002c0001ed7983 */ /* 0x000ea80000100800 */
[----:B------:R-:W3:Y:S04]  /*86d0*/  LDL R238, [R1+0x28] ;  /* 0x0000280001ee7983 */ /* 0x000ee80000100800 */
[----:B------:R-:W4:Y:S01]  /*86e0*/  LDL R239, [R1+0x40] ;  /* 0x0000400001ef7983 */ /* 0x000f220000100800 */
[----:B------:R-:W-:Y:S01]  /*86f0*/  ISETP.GE.AND P6, PT, R246, c[0x0][0x220], PT ;  /* 0x00008800f6007a0c */ /* 0x000fe20003fc6270 */
[----:B------:R-:W-:Y:S01]  /*8700*/  IMAD.X R251, RZ, RZ, R245, P2 ;  /* 0x000000fffffb7224 */ /* 0x000fe200010e06f5 */
[C---:B------:R-:W-:Y:S01]  /*8710*/  IADD3 R248, P1, R136.reuse, 0x20, RZ ;  /* 0x0000002088f87810 */ /* 0x040fe20007f3e0ff */
[----:B------:R-:W-:Y:S01]  /*8720*/  IMAD.MOV.U32 R244, RZ, RZ, R136 ;  /* 0x000000fffff47224 */ /* 0x000fe200078e0088 */
[----:B------:R-:W-:-:S03]  /*8730*/  IADD3 R246, P0, R136, 0x30, RZ ;  /* 0x0000003088f67810 */ /* 0x000fc60007f1e0ff */
[--C-:B------:R-:W-:Y:S02]  /*8740*/  IMAD.X R249, RZ, RZ, R245.reuse, P1 ;  /* 0x000000fffff97224 */ /* 0x100fe400008e06f5 */
[----:B------:R-:W-:Y:S01]  /*8750*/  IMAD.X R247, RZ, RZ, R245, P0 ;  /* 0x000000fffff77224 */ /* 0x000fe200000e06f5 */
[----:B--2---:R-:W-:Y:S02]  /*8760*/  ISETP.GE.AND P5, PT, R237, c[0x0][0x220], PT ;  /* 0x00008800ed007a0c */ /* 0x004fe40003fa6270 */
[----:B---3--:R-:W-:Y:S02]  /*8770*/  ISETP.GE.AND P4, PT, R238, c[0x0][0x220], PT ;  /* 0x00008800ee007a0c */ /* 0x008fe40003f86270 */
[----:B----4-:R-:W-:Y:S01]  /*8780*/  ISETP.GE.AND P3, PT, R239, c[0x0][0x220], PT ;  /* 0x00008800ef007a0c */ /* 0x010fe20003f66270 */
[----:B-1----:R-:W-:Y:S05]  /*8790*/  BRA `(.L_x_936) ;  /* 0x000006e000007947 */ /* 0x002fea0003800000 */
.L_x_938:
        /* <DEDUP_REMOVED lines=18> */
[C---:B------:R-:W-:Y:S02]  /*88c0*/  @!P6 LEA R16, P2, R3.reuse, c[0x0][0x168], 0x1 ;  /* 0x00005a000310ea11 */ /* 0x040fe400078408ff */
        /* <DEDUP_REMOVED lines=91> */
.L_x_936:
        /* <DEDUP_REMOVED lines=8> */
[----:B------:R-:W4:Y:S01]  /*8f00*/  LDL R22, [R1] ;  /* 0x0000000001167983 */ /* 0x000f220000100800 */
[----:B------:R-:W-:Y:S01]  /*8f10*/  LEA R8, P2, R8, R244, 0x6 ;  /* 0x000000f408087211 */ /* 0x000fe200078430ff */
[----:B------:R-:W-:Y:S01]  /*8f20*/  UIMAD UR8, UR8, UR6, URZ ;  /* 0x00000006080872a4 */ /* 0x000fe2000f8e023f */
[----:B------:R-:W-:Y:S01]  /*8f30*/  LEA R6, P1, R6, R250, 0x6 ;  /* 0x000000fa06067211 */ /* 0x000fe200078230ff */
[----:B------:R-:W-:Y:S01]  /*8f40*/  IMAD.U32 R3, RZ, RZ, UR18 ;  /* 0x00000012ff037e24 */ /* 0x000fe2000f8e00ff */
[----:B------:R-:W-:Y:S01]  /*8f50*/  MOV R2, UR18 ;  /* 0x0000001200027c02 */ /* 0x000fe20008000f00 */
[----:B------:R-:W-:Y:S01]  /*8f60*/  BAR.SYNC.DEFER_BLOCKING 0x0 ;  /* 0x0000000000007b1d */ /* 0x000fe20000010000 */
[----:B------:R-:W-:Y:S01]  /*8f70*/  MOV R0, UR18 ;  /* 0x0000001200007c02 */ /* 0x000fe20008000f00 */
[----:B------:R-:W-:Y:S01]  /*8f80*/  UIMAD UR8, UR18, UR7, UR8 ;  /* 0x00000007120872a4 */ /* 0x000fe2000f8e0208 */
[----:B------:R-:W-:Y:S01]  /*8f90*/  LEA.HI.X.SX32 R9, R2, R245, 0x6, P2 ;  /* 0x000000f502097211 */ /* 0x000fe200010f36ff */
[----:B------:R-:W-:Y:S01]  /*8fa0*/  IMAD.U32 R10, RZ, RZ, UR24 ;  /* 0x00000018ff0a7e24 */ /* 0x000fe2000f8e00ff */
[----:B------:R-:W-:Y:S01]  /*8fb0*/  LEA.HI.X.SX32 R7, R0, R251, 0x6, P1 ;  /* 0x000000fb00077211 */ /* 0x000fe200008f36ff */
[----:B------:R-:W-:Y:S01]  /*8fc0*/  UIADD3 UR8, UR25, UR8, URZ ;  /* 0x0000000819087290 */ /* 0x000fe2000fffe03f */
        /* <DEDUP_REMOVED lines=12> */
[----:B------:R-:W-:Y:S02]  /*9090*/  IMAD.IADD R0, R19, 0x1, R0 ;  /* 0x0000000113007824 */ /* 0x000fe400078e0200 */
[----:B------:R-:W-:Y:S01]  /*90a0*/  IMAD.U32 R4, RZ, RZ, UR18 ;  /* 0x00000012ff047e24 */ /* 0x000fe2000f8e00ff */
[----:B------:R-:W-:Y:S01]  /*90b0*/  @P6 STS.128 [R231+0x10000], RZ ;  /* 0x010000ffe7006388 */ /* 0x000fe20000000c00 */
[----:B------:R-:W-:Y:S03]  /*90c0*/  IMAD R3, R3, c[0x0][0x1a0], RZ ;  /* 0x0000680003037a24 */ /* 0x000fe600078e02ff */
[----:B------:R-:W-:Y:S01]  /*90d0*/  LEA R4, P0, R4, R248, 0x6 ;  /* 0x000000f804047211 */ /* 0x000fe200078030ff */
[C---:B------:R-:W-:Y:S01]  /*90e0*/  IMAD.WIDE.U32 R20, R2.reuse, c[0x0][0x1a0], RZ ;  /* 0x0000680002147a25 */ /* 0x040fe200078e00ff */
[----:B------:R-:W5:Y:S02]  /*90f0*/  LDL R233, [R1+0x8] ;  /* 0x0000080001e97983 */ /* 0x000f640000100800 */
[----:B------:R-:W-:Y:S01]  /*9100*/  LEA.HI.X.SX32 R5, R5, R249, 0x6, P0 ;  /* 0x000000f905057211 */ /* 0x000fe200000f36ff */
[----:B------:R-:W-:Y:S02]  /*9110*/  IMAD R3, R2, c[0x0][0x1a4], R3 ;  /* 0x0000690002037a24 */ /* 0x000fe400078e0203 */
[----:B------:R-:W5:Y:S02]  /*9120*/  LDL R232, [R1+0x4] ;  /* 0x0000040001e87983 */ /* 0x000f640000100800 */
[----:B------:R-:W-:Y:S02]  /*9130*/  IMAD R5, R5, c[0x0][0x1a0], RZ ;  /* 0x0000680005057a24 */ /* 0x000fe400078e02ff */
[----:B------:R-:W-:Y:S02]  /*9140*/  IMAD.IADD R3, R21, 0x1, R3 ;  /* 0x0000000115037824 */ /* 0x000fe400078e0203 */
[----:B------:R-:W-:Y:S01]  /*9150*/  IMAD R5, R4, c[0x0][0x1a4], R5 ;  /* 0x0000690004057a24 */ /* 0x000fe200078e0205 */
[----:B--2---:R-:W-:Y:S01]  /*9160*/  LEA R11, P2, R10, R16, 0x6 ;  /* 0x000000100a0b7211 */ /* 0x004fe200078430ff */
[----:B------:R-:W-:Y:S03]  /*9170*/  IMAD.WIDE.U32 R16, R6, c[0x0][0x1a0], RZ ;  /* 0x0000680006107a25 */ /* 0x000fe600078e00ff */
[----:B---3--:R-:W-:Y:S01]  /*9180*/  LEA.HI.X R12, R10, R14, R12, 0x6, P2 ;  /* 0x0000000e0a0c7211 */ /* 0x008fe200010f340c */
[----:B------:R-:W-:Y:S01]  /*9190*/  IMAD.WIDE.U32 R14, R4, c[0x0][0x1a0], RZ ;  /* 0x00006800040e7a25 */ /* 0x000fe200078e00ff */
[----:B------:R-:W-:Y:S02]  /*91a0*/  IADD3 R7, R17, R7, RZ ;  /* 0x0000000711077210 */ /* 0x000fe40007ffe0ff */
[-C--:B----4-:R-:W-:Y:S02]  /*91b0*/  LEA R8, P2, R18, R22.reuse, 0x1 ;  /* 0x0000001612087211 */ /* 0x090fe400078408ff */
[----:B------:R-:W-:Y:S02]  /*91c0*/  LEA R6, P1, R16, R22, 0x1 ;  /* 0x0000001610067211 */ /* 0x000fe400078208ff */
[-C--:B------:R-:W-:Y:S02]  /*91d0*/  LEA.HI.X R9, R18, R252.reuse, R0, 0x1, P2 ;  /* 0x000000fc12097211 */ /* 0x080fe400010f0c00 */
[----:B------:R-:W-:Y:S02]  /*91e0*/  LEA.HI.X R7, R16, R252, R7, 0x1, P1 ;  /* 0x000000fc10077211 */ /* 0x000fe400008f0c07 */
        /* <DEDUP_REMOVED lines=9> */
[----:B------:R-:W-:Y:S02]  /*9280*/  LEA.HI.X R5, R14, R252, R5, 0x1, P0 ;  /* 0x000000fc0e057211 */ /* 0x000fe400000f0c05 */
        /* <DEDUP_REMOVED lines=27> */
[----:B------:R-:W-:Y:S01]  /*9440*/  @P6 STS.128 [R231+0x10800], RZ ;  /* 0x010800ffe7006388 */ /* 0x000fe20000000c00 */
[----:B------:R-:W-:Y:S02]  /*9450*/  MOV R0, UR8 ;  /* 0x0000000800007c02 */ /* 0x000fe40008000f00 */
[----:B------:R-:W-:Y:S02]  /*9460*/  @!P6 LEA.HI.X R11, R18, c[0x0][0x174], R19, 0x1, P0 ;  /* 0x00005d00120bea11 */ /* 0x000fe400000f0c13 */
        /* <DEDUP_REMOVED lines=61> */
[----:B-1----:R-:W1:Y:S05]  /*9840*/  LDSM.16.M88.4 R16, [R204+0x8800] ;  /* 0x00880000cc10783b */ /* 0x002e6a0000000200 */
[----:B------:R-:W2:Y:S05]  /*9850*/  LDSM.16.M88.4 R24, [R204+0x9000] ;  /* 0x00900000cc18783b */ /* 0x000eaa0000000200 */
[----:B------:R-:W0:Y:S01]  /*9860*/  LDGDEPBAR ;  /* 0x00000000000079af */ /* 0x000e220000000000 */
[C---:B---3--:R-:W-:Y:S04]  /*9870*/  LEA R2, P1, R0.reuse, R248, 0x6 ;  /* 0x000000f800027211 */ /* 0x048fe800078230ff */
[----:B------:R-:W3:Y:S01]  /*9880*/  LDSM.16.M88.4 R136, [R204+0x9800] ;  /* 0x00980000cc88783b */ /* 0x000ee20000000200 */
[----:B------:R-:W-:Y:S04]  /*9890*/  LEA.HI.X.SX32 R3, R0, R249, 0x6, P1 ;  /* 0x000000f900037211 */ /* 0x000fe800008f36ff */
[----:B------:R-:W-:Y:S01]  /*98a0*/  LDSM.16.M88.4 R172, [R212] ;  /* 0x00000000d4ac783b */ /* 0x000fe20000000200 */
[----:B------:R-:W-:Y:S04]  /*98b0*/  IMAD R3, R3, c[0x0][0x198], RZ ;  /* 0x0000660003037a24 */ /* 0x000fe800078e02ff */
[----:B------:R-:W2:Y:S01]  /*98c0*/  LDSM.16.M88.4 R176, [R215] ;  /* 0x00000000d7b0783b */ /* 0x000ea20000000200 */
[----:B------:R-:W-:Y:S04]  /*98d0*/  IMAD R3, R2, c[0x0][0x19c], R3 ;  /* 0x0000670002037a24 */ /* 0x000fe800078e0203 */
[----:B------:R-:W3:Y:S01]  /*98e0*/  LDSM.16.M88.4 R180, [R230] ;  /* 0x00000000e6b4783b */ /* 0x000ee20000000200 */
[C---:B----4-:R-:W-:Y:S04]  /*98f0*/  HMMA.16816.F32.BF16 R4, R32.reuse, R8, RZ ;  /* 0x000000082004723c */ /* 0x050fe800000418ff */
[----:B------:R-:W4:Y:S05]  /*9900*/  LDSM.16.M88.4 R184, [R229] ;  /* 0x00000000e5b8783b */ /* 0x000f2a0000000200 */
[----:B------:R-:W3:Y:S01]  /*9910*/  LDSM.16.M88.4 R188, [R228] ;  /* 0x00000000e4bc783b */ /* 0x000ee20000000200 */
[C---:B------:R-:W-:Y:S04]  /*9920*/  HMMA.16816.F32.BF16 R8, R32.reuse, R10, RZ ;  /* 0x0000000a2008723c */ /* 0x040fe800000418ff */
[----:B------:R-:W-:Y:S04]  /*9930*/  LDSM.16.M88.4 R192, [R210+0x8000] ;  /* 0x00800000d2c0783b */ /* 0x000fe80000000200 */
[C---:B-1----:R-:W-:Y:S01]  /*9940*/  HMMA.16816.F32.BF16 R12, R32.reuse, R16, RZ ;  /* 0x00000010200c723c */ /* 0x042fe200000418ff */
[----:B------:R-:W-:Y:S05]  /*9950*/  LDSM.16.M88.4 R196, [R210+0x8800] ;  /* 0x00880000d2c4783b */ /* 0x000fea0000000200 */
[----:B------:R-:W-:Y:S02]  /*9960*/  LDSM.16.M88.4 R200, [R209] ;  /* 0x00000000d1c8783b */ /* 0x000fe40000000200 */
[C---:B------:R-:W-:Y:S08]  /*9970*/  HMMA.16816.F32.BF16 R16, R32.reuse, R18, RZ ;  /* 0x000000122010723c */ /* 0x040ff000000418ff */
[C---:B--2---:R-:W-:Y:S08]  /*9980*/  HMMA.16816.F32.BF16 R20, R32.reuse, R24, RZ ;  /* 0x000000182014723c */ /* 0x044ff000000418ff */
[C---:B------:R-:W-:Y:S08]  /*9990*/  HMMA.16816.F32.BF16 R24, R32.reuse, R26, RZ ;  /* 0x0000001a2018723c */ /* 0x040ff000000418ff */
[C---:B---3--:R-:W-:Y:S08]  /*99a0*/  HMMA.16816.F32.BF16 R28, R32.reuse, R136, RZ ;  /* 0x00000088201c723c */ /* 0x048ff000000418ff */
        /* <DEDUP_REMOVED lines=209> */
[----:B------:R2:W2:Y:S01]  /*a6c0*/  MUFU.TANH R176, R13 ;  /* 0x0000000d00b07308 */ /* 0x0004a20000002400 */
[----:B-1----:R-:W1:Y:S01]  /*a6d0*/  LDSM.16.M88.4 R8, [R209+0x7800] ;  /* 0x00780000d108783b */ /* 0x002e620000000200 */
[----:B------:R-:W-:Y:S08]  /*a6e0*/  DEPBAR.LE SB0, 0x0 ;  /* 0x000080000000791a */ /* 0x000ff00000000000 */
[----:B------:R-:W1:Y:S01]  /*a6f0*/  MUFU.TANH R180, R16 ;  /* 0x0000001000b47308 */ /* 0x000e620000002400 */
[----:B------:R-:W-:Y:S01]  /*a700*/  BAR.SYNC.DEFER_BLOCKING 0x0 ;  /* 0x0000000000007b1d */ /* 0x000fe20000010000 */
[C---:B----4-:R-:W-:Y:S07]  /*a710*/  HMMA.16816.F32.BF16 R20, R192.reuse, R4, R20 ;  /* 0x00000004c014723c */ /* 0x050fee0000041814 */
[C---:B------:R-:W-:Y:S01]  /*a720*/  LEA R4, P2, R0.reuse, R250, 0x6 ;  /* 0x000000fa00047211 */ /* 0x040fe200078430ff */
[----:B------:R-:W4:Y:S01]  /*a730*/  MUFU.TANH R179, R17 ;  /* 0x0000001100b37308 */ /* 0x000f220000002400 */
[C---:B------:R-:W-:Y:S03]  /*a740*/  HMMA.16816.F32.BF16 R24, R192.reuse, R6, R24 ;  /* 0x00000006c018723c */ /* 0x040fe60000041818 */
[C---:B------:R-:W-:Y:S04]  /*a750*/  LEA.HI.X.SX32 R5, R0.reuse, R251, 0x6, P2 ;  /* 0x000000fb00057211 */ /* 0x040fe800010f36ff */
[C---:B------:R-:W-:Y:S01]  /*a760*/  LEA R6, P0, R0.reuse, R244, 0x6 ;  /* 0x000000f400067211 */ /* 0x040fe200078030ff */
[----:B------:R-:W-:Y:S01]  /*a770*/  IMAD R5, R5, c[0x0][0x198], RZ ;  /* 0x0000660005057a24 */ /* 0x000fe200078e02ff */
[----:B------:R-:W3:Y:S03]  /*a780*/  MUFU.TANH R181, R14 ;  /* 0x0000000e00b57308 */ /* 0x000ee60000002400 */
[C---:B------:R-:W-:Y:S02]  /*a790*/  LEA.HI.X.SX32 R7, R0.reuse, R245, 0x6, P0 ;  /* 0x000000f500077211 */ /* 0x040fe400000f36ff */
[----:B--2---:R-:W-:Y:S01]  /*a7a0*/  LEA R12, P0, R0, R246, 0x6 ;  /* 0x000000f6000c7211 */ /* 0x004fe200078030ff */
[----:B------:R-:W-:Y:S02]  /*a7b0*/  FMUL.FTZ R20, R20, c[0x0][0x2ec] ;  /* 0x0000bb0014147a20 */ /* 0x000fe40000410000 */
[----:B------:R-:W-:Y:S01]  /*a7c0*/  FMUL.FTZ R21, R21, c[0x0][0x2ec] ;  /* 0x0000bb0015157a20 */ /* 0x000fe20000410000 */
[----:B------:R-:W-:Y:S01]  /*a7d0*/  LEA.HI.X.SX32 R13, R0, R247, 0x6, P0 ;  /* 0x000000f7000d7211 */ /* 0x000fe200000f36ff */
[----:B------:R-:W2:Y:S01]  /*a7e0*/  MUFU.TANH R182, R15 ;  /* 0x0000000f00b67308 */ /* 0x000ea20000002400 */
[----:B------:R-:W-:Y:S02]  /*a7f0*/  IMAD R0, R7, c[0x0][0x198], RZ ;  /* 0x0000660007007a24 */ /* 0x000fe400078e02ff */
[----:B------:R-:W-:Y:S01]  /*a800*/  FMUL.FTZ R22, R22, c[0x0][0x2ec] ;  /* 0x0000bb0016167a20 */ /* 0x000fe20000410000 */
[C---:B-1----:R-:W-:Y:S03]  /*a810*/  HMMA.16816.F32.BF16 R28, R192.reuse, R8, R28 ;  /* 0x00000008c01c723c */ /* 0x042fe6000004181c */
[----:B------:R-:W-:Y:S02]  /*a820*/  FMUL.FTZ R25, R25, c[0x0][0x2ec] ;  /* 0x0000bb0019197a20 */ /* 0x000fe40000410000 */
[----:B------:R-:W-:Y:S01]  /*a830*/  FMUL.FTZ R26, R26, c[0x0][0x2ec] ;  /* 0x0000bb001a1a7a20 */ /* 0x000fe20000410000 */
[----:B------:R-:W1:Y:S01]  /*a840*/  MUFU.TANH R178, R18 ;  /* 0x0000001200b27308 */ /* 0x000e620000002400 */
[----:B------:R-:W-:Y:S01]  /*a850*/  FMUL.FTZ R27, R27, c[0x0][0x2ec] ;  /* 0x0000bb001b1b7a20 */ /* 0x000fe20000410000 */
[----:B------:R-:W-:Y:S04]  /*a860*/  HMMA.16816.F32.BF16 R32, R192, R10, R32 ;  /* 0x0000000ac020723c */ /* 0x000fe80000041820 */
[C---:B------:R-:W-:Y:S02]  /*a870*/  IMAD R0, R6.reuse, c[0x0][0x19c], R0 ;  /* 0x0000670006007a24 */ /* 0x040fe400078e0200 */
[----:B------:R-:W-:Y:S02]  /*a880*/  IMAD.WIDE.U32 R6, R6, c[0x0][0x198], RZ ;  /* 0x0000660006067a25 */ /* 0x000fe400078e00ff */
[----:B------:R1:W1:Y:S04]  /*a890*/  MUFU.TANH R137, R25 ;  /* 0x0000001900897308 */ /* 0x0002680000002400 */
[----:B------:R-:W-:Y:S01]  /*a8a0*/  FMUL.FTZ R23, R23, c[0x0][0x2ec] ;  /* 0x0000bb0017177a20 */ /* 0x000fe20000410000 */
[----:B------:R-:W-:Y:S01]  /*a8b0*/  IADD3 R7, R7, R0, RZ ;  /* 0x0000000007077210 */ /* 0x000fe20007ffe0ff */
[----:B------:R-:W-:Y:S01]  /*a8c0*/  FMUL.FTZ R24, R24, c[0x0][0x2ec] ;  /* 0x0000bb0018187a20 */ /* 0x000fe20000410000 */
[-C--:B-----5:R-:W-:Y:S01]  /*a8d0*/  LEA R10, P1, R6, R233.reuse, 0x1 ;  /* 0x000000e9060a7211 */ /* 0x0a0fe200078208ff */
[----:B------:R-:W-:Y:S02]  /*a8e0*/  FMUL.FTZ R28, R28, c[0x0][0x2ec] ;  /* 0x0000bb001c1c7a20 */ /* 0x000fe40000410000 */
[----:B------:R5:W2:Y:S01]  /*a8f0*/  MUFU.TANH R132, R26 ;  /* 0x0000001a00847308 */ /* 0x000aa20000002400 */
[----:B------:R-:W-:Y:S02]  /*a900*/  FMUL.FTZ R29, R29, c[0x0][0x2ec] ;  /* 0x0000bb001d1d7a20 */ /* 0x000fe40000410000 */
[----:B------:R-:W-:Y:S02]  /*a910*/  FMUL.FTZ R30, R30, c[0x0][0x2ec] ;  /* 0x0000bb001e1e7a20 */ /* 0x000fe40000410000 */
[----:B------:R-:W-:Y:S02]  /*a920*/  FMUL.FTZ R31, R31, c[0x0][0x2ec] ;  /* 0x0000bb001f1f7a20 */ /* 0x000fe40000410000 */
[----:B------:R-:W-:Y:S02]  /*a930*/  FMUL.FTZ R34, R34, c[0x0][0x2ec] ;  /* 0x0000bb0022227a20 */ /* 0x000fe40000410000 */
[----:B------:R-:W-:Y:S01]  /*a940*/  FMUL.FTZ R35, R35, c[0x0][0x2ec] ;  /* 0x0000bb0023237a20 */ /* 0x000fe20000410000 */
[----:B------:R2:W2:Y:S01]  /*a950*/  MUFU.TANH R177, R19 ;  /* 0x0000001300b17308 */ /* 0x0004a20000002400 */
[C---:B------:R-:W-:Y:S02]  /*a960*/  IMAD R11, R4.reuse, c[0x0][0x19c], R5 ;  /* 0x00006700040b7a24 */ /* 0x040fe400078e0205 */
[----:B------:R-:W-:Y:S04]  /*a970*/  IMAD.WIDE.U32 R4, R4, c[0x0][0x198], RZ ;  /* 0x0000660004047a25 */ /* 0x000fe800078e00ff */
[----:B-1----:R-:W-:Y:S01]  /*a980*/  FMUL.FTZ R25, R33, c[0x0][0x2ec] ;  /* 0x0000bb0021197a20 */ /* 0x002fe20000410000 */
[-C--:B------:R-:W-:Y:S01]  /*a990*/  LEA R8, P0, R4, R233.reuse, 0x1 ;  /* 0x000000e904087211 */ /* 0x080fe200078008ff */
[----:B------:R-:W-:Y:S01]  /*a9a0*/  IMAD.WIDE.U32 R16, R2, c[0x0][0x198], RZ ;  /* 0x0000660002107a25 */ /* 0x000fe200078e00ff */
[----:B------:R1:W1:Y:S03]  /*a9b0*/  MUFU.TANH R175, R20 ;  /* 0x0000001400af7308 */ /* 0x0002660000002400 */
[----:B------:R-:W-:Y:S01]  /*a9c0*/  IMAD.IADD R0, R5, 0x1, R11 ;  /* 0x0000000105007824 */ /* 0x000fe200078e020b */
[-C--:B------:R-:W-:Y:S01]  /*a9d0*/  LEA.HI.X R11, R6, R232.reuse, R7, 0x1, P1 ;  /* 0x000000e8060b7211 */ /* 0x080fe200008f0c07 */
[----:B-----5:R-:W-:Y:S01]  /*a9e0*/  FMUL.FTZ R26, R32, c[0x0][0x2ec] ;  /* 0x0000bb00201a7a20 */ /* 0x020fe20000410000 */
[----:B------:R-:W-:Y:S01]  /*a9f0*/  LEA R6, P2, R16, R233, 0x1 ;  /* 0x000000e910067211 */ /* 0x000fe200078408ff */
[----:B------:R-:W-:Y:S01]  /*aa00*/  IMAD R9, R13, c[0x0][0x198], RZ ;  /* 0x000066000d097a24 */ /* 0x000fe200078e02ff */
[----:B------:R-:W-:Y:S01]  /*aa10*/  IADD3 R3, R17, R3, RZ ;  /* 0x0000000311037210 */ /* 0x000fe20007ffe0ff */
[----:B------:R-:W-:Y:S01]  /*aa20*/  IMAD.WIDE.U32 R14, R12, c[0x0][0x198], RZ ;  /* 0x000066000c0e7a25 */ /* 0x000fe200078e00ff */
[----:B------:R1:W1:Y:S02]  /*aa30*/  MUFU.TANH R173, R21 ;  /* 0x0000001500ad7308 */ /* 0x0002640000002400 */
[-C--:B------:R-:W-:Y:S01]  /*aa40*/  LEA.HI.X R7, R16, R232.reuse, R3, 0x1, P2 ;  /* 0x000000e810077211 */ /* 0x080fe200010f0c03 */
[----:B------:R-:W-:Y:S01]  /*aa50*/  IMAD R12, R12, c[0x0][0x19c], R9 ;  /* 0x000067000c0c7a24 */ /* 0x000fe200078e0209 */
[----:B------:R-:W-:Y:S02]  /*aa60*/  LEA.HI.X R9, R4, R232, R0, 0x1, P0 ;  /* 0x000000e804097211 */ /* 0x000fe400000f0c00 */
[----:B------:R-:W-:Y:S02]  /*aa70*/  ISETP.LT.AND P0, PT, RZ, UR18, PT ;  /* 0x00000012ff007c0c */ /* 0x000fe4000bf01270 */
[C---:B------:R-:W-:Y:S02]  /*aa80*/  LEA R4, P1, R14.reuse, R233, 0x1 ;  /* 0x000000e90e047211 */ /* 0x040fe400078208ff */
[----:B------:R1:W1:Y:S01]  /*aa90*/  MUFU.TANH R172, R22 ;  /* 0x0000001600ac7308 */ /* 0x0002620000002400 */
[----:B------:R-:W-:Y:S04]  /*aaa0*/  IADD3 R12, R15, R12, RZ ;  /* 0x0000000c0f0c7210 */ /* 0x000fe80007ffe0ff */
[----:B------:R-:W-:Y:S05]  /*aab0*/  LEA.HI.X R5, R14, R232, R12, 0x1, P1 ;  /* 0x000000e80e057211 */ /* 0x000fea00008f0c0c */
[----:B------:R1:W1:Y:S10]  /*aac0*/  MUFU.TANH R139, R23 ;  /* 0x00000017008b7308 */ /* 0x0002740000002400 */
[----:B------:R1:W1:Y:S10]  /*aad0*/  MUFU.TANH R138, R24 ;  /* 0x00000018008a7308 */ /* 0x0002740000002400 */
[----:B------:R-:W1:Y:S10]  /*aae0*/  MUFU.TANH R27, R27 ;  /* 0x0000001b001b7308 */ /* 0x000e740000002400 */
[----:B------:R-:W1:Y:S10]  /*aaf0*/  MUFU.TANH R28, R28 ;  /* 0x0000001c001c7308 */ /* 0x000e740000002400 */
[----:B------:R-:W1:Y:S10]  /*ab00*/  MUFU.TANH R29, R29 ;  /* 0x0000001d001d7308 */ /* 0x000e740000002400 */
[----:B------:R-:W1:Y:S10]  /*ab10*/  MUFU.TANH R30, R30 ;  /* 0x0000001e001e7308 */ /* 0x000e740000002400 */
[----:B------:R-:W1:Y:S10]  /*ab20*/  MUFU.TANH R31, R31 ;  /* 0x0000001f001f7308 */ /* 0x000e740000002400 */
[----:B------:R-:W1:Y:S10]  /*ab30*/  MUFU.TANH R26, R26 ;  /* 0x0000001a001a7308 */ /* 0x000e740000002400 */
[----:B------:R-:W1:Y:S10]  /*ab40*/  MUFU.TANH R25, R25 ;  /* 0x0000001900197308 */ /* 0x000e740000002400 */
[----:B------:R1:W1:Y:S10]  /*ab50*/  MUFU.TANH R136, R34 ;  /* 0x0000002200887308 */ /* 0x0002740000002400 */
[----:B------:R1:W1:Y:S02]  /*ab60*/  MUFU.TANH R2, R35 ;  /* 0x0000002300027308 */ /* 0x0002640000002400 */
[----:B-1234-:R-:W-:-:S05]  /*ab70*/  @P0 BRA `(.L_x_938) ;  /* 0xffffdc2000000947 */ /* 0x01efca000383ffff */
.L_x_937:
[----:B------:R-:W2:Y:S01]  /*ab80*/  LDL R3, [R1+0x14] ;  /* 0x0000140001037983 */ /* 0x000ea20000100800 */
[----:B------:R-:W-:Y:S01]  /*ab90*/  MOV R0, UR18 ;  /* 0x0000001200007c02 */ /* 0x000fe20008000f00 */
[----:B------:R-:W-:Y:S04]  /*aba0*/  UIADD3 UR20, UR20, 0x1, URZ ;  /* 0x0000000114147890 */ /* 0x000fe8000fffe03f */
[----:B--2---:R-:W-:Y:S05]  /*abb0*/  IMAD R0, R0, -0x40, R3 ;  /* 0xffffffc000007824 */ /* 0x004fea00078e0203 */
[C---:B-1----:R-:W-:Y:S02]  /*abc0*/  IADD3 R4, R0.reuse, 0x8, RZ ;  /* 0x0000000800047810 */ /* 0x042fe40007ffe0ff */
[----:B------:R-:W-:Y:S02]  /*abd0*/  IADD3 R3, R0, 0x7, RZ ;  /* 0x0000000700037810 */ /* 0x000fe40007ffe0ff */
[----:B------:R-:W-:Y:S02]  /*abe0*/  ISETP.GE.AND P1, PT, R4, RZ, PT ;  /* 0x000000ff0400720c */ /* 0x000fe40003f26270 */
[C---:B------:R-:W-:Y:S02]  /*abf0*/  IADD3 R5, R0.reuse, -0x1, RZ ;  /* 0xffffffff00057810 */ /* 0x040fe40007ffe0ff */
[C---:B------:R-:W-:Y:S02]  /*ac00*/  IADD3 R6, R0.reuse, -0x9, RZ ;  /* 0xfffffff700067810 */ /* 0x040fe40007ffe0ff */
[----:B------:R-:W-:Y:S02]  /*ac10*/  ISETP.GE.AND P2, PT, R5, RZ, PT ;  /* 0x000000ff0500720c */ /* 0x000fe40003f46270 */
[C---:B------:R-:W-:Y:S02]  /*ac20*/  IADD3 R7, R0.reuse, -0x8, RZ ;  /* 0xfffffff800077810 */ /* 0x040fe40007ffe0ff */
[C---:B------:R-:W-:Y:S02]  /*ac30*/  IADD3 R9, R0.reuse, -0x10, RZ ;  /* 0xfffffff000097810 */ /* 0x040fe40007ffe0ff */
[C---:B------:R-:W-:Y:S02]  /*ac40*/  IADD3 R8, R0.reuse, -0x11, RZ ;  /* 0xffffffef00087810 */ /* 0x040fe40007ffe0ff */
[C---:B------:R-:W-:Y:S02]  /*ac50*/  @!P1 IADD3 R4, -R0.reuse, -0x8, RZ ;  /* 0xfffffff800049810 */ /* 0x040fe40007ffe1ff */
[----:B------:R-:W-:Y:S02]  /*ac60*/  ISETP.GE.AND P1, PT, R3, RZ, PT ;  /* 0x000000ff0300720c */ /* 0x000fe40003f26270 */
[----:B------:R1:W2:Y:S01]  /*ac70*/  I2F R18, R4 ;  /* 0x0000000400127306 */ /* 0x0002a20000201400 */
[C---:B------:R-:W-:Y:S02]  /*ac80*/  @!P2 IADD3 R5, -R0.reuse, 0x1, RZ ;  /* 0x000000010005a810 */ /* 0x040fe40007ffe1ff */
[----:B------:R-:W-:Y:S02]  /*ac90*/  ISETP.GE.AND P2, PT, R7, RZ, PT ;  /* 0x000000ff0700720c */ /* 0x000fe40003f46270 */
[----:B------:R-:W-:Y:S05]  /*aca0*/  IABS R22, R0 ;  /* 0x0000000000167213 */ /* 0x000fea0000000000 */
[----:B------:R-:W3:Y:S01]  /*acb0*/  I2F R17, R5 ;  /* 0x0000000500117306 */ /* 0x000ee20000201400 */
[----:B------:R-:W-:Y:S02]  /*acc0*/  @!P1 IADD3 R3, -R0, -0x7, RZ ;  /* 0xfffffff900039810 */ /* 0x000fe40007ffe1ff */
[----:B------:R-:W-:Y:S03]  /*acd0*/  ISETP.GE.AND P1, PT, R6, RZ, PT ;  /* 0x000000ff0600720c */ /* 0x000fe60003f26270 */
[C---:B------:R-:W-:Y:S02]  /*ace0*/  @!P2 IADD3 R7, -R0.reuse, 0x8, RZ ;  /* 0x000000080007a810 */ /* 0x040fe40007ffe1ff */
[----:B------:R-:W-:Y:S02]  /*acf0*/  ISETP.GE.AND P2, PT, R9, RZ, PT ;  /* 0x000000ff0900720c */ /* 0x000fe40003f46270 */
[----:B------:R4:W5:Y:S01]  /*ad00*/  I2F R23, R3 ;  /* 0x0000000300177306 */ /* 0x0009620000201400 */
[----:B-1----:R-:W-:Y:S01]  /*ad10*/  IADD3 R4, R0, -0x18, RZ ;  /* 0xffffffe800047810 */ /* 0x002fe20007ffe0ff */
[----:B--2---:R-:W-:Y:S04]  /*ad20*/  FFMA.FTZ R18, R18, -UR4, R185 ;  /* 0x8000000412127c23 */ /* 0x004fe800080100b9 */
[----:B------:R-:W-:Y:S02]  /*ad30*/  @!P1 IADD3 R6, -R0, 0x9, RZ ;  /* 0x0000000900069810 */ /* 0x000fe40007ffe1ff */
[----:B------:R-:W-:Y:S02]  /*ad40*/  ISETP.GE.AND P1, PT, R8, RZ, PT ;  /* 0x000000ff0800720c */ /* 0x000fe40003f26270 */
[----:B------:R1:W2:Y:S01]  /*ad50*/  I2F R15, R6 ;  /* 0x00000006000f7306 */ /* 0x0002a20000201400 */
[----:B------:R-:W-:Y:S02]  /*ad60*/  @!P2 IADD3 R9, -R0, 0x10, RZ ;  /* 0x000000100009a810 */ /* 0x000fe40007ffe1ff */
[----:B------:R-:W-:Y:S01]  /*ad70*/  ISETP.GE.AND P2, PT, R4, RZ, PT ;  /* 0x000000ff0400720c */ /* 0x000fe20003f46270 */
[C---:B---3--:R-:W-:Y:S01]  /*ad80*/  FFMA.FTZ R21, R17.reuse, -UR4, R189 ;  /* 0x8000000411157c23 */ /* 0x048fe200080100bd */
[C---:B------:R-:W-:Y:S01]  /*ad90*/  IADD3 R5, R0.reuse, -0x21, RZ ;  /* 0xffffffdf00057810 */ /* 0x040fe20007ffe0ff */
[----:B------:R-:W-:Y:S04]  /*ada0*/  FFMA.FTZ R24, R17, -UR4, R183 ;  /* 0x8000000411187c23 */ /* 0x000fe800080100b7 */
[----:B------:R-:W3:Y:S01]  /*adb0*/  I2F R16, R7 ;  /* 0x0000000700107306 */ /* 0x000ee20000201400 */
[C---:B------:R-:W-:Y:S02]  /*adc0*/  @!P1 IADD3 R8, -R0.reuse, 0x11, RZ ;  /* 0x0000001100089810 */ /* 0x040fe40007ffe1ff */
[C---:B----4-:R-:W-:Y:S01]  /*add0*/  IADD3 R3, R0.reuse, -0x19, RZ ;  /* 0xffffffe700037810 */ /* 0x050fe20007ffe0ff */
[----:B-----5:R-:W-:Y:S02]  /*ade0*/  FFMA.FTZ R23, R23, -UR4, R187 ;  /* 0x8000000417177c23 */ /* 0x020fe400080100bb */
[C---:B------:R-:W-:Y:S02]  /*adf0*/  @!P2 IADD3 R4, -R0.reuse, 0x18, RZ ;  /* 0x000000180004a810 */ /* 0x040fe40007ffe1ff */
[----:B------:R-:W-:Y:S02]  /*ae00*/  ISETP.GE.AND P1, PT, R3, RZ, PT ;  /* 0x000000ff0300720c */ /* 0x000fe40003f26270 */
[----:B------:R4:W5:Y:S01]  /*ae10*/  I2F R13, R8 ;  /* 0x00000008000d7306 */ /* 0x0009620000201400 */
[----:B-1----:R-:W-:Y:S01]  /*ae20*/  IADD3 R6, R0, -0x20, RZ ;  /* 0xffffffe000067810 */ /* 0x002fe20007ffe0ff */
[C---:B--2---:R-:W-:Y:S02]  /*ae30*/  FFMA.FTZ R17, R15.reuse, -UR4, R184 ;  /* 0x800000040f117c23 */ /* 0x044fe400080100b8 */
[----:B------:R-:W-:Y:S01]  /*ae40*/  FFMA.FTZ R182, R15, -UR4, R182 ;  /* 0x800000040fb67c23 */ /* 0x000fe200080100b6 */
[----:B------:R-:W-:Y:S05]  /*ae50*/  ISETP.GE.AND P2, PT, R6, RZ, PT ;  /* 0x000000ff0600720c */ /* 0x000fea0003f46270 */
[----:B------:R1:W2:Y:S01]  /*ae60*/  I2F R12, R4 ;  /* 0x00000004000c7306 */ /* 0x0002a20000201400 */
[----:B------:R-:W-:Y:S02]  /*ae70*/  @!P1 IADD3 R3, -R0, 0x19, RZ ;  /* 0x0000001900039810 */ /* 0x000fe40007ffe1ff */
[----:B------:R-:W-:Y:S01]  /*ae80*/  ISETP.GE.AND P1, PT, R5, RZ, PT ;  /* 0x000000ff0500720c */ /* 0x000fe20003f26270 */
[----:B---3--:R-:W-:Y:S01]  /*ae90*/  FFMA.FTZ R20, R16, -UR4, R186 ;  /* 0x8000000410147c23 */ /* 0x008fe200080100ba */
[----:B------:R-:W-:Y:S01]  /*aea0*/  IADD3 R7, R0, -0x29, RZ ;  /* 0xffffffd700077810 */ /* 0x000fe20007ffe0ff */
[----:B------:R-:W-:Y:S04]  /*aeb0*/  FFMA.FTZ R181, R16, -UR4, R181 ;  /* 0x8000000410b57c23 */ /* 0x000fe800080100b5 */
[----:B------:R-:W3:Y:S01]  /*aec0*/  I2F R11, R3 ;  /* 0x00000003000b7306 */ /* 0x000ee20000201400 */
[C---:B------:R-:W-:Y:S02]  /*aed0*/  @!P2 IADD3 R6, -R0.reuse, 0x20, RZ ;  /* 0x000000200006a810 */ /* 0x040fe40007ffe1ff */
[C---:B----4-:R-:W-:Y:S01]  /*aee0*/  IADD3 R8, R0.reuse, -0x28, RZ ;  /* 0xffffffd800087810 */ /* 0x050fe20007ffe0ff */
[C---:B-----5:R-:W-:Y:S02]  /*aef0*/  FFMA.FTZ R176, R13.reuse, -UR4, R176 ;  /* 0x800000040db07c23 */ /* 0x060fe400080100b0 */
[----:B------:R-:W-:Y:S01]  /*af00*/  @!P1 IADD3 R5, -R0, 0x21, RZ ;  /* 0x0000002100059810 */ /* 0x000fe20007ffe1ff */
[----:B------:R-:W-:Y:S01]  /*af10*/  FFMA.FTZ R177, R13, -UR4, R177 ;  /* 0x800000040db17c23 */ /* 0x000fe200080100b1 */
[----:B------:R-:W-:Y:S02]  /*af20*/  ISETP.GE.AND P2, PT, R8, RZ, PT ;  /* 0x000000ff0800720c */ /* 0x000fe40003f46270 */
[----:B------:R-:W4:Y:S01]  /*af30*/  I2F R14, R9 ;  /* 0x00000009000e7306 */ /* 0x000f220000201400 */
[----:B------:R-:W-:Y:S02]  /*af40*/  ISETP.GE.AND P1, PT, R7, RZ, PT ;  /* 0x000000ff0700720c */ /* 0x000fe40003f26270 */
[----:B-1----:R-:W-:Y:S01]  /*af50*/  IADD3 R4, R0, -0x30, RZ ;  /* 0xffffffd000047810 */ /* 0x002fe20007ffe0ff */
[C---:B--2---:R-:W-:Y:S02]  /*af60*/  FFMA.FTZ R180, R12.reuse, -UR4, R180 ;  /* 0x800000040cb47c23 */ /* 0x044fe400080100b4 */
[----:B------:R-:W-:Y:S04]  /*af70*/  FFMA.FTZ R172, R12, -UR4, R172 ;  /* 0x800000040cac7c23 */ /* 0x000fe800080100ac */
[----:B------:R1:W2:Y:S01]  /*af80*/  I2F R10, R6 ;  /* 0x00000006000a7306 */ /* 0x0002a20000201400 */
[----:B------:R-:W-:Y:S02]  /*af90*/  @!P2 IADD3 R8, -R0, 0x28, RZ ;  /* 0x000000280008a810 */ /* 0x000fe40007ffe1ff */
[----:B------:R-:W-:Y:S01]  /*afa0*/  ISETP.GE.AND P2, PT, R4, RZ, PT ;  /* 0x000000ff0400720c */ /* 0x000fe20003f46270 */
[C---:B---3--:R-:W-:Y:S01]  /*afb0*/  FFMA.FTZ R179, R11.reuse, -UR4, R179 ;  /* 0x800000040bb37c23 */ /* 0x048fe200080100b3 */
[C---:B------:R-:W-:Y:S01]  /*afc0*/  IADD3 R3, R0.reuse, -0x31, RZ ;  /* 0xffffffcf00037810 */ /* 0x040fe20007ffe0ff */
[----:B------:R-:W-:Y:S01]  /*afd0*/  FFMA.FTZ R139, R11, -UR4, R139 ;  /* 0x800000040b8b7c23 */ /* 0x000fe2000801008b */
[----:B------:R-:W-:Y:S02]  /*afe0*/  @!P1 IADD3 R7, -R0, 0x29, RZ ;  /* 0x0000002900079810 */ /* 0x000fe40007ffe1ff */
[----:B------:R-:W-:Y:S01]  /*aff0*/  ISETP.GE.AND P1, PT, R3, RZ, PT ;  /* 0x000000ff0300720c */ /* 0x000fe20003f26270 */
[----:B------:R3:W5:Y:S01]  /*b000*/  I2F R9, R5 ;  /* 0x0000000500097306 */ /* 0x0007620000201400 */
[----:B----4-:R-:W-:Y:S05]  /*b010*/  FFMA.FTZ R174, R14, -UR4, R174 ;  /* 0x800000040eae7c23 */ /* 0x010fea00080100ae */
[----:B------:R-:W-:Y:S01]  /*b020*/  @!P2 IADD3 R4, -R0, 0x30, RZ ;  /* 0x000000300004a810 */ /* 0x000fe20007ffe1ff */
[----:B------:R-:W-:Y:S02]  /*b030*/  FFMA.FTZ R178, R14, -UR4, R178 ;  /* 0x800000040eb27c23 */ /* 0x000fe400080100b2 */
[----:B------:R-:W-:Y:S01]  /*b040*/  LDSM.16.MT88.4 R12, [R205+0x10000] ;  /* 0x01000000cd0c783b */ /* 0x000fe20000004200 */
[----:B------:R-:W4:Y:S02]  /*b050*/  I2F R22, R22 ;  /* 0x0000001600167306 */ /* 0x000f240000201400 */
[C---:B------:R-:W-:Y:S02]  /*b060*/  @!P1 IADD3 R3, -R0.reuse, 0x31, RZ ;  /* 0x0000003100039810 */ /* 0x040fe40007ffe1ff */
[----:B-1----:R-:W-:Y:S01]  /*b070*/  IADD3 R6, R0, -0x38, RZ ;  /* 0xffffffc800067810 */ /* 0x002fe20007ffe0ff */
[C---:B--2---:R-:W-:Y:S02]  /*b080*/  FFMA.FTZ R175, R10.reuse, -UR4, R175 ;  /* 0x800000040aaf7c23 */ /* 0x044fe400080100af */
[----:B------:R-:W-:Y:S01]  /*b090*/  FFMA.FTZ R184, R10, -UR4, R132 ;  /* 0x800000040ab87c23 */ /* 0x000fe20008010084 */
[----:B------:R-:W-:Y:S02]  /*b0a0*/  ISETP.GE.AND P2, PT, R6, RZ, PT ;  /* 0x000000ff0600720c */ /* 0x000fe40003f46270 */
[----:B------:R-:W1:Y:S01]  /*b0b0*/  I2F R8, R8 ;  /* 0x0000000800087306 */ /* 0x000e620000201400 */
[C---:B---3--:R-:W-:Y:S01]  /*b0c0*/  IADD3 R5, R0.reuse, -0x39, RZ ;  /* 0xffffffc700057810 */ /* 0x048fe20007ffe0ff */
[C---:B-----5:R-:W-:Y:S02]  /*b0d0*/  FFMA.FTZ R173, R9.reuse, -UR4, R173 ;  /* 0x8000000409ad7c23 */ /* 0x060fe400080100ad */
[----:B------:R-:W-:Y:S01]  /*b0e0*/  FFMA.FTZ R185, R9, -UR4, R27 ;  /* 0x8000000409b97c23 */ /* 0x000fe2000801001b */
[----:B------:R-:W-:Y:S05]  /*b0f0*/  ISETP.GE.AND P1, PT, R5, RZ, PT ;  /* 0x000000ff0500720c */ /* 0x000fea0003f26270 */
[----:B------:R-:W2:Y:S01]  /*b100*/  I2F R7, R7 ;  /* 0x0000000700077306 */ /* 0x000ea20000201400 */
[----:B------:R-:W-:Y:S01]  /*b110*/  @!P2 IADD3 R6, -R0, 0x38, RZ ;  /* 0x000000380006a810 */ /* 0x000fe20007ffe1ff */
[C---:B----4-:R-:W-:Y:S02]  /*b120*/  FFMA.FTZ R19, R22.reuse, -UR4, R188 ;  /* 0x8000000416137c23 */ /* 0x050fe400080100bc */
[----:B------:R-:W-:Y:S06]  /*b130*/  FFMA.FTZ R22, R22, -UR4, R133 ;  /* 0x8000000416167c23 */ /* 0x000fec0008010085 */
[----:B------:R-:W3:Y:S01]  /*b140*/  I2F R4, R4 ;  /* 0x0000000400047306 */ /* 0x000ee20000201400 */
[----:B------:R-:W-:Y:S02]  /*b150*/  @!P1 IADD3 R5, -R0, 0x39, RZ ;  /* 0x0000003900059810 */ /* 0x000fe40007ffe1ff */
[----:B------:R-:W-:Y:S01]  /*b160*/  FMNMX.FTZ R0, R19, R134, !PT ;  /* 0x0000008613007209 */ /* 0x000fe20007810000 */
[C---:B-1----:R-:W-:Y:S02]  /*b170*/  FFMA.FTZ R138, R8.reuse, -UR4, R138 ;  /* 0x80000004088a7c23 */ /* 0x042fe4000801008a */
[----:B------:R-:W-:Y:S01]  /*b180*/  FFMA.FTZ R234, R8, -UR4, R30 ;  /* 0x8000000408ea7c23 */ /* 0x000fe2000801001e */
[----:B------:R-:W-:Y:S03]  /*b190*/  FMNMX.FTZ R133, R21, R0, !PT ;  /* 0x0000000015857209 */ /* 0x000fe60007810000 */
[----:B------:R1:W4:Y:S01]  /*b1a0*/  I2F R0, R3 ;  /* 0x0000000300007306 */ /* 0x0003220000201400 */
[----:B------:R-:W-:Y:S01]  /*b1b0*/  FMNMX.FTZ R133, R20, R133, !PT ;  /* 0x0000008514857209 */ /* 0x000fe20007810000 */
[----:B--2---:R-:W-:Y:S03]  /*b1c0*/  FFMA.FTZ R183, R7, -UR4, R137 ;  /* 0x8000000407b77c23 */ /* 0x004fe60008010089 */
[----:B------:R-:W-:Y:S01]  /*b1d0*/  FMNMX.FTZ R133, R17, R133, !PT ;  /* 0x0000008511857209 */ /* 0x000fe20007810000 */
[----:B------:R-:W-:Y:S03]  /*b1e0*/  FFMA.FTZ R235, R7, -UR4, R31 ;  /* 0x8000000407eb7c23 */ /* 0x000fe6000801001f */
[----:B------:R-:W-:Y:S01]  /*b1f0*/  FMNMX.FTZ R133, R174, R133, !PT ;  /* 0x00000085ae857209 */ /* 0x000fe20007810000 */
[----:B------:R-:W2:Y:S03]  /*b200*/  I2F R6, R6 ;  /* 0x0000000600067306 */ /* 0x000ea60000201400 */
[----:B------:R-:W-:Y:S01]  /*b210*/  FMNMX.FTZ R133, R176, R133, !PT ;  /* 0x00000085b0857209 */ /* 0x000fe20007810000 */
[C---:B---3--:R-:W-:Y:S02]  /*b220*/  FFMA.FTZ R202, R4.reuse, -UR4, R28 ;  /* 0x8000000404ca7c23 */ /* 0x048fe4000801001c */
[----:B------:R-:W-:Y:S01]  /*b230*/  FFMA.FTZ R136, R4, -UR4, R136 ;  /* 0x8000000404887c23 */ /* 0x000fe20008010088 */
[----:B------:R-:W-:Y:S03]  /*b240*/  FMNMX.FTZ R133, R180, R133, !PT ;  /* 0x00000085b4857209 */ /* 0x000fe60007810000 */
[----:B------:R-:W3:Y:S01]  /*b250*/  I2F R5, R5 ;  /* 0x0000000500057306 */ /* 0x000ee20000201400 */
[----:B------:R-:W-:Y:S02]  /*b260*/  FMNMX.FTZ R133, R179, R133, !PT ;  /* 0x00000085b3857209 */ /* 0x000fe40007810000 */
[----:B-1----:R-:W-:Y:S01]  /*b270*/  FMNMX.FTZ R3, R18, R135, !PT ;  /* 0x0000008712037209 */ /* 0x002fe20007810000 */
[C---:B----4-:R-:W-:Y:S01]  /*b280*/  FFMA.FTZ R233, R0.reuse, -UR4, R29 ;  /* 0x8000000400e97c23 */ /* 0x050fe2000801001d */
[----:B------:R-:W-:Y:S01]  /*b290*/  FMNMX.FTZ R133, R175, R133, !PT ;  /* 0x00000085af857209 */ /* 0x000fe20007810000 */
[----:B------:R-:W-:Y:S01]  /*b2a0*/  FFMA.FTZ R2, R0, -UR4, R2 ;  /* 0x8000000400027c23 */ /* 0x000fe20008010002 */
[----:B------:R-:W-:Y:S01]  /*b2b0*/  FMNMX.FTZ R3, R23, R3, !PT ;  /* 0x0000000317037209 */ /* 0x000fe20007810000 */
[----:B------:R-:W-:Y:S01]  /*b2c0*/  LDSM.16.MT88.4 R28, [R208+0x10000] ;  /* 0x01000000d01c783b */ /* 0x000fe20000004200 */
[----:B------:R-:W-:Y:S02]  /*b2d0*/  FMNMX.FTZ R133, R173, R133, !PT ;  /* 0x00000085ad857209 */ /* 0x000fe40007810000 */
[----:B------:R-:W-:Y:S02]  /*b2e0*/  FMNMX.FTZ R3, R22, R3, !PT ;  /* 0x0000000316037209 */ /* 0x000fe40007810000 */
[----:B------:R-:W-:Y:S01]  /*b2f0*/  FMNMX.FTZ R133, R138, R133, !PT ;  /* 0x000000858a857209 */ /* 0x000fe20007810000 */
[----:B--2---:R-:W-:Y:S01]  /*b300*/  FFMA.FTZ R232, R6, -UR4, R26 ;  /* 0x8000000406e87c23 */ /* 0x004fe2000801001a */
[----:B------:R-:W-:Y:S02]  /*b310*/  FMNMX.FTZ R3, R24, R3, !PT ;  /* 0x0000000318037209 */ /* 0x000fe40007810000 */
[----:B------:R-:W-:Y:S02]  /*b320*/  FMNMX.FTZ R133, R183, R133, !PT ;  /* 0x00000085b7857209 */ /* 0x000fe40007810000 */
[----:B------:R-:W-:Y:S02]  /*b330*/  FMNMX.FTZ R3, R181, R3, !PT ;  /* 0x00000003b5037209 */ /* 0x000fe40007810000 */
[----:B------:R-:W-:Y:S02]  /*b340*/  FMNMX.FTZ R133, R202, R133, !PT ;  /* 0x00000085ca857209 */ /* 0x000fe40007810000 */
[----:B------:R-:W-:Y:S01]  /*b350*/  FMNMX.FTZ R3, R182, R3, !PT ;  /* 0x00000003b6037209 */ /* 0x000fe20007810000 */
[----:B---3--:R-:W-:Y:S01]  /*b360*/  FFMA.FTZ R203, R5, -UR4, R25 ;  /* 0x8000000405cb7c23 */ /* 0x008fe20008010019 */
        /* <DEDUP_REMOVED lines=15> */
[----:B------:R-:W1:Y:S08]  /*b460*/  SHFL.BFLY PT, R5, R133, 0x1, 0x1f ;  /* 0x0c201f0085057f89 */ /* 0x000e7000000e0000 */
[----:B------:R-:W2:Y:S01]  /*b470*/  SHFL.BFLY PT, R3, R0, 0x2, 0x1f ;  /* 0x0c401f0000037f89 */ /* 0x000ea200000e0000 */
[----:B-1----:R-:W-:Y:S04]  /*b480*/  FMNMX.FTZ R133, R133, R5, !PT ;  /* 0x0000000585857209 */ /* 0x002fe80007810000 */
[C---:B------:R-:W-:Y:S02]  /*b490*/  FSETP.NEU.FTZ.AND P1, PT, R133.reuse, -INF , PT ;  /* 0xff8000008500780b */ /* 0x040fe40003f3d000 */
[----:B--2---:R-:W-:Y:S01]  /*b4a0*/  FMNMX.FTZ R0, R0, R3, !PT ;  /* 0x0000000300007209 */ /* 0x004fe20007810000 */
[C---:B------:R-:W-:Y:S02]  /*b4b0*/  FADD.FTZ R3, -R133.reuse, R134 ;  /* 0x0000008685037221 */ /* 0x040fe40000010100 */
[----:B------:R-:W-:Y:S02]  /*b4c0*/  FMUL.FTZ R134, R133, c[0x0][0x23c] ;  /* 0x00008f0085867a20 */ /* 0x000fe40000410000 */
[----:B------:R-:W1:Y:S03]  /*b4d0*/  SHFL.BFLY PT, R4, R0, 0x1, 0x1f ;  /* 0x0c201f0000047f89 */ /* 0x000e6600000e0000 */
[----:B------:R-:W-:Y:S05]  /*b4e0*/  FSEL R134, R134, RZ, P1 ;  /* 0x000000ff86867208 */ /* 0x000fea0000800000 */
[--C-:B------:R-:W-:Y:S02]  /*b4f0*/  FFMA.FTZ R21, R21, c[0x0][0x23c], -R134.reuse ;  /* 0x00008f0015157a23 */ /* 0x100fe40000010886 */
[--C-:B------:R-:W-:Y:S02]  /*b500*/  FFMA.FTZ R20, R20, c[0x0][0x23c], -R134.reuse ;  /* 0x00008f0014147a23 */ /* 0x100fe40000010886 */
[----:B------:R-:W-:Y:S01]  /*b510*/  MUFU.EX2 R242, R21 ;  /* 0x0000001500f27308 */ /* 0x000fe20000000800 */
[--C-:B------:R-:W-:Y:S02]  /*b520*/  FFMA.FTZ R19, R19, c[0x0][0x23c], -R134.reuse ;  /* 0x00008f0013137a23 */ /* 0x100fe40000010886 */
[--C-:B------:R-:W-:Y:S02]  /*b530*/  FFMA.FTZ R17, R17, c[0x0][0x23c], -R134.reuse ;  /* 0x00008f0011117a23 */ /* 0x100fe40000010886 */
[--C-:B------:R-:W-:Y:S05]  /*b540*/  FFMA.FTZ R137, R174, c[0x0][0x23c], -R134.reuse ;  /* 0x00008f00ae897a23 */ /* 0x100fea0000010886 */
[----:B------:R-:W-:Y:S01]  /*b550*/  MUFU.EX2 R241, R20 ;  /* 0x0000001400f17308 */ /* 0x000fe20000000800 */
[----:B-1----:R-:W-:Y:S01]  /*b560*/  FMNMX.FTZ R132, R0, R4, !PT ;  /* 0x0000000400847209 */ /* 0x002fe20007810000 */
[----:B------:R-:W-:Y:S03]  /*b570*/  FMUL.FTZ R0, R3, c[0x0][0x23c] ;  /* 0x00008f0003007a20 */ /* 0x000fe60000410000 */
[C---:B------:R-:W-:Y:S05]  /*b580*/  FSETP.NEU.FTZ.AND P1, PT, R132.reuse, -INF , PT ;  /* 0xff8000008400780b */ /* 0x040fea0003f3d000 */
[----:B------:R1:W2:Y:S10]  /*b590*/  MUFU.EX2 R3, R0 ;  /* 0x0000000000037308 */ /* 0x0002b40000000800 */
[----:B------:R-:W3:Y:S10]  /*b5a0*/  MUFU.EX2 R243, R19 ;  /* 0x0000001300f37308 */ /* 0x000ef40000000800 */
[----:B------:R4:W-:Y:S01]  /*b5b0*/  MUFU.EX2 R240, R17 ;  /* 0x0000001100f07308 */ /* 0x0009e20000000800 */
[C---:B-1----:R-:W-:Y:S02]  /*b5c0*/  FADD.FTZ R0, -R132.reuse, R135 ;  /* 0x0000008784007221 */ /* 0x042fe40000010100 */
[----:B------:R-:W-:Y:S02]  /*b5d0*/  FMUL.FTZ R135, R132, c[0x0][0x23c] ;  /* 0x00008f0084877a20 */ /* 0x000fe40000410000 */
[----:B------:R-:W-:Y:S02]  /*b5e0*/  FMUL.FTZ R0, R0, c[0x0][0x23c] ;  /* 0x00008f0000007a20 */ /* 0x000fe40000410000 */
[----:B--2---:R-:W-:Y:S01]  /*b5f0*/  FMUL.FTZ R4, R3, R140 ;  /* 0x0000008c03047220 */ /* 0x004fe20000410000 */
[----:B------:R-:W-:Y:S01]  /*b600*/  FSEL R135, R135, RZ, P1 ;  /* 0x000000ff87877208 */ /* 0x000fe20000800000 */
[C---:B------:R-:W-:Y:S01]  /*b610*/  FMUL.FTZ R5, R3.reuse, R141 ;  /* 0x0000008d03057220 */ /* 0x040fe20000410000 */
[----:B------:R1:W-:Y:S01]  /*b620*/  MUFU.EX2 R201, R137 ;  /* 0x0000008900c97308 */ /* 0x0003e20000000800 */
[----:B---3--:R-:W-:Y:S01]  /*b630*/  F2FP.BF16.PACK_AB R140, R242, R243 ;  /* 0x000000f3f28c723e */ /* 0x008fe200000010ff */
[----:B------:R-:W-:Y:S02]  /*b640*/  FMUL.FTZ R8, R3, R144 ;  /* 0x0000009003087220 */ /* 0x000fe40000410000 */
[--C-:B------:R-:W-:Y:S02]  /*b650*/  FFMA.FTZ R23, R23, c[0x0][0x23c], -R135.reuse ;  /* 0x00008f0017177a23 */ /* 0x100fe40000010887 */
[--C-:B------:R-:W-:Y:S02]  /*b660*/  FFMA.FTZ R22, R22, c[0x0][0x23c], -R135.reuse ;  /* 0x00008f0016167a23 */ /* 0x100fe40000010887 */
[--C-:B------:R-:W-:Y:S02]  /*b670*/  FFMA.FTZ R18, R18, c[0x0][0x23c], -R135.reuse ;  /* 0x00008f0012127a23 */ /* 0x100fe40000010887 */
[----:B------:R-:W-:Y:S01]  /*b680*/  MUFU.EX2 R238, R23 ;  /* 0x0000001700ee7308 */ /* 0x000fe20000000800 */
[--C-:B------:R-:W-:Y:S02]  /*b690*/  FFMA.FTZ R24, R24, c[0x0][0x23c], -R135.reuse ;  /* 0x00008f0018187a23 */ /* 0x100fe40000010887 */
[C---:B------:R-:W-:Y:S02]  /*b6a0*/  FMUL.FTZ R9, R3.reuse, R145 ;  /* 0x0000009103097220 */ /* 0x040fe40000410000 */
[C---:B------:R-:W-:Y:S02]  /*b6b0*/  FMUL.FTZ R16, R3.reuse, R152 ;  /* 0x0000009803107220 */ /* 0x040fe40000410000 */
[C---:B----4-:R-:W-:Y:S02]  /*b6c0*/  FMUL.FTZ R17, R3.reuse, R153 ;  /* 0x0000009903117220 */ /* 0x050fe40000410000 */
[C---:B------:R-:W-:Y:S01]  /*b6d0*/  FMUL.FTZ R25, R3.reuse, R161 ;  /* 0x000000a103197220 */ /* 0x040fe20000410000 */
[----:B------:R2:W-:Y:S01]  /*b6e0*/  MUFU.EX2 R237, R22 ;  /* 0x0000001600ed7308 */ /* 0x0005e20000000800 */
[C---:B------:R-:W-:Y:S02]  /*b6f0*/  FMUL.FTZ R32, R3.reuse, R168 ;  /* 0x000000a803207220 */ /* 0x040fe40000410000 */
[C---:B------:R-:W-:Y:S02]  /*b700*/  FMUL.FTZ R33, R3.reuse, R169 ;  /* 0x000000a903217220 */ /* 0x040fe40000410000 */
[--C-:B-1----:R-:W-:Y:S02]  /*b710*/  FFMA.FTZ R137, R176, c[0x0][0x23c], -R134.reuse ;  /* 0x00008f00b0897a23 */ /* 0x102fe40000010886 */
        /* <DEDUP_REMOVED lines=11> */
[----:B--2---:R-:W2:Y:S01]  /*b7d0*/  LDSM.16.MT88.4 R20, [R206+0x10000] ;  /* 0x01000000ce14783b */ /* 0x004ea20000004200 */
[C---:B------:R-:W-:Y:S02]  /*b7e0*/  FMUL.FTZ R53, R3.reuse, R53 ;  /* 0x0000003503357220 */ /* 0x040fe40000410000 */
[C---:B------:R-:W-:Y:S02]  /*b7f0*/  FMUL.FTZ R56, R3.reuse, R56 ;  /* 0x0000003803387220 */ /* 0x040fe40000410000 */
[C---:B------:R-:W-:Y:S01]  /*b800*/  FMUL.FTZ R57, R3.reuse, R57 ;  /* 0x0000003903397220 */ /* 0x040fe20000410000 */
[----:B------:R-:W4:Y:S01]  /*b810*/  MUFU.EX2 R236, R24 ;  /* 0x0000001800ec7308 */ /* 0x000f220000000800 */
[C---:B------:R-:W-:Y:S02]  /*b820*/  FMUL.FTZ R60, R3.reuse, R60 ;  /* 0x0000003c033c7220 */ /* 0x040fe40000410000 */
[C---:B------:R-:W-:Y:S02]  /*b830*/  FMUL.FTZ R61, R3.reuse, R61 ;  /* 0x0000003d033d7220 */ /* 0x040fe40000410000 */
[----:B-1----:R-:W-:Y:S01]  /*b840*/  FMUL.FTZ R6, R0, R142 ;  /* 0x0000008e00067220 */ /* 0x002fe20000410000 */
[----:B------:R-:W-:Y:S01]  /*b850*/  F2FP.BF16.PACK_AB R142, R240, R241 ;  /* 0x000000f1f08e723e */ /* 0x000fe200000010ff */
[C---:B------:R-:W-:Y:S02]  /*b860*/  FMUL.FTZ R7, R0.reuse, R143 ;  /* 0x0000008f00077220 */ /* 0x040fe40000410000 */
[C---:B------:R-:W-:Y:S01]  /*b870*/  FMUL.FTZ R10, R0.reuse, R146 ;  /* 0x00000092000a7220 */ /* 0x040fe20000410000 */
[----:B------:R1:W5:Y:S01]  /*b880*/  MUFU.EX2 R200, R137 ;  /* 0x0000008900c87308 */ /* 0x0003620000000800 */
[C---:B------:R-:W-:Y:S02]  /*b890*/  FMUL.FTZ R11, R0.reuse, R147 ;  /* 0x00000093000b7220 */ /* 0x040fe40000410000 */
[----:B------:R-:W-:Y:S01]  /*b8a0*/  FMUL.FTZ R19, R0, R155 ;  /* 0x0000009b00137220 */ /* 0x000fe20000410000 */
[----:B---3--:R-:W-:Y:S01]  /*b8b0*/  F2FP.BF16.PACK_AB R141, R238, R239 ;  /* 0x000000efee8d723e */ /* 0x008fe200000010ff */
[C---:B------:R-:W-:Y:S01]  /*b8c0*/  FMUL.FTZ R18, R0.reuse, R154 ;  /* 0x0000009a00127220 */ /* 0x040fe20000410000 */
[----:B------:R-:W3:Y:S01]  /*b8d0*/  LDSM.16.MT88.4 R144, [R207+0x10000] ;  /* 0x01000000cf90783b */ /* 0x000ee20000004200 */
[C---:B------:R-:W-:Y:S02]  /*b8e0*/  FMUL.FTZ R26, R0.reuse, R162 ;  /* 0x000000a2001a7220 */ /* 0x040fe40000410000 */
[C---:B------:R-:W-:Y:S02]  /*b8f0*/  FMUL.FTZ R27, R0.reuse, R163 ;  /* 0x000000a3001b7220 */ /* 0x040fe40000410000 */
[C---:B------:R-:W-:Y:S02]  /*b900*/  FMUL.FTZ R34, R0.reuse, R170 ;  /* 0x000000aa00227220 */ /* 0x040fe40000410000 */
[----:B------:R-:W-:Y:S01]  /*b910*/  FMUL.FTZ R35, R0, R171 ;  /* 0x000000ab00237220 */ /* 0x000fe20000410000 */
[----:B----4-:R-:W-:Y:S01]  /*b920*/  F2FP.BF16.PACK_AB R143, R236, R237 ;  /* 0x000000edec8f723e */ /* 0x010fe200000010ff */
[----:B------:R-:W-:Y:S01]  /*b930*/  LDSM.16.MT88.4 R152, [R206+0x12000] ;  /* 0x01200000ce98783b */ /* 0x000fe20000004200 */
[C---:B------:R-:W-:Y:S02]  /*b940*/  FMUL.FTZ R24, R3.reuse, R160 ;  /* 0x000000a003187220 */ /* 0x040fe40000410000 */
[C---:B------:R-:W-:Y:S02]  /*b950*/  FMUL.FTZ R38, R0.reuse, R38 ;  /* 0x0000002600267220 */ /* 0x040fe40000410000 */
[C---:B------:R-:W-:Y:S01]  /*b960*/  FMUL.FTZ R39, R0.reuse, R39 ;  /* 0x0000002700277220 */ /* 0x040fe20000410000 */
[C---:B------:R-:W-:Y:S02]  /*b970*/  HMMA.16816.F32.BF16 R4, R140.reuse, R12, R4 ;  /* 0x0000000c8c04723c */ /* 0x040fe40000041804 */
[----:B------:R-:W-:Y:S03]  /*b980*/  LDSM.16.MT88.4 R160, [R205+0x12800] ;  /* 0x01280000cda0783b */ /* 0x000fe60000004200 */
[C---:B------:R-:W-:Y:S02]  /*b990*/  FMUL.FTZ R42, R0.reuse, R42 ;  /* 0x0000002a002a7220 */ /* 0x040fe40000410000 */
[C---:B------:R-:W-:Y:S01]  /*b9a0*/  FMUL.FTZ R12, R3.reuse, R148 ;  /* 0x00000094030c7220 */ /* 0x040fe20000410000 */
[C---:B------:R-:W-:Y:S02]  /*b9b0*/  HMMA.16816.F32.BF16 R8, R140.reuse, R14, R8 ;  /* 0x0000000e8c08723c */ /* 0x040fe40000041808 */
[----:B------:R-:W-:Y:S02]  /*b9c0*/  LDSM.16.MT88.4 R168, [R206+0x14800] ;  /* 0x01480000cea8783b */ /* 0x000fe40000004200 */
[C---:B------:R-:W-:Y:S02]  /*b9d0*/  FMUL.FTZ R13, R3.reuse, R149 ;  /* 0x00000095030d7220 */ /* 0x040fe40000410000 */
[C---:B------:R-:W-:Y:S02]  /*b9e0*/  FMUL.FTZ R43, R0.reuse, R43 ;  /* 0x0000002b002b7220 */ /* 0x040fe40000410000 */
[C---:B------:R-:W-:Y:S04]  /*b9f0*/  FMUL.FTZ R14, R0.reuse, R150 ;  /* 0x00000096000e7220 */ /* 0x040fe80000410000 */
[C---:B------:R-:W-:Y:S02]  /*ba00*/  FMUL.FTZ R15, R0.reuse, R151 ;  /* 0x00000097000f7220 */ /* 0x040fe40000410000 */
[----:B------:R-:W4:Y:S01]  /*ba10*/  LDSM.16.MT88.4 R148, [R205+0x12000] ;  /* 0x01200000cd94783b */ /* 0x000f220000004200 */
[C---:B------:R-:W-:Y:S02]  /*ba20*/  FMUL.FTZ R46, R0.reuse, R46 ;  /* 0x0000002e002e7220 */ /* 0x040fe40000410000 */
[C---:B------:R-:W-:Y:S02]  /*ba30*/  FMUL.FTZ R47, R0.reuse, R47 ;  /* 0x0000002f002f7220 */ /* 0x040fe40000410000 */
[C---:B--2---:R-:W-:Y:S03]  /*ba40*/  HMMA.16816.F32.BF16 R12, R140.reuse, R20, R12 ;  /* 0x000000148c0c723c */ /* 0x044fe6000004180c */
        /* <DEDUP_REMOVED lines=24> */
[C---:B---3--:R-:W-:Y:S01]  /*bbd0*/  HMMA.16816.F32.BF16 R28, R140.reuse, R144, R28 ;  /* 0x000000908c1c723c */ /* 0x048fe2000004181c */
[----:B------:R1:W2:Y:S02]  /*bbe0*/  MUFU.EX2 R198, R137 ;  /* 0x0000008900c67308 */ /* 0x0002a40000000800 */
[C---:B------:R-:W-:Y:S02]  /*bbf0*/  FMUL.FTZ R64, R3.reuse, R64 ;  /* 0x0000004003407220 */ /* 0x040fe40000410000 */
[C---:B------:R-:W-:Y:S02]  /*bc00*/  FMUL.FTZ R65, R3.reuse, R65 ;  /* 0x0000004103417220 */ /* 0x040fe40000410000 */
[C---:B------:R-:W-:Y:S01]  /*bc10*/  FMUL.FTZ R66, R0.reuse, R66 ;  /* 0x0000004200427220 */ /* 0x040fe20000410000 */
        /* <DEDUP_REMOVED lines=11> */
[C---:B------:R-:W-:Y:S04]  /*bcd0*/  HMMA.16816.F32.BF16 R44, R140.reuse, R152, R44 ;  /* 0x000000988c2c723c */ /* 0x040fe8000004182c */
[C---:B------:R-:W-:Y:S02]  /*bce0*/  FMUL.FTZ R73, R3.reuse, R73 ;  /* 0x0000004903497220 */ /* 0x040fe40000410000 */
[C---:B------:R-:W-:Y:S02]  /*bcf0*/  FMUL.FTZ R74, R0.reuse, R74 ;  /* 0x0000004a004a7220 */ /* 0x040fe40000410000 */
[C---:B------:R-:W-:Y:S01]  /*bd00*/  HMMA.16816.F32.BF16 R48, R140.reuse, R154, R48 ;  /* 0x0000009a8c30723c */ /* 0x040fe20000041830 */
[----:B------:R-:W1:Y:S03]  /*bd10*/  LDSM.16.MT88.4 R152, [R205+0x14000] ;  /* 0x01400000cd98783b */ /* 0x000e660000004200 */
        /* <DEDUP_REMOVED lines=18> */
[C---:B-1----:R-:W-:Y:S04]  /*be40*/  HMMA.16816.F32.BF16 R68, R140.reuse, R152, R68 ;  /* 0x000000988c44723c */ /* 0x042fe80000041844 */
[C---:B------:R-:W-:Y:S02]  /*be50*/  FMUL.FTZ R87, R0.reuse, R87 ;  /* 0x0000005700577220 */ /* 0x040fe40000410000 */
[----:B------:R-:W-:Y:S02]  /*be60*/  FMUL.FTZ R88, R3, R88 ;  /* 0x0000005803587220 */ /* 0x000fe40000410000 */
[C---:B------:R-:W-:Y:S01]  /*be70*/  HMMA.16816.F32.BF16 R72, R140.reuse, R154, R72 ;  /* 0x0000009a8c48723c */ /* 0x040fe20000041848 */
[----:B------:R-:W1:Y:S03]  /*be80*/  LDSM.16.MT88.4 R152, [R207+0x14000] ;  /* 0x01400000cf98783b */ /* 0x000e660000004200 */
[--C-:B------:R-:W-:Y:S02]  /*be90*/  FFMA.FTZ R137, R181, c[0x0][0x23c], -R135.reuse ;  /* 0x00008f00b5897a23 */ /* 0x100fe40000010887 */
[C---:B------:R-:W-:Y:S02]  /*bea0*/  FMUL.FTZ R89, R3.reuse, R89 ;  /* 0x0000005903597220 */ /* 0x040fe40000410000 */
[C---:B------:R-:W-:Y:S01]  /*beb0*/  FMUL.FTZ R90, R0.reuse, R90 ;  /* 0x0000005a005a7220 */ /* 0x040fe20000410000 */
[C---:B---3--:R-:W-:Y:S01]  /*bec0*/  HMMA.16816.F32.BF16 R76, R140.reuse, R144, R76 ;  /* 0x000000908c4c723c */ /* 0x048fe2000004184c */
        /* <DEDUP_REMOVED lines=8> */
[C---:B----4-:R-:W-:Y:S04]  /*bf50*/  HMMA.16816.F32.BF16 R84, R140.reuse, R148, R84 ;  /* 0x000000948c54723c */ /* 0x050fe80000041854 */
[C---:B------:R-:W-:Y:S02]  /*bf60*/  FMUL.FTZ R96, R3.reuse, R96 ;  /* 0x0000006003607220 */ /* 0x040fe40000410000 */
[C---:B------:R-:W-:Y:S02]  /*bf70*/  FMUL.FTZ R97, R3.reuse, R97 ;  /* 0x0000006103617220 */ /* 0x040fe40000410000 */
[C---:B------:R-:W-:Y:S01]  /*bf80*/  HMMA.16816.F32.BF16 R88, R140.reuse, R150, R88 ;  /* 0x000000968c58723c */ /* 0x040fe20000041858 */
[----:B------:R-:W4:Y:S03]  /*bf90*/  LDSM.16.MT88.4 R148, [R206+0x16000] ;  /* 0x01600000ce94783b */ /* 0x000f260000004200 */
[--C-:B---3--:R-:W-:Y:S02]  /*bfa0*/  FFMA.FTZ R137, R182, c[0x0][0x23c], -R135.reuse ;  /* 0x00008f00b6897a23 */ /* 0x108fe40000010887 */
[C---:B------:R-:W-:Y:S02]  /*bfb0*/  FMUL.FTZ R98, R0.reuse, R98 ;  /* 0x0000006200627220 */ /* 0x040fe40000410000 */
[C---:B-1----:R-:W-:Y:S01]  /*bfc0*/  HMMA.16816.F32.BF16 R92, R140.reuse, R152, R92 ;  /* 0x000000988c5c723c */ /* 0x042fe2000004185c */
[----:B------:R1:W3:Y:S03]  /*bfd0*/  MUFU.EX2 R196, R137 ;  /* 0x0000008900c47308 */ /* 0x0002e60000000800 */
        /* <DEDUP_REMOVED lines=9> */
[C---:B--2---:R-:W-:Y:S03]  /*c070*/  HMMA.16816.F32.BF16 R100, R140.reuse, R144, R100 ;  /* 0x000000908c64723c */ /* 0x044fe60000041864 */
[C---:B------:R-:W-:Y:S02]  /*c080*/  FMUL.FTZ R106, R0.reuse, R106 ;  /* 0x0000006a006a7220 */ /* 0x040fe40000410000 */
[----:B------:R-:W-:Y:S02]  /*c090*/  FMUL.FTZ R107, R0, R107 ;  /* 0x0000006b006b7220 */ /* 0x000fe40000410000 */
[--C-:B-1----:R-:W-:Y:S02]  /*c0a0*/  FFMA.FTZ R137, R178, c[0x0][0x23c], -R135.reuse ;  /* 0x00008f00b2897a23 */ /* 0x102fe40000010887 */
[C---:B------:R-:W-:Y:S02]  /*c0b0*/  FMUL.FTZ R108, R3.reuse, R108 ;  /* 0x0000006c036c7220 */ /* 0x040fe40000410000 */
[----:B------:R1:W-:Y:S01]  /*c0c0*/  MUFU.EX2 R195, R137 ;  /* 0x0000008900c37308 */ /* 0x0003e20000000800 */
[C---:B------:R-:W-:Y:S01]  /*c0d0*/  HMMA.16816.F32.BF16 R104, R140.reuse, R146, R104 ;  /* 0x000000928c68723c */ /* 0x040fe20000041868 */
[----:B------:R-:W2:Y:S02]  /*c0e0*/  LDSM.16.MT88.4 R144, [R207+0x16000] ;  /* 0x01600000cf90783b */ /* 0x000ea40000004200 */
        /* <DEDUP_REMOVED lines=9> */
[--C-:B-1----:R-:W-:Y:S02]  /*c180*/  FFMA.FTZ R137, R177, c[0x0][0x23c], -R135.reuse ;  /* 0x00008f00b1897a23 */ /* 0x102fe40000010887 */
[----:B------:R-:W-:Y:S01]  /*c190*/  LDSM.16.MT88.4 R176, [R206+0x13800] ;  /* 0x01380000ceb0783b */ /* 0x000fe20000004200 */
[C---:B------:R-:W-:Y:S01]  /*c1a0*/  HMMA.16816.F32.BF16 R112, R140.reuse, R150, R112 ;  /* 0x000000968c70723c */ /* 0x040fe20000041870 */
[----:B------:R1:W4:Y:S02]  /*c1b0*/  MUFU.EX2 R194, R137 ;  /* 0x0000008900c27308 */ /* 0x0003240000000800 */
[C---:B------:R-:W-:Y:S02]  /*c1c0*/  FMUL.FTZ R117, R3.reuse, R117 ;  /* 0x0000007503757220 */ /* 0x040fe40000410000 */
[C---:B------:R-:W-:Y:S02]  /*c1d0*/  FMUL.FTZ R118, R0.reuse, R118 ;  /* 0x0000007600767220 */ /* 0x040fe40000410000 */
[C---:B------:R-:W-:Y:S01]  /*c1e0*/  FMUL.FTZ R119, R0.reuse, R119 ;  /* 0x0000007700777220 */ /* 0x040fe20000410000 */
[----:B------:R-:W4:Y:S01]  /*c1f0*/  LDSM.16.MT88.4 R148, [R205+0x10800] ;  /* 0x01080000cd94783b */ /* 0x000f220000004200 */
[C---:B------:R-:W-:Y:S03]  /*c200*/  FMUL.FTZ R120, R3.reuse, R120 ;  /* 0x0000007803787220 */ /* 0x040fe60000410000 */
[C---:B------:R-:W-:Y:S02]  /*c210*/  FMUL.FTZ R121, R3.reuse, R121 ;  /* 0x0000007903797220 */ /* 0x040fe40000410000 */
[C---:B---3--:R-:W-:Y:S03]  /*c220*/  HMMA.16816.F32.BF16 R116, R140.reuse, R152, R116 ;  /* 0x000000988c74723c */ /* 0x048fe60000041874 */
[C---:B------:R-:W-:Y:S02]  /*c230*/  FMUL.FTZ R122, R0.reuse, R122 ;  /* 0x0000007a007a7220 */ /* 0x040fe40000410000 */
[C---:B------:R-:W-:Y:S02]  /*c240*/  FMUL.FTZ R123, R0.reuse, R123 ;  /* 0x0000007b007b7220 */ /* 0x040fe40000410000 */
[C---:B------:R-:W-:Y:S02]  /*c250*/  FMUL.FTZ R124, R3.reuse, R124 ;  /* 0x0000007c037c7220 */ /* 0x040fe40000410000 */
[----:B------:R-:W-:Y:S03]  /*c260*/  FMUL.FTZ R125, R3, R125 ;  /* 0x0000007d037d7220 */ /* 0x000fe60000410000 */
[C---:B------:R-:W-:Y:S01]  /*c270*/  HMMA.16816.F32.BF16 R120, R140.reuse, R154, R120 ;  /* 0x0000009a8c78723c */ /* 0x040fe20000041878 */
[----:B------:R-:W3:Y:S02]  /*c280*/  LDSM.16.MT88.4 R152, [R206+0x10800] ;  /* 0x01080000ce98783b */ /* 0x000ee40000004200 */
[C---:B------:R-:W-:Y:S02]  /*c290*/  FMUL.FTZ R126, R0.reuse, R126 ;  /* 0x0000007e007e7220 */ /* 0x040fe40000410000 */
[C---:B------:R-:W-:Y:S02]  /*c2a0*/  FMUL.FTZ R127, R0.reuse, R127 ;  /* 0x0000007f007f7220 */ /* 0x040fe40000410000 */
[--C-:B-1----:R-:W-:Y:S02]  /*c2b0*/  FFMA.FTZ R137, R175, c[0x0][0x23c], -R134.reuse ;  /* 0x00008f00af897a23 */ /* 0x102fe40000010886 */
[C---:B------:R-:W-:Y:S02]  /*c2c0*/  FMUL.FTZ R128, R3.reuse, R128 ;  /* 0x0000008003807220 */ /* 0x040fe40000410000 */
[----:B------:R1:W-:Y:S01]  /*c2d0*/  MUFU.EX2 R193, R137 ;  /* 0x0000008900c17308 */ /* 0x0003e20000000800 */
[C---:B--2---:R-:W-:Y:S03]  /*c2e0*/  HMMA.16816.F32.BF16 R124, R140.reuse, R144, R124 ;  /* 0x000000908c7c723c */ /* 0x044fe6000004187c */
[----:B------:R-:W-:Y:S02]  /*c2f0*/  FMUL.FTZ R129, R3, R129 ;  /* 0x0000008103817220 */ /* 0x000fe40000410000 */
[C---:B------:R-:W-:Y:S02]  /*c300*/  FMUL.FTZ R130, R0.reuse, R130 ;  /* 0x0000008200827220 */ /* 0x040fe40000410000 */
[----:B------:R-:W-:Y:S02]  /*c310*/  FMUL.FTZ R131, R0, R131 ;  /* 0x0000008300837220 */ /* 0x000fe40000410000 */
[--C-:B------:R-:W-:Y:S05]  /*c320*/  FFMA.FTZ R136, R136, c[0x0][0x23c], -R135.reuse ;  /* 0x00008f0088887a23 */ /* 0x100fea0000010887 */
[----:B------:R-:W-:Y:S01]  /*c330*/  HMMA.16816.F32.BF16 R128, R140, R146, R128 ;  /* 0x000000928c80723c */ /* 0x000fe20000041880 */
[----:B------:R-:W2:Y:S06]  /*c340*/  LDSM.16.MT88.4 R144, [R207+0x10800] ;  /* 0x01080000cf90783b */ /* 0x000eac0000004200 */
[----:B-----5:R-:W-:Y:S02]  /*c350*/  F2FP.BF16.PACK_AB R140, R200, R201 ;  /* 0x000000c9c88c723e */ /* 0x020fe400000010ff */
[----:B------:R-:W-:Y:S03]  /*c360*/  F2FP.BF16.PACK_AB R142, R198, R199 ;  /* 0x000000c7c68e723e */ /* 0x000fe600000010ff */
[----:B------:R-:W-:Y:S01]  /*c370*/  F2FP.BF16.PACK_AB R141, R196, R197 ;  /* 0x000000c5c48d723e */ /* 0x000fe200000010ff */
[--C-:B-1----:R-:W-:Y:S01]  /*c380*/  FFMA.FTZ R137, R173, c[0x0][0x23c], -R134.reuse ;  /* 0x00008f00ad897a23 */ /* 0x102fe20000010886 */
[----:B----4-:R-:W-:Y:S03]  /*c390*/  F2FP.BF16.PACK_AB R143, R194, R195 ;  /* 0x000000c3c28f723e */ /* 0x010fe600000010ff */
[----:B------:R1:W4:Y:S04]  /*c3a0*/  MUFU.EX2 R192, R137 ;  /* 0x0000008900c07308 */ /* 0x0003280000000800 */
[C---:B------:R-:W-:Y:S08]  /*c3b0*/  HMMA.16816.F32.BF16 R4, R140.reuse, R148, R4 ;  /* 0x000000948c04723c */ /* 0x040ff00000041804 */
[C---:B------:R-:W-:Y:S01]  /*c3c0*/  HMMA.16816.F32.BF16 R8, R140.reuse, R150, R8 ;  /* 0x000000968c08723c */ /* 0x040fe20000041808 */
[----:B------:R-:W5:Y:S07]  /*c3d0*/  LDSM.16.MT88.4 R148, [R208+0x12800] ;  /* 0x01280000d094783b */ /* 0x000f6e0000004200 */
[C---:B---3--:R-:W-:Y:S04]  /*c3e0*/  HMMA.16816.F32.BF16 R12, R140.reuse, R152, R12 ;  /* 0x000000988c0c723c */ /* 0x048fe8000004180c */
[--C-:B-1----:R-:W-:Y:S04]  /*c3f0*/  FFMA.FTZ R137, R138, c[0x0][0x23c], -R134.reuse ;  /* 0x00008f008a897a23 */ /* 0x102fe80000010886 */
[C---:B------:R-:W-:Y:S01]  /*c400*/  HMMA.16816.F32.BF16 R16, R140.reuse, R154, R16 ;  /* 0x0000009a8c10723c */ /* 0x040fe20000041810 */
[----:B------:R-:W1:Y:S01]  /*c410*/  LDSM.16.MT88.4 R152, [R207+0x12800] ;  /* 0x01280000cf98783b */ /* 0x000e620000004200 */
[----:B------:R3:W-:Y:S06]  /*c420*/  MUFU.EX2 R191, R137 ;  /* 0x0000008900bf7308 */ /* 0x0007ec0000000800 */
[C---:B------:R-:W-:Y:S08]  /*c430*/  HMMA.16816.F32.BF16 R20, R140.reuse, R156, R20 ;  /* 0x0000009c8c14723c */ /* 0x040ff00000041814 */
[C---:B------:R-:W-:Y:S01]  /*c440*/  HMMA.16816.F32.BF16 R24, R140.reuse, R158, R24 ;  /* 0x0000009e8c18723c */ /* 0x040fe20000041818 */
[----:B------:R-:W1:Y:S07]  /*c450*/  LDSM.16.MT88.4 R156, [R205+0x14800] ;  /* 0x01480000cd9c783b */ /* 0x000e6e0000004200 */
[C---:B--2---:R-:W-:Y:S04]  /*c460*/  HMMA.16816.F32.BF16 R28, R140.reuse, R144, R28 ;  /* 0x000000908c1c723c */ /* 0x044fe8000004181c */
[--C-:B---3--:R-:W-:Y:S04]  /*c470*/  FFMA.FTZ R137, R183, c[0x0][0x23c], -R134.reuse ;  /* 0x00008f00b7897a23 */ /* 0x108fe80000010886 */
[C---:B------:R-:W-:Y:S01]  /*c480*/  HMMA.16816.F32.BF16 R32, R140.reuse, R146, R32 ;  /* 0x000000928c20723c */ /* 0x040fe20000041820 */
[----:B------:R-:W2:Y:S01]  /*c490*/  LDSM.16.MT88.4 R144, [R208+0x14800] ;  /* 0x01480000d090783b */ /* 0x000ea20000004200 */
[----:B------:R3:W1:Y:S06]  /*c4a0*/  MUFU.EX2 R190, R137 ;  /* 0x0000008900be7308 */ /* 0x00066c0000000800 */
[C---:B------:R-:W-:Y:S08]  /*c4b0*/  HMMA.16816.F32.BF16 R36, R140.reuse, R160, R36 ;  /* 0x000000a08c24723c */ /* 0x040ff00000041824 */
[C---:B------:R-:W-:Y:S01]  /*c4c0*/  HMMA.16816.F32.BF16 R40, R140.reuse, R162, R40 ;  /* 0x000000a28c28723c */ /* 0x040fe20000041828 */
[----:B------:R-:W-:Y:S07]  /*c4d0*/  LDSM.16.MT88.4 R160, [R206+0x11000] ;  /* 0x01100000cea0783b */ /* 0x000fee0000004200 */
[C---:B------:R-:W-:Y:S04]  /*c4e0*/  HMMA.16816.F32.BF16 R44, R140.reuse, R164, R44 ;  /* 0x000000a48c2c723c */ /* 0x040fe8000004182c */
[--C-:B---3--:R-:W-:Y:S02]  /*c4f0*/  FFMA.FTZ R137, R172, c[0x0][0x23c], -R135.reuse ;  /* 0x00008f00ac897a23 */ /* 0x108fe40000010887 */
[----:B------:R-:W-:Y:S02]  /*c500*/  LDSM.16.MT88.4 R172, [R205+0x13800] ;  /* 0x01380000cdac783b */ /* 0x000fe40000004200 */
[C---:B------:R-:W-:Y:S01]  /*c510*/  HMMA.16816.F32.BF16 R48, R140.reuse, R166, R48 ;  /* 0x000000a68c30723c */ /* 0x040fe20000041830 */
[----:B------:R3:W-:Y:S05]  /*c520*/  MUFU.EX2 R189, R137 ;  /* 0x0000008900bd7308 */ /* 0x0007ea0000000800 */
[----:B------:R-:W-:Y:S02]  /*c530*/  LDSM.16.MT88.4 R164, [R208+0x13000] ;  /* 0x01300000d0a4783b */ /* 0x000fe40000004200 */
[C---:B-----5:R-:W-:Y:S08]  /*c540*/  HMMA.16816.F32.BF16 R52, R140.reuse, R148, R52 ;  /* 0x000000948c34723c */ /* 0x060ff00000041834 */
[C---:B------:R-:W-:Y:S01]  /*c550*/  HMMA.16816.F32.BF16 R56, R140.reuse, R150, R56 ;  /* 0x000000968c38723c */ /* 0x040fe20000041838 */
[----:B------:R-:W5:Y:S07]  /*c560*/  LDSM.16.MT88.4 R148, [R207+0x14800] ;  /* 0x01480000cf94783b */ /* 0x000f6e0000004200 */
[C---:B-1----:R-:W-:Y:S04]  /*c570*/  HMMA.16816.F32.BF16 R60, R140.reuse, R152, R60 ;  /* 0x000000988c3c723c */ /* 0x042fe8000004183c */
[--C-:B---3--:R-:W-:Y:S04]  /*c580*/  FFMA.FTZ R137, R139, c[0x0][0x23c], -R135.reuse ;  /* 0x00008f008b897a23 */ /* 0x108fe80000010887 */
[C---:B------:R-:W-:Y:S01]  /*c590*/  HMMA.16816.F32.BF16 R64, R140.reuse, R154, R64 ;  /* 0x0000009a8c40723c */ /* 0x040fe20000041840 */
[----:B------:R-:W1:Y:S01]  /*c5a0*/  LDSM.16.MT88.4 R152, [R205+0x16800] ;  /* 0x01680000cd98783b */ /* 0x000e620000004200 */
[----:B------:R3:W1:Y:S06]  /*c5b0*/  MUFU.EX2 R188, R137 ;  /* 0x0000008900bc7308 */ /* 0x00066c0000000800 */
[C---:B------:R-:W-:Y:S08]  /*c5c0*/  HMMA.16816.F32.BF16 R68, R140.reuse, R156, R68 ;  /* 0x0000009c8c44723c */ /* 0x040ff00000041844 */
[C---:B------:R-:W-:Y:S01]  /*c5d0*/  HMMA.16816.F32.BF16 R72, R140.reuse, R158, R72 ;  /* 0x0000009e8c48723c */ /* 0x040fe20000041848 */
[----:B------:R-:W1:Y:S07]  /*c5e0*/  LDSM.16.MT88.4 R156, [R206+0x16800] ;  /* 0x01680000ce9c783b */ /* 0x000e6e0000004200 */
[C---:B------:R-:W-:Y:S04]  /*c5f0*/  HMMA.16816.F32.BF16 R76, R140.reuse, R168, R76 ;  /* 0x000000a88c4c723c */ /* 0x040fe8000004184c */
[--C-:B---3--:R-:W-:Y:S04]  /*c600*/  FFMA.FTZ R137, R184, c[0x0][0x23c], -R135.reuse ;  /* 0x00008f00b8897a23 */ /* 0x108fe80000010887 */
[C---:B------:R-:W-:Y:S01]  /*c610*/  HMMA.16816.F32.BF16 R80, R140.reuse, R170, R80 ;  /* 0x000000aa8c50723c */ /* 0x040fe20000041850 */
[----:B------:R-:W-:Y:S01]  /*c620*/  LDSM.16.MT88.4 R168, [R207+0x11800] ;  /* 0x01180000cfa8783b */ /* 0x000fe20000004200 */
[----:B------:R3:W-:Y:S06]  /*c630*/  MUFU.EX2 R187, R137 ;  /* 0x0000008900bb7308 */ /* 0x0007ec0000000800 */
[C---:B--2---:R-:W-:Y:S08]  /*c640*/  HMMA.16816.F32.BF16 R84, R140.reuse, R144, R84 ;  /* 0x000000908c54723c */ /* 0x044ff00000041854 */
[C---:B------:R-:W-:Y:S01]  /*c650*/  HMMA.16816.F32.BF16 R88, R140.reuse, R146, R88 ;  /* 0x000000928c58723c */ /* 0x040fe20000041858 */
[----:B------:R-:W2:Y:S07]  /*c660*/  LDSM.16.MT88.4 R144, [R208+0x16800] ;  /* 0x01680000d090783b */ /* 0x000eae0000004200 */
[C---:B-----5:R-:W-:Y:S04]  /*c670*/  HMMA.16816.F32.BF16 R92, R140.reuse, R148, R92 ;  /* 0x000000948c5c723c */ /* 0x060fe8000004185c */
[--C-:B---3--:R-:W-:Y:S04]  /*c680*/  FFMA.FTZ R137, R185, c[0x0][0x23c], -R135.reuse ;  /* 0x00008f00b9897a23 */ /* 0x108fe80000010887 */
[C---:B------:R-:W-:Y:S01]  /*c690*/  HMMA.16816.F32.BF16 R96, R140.reuse, R150, R96 ;  /* 0x000000968c60723c */ /* 0x040fe20000041860 */
[----:B------:R-:W3:Y:S01]  /*c6a0*/  LDSM.16.MT88.4 R148, [R207+0x16800] ;  /* 0x01680000cf94783b */ /* 0x000ee20000004200 */
[----:B------:R5:W2:Y:S06]  /*c6b0*/  MUFU.EX2 R186, R137 ;  /* 0x0000008900ba7308 */ /* 0x000aac0000000800 */
[C---:B-1----:R-:W-:Y:S08]  /*c6c0*/  HMMA.16816.F32.BF16 R100, R140.reuse, R152, R100 ;  /* 0x000000988c64723c */ /* 0x042ff00000041864 */
[C---:B------:R-:W-:Y:S01]  /*c6d0*/  HMMA.16816.F32.BF16 R104, R140.reuse, R154, R104 ;  /* 0x0000009a8c68723c */ /* 0x040fe20000041868 */
[----:B------:R-:W1:Y:S07]  /*c6e0*/  LDSM.16.MT88.4 R152, [R205+0x11000] ;  /* 0x01100000cd98783b */ /* 0x000e6e0000004200 */
[C---:B------:R-:W-:Y:S04]  /*c6f0*/  HMMA.16816.F32.BF16 R108, R140.reuse, R156, R108 ;  /* 0x0000009c8c6c723c */ /* 0x040fe8000004186c */
[--C-:B-----5:R-:W-:Y:S02]  /*c700*/  FFMA.FTZ R137, R202, c[0x0][0x23c], -R134.reuse ;  /* 0x00008f00ca897a23 */ /* 0x120fe40000010886 */
[----:B------:R-:W5:Y:S02]  /*c710*/  LDL.LU R202, [R1+0x10] ;  /* 0x0000100001ca7983 */ /* 0x000f640000300800 */
[C---:B------:R-:W-:Y:S01]  /*c720*/  HMMA.16816.F32.BF16 R112, R140.reuse, R158, R112 ;  /* 0x0000009e8c70723c */ /* 0x040fe20000041870 */
[----:B------:R1:W-:Y:S01]  /*c730*/  MUFU.EX2 R185, R137 ;  /* 0x0000008900b97308 */ /* 0x0003e20000000800 */
[----:B------:R-:W4:Y:S06]  /*c740*/  LDSM.16.MT88.4 R156, [R208+0x11000] ;  /* 0x01100000d09c783b */ /* 0x000f2c0000004200 */
[C---:B--2---:R-:W-:Y:S08]  /*c750*/  HMMA.16816.F32.BF16 R116, R140.reuse, R144, R116 ;  /* 0x000000908c74723c */ /* 0x044ff00000041874 */
[C---:B------:R-:W-:Y:S01]  /*c760*/  HMMA.16816.F32.BF16 R120, R140.reuse, R146, R120 ;  /* 0x000000928c78723c */ /* 0x040fe20000041878 */
[----:B------:R-:W2:Y:S07]  /*c770*/  LDSM.16.MT88.4 R144, [R207+0x11000] ;  /* 0x01100000cf90783b */ /* 0x000eae0000004200 */
[C---:B---3--:R-:W-:Y:S04]  /*c780*/  HMMA.16816.F32.BF16 R124, R140.reuse, R148, R124 ;  /* 0x000000948c7c723c */ /* 0x048fe8000004187c */
[--C-:B-1----:R-:W-:Y:S02]  /*c790*/  FFMA.FTZ R137, R233, c[0x0][0x23c], -R134.reuse ;  /* 0x00008f00e9897a23 */ /* 0x102fe40000010886 */
[----:B------:R-:W3:Y:S02]  /*c7a0*/  LDL.LU R233, [R1+0xc] ;  /* 0x00000c0001e97983 */ /* 0x000ee40000300800 */
[----:B------:R-:W-:Y:S01]  /*c7b0*/  HMMA.16816.F32.BF16 R128, R140, R150, R128 ;  /* 0x000000968c80723c */ /* 0x000fe20000041880 */
[----:B------:R1:W-:Y:S01]  /*c7c0*/  MUFU.EX2 R184, R137 ;  /* 0x0000008900b87308 */ /* 0x0003e20000000800 */
[----:B------:R-:W2:Y:S05]  /*c7d0*/  LDSM.16.MT88.4 R148, [R205+0x13000] ;  /* 0x01300000cd94783b */ /* 0x000eaa0000004200 */
[----:B----4-:R-:W-:Y:S02]  /*c7e0*/  F2FP.BF16.PACK_AB R140, R192, R193 ;  /* 0x000000c1c08c723e */ /* 0x010fe400000010ff */
[----:B------:R-:W-:Y:S03]  /*c7f0*/  F2FP.BF16.PACK_AB R142, R190, R191 ;  /* 0x000000bfbe8e723e */ /* 0x000fe600000010ff */
[----:B------:R-:W-:Y:S02]  /*c800*/  F2FP.BF16.PACK_AB R141, R188, R189 ;  /* 0x000000bdbc8d723e */ /* 0x000fe400000010ff */
[----:B------:R-:W-:Y:S07]  /*c810*/  F2FP.BF16.PACK_AB R143, R186, R187 ;  /* 0x000000bbba8f723e */ /* 0x000fee00000010ff */
[C---:B------:R-:W-:Y:S03]  /*c820*/  HMMA.16816.F32.BF16 R4, R140.reuse, R152, R4 ;  /* 0x000000988c04723c */ /* 0x040fe60000041804 */
[--C-:B-1----:R-:W-:Y:S02]  /*c830*/  FFMA.FTZ R137, R232, c[0x0][0x23c], -R134.reuse ;  /* 0x00008f00e8897a23 */ /* 0x102fe40000010886 */
[----:B------:R-:W-:Y:S03]  /*c840*/  FFMA.FTZ R134, R203, c[0x0][0x23c], -R134 ;  /* 0x00008f00cb867a23 */ /* 0x000fe60000010886 */
[C---:B------:R-:W-:Y:S01]  /*c850*/  HMMA.16816.F32.BF16 R8, R140.reuse, R154, R8 ;  /* 0x0000009a8c08723c */ /* 0x040fe20000041808 */
[----:B------:R-:W1:Y:S01]  /*c860*/  LDSM.16.MT88.4 R152, [R206+0x13000] ;  /* 0x01300000ce98783b */ /* 0x000e620000004200 */
[----:B------:R4:W-:Y:S06]  /*c870*/  MUFU.EX2 R182, R134 ;  /* 0x0000008600b67308 */ /* 0x0009ec0000000800 */
[C---:B------:R-:W-:Y:S04]  /*c880*/  HMMA.16816.F32.BF16 R12, R140.reuse, R160, R12 ;  /* 0x000000a08c0c723c */ /* 0x040fe8000004180c */
[----:B------:R-:W2:Y:S04]  /*c890*/  MUFU.EX2 R183, R137 ;  /* 0x0000008900b77308 */ /* 0x000ea80000000800 */
[C---:B------:R-:W-:Y:S01]  /*c8a0*/  HMMA.16816.F32.BF16 R16, R140.reuse, R162, R16 ;  /* 0x000000a28c10723c */ /* 0x040fe20000041810 */
[----:B------:R-:W1:Y:S07]  /*c8b0*/  LDSM.16.MT88.4 R160, [R207+0x13000] ;  /* 0x01300000cfa0783b */ /* 0x000e6e0000004200 */
[C---:B------:R-:W-:Y:S04]  /*c8c0*/  HMMA.16816.F32.BF16 R20, R140.reuse, R156, R20 ;  /* 0x0000009c8c14723c */ /* 0x040fe80000041814 */
[--C-:B----4-:R-:W-:Y:S04]  /*c8d0*/  FFMA.FTZ R134, R234, c[0x0][0x23c], -R135.reuse ;  /* 0x00008f00ea867a23 */ /* 0x110fe80000010887 */
[C---:B------:R-:W-:Y:S01]  /*c8e0*/  HMMA.16816.F32.BF16 R24, R140.reuse, R158, R24 ;  /* 0x0000009e8c18723c */ /* 0x040fe20000041818 */
[----:B------:R-:W4:Y:S01]  /*c8f0*/  LDSM.16.MT88.4 R156, [R205+0x15000] ;  /* 0x01500000cd9c783b */ /* 0x000f220000004200 */
[----:B------:R1:W-:Y:S02]  /*c900*/  MUFU.EX2 R181, R134 ;  /* 0x0000008600b57308 */ /* 0x0003e40000000800 */
[----:B--2---:R-:W-:Y:S04]  /*c910*/  F2FP.BF16.PACK_AB R138, R182, R183 ;  /* 0x000000b7b68a723e */ /* 0x004fe800000010ff */
[C---:B------:R-:W-:Y:S08]  /*c920*/  HMMA.16816.F32.BF16 R28, R140.reuse, R144, R28 ;  /* 0x000000908c1c723c */ /* 0x040ff0000004181c */
[C---:B------:R-:W-:Y:S01]  /*c930*/  HMMA.16816.F32.BF16 R32, R140.reuse, R146, R32 ;  /* 0x000000928c20723c */ /* 0x040fe20000041820 */
[----:B------:R-:W2:Y:S07]  /*c940*/  LDSM.16.MT88.4 R144, [R206+0x15000] ;  /* 0x01500000ce90783b */ /* 0x000eae0000004200 */
[C---:B------:R-:W-:Y:S04]  /*c950*/  HMMA.16816.F32.BF16 R36, R140.reuse, R148, R36 ;  /* 0x000000948c24723c */ /* 0x040fe80000041824 */
[--C-:B-1----:R-:W-:Y:S02]  /*c960*/  FFMA.FTZ R134, R235, c[0x0][0x23c], -R135.reuse ;  /* 0x00008f00eb867a23 */ /* 0x102fe40000010887 */
[----:B------:R-:W-:Y:S02]  /*c970*/  FFMA.FTZ R135, R2, c[0x0][0x23c], -R135 ;  /* 0x00008f0002877a23 */ /* 0x000fe40000010887 */
[C---:B------:R-:W-:Y:S01]  /*c980*/  HMMA.16816.F32.BF16 R40, R140.reuse, R150, R40 ;  /* 0x000000968c28723c */ /* 0x040fe20000041828 */
[----:B------:R-:W1:Y:S01]  /*c990*/  LDSM.16.MT88.4 R148, [R208+0x15000] ;  /* 0x01500000d094783b */ /* 0x000e620000004200 */
[----:B------:R-:W2:Y:S06]  /*c9a0*/  MUFU.EX2 R180, R134 ;  /* 0x0000008600b47308 */ /* 0x000eac0000000800 */
[C---:B------:R-:W-:Y:S04]  /*c9b0*/  HMMA.16816.F32.BF16 R44, R140.reuse, R152, R44 ;  /* 0x000000988c2c723c */ /* 0x040fe8000004182c */
[----:B------:R-:W-:Y:S04]  /*c9c0*/  MUFU.EX2 R135, R135 ;  /* 0x0000008700877308 */ /* 0x000fe80000000800 */
[C---:B------:R-:W-:Y:S01]  /*c9d0*/  HMMA.16816.F32.BF16 R48, R140.reuse, R154, R48 ;  /* 0x0000009a8c30723c */ /* 0x040fe20000041830 */
[----:B------:R-:W1:Y:S05]  /*c9e0*/  LDSM.16.MT88.4 R152, [R207+0x15000] ;  /* 0x01500000cf98783b */ /* 0x000e6a0000004200 */
[----:B------:R4:W4:Y:S02]  /*c9f0*/  MUFU.EX2 R134, R136 ;  /* 0x0000008800867308 */ /* 0x0009240000000800 */
[C---:B------:R-:W-:Y:S04]  /*ca00*/  HMMA.16816.F32.BF16 R52, R140.reuse, R164, R52 ;  /* 0x000000a48c34723c */ /* 0x040fe80000041834 */
[----:B--2---:R-:W-:Y:S04]  /*ca10*/  F2FP.BF16.PACK_AB R137, R180, R181 ;  /* 0x000000b5b489723e */ /* 0x004fe800000010ff */
[C---:B------:R-:W-:Y:S01]  /*ca20*/  HMMA.16816.F32.BF16 R56, R140.reuse, R166, R56 ;  /* 0x000000a68c38723c */ /* 0x040fe20000041838 */
[----:B------:R-:W-:Y:S07]  /*ca30*/  LDSM.16.MT88.4 R164, [R208+0x11800] ;  /* 0x01180000d0a4783b */ /* 0x000fee0000004200 */
[C---:B------:R-:W-:Y:S04]  /*ca40*/  HMMA.16816.F32.BF16 R60, R140.reuse, R160, R60 ;  /* 0x000000a08c3c723c */ /* 0x040fe8000004183c */
[----:B----4-:R-:W-:Y:S04]  /*ca50*/  F2FP.BF16.PACK_AB R136, R184, R185 ;  /* 0x000000b9b888723e */ /* 0x010fe800000010ff */
[C---:B------:R-:W-:Y:S01]  /*ca60*/  HMMA.16816.F32.BF16 R64, R140.reuse, R162, R64 ;  /* 0x000000a28c40723c */ /* 0x040fe20000041840 */
[----:B------:R-:W-:Y:S03]  /*ca70*/  LDSM.16.MT88.4 R160, [R206+0x11800] ;  /* 0x01180000cea0783b */ /* 0x000fe60000004200 */
[----:B------:R-:W-:Y:S04]  /*ca80*/  F2FP.BF16.PACK_AB R139, R135, R134 ;  /* 0x00000086878b723e */ /* 0x000fe800000010ff */
[C---:B------:R-:W-:Y:S08]  /*ca90*/  HMMA.16816.F32.BF16 R68, R140.reuse, R156, R68 ;  /* 0x0000009c8c44723c */ /* 0x040ff00000041844 */
        /* <DEDUP_REMOVED lines=10> */
[----:B------:R-:W1:Y:S07]  /*cb40*/  LDSM.16.MT88.4 R152, [R207+0x17000] ;  /* 0x01700000cf98783b */ /* 0x000e6e0000004200 */
[C---:B--2---:R-:W-:Y:S08]  /*cb50*/  HMMA.16816.F32.BF16 R100, R140.reuse, R156, R100 ;  /* 0x0000009c8c64723c */ /* 0x044ff00000041864 */
[C---:B------:R-:W-:Y:S01]  /*cb60*/  HMMA.16816.F32.BF16 R104, R140.reuse, R158, R104 ;  /* 0x0000009e8c68723c */ /* 0x040fe20000041868 */
[----:B------:R-:W2:Y:S07]  /*cb70*/  LDSM.16.MT88.4 R156, [R205+0x11800] ;  /* 0x01180000cd9c783b */ /* 0x000eae0000004200 */
[C---:B----4-:R-:W-:Y:S08]  /*cb80*/  HMMA.16816.F32.BF16 R108, R140.reuse, R144, R108 ;  /* 0x000000908c6c723c */ /* 0x050ff0000004186c */
[C---:B------:R-:W-:Y:S08]  /*cb90*/  HMMA.16816.F32.BF16 R112, R140.reuse, R146, R112 ;  /* 0x000000928c70723c */ /* 0x040ff00000041870 */
[C---:B-1----:R-:W-:Y:S08]  /*cba0*/  HMMA.16816.F32.BF16 R116, R140.reuse, R148, R116 ;  /* 0x000000948c74723c */ /* 0x042ff00000041874 */
[C---:B------:R-:W-:Y:S08]  /*cbb0*/  HMMA.16816.F32.BF16 R120, R140.reuse, R150, R120 ;  /* 0x000000968c78723c */ /* 0x040ff00000041878 */
[C---:B------:R-:W-:Y:S04]  /*cbc0*/  HMMA.16816.F32.BF16 R124, R140.reuse, R152, R124 ;  /* 0x000000988c7c723c */ /* 0x040fe8000004187c */
[----:B-----5:R-:W-:Y:S04]  /*cbd0*/  FFMA.FTZ R0, R0, R202, R239 ;  /* 0x000000ca00007223 */ /* 0x020fe800000100ef */
[----:B------:R-:W-:Y:S04]  /*cbe0*/  HMMA.16816.F32.BF16 R128, R140, R154, R128 ;  /* 0x0000009a8c80723c */ /* 0x000fe80000041880 */
[----:B------:R-:W-:Y:S04]  /*cbf0*/  FADD.FTZ R0, R238, R0 ;  /* 0x00000000ee007221 */ /* 0x000fe80000010000 */
[C---:B--2---:R-:W-:Y:S01]  /*cc00*/  HMMA.16816.F32.BF16 R140, R136.reuse, R156, R4 ;  /* 0x0000009c888c723c */ /* 0x044fe20000041804 */
[----:B------:R-:W1:Y:S04]  /*cc10*/  LDSM.16.MT88.4 R4, [R208+0x13800] ;  /* 0x01380000d004783b */ /* 0x000e680000004200 */
[----:B------:R-:W-:Y:S03]  /*cc20*/  FADD.FTZ R0, R237, R0 ;  /* 0x00000000ed007221 */ /* 0x000fe60000010000 */
[C---:B------:R-:W-:Y:S01]  /*cc30*/  HMMA.16816.F32.BF16 R144, R136.reuse, R158, R8 ;  /* 0x0000009e8890723c */ /* 0x040fe20000041808 */
[----:B------:R-:W2:Y:S03]  /*cc40*/  LDSM.16.MT88.4 R8, [R207+0x13800] ;  /* 0x01380000cf08783b */ /* 0x000ea60000004200 */
[----:B------:R-:W-:Y:S04]  /*cc50*/  FADD.FTZ R0, R236, R0 ;  /* 0x00000000ec007221 */ /* 0x000fe80000010000 */
[C---:B------:R-:W-:Y:S01]  /*cc60*/  HMMA.16816.F32.BF16 R148, R136.reuse, R160, R12 ;  /* 0x000000a08894723c */ /* 0x040fe2000004180c */
[----:B------:R-:W4:Y:S03]  /*cc70*/  LDSM.16.MT88.4 R12, [R205+0x15800] ;  /* 0x01580000cd0c783b */ /* 0x000f260000004200 */
[----:B------:R-:W-:Y:S02]  /*cc80*/  FADD.FTZ R0, R197, R0 ;  /* 0x00000000c5007221 */ /* 0x000fe40000010000 */
[----:B---3--:R-:W-:Y:S02]  /*cc90*/  FFMA.FTZ R3, R3, R233, R243 ;  /* 0x000000e903037223 */ /* 0x008fe400000100f3 */
[C---:B------:R-:W-:Y:S01]  /*cca0*/  HMMA.16816.F32.BF16 R152, R136.reuse, R162, R16 ;  /* 0x000000a28898723c */ /* 0x040fe20000041810 */
[----:B------:R-:W3:Y:S03]  /*ccb0*/  LDSM.16.MT88.4 R16, [R206+0x15800] ;  /* 0x01580000ce10783b */ /* 0x000ee60000004200 */
[----:B------:R-:W-:Y:S02]  /*ccc0*/  FADD.FTZ R0, R196, R0 ;  /* 0x00000000c4007221 */ /* 0x000fe40000010000 */
[----:B------:R-:W-:Y:S02]  /*ccd0*/  FADD.FTZ R2, R242, R3 ;  /* 0x00000003f2027221 */ /* 0x000fe40000010000 */
[C---:B------:R-:W-:Y:S01]  /*cce0*/  HMMA.16816.F32.BF16 R156, R136.reuse, R164, R20 ;  /* 0x000000a4889c723c */ /* 0x040fe20000041814 */
[----:B------:R-:W5:Y:S03]  /*ccf0*/  LDSM.16.MT88.4 R20, [R208+0x15800] ;  /* 0x01580000d014783b */ /* 0x000f660000004200 */
[----:B------:R-:W-:Y:S02]  /*cd00*/  FADD.FTZ R0, R195, R0 ;  /* 0x00000000c3007221 */ /* 0x000fe40000010000 */
[----:B------:R-:W-:Y:S02]  /*cd10*/  FADD.FTZ R2, R241, R2 ;  /* 0x00000002f1027221 */ /* 0x000fe40000010000 */
[C---:B------:R-:W-:Y:S01]  /*cd20*/  HMMA.16816.F32.BF16 R160, R136.reuse, R166, R24 ;  /* 0x000000a688a0723c */ /* 0x040fe20000041818 */
[----:B------:R-:W1:Y:S03]  /*cd30*/  LDSM.16.MT88.4 R24, [R207+0x15800] ;  /* 0x01580000cf18783b */ /* 0x000e660000004200 */
[----:B------:R-:W-:Y:S02]  /*cd40*/  FADD.FTZ R0, R194, R0 ;  /* 0x00000000c2007221 */ /* 0x000fe40000010000 */
[----:B------:R-:W-:Y:S02]  /*cd50*/  FADD.FTZ R2, R240, R2 ;  /* 0x00000002f0027221 */ /* 0x000fe40000010000 */
[C---:B------:R-:W-:Y:S01]  /*cd60*/  HMMA.16816.F32.BF16 R164, R136.reuse, R168, R28 ;  /* 0x000000a888a4723c */ /* 0x040fe2000004181c */
[----:B------:R-:W1:Y:S03]  /*cd70*/  LDSM.16.MT88.4 R28, [R205+0x17800] ;  /* 0x01780000cd1c783b */ /* 0x000e660000004200 */
        /* <DEDUP_REMOVED lines=18> */
[----:B------:R-:W-:Y:S01]  /*cea0*/  FADD.FTZ R0, R134, R0 ;  /* 0x0000000086007221 */ /* 0x000fe20000010000 */
[----:B------:R-:W-:Y:S01]  /*ceb0*/  MOV R134, R133 ;  /* 0x0000008500867202 */ /* 0x000fe20000000f00 */
[----:B------:R-:W-:Y:S02]  /*cec0*/  FADD.FTZ R2, R191, R2 ;  /* 0x00000002bf027221 */ /* 0x000fe40000010000 */
[C---:B------:R-:W-:Y:S01]  /*ced0*/  HMMA.16816.F32.BF16 R56, R136.reuse, R6, R56 ;  /* 0x000000068838723c */ /* 0x040fe20000041838 */
[----:B------:R-:W1:Y:S03]  /*cee0*/  LDSM.16.MT88.4 R4, [R206+0x17800] ;  /* 0x01780000ce04783b */ /* 0x000e660000004200 */
[----:B------:R-:W-:Y:S01]  /*cef0*/  FADD.FTZ R0, R135, R0 ;  /* 0x0000000087007221 */ /* 0x000fe20000010000 */
[----:B------:R-:W-:Y:S01]  /*cf00*/  MOV R135, R132 ;  /* 0x0000008400877202 */ /* 0x000fe20000000f00 */
[----:B------:R-:W-:Y:S02]  /*cf10*/  FADD.FTZ R2, R190, R2 ;  /* 0x00000002be027221 */ /* 0x000fe40000010000 */
[C---:B--2---:R-:W-:Y:S04]  /*cf20*/  HMMA.16816.F32.BF16 R60, R136.reuse, R8, R60 ;  /* 0x00000008883c723c */ /* 0x044fe8000004183c */
[----:B------:R-:W-:Y:S04]  /*cf30*/  FADD.FTZ R2, R185, R2 ;  /* 0x00000002b9027221 */ /* 0x000fe80000010000 */
[C---:B------:R-:W-:Y:S01]  /*cf40*/  HMMA.16816.F32.BF16 R64, R136.reuse, R10, R64 ;  /* 0x0000000a8840723c */ /* 0x040fe20000041840 */
[----:B------:R-:W2:Y:S03]  /*cf50*/  LDSM.16.MT88.4 R8, [R208+0x17800] ;  /* 0x01780000d008783b */ /* 0x000ea60000004200 */
[----:B------:R-:W-:Y:S04]  /*cf60*/  FADD.FTZ R2, R184, R2 ;  /* 0x00000002b8027221 */ /* 0x000fe80000010000 */
[C---:B----4-:R-:W-:Y:S04]  /*cf70*/  HMMA.16816.F32.BF16 R68, R136.reuse, R12, R68 ;  /* 0x0000000c8844723c */ /* 0x050fe80000041844 */
[----:B------:R-:W-:Y:S04]  /*cf80*/  FADD.FTZ R2, R183, R2 ;  /* 0x00000002b7027221 */ /* 0x000fe80000010000 */
[C---:B------:R-:W-:Y:S01]  /*cf90*/  HMMA.16816.F32.BF16 R72, R136.reuse, R14, R72 ;  /* 0x0000000e8848723c */ /* 0x040fe20000041848 */
[----:B------:R-:W4:Y:S03]  /*cfa0*/  LDSM.16.MT88.4 R12, [R207+0x17800] ;  /* 0x01780000cf0c783b */ /* 0x000f260000004200 */
[----:B------:R-:W-:Y:S04]  /*cfb0*/  FADD.FTZ R2, R182, R2 ;  /* 0x00000002b6027221 */ /* 0x000fe80000010000 */
[C---:B---3--:R-:W-:Y:S01]  /*cfc0*/  HMMA.16816.F32.BF16 R76, R136.reuse, R16, R76 ;  /* 0x00000010884c723c */ /* 0x048fe2000004184c */
[----:B------:R3:W-:Y:S04]  /*cfd0*/  STL [R1+0xc], R2 ;  /* 0x00000c0201007387 */ /* 0x0007e80000100800 */
[----:B------:R3:W-:Y:S03]  /*cfe0*/  STL [R1+0x10], R0 ;  /* 0x0000100001007387 */ /* 0x0007e60000100800 */
        /* <DEDUP_REMOVED lines=11> */
[C---:B----4-:R-:W-:Y:S08]  /*d0a0*/  HMMA.16816.F32.BF16 R124, R136.reuse, R12, R124 ;  /* 0x0000000c887c723c */ /* 0x050ff0000004187c */
[----:B------:R-:W-:Y:S01]  /*d0b0*/  HMMA.16816.F32.BF16 R128, R136, R14, R128 ;  /* 0x0000000e8880723c */ /* 0x000fe20000041880 */
[----:B---3--:R-:W-:-:S07]  /*d0c0*/  @P0 BRA `(.L_x_936) ;  /* 0xffffbdb000000947 */ /* 0x008fce000383ffff */
.L_x_935:
[----:B--2---:R-:W2:Y:S01]  /*d0d0*/  LDL.LU R4, [R1+0xc] ;  /* 0x00000c0001047983 */ /* 0x004ea20000300800 */
        /* <DEDUP_REMOVED lines=70> */
[----:B------:R-:W-:Y:S01]  /*d540*/  FMUL.FTZ R176, R0, R140 ;  /* 0x0000008c00b07220 */ /* 0x000fe20000410000 */
[----:B------:R-:W-:Y:S01]  /*d550*/  F2FP.BF16.PACK_AB R10, R10, R173 ;  /* 0x000000ad0a0a723e */ /* 0x000fe200000010ff */
[----:B------:R-:W-:Y:S01]  /*d560*/  FMUL.FTZ R5, R0, R141 ;  /* 0x0000008d00057220 */ /* 0x000fe20000410000 */
[----:B------:R-:W-:Y:S01]  /*d570*/  F2FP.BF16.PACK_AB R12, R12, R172 ;  /* 0x000000ac0c0c723e */ /* 0x000fe200000010ff */
[C---:B------:R-:W-:Y:S02]  /*d580*/  FMUL.FTZ R175, R0.reuse, R144 ;  /* 0x0000009000af7220 */ /* 0x040fe40000410000 */
[C---:B------:R-:W-:Y:S01]  /*d590*/  FMUL.FTZ R6, R0.reuse, R145 ;  /* 0x0000009100067220 */ /* 0x040fe20000410000 */
[----:B------:R-:W-:Y:S01]  /*d5a0*/  F2FP.BF16.PACK_AB R5, R5, R176 ;  /* 0x000000b00505723e */ /* 0x000fe200000010ff */
[----:B------:R-:W-:-:S02]  /*d5b0*/  FMUL.FTZ R174, R0, R148 ;  /* 0x0000009400ae7220 */ /* 0x000fc40000410000 */
[C---:B------:R-:W-:Y:S01]  /*d5c0*/  FMUL.FTZ R157, R0.reuse, R36 ;  /* 0x00000024009d7220 */ /* 0x040fe20000410000 */
[----:B-1----:R-:W-:Y:S01]  /*d5d0*/  SHF.R.S32.HI R82, RZ, 0x1f, R81 ;  /* 0x0000001fff527819 */ /* 0x002fe20000011451 */
[----:B------:R-:W-:Y:S01]  /*d5e0*/  FMUL.FTZ R153, R0, R44 ;  /* 0x0000002c00997220 */ /* 0x000fe20000410000 */
[----:B------:R-:W-:Y:S01]  /*d5f0*/  F2FP.BF16.PACK_AB R6, R6, R175 ;  /* 0x000000af0606723e */ /* 0x000fe200000010ff */
[----:B------:R-:W-:Y:S01]  /*d600*/  FMUL.FTZ R152, R0, R48 ;  /* 0x0000003000987220 */ /* 0x000fe20000410000 */
[----:B------:R-:W-:Y:S01]  /*d610*/  LEA.HI R22, R82, R81, RZ, 0x2 ;  /* 0x0000005152167211 */ /* 0x000fe200078f10ff */
[C---:B------:R-:W-:Y:S01]  /*d620*/  FMUL.FTZ R149, R0.reuse, R52 ;  /* 0x0000003400957220 */ /* 0x040fe20000410000 */
[----:B------:R-:W-:Y:S01]  /*d630*/  F2FP.BF16.PACK_AB R7, R7, R174 ;  /* 0x000000ae0707723e */ /* 0x000fe200000010ff */
        /* <DEDUP_REMOVED lines=10> */
[C---:B-----5:R-:W-:Y:S02]  /*d6e0*/  FMUL.FTZ R137, R0.reuse, R49 ;  /* 0x0000003100897220 */ /* 0x060fe40000410000 */
        /* <DEDUP_REMOVED lines=310> */
.L_x_940:
[----:B---34-:R-:W-:Y:S05]  /*ea50*/  BSYNC B0 ;  /* 0x0000000000007941 */ /* 0x018fea0003800000 */
.L_x_939:
        /* <DEDUP_REMOVED lines=13> */
[----:B------:R-:W-:-:S04]  /*eb30*/  UIMAD UR4, UR6, UR4, URZ ;  /* 0x00000004060472a4 */ /* 0x000fc8000f8e023f */
[----:B------:R-:W-:Y:S01]  /*eb40*/  UIMAD UR4, UR10, UR5, UR4 ;  /* 0x000000050a0472a4 */ /* 0x000fe2000f8e0204 */
[----:B---3--:R-:W-:Y:S02]  /*eb50*/  SHF.R.S32.HI R0, RZ, 0x1f, R84 ;  /* 0x0000001fff007819 */ /* 0x008fe40000011454 */
[----:B------:R-:W-:-:S04]  /*eb60*/  IADD3 R4, P0, R84, UR18, RZ ;  /* 0x0000001254047c10 */ /* 0x000fc8000ff1e0ff */
[----:B------:R-:W-:Y:S01]  /*eb70*/  IADD3.X R5, R0, UR7, RZ, P0, !PT ;  /* 0x0000000700057c10 */ /* 0x000fe200087fe4ff */
[----:B------:R-:W-:Y:S01]  /*eb80*/  IMAD.U32 R0, RZ, RZ, UR13 ;  /* 0x0000000dff007e24 */ /* 0x000fe2000f8e00ff */
[----:B------:R-:W-:Y:S02]  /*eb90*/  ISETP.GE.AND P0, PT, R3, UR9, PT ;  /* 0x0000000903007c0c */ /* 0x000fe4000bf06270 */
[----:B------:R-:W-:Y:S01]  /*eba0*/  SHF.R.S32.HI R3, RZ, 0x1f, R2 ;  /* 0x0000001fff037819 */ /* 0x000fe20000011402 */
        /* <DEDUP_REMOVED lines=19> */
.L_x_942:
[----:B----4-:R-:W-:Y:S05]  /*ece0*/  BSYNC B0 ;  /* 0x0000000000007941 */ /* 0x010fea0003800000 */
.L_x_941:
        /* <DEDUP_REMOVED lines=22> */
.L_x_944:
[----:B------:R-:W-:Y:S05]  /*ee50*/  BSYNC B0 ;  /* 0x0000000000007941 */ /* 0x000fea0003800000 */
.L_x_943:
        /* <DEDUP_REMOVED lines=22> */
.L_x_946:
[----:B------:R-:W-:Y:S05]  /*efc0*/  BSYNC B0 ;  /* 0x0000000000007941 */ /* 0x000fea0003800000 */
.L_x_945:
[----:B------:R-:W-:-:S04]  /*efd0*/  LEA.HI.SX32 R0, R13, 0x30, 0x1d ;  /* 0x000000300d007811 */ /* 0x000fc800078feaff */
        /* <DEDUP_REMOVED lines=22> */
.L_x_905:
        /* <DEDUP_REMOVED lines=81> */
.L_x_948:
[----:B------:R-:W-:Y:S05]  /*f650*/  BSYNC B0 ;  /* 0x0000000000007941 */ /* 0x000fea0003800000 */
.L_x_947:
        /* <DEDUP_REMOVED lines=22> */
.L_x_950:
[----:B------:R-:W-:Y:S05]  /*f7c0*/  BSYNC B0 ;  /* 0x0000000000007941 */ /* 0x000fea0003800000 */
.L_x_949:
        /* <DEDUP_REMOVED lines=22> */
.L_x_952:
[----:B------:R-:W-:Y:S05]  /*f930*/  BSYNC B0 ;  /* 0x0000000000007941 */ /* 0x000fea0003800000 */
.L_x_951:
        /* <DEDUP_REMOVED lines=21> */
.L_x_954:
[----:B------:R-:W-:Y:S05]  /*fa90*/  BSYNC B0 ;  /* 0x0000000000007941 */ /* 0x000fea0003800000 */
.L_x_953:
        /* <DEDUP_REMOVED lines=35> */
.L_x_955:
        /* <DEDUP_REMOVED lines=11> */
.L_x_2042:


//--------------------- .text._ZN5flash16flash_fwd_kernelI23Flash_fwd_kernel_traitsILi256ELi64ELi64ELi4ELb0ELb0EN7cutlass10bfloat16_tE19Flash_kernel_traitsILi256ELi64ELi64ELi4ES3_EELb1ELb0ELb1ELb0ELb0ELb1ELb0ELb0EEEvNS_16Flash_fwd_paramsE --------------------------
	.section	.text._ZN5flash16flash_fwd_kernelI23Flash_fwd_kernel_traitsILi256ELi64ELi64ELi4ELb0ELb0EN7cutlass10bfloat16_tE19Flash_kernel_traitsILi256ELi64ELi64ELi4ES3_EELb1ELb0ELb1ELb0ELb0ELb1ELb0ELb0EEEvNS_16Flash_fwd_paramsE,"ax",@progbits
	.sectioninfo	@"SHI_REGISTERS=255"
	.align	128
        .global         _ZN5flash16flash_fwd_kernelI23Flash_fwd_kernel_traitsILi256ELi64ELi64ELi4ELb0ELb0EN7cutlass10bfloat16_tE19Flash_kernel_traitsILi256ELi64ELi64ELi4ES3_EELb1ELb0ELb1ELb0ELb0ELb1ELb0ELb0EEEvNS_16Flash_fwd_paramsE
        .type           _ZN5flash16flash_fwd_kernelI23Flash_fwd_kernel_traitsILi256ELi64ELi64ELi4ELb0ELb0EN7cutlass10bfloat16_tE19Flash_kernel_traitsILi256ELi64ELi64ELi4ES3_EELb1ELb0ELb1ELb0ELb0ELb1ELb0ELb0EEEvNS_16Flash_fwd_paramsE,@function
        .size           _ZN5flash16flash_fwd_kernelI23Flash_fwd_kernel_traitsILi256ELi64ELi64ELi4ELb0ELb0EN7cutlass10bfloat16_tE19Flash_kernel_traitsILi256ELi64ELi64ELi4ES3_EELb1ELb0ELb1ELb0ELb0ELb1ELb0ELb0EEEvNS_16Flash_fwd_paramsE,(.L_x_2043 - _ZN5flash16flash_fwd_kernelI23Flash_fwd_kernel_traitsILi256ELi64ELi64ELi4ELb0ELb0EN7cutlass10bfloat16_tE19Flash_kernel_traitsILi256ELi64ELi64ELi4ES3_EELb1ELb0ELb1ELb0ELb0ELb1ELb0ELb0EEEvNS_16Flash_fwd_paramsE)
        .other          _ZN5flash16flash_fwd_kernelI23Flash_fwd_kernel_traitsILi256ELi64ELi64ELi4ELb0ELb0EN7cutlass10bfloat16_tE19Flash_kernel_traitsILi256ELi64ELi64ELi4ES3_EELb1ELb0ELb1ELb0ELb0ELb1ELb0ELb0EEEvNS_16Flash_fwd_paramsE,@"STO_CUDA_ENTRY STV_DEFAULT"
_ZN5flash16flash_fwd_kernelI23Flash_fwd_kernel_traitsILi256ELi64ELi64ELi4ELb0ELb0EN7cutlass10bfloat16_tE19Flash_kernel_traitsILi256ELi64ELi64ELi4ES3_EELb1ELb0ELb1ELb0ELb0ELb1ELb0ELb0EEEvNS_16Flash_fwd_paramsE:
.text._ZN5flash16flash_fwd_kernelI23Flash_fwd_kernel_traitsILi256ELi64ELi64ELi4ELb0ELb0EN7cutlass10bfloat16_tE19Flash_kernel_traitsILi256ELi64ELi64ELi4ES3_EELb1ELb0ELb1ELb0ELb0ELb1ELb0ELb0EEEvNS_16Flash_fwd_paramsE:
        /* <DEDUP_REMOVED lines=94> */
.L_x_956:
[----:B------:R-:W-:Y:S02]  /*05e0*/  ULDC UR6, c[0x0][0x218] ;  /* 0x0000860000067ab9 */ /* 0x000fe40000000800 */
.L_x_957:
        /* <DEDUP_REMOVED lines=50> */
[----:B------:R-:W-:Y:S01]  /*0910*/  ULDC.U8 UR17, c[0x0][0x328] ;  /* 0x0000ca0000117ab9 */ /* 0x000fe20000000000 */
[----:B------:R-:W2:Y:S01]  /*0920*/  S2R R4, SR_CTAID.X ;  /* 0x0000000000047919 */ /* 0x000ea20000002500 */
[----:B------:R-:W-:Y:S01]  /*0930*/  UISETP.NE.AND UP3, UPT, UR17, URZ, UPT ;  /* 0x0000003f1100728c */ /* 0x000fe2000bf65270 */
[----:B------:R-:W-:Y:S01]  /*0940*/  SHF.R.S32.HI R6, RZ, 0x3, R6 ;  /* 0x00000003ff067819 */ /* 0x000fe20000011406 */
[----:B------:R-:W-:Y:S01]  /*0950*/  USHF.R.S32.HI UR20, URZ, 0x1f, UR9 ;  /* 0x0000001f3f147899 */ /* 0x000fe20008011409 */
[----:B------:R-:W-:Y:S01]  /*0960*/  IMAD.IADD R0, R105, 0x1, -R0 ;  /* 0x0000000169007824 */ /* 0x000fe200078e0a00 */
[----:B------:R-:W-:Y:S01]  /*0970*/  @!UP0 USHF.R.S32.HI UR8, URZ, 0x1f, UR10 ;  /* 0x0000001f3f088899 */ /* 0x000fe2000801140a */
[----:B------:R-:W-:Y:S01]  /*0980*/  SHF.R.S32.HI R7, RZ, 0x1f, R6 ;  /* 0x0000001fff077819 */ /* 0x000fe20000011406 */
[----:B------:R-:W-:Y:S01]  /*0990*/  @UP0 UIMAD.WIDE.U32 UR18, UR12, UR6, URZ ;  /* 0x000000060c1202a5 */ /* 0x000fe2000f8e003f */
[----:B------:R-:W-:Y:S01]  /*09a0*/  IMAD.SHL.U32 R0, R0, 0x8, RZ ;  /* 0x0000000800007824 */ /* 0x000fe200078e00ff */
[----:B------:R-:W-:Y:S01]  /*09b0*/  @!UP0 UIMAD UR6, UR8, UR4, URZ ;  /* 0x00000004080682a4 */ /* 0x000fe2000f8e023f */
[----:B------:R-:W-:Y:S01]  /*09c0*/  BSSY B0, `(.L_x_959) ;  /* 0x0000039000007945 */ /* 0x000fe20003800000 */
[----:B------:R-:W-:-:S02]  /*09d0*/  @!UP0 UIMAD.WIDE.U32 UR22, UR10, UR4, URZ ;  /* 0x000000040a1682a5 */ /* 0x000fc4000f8e003f */
[----:B------:R-:W-:Y:S02]  /*09e0*/  @UP0 UIMAD UR7, UR12, UR7, UR19 ;  /* 0x000000070c0702a4 */ /* 0x000fe4000f8e0213 */
[----:B------:R-:W-:Y:S02]  /*09f0*/  ULDC.U8 UR4, c[0x0][0x329] ;  /* 0x0000ca4000047ab9 */ /* 0x000fe40000000000 */
[----:B------:R-:W-:Y:S02]  /*0a00*/  UISETP.NE.AND UP2, UPT, UR4, URZ, UPT ;  /* 0x0000003f0400728c */ /* 0x000fe4000bf45270 */
[----:B------:R-:W-:Y:S02]  /*0a10*/  @!UP0 UIMAD UR19, UR10, UR5, UR6 ;  /* 0x000000050a1382a4 */ /* 0x000fe4000f8e0206 */
[----:B------:R-:W-:Y:S02]  /*0a20*/  UISETP.EQ.AND UP3, UPT, UR4, URZ, UP3 ;  /* 0x0000003f0400728c */ /* 0x000fe40009f62270 */
[----:B------:R-:W-:Y:S01]  /*0a30*/  ULDC UR11, c[0x0][0x214] ;  /* 0x00008500000b7ab9 */ /* 0x000fe20000000800 */
[----:B--2---:R-:W-:Y:S01]  /*0a40*/  IMAD.WIDE R4, R4, 0x40, R6 ;  /* 0x0000004004047825 */ /* 0x004fe200078e0206 */
[----:B------:R-:W-:-:S02]  /*0a50*/  ULDC.64 UR4, c[0x0][0x1f0] ;  /* 0x00007c0000047ab9 */ /* 0x000fc40000000a00 */
[----:B------:R-:W-:Y:S02]  /*0a60*/  UIMAD UR4, UR20, UR4, URZ ;  /* 0x00000004140472a4 */ /* 0x000fe4000f8e023f */
[----:B------:R-:W-:Y:S02]  /*0a70*/  @!UP2 UISETP.NE.AND UP1, UPT, UR17, URZ, UPT ;  /* 0x0000003f1100a28c */ /* 0x000fe4000bf25270 */
[----:B------:R-:W-:Y:S02]  /*0a80*/  @UP0 UMOV UR20, UR18 ;  /* 0x0000001200140c82 */ /* 0x000fe40008000000 */
[----:B------:R-:W-:Y:S02]  /*0a90*/  @UP2 ULDC UR18, c[0x0][0x210] ;  /* 0x0000840000122ab9 */ /* 0x000fe40000000800 */
[----:B------:R-:W-:Y:S02]  /*0aa0*/  ULDC UR8, c[0x0][0x234] ;  /* 0x00008d0000087ab9 */ /* 0x000fe40000000800 */
[----:B------:R-:W-:-:S02]  /*0ab0*/  @UP2 UIMAD UR18, UR18, UR11, URZ ;  /* 0x0000000b121222a4 */ /* 0x000fc4000f8e023f */
[----:B------:R-:W-:Y:S02]  /*0ac0*/  @!UP2 USEL UR18, UR11, UR8, !UP1 ;  /* 0x000000080b12a287 */ /* 0x000fe4000c800000 */
[----:B------:R-:W-:Y:S02]  /*0ad0*/  ULDC UR6, c[0x0][0x1c0] ;  /* 0x0000700000067ab9 */ /* 0x000fe40000000800 */
[----:B------:R-:W-:Y:S02]  /*0ae0*/  @UP2 UMOV UR21, 0x1 ;  /* 0x0000000100152882 */ /* 0x000fe40000000000 */
[----:B------:R-:W-:Y:S02]  /*0af0*/  @!UP2 UIMAD UR21, UR18, UR6, URZ ;  /* 0x000000061215a2a4 */ /* 0x000fe4000f8e023f */
[----:B------:R-:W-:Y:S02]  /*0b00*/  @!UP0 UMOV UR20, UR22 ;  /* 0x0000001600148c82 */ /* 0x000fe40008000000 */
[----:B------:R-:W-:Y:S01]  /*0b10*/  @!UP0 UIADD3 UR7, UR23, UR19, URZ ;  /* 0x0000001317078290 */ /* 0x000fe2000fffe03f */
[----:B------:R-:W-:Y:S01]  /*0b20*/  IADD3 R2, P0, R0, UR20, RZ ;  /* 0x0000001400027c10 */ /* 0x000fe2000ff1e0ff */
[----:B------:R-:W-:-:S02]  /*0b30*/  UIADD3 UR13, -UR16, UR13, URZ ;  /* 0x0000000d100d7290 */ /* 0x000fc4000fffe13f */
[----:B------:R-:W-:Y:S02]  /*0b40*/  @UP3 UIMAD UR17, UR10, UR11, URZ ;  /* 0x0000000b0a1132a4 */ /* 0x000fe4000f8e023f */
[----:B------:R-:W-:Y:S01]  /*0b50*/  UIMAD UR21, UR10, UR21, URZ ;  /* 0x000000150a1572a4 */ /* 0x000fe2000f8e023f */
[----:B------:R-:W-:Y:S01]  /*0b60*/  LEA.HI.X.SX32 R3, R0, UR7, 0x1, P0 ;  /* 0x0000000700037c11 */ /* 0x000fe200080f0eff */
[----:B------:R-:W-:Y:S01]  /*0b70*/  @UP3 USEL UR17, UR17, UR12, !UP0 ;  /* 0x0000000c11113287 */ /* 0x000fe2000c000000 */
[----:B------:R-:W-:Y:S01]  /*0b80*/  ISETP.GE.AND P0, PT, R6, UR13, PT ;  /* 0x0000000d06007c0c */ /* 0x000fe2000bf06270 */
[----:B------:R-:W-:Y:S02]  /*0b90*/  @UP2 ULDC UR24, c[0x0][0x210] ;  /* 0x0000840000182ab9 */ /* 0x000fe40000000800 */
[----:B------:R-:W-:Y:S01]  /*0ba0*/  USEL UR21, UR21, URZ, !UP3 ;  /* 0x0000003f15157287 */ /* 0x000fe2000d800000 */
[----:B-1----:R-:W-:Y:S01]  /*0bb0*/  IMAD.WIDE.U32 R12, R12, c[0x0][0x1f0], R2 ;  /* 0x00007c000c0c7a25 */ /* 0x002fe200078e0002 */
[----:B------:R-:W-:-:S02]  /*0bc0*/  @!UP2 UMOV UR24, 0x1 ;  /* 0x000000010018a882 */ /* 0x000fc40000000000 */
[----:B------:R-:W-:Y:S02]  /*0bd0*/  UIMAD UR16, UR16, UR24, URZ ;  /* 0x00000018101072a4 */ /* 0x000fe4000f8e023f */
[----:B------:R-:W-:Y:S02]  /*0be0*/  UIMAD UR21, UR9, UR18, UR21 ;  /* 0x00000012091572a4 */ /* 0x000fe4000f8e0215 */
[----:B------:R-:W-:Y:S02]  /*0bf0*/  @!UP3 UMOV UR26, URZ ;  /* 0x0000003f001abc82 */ /* 0x000fe40008000000 */
[----:B------:R-:W-:Y:S02]  /*0c00*/  @UP3 UMOV UR26, UR17 ;  /* 0x00000011001a3c82 */ /* 0x000fe40008000000 */
[----:B------:R-:W-:Y:S02]  /*0c10*/  UIMAD UR4, UR9, UR5, UR4 ;  /* 0x00000005090472a4 */ /* 0x000fe4000f8e0204 */
[----:B------:R-:W-:-:S02]  /*0c20*/  @!UP3 UMOV UR27, URZ ;  /* 0x0000003f001bbc82 */ /* 0x000fc40008000000 */
        /* <DEDUP_REMOVED lines=18> */
.L_x_960:
[----:B------:R-:W-:Y:S05]  /*0d50*/  BSYNC B0 ;  /* 0x0000000000007941 */ /* 0x000fea0003800000 */
.L_x_959:
        /* <DEDUP_REMOVED lines=18> */
.L_x_962:
[----:B------:R-:W-:Y:S05]  /*0e80*/  BSYNC B0 ;  /* 0x0000000000007941 */ /* 0x000fea0003800000 */
.L_x_961:
        /* <DEDUP_REMOVED lines=18> */
.L_x_964:
[----:B------:R-:W-:Y:S05]  /*0fb0*/  BSYNC B0 ;  /* 0x0000000000007941 */ /* 0x000fea0003800000 */
.L_x_963:
        /* <DEDUP_REMOVED lines=17> */
.L_x_966:
[----:B------:R-:W-:Y:S05]  /*10d0*/  BSYNC B0 ;  /* 0x0000000000007941 */ /* 0x000fea0003800000 */
.L_x_965:
        /* <DEDUP_REMOVED lines=35> */
.L_x_958:
        /* <DEDUP_REMOVED lines=34> */
.L_x_967:
        /* <DEDUP_REMOVED lines=46> */
.L_x_968:
[----:B------:R-:W-:Y:S01]  /*1810*/  LEA.HI R3, R27, R105, RZ, 0x3 ;  /* 0x000000691b037211 */ /* 0x000fe200078f18ff */
[----:B------:R-:W1:Y:S01]  /*1820*/  S2R R107, SR_CTAID.X ;  /* 0x00000000006b7919 */ /* 0x000e620000002500 */
[----:B------:R-:W-:Y:S01]  /*1830*/  UIADD3 UR10, -UR16, UR13, URZ ;  /* 0x0000000d100a7290 */ /* 0x000fe2000fffe13f */
[----:B------:R-:W-:Y:S01]  /*1840*/  SHF.R.S32.HI R106, RZ, 0x5, R28 ;  /* 0x00000005ff6a7819 */ /* 0x000fe2000001141c */
[----:B------:R-:W-:Y:S01]  /*1850*/  ULDC.64 UR4, c[0x0][0x1a8] ;  /* 0x00006a0000047ab9 */ /* 0x000fe20000000a00 */
[----:B------:R-:W-:Y:S01]  /*1860*/  SHF.R.S32.HI R2, RZ, 0x3, R3 ;  /* 0x00000003ff027819 */ /* 0x000fe20000011403 */
[----:B------:R-:W2:Y:S01]  /*1870*/  S2R R6, SR_CTAID.Z ;  /* 0x0000000000067919 */ /* 0x000ea20000002700 */
[----:B------:R-:W-:Y:S01]  /*1880*/  LOP3.LUT R3, R3, 0xfffffff8, RZ, 0xc0, !PT ;  /* 0xfffffff803037812 */ /* 0x000fe200078ec0ff */
[----:B------:R-:W-:Y:S01]  /*1890*/  UIMAD UR4, UR19, UR4, URZ ;  /* 0x00000004130472a4 */ /* 0x000fe2000f8e023f */
[C---:B------:R-:W-:Y:S01]  /*18a0*/  IADD3 R22, R2.reuse, 0x10, RZ ;  /* 0x0000001002167810 */ /* 0x040fe20007ffe0ff */
[C---:B------:R-:W-:Y:S01]  /*18b0*/  IMAD.SHL.U32 R0, R2.reuse, 0x40, RZ ;  /* 0x0000004002007824 */ /* 0x040fe200078e00ff */
[----:B------:R-:W-:Y:S01]  /*18c0*/  IADD3 R29, R2, 0x30, RZ ;  /* 0x00000030021d7810 */ /* 0x000fe20007ffe0ff */
[----:B------:R-:W-:Y:S01]  /*18d0*/  IMAD.IADD R26, R105, 0x1, -R3 ;  /* 0x00000001691a7824 */ /* 0x000fe200078e0a03 */
[----:B------:R-:W-:Y:S01]  /*18e0*/  ISETP.GE.AND P4, PT, R22, UR10, PT ;  /* 0x0000000a16007c0c */ /* 0x000fe2000bf86270 */
[----:B------:R-:W-:Y:S01]  /*18f0*/  UIMAD UR4, UR9, UR5, UR4 ;  /* 0x00000005090472a4 */ /* 0x000fe2000f8e0204 */
[----:B------:R-:W-:Y:S01]  /*1900*/  LOP3.LUT R0, R0, 0x1c0, RZ, 0xc0, !PT ;  /* 0x000001c000007812 */ /* 0x000fe200078ec0ff */
[----:B------:R-:W-:Y:S01]  /*1910*/  IMAD.SHL.U32 R30, R26, 0x8, RZ ;  /* 0x000000081a1e7824 */ /* 0x000fe200078e00ff */
[----:B------:R-:W-:Y:S01]  /*1920*/  IADD3 R23, R2, 0x20, RZ ;  /* 0x0000002002177810 */ /* 0x000fe20007ffe0ff */
[----:B------:R-:W-:Y:S01]  /*1930*/  UIADD3 UR29, UR28, -0x1, URZ ;  /* 0xffffffff1c1d7890 */ /* 0x000fe2000fffe03f */
[----:B------:R-:W-:-:S02]  /*1940*/  SHF.R.U32.HI R3, RZ, 0x3, R0 ;  /* 0x00000003ff037819 */ /* 0x000fc40000011600 */
[--C-:B------:R-:W-:Y:S01]  /*1950*/  LOP3.LUT R0, R0, 0x38, R30.reuse, 0xf8, !PT ;  /* 0x0000003800007812 */ /* 0x100fe200078ef81e */
[----:B------:R-:W-:Y:S01]  /*1960*/  UIMAD UR5, UR29, -0x40, UR17 ;  /* 0xffffffc01d0578a4 */ /* 0x000fe2000f8e0211 */
[----:B------:R-:W-:Y:S01]  /*1970*/  SHF.R.S32.HI R31, RZ, 0x1f, R30 ;  /* 0x0000001fff1f7819 */ /* 0x000fe2000001141e */
[----:B------:R-:W-:Y:S01]  /*1980*/  USHF.R.S32.HI UR18, URZ, 0x1f, UR29 ;  /* 0x0000001f3f127899 */ /* 0x000fe2000801141d */
[----:B------:R-:W-:Y:S01]  /*1990*/  LOP3.LUT R25, R0, R3, RZ, 0x3c, !PT ;  /* 0x0000000300197212 */ /* 0x000fe200078e3cff */
[----:B------:R-:W-:Y:S01]  /*19a0*/  UISETP.GT.AND UP0, UPT, UR29, UR11, UPT ;  /* 0x0000000b1d00728c */ /* 0x000fe2000bf04270 */
[--C-:B------:R-:W-:Y:S01]  /*19b0*/  SHF.R.S32.HI R3, RZ, 0x1f, R2.reuse ;  /* 0x0000001fff037819 */ /* 0x100fe20000011402 */
[----:B------:R-:W-:Y:S01]  /*19c0*/  STL.64 [R1+0x58], R30 ;  /* 0x0000581e01007387 */ /* 0x000fe20000100a00 */
[----:B------:R-:W-:Y:S02]  /*19d0*/  IADD3 R4, P0, R30, UR6, RZ ;  /* 0x000000061e047c10 */ /* 0x000fe4000ff1e0ff */
[----:B------:R-:W-:Y:S01]  /*19e0*/  ISETP.GE.AND P2, PT, R29, UR10, PT ;  /* 0x0000000a1d007c0c */ /* 0x000fe2000bf46270 */
[----:B-1----:R-:W-:Y:S01]  /*19f0*/  IMAD.WIDE R32, R107, 0x40, R2 ;  /* 0x000000406b207825 */ /* 0x002fe200078e0202 */
[----:B------:R-:W-:Y:S01]  /*1a00*/  ISETP.GE.AND P3, PT, R23, UR10, PT ;  /* 0x0000000a17007c0c */ /* 0x000fe2000bf66270 */
[----:B------:R-:W-:Y:S01]  /*1a10*/  STL [R1+0x70], R29 ;  /* 0x0000701d01007387 */ /* 0x000fe20000100800 */
[----:B------:R-:W-:Y:S01]  /*1a20*/  IADD3.X R5, R31, UR8, RZ, P0, !PT ;  /* 0x000000081f057c10 */ /* 0x000fe200087fe4ff */
[----:B------:R-:W-:Y:S01]  /*1a30*/  IMAD R0, R3, c[0x0][0x198], RZ ;  /* 0x0000660003007a24 */ /* 0x000fe200078e02ff */
[----:B------:R-:W-:Y:S01]  /*1a40*/  ISETP.GE.AND P5, PT, R2, UR10, PT ;  /* 0x0000000a02007c0c */ /* 0x000fe2000bfa6270 */
[----:B------:R1:W-:Y:S01]  /*1a50*/  STL.64 [R1+0x40], R32 ;  /* 0x0000402001007387 */ /* 0x0003e20000100a00 */
[----:B------:R-:W-:Y:S01]  /*1a60*/  @!P4 IADD3 R8, P0, R32, 0x10, RZ ;  /* 0x000000102008c810 */ /* 0x000fe20007f1e0ff */
[----:B--2---:R-:W-:Y:S01]  /*1a70*/  IMAD.WIDE.U32 R4, R6, c[0x0][0x1a8], R4 ;  /* 0x00006a0006047a25 */ /* 0x004fe200078e0004 */
[----:B------:R-:W-:-:S03]  /*1a80*/  ULDC.64 UR8, c[0x0][0x198] ;  /* 0x0000660000087ab9 */ /* 0x000fc60000000a00 */
[----:B------:R-:W-:Y:S01]  /*1a90*/  IMAD.WIDE.U32 R6, R2, c[0x0][0x198], R30 ;  /* 0x0000660002067a25 */ /* 0x000fe200078e001e */
[----:B------:R-:W-:Y:S01]  /*1aa0*/  IADD3 R5, R5, UR4, RZ ;  /* 0x0000000405057c10 */ /* 0x000fe2000fffe0ff */
[----:B------:R-:W-:Y:S01]  /*1ab0*/  UMOV UR4, 0x6 ;  /* 0x0000000600047882 */ /* 0x000fe20000000000 */
[----:B------:R-:W-:Y:S01]  /*1ac0*/  @!P3 IADD3 R9, P1, R32, 0x20, RZ ;  /* 0x000000202009b810 */ /* 0x000fe20007f3e0ff */
[----:B------:R-:W-:Y:S01]  /*1ad0*/  IMAD R0, R2, c[0x0][0x19c], R0 ;  /* 0x0000670002007a24 */ /* 0x000fe200078e0200 */
[----:B------:R-:W-:Y:S01]  /*1ae0*/  IADD3 R16, P6, R6, UR20, RZ ;  /* 0x0000001406107c10 */ /* 0x000fe2000ffde0ff */
[--C-:B------:R-:W-:Y:S01]  /*1af0*/  @!P4 IMAD.X R19, RZ, RZ, R33.reuse, P0 ;  /* 0x000000ffff13c224 */ /* 0x100fe200000e0621 */
[----:B------:R-:W-:Y:S01]  /*1b00*/  @!P2 IADD3 R20, P0, R32, 0x30, RZ ;  /* 0x000000302014a810 */ /* 0x000fe20007f1e0ff */
[----:B------:R-:W-:Y:S01]  /*1b10*/  @!P5 IMAD R11, R33, c[0x0][0x190], RZ ;  /* 0x00006400210bda24 */ /* 0x000fe200078e02ff */
[----:B------:R-:W-:Y:S01]  /*1b20*/  IADD3.X R17, R7, UR7, R0, P6, !PT ;  /* 0x0000000707117c10 */ /* 0x000fe2000b7fe400 */
[--C-:B------:R-:W-:Y:S01]  /*1b30*/  @!P3 IMAD.X R10, RZ, RZ, R33.reuse, P1 ;  /* 0x000000ffff0ab224 */ /* 0x100fe200008e0621 */
[----:B------:R-:W-:Y:S01]  /*1b40*/  USHF.L.U64.HI UR9, UR8, UR4, UR9 ;  /* 0x0000000408097299 */ /* 0x000fe20008010209 */
[----:B------:R-:W-:Y:S01]  /*1b50*/  @!P2 IMAD.X R0, RZ, RZ, R33, P0 ;  /* 0x000000ffff00a224 */ /* 0x000fe200000e0621 */
[----:B------:R-:W-:Y:S01]  /*1b60*/  USHF.L.U32 UR4, UR8, 0x6, URZ ;  /* 0x0000000608047899 */ /* 0x000fe2000800063f */
[----:B------:R-:W-:Y:S01]  /*1b70*/  @!P4 IMAD.MOV.U32 R6, RZ, RZ, R4 ;  /* 0x000000ffff06c224 */ /* 0x000fe200078e0004 */
[----:B------:R-:W-:Y:S01]  /*1b80*/  UIMAD UR6, UR9, UR29, URZ ;  /* 0x0000001d090672a4 */ /* 0x000fe2000f8e023f */
[----:B------:R-:W-:-:S02]  /*1b90*/  @!P4 IMAD.MOV.U32 R7, RZ, RZ, R5 ;  /* 0x000000ffff07c224 */ /* 0x000fc400078e0005 */
[----:B------:R-:W-:Y:S01]  /*1ba0*/  @!P4 IMAD R19, R19, c[0x0][0x190], RZ ;  /* 0x000064001313ca24 */ /* 0x000fe200078e02ff */
[----:B------:R-:W-:Y:S01]  /*1bb0*/  UIMAD UR6, UR18, UR4, UR6 ;  /* 0x00000004120672a4 */ /* 0x000fe2000f8e0206 */
[--C-:B------:R-:W-:Y:S02]  /*1bc0*/  @!P3 IMAD.MOV.U32 R12, RZ, RZ, R4.reuse ;  /* 0x000000ffff0cb224 */ /* 0x100fe400078e0004 */
[--C-:B------:R-:W-:Y:S02]  /*1bd0*/  @!P3 IMAD.MOV.U32 R13, RZ, RZ, R5.reuse ;  /* 0x000000ffff0db224 */ /* 0x100fe400078e0005 */
[----:B------:R-:W-:Y:S02]  /*1be0*/  @!P2 IMAD.MOV.U32 R14, RZ, RZ, R4 ;  /* 0x000000ffff0ea224 */ /* 0x000fe400078e0004 */
[----:B------:R-:W-:Y:S02]  /*1bf0*/  @!P2 IMAD.MOV.U32 R15, RZ, RZ, R5 ;  /* 0x000000ffff0fa224 */ /* 0x000fe400078e0005 */
[----:B------:R-:W-:-:S02]  /*1c00*/  @!P2 IMAD R0, R0, c[0x0][0x190], RZ ;  /* 0x000064000000aa24 */ /* 0x000fc400078e02ff */
[----:B------:R-:W-:Y:S02]  /*1c10*/  @!P5 IMAD R11, R32, c[0x0][0x194], R11 ;  /* 0x00006500200bda24 */ /* 0x000fe400078e020b */
[----:B------:R-:W-:Y:S02]  /*1c20*/  @!P3 IMAD R10, R10, c[0x0][0x190], RZ ;  /* 0x000064000a0aba24 */ /* 0x000fe400078e02ff */
[----:B------:R-:W-:-:S04]  /*1c30*/  @!P5 IMAD.WIDE.U32 R4, R32, c[0x0][0x190], R4 ;  /* 0x000064002004da25 */ /* 0x000fc800078e0004 */
[C---:B------:R-:W-:Y:S02]  /*1c40*/  @!P4 IMAD R19, R8.reuse, c[0x0][0x194], R19 ;  /* 0x000065000813ca24 */ /* 0x040fe400078e0213 */
[----:B------:R-:W-:-:S04]  /*1c50*/  @!P4 IMAD.WIDE.U32 R6, R8, c[0x0][0x190], R6 ;  /* 0x000064000806ca25 */ /* 0x000fc800078e0006 */
[----:B------:R-:W-:Y:S01]  /*1c60*/  @!P2 IMAD R24, R20, c[0x0][0x194], R0 ;  /* 0x000065001418aa24 */ /* 0x000fe200078e0200 */
[----:B------:R-:W-:Y:S01]  /*1c70*/  @!P4 LEA R8, P0, R6, c[0x0][0x160], 0x1 ;  /* 0x000058000608ca11 */ /* 0x000fe200078008ff */
[----:B------:R-:W-:Y:S01]  /*1c80*/  @!P3 IMAD R21, R9, c[0x0][0x194], R10 ;  /* 0x000065000915ba24 */ /* 0x000fe200078e020a */
[C---:B------:R-:W-:Y:S01]  /*1c90*/  @!P5 LEA R10, P1, R4.reuse, c[0x0][0x160], 0x1 ;  /* 0x00005800040ada11 */ /* 0x040fe200078208ff */
[----:B------:R-:W-:Y:S02]  /*1ca0*/  @!P5 IMAD.IADD R0, R5, 0x1, R11 ;  /* 0x000000010500d824 */ /* 0x000fe400078e020b */
[----:B------:R-:W-:Y:S01]  /*1cb0*/  @!P4 IMAD.IADD R5, R7, 0x1, R19 ;  /* 0x000000010705c824 */ /* 0x000fe200078e0213 */
[----:B------:R-:W-:Y:S01]  /*1cc0*/  SHF.R.S32.HI R19, RZ, 0x1f, R18 ;  /* 0x0000001fff137819 */ /* 0x000fe20000011412 */
[----:B------:R-:W-:Y:S01]  /*1cd0*/  @!P3 IMAD.WIDE.U32 R12, R9, c[0x0][0x190], R12 ;  /* 0x00006400090cba25 */ /* 0x000fe200078e000c */
[----:B------:R-:W-:Y:S02]  /*1ce0*/  @!P5 LEA.HI.X R11, R4, c[0x0][0x164], R0, 0x1, P1 ;  /* 0x00005900040bda11 */ /* 0x000fe400008f0c00 */
[----:B------:R-:W-:Y:S01]  /*1cf0*/  @!P4 LEA.HI.X R9, R6, c[0x0][0x164], R5, 0x1, P0 ;  /* 0x000059000609ca11 */ /* 0x000fe200000f0c05 */
[----:B-1----:R-:W-:Y:S01]  /*1d00*/  IMAD.WIDE.U32 R32, R18, c[0x0][0x1b0], R16 ;  /* 0x00006c0012207a25 */ /* 0x002fe200078e0010 */
[----:B------:R-:W-:-:S02]  /*1d10*/  LEA.HI R16, R27, R105, RZ, 0x6 ;  /* 0x000000691b107211 */ /* 0x000fc400078f30ff */
[----:B------:R-:W-:Y:S01]  /*1d20*/  @!P3 LEA R6, P0, R12, c[0x0][0x160], 0x1 ;  /* 0x000058000c06ba11 */ /* 0x000fe200078008ff */
[----:B------:R-:W-:Y:S01]  /*1d30*/  @!P3 IMAD.IADD R4, R13, 0x1, R21 ;  /* 0x000000010d04b824 */ /* 0x000fe200078e0215 */
[----:B------:R-:W-:Y:S01]  /*1d40*/  STL.64 [R1+0x38], R32 ;  /* 0x0000382001007387 */ /* 0x000fe20000100a00 */
[----:B------:R-:W-:Y:S02]  /*1d50*/  IMAD R0, R19, c[0x0][0x1b0], RZ ;  /* 0x00006c0013007a24 */ /* 0x000fe400078e02ff */
[----:B------:R-:W-:Y:S01]  /*1d60*/  IMAD.SHL.U32 R16, R16, 0x8, RZ ;  /* 0x0000000810107824 */ /* 0x000fe200078e00ff */
[----:B------:R-:W-:Y:S01]  /*1d70*/  @!P3 LEA.HI.X R7, R12, c[0x0][0x164], R4, 0x1, P0 ;  /* 0x000059000c07ba11 */ /* 0x000fe200000f0c04 */
[----:B------:R-:W-:Y:S01]  /*1d80*/  IMAD R0, R18, c[0x0][0x1b4], R0 ;  /* 0x00006d0012007a24 */ /* 0x000fe200078e0200 */
[----:B------:R-:W-:Y:S01]  /*1d90*/  ISETP.GE.AND P0, PT, R22, UR5, PT ;  /* 0x0000000516007c0c */ /* 0x000fe2000bf06270 */
[----:B------:R-:W-:Y:S01]  /*1da0*/  IMAD.U32 R103, RZ, RZ, UR4 ;  /* 0x00000004ff677e24 */ /* 0x000fe2000f8e00ff */
[----:B------:R-:W-:Y:S01]  /*1db0*/  LOP3.LUT R16, R25, 0xfffffe00, R16, 0xf8, !PT ;  /* 0xfffffe0019107812 */ /* 0x000fe200078ef810 */
[----:B------:R-:W-:-:S02]  /*1dc0*/  IMAD.IADD R111, R33, 0x1, R0 ;  /* 0x00000001216f7824 */ /* 0x000fc400078e0200 */
[----:B------:R-:W-:Y:S02]  /*1dd0*/  IMAD.MOV.U32 R110, RZ, RZ, R32 ;  /* 0x000000ffff6e7224 */ /* 0x000fe400078e0020 */
[----:B------:R-:W-:-:S03]  /*1de0*/  @!P2 IMAD.WIDE.U32 R14, R20, c[0x0][0x190], R14 ;  /* 0x00006400140eaa25 */ /* 0x000fc600078e000e */
[----:B------:R-:W-:Y:S01]  /*1df0*/  STL.64 [R1+0x28], R110 ;  /* 0x0000286e01007387 */ /* 0x000fe20000100a00 */
[----:B------:R-:W-:Y:S01]  /*1e00*/  IMAD.WIDE.U32 R4, R103, UR29, R110 ;  /* 0x0000001d67047c25 */ /* 0x000fe2000f8e006e */
[----:B------:R-:W-:-:S03]  /*1e10*/  @!P2 LEA R12, P6, R14, c[0x0][0x160], 0x1 ;  /* 0x000058000e0caa11 */ /* 0x000fc600078c08ff */
[----:B------:R-:W-:Y:S01]  /*1e20*/  IMAD.U32 R0, RZ, RZ, UR8 ;  /* 0x00000008ff007e24 */ /* 0x000fe2000f8e00ff */
[----:B------:R-:W-:Y:S01]  /*1e30*/  IADD3 R5, R5, UR6, RZ ;  /* 0x0000000605057c10 */ /* 0x000fe2000fffe0ff */
[----:B------:R-:W-:Y:S01]  /*1e40*/  IMAD.SHL.U32 R231, R16, 0x2, RZ ;  /* 0x0000000210e77824 */ /* 0x000fe200078e00ff */
[----:B------:R-:W-:Y:S01]  /*1e50*/  UIMAD.WIDE.U32 UR6, UR8, 0x20, URZ ;  /* 0x00000020080678a5 */ /* 0x000fe2000f8e003f */
[----:B------:R-:W-:Y:S01]  /*1e60*/  IMAD.MOV.U32 R20, RZ, RZ, c[0x0][0x19c] ;  /* 0x00006700ff147624 */ /* 0x000fe200078e00ff */
[----:B------:R-:W-:Y:S01]  /*1e70*/  @!P0 LEA R0, P1, R0, R4, 0x4 ;  /* 0x0000000400008211 */ /* 0x000fe200078220ff */
[----:B------:R-:W-:Y:S01]  /*1e80*/  IMAD.U32 R17, RZ, RZ, UR8 ;  /* 0x00000008ff117e24 */ /* 0x000fe2000f8e00ff */
[----:B------:R-:W-:Y:S01]  /*1e90*/  @!PT LDS RZ, [RZ] ;  /* 0x00000000fffff984 */ /* 0x000fe20000000800 */
[----:B------:R-:W-:Y:S01]  /*1ea0*/  @!PT LDS RZ, [RZ] ;  /* 0x00000000fffff984 */ /* 0x000fe20000000800 */
[----:B------:R-:W-:Y:S01]  /*1eb0*/  @!PT LDS RZ, [RZ] ;  /* 0x00000000fffff984 */ /* 0x000fe20000000800 */
[----:B------:R1:W-:Y:S01]  /*1ec0*/  @!P5 LDGSTS.E.BYPASS.LTC128B.128 [R231], [R10.64] ;  /* 0x000000000ae7dfae */ /* 0x0003e2000b901d4e */
[----:B------:R-:W-:Y:S02]  /*1ed0*/  @!P2 IMAD.IADD R13, R15, 0x1, R24 ;  /* 0x000000010f0da824 */ /* 0x000fe400078e0218 */
[----:B------:R-:W-:Y:S01]  /*1ee0*/  IMAD R3, R3, c[0x0][0x1a0], RZ ;  /* 0x0000680003037a24 */ /* 0x000fe200078e02ff */
[----:B------:R1:W-:Y:S01]  /*1ef0*/  @!P5 LDGSTS.E.BYPASS.LTC128B.128 [R231+0x2000], [R10.64+0x80] ;  /* 0x020000800ae7dfae */ /* 0x0003e2000b901d4e */
[----:B------:R-:W-:-:S02]  /*1f00*/  @!P0 LEA.HI.X R15, R17, R5, R20, 0x4, P1 ;  /* 0x00000005110f8211 */ /* 0x000fc400008f2414 */
[----:B------:R-:W-:Y:S01]  /*1f10*/  @!P2 LEA.HI.X R13, R14, c[0x0][0x164], R13, 0x1, P6 ;  /* 0x000059000e0daa11 */ /* 0x000fe200030f0c0d */
[----:B------:R1:W-:Y:S01]  /*1f20*/  @!P5 LDGSTS.E.BYPASS.LTC128B.128 [R231+0x4000], [R10.64+0x100] ;  /* 0x040001000ae7dfae */ /* 0x0003e2000b901d4e */
[----:B------:R-:W-:Y:S01]  /*1f30*/  @!P0 LEA R14, P1, R0, c[0x0][0x168], 0x1 ;  /* 0x00005a00000e8a11 */ /* 0x000fe200078208ff */
[C---:B------:R-:W-:Y:S01]  /*1f40*/  IMAD R3, R2.reuse, c[0x0][0x1a4], R3 ;  /* 0x0000690002037a24 */ /* 0x040fe200078e0203 */
[----:B------:R-:W-:Y:S01]  /*1f50*/  ISETP.GE.AND P6, PT, R29, UR5, PT ;  /* 0x000000051d007c0c */ /* 0x000fe2000bfc6270 */
[----:B------:R1:W-:Y:S01]  /*1f60*/  @!P5 LDGSTS.E.BYPASS.LTC128B.128 [R231+0x6000], [R10.64+0x180] ;  /* 0x060001800ae7dfae */ /* 0x0003e2000b901d4e */
[----:B------:R-:W-:Y:S02]  /*1f70*/  ISETP.GE.AND P5, PT, R2, UR5, PT ;  /* 0x0000000502007c0c */ /* 0x000fe4000bfa6270 */
[----:B------:R-:W-:Y:S01]  /*1f80*/  @!P0 LEA.HI.X R15, R0, c[0x0][0x16c], R15, 0x1, P1 ;  /* 0x00005b00000f8a11 */ /* 0x000fe200008f0c0f */
[----:B------:R2:W-:Y:S01]  /*1f90*/  @!P4 LDGSTS.E.BYPASS.LTC128B.128 [R231+0x800], [R8.64] ;  /* 0x0080000008e7cfae */ /* 0x0005e2000b901d4e */
[----:B------:R-:W-:-:S03]  /*1fa0*/  ISETP.GE.AND P1, PT, R23, UR5, PT ;  /* 0x0000000517007c0c */ /* 0x000fc6000bf26270 */
[----:B------:R2:W-:Y:S04]  /*1fb0*/  @!P4 LDGSTS.E.BYPASS.LTC128B.128 [R231+0x2800], [R8.64+0x80] ;  /* 0x0280008008e7cfae */ /* 0x0005e8000b901d4e */
[----:B------:R2:W-:Y:S04]  /*1fc0*/  @!P4 LDGSTS.E.BYPASS.LTC128B.128 [R231+0x4800], [R8.64+0x100] ;  /* 0x0480010008e7cfae */ /* 0x0005e8000b901d4e */
[----:B------:R2:W-:Y:S04]  /*1fd0*/  @!P4 LDGSTS.E.BYPASS.LTC128B.128 [R231+0x6800], [R8.64+0x180] ;  /* 0x0680018008e7cfae */ /* 0x0005e8000b901d4e */
[----:B------:R3:W-:Y:S04]  /*1fe0*/  @!P3 LDGSTS.E.BYPASS.LTC128B.128 [R231+0x1000], [R6.64] ;  /* 0x0100000006e7bfae */ /* 0x0007e8000b901d4e */
[----:B------:R3:W-:Y:S01]  /*1ff0*/  @!P3 LDGSTS.E.BYPASS.LTC128B.128 [R231+0x3000], [R6.64+0x80] ;  /* 0x0300008006e7bfae */ /* 0x0007e2000b901d4e */
[----:B-1----:R-:W-:-:S03]  /*2000*/  IMAD.WIDE.U32 R10, R2, c[0x0][0x1a0], R30 ;  /* 0x00006800020a7a25 */ /* 0x002fc600078e001e */
[----:B------:R3:W-:Y:S04]  /*2010*/  @!P3 LDGSTS.E.BYPASS.LTC128B.128 [R231+0x5000], [R6.64+0x100] ;  /* 0x0500010006e7bfae */ /* 0x0007e8000b901d4e */
[----:B------:R3:W-:Y:S01]  /*2020*/  @!P3 LDGSTS.E.BYPASS.LTC128B.128 [R231+0x7000], [R6.64+0x180] ;  /* 0x0700018006e7bfae */ /* 0x0007e2000b901d4e */
[----:B------:R-:W-:-:S03]  /*2030*/  @!P1 IADD3 R0, P3, R4, UR6, RZ ;  /* 0x0000000604009c10 */ /* 0x000fc6000ff7e0ff */
[----:B------:R1:W-:Y:S04]  /*2040*/  @!P2 LDGSTS.E.BYPASS.LTC128B.128 [R231+0x1800], [R12.64] ;  /* 0x018000000ce7afae */ /* 0x0003e8000b901d4e */
[----:B------:R1:W-:Y:S01]  /*2050*/  @!P2 LDGSTS.E.BYPASS.LTC128B.128 [R231+0x3800], [R12.64+0x80] ;  /* 0x038000800ce7afae */ /* 0x0003e2000b901d4e */
[----:B--2---:R-:W-:-:S03]  /*2060*/  IMAD.SHL.U32 R9, R20, 0x20, RZ ;  /* 0x0000002014097824 */ /* 0x004fc600078e00ff */
[----:B------:R1:W-:Y:S02]  /*2070*/  @!P2 LDGSTS.E.BYPASS.LTC128B.128 [R231+0x5800], [R12.64+0x100] ;  /* 0x058001000ce7afae */ /* 0x0003e4000b901d4e */
[----:B------:R-:W-:Y:S02]  /*2080*/  @!P1 IADD3.X R9, R5, UR7, R9, P3, !PT ;  /* 0x0000000705099c10 */ /* 0x000fe40009ffe409 */
[----:B------:R1:W-:Y:S01]  /*2090*/  @!P2 LDGSTS.E.BYPASS.LTC128B.128 [R231+0x7800], [R12.64+0x180] ;  /* 0x078001800ce7afae */ /* 0x0003e2000b901d4e */
[C---:B------:R-:W-:Y:S01]  /*20a0*/  @!P1 LEA R8, P3, R0.reuse, c[0x0][0x168], 0x1 ;  /* 0x00005a0000089a11 */ /* 0x040fe200078608ff */
[----:B------:R-:W-:Y:S02]  /*20b0*/  ULDC.64 UR6, c[0x0][0x1a0] ;  /* 0x0000680000067ab9 */ /* 0x000fe40000000a00 */
[----:B------:R-:W-:Y:S01]  /*20c0*/  UIMAD UR18, UR18, UR6, URZ ;  /* 0x00000006121272a4 */ /* 0x000fe2000f8e023f */
[----:B------:R-:W-:Y:S01]  /*20d0*/  @!P1 LEA.HI.X R9, R0, c[0x0][0x16c], R9, 0x1, P3 ;  /* 0x00005b0000099a11 */ /* 0x000fe200018f0c09 */
[----:B------:R-:W-:Y:S01]  /*20e0*/  IMAD R0, R19, c[0x0][0x1b8], RZ ;  /* 0x00006e0013007a24 */ /* 0x000fe200078e02ff */
[----:B------:R-:W-:Y:S01]  /*20f0*/  ISETP.GE.AND P3, PT, R22, UR5, PT ;  /* 0x0000000516007c0c */ /* 0x000fe2000bf66270 */
[----:B------:R-:W-:Y:S01]  /*2100*/  UIMAD UR7, UR29, UR7, UR18 ;  /* 0x000000071d0772a4 */ /* 0x000fe2000f8e0212 */
[----:B---3--:R-:W-:Y:S01]  /*2110*/  @!P5 LEA R6, P4, R4, c[0x0][0x168], 0x1 ;  /* 0x00005a000406da11 */ /* 0x008fe200078808ff */
[----:B------:R-:W-:Y:S01]  /*2120*/  IMAD R19, R18, c[0x0][0x1bc], R0 ;  /* 0x00006f0012137a24 */ /* 0x000fe200078e0200 */
[----:B------:R-:W-:-:S02]  /*2130*/  UIMAD.WIDE.U32 UR18, UR6, 0x20, URZ ;  /* 0x00000020061278a5 */ /* 0x000fc4000f8e003f */
[----:B------:R-:W-:Y:S02]  /*2140*/  @!P5 LEA.HI.X R7, R4, c[0x0][0x16c], R5, 0x1, P4 ;  /* 0x00005b000407da11 */ /* 0x000fe400020f0c05 */
[----:B------:R-:W-:Y:S01]  /*2150*/  IADD3 R16, P4, R10, UR22, RZ ;  /* 0x000000160a107c10 */ /* 0x000fe2000ff9e0ff */
[----:B------:R-:W-:Y:S02]  /*2160*/  IMAD.U32 R10, RZ, RZ, UR8 ;  /* 0x00000008ff0a7e24 */ /* 0x000fe4000f8e00ff */
[----:B------:R2:W-:Y:S01]  /*2170*/  @!P5 LDGSTS.E.BYPASS.LTC128B.128 [R231+0x8000], [R6.64] ;  /* 0x0800000006e7dfae */ /* 0x0005e2000b901d4e */
[----:B------:R-:W-:Y:S01]  /*2180*/  IADD3.X R17, R11, UR21, R3, P4, !PT ;  /* 0x000000150b117c10 */ /* 0x000fe2000a7fe403 */
[----:B------:R-:W-:Y:S01]  /*2190*/  @!P6 IMAD.WIDE.U32 R10, R10, 0x30, R4 ;  /* 0x000000300a0ae825 */ /* 0x000fe200078e0004 */
[----:B------:R-:W-:Y:S01]  /*21a0*/  UIMAD.WIDE.U32 UR20, UR29, UR6, URZ ;  /* 0x000000061d1472a5 */ /* 0x000fe2000f8e003f */
[----:B------:R2:W-:Y:S01]  /*21b0*/  @!P5 LDGSTS.E.BYPASS.LTC128B.128 [R231+0xa000], [R6.64+0x80] ;  /* 0x0a00008006e7dfae */ /* 0x0005e2000b901d4e */
[----:B------:R-:W-:Y:S01]  /*21c0*/  ISETP.GE.AND P4, PT, R23, UR5, PT ;  /* 0x0000000517007c0c */ /* 0x000fe2000bf86270 */
[----:B------:R-:W-:Y:S01]  /*21d0*/  @!P6 IMAD R3, R20, 0x30, RZ ;  /* 0x000000301403e824 */ /* 0x000fe200078e02ff */
[----:B------:R-:W-:Y:S01]  /*21e0*/  @!P6 LEA R4, P2, R10, c[0x0][0x168], 0x1 ;  /* 0x00005a000a04ea11 */ /* 0x000fe200078408ff */
[----:B------:R2:W-:Y:S01]  /*21f0*/  @!P5 LDGSTS.E.BYPASS.LTC128B.128 [R231+0xc000], [R6.64+0x100] ;  /* 0x0c00010006e7dfae */ /* 0x0005e2000b901d4e */
[----:B------:R-:W-:Y:S01]  /*2200*/  IMAD.WIDE.U32 R30, R18, c[0x0][0x1b8], R16 ;  /* 0x00006e00121e7a25 */ /* 0x000fe200078e0010 */
[----:B------:R-:W-:-:S02]  /*2210*/  UIADD3 UR7, UR21, UR7, URZ ;  /* 0x0000000715077290 */ /* 0x000fc4000fffe03f */
[----:B------:R2:W-:Y:S01]  /*2220*/  @!P5 LDGSTS.E.BYPASS.LTC128B.128 [R231+0xe000], [R6.64+0x180] ;  /* 0x0e00018006e7dfae */ /* 0x0005e2000b901d4e */
[----:B------:R-:W-:Y:S01]  /*2230*/  @!P6 IMAD.IADD R3, R11, 0x1, R3 ;  /* 0x000000010b03e824 */ /* 0x000fe200078e0203 */
[----:B------:R-:W-:Y:S01]  /*2240*/  ISETP.GE.AND P5, PT, R2, UR5, PT ;  /* 0x0000000502007c0c */ /* 0x000fe2000bfa6270 */
[----:B------:R-:W-:Y:S01]  /*2250*/  IMAD.U32 R11, RZ, RZ, UR21 ;  /* 0x00000015ff0b7e24 */ /* 0x000fe2000f8e00ff */
[----:B------:R3:W-:Y:S01]  /*2260*/  @!P0 LDGSTS.E.BYPASS.LTC128B.128 [R231+0x8800], [R14.64] ;  /* 0x088000000ee78fae */ /* 0x0007e2000b901d4e */
[----:B------:R-:W-:Y:S01]  /*2270*/  IMAD.IADD R25, R31, 0x1, R19 ;  /* 0x000000011f197824 */ /* 0x000fe200078e0213 */
[----:B------:R-:W-:Y:S01]  /*2280*/  @!P6 LEA.HI.X R5, R10, c[0x0][0x16c], R3, 0x1, P2 ;  /* 0x00005b000a05ea11 */ /* 0x000fe200010f0c03 */
[----:B------:R-:W-:Y:S01]  /*2290*/  IMAD.SHL.U32 R3, R2, 0x8, RZ ;  /* 0x0000000802037824 */ /* 0x000fe200078e00ff */
[----:B------:R3:W-:Y:S01]  /*22a0*/  @!P0 LDGSTS.E.BYPASS.LTC128B.128 [R231+0xa800], [R14.64+0x80] ;  /* 0x0a8000800ee78fae */ /* 0x0007e2000b901d4e */
[----:B------:R-:W-:Y:S01]  /*22b0*/  LEA.HI R10, R27, R105, RZ, 0x4 ;  /* 0x000000691b0a7211 */ /* 0x000fe200078f20ff */
[----:B------:R-:W-:-:S02]  /*22c0*/  IMAD.SHL.U32 R2, R26, 0x40, RZ ;  /* 0x000000401a027824 */ /* 0x000fc400078e00ff */
[----:B------:R3:W-:Y:S01]  /*22d0*/  @!P0 LDGSTS.E.BYPASS.LTC128B.128 [R231+0xc800], [R14.64+0x100] ;  /* 0x0c8001000ee78fae */ /* 0x0007e2000b901d4e */
[----:B------:R-:W-:Y:S02]  /*22e0*/  LOP3.LUT R0, R10, 0xfffffff0, RZ, 0xc0, !PT ;  /* 0xfffffff00a007812 */ /* 0x000fe400078ec0ff */
[----:B------:R-:W-:Y:S01]  /*22f0*/  LOP3.LUT R2, R2, 0x1c0, RZ, 0xc0, !PT ;  /* 0x000001c002027812 */ /* 0x000fe200078ec0ff */
[----:B------:R3:W-:Y:S02]  /*2300*/  @!P0 LDGSTS.E.BYPASS.LTC128B.128 [R231+0xe800], [R14.64+0x180] ;  /* 0x0e8001800ee78fae */ /* 0x0007e4000b901d4e */
[C---:B------:R-:W-:Y:S01]  /*2310*/  IMAD.IADD R0, R105.reuse, 0x1, -R0 ;  /* 0x0000000169007824 */ /* 0x040fe200078e0a00 */
[----:B-1----:R-:W-:Y:S01]  /*2320*/  LOP3.LUT R13, R2, 0x8, R3, 0xf8, !PT ;  /* 0x00000008020d7812 */ /* 0x002fe200078ef803 */
[----:B------:R1:W-:Y:S01]  /*2330*/  @!P1 LDGSTS.E.BYPASS.LTC128B.128 [R231+0x9000], [R8.64] ;  /* 0x0900000008e79fae */ /* 0x0003e2000b901d4e */
[----:B------:R-:W-:Y:S01]  /*2340*/  IMAD.U32 R3, RZ, RZ, UR7 ;  /* 0x00000007ff037e24 */ /* 0x000fe2000f8e00ff */
[----:B------:R-:W-:Y:S01]  /*2350*/  UIADD3 UR7, UR17, 0x1, -UR13 ;  /* 0x0000000111077890 */ /* 0x000fe2000fffe80d */
[----:B------:R-:W-:Y:S01]  /*2360*/  SHF.R.S32.HI R16, RZ, 0x1f, R0 ;  /* 0x0000001fff107819 */ /* 0x000fe20000011400 */
[----:B------:R1:W-:Y:S01]  /*2370*/  @!P1 LDGSTS.E.BYPASS.LTC128B.128 [R231+0xb000], [R8.64+0x80] ;  /* 0x0b00008008e79fae */ /* 0x0003e2000b901d4e */
[----:B------:R-:W-:Y:S01]  /*2380*/  IMAD.SHL.U32 R105, R105, 0x2, RZ ;  /* 0x0000000269697824 */ /* 0x000fe200078e00ff */
[----:B--2---:R-:W-:-:S02]  /*2390*/  SHF.R.S32.HI R6, RZ, 0x4, R10 ;  /* 0x00000004ff067819 */ /* 0x004fc4000001140a */
[----:B------:R1:W-:Y:S01]  /*23a0*/  @!P1 LDGSTS.E.BYPASS.LTC128B.128 [R231+0xd000], [R8.64+0x100] ;  /* 0x0d00010008e79fae */ /* 0x0003e2000b901d4e */
[----:B------:R-:W-:Y:S02]  /*23b0*/  LEA.HI R16, R16, R0, RZ, 0x3 ;  /* 0x0000000010107211 */ /* 0x000fe400078f18ff */
[----:B------:R-:W-:Y:S01]  /*23c0*/  LEA.HI R7, R10, R6, RZ, 0x1 ;  /* 0x000000060a077211 */ /* 0x000fe200078f08ff */
[----:B------:R1:W-:Y:S01]  /*23d0*/  @!P1 LDGSTS.E.BYPASS.LTC128B.128 [R231+0xf000], [R8.64+0x180] ;  /* 0x0f00018008e79fae */ /* 0x0003e2000b901d4e */
[----:B------:R-:W-:Y:S01]  /*23e0*/  IMAD.U32 R10, RZ, RZ, UR20 ;  /* 0x00000014ff0a7e24 */ /* 0x000fe2000f8e00ff */
[----:B------:R-:W-:Y:S02]  /*23f0*/  LOP3.LUT R11, R16, 0xfffffff8, RZ, 0xc0, !PT ;  /* 0xfffffff8100b7812 */ /* 0x000fe400078ec0ff */
[----:B------:R2:W-:Y:S01]  /*2400*/  @!P6 LDGSTS.E.BYPASS.LTC128B.128 [R231+0x9800], [R4.64] ;  /* 0x0980000004e7efae */ /* 0x0005e2000b901d4e */
[----:B------:R-:W-:Y:S02]  /*2410*/  LOP3.LUT R12, R7, 0xfffffffe, RZ, 0xc0, !PT ;  /* 0xfffffffe070c7812 */ /* 0x000fe400078ec0ff */
[----:B------:R-:W-:Y:S01]  /*2420*/  SHF.R.U32.HI R7, RZ, 0x3, R2 ;  /* 0x00000003ff077819 */ /* 0x000fe20000011602 */
[----:B------:R2:W-:Y:S01]  /*2430*/  @!P6 LDGSTS.E.BYPASS.LTC128B.128 [R231+0xb800], [R4.64+0x80] ;  /* 0x0b80008004e7efae */ /* 0x0005e2000b901d4e */
[----:B------:R-:W-:Y:S01]  /*2440*/  LEA R2, P2, R10, R30, 0x6 ;  /* 0x0000001e0a027211 */ /* 0x000fe200078430ff */
[----:B------:R-:W-:Y:S01]  /*2450*/  IMAD.IADD R6, R6, 0x1, -R12 ;  /* 0x0000000106067824 */ /* 0x000fe200078e0a0c */
[----:B------:R-:W-:Y:S01]  /*2460*/  LOP3.LUT R112, R105, 0x6, RZ, 0xc0, !PT ;  /* 0x0000000669707812 */ /* 0x000fe200078ec0ff */
[----:B------:R2:W-:Y:S01]  /*2470*/  @!P6 LDGSTS.E.BYPASS.LTC128B.128 [R231+0xd800], [R4.64+0x100] ;  /* 0x0d80010004e7efae */ /* 0x0005e2000b901d4e */
[----:B------:R-:W-:Y:S01]  /*2480*/  IMAD.MOV.U32 R12, RZ, RZ, c[0x0][0x1a4] ;  /* 0x00006900ff0c7624 */ /* 0x000fe200078e00ff */
[----:B------:R-:W-:Y:S01]  /*2490*/  LEA.HI.X R3, R10, R25, R3, 0x6, P2 ;  /* 0x000000190a037211 */ /* 0x000fe200010f3403 */
[----:B------:R-:W-:Y:S01]  /*24a0*/  IMAD.IADD R20, R0, 0x1, -R11 ;  /* 0x0000000100147824 */ /* 0x000fe200078e0a0b */
[----:B------:R2:W-:Y:S01]  /*24b0*/  @!P6 LDGSTS.E.BYPASS.LTC128B.128 [R231+0xf800], [R4.64+0x180] ;  /* 0x0f80018004e7efae */ /* 0x0005e2000b901d4e */
[----:B------:R-:W-:Y:S01]  /*24c0*/  ISETP.GE.AND P6, PT, R29, UR5, PT ;  /* 0x000000051d007c0c */ /* 0x000fe2000bfc6270 */
[----:B---3--:R-:W-:Y:S01]  /*24d0*/  IMAD.SHL.U32 R14, R12, 0x20, RZ ;  /* 0x000000200c0e7824 */ /* 0x008fe200078e00ff */
[----:B------:R-:W-:Y:S01]  /*24e0*/  LOP3.LUT R0, R13, R7, RZ, 0x3c, !PT ;  /* 0x000000070d007212 */ /* 0x000fe200078e3cff */
[----:B------:R-:W0:Y:S01]  /*24f0*/  LDGDEPBAR ;  /* 0x00000000000079af */ /* 0x000e220000000000 */
[----:B------:R-:W-:Y:S01]  /*2500*/  IMAD.U32 R7, RZ, RZ, UR6 ;  /* 0x00000006ff077e24 */ /* 0x000fe2000f8e00ff */
[----:B------:R-:W-:Y:S01]  /*2510*/  @!P4 IADD3 R11, P0, R2, UR18, RZ ;  /* 0x00000012020bcc10 */ /* 0x000fe2000ff1e0ff */
[----:B------:R-:W-:Y:S01]  /*2520*/  IMAD.U32 R10, RZ, RZ, UR6 ;  /* 0x00000006ff0a7e24 */ /* 0x000fe2000f8e00ff */
[----:B------:R-:W-:Y:S01]  /*2530*/  STL.64 [R1+0x60], R30 ;  /* 0x0000601e01007387 */ /* 0x000fe20000100a00 */
[C---:B------:R-:W-:Y:S01]  /*2540*/  IMAD.SHL.U32 R13, R6.reuse, 0x8, RZ ;  /* 0x00000008060d7824 */ /* 0x040fe200078e00ff */
[----:B------:R-:W-:Y:S01]  /*2550*/  @!P4 IADD3.X R14, R3, UR19, R14, P0, !PT ;  /* 0x00000013030ecc10 */ /* 0x000fe200087fe40e */
[----:B------:R-:W-:Y:S01]  /*2560*/  IMAD R0, R6, 0x200, R0 ;  /* 0x0000020006007824 */ /* 0x000fe200078e0200 */
[----:B-1----:R-:W-:Y:S01]  /*2570*/  @!P5 LEA R8, P2, R2, c[0x0][0x170], 0x1 ;  /* 0x00005c000208da11 */ /* 0x002fe200078408ff */
[----:B------:R-:W-:Y:S01]  /*2580*/  STL [R1+0x34], R25 ;  /* 0x0000341901007387 */ /* 0x000fe20000100800 */
[----:B------:R-:W-:Y:S01]  /*2590*/  ULDC UR5, c[0x0][0x2e4] ;  /* 0x0000b90000057ab9 */ /* 0x000fe20000000800 */
[----:B------:R-:W-:Y:S01]  /*25a0*/  IMAD.SHL.U32 R204, R0, 0x2, RZ ;  /* 0x0000000200cc7824 */ /* 0x000fe200078e00ff */
[----:B------:R-:W-:Y:S01]  /*25b0*/  @!P5 LEA.HI.X R9, R2, c[0x0][0x174], R3, 0x1, P2 ;  /* 0x00005d000209da11 */ /* 0x000fe200010f0c03 */
[----:B------:R-:W-:Y:S01]  /*25c0*/  IMAD.MOV.U32 R0, RZ, RZ, 0x20 ;  /* 0x00000020ff007424 */ /* 0x000fe200078e00ff */
[----:B------:R-:W-:-:S02]  /*25d0*/  UIADD3 UR5, UR17, -UR5, -UR13 ;  /* 0x8000000511057290 */ /* 0x000fc4000fffe80d */
[----:B------:R-:W-:Y:S01]  /*25e0*/  IADD3 R215, R204, 0x8020, RZ ;  /* 0x00008020ccd77810 */ /* 0x000fe20007ffe0ff */
[----:B--2---:R-:W-:Y:S01]  /*25f0*/  IMAD.U32 R4, RZ, RZ, UR6 ;  /* 0x00000006ff047e24 */ /* 0x004fe2000f8e00ff */
[----:B------:R-:W-:-:S04]  /*2600*/  DEPBAR.LE SB0, 0x0 ;  /* 0x000080000000791a */ /* 0x000fc80000000000 */
[----:B------:R-:W-:Y:S01]  /*2610*/  BAR.SYNC.DEFER_BLOCKING 0x0 ;  /* 0x0000000000007b1d */ /* 0x000fe20000010000 */
[----:B------:R-:W-:Y:S01]  /*2620*/  @!P3 LEA R4, P1, R4, R2, 0x4 ;  /* 0x000000020404b211 */ /* 0x000fe200078220ff */
[----:B------:R-:W-:-:S03]  /*2630*/  IMAD.SHL.U32 R5, R20, 0x40, RZ ;  /* 0x0000004014057824 */ /* 0x000fc600078e00ff */
[----:B------:R-:W-:Y:S01]  /*2640*/  @!P3 LEA.HI.X R7, R7, R3, R12, 0x4, P1 ;  /* 0x000000030707b211 */ /* 0x000fe200008f240c */
[----:B------:R-:W-:Y:S01]  /*2650*/  @!P6 IMAD.WIDE.U32 R2, R10, 0x30, R2 ;  /* 0x000000300a02e825 */ /* 0x000fe200078e0002 */
[----:B------:R-:W-:Y:S02]  /*2660*/  LOP3.LUT R5, R5, 0x1c0, RZ, 0xc0, !PT ;  /* 0x000001c005057812 */ /* 0x000fe400078ec0ff */
[----:B------:R-:W-:Y:S01]  /*2670*/  @!P3 LEA R6, P0, R4, c[0x0][0x170], 0x1 ;  /* 0x00005c000406ba11 */ /* 0x000fe200078008ff */
[----:B------:R-:W-:Y:S01]  /*2680*/  @!P6 IMAD R12, R12, 0x30, RZ ;  /* 0x000000300c0ce824 */ /* 0x000fe200078e02ff */
[----:B------:R-:W-:Y:S02]  /*2690*/  LOP3.LUT R13, R5, 0x8, R13, 0xf8, !PT ;  /* 0x00000008050d7812 */ /* 0x000fe400078ef80d */
[----:B------:R-:W-:Y:S01]  /*26a0*/  @!P3 LEA.HI.X R7, R4, c[0x0][0x174], R7, 0x1, P0 ;  /* 0x00005d000407ba11 */ /* 0x000fe200000f0c07 */
[----:B------:R-:W-:Y:S01]  /*26b0*/  @!P6 IMAD.IADD R12, R3, 0x1, R12 ;  /* 0x00000001030ce824 */ /* 0x000fe200078e020c */
[----:B------:R-:W-:Y:S01]  /*26c0*/  SHF.R.U32.HI R5, RZ, 0x3, R5 ;  /* 0x00000003ff057819 */ /* 0x000fe20000011605 */
[----:B------:R-:W-:Y:S01]  /*26d0*/  IMAD.SHL.U32 R3, R16, 0x40, RZ ;  /* 0x0000004010037824 */ /* 0x000fe200078e00ff */
[----:B------:R-:W-:-:S02]  /*26e0*/  @!P4 LEA R4, P1, R11, c[0x0][0x170], 0x1 ;  /* 0x00005c000b04ca11 */ /* 0x000fc400078208ff */
[C---:B------:R-:W-:Y:S02]  /*26f0*/  @!P6 LEA R10, P0, R2.reuse, c[0x0][0x170], 0x1 ;  /* 0x00005c00020aea11 */ /* 0x040fe400078008ff */
[----:B------:R-:W-:Y:S02]  /*2700*/  LOP3.LUT R101, R3, 0xfffffe00, RZ, 0xc0, !PT ;  /* 0xfffffe0003657812 */ /* 0x000fe400078ec0ff */
[----:B------:R-:W-:Y:S01]  /*2710*/  LOP3.LUT R102, R13, R5, RZ, 0x3c, !PT ;  /* 0x000000050d667212 */ /* 0x000fe200078e3cff */
[----:B------:R-:W-:Y:S01]  /*2720*/  @P5 STS.128 [R231+0x10000], RZ ;  /* 0x010000ffe7005388 */ /* 0x000fe20000000c00 */
[----:B------:R-:W-:Y:S02]  /*2730*/  @!P4 LEA.HI.X R5, R11, c[0x0][0x174], R14, 0x1, P1 ;  /* 0x00005d000b05ca11 */ /* 0x000fe400008f0c0e */
[----:B------:R-:W-:Y:S01]  /*2740*/  @!P6 LEA.HI.X R11, R2, c[0x0][0x174], R12, 0x1, P0 ;  /* 0x00005d00020bea11 */ /* 0x000fe200000f0c0c */
[----:B------:R-:W-:Y:S01]  /*2750*/  @P5 STS.128 [R231+0x12000], RZ ;  /* 0x012000ffe7005388 */ /* 0x000fe20000000c00 */
[C---:B------:R-:W-:Y:S01]  /*2760*/  IMAD R2, R106.reuse, 0x400, R101 ;  /* 0x000004006a027824 */ /* 0x040fe200078e0265 */
[----:B------:R-:W-:Y:S01]  /*2770*/  LEA R3, R106, UR16, 0x4 ;  /* 0x000000106a037c11 */ /* 0x000fe2000f8e20ff */
[----:B------:R-:W-:Y:S01]  /*2780*/  ULDC UR16, c[0x0][0x2e8] ;  /* 0x0000ba0000107ab9 */ /* 0x000fe20000000800 */
[----:B------:R-:W-:Y:S01]  /*2790*/  @P5 STS.128 [R231+0x14000], RZ ;  /* 0x014000ffe7005388 */ /* 0x000fe20000000c00 */
[----:B------:R-:W-:Y:S01]  /*27a0*/  IMAD.IADD R2, R102, 0x1, R2 ;  /* 0x0000000166027824 */ /* 0x000fe200078e0202 */
[----:B------:R-:W-:Y:S01]  /*27b0*/  R2P PR, R20, 0x6 ;  /* 0x0000000614007804 */ /* 0x000fe20000000000 */
[----:B------:R-:W-:Y:S01]  /*27c0*/  UIADD3 UR7, UR7, UR16, URZ ;  /* 0x0000001007077290 */ /* 0x000fe2000fffe03f */
[----:B------:R-:W-:Y:S01]  /*27d0*/  @P5 STS.128 [R231+0x16000], RZ ;  /* 0x016000ffe7005388 */ /* 0x000fe20000000c00 */
[----:B------:R-:W-:Y:S01]  /*27e0*/  IMAD.SHL.U32 R211, R2, 0x2, RZ ;  /* 0x0000000202d37824 */ /* 0x000fe200078e00ff */
[----:B------:R-:W-:-:S02]  /*27f0*/  IADD3 R2, R204, 0x8000, RZ ;  /* 0x00008000cc027810 */ /* 0x000fc40007ffe0ff */
[----:B------:R-:W-:Y:S01]  /*2800*/  @!PT LDS RZ, [RZ] ;  /* 0x00000000fffff984 */ /* 0x000fe20000000800 */
[----:B------:R-:W-:Y:S01]  /*2810*/  @!PT LDS RZ, [RZ] ;  /* 0x00000000fffff984 */ /* 0x000fe20000000800 */
[----:B------:R-:W-:Y:S01]  /*2820*/  @!PT LDS RZ, [RZ] ;  /* 0x00000000fffff984 */ /* 0x000fe20000000800 */
[----:B------:R1:W-:Y:S01]  /*2830*/  @!P5 LDGSTS.E.BYPASS.LTC128B.128 [R231+0x10000], [R8.64] ;  /* 0x1000000008e7dfae */ /* 0x0003e2000b901d4e */
[----:B------:R-:W-:-:S03]  /*2840*/  SEL R0, R0, 0xffffffe0, !P2 ;  /* 0xffffffe000007807 */ /* 0x000fc60005000000 */
[----:B------:R1:W-:Y:S02]  /*2850*/  @!P5 LDGSTS.E.BYPASS.LTC128B.128 [R231+0x12000], [R8.64+0x80] ;  /* 0x1200008008e7dfae */ /* 0x0003e4000b901d4e */
[----:B------:R-:W-:Y:S02]  /*2860*/  IMAD R214, R0, 0x2, R211 ;  /* 0x0000000200d67824 */ /* 0x000fe400078e02d3 */
        /* <DEDUP_REMOVED lines=33> */
[----:B---3--:R-:W-:-:S03]  /*2a80*/  IMAD.MOV.U32 R4, RZ, RZ, 0x10 ;  /* 0x00000010ff047424 */ /* 0x008fc600078e00ff */
[----:B------:R1:W-:Y:S04]  /*2a90*/  @!P6 LDGSTS.E.BYPASS.LTC128B.128 [R231+0x15800], [R10.64+0x100] ;  /* 0x158001000ae7efae */ /* 0x0003e8000b901d4e */
[----:B------:R1:W-:Y:S01]  /*2aa0*/  @!P6 LDGSTS.E.BYPASS.LTC128B.128 [R231+0x17800], [R10.64+0x180] ;  /* 0x178001800ae7efae */ /* 0x0003e2000b901d4e */
[----:B------:R-:W-:Y:S02]  /*2ab0*/  SEL R4, R4, 0xfffffff0, !P1 ;  /* 0xfffffff004047807 */ /* 0x000fe40004800000 */
[----:B------:R-:W-:Y:S01]  /*2ac0*/  R2P PR, R26, 0x6 ;  /* 0x000000061a007804 */ /* 0x000fe20000000000 */
[----:B------:R-:W-:Y:S02]  /*2ad0*/  LDSM.16.M88.4 R32, [R204+0x8800] ;  /* 0x00880000cc20783b */ /* 0x000fe40000000200 */
[----:B------:R-:W-:-:S02]  /*2ae0*/  IMAD R212, R4, 0x2, R211 ;  /* 0x0000000204d47824 */ /* 0x000fc400078e02d3 */
[----:B------:R-:W-:Y:S02]  /*2af0*/  LDSM.16.M88.4 R16, [R204+0x8000] ;  /* 0x00800000cc10783b */ /* 0x000fe40000000200 */
[----:B------:R-:W-:Y:S02]  /*2b00*/  IMAD R213, R0, 0x2, R212 ;  /* 0x0000000200d57824 */ /* 0x000fe400078e02d4 */
[----:B------:R-:W-:Y:S04]  /*2b10*/  LDSM.16.M88.4 R28, [R204+0x9000] ;  /* 0x00900000cc1c783b */ /* 0x000fe80000000200 */
[----:B------:R-:W-:Y:S01]  /*2b20*/  LDSM.16.M88.4 R24, [R204+0x9800] ;  /* 0x00980000cc18783b */ /* 0x000fe20000000200 */
[----:B------:R-:W-:Y:S01]  /*2b30*/  @P1 IADD3 R215, R2, -0x20, RZ ;  /* 0xffffffe002d71810 */ /* 0x000fe20007ffe0ff */
[----:B------:R-:W-:-:S02]  /*2b40*/  IMAD.MOV.U32 R2, RZ, RZ, 0x40 ;  /* 0x00000040ff027424 */ /* 0x000fc400078e00ff */
[----:B------:R-:W-:Y:S01]  /*2b50*/  LDSM.16.M88.4 R12, [R212] ;  /* 0x00000000d40c783b */ /* 0x000fe20000000200 */
[C---:B------:R-:W-:Y:S02]  /*2b60*/  IADD3 R230, R215.reuse, 0x800, RZ ;  /* 0x00000800d7e67810 */ /* 0x040fe40007ffe0ff */
[----:B------:R-:W-:Y:S01]  /*2b70*/  SEL R2, R2, 0xffffffc0, !P2 ;  /* 0xffffffc002027807 */ /* 0x000fe20005000000 */
[----:B------:R-:W-:Y:S01]  /*2b80*/  LDSM.16.M88.4 R40, [R215] ;  /* 0x00000000d728783b */ /* 0x000fe20000000200 */
[C---:B------:R-:W-:Y:S02]  /*2b90*/  IADD3 R229, R215.reuse, 0x1000, RZ ;  /* 0x00001000d7e57810 */ /* 0x040fe40007ffe0ff */
[C---:B------:R-:W-:Y:S01]  /*2ba0*/  IADD3 R228, R215.reuse, 0x1800, RZ ;  /* 0x00001800d7e47810 */ /* 0x040fe20007ffe0ff */
[----:B-1----:R-:W1:Y:S01]  /*2bb0*/  LDSM.16.M88.4 R8, [R211] ;  /* 0x00000000d308783b */ /* 0x002e620000000200 */
        /* <DEDUP_REMOVED lines=10> */
[----:B------:R-:W-:Y:S01]  /*2c60*/  SHF.R.S32.HI R113, RZ, 0x2, R2 ;  /* 0x00000002ff717819 */ /* 0x000fe20000011402 */
[----:B------:R-:W-:Y:S01]  /*2c70*/  IMAD.U32 R2, RZ, RZ, UR29 ;  /* 0x0000001dff027e24 */ /* 0x000fe2000f8e00ff */
[C---:B------:R-:W-:Y:S01]  /*2c80*/  IADD3 R224, R215.reuse, 0x3800, RZ ;  /* 0x00003800d7e07810 */ /* 0x040fe20007ffe0ff */
[----:B------:R-:W-:Y:S01]  /*2c90*/  LDSM.16.M88.4 R80, [R210+0x9000] ;  /* 0x00900000d250783b */ /* 0x000fe20000000200 */
[----:B------:R-:W-:Y:S01]  /*2ca0*/  IADD3 R223, R215, 0x4000, RZ ;  /* 0x00004000d7df7810 */ /* 0x000fe20007ffe0ff */
[----:B------:R-:W-:Y:S01]  /*2cb0*/  IMAD.IADD R3, R113, 0x1, R3 ;  /* 0x0000000171037824 */ /* 0x000fe200078e0203 */
[C---:B------:R-:W-:Y:S01]  /*2cc0*/  IADD3 R222, R215.reuse, 0x4800, RZ ;  /* 0x00004800d7de7810 */ /* 0x040fe20007ffe0ff */
[----:B------:R-:W-:Y:S01]  /*2cd0*/  LDSM.16.M88.4 R84, [R210+0x9800] ;  /* 0x00980000d254783b */ /* 0x000fe20000000200 */
[----:B------:R-:W-:Y:S01]  /*2ce0*/  IMAD R2, R2, 0x40, R112 ;  /* 0x0000004002027824 */ /* 0x000fe200078e0270 */
[----:B------:R-:W-:-:S02]  /*2cf0*/  IADD3 R221, R215, 0x5000, RZ ;  /* 0x00005000d7dd7810 */ /* 0x000fc40007ffe0ff */
[----:B------:R-:W-:Y:S01]  /*2d00*/  LDSM.16.M88.4 R88, [R209+0x1000] ;  /* 0x00100000d158783b */ /* 0x000fe20000000200 */
[C---:B------:R-:W-:Y:S02]  /*2d10*/  IADD3 R5, R3.reuse, 0x8, RZ ;  /* 0x0000000803057810 */ /* 0x040fe40007ffe0ff */
[----:B--2---:R-:W-:Y:S01]  /*2d20*/  IADD3 R7, R3, UR7, RZ ;  /* 0x0000000703077c10 */ /* 0x004fe2000fffe0ff */
[----:B------:R-:W-:Y:S01]  /*2d30*/  LDSM.16.M88.4 R92, [R209+0x1800] ;  /* 0x00180000d15c783b */ /* 0x000fe20000000200 */
[----:B------:R-:W-:Y:S02]  /*2d40*/  IADD3 R6, R2, 0x1, RZ ;  /* 0x0000000102067810 */ /* 0x000fe40007ffe0ff */
[----:B------:R-:W-:Y:S01]  /*2d50*/  IMNMX R235, R7, UR17, PT ;  /* 0x0000001107eb7c17 */ /* 0x000fe2000b800200 */
[----:B------:R-:W-:Y:S01]  /*2d60*/  LDSM.16.M88.4 R96, [R209+0x5800] ;  /* 0x00580000d160783b */ /* 0x000fe20000000200 */
[----:B------:R-:W-:Y:S02]  /*2d70*/  IADD3 R220, R215, 0x5800, RZ ;  /* 0x00005800d7dc7810 */ /* 0x000fe40007ffe0ff */
[-C--:B------:R-:W-:Y:S01]  /*2d80*/  ISETP.GE.AND P6, PT, R6, R235.reuse, PT ;  /* 0x000000eb0600720c */ /* 0x080fe20003fc6270 */
[----:B------:R-:W0:Y:S01]  /*2d90*/  LDGDEPBAR ;  /* 0x00000000000079af */ /* 0x000e220000000000 */
[----:B------:R-:W-:-:S02]  /*2da0*/  ISETP.GE.AND P0, PT, R2, R235, PT ;  /* 0x000000eb0200720c */ /* 0x000fc40003f06270 */
[C---:B------:R-:W-:Y:S01]  /*2db0*/  IADD3 R219, R215.reuse, 0x6000, RZ ;  /* 0x00006000d7db7810 */ /* 0x040fe20007ffe0ff */
[C---:B-1----:R-:W-:Y:S01]  /*2dc0*/  HMMA.16816.F32.BF16 R36, R8.reuse, R32, RZ ;  /* 0x000000200824723c */ /* 0x042fe200000418ff */
[----:B------:R-:W-:Y:S01]  /*2dd0*/  STL [R1+0x74], R113 ;  /* 0x0000747101007387 */ /* 0x000fe20000100800 */
[C---:B------:R-:W-:Y:S02]  /*2de0*/  IADD3 R218, R215.reuse, 0x6800, RZ ;  /* 0x00006800d7da7810 */ /* 0x040fe40007ffe0ff */
[C---:B------:R-:W-:Y:S02]  /*2df0*/  IADD3 R217, R215.reuse, 0x7000, RZ ;  /* 0x00007000d7d97810 */ /* 0x040fe40007ffe0ff */
[----:B------:R-:W-:Y:S02]  /*2e00*/  IADD3 R216, R215, 0x7800, RZ ;  /* 0x00007800d7d87810 */ /* 0x000fe40007ffe0ff */
[C---:B------:R-:W-:Y:S01]  /*2e10*/  HMMA.16816.F32.BF16 R44, R8.reuse, R34, RZ ;  /* 0x00000022082c723c */ /* 0x040fe200000418ff */
[----:B------:R-:W1:Y:S07]  /*2e20*/  LDSM.16.M88.4 R32, [R215+0x800] ;  /* 0x00080000d720783b */ /* 0x000e6e0000000200 */
[C---:B------:R-:W-:Y:S08]  /*2e30*/  HMMA.16816.F32.BF16 R20, R8.reuse, R16, RZ ;  /* 0x000000100814723c */ /* 0x040ff000000418ff */
[C---:B------:R-:W-:Y:S08]  /*2e40*/  HMMA.16816.F32.BF16 R16, R8.reuse, R18, RZ ;  /* 0x000000120810723c */ /* 0x040ff000000418ff */
[C---:B------:R-:W-:Y:S08]  /*2e50*/  HMMA.16816.F32.BF16 R48, R8.reuse, R28, RZ ;  /* 0x0000001c0830723c */ /* 0x040ff000000418ff */
[C---:B------:R-:W-:Y:S08]  /*2e60*/  HMMA.16816.F32.BF16 R52, R8.reuse, R30, RZ ;  /* 0x0000001e0834723c */ /* 0x040ff000000418ff */
[C---:B------:R-:W-:Y:S08]  /*2e70*/  HMMA.16816.F32.BF16 R64, R8.reuse, R24, RZ ;  /* 0x000000180840723c */ /* 0x040ff000000418ff */
[----:B------:R-:W-:Y:S01]  /*2e80*/  HMMA.16816.F32.BF16 R68, R8, R26, RZ ;  /* 0x0000001a0844723c */ /* 0x000fe200000418ff */
[----:B------:R-:W-:Y:S04]  /*2e90*/  LDSM.16.M88.4 R8, [R214] ;  /* 0x00000000d608783b */ /* 0x000fe80000000200 */
[----:B------:R-:W2:Y:S03]  /*2ea0*/  LDSM.16.M88.4 R24, [R210+0x8000] ;  /* 0x00800000d218783b */ /* 0x000ea60000000200 */
[C---:B------:R-:W-:Y:S08]  /*2eb0*/  HMMA.16816.F32.BF16 R60, R12.reuse, R40, R20 ;  /* 0x000000280c3c723c */ /* 0x040ff00000041814 */
[C---:B------:R-:W-:Y:S01]  /*2ec0*/  HMMA.16816.F32.BF16 R20, R12.reuse, R42, R16 ;  /* 0x0000002a0c14723c */ /* 0x040fe20000041810 */
[----:B------:R-:W-:Y:S07]  /*2ed0*/  LDSM.16.M88.4 R16, [R213] ;  /* 0x00000000d510783b */ /* 0x000fee0000000200 */
[C---:B-1----:R-:W-:Y:S08]  /*2ee0*/  HMMA.16816.F32.BF16 R28, R12.reuse, R32, R36 ;  /* 0x000000200c1c723c */ /* 0x042ff00000041824 */
[C---:B------:R-:W-:Y:S08]  /*2ef0*/  HMMA.16816.F32.BF16 R32, R12.reuse, R34, R44 ;  /* 0x000000220c20723c */ /* 0x040ff0000004182c */
[C---:B------:R-:W-:Y:S08]  /*2f00*/  HMMA.16816.F32.BF16 R36, R12.reuse, R56, R48 ;  /* 0x000000380c24723c */ /* 0x040ff00000041830 */
[C---:B------:R-:W-:Y:S01]  /*2f10*/  HMMA.16816.F32.BF16 R40, R12.reuse, R58, R52 ;  /* 0x0000003a0c28723c */ /* 0x040fe20000041834 */
[----:B------:R-:W1:Y:S04]  /*2f20*/  LDSM.16.M88.4 R52, [R209] ;  /* 0x00000000d134783b */ /* 0x000e680000000200 */
[----:B------:R-:W3:Y:S03]  /*2f30*/  LDSM.16.M88.4 R56, [R209+0x800] ;  /* 0x00080000d138783b */ /* 0x000ee60000000200 */
[C---:B------:R-:W-:Y:S01]  /*2f40*/  HMMA.16816.F32.BF16 R44, R12.reuse, R72, R64 ;  /* 0x000000480c2c723c */ /* 0x040fe20000041840 */
[----:B------:R-:W-:Y:S07]  /*2f50*/  LDSM.16.M88.4 R64, [R204+0xa800] ;  /* 0x00a80000cc40783b */ /* 0x000fee0000000200 */
[----:B------:R-:W-:Y:S01]  /*2f60*/  HMMA.16816.F32.BF16 R48, R12, R74, R68 ;  /* 0x0000004a0c30723c */ /* 0x000fe20000041844 */
[----:B------:R-:W-:Y:S04]  /*2f70*/  LDSM.16.M88.4 R12, [R211+0x2000] ;  /* 0x00200000d30c783b */ /* 0x000fe80000000200 */
[----:B------:R-:W-:Y:S03]  /*2f80*/  LDSM.16.M88.4 R72, [R204+0xb000] ;  /* 0x00b00000cc48783b */ /* 0x000fe60000000200 */
[C---:B--2---:R-:W-:Y:S01]  /*2f90*/  HMMA.16816.F32.BF16 R20, R8.reuse, R26, R20 ;  /* 0x0000001a0814723c */ /* 0x044fe20000041814 */
[----:B------:R-:W-:Y:S07]  /*2fa0*/  LDSM.16.M88.4 R68, [R215+0x2800] ;  /* 0x00280000d744783b */ /* 0x000fee0000000200 */
[C---:B------:R-:W-:Y:S08]  /*2fb0*/  HMMA.16816.F32.BF16 R28, R8.reuse, R76, R28 ;  /* 0x0000004c081c723c */ /* 0x040ff0000004181c */
[C---:B------:R-:W-:Y:S01]  /*2fc0*/  HMMA.16816.F32.BF16 R60, R8.reuse, R24, R60 ;  /* 0x00000018083c723c */ /* 0x040fe2000004183c */
[----:B------:R-:W2:Y:S07]  /*2fd0*/  LDSM.16.M88.4 R24, [R204+0xa000] ;  /* 0x00a00000cc18783b */ /* 0x000eae0000000200 */
[C---:B------:R-:W-:Y:S01]  /*2fe0*/  HMMA.16816.F32.BF16 R32, R8.reuse, R78, R32 ;  /* 0x0000004e0820723c */ /* 0x040fe20000041820 */
[----:B------:R-:W-:Y:S07]  /*2ff0*/  LDSM.16.M88.4 R76, [R215+0x3000] ;  /* 0x00300000d74c783b */ /* 0x000fee0000000200 */
[C---:B------:R-:W-:Y:S08]  /*3000*/  HMMA.16816.F32.BF16 R36, R8.reuse, R80, R36 ;  /* 0x000000500824723c */ /* 0x040ff00000041824 */
[C---:B------:R-:W-:Y:S01]  /*3010*/  HMMA.16816.F32.BF16 R40, R8.reuse, R82, R40 ;  /* 0x000000520828723c */ /* 0x040fe20000041828 */
[----:B------:R-:W4:Y:S07]  /*3020*/  LDSM.16.M88.4 R80, [R204+0xb800] ;  /* 0x00b80000cc50783b */ /* 0x000f2e0000000200 */
[C---:B------:R-:W-:Y:S08]  /*3030*/  HMMA.16816.F32.BF16 R44, R8.reuse, R84, R44 ;  /* 0x00000054082c723c */ /* 0x040ff0000004182c */
[----:B------:R-:W-:Y:S01]  /*3040*/  HMMA.16816.F32.BF16 R48, R8, R86, R48 ;  /* 0x000000560830723c */ /* 0x000fe20000041830 */
[----:B------:R-:W-:Y:S04]  /*3050*/  LDSM.16.M88.4 R8, [R212+0x2000] ;  /* 0x00200000d408783b */ /* 0x000fe80000000200 */
[----:B------:R-:W-:Y:S03]  /*3060*/  LDSM.16.M88.4 R84, [R215+0x3800] ;  /* 0x00380000d754783b */ /* 0x000fe60000000200 */
[C---:B-1----:R-:W-:Y:S08]  /*3070*/  HMMA.16816.F32.BF16 R20, R16.reuse, R54, R20 ;  /* 0x000000361014723c */ /* 0x042ff00000041814 */
[C---:B---3--:R-:W-:Y:S08]  /*3080*/  HMMA.16816.F32.BF16 R28, R16.reuse, R56, R28 ;  /* 0x00000038101c723c */ /* 0x048ff0000004181c */
[C---:B------:R-:W-:Y:S01]  /*3090*/  HMMA.16816.F32.BF16 R60, R16.reuse, R52, R60 ;  /* 0x00000034103c723c */ /* 0x040fe2000004183c */
[----:B------:R-:W-:Y:S07]  /*30a0*/  LDSM.16.M88.4 R52, [R210+0xa000] ;  /* 0x00a00000d234783b */ /* 0x000fee0000000200 */
[C---:B------:R-:W-:Y:S01]  /*30b0*/  HMMA.16816.F32.BF16 R32, R16.reuse, R58, R32 ;  /* 0x0000003a1020723c */ /* 0x040fe20000041820 */
        /* <DEDUP_REMOVED lines=9> */
[C---:B------:R-:W-:Y:S08]  /*3150*/  HMMA.16816.F32.BF16 R28, R12.reuse, R64, R28 ;  /* 0x000000400c1c723c */ /* 0x040ff0000004181c */
[C---:B------:R-:W-:Y:S08]  /*3160*/  HMMA.16816.F32.BF16 R60, R12.reuse, R24, R60 ;  /* 0x000000180c3c723c */ /* 0x040ff0000004183c */
[C---:B------:R-:W-:Y:S01]  /*3170*/  HMMA.16816.F32.BF16 R32, R12.reuse, R66, R32 ;  /* 0x000000420c20723c */ /* 0x040fe20000041820 */
[----:B------:R-:W2:Y:S07]  /*3180*/  LDSM.16.M88.4 R64, [R210+0xa800] ;  /* 0x00a80000d240783b */ /* 0x000eae0000000200 */
[C---:B------:R-:W-:Y:S08]  /*3190*/  HMMA.16816.F32.BF16 R36, R12.reuse, R72, R36 ;  /* 0x000000480c24723c */ /* 0x040ff00000041824 */
[C---:B------:R-:W-:Y:S01]  /*31a0*/  HMMA.16816.F32.BF16 R40, R12.reuse, R74, R40 ;  /* 0x0000004a0c28723c */ /* 0x040fe20000041828 */
[----:B------:R-:W5:Y:S07]  /*31b0*/  LDSM.16.M88.4 R72, [R210+0xb000] ;  /* 0x00b00000d248783b */ /* 0x000f6e0000000200 */
[C---:B----4-:R-:W-:Y:S08]  /*31c0*/  HMMA.16816.F32.BF16 R44, R12.reuse, R80, R44 ;  /* 0x000000500c2c723c */ /* 0x050ff0000004182c */
[----:B------:R-:W-:Y:S01]  /*31d0*/  HMMA.16816.F32.BF16 R48, R12, R82, R48 ;  /* 0x000000520c30723c */ /* 0x000fe20000041830 */
[----:B------:R-:W4:Y:S04]  /*31e0*/  LDSM.16.M88.4 R80, [R210+0xb800] ;  /* 0x00b80000d250783b */ /* 0x000f280000000200 */
[----:B------:R-:W-:Y:S03]  /*31f0*/  LDSM.16.M88.4 R12, [R213+0x2000] ;  /* 0x00200000d50c783b */ /* 0x000fe60000000200 */
[C---:B-1----:R-:W-:Y:S08]  /*3200*/  HMMA.16816.F32.BF16 R24, R8.reuse, R58, R20 ;  /* 0x0000003a0818723c */ /* 0x042ff00000041814 */
[C---:B------:R-:W-:Y:S08]  /*3210*/  HMMA.16816.F32.BF16 R20, R8.reuse, R68, R28 ;  /* 0x000000440814723c */ /* 0x040ff0000004181c */
[C---:B------:R-:W-:Y:S01]  /*3220*/  HMMA.16816.F32.BF16 R60, R8.reuse, R56, R60 ;  /* 0x00000038083c723c */ /* 0x040fe2000004183c */
[----:B------:R-:W1:Y:S07]  /*3230*/  LDSM.16.M88.4 R56, [R209+0x2000] ;  /* 0x00200000d138783b */ /* 0x000e6e0000000200 */
[C---:B------:R-:W-:Y:S01]  /*3240*/  HMMA.16816.F32.BF16 R32, R8.reuse, R70, R32 ;  /* 0x000000460820723c */ /* 0x040fe20000041820 */
[----:B------:R-:W1:Y:S07]  /*3250*/  LDSM.16.M88.4 R68, [R209+0x2800] ;  /* 0x00280000d144783b */ /* 0x000e6e0000000200 */
[C---:B------:R-:W-:Y:S08]  /*3260*/  HMMA.16816.F32.BF16 R36, R8.reuse, R76, R36 ;  /* 0x0000004c0824723c */ /* 0x040ff00000041824 */
[C---:B------:R-:W-:Y:S01]  /*3270*/  HMMA.16816.F32.BF16 R40, R8.reuse, R78, R40 ;  /* 0x0000004e0828723c */ /* 0x040fe20000041828 */
[----:B------:R-:W1:Y:S07]  /*3280*/  LDSM.16.M88.4 R76, [R209+0x3000] ;  /* 0x00300000d14c783b */ /* 0x000e6e0000000200 */
[C---:B------:R-:W-:Y:S08]  /*3290*/  HMMA.16816.F32.BF16 R44, R8.reuse, R84, R44 ;  /* 0x00000054082c723c */ /* 0x040ff0000004182c */
[----:B------:R-:W-:Y:S01]  /*32a0*/  HMMA.16816.F32.BF16 R48, R8, R86, R48 ;  /* 0x000000560830723c */ /* 0x000fe20000041830 */
[----:B------:R-:W-:Y:S04]  /*32b0*/  LDSM.16.M88.4 R8, [R211+0x4000] ;  /* 0x00400000d308783b */ /* 0x000fe80000000200 */
[----:B------:R-:W-:Y:S03]  /*32c0*/  LDSM.16.M88.4 R84, [R204+0xd800] ;  /* 0x00d80000cc54783b */ /* 0x000fe60000000200 */
[C---:B---3--:R-:W-:Y:S08]  /*32d0*/  HMMA.16816.F32.BF16 R28, R16.reuse, R54, R24 ;  /* 0x00000036101c723c */ /* 0x048ff00000041818 */
[C---:B--2---:R-:W-:Y:S08]  /*32e0*/  HMMA.16816.F32.BF16 R24, R16.reuse, R64, R20 ;  /* 0x000000401018723c */ /* 0x044ff00000041814 */
[C---:B------:R-:W-:Y:S01]  /*32f0*/  HMMA.16816.F32.BF16 R60, R16.reuse, R52, R60 ;  /* 0x00000034103c723c */ /* 0x040fe2000004183c */
[----:B------:R-:W2:Y:S07]  /*3300*/  LDSM.16.M88.4 R52, [R204+0xc000] ;  /* 0x00c00000cc34783b */ /* 0x000eae0000000200 */
[C---:B------:R-:W-:Y:S01]  /*3310*/  HMMA.16816.F32.BF16 R20, R16.reuse, R66, R32 ;  /* 0x000000421014723c */ /* 0x040fe20000041820 */
[----:B------:R-:W3:Y:S07]  /*3320*/  LDSM.16.M88.4 R64, [R204+0xc800] ;  /* 0x00c80000cc40783b */ /* 0x000eee0000000200 */
[C---:B-----5:R-:W-:Y:S08]  /*3330*/  HMMA.16816.F32.BF16 R36, R16.reuse, R72, R36 ;  /* 0x000000481024723c */ /* 0x060ff00000041824 */
[C---:B------:R-:W-:Y:S01]  /*3340*/  HMMA.16816.F32.BF16 R40, R16.reuse, R74, R40 ;  /* 0x0000004a1028723c */ /* 0x040fe20000041828 */
[----:B------:R-:W5:Y:S07]  /*3350*/  LDSM.16.M88.4 R72, [R204+0xd000] ;  /* 0x00d00000cc48783b */ /* 0x000f6e0000000200 */
[C---:B----4-:R-:W-:Y:S08]  /*3360*/  HMMA.16816.F32.BF16 R44, R16.reuse, R80, R44 ;  /* 0x00000050102c723c */ /* 0x050ff0000004182c */
[----:B------:R-:W-:Y:S01]  /*3370*/  HMMA.16816.F32.BF16 R48, R16, R82, R48 ;  /* 0x000000521030723c */ /* 0x000fe20000041830 */
[----:B------:R-:W-:Y:S07]  /*3380*/  LDSM.16.M88.4 R80, [R215+0x5000] ;  /* 0x00500000d750783b */ /* 0x000fee0000000200 */
[C---:B-1----:R-:W-:Y:S08]  /*3390*/  HMMA.16816.F32.BF16 R32, R12.reuse, R58, R28 ;  /* 0x0000003a0c20723c */ /* 0x042ff0000004181c */
[C---:B------:R-:W-:Y:S08]  /*33a0*/  HMMA.16816.F32.BF16 R28, R12.reuse, R68, R24 ;  /* 0x000000440c1c723c */ /* 0x040ff00000041818 */
[C---:B------:R-:W-:Y:S01]  /*33b0*/  HMMA.16816.F32.BF16 R60, R12.reuse, R56, R60 ;  /* 0x000000380c3c723c */ /* 0x040fe2000004183c */
[----:B------:R-:W-:Y:S07]  /*33c0*/  LDSM.16.M88.4 R56, [R215+0x4000] ;  /* 0x00400000d738783b */ /* 0x000fee0000000200 */
[C---:B------:R-:W-:Y:S01]  /*33d0*/  HMMA.16816.F32.BF16 R24, R12.reuse, R70, R20 ;  /* 0x000000460c18723c */ /* 0x040fe20000041814 */
[----:B------:R-:W1:Y:S04]  /*33e0*/  LDSM.16.M88.4 R20, [R212+0x4000] ;  /* 0x00400000d414783b */ /* 0x000e680000000200 */
[----:B------:R-:W4:Y:S03]  /*33f0*/  LDSM.16.M88.4 R68, [R215+0x4800] ;  /* 0x00480000d744783b */ /* 0x000f260000000200 */
[C---:B------:R-:W-:Y:S08]  /*3400*/  HMMA.16816.F32.BF16 R16, R12.reuse, R76, R36 ;  /* 0x0000004c0c10723c */ /* 0x040ff00000041824 */
[C---:B------:R-:W-:Y:S01]  /*3410*/  HMMA.16816.F32.BF16 R40, R12.reuse, R78, R40 ;  /* 0x0000004e0c28723c */ /* 0x040fe20000041828 */
[----:B------:R-:W-:Y:S07]  /*3420*/  LDSM.16.M88.4 R76, [R210+0xd000] ;  /* 0x00d00000d24c783b */ /* 0x000fee0000000200 */
[C---:B------:R-:W-:Y:S08]  /*3430*/  HMMA.16816.F32.BF16 R44, R12.reuse, R88, R44 ;  /* 0x000000580c2c723c */ /* 0x040ff0000004182c */
[----:B------:R-:W-:Y:S01]  /*3440*/  HMMA.16816.F32.BF16 R48, R12, R90, R48 ;  /* 0x0000005a0c30723c */ /* 0x000fe20000041830 */
[----:B------:R-:W-:Y:S07]  /*3450*/  LDSM.16.M88.4 R88, [R210+0xd800] ;  /* 0x00d80000d258783b */ /* 0x000fee0000000200 */
[C---:B--2---:R-:W-:Y:S08]  /*3460*/  HMMA.16816.F32.BF16 R36, R8.reuse, R54, R32 ;  /* 0x000000360824723c */ /* 0x044ff00000041820 */
[C---:B---3--:R-:W-:Y:S08]  /*3470*/  HMMA.16816.F32.BF16 R32, R8.reuse, R64, R28 ;  /* 0x000000400820723c */ /* 0x048ff0000004181c */
[C---:B------:R-:W-:Y:S01]  /*3480*/  HMMA.16816.F32.BF16 R60, R8.reuse, R52, R60 ;  /* 0x00000034083c723c */ /* 0x040fe2000004183c */
[----:B------:R-:W-:Y:S07]  /*3490*/  LDSM.16.M88.4 R52, [R210+0xc000] ;  /* 0x00c00000d234783b */ /* 0x000fee0000000200 */
[C---:B------:R-:W-:Y:S01]  /*34a0*/  HMMA.16816.F32.BF16 R28, R8.reuse, R66, R24 ;  /* 0x00000042081c723c */ /* 0x040fe20000041818 */
[----:B------:R-:W-:Y:S07]  /*34b0*/  LDSM.16.M88.4 R64, [R210+0xc800] ;  /* 0x00c80000d240783b */ /* 0x000fee0000000200 */
[C---:B-----5:R-:W-:Y:S01]  /*34c0*/  HMMA.16816.F32.BF16 R24, R8.reuse, R72, R16 ;  /* 0x000000480818723c */ /* 0x060fe20000041810 */
[----:B------:R-:W2:Y:S07]  /*34d0*/  LDSM.16.M88.4 R16, [R214+0x4000] ;  /* 0x00400000d610783b */ /* 0x000eae0000000200 */
[C---:B------:R-:W-:Y:S01]  /*34e0*/  HMMA.16816.F32.BF16 R12, R8.reuse, R74, R40 ;  /* 0x0000004a080c723c */ /* 0x040fe20000041828 */
[----:B------:R-:W-:Y:S07]  /*34f0*/  LDSM.16.M88.4 R72, [R209+0x4800] ;  /* 0x00480000d148783b */ /* 0x000fee0000000200 */
[C---:B------:R-:W-:Y:S08]  /*3500*/  HMMA.16816.F32.BF16 R44, R8.reuse, R84, R44 ;  /* 0x00000054082c723c */ /* 0x040ff0000004182c */
[----:B------:R-:W-:Y:S01]  /*3510*/  HMMA.16816.F32.BF16 R48, R8, R86, R48 ;  /* 0x000000560830723c */ /* 0x000fe20000041830 */
[----:B------:R-:W-:Y:S07]  /*3520*/  LDSM.16.M88.4 R84, [R209+0x5000] ;  /* 0x00500000d154783b */ /* 0x000fee0000000200 */
[C---:B-1----:R-:W-:Y:S08]  /*3530*/  HMMA.16816.F32.BF16 R40, R20.reuse, R58, R36 ;  /* 0x0000003a1428723c */ /* 0x042ff00000041824 */
[C---:B----4-:R-:W-:Y:S08]  /*3540*/  HMMA.16816.F32.BF16 R36, R20.reuse, R68, R32 ;  /* 0x000000441424723c */ /* 0x050ff00000041820 */
[C---:B------:R-:W-:Y:S01]  /*3550*/  HMMA.16816.F32.BF16 R60, R20.reuse, R56, R60 ;  /* 0x00000038143c723c */ /* 0x040fe2000004183c */
[----:B------:R-:W-:Y:S07]  /*3560*/  LDSM.16.M88.4 R56, [R209+0x4000] ;  /* 0x00400000d138783b */ /* 0x000fee0000000200 */
        /* <DEDUP_REMOVED lines=9> */
[C---:B--2---:R-:W-:Y:S08]  /*3600*/  HMMA.16816.F32.BF16 R44, R16.reuse, R54, R40 ;  /* 0x00000036102c723c */ /* 0x044ff00000041828 */
[C---:B------:R-:W-:Y:S08]  /*3610*/  HMMA.16816.F32.BF16 R40, R16.reuse, R64, R36 ;  /* 0x000000401028723c */ /* 0x040ff00000041824 */
[C---:B------:R-:W-:Y:S08]  /*3620*/  HMMA.16816.F32.BF16 R60, R16.reuse, R52, R60 ;  /* 0x00000034103c723c */ /* 0x040ff0000004183c */
[C---:B------:R-:W-:Y:S01]  /*3630*/  HMMA.16816.F32.BF16 R36, R16.reuse, R66, R32 ;  /* 0x000000421024723c */ /* 0x040fe20000041820 */
[----:B------:R-:W-:Y:S07]  /*3640*/  LDSM.16.M88.4 R64, [R204+0xe000] ;  /* 0x00e00000cc40783b */ /* 0x000fee0000000200 */
[C---:B------:R-:W-:Y:S08]  /*3650*/  HMMA.16816.F32.BF16 R32, R16.reuse, R76, R28 ;  /* 0x0000004c1020723c */ /* 0x040ff0000004181c */
[C---:B------:R-:W-:Y:S01]  /*3660*/  HMMA.16816.F32.BF16 R28, R16.reuse, R78, R24 ;  /* 0x0000004e101c723c */ /* 0x040fe20000041818 */
[----:B------:R-:W-:Y:S07]  /*3670*/  LDSM.16.M88.4 R76, [R215+0x6000] ;  /* 0x00600000d74c783b */ /* 0x000fee0000000200 */
[C---:B------:R-:W-:Y:S01]  /*3680*/  HMMA.16816.F32.BF16 R24, R16.reuse, R88, R8 ;  /* 0x000000581018723c */ /* 0x040fe20000041808 */
[----:B------:R-:W2:Y:S07]  /*3690*/  LDSM.16.M88.4 R8, [R211+0x6000] ;  /* 0x00600000d308783b */ /* 0x000eae0000000200 */
[----:B------:R-:W-:Y:S01]  /*36a0*/  HMMA.16816.F32.BF16 R20, R16, R90, R20 ;  /* 0x0000005a1014723c */ /* 0x000fe20000041814 */
[----:B------:R-:W3:Y:S04]  /*36b0*/  LDSM.16.M88.4 R88, [R204+0xf800] ;  /* 0x00f80000cc58783b */ /* 0x000ee80000000200 */
[----:B------:R-:W4:Y:S03]  /*36c0*/  LDSM.16.M88.4 R16, [R212+0x6000] ;  /* 0x00600000d410783b */ /* 0x000f260000000200 */
[C---:B-1----:R-:W-:Y:S08]  /*36d0*/  HMMA.16816.F32.BF16 R60, R12.reuse, R56, R60 ;  /* 0x000000380c3c723c */ /* 0x042ff0000004183c */
[C---:B------:R-:W-:Y:S08]  /*36e0*/  HMMA.16816.F32.BF16 R56, R12.reuse, R58, R44 ;  /* 0x0000003a0c38723c */ /* 0x040ff0000004182c */
[C---:B------:R-:W-:Y:S08]  /*36f0*/  HMMA.16816.F32.BF16 R52, R12.reuse, R72, R40 ;  /* 0x000000480c34723c */ /* 0x040ff00000041828 */
[C---:B------:R-:W-:Y:S08]  /*3700*/  HMMA.16816.F32.BF16 R44, R12.reuse, R84, R32 ;  /* 0x000000540c2c723c */ /* 0x040ff00000041820 */
[C---:B------:R-:W-:Y:S01]  /*3710*/  HMMA.16816.F32.BF16 R40, R12.reuse, R86, R28 ;  /* 0x000000560c28723c */ /* 0x040fe2000004181c */
[----:B------:R-:W1:Y:S07]  /*3720*/  LDSM.16.M88.4 R84, [R215+0x6800] ;  /* 0x00680000d754783b */ /* 0x000e6e0000000200 */
[C---:B------:R-:W-:Y:S08]  /*3730*/  HMMA.16816.F32.BF16 R48, R12.reuse, R74, R36 ;  /* 0x0000004a0c30723c */ /* 0x040ff00000041824 */
[C---:B------:R-:W-:Y:S08]  /*3740*/  HMMA.16816.F32.BF16 R36, R12.reuse, R96, R24 ;  /* 0x000000600c24723c */ /* 0x040ff00000041818 */
[----:B------:R-:W-:Y:S08]  /*3750*/  HMMA.16816.F32.BF16 R12, R12, R98, R20 ;  /* 0x000000620c0c723c */ /* 0x000ff00000041814 */
[C---:B--2---:R-:W-:Y:S08]  /*3760*/  HMMA.16816.F32.BF16 R32, R8.reuse, R64, R60 ;  /* 0x000000400820723c */ /* 0x044ff0000004183c */
[C---:B------:R-:W-:Y:S01]  /*3770*/  HMMA.16816.F32.BF16 R28, R8.reuse, R66, R56 ;  /* 0x00000042081c723c */ /* 0x040fe20000041838 */
[----:B------:R-:W-:Y:S07]  /*3780*/  LDSM.16.M88.4 R64, [R210+0xe000] ;  /* 0x00e00000d240783b */ /* 0x000fee0000000200 */
[C---:B------:R-:W-:Y:S08]  /*3790*/  HMMA.16816.F32.BF16 R56, R8.reuse, R80, R44 ;  /* 0x000000500838723c */ /* 0x040ff0000004182c */
[C---:B------:R-:W-:Y:S01]  /*37a0*/  HMMA.16816.F32.BF16 R60, R8.reuse, R82, R40 ;  /* 0x00000052083c723c */ /* 0x040fe20000041828 */
[----:B------:R-:W2:Y:S04]  /*37b0*/  LDSM.16.M88.4 R80, [R215+0x7800] ;  /* 0x00780000d750783b */ /* 0x000ea80000000200 */
[----:B------:R-:W-:Y:S03]  /*37c0*/  LDSM.16.M88.4 R40, [R210+0xe800] ;  /* 0x00e80000d228783b */ /* 0x000fe60000000200 */
[C---:B------:R-:W-:Y:S08]  /*37d0*/  HMMA.16816.F32.BF16 R24, R8.reuse, R68, R52 ;  /* 0x000000440818723c */ /* 0x040ff00000041834 */
[C---:B------:R-:W-:Y:S08]  /*37e0*/  HMMA.16816.F32.BF16 R20, R8.reuse, R70, R48 ;  /* 0x000000460814723c */ /* 0x040ff00000041830 */
        /* <DEDUP_REMOVED lines=8> */
[C---:B------:R-:W-:Y:S01]  /*3870*/  HMMA.16816.F32.BF16 R28, R16.reuse, R92, R56 ;  /* 0x0000005c101c723c */ /* 0x040fe20000041838 */
[----:B------:R-:W5:Y:S07]  /*3880*/  LDSM.16.M88.4 R56, [R209+0x6000] ;  /* 0x00600000d138783b */ /* 0x000f6e0000000200 */
[C---:B-1----:R-:W-:Y:S08]  /*3890*/  HMMA.16816.F32.BF16 R32, R16.reuse, R86, R20 ;  /* 0x000000561020723c */ /* 0x042ff00000041814 */
[C---:B--2---:R-:W-:Y:S08]  /*38a0*/  HMMA.16816.F32.BF16 R20, R16.reuse, R80, R72 ;  /* 0x000000501014723c */ /* 0x044ff00000041848 */
[C---:B------:R-:W-:Y:S08]  /*38b0*/  HMMA.16816.F32.BF16 R48, R16.reuse, R84, R24 ;  /* 0x000000541030723c */ /* 0x040ff00000041818 */
[----:B------:R-:W-:Y:S08]  /*38c0*/  HMMA.16816.F32.BF16 R24, R16, R94, R60 ;  /* 0x0000005e1018723c */ /* 0x000ff0000004183c */
[C---:B---3--:R-:W-:Y:S08]  /*38d0*/  HMMA.16816.F32.BF16 R44, R12.reuse, R64, R44 ;  /* 0x000000400c2c723c */ /* 0x048ff0000004182c */
[C---:B----4-:R-:W-:Y:S01]  /*38e0*/  HMMA.16816.F32.BF16 R72, R12.reuse, R76, R20 ;  /* 0x0000004c0c48723c */ /* 0x050fe20000041814 */
[----:B------:R-:W1:Y:S07]  /*38f0*/  LDSM.16.M88.4 R20, [R209+0x6800] ;  /* 0x00680000d114783b */ /* 0x000e6e0000000200 */
[C---:B------:R-:W-:Y:S08]  /*3900*/  HMMA.16816.F32.BF16 R52, R12.reuse, R66, R52 ;  /* 0x000000420c34723c */ /* 0x040ff00000041834 */
[----:B------:R-:W-:Y:S08]  /*3910*/  HMMA.16816.F32.BF16 R64, R12, R38, R24 ;  /* 0x000000260c40723c */ /* 0x000ff00000041818 */
[----:B-----5:R-:W-:Y:S07]  /*3920*/  HMMA.16816.F32.BF16 R24, R8, R56, R44 ;  /* 0x000000380818723c */ /* 0x020fee000004182c */
[----:B------:R-:W-:Y:S01]  /*3930*/  IMAD R56, R107, 0x4, R106 ;  /* 0x000000046b387824 */ /* 0x000fe200078e026a */
[C---:B------:R-:W-:Y:S04]  /*3940*/  HMMA.16816.F32.BF16 R48, R12.reuse, R40, R48 ;  /* 0x000000280c30723c */ /* 0x040fe80000041830 */
[----:B------:R-:W-:Y:S04]  /*3950*/  STL [R1+0x4c], R56 ;  /* 0x00004c3801007387 */ /* 0x000fe80000100800 */
[----:B------:R-:W-:Y:S01]  /*3960*/  HMMA.16816.F32.BF16 R60, R12, R36, R28 ;  /* 0x000000240c3c723c */ /* 0x000fe2000004181c */
[----:B------:R-:W2:Y:S07]  /*3970*/  LDSM.16.M88.4 R28, [R209+0x7000] ;  /* 0x00700000d11c783b */ /* 0x000eae0000000200 */
[----:B------:R-:W-:Y:S07]  /*3980*/  HMMA.16816.F32.BF16 R68, R16, R82, R68 ;  /* 0x000000521044723c */ /* 0x000fee0000041844 */
[----:B------:R-:W-:Y:S01]  /*3990*/  IADD3 R16, R5, UR7, RZ ;  /* 0x0000000705107c10 */ /* 0x000fe2000fffe0ff */
[----:B------:R-:W-:Y:S01]  /*39a0*/  HMMA.16816.F32.BF16 R40, R12, R42, R32 ;  /* 0x0000002a0c28723c */ /* 0x000fe20000041820 */
[----:B------:R-:W-:-:S02]  /*39b0*/  IADD3 R17, R3, UR5, RZ ;  /* 0x0000000503117c10 */ /* 0x000fc4000fffe0ff */
[----:B------:R-:W-:Y:S02]  /*39c0*/  IADD3 R3, R5, UR5, RZ ;  /* 0x0000000505037c10 */ /* 0x000fe4000fffe0ff */
[----:B------:R-:W-:Y:S02]  /*39d0*/  IMNMX R234, R16, UR17, PT ;  /* 0x0000001110ea7c17 */ /* 0x000fe4000b800200 */
[----:B------:R-:W-:Y:S01]  /*39e0*/  IMNMX R233, RZ, R17, !PT ;  /* 0x00000011ffe97217 */ /* 0x000fe20007800200 */
[----:B------:R-:W-:Y:S01]  /*39f0*/  HMMA.16816.F32.BF16 R32, R8, R58, R52 ;  /* 0x0000003a0820723c */ /* 0x000fe20000041834 */
[----:B------:R-:W-:Y:S02]  /*3a00*/  IMNMX R232, RZ, R3, !PT ;  /* 0x00000003ffe87217 */ /* 0x000fe40007800200 */
[-C--:B------:R-:W-:Y:S02]  /*3a10*/  ISETP.GE.AND P2, PT, R6, R234.reuse, PT ;  /* 0x000000ea0600720c */ /* 0x080fe40003f46270 */
[----:B------:R-:W-:-:S02]  /*3a20*/  ISETP.GE.AND P3, PT, R2, R234, PT ;  /* 0x000000ea0200720c */ /* 0x000fc40003f66270 */
[CC--:B------:R-:W-:Y:S01]  /*3a30*/  ISETP.LT.OR P6, PT, R6.reuse, R233.reuse, P6 ;  /* 0x000000e90600720c */ /* 0x0c0fe200037c1670 */
[----:B-1----:R-:W-:Y:S01]  /*3a40*/  HMMA.16816.F32.BF16 R16, R8, R20, R48 ;  /* 0x000000140810723c */ /* 0x002fe20000041830 */
[-C--:B------:R-:W-:Y:S02]  /*3a50*/  ISETP.LT.OR P2, PT, R6, R232.reuse, P2 ;  /* 0x000000e80600720c */ /* 0x080fe40001741670 */
[C---:B------:R-:W-:Y:S02]  /*3a60*/  ISETP.LT.OR P0, PT, R2.reuse, R233, P0 ;  /* 0x000000e90200720c */ /* 0x040fe40000701670 */
[----:B------:R-:W-:Y:S02]  /*3a70*/  ISETP.LT.OR P3, PT, R2, R232, P3 ;  /* 0x000000e80200720c */ /* 0x000fe40001f61670 */
[----:B------:R-:W-:Y:S01]  /*3a80*/  FSEL R45, R24, -INF , !P0 ;  /* 0xff800000182d7808 */ /* 0x000fe20004000000 */
[----:B------:R-:W-:Y:S01]  /*3a90*/  HMMA.16816.F32.BF16 R36, R12, R78, R68 ;  /* 0x0000004e0c24723c */ /* 0x000fe20000041844 */
[----:B------:R-:W-:-:S02]  /*3aa0*/  FSEL R47, R26, -INF , !P3 ;  /* 0xff8000001a2f7808 */ /* 0x000fc40005800000 */
[----:B------:R-:W-:Y:S02]  /*3ab0*/  FSEL R44, R25, -INF , !P6 ;  /* 0xff800000192c7808 */ /* 0x000fe40007000000 */
[----:B------:R-:W-:Y:S02]  /*3ac0*/  FSEL R52, R27, -INF , !P2 ;  /* 0xff8000001b347808 */ /* 0x000fe40005000000 */
[----:B------:R-:W1:Y:S01]  /*3ad0*/  LDSM.16.M88.4 R24, [R209+0x7800] ;  /* 0x00780000d118783b */ /* 0x000e620000000200 */
[C---:B------:R-:W-:Y:S01]  /*3ae0*/  IADD3 R5, R2.reuse, 0x8, RZ ;  /* 0x0000000802057810 */ /* 0x040fe20007ffe0ff */
[----:B------:R-:W-:Y:S01]  /*3af0*/  HMMA.16816.F32.BF16 R12, R8, R22, R40 ;  /* 0x00000016080c723c */ /* 0x000fe20000041828 */
[----:B------:R-:W-:Y:S01]  /*3b00*/  IADD3 R3, R2, 0x9, RZ ;  /* 0x0000000902037810 */ /* 0x000fe20007ffe0ff */
[----:B------:R-:W-:-:S04]  /*3b10*/  DEPBAR.LE SB0, 0x0 ;  /* 0x000080000000791a */ /* 0x000fc80000000000 */
[----:B------:R-:W-:Y:S01]  /*3b20*/  BAR.SYNC.DEFER_BLOCKING 0x0 ;  /* 0x0000000000007b1d */ /* 0x000fe20000010000 */
[-C--:B------:R-:W-:Y:S01]  /*3b30*/  ISETP.GE.AND P1, PT, R5, R235.reuse, PT ;  /* 0x000000eb0500720c */ /* 0x080fe20003f26270 */
[----:B--2---:R-:W-:Y:S01]  /*3b40*/  HMMA.16816.F32.BF16 R20, R8, R28, R60 ;  /* 0x0000001c0814723c */ /* 0x004fe2000004183c */
[----:B------:R-:W-:Y:S02]  /*3b50*/  ISETP.GE.AND P5, PT, R3, R235, PT ;  /* 0x000000eb0300720c */ /* 0x000fe40003fa6270 */
[-C--:B------:R-:W-:Y:S02]  /*3b60*/  ISETP.GE.AND P4, PT, R5, R234.reuse, PT ;  /* 0x000000ea0500720c */ /* 0x080fe40003f86270 */
[----:B------:R-:W-:Y:S02]  /*3b70*/  ISETP.GE.AND P0, PT, R3, R234, PT ;  /* 0x000000ea0300720c */ /* 0x000fe40003f06270 */
        /* <DEDUP_REMOVED lines=8> */
[----:B------:R-:W-:Y:S02]  /*3c00*/  ISETP.GE.AND P6, PT, R3, R235, PT ;  /* 0x000000eb0300720c */ /* 0x000fe40003fc6270 */
[-C--:B------:R-:W-:Y:S02]  /*3c10*/  ISETP.GE.AND P3, PT, R5, R234.reuse, PT ;  /* 0x000000ea0500720c */ /* 0x080fe40003f66270 */
[----:B------:R-:W-:Y:S02]  /*3c20*/  ISETP.GE.AND P1, PT, R3, R234, PT ;  /* 0x000000ea0300720c */ /* 0x000fe40003f26270 */
        /* <DEDUP_REMOVED lines=9> */
[----:B------:R-:W-:Y:S02]  /*3cc0*/  FSEL R32, R16, -INF , !P2 ;  /* 0xff80000010207808 */ /* 0x000fe40005000000 */
[-C--:B------:R-:W-:Y:S02]  /*3cd0*/  ISETP.GE.AND P0, PT, R5, R235.reuse, PT ;  /* 0x000000eb0500720c */ /* 0x080fe40003f06270 */
[----:B------:R-:W-:Y:S02]  /*3ce0*/  ISETP.GE.AND P5, PT, R3, R235, PT ;  /* 0x000000eb0300720c */ /* 0x000fe40003fa6270 */
[-C--:B------:R-:W-:Y:S02]  /*3cf0*/  ISETP.GE.AND P4, PT, R5, R234.reuse, PT ;  /* 0x000000ea0500720c */ /* 0x080fe40003f86270 */
[----:B------:R-:W-:Y:S02]  /*3d00*/  ISETP.GE.AND P2, PT, R3, R234, PT ;  /* 0x000000ea0300720c */ /* 0x000fe40003f46270 */
[----:B------:R-:W-:-:S02]  /*3d10*/  FSEL R41, R18, -INF , !P3 ;  /* 0xff80000012297808 */ /* 0x000fc40005800000 */
[----:B------:R-:W-:Y:S02]  /*3d20*/  FSEL R28, R17, -INF , !P6 ;  /* 0xff800000111c7808 */ /* 0x000fe40007000000 */
[----:B------:R-:W-:Y:S02]  /*3d30*/  FSEL R53, R19, -INF , !P1 ;  /* 0xff80000013357808 */ /* 0x000fe40004800000 */
[----:B------:R-:W-:Y:S01]  /*3d40*/  HMMA.16816.F32.BF16 R16, R8, R30, R64 ;  /* 0x0000001e0810723c */ /* 0x000fe20000041840 */
[CC--:B------:R-:W-:Y:S02]  /*3d50*/  ISETP.LT.OR P0, PT, R5.reuse, R233.reuse, P0 ;  /* 0x000000e90500720c */ /* 0x0c0fe40000701670 */
[-C--:B------:R-:W-:Y:S02]  /*3d60*/  ISETP.LT.OR P4, PT, R5, R232.reuse, P4 ;  /* 0x000000e80500720c */ /* 0x080fe40002781670 */
[C---:B------:R-:W-:Y:S02]  /*3d70*/  ISETP.LT.OR P5, PT, R3.reuse, R233, P5 ;  /* 0x000000e90300720c */ /* 0x040fe40002fa1670 */
[----:B------:R-:W-:-:S02]  /*3d80*/  ISETP.LT.OR P2, PT, R3, R232, P2 ;  /* 0x000000e80300720c */ /* 0x000fc40001741670 */
[C---:B------:R-:W-:Y:S02]  /*3d90*/  IADD3 R5, R2.reuse, 0x20, RZ ;  /* 0x0000002002057810 */ /* 0x040fe40007ffe0ff */
[----:B------:R-:W-:Y:S02]  /*3da0*/  IADD3 R3, R2, 0x21, RZ ;  /* 0x0000002102037810 */ /* 0x000fe40007ffe0ff */
[----:B------:R-:W-:Y:S02]  /*3db0*/  FSEL R40, R12, -INF , !P0 ;  /* 0xff8000000c287808 */ /* 0x000fe40004000000 */
[-C--:B------:R-:W-:Y:S02]  /*3dc0*/  ISETP.GE.AND P1, PT, R5, R235.reuse, PT ;  /* 0x000000eb0500720c */ /* 0x080fe40003f26270 */
[----:B------:R-:W-:Y:S02]  /*3dd0*/  ISETP.GE.AND P6, PT, R3, R235, PT ;  /* 0x000000eb0300720c */ /* 0x000fe40003fc6270 */
[----:B------:R-:W-:-:S02]  /*3de0*/  ISETP.GE.AND P3, PT, R5, R234, PT ;  /* 0x000000ea0500720c */ /* 0x000fc40003f66270 */
[----:B------:R-:W-:Y:S02]  /*3df0*/  ISETP.GE.AND P0, PT, R3, R234, PT ;  /* 0x000000ea0300720c */ /* 0x000fe40003f06270 */
[----:B------:R-:W-:Y:S02]  /*3e00*/  FSEL R30, R14, -INF , !P4 ;  /* 0xff8000000e1e7808 */ /* 0x000fe40006000000 */
[----:B------:R-:W-:Y:S02]  /*3e10*/  FSEL R29, R13, -INF , !P5 ;  /* 0xff8000000d1d7808 */ /* 0x000fe40006800000 */
[----:B------:R-:W-:Y:S02]  /*3e20*/  FSEL R31, R15, -INF , !P2 ;  /* 0xff8000000f1f7808 */ /* 0x000fe40005000000 */
[----:B-1----:R-:W-:Y:S01]  /*3e30*/  HMMA.16816.F32.BF16 R12, R8, R24, R72 ;  /* 0x00000018080c723c */ /* 0x002fe20000041848 */
[C---:B------:R-:W-:Y:S02]  /*3e40*/  ISETP.LT.OR P1, PT, R5.reuse, R233, P1 ;  /* 0x000000e90500720c */ /* 0x040fe40000f21670 */
[----:B------:R-:W-:-:S02]  /*3e50*/  ISETP.LT.OR P3, PT, R5, R232, P3 ;  /* 0x000000e80500720c */ /* 0x000fc40001f61670 */
[C---:B------:R-:W-:Y:S02]  /*3e60*/  ISETP.LT.OR P6, PT, R3.reuse, R233, P6 ;  /* 0x000000e90300720c */ /* 0x040fe400037c1670 */
[----:B------:R-:W-:Y:S01]  /*3e70*/  ISETP.LT.OR P0, PT, R3, R232, P0 ;  /* 0x000000e80300720c */ /* 0x000fe20000701670 */
[----:B------:R-:W-:Y:S01]  /*3e80*/  HMMA.16816.F32.BF16 R8, R8, R26, R36 ;  /* 0x0000001a0808723c */ /* 0x000fe20000041824 */
[C---:B------:R-:W-:Y:S02]  /*3e90*/  IADD3 R5, R2.reuse, 0x28, RZ ;  /* 0x0000002802057810 */ /* 0x040fe40007ffe0ff */
[----:B------:R-:W-:Y:S02]  /*3ea0*/  IADD3 R3, R2, 0x29, RZ ;  /* 0x0000002902037810 */ /* 0x000fe40007ffe0ff */
[----:B------:R-:W-:Y:S02]  /*3eb0*/  FSEL R146, R20, -INF , !P1 ;  /* 0xff80000014927808 */ /* 0x000fe40004800000 */
[----:B------:R-:W-:-:S02]  /*3ec0*/  ISETP.GE.AND P2, PT, R5, R235, PT ;  /* 0x000000eb0500720c */ /* 0x000fc40003f46270 */
[C---:B------:R-:W-:Y:S02]  /*3ed0*/  ISETP.GE.AND P5, PT, R3.reuse, R235, PT ;  /* 0x000000eb0300720c */ /* 0x040fe40003fa6270 */
[-C--:B------:R-:W-:Y:S02]  /*3ee0*/  ISETP.GE.AND P1, PT, R3, R234.reuse, PT ;  /* 0x000000ea0300720c */ /* 0x080fe40003f26270 */
[C---:B------:R-:W-:Y:S02]  /*3ef0*/  ISETP.GE.AND P4, PT, R5.reuse, R234, PT ;  /* 0x000000ea0500720c */ /* 0x040fe40003f86270 */
[-C--:B------:R-:W-:Y:S02]  /*3f00*/  ISETP.LT.OR P2, PT, R5, R233.reuse, P2 ;  /* 0x000000e90500720c */ /* 0x080fe40001741670 */
[C---:B------:R-:W-:Y:S02]  /*3f10*/  ISETP.LT.OR P5, PT, R3.reuse, R233, P5 ;  /* 0x000000e90300720c */ /* 0x040fe40002fa1670 */
        /* <DEDUP_REMOVED lines=8> */
[----:B------:R-:W-:Y:S02]  /*3fa0*/  ISETP.GE.AND P2, PT, R3, R234, PT ;  /* 0x000000ea0300720c */ /* 0x000fe40003f46270 */
[----:B------:R-:W-:Y:S02]  /*3fb0*/  ISETP.GE.AND P0, PT, R5, R235, PT ;  /* 0x000000eb0500720c */ /* 0x000fe40003f06270 */
[CC--:B------:R-:W-:Y:S02]  /*3fc0*/  ISETP.LT.OR P6, PT, R3.reuse, R233.reuse, P6 ;  /* 0x000000e90300720c */ /* 0x0c0fe400037c1670 */
[----:B------:R-:W-:Y:S02]  /*3fd0*/  ISETP.LT.OR P2, PT, R3, R232, P2 ;  /* 0x000000e80300720c */ /* 0x000fe40001741670 */
[----:B------:R-:W-:-:S02]  /*3fe0*/  ISETP.LT.OR P0, PT, R5, R233, P0 ;  /* 0x000000e90500720c */ /* 0x000fc40000701670 */
[C---:B------:R-:W-:Y:S02]  /*3ff0*/  IADD3 R3, R2.reuse, 0x38, RZ ;  /* 0x0000003802037810 */ /* 0x040fe40007ffe0ff */
[----:B------:R-:W-:Y:S02]  /*4000*/  IADD3 R2, R2, 0x39, RZ ;  /* 0x0000003902027810 */ /* 0x000fe40007ffe0ff */
[----:B------:R-:W-:Y:S02]  /*4010*/  FSEL R249, R12, -INF , !P0 ;  /* 0xff8000000cf97808 */ /* 0x000fe40004000000 */
[----:B------:R-:W-:Y:S02]  /*4020*/  ISETP.GE.AND P0, PT, R2, R234, PT ;  /* 0x000000ea0200720c */ /* 0x000fe40003f06270 */
[----:B------:R-:W-:Y:S02]  /*4030*/  FSEL R152, R22, -INF , !P3 ;  /* 0xff80000016987808 */ /* 0x000fe40005800000 */
[----:B------:R-:W-:-:S02]  /*4040*/  ISETP.LT.OR P0, PT, R2, R232, P0 ;  /* 0x000000e80200720c */ /* 0x000fc40000701670 */
[----:B------:R-:W-:Y:S02]  /*4050*/  FSEL R147, R18, -INF , !P4 ;  /* 0xff80000012937808 */ /* 0x000fe40006000000 */
[----:B------:R-:W-:Y:S02]  /*4060*/  FSEL R151, R11, -INF , !P0 ;  /* 0xff8000000b977808 */ /* 0x000fe40004000000 */
[----:B------:R-:W-:Y:S02]  /*4070*/  PLOP3.LUT P0, PT, PT, PT, UP0, 0x80, 0x0 ;  /* 0x000000000000781c */ /* 0x000fe40003f0f008 */
[----:B------:R-:W-:Y:S02]  /*4080*/  FSEL R133, R17, -INF , !P5 ;  /* 0xff80000011857808 */ /* 0x000fe40006800000 */
[----:B------:R-:W-:Y:S02]  /*4090*/  FSEL R153, R19, -INF , !P1 ;  /* 0xff80000013997808 */ /* 0x000fe40004800000 */
[----:B------:R-:W-:-:S02]  /*40a0*/  ISETP.GE.AND P3, PT, R5, R234, PT ;  /* 0x000000ea0500720c */ /* 0x000fc40003f66270 */
[CC--:B------:R-:W-:Y:S02]  /*40b0*/  ISETP.GE.AND P5, PT, R3.reuse, R235.reuse, PT ;  /* 0x000000eb0300720c */ /* 0x0c0fe40003fa6270 */
[----:B------:R-:W-:Y:S02]  /*40c0*/  ISETP.GE.AND P4, PT, R2, R235, PT ;  /* 0x000000eb0200720c */ /* 0x000fe40003f86270 */
[----:B------:R-:W-:Y:S02]  /*40d0*/  ISETP.GE.AND P1, PT, R3, R234, PT ;  /* 0x000000ea0300720c */ /* 0x000fe40003f26270 */
[-C--:B------:R-:W-:Y:S02]  /*40e0*/  ISETP.LT.OR P3, PT, R5, R232.reuse, P3 ;  /* 0x000000e80500720c */ /* 0x080fe40001f61670 */
[C---:B------:R-:W-:Y:S02]  /*40f0*/  ISETP.LT.OR P5, PT, R3.reuse, R233, P5 ;  /* 0x000000e90300720c */ /* 0x040fe40002fa1670 */
[----:B------:R-:W-:-:S02]  /*4100*/  ISETP.LT.OR P1, PT, R3, R232, P1 ;  /* 0x000000e80300720c */ /* 0x000fc40000f21670 */
[----:B------:R-:W-:Y:S01]  /*4110*/  ISETP.LT.OR P4, PT, R2, R233, P4 ;  /* 0x000000e90200720c */ /* 0x000fe20002781670 */
[----:B------:R-:W-:Y:S01]  /*4120*/  IMAD.IADD R2, R101, 0x1, R102 ;  /* 0x0000000165027824 */ /* 0x000fe200078e0266 */
[----:B------:R-:W-:Y:S02]  /*4130*/  FSEL R251, R14, -INF , !P3 ;  /* 0xff8000000efb7808 */ /* 0x000fe40005800000 */
[----:B------:R-:W-:Y:S02]  /*4140*/  FSEL R252, R13, -INF , !P6 ;  /* 0xff8000000dfc7808 */ /* 0x000fe40007000000 */
[----:B------:R-:W-:Y:S02]  /*4150*/  FSEL R155, R15, -INF , !P2 ;  /* 0xff8000000f9b7808 */ /* 0x000fe40005000000 */
[----:B------:R-:W-:Y:S02]  /*4160*/  FSEL R158, R8, -INF , !P5 ;  /* 0xff800000089e7808 */ /* 0x000fe40006800000 */
[----:B------:R-:W-:-:S02]  /*4170*/  FSEL R159, R10, -INF , !P1 ;  /* 0xff8000000a9f7808 */ /* 0x000fc40004800000 */
        /* <DEDUP_REMOVED lines=8> */
[----:B------:R-:W-:Y:S01]  /*4200*/  LEA R10, P2, R6, c[0x0][0x168], 0x1 ;  /* 0x00005a00060a7a11 */ /* 0x000fe200078408ff */
[----:B------:R-:W-:Y:S02]  /*4210*/  UMOV UR5, 0x5 ;  /* 0x0000000500057882 */ /* 0x000fe40000000000 */
[----:B------:R-:W-:Y:S01]  /*4220*/  ULDC UR4, c[0x0][0x19c] ;  /* 0x0000670000047ab9 */ /* 0x000fe20000000800 */
[----:B------:R-:W-:Y:S01]  /*4230*/  IADD3 R3, R7, UR9, RZ ;  /* 0x0000000907037c10 */ /* 0x000fe2000fffe0ff */
[----:B------:R-:W-:Y:S01]  /*4240*/  USHF.L.U64.HI UR4, UR8, UR5, UR4 ;  /* 0x0000000508047299 */ /* 0x000fe20008010204 */
[----:B------:R-:W-:-:S02]  /*4250*/  IADD3 R8, P1, R10, UR7, RZ ;  /* 0x000000070a087c10 */ /* 0x000fc4000ff3e0ff */
        /* <DEDUP_REMOVED lines=26> */
.L_x_969:
[----:B------:R-:W-:Y:S01]  /*4400*/  FMNMX.FTZ R3, R45, R44, !PT ;  /* 0x0000002c2d037209 */ /* 0x000fe20007810000 */
[----:B------:R-:W-:Y:S01]  /*4410*/  IMAD.WIDE.U32 R244, R56, -0x326172a9, RZ ;  /* 0xcd9e8d5738f47825 */ /* 0x000fe200078e00ff */
[----:B------:R-:W-:Y:S01]  /*4420*/  USHF.L.U32 UR4, UR29, 0x1, URZ ;  /* 0x000000011d047899 */ /* 0x000fe2000800063f */
[----:B------:R-:W-:Y:S01]  /*4430*/  LEA R60, R108, R108, 0x10 ;  /* 0x0000006c6c3c7211 */ /* 0x000fe200078e80ff */
[----:B------:R-:W-:Y:S01]  /*4440*/  UIADD3 UR22, UR27, -0x4498517b, URZ ;  /* 0xbb67ae851b167890 */ /* 0x000fe2000fffe03f */
[----:B------:R-:W-:Y:S01]  /*4450*/  FMNMX.FTZ R3, R46, R3, !PT ;  /* 0x000000032e037209 */ /* 0x000fe20007810000 */
[----:B------:R-:W-:Y:S01]  /*4460*/  IMAD.WIDE.U32 R134, R109, -0x2daee0ad, RZ ;  /* 0xd2511f536d867825 */ /* 0x000fe200078e00ff */
[----:B------:R-:W-:-:S02]  /*4470*/  UIADD3 UR23, UR26, -0x61c88647, URZ ;  /* 0x9e3779b91a177890 */ /* 0x000fc4000fffe03f */
[----:B------:R-:W-:Y:S01]  /*4480*/  FMNMX.FTZ R3, R33, R3, !PT ;  /* 0x0000000321037209 */ /* 0x000fe20007810000 */
[----:B-1----:R-:W-:Y:S01]  /*4490*/  IMAD.U32 R6, RZ, RZ, UR4 ;  /* 0x00000004ff067e24 */ /* 0x002fe2000f8e00ff */
[----:B------:R-:W-:Y:S01]  /*44a0*/  UIADD3 UR21, UR26, 0x3c6ef372, URZ ;  /* 0x3c6ef3721a157890 */ /* 0x000fe2000fffe03f */
[----:B------:R-:W-:Y:S01]  /*44b0*/  IMAD.SHL.U32 R205, R2, 0x2, RZ ;  /* 0x0000000202cd7824 */ /* 0x000fe200078e00ff */
[----:B------:R-:W-:Y:S01]  /*44c0*/  FMNMX.FTZ R3, R32, R3, !PT ;  /* 0x0000000320037209 */ /* 0x000fe20007810000 */
[----:B------:R-:W-:Y:S01]  /*44d0*/  UIADD3 UR20, UR27, 0x76cf5d0a, URZ ;  /* 0x76cf5d0a1b147890 */ /* 0x000fe2000fffe03f */
[----:B------:R-:W-:Y:S01]  /*44e0*/  LOP3.LUT R6, R135, UR27, R6, 0x96, !PT ;  /* 0x0000001b87067c12 */ /* 0x000fe2000f8e9606 */
[----:B------:R-:W-:Y:S01]  /*44f0*/  UIADD3 UR18, UR27, 0x32370b8f, URZ ;  /* 0x32370b8f1b127890 */ /* 0x000fe2000fffe03f */
[----:B------:R-:W-:Y:S01]  /*4500*/  FMNMX.FTZ R3, R28, R3, !PT ;  /* 0x000000031c037209 */ /* 0x000fe20007810000 */
[----:B------:R-:W-:Y:S01]  /*4510*/  UIADD3 UR19, UR26, -0x255992d5, URZ ;  /* 0xdaa66d2b1a137890 */ /* 0x000fe2000fffe03f */
[--C-:B------:R-:W-:Y:S01]  /*4520*/  IMAD R206, R4, 0x2, R205.reuse ;  /* 0x0000000204ce7824 */ /* 0x100fe200078e02cd */
[----:B------:R-:W-:Y:S01]  /*4530*/  UIADD3 UR17, UR26, 0x78dde6e4, URZ ;  /* 0x78dde6e41a117890 */ /* 0x000fe2000fffe03f */
[----:B------:R-:W-:Y:S01]  /*4540*/  FMNMX.FTZ R3, R40, R3, !PT ;  /* 0x0000000328037209 */ /* 0x000fe20007810000 */
[----:B------:R-:W-:Y:S01]  /*4550*/  UIADD3 UR16, UR27, -0x126145ec, URZ ;  /* 0xed9eba141b107890 */ /* 0x000fe2000fffe03f */
[----:B------:R-:W-:Y:S01]  /*4560*/  LDSM.16.MT88.4 R20, [R205+0x10000] ;  /* 0x01000000cd14783b */ /* 0x000fe20000004200 */
[----:B------:R-:W-:Y:S01]  /*4570*/  UIADD3 UR7, UR27, -0x56f99767, URZ ;  /* 0xa90668991b077890 */ /* 0x000fe2000fffe03f */
[----:B------:R-:W-:Y:S01]  /*4580*/  FMNMX.FTZ R3, R29, R3, !PT ;  /* 0x000000031d037209 */ /* 0x000fe20007810000 */
[----:B------:R-:W-:Y:S01]  /*4590*/  UIADD3 UR25, UR26, -0x4ab325aa, URZ ;  /* 0xb54cda561a197890 */ /* 0x000fe2000fffe03f */
[----:B------:R-:W-:Y:S01]  /*45a0*/  LDSM.16.MT88.4 R48, [R206+0x10000] ;  /* 0x01000000ce30783b */ /* 0x000fe20000004200 */
[----:B------:R-:W-:Y:S01]  /*45b0*/  UIADD3 UR9, UR26, 0x1715609d, URZ ;  /* 0x1715609d1a097890 */ /* 0x000fe2000fffe03f */
[----:B------:R-:W-:Y:S01]  /*45c0*/  FMNMX.FTZ R3, R146, R3, !PT ;  /* 0x0000000392037209 */ /* 0x000fe20007810000 */
[C---:B------:R-:W-:Y:S01]  /*45d0*/  IMAD R208, R0.reuse, 0x2, R205 ;  /* 0x0000000200d07824 */ /* 0x040fe200078e02cd */
[----:B------:R-:W-:Y:S01]  /*45e0*/  UIADD3 UR24, UR27, 0x646e171e, URZ ;  /* 0x646e171e1b187890 */ /* 0x000fe2000fffe03f */
[----:B------:R-:W-:Y:S01]  /*45f0*/  IMAD R207, R0, 0x2, R206 ;  /* 0x0000000200cf7824 */ /* 0x000fe200078e02ce */
[----:B------:R-:W-:Y:S01]  /*4600*/  FMNMX.FTZ R3, R144, R3, !PT ;  /* 0x0000000390037209 */ /* 0x000fe20007810000 */
[----:B------:R-:W-:Y:S01]  /*4610*/  LDSM.16.MT88.4 R92, [R205+0x16000] ;  /* 0x01600000cd5c783b */ /* 0x000fe20000004200 */
[----:B------:R-:W-:-:S02]  /*4620*/  UIADD3 UR4, UR4, 0x1, URZ ;  /* 0x0000000104047890 */ /* 0x000fc4000fffe03f */
[----:B------:R-:W-:Y:S01]  /*4630*/  FMNMX.FTZ R3, R145, R3, !PT ;  /* 0x0000000391037209 */ /* 0x000fe20007810000 */
[----:B------:R-:W-:Y:S03]  /*4640*/  LDSM.16.MT88.4 R76, [R207+0x10800] ;  /* 0x01080000cf4c783b */ /* 0x000fe60000004200 */
        /* <DEDUP_REMOVED lines=15> */
[----:B------:R-:W1:Y:S01]  /*4740*/  SHFL.BFLY PT, R5, R132, 0x2, 0x1f ;  /* 0x0c401f0084057f89 */ /* 0x000e6200000e0000 */
[----:B------:R-:W-:-:S03]  /*4750*/  FMNMX.FTZ R3, R30, R3, !PT ;  /* 0x000000031e037209 */ /* 0x000fc60007810000 */
[----:B------:R-:W-:Y:S01]  /*4760*/  LDSM.16.MT88.4 R108, [R208+0x12800] ;  /* 0x01280000d06c783b */ /* 0x000fe20000004200 */
[----:B------:R-:W-:-:S03]  /*4770*/  FMNMX.FTZ R3, R31, R3, !PT ;  /* 0x000000031f037209 */ /* 0x000fc60007810000 */
[----:B------:R-:W-:Y:S01]  /*4780*/  LDSM.16.MT88.4 R136, [R205+0x14800] ;  /* 0x01480000cd88783b */ /* 0x000fe20000004200 */
[----:B------:R-:W-:-:S03]  /*4790*/  FMNMX.FTZ R3, R152, R3, !PT ;  /* 0x0000000398037209 */ /* 0x000fc60007810000 */
[----:B------:R-:W-:Y:S01]  /*47a0*/  LDSM.16.MT88.4 R112, [R206+0x12800] ;  /* 0x01280000ce70783b */ /* 0x000fe20000004200 */
[----:B------:R-:W-:-:S04]  /*47b0*/  FMNMX.FTZ R3, R154, R3, !PT ;  /* 0x000000039a037209 */ /* 0x000fc80007810000 */
[----:B------:R-:W-:-:S04]  /*47c0*/  FMNMX.FTZ R3, R147, R3, !PT ;  /* 0x0000000393037209 */ /* 0x000fc80007810000 */
[----:B------:R-:W-:Y:S02]  /*47d0*/  FMNMX.FTZ R3, R153, R3, !PT ;  /* 0x0000000399037209 */ /* 0x000fe40007810000 */
[----:B-1----:R-:W-:Y:S02]  /*47e0*/  FMNMX.FTZ R132, R132, R5, !PT ;  /* 0x0000000584847209 */ /* 0x002fe40007810000 */
[----:B------:R-:W-:Y:S02]  /*47f0*/  FMNMX.FTZ R3, R251, R3, !PT ;  /* 0x00000003fb037209 */ /* 0x000fe40007810000 */
[----:B------:R-:W-:Y:S01]  /*4800*/  LOP3.LUT R5, R104, UR26, RZ, 0x3c, !PT ;  /* 0x0000001a68057c12 */ /* 0x000fe2000f8e3cff */
[----:B------:R-:W1:Y:S01]  /*4810*/  SHFL.BFLY PT, R7, R132, 0x1, 0x1f ;  /* 0x0c201f0084077f89 */ /* 0x000e6200000e0000 */
[----:B------:R-:W-:-:S03]  /*4820*/  FMNMX.FTZ R3, R155, R3, !PT ;  /* 0x000000039b037209 */ /* 0x000fc60007810000 */
[----:B------:R2:W-:Y:S01]  /*4830*/  STL [R1+0x6c], R5 ;  /* 0x00006c0501007387 */ /* 0x0005e20000100800 */
[----:B------:R-:W-:-:S03]  /*4840*/  FMNMX.FTZ R3, R159, R3, !PT ;  /* 0x000000039f037209 */ /* 0x000fc60007810000 */
[----:B------:R-:W-:Y:S01]  /*4850*/  LDSM.16.MT88.4 R104, [R207+0x12800] ;  /* 0x01280000cf68783b */ /* 0x000fe20000004200 */
[----:B------:R-:W-:-:S05]  /*4860*/  FMNMX.FTZ R3, R151, R3, !PT ;  /* 0x0000000397037209 */ /* 0x000fca0007810000 */
[----:B------:R-:W3:Y:S01]  /*4870*/  SHFL.BFLY PT, R9, R3, 0x2, 0x1f ;  /* 0x0c401f0003097f89 */ /* 0x000ee200000e0000 */
[----:B-1----:R-:W-:Y:S01]  /*4880*/  FMNMX.FTZ R132, R132, R7, !PT ;  /* 0x0000000784847209 */ /* 0x002fe20007810000 */
[----:B------:R-:W-:-:S03]  /*4890*/  IMAD.WIDE.U32 R6, R6, -0x326172a9, RZ ;  /* 0xcd9e8d5706067825 */ /* 0x000fc600078e00ff */
[C---:B------:R-:W-:Y:S01]  /*48a0*/  FSETP.NEU.FTZ.AND P1, PT, R132.reuse, -INF , PT ;  /* 0xff8000008400780b */ /* 0x040fe20003f3d000 */
[----:B------:R-:W-:Y:S01]  /*48b0*/  FMUL.FTZ R13, R132, c[0x0][0x23c] ;  /* 0x00008f00840d7a20 */ /* 0x000fe20000410000 */
[----:B--2---:R-:W-:Y:S02]  /*48c0*/  LOP3.LUT R5, R245, R5, RZ, 0x3c, !PT ;  /* 0x00000005f5057212 */ /* 0x004fe400078e3cff */
[----:B------:R-:W-:Y:S02]  /*48d0*/  LOP3.LUT R7, R7, UR23, R244, 0x96, !PT ;  /* 0x0000001707077c12 */ /* 0x000fe4000f8e96f4 */
[----:B------:R-:W-:Y:S01]  /*48e0*/  FSEL R13, R13, RZ, P1 ;  /* 0x000000ff0d0d7208 */ /* 0x000fe20000800000 */
[----:B------:R-:W-:Y:S01]  /*48f0*/  IMAD.WIDE.U32 R156, R5, -0x2daee0ad, RZ ;  /* 0xd2511f53059c7825 */ /* 0x000fe200078e00ff */
[----:B---3--:R-:W-:-:S04]  /*4900*/  FMNMX.FTZ R3, R3, R9, !PT ;  /* 0x0000000903037209 */ /* 0x008fc80007810000 */
[----:B------:R-:W-:Y:S01]  /*4910*/  LOP3.LUT R5, R157, UR22, R134, 0x96, !PT ;  /* 0x000000169d057c12 */ /* 0x000fe2000f8e9686 */
[----:B------:R-:W-:Y:S04]  /*4920*/  STL.64 [R1+0x50], R156 ;  /* 0x0000509c01007387 */ /* 0x000fe80000100a00 */
[----:B------:R-:W-:Y:S01]  /*4930*/  IMAD.WIDE.U32 R148, R5, -0x326172a9, RZ ;  /* 0xcd9e8d5705947825 */ /* 0x000fe200078e00ff */
[----:B------:R-:W1:Y:S03]  /*4940*/  SHFL.BFLY PT, R9, R3, 0x1, 0x1f ;  /* 0x0c201f0003097f89 */ /* 0x000e6600000e0000 */
[----:B------:R-:W-:Y:S01]  /*4950*/  FFMA.FTZ R5, R45, c[0x0][0x23c], -R13 ;  /* 0x00008f002d057a23 */ /* 0x000fe2000001080d */
[----:B------:R-:W-:Y:S01]  /*4960*/  LOP3.LUT R8, R149, UR21, R6, 0x96, !PT ;  /* 0x0000001595087c12 */ /* 0x000fe2000f8e9606 */
[----:B------:R-:W-:Y:S01]  /*4970*/  IMAD.WIDE.U32 R6, R7, -0x2daee0ad, RZ ;  /* 0xd2511f5307067825 */ /* 0x000fe200078e00ff */
[----:B------:R-:W-:Y:S01]  /*4980*/  STL.64 [R1+0x18], R148 ;  /* 0x0000189401007387 */ /* 0x000fe20000100a00 */
[----:B------:R2:W-:Y:S02]  /*4990*/  MUFU.EX2 R150, R5 ;  /* 0x0000000500967308 */ /* 0x0005e40000000800 */
[----:B------:R-:W-:Y:S01]  /*49a0*/  IMAD.WIDE.U32 R10, R8, -0x2daee0ad, RZ ;  /* 0xd2511f53080a7825 */ /* 0x000fe200078e00ff */
[----:B------:R-:W-:-:S03]  /*49b0*/  LOP3.LUT R7, R7, UR20, R156, 0x96, !PT ;  /* 0x0000001407077c12 */ /* 0x000fc6000f8e969c */
[----:B------:R-:W-:-:S04]  /*49c0*/  FFMA.FTZ R8, R46, c[0x0][0x23c], -R13 ;  /* 0x00008f002e087a23 */ /* 0x000fc8000001080d */
[----:B------:R3:W-:Y:S01]  /*49d0*/  MUFU.EX2 R168, R8 ;  /* 0x0000000800a87308 */ /* 0x0007e20000000800 */
[----:B--2---:R-:W-:Y:S01]  /*49e0*/  FFMA.FTZ R5, R44, c[0x0][0x23c], -R13 ;  /* 0x00008f002c057a23 */ /* 0x004fe2000001080d */
[----:B-1----:R-:W-:-:S06]  /*49f0*/  FMNMX.FTZ R3, R3, R9, !PT ;  /* 0x0000000903037209 */ /* 0x002fcc0007810000 */
[----:B------:R1:W-:Y:S01]  /*4a00*/  MUFU.EX2 R58, R5 ;  /* 0x00000005003a7308 */ /* 0x0003e20000000800 */
[C---:B------:R-:W-:Y:S01]  /*4a10*/  FSETP.NEU.FTZ.AND P1, PT, R3.reuse, -INF , PT ;  /* 0xff8000000300780b */ /* 0x040fe20003f3d000 */
[----:B------:R-:W-:Y:S02]  /*4a20*/  FMUL.FTZ R12, R3, c[0x0][0x23c] ;  /* 0x00008f00030c7a20 */ /* 0x000fe40000410000 */
[----:B---3--:R-:W-:-:S03]  /*4a30*/  FFMA.FTZ R8, R33, c[0x0][0x23c], -R13 ;  /* 0x00008f0021087a23 */ /* 0x008fc6000001080d */
[----:B------:R-:W-:Y:S01]  /*4a40*/  FSEL R12, R12, RZ, P1 ;  /* 0x000000ff0c0c7208 */ /* 0x000fe20000800000 */
[----:B------:R2:W3:Y:S04]  /*4a50*/  MUFU.EX2 R19, R8 ;  /* 0x0000000800137308 */ /* 0x0004e80000000800 */
[----:B------:R-:W-:Y:S01]  /*4a60*/  FFMA.FTZ R2, R35, c[0x0][0x23c], -R12 ;  /* 0x00008f0023027a23 */ /* 0x000fe2000001080c */
[----:B-1----:R-:W-:Y:S01]  /*4a70*/  LOP3.LUT R5, R11, UR18, R6, 0x96, !PT ;  /* 0x000000120b057c12 */ /* 0x002fe2000f8e9606 */
[----:B------:R-:W-:Y:S02]  /*4a80*/  IMAD.WIDE.U32 R6, R7, -0x326172a9, RZ ;  /* 0xcd9e8d5707067825 */ /* 0x000fe400078e00ff */
[----:B------:R-:W-:Y:S02]  /*4a90*/  MUFU.EX2 R18, R2 ;  /* 0x0000000200127308 */ /* 0x000fe40000000800 */
[----:B------:R-:W-:Y:S01]  /*4aa0*/  IMAD.WIDE.U32 R16, R5, -0x326172a9, RZ ;  /* 0xcd9e8d5705107825 */ /* 0x000fe200078e00ff */
[----:B------:R-:W-:-:S04]  /*4ab0*/  LOP3.LUT R7, R7, UR19, R148, 0x96, !PT ;  /* 0x0000001307077c12 */ /* 0x000fc8000f8e9694 */
[----:B------:R-:W-:Y:S01]  /*4ac0*/  LOP3.LUT R5, R17, UR17, R6, 0x96, !PT ;  /* 0x0000001111057c12 */ /* 0x000fe2000f8e9606 */
[----:B------:R-:W-:-:S04]  /*4ad0*/  IMAD.WIDE.U32 R6, R7, -0x2daee0ad, RZ ;  /* 0xd2511f5307067825 */ /* 0x000fc800078e00ff */
[----:B------:R-:W-:Y:S01]  /*4ae0*/  IMAD.WIDE.U32 R14, R5, -0x2daee0ad, RZ ;  /* 0xd2511f53050e7825 */ /* 0x000fe200078e00ff */
[----:B------:R-:W-:-:S03]  /*4af0*/  LOP3.LUT R7, R7, UR16, R10, 0x96, !PT ;  /* 0x0000001007077c12 */ /* 0x000fc6000f8e960a */
[----:B------:R-:W-:Y:S01]  /*4b00*/  FFMA.FTZ R5, R32, c[0x0][0x23c], -R13 ;  /* 0x00008f0020057a23 */ /* 0x000fe2000001080d */
[----:B--2---:R-:W-:Y:S01]  /*4b10*/  LOP3.LUT R8, R15, UR7, R6, 0x96, !PT ;  /* 0x000000070f087c12 */ /* 0x004fe2000f8e9606 */
[----:B------:R-:W-:Y:S02]  /*4b20*/  IMAD.WIDE.U32 R6, R7, -0x326172a9, RZ ;  /* 0xcd9e8d5707067825 */ /* 0x000fe400078e00ff */
[----:B------:R1:W-:Y:S02]  /*4b30*/  MUFU.EX2 R59, R5 ;  /* 0x00000005003b7308 */ /* 0x0003e40000000800 */
[----:B------:R-:W-:Y:S01]  /*4b40*/  IMAD.WIDE.U32 R8, R8, -0x326172a9, RZ ;  /* 0xcd9e8d5708087825 */ /* 0x000fe200078e00ff */
[----:B------:R-:W-:-:S03]  /*4b50*/  LOP3.LUT R7, R7, UR9, R16, 0x96, !PT ;  /* 0x0000000907077c12 */ /* 0x000fc6000f8e9610 */
[----:B------:R-:W-:Y:S01]  /*4b60*/  FFMA.FTZ R10, R47, c[0x0][0x23c], -R12 ;  /* 0x00008f002f0a7a23 */ /* 0x000fe2000001080c */
[--C-:B------:R-:W-:Y:S01]  /*4b70*/  SHF.R.U32.HI R11, RZ, 0x10, R8.reuse ;  /* 0x00000010ff0b7819 */ /* 0x100fe20000011608 */
[----:B------:R-:W2:Y:S01]  /*4b80*/  LDSM.16.MT88.4 R44, [R208+0x10000] ;  /* 0x01000000d02c783b */ /* 0x000ea20000004200 */
[----:B------:R-:W-:Y:S01]  /*4b90*/  LOP3.LUT R16, R8, 0xff, RZ, 0xc0, !PT ;  /* 0x000000ff08107812 */ /* 0x000fe200078ec0ff */
[----:B------:R4:W-:Y:S01]  /*4ba0*/  MUFU.EX2 R165, R10 ;  /* 0x0000000a00a57308 */ /* 0x0009e20000000800 */
[----:B------:R-:W-:Y:S01]  /*4bb0*/  SHF.R.U32.HI R15, RZ, 0x18, R8 ;  /* 0x00000018ff0f7819 */ /* 0x000fe20000011608 */
[----:B-1----:R-:W-:-:S06]  /*4bc0*/  FFMA.FTZ R5, R28, c[0x0][0x23c], -R13 ;  /* 0x00008f001c057a23 */ /* 0x002fcc000001080d */
[----:B------:R1:W-:Y:S01]  /*4bd0*/  MUFU.EX2 R248, R5 ;  /* 0x0000000500f87308 */ /* 0x0003e20000000800 */
[----:B----4-:R-:W-:Y:S02]  /*4be0*/  LOP3.LUT R10, R8, 0xffff, RZ, 0xc0, !PT ;  /* 0x0000ffff080a7812 */ /* 0x010fe400078ec0ff */
[----:B------:R-:W-:Y:S02]  /*4bf0*/  LOP3.LUT R8, R11, 0xff, RZ, 0xc0, !PT ;  /* 0x000000ff0b087812 */ /* 0x000fe400078ec0ff */
[----:B------:R-:W-:-:S04]  /*4c00*/  SHF.R.U32.HI R10, RZ, 0x8, R10 ;  /* 0x00000008ff0a7819 */ /* 0x000fc8000001160a */
[----:B------:R-:W-:Y:S02]  /*4c10*/  PRMT R10, R16, 0x5410, R10 ;  /* 0x00005410100a7816 */ /* 0x000fe4000000000a */
[----:B-1----:R-:W-:Y:S01]  /*4c20*/  LOP3.LUT R5, R9, UR25, R6, 0x96, !PT ;  /* 0x0000001909057c12 */ /* 0x002fe2000f8e9606 */
[--C-:B------:R-:W-:Y:S01]  /*4c30*/  FFMA.FTZ R9, R34, c[0x0][0x23c], -R12.reuse ;  /* 0x00008f0022097a23 */ /* 0x100fe2000001080c */
[----:B------:R-:W-:Y:S01]  /*4c40*/  PRMT R16, R8, 0x5410, R15 ;  /* 0x0000541008107816 */ /* 0x000fe2000000000f */
[----:B------:R-:W-:Y:S01]  /*4c50*/  FFMA.FTZ R8, R52, c[0x0][0x23c], -R12 ;  /* 0x00008f0034087a23 */ /* 0x000fe2000001080c */
[----:B------:R-:W-:Y:S01]  /*4c60*/  LOP3.LUT R2, R5, 0xffff, RZ, 0xc0, !PT ;  /* 0x0000ffff05027812 */ /* 0x000fe200078ec0ff */
[----:B------:R1:W4:Y:S01]  /*4c70*/  MUFU.EX2 R246, R9 ;  /* 0x0000000900f67308 */ /* 0x0003220000000800 */
[--C-:B------:R-:W-:Y:S01]  /*4c80*/  SHF.R.U32.HI R4, RZ, 0x10, R5.reuse ;  /* 0x00000010ff047819 */ /* 0x100fe20000011605 */
[----:B------:R-:W-:Y:S01]  /*4c90*/  IMAD.WIDE.U32 R6, R7, -0x2daee0ad, RZ ;  /* 0xd2511f5307067825 */ /* 0x000fe200078e00ff */
[----:B------:R-:W-:Y:S01]  /*4ca0*/  LOP3.LUT R11, R5, 0xff, RZ, 0xc0, !PT ;  /* 0x000000ff050b7812 */ /* 0x000fe200078ec0ff */
[----:B------:R-:W-:Y:S01]  /*4cb0*/  LDSM.16.MT88.4 R32, [R206+0x10800] ;  /* 0x01080000ce20783b */ /* 0x000fe20000004200 */
[----:B------:R-:W-:-:S02]  /*4cc0*/  SHF.R.U32.HI R15, RZ, 0x18, R5 ;  /* 0x00000018ff0f7819 */ /* 0x000fc40000011605 */
[----:B------:R-:W-:Y:S01]  /*4cd0*/  LOP3.LUT R5, R4, 0xff, RZ, 0xc0, !PT ;  /* 0x000000ff04057812 */ /* 0x000fe200078ec0ff */
[----:B------:R5:W2:Y:S01]  /*4ce0*/  MUFU.EX2 R169, R8 ;  /* 0x0000000800a97308 */ /* 0x000aa20000000800 */
[----:B---3--:R-:W-:Y:S02]  /*4cf0*/  F2FP.BF16.PACK_AB R4, R19, R168 ;  /* 0x000000a81304723e */ /* 0x008fe400000010ff */
[----:B------:R-:W-:Y:S02]  /*4d00*/  LOP3.LUT R14, R7, UR24, R14, 0x96, !PT ;  /* 0x00000018070e7c12 */ /* 0x000fe4000f8e960e */
[----:B------:R-:W-:Y:S02]  /*4d10*/  LOP3.LUT R17, R6, 0xff, RZ, 0xc0, !PT ;  /* 0x000000ff06117812 */ /* 0x000fe400078ec0ff */
[----:B-1----:R-:W-:Y:S01]  /*4d20*/  SHF.R.U32.HI R9, RZ, 0x8, R2 ;  /* 0x00000008ff097819 */ /* 0x002fe20000011602 */
[----:B------:R-:W-:-:S03]  /*4d30*/  HSET2.LE.AND R2, R10, R60, PT ;  /* 0x0000003c0a027233 */ /* 0x000fc60003803000 */
[----:B------:R-:W-:Y:S02]  /*4d40*/  PRMT R11, R11, 0x5410, R9 ;  /* 0x000054100b0b7816 */ /* 0x000fe40000000009 */
[----:B------:R-:W-:Y:S01]  /*4d50*/  LOP3.LUT R10, R2, R4, RZ, 0xc0, !PT ;  /* 0x00000004020a7212 */ /* 0x000fe200078ec0ff */
[--C-:B------:R-:W-:Y:S01]  /*4d60*/  HSET2.LE.AND R2, R16, R60.reuse, PT ;  /* 0x0000003c10027233 */ /* 0x100fe20003803000 */
[----:B----4-:R-:W-:Y:S01]  /*4d70*/  F2FP.BF16.PACK_AB R4, R18, R246 ;  /* 0x000000f61204723e */ /* 0x010fe200000010ff */
[----:B-----5:R-:W-:Y:S01]  /*4d80*/  FFMA.FTZ R8, R40, c[0x0][0x23c], -R13 ;  /* 0x00008f0028087a23 */ /* 0x020fe2000001080d */
[----:B------:R-:W-:Y:S01]  /*4d90*/  PRMT R9, R5, 0x5410, R15 ;  /* 0x0000541005097816 */ /* 0x000fe2000000000f */
[--C-:B------:R-:W-:Y:S01]  /*4da0*/  HSET2.LE.AND R5, R11, R60.reuse, PT ;  /* 0x0000003c0b057233 */ /* 0x100fe20003803000 */
[----:B------:R-:W-:Y:S01]  /*4db0*/  LOP3.LUT R11, R2, R4, RZ, 0xc0, !PT ;  /* 0x00000004020b7212 */ /* 0x000fe200078ec0ff */
[----:B------:R-:W-:Y:S01]  /*4dc0*/  FFMA.FTZ R2, R41, c[0x0][0x23c], -R12 ;  /* 0x00008f0029027a23 */ /* 0x000fe2000001080c */
[----:B------:R1:W-:Y:S01]  /*4dd0*/  MUFU.EX2 R56, R8 ;  /* 0x0000000800387308 */ /* 0x0003e20000000800 */
[----:B------:R-:W-:Y:S01]  /*4de0*/  HSET2.LE.AND R9, R9, R60, PT ;  /* 0x0000003c09097233 */ /* 0x000fe20003803000 */
[----:B--2---:R-:W-:Y:S01]  /*4df0*/  F2FP.BF16.PACK_AB R15, R169, R165 ;  /* 0x000000a5a90f723e */ /* 0x004fe200000010ff */
[----:B------:R-:W2:Y:S01]  /*4e00*/  LDSM.16.MT88.4 R40, [R205+0x10800] ;  /* 0x01080000cd28783b */ /* 0x000ea20000004200 */
[----:B------:R-:W-:-:S02]  /*4e10*/  LOP3.LUT R4, R6, 0xffff, RZ, 0xc0, !PT ;  /* 0x0000ffff06047812 */ /* 0x000fc400078ec0ff */
[----:B------:R-:W-:Y:S02]  /*4e20*/  LOP3.LUT R9, R9, R15, RZ, 0xc0, !PT ;  /* 0x0000000f09097212 */ /* 0x000fe400078ec0ff */
[----:B------:R3:W-:Y:S01]  /*4e30*/  MUFU.EX2 R247, R2 ;  /* 0x0000000200f77308 */ /* 0x0007e20000000800 */
[----:B------:R-:W-:Y:S02]  /*4e40*/  SHF.R.U32.HI R16, RZ, 0x18, R6 ;  /* 0x00000018ff107819 */ /* 0x000fe40000011606 */
[----:B------:R-:W-:Y:S01]  /*4e50*/  LOP3.LUT R15, R14, 0xff, RZ, 0xc0, !PT ;  /* 0x000000ff0e0f7812 */ /* 0x000fe200078ec0ff */
[----:B-1----:R-:W-:-:S04]  /*4e60*/  FFMA.FTZ R8, R29, c[0x0][0x23c], -R13 ;  /* 0x00008f001d087a23 */ /* 0x002fc8000001080d */
[----:B------:R1:W-:Y:S01]  /*4e70*/  MUFU.EX2 R167, R8 ;  /* 0x0000000800a77308 */ /* 0x0003e20000000800 */
[----:B---3--:R-:W-:-:S07]  /*4e80*/  FFMA.FTZ R2, R30, c[0x0][0x23c], -R12 ;  /* 0x00008f001e027a23 */ /* 0x008fce000001080c */
[----:B------:R3:W-:Y:S01]  /*4e90*/  MUFU.EX2 R57, R2 ;  /* 0x0000000200397308 */ /* 0x0007e20000000800 */
[----:B-1----:R-:W-:-:S04]  /*4ea0*/  F2FP.BF16.PACK_AB R8, R58, R150 ;  /* 0x000000963a08723e */ /* 0x002fc800000010ff */
[----:B------:R-:W-:Y:S02]  /*4eb0*/  LOP3.LUT R8, R5, R8, RZ, 0xc0, !PT ;  /* 0x0000000805087212 */ /* 0x000fe400078ec0ff */
[----:B------:R-:W-:Y:S01]  /*4ec0*/  SHF.R.U32.HI R5, RZ, 0x10, R6 ;  /* 0x00000010ff057819 */ /* 0x000fe20000011606 */
[----:B---3--:R-:W-:Y:S01]  /*4ed0*/  FFMA.FTZ R2, R31, c[0x0][0x23c], -R12 ;  /* 0x00008f001f027a23 */ /* 0x008fe2000001080c */
[----:B------:R-:W-:Y:S02]  /*4ee0*/  SHF.R.U32.HI R6, RZ, 0x8, R4 ;  /* 0x00000008ff067819 */ /* 0x000fe40000011604 */
[----:B------:R-:W-:Y:S01]  /*4ef0*/  LOP3.LUT R7, R5, 0xff, RZ, 0xc0, !PT ;  /* 0x000000ff05077812 */ /* 0x000fe200078ec0ff */
[----:B------:R1:W3:Y:S01]  /*4f00*/  MUFU.EX2 R166, R2 ;  /* 0x0000000200a67308 */ /* 0x0002e20000000800 */
[----:B------:R-:W-:Y:S01]  /*4f10*/  SHF.R.U32.HI R4, RZ, 0x10, R14 ;  /* 0x00000010ff047819 */ /* 0x000fe2000001160e */
[----:B------:R-:W-:Y:S01]  /*4f20*/  HMMA.16816.F32.BF16 R36, R8, R20, RZ ;  /* 0x000000140824723c */ /* 0x000fe200000418ff */
[----:B------:R-:W-:-:S02]  /*4f30*/  LOP3.LUT R5, R14, 0xffff, RZ, 0xc0, !PT ;  /* 0x0000ffff0e057812 */ /* 0x000fc400078ec0ff */
[----:B------:R-:W-:Y:S02]  /*4f40*/  SHF.R.U32.HI R14, RZ, 0x18, R14 ;  /* 0x00000018ff0e7819 */ /* 0x000fe4000001160e */
[----:B------:R-:W-:Y:S02]  /*4f50*/  LOP3.LUT R4, R4, 0xff, RZ, 0xc0, !PT ;  /* 0x000000ff04047812 */ /* 0x000fe400078ec0ff */
[----:B------:R-:W-:Y:S01]  /*4f60*/  SHF.R.U32.HI R5, RZ, 0x8, R5 ;  /* 0x00000008ff057819 */ /* 0x000fe20000011605 */
[C---:B------:R-:W-:Y:S01]  /*4f70*/  HMMA.16816.F32.BF16 R28, R8.reuse, R22, RZ ;  /* 0x00000016081c723c */ /* 0x040fe200000418ff */
[----:B------:R-:W-:Y:S02]  /*4f80*/  PRMT R7, R7, 0x5410, R16 ;  /* 0x0000541007077816 */ /* 0x000fe40000000010 */
[----:B------:R-:W-:Y:S02]  /*4f90*/  PRMT R4, R4, 0x5410, R14 ;  /* 0x0000541004047816 */ /* 0x000fe4000000000e */
[----:B------:R-:W-:Y:S01]  /*4fa0*/  PRMT R5, R15, 0x5410, R5 ;  /* 0x000054100f057816 */ /* 0x000fe20000000005 */
[----:B-1----:R-:W-:Y:S01]  /*4fb0*/  FFMA.FTZ R2, R53, c[0x0][0x23c], -R12 ;  /* 0x00008f0035027a23 */ /* 0x002fe2000001080c */
[--C-:B------:R-:W-:Y:S01]  /*4fc0*/  HSET2.LE.AND R7, R7, R60.reuse, PT ;  /* 0x0000003c07077233 */ /* 0x100fe20003803000 */
[----:B------:R-:W-:Y:S01]  /*4fd0*/  HMMA.16816.F32.BF16 R24, R8, R48, RZ ;  /* 0x000000300818723c */ /* 0x000fe200000418ff */
[--C-:B------:R-:W-:Y:S01]  /*4fe0*/  HSET2.LE.AND R15, R4, R60.reuse, PT ;  /* 0x0000003c040f7233 */ /* 0x100fe20003803000 */
[----:B------:R-:W1:Y:S01]  /*4ff0*/  MUFU.EX2 R164, R2 ;  /* 0x0000000200a47308 */ /* 0x000e620000000800 */
[----:B------:R-:W-:Y:S01]  /*5000*/  HSET2.LE.AND R5, R5, R60, PT ;  /* 0x0000003c05057233 */ /* 0x000fe20003803000 */
[----:B---3--:R-:W-:Y:S01]  /*5010*/  F2FP.BF16.PACK_AB R4, R166, R57 ;  /* 0x00000039a604723e */ /* 0x008fe200000010ff */
[----:B------:R-:W-:Y:S01]  /*5020*/  LDSM.16.MT88.4 R52, [R207+0x10000] ;  /* 0x01000000cf34783b */ /* 0x000fe20000004200 */
[----:B------:R-:W-:-:S02]  /*5030*/  F2FP.BF16.PACK_AB R14, R248, R59 ;  /* 0x0000003bf80e723e */ /* 0x000fc400000010ff */
[----:B------:R-:W-:Y:S01]  /*5040*/  HMMA.16816.F32.BF16 R20, R8, R50, RZ ;  /* 0x000000320814723c */ /* 0x000fe200000418ff */
[----:B------:R-:W3:Y:S01]  /*5050*/  LDSM.16.MT88.4 R48, [R208+0x10800] ;  /* 0x01080000d030783b */ /* 0x000ee20000004200 */
[----:B------:R-:W-:Y:S02]  /*5060*/  LOP3.LUT R7, R7, R4, RZ, 0xc0, !PT ;  /* 0x0000000407077212 */ /* 0x000fe400078ec0ff */
[----:B------:R-:W-:Y:S01]  /*5070*/  LOP3.LUT R4, R5, R14, RZ, 0xc0, !PT ;  /* 0x0000000e05047212 */ /* 0x000fe200078ec0ff */
[----:B------:R-:W-:-:S03]  /*5080*/  IMAD.MOV.U32 R14, RZ, RZ, R19 ;  /* 0x000000ffff0e7224 */ /* 0x000fc600078e0013 */
[C---:B------:R-:W-:Y:S01]  /*5090*/  HMMA.16816.F32.BF16 R120, R8.reuse, R116, RZ ;  /* 0x000000740878723c */ /* 0x040fe200000418ff */
[----:B-1----:R-:W-:Y:S02]  /*50a0*/  F2FP.BF16.PACK_AB R16, R164, R247 ;  /* 0x000000f7a410723e */ /* 0x002fe400000010ff */
[----:B------:R-:W-:Y:S02]  /*50b0*/  PRMT R2, R17, 0x5410, R6 ;  /* 0x0000541011027816 */ /* 0x000fe40000000006 */
[----:B------:R-:W-:Y:S01]  /*50c0*/  LOP3.LUT R5, R15, R16, RZ, 0xc0, !PT ;  /* 0x000000100f057212 */ /* 0x000fe200078ec0ff */
[----:B------:R-:W-:Y:S02]  /*50d0*/  IMAD.MOV.U32 R15, RZ, RZ, R18 ;  /* 0x000000ffff0f7224 */ /* 0x000fe400078e0012 */
[----:B------:R-:W-:Y:S01]  /*50e0*/  HMMA.16816.F32.BF16 R140, R8, R128, RZ ;  /* 0x00000080088c723c */ /* 0x000fe200000418ff */
[----:B------:R-:W-:Y:S01]  /*50f0*/  HSET2.LE.AND R0, R2, R60, PT ;  /* 0x0000003c02007233 */ /* 0x000fe20003803000 */
[----:B------:R-:W-:-:S04]  /*5100*/  F2FP.BF16.PACK_AB R2, R167, R56 ;  /* 0x00000038a702723e */ /* 0x000fc800000010ff */
[----:B------:R-:W-:Y:S01]  /*5110*/  LOP3.LUT R6, R0, R2, RZ, 0xc0, !PT ;  /* 0x0000000200067212 */ /* 0x000fe200078ec0ff */
[----:B------:R-:W-:Y:S01]  /*5120*/  IMAD.MOV.U32 R2, RZ, RZ, R59 ;  /* 0x000000ffff027224 */ /* 0x000fe200078e003b */
[----:B------:R-:W-:Y:S01]  /*5130*/  HMMA.16816.F32.BF16 R16, R8, R44, RZ ;  /* 0x0000002c0810723c */ /* 0x000fe200000418ff */
[----:B------:R-:W-:-:S07]  /*5140*/  MOV R0, R58 ;  /* 0x0000003a00007202 */ /* 0x000fce0000000f00 */
[----:B--2---:R-:W-:Y:S08]  /*5150*/  HMMA.16816.F32.BF16 R236, R4, R42, R28 ;  /* 0x0000002a04ec723c */ /* 0x004ff0000004181c */
[----:B------:R-:W-:Y:S01]  /*5160*/  HMMA.16816.F32.BF16 R28, R8, R46, RZ ;  /* 0x0000002e081c723c */ /* 0x000fe200000418ff */
[----:B------:R-:W-:Y:S07]  /*5170*/  LDSM.16.MT88.4 R44, [R205+0x14000] ;  /* 0x01400000cd2c783b */ /* 0x000fee0000004200 */
[C---:B------:R-:W-:Y:S08]  /*5180*/  HMMA.16816.F32.BF16 R200, R4.reuse, R32, R24 ;  /* 0x0000002004c8723c */ /* 0x040ff00000041818 */
[C---:B------:R-:W-:Y:S01]  /*5190*/  HMMA.16816.F32.BF16 R196, R4.reuse, R34, R20 ;  /* 0x0000002204c4723c */ /* 0x040fe20000041814 */
[----:B------:R-:W1:Y:S04]  /*51a0*/  LDSM.16.MT88.4 R32, [R205+0x12000] ;  /* 0x01200000cd20783b */ /* 0x000e680000004200 */
[----:B------:R-:W-:Y:S03]  /*51b0*/  LDSM.16.MT88.4 R20, [R206+0x12000] ;  /* 0x01200000ce14783b */ /* 0x000fe60000004200 */
[C---:B---3--:R-:W-:Y:S01]  /*51c0*/  HMMA.16816.F32.BF16 R192, R4.reuse, R48, R16 ;  /* 0x0000003004c0723c */ /* 0x048fe20000041810 */
[----:B------:R-:W2:Y:S07]  /*51d0*/  LDSM.16.MT88.4 R16, [R208+0x12000] ;  /* 0x01200000d010783b */ /* 0x000eae0000004200 */
[----:B------:R-:W-:Y:S01]  /*51e0*/  HMMA.16816.F32.BF16 R240, R4, R40, R36 ;  /* 0x0000002804f0723c */ /* 0x000fe20000041824 */
[----:B------:R-:W3:Y:S04]  /*51f0*/  LDSM.16.MT88.4 R36, [R207+0x12000] ;  /* 0x01200000cf24783b */ /* 0x000ee80000004200 */
[----:B------:R-:W4:Y:S03]  /*5200*/  LDSM.16.MT88.4 R40, [R206+0x14000] ;  /* 0x01400000ce28783b */ /* 0x000f260000004200 */
[----:B------:R-:W-:Y:S08]  /*5210*/  HMMA.16816.F32.BF16 R24, R8, R52, RZ ;  /* 0x000000340818723c */ /* 0x000ff000000418ff */
[----:B------:R-:W-:Y:S01]  /*5220*/  HMMA.16816.F32.BF16 R188, R4, R50, R28 ;  /* 0x0000003204bc723c */ /* 0x000fe2000004181c */
[----:B------:R-:W5:Y:S07]  /*5230*/  LDSM.16.MT88.4 R48, [R208+0x14000] ;  /* 0x01400000d030783b */ /* 0x000f6e0000004200 */
[C---:B------:R-:W-:Y:S08]  /*5240*/  HMMA.16816.F32.BF16 R100, R8.reuse, R54, RZ ;  /* 0x000000360864723c */ /* 0x040ff000000418ff */
[----:B-1----:R-:W-:Y:S08]  /*5250*/  HMMA.16816.F32.BF16 R88, R8, R32, RZ ;  /* 0x000000200858723c */ /* 0x002ff000000418ff */
[----:B------:R-:W-:Y:S07]  /*5260*/  HMMA.16816.F32.BF16 R160, R4, R76, R24 ;  /* 0x0000004c04a0723c */ /* 0x000fee0000041818 */
[----:B------:R-:W-:Y:S01]  /*5270*/  IMAD.MOV.U32 R77, RZ, RZ, R57 ;  /* 0x000000ffff4d7224 */ /* 0x000fe200078e0039 */
[----:B------:R-:W-:Y:S01]  /*5280*/  HMMA.16816.F32.BF16 R84, R8, R34, RZ ;  /* 0x000000220854723c */ /* 0x000fe200000418ff */
[----:B------:R-:W-:-:S07]  /*5290*/  MOV R76, R56 ;  /* 0x00000038004c7202 */ /* 0x000fce0000000f00 */
[C---:B--2---:R-:W-:Y:S08]  /*52a0*/  HMMA.16816.F32.BF16 R28, R8.reuse, R16, RZ ;  /* 0x00000010081c723c */ /* 0x044ff000000418ff */
[C---:B------:R-:W-:Y:S08]  /*52b0*/  HMMA.16816.F32.BF16 R24, R8.reuse, R18, RZ ;  /* 0x000000120818723c */ /* 0x040ff000000418ff */
[C---:B---3--:R-:W-:Y:S08]  /*52c0*/  HMMA.16816.F32.BF16 R16, R8.reuse, R38, RZ ;  /* 0x000000260810723c */ /* 0x048ff000000418ff */
[C---:B------:R-:W-:Y:S08]  /*52d0*/  HMMA.16816.F32.BF16 R32, R8.reuse, R44, RZ ;  /* 0x0000002c0820723c */ /* 0x040ff000000418ff */
[C---:B------:R-:W-:Y:S08]  /*52e0*/  HMMA.16816.F32.BF16 R72, R8.reuse, R20, RZ ;  /* 0x000000140848723c */ /* 0x040ff000000418ff */
[C---:B------:R-:W-:Y:S08]  /*52f0*/  HMMA.16816.F32.BF16 R64, R8.reuse, R22, RZ ;  /* 0x000000160840723c */ /* 0x040ff000000418ff */
[C---:B------:R-:W-:Y:S08]  /*5300*/  HMMA.16816.F32.BF16 R20, R8.reuse, R36, RZ ;  /* 0x000000240814723c */ /* 0x040ff000000418ff */
[C---:B------:R-:W-:Y:S08]  /*5310*/  HMMA.16816.F32.BF16 R60, R8.reuse, R46, RZ ;  /* 0x0000002e083c723c */ /* 0x040ff000000418ff */
[C---:B----4-:R-:W-:Y:S08]  /*5320*/  HMMA.16816.F32.BF16 R68, R8.reuse, R40, RZ ;  /* 0x000000280844723c */ /* 0x050ff000000418ff */
[C---:B------:R-:W-:Y:S08]  /*5330*/  HMMA.16816.F32.BF16 R56, R8.reuse, R42, RZ ;  /* 0x0000002a0838723c */ /* 0x040ff000000418ff */
[C---:B-----5:R-:W-:Y:S08]  /*5340*/  HMMA.16816.F32.BF16 R44, R8.reuse, R48, RZ ;  /* 0x00000030082c723c */ /* 0x060ff000000418ff */
        /* <DEDUP_REMOVED lines=8> */
[----:B------:R-:W-:Y:S07]  /*53d0*/  HMMA.16816.F32.BF16 R128, R8, R130, RZ ;  /* 0x000000820880723c */ /* 0x000fee00000418ff */
[----:B------:R-:W-:Y:S01]  /*53e0*/  IMAD.MOV.U32 R8, RZ, RZ, R169 ;  /* 0x000000ffff087224 */ /* 0x000fe200078e00a9 */
[----:B------:R-:W-:Y:S01]  /*53f0*/  MOV R11, R166 ;  /* 0x000000a6000b7202 */ /* 0x000fe20000000f00 */
[----:B------:R-:W-:Y:S01]  /*5400*/  IMAD.MOV.U32 R9, RZ, RZ, R168 ;  /* 0x000000ffff097224 */ /* 0x000fe200078e00a8 */
[----:B------:R-:W-:Y:S01]  /*5410*/  HMMA.16816.F32.BF16 R172, R4, R78, R100 ;  /* 0x0000004e04ac723c */ /* 0x000fe20000041864 */
[----:B------:R-:W-:-:S06]  /*5420*/  IMAD.MOV.U32 R10, RZ, RZ, R167 ;  /* 0x000000ffff0a7224 */ /* 0x000fcc00078e00a7 */
[----:B------:R-:W-:Y:S01]  /*5430*/  IMAD.MOV.U32 R78, RZ, RZ, R165 ;  /* 0x000000ffff4e7224 */ /* 0x000fe200078e00a5 */
[----:B------:R-:W-:Y:S01]  /*5440*/  HMMA.16816.F32.BF16 R184, R4, R124, R88 ;  /* 0x0000007c04b8723c */ /* 0x000fe20000041858 */
[----:B------:R-:W-:-:S06]  /*5450*/  IMAD.MOV.U32 R79, RZ, RZ, R164 ;  /* 0x000000ffff4f7224 */ /* 0x000fcc00078e00a4 */
        /* <DEDUP_REMOVED lines=8> */
[C---:B------:R-:W-:Y:S01]  /*54e0*/  HMMA.16816.F32.BF16 R156, R4.reuse, R110, R24 ;  /* 0x0000006e049c723c */ /* 0x040fe20000041818 */
[----:B------:R-:W1:Y:S01]  /*54f0*/  LDSM.16.MT88.4 R24, [R205+0x16800] ;  /* 0x01680000cd18783b */ /* 0x000e620000004200 */
[----:B------:R-:W-:Y:S01]  /*5500*/  IMAD.U32 R0, RZ, RZ, UR4 ;  /* 0x00000004ff007e24 */ /* 0x000fe2000f8e00ff */
[----:B------:R-:W-:Y:S01]  /*5510*/  MOV R30, R2 ;  /* 0x00000002001e7202 */ /* 0x000fe20000000f00 */
[----:B------:R-:W-:Y:S01]  /*5520*/  IMAD.MOV.U32 R28, RZ, RZ, R14 ;  /* 0x000000ffff1c7224 */ /* 0x000fe200078e000e */
[----:B------:R-:W-:Y:S02]  /*5530*/  MOV R29, R15 ;  /* 0x0000000f001d7202 */ /* 0x000fe40000000f00 */
[----:B------:R-:W-:Y:S01]  /*5540*/  LOP3.LUT R0, R135, UR27, R0, 0x96, !PT ;  /* 0x0000001b87007c12 */ /* 0x000fe2000f8e9600 */
[C---:B------:R-:W-:Y:S01]  /*5550*/  HMMA.16816.F32.BF16 R108, R4.reuse, R106, R16 ;  /* 0x0000006a046c723c */ /* 0x040fe20000041810 */
[----:B------:R-:W2:Y:S07]  /*5560*/  LDSM.16.MT88.4 R16, [R208+0x14800] ;  /* 0x01480000d010783b */ /* 0x000eae0000004200 */
[C---:B------:R-:W-:Y:S07]  /*5570*/  HMMA.16816.F32.BF16 R100, R4.reuse, R136, R32 ;  /* 0x000000880464723c */ /* 0x040fee0000041820 */
[----:B------:R-:W-:Y:S01]  /*5580*/  IMAD.MOV.U32 R35, RZ, RZ, R8 ;  /* 0x000000ffff237224 */ /* 0x000fe200078e0008 */
[----:B------:R-:W-:Y:S01]  /*5590*/  MOV R34, R9 ;  /* 0x0000000900227202 */ /* 0x000fe20000000f00 */
[----:B------:R-:W-:Y:S01]  /*55a0*/  IMAD.MOV.U32 R33, RZ, RZ, R10 ;  /* 0x000000ffff217224 */ /* 0x000fe200078e000a */
[----:B------:R-:W-:Y:S01]  /*55b0*/  HMMA.16816.F32.BF16 R180, R4, R126, R84 ;  /* 0x0000007e04b4723c */ /* 0x000fe20000041854 */
[----:B------:R-:W-:Y:S01]  /*55c0*/  IMAD.MOV.U32 R32, RZ, RZ, R11 ;  /* 0x000000ffff207224 */ /* 0x000fe200078e000b */
[----:B------:R-:W-:Y:S01]  /*55d0*/  MOV R137, R90 ;  /* 0x0000005a00897202 */ /* 0x000fe20000000f00 */
[----:B------:R-:W3:Y:S01]  /*55e0*/  LDSM.16.MT88.4 R8, [R207+0x14800] ;  /* 0x01480000cf08783b */ /* 0x000ee20000004200 */
[----:B------:R-:W-:-:S03]  /*55f0*/  MOV R136, R125 ;  /* 0x0000007d00887202 */ /* 0x000fc60000000f00 */
[----:B------:R-:W-:Y:S01]  /*5600*/  IMAD.MOV.U32 R86, RZ, RZ, R148 ;  /* 0x000000ffff567224 */ /* 0x000fe200078e0094 */
[----:B------:R-:W-:Y:S01]  /*5610*/  HMMA.16816.F32.BF16 R176, R4, R112, R72 ;  /* 0x0000007004b0723c */ /* 0x000fe20000041848 */
[----:B------:R-:W-:Y:S02]  /*5620*/  IMAD.MOV.U32 R87, RZ, RZ, R149 ;  /* 0x000000ffff577224 */ /* 0x000fe400078e0095 */
[----:B------:R-:W-:-:S05]  /*5630*/  IMAD.MOV.U32 R245, RZ, RZ, R136 ;  /* 0x000000fffff57224 */ /* 0x000fca00078e0088 */
[C---:B------:R-:W-:Y:S01]  /*5640*/  HMMA.16816.F32.BF16 R148, R4.reuse, R104, R20 ;  /* 0x000000680494723c */ /* 0x040fe20000041814 */
[----:B------:R-:W4:Y:S07]  /*5650*/  LDSM.16.MT88.4 R20, [R206+0x14800] ;  /* 0x01480000ce14783b */ /* 0x000f2e0000004200 */
[C---:B------:R-:W-:Y:S07]  /*5660*/  HMMA.16816.F32.BF16 R168, R4.reuse, R114, R64 ;  /* 0x0000007204a8723c */ /* 0x040fee0000041840 */
[----:B------:R-:W-:Y:S01]  /*5670*/  IMAD.MOV.U32 R64, RZ, RZ, R91 ;  /* 0x000000ffff407224 */ /* 0x000fe200078e005b */
[----:B------:R-:W-:Y:S01]  /*5680*/  HMMA.16816.F32.BF16 R112, R4, R138, R60 ;  /* 0x0000008a0470723c */ /* 0x000fe2000004183c */
[----:B------:R-:W-:Y:S01]  /*5690*/  IMAD.MOV.U32 R65, RZ, RZ, R78 ;  /* 0x000000ffff417224 */ /* 0x000fe200078e004e */
[----:B------:R-:W-:Y:S01]  /*56a0*/  MOV R66, R79 ;  /* 0x0000004f00427202 */ /* 0x000fe20000000f00 */
[----:B------:R-:W-:-:S04]  /*56b0*/  IMAD.MOV.U32 R67, RZ, RZ, R76 ;  /* 0x000000ffff437224 */ /* 0x000fc800078e004c */
[----:B------:R-:W-:Y:S01]  /*56c0*/  MOV R60, R86 ;  /* 0x00000056003c7202 */ /* 0x000fe20000000f00 */
[----:B------:R-:W-:Y:S01]  /*56d0*/  IMAD.MOV.U32 R61, RZ, RZ, R87 ;  /* 0x000000ffff3d7224 */ /* 0x000fe200078e0057 */
[C---:B-1----:R-:W-:Y:S01]  /*56e0*/  HMMA.16816.F32.BF16 R80, R4.reuse, R26, R80 ;  /* 0x0000001a0450723c */ /* 0x042fe20000041850 */
[----:B------:R-:W-:Y:S02]  /*56f0*/  IMAD.MOV.U32 R138, RZ, RZ, R88 ;  /* 0x000000ffff8a7224 */ /* 0x000fe400078e0058 */
[----:B------:R-:W-:Y:S02]  /*5700*/  IMAD.MOV.U32 R139, RZ, RZ, R89 ;  /* 0x000000ffff8b7224 */ /* 0x000fe400078e0059 */
[----:B------:R-:W-:Y:S02]  /*5710*/  IMAD.MOV.U32 R62, RZ, RZ, R77 ;  /* 0x000000ffff3e7224 */ /* 0x000fe400078e004d */
[----:B------:R-:W-:Y:S01]  /*5720*/  IMAD.MOV.U32 R63, RZ, RZ, R124 ;  /* 0x000000ffff3f7224 */ /* 0x000fe200078e007c */
[----:B--2---:R-:W-:Y:S01]  /*5730*/  HMMA.16816.F32.BF16 R88, R4, R16, R44 ;  /* 0x000000100458723c */ /* 0x004fe2000004182c */
[----:B------:R-:W-:Y:S01]  /*5740*/  IMAD.MOV.U32 R139, RZ, RZ, R62 ;  /* 0x000000ffff8b7224 */ /* 0x000fe200078e003e */
[----:B------:R-:W-:Y:S01]  /*5750*/  MOV R62, R32 ;  /* 0x00000020003e7202 */ /* 0x000fe20000000f00 */
[----:B------:R-:W-:-:S05]  /*5760*/  IMAD.MOV.U32 R32, RZ, RZ, R34 ;  /* 0x000000ffff207224 */ /* 0x000fca00078e0022 */
[C---:B------:R-:W-:Y:S01]  /*5770*/  HMMA.16816.F32.BF16 R84, R4.reuse, R18, R40 ;  /* 0x000000120454723c */ /* 0x040fe20000041828 */
[----:B------:R-:W1:Y:S07]  /*5780*/  LDSM.16.MT88.4 R16, [R206+0x16800] ;  /* 0x01680000ce10783b */ /* 0x000e6e0000004200 */
[C---:B---3--:R-:W-:Y:S07]  /*5790*/  HMMA.16816.F32.BF16 R76, R4.reuse, R8, R36 ;  /* 0x00000008044c723c */ /* 0x048fee0000041824 */
[----:B------:R-:W-:Y:S01]  /*57a0*/  IMAD.WIDE.U32 R8, R0, -0x326172a9, RZ ;  /* 0xcd9e8d5700087825 */ /* 0x000fe200078e00ff */
[C---:B----4-:R-:W-:Y:S04]  /*57b0*/  HMMA.16816.F32.BF16 R124, R4.reuse, R20, R68 ;  /* 0x00000014047c723c */ /* 0x050fe80000041844 */
[----:B------:R-:W-:Y:S01]  /*57c0*/  LOP3.LUT R2, R9, UR23, R244, 0x96, !PT ;  /* 0x0000001709027c12 */ /* 0x000fe2000f8e96f4 */
[----:B------:R-:W-:Y:S01]  /*57d0*/  IMAD.MOV.U32 R244, RZ, RZ, R137 ;  /* 0x000000fffff47224 */ /* 0x000fe200078e0089 */
[----:B------:R-:W-:Y:S01]  /*57e0*/  LOP3.LUT R0, R61, UR21, R8, 0x96, !PT ;  /* 0x000000153d007c12 */ /* 0x000fe2000f8e9608 */
[----:B------:R-:W-:Y:S01]  /*57f0*/  IMAD.MOV.U32 R61, RZ, RZ, R33 ;  /* 0x000000ffff3d7224 */ /* 0x000fe200078e0021 */
[----:B------:R-:W-:Y:S01]  /*5800*/  HMMA.16816.F32.BF16 R68, R4, R24, R48 ;  /* 0x000000180444723c */ /* 0x000fe20000041830 */
[----:B------:R-:W-:Y:S01]  /*5810*/  IMAD.WIDE.U32 R8, R2, -0x2daee0ad, RZ ;  /* 0xd2511f5302087825 */ /* 0x000fe200078e00ff */
[----:B------:R-:W2:Y:S01]  /*5820*/  LDSM.16.MT88.4 R24, [R207+0x16800] ;  /* 0x01680000cf18783b */ /* 0x000ea20000004200 */
[----:B------:R-:W-:-:S02]  /*5830*/  MOV R33, R35 ;  /* 0x0000002300217202 */ /* 0x000fc40000000f00 */
[----:B------:R-:W-:Y:S01]  /*5840*/  IMAD.WIDE.U32 R14, R0, -0x2daee0ad, RZ ;  /* 0xd2511f53000e7825 */ /* 0x000fe200078e00ff */
[----:B------:R-:W-:Y:S02]  /*5850*/  LOP3.LUT R2, R9, UR20, R138, 0x96, !PT ;  /* 0x0000001409027c12 */ /* 0x000fe4000f8e968a */
[----:B------:R-:W-:Y:S01]  /*5860*/  HMMA.16816.F32.BF16 R104, R4, R22, R56 ;  /* 0x000000160468723c */ /* 0x000fe20000041838 */
[----:B------:R-:W3:Y:S01]  /*5870*/  LDSM.16.MT88.4 R20, [R208+0x16800] ;  /* 0x01680000d014783b */ /* 0x000ee20000004200 */
[----:B------:R-:W-:Y:S01]  /*5880*/  LOP3.LUT R0, R15, UR18, R8, 0x96, !PT ;  /* 0x000000120f007c12 */ /* 0x000fe2000f8e9608 */
[----:B------:R-:W-:-:S04]  /*5890*/  IMAD.WIDE.U32 R8, R2, -0x326172a9, RZ ;  /* 0xcd9e8d5702087825 */ /* 0x000fc800078e00ff */
[----:B------:R-:W-:Y:S01]  /*58a0*/  IMAD.WIDE.U32 R134, R0, -0x326172a9, RZ ;  /* 0xcd9e8d5700867825 */ /* 0x000fe200078e00ff */
[----:B------:R-:W-:Y:S01]  /*58b0*/  LOP3.LUT R2, R9, UR19, R60, 0x96, !PT ;  /* 0x0000001309027c12 */ /* 0x000fe2000f8e963c */
[----:B------:R-:W-:Y:S01]  /*58c0*/  HMMA.16816.F32.BF16 R72, R4, R10, R52 ;  /* 0x0000000a0448723c */ /* 0x000fe20000041834 */
[----:B------:R-:W-:Y:S01]  /*58d0*/  MOV R57, R29 ;  /* 0x0000001d00397202 */ /* 0x000fe20000000f00 */
[----:B------:R-:W-:Y:S01]  /*58e0*/  IMAD.MOV.U32 R59, RZ, RZ, R139 ;  /* 0x000000ffff3b7224 */ /* 0x000fe200078e008b */
[----:B------:R-:W-:Y:S01]  /*58f0*/  LOP3.LUT R0, R135, UR17, R8, 0x96, !PT ;  /* 0x0000001187007c12 */ /* 0x000fe2000f8e9608 */
[----:B------:R-:W-:Y:S01]  /*5900*/  IMAD.WIDE.U32 R8, R2, -0x2daee0ad, RZ ;  /* 0xd2511f5302087825 */ /* 0x000fe200078e00ff */
[----:B------:R-:W-:-:S03]  /*5910*/  MOV R139, R32 ;  /* 0x00000020008b7202 */ /* 0x000fc60000000f00 */
[--C-:B------:R-:W-:Y:S01]  /*5920*/  FFMA.FTZ R2, R144, c[0x0][0x23c], -R13.reuse ;  /* 0x00008f0090027a23 */ /* 0x100fe2000001080d */
[C---:B-1----:R-:W-:Y:S01]  /*5930*/  HMMA.16816.F32.BF16 R92, R4.reuse, R16, R92 ;  /* 0x00000010045c723c */ /* 0x042fe2000004185c */
[----:B------:R-:W-:Y:S02]  /*5940*/  IMAD.WIDE.U32 R34, R0, -0x2daee0ad, RZ ;  /* 0xd2511f5300227825 */ /* 0x000fe400078e00ff */
[----:B------:R-:W1:Y:S02]  /*5950*/  MUFU.EX2 R11, R2 ;  /* 0x00000002000b7308 */ /* 0x000e640000000800 */
[----:B------:R-:W-:Y:S01]  /*5960*/  FFMA.FTZ R10, R146, c[0x0][0x23c], -R13 ;  /* 0x00008f00920a7a23 */ /* 0x000fe2000001080d */
[----:B------:R-:W-:Y:S01]  /*5970*/  LOP3.LUT R0, R35, UR7, R8, 0x96, !PT ;  /* 0x0000000723007c12 */ /* 0x000fe2000f8e9608 */
[----:B------:R-:W-:Y:S01]  /*5980*/  IMAD.MOV.U32 R138, RZ, RZ, R33 ;  /* 0x000000ffff8a7224 */ /* 0x000fe200078e0021 */
[----:B------:R-:W-:Y:S01]  /*5990*/  HMMA.16816.F32.BF16 R96, R4, R18, R96 ;  /* 0x000000120460723c */ /* 0x000fe20000041860 */
[----:B------:R-:W-:-:S02]  /*59a0*/  IMAD.MOV.U32 R58, RZ, RZ, R30 ;  /* 0x000000ffff3a7224 */ /* 0x000fc400078e001e */
[----:B------:R4:W5:Y:S01]  /*59b0*/  MUFU.EX2 R16, R10 ;  /* 0x0000000a00107308 */ /* 0x0009620000000800 */
[----:B------:R-:W-:-:S04]  /*59c0*/  IMAD.MOV.U32 R56, RZ, RZ, R28 ;  /* 0x000000ffff387224 */ /* 0x000fc800078e001c */
[----:B--2---:R-:W-:Y:S01]  /*59d0*/  HMMA.16816.F32.BF16 R44, R4, R24, R140 ;  /* 0x00000018042c723c */ /* 0x004fe2000004188c */
[----:B------:R-:W-:-:S06]  /*59e0*/  IMAD.MOV.U32 R35, RZ, RZ, R56 ;  /* 0x000000ffff237224 */ /* 0x000fcc00078e0038 */
[----:B-1----:R-:W-:Y:S01]  /*59f0*/  IMAD.MOV.U32 R142, RZ, RZ, R11 ;  /* 0x000000ffff8e7224 */ /* 0x002fe200078e000b */
[----:B---3--:R-:W-:Y:S01]  /*5a00*/  HMMA.16816.F32.BF16 R52, R4, R20, R120 ;  /* 0x000000140434723c */ /* 0x008fe20000041878 */
[----:B----4-:R-:W-:Y:S01]  /*5a10*/  LOP3.LUT R10, R9, UR16, R14, 0x96, !PT ;  /* 0x00000010090a7c12 */ /* 0x010fe2000f8e960e */
[----:B------:R-:W-:-:S04]  /*5a20*/  IMAD.WIDE.U32 R8, R0, -0x326172a9, RZ ;  /* 0xcd9e8d5700087825 */ /* 0x000fc800078e00ff */
[----:B------:R-:W-:Y:S01]  /*5a30*/  FFMA.FTZ R0, R145, c[0x0][0x23c], -R13 ;  /* 0x00008f0091007a23 */ /* 0x000fe2000001080d */
[----:B------:R-:W-:Y:S01]  /*5a40*/  LOP3.LUT R2, R8, 0xffff, RZ, 0xc0, !PT ;  /* 0x0000ffff08027812 */ /* 0x000fe200078ec0ff */
[----:B------:R-:W-:Y:S01]  /*5a50*/  IMAD.WIDE.U32 R32, R10, -0x326172a9, RZ ;  /* 0xcd9e8d570a207825 */ /* 0x000fe200078e00ff */
[----:B------:R-:W-:Y:S01]  /*5a60*/  LOP3.LUT R11, R8, 0xff, RZ, 0xc0, !PT ;  /* 0x000000ff080b7812 */ /* 0x000fe200078ec0ff */
[----:B------:R1:W-:Y:S01]  /*5a70*/  MUFU.EX2 R60, R0 ;  /* 0x00000000003c7308 */ /* 0x0003e20000000800 */
[----:B------:R-:W-:Y:S01]  /*5a80*/  SHF.R.U32.HI R2, RZ, 0x8, R2 ;  /* 0x00000008ff027819 */ /* 0x000fe20000011602 */
[----:B------:R-:W-:Y:S01]  /*5a90*/  IMAD.MOV.U32 R123, RZ, RZ, R59 ;  /* 0x000000ffff7b7224 */ /* 0x000fe200078e003b */
[----:B------:R-:W-:Y:S01]  /*5aa0*/  SHF.R.U32.HI R14, RZ, 0x10, R8 ;  /* 0x00000010ff0e7819 */ /* 0x000fe20000011608 */
[----:B------:R-:W-:Y:S01]  /*5ab0*/  IMAD.MOV.U32 R59, RZ, RZ, R31 ;  /* 0x000000ffff3b7224 */ /* 0x000fe200078e001f */
[----:B------:R-:W-:Y:S01]  /*5ac0*/  PRMT R11, R11, 0x5410, R2 ;  /* 0x000054100b0b7816 */ /* 0x000fe20000000002 */
[----:B------:R-:W2:Y:S01]  /*5ad0*/  LDC.U8 R31, c[0x0][0x2d8] ;  /* 0x0000b600ff1f7b82 */ /* 0x000ea20000000000 */
[----:B------:R-:W-:Y:S01]  /*5ae0*/  FFMA.FTZ R2, R154, c[0x0][0x23c], -R12 ;  /* 0x00008f009a027a23 */ /* 0x000fe2000001080c */
[----:B------:R-:W-:Y:S01]  /*5af0*/  LOP3.LUT R10, R14, 0xff, RZ, 0xc0, !PT ;  /* 0x000000ff0e0a7812 */ /* 0x000fe200078ec0ff */
[----:B------:R-:W-:Y:S01]  /*5b00*/  HMMA.16816.F32.BF16 R40, R4, R22, R116 ;  /* 0x000000160428723c */ /* 0x000fe20000041874 */
[----:B------:R-:W-:Y:S01]  /*5b10*/  SHF.R.U32.HI R8, RZ, 0x18, R8 ;  /* 0x00000018ff087819 */ /* 0x000fe20000011608 */
[----:B------:R-:W-:Y:S01]  /*5b20*/  MUFU.EX2 R14, R2 ;  /* 0x00000002000e7308 */ /* 0x000fe20000000800 */
[----:B------:R-:W-:Y:S02]  /*5b30*/  LDSM.16.MT88.4 R20, [R208+0x11000] ;  /* 0x01100000d014783b */ /* 0x000fe40000004200 */
[----:B------:R-:W-:Y:S01]  /*5b40*/  PRMT R10, R10, 0x5410, R8 ;  /* 0x000054100a0a7816 */ /* 0x000fe20000000008 */
[----:B-1----:R-:W-:-:S02]  /*5b50*/  FFMA.FTZ R0, R133, c[0x0][0x23c], -R13 ;  /* 0x00008f0085007a23 */ /* 0x002fc4000001080d */
[----:B------:R-:W-:Y:S01]  /*5b60*/  HMMA.16816.F32.BF16 R36, R4, R26, R128 ;  /* 0x0000001a0424723c */ /* 0x000fe20000041880 */
[----:B------:R-:W1:Y:S01]  /*5b70*/  LDSM.16.MT88.4 R24, [R206+0x11000] ;  /* 0x01100000ce18783b */ /* 0x000e620000004200 */
[----:B------:R-:W-:Y:S01]  /*5b80*/  IMAD.MOV.U32 R119, RZ, RZ, R57 ;  /* 0x000000ffff777224 */ /* 0x000fe200078e0039 */
[----:B------:R3:W-:Y:S01]  /*5b90*/  MUFU.EX2 R143, R0 ;  /* 0x00000000008f7308 */ /* 0x0007e20000000800 */
[----:B------:R-:W-:Y:S01]  /*5ba0*/  MOV R118, R58 ;  /* 0x0000003a00767202 */ /* 0x000fe20000000f00 */
[----:B------:R-:W-:Y:S01]  /*5bb0*/  IMAD.MOV.U32 R117, RZ, RZ, R59 ;  /* 0x000000ffff757224 */ /* 0x000fe200078e003b */
[----:B------:R-:W-:Y:S01]  /*5bc0*/  MOV R133, R139 ;  /* 0x0000008b00857202 */ /* 0x000fe20000000f00 */
[----:B------:R-:W-:Y:S01]  /*5bd0*/  FFMA.FTZ R6, R147, c[0x0][0x23c], -R12 ;  /* 0x00008f0093067a23 */ /* 0x000fe2000001080c */
[----:B-----5:R-:W-:Y:S01]  /*5be0*/  MOV R130, R16 ;  /* 0x0000001000827202 */ /* 0x020fe20000000f00 */
[----:B------:R-:W-:Y:S01]  /*5bf0*/  IMAD.MOV.U32 R129, RZ, RZ, R61 ;  /* 0x000000ffff817224 */ /* 0x000fe200078e003d */
[----:B------:R-:W4:Y:S01]  /*5c00*/  LDSM.16.MT88.4 R16, [R207+0x11000] ;  /* 0x01100000cf10783b */ /* 0x000f220000004200 */
[----:B------:R-:W-:Y:S01]  /*5c10*/  IMAD.MOV.U32 R131, RZ, RZ, R62 ;  /* 0x000000ffff837224 */ /* 0x000fe200078e003e */
[----:B--2---:R-:W-:Y:S01]  /*5c20*/  LEA R51, R31, R31, 0x10 ;  /* 0x0000001f1f337211 */ /* 0x004fe200078e80ff */
[----:B------:R-:W-:Y:S01]  /*5c30*/  IMAD.MOV.U32 R116, RZ, RZ, R138 ;  /* 0x000000ffff747224 */ /* 0x000fe200078e008a */
[----:B------:R-:W2:Y:S01]  /*5c40*/  LDSM.16.MT88.4 R28, [R205+0x11000] ;  /* 0x01100000cd1c783b */ /* 0x000ea20000004200 */
[----:B---3--:R-:W-:-:S04]  /*5c50*/  FFMA.FTZ R0, R152, c[0x0][0x23c], -R12 ;  /* 0x00008f0098007a23 */ /* 0x008fc8000001080c */
[----:B------:R3:W5:Y:S02]  /*5c60*/  MUFU.EX2 R15, R0 ;  /* 0x00000000000f7308 */ /* 0x0007640000000800 */
[----:B---3--:R-:W-:Y:S01]  /*5c70*/  LOP3.LUT R0, R9, UR25, R32, 0x96, !PT ;  /* 0x0000001909007c12 */ /* 0x008fe2000f8e9620 */
[----:B-----5:R-:W-:-:S05]  /*5c80*/  IMAD.MOV.U32 R128, RZ, RZ, R15 ;  /* 0x000000ffff807224 */ /* 0x020fca00078e000f */
[----:B------:R3:W-:Y:S01]  /*5c90*/  MUFU.EX2 R15, R6 ;  /* 0x00000006000f7308 */ /* 0x0007e20000000800 */
[C---:B------:R-:W-:Y:S02]  /*5ca0*/  LOP3.LUT R2, R0.reuse, 0xffff, RZ, 0xc0, !PT ;  /* 0x0000ffff00027812 */ /* 0x040fe400078ec0ff */
[----:B------:R-:W-:Y:S02]  /*5cb0*/  LOP3.LUT R7, R0, 0xff, RZ, 0xc0, !PT ;  /* 0x000000ff00077812 */ /* 0x000fe400078ec0ff */
[----:B------:R-:W-:Y:S02]  /*5cc0*/  SHF.R.U32.HI R5, RZ, 0x8, R2 ;  /* 0x00000008ff057819 */ /* 0x000fe40000011602 */
[----:B------:R-:W-:Y:S02]  /*5cd0*/  SHF.R.U32.HI R4, RZ, 0x10, R0 ;  /* 0x00000010ff047819 */ /* 0x000fe40000011600 */
[----:B------:R-:W-:Y:S01]  /*5ce0*/  PRMT R8, R7, 0x5410, R5 ;  /* 0x0000541007087816 */ /* 0x000fe20000000005 */
[----:B------:R-:W-:Y:S01]  /*5cf0*/  FFMA.FTZ R5, R153, c[0x0][0x23c], -R12 ;  /* 0x00008f0099057a23 */ /* 0x000fe2000001080c */
[----:B------:R-:W-:Y:S01]  /*5d00*/  SHF.R.U32.HI R9, RZ, 0x18, R0 ;  /* 0x00000018ff097819 */ /* 0x000fe20000011600 */
[----:B------:R-:W-:Y:S01]  /*5d10*/  HSET2.LE.AND R0, R11, R51, PT ;  /* 0x000000330b007233 */ /* 0x000fe20003803000 */
[----:B------:R-:W-:Y:S01]  /*5d20*/  F2FP.BF16.PACK_AB R2, R143, R60 ;  /* 0x0000003c8f02723e */ /* 0x000fe200000010ff */
[----:B------:R-:W5:Y:S01]  /*5d30*/  MUFU.EX2 R135, R5 ;  /* 0x0000000500877308 */ /* 0x000f620000000800 */
[----:B------:R-:W-:-:S02]  /*5d40*/  LOP3.LUT R4, R4, 0xff, RZ, 0xc0, !PT ;  /* 0x000000ff04047812 */ /* 0x000fc400078ec0ff */
[----:B---3--:R-:W-:Y:S01]  /*5d50*/  LOP3.LUT R6, R0, R2, RZ, 0xc0, !PT ;  /* 0x0000000200067212 */ /* 0x008fe200078ec0ff */
[----:B------:R-:W-:Y:S01]  /*5d60*/  HSET2.LE.AND R0, R10, R51, PT ;  /* 0x000000330a007233 */ /* 0x000fe20003803000 */
[----:B------:R-:W-:Y:S02]  /*5d70*/  PRMT R9, R4, 0x5410, R9 ;  /* 0x0000541004097816 */ /* 0x000fe40000000009 */
[----:B-----5:R-:W-:-:S04]  /*5d80*/  F2FP.BF16.PACK_AB R2, R135, R15 ;  /* 0x0000000f8702723e */ /* 0x020fc800000010ff */
[----:B------:R-:W-:Y:S01]  /*5d90*/  LOP3.LUT R7, R0, R2, RZ, 0xc0, !PT ;  /* 0x0000000200077212 */ /* 0x000fe200078ec0ff */
[----:B------:R-:W-:Y:S01]  /*5da0*/  HSET2.LE.AND R0, R8, R51, PT ;  /* 0x0000003308007233 */ /* 0x000fe20003803000 */
[----:B------:R-:W-:-:S04]  /*5db0*/  F2FP.BF16.PACK_AB R2, R142, R130 ;  /* 0x000000828e02723e */ /* 0x000fc800000010ff */
[----:B------:R-:W-:Y:S01]  /*5dc0*/  LOP3.LUT R4, R0, R2, RZ, 0xc0, !PT ;  /* 0x0000000200047212 */ /* 0x000fe200078ec0ff */
[----:B------:R-:W-:Y:S01]  /*5dd0*/  HSET2.LE.AND R0, R9, R51, PT ;  /* 0x0000003309007233 */ /* 0x000fe20003803000 */
[----:B------:R-:W-:Y:S01]  /*5de0*/  F2FP.BF16.PACK_AB R2, R14, R128 ;  /* 0x000000800e02723e */ /* 0x000fe200000010ff */
[----:B------:R-:W-:Y:S03]  /*5df0*/  LDSM.16.MT88.4 R8, [R207+0x13000] ;  /* 0x01300000cf08783b */ /* 0x000fe60000004200 */
[----:B------:R-:W-:Y:S01]  /*5e00*/  LOP3.LUT R5, R0, R2, RZ, 0xc0, !PT ;  /* 0x0000000200057212 */ /* 0x000fe200078ec0ff */
[----:B------:R-:W-:Y:S01]  /*5e10*/  IMAD.MOV.U32 R0, RZ, RZ, R249 ;  /* 0x000000ffff007224 */ /* 0x000fe200078e00f9 */
[----:B------:R-:W-:-:S03]  /*5e20*/  MOV R2, R63 ;  /* 0x0000003f00027202 */ /* 0x000fc60000000f00 */
[----:B------:R-:W-:Y:S02]  /*5e30*/  FFMA.FTZ R0, R0, c[0x0][0x23c], -R13 ;  /* 0x00008f0000007a23 */ /* 0x000fe4000001080d */
[C---:B-1----:R-:W-:Y:S08]  /*5e40*/  HMMA.16816.F32.BF16 R144, R4.reuse, R24, R200 ;  /* 0x000000180490723c */ /* 0x042ff000000418c8 */
[C---:B------:R-:W-:Y:S01]  /*5e50*/  HMMA.16816.F32.BF16 R56, R4.reuse, R26, R196 ;  /* 0x0000001a0438723c */ /* 0x040fe200000418c4 */
[----:B------:R-:W1:Y:S06]  /*5e60*/  LDSM.16.MT88.4 R24, [R205+0x13000] ;  /* 0x01300000cd18783b */ /* 0x000e6c0000004200 */
[----:B------:R-:W-:Y:S01]  /*5e70*/  IMAD.MOV.U32 R198, RZ, RZ, R60 ;  /* 0x000000ffffc67224 */ /* 0x000fe200078e003c */
[----:B------:R-:W-:Y:S01]  /*5e80*/  MOV R196, R155 ;  /* 0x0000009b00c47202 */ /* 0x000fe20000000f00 */
[----:B------:R-:W-:Y:S01]  /*5e90*/  HMMA.16816.F32.BF16 R60, R4, R22, R188 ;  /* 0x00000016043c723c */ /* 0x000fe200000418bc */
[----:B------:R-:W-:Y:S01]  /*5ea0*/  MOV R199, R15 ;  /* 0x0000000f00c77202 */ /* 0x000fe20000000f00 */
[----:B------:R-:W-:Y:S01]  /*5eb0*/  IMAD.MOV.U32 R197, RZ, RZ, R14 ;  /* 0x000000ffffc57224 */ /* 0x000fe200078e000e */
[----:B------:R-:W-:-:S02]  /*5ec0*/  MOV R15, R251 ;  /* 0x000000fb000f7202 */ /* 0x000fc40000000f00 */
[----:B------:R-:W-:-:S03]  /*5ed0*/  MOV R14, R248 ;  /* 0x000000f8000e7202 */ /* 0x000fc60000000f00 */
[C---:B------:R-:W-:Y:S01]  /*5ee0*/  HMMA.16816.F32.BF16 R152, R4.reuse, R20, R192 ;  /* 0x000000140498723c */ /* 0x040fe200000418c0 */
[----:B------:R-:W3:Y:S06]  /*5ef0*/  LDSM.16.MT88.4 R20, [R206+0x13000] ;  /* 0x01300000ce14783b */ /* 0x000eec0000004200 */
[----:B------:R-:W-:Y:S01]  /*5f00*/  IMAD.MOV.U32 R195, RZ, RZ, R64 ;  /* 0x000000ffffc37224 */ /* 0x000fe200078e0040 */
[----:B------:R-:W-:Y:S01]  /*5f10*/  MOV R193, R66 ;  /* 0x0000004200c17202 */ /* 0x000fe20000000f00 */
[----:B------:R-:W-:Y:S01]  /*5f20*/  IMAD.MOV.U32 R194, RZ, RZ, R65 ;  /* 0x000000ffffc27224 */ /* 0x000fe200078e0041 */
[----:B----4-:R-:W-:Y:S01]  /*5f30*/  HMMA.16816.F32.BF16 R160, R4, R16, R160 ;  /* 0x0000001004a0723c */ /* 0x010fe200000418a0 */
[----:B------:R-:W-:-:S07]  /*5f40*/  IMAD.MOV.U32 R192, RZ, RZ, R67 ;  /* 0x000000ffffc07224 */ /* 0x000fce00078e0043 */
[C---:B------:R-:W-:Y:S01]  /*5f50*/  HMMA.16816.F32.BF16 R64, R4.reuse, R18, R172 ;  /* 0x000000120440723c */ /* 0x040fe200000418ac */
[----:B------:R-:W4:Y:S06]  /*5f60*/  LDSM.16.MT88.4 R16, [R208+0x13000] ;  /* 0x01300000d010783b */ /* 0x000f2c0000004200 */
[----:B------:R-:W-:Y:S01]  /*5f70*/  IMAD.MOV.U32 R175, RZ, RZ, R123 ;  /* 0x000000ffffaf7224 */ /* 0x000fe200078e007b */
[----:B--2---:R-:W-:Y:S01]  /*5f80*/  HMMA.16816.F32.BF16 R136, R4, R28, R240 ;  /* 0x0000001c0488723c */ /* 0x004fe200000418f0 */
[----:B------:R-:W-:-:S07]  /*5f90*/  IMAD.MOV.U32 R174, RZ, RZ, R250 ;  /* 0x000000ffffae7224 */ /* 0x000fce00078e00fa */
[C---:B------:R-:W-:Y:S01]  /*5fa0*/  HMMA.16816.F32.BF16 R48, R4.reuse, R30, R236 ;  /* 0x0000001e0430723c */ /* 0x040fe200000418ec */
[----:B------:R-:W2:Y:S07]  /*5fb0*/  LDSM.16.MT88.4 R28, [R205+0x15000] ;  /* 0x01500000cd1c783b */ /* 0x000eae0000004200 */
[C---:B-1----:R-:W-:Y:S08]  /*5fc0*/  HMMA.16816.F32.BF16 R120, R4.reuse, R24, R184 ;  /* 0x000000180478723c */ /* 0x042ff000000418b8 */
[C---:B------:R-:W-:Y:S01]  /*5fd0*/  HMMA.16816.F32.BF16 R248, R4.reuse, R26, R180 ;  /* 0x0000001a04f8723c */ /* 0x040fe200000418b4 */
[----:B------:R-:W1:Y:S06]  /*5fe0*/  LDSM.16.MT88.4 R24, [R206+0x15000] ;  /* 0x01500000ce18783b */ /* 0x000e6c0000004200 */
[----:B------:R-:W-:Y:S01]  /*5ff0*/  IMAD.MOV.U32 R180, RZ, RZ, R244 ;  /* 0x000000ffffb47224 */ /* 0x000fe200078e00f4 */
[----:B------:R-:W-:Y:S01]  /*6000*/  MOV R181, R245 ;  /* 0x000000f500b57202 */ /* 0x000fe20000000f00 */
[----:B------:R-:W-:Y:S01]  /*6010*/  IMAD.MOV.U32 R182, RZ, RZ, R247 ;  /* 0x000000ffffb67224 */ /* 0x000fe200078e00f7 */
[----:B---3--:R-:W-:Y:S01]  /*6020*/  HMMA.16816.F32.BF16 R240, R4, R22, R168 ;  /* 0x0000001604f0723c */ /* 0x008fe200000418a8 */
[----:B------:R-:W-:-:S05]  /*6030*/  IMAD.MOV.U32 R183, RZ, RZ, R246 ;  /* 0x000000ffffb77224 */ /* 0x000fca00078e00f6 */
[----:B------:R-:W-:Y:S01]  /*6040*/  IMAD.MOV.U32 R173, RZ, RZ, R121 ;  /* 0x000000ffffad7224 */ /* 0x000fe200078e0079 */
[----:B------:R-:W-:Y:S01]  /*6050*/  MOV R141, R122 ;  /* 0x0000007a008d7202 */ /* 0x000fe20000000f00 */
[----:B------:R-:W-:Y:S01]  /*6060*/  HMMA.16816.F32.BF16 R244, R4, R20, R176 ;  /* 0x0000001404f4723c */ /* 0x000fe200000418b0 */
[----:B------:R-:W3:Y:S01]  /*6070*/  LDSM.16.MT88.4 R20, [R208+0x15000] ;  /* 0x01500000d014783b */ /* 0x000ee20000004200 */
[----:B------:R-:W-:Y:S02]  /*6080*/  IMAD.MOV.U32 R172, RZ, RZ, R120 ;  /* 0x000000ffffac7224 */ /* 0x000fe400078e0078 */
[----:B------:R-:W-:-:S04]  /*6090*/  IMAD.MOV.U32 R140, RZ, RZ, R123 ;  /* 0x000000ffff8c7224 */ /* 0x000fc800078e007b */
[C---:B------:R-:W-:Y:S07]  /*60a0*/  HMMA.16816.F32.BF16 R200, R4.reuse, R8, R148 ;  /* 0x0000000804c8723c */ /* 0x040fee0000041894 */
[----:B------:R-:W-:Y:S01]  /*60b0*/  IMAD.MOV.U32 R151, RZ, RZ, R194 ;  /* 0x000000ffff977224 */ /* 0x000fe200078e00c2 */
[----:B------:R-:W-:Y:S01]  /*60c0*/  HMMA.16816.F32.BF16 R184, R4, R10, R108 ;  /* 0x0000000a04b8723c */ /* 0x000fe2000004186c */
[----:B------:R-:W5:Y:S01]  /*60d0*/  LDSM.16.MT88.4 R8, [R205+0x17000] ;  /* 0x01700000cd08783b */ /* 0x000f620000004200 */
[----:B------:R-:W-:Y:S01]  /*60e0*/  IMAD.MOV.U32 R150, RZ, RZ, R195 ;  /* 0x000000ffff967224 */ /* 0x000fe200078e00c3 */
[----:B------:R-:W-:Y:S01]  /*60f0*/  MOV R148, R183 ;  /* 0x000000b700947202 */ /* 0x000fe20000000f00 */
[----:B------:R-:W-:-:S04]  /*6100*/  IMAD.MOV.U32 R149, RZ, RZ, R182 ;  /* 0x000000ffff957224 */ /* 0x000fc800078e00b6 */
[C---:B----4-:R-:W-:Y:S07]  /*6110*/  HMMA.16816.F32.BF16 R236, R4.reuse, R16, R164 ;  /* 0x0000001004ec723c */ /* 0x050fee00000418a4 */
[----:B------:R-:W-:Y:S01]  /*6120*/  IMAD.MOV.U32 R166, RZ, RZ, R197 ;  /* 0x000000ffffa67224 */ /* 0x000fe200078e00c5 */
[----:B------:R-:W-:Y:S01]  /*6130*/  HMMA.16816.F32.BF16 R188, R4, R18, R156 ;  /* 0x0000001204bc723c */ /* 0x000fe2000004189c */
[----:B------:R-:W4:Y:S01]  /*6140*/  LDSM.16.MT88.4 R16, [R207+0x15000] ;  /* 0x01500000cf10783b */ /* 0x000f220000004200 */
[----:B------:R-:W-:Y:S01]  /*6150*/  IMAD.MOV.U32 R165, RZ, RZ, R198 ;  /* 0x000000ffffa57224 */ /* 0x000fe200078e00c6 */
[----:B------:R-:W-:Y:S01]  /*6160*/  MOV R164, R199 ;  /* 0x000000c700a47202 */ /* 0x000fe20000000f00 */
[----:B------:R-:W-:-:S03]  /*6170*/  IMAD.MOV.U32 R167, RZ, RZ, R173 ;  /* 0x000000ffffa77224 */ /* 0x000fc600078e00ad */
[----:B------:R-:W-:Y:S01]  /*6180*/  MOV R159, R172 ;  /* 0x000000ac009f7202 */ /* 0x000fe20000000f00 */
[----:B--2---:R-:W-:Y:S01]  /*6190*/  HMMA.16816.F32.BF16 R120, R4, R28, R100 ;  /* 0x0000001c0478723c */ /* 0x004fe20000041864 */
[----:B------:R-:W-:Y:S01]  /*61a0*/  IMAD.MOV.U32 R158, RZ, RZ, R175 ;  /* 0x000000ffff9e7224 */ /* 0x000fe200078e00af */
[----:B------:R-:W-:Y:S01]  /*61b0*/  MOV R156, R193 ;  /* 0x000000c1009c7202 */ /* 0x000fe20000000f00 */
[----:B------:R-:W-:-:S05]  /*61c0*/  IMAD.MOV.U32 R157, RZ, RZ, R192 ;  /* 0x000000ffff9d7224 */ /* 0x000fca00078e00c0 */
[C---:B------:R-:W-:Y:S01]  /*61d0*/  HMMA.16816.F32.BF16 R100, R4.reuse, R30, R112 ;  /* 0x0000001e0464723c */ /* 0x040fe20000041870 */
[----:B------:R-:W2:Y:S07]  /*61e0*/  LDSM.16.MT88.4 R28, [R206+0x17000] ;  /* 0x01700000ce1c783b */ /* 0x000eae0000004200 */
[C---:B-1----:R-:W-:Y:S07]  /*61f0*/  HMMA.16816.F32.BF16 R112, R4.reuse, R24, R124 ;  /* 0x000000180470723c */ /* 0x042fee000004187c */
[----:B------:R-:W-:Y:S01]  /*6200*/  MOV R125, R196 ;  /* 0x000000c4007d7202 */ /* 0x000fe20000000f00 */
[----:B---3--:R-:W-:Y:S01]  /*6210*/  HMMA.16816.F32.BF16 R176, R4, R22, R84 ;  /* 0x0000001604b0723c */ /* 0x008fe20000041854 */
[----:B------:R-:W-:Y:S01]  /*6220*/  IMAD.MOV.U32 R124, RZ, RZ, R174 ;  /* 0x000000ffff7c7224 */ /* 0x000fe200078e00ae */
[----:B------:R-:W-:Y:S01]  /*6230*/  MOV R127, R180 ;  /* 0x000000b4007f7202 */ /* 0x000fe20000000f00 */
[----:B------:R-:W-:-:S02]  /*6240*/  IMAD.MOV.U32 R25, RZ, RZ, R181 ;  /* 0x000000ffff197224 */ /* 0x000fc400078e00b5 */
[----:B------:R-:W-:Y:S01]  /*6250*/  IMAD.MOV.U32 R126, RZ, RZ, R2 ;  /* 0x000000ffff7e7224 */ /* 0x000fe200078e0002 */
[----:B------:R-:W-:Y:S02]  /*6260*/  LOP3.LUT R2, R33, UR9, R134, 0x96, !PT ;  /* 0x0000000921027c12 */ /* 0x000fe4000f8e9686 */
[----:B------:R-:W-:Y:S01]  /*6270*/  HMMA.16816.F32.BF16 R196, R4, R20, R88 ;  /* 0x0000001404c4723c */ /* 0x000fe20000041858 */
[----:B------:R-:W-:Y:S01]  /*6280*/  MOV R85, R151 ;  /* 0x0000009700557202 */ /* 0x000fe20000000f00 */
[----:B------:R-:W-:Y:S01]  /*6290*/  IMAD.MOV.U32 R151, RZ, RZ, R159 ;  /* 0x000000ffff977224 */ /* 0x000fe200078e009f */
[----:B------:R-:W-:-:S04]  /*62a0*/  MOV R159, R143 ;  /* 0x0000008f009f7202 */ /* 0x000fc80000000f00 */
[----:B------:R-:W-:Y:S01]  /*62b0*/  IMAD.MOV.U32 R90, RZ, RZ, R124 ;  /* 0x000000ffff5a7224 */ /* 0x000fe200078e007c */
[C---:B-----5:R-:W-:Y:S01]  /*62c0*/  HMMA.16816.F32.BF16 R168, R4.reuse, R8, R68 ;  /* 0x0000000804a8723c */ /* 0x060fe20000041844 */
        /* <DEDUP_REMOVED lines=12> */
[----:B------:R-:W-:Y:S03]  /*6390*/  LDSM.16.MT88.4 R80, [R206+0x15800] ;  /* 0x01580000ce50783b */ /* 0x000fe60000004200 */
[C---:B----4-:R-:W-:Y:S07]  /*63a0*/  HMMA.16816.F32.BF16 R192, R4.reuse, R16, R76 ;  /* 0x0000001004c0723c */ /* 0x050fee000004184c */
[----:B------:R-:W-:Y:S01]  /*63b0*/  MOV R77, R159 ;  /* 0x0000009f004d7202 */ /* 0x000fe20000000f00 */
[C---:B------:R-:W-:Y:S01]  /*63c0*/  HMMA.16816.F32.BF16 R172, R4.reuse, R18, R72 ;  /* 0x0000001204ac723c */ /* 0x040fe20000041848 */
[----:B------:R-:W3:Y:S06]  /*63d0*/  LDSM.16.MT88.4 R16, [R207+0x17000] ;  /* 0x01700000cf10783b */ /* 0x000eec0000004200 */
[----:B------:R-:W-:Y:S01]  /*63e0*/  IMAD.MOV.U32 R73, RZ, RZ, R151 ;  /* 0x000000ffff497224 */ /* 0x000fe200078e0097 */
[C---:B------:R-:W-:Y:S07]  /*63f0*/  HMMA.16816.F32.BF16 R180, R4.reuse, R26, R104 ;  /* 0x0000001a04b4723c */ /* 0x040fee0000041868 */
[----:B------:R-:W-:Y:S01]  /*6400*/  IMAD.MOV.U32 R105, RZ, RZ, R127 ;  /* 0x000000ffff697224 */ /* 0x000fe200078e007f */
[----:B------:R-:W-:Y:S01]  /*6410*/  MOV R107, R133 ;  /* 0x00000085006b7202 */ /* 0x000fe20000000f00 */
[----:B------:R-:W-:Y:S01]  /*6420*/  IMAD.MOV.U32 R104, RZ, RZ, R126 ;  /* 0x000000ffff687224 */ /* 0x000fe200078e007e */
[----:B------:R4:W-:Y:S01]  /*6430*/  MUFU.EX2 R133, R0 ;  /* 0x0000000000857308 */ /* 0x0009e20000000800 */
[----:B------:R-:W-:Y:S01]  /*6440*/  IMAD.MOV.U32 R88, RZ, RZ, R105 ;  /* 0x000000ffff587224 */ /* 0x000fe200078e0069 */
[----:B------:R-:W-:Y:S01]  /*6450*/  MOV R105, R124 ;  /* 0x0000007c00697202 */ /* 0x000fe20000000f00 */
[----:B------:R-:W-:Y:S01]  /*6460*/  IMAD.MOV.U32 R106, RZ, RZ, R116 ;  /* 0x000000ffff6a7224 */ /* 0x000fe200078e0074 */
[----:B--2---:R-:W-:Y:S01]  /*6470*/  HMMA.16816.F32.BF16 R108, R4, R28, R92 ;  /* 0x0000001c046c723c */ /* 0x004fe2000004185c */
[----:B------:R-:W-:-:S02]  /*6480*/  IMAD.MOV.U32 R126, RZ, RZ, R119 ;  /* 0x000000ffff7e7224 */ /* 0x000fc400078e0077 */
[----:B------:R-:W-:Y:S02]  /*6490*/  IMAD.MOV.U32 R127, RZ, RZ, R35 ;  /* 0x000000ffff7f7224 */ /* 0x000fe400078e0023 */
[----:B------:R-:W-:Y:S01]  /*64a0*/  IMAD.MOV.U32 R84, RZ, RZ, R88 ;  /* 0x000000ffff547224 */ /* 0x000fe200078e0058 */
[----:B------:R-:W-:Y:S01]  /*64b0*/  MOV R88, R148 ;  /* 0x0000009400587202 */ /* 0x000fe20000000f00 */
[----:B------:R-:W-:Y:S01]  /*64c0*/  IMAD.MOV.U32 R87, RZ, RZ, R104 ;  /* 0x000000ffff577224 */ /* 0x000fe200078e0068 */
[C---:B-1----:R-:W-:Y:S01]  /*64d0*/  HMMA.16816.F32.BF16 R116, R4.reuse, R8, R52 ;  /* 0x000000080474723c */ /* 0x042fe20000041834 */
[----:B------:R-:W-:Y:S01]  /*64e0*/  IMAD.MOV.U32 R72, RZ, RZ, R84 ;  /* 0x000000ffff487224 */ /* 0x000fe200078e0054 */
[----:B------:R-:W-:Y:S01]  /*64f0*/  MOV R93, R77 ;  /* 0x0000004d005d7202 */ /* 0x000fe20000000f00 */
[----:B------:R-:W-:Y:S01]  /*6500*/  IMAD.MOV.U32 R104, RZ, RZ, R125 ;  /* 0x000000ffff687224 */ /* 0x000fe200078e007d */
[----:B------:R-:W-:Y:S01]  /*6510*/  MOV R77, R129 ;  /* 0x00000081004d7202 */ /* 0x000fe20000000f00 */
[--C-:B----4-:R-:W-:Y:S01]  /*6520*/  FFMA.FTZ R0, R252, c[0x0][0x23c], -R13.reuse ;  /* 0x00008f00fc007a23 */ /* 0x110fe2000001080d */
[----:B------:R-:W-:Y:S01]  /*6530*/  MOV R134, R93 ;  /* 0x0000005d00867202 */ /* 0x000fe20000000f00 */
[----:B------:R-:W-:Y:S01]  /*6540*/  IMAD.WIDE.U32 R8, R2, -0x2daee0ad, RZ ;  /* 0xd2511f5302087825 */ /* 0x000fe200078e00ff */
[C---:B------:R-:W-:Y:S01]  /*6550*/  HMMA.16816.F32.BF16 R28, R4.reuse, R30, R96 ;  /* 0x0000001e041c723c */ /* 0x040fe20000041860 */
[----:B------:R1:W2:Y:S02]  /*6560*/  MUFU.EX2 R35, R0 ;  /* 0x0000000000237308 */ /* 0x0002a40000000800 */
[----:B------:R-:W-:Y:S01]  /*6570*/  FFMA.FTZ R2, R90, c[0x0][0x23c], -R13 ;  /* 0x00008f005a027a23 */ /* 0x000fe2000001080d */
[----:B------:R-:W-:Y:S01]  /*6580*/  MOV R90, R127 ;  /* 0x0000007f005a7202 */ /* 0x000fe20000000f00 */
[----:B------:R-:W-:Y:S01]  /*6590*/  IMAD.MOV.U32 R91, RZ, RZ, R126 ;  /* 0x000000ffff5b7224 */ /* 0x000fe200078e007e */
[----:B------:R-:W-:Y:S01]  /*65a0*/  LOP3.LUT R14, R8, 0xff, RZ, 0xc0, !PT ;  /* 0x000000ff080e7812 */ /* 0x000fe200078ec0ff */
[----:B------:R-:W-:Y:S01]  /*65b0*/  IMAD.MOV.U32 R79, RZ, RZ, R87 ;  /* 0x000000ffff4f7224 */ /* 0x000fe200078e0057 */
[----:B---3--:R-:W-:Y:S01]  /*65c0*/  HMMA.16816.F32.BF16 R124, R4, R16, R44 ;  /* 0x00000010047c723c */ /* 0x008fe2000004182c */
[----:B------:R-:W-:Y:S01]  /*65d0*/  IMAD.MOV.U32 R87, RZ, RZ, R149 ;  /* 0x000000ffff577224 */ /* 0x000fe200078e0095 */
[----:B------:R-:W-:Y:S01]  /*65e0*/  MUFU.EX2 R32, R2 ;  /* 0x0000000200207308 */ /* 0x000fe20000000800 */
[----:B------:R-:W-:-:S02]  /*65f0*/  IMAD.MOV.U32 R148, RZ, RZ, R156 ;  /* 0x000000ffff947224 */ /* 0x000fc400078e009c */
[----:B------:R-:W-:Y:S01]  /*6600*/  IMAD.MOV.U32 R149, RZ, RZ, R157 ;  /* 0x000000ffff957224 */ /* 0x000fe200078e009d */
[----:B------:R-:W-:Y:S01]  /*6610*/  MOV R157, R141 ;  /* 0x0000008d009d7202 */ /* 0x000fe20000000f00 */
[----:B------:R-:W-:Y:S01]  /*6620*/  IMAD.MOV.U32 R84, RZ, RZ, R148 ;  /* 0x000000ffff547224 */ /* 0x000fe200078e0094 */
[C---:B------:R-:W-:Y:S01]  /*6630*/  HMMA.16816.F32.BF16 R16, R4.reuse, R18, R36 ;  /* 0x000000120410723c */ /* 0x040fe20000041824 */
[----:B-1----:R-:W-:Y:S01]  /*6640*/  FFMA.FTZ R0, R25, c[0x0][0x23c], -R13 ;  /* 0x00008f0019007a23 */ /* 0x002fe2000001080d */
[----:B------:R-:W-:Y:S01]  /*6650*/  SHF.R.U32.HI R13, RZ, 0x18, R8 ;  /* 0x00000018ff0d7819 */ /* 0x000fe20000011608 */
[----:B------:R-:W-:Y:S02]  /*6660*/  IMAD.MOV.U32 R156, RZ, RZ, R167 ;  /* 0x000000ffff9c7224 */ /* 0x000fe400078e00a7 */
[----:B------:R1:W3:Y:S01]  /*6670*/  MUFU.EX2 R33, R0 ;  /* 0x0000000000217308 */ /* 0x0002e20000000800 */
[----:B------:R-:W-:Y:S02]  /*6680*/  IMAD.MOV.U32 R167, RZ, RZ, R142 ;  /* 0x000000ffffa77224 */ /* 0x000fe400078e008e */
[----:B------:R-:W-:Y:S01]  /*6690*/  HMMA.16816.F32.BF16 R24, R4, R10, R40 ;  /* 0x0000000a0418723c */ /* 0x000fe20000041828 */
[----:B------:R-:W-:Y:S01]  /*66a0*/  LDSM.16.MT88.4 R40, [R205+0x13800] ;  /* 0x01380000cd28783b */ /* 0x000fe20000004200 */
[----:B------:R-:W-:Y:S01]  /*66b0*/  MOV R74, R156 ;  /* 0x0000009c004a7202 */ /* 0x000fe20000000f00 */
[----:B------:R-:W-:-:S02]  /*66c0*/  IMAD.MOV.U32 R75, RZ, RZ, R157 ;  /* 0x000000ffff4b7224 */ /* 0x000fc400078e009d */
[----:B------:R-:W-:Y:S01]  /*66d0*/  IMAD.MOV.U32 R94, RZ, RZ, R164 ;  /* 0x000000ffff5e7224 */ /* 0x000fe200078e00a4 */
[----:B------:R-:W-:Y:S01]  /*66e0*/  MOV R97, R74 ;  /* 0x0000004a00617202 */ /* 0x000fe20000000f00 */
[----:B------:R-:W-:Y:S01]  /*66f0*/  FFMA.FTZ R5, R72, c[0x0][0x23c], -R12 ;  /* 0x00008f0048057a23 */ /* 0x000fe2000001080c */
[----:B------:R-:W-:Y:S01]  /*6700*/  SHF.R.U32.HI R10, RZ, 0x10, R8 ;  /* 0x00000010ff0a7819 */ /* 0x000fe20000011608 */
[----:B------:R-:W4:Y:S01]  /*6710*/  LDC.U8 R72, c[0x0][0x2d8] ;  /* 0x0000b600ff487b82 */ /* 0x000f220000000000 */
[----:B------:R-:W-:Y:S01]  /*6720*/  FFMA.FTZ R4, R79, c[0x0][0x23c], -R12 ;  /* 0x00008f004f047a23 */ /* 0x000fe2000001080c */
[----:B------:R-:W-:Y:S01]  /*6730*/  MOV R79, R149 ;  /* 0x00000095004f7202 */ /* 0x000fe20000000f00 */
[----:B------:R-:W-:Y:S01]  /*6740*/  IMAD.MOV.U32 R95, RZ, RZ, R165 ;  /* 0x000000ffff5f7224 */ /* 0x000fe200078e00a5 */
[----:B-1----:R-:W-:Y:S01]  /*6750*/  LOP3.LUT R0, R9, UR24, R34, 0x96, !PT ;  /* 0x0000001809007c12 */ /* 0x002fe2000f8e9622 */
[----:B------:R-:W-:Y:S01]  /*6760*/  IMAD.MOV.U32 R69, RZ, RZ, R167 ;  /* 0x000000ffff457224 */ /* 0x000fe200078e00a7 */
[----:B------:R-:W-:Y:S01]  /*6770*/  LOP3.LUT R9, R8, 0xffff, RZ, 0xc0, !PT ;  /* 0x0000ffff08097812 */ /* 0x000fe200078ec0ff */
[----:B------:R-:W-:Y:S01]  /*6780*/  FFMA.FTZ R8, R15, c[0x0][0x23c], -R12 ;  /* 0x00008f000f087a23 */ /* 0x000fe2000001080c */
[C---:B------:R-:W-:Y:S01]  /*6790*/  LOP3.LUT R2, R0.reuse, 0xffff, RZ, 0xc0, !PT ;  /* 0x0000ffff00027812 */ /* 0x040fe200078ec0ff */
[----:B------:R-:W-:Y:S01]  /*67a0*/  IMAD.MOV.U32 R96, RZ, RZ, R73 ;  /* 0x000000ffff607224 */ /* 0x000fe200078e0049 */
[----:B------:R-:W-:Y:S01]  /*67b0*/  SHF.R.U32.HI R11, RZ, 0x8, R9 ;  /* 0x00000008ff0b7819 */ /* 0x000fe20000011609 */
[----:B------:R1:W-:Y:S01]  /*67c0*/  MUFU.EX2 R15, R8 ;  /* 0x00000008000f7308 */ /* 0x0003e20000000800 */
[----:B------:R-:W-:Y:S01]  /*67d0*/  LOP3.LUT R9, R0, 0xff, RZ, 0xc0, !PT ;  /* 0x000000ff00097812 */ /* 0x000fe200078ec0ff */
[----:B------:R-:W-:Y:S01]  /*67e0*/  IMAD.MOV.U32 R98, RZ, RZ, R75 ;  /* 0x000000ffff627224 */ /* 0x000fe200078e004b */
[----:B------:R-:W-:Y:S01]  /*67f0*/  SHF.R.U32.HI R2, RZ, 0x8, R2 ;  /* 0x00000008ff027819 */ /* 0x000fe20000011602 */
[----:B------:R-:W-:Y:S01]  /*6800*/  LDSM.16.MT88.4 R164, [R207+0x11800] ;  /* 0x01180000cfa4783b */ /* 0x000fe20000004200 */
[----:B------:R-:W-:Y:S01]  /*6810*/  LOP3.LUT R10, R10, 0xff, RZ, 0xc0, !PT ;  /* 0x000000ff0a0a7812 */ /* 0x000fe200078ec0ff */
[----:B------:R-:W-:Y:S01]  /*6820*/  IMAD.MOV.U32 R252, RZ, RZ, R94 ;  /* 0x000000fffffc7224 */ /* 0x000fe200078e005e */
[----:B------:R-:W-:Y:S01]  /*6830*/  PRMT R9, R9, 0x5410, R2 ;  /* 0x0000541009097816 */ /* 0x000fe20000000002 */
[----:B------:R-:W-:Y:S01]  /*6840*/  IMAD.MOV.U32 R34, RZ, RZ, R95 ;  /* 0x000000ffff227224 */ /* 0x000fe200078e005f */
[----:B------:R-:W-:-:S02]  /*6850*/  SHF.R.U32.HI R2, RZ, 0x10, R0 ;  /* 0x00000010ff027819 */ /* 0x000fc40000011600 */
[----:B------:R-:W-:Y:S02]  /*6860*/  SHF.R.U32.HI R0, RZ, 0x18, R0 ;  /* 0x00000018ff007819 */ /* 0x000fe40000011600 */
[----:B------:R-:W-:Y:S01]  /*6870*/  LOP3.LUT R2, R2, 0xff, RZ, 0xc0, !PT ;  /* 0x000000ff02027812 */ /* 0x000fe200078ec0ff */
[----:B----4-:R-:W-:Y:S01]  /*6880*/  IMAD R72, R72, 0x10000, R72 ;  /* 0x0001000048487824 */ /* 0x010fe200078e0248 */
[----:B------:R-:W-:Y:S01]  /*6890*/  PRMT R11, R14, 0x5410, R11 ;  /* 0x000054100e0b7816 */ /* 0x000fe2000000000b */
[----:B-1----:R-:W-:Y:S01]  /*68a0*/  FFMA.FTZ R8, R86, c[0x0][0x23c], -R12 ;  /* 0x00008f0056087a23 */ /* 0x002fe2000001080c */
[----:B------:R-:W-:Y:S01]  /*68b0*/  PRMT R10, R10, 0x5410, R13 ;  /* 0x000054100a0a7816 */ /* 0x000fe2000000000d */
[----:B------:R-:W-:Y:S01]  /*68c0*/  IMAD.MOV.U32 R86, RZ, RZ, R150 ;  /* 0x000000ffff567224 */ /* 0x000fe200078e0096 */
[----:B------:R-:W-:Y:S01]  /*68d0*/  MOV R150, R158 ;  /* 0x0000009e00967202 */ /* 0x000fe20000000f00 */
[----:B------:R-:W-:Y:S01]  /*68e0*/  IMAD.MOV.U32 R158, RZ, RZ, R140 ;  /* 0x000000ffff9e7224 */ /* 0x000fe200078e008c */
[----:B------:R-:W1:Y:S01]  /*68f0*/  MUFU.EX2 R14, R8 ;  /* 0x00000008000e7308 */ /* 0x000e620000000800 */
[----:B------:R-:W-:Y:S01]  /*6900*/  LDSM.16.MT88.4 R140, [R205+0x11800] ;  /* 0x01180000cd8c783b */ /* 0x000fe20000004200 */
[----:B------:R-:W-:Y:S01]  /*6910*/  PRMT R2, R2, 0x5410, R0 ;  /* 0x0000541002027816 */ /* 0x000fe20000000000 */
[----:B------:R-:W-:Y:S01]  /*6920*/  IMAD.MOV.U32 R78, RZ, RZ, R150 ;  /* 0x000000ffff4e7224 */ /* 0x000fe200078e0096 */
[--C-:B------:R-:W-:Y:S01]  /*6930*/  HSET2.LE.AND R0, R9, R72.reuse, PT ;  /* 0x0000004809007233 */ /* 0x100fe20003803000 */
[----:B------:R-:W4:Y:S01]  /*6940*/  LDSM.16.MT88.4 R148, [R206+0x11800] ;  /* 0x01180000ce94783b */ /* 0x000f220000004200 */
[--C-:B------:R-:W-:Y:S01]  /*6950*/  HSET2.LE.AND R6, R11, R72.reuse, PT ;  /* 0x000000480b067233 */ /* 0x100fe20003803000 */
[----:B------:R-:W-:Y:S01]  /*6960*/  IMAD.MOV.U32 R76, RZ, RZ, R158 ;  /* 0x000000ffff4c7224 */ /* 0x000fe200078e009e */
[----:B------:R5:W-:Y:S01]  /*6970*/  MUFU.EX2 R13, R4 ;  /* 0x00000004000d7308 */ /* 0x000be20000000800 */
[----:B------:R-:W-:Y:S01]  /*6980*/  HSET2.LE.AND R7, R10, R72, PT ;  /* 0x000000480a077233 */ /* 0x000fe20003803000 */
[----:B------:R-:W-:Y:S01]  /*6990*/  IMAD.MOV.U32 R10, RZ, RZ, R70 ;  /* 0x000000ffff0a7224 */ /* 0x000fe200078e0046 */
[----:B------:R-:W-:Y:S01]  /*69a0*/  MOV R12, R68 ;  /* 0x00000044000c7202 */ /* 0x000fe20000000f00 */
[----:B------:R-:W-:Y:S01]  /*69b0*/  IMAD.MOV.U32 R99, RZ, RZ, R76 ;  /* 0x000000ffff637224 */ /* 0x000fe200078e004c */
[----:B------:R-:W-:Y:S01]  /*69c0*/  LDSM.16.MT88.4 R156, [R208+0x11800] ;  /* 0x01180000d09c783b */ /* 0x000fe20000004200 */
[----:B------:R-:W-:-:S02]  /*69d0*/  IMAD.MOV.U32 R76, RZ, RZ, R131 ;  /* 0x000000ffff4c7224 */ /* 0x000fc400078e0083 */
[----:B------:R1:W1:Y:S01]  /*69e0*/  MUFU.EX2 R8, R5 ;  /* 0x0000000500087308 */ /* 0x0002620000000800 */
[----:B------:R-:W-:Y:S01]  /*69f0*/  IMAD.MOV.U32 R11, RZ, RZ, R69 ;  /* 0x000000ffff0b7224 */ /* 0x000fe200078e0045 */
[----:B-----5:R-:W-:Y:S01]  /*6a00*/  HSET2.LE.AND R4, R2, R72, PT ;  /* 0x0000004802047233 */ /* 0x020fe20003803000 */
[----:B--2---:R-:W-:Y:S01]  /*6a10*/  F2FP.BF16.PACK_AB R2, R35, R133 ;  /* 0x000000852302723e */ /* 0x004fe200000010ff */
[----:B------:R-:W-:Y:S03]  /*6a20*/  LDSM.16.MT88.4 R72, [R205+0x15800] ;  /* 0x01580000cd48783b */ /* 0x000fe60000004200 */
[----:B------:R-:W-:Y:S01]  /*6a30*/  LOP3.LUT R128, R0, R2, RZ, 0xc0, !PT ;  /* 0x0000000200807212 */ /* 0x000fe200078ec0ff */
[----:B------:R-:W-:Y:S01]  /*6a40*/  IMAD.MOV.U32 R2, RZ, RZ, R86 ;  /* 0x000000ffff027224 */ /* 0x000fe200078e0056 */
[----:B---3--:R-:W-:Y:S02]  /*6a50*/  F2FP.BF16.PACK_AB R0, R32, R33 ;  /* 0x000000212000723e */ /* 0x008fe400000010ff */
[----:B-1----:R-:W-:-:S02]  /*6a60*/  F2FP.BF16.PACK_AB R5, R14, R15 ;  /* 0x0000000f0e05723e */ /* 0x002fc400000010ff */
[----:B------:R-:W-:Y:S02]  /*6a70*/  LOP3.LUT R130, R6, R0, RZ, 0xc0, !PT ;  /* 0x0000000006827212 */ /* 0x000fe400078ec0ff */
[----:B------:R-:W-:Y:S02]  /*6a80*/  F2FP.BF16.PACK_AB R0, R8, R13 ;  /* 0x0000000d0800723e */ /* 0x000fe400000010ff */
[----:B------:R-:W-:Y:S02]  /*6a90*/  LOP3.LUT R129, R4, R5, RZ, 0xc0, !PT ;  /* 0x0000000504817212 */ /* 0x000fe400078ec0ff */
[----:B------:R-:W-:Y:S02]  /*6aa0*/  LOP3.LUT R131, R7, R0, RZ, 0xc0, !PT ;  /* 0x0000000007837212 */ /* 0x000fe400078ec0ff */
[----:B------:R-:W-:Y:S01]  /*6ab0*/  MOV R0, R85 ;  /* 0x0000005500007202 */ /* 0x000fe20000000f00 */
[----:B------:R-:W-:Y:S04]  /*6ac0*/  LDSM.16.MT88.4 R4, [R207+0x17800] ;  /* 0x01780000cf04783b */ /* 0x000fe80000004200 */
[C---:B----4-:R-:W-:Y:S08]  /*6ad0*/  HMMA.16816.F32.BF16 R144, R128.reuse, R148, R144 ;  /* 0x000000948090723c */ /* 0x050ff00000041890 */
[C---:B------:R-:W-:Y:S01]  /*6ae0*/  HMMA.16816.F32.BF16 R148, R128.reuse, R150, R56 ;  /* 0x000000968094723c */ /* 0x040fe20000041838 */
[----:B------:R-:W1:Y:S07]  /*6af0*/  LDSM.16.MT88.4 R56, [R208+0x13800] ;  /* 0x01380000d038783b */ /* 0x000e6e0000004200 */
[C---:B------:R-:W-:Y:S08]  /*6b00*/  HMMA.16816.F32.BF16 R136, R128.reuse, R140, R136 ;  /* 0x0000008c8088723c */ /* 0x040ff00000041888 */
[C---:B------:R-:W-:Y:S01]  /*6b10*/  HMMA.16816.F32.BF16 R140, R128.reuse, R142, R48 ;  /* 0x0000008e808c723c */ /* 0x040fe20000041830 */
[----:B------:R-:W2:Y:S07]  /*6b20*/  LDSM.16.MT88.4 R48, [R206+0x13800] ;  /* 0x01380000ce30783b */ /* 0x000eae0000004200 */
[C---:B------:R-:W-:Y:S01]  /*6b30*/  HMMA.16816.F32.BF16 R36, R128.reuse, R40, R96 ;  /* 0x000000288024723c */ /* 0x040fe20000041860 */
[----:B------:R-:W-:Y:S07]  /*6b40*/  LDSM.16.MT88.4 R96, [R207+0x15800] ;  /* 0x01580000cf60783b */ /* 0x000fee0000004200 */
[C---:B------:R-:W-:Y:S07]  /*6b50*/  HMMA.16816.F32.BF16 R40, R128.reuse, R42, R248 ;  /* 0x0000002a8028723c */ /* 0x040fee00000418f8 */
[----:B------:R-:W-:Y:S01]  /*6b60*/  MOV R248, R78 ;  /* 0x0000004e00f87202 */ /* 0x000fe20000000f00 */
[----:B------:R-:W-:Y:S01]  /*6b70*/  IMAD.MOV.U32 R250, RZ, RZ, R76 ;  /* 0x000000fffffa7224 */ /* 0x000fe200078e004c */
[----:B-1----:R-:W-:Y:S01]  /*6b80*/  HMMA.16816.F32.BF16 R52, R128, R56, R236 ;  /* 0x000000388034723c */ /* 0x002fe200000418ec */
[----:B------:R-:W-:Y:S01]  /*6b90*/  IMAD.MOV.U32 R249, RZ, RZ, R77 ;  /* 0x000000fffff97224 */ /* 0x000fe200078e004d */
[----:B------:R-:W-:-:S05]  /*6ba0*/  MOV R251, R71 ;  /* 0x0000004700fb7202 */ /* 0x000fca0000000f00 */
[----:B------:R-:W-:Y:S01]  /*6bb0*/  MOV R238, R106 ;  /* 0x0000006a00ee7202 */ /* 0x000fe20000000f00 */
[----:B------:R-:W-:Y:S01]  /*6bc0*/  IMAD.MOV.U32 R237, RZ, RZ, R105 ;  /* 0x000000ffffed7224 */ /* 0x000fe200078e0069 */
[----:B------:R-:W-:Y:S01]  /*6bd0*/  HMMA.16816.F32.BF16 R160, R128, R164, R160 ;  /* 0x000000a480a0723c */ /* 0x000fe200000418a0 */
[----:B------:R-:W-:Y:S02]  /*6be0*/  IMAD.MOV.U32 R239, RZ, RZ, R107 ;  /* 0x000000ffffef7224 */ /* 0x000fe400078e006b */
[----:B------:R-:W-:Y:S02]  /*6bf0*/  FADD.FTZ R0, R0, R238 ;  /* 0x000000ee00007221 */ /* 0x000fe40000010000 */
[----:B------:R-:W-:-:S03]  /*6c00*/  FADD.FTZ R2, R2, R237 ;  /* 0x000000ed02027221 */ /* 0x000fc60000010000 */
[----:B--2---:R-:W-:Y:S01]  /*6c10*/  HMMA.16816.F32.BF16 R44, R128, R48, R244 ;  /* 0x00000030802c723c */ /* 0x004fe200000418f4 */
[----:B------:R-:W-:-:S06]  /*6c20*/  FADD.FTZ R2, R239, R2 ;  /* 0x00000002ef027221 */ /* 0x000fcc0000010000 */
[----:B------:R-:W-:Y:S01]  /*6c30*/  MOV R244, R88 ;  /* 0x0000005800f47202 */ /* 0x000fe20000000f00 */
[C---:B------:R-:W-:Y:S01]  /*6c40*/  HMMA.16816.F32.BF16 R48, R128.reuse, R50, R240 ;  /* 0x000000328030723c */ /* 0x040fe200000418f0 */
[----:B------:R-:W-:Y:S02]  /*6c50*/  IMAD.MOV.U32 R246, RZ, RZ, R84 ;  /* 0x000000fffff67224 */ /* 0x000fe400078e0054 */
[----:B------:R-:W-:Y:S02]  /*6c60*/  IMAD.MOV.U32 R245, RZ, RZ, R87 ;  /* 0x000000fffff57224 */ /* 0x000fe400078e0057 */
[----:B------:R-:W-:Y:S02]  /*6c70*/  IMAD.MOV.U32 R247, RZ, RZ, R79 ;  /* 0x000000fffff77224 */ /* 0x000fe400078e004f */
[----:B------:R-:W-:Y:S01]  /*6c80*/  IMAD.MOV.U32 R240, RZ, RZ, R89 ;  /* 0x000000fffff07224 */ /* 0x000fe200078e0059 */
[----:B------:R-:W-:Y:S01]  /*6c90*/  MOV R242, R91 ;  /* 0x0000005b00f27202 */ /* 0x000fe20000000f00 */
[----:B------:R-:W-:Y:S01]  /*6ca0*/  IMAD.MOV.U32 R241, RZ, RZ, R90 ;  /* 0x000000fffff17224 */ /* 0x000fe200078e005a */
[----:B------:R-:W-:Y:S01]  /*6cb0*/  HMMA.16816.F32.BF16 R164, R128, R166, R64 ;  /* 0x000000a680a4723c */ /* 0x000fe20000041840 */
[----:B------:R-:W-:Y:S01]  /*6cc0*/  FADD.FTZ R0, R240, R0 ;  /* 0x00000000f0007221 */ /* 0x000fe20000010000 */
[----:B------:R-:W1:Y:S01]  /*6cd0*/  LDSM.16.MT88.4 R64, [R207+0x13800] ;  /* 0x01380000cf40783b */ /* 0x000e620000004200 */
[----:B------:R-:W-:-:S02]  /*6ce0*/  IMAD.MOV.U32 R243, RZ, RZ, R104 ;  /* 0x000000fffff37224 */ /* 0x000fc400078e0068 */
[----:B------:R-:W-:Y:S01]  /*6cf0*/  FADD.FTZ R0, R242, R0 ;  /* 0x00000000f2007221 */ /* 0x000fe20000010000 */
[----:B------:R-:W2:Y:S01]  /*6d00*/  LDSM.16.MT88.4 R88, [R208+0x15800] ;  /* 0x01580000d058783b */ /* 0x000ea20000004200 */
[----:B------:R-:W-:Y:S01]  /*6d10*/  FADD.FTZ R2, R241, R2 ;  /* 0x00000002f1027221 */ /* 0x000fe20000010000 */
[C---:B------:R-:W-:Y:S01]  /*6d20*/  HMMA.16816.F32.BF16 R68, R128.reuse, R72, R120 ;  /* 0x000000488044723c */ /* 0x040fe20000041878 */
[----:B------:R-:W-:Y:S01]  /*6d30*/  FADD.FTZ R0, R244, R0 ;  /* 0x00000000f4007221 */ /* 0x000fe20000010000 */
[----:B------:R-:W3:Y:S01]  /*6d40*/  LDSM.16.MT88.4 R104, [R205+0x17800] ;  /* 0x01780000cd68783b */ /* 0x000ee20000004200 */
[----:B------:R-:W-:Y:S02]  /*6d50*/  FADD.FTZ R2, R243, R2 ;  /* 0x00000002f3027221 */ /* 0x000fe40000010000 */
[----:B------:R-:W-:Y:S01]  /*6d60*/  FADD.FTZ R0, R246, R0 ;  /* 0x00000000f6007221 */ /* 0x000fe20000010000 */
[----:B------:R-:W-:Y:S01]  /*6d70*/  LDSM.16.MT88.4 R120, [R208+0x17800] ;  /* 0x01780000d078783b */ /* 0x000fe20000004200 */
[----:B------:R-:W-:Y:S01]  /*6d80*/  FADD.FTZ R2, R245, R2 ;  /* 0x00000002f5027221 */ /* 0x000fe20000010000 */
[----:B------:R-:W-:Y:S01]  /*6d90*/  HMMA.16816.F32.BF16 R76, R128, R80, R112 ;  /* 0x00000050804c723c */ /* 0x000fe20000041870 */
[----:B------:R-:W-:Y:S01]  /*6da0*/  FADD.FTZ R0, R248, R0 ;  /* 0x00000000f8007221 */ /* 0x000fe20000010000 */
[----:B------:R-:W4:Y:S01]  /*6db0*/  LDSM.16.MT88.4 R112, [R206+0x17800] ;  /* 0x01780000ce70783b */ /* 0x000f220000004200 */
        /* <DEDUP_REMOVED lines=23> */
[C---:B--2---:R-:W-:Y:S02]  /*6f30*/  HMMA.16816.F32.BF16 R84, R128.reuse, R88, R196 ;  /* 0x000000588054723c */ /* 0x044fe400000418c4 */
[----:B------:R1:W-:Y:S04]  /*6f40*/  STL [R1+0x20], R135 ;  /* 0x0000208701007387 */ /* 0x0003e80000100800 */
[----:B------:R1:W-:Y:S02]  /*6f50*/  STL [R1], R240 ;  /* 0x000000f001007387 */ /* 0x0003e40000100800 */
[C---:B------:R-:W-:Y:S08]  /*6f60*/  HMMA.16816.F32.BF16 R92, R128.reuse, R96, R192 ;  /* 0x00000060805c723c */ /* 0x040ff000000418c0 */
        /* <DEDUP_REMOVED lines=19> */
[----:B------:R-:W1:Y:S01]  /*70a0*/  S2R R134, SR_TID.X ;  /* 0x0000000000867919 */ /* 0x000e620000002100 */
[----:B------:R-:W-:Y:S02]  /*70b0*/  ULDC.64 UR4, c[0x0][0x1a0] ;  /* 0x0000680000047ab9 */ /* 0x000fe40000000a00 */
[----:B------:R-:W-:Y:S02]  /*70c0*/  UIMAD UR29, UR29, UR4, URZ ;  /* 0x000000041d1d72a4 */ /* 0x000fe4000f8e023f */
[----:B------:R-:W-:Y:S02]  /*70d0*/  UIMAD.WIDE.U32 UR32, UR30, UR4, URZ ;  /* 0x000000041e2072a5 */ /* 0x000fe4000f8e003f */
[----:B------:R-:W-:Y:S02]  /*70e0*/  UIMAD UR29, UR30, UR5, UR29 ;  /* 0x000000051e1d72a4 */ /* 0x000fe4000f8e021d */
[----:B------:R-:W-:-:S02]  /*70f0*/  USHF.L.U32 UR4, UR6, 0x5, URZ ;  /* 0x0000000506047899 */ /* 0x000fc4000800063f */
[----:B------:R-:W-:Y:S01]  /*7100*/  UIADD3 UR29, UR33, UR29, URZ ;  /* 0x0000001d211d7290 */ /* 0x000fe2000fffe03f */
[----:B------:R-:W-:Y:S01]  /*7110*/  IMAD.U32 R4, RZ, RZ, UR32 ;  /* 0x00000020ff047e24 */ /* 0x000fe2000f8e00ff */
[----:B------:R-:W-:Y:S01]  /*7120*/  USHF.L.U64.HI UR5, UR6, 0x5, UR5 ;  /* 0x0000000506057899 */ /* 0x000fe20008010205 */
[----:B------:R-:W-:Y:S01]  /*7130*/  IMAD.U32 R5, RZ, RZ, UR33 ;  /* 0x00000021ff057e24 */ /* 0x000fe2000f8e00ff */
[----:B------:R-:W-:Y:S02]  /*7140*/  UISETP.GT.AND UP0, UPT, UR30, UR11, UPT ;  /* 0x0000000b1e00728c */ /* 0x000fe4000bf04270 */
[----:B------:R-:W-:Y:S01]  /*7150*/  IMAD.U32 R2, RZ, RZ, UR29 ;  /* 0x0000001dff027e24 */ /* 0x000fe2000f8e00ff */
[----:B------:R-:W-:Y:S01]  /*7160*/  UMOV UR29, UR30 ;  /* 0x0000001e001d7c82 */ /* 0x000fe20008000000 */
[----:B-1----:R-:W-:-:S05]  /*7170*/  IMAD.SHL.U32 R134, R134, 0x2, RZ ;  /* 0x0000000286867824 */ /* 0x002fca00078e00ff */
[----:B------:R-:W-:Y:S01]  /*7180*/  LOP3.LUT R134, R134, 0x6, RZ, 0xc0, !PT ;  /* 0x0000000686867812 */ /* 0x000fe200078ec0ff */
[----:B------:R-:W-:Y:S01]  /*7190*/  BAR.SYNC.DEFER_BLOCKING 0x0 ;  /* 0x0000000000007b1d */ /* 0x000fe20000010000 */
[----:B--2---:R-:W-:-:S04]  /*71a0*/  LEA R0, P0, R4, R250, 0x6 ;  /* 0x000000fa04007211 */ /* 0x004fc800078030ff */
[----:B------:R-:W-:Y:S02]  /*71b0*/  LEA R8, P1, R0, c[0x0][0x170], 0x1 ;  /* 0x00005c0000087a11 */ /* 0x000fe400078208ff */
[----:B---3--:R-:W-:Y:S02]  /*71c0*/  LEA.HI.X R2, R4, R11, R2, 0x6, P0 ;  /* 0x0000000b04027211 */ /* 0x008fe400000f3402 */
[----:B------:R-:W-:Y:S02]  /*71d0*/  IADD3 R6, P0, R8, UR4, RZ ;  /* 0x0000000408067c10 */ /* 0x000fe4000ff1e0ff */
[----:B------:R-:W-:Y:S01]  /*71e0*/  LEA.HI.X R9, R0, c[0x0][0x174], R2, 0x1, P1 ;  /* 0x00005d0000097a11 */ /* 0x000fe200008f0c02 */
[----:B------:R-:W-:Y:S01]  /*71f0*/  IMAD.U32 R0, RZ, RZ, UR30 ;  /* 0x0000001eff007e24 */ /* 0x000fe2000f8e00ff */
[----:B------:R-:W-:Y:S02]  /*7200*/  IADD3 R4, P1, R6, UR4, RZ ;  /* 0x0000000406047c10 */ /* 0x000fe4000ff3e0ff */
[----:B------:R-:W-:Y:S01]  /*7210*/  IADD3.X R7, R9, UR5, RZ, P0, !PT ;  /* 0x0000000509077c10 */ /* 0x000fe200087fe4ff */
[----:B------:R-:W-:Y:S01]  /*7220*/  @!PT LDS RZ, [RZ] ;  /* 0x00000000fffff984 */ /* 0x000fe20000000800 */
[----:B------:R-:W-:Y:S01]  /*7230*/  @!PT LDS RZ, [RZ] ;  /* 0x00000000fffff984 */ /* 0x000fe20000000800 */
[----:B------:R-:W-:Y:S01]  /*7240*/  @!PT LDS RZ, [RZ] ;  /* 0x00000000fffff984 */ /* 0x000fe20000000800 */
[----:B------:R1:W-:Y:S01]  /*7250*/  LDGSTS.E.BYPASS.LTC128B.128 [R231+0x10000], [R8.64] ;  /* 0x1000000008e77fae */ /* 0x0003e2000b901d4e */
[----:B------:R-:W-:Y:S01]  /*7260*/  IADD3 R10, P0, R4, UR4, RZ ;  /* 0x00000004040a7c10 */ /* 0x000fe2000ff1e0ff */
[----:B------:R-:W-:Y:S01]  /*7270*/  IMAD R0, R0, 0x40, R134 ;  /* 0x0000004000007824 */ /* 0x000fe200078e0286 */
[----:B------:R-:W-:Y:S01]  /*7280*/  IADD3.X R5, R7, UR5, RZ, P1, !PT ;  /* 0x0000000507057c10 */ /* 0x000fe20008ffe4ff */
[----:B------:R1:W-:Y:S03]  /*7290*/  LDGSTS.E.BYPASS.LTC128B.128 [R231+0x12000], [R8.64+0x80] ;  /* 0x1200008008e77fae */ /* 0x0003e6000b901d4e */
[----:B------:R-:W-:Y:S01]  /*72a0*/  IADD3.X R11, R5, UR5, RZ, P0, !PT ;  /* 0x00000005050b7c10 */ /* 0x000fe200087fe4ff */
[----:B------:R1:W-:Y:S01]  /*72b0*/  LDGSTS.E.BYPASS.LTC128B.128 [R231+0x14000], [R8.64+0x100] ;  /* 0x1400010008e77fae */ /* 0x0003e2000b901d4e */
[----:B------:R-:W-:-:S02]  /*72c0*/  IADD3 R2, R0, 0x1, RZ ;  /* 0x0000000100027810 */ /* 0x000fc40007ffe0ff */
[-C--:B------:R-:W-:Y:S01]  /*72d0*/  ISETP.GE.AND P0, PT, R0, R235.reuse, PT ;  /* 0x000000eb0000720c */ /* 0x080fe20003f06270 */
[----:B------:R1:W-:Y:S01]  /*72e0*/  LDGSTS.E.BYPASS.LTC128B.128 [R231+0x16000], [R8.64+0x180] ;  /* 0x1600018008e77fae */ /* 0x0003e2000b901d4e */
[C---:B------:R-:W-:Y:S02]  /*72f0*/  ISETP.GE.AND P6, PT, R2.reuse, R235, PT ;  /* 0x000000eb0200720c */ /* 0x040fe40003fc6270 */
[C---:B------:R-:W-:Y:S01]  /*7300*/  ISETP.GE.AND P2, PT, R2.reuse, R234, PT ;  /* 0x000000ea0200720c */ /* 0x040fe20003f46270 */
[----:B------:R2:W-:Y:S01]  /*7310*/  LDGSTS.E.BYPASS.LTC128B.128 [R231+0x10800], [R6.64] ;  /* 0x1080000006e77fae */ /* 0x0005e2000b901d4e */
[CC--:B------:R-:W-:Y:S02]  /*7320*/  ISETP.LT.OR P6, PT, R2.reuse, R233.reuse, P6 ;  /* 0x000000e90200720c */ /* 0x0c0fe400037c1670 */
[----:B------:R-:W-:Y:S01]  /*7330*/  ISETP.LT.OR P2, PT, R2, R232, P2 ;  /* 0x000000e80200720c */ /* 0x000fe20001741670 */
[----:B------:R2:W-:Y:S01]  /*7340*/  LDGSTS.E.BYPASS.LTC128B.128 [R231+0x12800], [R6.64+0x80] ;  /* 0x1280008006e77fae */ /* 0x0005e2000b901d4e */
[----:B------:R-:W-:-:S02]  /*7350*/  ISETP.LT.OR P0, PT, R0, R233, P0 ;  /* 0x000000e90000720c */ /* 0x000fc40000701670 */
[C---:B------:R-:W-:Y:S01]  /*7360*/  IADD3 R2, R0.reuse, 0x9, RZ ;  /* 0x0000000900027810 */ /* 0x040fe20007ffe0ff */
[----:B------:R2:W-:Y:S01]  /*7370*/  LDGSTS.E.BYPASS.LTC128B.128 [R231+0x14800], [R6.64+0x100] ;  /* 0x1480010006e77fae */ /* 0x0005e2000b901d4e */
[----:B------:R-:W-:Y:S02]  /*7380*/  ISETP.GE.AND P3, PT, R0, R234, PT ;  /* 0x000000ea0000720c */ /* 0x000fe40003f66270 */
[----:B------:R-:W-:Y:S01]  /*7390*/  ISETP.GE.AND P5, PT, R2, R235, PT ;  /* 0x000000eb0200720c */ /* 0x000fe20003fa6270 */
[----:B------:R2:W-:Y:S01]  /*73a0*/  LDGSTS.E.BYPASS.LTC128B.128 [R231+0x16800], [R6.64+0x180] ;  /* 0x1680018006e77fae */ /* 0x0005e2000b901d4e */
[----:B------:R-:W-:Y:S02]  /*73b0*/  ISETP.LT.OR P3, PT, R0, R232, P3 ;  /* 0x000000e80000720c */ /* 0x000fe40001f61670 */
[----:B------:R-:W-:Y:S01]  /*73c0*/  ISETP.LT.OR P5, PT, R2, R233, P5 ;  /* 0x000000e90200720c */ /* 0x000fe20002fa1670 */
        /* <DEDUP_REMOVED lines=10> */
[----:B--2---:R-:W2:Y:S04]  /*7470*/  LDSM.16.M88.4 R4, [R211] ;  /* 0x00000000d304783b */ /* 0x004ea80000000200 */
[----:B------:R-:W3:Y:S04]  /*7480*/  LDSM.16.M88.4 R12, [R204+0x8800] ;  /* 0x00880000cc0c783b */ /* 0x000ee80000000200 */
[----:B------:R-:W-:Y:S04]  /*7490*/  LDSM.16.M88.4 R172, [R215] ;  /* 0x00000000d7ac783b */ /* 0x000fe80000000200 */
[----:B------:R-:W-:Y:S04]  /*74a0*/  LDSM.16.M88.4 R176, [R204+0x9800] ;  /* 0x00980000ccb0783b */ /* 0x000fe80000000200 */
[----:B-1----:R-:W1:Y:S04]  /*74b0*/  LDSM.16.M88.4 R8, [R212] ;  /* 0x00000000d408783b */ /* 0x002e680000000200 */
[----:B------:R-:W4:Y:S04]  /*74c0*/  LDSM.16.M88.4 R184, [R229] ;  /* 0x00000000e5b8783b */ /* 0x000f280000000200 */
[----:B------:R-:W5:Y:S04]  /*74d0*/  LDSM.16.M88.4 R180, [R230] ;  /* 0x00000000e6b4783b */ /* 0x000f680000000200 */
[----:B------:R-:W0:Y:S01]  /*74e0*/  LDGDEPBAR ;  /* 0x00000000000079af */ /* 0x000e220000000000 */
[C---:B--2---:R-:W-:Y:S08]  /*74f0*/  HMMA.16816.F32.BF16 R168, R4.reuse, R16, RZ ;  /* 0x0000001004a8723c */ /* 0x044ff000000418ff */
[C---:B------:R-:W-:Y:S08]  /*7500*/  HMMA.16816.F32.BF16 R32, R4.reuse, R18, RZ ;  /* 0x000000120420723c */ /* 0x040ff000000418ff */
[C---:B------:R-:W-:Y:S08]  /*7510*/  HMMA.16816.F32.BF16 R16, R4.reuse, R28, RZ ;  /* 0x0000001c0410723c */ /* 0x040ff000000418ff */
[C---:B---3--:R-:W-:Y:S08]  /*7520*/  HMMA.16816.F32.BF16 R24, R4.reuse, R12, RZ ;  /* 0x0000000c0418723c */ /* 0x048ff000000418ff */
[C---:B------:R-:W-:Y:S08]  /*7530*/  HMMA.16816.F32.BF16 R20, R4.reuse, R14, RZ ;  /* 0x0000000e0414723c */ /* 0x040ff000000418ff */
[----:B------:R-:W-:Y:S01]  /*7540*/  HMMA.16816.F32.BF16 R12, R4, R30, RZ ;  /* 0x0000001e040c723c */ /* 0x000fe200000418ff */
[----:B------:R-:W2:Y:S07]  /*7550*/  LDSM.16.M88.4 R28, [R228] ;  /* 0x00000000e41c783b */ /* 0x000eae0000000200 */
[C---:B-1----:R-:W-:Y:S08]  /*7560*/  HMMA.16816.F32.BF16 R236, R8.reuse, R172, R168 ;  /* 0x000000ac08ec723c */ /* 0x042ff000000418a8 */
[----:B------:R-:W-:Y:S08]  /*7570*/  HMMA.16816.F32.BF16 R192, R8, R174, R32 ;  /* 0x000000ae08c0723c */ /* 0x000ff00000041820 */
[C---:B------:R-:W-:Y:S08]  /*7580*/  HMMA.16816.F32.BF16 R200, R4.reuse, R176, RZ ;  /* 0x000000b004c8723c */ /* 0x040ff000000418ff */
[----:B------:R-:W-:Y:S01]  /*7590*/  HMMA.16816.F32.BF16 R196, R4, R178, RZ ;  /* 0x000000b204c4723c */ /* 0x000fe200000418ff */
[----:B------:R-:W-:Y:S07]  /*75a0*/  LDSM.16.M88.4 R4, [R214] ;  /* 0x00000000d604783b */ /* 0x000fee0000000200 */
[C---:B----4-:R-:W-:Y:S01]  /*75b0*/  HMMA.16816.F32.BF16 R172, R8.reuse, R184, R16 ;  /* 0x000000b808ac723c */ /* 0x050fe20000041810 */
[----:B------:R-:W1:Y:S07]  /*75c0*/  LDSM.16.M88.4 R16, [R210+0x8000] ;  /* 0x00800000d210783b */ /* 0x000e6e0000000200 */
[C---:B-----5:R-:W-:Y:S01]  /*75d0*/  HMMA.16816.F32.BF16 R188, R8.reuse, R180, R24 ;  /* 0x000000b408bc723c */ /* 0x060fe20000041818 */
[----:B------:R-:W3:Y:S07]  /*75e0*/  LDSM.16.M88.4 R24, [R210+0x9000] ;  /* 0x00900000d218783b */ /* 0x000eee0000000200 */
[C---:B------:R-:W-:Y:S01]  /*75f0*/  HMMA.16816.F32.BF16 R176, R8.reuse, R182, R20 ;  /* 0x000000b608b0723c */ /* 0x040fe20000041814 */
[----:B------:R-:W-:Y:S07]  /*7600*/  LDSM.16.M88.4 R180, [R210+0x9800] ;  /* 0x00980000d2b4783b */ /* 0x000fee0000000200 */
[C---:B------:R-:W-:Y:S01]  /*7610*/  HMMA.16816.F32.BF16 R20, R8.reuse, R186, R12 ;  /* 0x000000ba0814723c */ /* 0x040fe2000004180c */
[----:B------:R-:W4:Y:S07]  /*7620*/  LDSM.16.M88.4 R12, [R210+0x8800] ;  /* 0x00880000d20c783b */ /* 0x000f2e0000000200 */
[C---:B--2---:R-:W-:Y:S08]  /*7630*/  HMMA.16816.F32.BF16 R200, R8.reuse, R28, R200 ;  /* 0x0000001c08c8723c */ /* 0x044ff000000418c8 */
[----:B------:R-:W-:Y:S01]  /*7640*/  HMMA.16816.F32.BF16 R168, R8, R30, R196 ;  /* 0x0000001e08a8723c */ /* 0x000fe200000418c4 */
[----:B------:R-:W-:Y:S07]  /*7650*/  LDSM.16.M88.4 R8, [R213] ;  /* 0x00000000d508783b */ /* 0x000fee0000000200 */
[C---:B-1----:R-:W-:Y:S08]  /*7660*/  HMMA.16816.F32.BF16 R32, R4.reuse, R16, R236 ;  /* 0x000000100420723c */ /* 0x042ff000000418ec */
[C---:B---3--:R-:W-:Y:S01]  /*7670*/  HMMA.16816.F32.BF16 R236, R4.reuse, R26, R20 ;  /* 0x0000001a04ec723c */ /* 0x048fe20000041814 */
[----:B------:R-:W1:Y:S07]  /*7680*/  LDSM.16.M88.4 R20, [R209] ;  /* 0x00000000d114783b */ /* 0x000e6e0000000200 */
[C---:B------:R-:W-:Y:S01]  /*7690*/  HMMA.16816.F32.BF16 R28, R4.reuse, R18, R192 ;  /* 0x00000012041c723c */ /* 0x040fe200000418c0 */
[----:B------:R-:W2:Y:S04]  /*76a0*/  LDSM.16.M88.4 R16, [R209+0x800] ;  /* 0x00080000d110783b */ /* 0x000ea80000000200 */
[----:B------:R-:W3:Y:S03]  /*76b0*/  LDSM.16.M88.4 R192, [R209+0x1000] ;  /* 0x00100000d1c0783b */ /* 0x000ee60000000200 */
[C---:B----4-:R-:W-:Y:S08]  /*76c0*/  HMMA.16816.F32.BF16 R184, R4.reuse, R12, R188 ;  /* 0x0000000c04b8723c */ /* 0x050ff000000418bc */
[C---:B------:R-:W-:Y:S08]  /*76d0*/  HMMA.16816.F32.BF16 R12, R4.reuse, R14, R176 ;  /* 0x0000000e040c723c */ /* 0x040ff000000418b0 */
[C---:B------:R-:W-:Y:S01]  /*76e0*/  HMMA.16816.F32.BF16 R196, R4.reuse, R24, R172 ;  /* 0x0000001804c4723c */ /* 0x040fe200000418ac */
[----:B------:R-:W-:Y:S07]  /*76f0*/  LDSM.16.M88.4 R24, [R204+0xb000] ;  /* 0x00b00000cc18783b */ /* 0x000fee0000000200 */
[C---:B------:R-:W-:Y:S08]  /*7700*/  HMMA.16816.F32.BF16 R200, R4.reuse, R180, R200 ;  /* 0x000000b404c8723c */ /* 0x040ff000000418c8 */
[----:B------:R-:W-:Y:S01]  /*7710*/  HMMA.16816.F32.BF16 R188, R4, R182, R168 ;  /* 0x000000b604bc723c */ /* 0x000fe200000418a8 */
[----:B------:R-:W4:Y:S04]  /*7720*/  LDSM.16.M88.4 R168, [R209+0x1800] ;  /* 0x00180000d1a8783b */ /* 0x000f280000000200 */
[----:B------:R-:W-:Y:S03]  /*7730*/  LDSM.16.M88.4 R4, [R211+0x2000] ;  /* 0x00200000d304783b */ /* 0x000fe60000000200 */
[C---:B-1----:R-:W-:Y:S01]  /*7740*/  HMMA.16816.F32.BF16 R180, R8.reuse, R20, R32 ;  /* 0x0000001408b4723c */ /* 0x042fe20000041820 */
[----:B------:R-:W1:Y:S07]  /*7750*/  LDSM.16.M88.4 R32, [R204+0xa000] ;  /* 0x00a00000cc20783b */ /* 0x000e6e0000000200 */
[C---:B------:R-:W-:Y:S01]  /*7760*/  HMMA.16816.F32.BF16 R176, R8.reuse, R22, R28 ;  /* 0x0000001608b0723c */ /* 0x040fe2000004181c */
[----:B------:R-:W5:Y:S07]  /*7770*/  LDSM.16.M88.4 R28, [R204+0xa800] ;  /* 0x00a80000cc1c783b */ /* 0x000f6e0000000200 */
[C---:B--2---:R-:W-:Y:S08]  /*7780*/  HMMA.16816.F32.BF16 R172, R8.reuse, R16, R184 ;  /* 0x0000001008ac723c */ /* 0x044ff000000418b8 */
[C---:B------:R-:W-:Y:S08]  /*7790*/  HMMA.16816.F32.BF16 R20, R8.reuse, R18, R12 ;  /* 0x000000120814723c */ /* 0x040ff0000004180c */
[C---:B---3--:R-:W-:Y:S08]  /*77a0*/  HMMA.16816.F32.BF16 R16, R8.reuse, R192, R196 ;  /* 0x000000c00810723c */ /* 0x048ff000000418c4 */
[C---:B------:R-:W-:Y:S08]  /*77b0*/  HMMA.16816.F32.BF16 R12, R8.reuse, R194, R236 ;  /* 0x000000c2080c723c */ /* 0x040ff000000418ec */
[----:B----4-:R-:W-:Y:S08]  /*77c0*/  HMMA.16816.F32.BF16 R192, R8, R170, R188 ;  /* 0x000000aa08c0723c */ /* 0x010ff000000418bc */
[C---:B-1----:R-:W-:Y:S01]  /*77d0*/  HMMA.16816.F32.BF16 R196, R4.reuse, R32, R180 ;  /* 0x0000002004c4723c */ /* 0x042fe200000418b4 */
[----:B------:R-:W1:Y:S07]  /*77e0*/  LDSM.16.M88.4 R180, [R204+0xb800] ;  /* 0x00b80000ccb4783b */ /* 0x000e6e0000000200 */
[----:B------:R-:W-:Y:S08]  /*77f0*/  HMMA.16816.F32.BF16 R188, R4, R34, R176 ;  /* 0x0000002204bc723c */ /* 0x000ff000000418b0 */
[----:B------:R-:W-:Y:S01]  /*7800*/  HMMA.16816.F32.BF16 R200, R8, R168, R200 ;  /* 0x000000a808c8723c */ /* 0x000fe200000418c8 */
[----:B------:R-:W-:Y:S07]  /*7810*/  LDSM.16.M88.4 R8, [R212+0x2000] ;  /* 0x00200000d408783b */ /* 0x000fee0000000200 */
[C---:B------:R-:W-:Y:S01]  /*7820*/  HMMA.16816.F32.BF16 R176, R4.reuse, R24, R16 ;  /* 0x0000001804b0723c */ /* 0x040fe20000041810 */
[----:B------:R-:W2:Y:S07]  /*7830*/  LDSM.16.M88.4 R16, [R227] ;  /* 0x00000000e310783b */ /* 0x000eae0000000200 */
[C---:B------:R-:W-:Y:S01]  /*7840*/  HMMA.16816.F32.BF16 R168, R4.reuse, R26, R12 ;  /* 0x0000001a04a8723c */ /* 0x040fe2000004180c */
[----:B------:R-:W3:Y:S07]  /*7850*/  LDSM.16.M88.4 R12, [R226] ;  /* 0x00000000e20c783b */ /* 0x000eee0000000200 */
[C---:B-----5:R-:W-:Y:S08]  /*7860*/  HMMA.16816.F32.BF16 R184, R4.reuse, R28, R172 ;  /* 0x0000001c04b8723c */ /* 0x060ff000000418ac */
[C---:B------:R-:W-:Y:S01]  /*7870*/  HMMA.16816.F32.BF16 R172, R4.reuse, R30, R20 ;  /* 0x0000001e04ac723c */ /* 0x040fe20000041814 */
[----:B------:R-:W4:Y:S07]  /*7880*/  LDSM.16.M88.4 R28, [R225] ;  /* 0x00000000e11c783b */ /* 0x000f2e0000000200 */
[C---:B-1----:R-:W-:Y:S08]  /*7890*/  HMMA.16816.F32.BF16 R32, R4.reuse, R180, R200 ;  /* 0x000000b40420723c */ /* 0x042ff000000418c8 */
[----:B------:R-:W-:Y:S01]  /*78a0*/  HMMA.16816.F32.BF16 R20, R4, R182, R192 ;  /* 0x000000b60414723c */ /* 0x000fe200000418c0 */
[----:B------:R-:W-:Y:S07]  /*78b0*/  LDSM.16.M88.4 R4, [R214+0x2000] ;  /* 0x00200000d604783b */ /* 0x000fee0000000200 */
[C---:B--2---:R-:W-:Y:S08]  /*78c0*/  HMMA.16816.F32.BF16 R24, R8.reuse, R16, R196 ;  /* 0x000000100818723c */ /* 0x044ff000000418c4 */
[C---:B------:R-:W-:Y:S01]  /*78d0*/  HMMA.16816.F32.BF16 R180, R8.reuse, R18, R188 ;  /* 0x0000001208b4723c */ /* 0x040fe200000418bc */
[----:B------:R-:W1:Y:S04]  /*78e0*/  LDSM.16.M88.4 R16, [R224] ;  /* 0x00000000e010783b */ /* 0x000e680000000200 */
[----:B------:R-:W-:Y:S03]  /*78f0*/  LDSM.16.M88.4 R188, [R209+0x2800] ;  /* 0x00280000d1bc783b */ /* 0x000fe60000000200 */
[C---:B---3--:R-:W-:Y:S08]  /*7900*/  HMMA.16816.F32.BF16 R184, R8.reuse, R12, R184 ;  /* 0x0000000c08b8723c */ /* 0x048ff000000418b8 */
[C---:B------:R-:W-:Y:S01]  /*7910*/  HMMA.16816.F32.BF16 R200, R8.reuse, R14, R172 ;  /* 0x0000000e08c8723c */ /* 0x040fe200000418ac */
[----:B------:R-:W2:Y:S07]  /*7920*/  LDSM.16.M88.4 R12, [R210+0xa000] ;  /* 0x00a00000d20c783b */ /* 0x000eae0000000200 */
[C---:B----4-:R-:W-:Y:S01]  /*7930*/  HMMA.16816.F32.BF16 R196, R8.reuse, R28, R176 ;  /* 0x0000001c08c4723c */ /* 0x050fe200000418b0 */
[----:B------:R-:W3:Y:S07]  /*7940*/  LDSM.16.M88.4 R176, [R210+0xa800] ;  /* 0x00a80000d2b0783b */ /* 0x000eee0000000200 */
[C---:B------:R-:W-:Y:S01]  /*7950*/  HMMA.16816.F32.BF16 R192, R8.reuse, R30, R168 ;  /* 0x0000001e08c0723c */ /* 0x040fe200000418a8 */
[----:B------:R-:W4:Y:S07]  /*7960*/  LDSM.16.M88.4 R28, [R210+0xb000] ;  /* 0x00b00000d21c783b */ /* 0x000f2e0000000200 */
[C---:B-1----:R-:W-:Y:S08]  /*7970*/  HMMA.16816.F32.BF16 R168, R8.reuse, R16, R32 ;  /* 0x0000001008a8723c */ /* 0x042ff00000041820 */
[----:B------:R-:W-:Y:S01]  /*7980*/  HMMA.16816.F32.BF16 R32, R8, R18, R20 ;  /* 0x000000120820723c */ /* 0x000fe20000041814 */
[----:B------:R-:W1:Y:S04]  /*7990*/  LDSM.16.M88.4 R20, [R210+0xb800] ;  /* 0x00b80000d214783b */ /* 0x000e680000000200 */
[----:B------:R-:W-:Y:S03]  /*79a0*/  LDSM.16.M88.4 R8, [R213+0x2000] ;  /* 0x00200000d508783b */ /* 0x000fe60000000200 */
[C---:B--2---:R-:W-:Y:S01]  /*79b0*/  HMMA.16816.F32.BF16 R24, R4.reuse, R12, R24 ;  /* 0x0000000c0418723c */ /* 0x044fe20000041818 */
[----:B------:R-:W2:Y:S07]  /*79c0*/  LDSM.16.M88.4 R16, [R209+0x2000] ;  /* 0x00200000d110783b */ /* 0x000eae0000000200 */
[C---:B------:R-:W-:Y:S01]  /*79d0*/  HMMA.16816.F32.BF16 R12, R4.reuse, R14, R180 ;  /* 0x0000000e040c723c */ /* 0x040fe200000418b4 */
[----:B------:R-:W5:Y:S07]  /*79e0*/  LDSM.16.M88.4 R180, [R209+0x3000] ;  /* 0x00300000d1b4783b */ /* 0x000f6e0000000200 */
[C---:B---3--:R-:W-:Y:S08]  /*79f0*/  HMMA.16816.F32.BF16 R172, R4.reuse, R176, R184 ;  /* 0x000000b004ac723c */ /* 0x048ff000000418b8 */
[C---:B------:R-:W-:Y:S08]  /*7a00*/  HMMA.16816.F32.BF16 R184, R4.reuse, R178, R200 ;  /* 0x000000b204b8723c */ /* 0x040ff000000418c8 */
[C---:B----4-:R-:W-:Y:S08]  /*7a10*/  HMMA.16816.F32.BF16 R200, R4.reuse, R28, R196 ;  /* 0x0000001c04c8723c */ /* 0x050ff000000418c4 */
[C---:B------:R-:W-:Y:S01]  /*7a20*/  HMMA.16816.F32.BF16 R196, R4.reuse, R30, R192 ;  /* 0x0000001e04c4723c */ /* 0x040fe200000418c0 */
[----:B------:R-:W-:Y:S07]  /*7a30*/  LDSM.16.M88.4 R28, [R204+0xc000] ;  /* 0x00c00000cc1c783b */ /* 0x000fee0000000200 */
[C---:B-1----:R-:W-:Y:S01]  /*7a40*/  HMMA.16816.F32.BF16 R192, R4.reuse, R20, R168 ;  /* 0x0000001404c0723c */ /* 0x042fe200000418a8 */
[----:B------:R-:W1:Y:S07]  /*7a50*/  LDSM.16.M88.4 R168, [R209+0x3800] ;  /* 0x00380000d1a8783b */ /* 0x000e6e0000000200 */
[----:B------:R-:W-:Y:S01]  /*7a60*/  HMMA.16816.F32.BF16 R176, R4, R22, R32 ;  /* 0x0000001604b0723c */ /* 0x000fe20000041820 */
[----:B------:R-:W3:Y:S07]  /*7a70*/  LDSM.16.M88.4 R4, [R211+0x4000] ;  /* 0x00400000d304783b */ /* 0x000eee0000000200 */
[C---:B--2---:R-:W-:Y:S01]  /*7a80*/  HMMA.16816.F32.BF16 R32, R8.reuse, R16, R24 ;  /* 0x000000100820723c */ /* 0x044fe20000041818 */
[----:B------:R-:W2:Y:S07]  /*7a90*/  LDSM.16.M88.4 R24, [R204+0xc800] ;  /* 0x00c80000cc18783b */ /* 0x000eae0000000200 */
[C---:B------:R-:W-:Y:S08]  /*7aa0*/  HMMA.16816.F32.BF16 R20, R8.reuse, R18, R12 ;  /* 0x000000120814723c */ /* 0x040ff0000004180c */
[C---:B------:R-:W-:Y:S08]  /*7ab0*/  HMMA.16816.F32.BF16 R16, R8.reuse, R188, R172 ;  /* 0x000000bc0810723c */ /* 0x040ff000000418ac */
[C---:B------:R-:W-:Y:S01]  /*7ac0*/  HMMA.16816.F32.BF16 R12, R8.reuse, R190, R184 ;  /* 0x000000be080c723c */ /* 0x040fe200000418b8 */
[----:B------:R-:W-:Y:S07]  /*7ad0*/  LDSM.16.M88.4 R184, [R221] ;  /* 0x00000000ddb8783b */ /* 0x000fee0000000200 */
[C---:B-----5:R-:W-:Y:S08]  /*7ae0*/  HMMA.16816.F32.BF16 R200, R8.reuse, R180, R200 ;  /* 0x000000b408c8723c */ /* 0x060ff000000418c8 */
[C---:B------:R-:W-:Y:S08]  /*7af0*/  HMMA.16816.F32.BF16 R196, R8.reuse, R182, R196 ;  /* 0x000000b608c4723c */ /* 0x040ff000000418c4 */
[C---:B-1----:R-:W-:Y:S08]  /*7b00*/  HMMA.16816.F32.BF16 R192, R8.reuse, R168, R192 ;  /* 0x000000a808c0723c */ /* 0x042ff000000418c0 */
[----:B------:R-:W-:Y:S01]  /*7b10*/  HMMA.16816.F32.BF16 R180, R8, R170, R176 ;  /* 0x000000aa08b4723c */ /* 0x000fe200000418b0 */
[----:B------:R-:W1:Y:S04]  /*7b20*/  LDSM.16.M88.4 R176, [R204+0xd000] ;  /* 0x00d00000ccb0783b */ /* 0x000e680000000200 */
[----:B------:R-:W-:Y:S03]  /*7b30*/  LDSM.16.M88.4 R8, [R212+0x4000] ;  /* 0x00400000d408783b */ /* 0x000fe60000000200 */
[C---:B---3--:R-:W-:Y:S08]  /*7b40*/  HMMA.16816.F32.BF16 R172, R4.reuse, R28, R32 ;  /* 0x0000001c04ac723c */ /* 0x048ff00000041820 */
[C---:B------:R-:W-:Y:S01]  /*7b50*/  HMMA.16816.F32.BF16 R168, R4.reuse, R30, R20 ;  /* 0x0000001e04a8723c */ /* 0x040fe20000041814 */
[----:B------:R-:W3:Y:S07]  /*7b60*/  LDSM.16.M88.4 R20, [R223] ;  /* 0x00000000df14783b */ /* 0x000eee0000000200 */
[C---:B--2---:R-:W-:Y:S01]  /*7b70*/  HMMA.16816.F32.BF16 R28, R4.reuse, R24, R16 ;  /* 0x00000018041c723c */ /* 0x044fe20000041810 */
[----:B------:R-:W2:Y:S07]  /*7b80*/  LDSM.16.M88.4 R16, [R222] ;  /* 0x00000000de10783b */ /* 0x000eae0000000200 */
[C---:B------:R-:W-:Y:S01]  /*7b90*/  HMMA.16816.F32.BF16 R12, R4.reuse, R26, R12 ;  /* 0x0000001a040c723c */ /* 0x040fe2000004180c */
[----:B------:R-:W4:Y:S07]  /*7ba0*/  LDSM.16.M88.4 R24, [R204+0xd800] ;  /* 0x00d80000cc18783b */ /* 0x000f2e0000000200 */
[C---:B-1----:R-:W-:Y:S08]  /*7bb0*/  HMMA.16816.F32.BF16 R32, R4.reuse, R176, R200 ;  /* 0x000000b00420723c */ /* 0x042ff000000418c8 */
[----:B------:R-:W-:Y:S08]  /*7bc0*/  HMMA.16816.F32.BF16 R196, R4, R178, R196 ;  /* 0x000000b204c4723c */ /* 0x000ff000000418c4 */
[C---:B---3--:R-:W-:Y:S08]  /*7bd0*/  HMMA.16816.F32.BF16 R172, R8.reuse, R20, R172 ;  /* 0x0000001408ac723c */ /* 0x048ff000000418ac */
[----:B--2---:R-:W-:Y:S08]  /*7be0*/  HMMA.16816.F32.BF16 R28, R8, R16, R28 ;  /* 0x00000010081c723c */ /* 0x004ff0000004181c */
[C---:B----4-:R-:W-:Y:S01]  /*7bf0*/  HMMA.16816.F32.BF16 R188, R4.reuse, R24, R192 ;  /* 0x0000001804bc723c */ /* 0x050fe200000418c0 */
[----:B------:R-:W-:Y:S07]  /*7c00*/  LDSM.16.M88.4 R192, [R210+0xd000] ;  /* 0x00d00000d2c0783b */ /* 0x000fee0000000200 */
[----:B------:R-:W-:Y:S01]  /*7c10*/  HMMA.16816.F32.BF16 R176, R4, R26, R180 ;  /* 0x0000001a04b0723c */ /* 0x000fe200000418b4 */
[----:B------:R-:W-:Y:S04]  /*7c20*/  LDSM.16.M88.4 R4, [R214+0x4000] ;  /* 0x00400000d604783b */ /* 0x000fe80000000200 */
[----:B------:R-:W1:Y:S03]  /*7c30*/  LDSM.16.M88.4 R24, [R220] ;  /* 0x00000000dc18783b */ /* 0x000e660000000200 */
[C---:B------:R-:W-:Y:S01]  /*7c40*/  HMMA.16816.F32.BF16 R12, R8.reuse, R18, R12 ;  /* 0x00000012080c723c */ /* 0x040fe2000004180c */
[----:B------:R-:W2:Y:S07]  /*7c50*/  LDSM.16.M88.4 R16, [R210+0xc800] ;  /* 0x00c80000d210783b */ /* 0x000eae0000000200 */
[C---:B------:R-:W-:Y:S01]  /*7c60*/  HMMA.16816.F32.BF16 R168, R8.reuse, R22, R168 ;  /* 0x0000001608a8723c */ /* 0x040fe200000418a8 */
[----:B------:R-:W3:Y:S07]  /*7c70*/  LDSM.16.M88.4 R20, [R210+0xc000] ;  /* 0x00c00000d214783b */ /* 0x000eee0000000200 */
[C---:B------:R-:W-:Y:S08]  /*7c80*/  HMMA.16816.F32.BF16 R180, R8.reuse, R184, R32 ;  /* 0x000000b808b4723c */ /* 0x040ff00000041820 */
[C---:B------:R-:W-:Y:S08]  /*7c90*/  HMMA.16816.F32.BF16 R200, R8.reuse, R186, R196 ;  /* 0x000000ba08c8723c */ /* 0x040ff000000418c4 */
[----:B-1----:R-:W-:Y:S08]  /*7ca0*/  HMMA.16816.F32.BF16 R196, R8, R24, R188 ;  /* 0x0000001808c4723c */ /* 0x002ff000000418bc */
[----:B--2---:R-:W-:Y:S01]  /*7cb0*/  HMMA.16816.F32.BF16 R32, R4, R16, R28 ;  /* 0x000000100420723c */ /* 0x004fe2000004181c */
[----:B------:R-:W1:Y:S07]  /*7cc0*/  LDSM.16.M88.4 R28, [R210+0xd800] ;  /* 0x00d80000d21c783b */ /* 0x000e6e0000000200 */
[----:B------:R-:W-:Y:S01]  /*7cd0*/  HMMA.16816.F32.BF16 R188, R8, R26, R176 ;  /* 0x0000001a08bc723c */ /* 0x000fe200000418b0 */
[----:B------:R-:W-:Y:S07]  /*7ce0*/  LDSM.16.M88.4 R24, [R209+0x4000] ;  /* 0x00400000d118783b */ /* 0x000fee0000000200 */
[C---:B------:R-:W-:Y:S01]  /*7cf0*/  HMMA.16816.F32.BF16 R16, R4.reuse, R18, R12 ;  /* 0x000000120410723c */ /* 0x040fe2000004180c */
[----:B------:R-:W2:Y:S07]  /*7d00*/  LDSM.16.M88.4 R12, [R213+0x4000] ;  /* 0x00400000d50c783b */ /* 0x000eae0000000200 */
[C---:B---3--:R-:W-:Y:S08]  /*7d10*/  HMMA.16816.F32.BF16 R184, R4.reuse, R20, R172 ;  /* 0x0000001404b8723c */ /* 0x048ff000000418ac */
[C---:B------:R-:W-:Y:S01]  /*7d20*/  HMMA.16816.F32.BF16 R176, R4.reuse, R22, R168 ;  /* 0x0000001604b0723c */ /* 0x040fe200000418a8 */
[----:B------:R-:W3:Y:S04]  /*7d30*/  LDSM.16.M88.4 R20, [R209+0x4800] ;  /* 0x00480000d114783b */ /* 0x000ee80000000200 */
[----:B------:R-:W4:Y:S03]  /*7d40*/  LDSM.16.M88.4 R168, [R209+0x5000] ;  /* 0x00500000d1a8783b */ /* 0x000f260000000200 */
[C---:B------:R-:W-:Y:S08]  /*7d50*/  HMMA.16816.F32.BF16 R8, R4.reuse, R192, R180 ;  /* 0x000000c00408723c */ /* 0x040ff000000418b4 */
[C---:B------:R-:W-:Y:S01]  /*7d60*/  HMMA.16816.F32.BF16 R172, R4.reuse, R194, R200 ;  /* 0x000000c204ac723c */ /* 0x040fe200000418c8 */
[----:B------:R-:W-:Y:S07]  /*7d70*/  LDSM.16.M88.4 R200, [R204+0xf800] ;  /* 0x00f80000ccc8783b */ /* 0x000fee0000000200 */
[C---:B-1----:R-:W-:Y:S08]  /*7d80*/  HMMA.16816.F32.BF16 R180, R4.reuse, R28, R196 ;  /* 0x0000001c04b4723c */ /* 0x042ff000000418c4 */
[----:B------:R-:W-:Y:S01]  /*7d90*/  HMMA.16816.F32.BF16 R196, R4, R30, R188 ;  /* 0x0000001e04c4723c */ /* 0x000fe200000418bc */
[----:B------:R-:W-:Y:S07]  /*7da0*/  LDSM.16.M88.4 R28, [R204+0xe000] ;  /* 0x00e00000cc1c783b */ /* 0x000fee0000000200 */
[C---:B--2---:R-:W-:Y:S08]  /*7db0*/  HMMA.16816.F32.BF16 R188, R12.reuse, R26, R176 ;  /* 0x0000001a0cbc723c */ /* 0x044ff000000418b0 */
[C---:B------:R-:W-:Y:S01]  /*7dc0*/  HMMA.16816.F32.BF16 R192, R12.reuse, R24, R184 ;  /* 0x000000180cc0723c */ /* 0x040fe200000418b8 */
[----:B------:R-:W1:Y:S04]  /*7dd0*/  LDSM.16.M88.4 R184, [R209+0x5800] ;  /* 0x00580000d1b8783b */ /* 0x000e680000000200 */
[----:B------:R-:W-:Y:S03]  /*7de0*/  LDSM.16.M88.4 R24, [R204+0xe800] ;  /* 0x00e80000cc18783b */ /* 0x000fe60000000200 */
[C---:B---3--:R-:W-:Y:S08]  /*7df0*/  HMMA.16816.F32.BF16 R176, R12.reuse, R20, R32 ;  /* 0x000000140cb0723c */ /* 0x048ff00000041820 */
[C---:B------:R-:W-:Y:S01]  /*7e00*/  HMMA.16816.F32.BF16 R32, R12.reuse, R22, R16 ;  /* 0x000000160c20723c */ /* 0x040fe20000041810 */
[----:B------:R-:W-:Y:S07]  /*7e10*/  LDSM.16.M88.4 R20, [R204+0xf000] ;  /* 0x00f00000cc14783b */ /* 0x000fee0000000200 */
[C---:B----4-:R-:W-:Y:S01]  /*7e20*/  HMMA.16816.F32.BF16 R16, R12.reuse, R168, R8 ;  /* 0x000000a80c10723c */ /* 0x050fe20000041808 */
[----:B------:R-:W2:Y:S07]  /*7e30*/  LDSM.16.M88.4 R8, [R211+0x6000] ;  /* 0x00600000d308783b */ /* 0x000eae0000000200 */
[C---:B------:R-:W-:Y:S08]  /*7e40*/  HMMA.16816.F32.BF16 R4, R12.reuse, R170, R172 ;  /* 0x000000aa0c04723c */ /* 0x040ff000000418ac */
[C---:B-1----:R-:W-:Y:S08]  /*7e50*/  HMMA.16816.F32.BF16 R180, R12.reuse, R184, R180 ;  /* 0x000000b80cb4723c */ /* 0x042ff000000418b4 */
[----:B------:R-:W-:Y:S08]  /*7e60*/  HMMA.16816.F32.BF16 R12, R12, R186, R196 ;  /* 0x000000ba0c0c723c */ /* 0x000ff000000418c4 */
[C---:B--2---:R-:W-:Y:S08]  /*7e70*/  HMMA.16816.F32.BF16 R184, R8.reuse, R24, R176 ;  /* 0x0000001808b8723c */ /* 0x044ff000000418b0 */
[C---:B------:R-:W-:Y:S01]  /*7e80*/  HMMA.16816.F32.BF16 R176, R8.reuse, R26, R32 ;  /* 0x0000001a08b0723c */ /* 0x040fe20000041820 */
[----:B------:R-:W-:Y:S07]  /*7e90*/  LDSM.16.M88.4 R24, [R219] ;  /* 0x00000000db18783b */ /* 0x000fee0000000200 */
[C---:B------:R-:W-:Y:S01]  /*7ea0*/  HMMA.16816.F32.BF16 R168, R8.reuse, R22, R4 ;  /* 0x0000001608a8723c */ /* 0x040fe20000041804 */
[----:B------:R-:W1:Y:S07]  /*7eb0*/  LDSM.16.M88.4 R4, [R212+0x6000] ;  /* 0x00600000d404783b */ /* 0x000e6e0000000200 */
[C---:B------:R-:W-:Y:S01]  /*7ec0*/  HMMA.16816.F32.BF16 R172, R8.reuse, R20, R16 ;  /* 0x0000001408ac723c */ /* 0x040fe20000041810 */
[----:B------:R-:W2:Y:S04]  /*7ed0*/  LDSM.16.M88.4 R20, [R218] ;  /* 0x00000000da14783b */ /* 0x000ea80000000200 */
[----:B------:R-:W-:Y:S03]  /*7ee0*/  LDSM.16.M88.4 R16, [R216] ;  /* 0x00000000d810783b */ /* 0x000fe60000000200 */
[C---:B------:R-:W-:Y:S08]  /*7ef0*/  HMMA.16816.F32.BF16 R188, R8.reuse, R30, R188 ;  /* 0x0000001e08bc723c */ /* 0x040ff000000418bc */
[C---:B------:R-:W-:Y:S01]  /*7f00*/  HMMA.16816.F32.BF16 R192, R8.reuse, R28, R192 ;  /* 0x0000001c08c0723c */ /* 0x040fe200000418c0 */
[----:B------:R-:W3:Y:S07]  /*7f10*/  LDSM.16.M88.4 R28, [R217] ;  /* 0x00000000d91c783b */ /* 0x000eee0000000200 */
[C---:B------:R-:W-:Y:S08]  /*7f20*/  HMMA.16816.F32.BF16 R32, R8.reuse, R200, R180 ;  /* 0x000000c80820723c */ /* 0x040ff000000418b4 */
[----:B------:R-:W-:Y:S01]  /*7f30*/  HMMA.16816.F32.BF16 R12, R8, R202, R12 ;  /* 0x000000ca080c723c */ /* 0x000fe2000004180c */
[----:B------:R-:W-:Y:S07]  /*7f40*/  LDSM.16.M88.4 R8, [R214+0x6000] ;  /* 0x00600000d608783b */ /* 0x000fee0000000200 */
[C---:B-1----:R-:W-:Y:S08]  /*7f50*/  HMMA.16816.F32.BF16 R196, R4.reuse, R26, R188 ;  /* 0x0000001a04c4723c */ /* 0x042ff000000418bc */
[C---:B--2---:R-:W-:Y:S01]  /*7f60*/  HMMA.16816.F32.BF16 R188, R4.reuse, R22, R176 ;  /* 0x0000001604bc723c */ /* 0x044fe200000418b0 */
[----:B------:R-:W1:Y:S07]  /*7f70*/  LDSM.16.M88.4 R176, [R210+0xe000] ;  /* 0x00e00000d2b0783b */ /* 0x000e6e0000000200 */
[C---:B------:R-:W-:Y:S01]  /*7f80*/  HMMA.16816.F32.BF16 R200, R4.reuse, R24, R192 ;  /* 0x0000001804c8723c */ /* 0x040fe200000418c0 */
[----:B------:R-:W-:Y:S07]  /*7f90*/  LDSM.16.M88.4 R24, [R210+0xf800] ;  /* 0x00f80000d218783b */ /* 0x000fee0000000200 */
[C---:B------:R-:W-:Y:S01]  /*7fa0*/  HMMA.16816.F32.BF16 R192, R4.reuse, R20, R184 ;  /* 0x0000001404c0723c */ /* 0x040fe200000418b8 */
[----:B------:R-:W2:Y:S07]  /*7fb0*/  LDSM.16.M88.4 R20, [R210+0xe800] ;  /* 0x00e80000d214783b */ /* 0x000eae0000000200 */
[C---:B---3--:R-:W-:Y:S08]  /*7fc0*/  HMMA.16816.F32.BF16 R184, R4.reuse, R28, R172 ;  /* 0x0000001c04b8723c */ /* 0x048ff000000418ac */
[C---:B------:R-:W-:Y:S08]  /*7fd0*/  HMMA.16816.F32.BF16 R172, R4.reuse, R16, R32 ;  /* 0x0000001004ac723c */ /* 0x040ff00000041820 */
[C---:B------:R-:W-:Y:S01]  /*7fe0*/  HMMA.16816.F32.BF16 R32, R4.reuse, R18, R12 ;  /* 0x000000120420723c */ /* 0x040fe2000004180c */
[----:B------:R-:W3:Y:S07]  /*7ff0*/  LDSM.16.M88.4 R16, [R210+0xf000] ;  /* 0x00f00000d210783b */ /* 0x000eee0000000200 */
[----:B------:R-:W-:Y:S01]  /*8000*/  HMMA.16816.F32.BF16 R180, R4, R30, R168 ;  /* 0x0000001e04b4723c */ /* 0x000fe200000418a8 */
[----:B------:R-:W-:Y:S04]  /*8010*/  LDSM.16.M88.4 R4, [R213+0x6000] ;  /* 0x00600000d504783b */ /* 0x000fe80000000200 */
[----:B------:R-:W4:Y:S03]  /*8020*/  LDSM.16.M88.4 R28, [R209+0x6000] ;  /* 0x00600000d11c783b */ /* 0x000f260000000200 */
[C---:B-1----:R-:W-:Y:S08]  /*8030*/  HMMA.16816.F32.BF16 R168, R8.reuse, R178, R196 ;  /* 0x000000b208a8723c */ /* 0x042ff000000418c4 */
[C---:B------:R-:W-:Y:S08]  /*8040*/  HMMA.16816.F32.BF16 R12, R8.reuse, R176, R200 ;  /* 0x000000b0080c723c */ /* 0x040ff000000418c8 */
[C---:B--2---:R-:W-:Y:S08]  /*8050*/  HMMA.16816.F32.BF16 R176, R8.reuse, R20, R192 ;  /* 0x0000001408b0723c */ /* 0x044ff000000418c0 */
[C---:B------:R-:W-:Y:S01]  /*8060*/  HMMA.16816.F32.BF16 R188, R8.reuse, R22, R188 ;  /* 0x0000001608bc723c */ /* 0x040fe200000418bc */
[----:B------:R-:W1:Y:S07]  /*8070*/  LDSM.16.M88.4 R20, [R209+0x6800] ;  /* 0x00680000d114783b */ /* 0x000e6e0000000200 */
[C---:B---3--:R-:W-:Y:S08]  /*8080*/  HMMA.16816.F32.BF16 R192, R8.reuse, R16, R184 ;  /* 0x0000001008c0723c */ /* 0x048ff000000418b8 */
[----:B------:R-:W-:Y:S08]  /*8090*/  HMMA.16816.F32.BF16 R184, R8, R18, R180 ;  /* 0x0000001208b8723c */ /* 0x000ff000000418b4 */
[C---:B----4-:R-:W-:Y:S01]  /*80a0*/  HMMA.16816.F32.BF16 R16, R4.reuse, R30, R168 ;  /* 0x0000001e0410723c */ /* 0x050fe200000418a8 */
[----:B------:R-:W2:Y:S07]  /*80b0*/  LDSM.16.M88.4 R168, [R209+0x7000] ;  /* 0x00700000d1a8783b */ /* 0x000eae0000000200 */
[----:B------:R-:W-:Y:S08]  /*80c0*/  HMMA.16816.F32.BF16 R12, R4, R28, R12 ;  /* 0x0000001c040c723c */ /* 0x000ff0000004180c */
[C---:B------:R-:W-:Y:S08]  /*80d0*/  HMMA.16816.F32.BF16 R180, R8.reuse, R24, R172 ;  /* 0x0000001808b4723c */ /* 0x040ff000000418ac */
[----:B------:R-:W-:Y:S01]  /*80e0*/  HMMA.16816.F32.BF16 R172, R8, R26, R32 ;  /* 0x0000001a08ac723c */ /* 0x000fe20000041820 */
[----:B------:R-:W3:Y:S01]  /*80f0*/  LDSM.16.M88.4 R32, [R209+0x7800] ;  /* 0x00780000d120783b */ /* 0x000ee20000000200 */
[----:B------:R-:W-:-:S05]  /*8100*/  DEPBAR.LE SB0, 0x0 ;  /* 0x000080000000791a */ /* 0x000fca0000000000 */
[----:B------:R-:W-:Y:S01]  /*8110*/  IADD3 R8, R0, 0x8, RZ ;  /* 0x0000000800087810 */ /* 0x000fe20007ffe0ff */
[C---:B-1----:R-:W-:Y:S01]  /*8120*/  HMMA.16816.F32.BF16 R28, R4.reuse, R20, R176 ;  /* 0x00000014041c723c */ /* 0x042fe200000418b0 */
[----:B------:R-:W-:Y:S01]  /*8130*/  FSEL R12, R12, -INF , !P0 ;  /* 0xff8000000c0c7808 */ /* 0x000fe20004000000 */
[----:B------:R-:W-:Y:S01]  /*8140*/  BAR.SYNC.DEFER_BLOCKING 0x0 ;  /* 0x0000000000007b1d */ /* 0x000fe20000010000 */
[C---:B------:R-:W-:Y:S02]  /*8150*/  ISETP.GE.AND P1, PT, R8.reuse, R235, PT ;  /* 0x000000eb0800720c */ /* 0x040fe40003f26270 */
[-C--:B------:R-:W-:Y:S02]  /*8160*/  ISETP.GE.AND P4, PT, R8, R234.reuse, PT ;  /* 0x000000ea0800720c */ /* 0x080fe40003f86270 */
[----:B------:R-:W-:Y:S01]  /*8170*/  ISETP.GE.AND P0, PT, R2, R234, PT ;  /* 0x000000ea0200720c */ /* 0x000fe20003f06270 */
[----:B------:R-:W-:Y:S01]  /*8180*/  HMMA.16816.F32.BF16 R20, R4, R22, R188 ;  /* 0x000000160414723c */ /* 0x000fe200000418bc */
        /* <DEDUP_REMOVED lines=13> */
[----:B------:R-:W-:Y:S02]  /*8260*/  FSEL R24, R18, -INF , !P4 ;  /* 0xff80000012187808 */ /* 0x000fe40006000000 */
[----:B------:R-:W-:Y:S02]  /*8270*/  FSEL R14, R17, -INF , !P5 ;  /* 0xff800000110e7808 */ /* 0x000fe40006800000 */
[----:B------:R-:W-:Y:S02]  /*8280*/  FSEL R25, R19, -INF , !P0 ;  /* 0xff80000013197808 */ /* 0x000fe40004000000 */
[----:B--2---:R-:W-:Y:S01]  /*8290*/  HMMA.16816.F32.BF16 R16, R4, R168, R192 ;  /* 0x000000a80410723c */ /* 0x004fe200000418c0 */
[CC--:B------:R-:W-:Y:S02]  /*82a0*/  ISETP.LT.OR P3, PT, R8.reuse, R233.reuse, P3 ;  /* 0x000000e90800720c */ /* 0x0c0fe40001f61670 */
[----:B------:R-:W-:Y:S02]  /*82b0*/  ISETP.LT.OR P2, PT, R8, R232, P2 ;  /* 0x000000e80800720c */ /* 0x000fe40001741670 */
[----:B------:R-:W-:-:S02]  /*82c0*/  ISETP.LT.OR P6, PT, R2, R233, P6 ;  /* 0x000000e90200720c */ /* 0x000fc400037c1670 */
[----:B------:R-:W-:Y:S02]  /*82d0*/  ISETP.LT.OR P1, PT, R2, R232, P1 ;  /* 0x000000e80200720c */ /* 0x000fe40000f21670 */
[C---:B------:R-:W-:Y:S02]  /*82e0*/  IADD3 R8, R0.reuse, 0x18, RZ ;  /* 0x0000001800087810 */ /* 0x040fe40007ffe0ff */
[----:B------:R-:W-:Y:S02]  /*82f0*/  IADD3 R2, R0, 0x19, RZ ;  /* 0x0000001900027810 */ /* 0x000fe40007ffe0ff */
[----:B------:R-:W-:Y:S02]  /*8300*/  FSEL R179, R28, -INF , !P3 ;  /* 0xff8000001cb37808 */ /* 0x000fe40005800000 */
[C---:B------:R-:W-:Y:S02]  /*8310*/  ISETP.GE.AND P0, PT, R8.reuse, R235, PT ;  /* 0x000000eb0800720c */ /* 0x040fe40003f06270 */
[----:B------:R-:W-:-:S02]  /*8320*/  ISETP.GE.AND P4, PT, R8, R234, PT ;  /* 0x000000ea0800720c */ /* 0x000fc40003f86270 */
[C---:B------:R-:W-:Y:S02]  /*8330*/  ISETP.GE.AND P5, PT, R2.reuse, R235, PT ;  /* 0x000000eb0200720c */ /* 0x040fe40003fa6270 */
[----:B------:R-:W-:Y:S02]  /*8340*/  ISETP.GE.AND P3, PT, R2, R234, PT ;  /* 0x000000ea0200720c */ /* 0x000fe40003f66270 */
[----:B------:R-:W-:Y:S02]  /*8350*/  FSEL R177, R30, -INF , !P2 ;  /* 0xff8000001eb17808 */ /* 0x000fe40005000000 */
[----:B------:R-:W-:Y:S02]  /*8360*/  FSEL R176, R29, -INF , !P6 ;  /* 0xff8000001db07808 */ /* 0x000fe40007000000 */
[----:B------:R-:W-:Y:S02]  /*8370*/  FSEL R178, R31, -INF , !P1 ;  /* 0xff8000001fb27808 */ /* 0x000fe40004800000 */
        /* <DEDUP_REMOVED lines=8> */
[CC--:B------:R-:W-:Y:S02]  /*8400*/  ISETP.GE.AND P2, PT, R8.reuse, R235.reuse, PT ;  /* 0x000000eb0800720c */ /* 0x0c0fe40003f46270 */
[-C--:B------:R-:W-:Y:S02]  /*8410*/  ISETP.GE.AND P1, PT, R8, R234.reuse, PT ;  /* 0x000000ea0800720c */ /* 0x080fe40003f26270 */
[C---:B------:R-:W-:Y:S02]  /*8420*/  ISETP.GE.AND P6, PT, R2.reuse, R235, PT ;  /* 0x000000eb0200720c */ /* 0x040fe40003fc6270 */
[----:B------:R-:W-:Y:S02]  /*8430*/  ISETP.GE.AND P0, PT, R2, R234, PT ;  /* 0x000000ea0200720c */ /* 0x000fe40003f06270 */
[----:B------:R-:W-:Y:S02]  /*8440*/  FSEL R170, R22, -INF , !P4 ;  /* 0xff80000016aa7808 */ /* 0x000fe40006000000 */
[----:B------:R-:W-:-:S02]  /*8450*/  FSEL R168, R21, -INF , !P5 ;  /* 0xff80000015a87808 */ /* 0x000fc40006800000 */
[----:B------:R-:W-:Y:S02]  /*8460*/  FSEL R171, R23, -INF , !P3 ;  /* 0xff80000017ab7808 */ /* 0x000fe40005800000 */
[C---:B---3--:R-:W-:Y:S01]  /*8470*/  HMMA.16816.F32.BF16 R20, R4.reuse, R32, R180 ;  /* 0x000000200414723c */ /* 0x048fe200000418b4 */
[CC--:B------:R-:W-:Y:S02]  /*8480*/  ISETP.LT.OR P2, PT, R8.reuse, R233.reuse, P2 ;  /* 0x000000e90800720c */ /* 0x0c0fe40001741670 */
[-C--:B------:R-:W-:Y:S02]  /*8490*/  ISETP.LT.OR P1, PT, R8, R232.reuse, P1 ;  /* 0x000000e80800720c */ /* 0x080fe40000f21670 */
[C---:B------:R-:W-:Y:S02]  /*84a0*/  ISETP.LT.OR P6, PT, R2.reuse, R233, P6 ;  /* 0x000000e90200720c */ /* 0x040fe400037c1670 */
[----:B------:R-:W-:Y:S01]  /*84b0*/  ISETP.LT.OR P0, PT, R2, R232, P0 ;  /* 0x000000e80200720c */ /* 0x000fe20000701670 */
[----:B------:R-:W-:Y:S01]  /*84c0*/  HMMA.16816.F32.BF16 R4, R4, R34, R172 ;  /* 0x000000220404723c */ /* 0x000fe200000418ac */
[----:B------:R-:W-:-:S02]  /*84d0*/  IADD3 R8, R0, 0x28, RZ ;  /* 0x0000002800087810 */ /* 0x000fc40007ffe0ff */
[----:B------:R-:W-:Y:S02]  /*84e0*/  IADD3 R2, R0, 0x29, RZ ;  /* 0x0000002900027810 */ /* 0x000fe40007ffe0ff */
[----:B------:R-:W-:Y:S02]  /*84f0*/  FSEL R196, R16, -INF , !P2 ;  /* 0xff80000010c47808 */ /* 0x000fe40005000000 */
[-C--:B------:R-:W-:Y:S02]  /*8500*/  ISETP.GE.AND P3, PT, R8, R235.reuse, PT ;  /* 0x000000eb0800720c */ /* 0x080fe40003f66270 */
[C---:B------:R-:W-:Y:S02]  /*8510*/  ISETP.GE.AND P5, PT, R2.reuse, R235, PT ;  /* 0x000000eb0200720c */ /* 0x040fe40003fa6270 */
[-C--:B------:R-:W-:Y:S02]  /*8520*/  ISETP.GE.AND P2, PT, R2, R234.reuse, PT ;  /* 0x000000ea0200720c */ /* 0x080fe40003f46270 */
[----:B------:R-:W-:-:S02]  /*8530*/  ISETP.GE.AND P4, PT, R8, R234, PT ;  /* 0x000000ea0800720c */ /* 0x000fc40003f86270 */
[-C--:B------:R-:W-:Y:S02]  /*8540*/  ISETP.LT.OR P3, PT, R8, R233.reuse, P3 ;  /* 0x000000e90800720c */ /* 0x080fe40001f61670 */
[C---:B------:R-:W-:Y:S02]  /*8550*/  ISETP.LT.OR P5, PT, R2.reuse, R233, P5 ;  /* 0x000000e90200720c */ /* 0x040fe40002fa1670 */
[-C--:B------:R-:W-:Y:S02]  /*8560*/  ISETP.LT.OR P2, PT, R2, R232.reuse, P2 ;  /* 0x000000e80200720c */ /* 0x080fe40001741670 */
[----:B------:R-:W-:Y:S02]  /*8570*/  ISETP.LT.OR P4, PT, R8, R232, P4 ;  /* 0x000000e80800720c */ /* 0x000fe40002781670 */
[C---:B------:R-:W-:Y:S02]  /*8580*/  IADD3 R2, R0.reuse, 0x31, RZ ;  /* 0x0000003100027810 */ /* 0x040fe40007ffe0ff */
[----:B------:R-:W-:-:S02]  /*8590*/  IADD3 R8, R0, 0x30, RZ ;  /* 0x0000003000087810 */ /* 0x000fc40007ffe0ff */
[----:B------:R-:W-:Y:S02]  /*85a0*/  FSEL R198, R17, -INF , !P6 ;  /* 0xff80000011c67808 */ /* 0x000fe40007000000 */
[----:B------:R-:W-:Y:S02]  /*85b0*/  FSEL R199, R28, -INF , !P3 ;  /* 0xff8000001cc77808 */ /* 0x000fe40005800000 */
[----:B------:R-:W-:Y:S02]  /*85c0*/  FSEL R181, R18, -INF , !P1 ;  /* 0xff80000012b57808 */ /* 0x000fe40004800000 */
[CC--:B------:R-:W-:Y:S02]  /*85d0*/  ISETP.GE.AND P6, PT, R2.reuse, R235.reuse, PT ;  /* 0x000000eb0200720c */ /* 0x0c0fe40003fc6270 */
[----:B------:R-:W-:Y:S02]  /*85e0*/  ISETP.GE.AND P3, PT, R2, R234, PT ;  /* 0x000000ea0200720c */ /* 0x000fe40003f66270 */
[----:B------:R-:W-:-:S02]  /*85f0*/  ISETP.GE.AND P1, PT, R8, R235, PT ;  /* 0x000000eb0800720c */ /* 0x000fc40003f26270 */
[CC--:B------:R-:W-:Y:S02]  /*8600*/  ISETP.LT.OR P6, PT, R2.reuse, R233.reuse, P6 ;  /* 0x000000e90200720c */ /* 0x0c0fe400037c1670 */
[----:B------:R-:W-:Y:S02]  /*8610*/  ISETP.LT.OR P3, PT, R2, R232, P3 ;  /* 0x000000e80200720c */ /* 0x000fe40001f61670 */
[----:B------:R-:W-:Y:S02]  /*8620*/  ISETP.LT.OR P1, PT, R8, R233, P1 ;  /* 0x000000e90800720c */ /* 0x000fe40000f21670 */
[C---:B------:R-:W-:Y:S02]  /*8630*/  IADD3 R2, R0.reuse, 0x38, RZ ;  /* 0x0000003800027810 */ /* 0x040fe40007ffe0ff */
[----:B------:R-:W-:Y:S02]  /*8640*/  FSEL R182, R19, -INF , !P0 ;  /* 0xff80000013b67808 */ /* 0x000fe40004000000 */
[----:B------:R-:W-:-:S02]  /*8650*/  IADD3 R0, R0, 0x39, RZ ;  /* 0x0000003900007810 */ /* 0x000fc40007ffe0ff */
[-C--:B------:R-:W-:Y:S02]  /*8660*/  ISETP.GE.AND P0, PT, R8, R234.reuse, PT ;  /* 0x000000ea0800720c */ /* 0x080fe40003f06270 */
[----:B------:R-:W-:Y:S02]  /*8670*/  FSEL R133, R30, -INF , !P4 ;  /* 0xff8000001e857808 */ /* 0x000fe40006000000 */
[----:B------:R-:W-:Y:S02]  /*8680*/  FSEL R200, R20, -INF , !P1 ;  /* 0xff80000014c87808 */ /* 0x000fe40004800000 */
[C---:B------:R-:W-:Y:S02]  /*8690*/  ISETP.GE.AND P4, PT, R0.reuse, R235, PT ;  /* 0x000000eb0000720c */ /* 0x040fe40003f86270 */
[----:B------:R-:W-:Y:S02]  /*86a0*/  ISETP.GE.AND P1, PT, R0, R234, PT ;  /* 0x000000ea0000720c */ /* 0x000fe40003f26270 */
[----:B------:R-:W-:-:S02]  /*86b0*/  ISETP.LT.OR P0, PT, R8, R232, P0 ;  /* 0x000000e80800720c */ /* 0x000fc40000701670 */
[C---:B------:R-:W-:Y:S02]  /*86c0*/  ISETP.LT.OR P4, PT, R0.reuse, R233, P4 ;  /* 0x000000e90000720c */ /* 0x040fe40002781670 */
[----:B------:R-:W-:Y:S02]  /*86d0*/  ISETP.LT.OR P1, PT, R0, R232, P1 ;  /* 0x000000e80000720c */ /* 0x000fe40000f21670 */
[----:B------:R-:W-:Y:S02]  /*86e0*/  FSEL R0, R22, -INF , !P0 ;  /* 0xff80000016007808 */ /* 0x000fe40004000000 */
[----:B------:R-:W-:Y:S02]  /*86f0*/  PLOP3.LUT P0, PT, PT, PT, UP0, 0x80, 0x0 ;  /* 0x000000000000781c */ /* 0x000fe40003f0f008 */
[----:B------:R-:W-:Y:S01]  /*8700*/  FSEL R252, R29, -INF , !P5 ;  /* 0xff8000001dfc7808 */ /* 0x000fe20006800000 */
[----:B------:R1:W-:Y:S01]  /*8710*/  STL [R1+0x48], R0 ;  /* 0x0000480001007387 */ /* 0x0003e20000100800 */
[----:B------:R-:W-:-:S02]  /*8720*/  FSEL R183, R31, -INF , !P2 ;  /* 0xff8000001fb77808 */ /* 0x000fc40005000000 */
[C---:B------:R-:W-:Y:S02]  /*8730*/  ISETP.GE.AND P5, PT, R2.reuse, R235, PT ;  /* 0x000000eb0200720c */ /* 0x040fe40003fa6270 */
[C---:B------:R-:W-:Y:S02]  /*8740*/  ISETP.GE.AND P2, PT, R2.reuse, R234, PT ;  /* 0x000000ea0200720c */ /* 0x040fe40003f46270 */
        /* <DEDUP_REMOVED lines=15> */
[----:B------:R-:W-:Y:S02]  /*8840*/  UIMAD UR28, UR28, UR4, URZ ;  /* 0x000000041c1c72a4 */ /* 0x000fe4000f8e023f */
[----:B------:R-:W-:Y:S02]  /*8850*/  USHF.L.U32 UR4, UR8, 0x5, URZ ;  /* 0x0000000508047899 */ /* 0x000fe4000800063f */
[----:B------:R-:W-:Y:S01]  /*8860*/  UIMAD UR28, UR30, UR5, UR28 ;  /* 0x000000051e1c72a4 */ /* 0x000fe2000f8e021c */
[----:B------:R-:W-:-:S02]  /*8870*/  IMAD.U32 R4, RZ, RZ, UR32 ;  /* 0x00000020ff047e24 */ /* 0x000fc4000f8e00ff */
[----:B------:R-:W-:Y:S01]  /*8880*/  IMAD.U32 R5, RZ, RZ, UR33 ;  /* 0x00000021ff057e24 */ /* 0x000fe2000f8e00ff */
[----:B------:R-:W-:-:S06]  /*8890*/  UIADD3 UR28, UR33, UR28, URZ ;  /* 0x0000001c211c7290 */ /* 0x000fcc000fffe03f */
[----:B------:R-:W-:Y:S01]  /*88a0*/  IMAD.U32 R2, RZ, RZ, UR28 ;  /* 0x0000001cff027e24 */ /* 0x000fe2000f8e00ff */
[----:B------:R-:W-:Y:S02]  /*88b0*/  UMOV UR28, 0x5 ;  /* 0x00000005001c7882 */ /* 0x000fe40000000000 */
[----:B------:R-:W-:Y:S01]  /*88c0*/  USHF.L.U64.HI UR28, UR8, UR28, UR5 ;  /* 0x0000001c081c7299 */ /* 0x000fe20008010205 */
[----:B-12---:R-:W-:-:S04]  /*88d0*/  LEA R0, P0, R4, R248, 0x6 ;  /* 0x000000f804007211 */ /* 0x006fc800078030ff */
[----:B------:R-:W-:Y:S02]  /*88e0*/  LEA R8, P1, R0, c[0x0][0x168], 0x1 ;  /* 0x00005a0000087a11 */ /* 0x000fe400078208ff */
[----:B---3--:R-:W-:Y:S02]  /*88f0*/  LEA.HI.X R2, R4, R251, R2, 0x6, P0 ;  /* 0x000000fb04027211 */ /* 0x008fe400000f3402 */
        /* <DEDUP_REMOVED lines=27> */
.L_x_971:
[----:B------:R-:W2:Y:S01]  /*8ab0*/  LDL.LU.64 R34, [R1+0x50] ;  /* 0x0000500001227983 */ /* 0x000ea20000300a00 */
[----:B------:R-:W-:-:S03]  /*8ac0*/  MOV R175, R196 ;  /* 0x000000c400af7202 */ /* 0x000fc60000000f00 */
[----:B------:R-:W3:Y:S04]  /*8ad0*/  LDL.LU.64 R184, [R1+0x18] ;  /* 0x0000180001b87983 */ /* 0x000ee80000300a00 */
[----:B-1----:R-:W4:Y:S04]  /*8ae0*/  LDL R7, [R1+0x68] ;  /* 0x0000680001077983 */ /* 0x002f280000100800 */
[----:B------:R-:W2:Y:S04]  /*8af0*/  LDL R6, [R1+0x4c] ;  /* 0x00004c0001067983 */ /* 0x000ea80000100800 */
[----:B------:R1:W-:Y:S04]  /*8b00*/  STL [R1+0x78], R204 ;  /* 0x000078cc01007387 */ /* 0x0003e80000100800 */
[----:B-1----:R-:W2:Y:S01]  /*8b10*/  LDL.LU R204, [R1+0x48] ;  /* 0x0000480001cc7983 */ /* 0x002ea20000300800 */
[----:B------:R-:W-:-:S04]  /*8b20*/  FMNMX.FTZ R0, R132, R12, !PT ;  /* 0x0000000c84007209 */ /* 0x000fc80007810000 */
[----:B------:R-:W-:-:S04]  /*8b30*/  FMNMX.FTZ R0, R13, R0, !PT ;  /* 0x000000000d007209 */ /* 0x000fc80007810000 */
[----:B------:R-:W-:-:S04]  /*8b40*/  FMNMX.FTZ R0, R15, R0, !PT ;  /* 0x000000000f007209 */ /* 0x000fc80007810000 */
[----:B------:R-:W-:-:S04]  /*8b50*/  FMNMX.FTZ R0, R14, R0, !PT ;  /* 0x000000000e007209 */ /* 0x000fc80007810000 */
[----:B------:R-:W-:-:S04]  /*8b60*/  FMNMX.FTZ R0, R179, R0, !PT ;  /* 0x00000000b3007209 */ /* 0x000fc80007810000 */
[----:B------:R-:W-:-:S04]  /*8b70*/  FMNMX.FTZ R0, R176, R0, !PT ;  /* 0x00000000b0007209 */ /* 0x000fc80007810000 */
[----:B------:R-:W-:Y:S02]  /*8b80*/  FMNMX.FTZ R2, R169, R0, !PT ;  /* 0x00000000a9027209 */ /* 0x000fe40007810000 */
        /* <DEDUP_REMOVED lines=22> */
[----:B------:R-:W-:-:S06]  /*8cf0*/  USHF.L.U32 UR4, UR29, 0x1, URZ ;  /* 0x000000011d047899 */ /* 0x000fcc000800063f */
[----:B------:R-:W-:Y:S01]  /*8d00*/  IMAD.U32 R4, RZ, RZ, UR4 ;  /* 0x00000004ff047e24 */ /* 0x000fe2000f8e00ff */
[----:B-1----:R-:W-:-:S05]  /*8d10*/  FMNMX.FTZ R0, R0, R5, !PT ;  /* 0x0000000500007209 */ /* 0x002fca0007810000 */
[----:B------:R-:W1:Y:S01]  /*8d20*/  SHFL.BFLY PT, R8, R0, 0x1, 0x1f ;  /* 0x0c201f0000087f89 */ /* 0x000e6200000e0000 */
[----:B------:R-:W1:Y:S02]  /*8d30*/  LDC.U8 R18, c[0x0][0x2d8] ;  /* 0x0000b600ff127b82 */ /* 0x000e640000000000 */
[----:B-1----:R-:W-:-:S04]  /*8d40*/  FMNMX.FTZ R197, R0, R8, !PT ;  /* 0x0000000800c57209 */ /* 0x002fc80007810000 */
[C---:B------:R-:W-:Y:S01]  /*8d50*/  FSETP.NEU.FTZ.AND P1, PT, R197.reuse, -INF , PT ;  /* 0xff800000c500780b */ /* 0x040fe20003f3d000 */
[----:B------:R-:W-:-:S05]  /*8d60*/  FMUL.FTZ R8, R197, c[0x0][0x23c] ;  /* 0x00008f00c5087a20 */ /* 0x000fca0000410000 */
[----:B------:R-:W-:-:S05]  /*8d70*/  FSEL R8, R8, RZ, P1 ;  /* 0x000000ff08087208 */ /* 0x000fca0000800000 */
[----:B------:R-:W-:Y:S01]  /*8d80*/  FFMA.FTZ R13, R13, c[0x0][0x23c], -R8 ;  /* 0x00008f000d0d7a23 */ /* 0x000fe20000010808 */
[----:B------:R-:W-:-:S03]  /*8d90*/  PRMT R18, R18, 0x7054, R18 ;  /* 0x0000705412127816 */ /* 0x000fc60000000012 */
[----:B------:R-:W1:Y:S01]  /*8da0*/  MUFU.EX2 R21, R13 ;  /* 0x0000000d00157308 */ /* 0x000e620000000800 */
[----:B------:R-:W-:-:S07]  /*8db0*/  FFMA.FTZ R12, R12, c[0x0][0x23c], -R8 ;  /* 0x00008f000c0c7a23 */ /* 0x000fce0000010808 */
[----:B------:R-:W-:Y:S01]  /*8dc0*/  MUFU.EX2 R173, R12 ;  /* 0x0000000c00ad7308 */ /* 0x000fe20000000800 */
[----:B----4-:R-:W-:-:S05]  /*8dd0*/  IMAD.WIDE.U32 R30, R7, -0x2daee0ad, RZ ;  /* 0xd2511f53071e7825 */ /* 0x010fca00078e00ff */
[----:B------:R-:W-:Y:S02]  /*8de0*/  LOP3.LUT R4, R31, UR27, R4, 0x96, !PT ;  /* 0x0000001b1f047c12 */ /* 0x000fe4000f8e9604 */
[----:B--2---:R-:W-:-:S04]  /*8df0*/  FMNMX.FTZ R2, R204, R2, !PT ;  /* 0x00000002cc027209 */ /* 0x004fc80007810000 */
[----:B------:R-:W-:-:S04]  /*8e00*/  FMNMX.FTZ R2, R28, R2, !PT ;  /* 0x000000021c027209 */ /* 0x000fc80007810000 */
[----:B------:R-:W-:-:S04]  /*8e10*/  FMNMX.FTZ R2, R186, R2, !PT ;  /* 0x00000002ba027209 */ /* 0x000fc80007810000 */
[----:B------:R-:W-:-:S05]  /*8e20*/  FMNMX.FTZ R2, R180, R2, !PT ;  /* 0x00000002b4027209 */ /* 0x000fca0007810000 */
[----:B------:R-:W2:Y:S01]  /*8e30*/  SHFL.BFLY PT, R7, R2, 0x2, 0x1f ;  /* 0x0c401f0002077f89 */ /* 0x000ea200000e0000 */
[----:B------:R-:W-:Y:S02]  /*8e40*/  IMAD R30, R6, -0x326172a9, RZ ;  /* 0xcd9e8d57061e7824 */ /* 0x000fe400078e02ff */
[----:B------:R-:W-:-:S05]  /*8e50*/  IMAD.WIDE.U32 R4, R4, -0x326172a9, RZ ;  /* 0xcd9e8d5704047825 */ /* 0x000fca00078e00ff */
[----:B------:R-:W-:Y:S02]  /*8e60*/  LOP3.LUT R5, R5, UR23, R30, 0x96, !PT ;  /* 0x0000001705057c12 */ /* 0x000fe4000f8e961e */
[----:B---3--:R-:W-:-:S03]  /*8e70*/  LOP3.LUT R6, R185, UR21, R4, 0x96, !PT ;  /* 0x00000015b9067c12 */ /* 0x008fc6000f8e9604 */
[----:B------:R-:W-:-:S04]  /*8e80*/  IMAD.WIDE.U32 R4, R5, -0x2daee0ad, RZ ;  /* 0xd2511f5305047825 */ /* 0x000fc800078e00ff */
[----:B------:R-:W-:Y:S01]  /*8e90*/  IMAD.WIDE.U32 R16, R6, -0x2daee0ad, RZ ;  /* 0xd2511f5306107825 */ /* 0x000fe200078e00ff */
[----:B------:R-:W-:Y:S02]  /*8ea0*/  LOP3.LUT R5, R5, UR20, R34, 0x96, !PT ;  /* 0x0000001405057c12 */ /* 0x000fe4000f8e9622 */
[----:B--2---:R-:W-:Y:S02]  /*8eb0*/  FMNMX.FTZ R2, R2, R7, !PT ;  /* 0x0000000702027209 */ /* 0x004fe40007810000 */
[----:B------:R-:W-:-:S03]  /*8ec0*/  LOP3.LUT R6, R17, UR18, R4, 0x96, !PT ;  /* 0x0000001211067c12 */ /* 0x000fc6000f8e9604 */
[----:B------:R-:W2:Y:S01]  /*8ed0*/  SHFL.BFLY PT, R9, R2, 0x1, 0x1f ;  /* 0x0c201f0002097f89 */ /* 0x000ea200000e0000 */
[----:B------:R-:W-:-:S04]  /*8ee0*/  IMAD.WIDE.U32 R4, R5, -0x326172a9, RZ ;  /* 0xcd9e8d5705047825 */ /* 0x000fc800078e00ff */
[----:B------:R-:W-:Y:S01]  /*8ef0*/  IMAD.WIDE.U32 R10, R6, -0x326172a9, RZ ;  /* 0xcd9e8d57060a7825 */ /* 0x000fe200078e00ff */
[----:B------:R-:W-:-:S04]  /*8f00*/  LOP3.LUT R5, R5, UR19, R184, 0x96, !PT ;  /* 0x0000001305057c12 */ /* 0x000fc8000f8e96b8 */
[----:B------:R-:W-:Y:S01]  /*8f10*/  LOP3.LUT R0, R11, UR17, R4, 0x96, !PT ;  /* 0x000000110b007c12 */ /* 0x000fe2000f8e9604 */
[----:B------:R-:W-:-:S04]  /*8f20*/  IMAD.WIDE.U32 R4, R5, -0x2daee0ad, RZ ;  /* 0xd2511f5305047825 */ /* 0x000fc800078e00ff */
[----:B------:R-:W-:Y:S01]  /*8f30*/  IMAD.WIDE.U32 R22, R0, -0x2daee0ad, RZ ;  /* 0xd2511f5300167825 */ /* 0x000fe200078e00ff */
[----:B------:R-:W-:-:S04]  /*8f40*/  LOP3.LUT R6, R5, UR16, R16, 0x96, !PT ;  /* 0x0000001005067c12 */ /* 0x000fc8000f8e9610 */
[----:B------:R-:W-:Y:S01]  /*8f50*/  LOP3.LUT R4, R23, UR7, R4, 0x96, !PT ;  /* 0x0000000717047c12 */ /* 0x000fe2000f8e9604 */
[----:B------:R-:W-:Y:S01]  /*8f60*/  IMAD.WIDE.U32 R6, R6, -0x326172a9, RZ ;  /* 0xcd9e8d5706067825 */ /* 0x000fe200078e00ff */
[----:B--2---:R-:W-:-:S03]  /*8f70*/  FMNMX.FTZ R196, R2, R9, !PT ;  /* 0x0000000902c47209 */ /* 0x004fc60007810000 */
[----:B------:R-:W-:Y:S01]  /*8f80*/  IMAD.WIDE.U32 R4, R4, -0x326172a9, RZ ;  /* 0xcd9e8d5704047825 */ /* 0x000fe200078e00ff */
[----:B------:R-:W-:-:S03]  /*8f90*/  LOP3.LUT R20, R7, UR9, R10, 0x96, !PT ;  /* 0x0000000907147c12 */ /* 0x000fc6000f8e960a */
[----:B------:R-:W-:Y:S01]  /*8fa0*/  FFMA.FTZ R2, R15, c[0x0][0x23c], -R8 ;  /* 0x00008f000f027a23 */ /* 0x000fe20000010808 */
[----:B------:R-:W-:Y:S01]  /*8fb0*/  SHF.R.U32.HI R11, RZ, 0x10, R4 ;  /* 0x00000010ff0b7819 */ /* 0x000fe20000011604 */
[C---:B------:R-:W-:Y:S01]  /*8fc0*/  FMUL.FTZ R9, R196.reuse, c[0x0][0x23c] ;  /* 0x00008f00c4097a20 */ /* 0x040fe20000410000 */
[----:B------:R-:W-:Y:S01]  /*8fd0*/  FSETP.NEU.FTZ.AND P0, PT, R196, -INF , PT ;  /* 0xff800000c400780b */ /* 0x000fe20003f1d000 */
[----:B------:R2:W-:Y:S01]  /*8fe0*/  MUFU.EX2 R33, R2 ;  /* 0x0000000200217308 */ /* 0x0005e20000000800 */
[C---:B------:R-:W-:Y:S02]  /*8ff0*/  LOP3.LUT R10, R4.reuse, 0xffff, RZ, 0xc0, !PT ;  /* 0x0000ffff040a7812 */ /* 0x040fe400078ec0ff */
[----:B------:R-:W-:Y:S02]  /*9000*/  LOP3.LUT R0, R5, UR25, R6, 0x96, !PT ;  /* 0x0000001905007c12 */ /* 0x000fe4000f8e9606 */
[----:B------:R-:W-:Y:S02]  /*9010*/  LOP3.LUT R5, R4, 0xff, RZ, 0xc0, !PT ;  /* 0x000000ff04057812 */ /* 0x000fe400078ec0ff */
[----:B------:R-:W-:-:S02]  /*9020*/  SHF.R.U32.HI R4, RZ, 0x18, R4 ;  /* 0x00000018ff047819 */ /* 0x000fc40000011604 */
[----:B------:R-:W-:Y:S02]  /*9030*/  LOP3.LUT R11, R11, 0xff, RZ, 0xc0, !PT ;  /* 0x000000ff0b0b7812 */ /* 0x000fe400078ec0ff */
[----:B------:R-:W-:Y:S02]  /*9040*/  FSEL R9, R9, RZ, P0 ;  /* 0x000000ff09097208 */ /* 0x000fe40000000000 */
[----:B------:R-:W-:Y:S01]  /*9050*/  SHF.R.U32.HI R10, RZ, 0x8, R10 ;  /* 0x00000008ff0a7819 */ /* 0x000fe2000001160a */
[----:B--2---:R-:W-:Y:S01]  /*9060*/  FFMA.FTZ R2, R14, c[0x0][0x23c], -R8 ;  /* 0x00008f000e027a23 */ /* 0x004fe20000010808 */
[----:B------:R-:W-:Y:S01]  /*9070*/  PRMT R11, R11, 0x5410, R4 ;  /* 0x000054100b0b7816 */ /* 0x000fe20000000004 */
[----:B------:R-:W-:Y:S01]  /*9080*/  FFMA.FTZ R4, R24, c[0x0][0x23c], -R9 ;  /* 0x00008f0018047a23 */ /* 0x000fe20000010809 */
[----:B------:R-:W-:Y:S01]  /*9090*/  PRMT R10, R5, 0x5410, R10 ;  /* 0x00005410050a7816 */ /* 0x000fe2000000000a */
[----:B------:R2:W3:Y:S01]  /*90a0*/  MUFU.EX2 R174, R2 ;  /* 0x0000000200ae7308 */ /* 0x0004e20000000800 */
[----:B------:R-:W-:Y:S01]  /*90b0*/  SHF.R.U32.HI R5, RZ, 0x10, R0 ;  /* 0x00000010ff057819 */ /* 0x000fe20000011600 */
[----:B------:R-:W4:Y:S01]  /*90c0*/  LDSM.16.MT88.4 R12, [R205+0x10000] ;  /* 0x01000000cd0c783b */ /* 0x000f220000004200 */
[----:B------:R-:W-:-:S05]  /*90d0*/  LOP3.LUT R7, R0, 0xff, RZ, 0xc0, !PT ;  /* 0x000000ff00077812 */ /* 0x000fca00078ec0ff */
[----:B------:R1:W1:Y:S01]  /*90e0*/  MUFU.EX2 R19, R4 ;  /* 0x0000000400137308 */ /* 0x0002620000000800 */
[----:B--2---:R-:W-:-:S04]  /*90f0*/  LOP3.LUT R2, R0, 0xffff, RZ, 0xc0, !PT ;  /* 0x0000ffff00027812 */ /* 0x004fc800078ec0ff */
[----:B------:R-:W-:Y:S02]  /*9100*/  SHF.R.U32.HI R6, RZ, 0x8, R2 ;  /* 0x00000008ff067819 */ /* 0x000fe40000011602 */
[----:B------:R-:W-:Y:S02]  /*9110*/  SHF.R.U32.HI R2, RZ, 0x18, R0 ;  /* 0x00000018ff027819 */ /* 0x000fe40000011600 */
[----:B------:R-:W-:Y:S01]  /*9120*/  LOP3.LUT R0, R5, 0xff, RZ, 0xc0, !PT ;  /* 0x000000ff05007812 */ /* 0x000fe200078ec0ff */
[----:B-1----:R-:W-:-:S03]  /*9130*/  FFMA.FTZ R4, R25, c[0x0][0x23c], -R9 ;  /* 0x00008f0019047a23 */ /* 0x002fc60000010809 */
[----:B------:R-:W-:Y:S01]  /*9140*/  PRMT R16, R0, 0x5410, R2 ;  /* 0x0000541000107816 */ /* 0x000fe20000000002 */
[----:B------:R-:W1:Y:S01]  /*9150*/  MUFU.EX2 R187, R4 ;  /* 0x0000000400bb7308 */ /* 0x000e620000000800 */
[----:B------:R-:W-:Y:S01]  /*9160*/  FFMA.FTZ R0, R26, c[0x0][0x23c], -R9 ;  /* 0x00008f001a007a23 */ /* 0x000fe20000010809 */
[----:B------:R-:W-:Y:S01]  /*9170*/  PRMT R17, R7, 0x5410, R6 ;  /* 0x0000541007117816 */ /* 0x000fe20000000006 */
[----:B------:R-:W-:Y:S01]  /*9180*/  HSET2.LE.AND R6, R10, R18, PT ;  /* 0x000000120a067233 */ /* 0x000fe20003803000 */
[----:B------:R-:W-:-:S04]  /*9190*/  FSEL R2, R196, RZ, P0 ;  /* 0x000000ffc4027208 */ /* 0x000fc80000000000 */
[----:B------:R3:W-:Y:S01]  /*91a0*/  MUFU.EX2 R24, R0 ;  /* 0x0000000000187308 */ /* 0x0007e20000000800 */
[----:B------:R-:W-:Y:S01]  /*91b0*/  FSEL R5, R197, RZ, P1 ;  /* 0x000000ffc5057208 */ /* 0x000fe20000800000 */
[----:B------:R-:W-:Y:S02]  /*91c0*/  FADD.FTZ R3, R3, -R2 ;  /* 0x8000000203037221 */ /* 0x000fe40000010000 */
[----:B------:R-:W-:Y:S02]  /*91d0*/  FFMA.FTZ R2, R27, c[0x0][0x23c], -R9 ;  /* 0x00008f001b027a23 */ /* 0x000fe40000010809 */
[----:B------:R-:W-:Y:S01]  /*91e0*/  FADD.FTZ R5, R132, -R5 ;  /* 0x8000000584057221 */ /* 0x000fe20000010000 */
[----:B------:R-:W-:Y:S02]  /*91f0*/  MOV R132, R21 ;  /* 0x0000001500847202 */ /* 0x000fe40000000f00 */
[----:B---3--:R-:W-:-:S04]  /*9200*/  F2FP.BF16.PACK_AB R0, R174, R33 ;  /* 0x00000021ae00723e */ /* 0x008fc800000010ff */
[----:B------:R-:W-:Y:S01]  /*9210*/  LOP3.LUT R6, R6, R0, RZ, 0xc0, !PT ;  /* 0x0000000006067212 */ /* 0x000fe200078ec0ff */
[----:B------:R-:W-:Y:S01]  /*9220*/  HSET2.LE.AND R0, R11, R18, PT ;  /* 0x000000120b007233 */ /* 0x000fe20003803000 */
[----:B------:R-:W-:Y:S01]  /*9230*/  MOV R11, R19 ;  /* 0x00000013000b7202 */ /* 0x000fe20000000f00 */
[----:B------:R1:W2:Y:S03]  /*9240*/  MUFU.EX2 R21, R2 ;  /* 0x0000000200157308 */ /* 0x0002a60000000800 */
[----:B-1----:R-:W-:-:S04]  /*9250*/  F2FP.BF16.PACK_AB R2, R187, R11 ;  /* 0x0000000bbb02723e */ /* 0x002fc800000010ff */
[----:B------:R-:W-:Y:S01]  /*9260*/  LOP3.LUT R7, R0, R2, RZ, 0xc0, !PT ;  /* 0x0000000200077212 */ /* 0x000fe200078ec0ff */
[----:B------:R-:W-:Y:S01]  /*9270*/  HSET2.LE.AND R0, R17, R18, PT ;  /* 0x0000001211007233 */ /* 0x000fe20003803000 */
[----:B------:R-:W-:-:S04]  /*9280*/  F2FP.BF16.PACK_AB R2, R132, R173 ;  /* 0x000000ad8402723e */ /* 0x000fc800000010ff */
[----:B------:R-:W-:Y:S01]  /*9290*/  LOP3.LUT R4, R0, R2, RZ, 0xc0, !PT ;  /* 0x0000000200047212 */ /* 0x000fe200078ec0ff */
[----:B------:R-:W-:Y:S02]  /*92a0*/  HSET2.LE.AND R0, R16, R18, PT ;  /* 0x0000001210007233 */ /* 0x000fe40003803000 */
[----:B------:R-:W1:Y:S01]  /*92b0*/  LDSM.16.MT88.4 R16, [R206+0x10000] ;  /* 0x01000000ce10783b */ /* 0x000e620000004200 */
[----:B------:R-:W-:Y:S02]  /*92c0*/  FMUL.FTZ R5, R5, c[0x0][0x23c] ;  /* 0x00008f0005057a20 */ /* 0x000fe40000410000 */
[----:B------:R-:W-:Y:S02]  /*92d0*/  FMUL.FTZ R3, R3, c[0x0][0x23c] ;  /* 0x00008f0003037a20 */ /* 0x000fe40000410000 */
[----:B------:R-:W-:Y:S01]  /*92e0*/  IMAD.MOV.U32 R26, RZ, RZ, R28 ;  /* 0x000000ffff1a7224 */ /* 0x000fe200078e001c */
[----:B------:R3:W3:Y:S08]  /*92f0*/  MUFU.EX2 R29, R5 ;  /* 0x00000005001d7308 */ /* 0x0006f00000000800 */
[----:B------:R-:W4:Y:S01]  /*9300*/  MUFU.EX2 R28, R3 ;  /* 0x00000003001c7308 */ /* 0x000f220000000800 */
[----:B--2---:R-:W-:-:S04]  /*9310*/  F2FP.BF16.PACK_AB R2, R21, R24 ;  /* 0x000000181502723e */ /* 0x004fc800000010ff */
[----:B---3--:R-:W-:Y:S01]  /*9320*/  LOP3.LUT R5, R0, R2, RZ, 0xc0, !PT ;  /* 0x0000000200057212 */ /* 0x008fe200078ec0ff */
[-C--:B------:R-:W-:Y:S02]  /*9330*/  FMUL.FTZ R136, R136, R29.reuse ;  /* 0x0000001d88887220 */ /* 0x080fe40000410000 */
[-C--:B------:R-:W-:Y:S02]  /*9340*/  FMUL.FTZ R137, R137, R29.reuse ;  /* 0x0000001d89897220 */ /* 0x080fe40000410000 */
[-C--:B------:R-:W-:Y:S02]  /*9350*/  FMUL.FTZ R140, R140, R29.reuse ;  /* 0x0000001d8c8c7220 */ /* 0x080fe40000410000 */
[----:B------:R-:W-:Y:S02]  /*9360*/  FMUL.FTZ R141, R141, R29 ;  /* 0x0000001d8d8d7220 */ /* 0x000fe40000410000 */
[-C--:B----4-:R-:W-:Y:S02]  /*9370*/  FMUL.FTZ R138, R138, R28.reuse ;  /* 0x0000001c8a8a7220 */ /* 0x090fe40000410000 */
        /* <DEDUP_REMOVED lines=10> */
[----:B------:R-:W-:Y:S01]  /*9420*/  FMUL.FTZ R151, R151, R28 ;  /* 0x0000001c97977220 */ /* 0x000fe20000410000 */
[C---:B------:R-:W-:Y:S08]  /*9430*/  HMMA.16816.F32.BF16 R136, R4.reuse, R12, R136 ;  /* 0x0000000c0488723c */ /* 0x040ff00000041888 */
[C---:B------:R-:W-:Y:S01]  /*9440*/  HMMA.16816.F32.BF16 R188, R4.reuse, R14, R140 ;  /* 0x0000000e04bc723c */ /* 0x040fe2000004188c */
[----:B------:R-:W2:Y:S07]  /*9450*/  LDSM.16.MT88.4 R12, [R208+0x10000] ;  /* 0x01000000d00c783b */ /* 0x000eae0000004200 */
[C---:B-1----:R-:W-:Y:S08]  /*9460*/  HMMA.16816.F32.BF16 R144, R4.reuse, R16, R144 ;  /* 0x000000100490723c */ /* 0x042ff00000041890 */
[----:B------:R-:W-:Y:S01]  /*9470*/  HMMA.16816.F32.BF16 R248, R4, R18, R148 ;  /* 0x0000001204f8723c */ /* 0x000fe20000041894 */
[----:B------:R-:W1:Y:S01]  /*9480*/  LDSM.16.MT88.4 R16, [R207+0x10000] ;  /* 0x01000000cf10783b */ /* 0x000e620000004200 */
        /* <DEDUP_REMOVED lines=15> */
[----:B------:R-:W-:Y:S01]  /*9580*/  FMUL.FTZ R167, R167, R28 ;  /* 0x0000001ca7a77220 */ /* 0x000fe20000410000 */
[C---:B--2---:R-:W-:Y:S08]  /*9590*/  HMMA.16816.F32.BF16 R152, R4.reuse, R12, R152 ;  /* 0x0000000c0498723c */ /* 0x044ff00000041898 */
        /* <DEDUP_REMOVED lines=18> */
[----:B------:R-:W-:Y:S02]  /*96c0*/  FMUL.FTZ R49, R49, R29 ;  /* 0x0000001d31317220 */ /* 0x000fe40000410000 */
[-C--:B------:R-:W-:Y:S02]  /*96d0*/  FMUL.FTZ R50, R50, R28.reuse ;  /* 0x0000001c32327220 */ /* 0x080fe40000410000 */
[----:B------:R-:W-:Y:S01]  /*96e0*/  FMUL.FTZ R51, R51, R28 ;  /* 0x0000001c33337220 */ /* 0x000fe20000410000 */
[----:B------:R-:W-:Y:S01]  /*96f0*/  MOV R150, R186 ;  /* 0x000000ba00967202 */ /* 0x000fe20000000f00 */
[----:B------:R-:W-:Y:S01]  /*9700*/  IMAD.MOV.U32 R151, RZ, RZ, R187 ;  /* 0x000000ffff977224 */ /* 0x000fe200078e00bb */
[----:B------:R-:W-:Y:S01]  /*9710*/  MOV R149, R185 ;  /* 0x000000b900957202 */ /* 0x000fe20000000f00 */
[----:B------:R-:W-:Y:S01]  /*9720*/  IMAD.MOV.U32 R148, RZ, RZ, R184 ;  /* 0x000000ffff947224 */ /* 0x000fe200078e00b8 */
[----:B--2---:R-:W-:Y:S01]  /*9730*/  HMMA.16816.F32.BF16 R192, R4, R12, R36 ;  /* 0x0000000c04c0723c */ /* 0x004fe20000041824 */
[----:B------:R-:W-:Y:S01]  /*9740*/  MOV R25, R240 ;  /* 0x000000f000197202 */ /* 0x000fe20000000f00 */
[----:B------:R-:W-:-:S06]  /*9750*/  IMAD.MOV.U32 R27, RZ, RZ, R200 ;  /* 0x000000ffff1b7224 */ /* 0x000fcc00078e00c8 */
        /* <DEDUP_REMOVED lines=25> */
[----:B------:R-:W-:Y:S01]  /*98f0*/  MOV R142, R182 ;  /* 0x000000b6008e7202 */ /* 0x000fe20000000f00 */
[----:B--2---:R-:W-:Y:S01]  /*9900*/  HMMA.16816.F32.BF16 R188, R4, R12, R52 ;  /* 0x0000000c04bc723c */ /* 0x004fe20000041834 */
[----:B------:R-:W-:Y:S01]  /*9910*/  IMAD.MOV.U32 R141, RZ, RZ, R181 ;  /* 0x000000ffff8d7224 */ /* 0x000fe200078e00b5 */
[----:B------:R-:W-:Y:S01]  /*9920*/  MOV R140, R174 ;  /* 0x000000ae008c7202 */ /* 0x000fe20000000f00 */
[----:B------:R-:W-:-:S04]  /*9930*/  IMAD.MOV.U32 R143, RZ, RZ, R173 ;  /* 0x000000ffff8f7224 */ /* 0x000fc800078e00ad */
[----:B------:R-:W-:Y:S01]  /*9940*/  MOV R54, R180 ;  /* 0x000000b400367202 */ /* 0x000fe20000000f00 */
[----:B------:R-:W-:Y:S01]  /*9950*/  IMAD.MOV.U32 R55, RZ, RZ, R132 ;  /* 0x000000ffff377224 */ /* 0x000fe200078e0084 */
[----:B------:R-:W-:Y:S01]  /*9960*/  MOV R52, R183 ;  /* 0x000000b700347202 */ /* 0x000fe20000000f00 */
[----:B------:R-:W-:Y:S01]  /*9970*/  IMAD.MOV.U32 R53, RZ, RZ, R175 ;  /* 0x000000ffff357224 */ /* 0x000fe200078e00af */
[C---:B------:R-:W-:Y:S01]  /*9980*/  HMMA.16816.F32.BF16 R180, R4.reuse, R14, R56 ;  /* 0x0000000e04b4723c */ /* 0x040fe20000041838 */
[----:B------:R-:W-:Y:S01]  /*9990*/  IMAD.MOV.U32 R132, RZ, RZ, R172 ;  /* 0x000000ffff847224 */ /* 0x000fe200078e00ac */
[----:B------:R-:W2:Y:S06]  /*99a0*/  LDSM.16.MT88.4 R12, [R205+0x14000] ;  /* 0x01400000cd0c783b */ /* 0x000eac0000004200 */
        /* <DEDUP_REMOVED lines=81> */
[----:B------:R-:W-:Y:S01]  /*9ec0*/  MOV R40, R0 ;  /* 0x0000000000287202 */ /* 0x000fe20000000f00 */
[----:B------:R-:W-:-:S04]  /*9ed0*/  FFMA.FTZ R0, R179, c[0x0][0x23c], -R8 ;  /* 0x00008f00b3007a23 */ /* 0x000fc80000010808 */
[----:B------:R3:W-:Y:S01]  /*9ee0*/  MUFU.EX2 R74, R0 ;  /* 0x00000000004a7308 */ /* 0x0007e20000000800 */
[----:B------:R-:W-:Y:S01]  /*9ef0*/  MOV R42, R3 ;  /* 0x00000003002a7202 */ /* 0x000fe20000000f00 */
[----:B------:R-:W-:Y:S02]  /*9f00*/  IMAD.MOV.U32 R43, RZ, RZ, R2 ;  /* 0x000000ffff2b7224 */ /* 0x000fe400078e0002 */
[----:B---3--:R-:W-:-:S04]  /*9f10*/  FFMA.FTZ R0, R176, c[0x0][0x23c], -R8 ;  /* 0x00008f00b0007a23 */ /* 0x008fc80000010808 */
[----:B------:R3:W4:Y:S01]  /*9f20*/  MUFU.EX2 R56, R0 ;  /* 0x0000000000387308 */ /* 0x0007220000000800 */
[----:B------:R-:W-:Y:S01]  /*9f30*/  IMAD.WIDE.U32 R2, R20, -0x2daee0ad, RZ ;  /* 0xd2511f5314027825 */ /* 0x000fe200078e00ff */
[----:B------:R-:W1:Y:S03]  /*9f40*/  LDC.U8 R69, c[0x0][0x2d8] ;  /* 0x0000b600ff457b82 */ /* 0x000e660000000000 */
[----:B------:R-:W-:Y:S02]  /*9f50*/  FMUL.FTZ R116, R116, R29 ;  /* 0x0000001d74747220 */ /* 0x000fe40000410000 */
[----:B---3--:R-:W-:-:S04]  /*9f60*/  FFMA.FTZ R0, R169, c[0x0][0x23c], -R8 ;  /* 0x00008f00a9007a23 */ /* 0x008fc80000010808 */
[----:B------:R3:W1:Y:S01]  /*9f70*/  MUFU.EX2 R68, R0 ;  /* 0x0000000000447308 */ /* 0x0006620000000800 */
[-C--:B------:R-:W-:Y:S02]  /*9f80*/  FMUL.FTZ R117, R117, R29.reuse ;  /* 0x0000001d75757220 */ /* 0x080fe40000410000 */
[-C--:B------:R-:W-:Y:S02]  /*9f90*/  FMUL.FTZ R118, R118, R28.reuse ;  /* 0x0000001c76767220 */ /* 0x080fe40000410000 */
[----:B------:R-:W-:Y:S02]  /*9fa0*/  FMUL.FTZ R119, R119, R28 ;  /* 0x0000001c77777220 */ /* 0x000fe40000410000 */
[-C--:B------:R-:W-:Y:S02]  /*9fb0*/  FMUL.FTZ R120, R120, R29.reuse ;  /* 0x0000001d78787220 */ /* 0x080fe40000410000 */
[----:B------:R-:W-:Y:S02]  /*9fc0*/  FMUL.FTZ R121, R121, R29 ;  /* 0x0000001d79797220 */ /* 0x000fe40000410000 */
[----:B---3--:R-:W-:-:S02]  /*9fd0*/  FFMA.FTZ R0, R168, c[0x0][0x23c], -R8 ;  /* 0x00008f00a8007a23 */ /* 0x008fc40000010808 */
[-C--:B------:R-:W-:Y:S02]  /*9fe0*/  FMUL.FTZ R122, R122, R28.reuse ;  /* 0x0000001c7a7a7220 */ /* 0x080fe40000410000 */
[----:B------:R3:W-:Y:S01]  /*9ff0*/  MUFU.EX2 R90, R0 ;  /* 0x00000000005a7308 */ /* 0x0007e20000000800 */
[-C--:B------:R-:W-:Y:S02]  /*a000*/  FMUL.FTZ R123, R123, R28.reuse ;  /* 0x0000001c7b7b7220 */ /* 0x080fe40000410000 */
[-C--:B------:R-:W-:Y:S02]  /*a010*/  FMUL.FTZ R124, R124, R29.reuse ;  /* 0x0000001d7c7c7220 */ /* 0x080fe40000410000 */
[----:B------:R-:W-:Y:S02]  /*a020*/  FMUL.FTZ R125, R125, R29 ;  /* 0x0000001d7d7d7220 */ /* 0x000fe40000410000 */
[-C--:B------:R-:W-:Y:S02]  /*a030*/  FMUL.FTZ R126, R126, R28.reuse ;  /* 0x0000001c7e7e7220 */ /* 0x080fe40000410000 */
[----:B------:R-:W-:-:S02]  /*a040*/  FMUL.FTZ R127, R127, R28 ;  /* 0x0000001c7f7f7220 */ /* 0x000fc40000410000 */
[-C--:B------:R-:W-:Y:S02]  /*a050*/  FMUL.FTZ R128, R128, R29.reuse ;  /* 0x0000001d80807220 */ /* 0x080fe40000410000 */
[----:B------:R-:W-:Y:S02]  /*a060*/  FMUL.FTZ R129, R129, R29 ;  /* 0x0000001d81817220 */ /* 0x000fe40000410000 */
[-C--:B------:R-:W-:Y:S02]  /*a070*/  FMUL.FTZ R130, R130, R28.reuse ;  /* 0x0000001c82827220 */ /* 0x080fe40000410000 */
[--C-:B---3--:R-:W-:Y:S02]  /*a080*/  FFMA.FTZ R0, R177, c[0x0][0x23c], -R9.reuse ;  /* 0x00008f00b1007a23 */ /* 0x108fe40000010809 */
[----:B------:R-:W-:Y:S02]  /*a090*/  FMUL.FTZ R131, R131, R28 ;  /* 0x0000001c83837220 */ /* 0x000fe40000410000 */
[----:B------:R3:W-:Y:S01]  /*a0a0*/  MUFU.EX2 R75, R0 ;  /* 0x00000000004b7308 */ /* 0x0007e20000000800 */
[----:B------:R-:W-:Y:S01]  /*a0b0*/  IMAD.MOV.U32 R41, RZ, RZ, R10 ;  /* 0x000000ffff297224 */ /* 0x000fe200078e000a */
[----:B--2---:R-:W-:Y:S01]  /*a0c0*/  HMMA.16816.F32.BF16 R116, R4, R12, R116 ;  /* 0x0000000c0474723c */ /* 0x004fe20000041874 */
[----:B------:R-:W-:Y:S01]  /*a0d0*/  FFMA.FTZ R10, R178, c[0x0][0x23c], -R9 ;  /* 0x00008f00b20a7a23 */ /* 0x000fe20000010809 */
[----:B------:R-:W-:Y:S01]  /*a0e0*/  MOV R77, R60 ;  /* 0x0000003c004d7202 */ /* 0x000fe20000000f00 */
[----:B------:R-:W-:Y:S01]  /*a0f0*/  IMAD.MOV.U32 R76, RZ, RZ, R71 ;  /* 0x000000ffff4c7224 */ /* 0x000fe200078e0047 */
[----:B------:R-:W-:Y:S01]  /*a100*/  MOV R78, R62 ;  /* 0x0000003e004e7202 */ /* 0x000fe20000000f00 */
[----:B------:R-:W-:Y:S01]  /*a110*/  IMAD.MOV.U32 R72, RZ, RZ, R61 ;  /* 0x000000ffff487224 */ /* 0x000fe200078e003d */
[----:B------:R-:W-:-:S02]  /*a120*/  MOV R71, R27 ;  /* 0x0000001b00477202 */ /* 0x000fc40000000f00 */
[----:B------:R-:W-:Y:S01]  /*a130*/  HMMA.16816.F32.BF16 R120, R4, R14, R120 ;  /* 0x0000000e0478723c */ /* 0x000fe20000041878 */
[----:B------:R-:W-:Y:S01]  /*a140*/  IMAD.MOV.U32 R60, RZ, RZ, R26 ;  /* 0x000000ffff3c7224 */ /* 0x000fe200078e001a */
[----:B---3--:R-:W-:-:S06]  /*a150*/  LOP3.LUT R0, R3, UR24, R22, 0x96, !PT ;  /* 0x0000001803007c12 */ /* 0x008fcc000f8e9616 */
[C---:B-1----:R-:W-:Y:S01]  /*a160*/  HMMA.16816.F32.BF16 R44, R4.reuse, R16, R124 ;  /* 0x00000010042c723c */ /* 0x042fe2000004187c */
[----:B------:R-:W-:Y:S01]  /*a170*/  MOV R61, R25 ;  /* 0x00000019003d7202 */ /* 0x000fe20000000f00 */
[----:B------:R1:W2:Y:S01]  /*a180*/  MUFU.EX2 R126, R10 ;  /* 0x0000000a007e7308 */ /* 0x0002a20000000800 */
[----:B------:R-:W-:Y:S02]  /*a190*/  MOV R62, R24 ;  /* 0x00000018003e7202 */ /* 0x000fe40000000f00 */
[----:B------:R-:W3:Y:S03]  /*a1a0*/  LDSM.16.MT88.4 R24, [R206+0x10800] ;  /* 0x01080000ce18783b */ /* 0x000ee60000004200 */
[----:B------:R-:W-:Y:S01]  /*a1b0*/  HMMA.16816.F32.BF16 R36, R4, R18, R128 ;  /* 0x000000120424723c */ /* 0x000fe20000041880 */
[----:B------:R-:W-:Y:S01]  /*a1c0*/  MOV R70, R11 ;  /* 0x0000000b00467202 */ /* 0x000fe20000000f00 */
[----:B------:R-:W-:Y:S05]  /*a1d0*/  LDSM.16.MT88.4 R16, [R207+0x10800] ;  /* 0x01080000cf10783b */ /* 0x000fea0000004200 */
[----:B------:R-:W-:Y:S01]  /*a1e0*/  LOP3.LUT R4, R0, 0xffff, RZ, 0xc0, !PT ;  /* 0x0000ffff00047812 */ /* 0x000fe200078ec0ff */
[----:B------:R-:W-:Y:S01]  /*a1f0*/  FFMA.FTZ R5, R170, c[0x0][0x23c], -R9 ;  /* 0x00008f00aa057a23 */ /* 0x000fe20000010809 */
[----:B------:R-:W-:-:S02]  /*a200*/  LOP3.LUT R6, R0, 0xff, RZ, 0xc0, !PT ;  /* 0x000000ff00067812 */ /* 0x000fc400078ec0ff */
[C---:B-1----:R-:W-:Y:S02]  /*a210*/  LOP3.LUT R10, R2.reuse, 0xffff, RZ, 0xc0, !PT ;  /* 0x0000ffff020a7812 */ /* 0x042fe400078ec0ff */
[----:B------:R-:W-:Y:S01]  /*a220*/  SHF.R.U32.HI R3, RZ, 0x8, R4 ;  /* 0x00000008ff037819 */ /* 0x000fe20000011604 */
[----:B------:R-:W-:Y:S01]  /*a230*/  FFMA.FTZ R4, R171, c[0x0][0x23c], -R9 ;  /* 0x00008f00ab047a23 */ /* 0x000fe20000010809 */
[----:B------:R1:W-:Y:S01]  /*a240*/  MUFU.EX2 R88, R5 ;  /* 0x0000000500587308 */ /* 0x0003e20000000800 */
[----:B------:R-:W-:Y:S02]  /*a250*/  LOP3.LUT R12, R2, 0xff, RZ, 0xc0, !PT ;  /* 0x000000ff020c7812 */ /* 0x000fe400078ec0ff */
[--C-:B------:R-:W-:Y:S02]  /*a260*/  SHF.R.U32.HI R11, RZ, 0x18, R2.reuse ;  /* 0x00000018ff0b7819 */ /* 0x100fe40000011602 */
[----:B------:R-:W-:Y:S01]  /*a270*/  MOV R87, R70 ;  /* 0x0000004600577202 */ /* 0x000fe20000000f00 */
[----:B------:R-:W-:Y:S01]  /*a280*/  IMAD.MOV.U32 R70, RZ, RZ, R55 ;  /* 0x000000ffff467224 */ /* 0x000fe200078e0037 */
[----:B------:R-:W-:Y:S01]  /*a290*/  MOV R55, R21 ;  /* 0x0000001500377202 */ /* 0x000fe20000000f00 */
[----:B------:R2:W2:Y:S01]  /*a2a0*/  MUFU.EX2 R91, R4 ;  /* 0x00000004005b7308 */ /* 0x0004a20000000800 */
[----:B------:R-:W3:Y:S01]  /*a2b0*/  LDSM.16.MT88.4 R20, [R208+0x10800] ;  /* 0x01080000d014783b */ /* 0x000ee20000004200 */
[----:B-1----:R-:W-:-:S02]  /*a2c0*/  SHF.R.U32.HI R5, RZ, 0x10, R2 ;  /* 0x00000010ff057819 */ /* 0x002fc40000011602 */
[----:B------:R-:W-:Y:S02]  /*a2d0*/  PRMT R2, R6, 0x5410, R3 ;  /* 0x0000541006027816 */ /* 0x000fe40000000003 */
[----:B------:R-:W-:Y:S02]  /*a2e0*/  SHF.R.U32.HI R3, RZ, 0x10, R0 ;  /* 0x00000010ff037819 */ /* 0x000fe40000011600 */
[----:B------:R-:W-:Y:S02]  /*a2f0*/  LOP3.LUT R6, R5, 0xff, RZ, 0xc0, !PT ;  /* 0x000000ff05067812 */ /* 0x000fe400078ec0ff */
[----:B--2---:R-:W-:Y:S02]  /*a300*/  SHF.R.U32.HI R4, RZ, 0x8, R10 ;  /* 0x00000008ff047819 */ /* 0x004fe4000001160a */
[----:B------:R-:W-:Y:S02]  /*a310*/  LOP3.LUT R5, R3, 0xff, RZ, 0xc0, !PT ;  /* 0x000000ff03057812 */ /* 0x000fe400078ec0ff */
[----:B------:R-:W-:-:S02]  /*a320*/  PRMT R3, R12, 0x5410, R4 ;  /* 0x000054100c037816 */ /* 0x000fc40000000004 */
[----:B------:R-:W1:Y:S01]  /*a330*/  LDSM.16.MT88.4 R12, [R205+0x12800] ;  /* 0x01280000cd0c783b */ /* 0x000e620000004200 */
[----:B------:R-:W-:Y:S02]  /*a340*/  PRMT R69, R69, 0x7054, R69 ;  /* 0x0000705445457816 */ /* 0x000fe40000000045 */
[----:B------:R-:W-:Y:S02]  /*a350*/  SHF.R.U32.HI R7, RZ, 0x18, R0 ;  /* 0x00000018ff077819 */ /* 0x000fe40000011600 */
[----:B------:R-:W-:Y:S01]  /*a360*/  PRMT R10, R6, 0x5410, R11 ;  /* 0x00005410060a7816 */ /* 0x000fe2000000000b */
[--C-:B------:R-:W-:Y:S01]  /*a370*/  HSET2.LE.AND R0, R2, R69.reuse, PT ;  /* 0x0000004502007233 */ /* 0x100fe20003803000 */
[----:B----4-:R-:W-:Y:S01]  /*a380*/  F2FP.BF16.PACK_AB R2, R56, R74 ;  /* 0x0000004a3802723e */ /* 0x010fe200000010ff */
[----:B------:R-:W-:Y:S01]  /*a390*/  IMAD.MOV.U32 R11, RZ, RZ, R68 ;  /* 0x000000ffff0b7224 */ /* 0x000fe200078e0044 */
[----:B------:R-:W-:Y:S01]  /*a3a0*/  PRMT R5, R5, 0x5410, R7 ;  /* 0x0000541005057816 */ /* 0x000fe20000000007 */
[--C-:B------:R-:W-:Y:S01]  /*a3b0*/  HSET2.LE.AND R3, R3, R69.reuse, PT ;  /* 0x0000004503037233 */ /* 0x100fe20003803000 */
[----:B------:R-:W-:Y:S01]  /*a3c0*/  LOP3.LUT R4, R0, R2, RZ, 0xc0, !PT ;  /* 0x0000000200047212 */ /* 0x000fe200078ec0ff */
[--C-:B------:R-:W-:Y:S01]  /*a3d0*/  HSET2.LE.AND R7, R10, R69.reuse, PT ;  /* 0x000000450a077233 */ /* 0x100fe20003803000 */
[----:B------:R-:W-:Y:S01]  /*a3e0*/  F2FP.BF16.PACK_AB R2, R126, R75 ;  /* 0x0000004b7e02723e */ /* 0x000fe200000010ff */
[----:B------:R-:W-:Y:S01]  /*a3f0*/  HSET2.LE.AND R0, R5, R69, PT ;  /* 0x0000004505007233 */ /* 0x000fe20003803000 */
[----:B------:R-:W-:-:S02]  /*a400*/  F2FP.BF16.PACK_AB R6, R90, R11 ;  /* 0x0000000b5a06723e */ /* 0x000fc400000010ff */
[----:B------:R-:W-:Y:S02]  /*a410*/  F2FP.BF16.PACK_AB R10, R91, R88 ;  /* 0x000000585b0a723e */ /* 0x000fe400000010ff */
[----:B------:R-:W-:Y:S02]  /*a420*/  LOP3.LUT R5, R0, R2, RZ, 0xc0, !PT ;  /* 0x0000000200057212 */ /* 0x000fe400078ec0ff */
[----:B------:R-:W-:Y:S02]  /*a430*/  LOP3.LUT R6, R3, R6, RZ, 0xc0, !PT ;  /* 0x0000000603067212 */ /* 0x000fe400078ec0ff */
[----:B------:R-:W-:Y:S02]  /*a440*/  LOP3.LUT R7, R7, R10, RZ, 0xc0, !PT ;  /* 0x0000000a07077212 */ /* 0x000fe400078ec0ff */
        /* <DEDUP_REMOVED lines=9> */
[----:B---3--:R-:W-:Y:S01]  /*a4e0*/  HMMA.16816.F32.BF16 R144, R4, R24, R144 ;  /* 0x000000180490723c */ /* 0x008fe20000041890 */
[----:B------:R-:W-:Y:S01]  /*a4f0*/  MOV R72, R50 ;  /* 0x0000003200487202 */ /* 0x000fe20000000f00 */
[----:B------:R-:W-:Y:S01]  /*a500*/  IMAD.MOV.U32 R79, RZ, RZ, R63 ;  /* 0x000000ffff4f7224 */ /* 0x000fe200078e003f */
[----:B------:R-:W-:Y:S01]  /*a510*/  MOV R69, R54 ;  /* 0x0000003600457202 */ /* 0x000fe20000000f00 */
[----:B------:R-:W-:Y:S01]  /*a520*/  IMAD.MOV.U32 R68, RZ, RZ, R53 ;  /* 0x000000ffff447224 */ /* 0x000fe200078e0035 */
[----:B------:R-:W-:-:S03]  /*a530*/  MOV R53, R35 ;  /* 0x0000002300357202 */ /* 0x000fc60000000f00 */
        /* <DEDUP_REMOVED lines=15> */
[----:B------:R-:W-:Y:S01]  /*a630*/  IMAD.MOV.U32 R129, RZ, RZ, R71 ;  /* 0x000000ffff817224 */ /* 0x000fe200078e0047 */
[----:B------:R-:W-:Y:S01]  /*a640*/  MOV R2, R61 ;  /* 0x0000003d00027202 */ /* 0x000fe20000000f00 */
[C---:B------:R-:W-:Y:S01]  /*a650*/  HMMA.16816.F32.BF16 R52, R4.reuse, R22, R244 ;  /* 0x000000160434723c */ /* 0x040fe200000418f4 */
[----:B------:R-:W-:Y:S01]  /*a660*/  MOV R3, R63 ;  /* 0x0000003f00037202 */ /* 0x000fe20000000f00 */
[----:B------:R-:W3:Y:S01]  /*a670*/  LDSM.16.MT88.4 R20, [R208+0x12800] ;  /* 0x01280000d014783b */ /* 0x000ee20000004200 */
[----:B------:R-:W-:Y:S01]  /*a680*/  MOV R131, R69 ;  /* 0x0000004500837202 */ /* 0x000fe20000000f00 */
[----:B------:R-:W-:Y:S01]  /*a690*/  IMAD.MOV.U32 R169, RZ, RZ, R77 ;  /* 0x000000ffffa97224 */ /* 0x000fe200078e004d */
[----:B------:R-:W-:Y:S01]  /*a6a0*/  MOV R130, R70 ;  /* 0x0000004600827202 */ /* 0x000fe20000000f00 */
[----:B------:R-:W4:Y:S01]  /*a6b0*/  LDSM.16.MT88.4 R32, [R205+0x10800] ;  /* 0x01080000cd20783b */ /* 0x000f220000004200 */
[----:B------:R-:W-:Y:S01]  /*a6c0*/  MOV R168, R76 ;  /* 0x0000004c00a87202 */ /* 0x000fe20000000f00 */
[----:B------:R-:W-:Y:S01]  /*a6d0*/  HMMA.16816.F32.BF16 R60, R4, R18, R236 ;  /* 0x00000012043c723c */ /* 0x000fe200000418ec */
[----:B------:R-:W-:-:S06]  /*a6e0*/  MOV R10, R79 ;  /* 0x0000004f000a7202 */ /* 0x000fcc0000000f00 */
[----:B------:R-:W-:Y:S01]  /*a6f0*/  MOV R239, R78 ;  /* 0x0000004e00ef7202 */ /* 0x000fe20000000f00 */
[C---:B-1----:R-:W-:Y:S08]  /*a700*/  HMMA.16816.F32.BF16 R68, R4.reuse, R12, R192 ;  /* 0x0000000c0444723c */ /* 0x042ff000000418c0 */
[C---:B------:R-:W-:Y:S01]  /*a710*/  HMMA.16816.F32.BF16 R76, R4.reuse, R14, R184 ;  /* 0x0000000e044c723c */ /* 0x040fe200000418b8 */
[----:B------:R-:W1:Y:S07]  /*a720*/  LDSM.16.MT88.4 R12, [R205+0x14800] ;  /* 0x01480000cd0c783b */ /* 0x000e6e0000004200 */
[----:B------:R-:W-:Y:S01]  /*a730*/  HMMA.16816.F32.BF16 R160, R4, R16, R160 ;  /* 0x0000001004a0723c */ /* 0x000fe200000418a0 */
[----:B------:R-:W1:Y:S01]  /*a740*/  LDSM.16.MT88.4 R16, [R207+0x12800] ;  /* 0x01280000cf10783b */ /* 0x000e620000004200 */
[----:B------:R-:W-:Y:S01]  /*a750*/  MOV R193, R84 ;  /* 0x0000005400c17202 */ /* 0x000fe20000000f00 */
[----:B------:R-:W-:Y:S01]  /*a760*/  IMAD.MOV.U32 R244, RZ, RZ, R86 ;  /* 0x000000fffff47224 */ /* 0x000fe200078e0056 */
[----:B------:R-:W-:-:S02]  /*a770*/  MOV R236, R85 ;  /* 0x0000005500ec7202 */ /* 0x000fc40000000f00 */
[----:B------:R-:W-:Y:S01]  /*a780*/  MOV R238, R87 ;  /* 0x0000005700ee7202 */ /* 0x000fe20000000f00 */
[----:B------:R-:W-:Y:S01]  /*a790*/  IMAD.MOV.U32 R249, RZ, RZ, R88 ;  /* 0x000000fffff97224 */ /* 0x000fe200078e0058 */
[----:B--2---:R-:W-:Y:S01]  /*a7a0*/  HMMA.16816.F32.BF16 R84, R4, R24, R240 ;  /* 0x000000180454723c */ /* 0x004fe200000418f0 */
[----:B------:R-:W-:Y:S01]  /*a7b0*/  MOV R250, R90 ;  /* 0x0000005a00fa7202 */ /* 0x000fe20000000f00 */
[----:B------:R-:W-:-:S05]  /*a7c0*/  IMAD.MOV.U32 R251, RZ, RZ, R91 ;  /* 0x000000fffffb7224 */ /* 0x000fca00078e005b */
[----:B------:R-:W-:Y:S02]  /*a7d0*/  MOV R240, R89 ;  /* 0x0000005900f07202 */ /* 0x000fe40000000f00 */
[C---:B------:R-:W-:Y:S01]  /*a7e0*/  HMMA.16816.F32.BF16 R88, R4.reuse, R26, R200 ;  /* 0x0000001a0458723c */ /* 0x040fe200000418c8 */
[----:B------:R-:W2:Y:S01]  /*a7f0*/  LDSM.16.MT88.4 R24, [R208+0x14800] ;  /* 0x01480000d018783b */ /* 0x000ea20000004200 */
[----:B------:R-:W-:Y:S01]  /*a800*/  MOV R195, R72 ;  /* 0x0000004800c37202 */ /* 0x000fe20000000f00 */
[----:B------:R-:W-:Y:S01]  /*a810*/  IMAD.MOV.U32 R245, RZ, RZ, R74 ;  /* 0x000000fffff57224 */ /* 0x000fe200078e004a */
[----:B------:R-:W-:Y:S02]  /*a820*/  MOV R194, R73 ;  /* 0x0000004900c27202 */ /* 0x000fe40000000f00 */
[----:B------:R-:W-:Y:S01]  /*a830*/  MOV R246, R75 ;  /* 0x0000004b00f67202 */ /* 0x000fe20000000f00 */
[----:B------:R-:W-:Y:S01]  /*a840*/  IMAD.MOV.U32 R202, RZ, RZ, R57 ;  /* 0x000000ffffca7224 */ /* 0x000fe200078e0039 */
[----:B------:R-:W-:Y:S01]  /*a850*/  MOV R247, R56 ;  /* 0x0000003800f77202 */ /* 0x000fe20000000f00 */
[----:B---3--:R-:W-:Y:S01]  /*a860*/  HMMA.16816.F32.BF16 R72, R4, R22, R180 ;  /* 0x000000160448723c */ /* 0x008fe200000418b4 */
[----:B------:R-:W-:-:S02]  /*a870*/  MOV R201, R58 ;  /* 0x0000003a00c97202 */ /* 0x000fc40000000f00 */
[----:B------:R-:W-:-:S05]  /*a880*/  MOV R203, R59 ;  /* 0x0000003b00cb7202 */ /* 0x000fca0000000f00 */
[C---:B------:R-:W-:Y:S01]  /*a890*/  HMMA.16816.F32.BF16 R56, R4.reuse, R20, R188 ;  /* 0x000000140438723c */ /* 0x040fe200000418bc */
[----:B------:R-:W3:Y:S07]  /*a8a0*/  LDSM.16.MT88.4 R20, [R207+0x14800] ;  /* 0x01480000cf14783b */ /* 0x000eee0000004200 */
[C---:B----4-:R-:W-:Y:S08]  /*a8b0*/  HMMA.16816.F32.BF16 R136, R4.reuse, R32, R136 ;  /* 0x000000200488723c */ /* 0x050ff00000041888 */
[C---:B------:R-:W-:Y:S01]  /*a8c0*/  HMMA.16816.F32.BF16 R40, R4.reuse, R34, R40 ;  /* 0x000000220428723c */ /* 0x040fe20000041828 */
[----:B------:R-:W4:Y:S07]  /*a8d0*/  LDSM.16.MT88.4 R32, [R206+0x14800] ;  /* 0x01480000ce20783b */ /* 0x000f2e0000004200 */
[C---:B-1----:R-:W-:Y:S08]  /*a8e0*/  HMMA.16816.F32.BF16 R164, R4.reuse, R12, R164 ;  /* 0x0000000c04a4723c */ /* 0x042ff000000418a4 */
[----:B------:R-:W-:Y:S01]  /*a8f0*/  HMMA.16816.F32.BF16 R184, R4, R14, R148 ;  /* 0x0000000e04b8723c */ /* 0x000fe20000041894 */
[----:B------:R-:W1:Y:S01]  /*a900*/  LDSM.16.MT88.4 R12, [R206+0x16800] ;  /* 0x01680000ce0c783b */ /* 0x000e620000004200 */
[----:B------:R-:W-:Y:S01]  /*a910*/  MOV R241, R124 ;  /* 0x0000007c00f17202 */ /* 0x000fe20000000f00 */
[----:B------:R-:W-:Y:S01]  /*a920*/  IMAD.MOV.U32 R192, RZ, RZ, R125 ;  /* 0x000000ffffc07224 */ /* 0x000fe200078e007d */
[----:B------:R-:W-:-:S02]  /*a930*/  MOV R248, R126 ;  /* 0x0000007e00f87202 */ /* 0x000fc40000000f00 */
[----:B------:R-:W-:Y:S02]  /*a940*/  MOV R237, R127 ;  /* 0x0000007f00ed7202 */ /* 0x000fe40000000f00 */
[C---:B------:R-:W-:Y:S08]  /*a950*/  HMMA.16816.F32.BF16 R124, R4.reuse, R16, R172 ;  /* 0x00000010047c723c */ /* 0x040ff000000418ac */
[----:B------:R-:W-:Y:S01]  /*a960*/  HMMA.16816.F32.BF16 R156, R4, R18, R156 ;  /* 0x00000012049c723c */ /* 0x000fe2000004189c */
[----:B------:R-:W1:Y:S01]  /*a970*/  LDSM.16.MT88.4 R16, [R205+0x16800] ;  /* 0x01680000cd10783b */ /* 0x000e620000004200 */
[----:B------:R-:W-:Y:S01]  /*a980*/  UIADD3 UR4, UR4, 0x1, URZ ;  /* 0x0000000104047890 */ /* 0x000fe2000fffe03f */
[----:B------:R-:W-:Y:S01]  /*a990*/  IMAD.MOV.U32 R242, RZ, RZ, R176 ;  /* 0x000000fffff27224 */ /* 0x000fe200078e00b0 */
[----:B------:R-:W-:-:S04]  /*a9a0*/  MOV R243, R177 ;  /* 0x000000b100f37202 */ /* 0x000fc80000000f00 */
[C---:B--2---:R-:W-:Y:S07]  /*a9b0*/  HMMA.16816.F32.BF16 R176, R4.reuse, R24, R80 ;  /* 0x0000001804b0723c */ /* 0x044fee0000041850 */
[----:B------:R-:W-:Y:S02]  /*a9c0*/  MOV R25, R241 ;  /* 0x000000f100197202 */ /* 0x000fe40000000f00 */
[----:B------:R-:W-:Y:S02]  /*a9d0*/  MOV R241, R0 ;  /* 0x0000000000f17202 */ /* 0x000fe40000000f00 */
[----:B------:R-:W-:Y:S01]  /*a9e0*/  MOV R0, UR4 ;  /* 0x0000000400007c02 */ /* 0x000fe20008000f00 */
[----:B---3--:R-:W-:Y:S01]  /*a9f0*/  HMMA.16816.F32.BF16 R148, R4, R20, R92 ;  /* 0x000000140494723c */ /* 0x008fe2000004185c */
[----:B------:R-:W-:Y:S01]  /*aa00*/  IMAD.MOV.U32 R174, RZ, RZ, R168 ;  /* 0x000000ffffae7224 */ /* 0x000fe200078e00a8 */
[----:B------:R-:W-:-:S02]  /*aa10*/  MOV R175, R169 ;  /* 0x000000a900af7202 */ /* 0x000fc40000000f00 */
[----:B------:R-:W-:-:S03]  /*aa20*/  LOP3.LUT R0, R31, UR27, R0, 0x96, !PT ;  /* 0x0000001b1f007c12 */ /* 0x000fc6000f8e9600 */
        /* <DEDUP_REMOVED lines=11> */
[----:B------:R-:W-:Y:S01]  /*aae0*/  MOV R203, R2 ;  /* 0x0000000200cb7202 */ /* 0x000fe20000000f00 */
[----:B------:R-:W-:-:S04]  /*aaf0*/  IMAD.WIDE.U32 R2, R0, -0x326172a9, RZ ;  /* 0xcd9e8d5700027825 */ /* 0x000fc800078e00ff */
[----:B------:R-:W-:Y:S02]  /*ab00*/  IMAD.MOV.U32 R21, RZ, RZ, R175 ;  /* 0x000000ffff157224 */ /* 0x000fe400078e00af */
[----:B------:R-:W-:Y:S01]  /*ab10*/  HMMA.16816.F32.BF16 R180, R4, R34, R140 ;  /* 0x0000002204b4723c */ /* 0x000fe2000004188c */
[----:B------:R-:W2:Y:S01]  /*ab20*/  LDSM.16.MT88.4 R32, [R208+0x16800] ;  /* 0x01680000d020783b */ /* 0x000ea20000004200 */
[----:B------:R-:W-:-:S06]  /*ab30*/  LOP3.LUT R3, R3, UR23, R30, 0x96, !PT ;  /* 0x0000001703037c12 */ /* 0x000fcc000f8e961e */
[----:B-1----:R-:W-:Y:S01]  /*ab40*/  HMMA.16816.F32.BF16 R128, R4, R12, R108 ;  /* 0x0000000c0480723c */ /* 0x002fe2000004186c */
[----:B------:R-:W-:-:S07]  /*ab50*/  LOP3.LUT R0, R21, UR21, R2, 0x96, !PT ;  /* 0x0000001515007c12 */ /* 0x000fce000f8e9602 */
[C---:B------:R-:W-:Y:S01]  /*ab60*/  HMMA.16816.F32.BF16 R80, R4.reuse, R14, R112 ;  /* 0x0000000e0450723c */ /* 0x040fe20000041870 */
[----:B------:R-:W1:Y:S01]  /*ab70*/  LDSM.16.MT88.4 R12, [R207+0x16800] ;  /* 0x01680000cf0c783b */ /* 0x000e620000004200 */
[----:B------:R-:W-:Y:S01]  /*ab80*/  IMAD.WIDE.U32 R2, R3, -0x2daee0ad, RZ ;  /* 0xd2511f5303027825 */ /* 0x000fe200078e00ff */
[----:B------:R-:W-:Y:S02]  /*ab90*/  MOV R24, R204 ;  /* 0x000000cc00187202 */ /* 0x000fe40000000f00 */
[----:B------:R-:W-:Y:S01]  /*aba0*/  MOV R20, R174 ;  /* 0x000000ae00147202 */ /* 0x000fe20000000f00 */
[----:B------:R-:W-:Y:S02]  /*abb0*/  FFMA.FTZ R10, R10, c[0x0][0x23c], -R8 ;  /* 0x00008f000a0a7a23 */ /* 0x000fe40000010808 */
[----:B------:R-:W-:Y:S01]  /*abc0*/  HMMA.16816.F32.BF16 R140, R4, R16, R100 ;  /* 0x00000010048c723c */ /* 0x000fe20000041864 */
[----:B------:R-:W-:Y:S01]  /*abd0*/  LOP3.LUT R3, R3, UR20, R92, 0x96, !PT ;  /* 0x0000001403037c12 */ /* 0x000fe2000f8e965c */
[----:B------:R-:W-:Y:S01]  /*abe0*/  IMAD.MOV.U32 R93, RZ, RZ, R95 ;  /* 0x000000ffff5d7224 */ /* 0x000fe200078e005f */
[----:B------:R3:W5:Y:S04]  /*abf0*/  LDL.LU R204, [R1+0x78] ;  /* 0x0000780001cc7983 */ /* 0x0007680000300800 */
[----:B------:R-:W-:Y:S01]  /*ac00*/  IMAD.WIDE.U32 R16, R0, -0x2daee0ad, RZ ;  /* 0xd2511f5300107825 */ /* 0x000fe200078e00ff */
[----:B------:R-:W-:-:S04]  /*ac10*/  MOV R94, R24 ;  /* 0x00000018005e7202 */ /* 0x000fc80000000f00 */
[----:B------:R-:W-:Y:S01]  /*ac20*/  LOP3.LUT R0, R17, UR18, R2, 0x96, !PT ;  /* 0x0000001211007c12 */ /* 0x000fe2000f8e9602 */
[----:B------:R-:W-:Y:S01]  /*ac30*/  IMAD.MOV.U32 R92, RZ, RZ, R200 ;  /* 0x000000ffff5c7224 */ /* 0x000fe200078e00c8 */
[----:B------:R-:W-:Y:S01]  /*ac40*/  MOV R24, R201 ;  /* 0x000000c900187202 */ /* 0x000fe20000000f00 */
[----:B------:R-:W-:Y:S01]  /*ac50*/  IMAD.WIDE.U32 R2, R3, -0x326172a9, RZ ;  /* 0xcd9e8d5703027825 */ /* 0x000fe200078e00ff */
[----:B------:R-:W-:-:S03]  /*ac60*/  MOV R95, R25 ;  /* 0x00000019005f7202 */ /* 0x000fc60000000f00 */
[----:B------:R-:W-:Y:S01]  /*ac70*/  IMAD.WIDE.U32 R200, R0, -0x326172a9, RZ ;  /* 0xcd9e8d5700c87825 */ /* 0x000fe200078e00ff */
[----:B------:R-:W-:Y:S01]  /*ac80*/  MOV R25, R240 ;  /* 0x000000f000197202 */ /* 0x000fe20000000f00 */
[----:B------:R-:W-:Y:S01]  /*ac90*/  HMMA.16816.F32.BF16 R172, R4, R22, R96 ;  /* 0x0000001604ac723c */ /* 0x000fe20000041860 */
[----:B------:R4:W-:Y:S01]  /*aca0*/  MUFU.EX2 R240, R10 ;  /* 0x0000000a00f07308 */ /* 0x0009e20000000800 */
[----:B------:R-:W-:Y:S01]  /*acb0*/  LOP3.LUT R3, R3, UR19, R20, 0x96, !PT ;  /* 0x0000001303037c12 */ /* 0x000fe2000f8e9614 */
[----:B------:R-:W-:-:S04]  /*acc0*/  FFMA.FTZ R0, R198, c[0x0][0x23c], -R8 ;  /* 0x00008f00c6007a23 */ /* 0x000fc80000010808 */
[----:B------:R-:W-:Y:S01]  /*acd0*/  IMAD.MOV.U32 R99, RZ, RZ, R92 ;  /* 0x000000ffff637224 */ /* 0x000fe200078e005c */
[----:B------:R-:W-:Y:S02]  /*ace0*/  MOV R92, R239 ;  /* 0x000000ef005c7202 */ /* 0x000fe40000000f00 */
[----:B------:R1:W1:Y:S01]  /*acf0*/  MUFU.EX2 R239, R0 ;  /* 0x0000000000ef7308 */ /* 0x0002620000000800 */
[----:B----4-:R-:W-:Y:S01]  /*ad00*/  LOP3.LUT R10, R201, UR17, R2, 0x96, !PT ;  /* 0x00000011c90a7c12 */ /* 0x010fe2000f8e9602 */
[----:B------:R-:W-:Y:S01]  /*ad10*/  IMAD.WIDE.U32 R2, R3, -0x2daee0ad, RZ ;  /* 0xd2511f5303027825 */ /* 0x000fe200078e00ff */
[----:B------:R-:W4:Y:S03]  /*ad20*/  LDC.U8 R98, c[0x0][0x2d8] ;  /* 0x0000b600ff627b82 */ /* 0x000f260000000000 */
[----:B-1----:R-:W-:Y:S02]  /*ad30*/  FFMA.FTZ R0, R199, c[0x0][0x23c], -R8 ;  /* 0x00008f00c7007a23 */ /* 0x002fe40000010808 */
[----:B------:R-:W-:Y:S01]  /*ad40*/  IMAD.WIDE.U32 R198, R10, -0x2daee0ad, RZ ;  /* 0xd2511f530ac67825 */ /* 0x000fe200078e00ff */
[----:B------:R-:W-:-:S02]  /*ad50*/  LOP3.LUT R3, R3, UR16, R16, 0x96, !PT ;  /* 0x0000001003037c12 */ /* 0x000fc4000f8e9610 */
[----:B------:R-:W-:Y:S02]  /*ad60*/  MOV R20, R24 ;  /* 0x0000001800147202 */ /* 0x000fe40000000f00 */
[----:B------:R-:W-:Y:S01]  /*ad70*/  LOP3.LUT R2, R199, UR7, R2, 0x96, !PT ;  /* 0x00000007c7027c12 */ /* 0x000fe2000f8e9602 */
[----:B------:R-:W-:Y:S01]  /*ad80*/  HMMA.16816.F32.BF16 R132, R4, R18, R104 ;  /* 0x000000120484723c */ /* 0x000fe20000041868 */
[----:B------:R-:W-:Y:S01]  /*ad90*/  MOV R21, R25 ;  /* 0x0000001900157202 */ /* 0x000fe20000000f00 */
[----:B------:R-:W-:-:S06]  /*ada0*/  IMAD.WIDE.U32 R30, R3, -0x326172a9, RZ ;  /* 0xcd9e8d57031e7825 */ /* 0x000fcc00078e00ff */
[----:B--2---:R-:W-:Y:S01]  /*adb0*/  HMMA.16816.F32.BF16 R64, R4, R32, R116 ;  /* 0x000000200440723c */ /* 0x004fe20000041874 */
[----:B------:R-:W-:-:S07]  /*adc0*/  IMAD.WIDE.U32 R2, R2, -0x326172a9, RZ ;  /* 0xcd9e8d5702027825 */ /* 0x000fce00078e00ff */
[C---:B------:R-:W-:Y:S08]  /*add0*/  HMMA.16816.F32.BF16 R120, R4.reuse, R34, R120 ;  /* 0x000000220478723c */ /* 0x040ff00000041878 */
[C---:B------:R-:W-:Y:S08]  /*ade0*/  HMMA.16816.F32.BF16 R44, R4.reuse, R12, R44 ;  /* 0x0000000c042c723c */ /* 0x040ff0000004182c */
[----:B------:R-:W-:Y:S01]  /*adf0*/  HMMA.16816.F32.BF16 R36, R4, R14, R36 ;  /* 0x0000000e0424723c */ /* 0x000fe20000041824 */
[----:B------:R-:W-:Y:S01]  /*ae00*/  MOV R24, R238 ;  /* 0x000000ee00187202 */ /* 0x000fe20000000f00 */
[----:B------:R-:W-:Y:S01]  /*ae10*/  IMAD.MOV.U32 R25, RZ, RZ, R237 ;  /* 0x000000ffff197224 */ /* 0x000fe200078e00ed */
[----:B------:R-:W-:Y:S01]  /*ae20*/  SHF.R.U32.HI R10, RZ, 0x10, R2 ;  /* 0x00000010ff0a7819 */ /* 0x000fe20000011602 */
[----:B------:R-:W1:Y:S03]  /*ae30*/  LDSM.16.MT88.4 R16, [R208+0x11000] ;  /* 0x01100000d010783b */ /* 0x000e660000004200 */
[----:B------:R-:W-:Y:S01]  /*ae40*/  FFMA.FTZ R4, R99, c[0x0][0x23c], -R9 ;  /* 0x00008f0063047a23 */ /* 0x000fe20000010809 */
[----:B------:R-:W-:Y:S01]  /*ae50*/  LOP3.LUT R5, R2, 0xffff, RZ, 0xc0, !PT ;  /* 0x0000ffff02057812 */ /* 0x000fe200078ec0ff */
[----:B------:R-:W-:Y:S01]  /*ae60*/  IMAD.MOV.U32 R99, RZ, RZ, R20 ;  /* 0x000000ffff637224 */ /* 0x000fe200078e0014 */
[----:B------:R-:W-:Y:S01]  /*ae70*/  MOV R20, R21 ;  /* 0x0000001500147202 */ /* 0x000fe20000000f00 */
[----:B------:R-:W-:Y:S01]  /*ae80*/  LDSM.16.MT88.4 R12, [R207+0x11000] ;  /* 0x01100000cf0c783b */ /* 0x000fe20000004200 */
[----:B------:R-:W-:Y:S01]  /*ae90*/  MOV R21, R92 ;  /* 0x0000005c00157202 */ /* 0x000fe20000000f00 */
[----:B------:R-:W-:Y:S01]  /*aea0*/  IMAD.MOV.U32 R92, RZ, RZ, R26 ;  /* 0x000000ffff5c7224 */ /* 0x000fe200078e001a */
[----:B------:R-:W-:Y:S01]  /*aeb0*/  MOV R26, R27 ;  /* 0x0000001b001a7202 */ /* 0x000fe20000000f00 */
[----:B------:R-:W-:Y:S01]  /*aec0*/  LDSM.16.MT88.4 R32, [R205+0x15000] ;  /* 0x01500000cd20783b */ /* 0x000fe20000004200 */
[----:B------:R-:W-:Y:S01]  /*aed0*/  MOV R27, R203 ;  /* 0x000000cb001b7202 */ /* 0x000fe20000000f00 */
[----:B------:R-:W-:Y:S01]  /*aee0*/  IMAD.MOV.U32 R203, RZ, RZ, R241 ;  /* 0x000000ffffcb7224 */ /* 0x000fe200078e00f1 */
[----:B------:R2:W-:Y:S01]  /*aef0*/  MUFU.EX2 R238, R0 ;  /* 0x0000000000ee7308 */ /* 0x0005e20000000800 */
[----:B------:R-:W-:-:S02]  /*af00*/  MOV R241, R242 ;  /* 0x000000f200f17202 */ /* 0x000fc40000000f00 */
[----:B------:R-:W-:Y:S01]  /*af10*/  MOV R242, R243 ;  /* 0x000000f300f27202 */ /* 0x000fe20000000f00 */
[----:B------:R-:W-:Y:S01]  /*af20*/  IMAD.MOV.U32 R243, RZ, RZ, R236 ;  /* 0x000000fffff37224 */ /* 0x000fe200078e00ec */
[----:B------:R-:W-:Y:S01]  /*af30*/  SHF.R.U32.HI R6, RZ, 0x8, R5 ;  /* 0x00000008ff067819 */ /* 0x000fe20000011605 */
[----:B------:R-:W-:Y:S01]  /*af40*/  FFMA.FTZ R5, R99, c[0x0][0x23c], -R9 ;  /* 0x00008f0063057a23 */ /* 0x000fe20000010809 */
[----:B------:R-:W-:Y:S02]  /*af50*/  MOV R99, R21 ;  /* 0x0000001500637202 */ /* 0x000fe40000000f00 */
[----:B------:R-:W-:Y:S01]  /*af60*/  MOV R21, R27 ;  /* 0x0000001b00157202 */ /* 0x000fe20000000f00 */
[----:B------:R-:W-:Y:S01]  /*af70*/  IMAD.MOV.U32 R27, RZ, RZ, R241 ;  /* 0x000000ffff1b7224 */ /* 0x000fe200078e00f1 */
[----:B------:R-:W-:Y:S01]  /*af80*/  MOV R241, R242 ;  /* 0x000000f200f17202 */ /* 0x000fe20000000f00 */
[----:B--2---:R-:W-:Y:S01]  /*af90*/  FFMA.FTZ R0, R252, c[0x0][0x23c], -R8 ;  /* 0x00008f00fc007a23 */ /* 0x004fe20000010808 */
[----:B------:R-:W-:-:S03]  /*afa0*/  MOV R97, R20 ;  /* 0x0000001400617202 */ /* 0x000fc60000000f00 */
[----:B------:R2:W-:Y:S01]  /*afb0*/  MUFU.EX2 R237, R0 ;  /* 0x0000000000ed7308 */ /* 0x0005e20000000800 */
[----:B------:R-:W-:Y:S01]  /*afc0*/  MOV R242, R243 ;  /* 0x000000f300f27202 */ /* 0x000fe20000000f00 */
[----:B------:R-:W-:Y:S02]  /*afd0*/  IMAD.MOV.U32 R20, RZ, RZ, R26 ;  /* 0x000000ffff147224 */ /* 0x000fe400078e001a */
[----:B------:R-:W-:Y:S01]  /*afe0*/  IMAD.MOV.U32 R243, RZ, RZ, R244 ;  /* 0x000000fffff37224 */ /* 0x000fe200078e00f4 */
[----:B------:R-:W-:Y:S02]  /*aff0*/  MOV R244, R245 ;  /* 0x000000f500f47202 */ /* 0x000fe40000000f00 */
[----:B------:R-:W-:Y:S02]  /*b000*/  MOV R26, R203 ;  /* 0x000000cb001a7202 */ /* 0x000fe40000000f00 */
[----:B------:R-:W-:Y:S01]  /*b010*/  MOV R245, R246 ;  /* 0x000000f600f57202 */ /* 0x000fe20000000f00 */
[----:B------:R-:W-:Y:S01]  /*b020*/  IMAD.MOV.U32 R246, RZ, RZ, R247 ;  /* 0x000000fffff67224 */ /* 0x000fe200078e00f7 */
[----:B----4-:R-:W-:-:S02]  /*b030*/  PRMT R100, R98, 0x7054, R98 ;  /* 0x0000705462647816 */ /* 0x010fc40000000062 */
[----:B--2---:R-:W-:Y:S01]  /*b040*/  LOP3.LUT R0, R3, UR25, R30, 0x96, !PT ;  /* 0x0000001903007c12 */ /* 0x004fe2000f8e961e */
[----:B------:R-:W-:Y:S01]  /*b050*/  IMAD.MOV.U32 R98, RZ, RZ, R99 ;  /* 0x000000ffff627224 */ /* 0x000fe200078e0063 */
[----:B------:R-:W-:Y:S02]  /*b060*/  MOV R247, R248 ;  /* 0x000000f800f77202 */ /* 0x000fe40000000f00 */
[----:B------:R-:W-:Y:S01]  /*b070*/  LOP3.LUT R3, R0, 0xffff, RZ, 0xc0, !PT ;  /* 0x0000ffff00037812 */ /* 0x000fe200078ec0ff */
[----:B------:R2:W-:Y:S01]  /*b080*/  MUFU.EX2 R236, R4 ;  /* 0x0000000400ec7308 */ /* 0x0005e20000000800 */
[----:B------:R-:W-:Y:S02]  /*b090*/  LOP3.LUT R7, R2, 0xff, RZ, 0xc0, !PT ;  /* 0x000000ff02077812 */ /* 0x000fe400078ec0ff */
[----:B------:R-:W-:Y:S02]  /*b0a0*/  MOV R248, R11 ;  /* 0x0000000b00f87202 */ /* 0x000fe40000000f00 */
[----:B------:R-:W-:-:S02]  /*b0b0*/  MOV R99, R20 ;  /* 0x0000001400637202 */ /* 0x000fc40000000f00 */
[----:B------:R-:W-:Y:S01]  /*b0c0*/  SHF.R.U32.HI R3, RZ, 0x8, R3 ;  /* 0x00000008ff037819 */ /* 0x000fe20000011603 */
[----:B------:R4:W1:Y:S01]  /*b0d0*/  MUFU.EX2 R203, R5 ;  /* 0x0000000500cb7308 */ /* 0x0008620000000800 */
[----:B------:R-:W-:Y:S02]  /*b0e0*/  SHF.R.U32.HI R11, RZ, 0x18, R2 ;  /* 0x00000018ff0b7819 */ /* 0x000fe40000011602 */
[----:B------:R-:W-:Y:S01]  /*b0f0*/  MOV R20, R21 ;  /* 0x0000001500147202 */ /* 0x000fe20000000f00 */
[----:B------:R-:W-:Y:S01]  /*b100*/  IMAD.MOV.U32 R21, RZ, RZ, R26 ;  /* 0x000000ffff157224 */ /* 0x000fe200078e001a */
[----:B------:R-:W-:Y:S02]  /*b110*/  PRMT R30, R7, 0x5410, R6 ;  /* 0x00005410071e7816 */ /* 0x000fe40000000006 */
[----:B--2---:R-:W-:-:S04]  /*b120*/  LOP3.LUT R4, R0, 0xff, RZ, 0xc0, !PT ;  /* 0x000000ff00047812 */ /* 0x004fc800078ec0ff */
[----:B------:R-:W-:Y:S02]  /*b130*/  PRMT R2, R4, 0x5410, R3 ;  /* 0x0000541004027816 */ /* 0x000fe40000000003 */
[----:B----4-:R-:W-:Y:S01]  /*b140*/  LOP3.LUT R5, R10, 0xff, RZ, 0xc0, !PT ;  /* 0x000000ff0a057812 */ /* 0x010fe200078ec0ff */
[----:B------:R-:W-:Y:S01]  /*b150*/  FFMA.FTZ R4, R97, c[0x0][0x23c], -R9 ;  /* 0x00008f0061047a23 */ /* 0x000fe20000010809 */
[----:B------:R-:W-:Y:S02]  /*b160*/  MOV R97, R21 ;  /* 0x0000001500617202 */ /* 0x000fe40000000f00 */
[----:B------:R-:W-:Y:S01]  /*b170*/  PRMT R7, R5, 0x5410, R11 ;  /* 0x0000541005077816 */ /* 0x000fe2000000000b */
[----:B------:R-:W-:Y:S02]  /*b180*/  FFMA.FTZ R5, R98, c[0x0][0x23c], -R9 ;  /* 0x00008f0062057a23 */ /* 0x000fe40000010809 */
[----:B------:R-:W-:Y:S01]  /*b190*/  IMAD.MOV.U32 R98, RZ, RZ, R20 ;  /* 0x000000ffff627224 */ /* 0x000fe200078e0014 */
[--C-:B------:R-:W-:Y:S01]  /*b1a0*/  SHF.R.U32.HI R3, RZ, 0x10, R0.reuse ;  /* 0x00000010ff037819 */ /* 0x100fe20000011600 */
[----:B------:R-:W2:Y:S01]  /*b1b0*/  LDSM.16.MT88.4 R20, [R206+0x11000] ;  /* 0x01100000ce14783b */ /* 0x000ea20000004200 */
[----:B------:R-:W-:-:S02]  /*b1c0*/  SHF.R.U32.HI R6, RZ, 0x18, R0 ;  /* 0x00000018ff067819 */ /* 0x000fc40000011600 */
[----:B------:R-:W-:Y:S01]  /*b1d0*/  LOP3.LUT R3, R3, 0xff, RZ, 0xc0, !PT ;  /* 0x000000ff03037812 */ /* 0x000fe200078ec0ff */
[----:B------:R-:W-:Y:S01]  /*b1e0*/  HSET2.LE.AND R0, R2, R100, PT ;  /* 0x0000006402007233 */ /* 0x000fe20003803000 */
[----:B------:R-:W-:Y:S02]  /*b1f0*/  MOV R26, R27 ;  /* 0x0000001b001a7202 */ /* 0x000fe40000000f00 */
[----:B------:R-:W-:Y:S02]  /*b200*/  F2FP.BF16.PACK_AB R2, R239, R240 ;  /* 0x000000f0ef02723e */ /* 0x000fe400000010ff */
[----:B------:R-:W-:Y:S01]  /*b210*/  PRMT R3, R3, 0x5410, R6 ;  /* 0x0000541003037816 */ /* 0x000fe20000000006 */
[----:B------:R-:W-:Y:S01]  /*b220*/  MUFU.EX2 R201, R5 ;  /* 0x0000000500c97308 */ /* 0x000fe20000000800 */
[----:B------:R-:W-:-:S07]  /*b230*/  MOV R27, R202 ;  /* 0x000000ca001b7202 */ /* 0x000fce0000000f00 */
[----:B------:R4:W1:Y:S02]  /*b240*/  MUFU.EX2 R202, R4 ;  /* 0x0000000400ca7308 */ /* 0x0008640000000800 */
[----:B----4-:R-:W-:Y:S01]  /*b250*/  LOP3.LUT R4, R0, R2, RZ, 0xc0, !PT ;  /* 0x0000000200047212 */ /* 0x010fe200078ec0ff */
[----:B------:R-:W-:Y:S01]  /*b260*/  HSET2.LE.AND R0, R3, R100, PT ;  /* 0x0000006403007233 */ /* 0x000fe20003803000 */
[----:B-1----:R-:W-:-:S04]  /*b270*/  F2FP.BF16.PACK_AB R2, R203, R236 ;  /* 0x000000eccb02723e */ /* 0x002fc800000010ff */
[----:B------:R-:W-:Y:S01]  /*b280*/  LOP3.LUT R5, R0, R2, RZ, 0xc0, !PT ;  /* 0x0000000200057212 */ /* 0x000fe200078ec0ff */
[----:B------:R-:W-:Y:S01]  /*b290*/  HSET2.LE.AND R0, R30, R100, PT ;  /* 0x000000641e007233 */ /* 0x000fe20003803000 */
[----:B------:R-:W-:-:S04]  /*b2a0*/  F2FP.BF16.PACK_AB R2, R237, R238 ;  /* 0x000000eeed02723e */ /* 0x000fc800000010ff */
[----:B------:R-:W-:Y:S01]  /*b2b0*/  LOP3.LUT R6, R0, R2, RZ, 0xc0, !PT ;  /* 0x0000000200067212 */ /* 0x000fe200078ec0ff */
[----:B------:R-:W-:Y:S01]  /*b2c0*/  HSET2.LE.AND R0, R7, R100, PT ;  /* 0x0000006407007233 */ /* 0x000fe20003803000 */
[----:B------:R-:W-:-:S04]  /*b2d0*/  F2FP.BF16.PACK_AB R2, R201, R202 ;  /* 0x000000cac902723e */ /* 0x000fc800000010ff */
[----:B------:R-:W-:Y:S01]  /*b2e0*/  LOP3.LUT R7, R0, R2, RZ, 0xc0, !PT ;  /* 0x0000000200077212 */ /* 0x000fe200078ec0ff */
[----:B------:R-:W-:Y:S01]  /*b2f0*/  IMAD.MOV.U32 R102, RZ, RZ, R27 ;  /* 0x000000ffff667224 */ /* 0x000fe200078e001b */
[----:B------:R-:W-:Y:S02]  /*b300*/  MOV R101, R26 ;  /* 0x0000001a00657202 */ /* 0x000fe40000000f00 */
[----:B------:R-:W-:-:S03]  /*b310*/  MOV R103, R24 ;  /* 0x0000001800677202 */ /* 0x000fc60000000f00 */
[C---:B------:R-:W-:Y:S01]  /*b320*/  HMMA.16816.F32.BF16 R152, R4.reuse, R16, R152 ;  /* 0x000000100498723c */ /* 0x040fe20000041898 */
[----:B------:R-:W-:Y:S02]  /*b330*/  MOV R96, R25 ;  /* 0x0000001900607202 */ /* 0x000fe40000000f00 */
[----:B------:R-:W-:Y:S05]  /*b340*/  LDSM.16.MT88.4 R24, [R205+0x11000] ;  /* 0x01100000cd18783b */ /* 0x000fea0000004200 */
[C---:B------:R-:W-:Y:S01]  /*b350*/  HMMA.16816.F32.BF16 R52, R4.reuse, R18, R52 ;  /* 0x000000120434723c */ /* 0x040fe20000041834 */
[----:B------:R-:W1:Y:S07]  /*b360*/  LDSM.16.MT88.4 R16, [R208+0x13000] ;  /* 0x01300000d010783b */ /* 0x000e6e0000004200 */
[C---:B--2---:R-:W-:Y:S08]  /*b370*/  HMMA.16816.F32.BF16 R144, R4.reuse, R20, R144 ;  /* 0x000000140490723c */ /* 0x044ff00000041890 */
[C---:B------:R-:W-:Y:S01]  /*b380*/  HMMA.16816.F32.BF16 R48, R4.reuse, R22, R48 ;  /* 0x000000160430723c */ /* 0x040fe20000041830 */
[----:B------:R-:W2:Y:S07]  /*b390*/  LDSM.16.MT88.4 R20, [R206+0x13000] ;  /* 0x01300000ce14783b */ /* 0x000eae0000004200 */
[C---:B------:R-:W-:Y:S08]  /*b3a0*/  HMMA.16816.F32.BF16 R160, R4.reuse, R12, R160 ;  /* 0x0000000c04a0723c */ /* 0x040ff000000418a0 */
[----:B------:R-:W-:Y:S01]  /*b3b0*/  HMMA.16816.F32.BF16 R60, R4, R14, R60 ;  /* 0x0000000e043c723c */ /* 0x000fe2000004183c */
[----:B------:R-:W4:Y:S01]  /*b3c0*/  LDSM.16.MT88.4 R12, [R207+0x13000] ;  /* 0x01300000cf0c783b */ /* 0x000f220000004200 */
[----:B------:R-:W-:Y:S01]  /*b3d0*/  IMAD.MOV.U32 R100, RZ, RZ, R96 ;  /* 0x000000ffff647224 */ /* 0x000fe200078e0060 */
[----:B------:R-:W-:-:S02]  /*b3e0*/  MOV R96, R97 ;  /* 0x0000006100607202 */ /* 0x000fc40000000f00 */
[----:B------:R-:W-:Y:S01]  /*b3f0*/  MOV R97, R98 ;  /* 0x0000006200617202 */ /* 0x000fe20000000f00 */
[----:B------:R-:W-:Y:S01]  /*b400*/  IMAD.MOV.U32 R98, RZ, RZ, R99 ;  /* 0x000000ffff627224 */ /* 0x000fe200078e0063 */
[----:B------:R-:W-:Y:S01]  /*b410*/  MOV R99, R92 ;  /* 0x0000005c00637202 */ /* 0x000fe20000000f00 */
[----:B------:R-:W-:Y:S01]  /*b420*/  IMAD.MOV.U32 R252, RZ, RZ, R101 ;  /* 0x000000fffffc7224 */ /* 0x000fe200078e0065 */
[----:B------:R-:W-:Y:S01]  /*b430*/  MOV R3, R102 ;  /* 0x0000006600037202 */ /* 0x000fe20000000f00 */
[----:B------:R-:W-:Y:S01]  /*b440*/  IMAD.MOV.U32 R102, RZ, RZ, R94 ;  /* 0x000000ffff667224 */ /* 0x000fe200078e005e */
[----:B------:R-:W-:Y:S02]  /*b450*/  MOV R107, R103 ;  /* 0x00000067006b7202 */ /* 0x000fe40000000f00 */
[----:B------:R-:W-:Y:S02]  /*b460*/  MOV R101, R93 ;  /* 0x0000005d00657202 */ /* 0x000fe40000000f00 */
[----:B------:R-:W-:Y:S01]  /*b470*/  MOV R103, R95 ;  /* 0x0000005f00677202 */ /* 0x000fe20000000f00 */
[----:B------:R-:W-:Y:S01]  /*b480*/  IMAD.MOV.U32 R10, RZ, RZ, R98 ;  /* 0x000000ffff0a7224 */ /* 0x000fe200078e0062 */
[----:B-1----:R-:W-:Y:S01]  /*b490*/  HMMA.16816.F32.BF16 R92, R4, R16, R56 ;  /* 0x00000010045c723c */ /* 0x002fe20000041838 */
[----:B------:R-:W-:-:S02]  /*b4a0*/  MOV R0, R99 ;  /* 0x0000006300007202 */ /* 0x000fc40000000f00 */
[----:B------:R-:W-:-:S04]  /*b4b0*/  MOV R199, R103 ;  /* 0x0000006700c77202 */ /* 0x000fc80000000f00 */
[----:B------:R-:W-:Y:S01]  /*b4c0*/  MOV R57, R96 ;  /* 0x0000006000397202 */ /* 0x000fe20000000f00 */
[----:B--2---:R-:W-:Y:S01]  /*b4d0*/  HMMA.16816.F32.BF16 R84, R4, R20, R84 ;  /* 0x000000140454723c */ /* 0x004fe20000041854 */
[----:B------:R-:W-:Y:S01]  /*b4e0*/  MOV R58, R97 ;  /* 0x00000061003a7202 */ /* 0x000fe20000000f00 */
[----:B------:R-:W-:Y:S01]  /*b4f0*/  IMAD.MOV.U32 R56, RZ, RZ, R100 ;  /* 0x000000ffff387224 */ /* 0x000fe200078e0064 */
[----:B------:R-:W-:-:S05]  /*b500*/  MOV R59, R107 ;  /* 0x0000006b003b7202 */ /* 0x000fca0000000f00 */
[C---:B------:R-:W-:Y:S01]  /*b510*/  HMMA.16816.F32.BF16 R88, R4.reuse, R22, R88 ;  /* 0x000000160458723c */ /* 0x040fe20000041858 */
[----:B------:R-:W1:Y:S07]  /*b520*/  LDSM.16.MT88.4 R20, [R208+0x15000] ;  /* 0x01500000d014783b */ /* 0x000e6e0000004200 */
[C---:B------:R-:W-:Y:S01]  /*b530*/  HMMA.16816.F32.BF16 R96, R4.reuse, R18, R72 ;  /* 0x000000120460723c */ /* 0x040fe20000041848 */
[----:B------:R-:W-:Y:S06]  /*b540*/  LDSM.16.MT88.4 R16, [R207+0x15000] ;  /* 0x01500000cf10783b */ /* 0x000fec0000004200 */
[----:B------:R-:W-:Y:S01]  /*b550*/  MOV R72, R101 ;  /* 0x0000006500487202 */ /* 0x000fe20000000f00 */
[----:B------:R-:W-:Y:S01]  /*b560*/  HMMA.16816.F32.BF16 R136, R4, R24, R136 ;  /* 0x000000180488723c */ /* 0x000fe20000041888 */
[----:B------:R-:W-:-:S07]  /*b570*/  IMAD.MOV.U32 R74, RZ, RZ, R102 ;  /* 0x000000ffff4a7224 */ /* 0x000fce00078e0066 */
[C---:B------:R-:W-:Y:S01]  /*b580*/  HMMA.16816.F32.BF16 R40, R4.reuse, R26, R40 ;  /* 0x0000001a0428723c */ /* 0x040fe20000041828 */
[----:B------:R-:W2:Y:S07]  /*b590*/  LDSM.16.MT88.4 R24, [R205+0x13000] ;  /* 0x01300000cd18783b */ /* 0x000eae0000004200 */
[C---:B----4-:R-:W-:Y:S08]  /*b5a0*/  HMMA.16816.F32.BF16 R100, R4.reuse, R12, R124 ;  /* 0x0000000c0464723c */ /* 0x050ff0000004187c */
[C---:B------:R-:W-:Y:S01]  /*b5b0*/  HMMA.16816.F32.BF16 R104, R4.reuse, R14, R156 ;  /* 0x0000000e0468723c */ /* 0x040fe2000004189c */
[----:B------:R-:W4:Y:S07]  /*b5c0*/  LDSM.16.MT88.4 R12, [R205+0x17000] ;  /* 0x01700000cd0c783b */ /* 0x000f2e0000004200 */
[C---:B-1----:R-:W-:Y:S08]  /*b5d0*/  HMMA.16816.F32.BF16 R124, R4.reuse, R20, R176 ;  /* 0x00000014047c723c */ /* 0x042ff000000418b0 */
[C---:B------:R-:W-:Y:S08]  /*b5e0*/  HMMA.16816.F32.BF16 R20, R4.reuse, R22, R168 ;  /* 0x000000160414723c */ /* 0x040ff000000418a8 */
[C---:B--2---:R-:W-:Y:S08]  /*b5f0*/  HMMA.16816.F32.BF16 R68, R4.reuse, R24, R68 ;  /* 0x000000180444723c */ /* 0x044ff00000041844 */
[C---:B------:R-:W-:Y:S01]  /*b600*/  HMMA.16816.F32.BF16 R76, R4.reuse, R26, R76 ;  /* 0x0000001a044c723c */ /* 0x040fe2000004184c */
[----:B------:R-:W1:Y:S07]  /*b610*/  LDSM.16.MT88.4 R24, [R206+0x15000] ;  /* 0x01500000ce18783b */ /* 0x000e6e0000004200 */
[----:B----4-:R-:W-:Y:S01]  /*b620*/  HMMA.16816.F32.BF16 R168, R4, R12, R140 ;  /* 0x0000000c04a8723c */ /* 0x010fe2000004188c */
[----:B------:R-:W-:Y:S01]  /*b630*/  FFMA.FTZ R0, R0, c[0x0][0x23c], -R8 ;  /* 0x00008f0000007a23 */ /* 0x000fe20000010808 */
[----:B------:R-:W-:Y:S01]  /*b640*/  LOP3.LUT R2, R31, UR9, R200, 0x96, !PT ;  /* 0x000000091f027c12 */ /* 0x000fe2000f8e96c8 */
[----:B------:R-:W-:Y:S01]  /*b650*/  IMAD.MOV.U32 R11, RZ, RZ, R193 ;  /* 0x000000ffff0b7224 */ /* 0x000fe200078e00c1 */
[----:B------:R-:W-:-:S04]  /*b660*/  MOV R73, R194 ;  /* 0x000000c200497202 */ /* 0x000fc80000000f00 */
[----:B------:R-:W-:Y:S01]  /*b670*/  HMMA.16816.F32.BF16 R132, R4, R14, R132 ;  /* 0x0000000e0484723c */ /* 0x000fe20000041884 */
[----:B------:R-:W2:Y:S01]  /*b680*/  LDSM.16.MT88.4 R12, [R208+0x17000] ;  /* 0x01700000d00c783b */ /* 0x000ea20000004200 */
[----:B------:R4:W-:Y:S01]  /*b690*/  MUFU.EX2 R31, R0 ;  /* 0x00000000001f7308 */ /* 0x0009e20000000800 */
[----:B------:R-:W-:Y:S02]  /*b6a0*/  MOV R159, R195 ;  /* 0x000000c3009f7202 */ /* 0x000fe40000000f00 */
[----:B------:R-:W-:Y:S01]  /*b6b0*/  MOV R75, R192 ;  /* 0x000000c0004b7202 */ /* 0x000fe20000000f00 */
[----:B------:R-:W-:Y:S01]  /*b6c0*/  LDSM.16.MT88.4 R140, [R205+0x11800] ;  /* 0x01180000cd8c783b */ /* 0x000fe20000004200 */
[----:B----4-:R-:W-:-:S04]  /*b6d0*/  FFMA.FTZ R0, R199, c[0x0][0x23c], -R8 ;  /* 0x00008f00c7007a23 */ /* 0x010fc80000010808 */
[----:B------:R4:W2:Y:S01]  /*b6e0*/  MUFU.EX2 R199, R0 ;  /* 0x0000000000c77308 */ /* 0x0008a20000000800 */
[C---:B-1----:R-:W-:Y:S01]  /*b6f0*/  HMMA.16816.F32.BF16 R116, R4.reuse, R24, R188 ;  /* 0x000000180474723c */ /* 0x042fe200000418bc */
[----:B----4-:R-:W-:Y:S02]  /*b700*/  FFMA.FTZ R0, R73, c[0x0][0x23c], -R8 ;  /* 0x00008f0049007a23 */ /* 0x010fe40000010808 */
[----:B------:R-:W-:Y:S01]  /*b710*/  IMAD.MOV.U32 R73, RZ, RZ, R74 ;  /* 0x000000ffff497224 */ /* 0x000fe200078e004a */
[----:B------:R-:W-:Y:S02]  /*b720*/  MOV R74, R59 ;  /* 0x0000003b004a7202 */ /* 0x000fe40000000f00 */
[----:B------:R-:W-:Y:S01]  /*b730*/  MOV R59, R3 ;  /* 0x00000003003b7202 */ /* 0x000fe20000000f00 */
[----:B------:R-:W-:Y:S01]  /*b740*/  IMAD.WIDE.U32 R2, R2, -0x2daee0ad, RZ ;  /* 0xd2511f5302027825 */ /* 0x000fe200078e00ff */
[----:B------:R1:W-:Y:S03]  /*b750*/  MUFU.EX2 R30, R0 ;  /* 0x00000000001e7308 */ /* 0x0003e60000000800 */
[----:B------:R-:W-:Y:S01]  /*b760*/  FFMA.FTZ R8, R159, c[0x0][0x23c], -R8 ;  /* 0x00008f009f087a23 */ /* 0x000fe20000010808 */
[----:B------:R-:W-:Y:S01]  /*b770*/  HMMA.16816.F32.BF16 R24, R4, R26, R180 ;  /* 0x0000001a0418723c */ /* 0x000fe200000418b4 */
[----:B------:R-:W-:Y:S01]  /*b780*/  IMAD.MOV.U32 R159, RZ, RZ, R10 ;  /* 0x000000ffff9f7224 */ /* 0x000fe200078e000a */
[----:B------:R-:W-:-:S06]  /*b790*/  LOP3.LUT R10, R2, 0xffff, RZ, 0xc0, !PT ;  /* 0x0000ffff020a7812 */ /* 0x000fcc00078ec0ff */
[----:B--2---:R-:W-:Y:S01]  /*b7a0*/  HMMA.16816.F32.BF16 R176, R4, R14, R120 ;  /* 0x0000000e04b0723c */ /* 0x004fe20000041878 */
[----:B------:R2:W4:Y:S01]  /*b7b0*/  MUFU.EX2 R15, R8 ;  /* 0x00000008000f7308 */ /* 0x0005220000000800 */
[----:B------:R-:W-:Y:S01]  /*b7c0*/  LDSM.16.MT88.4 R120, [R208+0x17800] ;  /* 0x01780000d078783b */ /* 0x000fe20000004200 */
[----:B-1----:R-:W-:Y:S01]  /*b7d0*/  LOP3.LUT R0, R3, UR24, R198, 0x96, !PT ;  /* 0x0000001803007c12 */ /* 0x002fe2000f8e96c6 */
[----:B------:R-:W-:Y:S01]  /*b7e0*/  FFMA.FTZ R3, R73, c[0x0][0x23c], -R9 ;  /* 0x00008f0049037a23 */ /* 0x000fe20000010809 */
[----:B------:R-:W-:-:S03]  /*b7f0*/  MOV R73, R74 ;  /* 0x0000004a00497202 */ /* 0x000fc60000000f00 */
[----:B------:R-:W-:Y:S01]  /*b800*/  HMMA.16816.F32.BF16 R180, R4, R12, R64 ;  /* 0x0000000c04b4723c */ /* 0x000fe20000041840 */
[----:B------:R-:W-:Y:S01]  /*b810*/  MOV R74, R75 ;  /* 0x0000004b004a7202 */ /* 0x000fe20000000f00 */
[----:B------:R-:W-:Y:S01]  /*b820*/  IMAD.MOV.U32 R75, RZ, RZ, R11 ;  /* 0x000000ffff4b7224 */ /* 0x000fe200078e000b */
[----:B------:R-:W-:Y:S02]  /*b830*/  SHF.R.U32.HI R11, RZ, 0x8, R10 ;  /* 0x00000008ff0b7819 */ /* 0x000fe4000001160a */
[----:B--2---:R-:W-:-:S03]  /*b840*/  SHF.R.U32.HI R8, RZ, 0x10, R2 ;  /* 0x00000010ff087819 */ /* 0x004fc60000011602 */
[----:B------:R-:W-:Y:S01]  /*b850*/  HMMA.16816.F32.BF16 R108, R4, R32, R164 ;  /* 0x00000020046c723c */ /* 0x000fe200000418a4 */
[----:B------:R-:W-:-:S07]  /*b860*/  LOP3.LUT R13, R2, 0xff, RZ, 0xc0, !PT ;  /* 0x000000ff020d7812 */ /* 0x000fce00078ec0ff */
[----:B------:R-:W-:Y:S01]  /*b870*/  HMMA.16816.F32.BF16 R112, R4, R34, R184 ;  /* 0x000000220470723c */ /* 0x000fe200000418b8 */
[----:B------:R-:W-:Y:S01]  /*b880*/  SHF.R.U32.HI R12, RZ, 0x18, R2 ;  /* 0x00000018ff0c7819 */ /* 0x000fe20000011602 */
[----:B------:R-:W1:Y:S01]  /*b890*/  LDSM.16.MT88.4 R32, [R206+0x17000] ;  /* 0x01700000ce20783b */ /* 0x000e620000004200 */
[----:B------:R-:W-:Y:S02]  /*b8a0*/  LOP3.LUT R2, R0, 0xffff, RZ, 0xc0, !PT ;  /* 0x0000ffff00027812 */ /* 0x000fe400078ec0ff */
[----:B------:R-:W-:-:S03]  /*b8b0*/  LOP3.LUT R10, R8, 0xff, RZ, 0xc0, !PT ;  /* 0x000000ff080a7812 */ /* 0x000fc600078ec0ff */
[----:B------:R-:W-:Y:S01]  /*b8c0*/  HMMA.16816.F32.BF16 R192, R4, R16, R148 ;  /* 0x0000001004c0723c */ /* 0x000fe20000041894 */
[----:B------:R-:W-:-:S07]  /*b8d0*/  LOP3.LUT R8, R0, 0xff, RZ, 0xc0, !PT ;  /* 0x000000ff00087812 */ /* 0x000fce00078ec0ff */
[----:B------:R-:W-:Y:S01]  /*b8e0*/  HMMA.16816.F32.BF16 R172, R4, R18, R172 ;  /* 0x0000001204ac723c */ /* 0x000fe200000418ac */
[----:B------:R-:W-:Y:S01]  /*b8f0*/  SHF.R.U32.HI R2, RZ, 0x8, R2 ;  /* 0x00000008ff027819 */ /* 0x000fe20000011602 */
[----:B------:R-:W2:Y:S03]  /*b900*/  LDSM.16.MT88.4 R16, [R207+0x17000] ;  /* 0x01700000cf10783b */ /* 0x000ea60000004200 */
[----:B------:R-:W-:Y:S01]  /*b910*/  PRMT R8, R8, 0x5410, R2 ;  /* 0x0000541008087816 */ /* 0x000fe20000000002 */
[----:B------:R-:W-:Y:S01]  /*b920*/  FFMA.FTZ R2, R73, c[0x0][0x23c], -R9 ;  /* 0x00008f0049027a23 */ /* 0x000fe20000010809 */
[----:B------:R3:W-:Y:S01]  /*b930*/  MUFU.EX2 R14, R3 ;  /* 0x00000003000e7308 */ /* 0x0007e20000000800 */
[----:B------:R-:W1:Y:S01]  /*b940*/  LDC.U8 R73, c[0x0][0x2d8] ;  /* 0x0000b600ff497b82 */ /* 0x000e620000000000 */
[----:B------:R-:W-:Y:S01]  /*b950*/  PRMT R11, R13, 0x5410, R11 ;  /* 0x000054100d0b7816 */ /* 0x000fe2000000000b */
[----:B------:R-:W2:Y:S01]  /*b960*/  LDSM.16.MT88.4 R148, [R206+0x11800] ;  /* 0x01180000ce94783b */ /* 0x000ea20000004200 */
[----:B------:R-:W-:-:S02]  /*b970*/  PRMT R10, R10, 0x5410, R12 ;  /* 0x000054100a0a7816 */ /* 0x000fc4000000000c */
[----:B------:R-:W-:Y:S01]  /*b980*/  MOV R200, R74 ;  /* 0x0000004a00c87202 */ /* 0x000fe20000000f00 */
[----:B------:R-:W-:Y:S04]  /*b990*/  LDSM.16.MT88.4 R164, [R207+0x11800] ;  /* 0x01180000cfa4783b */ /* 0x000fe80000004200 */
[----:B------:R-:W-:Y:S01]  /*b9a0*/  LDSM.16.MT88.4 R64, [R207+0x13800] ;  /* 0x01380000cf40783b */ /* 0x000fe20000004200 */
[----:B---3--:R-:W-:Y:S01]  /*b9b0*/  FFMA.FTZ R3, R159, c[0x0][0x23c], -R9 ;  /* 0x00008f009f037a23 */ /* 0x008fe20000010809 */
[----:B------:R3:W-:Y:S02]  /*b9c0*/  MUFU.EX2 R12, R2 ;  /* 0x00000002000c7308 */ /* 0x0007e40000000800 */
[----:B------:R-:W2:Y:S06]  /*b9d0*/  LDSM.16.MT88.4 R156, [R208+0x11800] ;  /* 0x01180000d09c783b */ /* 0x000eac0000004200 */
[----:B------:R4:W2:Y:S01]  /*b9e0*/  MUFU.EX2 R13, R3 ;  /* 0x00000003000d7308 */ /* 0x0008a20000000800 */
[----:B-1----:R-:W-:Y:S01]  /*b9f0*/  PRMT R73, R73, 0x7054, R73 ;  /* 0x0000705449497816 */ /* 0x002fe20000000049 */
[----:B---3--:R-:W-:Y:S01]  /*ba00*/  FFMA.FTZ R2, R72, c[0x0][0x23c], -R9 ;  /* 0x00008f0048027a23 */ /* 0x008fe20000010809 */
[----:B----4-:R-:W-:-:S02]  /*ba10*/  SHF.R.U32.HI R3, RZ, 0x10, R0 ;  /* 0x00000010ff037819 */ /* 0x010fc40000011600 */
[----:B------:R-:W-:Y:S02]  /*ba20*/  SHF.R.U32.HI R0, RZ, 0x18, R0 ;  /* 0x00000018ff007819 */ /* 0x000fe40000011600 */
[----:B------:R-:W-:-:S04]  /*ba30*/  LOP3.LUT R3, R3, 0xff, RZ, 0xc0, !PT ;  /* 0x000000ff03037812 */ /* 0x000fc800078ec0ff */
[----:B------:R-:W-:Y:S01]  /*ba40*/  PRMT R3, R3, 0x5410, R0 ;  /* 0x0000541003037816 */ /* 0x000fe20000000000 */
[--C-:B------:R-:W-:Y:S02]  /*ba50*/  HSET2.LE.AND R0, R8, R73.reuse, PT ;  /* 0x0000004908007233 */ /* 0x100fe40003803000 */
[----:B------:R1:W3:Y:S01]  /*ba60*/  MUFU.EX2 R8, R2 ;  /* 0x0000000200087308 */ /* 0x0002e20000000800 */
[C---:B------:R-:W-:Y:S08]  /*ba70*/  HMMA.16816.F32.BF16 R188, R4.reuse, R32, R128 ;  /* 0x0000002004bc723c */ /* 0x040ff00000041880 */
[----:B------:R-:W-:Y:S01]  /*ba80*/  HMMA.16816.F32.BF16 R184, R4, R34, R80 ;  /* 0x0000002204b8723c */ /* 0x000fe20000041850 */
[----:B------:R-:W-:Y:S01]  /*ba90*/  HSET2.LE.AND R3, R3, R73, PT ;  /* 0x0000004903037233 */ /* 0x000fe20003803000 */
[----:B------:R-:W-:Y:S01]  /*baa0*/  MOV R198, R75 ;  /* 0x0000004b00c67202 */ /* 0x000fe20000000f00 */
[----:B------:R-:W-:Y:S01]  /*bab0*/  IMAD.MOV.U32 R9, RZ, RZ, R56 ;  /* 0x000000ffff097224 */ /* 0x000fe200078e0038 */
[----:B------:R-:W-:Y:S01]  /*bac0*/  LDSM.16.MT88.4 R80, [R206+0x15800] ;  /* 0x01580000ce50783b */ /* 0x000fe20000004200 */
[----:B-1----:R-:W-:-:S03]  /*bad0*/  F2FP.BF16.PACK_AB R2, R199, R31 ;  /* 0x0000001fc702723e */ /* 0x002fc600000010ff */
[----:B--2---:R-:W-:Y:S01]  /*bae0*/  HMMA.16816.F32.BF16 R32, R4, R16, R44 ;  /* 0x000000100420723c */ /* 0x004fe2000004182c */
[----:B------:R-:W-:Y:S02]  /*baf0*/  LOP3.LUT R128, R0, R2, RZ, 0xc0, !PT ;  /* 0x0000000200807212 */ /* 0x000fe400078ec0ff */
[----:B------:R-:W-:-:S05]  /*bb00*/  F2FP.BF16.PACK_AB R0, R15, R30 ;  /* 0x0000001e0f00723e */ /* 0x000fca00000010ff */
[----:B------:R-:W-:Y:S07]  /*bb10*/  HMMA.16816.F32.BF16 R16, R4, R18, R36 ;  /* 0x000000120410723c */ /* 0x000fee0000041824 */
[--C-:B------:R-:W-:Y:S01]  /*bb20*/  HSET2.LE.AND R5, R11, R73.reuse, PT ;  /* 0x000000490b057233 */ /* 0x100fe20003803000 */
[----:B------:R-:W-:Y:S01]  /*bb30*/  F2FP.BF16.PACK_AB R4, R13, R14 ;  /* 0x0000000e0d04723e */ /* 0x000fe200000010ff */
[----:B------:R-:W-:-:S03]  /*bb40*/  HSET2.LE.AND R6, R10, R73, PT ;  /* 0x000000490a067233 */ /* 0x000fc60003803000 */
[----:B------:R-:W-:Y:S01]  /*bb50*/  LOP3.LUT R130, R5, R0, RZ, 0xc0, !PT ;  /* 0x0000000005827212 */ /* 0x000fe200078ec0ff */
[----:B------:R-:W-:Y:S01]  /*bb60*/  IMAD.MOV.U32 R2, RZ, RZ, R59 ;  /* 0x000000ffff027224 */ /* 0x000fe200078e003b */
[----:B---3--:R-:W-:Y:S01]  /*bb70*/  F2FP.BF16.PACK_AB R0, R8, R12 ;  /* 0x0000000c0800723e */ /* 0x008fe200000010ff */
[----:B------:R-:W-:Y:S01]  /*bb80*/  LDSM.16.MT88.4 R72, [R205+0x15800] ;  /* 0x01580000cd48783b */ /* 0x000fe20000004200 */
[----:B------:R-:W-:Y:S02]  /*bb90*/  LOP3.LUT R129, R3, R4, RZ, 0xc0, !PT ;  /* 0x0000000403817212 */ /* 0x000fe400078ec0ff */
[----:B------:R-:W-:Y:S02]  /*bba0*/  LOP3.LUT R131, R6, R0, RZ, 0xc0, !PT ;  /* 0x0000000006837212 */ /* 0x000fe400078ec0ff */
[----:B------:R-:W-:Y:S01]  /*bbb0*/  MOV R11, R57 ;  /* 0x00000039000b7202 */ /* 0x000fe20000000f00 */
[----:B------:R-:W-:Y:S01]  /*bbc0*/  LDSM.16.MT88.4 R4, [R207+0x17800] ;  /* 0x01780000cf04783b */ /* 0x000fe20000004200 */
[----:B------:R-:W-:-:S03]  /*bbd0*/  MOV R10, R58 ;  /* 0x0000003a000a7202 */ /* 0x000fc60000000f00 */
[C---:B------:R-:W-:Y:S01]  /*bbe0*/  HMMA.16816.F32.BF16 R136, R128.reuse, R140, R136 ;  /* 0x0000008c8088723c */ /* 0x040fe20000041888 */
[----:B------:R-:W-:Y:S07]  /*bbf0*/  LDSM.16.MT88.4 R56, [R208+0x13800] ;  /* 0x01380000d038783b */ /* 0x000fee0000004200 */
[C---:B------:R-:W-:Y:S01]  /*bc00*/  HMMA.16816.F32.BF16 R140, R128.reuse, R142, R40 ;  /* 0x0000008e808c723c */ /* 0x040fe20000041828 */
[----:B------:R-:W1:Y:S07]  /*bc10*/  LDSM.16.MT88.4 R40, [R205+0x13800] ;  /* 0x01380000cd28783b */ /* 0x000e6e0000004200 */
[C---:B------:R-:W-:Y:S08]  /*bc20*/  HMMA.16816.F32.BF16 R144, R128.reuse, R148, R144 ;  /* 0x000000948090723c */ /* 0x040ff00000041890 */
[----:B------:R-:W-:Y:S01]  /*bc30*/  HMMA.16816.F32.BF16 R148, R128, R150, R48 ;  /* 0x000000968094723c */ /* 0x000fe20000041830 */
[----:B------:R-:W2:Y:S01]  /*bc40*/  LDSM.16.MT88.4 R48, [R206+0x13800] ;  /* 0x01380000ce30783b */ /* 0x000ea20000004200 */
[----:B------:R-:W-:-:S02]  /*bc50*/  FFMA.FTZ R2, R10, R29, R2 ;  /* 0x0000001d0a027223 */ /* 0x000fc40000010002 */
[----:B------:R-:W-:Y:S02]  /*bc60*/  FFMA.FTZ R0, R9, R28, R11 ;  /* 0x0000001c09007223 */ /* 0x000fe4000001000b */
        /* <DEDUP_REMOVED lines=9> */
[----:B------:R-:W-:Y:S01]  /*bd00*/  HMMA.16816.F32.BF16 R152, R128, R156, R152 ;  /* 0x0000009c8098723c */ /* 0x000fe20000041898 */
[----:B------:R-:W-:Y:S02]  /*bd10*/  FADD.FTZ R0, R247, R0 ;  /* 0x00000000f7007221 */ /* 0x000fe40000010000 */
[----:B------:R-:W-:-:S02]  /*bd20*/  FADD.FTZ R2, R248, R2 ;  /* 0x00000002f8027221 */ /* 0x000fc40000010000 */
[----:B------:R-:W-:-:S03]  /*bd30*/  FADD.FTZ R0, R249, R0 ;  /* 0x00000000f9007221 */ /* 0x000fc60000010000 */
[----:B------:R-:W-:Y:S01]  /*bd40*/  HMMA.16816.F32.BF16 R160, R128, R164, R160 ;  /* 0x000000a480a0723c */ /* 0x000fe200000418a0 */
[----:B------:R-:W-:-:S07]  /*bd50*/  FADD.FTZ R2, R250, R2 ;  /* 0x00000002fa027221 */ /* 0x000fce0000010000 */
[----:B------:R-:W-:Y:S01]  /*bd60*/  HMMA.16816.F32.BF16 R156, R128, R158, R52 ;  /* 0x0000009e809c723c */ /* 0x000fe20000041834 */
[----:B------:R-:W-:-:S07]  /*bd70*/  FADD.FTZ R0, R251, R0 ;  /* 0x00000000fb007221 */ /* 0x000fce0000010000 */
[C---:B------:R-:W-:Y:S08]  /*bd80*/  HMMA.16816.F32.BF16 R164, R128.reuse, R166, R60 ;  /* 0x000000a680a4723c */ /* 0x040ff0000004183c */
[C---:B-1----:R-:W-:Y:S08]  /*bd90*/  HMMA.16816.F32.BF16 R36, R128.reuse, R40, R68 ;  /* 0x000000288024723c */ /* 0x042ff00000041844 */
[C---:B--2---:R-:W-:Y:S08]  /*bda0*/  HMMA.16816.F32.BF16 R44, R128.reuse, R48, R84 ;  /* 0x00000030802c723c */ /* 0x044ff00000041854 */
[C---:B------:R-:W-:Y:S08]  /*bdb0*/  HMMA.16816.F32.BF16 R52, R128.reuse, R56, R92 ;  /* 0x000000388034723c */ /* 0x040ff0000004185c */
[C---:B------:R-:W-:Y:S08]  /*bdc0*/  HMMA.16816.F32.BF16 R60, R128.reuse, R64, R100 ;  /* 0x00000040803c723c */ /* 0x040ff00000041864 */
[----:B------:R-:W-:Y:S01]  /*bdd0*/  HMMA.16816.F32.BF16 R68, R128, R72, R108 ;  /* 0x000000488044723c */ /* 0x000fe2000004186c */
[----:B------:R-:W-:-:S07]  /*bde0*/  FADD.FTZ R2, R240, R2 ;  /* 0x00000002f0027221 */ /* 0x000fce0000010000 */
        /* <DEDUP_REMOVED lines=22> */
[----:B------:R-:W-:Y:S01]  /*bf50*/  FADD.FTZ R0, R8, R0 ;  /* 0x0000000008007221 */ /* 0x000fe20000010000 */
[C---:B------:R-:W-:Y:S02]  /*bf60*/  HMMA.16816.F32.BF16 R40, R128.reuse, R42, R76 ;  /* 0x0000002a8028723c */ /* 0x040fe4000004184c */
[----:B------:R3:W-:Y:S04]  /*bf70*/  STL [R1], R2 ;  /* 0x0000000201007387 */ /* 0x0007e80000100800 */
[----:B------:R3:W-:Y:S02]  /*bf80*/  STL [R1+0x20], R0 ;  /* 0x0000200001007387 */ /* 0x0007e40000100800 */
[C---:B------:R-:W-:Y:S08]  /*bf90*/  HMMA.16816.F32.BF16 R76, R128.reuse, R80, R116 ;  /* 0x00000050804c723c */ /* 0x040ff00000041874 */
[C---:B-1----:R-:W-:Y:S08]  /*bfa0*/  HMMA.16816.F32.BF16 R84, R128.reuse, R88, R124 ;  /* 0x000000588054723c */ /* 0x042ff0000004187c */
[C---:B--2---:R-:W-:Y:S08]  /*bfb0*/  HMMA.16816.F32.BF16 R92, R128.reuse, R96, R192 ;  /* 0x00000060805c723c */ /* 0x044ff000000418c0 */
        /* <DEDUP_REMOVED lines=11> */
[----:B------:R-:W-:-:S02]  /*c070*/  MOV R3, R196 ;  /* 0x000000c400037202 */ /* 0x000fc40000000f00 */
[----:B------:R-:W-:-:S05]  /*c080*/  MOV R132, R197 ;  /* 0x000000c500847202 */ /* 0x000fca0000000f00 */
.L_x_970:
[----:B-1----:R-:W-:-:S06]  /*c090*/  UISETP.GT.AND UP0, UPT, UR29, UR11, UPT ;  /* 0x0000000b1d00728c */ /* 0x002fcc000bf04270 */
[----:B------:R-:W-:-:S13]  /*c0a0*/  PLOP3.LUT P0, PT, PT, PT, UP0, 0x80, 0x0 ;  /* 0x000000000000781c */ /* 0x000fda0003f0f008 */
[----:B------:R-:W-:Y:S05]  /*c0b0*/  @!P0 BRA `(.L_x_972) ;  /* 0x0000454000008947 */ /* 0x000fea0003800000 */
[----:B------:R-:W1:Y:S01]  /*c0c0*/  LDC.U8 R0, c[0x0][0x2d8] ;  /* 0x0000b600ff007b82 */ /* 0x000e620000000000 */
[----:B------:R-:W-:Y:S01]  /*c0d0*/  MOV R134, R3 ;  /* 0x0000000300867202 */ /* 0x000fe20000000f00 */
[----:B------:R-:W-:Y:S01]  /*c0e0*/  UMOV UR31, 0x5 ;  /* 0x00000005001f7882 */ /* 0x000fe20000000000 */
[----:B------:R-:W-:Y:S01]  /*c0f0*/  MOV R133, R132 ;  /* 0x0000008400857202 */ /* 0x000fe20000000f00 */
[----:B------:R-:W-:Y:S02]  /*c100*/  ULDC UR4, c[0x0][0x19c] ;  /* 0x0000670000047ab9 */ /* 0x000fe40000000800 */
[----:B------:R-:W-:Y:S02]  /*c110*/  USHF.L.U32 UR28, UR8, 0x5, URZ ;  /* 0x00000005081c7899 */ /* 0x000fe4000800063f */
[----:B------:R-:W-:Y:S02]  /*c120*/  USHF.L.U64.HI UR8, UR8, UR31, UR4 ;  /* 0x0000001f08087299 */ /* 0x000fe40008010204 */
[----:B------:R-:W-:-:S02]  /*c130*/  UMOV UR33, 0x6 ;  /* 0x0000000600217882 */ /* 0x000fc40000000000 */
[----:B------:R-:W-:Y:S02]  /*c140*/  ULDC UR4, c[0x0][0x1a4] ;  /* 0x0000690000047ab9 */ /* 0x000fe40000000800 */
[----:B------:R-:W-:Y:S02]  /*c150*/  USHF.L.U32 UR30, UR6, 0x5, URZ ;  /* 0x00000005061e7899 */ /* 0x000fe4000800063f */
[----:B------:R-:W-:Y:S02]  /*c160*/  USHF.L.U32 UR32, UR6, 0x6, URZ ;  /* 0x0000000606207899 */ /* 0x000fe4000800063f */
[----:B------:R-:W-:Y:S02]  /*c170*/  USHF.L.U64.HI UR31, UR6, UR31, UR4 ;  /* 0x0000001f061f7299 */ /* 0x000fe40008010204 */
[----:B------:R-:W-:Y:S01]  /*c180*/  USHF.L.U64.HI UR33, UR6, UR33, UR4 ;  /* 0x0000002106217299 */ /* 0x000fe20008010204 */
[----:B-1----:R-:W-:-:S06]  /*c190*/  PRMT R0, R0, 0x7054, R0 ;  /* 0x0000705400007816 */ /* 0x002fcc0000000000 */
[----:B------:R-:W2:Y:S04]  /*c1a0*/  LDL.LU R0, [R1+0x6c] ;  /* 0x00006c0001007983 */ /* 0x000ea80000300800 */
[----:B------:R-:W3:Y:S04]  /*c1b0*/  LDL.LU R2, [R1+0x68] ;  /* 0x0000680001027983 */ /* 0x000ee80000300800 */
[----:B------:R-:W4:Y:S04]  /*c1c0*/  LDL.LU.64 R6, [R1+0x60] ;  /* 0x0000600001067983 */ /* 0x000f280000300a00 */
[----:B------:R-:W4:Y:S04]  /*c1d0*/  LDL.LU.64 R4, [R1+0x30] ;  /* 0x0000300001047983 */ /* 0x000f280000300a00 */
[----:B------:R-:W2:Y:S01]  /*c1e0*/  LDL.LU R8, [R1+0x4c] ;  /* 0x00004c0001087983 */ /* 0x000ea20000300800 */
[----:B----4-:R-:W-:Y:S01]  /*c1f0*/  MOV R4, R6 ;  /* 0x0000000600047202 */ /* 0x010fe20000000f00 */
[----:B--2---:R-:W-:-:S05]  /*c200*/  IMAD.WIDE.U32 R8, R8, -0x326172a9, RZ ;  /* 0xcd9e8d5708087825 */ /* 0x004fca00078e00ff */
[----:B------:R-:W-:Y:S01]  /*c210*/  LOP3.LUT R0, R9, R0, RZ, 0x3c, !PT ;  /* 0x0000000009007212 */ /* 0x000fe200078e3cff */
[----:B------:R3:W-:Y:S02]  /*c220*/  STL.64 [R1+0x18], R8 ;  /* 0x0000180801007387 */ /* 0x0007e40000100a00 */
[----:B---3--:R-:W-:-:S04]  /*c230*/  IMAD.WIDE.U32 R8, R2, -0x2daee0ad, RZ ;  /* 0xd2511f5302087825 */ /* 0x008fc800078e00ff */
[----:B------:R-:W-:Y:S01]  /*c240*/  IMAD.WIDE.U32 R2, R0, -0x2daee0ad, RZ ;  /* 0xd2511f5300027825 */ /* 0x000fe200078e00ff */
[----:B------:R1:W-:Y:S04]  /*c250*/  STL.64 [R1+0x10], R8 ;  /* 0x0000100801007387 */ /* 0x0003e80000100a00 */
[----:B------:R1:W-:Y:S04]  /*c260*/  STL.64 [R1+0x30], R4 ;  /* 0x0000300401007387 */ /* 0x0003e80000100a00 */
[----:B------:R1:W-:Y:S01]  /*c270*/  STL.64 [R1+0x8], R2 ;  /* 0x0000080201007387 */ /* 0x0003e20000100a00 */
[----:B------:R-:W-:Y:S05]  /*c280*/  BRA `(.L_x_973) ;  /* 0x000002b000007947 */ /* 0x000fea0003800000 */
.L_x_975:
        /* <DEDUP_REMOVED lines=43> */
.L_x_973:
[----:B-1----:R-:W2:Y:S01]  /*c540*/  LDL.64 R4, [R1+0x30] ;  /* 0x0000300001047983 */ /* 0x002ea20000100a00 */
        /* <DEDUP_REMOVED lines=8> */
[----:B--2---:R-:W-:Y:S05]  /*c5d0*/  IMAD.WIDE.U32 R2, R2, UR32, R4 ;  /* 0x0000002002027c25 */ /* 0x004fea000f8e0004 */
        /* <DEDUP_REMOVED lines=31> */
[----:B------:R-:W3:Y:S04]  /*c7d0*/  LDSM.16.M88.4 R16, [R204+0x8800] ;  /* 0x00880000cc10783b */ /* 0x000ee80000000200 */
[----:B------:R-:W4:Y:S04]  /*c7e0*/  LDSM.16.M88.4 R24, [R204+0x9000] ;  /* 0x00900000cc18783b */ /* 0x000f280000000200 */
[----:B------:R-:W0:Y:S04]  /*c7f0*/  LDGDEPBAR ;  /* 0x00000000000079af */ /* 0x000e280000000000 */
[----:B------:R-:W2:Y:S04]  /*c800*/  LDSM.16.M88.4 R168, [R204+0x9800] ;  /* 0x00980000cca8783b */ /* 0x000ea80000000200 */
[----:B------:R-:W-:Y:S04]  /*c810*/  LDSM.16.M88.4 R172, [R212] ;  /* 0x00000000d4ac783b */ /* 0x000fe80000000200 */
[----:B------:R-:W2:Y:S04]  /*c820*/  LDSM.16.M88.4 R176, [R215] ;  /* 0x00000000d7b0783b */ /* 0x000ea80000000200 */
[----:B------:R-:W2:Y:S04]  /*c830*/  LDSM.16.M88.4 R180, [R230] ;  /* 0x00000000e6b4783b */ /* 0x000ea80000000200 */
[----:B------:R-:W2:Y:S04]  /*c840*/  LDSM.16.M88.4 R184, [R229] ;  /* 0x00000000e5b8783b */ /* 0x000ea80000000200 */
[----:B------:R-:W2:Y:S01]  /*c850*/  LDSM.16.M88.4 R188, [R228] ;  /* 0x00000000e4bc783b */ /* 0x000ea20000000200 */
[C---:B-1----:R-:W-:Y:S03]  /*c860*/  HMMA.16816.F32.BF16 R4, R32.reuse, R8, RZ ;  /* 0x000000082004723c */ /* 0x042fe600000418ff */
[----:B------:R-:W-:Y:S04]  /*c870*/  LDSM.16.M88.4 R192, [R210+0x8000] ;  /* 0x00800000d2c0783b */ /* 0x000fe80000000200 */
[----:B------:R-:W-:Y:S01]  /*c880*/  LDSM.16.M88.4 R196, [R210+0x8800] ;  /* 0x00880000d2c4783b */ /* 0x000fe20000000200 */
[C---:B------:R-:W-:Y:S03]  /*c890*/  HMMA.16816.F32.BF16 R8, R32.reuse, R10, RZ ;  /* 0x0000000a2008723c */ /* 0x040fe600000418ff */
[----:B------:R-:W-:Y:S05]  /*c8a0*/  LDSM.16.M88.4 R200, [R210+0x9800] ;  /* 0x00980000d2c8783b */ /* 0x000fea0000000200 */
[C---:B---3--:R-:W-:Y:S08]  /*c8b0*/  HMMA.16816.F32.BF16 R12, R32.reuse, R16, RZ ;  /* 0x00000010200c723c */ /* 0x048ff000000418ff */
[C---:B------:R-:W-:Y:S08]  /*c8c0*/  HMMA.16816.F32.BF16 R16, R32.reuse, R18, RZ ;  /* 0x000000122010723c */ /* 0x040ff000000418ff */
[C---:B----4-:R-:W-:Y:S08]  /*c8d0*/  HMMA.16816.F32.BF16 R20, R32.reuse, R24, RZ ;  /* 0x000000182014723c */ /* 0x050ff000000418ff */
        /* <DEDUP_REMOVED lines=14> */
[----:B------:R-:W-:Y:S01]  /*c9c0*/  HMMA.16816.F32.BF16 R32, R172, R190, R32 ;  /* 0x000000beac20723c */ /* 0x000fe20000041820 */
[----:B------:R-:W4:Y:S04]  /*c9d0*/  LDSM.16.M88.4 R172, [R209+0x800] ;  /* 0x00080000d1ac783b */ /* 0x000f280000000200 */
[----:B------:R-:W-:Y:S03]  /*c9e0*/  LDSM.16.M88.4 R188, [R211+0x2000] ;  /* 0x00200000d3bc783b */ /* 0x000fe60000000200 */
        /* <DEDUP_REMOVED lines=12> */
[----:B------:R-:W-:Y:S03]  /*cab0*/  LDSM.16.M88.4 R200, [R204+0xb800] ;  /* 0x00b80000ccc8783b */ /* 0x000fe60000000200 */
[C---:B---3--:R-:W-:Y:S08]  /*cac0*/  HMMA.16816.F32.BF16 R4, R180.reuse, R184, R4 ;  /* 0x000000b8b404723c */ /* 0x048ff00000041804 */
[C---:B------:R-:W-:Y:S01]  /*cad0*/  HMMA.16816.F32.BF16 R8, R180.reuse, R186, R8 ;  /* 0x000000bab408723c */ /* 0x040fe20000041808 */
[----:B------:R-:W3:Y:S07]  /*cae0*/  LDSM.16.M88.4 R184, [R204+0xb000] ;  /* 0x00b00000ccb8783b */ /* 0x000eee0000000200 */
[C---:B----4-:R-:W-:Y:S08]  /*caf0*/  HMMA.16816.F32.BF16 R12, R180.reuse, R172, R12 ;  /* 0x000000acb40c723c */ /* 0x050ff0000004180c */
[C---:B------:R-:W-:Y:S01]  /*cb00*/  HMMA.16816.F32.BF16 R16, R180.reuse, R174, R16 ;  /* 0x000000aeb410723c */ /* 0x040fe20000041810 */
[----:B------:R-:W-:Y:S07]  /*cb10*/  LDSM.16.M88.4 R172, [R227] ;  /* 0x00000000e3ac783b */ /* 0x000fee0000000200 */
[C---:B-1----:R-:W-:Y:S08]  /*cb20*/  HMMA.16816.F32.BF16 R20, R180.reuse, R176, R20 ;  /* 0x000000b0b414723c */ /* 0x042ff00000041814 */
[C---:B------:R-:W-:Y:S01]  /*cb30*/  HMMA.16816.F32.BF16 R24, R180.reuse, R178, R24 ;  /* 0x000000b2b418723c */ /* 0x040fe20000041818 */
[----:B------:R-:W-:Y:S07]  /*cb40*/  LDSM.16.M88.4 R176, [R226] ;  /* 0x00000000e2b0783b */ /* 0x000fee0000000200 */
[C---:B--2---:R-:W-:Y:S08]  /*cb50*/  HMMA.16816.F32.BF16 R28, R180.reuse, R168, R28 ;  /* 0x000000a8b41c723c */ /* 0x044ff0000004181c */
[----:B------:R-:W-:Y:S01]  /*cb60*/  HMMA.16816.F32.BF16 R32, R180, R170, R32 ;  /* 0x000000aab420723c */ /* 0x000fe20000041820 */
[----:B------:R-:W1:Y:S04]  /*cb70*/  LDSM.16.M88.4 R168, [R212+0x2000] ;  /* 0x00200000d4a8783b */ /* 0x000e680000000200 */
[----:B------:R-:W2:Y:S03]  /*cb80*/  LDSM.16.M88.4 R180, [R225] ;  /* 0x00000000e1b4783b */ /* 0x000ea60000000200 */
[C---:B------:R-:W-:Y:S08]  /*cb90*/  HMMA.16816.F32.BF16 R4, R188.reuse, R192, R4 ;  /* 0x000000c0bc04723c */ /* 0x040ff00000041804 */
[C---:B------:R-:W-:Y:S01]  /*cba0*/  HMMA.16816.F32.BF16 R8, R188.reuse, R194, R8 ;  /* 0x000000c2bc08723c */ /* 0x040fe20000041808 */
[----:B------:R-:W-:Y:S07]  /*cbb0*/  LDSM.16.M88.4 R192, [R214+0x2000] ;  /* 0x00200000d6c0783b */ /* 0x000fee0000000200 */
[C---:B------:R-:W-:Y:S08]  /*cbc0*/  HMMA.16816.F32.BF16 R12, R188.reuse, R196, R12 ;  /* 0x000000c4bc0c723c */ /* 0x040ff0000004180c */
[C---:B------:R-:W-:Y:S01]  /*cbd0*/  HMMA.16816.F32.BF16 R16, R188.reuse, R198, R16 ;  /* 0x000000c6bc10723c */ /* 0x040fe20000041810 */
[----:B------:R-:W-:Y:S07]  /*cbe0*/  LDSM.16.M88.4 R196, [R210+0xa000] ;  /* 0x00a00000d2c4783b */ /* 0x000fee0000000200 */
[C---:B---3--:R-:W-:Y:S08]  /*cbf0*/  HMMA.16816.F32.BF16 R20, R188.reuse, R184, R20 ;  /* 0x000000b8bc14723c */ /* 0x048ff00000041814 */
        /* <DEDUP_REMOVED lines=21> */
[----:B------:R-:W2:Y:S07]  /*cd50*/  LDSM.16.M88.4 R196, [R209+0x3800] ;  /* 0x00380000d1c4783b */ /* 0x000eae0000000200 */
        /* <DEDUP_REMOVED lines=8> */
[----:B------:R-:W-:Y:S04]  /*cde0*/  LDSM.16.M88.4 R192, [R223] ;  /* 0x00000000dfc0783b */ /* 0x000fe80000000200 */
[----:B------:R-:W-:Y:S03]  /*cdf0*/  LDSM.16.M88.4 R200, [R220] ;  /* 0x00000000dcc8783b */ /* 0x000fe60000000200 */
        /* <DEDUP_REMOVED lines=8> */
[----:B------:R-:W-:Y:S07]  /*ce80*/  LDSM.16.M88.4 R184, [R212+0x4000] ;  /* 0x00400000d4b8783b */ /* 0x000fee0000000200 */
[C---:B------:R-:W-:Y:S08]  /*ce90*/  HMMA.16816.F32.BF16 R28, R168.reuse, R196, R28 ;  /* 0x000000c4a81c723c */ /* 0x040ff0000004181c */
[----:B------:R-:W-:Y:S01]  /*cea0*/  HMMA.16816.F32.BF16 R32, R168, R198, R32 ;  /* 0x000000c6a820723c */ /* 0x000fe20000041820 */
[----:B------:R-:W3:Y:S04]  /*ceb0*/  LDSM.16.M88.4 R168, [R204+0xd800] ;  /* 0x00d80000cca8783b */ /* 0x000ee80000000200 */
[----:B------:R-:W3:Y:S03]  /*cec0*/  LDSM.16.M88.4 R196, [R222] ;  /* 0x00000000dec4783b */ /* 0x000ee60000000200 */
[C---:B-1----:R-:W-:Y:S08]  /*ced0*/  HMMA.16816.F32.BF16 R4, R172.reuse, R188, R4 ;  /* 0x000000bcac04723c */ /* 0x042ff00000041804 */
[C---:B------:R-:W-:Y:S01]  /*cee0*/  HMMA.16816.F32.BF16 R8, R172.reuse, R190, R8 ;  /* 0x000000beac08723c */ /* 0x040fe20000041808 */
[----:B------:R-:W1:Y:S07]  /*cef0*/  LDSM.16.M88.4 R188, [R221] ;  /* 0x00000000ddbc783b */ /* 0x000e6e0000000200 */
[C---:B--2---:R-:W-:Y:S08]  /*cf00*/  HMMA.16816.F32.BF16 R12, R172.reuse, R176, R12 ;  /* 0x000000b0ac0c723c */ /* 0x044ff0000004180c */
[C---:B------:R-:W-:Y:S01]  /*cf10*/  HMMA.16816.F32.BF16 R16, R172.reuse, R178, R16 ;  /* 0x000000b2ac10723c */ /* 0x040fe20000041810 */
[----:B------:R-:W-:Y:S07]  /*cf20*/  LDSM.16.M88.4 R176, [R210+0xc800] ;  /* 0x00c80000d2b0783b */ /* 0x000fee0000000200 */
[C---:B----4-:R-:W-:Y:S08]  /*cf30*/  HMMA.16816.F32.BF16 R20, R172.reuse, R180, R20 ;  /* 0x000000b4ac14723c */ /* 0x050ff00000041814 */
        /* <DEDUP_REMOVED lines=8> */
[----:B------:R-:W3:Y:S07]  /*cfc0*/  LDSM.16.M88.4 R192, [R210+0xd800] ;  /* 0x00d80000d2c0783b */ /* 0x000eee0000000200 */
        /* <DEDUP_REMOVED lines=15> */
[----:B------:R-:W2:Y:S07]  /*d0c0*/  LDSM.16.M88.4 R176, [R209+0x5800] ;  /* 0x00580000d1b0783b */ /* 0x000eae0000000200 */
[C---:B------:R-:W-:Y:S08]  /*d0d0*/  HMMA.16816.F32.BF16 R20, R168.reuse, R180, R20 ;  /* 0x000000b4a814723c */ /* 0x040ff00000041814 */
[C---:B------:R-:W-:Y:S01]  /*d0e0*/  HMMA.16816.F32.BF16 R24, R168.reuse, R182, R24 ;  /* 0x000000b6a818723c */ /* 0x040fe20000041818 */
[----:B------:R-:W2:Y:S07]  /*d0f0*/  LDSM.16.M88.4 R180, [R211+0x6000] ;  /* 0x00600000d3b4783b */ /* 0x000eae0000000200 */
[C---:B---3--:R-:W-:Y:S08]  /*d100*/  HMMA.16816.F32.BF16 R28, R168.reuse, R192, R28 ;  /* 0x000000c0a81c723c */ /* 0x048ff0000004181c */
        /* <DEDUP_REMOVED lines=8> */
[----:B------:R-:W-:Y:S07]  /*d190*/  LDSM.16.M88.4 R184, [R218] ;  /* 0x00000000dab8783b */ /* 0x000fee0000000200 */
[C---:B--2---:R-:W-:Y:S08]  /*d1a0*/  HMMA.16816.F32.BF16 R20, R188.reuse, R172, R20 ;  /* 0x000000acbc14723c */ /* 0x044ff00000041814 */
[C---:B------:R-:W-:Y:S01]  /*d1b0*/  HMMA.16816.F32.BF16 R24, R188.reuse, R174, R24 ;  /* 0x000000aebc18723c */ /* 0x040fe20000041818 */
[----:B------:R-:W-:Y:S07]  /*d1c0*/  LDSM.16.M88.4 R172, [R212+0x6000] ;  /* 0x00600000d4ac783b */ /* 0x000fee0000000200 */
[C---:B------:R-:W-:Y:S08]  /*d1d0*/  HMMA.16816.F32.BF16 R28, R188.reuse, R176, R28 ;  /* 0x000000b0bc1c723c */ /* 0x040ff0000004181c */
[----:B------:R-:W-:Y:S01]  /*d1e0*/  HMMA.16816.F32.BF16 R32, R188, R178, R32 ;  /* 0x000000b2bc20723c */ /* 0x000fe20000041820 */
[----:B------:R-:W2:Y:S04]  /*d1f0*/  LDSM.16.M88.4 R176, [R219] ;  /* 0x00000000dbb0783b */ /* 0x000ea80000000200 */
[----:B------:R-:W-:Y:S03]  /*d200*/  LDSM.16.M88.4 R188, [R216] ;  /* 0x00000000d8bc783b */ /* 0x000fe60000000200 */
[C---:B------:R-:W-:Y:S08]  /*d210*/  HMMA.16816.F32.BF16 R4, R180.reuse, R200, R4 ;  /* 0x000000c8b404723c */ /* 0x040ff00000041804 */
[C---:B------:R-:W-:Y:S01]  /*d220*/  HMMA.16816.F32.BF16 R8, R180.reuse, R202, R8 ;  /* 0x000000cab408723c */ /* 0x040fe20000041808 */
[----:B------:R-:W-:Y:S07]  /*d230*/  LDSM.16.M88.4 R200, [R210+0xe000] ;  /* 0x00e00000d2c8783b */ /* 0x000fee0000000200 */
[C---:B---3--:R-:W-:Y:S08]  /*d240*/  HMMA.16816.F32.BF16 R12, R180.reuse, R168, R12 ;  /* 0x000000a8b40c723c */ /* 0x048ff0000004180c */
[C---:B------:R-:W-:Y:S01]  /*d250*/  HMMA.16816.F32.BF16 R16, R180.reuse, R170, R16 ;  /* 0x000000aab410723c */ /* 0x040fe20000041810 */
[----:B------:R-:W3:Y:S07]  /*d260*/  LDSM.16.M88.4 R168, [R217] ;  /* 0x00000000d9a8783b */ /* 0x000eee0000000200 */
[C---:B------:R-:W-:Y:S08]  /*d270*/  HMMA.16816.F32.BF16 R20, R180.reuse, R192, R20 ;  /* 0x000000c0b414723c */ /* 0x040ff00000041814 */
[C---:B------:R-:W-:Y:S01]  /*d280*/  HMMA.16816.F32.BF16 R24, R180.reuse, R194, R24 ;  /* 0x000000c2b418723c */ /* 0x040fe20000041818 */
[----:B------:R-:W4:Y:S07]  /*d290*/  LDSM.16.M88.4 R192, [R214+0x6000] ;  /* 0x00600000d6c0783b */ /* 0x000f2e0000000200 */
[C---:B-1----:R-:W-:Y:S08]  /*d2a0*/  HMMA.16816.F32.BF16 R28, R180.reuse, R196, R28 ;  /* 0x000000c4b41c723c */ /* 0x042ff0000004181c */
[----:B------:R-:W-:Y:S01]  /*d2b0*/  HMMA.16816.F32.BF16 R32, R180, R198, R32 ;  /* 0x000000c6b420723c */ /* 0x000fe20000041820 */
[----:B------:R-:W1:Y:S04]  /*d2c0*/  LDSM.16.M88.4 R180, [R210+0xe800] ;  /* 0x00e80000d2b4783b */ /* 0x000e680000000200 */
        /* <DEDUP_REMOVED lines=14> */
[C---:B----4-:R-:W-:Y:S08]  /*d3b0*/  HMMA.16816.F32.BF16 R4, R192.reuse, R200, R4 ;  /* 0x000000c8c004723c */ /* 0x050ff00000041804 */
[C---:B------:R-:W-:Y:S01]  /*d3c0*/  HMMA.16816.F32.BF16 R8, R192.reuse, R202, R8 ;  /* 0x000000cac008723c */ /* 0x040fe20000041808 */
[----:B------:R-:W4:Y:S01]  /*d3d0*/  LDSM.16.M88.4 R200, [R209+0x7800] ;  /* 0x00780000d1c8783b */ /* 0x000f220000000200 */
[----:B------:R-:W-:Y:S04]  /*d3e0*/  DEPBAR.LE SB0, 0x0 ;  /* 0x000080000000791a */ /* 0x000fe80000000000 */
[----:B------:R-:W-:Y:S02]  /*d3f0*/  BAR.SYNC.DEFER_BLOCKING 0x0 ;  /* 0x0000000000007b1d */ /* 0x000fe40000010000 */
[C---:B-1----:R-:W-:Y:S08]  /*d400*/  HMMA.16816.F32.BF16 R12, R192.reuse, R180, R12 ;  /* 0x000000b4c00c723c */ /* 0x042ff0000004180c */
        /* <DEDUP_REMOVED lines=9> */
[C---:B------:R-:W-:Y:S08]  /*d4a0*/  HMMA.16816.F32.BF16 R20, R168.reuse, R188, R20 ;  /* 0x000000bca814723c */ /* 0x040ff00000041814 */
[C---:B------:R-:W-:Y:S08]  /*d4b0*/  HMMA.16816.F32.BF16 R24, R168.reuse, R190, R24 ;  /* 0x000000bea818723c */ /* 0x040ff00000041818 */
[C---:B----4-:R-:W-:Y:S08]  /*d4c0*/  HMMA.16816.F32.BF16 R28, R168.reuse, R200, R28 ;  /* 0x000000c8a81c723c */ /* 0x050ff0000004181c */
[----:B------:R-:W-:Y:S01]  /*d4d0*/  HMMA.16816.F32.BF16 R32, R168, R202, R32 ;  /* 0x000000caa820723c */ /* 0x000fe20000041820 */
[----:B------:R-:W-:-:S07]  /*d4e0*/  @P0 BRA `(.L_x_975) ;  /* 0xffffeda000000947 */ /* 0x000fce000383ffff */
.L_x_974:
[----:B------:R-:W2:Y:S01]  /*d4f0*/  LDL.64 R238, [R1+0x10] ;  /* 0x0000100001ee7983 */ /* 0x000ea20000100a00 */
[----:B------:R-:W-:Y:S01]  /*d500*/  IMAD.U32 R0, RZ, RZ, UR6 ;  /* 0x00000006ff007e24 */ /* 0x000fe2000f8e00ff */
[----:B------:R-:W-:Y:S01]  /*d510*/  USHF.L.U32 UR4, UR6, 0x1, URZ ;  /* 0x0000000106047899 */ /* 0x000fe2000800063f */
[----:B-1----:R-:W1:Y:S01]  /*d520*/  LDC.U8 R169, c[0x0][0x2d8] ;  /* 0x0000b600ffa97b82 */ /* 0x002e620000000000 */
[----:B------:R-:W-:Y:S02]  /*d530*/  UISETP.GT.AND UP0, UPT, UR6, UR11, UPT ;  /* 0x0000000b0600728c */ /* 0x000fe4000bf04270 */
[----:B------:R-:W3:Y:S01]  /*d540*/  LDL.64 R202, [R1+0x8] ;  /* 0x0000080001ca7983 */ /* 0x000ee20000100a00 */
[----:B------:R-:W-:Y:S05]  /*d550*/  UMOV UR29, UR6 ;  /* 0x00000006001d7c82 */ /* 0x000fea0008000000 */
[----:B------:R-:W4:Y:S06]  /*d560*/  LDL.64 R236, [R1+0x18] ;  /* 0x0000180001ec7983 */ /* 0x000f2c0000100a00 */
[----:B------:R-:W5:Y:S01]  /*d570*/  S2R R2, SR_TID.X ;  /* 0x0000000000027919 */ /* 0x000f620000002100 */
[----:B-1----:R-:W-:Y:S01]  /*d580*/  PRMT R169, R169, 0x7054, R169 ;  /* 0x00007054a9a97816 */ /* 0x002fe200000000a9 */
[----:B-----5:R-:W-:Y:S05]  /*d590*/  IMAD.SHL.U32 R2, R2, 0x2, RZ ;  /* 0x0000000202027824 */ /* 0x020fea00078e00ff */
[----:B------:R-:W-:Y:S05]  /*d5a0*/  LOP3.LUT R2, R2, 0x6, RZ, 0xc0, !PT ;  /* 0x0000000602027812 */ /* 0x000fea00078ec0ff */
[----:B------:R-:W-:Y:S05]  /*d5b0*/  IMAD R0, R0, 0x40, R2 ;  /* 0x0000004000007824 */ /* 0x000fea00078e0202 */
[C---:B------:R-:W-:Y:S02]  /*d5c0*/  IADD3 R2, R0.reuse, 0x8, RZ ;  /* 0x0000000800027810 */ /* 0x040fe40007ffe0ff */
[----:B------:R-:W-:Y:S02]  /*d5d0*/  IADD3 R3, R0, 0x1, RZ ;  /* 0x0000000100037810 */ /* 0x000fe40007ffe0ff */
[CC--:B------:R-:W-:Y:S02]  /*d5e0*/  ISETP.GE.AND P0, PT, R2.reuse, R233.reuse, PT ;  /* 0x000000e90200720c */ /* 0x0c0fe40003f06270 */
[----:B------:R-:W-:Y:S02]  /*d5f0*/  ISETP.GE.AND P5, PT, R2, R232, PT ;  /* 0x000000e80200720c */ /* 0x000fe40003fa6270 */
[-C--:B------:R-:W-:Y:S02]  /*d600*/  ISETP.GE.AND P2, PT, R0, R233.reuse, PT ;  /* 0x000000e90000720c */ /* 0x080fe40003f46270 */
[C---:B------:R-:W-:Y:S02]  /*d610*/  ISETP.GE.AND P3, PT, R3.reuse, R233, PT ;  /* 0x000000e90300720c */ /* 0x040fe40003f66270 */
[CC--:B------:R-:W-:Y:S02]  /*d620*/  ISETP.GE.OR P0, PT, R2.reuse, R235.reuse, !P0 ;  /* 0x000000eb0200720c */ /* 0x0c0fe40004706670 */
[----:B------:R-:W-:Y:S02]  /*d630*/  ISETP.GE.OR P5, PT, R2, R234, !P5 ;  /* 0x000000ea0200720c */ /* 0x000fe40006fa6670 */
[CC--:B------:R-:W-:Y:S02]  /*d640*/  ISETP.GE.OR P2, PT, R0.reuse, R235.reuse, !P2 ;  /* 0x000000eb0000720c */ /* 0x0c0fe40005746670 */
[C---:B------:R-:W-:Y:S02]  /*d650*/  IADD3 R2, R0.reuse, 0x9, RZ ;  /* 0x0000000900027810 */ /* 0x040fe40007ffe0ff */
[CC--:B------:R-:W-:Y:S02]  /*d660*/  ISETP.GE.AND P4, PT, R3.reuse, R232.reuse, PT ;  /* 0x000000e80300720c */ /* 0x0c0fe40003f86270 */
[-C--:B------:R-:W-:Y:S02]  /*d670*/  ISETP.GE.AND P1, PT, R0, R232.reuse, PT ;  /* 0x000000e80000720c */ /* 0x080fe40003f26270 */
[----:B------:R-:W-:Y:S02]  /*d680*/  FSEL R4, R4, -INF , !P2 ;  /* 0xff80000004047808 */ /* 0x000fe40005000000 */
[C---:B------:R-:W-:Y:S02]  /*d690*/  ISETP.GE.OR P3, PT, R3.reuse, R235, !P3 ;  /* 0x000000eb0300720c */ /* 0x040fe40005f66670 */
[C---:B------:R-:W-:Y:S02]  /*d6a0*/  ISETP.GE.AND P6, PT, R2.reuse, R233, PT ;  /* 0x000000e90200720c */ /* 0x040fe40003fc6270 */
[----:B------:R-:W-:Y:S02]  /*d6b0*/  ISETP.GE.AND P2, PT, R2, R232, PT ;  /* 0x000000e80200720c */ /* 0x000fe40003f46270 */
[C---:B------:R-:W-:Y:S02]  /*d6c0*/  IADD3 R132, R0.reuse, 0x10, RZ ;  /* 0x0000001000847810 */ /* 0x040fe40007ffe0ff */
[-C--:B------:R-:W-:Y:S02]  /*d6d0*/  ISETP.GE.OR P4, PT, R3, R234.reuse, !P4 ;  /* 0x000000ea0300720c */ /* 0x080fe40006786670 */
[C---:B------:R-:W-:Y:S02]  /*d6e0*/  IADD3 R3, R0.reuse, 0x11, RZ ;  /* 0x0000001100037810 */ /* 0x040fe40007ffe0ff */
[-C--:B------:R-:W-:Y:S02]  /*d6f0*/  ISETP.GE.OR P1, PT, R0, R234.reuse, !P1 ;  /* 0x000000ea0000720c */ /* 0x080fe40004f26670 */
[----:B------:R-:W-:Y:S02]  /*d700*/  FSEL R168, R5, -INF , !P3 ;  /* 0xff80000005a87808 */ /* 0x000fe40005800000 */
[----:B------:R-:W-:Y:S02]  /*d710*/  FMNMX.FTZ R5, R4, R133, !PT ;  /* 0x0000008504057209 */ /* 0x000fe40007810000 */
[C---:B------:R-:W-:Y:S02]  /*d720*/  ISETP.GE.OR P6, PT, R2.reuse, R235, !P6 ;  /* 0x000000eb0200720c */ /* 0x040fe400077c6670 */
[----:B------:R-:W-:Y:S02]  /*d730*/  ISETP.GE.OR P2, PT, R2, R234, !P2 ;  /* 0x000000ea0200720c */ /* 0x000fe40005746670 */
[----:B------:R-:W-:Y:S02]  /*d740*/  IADD3 R2, R0, 0x18, RZ ;  /* 0x0000001800027810 */ /* 0x000fe40007ffe0ff */
[----:B------:R-:W-:Y:S02]  /*d750*/  FSEL R6, R6, -INF , !P1 ;  /* 0xff80000006067808 */ /* 0x000fe40004800000 */
[-C--:B------:R-:W-:Y:S02]  /*d760*/  ISETP.GE.AND P1, PT, R132, R233.reuse, PT ;  /* 0x000000e98400720c */ /* 0x080fe40003f26270 */
[----:B------:R-:W-:Y:S02]  /*d770*/  FSEL R7, R7, -INF , !P4 ;  /* 0xff80000007077808 */ /* 0x000fe40006000000 */
[C---:B------:R-:W-:Y:S02]  /*d780*/  ISETP.GE.AND P4, PT, R3.reuse, R233, PT ;  /* 0x000000e90300720c */ /* 0x040fe40003f86270 */
[----:B------:R-:W-:Y:S02]  /*d790*/  FSEL R8, R8, -INF , !P0 ;  /* 0xff80000008087808 */ /* 0x000fe40004000000 */
[-C--:B------:R-:W-:Y:S02]  /*d7a0*/  ISETP.GE.AND P0, PT, R3, R232.reuse, PT ;  /* 0x000000e80300720c */ /* 0x080fe40003f06270 */
[-C--:B------:R-:W-:Y:S02]  /*d7b0*/  ISETP.GE.AND P3, PT, R132, R232.reuse, PT ;  /* 0x000000e88400720c */ /* 0x080fe40003f66270 */
[----:B------:R-:W-:Y:S02]  /*d7c0*/  FSEL R9, R9, -INF , !P6 ;  /* 0xff80000009097808 */ /* 0x000fe40007000000 */
[----:B------:R-:W-:Y:S02]  /*d7d0*/  FSEL R10, R10, -INF , !P5 ;  /* 0xff8000000a0a7808 */ /* 0x000fe40006800000 */
[----:B------:R-:W-:Y:S02]  /*d7e0*/  FMNMX.FTZ R5, R168, R5, !PT ;  /* 0x00000005a8057209 */ /* 0x000fe40007810000 */
[C---:B------:R-:W-:Y:S02]  /*d7f0*/  ISETP.GE.AND P6, PT, R2.reuse, R233, PT ;  /* 0x000000e90200720c */ /* 0x040fe40003fc6270 */
[----:B------:R-:W-:Y:S02]  /*d800*/  ISETP.GE.AND P5, PT, R2, R232, PT ;  /* 0x000000e80200720c */ /* 0x000fe40003fa6270 */
[-C--:B------:R-:W-:Y:S02]  /*d810*/  ISETP.GE.OR P1, PT, R132, R235.reuse, !P1 ;  /* 0x000000eb8400720c */ /* 0x080fe40004f26670 */
[CC--:B------:R-:W-:Y:S02]  /*d820*/  ISETP.GE.OR P4, PT, R3.reuse, R235.reuse, !P4 ;  /* 0x000000eb0300720c */ /* 0x0c0fe40006786670 */
[-C--:B------:R-:W-:Y:S02]  /*d830*/  ISETP.GE.OR P0, PT, R3, R234.reuse, !P0 ;  /* 0x000000ea0300720c */ /* 0x080fe40004706670 */
[----:B------:R-:W-:Y:S02]  /*d840*/  IADD3 R3, R0, 0x19, RZ ;  /* 0x0000001900037810 */ /* 0x000fe40007ffe0ff */
[-C--:B------:R-:W-:Y:S02]  /*d850*/  ISETP.GE.OR P3, PT, R132, R234.reuse, !P3 ;  /* 0x000000ea8400720c */ /* 0x080fe40005f66670 */
[C---:B------:R-:W-:Y:S02]  /*d860*/  ISETP.GE.OR P6, PT, R2.reuse, R235, !P6 ;  /* 0x000000eb0200720c */ /* 0x040fe400077c6670 */
[----:B------:R-:W-:Y:S02]  /*d870*/  ISETP.GE.OR P5, PT, R2, R234, !P5 ;  /* 0x000000ea0200720c */ /* 0x000fe40006fa6670 */
[----:B------:R-:W-:Y:S02]  /*d880*/  IADD3 R2, R0, 0x20, RZ ;  /* 0x0000002000027810 */ /* 0x000fe40007ffe0ff */
[----:B------:R-:W-:Y:S02]  /*d890*/  FMNMX.FTZ R5, R8, R5, !PT ;  /* 0x0000000508057209 */ /* 0x000fe40007810000 */
[----:B------:R-:W-:Y:S02]  /*d8a0*/  FSEL R184, R12, -INF , !P1 ;  /* 0xff8000000cb87808 */ /* 0x000fe40004800000 */
[----:B------:R-:W-:Y:S02]  /*d8b0*/  FSEL R11, R11, -INF , !P2 ;  /* 0xff8000000b0b7808 */ /* 0x000fe40005000000 */
[CC--:B------:R-:W-:Y:S02]  /*d8c0*/  ISETP.GE.AND P2, PT, R3.reuse, R233.reuse, PT ;  /* 0x000000e90300720c */ /* 0x0c0fe40003f46270 */
[-C--:B------:R-:W-:Y:S02]  /*d8d0*/  ISETP.GE.AND P1, PT, R3, R232.reuse, PT ;  /* 0x000000e80300720c */ /* 0x080fe40003f26270 */
[----:B------:R-:W-:Y:S02]  /*d8e0*/  FSEL R185, R13, -INF , !P4 ;  /* 0xff8000000db97808 */ /* 0x000fe40006000000 */
[----:B------:R-:W-:Y:S02]  /*d8f0*/  FSEL R186, R14, -INF , !P3 ;  /* 0xff8000000eba7808 */ /* 0x000fe40005800000 */
[C---:B------:R-:W-:Y:S02]  /*d900*/  ISETP.GE.AND P4, PT, R2.reuse, R233, PT ;  /* 0x000000e90200720c */ /* 0x040fe40003f86270 */
[----:B------:R-:W-:Y:S02]  /*d910*/  ISETP.GE.AND P3, PT, R2, R232, PT ;  /* 0x000000e80200720c */ /* 0x000fe40003f66270 */
[----:B------:R-:W-:Y:S02]  /*d920*/  FMNMX.FTZ R5, R9, R5, !PT ;  /* 0x0000000509057209 */ /* 0x000fe40007810000 */
[CC--:B------:R-:W-:Y:S02]  /*d930*/  ISETP.GE.OR P2, PT, R3.reuse, R235.reuse, !P2 ;  /* 0x000000eb0300720c */ /* 0x0c0fe40005746670 */
[-C--:B------:R-:W-:Y:S02]  /*d940*/  ISETP.GE.OR P1, PT, R3, R234.reuse, !P1 ;  /* 0x000000ea0300720c */ /* 0x080fe40004f26670 */
[----:B------:R-:W-:Y:S02]  /*d950*/  IADD3 R3, R0, 0x21, RZ ;  /* 0x0000002100037810 */ /* 0x000fe40007ffe0ff */
[C---:B------:R-:W-:Y:S02]  /*d960*/  ISETP.GE.OR P4, PT, R2.reuse, R235, !P4 ;  /* 0x000000eb0200720c */ /* 0x040fe40006786670 */
[----:B------:R-:W-:Y:S02]  /*d970*/  ISETP.GE.OR P3, PT, R2, R234, !P3 ;  /* 0x000000ea0200720c */ /* 0x000fe40005f66670 */
[----:B------:R-:W-:Y:S02]  /*d980*/  IADD3 R2, R0, 0x28, RZ ;  /* 0x0000002800027810 */ /* 0x000fe40007ffe0ff */
[----:B------:R-:W-:Y:S02]  /*d990*/  FMNMX.FTZ R5, R184, R5, !PT ;  /* 0x00000005b8057209 */ /* 0x000fe40007810000 */
[----:B------:R-:W-:Y:S02]  /*d9a0*/  FSEL R187, R15, -INF , !P0 ;  /* 0xff8000000fbb7808 */ /* 0x000fe40004000000 */
[----:B------:R-:W-:Y:S01]  /*d9b0*/  FSEL R180, R16, -INF , !P6 ;  /* 0xff80000010b47808 */ /* 0x000fe20007000000 */
[----:B------:R-:W-:Y:S01]  /*d9c0*/  LDSM.16.MT88.4 R12, [R205+0x10000] ;  /* 0x01000000cd0c783b */ /* 0x000fe20000004200 */
[C---:B------:R-:W-:Y:S02]  /*d9d0*/  ISETP.GE.AND P0, PT, R3.reuse, R233, PT ;  /* 0x000000e90300720c */ /* 0x040fe40003f06270 */
[-C--:B------:R-:W-:Y:S02]  /*d9e0*/  ISETP.GE.AND P6, PT, R3, R232.reuse, PT ;  /* 0x000000e80300720c */ /* 0x080fe40003fc6270 */
[----:B------:R-:W-:Y:S02]  /*d9f0*/  FSEL R181, R17, -INF , !P2 ;  /* 0xff80000011b57808 */ /* 0x000fe40005000000 */
[----:B------:R-:W-:Y:S02]  /*da00*/  FSEL R182, R18, -INF , !P5 ;  /* 0xff80000012b67808 */ /* 0x000fe40006800000 */
[----:B------:R-:W-:Y:S02]  /*da10*/  FMNMX.FTZ R5, R185, R5, !PT ;  /* 0x00000005b9057209 */ /* 0x000fe40007810000 */
[C---:B------:R-:W-:Y:S02]  /*da20*/  ISETP.GE.AND P2, PT, R2.reuse, R233, PT ;  /* 0x000000e90200720c */ /* 0x040fe40003f46270 */
[----:B------:R-:W-:Y:S02]  /*da30*/  ISETP.GE.AND P5, PT, R2, R232, PT ;  /* 0x000000e80200720c */ /* 0x000fe40003fa6270 */
[C---:B------:R-:W-:Y:S02]  /*da40*/  ISETP.GE.OR P0, PT, R3.reuse, R235, !P0 ;  /* 0x000000eb0300720c */ /* 0x040fe40004706670 */
[-C--:B------:R-:W-:Y:S02]  /*da50*/  ISETP.GE.OR P6, PT, R3, R234.reuse, !P6 ;  /* 0x000000ea0300720c */ /* 0x080fe400077c6670 */
[----:B------:R-:W-:Y:S02]  /*da60*/  IADD3 R3, R0, 0x29, RZ ;  /* 0x0000002900037810 */ /* 0x000fe40007ffe0ff */
[----:B------:R-:W-:Y:S02]  /*da70*/  FMNMX.FTZ R5, R180, R5, !PT ;  /* 0x00000005b4057209 */ /* 0x000fe40007810000 */
[C---:B------:R-:W-:Y:S02]  /*da80*/  ISETP.GE.OR P5, PT, R2.reuse, R234, !P5 ;  /* 0x000000ea0200720c */ /* 0x040fe40006fa6670 */
[----:B------:R-:W-:Y:S02]  /*da90*/  ISETP.GE.OR P2, PT, R2, R235, !P2 ;  /* 0x000000eb0200720c */ /* 0x000fe40005746670 */
[----:B------:R-:W-:Y:S02]  /*daa0*/  IADD3 R2, R0, 0x30, RZ ;  /* 0x0000003000027810 */ /* 0x000fe40007ffe0ff */
[----:B------:R-:W-:Y:S02]  /*dab0*/  FSEL R197, R20, -INF , !P4 ;  /* 0xff80000014c57808 */ /* 0x000fe40006000000 */
[----:B------:R-:W-:Y:S02]  /*dac0*/  FSEL R183, R19, -INF , !P1 ;  /* 0xff80000013b77808 */ /* 0x000fe40004800000 */
[C---:B------:R-:W-:Y:S02]  /*dad0*/  ISETP.GE.AND P1, PT, R3.reuse, R233, PT ;  /* 0x000000e90300720c */ /* 0x040fe40003f26270 */
[-C--:B------:R-:W-:Y:S02]  /*dae0*/  ISETP.GE.AND P4, PT, R3, R232.reuse, PT ;  /* 0x000000e80300720c */ /* 0x080fe40003f86270 */
[----:B------:R-:W-:Y:S02]  /*daf0*/  FSEL R198, R21, -INF , !P0 ;  /* 0xff80000015c67808 */ /* 0x000fe40004000000 */
[----:B------:R-:W-:Y:S02]  /*db00*/  FSEL R199, R22, -INF , !P3 ;  /* 0xff80000016c77808 */ /* 0x000fe40005800000 */
[----:B------:R-:W-:Y:S02]  /*db10*/  FMNMX.FTZ R132, R181, R5, !PT ;  /* 0x00000005b5847209 */ /* 0x000fe40007810000 */
[C---:B------:R-:W-:Y:S02]  /*db20*/  ISETP.GE.AND P0, PT, R2.reuse, R233, PT ;  /* 0x000000e90200720c */ /* 0x040fe40003f06270 */
[----:B------:R-:W-:Y:S02]  /*db30*/  ISETP.GE.AND P3, PT, R2, R232, PT ;  /* 0x000000e80200720c */ /* 0x000fe40003f66270 */
[CC--:B------:R-:W-:Y:S02]  /*db40*/  ISETP.GE.OR P1, PT, R3.reuse, R235.reuse, !P1 ;  /* 0x000000eb0300720c */ /* 0x0c0fe40004f26670 */
[----:B------:R-:W-:Y:S02]  /*db50*/  ISETP.GE.OR P4, PT, R3, R234, !P4 ;  /* 0x000000ea0300720c */ /* 0x000fe40006786670 */
[----:B------:R-:W-:Y:S02]  /*db60*/  FMNMX.FTZ R3, R6, R134, !PT ;  /* 0x0000008606037209 */ /* 0x000fe40007810000 */
[C---:B------:R-:W-:Y:S02]  /*db70*/  ISETP.GE.OR P0, PT, R2.reuse, R235, !P0 ;  /* 0x000000eb0200720c */ /* 0x040fe40004706670 */
[----:B------:R-:W-:Y:S02]  /*db80*/  ISETP.GE.OR P3, PT, R2, R234, !P3 ;  /* 0x000000ea0200720c */ /* 0x000fe40005f66670 */
[----:B------:R-:W-:Y:S02]  /*db90*/  IADD3 R2, R0, 0x31, RZ ;  /* 0x0000003100027810 */ /* 0x000fe40007ffe0ff */
[----:B------:R-:W-:Y:S02]  /*dba0*/  FMNMX.FTZ R132, R197, R132, !PT ;  /* 0x00000084c5847209 */ /* 0x000fe40007810000 */
[----:B------:R-:W-:Y:S02]  /*dbb0*/  FMNMX.FTZ R3, R7, R3, !PT ;  /* 0x0000000307037209 */ /* 0x000fe40007810000 */
[----:B------:R-:W-:Y:S02]  /*dbc0*/  FSEL R200, R23, -INF , !P6 ;  /* 0xff80000017c87808 */ /* 0x000fe40007000000 */
[----:B------:R-:W-:Y:S01]  /*dbd0*/  ISETP.GE.AND P6, PT, R2, R233, PT ;  /* 0x000000e90200720c */ /* 0x000fe20003fc6270 */
[----:B------:R-:W-:Y:S01]  /*dbe0*/  LDSM.16.MT88.4 R20, [R206+0x10000] ;  /* 0x01000000ce14783b */ /* 0x000fe20000004200 */
[----:B------:R-:W-:Y:S02]  /*dbf0*/  FSEL R190, R24, -INF , !P2 ;  /* 0xff80000018be7808 */ /* 0x000fe40005000000 */
[----:B------:R-:W-:Y:S02]  /*dc00*/  ISETP.GE.AND P2, PT, R2, R232, PT ;  /* 0x000000e80200720c */ /* 0x000fe40003f46270 */
[----:B------:R-:W-:Y:S02]  /*dc10*/  FMNMX.FTZ R132, R198, R132, !PT ;  /* 0x00000084c6847209 */ /* 0x000fe40007810000 */
[----:B------:R-:W-:Y:S02]  /*dc20*/  FMNMX.FTZ R3, R10, R3, !PT ;  /* 0x000000030a037209 */ /* 0x000fe40007810000 */
[C---:B------:R-:W-:Y:S02]  /*dc30*/  ISETP.GE.OR P6, PT, R2.reuse, R235, !P6 ;  /* 0x000000eb0200720c */ /* 0x040fe400077c6670 */
[----:B------:R-:W-:Y:S02]  /*dc40*/  ISETP.GE.OR P2, PT, R2, R234, !P2 ;  /* 0x000000ea0200720c */ /* 0x000fe40005746670 */
[----:B------:R-:W-:Y:S02]  /*dc50*/  IADD3 R2, R0, 0x38, RZ ;  /* 0x0000003800027810 */ /* 0x000fe40007ffe0ff */
[----:B------:R-:W-:Y:S02]  /*dc60*/  FSEL R191, R25, -INF , !P1 ;  /* 0xff80000019bf7808 */ /* 0x000fe40004800000 */
[----:B------:R-:W-:Y:S02]  /*dc70*/  FMNMX.FTZ R132, R190, R132, !PT ;  /* 0x00000084be847209 */ /* 0x000fe40007810000 */
[----:B------:R-:W-:Y:S02]  /*dc80*/  FMNMX.FTZ R3, R11, R3, !PT ;  /* 0x000000030b037209 */ /* 0x000fe40007810000 */
[----:B------:R-:W-:Y:S02]  /*dc90*/  FSEL R242, R28, -INF , !P0 ;  /* 0xff8000001cf27808 */ /* 0x000fe40004000000 */
[----:B------:R-:W-:Y:S02]  /*dca0*/  ISETP.GE.AND P1, PT, R2, R233, PT ;  /* 0x000000e90200720c */ /* 0x000fe40003f26270 */
[----:B------:R-:W-:Y:S02]  /*dcb0*/  IADD3 R0, R0, 0x39, RZ ;  /* 0x0000003900007810 */ /* 0x000fe40007ffe0ff */
[----:B------:R-:W-:Y:S02]  /*dcc0*/  FMNMX.FTZ R132, R191, R132, !PT ;  /* 0x00000084bf847209 */ /* 0x000fe40007810000 */
[----:B------:R-:W-:Y:S02]  /*dcd0*/  FMNMX.FTZ R3, R186, R3, !PT ;  /* 0x00000003ba037209 */ /* 0x000fe40007810000 */
[----:B------:R-:W-:Y:S02]  /*dce0*/  FSEL R244, R29, -INF , !P6 ;  /* 0xff8000001df47808 */ /* 0x000fe40007000000 */
[----:B------:R-:W-:Y:S02]  /*dcf0*/  ISETP.GE.OR P1, PT, R2, R235, !P1 ;  /* 0x000000eb0200720c */ /* 0x000fe40004f26670 */
[----:B------:R-:W-:Y:S02]  /*dd00*/  ISETP.GE.AND P6, PT, R0, R233, PT ;  /* 0x000000e90000720c */ /* 0x000fe40003fc6270 */
[----:B------:R-:W-:Y:S02]  /*dd10*/  FMNMX.FTZ R132, R242, R132, !PT ;  /* 0x00000084f2847209 */ /* 0x000fe40007810000 */
[----:B------:R-:W-:Y:S02]  /*dd20*/  FMNMX.FTZ R3, R187, R3, !PT ;  /* 0x00000003bb037209 */ /* 0x000fe40007810000 */
[----:B------:R-:W-:Y:S02]  /*dd30*/  ISETP.GE.OR P6, PT, R0, R235, !P6 ;  /* 0x000000eb0000720c */ /* 0x000fe400077c6670 */
[----:B------:R-:W-:Y:S02]  /*dd40*/  FSEL R245, R32, -INF , !P1 ;  /* 0xff80000020f57808 */ /* 0x000fe40004800000 */
[----:B------:R-:W-:Y:S02]  /*dd50*/  FMNMX.FTZ R132, R244, R132, !PT ;  /* 0x00000084f4847209 */ /* 0x000fe40007810000 */
[----:B------:R-:W-:Y:S02]  /*dd60*/  FMNMX.FTZ R3, R182, R3, !PT ;  /* 0x00000003b6037209 */ /* 0x000fe40007810000 */
[----:B------:R-:W-:Y:S02]  /*dd70*/  FSEL R246, R33, -INF , !P6 ;  /* 0xff80000021f67808 */ /* 0x000fe40007000000 */
[----:B------:R-:W-:Y:S02]  /*dd80*/  FMNMX.FTZ R132, R245, R132, !PT ;  /* 0x00000084f5847209 */ /* 0x000fe40007810000 */
[----:B------:R-:W-:Y:S02]  /*dd90*/  ISETP.GE.AND P0, PT, R2, R232, PT ;  /* 0x000000e80200720c */ /* 0x000fe40003f06270 */
[----:B------:R-:W-:Y:S02]  /*dda0*/  FMNMX.FTZ R3, R183, R3, !PT ;  /* 0x00000003b7037209 */ /* 0x000fe40007810000 */
[----:B------:R-:W-:Y:S02]  /*ddb0*/  FMNMX.FTZ R132, R246, R132, !PT ;  /* 0x00000084f6847209 */ /* 0x000fe40007810000 */
[----:B------:R-:W-:Y:S02]  /*ddc0*/  ISETP.GE.OR P0, PT, R2, R234, !P0 ;  /* 0x000000ea0200720c */ /* 0x000fe40004706670 */
[----:B------:R-:W-:Y:S02]  /*ddd0*/  FMNMX.FTZ R2, R199, R3, !PT ;  /* 0x00000003c7027209 */ /* 0x000fe40007810000 */
[----:B------:R-:W1:Y:S01]  /*dde0*/  SHFL.BFLY PT, R3, R132, 0x2, 0x1f ;  /* 0x0c401f0084037f89 */ /* 0x000e6200000e0000 */
[----:B------:R-:W-:Y:S02]  /*ddf0*/  FSEL R192, R26, -INF , !P5 ;  /* 0xff8000001ac07808 */ /* 0x000fe40006800000 */
[----:B------:R-:W-:Y:S02]  /*de00*/  FMNMX.FTZ R2, R200, R2, !PT ;  /* 0x00000002c8027209 */ /* 0x000fe40007810000 */
[----:B------:R-:W-:Y:S02]  /*de10*/  FSEL R196, R27, -INF , !P4 ;  /* 0xff8000001bc47808 */ /* 0x000fe40006000000 */
[----:B------:R-:W-:Y:S02]  /*de20*/  FMNMX.FTZ R2, R192, R2, !PT ;  /* 0x00000002c0027209 */ /* 0x000fe40007810000 */
[----:B------:R-:W-:Y:S02]  /*de30*/  FSEL R241, R30, -INF , !P3 ;  /* 0xff8000001ef17808 */ /* 0x000fe40005800000 */
[----:B------:R-:W-:Y:S02]  /*de40*/  FMNMX.FTZ R2, R196, R2, !PT ;  /* 0x00000002c4027209 */ /* 0x000fe40007810000 */
[----:B------:R-:W-:Y:S02]  /*de50*/  FSEL R243, R31, -INF , !P2 ;  /* 0xff8000001ff37808 */ /* 0x000fe40005000000 */
[C---:B------:R-:W-:Y:S01]  /*de60*/  ISETP.GE.AND P1, PT, R0.reuse, R232, PT ;  /* 0x000000e80000720c */ /* 0x040fe20003f26270 */
[----:B------:R-:W-:Y:S01]  /*de70*/  LDSM.16.MT88.4 R28, [R208+0x10000] ;  /* 0x01000000d01c783b */ /* 0x000fe20000004200 */
[----:B------:R-:W-:Y:S02]  /*de80*/  FMNMX.FTZ R2, R241, R2, !PT ;  /* 0x00000002f1027209 */ /* 0x000fe40007810000 */
[----:B------:R-:W-:Y:S02]  /*de90*/  ISETP.GE.OR P1, PT, R0, R234, !P1 ;  /* 0x000000ea0000720c */ /* 0x000fe40004f26670 */
[----:B------:R-:W-:Y:S02]  /*dea0*/  FSEL R247, R34, -INF , !P0 ;  /* 0xff80000022f77808 */ /* 0x000fe40004000000 */
[----:B------:R-:W-:Y:S02]  /*deb0*/  FMNMX.FTZ R0, R243, R2, !PT ;  /* 0x00000002f3007209 */ /* 0x000fe40007810000 */
[----:B------:R-:W-:Y:S02]  /*dec0*/  FSEL R135, R35, -INF , !P1 ;  /* 0xff80000023877808 */ /* 0x000fe40004800000 */
[----:B-1----:R-:W-:Y:S02]  /*ded0*/  FMNMX.FTZ R132, R132, R3, !PT ;  /* 0x0000000384847209 */ /* 0x002fe40007810000 */
[----:B------:R-:W-:Y:S03]  /*dee0*/  FMNMX.FTZ R0, R247, R0, !PT ;  /* 0x00000000f7007209 */ /* 0x000fe60007810000 */
[----:B------:R-:W1:Y:S01]  /*def0*/  SHFL.BFLY PT, R3, R132, 0x1, 0x1f ;  /* 0x0c201f0084037f89 */ /* 0x000e6200000e0000 */
[----:B------:R-:W-:Y:S07]  /*df00*/  FMNMX.FTZ R0, R135, R0, !PT ;  /* 0x0000000087007209 */ /* 0x000fee0007810000 */
[----:B------:R-:W5:Y:S01]  /*df10*/  SHFL.BFLY PT, R2, R0, 0x2, 0x1f ;  /* 0x0c401f0000027f89 */ /* 0x000f6200000e0000 */
[----:B-1----:R-:W-:Y:S04]  /*df20*/  FMNMX.FTZ R132, R132, R3, !PT ;  /* 0x0000000384847209 */ /* 0x002fe80007810000 */
[C---:B------:R-:W-:Y:S01]  /*df30*/  FSETP.NEU.FTZ.AND P1, PT, R132.reuse, -INF , PT ;  /* 0xff8000008400780b */ /* 0x040fe20003f3d000 */
[----:B------:R-:W-:Y:S01]  /*df40*/  FMUL.FTZ R172, R132, c[0x0][0x23c] ;  /* 0x00008f0084ac7a20 */ /* 0x000fe20000410000 */
[----:B-----5:R-:W-:Y:S04]  /*df50*/  FMNMX.FTZ R0, R0, R2, !PT ;  /* 0x0000000200007209 */ /* 0x020fe80007810000 */
[----:B------:R-:W-:Y:S01]  /*df60*/  FSEL R172, R172, RZ, P1 ;  /* 0x000000ffacac7208 */ /* 0x000fe20000800000 */
[----:B------:R-:W1:Y:S04]  /*df70*/  SHFL.BFLY PT, R2, R0, 0x1, 0x1f ;  /* 0x0c201f0000027f89 */ /* 0x000e6800000e0000 */
[--C-:B------:R-:W-:Y:S02]  /*df80*/  FFMA.FTZ R8, R8, c[0x0][0x23c], -R172.reuse ;  /* 0x00008f0008087a23 */ /* 0x100fe400000108ac */
[--C-:B------:R-:W-:Y:S02]  /*df90*/  FFMA.FTZ R9, R9, c[0x0][0x23c], -R172.reuse ;  /* 0x00008f0009097a23 */ /* 0x100fe400000108ac */
[----:B------:R-:W-:Y:S01]  /*dfa0*/  MUFU.EX2 R193, R8 ;  /* 0x0000000800c17308 */ /* 0x000fe20000000800 */
[----:B------:R-:W-:Y:S09]  /*dfb0*/  FFMA.FTZ R168, R168, c[0x0][0x23c], -R172 ;  /* 0x00008f00a8a87a23 */ /* 0x000ff200000108ac */
[----:B------:R5:W-:Y:S01]  /*dfc0*/  MUFU.EX2 R195, R9 ;  /* 0x0000000900c37308 */ /* 0x000be20000000800 */
[----:B-1----:R-:W-:Y:S01]  /*dfd0*/  FMNMX.FTZ R3, R0, R2, !PT ;  /* 0x0000000200037209 */ /* 0x002fe20007810000 */
[----:B------:R-:W-:Y:S08]  /*dfe0*/  IMAD.U32 R0, RZ, RZ, UR27 ;  /* 0x0000001bff007e24 */ /* 0x000ff0000f8e00ff */
[----:B------:R-:W-:Y:S01]  /*dff0*/  MUFU.EX2 R251, R168 ;  /* 0x000000a800fb7308 */ /* 0x000fe20000000800 */
[C---:B------:R-:W-:Y:S01]  /*e000*/  FSETP.NEU.FTZ.AND P0, PT, R3.reuse, -INF , PT ;  /* 0xff8000000300780b */ /* 0x040fe20003f1d000 */
[----:B------:R-:W-:Y:S01]  /*e010*/  FMUL.FTZ R173, R3, c[0x0][0x23c] ;  /* 0x00008f0003ad7a20 */ /* 0x000fe20000410000 */
[----:B--2---:R-:W-:Y:S01]  /*e020*/  LOP3.LUT R2, R239, UR4, R0, 0x96, !PT ;  /* 0x00000004ef027c12 */ /* 0x004fe2000f8e9600 */
[----:B------:R-:W-:Y:S01]  /*e030*/  UIADD3 UR4, UR4, 0x1, URZ ;  /* 0x0000000104047890 */ /* 0x000fe2000fffe03f */
[----:B---3--:R-:W-:Y:S02]  /*e040*/  LOP3.LUT R0, R203, UR22, R238, 0x96, !PT ;  /* 0x00000016cb007c12 */ /* 0x008fe4000f8e96ee */
[----:B------:R-:W-:Y:S03]  /*e050*/  FSEL R173, R173, RZ, P0 ;  /* 0x000000ffadad7208 */ /* 0x000fe60000000000 */
[----:B------:R-:W-:Y:S04]  /*e060*/  IMAD.WIDE.U32 R174, R0, -0x326172a9, RZ ;  /* 0xcd9e8d5700ae7825 */ /* 0x000fe800078e00ff */
[----:B-----5:R-:W-:Y:S04]  /*e070*/  IMAD.WIDE.U32 R8, R2, -0x326172a9, RZ ;  /* 0xcd9e8d5702087825 */ /* 0x020fe800078e00ff */
[--C-:B------:R-:W-:Y:S01]  /*e080*/  FFMA.FTZ R10, R10, c[0x0][0x23c], -R173.reuse ;  /* 0x00008f000a0a7a23 */ /* 0x100fe200000108ad */
[----:B----4-:R-:W-:Y:S01]  /*e090*/  LOP3.LUT R0, R9, UR23, R236, 0x96, !PT ;  /* 0x0000001709007c12 */ /* 0x010fe2000f8e96ec */
[--C-:B------:R-:W-:Y:S01]  /*e0a0*/  FFMA.FTZ R11, R11, c[0x0][0x23c], -R173.reuse ;  /* 0x00008f000b0b7a23 */ /* 0x100fe200000108ad */
[----:B------:R-:W-:Y:S01]  /*e0b0*/  LOP3.LUT R5, R175, UR21, R8, 0x96, !PT ;  /* 0x00000015af057c12 */ /* 0x000fe2000f8e9608 */
[----:B------:R-:W-:Y:S01]  /*e0c0*/  MUFU.EX2 R194, R10 ;  /* 0x0000000a00c27308 */ /* 0x000fe20000000800 */
[--C-:B------:R-:W-:Y:S02]  /*e0d0*/  FFMA.FTZ R6, R6, c[0x0][0x23c], -R173.reuse ;  /* 0x00008f0006067a23 */ /* 0x100fe400000108ad */
[----:B------:R-:W-:Y:S04]  /*e0e0*/  IMAD.WIDE.U32 R8, R0, -0x2daee0ad, RZ ;  /* 0xd2511f5300087825 */ /* 0x000fe800078e00ff */
[----:B------:R-:W-:Y:S01]  /*e0f0*/  FFMA.FTZ R0, R4, c[0x0][0x23c], -R172 ;  /* 0x00008f0004007a23 */ /* 0x000fe200000108ac */
[----:B------:R-:W-:Y:S01]  /*e100*/  LOP3.LUT R2, R9, UR20, R202, 0x96, !PT ;  /* 0x0000001409027c12 */ /* 0x000fe2000f8e96ca */
[----:B------:R-:W-:Y:S01]  /*e110*/  IMAD.WIDE.U32 R4, R5, -0x2daee0ad, RZ ;  /* 0xd2511f5305047825 */ /* 0x000fe200078e00ff */
[----:B------:R1:W-:Y:S03]  /*e120*/  MUFU.EX2 R252, R11 ;  /* 0x0000000b00fc7308 */ /* 0x0003e60000000800 */
[----:B------:R-:W-:Y:S07]  /*e130*/  FFMA.FTZ R7, R7, c[0x0][0x23c], -R173 ;  /* 0x00008f0007077a23 */ /* 0x000fee00000108ad */
[----:B------:R2:W-:Y:S10]  /*e140*/  MUFU.EX2 R250, R0 ;  /* 0x0000000000fa7308 */ /* 0x0005f40000000800 */
[----:B------:R-:W-:Y:S01]  /*e150*/  MUFU.EX2 R249, R6 ;  /* 0x0000000600f97308 */ /* 0x000fe20000000800 */
[----:B-1----:R-:W-:Y:S01]  /*e160*/  IMAD.WIDE.U32 R10, R2, -0x326172a9, RZ ;  /* 0xcd9e8d57020a7825 */ /* 0x002fe200078e00ff */
[----:B------:R-:W-:Y:S08]  /*e170*/  FSEL R2, R132, RZ, P1 ;  /* 0x000000ff84027208 */ /* 0x000ff00000800000 */
[----:B------:R-:W-:Y:S01]  /*e180*/  MUFU.EX2 R248, R7 ;  /* 0x0000000700f87308 */ /* 0x000fe20000000800 */
[----:B------:R-:W-:Y:S02]  /*e190*/  FADD.FTZ R2, -R2, R133 ;  /* 0x0000008502027221 */ /* 0x000fe40000010100 */
[----:B------:R-:W-:Y:S01]  /*e1a0*/  FFMA.FTZ R133, R180, c[0x0][0x23c], -R172 ;  /* 0x00008f00b4857a23 */ /* 0x000fe200000108ac */
[----:B--2---:R-:W-:Y:S01]  /*e1b0*/  LOP3.LUT R0, R5, UR18, R8, 0x96, !PT ;  /* 0x0000001205007c12 */ /* 0x004fe2000f8e9608 */
[----:B------:R-:W-:Y:S01]  /*e1c0*/  FMUL.FTZ R2, R2, c[0x0][0x23c] ;  /* 0x00008f0002027a20 */ /* 0x000fe20000410000 */
[----:B------:R-:W-:Y:S03]  /*e1d0*/  LOP3.LUT R8, R11, UR19, R174, 0x96, !PT ;  /* 0x000000130b087c12 */ /* 0x000fe6000f8e96ae */
[----:B------:R-:W-:Y:S01]  /*e1e0*/  IMAD.WIDE.U32 R176, R0, -0x326172a9, RZ ;  /* 0xcd9e8d5700b07825 */ /* 0x000fe200078e00ff */
[----:B------:R1:W-:Y:S03]  /*e1f0*/  MUFU.EX2 R240, R133 ;  /* 0x0000008500f07308 */ /* 0x0003e60000000800 */
[----:B------:R-:W-:Y:S01]  /*e200*/  IMAD.WIDE.U32 R8, R8, -0x2daee0ad, RZ ;  /* 0xd2511f5308087825 */ /* 0x000fe200078e00ff */
[----:B------:R-:W-:Y:S05]  /*e210*/  LOP3.LUT R0, R177, UR17, R10, 0x96, !PT ;  /* 0x00000011b1007c12 */ /* 0x000fea000f8e960a */
[----:B------:R-:W-:Y:S01]  /*e220*/  IMAD.WIDE.U32 R178, R0, -0x2daee0ad, RZ ;  /* 0xd2511f5300b27825 */ /* 0x000fe200078e00ff */
[----:B------:R-:W-:Y:S01]  /*e230*/  FSEL R0, R3, RZ, P0 ;  /* 0x000000ff03007208 */ /* 0x000fe20000000000 */
[----:B------:R-:W2:Y:S01]  /*e240*/  MUFU.EX2 R2, R2 ;  /* 0x0000000200027308 */ /* 0x000ea20000000800 */
[----:B------:R-:W-:Y:S02]  /*e250*/  PLOP3.LUT P0, PT, PT, PT, UP0, 0x80, 0x0 ;  /* 0x000000000000781c */ /* 0x000fe40003f0f008 */
[----:B------:R-:W-:Y:S01]  /*e260*/  LOP3.LUT R5, R179, UR7, R8, 0x96, !PT ;  /* 0x00000007b3057c12 */ /* 0x000fe2000f8e9608 */
[----:B------:R-:W-:Y:S01]  /*e270*/  FADD.FTZ R0, -R0, R134 ;  /* 0x0000008600007221 */ /* 0x000fe20000010100 */
[----:B------:R-:W-:Y:S01]  /*e280*/  LOP3.LUT R8, R9, UR16, R4, 0x96, !PT ;  /* 0x0000001009087c12 */ /* 0x000fe2000f8e9604 */
[----:B------:R-:W-:Y:S02]  /*e290*/  FFMA.FTZ R134, R186, c[0x0][0x23c], -R173 ;  /* 0x00008f00ba867a23 */ /* 0x000fe400000108ad */
[----:B------:R-:W-:Y:S02]  /*e2a0*/  FMUL.FTZ R0, R0, c[0x0][0x23c] ;  /* 0x00008f0000007a20 */ /* 0x000fe40000410000 */
[----:B------:R-:W-:Y:S04]  /*e2b0*/  IMAD.WIDE.U32 R188, R8, -0x326172a9, RZ ;  /* 0xcd9e8d5708bc7825 */ /* 0x000fe800078e00ff */
[----:B------:R-:W-:Y:S01]  /*e2c0*/  IMAD.WIDE.U32 R4, R5, -0x326172a9, RZ ;  /* 0xcd9e8d5705047825 */ /* 0x000fe200078e00ff */
[----:B------:R-:W3:Y:S03]  /*e2d0*/  MUFU.EX2 R0, R0 ;  /* 0x0000000000007308 */ /* 0x000ee60000000800 */
[----:B-1----:R-:W-:Y:S01]  /*e2e0*/  FFMA.FTZ R133, R181, c[0x0][0x23c], -R172 ;  /* 0x00008f00b5857a23 */ /* 0x002fe200000108ac */
[----:B------:R-:W-:Y:S02]  /*e2f0*/  LOP3.LUT R6, R4, 0xffff, RZ, 0xc0, !PT ;  /* 0x0000ffff04067812 */ /* 0x000fe400078ec0ff */
[----:B------:R-:W-:Y:S02]  /*e300*/  LOP3.LUT R5, R5, UR25, R188, 0x96, !PT ;  /* 0x0000001905057c12 */ /* 0x000fe4000f8e96bc */
[--C-:B------:R-:W-:Y:S01]  /*e310*/  SHF.R.U32.HI R7, RZ, 0x10, R4.reuse ;  /* 0x00000010ff077819 */ /* 0x100fe20000011604 */
[----:B--2---:R-:W-:Y:S01]  /*e320*/  FMUL.FTZ R17, R2, R149 ;  /* 0x0000009502117220 */ /* 0x004fe20000410000 */
[----:B------:R-:W-:Y:S01]  /*e330*/  LOP3.LUT R16, R4, 0xff, RZ, 0xc0, !PT ;  /* 0x000000ff04107812 */ /* 0x000fe200078ec0ff */
[C---:B------:R-:W-:Y:S01]  /*e340*/  FMUL.FTZ R25, R2.reuse, R157 ;  /* 0x0000009d02197220 */ /* 0x040fe20000410000 */
[----:B------:R-:W-:Y:S01]  /*e350*/  SHF.R.U32.HI R11, RZ, 0x18, R4 ;  /* 0x00000018ff0b7819 */ /* 0x000fe20000011604 */
[C---:B------:R-:W-:Y:S01]  /*e360*/  FMUL.FTZ R24, R2.reuse, R156 ;  /* 0x0000009c02187220 */ /* 0x040fe20000410000 */
[----:B------:R-:W-:Y:S01]  /*e370*/  LOP3.LUT R9, R7, 0xff, RZ, 0xc0, !PT ;  /* 0x000000ff07097812 */ /* 0x000fe200078ec0ff */
[C---:B------:R-:W-:Y:S01]  /*e380*/  FMUL.FTZ R32, R2.reuse, R164 ;  /* 0x000000a402207220 */ /* 0x040fe20000410000 */
[--C-:B------:R-:W-:Y:S01]  /*e390*/  SHF.R.U32.HI R7, RZ, 0x10, R5.reuse ;  /* 0x00000010ff077819 */ /* 0x100fe20000011605 */
[C---:B------:R-:W-:Y:S01]  /*e3a0*/  FMUL.FTZ R33, R2.reuse, R165 ;  /* 0x000000a502217220 */ /* 0x040fe20000410000 */
[C---:B------:R-:W-:Y:S01]  /*e3b0*/  LOP3.LUT R4, R5.reuse, 0xffff, RZ, 0xc0, !PT ;  /* 0x0000ffff05047812 */ /* 0x040fe200078ec0ff */
[C---:B------:R-:W-:Y:S01]  /*e3c0*/  FMUL.FTZ R36, R2.reuse, R36 ;  /* 0x0000002402247220 */ /* 0x040fe20000410000 */
[----:B------:R-:W-:Y:S01]  /*e3d0*/  LOP3.LUT R8, R5, 0xff, RZ, 0xc0, !PT ;  /* 0x000000ff05087812 */ /* 0x000fe200078ec0ff */
[C---:B------:R-:W-:Y:S01]  /*e3e0*/  FMUL.FTZ R37, R2.reuse, R37 ;  /* 0x0000002502257220 */ /* 0x040fe20000410000 */
[----:B------:R-:W-:Y:S01]  /*e3f0*/  SHF.R.U32.HI R10, RZ, 0x8, R6 ;  /* 0x00000008ff0a7819 */ /* 0x000fe20000011606 */
[----:B------:R-:W-:Y:S01]  /*e400*/  FMUL.FTZ R40, R2, R40 ;  /* 0x0000002802287220 */ /* 0x000fe20000410000 */
[----:B------:R-:W-:Y:S01]  /*e410*/  SHF.R.U32.HI R6, RZ, 0x18, R5 ;  /* 0x00000018ff067819 */ /* 0x000fe20000011605 */
[C---:B---3--:R-:W-:Y:S01]  /*e420*/  FMUL.FTZ R18, R0.reuse, R150 ;  /* 0x0000009600127220 */ /* 0x048fe20000410000 */
[----:B------:R-:W-:Y:S01]  /*e430*/  SHF.R.U32.HI R5, RZ, 0x8, R4 ;  /* 0x00000008ff057819 */ /* 0x000fe20000011604 */
[C---:B------:R-:W-:Y:S01]  /*e440*/  FMUL.FTZ R19, R0.reuse, R151 ;  /* 0x0000009700137220 */ /* 0x040fe20000410000 */
[----:B------:R-:W-:Y:S01]  /*e450*/  LOP3.LUT R4, R7, 0xff, RZ, 0xc0, !PT ;  /* 0x000000ff07047812 */ /* 0x000fe200078ec0ff */
[----:B------:R-:W-:Y:S01]  /*e460*/  FMUL.FTZ R26, R0, R158 ;  /* 0x0000009e001a7220 */ /* 0x000fe20000410000 */
[----:B------:R-:W-:Y:S01]  /*e470*/  PRMT R10, R16, 0x5410, R10 ;  /* 0x00005410100a7816 */ /* 0x000fe2000000000a */
[----:B------:R-:W-:Y:S01]  /*e480*/  FMUL.FTZ R16, R2, R148 ;  /* 0x0000009402107220 */ /* 0x000fe20000410000 */
        /* <DEDUP_REMOVED lines=22> */
[----:B------:R-:W-:Y:S01]  /*e5f0*/  LDSM.16.MT88.4 R148, [R206+0x10800] ;  /* 0x01080000ce94783b */ /* 0x000fe20000004200 */
[C---:B------:R-:W-:Y:S01]  /*e600*/  FMUL.FTZ R10, R0.reuse, R142 ;  /* 0x0000008e000a7220 */ /* 0x040fe20000410000 */
[----:B------:R-:W1:Y:S01]  /*e610*/  LDC.U8 R156, c[0x0][0x2d8] ;  /* 0x0000b600ff9c7b82 */ /* 0x000e620000000000 */
[C---:B------:R-:W-:Y:S02]  /*e620*/  FMUL.FTZ R27, R0.reuse, R159 ;  /* 0x0000009f001b7220 */ /* 0x040fe40000410000 */
[C---:B------:R-:W-:Y:S01]  /*e630*/  FMUL.FTZ R34, R0.reuse, R166 ;  /* 0x000000a600227220 */ /* 0x040fe20000410000 */
[C---:B------:R-:W-:Y:S02]  /*e640*/  HMMA.16816.F32.BF16 R4, R168.reuse, R12, R4 ;  /* 0x0000000ca804723c */ /* 0x040fe40000041804 */
[----:B------:R-:W2:Y:S03]  /*e650*/  LDSM.16.MT88.4 R136, [R207+0x10000] ;  /* 0x01000000cf88783b */ /* 0x000ea60000004200 */
[----:B------:R-:W-:Y:S02]  /*e660*/  FMUL.FTZ R35, R0, R167 ;  /* 0x000000a700237220 */ /* 0x000fe40000410000 */
[C---:B------:R-:W-:Y:S01]  /*e670*/  FMUL.FTZ R12, R2.reuse, R144 ;  /* 0x00000090020c7220 */ /* 0x040fe20000410000 */
[C---:B------:R-:W-:Y:S02]  /*e680*/  HMMA.16816.F32.BF16 R8, R168.reuse, R14, R8 ;  /* 0x0000000ea808723c */ /* 0x040fe40000041808 */
[----:B------:R-:W3:Y:S02]  /*e690*/  LDSM.16.MT88.4 R140, [R205+0x12000] ;  /* 0x01200000cd8c783b */ /* 0x000ee40000004200 */
[----:B------:R-:W-:Y:S02]  /*e6a0*/  FMUL.FTZ R13, R2, R145 ;  /* 0x00000091020d7220 */ /* 0x000fe40000410000 */
[C---:B------:R-:W-:Y:S02]  /*e6b0*/  FMUL.FTZ R38, R0.reuse, R38 ;  /* 0x0000002600267220 */ /* 0x040fe40000410000 */
[C---:B------:R-:W-:Y:S04]  /*e6c0*/  FMUL.FTZ R14, R0.reuse, R146 ;  /* 0x00000092000e7220 */ /* 0x040fe80000410000 */
[----:B------:R-:W-:Y:S01]  /*e6d0*/  FMUL.FTZ R15, R0, R147 ;  /* 0x00000093000f7220 */ /* 0x000fe20000410000 */
[----:B-1----:R-:W-:Y:S01]  /*e6e0*/  PRMT R180, R156, 0x7054, R156 ;  /* 0x000070549cb47816 */ /* 0x002fe2000000009c */
[----:B------:R-:W1:Y:S01]  /*e6f0*/  LDSM.16.MT88.4 R144, [R206+0x12000] ;  /* 0x01200000ce90783b */ /* 0x000e620000004200 */
[----:B------:R-:W-:Y:S02]  /*e700*/  IMAD.MOV.U32 R167, RZ, RZ, R203 ;  /* 0x000000ffffa77224 */ /* 0x000fe400078e00cb */
[----:B------:R-:W-:Y:S02]  /*e710*/  FMUL.FTZ R39, R0, R39 ;  /* 0x0000002700277220 */ /* 0x000fe40000410000 */
[C---:B------:R-:W-:Y:S03]  /*e720*/  HMMA.16816.F32.BF16 R12, R168.reuse, R20, R12 ;  /* 0x00000014a80c723c */ /* 0x040fe6000004180c */
[----:B------:R-:W-:Y:S01]  /*e730*/  LDSM.16.MT88.4 R156, [R207+0x10800] ;  /* 0x01080000cf9c783b */ /* 0x000fe20000004200 */
[----:B------:R-:W-:Y:S02]  /*e740*/  IMAD.MOV.U32 R181, RZ, RZ, R167 ;  /* 0x000000ffffb57224 */ /* 0x000fe400078e00a7 */
[C---:B------:R-:W-:Y:S02]  /*e750*/  FMUL.FTZ R41, R2.reuse, R41 ;  /* 0x0000002902297220 */ /* 0x040fe40000410000 */
[C---:B------:R-:W-:Y:S04]  /*e760*/  HMMA.16816.F32.BF16 R16, R168.reuse, R22, R16 ;  /* 0x00000016a810723c */ /* 0x040fe80000041810 */
[C---:B------:R-:W-:Y:S02]  /*e770*/  FMUL.FTZ R21, R2.reuse, R153 ;  /* 0x0000009902157220 */ /* 0x040fe40000410000 */
[----:B------:R-:W-:Y:S02]  /*e780*/  FMUL.FTZ R20, R2, R152 ;  /* 0x0000009802147220 */ /* 0x000fe40000410000 */
[C---:B------:R-:W-:Y:S04]  /*e790*/  FMUL.FTZ R23, R0.reuse, R155 ;  /* 0x0000009b00177220 */ /* 0x040fe80000410000 */
[C---:B------:R-:W-:Y:S02]  /*e7a0*/  FMUL.FTZ R22, R0.reuse, R154 ;  /* 0x0000009a00167220 */ /* 0x040fe40000410000 */
[C---:B------:R-:W-:Y:S02]  /*e7b0*/  FMUL.FTZ R42, R0.reuse, R42 ;  /* 0x0000002a002a7220 */ /* 0x040fe40000410000 */
[----:B------:R-:W-:Y:S02]  /*e7c0*/  FMUL.FTZ R43, R0, R43 ;  /* 0x0000002b002b7220 */ /* 0x000fe40000410000 */
[C---:B------:R-:W-:Y:S01]  /*e7d0*/  FMUL.FTZ R44, R2.reuse, R44 ;  /* 0x0000002c022c7220 */ /* 0x040fe20000410000 */
[C---:B------:R-:W-:Y:S03]  /*e7e0*/  HMMA.16816.F32.BF16 R20, R168.reuse, R28, R20 ;  /* 0x0000001ca814723c */ /* 0x040fe60000041814 */
[----:B------:R-:W-:Y:S02]  /*e7f0*/  FMUL.FTZ R45, R2, R45 ;  /* 0x0000002d022d7220 */ /* 0x000fe40000410000 */
[----:B------:R-:W-:Y:S02]  /*e800*/  FMUL.FTZ R46, R0, R46 ;  /* 0x0000002e002e7220 */ /* 0x000fe40000410000 */
[C---:B------:R-:W-:Y:S01]  /*e810*/  FMUL.FTZ R28, R2.reuse, R160 ;  /* 0x000000a0021c7220 */ /* 0x040fe20000410000 */
[C---:B------:R-:W-:Y:S04]  /*e820*/  HMMA.16816.F32.BF16 R24, R168.reuse, R30, R24 ;  /* 0x0000001ea818723c */ /* 0x040fe80000041818 */
[----:B------:R-:W-:Y:S02]  /*e830*/  FMUL.FTZ R29, R2, R161 ;  /* 0x000000a1021d7220 */ /* 0x000fe40000410000 */
[C---:B------:R-:W-:Y:S02]  /*e840*/  FMUL.FTZ R47, R0.reuse, R47 ;  /* 0x0000002f002f7220 */ /* 0x040fe40000410000 */
[C---:B------:R-:W-:Y:S04]  /*e850*/  FMUL.FTZ R30, R0.reuse, R162 ;  /* 0x000000a2001e7220 */ /* 0x040fe80000410000 */
[----:B------:R-:W-:Y:S02]  /*e860*/  FMUL.FTZ R31, R0, R163 ;  /* 0x000000a3001f7220 */ /* 0x000fe40000410000 */
[----:B------:R-:W-:Y:S02]  /*e870*/  IMAD.MOV.U32 R163, RZ, RZ, R239 ;  /* 0x000000ffffa37224 */ /* 0x000fe400078e00ef */
[----:B------:R-:W-:Y:S01]  /*e880*/  IMAD.MOV.U32 R162, RZ, RZ, R238 ;  /* 0x000000ffffa27224 */ /* 0x000fe200078e00ee */
[----:B------:R4:W5:Y:S01]  /*e890*/  MUFU.EX2 R239, R133 ;  /* 0x0000008500ef7308 */ /* 0x0009620000000800 */
        /* <DEDUP_REMOVED lines=33> */
[--C-:B----4-:R-:W-:Y:S02]  /*eab0*/  FFMA.FTZ R133, R182, c[0x0][0x23c], -R173.reuse ;  /* 0x00008f00b6857a23 */ /* 0x110fe400000108ad */
[C---:B------:R-:W-:Y:S02]  /*eac0*/  FMUL.FTZ R68, R2.reuse, R68 ;  /* 0x0000004402447220 */ /* 0x040fe40000410000 */
[C---:B------:R-:W-:Y:S01]  /*ead0*/  HMMA.16816.F32.BF16 R64, R168.reuse, R142, R64 ;  /* 0x0000008ea840723c */ /* 0x040fe20000041840 */
[----:B------:R3:W-:Y:S01]  /*eae0*/  MUFU.EX2 R238, R133 ;  /* 0x0000008500ee7308 */ /* 0x0007e20000000800 */
[----:B------:R-:W4:Y:S02]  /*eaf0*/  LDSM.16.MT88.4 R140, [R208+0x14000] ;  /* 0x01400000d08c783b */ /* 0x000f240000004200 */
[----:B------:R-:W-:Y:S02]  /*eb00*/  FMUL.FTZ R69, R2, R69 ;  /* 0x0000004502457220 */ /* 0x000fe40000410000 */
[C---:B------:R-:W-:Y:S02]  /*eb10*/  FMUL.FTZ R70, R0.reuse, R70 ;  /* 0x0000004600467220 */ /* 0x040fe40000410000 */
[----:B------:R-:W-:Y:S04]  /*eb20*/  FMUL.FTZ R71, R0, R71 ;  /* 0x0000004700477220 */ /* 0x000fe80000410000 */
[C---:B------:R-:W-:Y:S02]  /*eb30*/  FMUL.FTZ R72, R2.reuse, R72 ;  /* 0x0000004802487220 */ /* 0x040fe40000410000 */
[----:B------:R-:W-:Y:S01]  /*eb40*/  FMUL.FTZ R73, R2, R73 ;  /* 0x0000004902497220 */ /* 0x000fe20000410000 */
        /* <DEDUP_REMOVED lines=9> */
[----:B---3--:R-:W-:Y:S02]  /*ebe0*/  FFMA.FTZ R133, R183, c[0x0][0x23c], -R173 ;  /* 0x00008f00b7857a23 */ /* 0x008fe400000108ad */
[----:B------:R-:W-:Y:S02]  /*ebf0*/  IMAD.MOV.U32 R165, RZ, RZ, R237 ;  /* 0x000000ffffa57224 */ /* 0x000fe400078e00ed */
[----:B------:R3:W1:Y:S01]  /*ec00*/  MUFU.EX2 R237, R133 ;  /* 0x0000008500ed7308 */ /* 0x0006620000000800 */
[C---:B--2---:R-:W-:Y:S03]  /*ec10*/  HMMA.16816.F32.BF16 R76, R168.reuse, R136, R76 ;  /* 0x00000088a84c723c */ /* 0x044fe6000004184c */
[C---:B------:R-:W-:Y:S02]  /*ec20*/  FMUL.FTZ R80, R2.reuse, R80 ;  /* 0x0000005002507220 */ /* 0x040fe40000410000 */
[----:B------:R-:W-:Y:S02]  /*ec30*/  FMUL.FTZ R81, R2, R81 ;  /* 0x0000005102517220 */ /* 0x000fe40000410000 */
[C---:B------:R-:W-:Y:S02]  /*ec40*/  FMUL.FTZ R82, R0.reuse, R82 ;  /* 0x0000005200527220 */ /* 0x040fe40000410000 */
[----:B------:R-:W-:Y:S03]  /*ec50*/  FMUL.FTZ R83, R0, R83 ;  /* 0x0000005300537220 */ /* 0x000fe60000410000 */
[C---:B------:R-:W-:Y:S02]  /*ec60*/  FMUL.FTZ R84, R2.reuse, R84 ;  /* 0x0000005402547220 */ /* 0x040fe40000410000 */
[----:B------:R-:W-:Y:S02]  /*ec70*/  FMUL.FTZ R85, R2, R85 ;  /* 0x0000005502557220 */ /* 0x000fe40000410000 */
        /* <DEDUP_REMOVED lines=15> */
[----:B---3--:R-:W-:Y:S02]  /*ed70*/  FFMA.FTZ R133, R184, c[0x0][0x23c], -R172 ;  /* 0x00008f00b8857a23 */ /* 0x008fe400000108ac */
[----:B------:R-:W-:Y:S02]  /*ed80*/  IMAD.MOV.U32 R164, RZ, RZ, R236 ;  /* 0x000000ffffa47224 */ /* 0x000fe400078e00ec */
[----:B------:R3:W-:Y:S01]  /*ed90*/  MUFU.EX2 R236, R133 ;  /* 0x0000008500ec7308 */ /* 0x0007e20000000800 */
[C---:B-1----:R-:W-:Y:S03]  /*eda0*/  HMMA.16816.F32.BF16 R92, R168.reuse, R144, R92 ;  /* 0x00000090a85c723c */ /* 0x042fe6000004185c */
[C---:B------:R-:W-:Y:S02]  /*edb0*/  FMUL.FTZ R96, R2.reuse, R96 ;  /* 0x0000006002607220 */ /* 0x040fe40000410000 */
[----:B------:R-:W-:Y:S02]  /*edc0*/  FMUL.FTZ R97, R2, R97 ;  /* 0x0000006102617220 */ /* 0x000fe40000410000 */
[C---:B------:R-:W-:Y:S02]  /*edd0*/  FMUL.FTZ R98, R0.reuse, R98 ;  /* 0x0000006200627220 */ /* 0x040fe40000410000 */
[----:B------:R-:W-:Y:S03]  /*ede0*/  FMUL.FTZ R99, R0, R99 ;  /* 0x0000006300637220 */ /* 0x000fe60000410000 */
[C---:B------:R-:W-:Y:S02]  /*edf0*/  FMUL.FTZ R100, R2.reuse, R100 ;  /* 0x0000006402647220 */ /* 0x040fe40000410000 */
[----:B------:R-:W-:Y:S02]  /*ee00*/  FMUL.FTZ R101, R2, R101 ;  /* 0x0000006502657220 */ /* 0x000fe40000410000 */
        /* <DEDUP_REMOVED lines=9> */
[----:B---3--:R-:W-:Y:S02]  /*eea0*/  FFMA.FTZ R133, R185, c[0x0][0x23c], -R172 ;  /* 0x00008f00b9857a23 */ /* 0x008fe400000108ac */
[C---:B------:R-:W-:Y:S02]  /*eeb0*/  FMUL.FTZ R116, R2.reuse, R116 ;  /* 0x0000007402747220 */ /* 0x040fe40000410000 */
[----:B------:R2:W3:Y:S01]  /*eec0*/  MUFU.EX2 R203, R133 ;  /* 0x0000008500cb7308 */ /* 0x0004e20000000800 */
[C---:B------:R-:W-:Y:S01]  /*eed0*/  HMMA.16816.F32.BF16 R104, R168.reuse, R138, R104 ;  /* 0x0000008aa868723c */ /* 0x040fe20000041868 */
[----:B------:R-:W3:Y:S02]  /*eee0*/  LDSM.16.MT88.4 R136, [R207+0x16000] ;  /* 0x01600000cf88783b */ /* 0x000ee40000004200 */
[C---:B------:R-:W-:Y:S02]  /*eef0*/  FMUL.FTZ R108, R2.reuse, R108 ;  /* 0x0000006c026c7220 */ /* 0x040fe40000410000 */
[----:B------:R-:W-:Y:S02]  /*ef00*/  FMUL.FTZ R109, R2, R109 ;  /* 0x0000006d026d7220 */ /* 0x000fe40000410000 */
[C---:B------:R-:W-:Y:S02]  /*ef10*/  FMUL.FTZ R110, R0.reuse, R110 ;  /* 0x0000006e006e7220 */ /* 0x040fe40000410000 */
[----:B------:R-:W-:Y:S03]  /*ef20*/  FMUL.FTZ R111, R0, R111 ;  /* 0x0000006f006f7220 */ /* 0x000fe60000410000 */
[----:B------:R-:W-:Y:S02]  /*ef30*/  FMUL.FTZ R117, R2, R117 ;  /* 0x0000007502757220 */ /* 0x000fe40000410000 */
[----:B------:R-:W-:Y:S02]  /*ef40*/  FMUL.FTZ R118, R0, R118 ;  /* 0x0000007600767220 */ /* 0x000fe40000410000 */
[C---:B----4-:R-:W-:Y:S03]  /*ef50*/  HMMA.16816.F32.BF16 R108, R168.reuse, R140, R108 ;  /* 0x0000008ca86c723c */ /* 0x050fe6000004186c */
[C---:B------:R-:W-:Y:S02]  /*ef60*/  FMUL.FTZ R112, R2.reuse, R112 ;  /* 0x0000007002707220 */ /* 0x040fe40000410000 */
[----:B------:R-:W-:Y:S02]  /*ef70*/  FMUL.FTZ R113, R2, R113 ;  /* 0x0000007102717220 */ /* 0x000fe40000410000 */
[C---:B------:R-:W-:Y:S01]  /*ef80*/  FMUL.FTZ R114, R0.reuse, R114 ;  /* 0x0000007200727220 */ /* 0x040fe20000410000 */
[----:B------:R-:W-:Y:S01]  /*ef90*/  LOP3.LUT R140, R189, UR9, R176, 0x96, !PT ;  /* 0x00000009bd8c7c12 */ /* 0x000fe2000f8e96b0 */
[C---:B------:R-:W-:Y:S03]  /*efa0*/  FMUL.FTZ R115, R0.reuse, R115 ;  /* 0x0000007300737220 */ /* 0x040fe60000410000 */
[----:B------:R-:W-:Y:S02]  /*efb0*/  FMUL.FTZ R119, R0, R119 ;  /* 0x0000007700777220 */ /* 0x000fe40000410000 */
[----:B------:R-:W-:Y:S02]  /*efc0*/  IMAD.WIDE.U32 R140, R140, -0x2daee0ad, RZ ;  /* 0xd2511f538c8c7825 */ /* 0x000fe400078e00ff */
[C---:B------:R-:W-:Y:S03]  /*efd0*/  HMMA.16816.F32.BF16 R112, R168.reuse, R142, R112 ;  /* 0x0000008ea870723c */ /* 0x040fe60000041870 */
[----:B------:R-:W-:Y:S01]  /*efe0*/  IMAD.MOV.U32 R166, RZ, RZ, R202 ;  /* 0x000000ffffa67224 */ /* 0x000fe200078e00ca */
[----:B--2---:R-:W-:Y:S01]  /*eff0*/  LOP3.LUT R133, R141, UR24, R178, 0x96, !PT ;  /* 0x000000188d857c12 */ /* 0x004fe2000f8e96b2 */
[----:B------:R2:W-:Y:S01]  /*f000*/  MUFU.EX2 R202, R134 ;  /* 0x0000008600ca7308 */ /* 0x0005e20000000800 */
[----:B------:R-:W-:Y:S01]  /*f010*/  LDSM.16.MT88.4 R176, [R206+0x13800] ;  /* 0x01380000ceb0783b */ /* 0x000fe20000004200 */
[----:B------:R-:W-:Y:S01]  /*f020*/  LOP3.LUT R143, R140, 0xffff, RZ, 0xc0, !PT ;  /* 0x0000ffff8c8f7812 */ /* 0x000fe200078ec0ff */
[C---:B-1----:R-:W-:Y:S04]  /*f030*/  HMMA.16816.F32.BF16 R116, R168.reuse, R144, R116 ;  /* 0x00000090a874723c */ /* 0x042fe80000041874 */
[----:B------:R-:W-:Y:S01]  /*f040*/  FFMA.FTZ R141, R187, c[0x0][0x23c], -R173 ;  /* 0x00008f00bb8d7a23 */ /* 0x000fe200000108ad */
[--C-:B------:R-:W-:Y:S01]  /*f050*/  SHF.R.U32.HI R152, RZ, 0x10, R140.reuse ;  /* 0x00000010ff987819 */ /* 0x100fe2000001168c */
[----:B------:R-:W-:Y:S01]  /*f060*/  FMUL.FTZ R120, R2, R120 ;  /* 0x0000007802787220 */ /* 0x000fe20000410000 */
[----:B------:R-:W-:Y:S01]  /*f070*/  LOP3.LUT R154, R140, 0xff, RZ, 0xc0, !PT ;  /* 0x000000ff8c9a7812 */ /* 0x000fe200078ec0ff */
[----:B------:R-:W-:Y:S01]  /*f080*/  FMUL.FTZ R121, R2, R121 ;  /* 0x0000007902797220 */ /* 0x000fe20000410000 */
[----:B------:R1:W4:Y:S03]  /*f090*/  MUFU.EX2 R201, R141 ;  /* 0x0000008d00c97308 */ /* 0x0003260000000800 */
[C---:B------:R-:W-:Y:S01]  /*f0a0*/  FMUL.FTZ R122, R0.reuse, R122 ;  /* 0x0000007a007a7220 */ /* 0x040fe20000410000 */
[----:B------:R-:W-:Y:S01]  /*f0b0*/  SHF.R.U32.HI R153, RZ, 0x18, R140 ;  /* 0x00000018ff997819 */ /* 0x000fe2000001168c */
[----:B------:R-:W-:Y:S01]  /*f0c0*/  FMUL.FTZ R123, R0, R123 ;  /* 0x0000007b007b7220 */ /* 0x000fe20000410000 */
[----:B------:R-:W-:Y:S01]  /*f0d0*/  LOP3.LUT R152, R152, 0xff, RZ, 0xc0, !PT ;  /* 0x000000ff98987812 */ /* 0x000fe200078ec0ff */
[C---:B------:R-:W-:Y:S01]  /*f0e0*/  FMUL.FTZ R124, R2.reuse, R124 ;  /* 0x0000007c027c7220 */ /* 0x040fe20000410000 */
[----:B------:R-:W-:Y:S01]  /*f0f0*/  SHF.R.U32.HI R143, RZ, 0x8, R143 ;  /* 0x00000008ff8f7819 */ /* 0x000fe2000001168f */
[----:B------:R-:W-:Y:S01]  /*f100*/  FMUL.FTZ R125, R2, R125 ;  /* 0x0000007d027d7220 */ /* 0x000fe20000410000 */
[C---:B------:R-:W-:Y:S01]  /*f110*/  LOP3.LUT R142, R133.reuse, 0xff, RZ, 0xc0, !PT ;  /* 0x000000ff858e7812 */ /* 0x040fe200078ec0ff */
[C---:B------:R-:W-:Y:S01]  /*f120*/  FMUL.FTZ R126, R0.reuse, R126 ;  /* 0x0000007e007e7220 */ /* 0x040fe20000410000 */
[C---:B------:R-:W-:Y:S01]  /*f130*/  HMMA.16816.F32.BF16 R120, R168.reuse, R146, R120 ;  /* 0x00000092a878723c */ /* 0x040fe20000041878 */
[----:B------:R-:W4:Y:S02]  /*f140*/  LDSM.16.MT88.4 R144, [R205+0x10800] ;  /* 0x01080000cd90783b */ /* 0x000f240000004200 */
[----:B--2---:R-:W-:Y:S01]  /*f150*/  LOP3.LUT R134, R133, 0xffff, RZ, 0xc0, !PT ;  /* 0x0000ffff85867812 */ /* 0x004fe200078ec0ff */
[----:B------:R-:W-:Y:S01]  /*f160*/  FMUL.FTZ R127, R0, R127 ;  /* 0x0000007f007f7220 */ /* 0x000fe20000410000 */
[--C-:B------:R-:W-:Y:S01]  /*f170*/  SHF.R.U32.HI R140, RZ, 0x10, R133.reuse ;  /* 0x00000010ff8c7819 */ /* 0x100fe20000011685 */
[C---:B------:R-:W-:Y:S01]  /*f180*/  FMUL.FTZ R128, R2.reuse, R128 ;  /* 0x0000008002807220 */ /* 0x040fe20000410000 */
[----:B------:R-:W-:Y:S01]  /*f190*/  SHF.R.U32.HI R133, RZ, 0x18, R133 ;  /* 0x00000018ff857819 */ /* 0x000fe20000011685 */
[----:B------:R-:W-:Y:S01]  /*f1a0*/  FMUL.FTZ R129, R2, R129 ;  /* 0x0000008102817220 */ /* 0x000fe20000410000 */
[----:B------:R-:W-:Y:S02]  /*f1b0*/  SHF.R.U32.HI R134, RZ, 0x8, R134 ;  /* 0x00000008ff867819 */ /* 0x000fe40000011686 */
[C---:B---3--:R-:W-:Y:S03]  /*f1c0*/  HMMA.16816.F32.BF16 R124, R168.reuse, R136, R124 ;  /* 0x00000088a87c723c */ /* 0x048fe6000004187c */
[----:B-1----:R-:W-:Y:S01]  /*f1d0*/  PRMT R141, R154, 0x5410, R143 ;  /* 0x000054109a8d7816 */ /* 0x002fe2000000008f */
[----:B------:R-:W-:Y:S01]  /*f1e0*/  FMUL.FTZ R130, R0, R130 ;  /* 0x0000008200827220 */ /* 0x000fe20000410000 */
[----:B------:R-:W-:Y:S01]  /*f1f0*/  PRMT R143, R152, 0x5410, R153 ;  /* 0x00005410988f7816 */ /* 0x000fe20000000099 */
[----:B------:R-:W-:Y:S01]  /*f200*/  FMUL.FTZ R131, R0, R131 ;  /* 0x0000008300837220 */ /* 0x000fe20000410000 */
[----:B------:R-:W-:Y:S01]  /*f210*/  LOP3.LUT R140, R140, 0xff, RZ, 0xc0, !PT ;  /* 0x000000ff8c8c7812 */ /* 0x000fe200078ec0ff */
[----:B------:R-:W1:Y:S01]  /*f220*/  LDSM.16.MT88.4 R152, [R208+0x10800] ;  /* 0x01080000d098783b */ /* 0x000e620000004200 */
[----:B------:R-:W-:Y:S03]  /*f230*/  PRMT R161, R142, 0x5410, R134 ;  /* 0x000054108ea17816 */ /* 0x000fe60000000086 */
[----:B------:R-:W-:Y:S01]  /*f240*/  PRMT R160, R140, 0x5410, R133 ;  /* 0x000054108ca07816 */ /* 0x000fe20000000085 */
[----:B------:R-:W-:Y:S03]  /*f250*/  HMMA.16816.F32.BF16 R128, R168, R138, R128 ;  /* 0x0000008aa880723c */ /* 0x000fe60000041880 */
[--C-:B------:R-:W-:Y:S01]  /*f260*/  HSET2.LE.AND R142, R141, R180.reuse, PT ;  /* 0x000000b48d8e7233 */ /* 0x100fe20003803000 */
[----:B-----5:R-:W-:Y:S01]  /*f270*/  F2FP.BF16.PACK_AB R133, R239, R240 ;  /* 0x000000f0ef85723e */ /* 0x020fe200000010ff */
[--C-:B------:R-:W-:Y:S01]  /*f280*/  HSET2.LE.AND R143, R143, R180.reuse, PT ;  /* 0x000000b48f8f7233 */ /* 0x100fe20003803000 */
[----:B------:R-:W-:Y:S01]  /*f290*/  F2FP.BF16.PACK_AB R134, R237, R238 ;  /* 0x000000eeed86723e */ /* 0x000fe200000010ff */
[--C-:B------:R-:W-:Y:S01]  /*f2a0*/  HSET2.LE.AND R140, R161, R180.reuse, PT ;  /* 0x000000b4a18c7233 */ /* 0x100fe20003803000 */
[----:B------:R-:W-:Y:S01]  /*f2b0*/  LOP3.LUT R142, R142, R133, RZ, 0xc0, !PT ;  /* 0x000000858e8e7212 */ /* 0x000fe200078ec0ff */
[----:B------:R-:W-:Y:S01]  /*f2c0*/  HSET2.LE.AND R141, R160, R180, PT ;  /* 0x000000b4a08d7233 */ /* 0x000fe20003803000 */
[----:B------:R-:W2:Y:S02]  /*f2d0*/  LDSM.16.MT88.4 R136, [R205+0x12800] ;  /* 0x01280000cd88783b */ /* 0x000ea40000004200 */
[----:B------:R-:W-:Y:S01]  /*f2e0*/  LOP3.LUT R143, R143, R134, RZ, 0xc0, !PT ;  /* 0x000000868f8f7212 */ /* 0x000fe200078ec0ff */
[----:B------:R-:W-:Y:S01]  /*f2f0*/  IMAD.MOV.U32 R182, RZ, RZ, R164 ;  /* 0x000000ffffb67224 */ /* 0x000fe200078e00a4 */
[----:B------:R-:W-:Y:S01]  /*f300*/  F2FP.BF16.PACK_AB R133, R203, R236 ;  /* 0x000000eccb85723e */ /* 0x000fe200000010ff */
[----:B------:R-:W-:Y:S01]  /*f310*/  IMAD.MOV.U32 R164, RZ, RZ, R162 ;  /* 0x000000ffffa47224 */ /* 0x000fe200078e00a2 */
[----:B----4-:R-:W-:Y:S01]  /*f320*/  F2FP.BF16.PACK_AB R134, R201, R202 ;  /* 0x000000cac986723e */ /* 0x010fe200000010ff */
[----:B------:R-:W-:Y:S01]  /*f330*/  IMAD.MOV.U32 R183, RZ, RZ, R165 ;  /* 0x000000ffffb77224 */ /* 0x000fe200078e00a5 */
[----:B------:R-:W-:Y:S01]  /*f340*/  LOP3.LUT R140, R140, R133, RZ, 0xc0, !PT ;  /* 0x000000858c8c7212 */ /* 0x000fe200078ec0ff */
[----:B------:R-:W-:Y:S01]  /*f350*/  IMAD.MOV.U32 R165, RZ, RZ, R163 ;  /* 0x000000ffffa57224 */ /* 0x000fe200078e00a3 */
[----:B------:R-:W-:Y:S01]  /*f360*/  LOP3.LUT R141, R141, R134, RZ, 0xc0, !PT ;  /* 0x000000868d8d7212 */ /* 0x000fe200078ec0ff */
[----:B------:R-:W-:Y:S01]  /*f370*/  LDSM.16.MT88.4 R160, [R205+0x14800] ;  /* 0x01480000cda0783b */ /* 0x000fe20000004200 */
[----:B------:R-:W-:Y:S02]  /*f380*/  IMAD.MOV.U32 R180, RZ, RZ, R166 ;  /* 0x000000ffffb47224 */ /* 0x000fe400078e00a6 */
[----:B------:R-:W-:Y:S02]  /*f390*/  IMAD.MOV.U32 R166, RZ, RZ, R193 ;  /* 0x000000ffffa67224 */ /* 0x000fe400078e00c1 */
[----:B------:R-:W-:Y:S01]  /*f3a0*/  FFMA.FTZ R134, R190, c[0x0][0x23c], -R172 ;  /* 0x00008f00be867a23 */ /* 0x000fe200000108ac */
[C---:B------:R-:W-:Y:S01]  /*f3b0*/  HMMA.16816.F32.BF16 R4, R140.reuse, R144, R4 ;  /* 0x000000908c04723c */ /* 0x040fe20000041804 */
[----:B------:R-:W-:Y:S04]  /*f3c0*/  IMAD.U32 R133, RZ, RZ, UR4 ;  /* 0x00000004ff857e24 */ /* 0x000fe8000f8e00ff */
[----:B------:R-:W-:Y:S01]  /*f3d0*/  IMAD.MOV.U32 R164, RZ, RZ, R195 ;  /* 0x000000ffffa47224 */ /* 0x000fe200078e00c3 */
[----:B------:R-:W-:Y:S01]  /*f3e0*/  LOP3.LUT R133, R165, UR27, R133, 0x96, !PT ;  /* 0x0000001ba5857c12 */ /* 0x000fe2000f8e9685 */
[----:B------:R-:W-:Y:S01]  /*f3f0*/  IMAD.MOV.U32 R165, RZ, RZ, R194 ;  /* 0x000000ffffa57224 */ /* 0x000fe200078e00c2 */
[C---:B------:R-:W-:Y:S01]  /*f400*/  HMMA.16816.F32.BF16 R8, R140.reuse, R146, R8 ;  /* 0x000000928c08723c */ /* 0x040fe20000041808 */
[----:B------:R-:W3:Y:S01]  /*f410*/  LDSM.16.MT88.4 R144, [R206+0x12800] ;  /* 0x01280000ce90783b */ /* 0x000ee20000004200 */
[----:B------:R4:W-:Y:S06]  /*f420*/  MUFU.EX2 R195, R134 ;  /* 0x0000008600c37308 */ /* 0x0009ec0000000800 */
[C---:B------:R-:W-:Y:S08]  /*f430*/  HMMA.16816.F32.BF16 R12, R140.reuse, R148, R12 ;  /* 0x000000948c0c723c */ /* 0x040ff0000004180c */
        /* <DEDUP_REMOVED lines=19> */
[----:B------:R-:W-:Y:S07]  /*f570*/  LDSM.16.MT88.4 R152, [R208+0x16800] ;  /* 0x01680000d098783b */ /* 0x000fee0000004200 */
[C---:B------:R-:W-:Y:S08]  /*f580*/  HMMA.16816.F32.BF16 R68, R140.reuse, R160, R68 ;  /* 0x000000a08c44723c */ /* 0x040ff00000041844 */
[C---:B------:R-:W-:Y:S08]  /*f590*/  HMMA.16816.F32.BF16 R72, R140.reuse, R162, R72 ;  /* 0x000000a28c48723c */ /* 0x040ff00000041848 */
[C---:B------:R-:W-:Y:S07]  /*f5a0*/  HMMA.16816.F32.BF16 R76, R140.reuse, R156, R76 ;  /* 0x0000009c8c4c723c */ /* 0x040fee000004184c */
[----:B------:R-:W-:Y:S01]  /*f5b0*/  IMAD.WIDE.U32 R156, R133, -0x326172a9, RZ ;  /* 0xcd9e8d57859c7825 */ /* 0x000fe200078e00ff */
[C---:B------:R-:W-:Y:S04]  /*f5c0*/  HMMA.16816.F32.BF16 R80, R140.reuse, R158, R80 ;  /* 0x0000009e8c50723c */ /* 0x040fe80000041850 */
[----:B------:R-:W-:Y:S01]  /*f5d0*/  FFMA.FTZ R133, R191, c[0x0][0x23c], -R172 ;  /* 0x00008f00bf857a23 */ /* 0x000fe200000108ac */
[----:B------:R-:W-:Y:S02]  /*f5e0*/  LOP3.LUT R156, R175, UR21, R156, 0x96, !PT ;  /* 0x00000015af9c7c12 */ /* 0x000fe4000f8e969c */
[----:B----4-:R-:W-:Y:S01]  /*f5f0*/  LOP3.LUT R134, R157, UR23, R182, 0x96, !PT ;  /* 0x000000179d867c12 */ /* 0x010fe2000f8e96b6 */
[C---:B--2---:R-:W-:Y:S01]  /*f600*/  HMMA.16816.F32.BF16 R84, R140.reuse, R136, R84 ;  /* 0x000000888c54723c */ /* 0x044fe20000041854 */
[----:B------:R1:W2:Y:S03]  /*f610*/  MUFU.EX2 R194, R133 ;  /* 0x0000008500c27308 */ /* 0x0002a60000000800 */
[----:B------:R-:W-:Y:S04]  /*f620*/  IMAD.WIDE.U32 R156, R156, -0x2daee0ad, RZ ;  /* 0xd2511f539c9c7825 */ /* 0x000fe800078e00ff */
[C---:B------:R-:W-:Y:S01]  /*f630*/  HMMA.16816.F32.BF16 R88, R140.reuse, R138, R88 ;  /* 0x0000008a8c58723c */ /* 0x040fe20000041858 */
[----:B------:R-:W4:Y:S07]  /*f640*/  LDSM.16.MT88.4 R136, [R206+0x16800] ;  /* 0x01680000ce88783b */ /* 0x000f2e0000004200 */
[C---:B---3--:R-:W-:Y:S08]  /*f650*/  HMMA.16816.F32.BF16 R92, R140.reuse, R144, R92 ;  /* 0x000000908c5c723c */ /* 0x048ff0000004185c */
[C---:B------:R-:W-:Y:S04]  /*f660*/  HMMA.16816.F32.BF16 R96, R140.reuse, R146, R96 ;  /* 0x000000928c60723c */ /* 0x040fe80000041860 */
[----:B-1----:R-:W-:Y:S03]  /*f670*/  FFMA.FTZ R133, R192, c[0x0][0x23c], -R173 ;  /* 0x00008f00c0857a23 */ /* 0x002fe600000108ad */
[----:B------:R-:W-:Y:S01]  /*f680*/  IMAD.WIDE.U32 R146, R134, -0x2daee0ad, RZ ;  /* 0xd2511f5386927825 */ /* 0x000fe200078e00ff */
[C---:B-----5:R-:W-:Y:S01]  /*f690*/  HMMA.16816.F32.BF16 R100, R140.reuse, R148, R100 ;  /* 0x000000948c64723c */ /* 0x060fe20000041864 */
[----:B------:R1:W-:Y:S03]  /*f6a0*/  MUFU.EX2 R193, R133 ;  /* 0x0000008500c17308 */ /* 0x0003e60000000800 */
[----:B------:R-:W-:Y:S02]  /*f6b0*/  LOP3.LUT R144, R147, UR20, R180, 0x96, !PT ;  /* 0x0000001493907c12 */ /* 0x000fe4000f8e96b4 */
[----:B------:R-:W-:Y:S02]  /*f6c0*/  LOP3.LUT R134, R157, UR18, R146, 0x96, !PT ;  /* 0x000000129d867c12 */ /* 0x000fe4000f8e9692 */
[C---:B------:R-:W-:Y:S04]  /*f6d0*/  HMMA.16816.F32.BF16 R104, R140.reuse, R150, R104 ;  /* 0x000000968c68723c */ /* 0x040fe80000041868 */
[----:B------:R-:W-:Y:S04]  /*f6e0*/  IMAD.WIDE.U32 R146, R144, -0x326172a9, RZ ;  /* 0xcd9e8d5790927825 */ /* 0x000fe800078e00ff */
[----:B------:R-:W-:Y:S01]  /*f6f0*/  IMAD.WIDE.U32 R162, R134, -0x326172a9, RZ ;  /* 0xcd9e8d5786a27825 */ /* 0x000fe200078e00ff */
[C---:B----4-:R-:W-:Y:S03]  /*f700*/  HMMA.16816.F32.BF16 R108, R140.reuse, R136, R108 ;  /* 0x000000888c6c723c */ /* 0x050fe6000004186c */
[----:B------:R-:W-:Y:S01]  /*f710*/  LOP3.LUT R144, R147, UR19, R174, 0x96, !PT ;  /* 0x0000001393907c12 */ /* 0x000fe2000f8e96ae */
[----:B------:R-:W-:Y:S02]  /*f720*/  FFMA.FTZ R134, R197, c[0x0][0x23c], -R172 ;  /* 0x00008f00c5867a23 */ /* 0x000fe400000108ac */
[----:B------:R-:W-:Y:S02]  /*f730*/  IMAD.MOV.U32 R197, RZ, RZ, R165 ;  /* 0x000000ffffc57224 */ /* 0x000fe400078e00a5 */
[C---:B------:R-:W-:Y:S01]  /*f740*/  HMMA.16816.F32.BF16 R112, R140.reuse, R138, R112 ;  /* 0x0000008a8c70723c */ /* 0x040fe20000041870 */
[----:B------:R-:W-:Y:S03]  /*f750*/  MUFU.EX2 R191, R134 ;  /* 0x0000008600bf7308 */ /* 0x000fe60000000800 */
[--C-:B-1----:R-:W-:Y:S02]  /*f760*/  FFMA.FTZ R133, R196, c[0x0][0x23c], -R173.reuse ;  /* 0x00008f00c4857a23 */ /* 0x102fe400000108ad */
[----:B------:R-:W-:Y:S02]  /*f770*/  IMAD.WIDE.U32 R148, R144, -0x2daee0ad, RZ ;  /* 0xd2511f5390947825 */ /* 0x000fe400078e00ff */
[C---:B------:R-:W-:Y:S03]  /*f780*/  HMMA.16816.F32.BF16 R116, R140.reuse, R152, R116 ;  /* 0x000000988c74723c */ /* 0x040fe60000041874 */
[----:B------:R1:W3:Y:S01]  /*f790*/  MUFU.EX2 R192, R133 ;  /* 0x0000008500c07308 */ /* 0x0002e20000000800 */
[--C-:B------:R-:W-:Y:S01]  /*f7a0*/  FFMA.FTZ R138, R200, c[0x0][0x23c], -R173.reuse ;  /* 0x00008f00c88a7a23 */ /* 0x100fe200000108ad */
[----:B------:R-:W-:Y:S01]  /*f7b0*/  LOP3.LUT R156, R149, UR16, R156, 0x96, !PT ;  /* 0x00000010959c7c12 */ /* 0x000fe2000f8e969c */
[----:B------:R-:W-:Y:S01]  /*f7c0*/  IMAD.MOV.U32 R196, RZ, RZ, R164 ;  /* 0x000000ffffc47224 */ /* 0x000fe200078e00a4 */
[----:B------:R-:W4:Y:S01]  /*f7d0*/  LDL.LU R200, [R1] ;  /* 0x0000000001c87983 */ /* 0x000f220000300800 */
[C---:B------:R-:W-:Y:S03]  /*f7e0*/  HMMA.16816.F32.BF16 R120, R140.reuse, R154, R120 ;  /* 0x0000009a8c78723c */ /* 0x040fe60000041878 */
[----:B------:R-:W-:Y:S01]  /*f7f0*/  LDSM.16.MT88.4 R152, [R206+0x11000] ;  /* 0x01100000ce98783b */ /* 0x000fe20000004200 */
[----:B------:R-:W-:Y:S01]  /*f800*/  IMAD.WIDE.U32 R164, R156, -0x326172a9, RZ ;  /* 0xcd9e8d579ca47825 */ /* 0x000fe200078e00ff */
[----:B------:R-:W-:Y:S01]  /*f810*/  MUFU.EX2 R188, R138 ;  /* 0x0000008a00bc7308 */ /* 0x000fe20000000800 */
[----:B-1----:R-:W-:Y:S05]  /*f820*/  LOP3.LUT R133, R163, UR17, R146, 0x96, !PT ;  /* 0x00000011a3857c12 */ /* 0x002fea000f8e9692 */
[----:B------:R-:W1:Y:S01]  /*f830*/  LDSM.16.MT88.4 R144, [R207+0x16800] ;  /* 0x01680000cf90783b */ /* 0x000e620000004200 */
[----:B------:R-:W-:Y:S04]  /*f840*/  IMAD.WIDE.U32 R160, R133, -0x2daee0ad, RZ ;  /* 0xd2511f5385a07825 */ /* 0x000fe800078e00ff */
[----:B------:R-:W-:Y:S01]  /*f850*/  FFMA.FTZ R133, R198, c[0x0][0x23c], -R172 ;  /* 0x00008f00c6857a23 */ /* 0x000fe200000108ac */
[----:B------:R-:W-:Y:S01]  /*f860*/  LOP3.LUT R136, R161, UR7, R148, 0x96, !PT ;  /* 0x00000007a1887c12 */ /* 0x000fe2000f8e9694 */
[----:B------:R-:W-:Y:S01]  /*f870*/  IMAD.MOV.U32 R198, RZ, RZ, R166 ;  /* 0x000000ffffc67224 */ /* 0x000fe200078e00a6 */
[----:B------:R-:W5:Y:S01]  /*f880*/  LDSM.16.MT88.4 R148, [R205+0x11000] ;  /* 0x01100000cd94783b */ /* 0x000f620000004200 */
[----:B------:R2:W1:Y:S01]  /*f890*/  MUFU.EX2 R190, R133 ;  /* 0x0000008500be7308 */ /* 0x0004620000000800 */
[----:B------:R-:W3:Y:S01]  /*f8a0*/  LDC.U8 R166, c[0x0][0x2d8] ;  /* 0x0000b600ffa67b82 */ /* 0x000ee20000000000 */
[----:B------:R-:W-:Y:S05]  /*f8b0*/  IMAD.WIDE.U32 R136, R136, -0x326172a9, RZ ;  /* 0xcd9e8d5788887825 */ /* 0x000fea00078e00ff */
[--C-:B------:R-:W-:Y:S02]  /*f8c0*/  SHF.R.U32.HI R156, RZ, 0x10, R136.reuse ;  /* 0x00000010ff9c7819 */ /* 0x100fe40000011688 */
[----:B------:R-:W-:Y:S02]  /*f8d0*/  LOP3.LUT R139, R136, 0xff, RZ, 0xc0, !PT ;  /* 0x000000ff888b7812 */ /* 0x000fe400078ec0ff */
[----:B------:R-:W-:Y:S01]  /*f8e0*/  SHF.R.U32.HI R158, RZ, 0x18, R136 ;  /* 0x00000018ff9e7819 */ /* 0x000fe20000011688 */
[----:B--2---:R-:W-:Y:S01]  /*f8f0*/  FFMA.FTZ R133, R199, c[0x0][0x23c], -R173 ;  /* 0x00008f00c7857a23 */ /* 0x004fe200000108ad */
[----:B---3--:R-:W-:Y:S01]  /*f900*/  PRMT R169, R166, 0x7054, R166 ;  /* 0x00007054a6a97816 */ /* 0x008fe200000000a6 */
[----:B------:R-:W2:Y:S02]  /*f910*/  LDL.LU R199, [R1+0x20] ;  /* 0x0000200001c77983 */ /* 0x000ea40000300800 */
[----:B------:R3:W3:Y:S01]  /*f920*/  MUFU.EX2 R189, R133 ;  /* 0x0000008500bd7308 */ /* 0x0006e20000000800 */
[C---:B-1----:R-:W-:Y:S08]  /*f930*/  HMMA.16816.F32.BF16 R124, R140.reuse, R144, R124 ;  /* 0x000000908c7c723c */ /* 0x042ff0000004187c */
[----:B------:R-:W-:Y:S01]  /*f940*/  HMMA.16816.F32.BF16 R128, R140, R146, R128 ;  /* 0x000000928c80723c */ /* 0x000fe20000041880 */
[----:B------:R-:W-:Y:S08]  /*f950*/  LDSM.16.MT88.4 R140, [R207+0x11000] ;  /* 0x01100000cf8c783b */ /* 0x000ff00000004200 */
[----:B------:R-:W-:Y:S03]  /*f960*/  LDSM.16.MT88.4 R144, [R205+0x13000] ;  /* 0x01300000cd90783b */ /* 0x000fe60000004200 */
[----:B---3--:R-:W-:Y:S04]  /*f970*/  LOP3.LUT R133, R136, 0xffff, RZ, 0xc0, !PT ;  /* 0x0000ffff88857812 */ /* 0x008fe800078ec0ff */
[----:B------:R-:W-:Y:S02]  /*f980*/  SHF.R.U32.HI R134, RZ, 0x8, R133 ;  /* 0x00000008ff867819 */ /* 0x000fe40000011685 */
[----:B------:R-:W-:Y:S02]  /*f990*/  LOP3.LUT R133, R137, UR25, R164, 0x96, !PT ;  /* 0x0000001989857c12 */ /* 0x000fe4000f8e96a4 */
[----:B------:R-:W-:Y:S02]  /*f9a0*/  PRMT R138, R139, 0x5410, R134 ;  /* 0x000054108b8a7816 */ /* 0x000fe40000000086 */
[----:B------:R-:W-:Y:S02]  /*f9b0*/  LOP3.LUT R139, R156, 0xff, RZ, 0xc0, !PT ;  /* 0x000000ff9c8b7812 */ /* 0x000fe400078ec0ff */
[--C-:B------:R-:W-:Y:S01]  /*f9c0*/  SHF.R.U32.HI R136, RZ, 0x10, R133.reuse ;  /* 0x00000010ff887819 */ /* 0x100fe20000011685 */
[--C-:B------:R-:W-:Y:S01]  /*f9d0*/  HSET2.LE.AND R138, R138, R169.reuse, PT ;  /* 0x000000a98a8a7233 */ /* 0x100fe20003803000 */
[C---:B------:R-:W-:Y:S02]  /*f9e0*/  LOP3.LUT R134, R133.reuse, 0xffff, RZ, 0xc0, !PT ;  /* 0x0000ffff85867812 */ /* 0x040fe400078ec0ff */
[----:B------:R-:W-:Y:S02]  /*f9f0*/  LOP3.LUT R157, R133, 0xff, RZ, 0xc0, !PT ;  /* 0x000000ff859d7812 */ /* 0x000fe400078ec0ff */
[----:B------:R-:W-:Y:S02]  /*fa00*/  SHF.R.U32.HI R156, RZ, 0x18, R133 ;  /* 0x00000018ff9c7819 */ /* 0x000fe40000011685 */
[----:B------:R-:W-:Y:S02]  /*fa10*/  PRMT R139, R139, 0x5410, R158 ;  /* 0x000054108b8b7816 */ /* 0x000fe4000000009e */
[----:B------:R-:W-:Y:S02]  /*fa20*/  SHF.R.U32.HI R137, RZ, 0x8, R134 ;  /* 0x00000008ff897819 */ /* 0x000fe40000011686 */
[----:B------:R-:W-:Y:S01]  /*fa30*/  LOP3.LUT R134, R136, 0xff, RZ, 0xc0, !PT ;  /* 0x000000ff88867812 */ /* 0x000fe200078ec0ff */
[--C-:B------:R-:W-:Y:S01]  /*fa40*/  HSET2.LE.AND R139, R139, R169.reuse, PT ;  /* 0x000000a98b8b7233 */ /* 0x100fe20003803000 */
[----:B------:R-:W-:Y:S02]  /*fa50*/  PRMT R136, R157, 0x5410, R137 ;  /* 0x000054109d887816 */ /* 0x000fe40000000089 */
[----:B------:R-:W-:Y:S02]  /*fa60*/  PRMT R137, R134, 0x5410, R156 ;  /* 0x0000541086897816 */ /* 0x000fe4000000009c */
[----:B------:R-:W-:Y:S01]  /*fa70*/  F2FP.BF16.PACK_AB R133, R194, R195 ;  /* 0x000000c3c285723e */ /* 0x000fe200000010ff */
[--C-:B------:R-:W-:Y:S01]  /*fa80*/  HSET2.LE.AND R136, R136, R169.reuse, PT ;  /* 0x000000a988887233 */ /* 0x100fe20003803000 */
[----:B------:R-:W-:Y:S01]  /*fa90*/  F2FP.BF16.PACK_AB R134, R192, R193 ;  /* 0x000000c1c086723e */ /* 0x000fe200000010ff */
[--C-:B------:R-:W-:Y:S01]  /*faa0*/  HSET2.LE.AND R137, R137, R169.reuse, PT ;  /* 0x000000a989897233 */ /* 0x100fe20003803000 */
[----:B------:R-:W-:Y:S01]  /*fab0*/  LOP3.LUT R138, R138, R133, RZ, 0xc0, !PT ;  /* 0x000000858a8a7212 */ /* 0x000fe200078ec0ff */
[----:B------:R-:W1:Y:S01]  /*fac0*/  LDSM.16.MT88.4 R156, [R208+0x11000] ;  /* 0x01100000d09c783b */ /* 0x000e620000004200 */
[----:B------:R-:W-:Y:S02]  /*fad0*/  LOP3.LUT R139, R139, R134, RZ, 0xc0, !PT ;  /* 0x000000868b8b7212 */ /* 0x000fe400078ec0ff */
[----:B------:R-:W-:Y:S02]  /*fae0*/  F2FP.BF16.PACK_AB R133, R190, R191 ;  /* 0x000000bfbe85723e */ /* 0x000fe400000010ff */
[----:B------:R-:W-:Y:S02]  /*faf0*/  F2FP.BF16.PACK_AB R134, R188, R189 ;  /* 0x000000bdbc86723e */ /* 0x000fe400000010ff */
[----:B------:R-:W-:Y:S01]  /*fb00*/  LOP3.LUT R136, R136, R133, RZ, 0xc0, !PT ;  /* 0x0000008588887212 */ /* 0x000fe200078ec0ff */
[--C-:B------:R-:W-:Y:S01]  /*fb10*/  FFMA.FTZ R133, R242, c[0x0][0x23c], -R172.reuse ;  /* 0x00008f00f2857a23 */ /* 0x100fe200000108ac */
[----:B------:R-:W-:Y:S01]  /*fb20*/  LOP3.LUT R137, R137, R134, RZ, 0xc0, !PT ;  /* 0x0000008689897212 */ /* 0x000fe200078ec0ff */
[--C-:B------:R-:W-:Y:S02]  /*fb30*/  FFMA.FTZ R134, R247, c[0x0][0x23c], -R173.reuse ;  /* 0x00008f00f7867a23 */ /* 0x100fe400000108ad */
[----:B------:R3:W1:Y:S04]  /*fb40*/  MUFU.EX2 R187, R133 ;  /* 0x0000008500bb7308 */ /* 0x0006680000000800 */
[C---:B-----5:R-:W-:Y:S06]  /*fb50*/  HMMA.16816.F32.BF16 R4, R136.reuse, R148, R4 ;  /* 0x000000948804723c */ /* 0x060fec0000041804 */
[----:B------:R-:W-:Y:S02]  /*fb60*/  MUFU.EX2 R181, R134 ;  /* 0x0000008600b57308 */ /* 0x000fe40000000800 */
[C---:B------:R-:W-:Y:S01]  /*fb70*/  HMMA.16816.F32.BF16 R8, R136.reuse, R150, R8 ;  /* 0x000000968808723c */ /* 0x040fe20000041808 */
[----:B------:R-:W5:Y:S07]  /*fb80*/  LDSM.16.MT88.4 R148, [R206+0x13000] ;  /* 0x01300000ce94783b */ /* 0x000f6e0000004200 */
[C---:B------:R-:W-:Y:S04]  /*fb90*/  HMMA.16816.F32.BF16 R12, R136.reuse, R152, R12 ;  /* 0x00000098880c723c */ /* 0x040fe8000004180c */
        /* <DEDUP_REMOVED lines=8> */
[--C-:B-----5:R-:W-:Y:S04]  /*fc20*/  FFMA.FTZ R133, R241, c[0x0][0x23c], -R173.reuse ;  /* 0x00008f00f1857a23 */ /* 0x120fe800000108ad */
[C---:B------:R-:W-:Y:S01]  /*fc30*/  HMMA.16816.F32.BF16 R32, R136.reuse, R142, R32 ;  /* 0x0000008e8820723c */ /* 0x040fe20000041820 */
[----:B------:R-:W5:Y:S01]  /*fc40*/  LDSM.16.MT88.4 R140, [R205+0x15000] ;  /* 0x01500000cd8c783b */ /* 0x000f620000004200 */
[----:B------:R1:W-:Y:S06]  /*fc50*/  MUFU.EX2 R185, R133 ;  /* 0x0000008500b97308 */ /* 0x0003ec0000000800 */
[C---:B------:R-:W-:Y:S08]  /*fc60*/  HMMA.16816.F32.BF16 R36, R136.reuse, R144, R36 ;  /* 0x000000908824723c */ /* 0x040ff00000041824 */
[C---:B------:R-:W-:Y:S01]  /*fc70*/  HMMA.16816.F32.BF16 R40, R136.reuse, R146, R40 ;  /* 0x000000928828723c */ /* 0x040fe20000041828 */
[----:B------:R-:W5:Y:S07]  /*fc80*/  LDSM.16.MT88.4 R144, [R206+0x15000] ;  /* 0x01500000ce90783b */ /* 0x000f6e0000004200 */
[C---:B------:R-:W-:Y:S04]  /*fc90*/  HMMA.16816.F32.BF16 R44, R136.reuse, R148, R44 ;  /* 0x00000094882c723c */ /* 0x040fe8000004182c */
[--C-:B-1----:R-:W-:Y:S02]  /*fca0*/  FFMA.FTZ R133, R243, c[0x0][0x23c], -R173.reuse ;  /* 0x00008f00f3857a23 */ /* 0x102fe400000108ad */
[----:B------:R-:W-:Y:S02]  /*fcb0*/  FFMA.FTZ R173, R135, c[0x0][0x23c], -R173 ;  /* 0x00008f0087ad7a23 */ /* 0x000fe400000108ad */
[C---:B------:R-:W-:Y:S01]  /*fcc0*/  HMMA.16816.F32.BF16 R48, R136.reuse, R150, R48 ;  /* 0x000000968830723c */ /* 0x040fe20000041830 */
[----:B------:R-:W1:Y:S01]  /*fcd0*/  LDSM.16.MT88.4 R148, [R208+0x15000] ;  /* 0x01500000d094783b */ /* 0x000e620000004200 */
[----:B------:R-:W-:Y:S06]  /*fce0*/  MUFU.EX2 R180, R173 ;  /* 0x000000ad00b47308 */ /* 0x000fec0000000800 */
[C---:B---3--:R-:W-:Y:S04]  /*fcf0*/  HMMA.16816.F32.BF16 R52, R136.reuse, R152, R52 ;  /* 0x000000988834723c */ /* 0x048fe80000041834 */
[----:B------:R3:W-:Y:S04]  /*fd00*/  MUFU.EX2 R184, R133 ;  /* 0x0000008500b87308 */ /* 0x0007e80000000800 */
[C---:B------:R-:W-:Y:S01]  /*fd10*/  HMMA.16816.F32.BF16 R56, R136.reuse, R154, R56 ;  /* 0x0000009a8838723c */ /* 0x040fe20000041838 */
[----:B------:R-:W1:Y:S07]  /*fd20*/  LDSM.16.MT88.4 R152, [R207+0x15000] ;  /* 0x01500000cf98783b */ /* 0x000e6e0000004200 */
[C---:B------:R-:W-:Y:S08]  /*fd30*/  HMMA.16816.F32.BF16 R60, R136.reuse, R156, R60 ;  /* 0x0000009c883c723c */ /* 0x040ff0000004183c */
[C---:B------:R-:W-:Y:S01]  /*fd40*/  HMMA.16816.F32.BF16 R64, R136.reuse, R158, R64 ;  /* 0x0000009e8840723c */ /* 0x040fe20000041840 */
[----:B------:R-:W4:Y:S03]  /*fd50*/  LDSM.16.MT88.4 R156, [R205+0x17000] ;  /* 0x01700000cd9c783b */ /* 0x000f260000004200 */
[--C-:B---3--:R-:W-:Y:S02]  /*fd60*/  FFMA.FTZ R133, R245, c[0x0][0x23c], -R172.reuse ;  /* 0x00008f00f5857a23 */ /* 0x108fe400000108ac */
[----:B------:R-:W-:Y:S02]  /*fd70*/  FFMA.FTZ R172, R246, c[0x0][0x23c], -R172 ;  /* 0x00008f00f6ac7a23 */ /* 0x000fe400000108ac */
[C---:B-----5:R-:W-:Y:S01]  /*fd80*/  HMMA.16816.F32.BF16 R68, R136.reuse, R140, R68 ;  /* 0x0000008c8844723c */ /* 0x060fe20000041844 */
[----:B------:R-:W3:Y:S07]  /*fd90*/  MUFU.EX2 R183, R133 ;  /* 0x0000008500b77308 */ /* 0x000eee0000000800 */
[C---:B------:R-:W-:Y:S01]  /*fda0*/  HMMA.16816.F32.BF16 R72, R136.reuse, R142, R72 ;  /* 0x0000008e8848723c */ /* 0x040fe20000041848 */
[----:B------:R-:W5:Y:S02]  /*fdb0*/  LDSM.16.MT88.4 R140, [R206+0x17000] ;  /* 0x01700000ce8c783b */ /* 0x000f640000004200 */
[----:B------:R3:W2:Y:S05]  /*fdc0*/  MUFU.EX2 R182, R172 ;  /* 0x000000ac00b67308 */ /* 0x0006aa0000000800 */
[C---:B------:R-:W-:Y:S08]  /*fdd0*/  HMMA.16816.F32.BF16 R76, R136.reuse, R144, R76 ;  /* 0x00000090884c723c */ /* 0x040ff0000004184c */
[C---:B------:R-:W-:Y:S01]  /*fde0*/  HMMA.16816.F32.BF16 R80, R136.reuse, R146, R80 ;  /* 0x000000928850723c */ /* 0x040fe20000041850 */
[----:B------:R-:W2:Y:S07]  /*fdf0*/  LDSM.16.MT88.4 R144, [R208+0x17000] ;  /* 0x01700000d090783b */ /* 0x000eae0000004200 */
[C---:B-1----:R-:W-:Y:S01]  /*fe00*/  HMMA.16816.F32.BF16 R84, R136.reuse, R148, R84 ;  /* 0x000000948854723c */ /* 0x042fe20000041854 */
[----:B---3--:R-:W-:Y:S03]  /*fe10*/  LDSM.16.MT88.4 R172, [R205+0x13800] ;  /* 0x01380000cdac783b */ /* 0x008fe60000004200 */
[----:B----4-:R-:W-:Y:S04]  /*fe20*/  FFMA.FTZ R2, R2, R200, R250 ;  /* 0x000000c802027223 */ /* 0x010fe800000100fa */
[C---:B------:R-:W-:Y:S01]  /*fe30*/  HMMA.16816.F32.BF16 R88, R136.reuse, R150, R88 ;  /* 0x000000968858723c */ /* 0x040fe20000041858 */
[----:B------:R-:W1:Y:S03]  /*fe40*/  LDSM.16.MT88.4 R148, [R207+0x17000] ;  /* 0x01700000cf94783b */ /* 0x000e660000004200 */
[----:B------:R-:W-:Y:S04]  /*fe50*/  FADD.FTZ R2, R251, R2 ;  /* 0x00000002fb027221 */ /* 0x000fe80000010000 */
[C---:B------:R-:W-:Y:S04]  /*fe60*/  HMMA.16816.F32.BF16 R92, R136.reuse, R152, R92 ;  /* 0x00000098885c723c */ /* 0x040fe8000004185c */
[----:B------:R-:W-:Y:S04]  /*fe70*/  FADD.FTZ R2, R198, R2 ;  /* 0x00000002c6027221 */ /* 0x000fe80000010000 */
[C---:B------:R-:W-:Y:S01]  /*fe80*/  HMMA.16816.F32.BF16 R96, R136.reuse, R154, R96 ;  /* 0x0000009a8860723c */ /* 0x040fe20000041860 */
[----:B------:R-:W-:Y:S03]  /*fe90*/  LDSM.16.MT88.4 R152, [R206+0x11800] ;  /* 0x01180000ce98783b */ /* 0x000fe60000004200 */
[----:B------:R-:W-:Y:S04]  /*fea0*/  FADD.FTZ R2, R196, R2 ;  /* 0x00000002c4027221 */ /* 0x000fe80000010000 */
[C---:B------:R-:W-:Y:S04]  /*feb0*/  HMMA.16816.F32.BF16 R100, R136.reuse, R156, R100 ;  /* 0x0000009c8864723c */ /* 0x040fe80000041864 */
[----:B------:R-:W-:Y:S04]  /*fec0*/  FADD.FTZ R2, R236, R2 ;  /* 0x00000002ec027221 */ /* 0x000fe80000010000 */
[C---:B------:R-:W-:Y:S01]  /*fed0*/  HMMA.16816.F32.BF16 R104, R136.reuse, R158, R104 ;  /* 0x0000009e8868723c */ /* 0x040fe20000041868 */
[----:B------:R-:W-:Y:S03]  /*fee0*/  LDSM.16.MT88.4 R156, [R208+0x11800] ;  /* 0x01180000d09c783b */ /* 0x000fe60000004200 */
[----:B------:R-:W-:Y:S04]  /*fef0*/  FADD.FTZ R2, R203, R2 ;  /* 0x00000002cb027221 */ /* 0x000fe80000010000 */
[C---:B-----5:R-:W-:Y:S04]  /*ff00*/  HMMA.16816.F32.BF16 R108, R136.reuse, R140, R108 ;  /* 0x0000008c886c723c */ /* 0x060fe8000004186c */
[----:B------:R-:W-:Y:S03]  /*ff10*/  FADD.FTZ R2, R240, R2 ;  /* 0x00000002f0027221 */ /* 0x000fe60000010000 */
[----:B------:R-:W-:Y:S01]  /*ff20*/  LOP3.LUT R140, R165, UR9, R162, 0x96, !PT ;  /* 0x00000009a58c7c12 */ /* 0x000fe2000f8e96a2 */
[C---:B------:R-:W-:Y:S01]  /*ff30*/  HMMA.16816.F32.BF16 R112, R136.reuse, R142, R112 ;  /* 0x0000008e8870723c */ /* 0x040fe20000041870 */
[----:B------:R-:W-:Y:S03]  /*ff40*/  LDSM.16.MT88.4 R164, [R207+0x11800] ;  /* 0x01180000cfa4783b */ /* 0x000fe60000004200 */
[----:B------:R-:W-:Y:S04]  /*ff50*/  IMAD.WIDE.U32 R140, R140, -0x2daee0ad, RZ ;  /* 0xd2511f538c8c7825 */ /* 0x000fe800078e00ff */
[C---:B--2---:R-:W-:Y:S04]  /*ff60*/  HMMA.16816.F32.BF16 R116, R136.reuse, R144, R116 ;  /* 0x000000908874723c */ /* 0x044fe80000041874 */
[----:B------:R-:W-:Y:S01]  /*ff70*/  LOP3.LUT R133, R141, UR24, R160, 0x96, !PT ;  /* 0x000000188d857c12 */ /* 0x000fe2000f8e96a0 */
[----:B------:R-:W-:Y:S01]  /*ff80*/  FADD.FTZ R2, R239, R2 ;  /* 0x00000002ef027221 */ /* 0x000fe20000010000 */
[----:B------:R-:W-:Y:S01]  /*ff90*/  LOP3.LUT R160, R140, 0xff, RZ, 0xc0, !PT ;  /* 0x000000ff8ca07812 */ /* 0x000fe200078ec0ff */
[----:B------:R-:W-:Y:S01]  /*ffa0*/  FFMA.FTZ R0, R0, R199, R249 ;  /* 0x000000c700007223 */ /* 0x000fe200000100f9 */
[C---:B------:R-:W-:Y:S04]  /*ffb0*/  HMMA.16816.F32.BF16 R120, R136.reuse, R146, R120 ;  /* 0x000000928878723c */ /* 0x040fe80000041878 */
[----:B------:R-:W-:Y:S01]  /*ffc0*/  SHF.R.U32.HI R145, RZ, 0x10, R140 ;  /* 0x00000010ff917819 */ /* 0x000fe2000001168c */
[----:B------:R-:W-:Y:S01]  /*ffd0*/  FADD.FTZ R2, R191, R2 ;  /* 0x00000002bf027221 */ /* 0x000fe20000010000 */
[----:B------:R-:W-:Y:S01]  /*ffe0*/  LOP3.LUT R144, R133, 0xff, RZ, 0xc0, !PT ;  /* 0x000000ff85907812 */ /* 0x000fe200078ec0ff */
[----:B------:R-:W-:Y:S01]  /*fff0*/  FADD.FTZ R0, R248, R0 ;  /* 0x00000000f8007221 */ /* 0x000fe20000010000 */
[C---:B-1----:R-:W-:Y:S04]  /*10000*/  HMMA.16816.F32.BF16 R124, R136.reuse, R148, R124 ;  /* 0x00000094887c723c */ /* 0x042fe8000004187c */
[----:B------:R-:W-:Y:S01]  /*10010*/  LOP3.LUT R146, R140, 0xffff, RZ, 0xc0, !PT ;  /* 0x0000ffff8c927812 */ /* 0x000fe200078ec0ff */
[----:B------:R-:W-:Y:S01]  /*10020*/  FADD.FTZ R2, R190, R2 ;  /* 0x00000002be027221 */ /* 0x000fe20000010000 */
[----:B------:R-:W-:Y:S01]  /*10030*/  SHF.R.U32.HI R147, RZ, 0x18, R140 ;  /* 0x00000018ff937819 */ /* 0x000fe2000001168c */
[----:B------:R-:W-:Y:S01]  /*10040*/  FADD.FTZ R0, R197, R0 ;  /* 0x00000000c5007221 */ /* 0x000fe20000010000 */
[----:B------:R-:W-:Y:S01]  /*10050*/  HMMA.16816.F32.BF16 R128, R136, R150, R128 ;  /* 0x000000968880723c */ /* 0x000fe20000041880 */
[----:B------:R-:W1:Y:S03]  /*10060*/  LDSM.16.MT88.4 R140, [R205+0x11800] ;  /* 0x01180000cd8c783b */ /* 0x000e660000004200 */
[----:B------:R-:W-:Y:S01]  /*10070*/  LOP3.LUT R134, R133, 0xffff, RZ, 0xc0, !PT ;  /* 0x0000ffff85867812 */ /* 0x000fe200078ec0ff */
[----:B------:R-:W-:Y:S01]  /*10080*/  FADD.FTZ R2, R195, R2 ;  /* 0x00000002c3027221 */ /* 0x000fe20000010000 */
[--C-:B------:R-:W-:Y:S01]  /*10090*/  SHF.R.U32.HI R135, RZ, 0x10, R133.reuse ;  /* 0x00000010ff877819 */ /* 0x100fe20000011685 */
[----:B------:R-:W-:Y:S01]  /*100a0*/  FADD.FTZ R0, R252, R0 ;  /* 0x00000000fc007221 */ /* 0x000fe20000010000 */
[----:B------:R-:W-:Y:S01]  /*100b0*/  SHF.R.U32.HI R146, RZ, 0x8, R146 ;  /* 0x00000008ff927819 */ /* 0x000fe20000011692 */
[----:B------:R-:W-:Y:S03]  /*100c0*/  FADD.FTZ R2, R194, R2 ;  /* 0x00000002c2027221 */ /* 0x000fe60000010000 */
[----:B------:R-:W-:Y:S01]  /*100d0*/  LOP3.LUT R145, R145, 0xff, RZ, 0xc0, !PT ;  /* 0x000000ff91917812 */ /* 0x000fe200078ec0ff */
[----:B------:R-:W-:Y:S01]  /*100e0*/  FADD.FTZ R2, R187, R2 ;  /* 0x00000002bb027221 */ /* 0x000fe20000010000 */
[----:B------:R-:W-:Y:S01]  /*100f0*/  SHF.R.U32.HI R134, RZ, 0x8, R134 ;  /* 0x00000008ff867819 */ /* 0x000fe20000011686 */
[----:B------:R-:W-:Y:S01]  /*10100*/  FADD.FTZ R0, R202, R0 ;  /* 0x00000000ca007221 */ /* 0x000fe20000010000 */
[----:B------:R-:W-:Y:S01]  /*10110*/  LOP3.LUT R135, R135, 0xff, RZ, 0xc0, !PT ;  /* 0x000000ff87877812 */ /* 0x000fe200078ec0ff */
[----:B------:R-:W-:Y:S01]  /*10120*/  FADD.FTZ R2, R186, R2 ;  /* 0x00000002ba027221 */ /* 0x000fe20000010000 */
[----:B------:R-:W-:Y:S01]  /*10130*/  SHF.R.U32.HI R133, RZ, 0x18, R133 ;  /* 0x00000018ff857819 */ /* 0x000fe20000011685 */
[----:B------:R-:W-:Y:S01]  /*10140*/  FADD.FTZ R0, R201, R0 ;  /* 0x00000000c9007221 */ /* 0x000fe20000010000 */
[----:B------:R-:W-:Y:S01]  /*10150*/  PRMT R146, R160, 0x5410, R146 ;  /* 0x00005410a0927816 */ /* 0x000fe20000000092 */
[----:B------:R-:W-:Y:S01]  /*10160*/  FADD.FTZ R2, R183, R2 ;  /* 0x00000002b7027221 */ /* 0x000fe20000010000 */
[----:B------:R-:W-:Y:S01]  /*10170*/  PRMT R145, R145, 0x5410, R147 ;  /* 0x0000541091917816 */ /* 0x000fe20000000093 */
[----:B------:R-:W-:Y:S01]  /*10180*/  FADD.FTZ R0, R238, R0 ;  /* 0x00000000ee007221 */ /* 0x000fe20000010000 */
        /* <DEDUP_REMOVED lines=9> */
[C---:B------:R-:W-:Y:S01]  /*10220*/  FADD.FTZ R2, R182.reuse, R2 ;  /* 0x00000002b6027221 */ /* 0x040fe20000010000 */
[----:B------:R-:W-:Y:S01]  /*10230*/  F2FP.BF16.PACK_AB R135, R182, R183 ;  /* 0x000000b7b687723e */ /* 0x000fe200000010ff */
[----:B------:R-:W-:Y:S01]  /*10240*/  FADD.FTZ R0, R237, R0 ;  /* 0x00000000ed007221 */ /* 0x000fe20000010000 */
[----:B------:R-:W-:Y:S01]  /*10250*/  LOP3.LUT R168, R168, R133, RZ, 0xc0, !PT ;  /* 0x00000085a8a87212 */ /* 0x000fe200078ec0ff */
[----:B------:R-:W-:Y:S01]  /*10260*/  IMAD.MOV.U32 R133, RZ, RZ, R132 ;  /* 0x000000ffff857224 */ /* 0x000fe200078e0084 */
[----:B------:R-:W-:Y:S01]  /*10270*/  LOP3.LUT R169, R169, R134, RZ, 0xc0, !PT ;  /* 0x00000086a9a97212 */ /* 0x000fe200078ec0ff */
[----:B------:R-:W-:Y:S01]  /*10280*/  STL [R1], R2 ;  /* 0x0000000201007387 */ /* 0x000fe20000100800 */
[----:B------:R-:W-:Y:S01]  /*10290*/  LOP3.LUT R170, R170, R135, RZ, 0xc0, !PT ;  /* 0x00000087aaaa7212 */ /* 0x000fe200078ec0ff */
[----:B------:R-:W-:Y:S01]  /*102a0*/  FADD.FTZ R0, R189, R0 ;  /* 0x00000000bd007221 */ /* 0x000fe20000010000 */
[----:B------:R-:W-:Y:S01]  /*102b0*/  LOP3.LUT R171, R171, R136, RZ, 0xc0, !PT ;  /* 0x00000088abab7212 */ /* 0x000fe200078ec0ff */
[----:B------:R-:W-:Y:S02]  /*102c0*/  IMAD.MOV.U32 R134, RZ, RZ, R3 ;  /* 0x000000ffff867224 */ /* 0x000fe400078e0003 */
[----:B------:R-:W-:Y:S04]  /*102d0*/  FADD.FTZ R0, R188, R0 ;  /* 0x00000000bc007221 */ /* 0x000fe80000010000 */
[C---:B-1----:R-:W-:Y:S01]  /*102e0*/  HMMA.16816.F32.BF16 R136, R168.reuse, R140, R4 ;  /* 0x0000008ca888723c */ /* 0x042fe20000041804 */
[----:B------:R-:W1:Y:S04]  /*102f0*/  LDSM.16.MT88.4 R4, [R208+0x13800] ;  /* 0x01380000d004783b */ /* 0x000e680000004200 */
[----:B------:R-:W-:Y:S03]  /*10300*/  FADD.FTZ R0, R193, R0 ;  /* 0x00000000c1007221 */ /* 0x000fe60000010000 */
[C---:B------:R-:W-:Y:S01]  /*10310*/  HMMA.16816.F32.BF16 R140, R168.reuse, R142, R8 ;  /* 0x0000008ea88c723c */ /* 0x040fe20000041808 */
[----:B------:R-:W2:Y:S03]  /*10320*/  LDSM.16.MT88.4 R8, [R207+0x13800] ;  /* 0x01380000cf08783b */ /* 0x000ea60000004200 */
[----:B------:R-:W-:Y:S04]  /*10330*/  FADD.FTZ R0, R192, R0 ;  /* 0x00000000c0007221 */ /* 0x000fe80000010000 */
[C---:B------:R-:W-:Y:S01]  /*10340*/  HMMA.16816.F32.BF16 R144, R168.reuse, R152, R12 ;  /* 0x00000098a890723c */ /* 0x040fe2000004180c */
[----:B------:R-:W3:Y:S03]  /*10350*/  LDSM.16.MT88.4 R12, [R205+0x15800] ;  /* 0x01580000cd0c783b */ /* 0x000ee60000004200 */
[----:B------:R-:W-:Y:S04]  /*10360*/  FADD.FTZ R0, R185, R0 ;  /* 0x00000000b9007221 */ /* 0x000fe80000010000 */
[C---:B------:R-:W-:Y:S01]  /*10370*/  HMMA.16816.F32.BF16 R148, R168.reuse, R154, R16 ;  /* 0x0000009aa894723c */ /* 0x040fe20000041810 */
[----:B------:R-:W4:Y:S03]  /*10380*/  LDSM.16.MT88.4 R16, [R206+0x15800] ;  /* 0x01580000ce10783b */ /* 0x000f260000004200 */
[----:B------:R-:W-:Y:S04]  /*10390*/  FADD.FTZ R0, R184, R0 ;  /* 0x00000000b8007221 */ /* 0x000fe80000010000 */
[C---:B------:R-:W-:Y:S01]  /*103a0*/  HMMA.16816.F32.BF16 R152, R168.reuse, R156, R20 ;  /* 0x0000009ca898723c */ /* 0x040fe20000041814 */
[----:B------:R-:W5:Y:S03]  /*103b0*/  LDSM.16.MT88.4 R20, [R208+0x15800] ;  /* 0x01580000d014783b */ /* 0x000f660000004200 */
[----:B------:R-:W-:Y:S04]  /*103c0*/  FADD.FTZ R0, R181, R0 ;  /* 0x00000000b5007221 */ /* 0x000fe80000010000 */
[C---:B------:R-:W-:Y:S01]  /*103d0*/  HMMA.16816.F32.BF16 R156, R168.reuse, R158, R24 ;  /* 0x0000009ea89c723c */ /* 0x040fe20000041818 */
[----:B------:R-:W1:Y:S03]  /*103e0*/  LDSM.16.MT88.4 R24, [R207+0x15800] ;  /* 0x01580000cf18783b */ /* 0x000e660000004200 */
[----:B------:R-:W-:Y:S04]  /*103f0*/  FADD.FTZ R0, R180, R0 ;  /* 0x00000000b4007221 */ /* 0x000fe80000010000 */
[C---:B------:R-:W-:Y:S01]  /*10400*/  HMMA.16816.F32.BF16 R160, R168.reuse, R164, R28 ;  /* 0x000000a4a8a0723c */ /* 0x040fe2000004181c */
[----:B------:R-:W1:Y:S07]  /*10410*/  LDSM.16.MT88.4 R28, [R205+0x17800] ;  /* 0x01780000cd1c783b */ /* 0x000e6e0000004200 */
[C---:B------:R-:W-:Y:S01]  /*10420*/  HMMA.16816.F32.BF16 R164, R168.reuse, R166, R32 ;  /* 0x000000a6a8a4723c */ /* 0x040fe20000041820 */
[----:B------:R-:W-:Y:S07]  /*10430*/  STL [R1+0x20], R0 ;  /* 0x0000200001007387 */ /* 0x000fee0000100800 */
        /* <DEDUP_REMOVED lines=28> */
.L_x_972:
[----:B------:R-:W2:Y:S04]  /*10600*/  LDL.LU R5, [R1] ;  /* 0x0000000001057983 */ /* 0x000ea80000300800 */
[----:B------:R-:W1:Y:S01]  /*10610*/  S2R R174, SR_TID.X ;  /* 0x0000000000ae7919 */ /* 0x000e620000002100 */
[----:B------:R-:W3:Y:S01]  /*10620*/  S2UR UR6, SR_CTAID.Y ;  /* 0x00000000000679c3 */ /* 0x000ee20000002600 */
[----:B------:R-:W-:-:S02]  /*10630*/  UISETP.NE.AND UP4, UPT, UR12, -0x1, UPT ;  /* 0xffffffff0c00788c */ /* 0x000fc4000bf85270 */
[----:B------:R-:W4:Y:S01]  /*10640*/  LDL.LU R4, [R1+0x20] ;  /* 0x0000200001047983 */ /* 0x000f220000300800 */
[----:B------:R-:W-:-:S03]  /*10650*/  ULDC.64 UR4, c[0x0][0x1e8] ;  /* 0x00007a0000047ab9 */ /* 0x000fc60000000a00 */
[----:B------:R-:W4:Y:S01]  /*10660*/  LDL.LU R176, [R1+0x74] ;  /* 0x0000740001b07983 */ /* 0x000f220000300800 */
[----:B-1----:R-:W-:-:S04]  /*10670*/  SHF.R.S32.HI R175, RZ, 0x1f, R174 ;  /* 0x0000001fffaf7819 */ /* 0x002fc800000114ae */
[----:B------:R-:W-:-:S04]  /*10680*/  LEA.HI R173, R175, R174, RZ, 0x2 ;  /* 0x000000aeafad7211 */ /* 0x000fc800078f10ff */
[----:B------:R-:W-:Y:S01]  /*10690*/  SHF.R.S32.HI R19, RZ, 0x2, R173 ;  /* 0x00000002ff137819 */ /* 0x000fe200000114ad */
[----:B------:R-:W-:Y:S02]  /*106a0*/  ULDC.U8 UR11, c[0x0][0x329] ;  /* 0x0000ca40000b7ab9 */ /* 0x000fe40000000000 */
[----:B------:R-:W-:Y:S02]  /*106b0*/  UISETP.NE.AND UP3, UPT, UR11, URZ, UPT ;  /* 0x0000003f0b00728c */ /* 0x000fe4000bf65270 */
[----:B------:R-:W-:Y:S02]  /*106c0*/  ULDC.U8 UR9, c[0x0][0x328] ;  /* 0x0000ca0000097ab9 */ /* 0x000fe40000000000 */
[----:B------:R-:W-:Y:S02]  /*106d0*/  @UP4 UIMAD.WIDE.U32 UR18, UR12, UR4, URZ ;  /* 0x000000040c1242a5 */ /* 0x000fe4000f8e003f */
[----:B------:R-:W-:Y:S02]  /*106e0*/  UISETP.NE.AND UP2, UPT, UR9, URZ, UPT ;  /* 0x0000003f0900728c */ /* 0x000fe4000bf45270 */
[----:B---3--:R-:W-:-:S03]  /*106f0*/  @!UP4 USHF.R.S32.HI UR16, URZ, 0x1f, UR6 ;  /* 0x0000001f3f10c899 */ /* 0x008fc60008011406 */
[----:B------:R-:W-:Y:S01]  /*10700*/  @!UP3 UISETP.NE.AND UP1, UPT, UR9, URZ, UPT ;  /* 0x0000003f0900b28c */ /* 0x000fe2000bf25270 */
[----:B------:R-:W1:Y:S01]  /*10710*/  S2UR UR9, SR_CTAID.X ;  /* 0x00000000000979c3 */ /* 0x000e620000002500 */
[----:B------:R-:W-:Y:S02]  /*10720*/  @UP4 UIMAD UR7, UR12, UR5, UR19 ;  /* 0x000000050c0742a4 */ /* 0x000fe4000f8e0213 */
[----:B------:R-:W-:Y:S02]  /*10730*/  UISETP.EQ.AND UP2, UPT, UR11, URZ, UP2 ;  /* 0x0000003f0b00728c */ /* 0x000fe40009742270 */
[----:B------:R-:W-:Y:S02]  /*10740*/  ULDC.64 UR4, c[0x0][0x1e0] ;  /* 0x0000780000047ab9 */ /* 0x000fe40000000a00 */
[----:B------:R-:W-:Y:S01]  /*10750*/  @!UP4 UIMAD UR16, UR16, UR4, URZ ;  /* 0x000000041010c2a4 */ /* 0x000fe2000f8e023f */
[----:B------:R-:W3:Y:S01]  /*10760*/  S2UR UR11, SR_CTAID.Z ;  /* 0x00000000000b79c3 */ /* 0x000ee20000002700 */
[----:B------:R-:W-:-:S02]  /*10770*/  ULDC UR8, c[0x0][0x214] ;  /* 0x0000850000087ab9 */ /* 0x000fc40000000800 */
[----:B------:R-:W-:Y:S02]  /*10780*/  @!UP4 UIMAD UR16, UR6, UR5, UR16 ;  /* 0x000000050610c2a4 */ /* 0x000fe4000f8e0210 */
[----:B------:R-:W-:Y:S02]  /*10790*/  @UP3 ULDC UR19, c[0x0][0x210] ;  /* 0x0000840000133ab9 */ /* 0x000fe40000000800 */
[----:B------:R-:W-:Y:S02]  /*107a0*/  ULDC UR5, c[0x0][0x234] ;  /* 0x00008d0000057ab9 */ /* 0x000fe40000000800 */
[----:B------:R-:W-:Y:S02]  /*107b0*/  @UP3 UIMAD UR19, UR19, UR8, URZ ;  /* 0x00000008131332a4 */ /* 0x000fe4000f8e023f */
[----:B------:R-:W-:Y:S02]  /*107c0*/  UISETP.NE.OR UP0, UPT, UR12, -0x1, !UP2 ;  /* 0xffffffff0c00788c */ /* 0x000fe4000d705670 */
[----:B------:R-:W-:-:S02]  /*107d0*/  @!UP3 USEL UR19, UR8, UR5, !UP1 ;  /* 0x000000050813b287 */ /* 0x000fc4000c800000 */
[----:B------:R-:W-:Y:S02]  /*107e0*/  @!UP4 UIMAD.WIDE.U32 UR22, UR6, UR4, URZ ;  /* 0x000000040616c2a5 */ /* 0x000fe4000f8e003f */
[----:B------:R-:W-:Y:S02]  /*107f0*/  @UP3 UMOV UR17, 0x1 ;  /* 0x0000000100113882 */ /* 0x000fe40000000000 */
[----:B------:R-:W-:Y:S02]  /*10800*/  ULDC UR4, c[0x0][0x1c0] ;  /* 0x0000700000047ab9 */ /* 0x000fe40000000800 */
[----:B------:R-:W-:Y:S02]  /*10810*/  @!UP3 UIMAD UR17, UR19, UR4, URZ ;  /* 0x000000041311b2a4 */ /* 0x000fe4000f8e023f */
[----:B------:R-:W-:Y:S02]  /*10820*/  @UP3 ULDC UR20, c[0x0][0x210] ;  /* 0x0000840000143ab9 */ /* 0x000fe40000000800 */
[----:B------:R-:W-:-:S02]  /*10830*/  UIMAD UR5, UR6, UR17, URZ ;  /* 0x00000011060572a4 */ /* 0x000fc4000f8e023f */
[----:B------:R-:W-:Y:S02]  /*10840*/  @!UP3 UMOV UR20, 0x1 ;  /* 0x000000010014b882 */ /* 0x000fe40000000000 */
[----:B------:R-:W-:Y:S02]  /*10850*/  @!UP0 UIMAD UR12, UR6, UR8, URZ ;  /* 0x00000008060c82a4 */ /* 0x000fe4000f8e023f */
[----:B-1----:R-:W-:Y:S02]  /*10860*/  UIMAD UR4, UR9, UR20, URZ ;  /* 0x00000014090472a4 */ /* 0x002fe4000f8e023f */
[----:B------:R-:W-:Y:S01]  /*10870*/  USEL UR5, UR5, URZ, !UP2 ;  /* 0x0000003f05057287 */ /* 0x000fe2000d000000 */
[----:B--2---:R-:W1:Y:S04]  /*10880*/  SHFL.BFLY PT, R2, R5, 0x2, 0x1f ;  /* 0x0c401f0005027f89 */ /* 0x004e6800000e0000 */
[----:B----4-:R-:W2:Y:S01]  /*10890*/  SHFL.BFLY PT, R0, R4, 0x2, 0x1f ;  /* 0x0c401f0004007f89 */ /* 0x010ea200000e0000 */
[----:B-1----:R-:W-:-:S05]  /*108a0*/  FADD.FTZ R2, R2, R5 ;  /* 0x0000000502027221 */ /* 0x002fca0000010000 */
[----:B------:R-:W1:Y:S01]  /*108b0*/  SHFL.BFLY PT, R5, R2, 0x1, 0x1f ;  /* 0x0c201f0002057f89 */ /* 0x000e6200000e0000 */
[----:B--2---:R-:W-:-:S05]  /*108c0*/  FADD.FTZ R0, R0, R4 ;  /* 0x0000000400007221 */ /* 0x004fca0000010000 */
[----:B------:R-:W2:Y:S01]  /*108d0*/  SHFL.BFLY PT, R4, R0, 0x1, 0x1f ;  /* 0x0c201f0000047f89 */ /* 0x000ea200000e0000 */
[----:B-1----:R-:W-:-:S05]  /*108e0*/  FADD.FTZ R133, R2, R5 ;  /* 0x0000000502857221 */ /* 0x002fca0000010000 */
[----:B------:R-:W-:Y:S01]  /*108f0*/  FSETP.NE.FTZ.AND P4, PT, R133, RZ, PT ;  /* 0x000000ff8500720b */ /* 0x000fe20003f95000 */
[----:B--2---:R-:W-:Y:S01]  /*10900*/  FADD.FTZ R134, R0, R4 ;  /* 0x0000000400867221 */ /* 0x004fe20000010000 */
[----:B------:R-:W-:-:S04]  /*10910*/  MOV R2, 0x3f800000 ;  /* 0x3f80000000027802 */ /* 0x000fc80000000f00 */
[----:B------:R-:W-:Y:S02]  /*10920*/  FSETP.NE.FTZ.AND P3, PT, R134, RZ, PT ;  /* 0x000000ff8600720b */ /* 0x000fe40003f75000 */
[----:B------:R-:W-:-:S05]  /*10930*/  MOV R0, 0x3f800000 ;  /* 0x3f80000000007802 */ /* 0x000fca0000000f00 */
[----:B------:R-:W1:Y:S08]  /*10940*/  @P4 MUFU.RCP R2, R133 ;  /* 0x0000008500024308 */ /* 0x000e700000001000 */
[----:B------:R-:W2:Y:S01]  /*10950*/  @P3 MUFU.RCP R0, R134 ;  /* 0x0000008600003308 */ /* 0x000ea20000001000 */
[----:B------:R-:W-:-:S04]  /*10960*/  SHF.R.S32.HI R4, RZ, 0x1f, R173 ;  /* 0x0000001fff047819 */ /* 0x000fc800000114ad */
[----:B------:R-:W-:Y:S01]  /*10970*/  LEA.HI R4, R4, R19, RZ, 0x3 ;  /* 0x0000001304047211 */ /* 0x000fe200078f18ff */
[----:B-1----:R-:W-:-:S03]  /*10980*/  FMUL.FTZ R2, R2, c[0x0][0x2dc] ;  /* 0x0000b70002027a20 */ /* 0x002fc60000410000 */
[----:B------:R-:W-:Y:S01]  /*10990*/  LOP3.LUT R4, R4, 0xfffffff8, RZ, 0xc0, !PT ;  /* 0xfffffff804047812 */ /* 0x000fe200078ec0ff */
[C---:B------:R-:W-:Y:S02]  /*109a0*/  FMUL.FTZ R8, R2.reuse, R145 ;  /* 0x0000009102087220 */ /* 0x040fe40000410000 */
[----:B------:R-:W-:Y:S02]  /*109b0*/  FMUL.FTZ R169, R2, R148 ;  /* 0x0000009402a97220 */ /* 0x000fe40000410000 */
[----:B--2---:R-:W-:Y:S02]  /*109c0*/  FMUL.FTZ R0, R0, c[0x0][0x2dc] ;  /* 0x0000b70000007a20 */ /* 0x004fe40000410000 */
        /* <DEDUP_REMOVED lines=61> */
[----:B------:R-:W-:Y:S02]  /*10da0*/  FMUL.FTZ R129, R2, R129 ;  /* 0x0000008102817220 */ /* 0x000fe40000410000 */
[----:B------:R-:W-:-:S02]  /*10db0*/  FMUL.FTZ R42, R0, R42 ;  /* 0x0000002a002a7220 */ /* 0x000fc40000410000 */
[C---:B------:R-:W-:Y:S02]  /*10dc0*/  FMUL.FTZ R61, R0.reuse, R43 ;  /* 0x0000002b003d7220 */ /* 0x040fe40000410000 */
[C---:B------:R-:W-:Y:S02]  /*10dd0*/  FMUL.FTZ R46, R0.reuse, R46 ;  /* 0x0000002e002e7220 */ /* 0x040fe40000410000 */
[C---:B------:R-:W-:Y:S01]  /*10de0*/  FMUL.FTZ R2, R0.reuse, R47 ;  /* 0x0000002f00027220 */ /* 0x040fe20000410000 */
[----:B------:R-:W-:Y:S01]  /*10df0*/  IADD3 R19, R19, -R4, RZ ;  /* 0x8000000413137210 */ /* 0x000fe20007ffe0ff */
[C---:B------:R-:W-:Y:S01]  /*10e00*/  FMUL.FTZ R38, R0.reuse, R38 ;  /* 0x0000002600267220 */ /* 0x040fe20000410000 */
[----:B------:R-:W-:Y:S01]  /*10e10*/  F2FP.BF16.PACK_AB R61, R61, R42 ;  /* 0x0000002a3d3d723e */ /* 0x000fe200000010ff */
[C---:B------:R-:W-:Y:S01]  /*10e20*/  FMUL.FTZ R6, R0.reuse, R39 ;  /* 0x0000002700067220 */ /* 0x040fe20000410000 */
[----:B------:R-:W-:Y:S01]  /*10e30*/  F2FP.BF16.PACK_AB R42, R81, R80 ;  /* 0x00000050512a723e */ /* 0x000fe200000010ff */
[----:B------:R-:W-:-:S02]  /*10e40*/  FMUL.FTZ R57, R0, R51 ;  /* 0x0000003300397220 */ /* 0x000fc40000410000 */
[----:B------:R-:W-:Y:S01]  /*10e50*/  FMUL.FTZ R53, R0, R59 ;  /* 0x0000003b00357220 */ /* 0x000fe20000410000 */
[----:B------:R-:W-:Y:S01]  /*10e60*/  F2FP.BF16.PACK_AB R59, R2, R46 ;  /* 0x0000002e023b723e */ /* 0x000fe200000010ff */
[C---:B------:R-:W-:Y:S02]  /*10e70*/  FMUL.FTZ R14, R0.reuse, R66 ;  /* 0x00000042000e7220 */ /* 0x040fe40000410000 */
[C---:B------:R-:W-:Y:S01]  /*10e80*/  FMUL.FTZ R49, R0.reuse, R67 ;  /* 0x0000004300317220 */ /* 0x040fe20000410000 */
[----:B------:R-:W-:Y:S01]  /*10e90*/  LEA.HI R80, R175, R174, RZ, 0x5 ;  /* 0x000000aeaf507211 */ /* 0x000fe200078f28ff */
[C---:B------:R-:W-:Y:S01]  /*10ea0*/  FMUL.FTZ R138, R0.reuse, R138 ;  /* 0x0000008a008a7220 */ /* 0x040fe20000410000 */
[----:B------:R-:W-:Y:S01]  /*10eb0*/  SHF.L.U32 R2, R19, 0x6, RZ ;  /* 0x0000000613027819 */ /* 0x000fe200000006ff */
        /* <DEDUP_REMOVED lines=53> */
[----:B------:R-:W-:Y:S02]  /*11210*/  LOP3.LUT R0, R173, 0x3ffffffc, RZ, 0xc0, !PT ;  /* 0x3ffffffcad007812 */ /* 0x000fe400078ec0ff */
[----:B------:R-:W-:Y:S02]  /*11220*/  F2FP.BF16.PACK_AB R63, R6, R38 ;  /* 0x00000026063f723e */ /* 0x000fe400000010ff */
[----:B------:R-:W-:Y:S02]  /*11230*/  F2FP.BF16.PACK_AB R49, R49, R14 ;  /* 0x0000000e3131723e */ /* 0x000fe400000010ff */
[----:B------:R-:W-:-:S02]  /*11240*/  SHF.R.S32.HI R14, RZ, 0x5, R80 ;  /* 0x00000005ff0e7819 */ /* 0x000fc40000011450 */
[----:B------:R-:W-:Y:S02]  /*11250*/  IADD3 R0, -R0, R174, RZ ;  /* 0x000000ae00007210 */ /* 0x000fe40007ffe1ff */
[----:B------:R-:W-:Y:S02]  /*11260*/  LOP3.LUT R2, R2, 0x1c0, RZ, 0xc0, !PT ;  /* 0x000001c002027812 */ /* 0x000fe400078ec0ff */
[C---:B------:R-:W-:Y:S02]  /*11270*/  LOP3.LUT R6, R19.reuse, 0x1, RZ, 0xc0, !PT ;  /* 0x0000000113067812 */ /* 0x040fe400078ec0ff */
[----:B------:R-:W-:Y:S02]  /*11280*/  R2P PR, R19, 0x6 ;  /* 0x0000000613007804 */ /* 0x000fe40000000000 */
[----:B------:R-:W-:Y:S02]  /*11290*/  LEA R0, R14, R0, 0x9 ;  /* 0x000000000e007211 */ /* 0x000fe400078e48ff */
[----:B------:R-:W-:-:S02]  /*112a0*/  LEA.HI R2, R2, R2, RZ, 0x1d ;  /* 0x0000000202027211 */ /* 0x000fc400078fe8ff */
[----:B------:R-:W-:Y:S02]  /*112b0*/  ISETP.NE.U32.AND P0, PT, R6, 0x1, PT ;  /* 0x000000010600780c */ /* 0x000fe40003f05070 */
[----:B------:R-:W-:Y:S02]  /*112c0*/  LEA R0, R0, R2, 0x1 ;  /* 0x0000000200007211 */ /* 0x000fe400078e08ff */
[----:B------:R-:W-:Y:S02]  /*112d0*/  MOV R6, 0x20 ;  /* 0x0000002000067802 */ /* 0x000fe40000000f00 */
[----:B------:R-:W-:Y:S02]  /*112e0*/  F2FP.BF16.PACK_AB R5, R5, R172 ;  /* 0x000000ac0505723e */ /* 0x000fe400000010ff */
[----:B------:R-:W-:Y:S02]  /*112f0*/  SHF.L.U32 R0, R0, 0x1, RZ ;  /* 0x0000000100007819 */ /* 0x000fe400000006ff */
[----:B------:R-:W-:-:S02]  /*11300*/  SEL R6, R6, 0xffffffe0, !P1 ;  /* 0xffffffe006067807 */ /* 0x000fc40004800000 */
[----:B------:R-:W-:Y:S01]  /*11310*/  F2FP.BF16.PACK_AB R47, R47, R10 ;  /* 0x0000000a2f2f723e */ /* 0x000fe200000010ff */
[----:B------:R1:W-:Y:S01]  /*11320*/  STS [R0], R5 ;  /* 0x0000000500007388 */ /* 0x0003e20000000800 */
[----:B------:R-:W-:Y:S02]  /*11330*/  F2FP.BF16.PACK_AB R4, R4, R138 ;  /* 0x0000008a0404723e */ /* 0x000fe400000010ff */
[----:B------:R-:W-:Y:S02]  /*11340*/  IADD3 R2, R0, -0x10, RZ ;  /* 0xfffffff000027810 */ /* 0x000fe40007ffe0ff */
[----:B------:R-:W-:Y:S02]  /*11350*/  MOV R10, 0x40 ;  /* 0x00000040000a7802 */ /* 0x000fe40000000f00 */
[----:B------:R-:W-:Y:S02]  /*11360*/  F2FP.BF16.PACK_AB R7, R7, R171 ;  /* 0x000000ab0707723e */ /* 0x000fe400000010ff */
[----:B------:R-:W-:-:S02]  /*11370*/  F2FP.BF16.PACK_AB R9, R9, R142 ;  /* 0x0000008e0909723e */ /* 0x000fc400000010ff */
[----:B------:R-:W-:Y:S02]  /*11380*/  @P0 IADD3 R2, R0, 0x10, RZ ;  /* 0x0000001000020810 */ /* 0x000fe40007ffe0ff */
[----:B------:R-:W-:Y:S01]  /*11390*/  F2FP.BF16.PACK_AB R8, R8, R170 ;  /* 0x000000aa0808723e */ /* 0x000fe200000010ff */
[----:B------:R2:W-:Y:S01]  /*113a0*/  STS [R0+0x400], R4 ;  /* 0x0004000400007388 */ /* 0x0005e20000000800 */
[----:B------:R-:W-:Y:S02]  /*113b0*/  SEL R10, R10, 0xffffffc0, !P2 ;  /* 0xffffffc00a0a7807 */ /* 0x000fe40005000000 */
[----:B------:R-:W-:Y:S01]  /*113c0*/  F2FP.BF16.PACK_AB R13, R13, R146 ;  /* 0x000000920d0d723e */ /* 0x000fe200000010ff */
[----:B------:R4:W-:Y:S01]  /*113d0*/  STS [R2], R7 ;  /* 0x0000000702007388 */ /* 0x0009e20000000800 */
[----:B------:R-:W-:Y:S02]  /*113e0*/  F2FP.BF16.PACK_AB R12, R12, R169 ;  /* 0x000000a90c0c723e */ /* 0x000fe400000010ff */
[----:B-1----:R-:W-:Y:S01]  /*113f0*/  IADD3 R5, R0, R6, RZ ;  /* 0x0000000600057210 */ /* 0x002fe20007ffe0ff */
[----:B------:R1:W-:Y:S01]  /*11400*/  STS [R2+0x400], R9 ;  /* 0x0004000902007388 */ /* 0x0003e20000000800 */
[----:B------:R-:W-:-:S02]  /*11410*/  F2FP.BF16.PACK_AB R11, R11, R150 ;  /* 0x000000960b0b723e */ /* 0x000fc400000010ff */
[----:B------:R-:W-:Y:S01]  /*11420*/  F2FP.BF16.PACK_AB R15, R15, R168 ;  /* 0x000000a80f0f723e */ /* 0x000fe200000010ff */
[----:B------:R3:W-:Y:S01]  /*11430*/  STS [R5], R8 ;  /* 0x0000000805007388 */ /* 0x0007e20000000800 */
[----:B------:R-:W-:Y:S02]  /*11440*/  F2FP.BF16.PACK_AB R16, R16, R154 ;  /* 0x0000009a1010723e */ /* 0x000fe400000010ff */
[----:B------:R-:W-:Y:S02]  /*11450*/  F2FP.BF16.PACK_AB R70, R157, R156 ;  /* 0x0000009c9d46723e */ /* 0x000fe400000010ff */
[----:B------:R-:W-:Y:S02]  /*11460*/  F2FP.BF16.PACK_AB R69, R69, R158 ;  /* 0x0000009e4545723e */ /* 0x000fe400000010ff */
[----:B--2---:R-:W-:Y:S01]  /*11470*/  IADD3 R4, R6, R2, RZ ;  /* 0x0000000206047210 */ /* 0x004fe20007ffe0ff */
[----:B------:R-:W-:Y:S01]  /*11480*/  STS [R5+0x400], R13 ;  /* 0x0004000d05007388 */ /* 0x000fe20000000800 */
[----:B------:R-:W-:-:S02]  /*11490*/  F2FP.BF16.PACK_AB R68, R161, R160 ;  /* 0x000000a0a144723e */ /* 0x000fc400000010ff */
[----:B------:R-:W-:Y:S02]  /*114a0*/  F2FP.BF16.PACK_AB R67, R163, R162 ;  /* 0x000000a2a343723e */ /* 0x000fe400000010ff */
[----:B----4-:R-:W-:Y:S01]  /*114b0*/  IADD3 R7, R5, R10, RZ ;  /* 0x0000000a05077210 */ /* 0x010fe20007ffe0ff */
[----:B------:R-:W-:Y:S01]  /*114c0*/  STS [R4], R12 ;  /* 0x0000000c04007388 */ /* 0x000fe20000000800 */
[----:B------:R-:W-:Y:S02]  /*114d0*/  F2FP.BF16.PACK_AB R66, R165, R164 ;  /* 0x000000a4a542723e */ /* 0x000fe400000010ff */
[----:B------:R-:W-:Y:S02]  /*114e0*/  F2FP.BF16.PACK_AB R65, R65, R166 ;  /* 0x000000a64141723e */ /* 0x000fe400000010ff */
[----:B-1----:R-:W-:Y:S02]  /*114f0*/  IADD3 R9, R10, R2, RZ ;  /* 0x000000020a097210 */ /* 0x002fe40007ffe0ff */
[-C--:B---3--:R-:W-:Y:S01]  /*11500*/  IADD3 R8, R0, R10.reuse, RZ ;  /* 0x0000000a00087210 */ /* 0x088fe20007ffe0ff */
[----:B------:R-:W-:Y:S01]  /*11510*/  STS [R4+0x400], R11 ;  /* 0x0004000b04007388 */ /* 0x000fe20000000800 */
[----:B------:R-:W-:-:S02]  /*11520*/  IADD3 R6, R4, R10, RZ ;  /* 0x0000000a04067210 */ /* 0x000fc40007ffe0ff */
[----:B------:R-:W-:Y:S01]  /*11530*/  F2FP.BF16.PACK_AB R64, R136, R153 ;  /* 0x000000998840723e */ /* 0x000fe200000010ff */
[----:B------:R-:W-:Y:S01]  /*11540*/  STS [R8], R15 ;  /* 0x0000000f08007388 */ /* 0x000fe20000000800 */
[----:B------:R-:W-:Y:S02]  /*11550*/  F2FP.BF16.PACK_AB R62, R135, R152 ;  /* 0x00000098873e723e */ /* 0x000fe400000010ff */
[----:B------:R-:W-:Y:S01]  /*11560*/  F2FP.BF16.PACK_AB R60, R28, R149 ;  /* 0x000000951c3c723e */ /* 0x000fe200000010ff */
[----:B------:R-:W-:Y:S01]  /*11570*/  STS [R8+0x400], R16 ;  /* 0x0004001008007388 */ /* 0x000fe20000000800 */
[----:B------:R-:W-:Y:S02]  /*11580*/  F2FP.BF16.PACK_AB R58, R26, R148 ;  /* 0x000000941a3a723e */ /* 0x000fe400000010ff */
        /* <DEDUP_REMOVED lines=92> */
[----:B------:R-:W-:Y:S01]  /*11b50*/  BAR.SYNC.DEFER_BLOCKING 0x0 ;  /* 0x0000000000007b1d */ /* 0x000fe20000010000 */
[----:B-1----:R-:W-:-:S02]  /*11b60*/  LOP3.LUT R0, R80, 0xffffffe0, RZ, 0xc0, !PT ;  /* 0xffffffe050007812 */ /* 0x002fc400078ec0ff */
[----:B--2---:R-:W-:Y:S02]  /*11b70*/  SHF.R.S32.HI R2, RZ, 0x1f, R14 ;  /* 0x0000001fff027819 */ /* 0x004fe4000001140e */
[----:B------:R-:W-:Y:S01]  /*11b80*/  IADD3 R0, -R0, R174, RZ ;  /* 0x000000ae00007210 */ /* 0x000fe20007ffe1ff */
[----:B---3--:R-:W1:Y:S01]  /*11b90*/  @P4 MUFU.LG2 R4, R133 ;  /* 0x0000008500044308 */ /* 0x008e620000000c00 */
        /* <DEDUP_REMOVED lines=13> */
[----:B------:R1:W2:Y:S04]  /*11c70*/  LDS.128 R32, [R231+0x6800] ;  /* 0x00680000e7207984 */ /* 0x0002a80000000c00 */
[----:B------:R1:W2:Y:S04]  /*11c80*/  LDS.128 R48, [R231+0x7000] ;  /* 0x00700000e7307984 */ /* 0x0002a80000000c00 */
[----:B------:R2:W2:Y:S01]  /*11c90*/  LDS.128 R64, [R231+0x7800] ;  /* 0x00780000e7407984 */ /* 0x0004a20000000c00 */
[----:B------:R-:W1:Y:S01]  /*11ca0*/  @P3 MUFU.LG2 R5, R134 ;  /* 0x0000008600053308 */ /* 0x000e620000000c00 */
[----:B------:R-:W-:Y:S01]  /*11cb0*/  LOP3.LUT P0, RZ, R0, 0x3, RZ, 0xc0, !PT ;  /* 0x0000000300ff7812 */ /* 0x000fe2000780c0ff */
[----:B------:R-:W-:Y:S01]  /*11cc0*/  USHF.L.U32 UR4, UR4, 0x6, URZ ;  /* 0x0000000604047899 */ /* 0x000fe2000800063f */
[----:B------:R-:W-:Y:S01]  /*11cd0*/  LEA.HI R2, R2, R14, RZ, 0x2 ;  /* 0x0000000e02027211 */ /* 0x000fe200078f10ff */
[----:B------:R-:W-:-:S02]  /*11ce0*/  UIMAD UR19, UR11, UR19, UR5 ;  /* 0x000000130b1372a4 */ /* 0x000fc4000f8e0205 */
[----:B------:R-:W-:Y:S01]  /*11cf0*/  @!UP2 UMOV UR24, URZ ;  /* 0x0000003f0018ac82 */ /* 0x000fe20008000000 */
[----:B------:R-:W-:Y:S01]  /*11d00*/  LOP3.LUT R2, R2, 0xffffffc, RZ, 0xc0, !PT ;  /* 0x0ffffffc02027812 */ /* 0x000fe200078ec0ff */
[----:B------:R-:W-:Y:S02]  /*11d10*/  @UP2 UMOV UR24, UR12 ;  /* 0x0000000c00182c82 */ /* 0x000fe40008000000 */
[----:B------:R-:W-:Y:S02]  /*11d20*/  @!UP2 UMOV UR25, URZ ;  /* 0x0000003f0019ac82 */ /* 0x000fe40008000000 */
[----:B------:R-:W-:Y:S02]  /*11d30*/  USHF.R.S32.HI UR5, URZ, 0x1f, UR4 ;  /* 0x0000001f3f057899 */ /* 0x000fe40008011404 */
[----:B------:R-:W-:Y:S02]  /*11d40*/  @UP2 USHF.R.S32.HI UR25, URZ, 0x1f, UR12 ;  /* 0x0000001f3f192899 */ /* 0x000fe4000801140c */
[----:B------:R-:W-:-:S02]  /*11d50*/  USHF.R.S32.HI UR6, URZ, 0x1f, UR19 ;  /* 0x0000001f3f067899 */ /* 0x000fc40008011413 */
        /* <DEDUP_REMOVED lines=8> */
[----:B----4-:R-:W-:Y:S01]  /*11de0*/  MOV R7, 0x7f800000 ;  /* 0x7f80000000077802 */ /* 0x010fe20000000f00 */
[----:B------:R-:W-:Y:S01]  /*11df0*/  @P4 FFMA.FTZ R7, R132, c[0x0][0x238], R4 ;  /* 0x00008e0084074a23 */ /* 0x000fe20000010004 */
[----:B------:R-:W-:Y:S01]  /*11e00*/  MOV R8, 0x7f800000 ;  /* 0x7f80000000087802 */ /* 0x000fe20000000f00 */
[----:B------:R-:W-:Y:S01]  /*11e10*/  @P3 FFMA.FTZ R8, R3, c[0x0][0x238], R2 ;  /* 0x00008e0003083a23 */ /* 0x000fe20000010002 */
[----:B------:R-:W-:Y:S01]  /*11e20*/  LEA R0, R0, R176, 0x4 ;  /* 0x000000b000007211 */ /* 0x000fe200078e20ff */
[----:B------:R-:W-:Y:S05]  /*11e30*/  @P0 BRA `(.L_x_977) ;  /* 0x0000010000000947 */ /* 0x000fea0003800000 */
[----:B---3--:R-:W-:Y:S01]  /*11e40*/  UIMAD UR6, UR9, -0x40, UR13 ;  /* 0xffffffc0090678a4 */ /* 0x008fe2000f8e020d */
        /* <DEDUP_REMOVED lines=15> */
.L_x_977:
[----:B---3--:R-:W-:Y:S05]  /*11f40*/  BSYNC B0 ;  /* 0x0000000000007941 */ /* 0x008fea0003800000 */
.L_x_976:
[----:B-1----:R-:W3:Y:S04]  /*11f50*/  LDL.LU.64 R4, [R1+0x58] ;  /* 0x0000580001047983 */ /* 0x002ee80000300a00 */
[----:B------:R-:W1:Y:S04]  /*11f60*/  S2R R3, SR_TID.X ;  /* 0x0000000000037919 */ /* 0x000e680000002100 */
[----:B------:R-:W4:Y:S01]  /*11f70*/  S2R R8, SR_CTAID.Z ;  /* 0x0000000000087919 */ /* 0x000f220000002700 */
        /* <DEDUP_REMOVED lines=9> */
[----:B---3--:R-:W-:-:S04]  /*12010*/  IADD3 R2, P0, R4, UR18, RZ ;  /* 0x0000001204027c10 */ /* 0x008fc8000ff1e0ff */
[----:B------:R-:W-:Y:S02]  /*12020*/  IADD3.X R3, R5, UR7, RZ, P0, !PT ;  /* 0x0000000705037c10 */ /* 0x000fe400087fe4ff */
[----:B------:R-:W-:-:S03]  /*12030*/  ISETP.GE.AND P0, PT, R11, UR10, PT ;  /* 0x0000000a0b007c0c */ /* 0x000fc6000bf06270 */
[----:B----4-:R-:W-:-:S05]  /*12040*/  IMAD.WIDE.U32 R8, R8, c[0x0][0x1f0], R2 ;  /* 0x00007c0008087a25 */ /* 0x010fca00078e0002 */
[----:B------:R-:W-:-:S05]  /*12050*/  IADD3 R7, R9, UR4, RZ ;  /* 0x0000000409077c10 */ /* 0x000fca000fffe0ff */
[----:B------:R-:W-:Y:S05]  /*12060*/  @P0 BRA `(.L_x_979) ;  /* 0x000000b000000947 */ /* 0x000fea0003800000 */
[----:B--2---:R-:W-:Y:S01]  /*12070*/  MOV R6, R8 ;  /* 0x0000000800067202 */ /* 0x004fe20000000f00 */
        /* <DEDUP_REMOVED lines=10> */
.L_x_979:
[----:B--2---:R-:W-:Y:S05]  /*12120*/  BSYNC B0 ;  /* 0x0000000000007941 */ /* 0x004fea0003800000 */
.L_x_978:
        /* <DEDUP_REMOVED lines=18> */
.L_x_981:
[----:B------:R-:W-:Y:S05]  /*12250*/  BSYNC B0 ;  /* 0x0000000000007941 */ /* 0x000fea0003800000 */
.L_x_980:
        /* <DEDUP_REMOVED lines=18> */
.L_x_983:
[----:B------:R-:W-:Y:S05]  /*12380*/  BSYNC B0 ;  /* 0x0000000000007941 */ /* 0x000fea0003800000 */
.L_x_982:
        /* <DEDUP_REMOVED lines=18> */
.L_x_984:
        /* <DEDUP_REMOVED lines=13> */
.L_x_2043:


//--------------------- .text._ZN5flash16flash_fwd_kernelI23Flash_fwd_kernel_traitsILi256ELi64ELi64ELi4ELb0ELb0EN7cutlass10bfloat16_tE19Flash_kernel_traitsILi256ELi64ELi64ELi4ES3_EELb0ELb0ELb1ELb0ELb0ELb1ELb1ELb0EEEvNS_16Flash_fwd_paramsE --------------------------
	.section	.text._ZN5flash16flash_fwd_kernelI23Flash_fwd_kernel_traitsILi256ELi64ELi64ELi4ELb0ELb0EN7cutlass10bfloat16_tE19Flash_kernel_traitsILi256ELi64ELi64ELi4ES3_EELb0ELb0ELb1ELb0ELb0ELb1ELb1ELb0EEEvNS_16Flash_fwd_paramsE,"ax",@progbits
	.sectioninfo	@"SHI_REGISTERS=255"
	.align	128
        .global         _ZN5flash16flash_fwd_kernelI23Flash_fwd_kernel_traitsILi256ELi64ELi64ELi4ELb0ELb0EN7cutlass10bfloat16_tE19Flash_kernel_traitsILi256ELi64ELi64ELi4ES3_EELb0ELb0ELb1ELb0ELb0ELb1ELb1ELb0EEEvNS_16Flash_fwd_paramsE
        .type           _ZN5flash16flash_fwd_kernelI23Flash_fwd_kernel_traitsILi256ELi64ELi64ELi4ELb0ELb0EN7cutlass10bfloat16_tE19Flash_kernel_traitsILi256ELi64ELi64ELi4ES3_EELb0ELb0ELb1ELb0ELb0ELb1ELb1ELb0EEEvNS_16Flash_fwd_paramsE,@function
        .size           _ZN5flash16flash_fwd_kernelI23Flash_fwd_kernel_traitsILi256ELi64ELi64ELi4ELb0ELb0EN7cutlass10bfloat16_tE19Flash_kernel_traitsILi256ELi64ELi64ELi4ES3_EELb0ELb0ELb1ELb0ELb0ELb1ELb1ELb0EEEvNS_16Flash_fwd_paramsE,(.L_x_2044 - _ZN5flash16flash_fwd_kernelI23Flash_fwd_kernel_traitsILi256ELi64ELi64ELi4ELb0ELb0EN7cutlass10bfloat16_tE19Flash_kernel_traitsILi256ELi64ELi64ELi4ES3_EELb0ELb0ELb1ELb0ELb0ELb1ELb1ELb0EEEvNS_16Flash_fwd_paramsE)
        .other          _ZN5flash16flash_fwd_kernelI23Flash_fwd_kernel_traitsILi256ELi64ELi64ELi4ELb0ELb0EN7cutlass10bfloat16_tE19Flash_kernel_traitsILi256ELi64ELi64ELi4ES3_EELb0ELb0ELb1ELb0ELb0ELb1ELb1ELb0EEEvNS_16Flash_fwd_paramsE,@"STO_CUDA_ENTRY STV_DEFAULT"
_ZN5flash16flash_fwd_kernelI23Flash_fwd_kernel_traitsILi256ELi64ELi64ELi4ELb0ELb0EN7cutlass10bfloat16_tE19Flash_kernel_traitsILi256ELi64ELi64ELi4ES3_EELb0ELb0ELb1ELb0ELb0ELb1ELb1ELb0EEEvNS_16Flash_fwd_paramsE:
.text._ZN5flash16flash_fwd_kernelI23Flash_fwd_kernel_traitsILi256ELi64ELi64ELi4ELb0ELb0EN7cutlass10bfloat16_tE19Flash_kernel_traitsILi256ELi64ELi64ELi4ES3_EELb0ELb0ELb1ELb0ELb0ELb1ELb1ELb0EEEvNS_16Flash_fwd_paramsE:
        /* <DEDUP_REMOVED lines=57> */
.L_x_985:
[----:B------:R-:W-:Y:S02]  /*0390*/  ULDC UR6, c[0x0][0x218] ;  /* 0x0000860000067ab9 */ /* 0x000fe40000000800 */
.L_x_986:
        /* <DEDUP_REMOVED lines=117> */
.L_x_989:
[----:B------:R-:W-:Y:S05]  /*0af0*/  BSYNC B0 ;  /* 0x0000000000007941 */ /* 0x000fea0003800000 */
.L_x_988:
        /* <DEDUP_REMOVED lines=18> */
.L_x_991:
[----:B------:R-:W-:Y:S05]  /*0c20*/  BSYNC B0 ;  /* 0x0000000000007941 */ /* 0x000fea0003800000 */
.L_x_990:
        /* <DEDUP_REMOVED lines=18> */
.L_x_993:
[----:B------:R-:W-:Y:S05]  /*0d50*/  BSYNC B0 ;  /* 0x0000000000007941 */ /* 0x000fea0003800000 */
.L_x_992:
        /* <DEDUP_REMOVED lines=17> */
.L_x_995:
[----:B------:R-:W-:Y:S05]  /*0e70*/  BSYNC B0 ;  /* 0x0000000000007941 */ /* 0x000fea0003800000 */
.L_x_994:
        /* <DEDUP_REMOVED lines=35> */
.L_x_987:
        /* <DEDUP_REMOVED lines=32> */
.L_x_996:
        /* <DEDUP_REMOVED lines=44> */
.L_x_997:
        /* <DEDUP_REMOVED lines=20> */
[----:B------:R-:W-:-:S02]  /*16b0*/  IADD3 R5, R12, 0x20, RZ ;  /* 0x000000200c057810 */ /* 0x000fc40007ffe0ff */
[----:B------:R-:W-:Y:S02]  /*16c0*/  SHF.R.U32.HI R235, RZ, 0x3, R3 ;  /* 0x00000003ffeb7819 */ /* 0x000fe40000011603 */
[----:B------:R-:W-:Y:S01]  /*16d0*/  LOP3.LUT R2, R3, 0x38, R250, 0xf8, !PT ;  /* 0x0000003803027812 */ /* 0x000fe200078ef8fa */
[----:B-1----:R-:W-:Y:S01]  /*16e0*/  IMAD.WIDE R236, R237, 0x40, R12 ;  /* 0x00000040edec7825 */ /* 0x002fe200078e020c */
[--C-:B------:R-:W-:Y:S02]  /*16f0*/  SHF.R.S32.HI R251, RZ, 0x1f, R250.reuse ;  /* 0x0000001ffffb7819 */ /* 0x100fe400000114fa */
[----:B------:R-:W-:Y:S01]  /*1700*/  LOP3.LUT R235, R2, R235, RZ, 0x3c, !PT ;  /* 0x000000eb02eb7212 */ /* 0x000fe200078e3cff */
[----:B------:R-:W-:Y:S01]  /*1710*/  IMAD R3, R13, c[0x0][0x198], RZ ;  /* 0x000066000d037a24 */ /* 0x000fe200078e02ff */
[C---:B------:R-:W-:Y:S01]  /*1720*/  IADD3 R2, R12.reuse, 0x30, RZ ;  /* 0x000000300c027810 */ /* 0x040fe20007ffe0ff */
[----:B------:R-:W-:Y:S01]  /*1730*/  IMAD.WIDE.U32 R16, R12, c[0x0][0x198], R250 ;  /* 0x000066000c107a25 */ /* 0x000fe200078e00fa */
[----:B------:R-:W-:-:S02]  /*1740*/  IADD3 R8, P0, R250, UR6, RZ ;  /* 0x00000006fa087c10 */ /* 0x000fc4000ff1e0ff */
[----:B------:R-:W-:Y:S01]  /*1750*/  ISETP.GE.AND P3, PT, R5, UR11, PT ;  /* 0x0000000b05007c0c */ /* 0x000fe2000bf66270 */
[----:B------:R-:W-:Y:S01]  /*1760*/  IMAD R3, R12, c[0x0][0x19c], R3 ;  /* 0x000067000c037a24 */ /* 0x000fe200078e0203 */
[----:B------:R-:W-:Y:S02]  /*1770*/  ISETP.GE.AND P2, PT, R2, UR11, PT ;  /* 0x0000000b02007c0c */ /* 0x000fe4000bf46270 */
[----:B------:R-:W-:Y:S01]  /*1780*/  IADD3.X R9, R251, UR17, RZ, P0, !PT ;  /* 0x00000011fb097c10 */ /* 0x000fe200087fe4ff */
[----:B------:R-:W-:Y:S01]  /*1790*/  UIADD3 UR17, UR8, -0x1, URZ ;  /* 0xffffffff08117890 */ /* 0x000fe2000fffe03f */
[----:B------:R-:W-:Y:S02]  /*17a0*/  ISETP.GE.AND P5, PT, R12, UR11, PT ;  /* 0x0000000b0c007c0c */ /* 0x000fe4000bfa6270 */
[----:B------:R-:W-:Y:S01]  /*17b0*/  @!P4 IADD3 R11, P0, R236, 0x10, RZ ;  /* 0x00000010ec0bc810 */ /* 0x000fe20007f1e0ff */
[----:B--2---:R-:W-:Y:S01]  /*17c0*/  IMAD.WIDE.U32 R22, R22, c[0x0][0x1a8], R8 ;  /* 0x00006a0016167a25 */ /* 0x004fe200078e0008 */
[----:B------:R-:W-:Y:S01]  /*17d0*/  LOP3.LUT R235, R235, 0xfffffe00, R6, 0xf8, !PT ;  /* 0xfffffe00ebeb7812 */ /* 0x000fe200078ef806 */
[----:B------:R-:W-:Y:S01]  /*17e0*/  UIMAD UR12, UR17, -0x40, UR14 ;  /* 0xffffffc0110c78a4 */ /* 0x000fe2000f8e020e */
[----:B------:R-:W-:Y:S01]  /*17f0*/  IADD3 R238, P6, R16, UR22, RZ ;  /* 0x0000001610ee7c10 */ /* 0x000fe2000ffde0ff */
[----:B------:R-:W-:Y:S01]  /*1800*/  @!P4 IMAD.X R10, RZ, RZ, R237, P0 ;  /* 0x000000ffff0ac224 */ /* 0x000fe200000e06ed */
[----:B------:R-:W-:Y:S01]  /*1810*/  IADD3 R23, R23, UR4, RZ ;  /* 0x0000000417177c10 */ /* 0x000fe2000fffe0ff */
[--C-:B------:R-:W-:Y:S01]  /*1820*/  @!P4 IMAD.MOV.U32 R20, RZ, RZ, R22.reuse ;  /* 0x000000ffff14c224 */ /* 0x100fe200078e0016 */
[----:B------:R-:W-:Y:S01]  /*1830*/  @!P3 IADD3 R9, P1, R236, 0x20, RZ ;  /* 0x00000020ec09b810 */ /* 0x000fe20007f3e0ff */
[----:B------:R-:W-:Y:S01]  /*1840*/  @!P4 IMAD R10, R10, c[0x0][0x190], RZ ;  /* 0x000064000a0aca24 */ /* 0x000fe200078e02ff */
[C---:B------:R-:W-:Y:S01]  /*1850*/  @!P2 IADD3 R6, P0, R236.reuse, 0x30, RZ ;  /* 0x00000030ec06a810 */ /* 0x040fe20007f1e0ff */
[----:B------:R-:W-:Y:S01]  /*1860*/  @!P5 IMAD R15, R237, c[0x0][0x190], RZ ;  /* 0x00006400ed0fda24 */ /* 0x000fe200078e02ff */
[----:B------:R-:W-:Y:S01]  /*1870*/  IADD3.X R239, R17, UR7, R3, P6, !PT ;  /* 0x0000000711ef7c10 */ /* 0x000fe2000b7fe403 */
[----:B------:R-:W-:Y:S01]  /*1880*/  @!P4 IMAD.MOV.U32 R21, RZ, RZ, R23 ;  /* 0x000000ffff15c224 */ /* 0x000fe200078e0017 */
[----:B------:R-:W-:Y:S01]  /*1890*/  ULDC.64 UR6, c[0x0][0x198] ;  /* 0x0000660000067ab9 */ /* 0x000fe20000000a00 */
[--C-:B------:R-:W-:Y:S01]  /*18a0*/  @!P3 IMAD.X R8, RZ, RZ, R237.reuse, P1 ;  /* 0x000000ffff08b224 */ /* 0x100fe200008e06ed */
[----:B------:R-:W-:Y:S01]  /*18b0*/  UMOV UR22, 0x6 ;  /* 0x0000000600167882 */ /* 0x000fe20000000000 */
[----:B------:R-:W-:Y:S01]  /*18c0*/  @!P2 IMAD.X R3, RZ, RZ, R237, P0 ;  /* 0x000000ffff03a224 */ /* 0x000fe200000e06ed */
[----:B------:R-:W-:Y:S01]  /*18d0*/  USHF.L.U32 UR23, UR6, 0x6, URZ ;  /* 0x0000000606177899 */ /* 0x000fe2000800063f */
[--C-:B------:R-:W-:Y:S01]  /*18e0*/  @!P3 IMAD.MOV.U32 R18, RZ, RZ, R22.reuse ;  /* 0x000000ffff12b224 */ /* 0x100fe200078e0016 */
[----:B------:R-:W-:Y:S01]  /*18f0*/  USHF.L.U64.HI UR22, UR6, UR22, UR7 ;  /* 0x0000001606167299 */ /* 0x000fe20008010207 */
[--C-:B------:R-:W-:Y:S01]  /*1900*/  @!P3 IMAD.MOV.U32 R19, RZ, RZ, R23.reuse ;  /* 0x000000ffff13b224 */ /* 0x100fe200078e0017 */
[----:B------:R-:W-:Y:S01]  /*1910*/  USHF.R.S32.HI UR15, URZ, 0x1f, UR17 ;  /* 0x0000001f3f0f7899 */ /* 0x000fe20008011411 */
[----:B------:R-:W-:Y:S01]  /*1920*/  @!P2 IMAD.MOV.U32 R16, RZ, RZ, R22 ;  /* 0x000000ffff10a224 */ /* 0x000fe200078e0016 */
[----:B------:R-:W-:Y:S01]  /*1930*/  UIMAD UR4, UR22, UR17, URZ ;  /* 0x00000011160472a4 */ /* 0x000fe2000f8e023f */
[----:B------:R-:W-:Y:S01]  /*1940*/  @!P2 IMAD.MOV.U32 R17, RZ, RZ, R23 ;  /* 0x000000ffff11a224 */ /* 0x000fe200078e0017 */
[----:B------:R-:W-:Y:S01]  /*1950*/  USHF.L.U32 UR20, UR7, 0x5, URZ ;  /* 0x0000000507147899 */ /* 0x000fe2000800063f */
[C---:B------:R-:W-:Y:S01]  /*1960*/  @!P5 IMAD R15, R236.reuse, c[0x0][0x194], R15 ;  /* 0x00006500ec0fda24 */ /* 0x040fe200078e020f */
[----:B------:R-:W-:Y:S01]  /*1970*/  UIMAD UR4, UR15, UR23, UR4 ;  /* 0x000000170f0472a4 */ /* 0x000fe2000f8e0204 */
[----:B------:R-:W-:Y:S01]  /*1980*/  @!P4 IMAD R10, R11, c[0x0][0x194], R10 ;  /* 0x000065000b0aca24 */ /* 0x000fe200078e020a */
[----:B------:R-:W-:Y:S01]  /*1990*/  UIMAD.WIDE.U32 UR26, UR6, 0x20, URZ ;  /* 0x00000020061a78a5 */ /* 0x000fe2000f8e003f */
[----:B------:R-:W-:Y:S01]  /*19a0*/  @!P5 IMAD.WIDE.U32 R22, R236, c[0x0][0x190], R22 ;  /* 0x00006400ec16da25 */ /* 0x000fe200078e0016 */
[----:B------:R-:W-:-:S02]  /*19b0*/  LEA.HI R96, R7, R4, RZ, 0x5 ;  /* 0x0000000407607211 */ /* 0x000fc400078f28ff */
[----:B------:R-:W-:Y:S01]  /*19c0*/  LOP3.LUT R246, R246, 0x6, RZ, 0xc0, !PT ;  /* 0x00000006f6f67812 */ /* 0x000fe200078ec0ff */
[----:B------:R-:W-:Y:S01]  /*19d0*/  @!P4 IMAD.WIDE.U32 R20, R11, c[0x0][0x190], R20 ;  /* 0x000064000b14ca25 */ /* 0x000fe200078e0014 */
[----:B------:R-:W-:Y:S02]  /*19e0*/  @!P5 LEA R26, P1, R22, c[0x0][0x160], 0x1 ;  /* 0x00005800161ada11 */ /* 0x000fe400078208ff */
[----:B------:R-:W-:Y:S01]  /*19f0*/  LOP3.LUT R247, R96, 0xffffffe0, RZ, 0xc0, !PT ;  /* 0xffffffe060f77812 */ /* 0x000fe200078ec0ff */
[----:B------:R-:W-:Y:S01]  /*1a00*/  @!P3 IMAD R8, R8, c[0x0][0x190], RZ ;  /* 0x000064000808ba24 */ /* 0x000fe200078e02ff */
[----:B------:R-:W-:Y:S01]  /*1a10*/  @!P4 LEA R24, P0, R20, c[0x0][0x160], 0x1 ;  /* 0x000058001418ca11 */ /* 0x000fe200078008ff */
[----:B------:R-:W-:Y:S02]  /*1a20*/  @!P2 IMAD R3, R3, c[0x0][0x190], RZ ;  /* 0x000064000303aa24 */ /* 0x000fe400078e02ff */
[----:B------:R-:W-:Y:S02]  /*1a30*/  @!P5 IMAD.IADD R15, R23, 0x1, R15 ;  /* 0x00000001170fd824 */ /* 0x000fe400078e020f */
[----:B------:R-:W-:-:S02]  /*1a40*/  @!P4 IMAD.IADD R10, R21, 0x1, R10 ;  /* 0x00000001150ac824 */ /* 0x000fc400078e020a */
[C---:B------:R-:W-:Y:S01]  /*1a50*/  @!P3 IMAD R8, R9.reuse, c[0x0][0x194], R8 ;  /* 0x000065000908ba24 */ /* 0x040fe200078e0208 */
[----:B------:R-:W-:Y:S01]  /*1a60*/  @!P5 LEA.HI.X R27, R22, c[0x0][0x164], R15, 0x1, P1 ;  /* 0x00005900161bda11 */ /* 0x000fe200008f0c0f */
[----:B------:R-:W-:Y:S01]  /*1a70*/  @!P3 IMAD.WIDE.U32 R18, R9, c[0x0][0x190], R18 ;  /* 0x000064000912ba25 */ /* 0x000fe200078e0012 */
[----:B------:R-:W-:-:S03]  /*1a80*/  @!P4 LEA.HI.X R25, R20, c[0x0][0x164], R10, 0x1, P0 ;  /* 0x000059001419ca11 */ /* 0x000fc600000f0c0a */
[----:B------:R-:W-:Y:S01]  /*1a90*/  @!P2 IMAD R3, R6, c[0x0][0x194], R3 ;  /* 0x000065000603aa24 */ /* 0x000fe200078e0203 */
[----:B------:R-:W-:Y:S01]  /*1aa0*/  @!P3 LEA R20, P1, R18, c[0x0][0x160], 0x1 ;  /* 0x000058001214ba11 */ /* 0x000fe200078208ff */
[----:B------:R-:W-:Y:S01]  /*1ab0*/  @!P2 IMAD.WIDE.U32 R28, R6, c[0x0][0x190], R16 ;  /* 0x00006400061caa25 */ /* 0x000fe200078e0010 */
[----:B------:R-:W-:-:S03]  /*1ac0*/  SHF.R.S32.HI R6, RZ, 0x1f, R166 ;  /* 0x0000001fff067819 */ /* 0x000fc600000114a6 */
[----:B------:R-:W-:Y:S01]  /*1ad0*/  @!P3 IMAD.IADD R9, R19, 0x1, R8 ;  /* 0x000000011309b824 */ /* 0x000fe200078e0208 */
[----:B------:R-:W-:Y:S01]  /*1ae0*/  @!P2 LEA R16, P0, R28, c[0x0][0x160], 0x1 ;  /* 0x000058001c10aa11 */ /* 0x000fe200078008ff */
[----:B------:R-:W-:Y:S02]  /*1af0*/  IMAD R249, R6, c[0x0][0x1b0], RZ ;  /* 0x00006c0006f97a24 */ /* 0x000fe400078e02ff */
[----:B------:R-:W-:Y:S01]  /*1b00*/  IMAD.SHL.U32 R235, R235, 0x2, RZ ;  /* 0x00000002ebeb7824 */ /* 0x000fe200078e00ff */
[----:B------:R-:W-:Y:S01]  /*1b10*/  @!P3 LEA.HI.X R21, R18, c[0x0][0x164], R9, 0x1, P1 ;  /* 0x000059001215ba11 */ /* 0x000fe200008f0c09 */
[----:B------:R-:W-:Y:S01]  /*1b20*/  @!P2 IMAD.IADD R3, R29, 0x1, R3 ;  /* 0x000000011d03a824 */ /* 0x000fe200078e0203 */
[----:B------:R-:W-:Y:S01]  /*1b30*/  ISETP.GE.AND P1, PT, R14, UR12, PT ;  /* 0x0000000c0e007c0c */ /* 0x000fe2000bf26270 */
[C---:B------:R-:W-:Y:S01]  /*1b40*/  IMAD R249, R166.reuse, c[0x0][0x1b4], R249 ;  /* 0x00006d00a6f97a24 */ /* 0x040fe200078e02f9 */
[----:B------:R-:W-:Y:S01]  /*1b50*/  @!PT LDS RZ, [RZ] ;  /* 0x00000000fffff984 */ /* 0x000fe20000000800 */
[----:B------:R-:W-:Y:S01]  /*1b60*/  @!PT LDS RZ, [RZ] ;  /* 0x00000000fffff984 */ /* 0x000fe20000000800 */
[----:B------:R-:W-:Y:S01]  /*1b70*/  @!PT LDS RZ, [RZ] ;  /* 0x00000000fffff984 */ /* 0x000fe20000000800 */
[----:B------:R1:W-:Y:S01]  /*1b80*/  @!P5 LDGSTS.E.BYPASS.LTC128B.128 [R235], [R26.64] ;  /* 0x000000001aebdfae */ /* 0x0003e2000b901d52 */
[----:B------:R-:W-:Y:S01]  /*1b90*/  IMAD.WIDE.U32 R238, R166, c[0x0][0x1b0], R238 ;  /* 0x00006c00a6ee7a25 */ /* 0x000fe200078e00ee */
[----:B------:R-:W-:-:S02]  /*1ba0*/  @!P2 LEA.HI.X R17, R28, c[0x0][0x164], R3, 0x1, P0 ;  /* 0x000059001c11aa11 */ /* 0x000fc400000f0c03 */
[----:B------:R1:W-:Y:S01]  /*1bb0*/  @!P5 LDGSTS.E.BYPASS.LTC128B.128 [R235+0x2000], [R26.64+0x80] ;  /* 0x020000801aebdfae */ /* 0x0003e2000b901d52 */
[----:B------:R-:W-:Y:S01]  /*1bc0*/  IMAD.IADD R249, R239, 0x1, R249 ;  /* 0x00000001eff97824 */ /* 0x000fe200078e02f9 */
[----:B------:R-:W-:Y:S01]  /*1bd0*/  ISETP.GE.AND P0, PT, R14, UR12, PT ;  /* 0x0000000c0e007c0c */ /* 0x000fe2000bf06270 */
[----:B------:R-:W-:Y:S01]  /*1be0*/  IMAD.U32 R3, RZ, RZ, UR23 ;  /* 0x00000017ff037e24 */ /* 0x000fe2000f8e00ff */
[----:B------:R1:W-:Y:S01]  /*1bf0*/  @!P5 LDGSTS.E.BYPASS.LTC128B.128 [R235+0x4000], [R26.64+0x100] ;  /* 0x040001001aebdfae */ /* 0x0003e2000b901d52 */
[----:B------:R-:W-:Y:S02]  /*1c00*/  IMAD.MOV.U32 R248, RZ, RZ, R238 ;  /* 0x000000fffff87224 */ /* 0x000fe400078e00ee */
[----:B------:R-:W-:Y:S01]  /*1c10*/  IMAD.U32 R15, RZ, RZ, UR6 ;  /* 0x00000006ff0f7e24 */ /* 0x000fe2000f8e00ff */
[----:B------:R1:W-:Y:S01]  /*1c20*/  @!P5 LDGSTS.E.BYPASS.LTC128B.128 [R235+0x6000], [R26.64+0x180] ;  /* 0x060001801aebdfae */ /* 0x0003e2000b901d52 */
[----:B------:R-:W-:Y:S01]  /*1c30*/  ISETP.GE.AND P5, PT, R12, UR12, PT ;  /* 0x0000000c0c007c0c */ /* 0x000fe2000bfa6270 */
[----:B------:R-:W-:-:S02]  /*1c40*/  IMAD.WIDE.U32 R10, R3, UR17, R248 ;  /* 0x00000011030a7c25 */ /* 0x000fc4000f8e00f8 */
[----:B------:R2:W-:Y:S02]  /*1c50*/  @!P4 LDGSTS.E.BYPASS.LTC128B.128 [R235+0x800], [R24.64] ;  /* 0x0080000018ebcfae */ /* 0x0005e4000b901d52 */
[----:B------:R-:W-:Y:S01]  /*1c60*/  IMAD.U32 R14, RZ, RZ, UR6 ;  /* 0x00000006ff0e7e24 */ /* 0x000fe2000f8e00ff */
[----:B------:R-:W-:Y:S01]  /*1c70*/  @!P1 LEA R8, P6, R15, R10, 0x4 ;  /* 0x0000000a0f089211 */ /* 0x000fe200078c20ff */
[----:B------:R-:W-:Y:S01]  /*1c80*/  IMAD.U32 R9, RZ, RZ, UR7 ;  /* 0x00000007ff097e24 */ /* 0x000fe2000f8e00ff */
[----:B------:R-:W-:Y:S01]  /*1c90*/  IADD3 R11, R11, UR4, RZ ;  /* 0x000000040b0b7c10 */ /* 0x000fe2000fffe0ff */
[----:B------:R2:W-:Y:S01]  /*1ca0*/  @!P4 LDGSTS.E.BYPASS.LTC128B.128 [R235+0x2800], [R24.64+0x80] ;  /* 0x0280008018ebcfae */ /* 0x0005e2000b901d52 */
[----:B------:R-:W-:Y:S01]  /*1cb0*/  IMAD.WIDE.U32 R18, R12, c[0x0][0x1a0], R250 ;  /* 0x000068000c127a25 */ /* 0x000fe200078e00fa */
[----:B------:R-:W-:Y:S01]  /*1cc0*/  ULDC.64 UR4, c[0x0][0x1a0] ;  /* 0x0000680000047ab9 */ /* 0x000fe20000000a00 */
[----:B------:R-:W-:Y:S01]  /*1cd0*/  @!P1 LEA.HI.X R9, R14, R11, R9, 0x4, P6 ;  /* 0x0000000b0e099211 */ /* 0x000fe200030f2409 */
[----:B------:R2:W-:Y:S01]  /*1ce0*/  @!P4 LDGSTS.E.BYPASS.LTC128B.128 [R235+0x4800], [R24.64+0x100] ;  /* 0x0480010018ebcfae */ /* 0x0005e2000b901d52 */
[----:B------:R-:W-:Y:S01]  /*1cf0*/  @!P5 LEA R14, P6, R10, c[0x0][0x168], 0x1 ;  /* 0x00005a000a0eda11 */ /* 0x000fe200078c08ff */
[----:B------:R-:W-:Y:S01]  /*1d00*/  UIMAD UR15, UR15, UR4, URZ ;  /* 0x000000040f0f72a4 */ /* 0x000fe2000f8e023f */
[----:B------:R-:W-:Y:S01]  /*1d10*/  IMAD R245, R6, c[0x0][0x1b8], RZ ;  /* 0x00006e0006f57a24 */ /* 0x000fe200078e02ff */
[----:B------:R2:W-:Y:S01]  /*1d20*/  @!P4 LDGSTS.E.BYPASS.LTC128B.128 [R235+0x6800], [R24.64+0x180] ;  /* 0x0680018018ebcfae */ /* 0x0005e2000b901d52 */
[----:B------:R-:W-:Y:S01]  /*1d30*/  @!P5 LEA.HI.X R15, R10, c[0x0][0x16c], R11, 0x1, P6 ;  /* 0x00005b000a0fda11 */ /* 0x000fe200030f0c0b */
[----:B------:R-:W-:Y:S01]  /*1d40*/  UIMAD UR15, UR17, UR5, UR15 ;  /* 0x00000005110f72a4 */ /* 0x000fe2000f8e020f */
[----:B------:R-:W-:Y:S01]  /*1d50*/  ISETP.GE.AND P6, PT, R2, UR12, PT ;  /* 0x0000000c02007c0c */ /* 0x000fe2000bfc6270 */
[----:B------:R3:W-:Y:S01]  /*1d60*/  @!P3 LDGSTS.E.BYPASS.LTC128B.128 [R235+0x1000], [R20.64] ;  /* 0x0100000014ebbfae */ /* 0x0007e2000b901d52 */
[----:B------:R-:W-:Y:S01]  /*1d70*/  ISETP.GE.AND P4, PT, R5, UR12, PT ;  /* 0x0000000c05007c0c */ /* 0x000fe2000bf86270 */
[----:B------:R-:W-:-:S02]  /*1d80*/  IMAD.U32 R6, RZ, RZ, UR6 ;  /* 0x00000006ff067e24 */ /* 0x000fc4000f8e00ff */
[----:B------:R3:W-:Y:S01]  /*1d90*/  @!P3 LDGSTS.E.BYPASS.LTC128B.128 [R235+0x3000], [R20.64+0x80] ;  /* 0x0300008014ebbfae */ /* 0x0007e2000b901d52 */
[----:B------:R-:W-:Y:S02]  /*1da0*/  IMAD R245, R166, c[0x0][0x1bc], R245 ;  /* 0x00006f00a6f57a24 */ /* 0x000fe400078e02f5 */
[----:B------:R-:W-:Y:S01]  /*1db0*/  IMAD.IADD R247, R4, 0x1, -R247 ;  /* 0x0000000104f77824 */ /* 0x000fe200078e0af7 */
[----:B------:R3:W-:Y:S04]  /*1dc0*/  @!P3 LDGSTS.E.BYPASS.LTC128B.128 [R235+0x5000], [R20.64+0x100] ;  /* 0x0500010014ebbfae */ /* 0x0007e8000b901d52 */
[----:B------:R3:W-:Y:S01]  /*1dd0*/  @!P3 LDGSTS.E.BYPASS.LTC128B.128 [R235+0x7000], [R20.64+0x180] ;  /* 0x0700018014ebbfae */ /* 0x0007e2000b901d52 */
[----:B------:R-:W-:Y:S01]  /*1de0*/  ISETP.GE.AND P3, PT, R5, UR12, PT ;  /* 0x0000000c05007c0c */ /* 0x000fe2000bf66270 */
[----:B------:R-:W-:Y:S01]  /*1df0*/  IMAD R5, R13, c[0x0][0x1a0], RZ ;  /* 0x000068000d057a24 */ /* 0x000fe200078e02ff */
[----:B------:R-:W-:Y:S01]  /*1e00*/  VOTEU.ALL UP0, P6 ;  /* 0x00000000003f7886 */ /* 0x000fe20003000000 */
[----:B------:R4:W-:Y:S02]  /*1e10*/  @!P2 LDGSTS.E.BYPASS.LTC128B.128 [R235+0x1800], [R16.64] ;  /* 0x0180000010ebafae */ /* 0x0009e4000b901d52 */
[----:B------:R-:W-:-:S02]  /*1e20*/  IMAD R5, R12, c[0x0][0x1a4], R5 ;  /* 0x000069000c057a24 */ /* 0x000fc400078e0205 */
[----:B------:R4:W-:Y:S04]  /*1e30*/  @!P2 LDGSTS.E.BYPASS.LTC128B.128 [R235+0x3800], [R16.64+0x80] ;  /* 0x0380008010ebafae */ /* 0x0009e8000b901d52 */
[----:B------:R4:W-:Y:S04]  /*1e40*/  @!P2 LDGSTS.E.BYPASS.LTC128B.128 [R235+0x5800], [R16.64+0x100] ;  /* 0x0580010010ebafae */ /* 0x0009e8000b901d52 */
[----:B------:R4:W-:Y:S01]  /*1e50*/  @!P2 LDGSTS.E.BYPASS.LTC128B.128 [R235+0x7800], [R16.64+0x180] ;  /* 0x0780018010ebafae */ /* 0x0009e2000b901d52 */
[----:B------:R-:W-:-:S03]  /*1e60*/  @!P1 LEA R22, P2, R8, c[0x0][0x168], 0x1 ;  /* 0x00005a0008169a11 */ /* 0x000fc600078408ff */
[----:B------:R5:W-:Y:S01]  /*1e70*/  @!P5 LDGSTS.E.BYPASS.LTC128B.128 [R235+0x8000], [R14.64] ;  /* 0x080000000eebdfae */ /* 0x000be2000b901d52 */
[----:B------:R-:W-:Y:S01]  /*1e80*/  @!P1 LEA.HI.X R23, R8, c[0x0][0x16c], R9, 0x1, P2 ;  /* 0x00005b0008179a11 */ /* 0x000fe200010f0c09 */
[----:B------:R-:W-:Y:S01]  /*1e90*/  IMAD.U32 R8, RZ, RZ, UR20 ;  /* 0x00000014ff087e24 */ /* 0x000fe2000f8e00ff */
[----:B------:R-:W-:Y:S01]  /*1ea0*/  IADD3 R18, P2, R18, UR24, RZ ;  /* 0x0000001812127c10 */ /* 0x000fe2000ff5e0ff */
[----:B------:R-:W-:Y:S01]  /*1eb0*/  UIMAD.WIDE.U32 UR24, UR17, UR4, URZ ;  /* 0x00000004111872a5 */ /* 0x000fe2000f8e003f */
[----:B------:R5:W-:Y:S01]  /*1ec0*/  @!P5 LDGSTS.E.BYPASS.LTC128B.128 [R235+0xa000], [R14.64+0x80] ;  /* 0x0a0000800eebdfae */ /* 0x000be2000b901d52 */
[----:B------:R-:W-:Y:S01]  /*1ed0*/  IMAD.U32 R9, RZ, RZ, UR5 ;  /* 0x00000005ff097e24 */ /* 0x000fe2000f8e00ff */
[----:B------:R-:W-:Y:S01]  /*1ee0*/  IADD3.X R19, R19, UR21, R5, P2, !PT ;  /* 0x0000001513137c10 */ /* 0x000fe200097fe405 */
[----:B------:R-:W-:Y:S01]  /*1ef0*/  UIADD3 UR20, UR25, UR15, URZ ;  /* 0x0000000f19147290 */ /* 0x000fe2000fffe03f */
[----:B------:R-:W-:Y:S01]  /*1f00*/  @!P4 IADD3 R5, P2, R10, UR26, RZ ;  /* 0x0000001a0a05cc10 */ /* 0x000fe2000ff5e0ff */
[----:B------:R-:W-:Y:S01]  /*1f10*/  @!UP0 UIMAD UR15, UR7, 0x30, URZ ;  /* 0x00000030070f88a4 */ /* 0x000fe2000f8e023f */
[----:B------:R5:W-:Y:S01]  /*1f20*/  @!P5 LDGSTS.E.BYPASS.LTC128B.128 [R235+0xc000], [R14.64+0x100] ;  /* 0x0c0001000eebdfae */ /* 0x000be2000b901d52 */
[----:B------:R-:W-:Y:S01]  /*1f30*/  IMAD.WIDE.U32 R166, R166, c[0x0][0x1b8], R18 ;  /* 0x00006e00a6a67a25 */ /* 0x000fe200078e0012 */
[----:B------:R-:W-:-:S02]  /*1f40*/  @!P4 IADD3.X R8, R11, UR27, R8, P2, !PT ;  /* 0x0000001b0b08cc10 */ /* 0x000fc400097fe408 */
[----:B---3--:R-:W-:Y:S01]  /*1f50*/  @!P4 LEA R20, P2, R5, c[0x0][0x168], 0x1 ;  /* 0x00005a000514ca11 */ /* 0x008fe200078408ff */
[----:B------:R-:W-:Y:S01]  /*1f60*/  @!P6 IMAD.WIDE.U32 R10, R6, 0x30, R10 ;  /* 0x00000030060ae825 */ /* 0x000fe200078e000a */
[----:B------:R5:W-:Y:S01]  /*1f70*/  @!P5 LDGSTS.E.BYPASS.LTC128B.128 [R235+0xe000], [R14.64+0x180] ;  /* 0x0e0001800eebdfae */ /* 0x000be2000b901d52 */
[----:B------:R-:W-:Y:S02]  /*1f80*/  LEA.HI R6, R7, R4, RZ, 0x4 ;  /* 0x0000000407067211 */ /* 0x000fe400078f20ff */
[----:B------:R-:W-:Y:S01]  /*1f90*/  @!P4 LEA.HI.X R21, R5, c[0x0][0x16c], R8, 0x1, P2 ;  /* 0x00005b000515ca11 */ /* 0x000fe200010f0c08 */
[----:B------:R3:W-:Y:S01]  /*1fa0*/  @!P1 LDGSTS.E.BYPASS.LTC128B.128 [R235+0x8800], [R22.64] ;  /* 0x0880000016eb9fae */ /* 0x0007e2000b901d52 */
[----:B------:R-:W-:Y:S01]  /*1fb0*/  @!P6 IADD3 R8, R11, UR15, RZ ;  /* 0x0000000f0b08ec10 */ /* 0x000fe2000fffe0ff */
[----:B--2---:R-:W-:Y:S01]  /*1fc0*/  IMAD.U32 R24, RZ, RZ, UR24 ;  /* 0x00000018ff187e24 */ /* 0x004fe2000f8e00ff */
[C---:B------:R-:W-:Y:S01]  /*1fd0*/  @!P6 LEA R18, P5, R10.reuse, c[0x0][0x168], 0x1 ;  /* 0x00005a000a12ea11 */ /* 0x040fe200078a08ff */
[----:B------:R3:W-:Y:S01]  /*1fe0*/  @!P1 LDGSTS.E.BYPASS.LTC128B.128 [R235+0xa800], [R22.64+0x80] ;  /* 0x0a80008016eb9fae */ /* 0x0007e2000b901d52 */
[----:B------:R-:W-:Y:S01]  /*1ff0*/  IMAD.U32 R5, RZ, RZ, UR20 ;  /* 0x00000014ff057e24 */ /* 0x000fe2000f8e00ff */
[----:B------:R-:W-:Y:S01]  /*2000*/  SHF.R.S32.HI R13, RZ, 0x4, R6 ;  /* 0x00000004ff0d7819 */ /* 0x000fe20000011406 */
[----:B------:R-:W-:Y:S01]  /*2010*/  IMAD.IADD R245, R167, 0x1, R245 ;  /* 0x00000001a7f57824 */ /* 0x000fe200078e02f5 */
[----:B------:R3:W-:Y:S01]  /*2020*/  @!P1 LDGSTS.E.BYPASS.LTC128B.128 [R235+0xc800], [R22.64+0x100] ;  /* 0x0c80010016eb9fae */ /* 0x0007e2000b901d52 */
[----:B------:R-:W-:Y:S01]  /*2030*/  @!P6 LEA.HI.X R19, R10, c[0x0][0x16c], R8, 0x1, P5 ;  /* 0x00005b000a13ea11 */ /* 0x000fe200028f0c08 */
[----:B------:R-:W-:Y:S01]  /*2040*/  IMAD.SHL.U32 R11, R0, 0x40, RZ ;  /* 0x00000040000b7824 */ /* 0x000fe200078e00ff */
[----:B----4-:R-:W-:Y:S01]  /*2050*/  LEA R16, P2, R24, R166, 0x6 ;  /* 0x000000a618107211 */ /* 0x010fe200078430ff */
[----:B------:R3:W-:Y:S01]  /*2060*/  @!P1 LDGSTS.E.BYPASS.LTC128B.128 [R235+0xe800], [R22.64+0x180] ;  /* 0x0e80018016eb9fae */ /* 0x0007e2000b901d52 */
[----:B------:R-:W-:Y:S01]  /*2070*/  ISETP.GE.AND P5, PT, R2, UR12, PT ;  /* 0x0000000c02007c0c */ /* 0x000fe2000bfa6270 */
[----:B------:R-:W-:Y:S01]  /*2080*/  IMAD.U32 R8, RZ, RZ, UR4 ;  /* 0x00000004ff087e24 */ /* 0x000fe2000f8e00ff */
[----:B------:R-:W-:Y:S01]  /*2090*/  LEA.HI.X R17, R24, R245, R5, 0x6, P2 ;  /* 0x000000f518117211 */ /* 0x000fe200010f3405 */
[----:B------:R2:W-:Y:S01]  /*20a0*/  @!P4 LDGSTS.E.BYPASS.LTC128B.128 [R235+0x9000], [R20.64] ;  /* 0x0900000014ebcfae */ /* 0x0005e2000b901d52 */
[----:B------:R-:W-:Y:S01]  /*20b0*/  LOP3.LUT R5, R6, 0xfffffff0, RZ, 0xc0, !PT ;  /* 0xfffffff006057812 */ /* 0x000fe200078ec0ff */
[----:B------:R-:W-:Y:S01]  /*20c0*/  IMAD.U32 R10, RZ, RZ, UR4 ;  /* 0x00000004ff0a7e24 */ /* 0x000fe2000f8e00ff */
[C---:B------:R-:W-:Y:S01]  /*20d0*/  ISETP.GE.AND P2, PT, R12.reuse, UR12, PT ;  /* 0x0000000c0c007c0c */ /* 0x040fe2000bf46270 */
[----:B------:R2:W-:Y:S01]  /*20e0*/  @!P4 LDGSTS.E.BYPASS.LTC128B.128 [R235+0xb000], [R20.64+0x80] ;  /* 0x0b00008014ebcfae */ /* 0x0005e2000b901d52 */
[----:B------:R-:W-:Y:S01]  /*20f0*/  IMAD.SHL.U32 R12, R12, 0x8, RZ ;  /* 0x000000080c0c7824 */ /* 0x000fe200078e00ff */
[----:B------:R-:W-:Y:S01]  /*2100*/  LOP3.LUT R11, R11, 0x1c0, RZ, 0xc0, !PT ;  /* 0x000001c00b0b7812 */ /* 0x000fe200078ec0ff */
[----:B-----5:R-:W-:Y:S01]  /*2110*/  IMAD.IADD R14, R4, 0x1, -R5 ;  /* 0x00000001040e7824 */ /* 0x020fe200078e0a05 */
[----:B------:R2:W-:Y:S01]  /*2120*/  @!P4 LDGSTS.E.BYPASS.LTC128B.128 [R235+0xd000], [R20.64+0x100] ;  /* 0x0d00010014ebcfae */ /* 0x0005e2000b901d52 */
[----:B------:R-:W-:Y:S01]  /*2130*/  LEA.HI R6, R6, R13, RZ, 0x1 ;  /* 0x0000000d06067211 */ /* 0x000fe200078f08ff */
[----:B------:R-:W-:Y:S01]  /*2140*/  USHF.L.U32 UR12, UR5, 0x5, URZ ;  /* 0x00000005050c7899 */ /* 0x000fe2000800063f */
[----:B------:R-:W-:Y:S01]  /*2150*/  LOP3.LUT R12, R11, 0x8, R12, 0xf8, !PT ;  /* 0x000000080b0c7812 */ /* 0x000fe200078ef80c */
[----:B------:R2:W-:Y:S01]  /*2160*/  @!P4 LDGSTS.E.BYPASS.LTC128B.128 [R235+0xf000], [R20.64+0x180] ;  /* 0x0f00018014ebcfae */ /* 0x0005e2000b901d52 */
[----:B------:R-:W-:Y:S01]  /*2170*/  SHF.R.S32.HI R5, RZ, 0x1f, R14 ;  /* 0x0000001fff057819 */ /* 0x000fe2000001140e */
[----:B------:R-:W-:Y:S01]  /*2180*/  UIMAD.WIDE.U32 UR20, UR4, 0x20, URZ ;  /* 0x00000020041478a5 */ /* 0x000fe2000f8e003f */
[----:B------:R-:W-:Y:S01]  /*2190*/  LOP3.LUT R6, R6, 0xfffffffe, RZ, 0xc0, !PT ;  /* 0xfffffffe06067812 */ /* 0x000fe200078ec0ff */
[----:B------:R4:W-:Y:S01]  /*21a0*/  @!P6 LDGSTS.E.BYPASS.LTC128B.128 [R235+0x9800], [R18.64] ;  /* 0x0980000012ebefae */ /* 0x0009e2000b901d52 */
[----:B------:R-:W-:Y:S01]  /*21b0*/  LEA.HI R2, R5, R14, RZ, 0x3 ;  /* 0x0000000e05027211 */ /* 0x000fe200078f18ff */
[----:B------:R-:W-:Y:S01]  /*21c0*/  IMAD.U32 R15, RZ, RZ, UR4 ;  /* 0x00000004ff0f7e24 */ /* 0x000fe2000f8e00ff */
[----:B------:R-:W-:Y:S01]  /*21d0*/  SHF.R.U32.HI R11, RZ, 0x3, R11 ;  /* 0x00000003ff0b7819 */ /* 0x000fe2000001160b */
[----:B------:R4:W-:Y:S01]  /*21e0*/  @!P6 LDGSTS.E.BYPASS.LTC128B.128 [R235+0xb800], [R18.64+0x80] ;  /* 0x0b80008012ebefae */ /* 0x0009e2000b901d52 */
[----:B------:R-:W-:Y:S01]  /*21f0*/  LOP3.LUT R5, R2, 0xfffffff8, RZ, 0xc0, !PT ;  /* 0xfffffff802057812 */ /* 0x000fe200078ec0ff */
[----:B------:R-:W-:Y:S01]  /*2200*/  IMAD.IADD R6, R13, 0x1, -R6 ;  /* 0x000000010d067824 */ /* 0x000fe200078e0a06 */
[----:B------:R-:W-:Y:S01]  /*2210*/  @!P0 LEA R8, P1, R8, R16, 0x4 ;  /* 0x0000001008088211 */ /* 0x000fe200078220ff */
[----:B------:R4:W-:Y:S01]  /*2220*/  @!P6 LDGSTS.E.BYPASS.LTC128B.128 [R235+0xd800], [R18.64+0x100] ;  /* 0x0d80010012ebefae */ /* 0x0009e2000b901d52 */
[----:B------:R-:W-:Y:S01]  /*2230*/  LOP3.LUT R11, R12, R11, RZ, 0x3c, !PT ;  /* 0x0000000b0c0b7212 */ /* 0x000fe200078e3cff */
[----:B------:R-:W-:Y:S01]  /*2240*/  IMAD.IADD R5, R14, 0x1, -R5 ;  /* 0x000000010e057824 */ /* 0x000fe200078e0a05 */
[----:B------:R-:W-:Y:S01]  /*2250*/  @!P0 LEA.HI.X R9, R10, R17, R9, 0x4, P1 ;  /* 0x000000110a098211 */ /* 0x000fe200008f2409 */
[----:B------:R4:W-:Y:S01]  /*2260*/  @!P6 LDGSTS.E.BYPASS.LTC128B.128 [R235+0xf800], [R18.64+0x180] ;  /* 0x0f80018012ebefae */ /* 0x0009e2000b901d52 */
[----:B------:R-:W-:Y:S01]  /*2270*/  VOTEU.ALL UP0, P5 ;  /* 0x00000000003f7886 */ /* 0x000fe20002800000 */
[----:B------:R-:W-:Y:S01]  /*2280*/  IMAD.SHL.U32 R10, R5, 0x40, RZ ;  /* 0x00000040050a7824 */ /* 0x000fe200078e00ff */
[----:B------:R-:W-:Y:S01]  /*2290*/  ULDC UR15, c[0x0][0x2e4] ;  /* 0x0000b900000f7ab9 */ /* 0x000fe20000000800 */
[----:B------:R-:W0:Y:S01]  /*22a0*/  LDGDEPBAR ;  /* 0x00000000000079af */ /* 0x000e220000000000 */
[C---:B------:R-:W-:Y:S01]  /*22b0*/  IMAD R233, R6.reuse, 0x200, R11 ;  /* 0x0000020006e97824 */ /* 0x040fe200078e020b */
[----:B------:R-:W-:Y:S01]  /*22c0*/  UIADD3 UR15, UR14, -UR15, -UR16 ;  /* 0x8000000f0e0f7290 */ /* 0x000fe2000fffe810 */
[----:B------:R-:W-:Y:S01]  /*22d0*/  IMAD.SHL.U32 R11, R6, 0x8, RZ ;  /* 0x00000008060b7824 */ /* 0x000fe200078e00ff */
[----:B------:R-:W-:Y:S01]  /*22e0*/  LOP3.LUT R10, R10, 0x1c0, RZ, 0xc0, !PT ;  /* 0x000001c00a0a7812 */ /* 0x000fe200078ec0ff */
[----:B------:R-:W-:Y:S01]  /*22f0*/  IMAD.U32 R13, RZ, RZ, UR12 ;  /* 0x0000000cff0d7e24 */ /* 0x000fe2000f8e00ff */
[----:B------:R-:W-:Y:S01]  /*2300*/  @!UP0 UIMAD UR12, UR5, 0x30, URZ ;  /* 0x00000030050c88a4 */ /* 0x000fe2000f8e023f */
[----:B--2---:R-:W-:Y:S01]  /*2310*/  @!P2 LEA R20, P4, R16, c[0x0][0x170], 0x1 ;  /* 0x00005c001014aa11 */ /* 0x004fe200078808ff */
[----:B------:R-:W-:Y:S01]  /*2320*/  IMAD.SHL.U32 R97, R2, 0x40, RZ ;  /* 0x0000004002617824 */ /* 0x000fe200078e00ff */
[----:B------:R-:W-:Y:S01]  /*2330*/  LOP3.LUT R11, R10, 0x8, R11, 0xf8, !PT ;  /* 0x000000080a0b7812 */ /* 0x000fe200078ef80b */
[----:B------:R-:W-:Y:S01]  /*2340*/  IMAD.SHL.U32 R233, R233, 0x2, RZ ;  /* 0x00000002e9e97824 */ /* 0x000fe200078e00ff */
[----:B------:R-:W-:Y:S01]  /*2350*/  @!P2 LEA.HI.X R21, R16, c[0x0][0x174], R17, 0x1, P4 ;  /* 0x00005d001015aa11 */ /* 0x000fe200020f0c11 */
[----:B------:R-:W-:Y:S01]  /*2360*/  IMAD.U32 R25, RZ, RZ, UR25 ;  /* 0x00000019ff197e24 */ /* 0x000fe2000f8e00ff */
[----:B------:R-:W-:Y:S01]  /*2370*/  SHF.R.U32.HI R6, RZ, 0x3, R10 ;  /* 0x00000003ff067819 */ /* 0x000fe2000001160a */
[----:B------:R-:W-:Y:S01]  /*2380*/  UISETP.GT.AND UP0, UPT, UR17, UR9, UPT ;  /* 0x000000091100728c */ /* 0x000fe2000bf04270 */
[----:B------:R-:W-:-:S02]  /*2390*/  @!P0 LEA R14, P4, R8, c[0x0][0x170], 0x1 ;  /* 0x00005c00080e8a11 */ /* 0x000fc400078808ff */
[----:B------:R-:W-:Y:S01]  /*23a0*/  @!P3 IADD3 R10, P1, R16, UR20, RZ ;  /* 0x00000014100abc10 */ /* 0x000fe2000ff3e0ff */
[----:B------:R-:W-:Y:S01]  /*23b0*/  UIADD3 UR20, UR14, 0x1, -UR16 ;  /* 0x000000010e147890 */ /* 0x000fe2000fffe810 */
[----:B------:R-:W-:Y:S02]  /*23c0*/  SHF.R.S32.HI R2, RZ, 0x5, R96 ;  /* 0x00000005ff027819 */ /* 0x000fe40000011460 */
[----:B------:R-:W-:Y:S01]  /*23d0*/  @!P3 IADD3.X R13, R17, UR21, R13, P1, !PT ;  /* 0x00000015110dbc10 */ /* 0x000fe20008ffe40d */
[----:B----4-:R-:W-:Y:S01]  /*23e0*/  @!P5 IMAD.WIDE.U32 R18, R15, 0x30, R16 ;  /* 0x000000300f12d825 */ /* 0x010fe200078e0010 */
[----:B------:R-:W-:-:S04]  /*23f0*/  DEPBAR.LE SB0, 0x0 ;  /* 0x000080000000791a */ /* 0x000fc80000000000 */
[----:B------:R-:W-:Y:S01]  /*2400*/  BAR.SYNC.DEFER_BLOCKING 0x0 ;  /* 0x0000000000007b1d */ /* 0x000fe20000010000 */
[----:B------:R-:W-:Y:S02]  /*2410*/  @!P0 LEA.HI.X R15, R8, c[0x0][0x174], R9, 0x1, P4 ;  /* 0x00005d00080f8a11 */ /* 0x000fe400020f0c09 */
[C---:B------:R-:W-:Y:S02]  /*2420*/  @!P3 LEA R16, P4, R10.reuse, c[0x0][0x170], 0x1 ;  /* 0x00005c000a10ba11 */ /* 0x040fe400078808ff */
[----:B------:R-:W-:Y:S02]  /*2430*/  LOP3.LUT R97, R97, 0xfffffe00, RZ, 0xc0, !PT ;  /* 0xfffffe0061617812 */ /* 0x000fe400078ec0ff */
[----:B------:R-:W-:Y:S02]  /*2440*/  LOP3.LUT R6, R11, R6, RZ, 0x3c, !PT ;  /* 0x000000060b067212 */ /* 0x000fe400078e3cff */
[----:B------:R-:W-:Y:S01]  /*2450*/  @!P3 LEA.HI.X R17, R10, c[0x0][0x174], R13, 0x1, P4 ;  /* 0x00005d000a11ba11 */ /* 0x000fe200020f0c0d */
[----:B------:R-:W-:Y:S01]  /*2460*/  IMAD R7, R2, 0x400, R97 ;  /* 0x0000040002077824 */ /* 0x000fe200078e0261 */
[----:B------:R-:W-:Y:S01]  /*2470*/  @!P5 IADD3 R8, R19, UR12, RZ ;  /* 0x0000000c1308dc10 */ /* 0x000fe2000fffe0ff */
[----:B------:R-:W-:Y:S01]  /*2480*/  ULDC UR12, c[0x0][0x2e8] ;  /* 0x0000ba00000c7ab9 */ /* 0x000fe20000000800 */
[----:B------:R-:W-:Y:S01]  /*2490*/  @!P5 LEA R12, P1, R18, c[0x0][0x170], 0x1 ;  /* 0x00005c00120cda11 */ /* 0x000fe200078208ff */
[----:B------:R-:W-:Y:S01]  /*24a0*/  IMAD.IADD R234, R6, 0x1, R7 ;  /* 0x0000000106ea7824 */ /* 0x000fe200078e0207 */
[----:B------:R-:W-:Y:S01]  /*24b0*/  IADD3 R231, R233, 0x8020, RZ ;  /* 0x00008020e9e77810 */ /* 0x000fe20007ffe0ff */
[----:B------:R-:W-:Y:S01]  /*24c0*/  IMAD.MOV.U32 R7, RZ, RZ, 0x10 ;  /* 0x00000010ff077424 */ /* 0x000fe200078e00ff */
[----:B------:R-:W-:Y:S01]  /*24d0*/  @!P5 LEA.HI.X R13, R18, c[0x0][0x174], R8, 0x1, P1 ;  /* 0x00005d00120dda11 */ /* 0x000fe200008f0c08 */
[----:B------:R-:W-:Y:S01]  /*24e0*/  IMAD.SHL.U32 R234, R234, 0x2, RZ ;  /* 0x00000002eaea7824 */ /* 0x000fe200078e00ff */
[----:B------:R-:W-:Y:S01]  /*24f0*/  LEA R242, R2, UR13, 0x4 ;  /* 0x0000000d02f27c11 */ /* 0x000fe2000f8e20ff */
[----:B------:R-:W-:Y:S01]  /*2500*/  UIADD3 UR12, UR20, UR12, URZ ;  /* 0x0000000c140c7290 */ /* 0x000fe2000fffe03f */
        /* <DEDUP_REMOVED lines=37> */
[----:B------:R-:W-:Y:S01]  /*2760*/  @P3 STS.128 [R235+0x11000], RZ ;  /* 0x011000ffeb003388 */ /* 0x000fe20000000c00 */
[----:B------:R-:W-:Y:S01]  /*2770*/  IMAD.IADD R227, R233, 0x1, R0 ;  /* 0x00000001e9e37824 */ /* 0x000fe200078e0200 */
[----:B------:R-:W-:Y:S01]  /*2780*/  IADD3 R219, R231, 0x2000, RZ ;  /* 0x00002000e7db7810 */ /* 0x000fe20007ffe0ff */
[----:B------:R-:W-:Y:S01]  /*2790*/  IMAD.IADD R220, R0, 0x1, R231 ;  /* 0x0000000100dc7824 */ /* 0x000fe200078e02e7 */
[----:B------:R-:W-:Y:S01]  /*27a0*/  @P3 STS.128 [R235+0x13000], RZ ;  /* 0x013000ffeb003388 */ /* 0x000fe20000000c00 */
[----:B------:R-:W-:-:S02]  /*27b0*/  SHF.R.S32.HI R0, RZ, 0x1f, R247 ;  /* 0x0000001fff007819 */ /* 0x000fc400000114f7 */
[----:B------:R-:W-:Y:S01]  /*27c0*/  IADD3 R218, R231, 0x2800, RZ ;  /* 0x00002800e7da7810 */ /* 0x000fe20007ffe0ff */
[----:B------:R-:W-:Y:S01]  /*27d0*/  @P3 STS.128 [R235+0x15000], RZ ;  /* 0x015000ffeb003388 */ /* 0x000fe20000000c00 */
[----:B------:R-:W-:Y:S01]  /*27e0*/  LEA.HI R247, R0, R247, RZ, 0x2 ;  /* 0x000000f700f77211 */ /* 0x000fe200078f10ff */
[----:B------:R-:W-:Y:S01]  /*27f0*/  IMAD.IADD R0, R97, 0x1, R6 ;  /* 0x0000000161007824 */ /* 0x000fe200078e0206 */
[C---:B------:R-:W-:Y:S01]  /*2800*/  IADD3 R217, R231.reuse, 0x3000, RZ ;  /* 0x00003000e7d97810 */ /* 0x040fe20007ffe0ff */
[----:B------:R-:W-:Y:S01]  /*2810*/  @P3 STS.128 [R235+0x17000], RZ ;  /* 0x017000ffeb003388 */ /* 0x000fe20000000c00 */
[----:B------:R-:W-:Y:S02]  /*2820*/  SHF.R.S32.HI R247, RZ, 0x2, R247 ;  /* 0x00000002fff77819 */ /* 0x000fe400000114f7 */
[C---:B------:R-:W-:Y:S01]  /*2830*/  IADD3 R216, R231.reuse, 0x3800, RZ ;  /* 0x00003800e7d87810 */ /* 0x040fe20007ffe0ff */
[----:B------:R-:W-:Y:S01]  /*2840*/  @!PT LDS RZ, [RZ] ;  /* 0x00000000fffff984 */ /* 0x000fe20000000800 */
[----:B------:R-:W-:Y:S01]  /*2850*/  @!PT LDS RZ, [RZ] ;  /* 0x00000000fffff984 */ /* 0x000fe20000000800 */
[----:B------:R-:W-:Y:S01]  /*2860*/  @!PT LDS RZ, [RZ] ;  /* 0x00000000fffff984 */ /* 0x000fe20000000800 */
[----:B------:R4:W-:Y:S01]  /*2870*/  @!P3 LDGSTS.E.BYPASS.LTC128B.128 [R235+0x11000], [R16.64] ;  /* 0x1100000010ebbfae */ /* 0x0009e2000b901d52 */
[----:B------:R-:W-:Y:S01]  /*2880*/  IADD3 R215, R231, 0x4000, RZ ;  /* 0x00004000e7d77810 */ /* 0x000fe20007ffe0ff */
[----:B------:R-:W-:Y:S01]  /*2890*/  IMAD.IADD R242, R247, 0x1, R242 ;  /* 0x00000001f7f27824 */ /* 0x000fe200078e02f2 */
[C---:B------:R-:W-:Y:S01]  /*28a0*/  IADD3 R214, R231.reuse, 0x4800, RZ ;  /* 0x00004800e7d67810 */ /* 0x040fe20007ffe0ff */
[----:B------:R4:W-:Y:S01]  /*28b0*/  @!P3 LDGSTS.E.BYPASS.LTC128B.128 [R235+0x13000], [R16.64+0x80] ;  /* 0x1300008010ebbfae */ /* 0x0009e2000b901d52 */
[----:B------:R-:W-:-:S02]  /*28c0*/  IADD3 R213, R231, 0x5000, RZ ;  /* 0x00005000e7d57810 */ /* 0x000fc40007ffe0ff */
[C---:B------:R-:W-:Y:S01]  /*28d0*/  IADD3 R240, R242.reuse, 0x8, RZ ;  /* 0x00000008f2f07810 */ /* 0x040fe20007ffe0ff */
[----:B------:R4:W-:Y:S01]  /*28e0*/  @!P3 LDGSTS.E.BYPASS.LTC128B.128 [R235+0x15000], [R16.64+0x100] ;  /* 0x1500010010ebbfae */ /* 0x0009e2000b901d52 */
[----:B------:R-:W-:Y:S02]  /*28f0*/  IADD3 R243, R242, UR15, RZ ;  /* 0x0000000ff2f37c10 */ /* 0x000fe4000fffe0ff */
[----:B------:R-:W-:Y:S01]  /*2900*/  IADD3 R241, R240, UR15, RZ ;  /* 0x0000000ff0f17c10 */ /* 0x000fe2000fffe0ff */
[----:B------:R4:W-:Y:S01]  /*2910*/  @!P3 LDGSTS.E.BYPASS.LTC128B.128 [R235+0x17000], [R16.64+0x180] ;  /* 0x1700018010ebbfae */ /* 0x0009e2000b901d52 */
[----:B------:R-:W-:Y:S02]  /*2920*/  IADD3 R242, R242, UR12, RZ ;  /* 0x0000000cf2f27c10 */ /* 0x000fe4000fffe0ff */
[----:B------:R-:W-:Y:S01]  /*2930*/  IADD3 R240, R240, UR12, RZ ;  /* 0x0000000cf0f07c10 */ /* 0x000fe2000fffe0ff */
[----:B------:R-:W-:Y:S01]  /*2940*/  @P5 STS.128 [R235+0x11800], RZ ;  /* 0x011800ffeb005388 */ /* 0x000fe20000000c00 */
[----:B------:R-:W-:-:S02]  /*2950*/  IMNMX R242, R242, UR14, PT ;  /* 0x0000000ef2f27c17 */ /* 0x000fc4000b800200 */
[----:B------:R-:W-:Y:S01]  /*2960*/  IMNMX R240, R240, UR14, PT ;  /* 0x0000000ef0f07c17 */ /* 0x000fe2000b800200 */
[----:B------:R-:W-:Y:S01]  /*2970*/  @P5 STS.128 [R235+0x13800], RZ ;  /* 0x013800ffeb005388 */ /* 0x000fe20000000c00 */
[----:B------:R-:W-:Y:S02]  /*2980*/  IMNMX R243, RZ, R243, !PT ;  /* 0x000000f3fff37217 */ /* 0x000fe40007800200 */
[----:B------:R-:W-:Y:S01]  /*2990*/  IMNMX R241, RZ, R241, !PT ;  /* 0x000000f1fff17217 */ /* 0x000fe20007800200 */
[----:B------:R-:W-:Y:S01]  /*29a0*/  @P5 STS.128 [R235+0x15800], RZ ;  /* 0x015800ffeb005388 */ /* 0x000fe20000000c00 */
[C---:B------:R-:W-:Y:S02]  /*29b0*/  IADD3 R212, R231.reuse, 0x5800, RZ ;  /* 0x00005800e7d47810 */ /* 0x040fe40007ffe0ff */
[C---:B------:R-:W-:Y:S01]  /*29c0*/  IADD3 R211, R231.reuse, 0x6000, RZ ;  /* 0x00006000e7d37810 */ /* 0x040fe20007ffe0ff */
[----:B------:R-:W-:Y:S01]  /*29d0*/  @P5 STS.128 [R235+0x17800], RZ ;  /* 0x017800ffeb005388 */ /* 0x000fe20000000c00 */
[----:B------:R-:W-:-:S02]  /*29e0*/  IADD3 R210, R231, 0x6800, RZ ;  /* 0x00006800e7d27810 */ /* 0x000fc40007ffe0ff */
[C---:B------:R-:W-:Y:S01]  /*29f0*/  IADD3 R209, R231.reuse, 0x7000, RZ ;  /* 0x00007000e7d17810 */ /* 0x040fe20007ffe0ff */
[----:B------:R-:W-:Y:S01]  /*2a00*/  @!PT LDS RZ, [RZ] ;  /* 0x00000000fffff984 */ /* 0x000fe20000000800 */
[----:B------:R-:W-:Y:S01]  /*2a10*/  @!PT LDS RZ, [RZ] ;  /* 0x00000000fffff984 */ /* 0x000fe20000000800 */
[----:B------:R-:W-:Y:S01]  /*2a20*/  @!PT LDS RZ, [RZ] ;  /* 0x00000000fffff984 */ /* 0x000fe20000000800 */
[----:B------:R2:W-:Y:S01]  /*2a30*/  @!P5 LDGSTS.E.BYPASS.LTC128B.128 [R235+0x11800], [R12.64] ;  /* 0x118000000cebdfae */ /* 0x0005e2000b901d52 */
[----:B------:R-:W-:-:S03]  /*2a40*/  IADD3 R208, R231, 0x7800, RZ ;  /* 0x00007800e7d07810 */ /* 0x000fc60007ffe0ff */
[----:B------:R2:W-:Y:S04]  /*2a50*/  @!P5 LDGSTS.E.BYPASS.LTC128B.128 [R235+0x13800], [R12.64+0x80] ;  /* 0x138000800cebdfae */ /* 0x0005e8000b901d52 */
[----:B------:R2:W-:Y:S04]  /*2a60*/  @!P5 LDGSTS.E.BYPASS.LTC128B.128 [R235+0x15800], [R12.64+0x100] ;  /* 0x158001000cebdfae */ /* 0x0005e8000b901d52 */
[----:B------:R2:W-:Y:S04]  /*2a70*/  @!P5 LDGSTS.E.BYPASS.LTC128B.128 [R235+0x17800], [R12.64+0x180] ;  /* 0x178001800cebdfae */ /* 0x0005e8000b901d52 */
[----:B---3--:R-:W-:Y:S04]  /*2a80*/  LDSM.16.M88.4 R20, [R234] ;  /* 0x00000000ea14783b */ /* 0x008fe80000000200 */
[----:B------:R-:W4:Y:S04]  /*2a90*/  LDSM.16.M88.4 R28, [R233+0x8000] ;  /* 0x00800000e91c783b */ /* 0x000f280000000200 */
[----:B------:R-:W-:Y:S04]  /*2aa0*/  LDSM.16.M88.4 R32, [R232] ;  /* 0x00000000e820783b */ /* 0x000fe80000000200 */
[----:B------:R-:W-:Y:S04]  /*2ab0*/  LDSM.16.M88.4 R8, [R231] ;  /* 0x00000000e708783b */ /* 0x000fe80000000200 */
[----:B------:R-:W3:Y:S04]  /*2ac0*/  LDSM.16.M88.4 R40, [R233+0x8800] ;  /* 0x00880000e928783b */ /* 0x000ee80000000200 */
[----:B------:R-:W5:Y:S04]  /*2ad0*/  LDSM.16.M88.4 R72, [R233+0x9000] ;  /* 0x00900000e948783b */ /* 0x000f680000000200 */
[----:B-1----:R-:W1:Y:S04]  /*2ae0*/  LDSM.16.M88.4 R24, [R233+0x9800] ;  /* 0x00980000e918783b */ /* 0x002e680000000200 */
[----:B------:R-:W-:Y:S04]  /*2af0*/  LDSM.16.M88.4 R64, [R230] ;  /* 0x00000000e640783b */ /* 0x000fe80000000200 */
[----:B--2---:R-:W2:Y:S04]  /*2b00*/  LDSM.16.M88.4 R12, [R227+0x8000] ;  /* 0x00800000e30c783b */ /* 0x004ea80000000200 */
[----:B------:R-:W1:Y:S04]  /*2b10*/  LDSM.16.M88.4 R80, [R231+0x800] ;  /* 0x00080000e750783b */ /* 0x000e680000000200 */
[----:B------:R-:W1:Y:S01]  /*2b20*/  LDSM.16.M88.4 R48, [R231+0x1000] ;  /* 0x00100000e730783b */ /* 0x000e620000000200 */
[C---:B----4-:R-:W-:Y:S03]  /*2b30*/  HMMA.16816.F32.BF16 R16, R20.reuse, R28, RZ ;  /* 0x0000001c1410723c */ /* 0x050fe600000418ff */
[----:B------:R-:W4:Y:S04]  /*2b40*/  LDSM.16.M88.4 R36, [R231+0x1800] ;  /* 0x00180000e724783b */ /* 0x000f280000000200 */
[----:B------:R-:W-:Y:S01]  /*2b50*/  LDSM.16.M88.4 R60, [R227+0x8800] ;  /* 0x00880000e33c783b */ /* 0x000fe20000000200 */
[C---:B------:R-:W-:Y:S03]  /*2b60*/  HMMA.16816.F32.BF16 R28, R20.reuse, R30, RZ ;  /* 0x0000001e141c723c */ /* 0x040fe600000418ff */
[----:B------:R-:W-:Y:S04]  /*2b70*/  LDSM.16.M88.4 R56, [R227+0x9000] ;  /* 0x00900000e338783b */ /* 0x000fe80000000200 */
[----:B------:R-:W-:Y:S01]  /*2b80*/  LDSM.16.M88.4 R52, [R227+0x9800] ;  /* 0x00980000e334783b */ /* 0x000fe20000000200 */
[----:B---3--:R-:W-:Y:S03]  /*2b90*/  HMMA.16816.F32.BF16 R44, R20, R40, RZ ;  /* 0x00000028142c723c */ /* 0x008fe600000418ff */
[----:B------:R-:W-:Y:S04]  /*2ba0*/  LDSM.16.M88.4 R88, [R230+0x4000] ;  /* 0x00400000e658783b */ /* 0x000fe80000000200 */
[----:B------:R-:W-:Y:S01]  /*2bb0*/  LDSM.16.M88.4 R84, [R227+0xd000] ;  /* 0x00d00000e354783b */ /* 0x000fe20000000200 */
[C---:B------:R-:W-:Y:S03]  /*2bc0*/  HMMA.16816.F32.BF16 R16, R32.reuse, R8, R16 ;  /* 0x000000082010723c */ /* 0x040fe60000041810 */
[----:B------:R-:W-:Y:S04]  /*2bd0*/  LDSM.16.M88.4 R92, [R233+0xe000] ;  /* 0x00e00000e95c783b */ /* 0x000fe80000000200 */
[----:B------:R-:W0:Y:S01]  /*2be0*/  LDGDEPBAR ;  /* 0x00000000000079af */ /* 0x000e220000000000 */
[----:B------:R-:W-:Y:S03]  /*2bf0*/  HMMA.16816.F32.BF16 R28, R32, R10, R28 ;  /* 0x0000000a201c723c */ /* 0x000fe6000004181c */
[----:B------:R-:W-:Y:S05]  /*2c00*/  LDSM.16.M88.4 R8, [R220] ;  /* 0x00000000dc08783b */ /* 0x000fea0000000200 */
[C---:B-----5:R-:W-:Y:S08]  /*2c10*/  HMMA.16816.F32.BF16 R76, R20.reuse, R72, RZ ;  /* 0x00000048144c723c */ /* 0x060ff000000418ff */
[C---:B------:R-:W-:Y:S08]  /*2c20*/  HMMA.16816.F32.BF16 R40, R20.reuse, R42, RZ ;  /* 0x0000002a1428723c */ /* 0x040ff000000418ff */
[C---:B------:R-:W-:Y:S08]  /*2c30*/  HMMA.16816.F32.BF16 R72, R20.reuse, R74, RZ ;  /* 0x0000004a1448723c */ /* 0x040ff000000418ff */
[C---:B-1----:R-:W-:Y:S08]  /*2c40*/  HMMA.16816.F32.BF16 R68, R20.reuse, R24, RZ ;  /* 0x000000181444723c */ /* 0x042ff000000418ff */
[----:B------:R-:W-:Y:S01]  /*2c50*/  HMMA.16816.F32.BF16 R20, R20, R26, RZ ;  /* 0x0000001a1414723c */ /* 0x000fe200000418ff */
[----:B------:R-:W1:Y:S07]  /*2c60*/  LDSM.16.M88.4 R24, [R229] ;  /* 0x00000000e518783b */ /* 0x000e6e0000000200 */
[C---:B--2---:R-:W-:Y:S08]  /*2c70*/  HMMA.16816.F32.BF16 R16, R64.reuse, R12, R16 ;  /* 0x0000000c4010723c */ /* 0x044ff00000041810 */
[----:B------:R-:W-:Y:S01]  /*2c80*/  HMMA.16816.F32.BF16 R28, R64, R14, R28 ;  /* 0x0000000e401c723c */ /* 0x000fe2000004181c */
[----:B------:R-:W-:Y:S07]  /*2c90*/  LDSM.16.M88.4 R12, [R233+0xa000] ;  /* 0x00a00000e90c783b */ /* 0x000fee0000000200 */
        /* <DEDUP_REMOVED lines=8> */
[----:B------:R-:W2:Y:S04]  /*2d20*/  LDSM.16.M88.4 R32, [R234+0x2000] ;  /* 0x00200000ea20783b */ /* 0x000ea80000000200 */
[----:B------:R-:W3:Y:S03]  /*2d30*/  LDSM.16.M88.4 R36, [R220+0x1800] ;  /* 0x00180000dc24783b */ /* 0x000ee60000000200 */
[C---:B-1----:R-:W-:Y:S08]  /*2d40*/  HMMA.16816.F32.BF16 R16, R24.reuse, R8, R16 ;  /* 0x000000081810723c */ /* 0x042ff00000041810 */
        /* <DEDUP_REMOVED lines=66> */
[----:B------:R-:W2:Y:S07]  /*3170*/  LDSM.16.M88.4 R20, [R227+0xc000] ;  /* 0x00c00000e314783b */ /* 0x000eae0000000200 */
        /* <DEDUP_REMOVED lines=8> */
[----:B------:R-:W3:Y:S04]  /*3200*/  LDSM.16.M88.4 R36, [R231+0x5000] ;  /* 0x00500000e724783b */ /* 0x000ee80000000200 */
[----:B------:R-:W5:Y:S03]  /*3210*/  LDSM.16.M88.4 R32, [R231+0x5800] ;  /* 0x00580000e720783b */ /* 0x000f660000000200 */
[C---:B-1----:R-:W-:Y:S08]  /*3220*/  HMMA.16816.F32.BF16 R16, R24.reuse, R8, R16 ;  /* 0x000000081810723c */ /* 0x042ff00000041810 */
[----:B------:R-:W-:Y:S01]  /*3230*/  HMMA.16816.F32.BF16 R28, R24, R10, R28 ;  /* 0x0000000a181c723c */ /* 0x000fe2000004181c */
[----:B------:R-:W-:Y:S07]  /*3240*/  LDSM.16.M88.4 R8, [R220+0x4000] ;  /* 0x00400000dc08783b */ /* 0x000fee0000000200 */
[C---:B------:R-:W-:Y:S08]  /*3250*/  HMMA.16816.F32.BF16 R44, R12.reuse, R60, R44 ;  /* 0x0000003c0c2c723c */ /* 0x040ff0000004182c */
[C---:B------:R-:W-:Y:S01]  /*3260*/  HMMA.16816.F32.BF16 R40, R12.reuse, R62, R40 ;  /* 0x0000003e0c28723c */ /* 0x040fe20000041828 */
[----:B------:R-:W1:Y:S07]  /*3270*/  LDSM.16.M88.4 R60, [R229+0x4000] ;  /* 0x00400000e53c783b */ /* 0x000e6e0000000200 */
[C---:B------:R-:W-:Y:S08]  /*3280*/  HMMA.16816.F32.BF16 R76, R12.reuse, R56, R76 ;  /* 0x000000380c4c723c */ /* 0x040ff0000004184c */
[C---:B------:R-:W-:Y:S01]  /*3290*/  HMMA.16816.F32.BF16 R72, R12.reuse, R58, R72 ;  /* 0x0000003a0c48723c */ /* 0x040fe20000041848 */
[----:B------:R-:W-:Y:S07]  /*32a0*/  LDSM.16.M88.4 R56, [R220+0x4800] ;  /* 0x00480000dc38783b */ /* 0x000fee0000000200 */
[C---:B----4-:R-:W-:Y:S08]  /*32b0*/  HMMA.16816.F32.BF16 R68, R12.reuse, R52, R68 ;  /* 0x000000340c44723c */ /* 0x050ff00000041844 */
[----:B------:R-:W-:Y:S01]  /*32c0*/  HMMA.16816.F32.BF16 R64, R12, R54, R64 ;  /* 0x000000360c40723c */ /* 0x000fe20000041840 */
[----:B------:R-:W4:Y:S04]  /*32d0*/  LDSM.16.M88.4 R12, [R227+0xc800] ;  /* 0x00c80000e30c783b */ /* 0x000f280000000200 */
[----:B------:R-:W-:Y:S03]  /*32e0*/  LDSM.16.M88.4 R52, [R220+0x5000] ;  /* 0x00500000dc34783b */ /* 0x000fe60000000200 */
[C---:B--2---:R-:W-:Y:S08]  /*32f0*/  HMMA.16816.F32.BF16 R16, R88.reuse, R20, R16 ;  /* 0x000000145810723c */ /* 0x044ff00000041810 */
[----:B------:R-:W-:Y:S01]  /*3300*/  HMMA.16816.F32.BF16 R28, R88, R22, R28 ;  /* 0x00000016581c723c */ /* 0x000fe2000004181c */
[----:B------:R-:W-:Y:S07]  /*3310*/  LDSM.16.M88.4 R20, [R231+0x6000] ;  /* 0x00600000e714783b */ /* 0x000fee0000000200 */
[C---:B---3--:R-:W-:Y:S08]  /*3320*/  HMMA.16816.F32.BF16 R76, R24.reuse, R36, R76 ;  /* 0x00000024184c723c */ /* 0x048ff0000004184c */
        /* <DEDUP_REMOVED lines=8> */
[----:B------:R-:W-:Y:S03]  /*33b0*/  LDSM.16.M88.4 R32, [R233+0xe800] ;  /* 0x00e80000e920783b */ /* 0x000fe60000000200 */
[C---:B-1----:R-:W-:Y:S08]  /*33c0*/  HMMA.16816.F32.BF16 R16, R60.reuse, R8, R16 ;  /* 0x000000083c10723c */ /* 0x042ff00000041810 */
[----:B------:R-:W-:Y:S01]  /*33d0*/  HMMA.16816.F32.BF16 R28, R60, R10, R28 ;  /* 0x0000000a3c1c723c */ /* 0x000fe2000004181c */
[----:B------:R-:W-:Y:S07]  /*33e0*/  LDSM.16.M88.4 R8, [R230+0x6000] ;  /* 0x00600000e608783b */ /* 0x000fee0000000200 */
[C---:B------:R-:W-:Y:S08]  /*33f0*/  HMMA.16816.F32.BF16 R76, R88.reuse, R84, R76 ;  /* 0x00000054584c723c */ /* 0x040ff0000004184c */
[C---:B----4-:R-:W-:Y:S08]  /*3400*/  HMMA.16816.F32.BF16 R44, R88.reuse, R12, R44 ;  /* 0x0000000c582c723c */ /* 0x050ff0000004182c */
[C---:B------:R-:W-:Y:S01]  /*3410*/  HMMA.16816.F32.BF16 R40, R88.reuse, R14, R40 ;  /* 0x0000000e5828723c */ /* 0x040fe20000041828 */
[----:B------:R-:W-:Y:S07]  /*3420*/  LDSM.16.M88.4 R12, [R227+0xe000] ;  /* 0x00e00000e30c783b */ /* 0x000fee0000000200 */
[----:B------:R-:W-:Y:S01]  /*3430*/  HMMA.16816.F32.BF16 R72, R88, R86, R72 ;  /* 0x000000565848723c */ /* 0x000fe20000041848 */
[----:B------:R-:W-:Y:S07]  /*3440*/  LDSM.16.M88.4 R84, [R233+0xf800] ;  /* 0x00f80000e954783b */ /* 0x000fee0000000200 */
[----:B--2---:R-:W-:Y:S08]  /*3450*/  HMMA.16816.F32.BF16 R16, R36, R92, R16 ;  /* 0x0000005c2410723c */ /* 0x004ff00000041810 */
[C---:B------:R-:W-:Y:S08]  /*3460*/  HMMA.16816.F32.BF16 R68, R88.reuse, R80, R68 ;  /* 0x000000505844723c */ /* 0x040ff00000041844 */
[----:B------:R-:W-:Y:S01]  /*3470*/  HMMA.16816.F32.BF16 R64, R88, R82, R64 ;  /* 0x000000525840723c */ /* 0x000fe20000041840 */
[----:B------:R-:W1:Y:S04]  /*3480*/  LDSM.16.M88.4 R88, [R233+0xf000] ;  /* 0x00f00000e958783b */ /* 0x000e680000000200 */
[----:B------:R-:W-:Y:S03]  /*3490*/  LDSM.16.M88.4 R80, [R231+0x6800] ;  /* 0x00680000e750783b */ /* 0x000fe60000000200 */
[----:B------:R-:W-:Y:S08]  /*34a0*/  HMMA.16816.F32.BF16 R28, R36, R94, R28 ;  /* 0x0000005e241c723c */ /* 0x000ff0000004181c */
[C---:B------:R-:W-:Y:S01]  /*34b0*/  HMMA.16816.F32.BF16 R92, R60.reuse, R52, R76 ;  /* 0x000000343c5c723c */ /* 0x040fe2000004184c */
[----:B------:R-:W-:Y:S07]  /*34c0*/  LDSM.16.M88.4 R76, [R220+0x6000] ;  /* 0x00600000dc4c783b */ /* 0x000fee0000000200 */
[C---:B------:R-:W-:Y:S08]  /*34d0*/  HMMA.16816.F32.BF16 R44, R60.reuse, R56, R44 ;  /* 0x000000383c2c723c */ /* 0x040ff0000004182c */
[C---:B------:R-:W-:Y:S08]  /*34e0*/  HMMA.16816.F32.BF16 R40, R60.reuse, R58, R40 ;  /* 0x0000003a3c28723c */ /* 0x040ff00000041828 */
[----:B------:R-:W-:Y:S08]  /*34f0*/  HMMA.16816.F32.BF16 R72, R60, R54, R72 ;  /* 0x000000363c48723c */ /* 0x000ff00000041848 */
[C---:B---3--:R-:W-:Y:S01]  /*3500*/  HMMA.16816.F32.BF16 R56, R24.reuse, R20, R16 ;  /* 0x000000141838723c */ /* 0x048fe20000041810 */
[----:B------:R-:W-:Y:S07]  /*3510*/  LDSM.16.M88.4 R16, [R229+0x6000] ;  /* 0x00600000e510783b */ /* 0x000fee0000000200 */
[----:B------:R-:W-:Y:S01]  /*3520*/  HMMA.16816.F32.BF16 R28, R24, R22, R28 ;  /* 0x00000016181c723c */ /* 0x000fe2000004181c */
[----:B------:R-:W2:Y:S07]  /*3530*/  LDSM.16.M88.4 R20, [R231+0x7000] ;  /* 0x00700000e714783b */ /* 0x000eae0000000200 */
[C---:B-1----:R-:W-:Y:S08]  /*3540*/  HMMA.16816.F32.BF16 R92, R36.reuse, R88, R92 ;  /* 0x00000058245c723c */ /* 0x042ff0000004185c */
[----:B------:R-:W-:Y:S08]  /*3550*/  HMMA.16816.F32.BF16 R72, R36, R90, R72 ;  /* 0x0000005a2448723c */ /* 0x000ff00000041848 */
[C---:B------:R-:W-:Y:S08]  /*3560*/  HMMA.16816.F32.BF16 R56, R8.reuse, R12, R56 ;  /* 0x0000000c0838723c */ /* 0x040ff00000041838 */
[----:B------:R-:W-:Y:S01]  /*3570*/  HMMA.16816.F32.BF16 R28, R8, R14, R28 ;  /* 0x0000000e081c723c */ /* 0x000fe2000004181c */
[----:B------:R-:W1:Y:S07]  /*3580*/  LDSM.16.M88.4 R12, [R227+0xf000] ;  /* 0x00f00000e30c783b */ /* 0x000e6e0000000200 */
[----:B------:R-:W-:Y:S08]  /*3590*/  HMMA.16816.F32.BF16 R44, R36, R32, R44 ;  /* 0x00000020242c723c */ /* 0x000ff0000004182c */
[----:B------:R-:W-:Y:S08]  /*35a0*/  HMMA.16816.F32.BF16 R68, R60, R48, R68 ;  /* 0x000000303c44723c */ /* 0x000ff00000041844 */
[----:B------:R-:W-:Y:S01]  /*35b0*/  HMMA.16816.F32.BF16 R40, R36, R34, R40 ;  /* 0x000000222428723c */ /* 0x000fe20000041828 */
[----:B------:R-:W3:Y:S07]  /*35c0*/  LDSM.16.M88.4 R32, [R227+0xe800] ;  /* 0x00e80000e320783b */ /* 0x000eee0000000200 */
[----:B------:R-:W-:Y:S01]  /*35d0*/  HMMA.16816.F32.BF16 R64, R60, R50, R64 ;  /* 0x000000323c40723c */ /* 0x000fe20000041840 */
[----:B------:R-:W4:Y:S07]  /*35e0*/  LDSM.16.M88.4 R48, [R231+0x7800] ;  /* 0x00780000e730783b */ /* 0x000f2e0000000200 */
[C---:B--2---:R-:W-:Y:S08]  /*35f0*/  HMMA.16816.F32.BF16 R92, R24.reuse, R20, R92 ;  /* 0x00000014185c723c */ /* 0x044ff0000004185c */
[C---:B------:R-:W-:Y:S01]  /*3600*/  HMMA.16816.F32.BF16 R72, R24.reuse, R22, R72 ;  /* 0x000000161848723c */ /* 0x040fe20000041848 */
[----:B------:R-:W2:Y:S07]  /*3610*/  LDSM.16.M88.4 R20, [R220+0x7000] ;  /* 0x00700000dc14783b */ /* 0x000eae0000000200 */
[----:B------:R-:W-:Y:S08]  /*3620*/  HMMA.16816.F32.BF16 R44, R24, R80, R44 ;  /* 0x00000050182c723c */ /* 0x000ff0000004182c */
[C---:B------:R-:W-:Y:S08]  /*3630*/  HMMA.16816.F32.BF16 R68, R36.reuse, R84, R68 ;  /* 0x000000542444723c */ /* 0x040ff00000041844 */
[----:B------:R-:W-:Y:S01]  /*3640*/  HMMA.16816.F32.BF16 R64, R36, R86, R64 ;  /* 0x000000562440723c */ /* 0x000fe20000041840 */
[----:B------:R-:W5:Y:S07]  /*3650*/  LDSM.16.M88.4 R36, [R220+0x6800] ;  /* 0x00680000dc24783b */ /* 0x000f6e0000000200 */
[----:B-1----:R-:W-:Y:S08]  /*3660*/  HMMA.16816.F32.BF16 R92, R8, R12, R92 ;  /* 0x0000000c085c723c */ /* 0x002ff0000004185c */
[----:B------:R-:W-:Y:S08]  /*3670*/  HMMA.16816.F32.BF16 R40, R24, R82, R40 ;  /* 0x000000521828723c */ /* 0x000ff00000041828 */
[C---:B------:R-:W-:Y:S01]  /*3680*/  HMMA.16816.F32.BF16 R72, R8.reuse, R14, R72 ;  /* 0x0000000e0848723c */ /* 0x040fe20000041848 */
[----:B------:R-:W1:Y:S07]  /*3690*/  LDSM.16.M88.4 R12, [R227+0xf800] ;  /* 0x00f80000e30c783b */ /* 0x000e6e0000000200 */
[----:B---3--:R-:W-:Y:S08]  /*36a0*/  HMMA.16816.F32.BF16 R44, R8, R32, R44 ;  /* 0x00000020082c723c */ /* 0x008ff0000004182c */
[----:B----4-:R-:W-:Y:S08]  /*36b0*/  HMMA.16816.F32.BF16 R68, R24, R48, R68 ;  /* 0x000000301844723c */ /* 0x010ff00000041844 */
[----:B--2---:R-:W-:Y:S07]  /*36c0*/  HMMA.16816.F32.BF16 R92, R16, R20, R92 ;  /* 0x00000014105c723c */ /* 0x004fee000004185c */
[----:B------:R-:W-:Y:S01]  /*36d0*/  IMAD.U32 R21, RZ, RZ, UR17 ;  /* 0x00000011ff157e24 */ /* 0x000fe2000f8e00ff */
[----:B------:R-:W-:Y:S08]  /*36e0*/  HMMA.16816.F32.BF16 R40, R8, R34, R40 ;  /* 0x000000220828723c */ /* 0x000ff00000041828 */
[----:B------:R-:W-:Y:S07]  /*36f0*/  HMMA.16816.F32.BF16 R64, R24, R50, R64 ;  /* 0x000000321840723c */ /* 0x000fee0000041840 */
[----:B------:R-:W-:Y:S01]  /*3700*/  IMAD R26, R21, 0x40, R246 ;  /* 0x00000040151a7824 */ /* 0x000fe200078e02f6 */
[----:B------:R-:W-:Y:S01]  /*3710*/  HMMA.16816.F32.BF16 R56, R16, R76, R56 ;  /* 0x0000004c1038723c */ /* 0x000fe20000041838 */
[----:B------:R-:W-:-:S02]  /*3720*/  FMUL.FTZ R93, R93, c[0x0][0x2ec] ;  /* 0x0000bb005d5d7a20 */ /* 0x000fc40000410000 */
[----:B------:R-:W-:Y:S01]  /*3730*/  FMUL.FTZ R92, R92, c[0x0][0x2ec] ;  /* 0x0000bb005c5c7a20 */ /* 0x000fe20000410000 */
[C---:B------:R-:W-:Y:S01]  /*3740*/  IADD3 R4, R26.reuse, 0x1, RZ ;  /* 0x000000011a047810 */ /* 0x040fe20007ffe0ff */
[----:B------:R-:W-:Y:S01]  /*3750*/  MUFU.TANH R183, R93 ;  /* 0x0000005d00b77308 */ /* 0x000fe20000002400 */
[----:B------:R-:W-:Y:S01]  /*3760*/  IADD3 R2, R26, 0x8, RZ ;  /* 0x000000081a027810 */ /* 0x000fe20007ffe0ff */
[----:B------:R-:W-:Y:S01]  /*3770*/  FMUL.FTZ R94, R94, c[0x0][0x2ec] ;  /* 0x0000bb005e5e7a20 */ /* 0x000fe20000410000 */
[----:B------:R-:W-:Y:S01]  /*3780*/  HMMA.16816.F32.BF16 R72, R16, R22, R72 ;  /* 0x000000161048723c */ /* 0x000fe20000041848 */
[----:B------:R-:W2:Y:S01]  /*3790*/  LDSM.16.M88.4 R20, [R220+0x7800] ;  /* 0x00780000dc14783b */ /* 0x000ea20000000200 */
[C---:B------:R-:W-:Y:S01]  /*37a0*/  ISETP.GE.AND P2, PT, R4.reuse, R242, PT ;  /* 0x000000f20400720c */ /* 0x040fe20003f46270 */
[----:B------:R-:W-:Y:S01]  /*37b0*/  FMUL.FTZ R95, R95, c[0x0][0x2ec] ;  /* 0x0000bb005f5f7a20 */ /* 0x000fe20000410000 */
[C---:B------:R-:W-:Y:S01]  /*37c0*/  ISETP.GE.AND P4, PT, R4.reuse, R240, PT ;  /* 0x000000f00400720c */ /* 0x040fe20003f86270 */
[----:B------:R-:W-:Y:S01]  /*37d0*/  MUFU.TANH R191, R92 ;  /* 0x0000005c00bf7308 */ /* 0x000fe20000002400 */
[----:B------:R-:W-:Y:S01]  /*37e0*/  ISETP.LT.OR P2, PT, R4, R243, P2 ;  /* 0x000000f30400720c */ /* 0x000fe20001741670 */
[----:B------:R-:W-:-:S04]  /*37f0*/  DEPBAR.LE SB0, 0x0 ;  /* 0x000080000000791a */ /* 0x000fc80000000000 */
[C---:B------:R-:W-:Y:S01]  /*3800*/  HMMA.16816.F32.BF16 R28, R16.reuse, R78, R28 ;  /* 0x0000004e101c723c */ /* 0x040fe2000004181c */
[----:B------:R-:W-:Y:S01]  /*3810*/  ISETP.LT.OR P4, PT, R4, R241, P4 ;  /* 0x000000f10400720c */ /* 0x000fe20002781670 */
[----:B------:R-:W-:Y:S01]  /*3820*/  MUFU.TANH R196, R94 ;  /* 0x0000005e00c47308 */ /* 0x000fe20000002400 */
[----:B------:R-:W-:Y:S02]  /*3830*/  IADD3 R4, R26, 0x9, RZ ;  /* 0x000000091a047810 */ /* 0x000fe40007ffe0ff */
[----:B------:R-:W-:Y:S01]  /*3840*/  FMUL.FTZ R34, R57, c[0x0][0x2ec] ;  /* 0x0000bb0039227a20 */ /* 0x000fe20000410000 */
[----:B------:R-:W-:Y:S01]  /*3850*/  ISETP.GE.AND P5, PT, R2, R242, PT ;  /* 0x000000f20200720c */ /* 0x000fe20003fa6270 */
[----:B------:R-:W-:Y:S01]  /*3860*/  FMUL.FTZ R32, R56, c[0x0][0x2ec] ;  /* 0x0000bb0038207a20 */ /* 0x000fe20000410000 */
[----:B-----5:R-:W-:Y:S01]  /*3870*/  HMMA.16816.F32.BF16 R44, R16, R36, R44 ;  /* 0x00000024102c723c */ /* 0x020fe2000004182c */
[----:B------:R-:W-:Y:S01]  /*3880*/  FMUL.FTZ R35, R58, c[0x0][0x2ec] ;  /* 0x0000bb003a237a20 */ /* 0x000fe20000410000 */
[----:B------:R-:W-:Y:S01]  /*3890*/  ISETP.GE.AND P0, PT, R2, R240, PT ;  /* 0x000000f00200720c */ /* 0x000fe20003f06270 */
[----:B------:R-:W3:Y:S01]  /*38a0*/  MUFU.TANH R34, R34 ;  /* 0x0000002200227308 */ /* 0x000ee20000002400 */
[-C--:B------:R-:W-:Y:S01]  /*38b0*/  ISETP.GE.AND P1, PT, R26, R242.reuse, PT ;  /* 0x000000f21a00720c */ /* 0x080fe20003f26270 */
[----:B------:R-:W-:Y:S01]  /*38c0*/  FMUL.FTZ R33, R59, c[0x0][0x2ec] ;  /* 0x0000bb003b217a20 */ /* 0x000fe20000410000 */
[----:B------:R-:W-:Y:S01]  /*38d0*/  ISETP.GE.AND P6, PT, R4, R242, PT ;  /* 0x000000f20400720c */ /* 0x000fe20003fc6270 */
[----:B------:R-:W-:Y:S01]  /*38e0*/  FMUL.FTZ R72, R72, c[0x0][0x2ec] ;  /* 0x0000bb0048487a20 */ /* 0x000fe20000410000 */
[----:B-1----:R-:W-:Y:S01]  /*38f0*/  HMMA.16816.F32.BF16 R68, R8, R12, R68 ;  /* 0x0000000c0844723c */ /* 0x002fe20000041844 */
[C---:B------:R-:W-:Y:S01]  /*3900*/  ISETP.LT.OR P5, PT, R2.reuse, R243, P5 ;  /* 0x000000f30200720c */ /* 0x040fe20002fa1670 */
[----:B------:R-:W-:Y:S01]  /*3910*/  FMUL.FTZ R73, R73, c[0x0][0x2ec] ;  /* 0x0000bb0049497a20 */ /* 0x000fe20000410000 */
[----:B------:R-:W1:Y:S01]  /*3920*/  MUFU.TANH R32, R32 ;  /* 0x0000002000207308 */ /* 0x000e620000002400 */
[----:B------:R-:W-:Y:S01]  /*3930*/  ISETP.LT.OR P0, PT, R2, R241, P0 ;  /* 0x000000f10200720c */ /* 0x000fe20000701670 */
[----:B------:R-:W-:Y:S01]  /*3940*/  FMUL.FTZ R74, R74, c[0x0][0x2ec] ;  /* 0x0000bb004a4a7a20 */ /* 0x000fe20000410000 */
[----:B------:R-:W-:Y:S01]  /*3950*/  IADD3 R2, R26, 0x10, RZ ;  /* 0x000000101a027810 */ /* 0x000fe20007ffe0ff */
[----:B------:R-:W-:Y:S01]  /*3960*/  FMUL.FTZ R75, R75, c[0x0][0x2ec] ;  /* 0x0000bb004b4b7a20 */ /* 0x000fe20000410000 */
[----:B------:R-:W-:Y:S01]  /*3970*/  HMMA.16816.F32.BF16 R40, R16, R38, R40 ;  /* 0x000000261028723c */ /* 0x000fe20000041828 */
[----:B------:R-:W-:Y:S01]  /*3980*/  FMUL.FTZ R28, R28, c[0x0][0x2ec] ;  /* 0x0000bb001c1c7a20 */ /* 0x000fe20000410000 */
[-C--:B------:R-:W-:Y:S01]  /*3990*/  ISETP.LT.OR P1, PT, R26, R243.reuse, P1 ;  /* 0x000000f31a00720c */ /* 0x080fe20000f21670 */
[----:B------:R-:W-:Y:S01]  /*39a0*/  FMUL.FTZ R29, R29, c[0x0][0x2ec] ;  /* 0x0000bb001d1d7a20 */ /* 0x000fe20000410000 */
[----:B------:R-:W4:Y:S01]  /*39b0*/  MUFU.TANH R35, R35 ;  /* 0x0000002300237308 */ /* 0x000f220000002400 */
[----:B------:R-:W-:Y:S01]  /*39c0*/  FMUL.FTZ R30, R30, c[0x0][0x2ec] ;  /* 0x0000bb001e1e7a20 */ /* 0x000fe20000410000 */
[----:B------:R-:W-:Y:S01]  /*39d0*/  ISETP.LT.OR P6, PT, R4, R243, P6 ;  /* 0x000000f30400720c */ /* 0x000fe200037c1670 */
[----:B------:R-:W-:Y:S01]  /*39e0*/  FMUL.FTZ R31, R31, c[0x0][0x2ec] ;  /* 0x0000bb001f1f7a20 */ /* 0x000fe20000410000 */
[----:B------:R-:W-:Y:S01]  /*39f0*/  HMMA.16816.F32.BF16 R64, R8, R14, R64 ;  /* 0x0000000e0840723c */ /* 0x000fe20000041840 */
[----:B------:R-:W-:Y:S01]  /*3a00*/  FMUL.FTZ R39, R44, c[0x0][0x2ec] ;  /* 0x0000bb002c277a20 */ /* 0x000fe20000410000 */
[----:B---3--:R-:W-:Y:S01]  /*3a10*/  FSEL R25, R34, -INF , !P2 ;  /* 0xff80000022197808 */ /* 0x008fe20005000000 */
[----:B------:R-:W-:Y:S01]  /*3a20*/  FMUL.FTZ R44, R46, c[0x0][0x2ec] ;  /* 0x0000bb002e2c7a20 */ /* 0x000fe20000410000 */
[----:B------:R-:W3:Y:S01]  /*3a30*/  MUFU.TANH R28, R28 ;  /* 0x0000001c001c7308 */ /* 0x000ee20000002400 */
[----:B------:R-:W-:Y:S01]  /*3a40*/  IADD3 R12, R26, 0x18, RZ ;  /* 0x000000181a0c7810 */ /* 0x000fe20007ffe0ff */
[----:B------:R-:W-:Y:S01]  /*3a50*/  FMUL.FTZ R37, R47, c[0x0][0x2ec] ;  /* 0x0000bb002f257a20 */ /* 0x000fe20000410000 */
[----:B-1----:R-:W-:Y:S01]  /*3a60*/  FSEL R24, R32, -INF , !P1 ;  /* 0xff80000020187808 */ /* 0x002fe20004800000 */
[----:B--2---:R-:W-:Y:S01]  /*3a70*/  HMMA.16816.F32.BF16 R68, R16, R20, R68 ;  /* 0x000000141044723c */ /* 0x004fe20000041844 */
[-C--:B------:R-:W-:Y:S01]  /*3a80*/  ISETP.GE.AND P2, PT, R2, R240.reuse, PT ;  /* 0x000000f00200720c */ /* 0x080fe20003f46270 */
[----:B------:R-:W-:Y:S01]  /*3a90*/  FMUL.FTZ R38, R45, c[0x0][0x2ec] ;  /* 0x0000bb002d267a20 */ /* 0x000fe20000410000 */
[----:B------:R-:W-:Y:S01]  /*3aa0*/  ISETP.GE.AND P3, PT, R26, R240, PT ;  /* 0x000000f01a00720c */ /* 0x000fe20003f66270 */
[----:B------:R3:W1:Y:S01]  /*3ab0*/  MUFU.TANH R27, R29 ;  /* 0x0000001d001b7308 */ /* 0x0006620000002400 */
[----:B------:R-:W-:-:S02]  /*3ac0*/  ISETP.LT.OR P2, PT, R2, R241, P2 ;  /* 0x000000f10200720c */ /* 0x000fc40001741670 */
[----:B------:R-:W-:Y:S01]  /*3ad0*/  IADD3 R8, R26, 0x19, RZ ;  /* 0x000000191a087810 */ /* 0x000fe20007ffe0ff */
[----:B------:R-:W-:Y:S01]  /*3ae0*/  FMUL.FTZ R43, R43, c[0x0][0x2ec] ;  /* 0x0000bb002b2b7a20 */ /* 0x000fe20000410000 */
[----:B------:R-:W-:Y:S01]  /*3af0*/  ISETP.GE.AND P1, PT, R2, R242, PT ;  /* 0x000000f20200720c */ /* 0x000fe20003f26270 */
[----:B------:R-:W-:Y:S01]  /*3b00*/  FMUL.FTZ R36, R40, c[0x0][0x2ec] ;  /* 0x0000bb0028247a20 */ /* 0x000fe20000410000 */
[C---:B------:R-:W-:Y:S01]  /*3b10*/  ISETP.LT.OR P3, PT, R26.reuse, R241, P3 ;  /* 0x000000f11a00720c */ /* 0x040fe20001f61670 */
[----:B------:R-:W2:Y:S01]  /*3b20*/  MUFU.TANH R44, R44 ;  /* 0x0000002c002c7308 */ /* 0x000ea20000002400 */
[----:B------:R-:W-:Y:S01]  /*3b30*/  IADD3 R13, R26, 0x11, RZ ;  /* 0x000000111a0d7810 */ /* 0x000fe20007ffe0ff */
[----:B------:R-:W-:Y:S01]  /*3b40*/  FMUL.FTZ R40, R41, c[0x0][0x2ec] ;  /* 0x0000bb0029287a20 */ /* 0x000fe20000410000 */
[----:B------:R-:W-:Y:S01]  /*3b50*/  ISETP.LT.OR P1, PT, R2, R243, P1 ;  /* 0x000000f30200720c */ /* 0x000fe20000f21670 */
[----:B------:R-:W-:Y:S01]  /*3b60*/  HMMA.16816.F32.BF16 R64, R16, R22, R64 ;  /* 0x000000161040723c */ /* 0x000fe20000041840 */
[----:B----4-:R-:W-:Y:S01]  /*3b70*/  FSEL R6, R35, -INF , !P3 ;  /* 0xff80000023067808 */ /* 0x010fe20005800000 */
[----:B------:R-:W-:Y:S01]  /*3b80*/  FMUL.FTZ R41, R42, c[0x0][0x2ec] ;  /* 0x0000bb002a297a20 */ /* 0x000fe20000410000 */
[----:B------:R-:W-:Y:S01]  /*3b90*/  ISETP.GE.AND P3, PT, R4, R240, PT ;  /* 0x000000f00400720c */ /* 0x000fe20003f66270 */
[----:B------:R-:W4:Y:S01]  /*3ba0*/  MUFU.TANH R30, R30 ;  /* 0x0000001e001e7308 */ /* 0x000f220000002400 */
[----:B---3--:R-:W-:-:S02]  /*3bb0*/  FSEL R29, R28, -INF , !P5 ;  /* 0xff8000001c1d7808 */ /* 0x008fc40006800000 */
[----:B-1----:R-:W-:Y:S01]  /*3bc0*/  FSEL R27, R27, -INF , !P6 ;  /* 0xff8000001b1b7808 */ /* 0x002fe20007000000 */
[----:B------:R-:W-:Y:S01]  /*3bd0*/  FMUL.FTZ R68, R68, c[0x0][0x2ec] ;  /* 0x0000bb0044447a20 */ /* 0x000fe20000410000 */
[C---:B------:R-:W-:Y:S01]  /*3be0*/  ISETP.GE.AND P5, PT, R12.reuse, R242, PT ;  /* 0x000000f20c00720c */ /* 0x040fe20003fa6270 */
[----:B------:R-:W-:Y:S01]  /*3bf0*/  FMUL.FTZ R69, R69, c[0x0][0x2ec] ;  /* 0x0000bb0045457a20 */ /* 0x000fe20000410000 */
[C---:B------:R-:W-:Y:S01]  /*3c00*/  ISETP.GE.AND P6, PT, R12.reuse, R240, PT ;  /* 0x000000f00c00720c */ /* 0x040fe20003fc6270 */
[----:B------:R-:W1:Y:S01]  /*3c10*/  MUFU.TANH R32, R43 ;  /* 0x0000002b00207308 */ /* 0x000e620000002400 */
[C---:B------:R-:W-:Y:S01]  /*3c20*/  ISETP.LT.OR P5, PT, R12.reuse, R243, P5 ;  /* 0x000000f30c00720c */ /* 0x040fe20002fa1670 */
[----:B------:R-:W-:Y:S01]  /*3c30*/  FMUL.FTZ R71, R71, c[0x0][0x2ec] ;  /* 0x0000bb0047477a20 */ /* 0x000fe20000410000 */
[----:B------:R-:W-:Y:S02]  /*3c40*/  ISETP.LT.OR P6, PT, R12, R241, P6 ;  /* 0x000000f10c00720c */ /* 0x000fe400037c1670 */
[----:B--2---:R-:W-:-:S02]  /*3c50*/  FSEL R12, R44, -INF , !P2 ;  /* 0xff8000002c0c7808 */ /* 0x004fc40005000000 */
[-C--:B------:R-:W-:Y:S01]  /*3c60*/  ISETP.GE.AND P2, PT, R8, R240.reuse, PT ;  /* 0x000000f00800720c */ /* 0x080fe20003f46270 */
[----:B------:R-:W2:Y:S01]  /*3c70*/  MUFU.TANH R33, R33 ;  /* 0x0000002100217308 */ /* 0x000ea20000002400 */
[----:B----4-:R-:W-:Y:S02]  /*3c80*/  FSEL R2, R30, -INF , !P0 ;  /* 0xff8000001e027808 */ /* 0x010fe40004000000 */
[-C--:B------:R-:W-:Y:S01]  /*3c90*/  ISETP.LT.OR P2, PT, R8, R241.reuse, P2 ;  /* 0x000000f10800720c */ /* 0x080fe20001741670 */
[----:B------:R-:W-:Y:S01]  /*3ca0*/  FMUL.FTZ R35, R64, c[0x0][0x2ec] ;  /* 0x0000bb0040237a20 */ /* 0x000fe20000410000 */
[C---:B------:R-:W-:Y:S01]  /*3cb0*/  ISETP.GE.AND P0, PT, R13.reuse, R240, PT ;  /* 0x000000f00d00720c */ /* 0x040fe20003f06270 */
[----:B------:R-:W-:Y:S01]  /*3cc0*/  FMUL.FTZ R66, R66, c[0x0][0x2ec] ;  /* 0x0000bb0042427a20 */ /* 0x000fe20000410000 */
[-C--:B------:R-:W-:Y:S01]  /*3cd0*/  ISETP.LT.OR P3, PT, R4, R241.reuse, P3 ;  /* 0x000000f10400720c */ /* 0x080fe20001f61670 */
[----:B------:R-:W3:Y:S01]  /*3ce0*/  MUFU.TANH R37, R37 ;  /* 0x0000002500257308 */ /* 0x000ee20000002400 */
[----:B-1----:R-:W-:Y:S01]  /*3cf0*/  FSEL R16, R32, -INF , !P2 ;  /* 0xff80000020107808 */ /* 0x002fe20005000000 */
[----:B------:R-:W-:Y:S01]  /*3d00*/  FMUL.FTZ R32, R70, c[0x0][0x2ec] ;  /* 0x0000bb0046207a20 */ /* 0x000fe20000410000 */
[----:B------:R-:W-:Y:S01]  /*3d10*/  ISETP.LT.OR P0, PT, R13, R241, P0 ;  /* 0x000000f10d00720c */ /* 0x000fe20000701670 */
[----:B------:R-:W-:Y:S01]  /*3d20*/  FMUL.FTZ R67, R67, c[0x0][0x2ec] ;  /* 0x0000bb0043437a20 */ /* 0x000fe20000410000 */
[----:B------:R-:W-:-:S02]  /*3d30*/  IADD3 R21, R26, 0x21, RZ ;  /* 0x000000211a157810 */ /* 0x000fc40007ffe0ff */
[C---:B------:R-:W-:Y:S01]  /*3d40*/  IADD3 R9, R26.reuse, 0x20, RZ ;  /* 0x000000201a097810 */ /* 0x040fe20007ffe0ff */
[----:B------:R-:W1:Y:S01]  /*3d50*/  MUFU.TANH R39, R39 ;  /* 0x0000002700277308 */ /* 0x000e620000002400 */
[----:B--2---:R-:W-:Y:S01]  /*3d60*/  FSEL R4, R33, -INF , !P4 ;  /* 0xff80000021047808 */ /* 0x004fe20006000000 */
[----:B------:R-:W-:Y:S01]  /*3d70*/  FMUL.FTZ R33, R65, c[0x0][0x2ec] ;  /* 0x0000bb0041217a20 */ /* 0x000fe20000410000 */
[C---:B------:R-:W-:Y:S02]  /*3d80*/  ISETP.GE.AND P4, PT, R13.reuse, R242, PT ;  /* 0x000000f20d00720c */ /* 0x040fe40003f86270 */
[----:B------:R-:W-:Y:S02]  /*3d90*/  IADD3 R17, R26, 0x30, RZ ;  /* 0x000000301a117810 */ /* 0x000fe40007ffe0ff */
[----:B------:R-:W-:Y:S01]  /*3da0*/  ISETP.LT.OR P4, PT, R13, R243, P4 ;  /* 0x000000f30d00720c */ /* 0x000fe20002781670 */
[----:B------:R-:W2:Y:S01]  /*3db0*/  MUFU.TANH R38, R38 ;  /* 0x0000002600267308 */ /* 0x000ea20000002400 */
[----:B---3--:R-:W-:-:S02]  /*3dc0*/  FSEL R10, R37, -INF , !P0 ;  /* 0xff800000250a7808 */ /* 0x008fc40004000000 */
[CC--:B------:R-:W-:Y:S02]  /*3dd0*/  ISETP.GE.AND P0, PT, R21.reuse, R242.reuse, PT ;  /* 0x000000f21500720c */ /* 0x0c0fe40003f06270 */
[----:B------:R-:W-:Y:S02]  /*3de0*/  IADD3 R18, R26, 0x29, RZ ;  /* 0x000000291a127810 */ /* 0x000fe40007ffe0ff */
[----:B------:R-:W-:Y:S01]  /*3df0*/  ISETP.LT.OR P0, PT, R21, R243, P0 ;  /* 0x000000f31500720c */ /* 0x000fe20000701670 */
[----:B------:R-:W3:Y:S01]  /*3e00*/  MUFU.TANH R31, R31 ;  /* 0x0000001f001f7308 */ /* 0x000ee20000002400 */
[----:B-1----:R-:W-:Y:S02]  /*3e10*/  FSEL R15, R39, -INF , !P1 ;  /* 0xff800000270f7808 */ /* 0x002fe40004800000 */
[----:B------:R-:W-:Y:S02]  /*3e20*/  ISETP.GE.AND P1, PT, R9, R242, PT ;  /* 0x000000f20900720c */ /* 0x000fe40003f26270 */
[----:B------:R-:W-:-:S02]  /*3e30*/  FSEL R183, R183, -INF , !P0 ;  /* 0xff800000b7b77808 */ /* 0x000fc40004000000 */
[-C--:B------:R-:W-:Y:S01]  /*3e40*/  ISETP.GE.AND P0, PT, R17, R240.reuse, PT ;  /* 0x000000f01100720c */ /* 0x080fe20003f06270 */
[----:B------:R-:W1:Y:S01]  /*3e50*/  MUFU.TANH R36, R36 ;  /* 0x0000002400247308 */ /* 0x000e620000002400 */
[----:B--2---:R-:W-:Y:S02]  /*3e60*/  FSEL R11, R38, -INF , !P4 ;  /* 0xff800000260b7808 */ /* 0x004fe40006000000 */
[C---:B------:R-:W-:Y:S02]  /*3e70*/  ISETP.GE.AND P4, PT, R9.reuse, R240, PT ;  /* 0x000000f00900720c */ /* 0x040fe40003f86270 */
[C---:B------:R-:W-:Y:S02]  /*3e80*/  ISETP.LT.OR P1, PT, R9.reuse, R243, P1 ;  /* 0x000000f30900720c */ /* 0x040fe40000f21670 */
[----:B------:R-:W-:Y:S01]  /*3e90*/  ISETP.LT.OR P4, PT, R9, R241, P4 ;  /* 0x000000f10900720c */ /* 0x000fe20002781670 */
[----:B------:R-:W2:Y:S01]  /*3ea0*/  MUFU.TANH R40, R40 ;  /* 0x0000002800287308 */ /* 0x000ea20000002400 */
[----:B---3--:R-:W-:-:S02]  /*3eb0*/  FSEL R14, R31, -INF , !P3 ;  /* 0xff8000001f0e7808 */ /* 0x008fc40005800000 */
[----:B------:R-:W-:Y:S02]  /*3ec0*/  ISETP.GE.AND P3, PT, R8, R242, PT ;  /* 0x000000f20800720c */ /* 0x000fe40003f66270 */
[----:B------:R-:W-:Y:S02]  /*3ed0*/  IADD3 R20, R26, 0x28, RZ ;  /* 0x000000281a147810 */ /* 0x000fe40007ffe0ff */
[----:B------:R-:W-:Y:S01]  /*3ee0*/  ISETP.LT.OR P3, PT, R8, R243, P3 ;  /* 0x000000f30800720c */ /* 0x000fe20001f61670 */
[----:B------:R-:W3:Y:S01]  /*3ef0*/  MUFU.TANH R41, R41 ;  /* 0x0000002900297308 */ /* 0x000ee20000002400 */
[----:B------:R-:W-:Y:S02]  /*3f00*/  ISETP.LT.OR P0, PT, R17, R241, P0 ;  /* 0x000000f11100720c */ /* 0x000fe40000701670 */
[----:B------:R-:W-:Y:S02]  /*3f10*/  FSEL R191, R191, -INF , !P1 ;  /* 0xff800000bfbf7808 */ /* 0x000fe40004800000 */
[----:B------:R-:W-:-:S02]  /*3f20*/  FSEL R196, R196, -INF , !P4 ;  /* 0xff800000c4c47808 */ /* 0x000fc40006000000 */
[----:B-1----:R-:W-:Y:S01]  /*3f30*/  FSEL R13, R36, -INF , !P5 ;  /* 0xff800000240d7808 */ /* 0x002fe20006800000 */
[----:B------:R-:W1:Y:S01]  /*3f40*/  MUFU.TANH R32, R32 ;  /* 0x0000002000207308 */ /* 0x000e620000002400 */
[----:B--2---:R-:W-:Y:S02]  /*3f50*/  FSEL R9, R40, -INF , !P3 ;  /* 0xff80000028097808 */ /* 0x004fe40005800000 */
[CC--:B------:R-:W-:Y:S02]  /*3f60*/  ISETP.GE.AND P2, PT, R18.reuse, R242.reuse, PT ;  /* 0x000000f21200720c */ /* 0x0c0fe40003f46270 */
[----:B------:R-:W-:Y:S02]  /*3f70*/  ISETP.GE.AND P1, PT, R17, R242, PT ;  /* 0x000000f21100720c */ /* 0x000fe40003f26270 */
[----:B------:R-:W-:Y:S01]  /*3f80*/  ISETP.GE.AND P4, PT, R18, R240, PT ;  /* 0x000000f01200720c */ /* 0x000fe20003f86270 */
[----:B------:R-:W2:Y:S01]  /*3f90*/  MUFU.TANH R190, R95 ;  /* 0x0000005f00be7308 */ /* 0x000ea20000002400 */
[----:B---3--:R-:W-:-:S02]  /*3fa0*/  FSEL R8, R41, -INF , !P6 ;  /* 0xff80000029087808 */ /* 0x008fc40007000000 */
[C---:B------:R-:W-:Y:S02]  /*3fb0*/  ISETP.GE.AND P5, PT, R20.reuse, R242, PT ;  /* 0x000000f21400720c */ /* 0x040fe40003fa6270 */
[-C--:B------:R-:W-:Y:S02]  /*3fc0*/  ISETP.GE.AND P6, PT, R21, R240.reuse, PT ;  /* 0x000000f01500720c */ /* 0x080fe40003fc6270 */
[----:B------:R-:W-:Y:S01]  /*3fd0*/  ISETP.GE.AND P3, PT, R20, R240, PT ;  /* 0x000000f01400720c */ /* 0x000fe20003f66270 */
[----:B------:R-:W3:Y:S01]  /*3fe0*/  MUFU.TANH R189, R72 ;  /* 0x0000004800bd7308 */ /* 0x000ee20000002400 */
[----:B-1----:R-:W-:Y:S02]  /*3ff0*/  FSEL R32, R32, -INF , !P0 ;  /* 0xff80000020207808 */ /* 0x002fe40004000000 */
[----:B------:R-:W-:Y:S02]  /*4000*/  PLOP3.LUT P0, PT, PT, PT, UP0, 0x80, 0x0 ;  /* 0x000000000000781c */ /* 0x000fe40003f0f008 */
[----:B------:R-:W-:-:S02]  /*4010*/  ISETP.LT.OR P2, PT, R18, R243, P2 ;  /* 0x000000f31200720c */ /* 0x000fc40001741670 */
[----:B------:R-:W-:Y:S01]  /*4020*/  ISETP.LT.OR P4, PT, R18, R241, P4 ;  /* 0x000000f11200720c */ /* 0x000fe20002781670 */
[----:B------:R-:W1:Y:S01]  /*4030*/  MUFU.TANH R185, R73 ;  /* 0x0000004900b97308 */ /* 0x000e620000002400 */
[----:B------:R-:W-:Y:S02]  /*4040*/  ISETP.LT.OR P1, PT, R17, R243, P1 ;  /* 0x000000f31100720c */ /* 0x000fe40000f21670 */
[----:B------:R-:W-:Y:S02]  /*4050*/  ISETP.LT.OR P6, PT, R21, R241, P6 ;  /* 0x000000f11500720c */ /* 0x000fe400037c1670 */
[C---:B------:R-:W-:Y:S02]  /*4060*/  ISETP.LT.OR P5, PT, R20.reuse, R243, P5 ;  /* 0x000000f31400720c */ /* 0x040fe40002fa1670 */
[----:B------:R-:W-:Y:S01]  /*4070*/  ISETP.LT.OR P3, PT, R20, R241, P3 ;  /* 0x000000f11400720c */ /* 0x000fe20001f61670 */
[----:B------:R-:W4:Y:S01]  /*4080*/  MUFU.TANH R194, R74 ;  /* 0x0000004a00c27308 */ /* 0x000f220000002400 */
[----:B------:R-:W-:-:S02]  /*4090*/  IADD3 R17, R26, 0x31, RZ ;  /* 0x000000311a117810 */ /* 0x000fc40007ffe0ff */
[C---:B------:R-:W-:Y:S02]  /*40a0*/  IADD3 R18, R26.reuse, 0x38, RZ ;  /* 0x000000381a127810 */ /* 0x040fe40007ffe0ff */
[----:B------:R-:W-:Y:S02]  /*40b0*/  IADD3 R26, R26, 0x39, RZ ;  /* 0x000000391a1a7810 */ /* 0x000fe40007ffe0ff */
[----:B--2---:R-:W-:Y:S01]  /*40c0*/  FSEL R190, R190, -INF , !P6 ;  /* 0xff800000bebe7808 */ /* 0x004fe20007000000 */
[----:B------:R-:W2:Y:S01]  /*40d0*/  MUFU.TANH R192, R75 ;  /* 0x0000004b00c07308 */ /* 0x000ea20000002400 */
[----:B---3--:R-:W-:Y:S02]  /*40e0*/  FSEL R189, R189, -INF , !P5 ;  /* 0xff800000bdbd7808 */ /* 0x008fe40006800000 */
[----:B-1----:R-:W-:Y:S02]  /*40f0*/  FSEL R185, R185, -INF , !P2 ;  /* 0xff800000b9b97808 */ /* 0x002fe40005000000 */
[----:B------:R-:W-:-:S02]  /*4100*/  ISETP.GE.AND P6, PT, R17, R242, PT ;  /* 0x000000f21100720c */ /* 0x000fc40003fc6270 */
[----:B------:R-:W-:Y:S01]  /*4110*/  ISETP.GE.AND P5, PT, R18, R242, PT ;  /* 0x000000f21200720c */ /* 0x000fe20003fa6270 */
[----:B------:R-:W1:Y:S01]  /*4120*/  MUFU.TANH R195, R68 ;  /* 0x0000004400c37308 */ /* 0x000e620000002400 */
[----:B----4-:R-:W-:Y:S02]  /*4130*/  FSEL R194, R194, -INF , !P3 ;  /* 0xff800000c2c27808 */ /* 0x010fe40005800000 */
[CC--:B------:R-:W-:Y:S02]  /*4140*/  ISETP.GE.AND P3, PT, R17.reuse, R240.reuse, PT ;  /* 0x000000f01100720c */ /* 0x0c0fe40003f66270 */
[----:B------:R-:W-:Y:S02]  /*4150*/  ISETP.GE.AND P2, PT, R18, R240, PT ;  /* 0x000000f01200720c */ /* 0x000fe40003f46270 */
[----:B------:R-:W-:Y:S01]  /*4160*/  ISETP.LT.OR P6, PT, R17, R243, P6 ;  /* 0x000000f31100720c */ /* 0x000fe200037c1670 */
[----:B------:R-:W3:Y:S01]  /*4170*/  MUFU.TANH R193, R69 ;  /* 0x0000004500c17308 */ /* 0x000ee20000002400 */
[----:B--2---:R-:W-:-:S02]  /*4180*/  FSEL R192, R192, -INF , !P4 ;  /* 0xff800000c0c07808 */ /* 0x004fc40006000000 */
[----:B------:R-:W-:Y:S02]  /*4190*/  ISETP.GE.AND P4, PT, R26, R242, PT ;  /* 0x000000f21a00720c */ /* 0x000fe40003f86270 */
[----:B------:R-:W-:Y:S02]  /*41a0*/  ISETP.LT.OR P3, PT, R17, R241, P3 ;  /* 0x000000f11100720c */ /* 0x000fe40001f61670 */
[----:B------:R-:W-:Y:S01]  /*41b0*/  ISETP.LT.OR P5, PT, R18, R243, P5 ;  /* 0x000000f31200720c */ /* 0x000fe20002fa1670 */
[----:B------:R-:W2:Y:S01]  /*41c0*/  MUFU.TANH R188, R71 ;  /* 0x0000004700bc7308 */ /* 0x000ea20000002400 */
[----:B-1----:R-:W-:Y:S02]  /*41d0*/  FSEL R195, R195, -INF , !P1 ;  /* 0xff800000c3c37808 */ /* 0x002fe40004800000 */
[----:B------:R-:W-:Y:S02]  /*41e0*/  ISETP.GE.AND P1, PT, R26, R240, PT ;  /* 0x000000f01a00720c */ /* 0x000fe40003f26270 */
[----:B------:R-:W-:-:S02]  /*41f0*/  ISETP.LT.OR P2, PT, R18, R241, P2 ;  /* 0x000000f11200720c */ /* 0x000fc40001741670 */
[C---:B------:R-:W-:Y:S01]  /*4200*/  ISETP.LT.OR P4, PT, R26.reuse, R243, P4 ;  /* 0x000000f31a00720c */ /* 0x040fe20002781670 */
[----:B------:R-:W1:Y:S01]  /*4210*/  MUFU.TANH R35, R35 ;  /* 0x0000002300237308 */ /* 0x000e620000002400 */
[----:B------:R-:W-:Y:S01]  /*4220*/  BAR.SYNC.DEFER_BLOCKING 0x0 ;  /* 0x0000000000007b1d */ /* 0x000fe20000010000 */
[----:B------:R-:W-:Y:S02]  /*4230*/  ISETP.LT.OR P1, PT, R26, R241, P1 ;  /* 0x000000f11a00720c */ /* 0x000fe40000f21670 */
[----:B---3--:R-:W-:-:S04]  /*4240*/  FSEL R193, R193, -INF , !P6 ;  /* 0xff800000c1c17808 */ /* 0x008fc80007000000 */
[----:B------:R-:W3:Y:S01]  /*4250*/  MUFU.TANH R33, R33 ;  /* 0x0000002100217308 */ /* 0x000ee20000002400 */
[----:B--2---:R-:W-:-:S07]  /*4260*/  FSEL R188, R188, -INF , !P3 ;  /* 0xff800000bcbc7808 */ /* 0x004fce0005800000 */
[----:B------:R-:W2:Y:S01]  /*4270*/  MUFU.TANH R186, R66 ;  /* 0x0000004200ba7308 */ /* 0x000ea20000002400 */
[----:B-1----:R-:W-:-:S07]  /*4280*/  FSEL R35, R35, -INF , !P5 ;  /* 0xff80000023237808 */ /* 0x002fce0006800000 */
[----:B------:R-:W1:Y:S01]  /*4290*/  MUFU.TANH R184, R67 ;  /* 0x0000004300b87308 */ /* 0x000e620000002400 */
[----:B---3--:R-:W-:Y:S02]  /*42a0*/  FSEL R33, R33, -INF , !P4 ;  /* 0xff80000021217808 */ /* 0x008fe40006000000 */
[----:B--2---:R-:W-:Y:S02]  /*42b0*/  FSEL R186, R186, -INF , !P2 ;  /* 0xff800000baba7808 */ /* 0x004fe40005000000 */
[----:B-1----:R-:W-:Y:S01]  /*42c0*/  FSEL R184, R184, -INF , !P1 ;  /* 0xff800000b8b87808 */ /* 0x002fe20004800000 */
        /* <DEDUP_REMOVED lines=37> */
.L_x_998:
        /* <DEDUP_REMOVED lines=51> */
[----:B--2---:R-:W-:Y:S01]  /*4850*/  FMNMX.FTZ R3, R18, R3, !PT ;  /* 0x0000000312037209 */ /* 0x004fe20007810000 */
[C---:B------:R-:W-:Y:S01]  /*4860*/  FMUL.FTZ R34, R164.reuse, c[0x0][0x23c] ;  /* 0x00008f00a4227a20 */ /* 0x040fe20000410000 */
[----:B------:R-:W-:Y:S01]  /*4870*/  FSETP.NEU.FTZ.AND P1, PT, R164, -INF , PT ;  /* 0xff800000a400780b */ /* 0x000fe20003f3d000 */
[----:B------:R-:W2:Y:S02]  /*4880*/  LDSM.16.MT88.4 R88, [R225+0x14000] ;  /* 0x01400000e158783b */ /* 0x000ea40000004200 */
[C---:B------:R-:W-:Y:S01]  /*4890*/  FMUL.FTZ R187, R3.reuse, c[0x0][0x23c] ;  /* 0x00008f0003bb7a20 */ /* 0x040fe20000410000 */
[----:B------:R-:W-:Y:S01]  /*48a0*/  FSEL R34, R34, RZ, P1 ;  /* 0x000000ff22227208 */ /* 0x000fe20000800000 */
[----:B------:R-:W1:Y:S01]  /*48b0*/  LDSM.16.MT88.4 R96, [R224+0x14000] ;  /* 0x01400000e060783b */ /* 0x000e620000004200 */
[----:B------:R-:W-:-:S03]  /*48c0*/  FSETP.NEU.FTZ.AND P1, PT, R3, -INF , PT ;  /* 0xff8000000300780b */ /* 0x000fc60003f3d000 */
[--C-:B------:R-:W-:Y:S01]  /*48d0*/  FFMA.FTZ R177, R24, c[0x0][0x23c], -R34.reuse ;  /* 0x00008f0018b17a23 */ /* 0x100fe20000010822 */
[----:B------:R-:W-:Y:S01]  /*48e0*/  FSEL R187, R187, RZ, P1 ;  /* 0x000000ffbbbb7208 */ /* 0x000fe20000800000 */
[--C-:B------:R-:W-:Y:S01]  /*48f0*/  FFMA.FTZ R176, R25, c[0x0][0x23c], -R34.reuse ;  /* 0x00008f0019b07a23 */ /* 0x100fe20000010822 */
[----:B------:R-:W1:Y:S01]  /*4900*/  LDSM.16.MT88.4 R104, [R228+0x16000] ;  /* 0x01600000e468783b */ /* 0x000e620000004200 */
[--C-:B------:R-:W-:Y:S02]  /*4910*/  FFMA.FTZ R174, R29, c[0x0][0x23c], -R34.reuse ;  /* 0x00008f001dae7a23 */ /* 0x100fe40000010822 */
[----:B------:R-:W-:Y:S01]  /*4920*/  FFMA.FTZ R171, R27, c[0x0][0x23c], -R34 ;  /* 0x00008f001bab7a23 */ /* 0x000fe20000010822 */
[----:B------:R-:W1:Y:S01]  /*4930*/  LDSM.16.MT88.4 R112, [R226+0x16000] ;  /* 0x01600000e270783b */ /* 0x000e620000004200 */
[--C-:B------:R-:W-:Y:S01]  /*4940*/  FFMA.FTZ R178, R6, c[0x0][0x23c], -R187.reuse ;  /* 0x00008f0006b27a23 */ /* 0x100fe200000108bb */
[----:B------:R-:W-:Y:S01]  /*4950*/  MUFU.EX2 R177, R177 ;  /* 0x000000b100b17308 */ /* 0x000fe20000000800 */
[--C-:B------:R-:W-:Y:S01]  /*4960*/  FFMA.FTZ R181, R4, c[0x0][0x23c], -R187.reuse ;  /* 0x00008f0004b57a23 */ /* 0x100fe200000108bb */
[----:B------:R-:W1:Y:S01]  /*4970*/  LDSM.16.MT88.4 R120, [R225+0x16000] ;  /* 0x01600000e178783b */ /* 0x000e620000004200 */
        /* <DEDUP_REMOVED lines=29> */
[--C-:B------:R-:W-:Y:S01]  /*4b50*/  FFMA.FTZ R192, R192, c[0x0][0x23c], -R187.reuse ;  /* 0x00008f00c0c07a23 */ /* 0x100fe200000108bb */
[----:B------:R-:W4:Y:S01]  /*4b60*/  MUFU.EX2 R181, R181 ;  /* 0x000000b500b57308 */ /* 0x000f220000000800 */
[----:B---3--:R-:W-:Y:S01]  /*4b70*/  F2FP.BF16.PACK_AB R130, R171, R174 ;  /* 0x000000aeab82723e */ /* 0x008fe200000010ff */
[----:B------:R-:W-:Y:S02]  /*4b80*/  FFMA.FTZ R194, R195, c[0x0][0x23c], -R34 ;  /* 0x00008f00c3c27a23 */ /* 0x000fe40000010822 */
[--C-:B------:R-:W-:Y:S02]  /*4b90*/  FFMA.FTZ R197, R32, c[0x0][0x23c], -R187.reuse ;  /* 0x00008f0020c57a23 */ /* 0x100fe400000108bb */
[----:B------:R-:W-:-:S02]  /*4ba0*/  FFMA.FTZ R188, R188, c[0x0][0x23c], -R187 ;  /* 0x00008f00bcbc7a23 */ /* 0x000fc400000108bb */
[----:B------:R-:W-:Y:S01]  /*4bb0*/  MUFU.EX2 R179, R179 ;  /* 0x000000b300b37308 */ /* 0x000fe20000000800 */
[--C-:B------:R-:W-:Y:S02]  /*4bc0*/  FFMA.FTZ R186, R186, c[0x0][0x23c], -R187.reuse ;  /* 0x00008f00baba7a23 */ /* 0x100fe400000108bb */
[--C-:B------:R-:W-:Y:S02]  /*4bd0*/  FFMA.FTZ R193, R193, c[0x0][0x23c], -R34.reuse ;  /* 0x00008f00c1c17a23 */ /* 0x100fe40000010822 */
[--C-:B------:R-:W-:Y:S02]  /*4be0*/  FFMA.FTZ R195, R35, c[0x0][0x23c], -R34.reuse ;  /* 0x00008f0023c37a23 */ /* 0x100fe40000010822 */
[----:B------:R-:W-:Y:S01]  /*4bf0*/  FFMA.FTZ R196, R33, c[0x0][0x23c], -R34 ;  /* 0x00008f0021c47a23 */ /* 0x000fe20000010822 */
[----:B------:R-:W3:Y:S01]  /*4c00*/  MUFU.EX2 R172, R172 ;  /* 0x000000ac00ac7308 */ /* 0x000ee20000000800 */
[----:B----4-:R-:W-:Y:S01]  /*4c10*/  F2FP.BF16.PACK_AB R129, R181, R178 ;  /* 0x000000b2b581723e */ /* 0x010fe200000010ff */
[----:B------:R-:W-:Y:S01]  /*4c20*/  FFMA.FTZ R187, R184, c[0x0][0x23c], -R187 ;  /* 0x00008f00b8bb7a23 */ /* 0x000fe200000108bb */
[----:B------:R-:W-:Y:S01]  /*4c30*/  LDSM.16.MT88.4 R32, [R228+0x11800] ;  /* 0x01180000e420783b */ /* 0x000fe20000004200 */
[----:B------:R-:W-:-:S02]  /*4c40*/  FADD.FTZ R177, R177, R176 ;  /* 0x000000b0b1b17221 */ /* 0x000fc40000010000 */
[----:B------:R-:W-:Y:S02]  /*4c50*/  FADD.FTZ R178, R178, R181 ;  /* 0x000000b5b2b27221 */ /* 0x000fe40000010000 */
        /* <DEDUP_REMOVED lines=79> */
[C---:B--2---:R-:W-:Y:S08]  /*5150*/  HMMA.16816.F32.BF16 R136, R4.reuse, R16, R136 ;  /* 0x000000100488723c */ /* 0x044ff00000041888 */
[C---:B------:R-:W-:Y:S01]  /*5160*/  HMMA.16816.F32.BF16 R132, R4.reuse, R18, R132 ;  /* 0x000000120484723c */ /* 0x040fe20000041884 */
[----:B------:R-:W-:Y:S07]  /*5170*/  LDSM.16.MT88.4 R16, [R228+0x14800] ;  /* 0x01480000e410783b */ /* 0x000fee0000004200 */
[C---:B------:R-:W-:Y:S08]  /*5180*/  HMMA.16816.F32.BF16 R144, R4.reuse, R24, R144 ;  /* 0x000000180490723c */ /* 0x040ff00000041890 */
[C---:B---3--:R-:W-:Y:S08]  /*5190*/  HMMA.16816.F32.BF16 R44, R4.reuse, R12, R44 ;  /* 0x0000000c042c723c */ /* 0x048ff0000004182c */
[C---:B------:R-:W-:Y:S01]  /*51a0*/  HMMA.16816.F32.BF16 R48, R4.reuse, R14, R48 ;  /* 0x0000000e0430723c */ /* 0x040fe20000041830 */
[----:B------:R-:W2:Y:S07]  /*51b0*/  LDSM.16.MT88.4 R12, [R225+0x14800] ;  /* 0x01480000e10c783b */ /* 0x000eae0000004200 */
[C---:B----4-:R-:W-:Y:S08]  /*51c0*/  HMMA.16816.F32.BF16 R52, R4.reuse, R8, R52 ;  /* 0x000000080434723c */ /* 0x050ff00000041834 */
[C---:B------:R-:W-:Y:S01]  /*51d0*/  HMMA.16816.F32.BF16 R56, R4.reuse, R10, R56 ;  /* 0x0000000a0438723c */ /* 0x040fe20000041838 */
[----:B------:R-:W3:Y:S07]  /*51e0*/  LDSM.16.MT88.4 R8, [R224+0x14800] ;  /* 0x01480000e008783b */ /* 0x000eee0000004200 */
[C---:B------:R-:W-:Y:S01]  /*51f0*/  HMMA.16816.F32.BF16 R140, R4.reuse, R26, R140 ;  /* 0x0000001a048c723c */ /* 0x040fe2000004188c */
[----:B------:R-:W-:Y:S07]  /*5200*/  LDSM.16.MT88.4 R24, [R226+0x14800] ;  /* 0x01480000e218783b */ /* 0x000fee0000004200 */
        /* <DEDUP_REMOVED lines=20> */
[----:B------:R-:W-:Y:S07]  /*5350*/  LDSM.16.MT88.4 R28, [R228+0x11000] ;  /* 0x01100000e41c783b */ /* 0x000fee0000004200 */
[C---:B------:R-:W-:Y:S08]  /*5360*/  HMMA.16816.F32.BF16 R76, R4.reuse, R24, R76 ;  /* 0x00000018044c723c */ /* 0x040ff0000004184c */
[C---:B------:R-:W-:Y:S01]  /*5370*/  HMMA.16816.F32.BF16 R80, R4.reuse, R26, R80 ;  /* 0x0000001a0450723c */ /* 0x040fe20000041850 */
[----:B------:R-:W-:Y:S07]  /*5380*/  LDSM.16.MT88.4 R24, [R225+0x11000] ;  /* 0x01100000e118783b */ /* 0x000fee0000004200 */
[C---:B------:R-:W-:Y:S08]  /*5390*/  HMMA.16816.F32.BF16 R100, R4.reuse, R20, R100 ;  /* 0x000000140464723c */ /* 0x040ff00000041864 */
[C---:B------:R-:W-:Y:S01]  /*53a0*/  HMMA.16816.F32.BF16 R104, R4.reuse, R22, R104 ;  /* 0x000000160468723c */ /* 0x040fe20000041868 */
[----:B------:R-:W3:Y:S07]  /*53b0*/  LDSM.16.MT88.4 R20, [R226+0x11000] ;  /* 0x01100000e214783b */ /* 0x000eee0000004200 */
        /* <DEDUP_REMOVED lines=9> */
[----:B-----5:R-:W-:Y:S01]  /*5450*/  F2FP.BF16.PACK_AB R7, R192, R191 ;  /* 0x000000bfc007723e */ /* 0x020fe200000010ff */
        /* <DEDUP_REMOVED lines=47> */
[C---:B---3--:R-:W-:Y:S08]  /*5750*/  HMMA.16816.F32.BF16 R100, R4.reuse, R20, R100 ;  /* 0x000000140464723c */ /* 0x048ff00000041864 */
[C---:B------:R-:W-:Y:S01]  /*5760*/  HMMA.16816.F32.BF16 R104, R4.reuse, R22, R104 ;  /* 0x000000160468723c */ /* 0x040fe20000041868 */
[----:B------:R-:W3:Y:S07]  /*5770*/  LDSM.16.MT88.4 R20, [R224+0x11800] ;  /* 0x01180000e014783b */ /* 0x000eee0000004200 */
[C---:B----4-:R-:W-:Y:S08]  /*5780*/  HMMA.16816.F32.BF16 R108, R4.reuse, R16, R108 ;  /* 0x00000010046c723c */ /* 0x050ff0000004186c */
[----:B------:R-:W-:Y:S01]  /*5790*/  HMMA.16816.F32.BF16 R112, R4, R18, R112 ;  /* 0x000000120470723c */ /* 0x000fe20000041870 */
[----:B------:R-:W4:Y:S06]  /*57a0*/  LDSM.16.MT88.4 R16, [R226+0x13800] ;  /* 0x01380000e210783b */ /* 0x000f2c0000004200 */
        /* <DEDUP_REMOVED lines=12> */
[----:B------:R-:W-:-:S03]  /*5870*/  FADD.FTZ R252, R187, R186 ;  /* 0x000000babbfc7221 */ /* 0x000fc60000010000 */
[----:B------:R-:W-:Y:S02]  /*5880*/  STL [R1], R200 ;  /* 0x000000c801007387 */ /* 0x000fe40000100800 */
[C---:B------:R-:W-:Y:S02]  /*5890*/  HMMA.16816.F32.BF16 R40, R4.reuse, R14, R40 ;  /* 0x0000000e0428723c */ /* 0x040fe40000041828 */
[----:B------:R-:W1:Y:S06]  /*58a0*/  LDSM.16.MT88.4 R12, [R228+0x15800] ;  /* 0x01580000e40c783b */ /* 0x000e6c0000004200 */
        /* <DEDUP_REMOVED lines=30> */
[C---:B---3--:R-:W-:Y:S08]  /*5a90*/  HMMA.16816.F32.BF16 R92, R4.reuse, R20, R92 ;  /* 0x00000014045c723c */ /* 0x048ff0000004185c */
[C---:B------:R-:W-:Y:S08]  /*5aa0*/  HMMA.16816.F32.BF16 R96, R4.reuse, R22, R96 ;  /* 0x000000160460723c */ /* 0x040ff00000041860 */
[C---:B----4-:R-:W-:Y:S08]  /*5ab0*/  HMMA.16816.F32.BF16 R108, R4.reuse, R16, R108 ;  /* 0x00000010046c723c */ /* 0x050ff0000004186c */
        /* <DEDUP_REMOVED lines=8> */
[----:B------:R-:W-:Y:S02]  /*5b40*/  USHF.R.S32.HI UR14, URZ, 0x1f, UR17 ;  /* 0x0000001f3f0e7899 */ /* 0x000fe40008011411 */
        /* <DEDUP_REMOVED lines=16> */
[----:B------:R-:W-:Y:S02]  /*5c50*/  LEA.HI.X R5, R0, c[0x0][0x174], R5, 0x1, P1 ;  /* 0x00005d0000057a11 */ /* 0x000fe400008f0c05 */
[----:B------:R-:W-:Y:S02]  /*5c60*/  IADD3 R12, P1, R6, UR13, RZ ;  /* 0x0000000d060c7c10 */ /* 0x000fe4000ff3e0ff */
[----:B------:R-:W-:-:S02]  /*5c70*/  IADD3.X R7, R5, UR12, RZ, P0, !PT ;  /* 0x0000000c05077c10 */ /* 0x000fc400087fe4ff */
[----:B------:R-:W-:Y:S02]  /*5c80*/  IADD3 R16, P0, R12, UR13, RZ ;  /* 0x0000000d0c107c10 */ /* 0x000fe4000ff1e0ff */
[----:B------:R-:W-:-:S04]  /*5c90*/  IADD3.X R13, R7, UR12, RZ, P1, !PT ;  /* 0x0000000c070d7c10 */ /* 0x000fc80008ffe4ff */
        /* <DEDUP_REMOVED lines=22> */
[----:B------:R-:W1:Y:S04]  /*5e00*/  LDSM.16.M88.4 R8, [R233+0x8000] ;  /* 0x00800000e908783b */ /* 0x000e680000000200 */
[----:B------:R-:W5:Y:S04]  /*5e10*/  LDSM.16.M88.4 R172, [R233+0x9000] ;  /* 0x00900000e9ac783b */ /* 0x000f680000000200 */
[----:B------:R-:W1:Y:S04]  /*5e20*/  LDSM.16.M88.4 R188, [R233+0x9800] ;  /* 0x00980000e9bc783b */ /* 0x000e680000000200 */
[----:B------:R-:W-:Y:S04]  /*5e30*/  LDSM.16.M88.4 R24, [R232] ;  /* 0x00000000e818783b */ /* 0x000fe80000000200 */
[----:B--2---:R-:W2:Y:S04]  /*5e40*/  LDSM.16.M88.4 R12, [R223] ;  /* 0x00000000df0c783b */ /* 0x004ea80000000200 */
[----:B------:R-:W2:Y:S04]  /*5e50*/  LDSM.16.M88.4 R28, [R231] ;  /* 0x00000000e71c783b */ /* 0x000ea80000000200 */
[----:B---3--:R-:W3:Y:S04]  /*5e60*/  LDSM.16.M88.4 R16, [R222] ;  /* 0x00000000de10783b */ /* 0x008ee80000000200 */
[----:B------:R-:W2:Y:S04]  /*5e70*/  LDSM.16.M88.4 R184, [R221] ;  /* 0x00000000ddb8783b */ /* 0x000ea80000000200 */
[----:B------:R-:W-:Y:S01]  /*5e80*/  LDSM.16.M88.4 R192, [R227+0x8000] ;  /* 0x00800000e3c0783b */ /* 0x000fe20000000200 */
[C---:B----4-:R-:W-:Y:S03]  /*5e90*/  HMMA.16816.F32.BF16 R20, R32.reuse, R180, RZ ;  /* 0x000000b42014723c */ /* 0x050fe600000418ff */
[----:B------:R-:W-:Y:S04]  /*5ea0*/  LDSM.16.M88.4 R196, [R210] ;  /* 0x00000000d2c4783b */ /* 0x000fe80000000200 */
[----:B------:R-:W0:Y:S01]  /*5eb0*/  LDGDEPBAR ;  /* 0x00000000000079af */ /* 0x000e220000000000 */
[C---:B------:R-:W-:Y:S08]  /*5ec0*/  HMMA.16816.F32.BF16 R180, R32.reuse, R182, RZ ;  /* 0x000000b620b4723c */ /* 0x040ff000000418ff */
[C---:B-1----:R-:W-:Y:S08]  /*5ed0*/  HMMA.16816.F32.BF16 R4, R32.reuse, R8, RZ ;  /* 0x000000082004723c */ /* 0x042ff000000418ff */
[C---:B-----5:R-:W-:Y:S08]  /*5ee0*/  HMMA.16816.F32.BF16 R176, R32.reuse, R172, RZ ;  /* 0x000000ac20b0723c */ /* 0x060ff000000418ff */
[C---:B------:R-:W-:Y:S08]  /*5ef0*/  HMMA.16816.F32.BF16 R8, R32.reuse, R10, RZ ;  /* 0x0000000a2008723c */ /* 0x040ff000000418ff */
[C---:B------:R-:W-:Y:S08]  /*5f00*/  HMMA.16816.F32.BF16 R172, R32.reuse, R174, RZ ;  /* 0x000000ae20ac723c */ /* 0x040ff000000418ff */
[C---:B------:R-:W-:Y:S08]  /*5f10*/  HMMA.16816.F32.BF16 R168, R32.reuse, R188, RZ ;  /* 0x000000bc20a8723c */ /* 0x040ff000000418ff */
[----:B------:R-:W-:Y:S01]  /*5f20*/  HMMA.16816.F32.BF16 R32, R32, R190, RZ ;  /* 0x000000be2020723c */ /* 0x000fe200000418ff */
[----:B------:R-:W-:Y:S07]  /*5f30*/  LDSM.16.M88.4 R188, [R227+0x8800] ;  /* 0x00880000e3bc783b */ /* 0x000fee0000000200 */
[C---:B--2---:R-:W-:Y:S08]  /*5f40*/  HMMA.16816.F32.BF16 R20, R24.reuse, R12, R20 ;  /* 0x0000000c1814723c */ /* 0x044ff00000041814 */
[C---:B------:R-:W-:Y:S01]  /*5f50*/  HMMA.16816.F32.BF16 R180, R24.reuse, R14, R180 ;  /* 0x0000000e18b4723c */ /* 0x040fe200000418b4 */
[----:B------:R-:W1:Y:S07]  /*5f60*/  LDSM.16.M88.4 R12, [R230] ;  /* 0x00000000e60c783b */ /* 0x000e6e0000000200 */
        /* <DEDUP_REMOVED lines=8> */
[----:B------:R-:W-:Y:S04]  /*5ff0*/  LDSM.16.M88.4 R24, [R229] ;  /* 0x00000000e518783b */ /* 0x000fe80000000200 */
[----:B------:R-:W4:Y:S03]  /*6000*/  LDSM.16.M88.4 R184, [R220] ;  /* 0x00000000dcb8783b */ /* 0x000f260000000200 */
        /* <DEDUP_REMOVED lines=11> */
[----:B------:R-:W-:Y:S04]  /*60c0*/  LDSM.16.M88.4 R16, [R234+0x2000] ;  /* 0x00200000ea10783b */ /* 0x000fe80000000200 */
[----:B------:R-:W3:Y:S03]  /*60d0*/  LDSM.16.M88.4 R12, [R233+0xa000] ;  /* 0x00a00000e90c783b */ /* 0x000ee60000000200 */
[C---:B----4-:R-:W-:Y:S08]  /*60e0*/  HMMA.16816.F32.BF16 R4, R24.reuse, R184, R4 ;  /* 0x000000b81804723c */ /* 0x050ff00000041804 */
[C---:B------:R-:W-:Y:S01]  /*60f0*/  HMMA.16816.F32.BF16 R8, R24.reuse, R186, R8 ;  /* 0x000000ba1808723c */ /* 0x040fe20000041808 */
[----:B------:R-:W4:Y:S07]  /*6100*/  LDSM.16.M88.4 R184, [R233+0xa800] ;  /* 0x00a80000e9b8783b */ /* 0x000f2e0000000200 */
        /* <DEDUP_REMOVED lines=22> */
[----:B------:R-:W-:Y:S03]  /*6270*/  LDSM.16.M88.4 R16, [R227+0xa800] ;  /* 0x00a80000e310783b */ /* 0x000fe60000000200 */
[C---:B---3--:R-:W-:Y:S08]  /*6280*/  HMMA.16816.F32.BF16 R4, R188.reuse, R12, R4 ;  /* 0x0000000cbc04723c */ /* 0x048ff00000041804 */
[C---:B------:R-:W-:Y:S01]  /*6290*/  HMMA.16816.F32.BF16 R8, R188.reuse, R14, R8 ;  /* 0x0000000ebc08723c */ /* 0x040fe20000041808 */
[----:B------:R-:W2:Y:S07]  /*62a0*/  LDSM.16.M88.4 R12, [R230+0x2000] ;  /* 0x00200000e60c783b */ /* 0x000eae0000000200 */
[C---:B------:R-:W-:Y:S08]  /*62b0*/  HMMA.16816.F32.BF16 R20, R188.reuse, R24, R20 ;  /* 0x00000018bc14723c */ /* 0x040ff00000041814 */
[C---:B------:R-:W-:Y:S01]  /*62c0*/  HMMA.16816.F32.BF16 R180, R188.reuse, R26, R180 ;  /* 0x0000001abcb4723c */ /* 0x040fe200000418b4 */
[----:B------:R-:W3:Y:S07]  /*62d0*/  LDSM.16.M88.4 R24, [R227+0xb000] ;  /* 0x00b00000e318783b */ /* 0x000eee0000000200 */
[C---:B----4-:R-:W-:Y:S08]  /*62e0*/  HMMA.16816.F32.BF16 R176, R188.reuse, R184, R176 ;  /* 0x000000b8bcb0723c */ /* 0x050ff000000418b0 */
[C---:B------:R-:W-:Y:S01]  /*62f0*/  HMMA.16816.F32.BF16 R172, R188.reuse, R186, R172 ;  /* 0x000000babcac723c */ /* 0x040fe200000418ac */
[----:B------:R-:W4:Y:S07]  /*6300*/  LDSM.16.M88.4 R184, [R227+0xb800] ;  /* 0x00b80000e3b8783b */ /* 0x000f2e0000000200 */
[C---:B-1----:R-:W-:Y:S08]  /*6310*/  HMMA.16816.F32.BF16 R168, R188.reuse, R192, R168 ;  /* 0x000000c0bca8723c */ /* 0x042ff000000418a8 */
[----:B------:R-:W-:Y:S01]  /*6320*/  HMMA.16816.F32.BF16 R32, R188, R194, R32 ;  /* 0x000000c2bc20723c */ /* 0x000fe20000041820 */
[----:B------:R-:W-:Y:S04]  /*6330*/  LDSM.16.M88.4 R192, [R220+0x2000] ;  /* 0x00200000dcc0783b */ /* 0x000fe80000000200 */
[----:B------:R-:W-:Y:S03]  /*6340*/  LDSM.16.M88.4 R188, [R220+0x2800] ;  /* 0x00280000dcbc783b */ /* 0x000fe60000000200 */
[C---:B--2---:R-:W-:Y:S08]  /*6350*/  HMMA.16816.F32.BF16 R4, R12.reuse, R28, R4 ;  /* 0x0000001c0c04723c */ /* 0x044ff00000041804 */
[C---:B------:R-:W-:Y:S01]  /*6360*/  HMMA.16816.F32.BF16 R8, R12.reuse, R30, R8 ;  /* 0x0000001e0c08723c */ /* 0x040fe20000041808 */
[----:B------:R-:W-:Y:S07]  /*6370*/  LDSM.16.M88.4 R28, [R220+0x3000] ;  /* 0x00300000dc1c783b */ /* 0x000fee0000000200 */
[C---:B------:R-:W-:Y:S08]  /*6380*/  HMMA.16816.F32.BF16 R20, R12.reuse, R16, R20 ;  /* 0x000000100c14723c */ /* 0x040ff00000041814 */
[C---:B------:R-:W-:Y:S01]  /*6390*/  HMMA.16816.F32.BF16 R180, R12.reuse, R18, R180 ;  /* 0x000000120cb4723c */ /* 0x040fe200000418b4 */
[----:B------:R-:W1:Y:S07]  /*63a0*/  LDSM.16.M88.4 R16, [R229+0x2000] ;  /* 0x00200000e510783b */ /* 0x000e6e0000000200 */
[C---:B---3--:R-:W-:Y:S08]  /*63b0*/  HMMA.16816.F32.BF16 R176, R12.reuse, R24, R176 ;  /* 0x000000180cb0723c */ /* 0x048ff000000418b0 */
[C---:B------:R-:W-:Y:S01]  /*63c0*/  HMMA.16816.F32.BF16 R172, R12.reuse, R26, R172 ;  /* 0x0000001a0cac723c */ /* 0x040fe200000418ac */
[----:B------:R-:W2:Y:S07]  /*63d0*/  LDSM.16.M88.4 R24, [R220+0x3800] ;  /* 0x00380000dc18783b */ /* 0x000eae0000000200 */
[C---:B----4-:R-:W-:Y:S08]  /*63e0*/  HMMA.16816.F32.BF16 R168, R12.reuse, R184, R168 ;  /* 0x000000b80ca8723c */ /* 0x050ff000000418a8 */
        /* <DEDUP_REMOVED lines=11> */
[----:B------:R-:W-:Y:S07]  /*64a0*/  LDSM.16.M88.4 R188, [R215] ;  /* 0x00000000d7bc783b */ /* 0x000fee0000000200 */
[C---:B--2---:R-:W-:Y:S08]  /*64b0*/  HMMA.16816.F32.BF16 R168, R16.reuse, R24, R168 ;  /* 0x0000001810a8723c */ /* 0x044ff000000418a8 */
[----:B------:R-:W-:Y:S01]  /*64c0*/  HMMA.16816.F32.BF16 R32, R16, R26, R32 ;  /* 0x0000001a1020723c */ /* 0x000fe20000041820 */
[----:B------:R-:W2:Y:S04]  /*64d0*/  LDSM.16.M88.4 R16, [R233+0xd800] ;  /* 0x00d80000e910783b */ /* 0x000ea80000000200 */
[----:B------:R-:W5:Y:S03]  /*64e0*/  LDSM.16.M88.4 R24, [R232+0x4000] ;  /* 0x00400000e818783b */ /* 0x000f660000000200 */
        /* <DEDUP_REMOVED lines=8> */
[----:B------:R-:W4:Y:S07]  /*6570*/  LDSM.16.M88.4 R28, [R212] ;  /* 0x00000000d41c783b */ /* 0x000f2e0000000200 */
[C---:B--2---:R-:W-:Y:S08]  /*6580*/  HMMA.16816.F32.BF16 R168, R12.reuse, R16, R168 ;  /* 0x000000100ca8723c */ /* 0x044ff000000418a8 */
[----:B------:R-:W-:Y:S01]  /*6590*/  HMMA.16816.F32.BF16 R32, R12, R18, R32 ;  /* 0x000000120c20723c */ /* 0x000fe20000041820 */
[----:B------:R-:W-:Y:S04]  /*65a0*/  LDSM.16.M88.4 R16, [R230+0x4000] ;  /* 0x00400000e610783b */ /* 0x000fe80000000200 */
[----:B------:R-:W2:Y:S03]  /*65b0*/  LDSM.16.M88.4 R12, [R227+0xc000] ;  /* 0x00c00000e30c783b */ /* 0x000ea60000000200 */
[C---:B-----5:R-:W-:Y:S08]  /*65c0*/  HMMA.16816.F32.BF16 R4, R24.reuse, R188, R4 ;  /* 0x000000bc1804723c */ /* 0x060ff00000041804 */
[C---:B------:R-:W-:Y:S01]  /*65d0*/  HMMA.16816.F32.BF16 R8, R24.reuse, R190, R8 ;  /* 0x000000be1808723c */ /* 0x040fe20000041808 */
[----:B------:R-:W5:Y:S07]  /*65e0*/  LDSM.16.M88.4 R188, [R227+0xc800] ;  /* 0x00c80000e3bc783b */ /* 0x000f6e0000000200 */
[C---:B---3--:R-:W-:Y:S08]  /*65f0*/  HMMA.16816.F32.BF16 R20, R24.reuse, R184, R20 ;  /* 0x000000b81814723c */ /* 0x048ff00000041814 */
[C---:B------:R-:W-:Y:S01]  /*6600*/  HMMA.16816.F32.BF16 R180, R24.reuse, R186, R180 ;  /* 0x000000ba18b4723c */ /* 0x040fe200000418b4 */
[----:B------:R-:W3:Y:S07]  /*6610*/  LDSM.16.M88.4 R184, [R227+0xd000] ;  /* 0x00d00000e3b8783b */ /* 0x000eee0000000200 */
[C---:B-1----:R-:W-:Y:S08]  /*6620*/  HMMA.16816.F32.BF16 R176, R24.reuse, R192, R176 ;  /* 0x000000c018b0723c */ /* 0x042ff000000418b0 */
[C---:B------:R-:W-:Y:S01]  /*6630*/  HMMA.16816.F32.BF16 R172, R24.reuse, R194, R172 ;  /* 0x000000c218ac723c */ /* 0x040fe200000418ac */
[----:B------:R-:W-:Y:S07]  /*6640*/  LDSM.16.M88.4 R192, [R220+0x4800] ;  /* 0x00480000dcc0783b */ /* 0x000fee0000000200 */
[C---:B----4-:R-:W-:Y:S08]  /*6650*/  HMMA.16816.F32.BF16 R168, R24.reuse, R28, R168 ;  /* 0x0000001c18a8723c */ /* 0x050ff000000418a8 */
        /* <DEDUP_REMOVED lines=8> */
[----:B------:R-:W4:Y:S07]  /*66e0*/  LDSM.16.M88.4 R188, [R220+0x5000] ;  /* 0x00500000dcbc783b */ /* 0x000f2e0000000200 */
[C---:B---3--:R-:W-:Y:S08]  /*66f0*/  HMMA.16816.F32.BF16 R176, R16.reuse, R184, R176 ;  /* 0x000000b810b0723c */ /* 0x048ff000000418b0 */
[C---:B------:R-:W-:Y:S01]  /*6700*/  HMMA.16816.F32.BF16 R172, R16.reuse, R186, R172 ;  /* 0x000000ba10ac723c */ /* 0x040fe200000418ac */
[----:B------:R-:W3:Y:S07]  /*6710*/  LDSM.16.M88.4 R184, [R220+0x5800] ;  /* 0x00580000dcb8783b */ /* 0x000eee0000000200 */
        /* <DEDUP_REMOVED lines=15> */
[----:B------:R-:W3:Y:S04]  /*6810*/  LDSM.16.M88.4 R24, [R211] ;  /* 0x00000000d318783b */ /* 0x000ee80000000200 */
[----:B------:R-:W4:Y:S03]  /*6820*/  LDSM.16.M88.4 R184, [R233+0xf800] ;  /* 0x00f80000e9b8783b */ /* 0x000f260000000200 */
[C---:B-1----:R-:W-:Y:S08]  /*6830*/  HMMA.16816.F32.BF16 R4, R16.reuse, R28, R4 ;  /* 0x0000001c1004723c */ /* 0x042ff00000041804 */
[C---:B------:R-:W-:Y:S01]  /*6840*/  HMMA.16816.F32.BF16 R8, R16.reuse, R30, R8 ;  /* 0x0000001e1008723c */ /* 0x040fe20000041808 */
[----:B------:R-:W-:Y:S07]  /*6850*/  LDSM.16.M88.4 R28, [R230+0x6000] ;  /* 0x00600000e61c783b */ /* 0x000fee0000000200 */
[C---:B--2---:R-:W-:Y:S08]  /*6860*/  HMMA.16816.F32.BF16 R20, R16.reuse, R12, R20 ;  /* 0x0000000c1014723c */ /* 0x044ff00000041814 */
[C---:B------:R-:W-:Y:S01]  /*6870*/  HMMA.16816.F32.BF16 R180, R16.reuse, R14, R180 ;  /* 0x0000000e10b4723c */ /* 0x040fe200000418b4 */
[----:B------:R-:W1:Y:S07]  /*6880*/  LDSM.16.M88.4 R12, [R227+0xe000] ;  /* 0x00e00000e30c783b */ /* 0x000e6e0000000200 */
[----:B-----5:R-:W-:Y:S08]  /*6890*/  HMMA.16816.F32.BF16 R176, R16, R192, R176 ;  /* 0x000000c010b0723c */ /* 0x020ff000000418b0 */
[----:B---3--:R-:W-:Y:S08]  /*68a0*/  HMMA.16816.F32.BF16 R4, R188, R24, R4 ;  /* 0x00000018bc04723c */ /* 0x008ff00000041804 */
[C---:B------:R-:W-:Y:S01]  /*68b0*/  HMMA.16816.F32.BF16 R172, R16.reuse, R194, R172 ;  /* 0x000000c210ac723c */ /* 0x040fe200000418ac */
[----:B------:R-:W-:Y:S07]  /*68c0*/  LDSM.16.M88.4 R192, [R220+0x6000] ;  /* 0x00600000dcc0783b */ /* 0x000fee0000000200 */
[C---:B----4-:R-:W-:Y:S08]  /*68d0*/  HMMA.16816.F32.BF16 R168, R16.reuse, R184, R168 ;  /* 0x000000b810a8723c */ /* 0x050ff000000418a8 */
[----:B------:R-:W-:Y:S01]  /*68e0*/  HMMA.16816.F32.BF16 R32, R16, R186, R32 ;  /* 0x000000ba1020723c */ /* 0x000fe20000041820 */
[----:B------:R-:W2:Y:S04]  /*68f0*/  LDSM.16.M88.4 R16, [R229+0x6000] ;  /* 0x00600000e510783b */ /* 0x000ea80000000200 */
[----:B------:R-:W-:Y:S03]  /*6900*/  LDSM.16.M88.4 R184, [R209] ;  /* 0x00000000d1b8783b */ /* 0x000fe60000000200 */
[----:B------:R-:W-:Y:S01]  /*6910*/  HMMA.16816.F32.BF16 R8, R188, R26, R8 ;  /* 0x0000001abc08723c */ /* 0x000fe20000041808 */
[----:B------:R-:W3:Y:S07]  /*6920*/  LDSM.16.M88.4 R24, [R227+0xe800] ;  /* 0x00e80000e318783b */ /* 0x000eee0000000200 */
[----:B-1----:R-:W-:Y:S08]  /*6930*/  HMMA.16816.F32.BF16 R4, R28, R12, R4 ;  /* 0x0000000c1c04723c */ /* 0x002ff00000041804 */
[----:B------:R-:W-:Y:S08]  /*6940*/  HMMA.16816.F32.BF16 R20, R188, R196, R20 ;  /* 0x000000c4bc14723c */ /* 0x000ff00000041814 */
[----:B------:R-:W-:Y:S01]  /*6950*/  HMMA.16816.F32.BF16 R8, R28, R14, R8 ;  /* 0x0000000e1c08723c */ /* 0x000fe20000041808 */
[----:B------:R-:W1:Y:S07]  /*6960*/  LDSM.16.M88.4 R12, [R220+0x6800] ;  /* 0x00680000dc0c783b */ /* 0x000e6e0000000200 */
[----:B------:R-:W-:Y:S08]  /*6970*/  HMMA.16816.F32.BF16 R180, R188, R198, R180 ;  /* 0x000000c6bcb4723c */ /* 0x000ff000000418b4 */
[C---:B--2---:R-:W-:Y:S08]  /*6980*/  HMMA.16816.F32.BF16 R4, R16.reuse, R192, R4 ;  /* 0x000000c01004723c */ /* 0x044ff00000041804 */
[----:B------:R-:W-:Y:S01]  /*6990*/  HMMA.16816.F32.BF16 R8, R16, R194, R8 ;  /* 0x000000c21008723c */ /* 0x000fe20000041808 */
[----:B------:R-:W2:Y:S07]  /*69a0*/  LDSM.16.M88.4 R192, [R227+0xf000] ;  /* 0x00f00000e3c0783b */ /* 0x000eae0000000200 */
[----:B---3--:R-:W-:Y:S08]  /*69b0*/  HMMA.16816.F32.BF16 R20, R28, R24, R20 ;  /* 0x000000181c14723c */ /* 0x008ff00000041814 */
[----:B------:R-:W-:Y:S01]  /*69c0*/  HMMA.16816.F32.BF16 R176, R188, R184, R176 ;  /* 0x000000b8bcb0723c */ /* 0x000fe200000418b0 */
[----:B------:R-:W-:-:S02]  /*69d0*/  FMUL.FTZ R2, R4, c[0x0][0x2ec] ;  /* 0x0000bb0004027a20 */ /* 0x000fc40000410000 */
[----:B------:R-:W-:Y:S02]  /*69e0*/  FMUL.FTZ R0, R5, c[0x0][0x2ec] ;  /* 0x0000bb0005007a20 */ /* 0x000fe40000410000 */
[----:B------:R-:W-:Y:S02]  /*69f0*/  FMUL.FTZ R165, R6, c[0x0][0x2ec] ;  /* 0x0000bb0006a57a20 */ /* 0x000fe40000410000 */
[----:B------:R-:W-:Y:S01]  /*6a00*/  FMUL.FTZ R184, R7, c[0x0][0x2ec] ;  /* 0x0000bb0007b87a20 */ /* 0x000fe20000410000 */
[----:B------:R-:W-:Y:S01]  /*6a10*/  HMMA.16816.F32.BF16 R180, R28, R26, R180 ;  /* 0x0000001a1cb4723c */ /* 0x000fe200000418b4 */
[----:B------:R-:W3:Y:S01]  /*6a20*/  LDSM.16.M88.4 R4, [R208] ;  /* 0x00000000d004783b */ /* 0x000ee20000000200 */
[----:B------:R-:W-:Y:S01]  /*6a30*/  FMUL.FTZ R8, R8, c[0x0][0x2ec] ;  /* 0x0000bb0008087a20 */ /* 0x000fe20000410000 */
[----:B------:R-:W4:Y:S01]  /*6a40*/  MUFU.TANH R2, R2 ;  /* 0x0000000200027308 */ /* 0x000f220000002400 */
[----:B------:R-:W-:Y:S01]  /*6a50*/  FMUL.FTZ R185, R10, c[0x0][0x2ec] ;  /* 0x0000bb000ab97a20 */ /* 0x000fe20000410000 */
[----:B------:R-:W-:Y:S03]  /*6a60*/  LDSM.16.M88.4 R24, [R220+0x7000] ;  /* 0x00700000dc18783b */ /* 0x000fe60000000200 */
[----:B-1----:R-:W-:Y:S03]  /*6a70*/  HMMA.16816.F32.BF16 R20, R16, R12, R20 ;  /* 0x0000000c1014723c */ /* 0x002fe60000041814 */
[----:B------:R1:W-:Y:S04]  /*6a80*/  MUFU.TANH R12, R8 ;  /* 0x00000008000c7308 */ /* 0x0003e80000002400 */
[----:B------:R-:W-:Y:S01]  /*6a90*/  FMUL.FTZ R13, R9, c[0x0][0x2ec] ;  /* 0x0000bb00090d7a20 */ /* 0x000fe20000410000 */
[----:B------:R-:W-:Y:S03]  /*6aa0*/  HMMA.16816.F32.BF16 R172, R188, R186, R172 ;  /* 0x000000babcac723c */ /* 0x000fe600000418ac */
[----:B------:R-:W5:Y:S04]  /*6ab0*/  MUFU.TANH R165, R165 ;  /* 0x000000a500a57308 */ /* 0x000f680000002400 */
[----:B------:R-:W-:Y:S01]  /*6ac0*/  FMUL.FTZ R186, R11, c[0x0][0x2ec] ;  /* 0x0000bb000bba7a20 */ /* 0x000fe20000410000 */
[----:B------:R-:W-:Y:S01]  /*6ad0*/  HMMA.16816.F32.BF16 R180, R16, R14, R180 ;  /* 0x0000000e10b4723c */ /* 0x000fe200000418b4 */
[----:B-1----:R-:W1:Y:S02]  /*6ae0*/  LDSM.16.M88.4 R8, [R227+0xf800] ;  /* 0x00f80000e308783b */ /* 0x002e640000000200 */
[----:B------:R-:W1:Y:S05]  /*6af0*/  MUFU.TANH R0, R0 ;  /* 0x0000000000007308 */ /* 0x000e6a0000002400 */
[----:B------:R-:W-:Y:S01]  /*6b00*/  FMUL.FTZ R14, R21, c[0x0][0x2ec] ;  /* 0x0000bb00150e7a20 */ /* 0x000fe20000410000 */
[----:B--2---:R-:W-:Y:S01]  /*6b10*/  HMMA.16816.F32.BF16 R176, R28, R192, R176 ;  /* 0x000000c01cb0723c */ /* 0x004fe200000418b0 */
[----:B------:R-:W-:-:S02]  /*6b20*/  FMUL.FTZ R21, R22, c[0x0][0x2ec] ;  /* 0x0000bb0016157a20 */ /* 0x000fc40000410000 */
[----:B------:R-:W-:Y:S01]  /*6b30*/  FMUL.FTZ R20, R20, c[0x0][0x2ec] ;  /* 0x0000bb0014147a20 */ /* 0x000fe20000410000 */
[----:B------:R-:W2:Y:S01]  /*6b40*/  MUFU.TANH R15, R186 ;  /* 0x000000ba000f7308 */ /* 0x000ea20000002400 */
[----:B------:R-:W-:-:S03]  /*6b50*/  FMUL.FTZ R23, R23, c[0x0][0x2ec] ;  /* 0x0000bb0017177a20 */ /* 0x000fc60000410000 */
[C---:B---3--:R-:W-:Y:S04]  /*6b60*/  HMMA.16816.F32.BF16 R168, R188.reuse, R4, R168 ;  /* 0x00000004bca8723c */ /* 0x048fe800000418a8 */
[----:B------:R-:W3:Y:S03]  /*6b70*/  MUFU.TANH R20, R20 ;  /* 0x0000001400147308 */ /* 0x000ee60000002400 */
[----:B------:R-:W-:Y:S01]  /*6b80*/  IMAD.U32 R5, RZ, RZ, UR17 ;  /* 0x00000011ff057e24 */ /* 0x000fe2000f8e00ff */
[----:B------:R-:W-:Y:S01]  /*6b90*/  HMMA.16816.F32.BF16 R32, R188, R6, R32 ;  /* 0x00000006bc20723c */ /* 0x000fe20000041820 */
[----:B------:R-:W-:Y:S02]  /*6ba0*/  FMUL.FTZ R183, R183, c[0x0][0x2ec] ;  /* 0x0000bb00b7b77a20 */ /* 0x000fe40000410000 */
[----:B------:R-:W-:Y:S01]  /*6bb0*/  IMAD R22, R5, 0x40, R246 ;  /* 0x0000004005167824 */ /* 0x000fe200078e02f6 */
[----:B------:R-:W-:Y:S01]  /*6bc0*/  MUFU.TANH R13, R13 ;  /* 0x0000000d000d7308 */ /* 0x000fe20000002400 */
[----:B------:R-:W2:Y:S01]  /*6bd0*/  LDSM.16.M88.4 R4, [R220+0x7800] ;  /* 0x00780000dc04783b */ /* 0x000ea20000000200 */
[----:B------:R-:W-:Y:S01]  /*6be0*/  FMUL.FTZ R180, R180, c[0x0][0x2ec] ;  /* 0x0000bb00b4b47a20 */ /* 0x000fe20000410000 */
[----:B------:R-:W-:-:S04]  /*6bf0*/  DEPBAR.LE SB0, 0x0 ;  /* 0x000080000000791a */ /* 0x000fc80000000000 */
[C---:B------:R-:W-:Y:S01]  /*6c00*/  HMMA.16816.F32.BF16 R172, R28.reuse, R194, R172 ;  /* 0x000000c21cac723c */ /* 0x040fe200000418ac */
[CC--:B------:R-:W-:Y:S01]  /*6c10*/  ISETP.GE.AND P2, PT, R22.reuse, R242.reuse, PT ;  /* 0x000000f21600720c */ /* 0x0c0fe20003f46270 */
[----:B------:R-:W2:Y:S01]  /*6c20*/  MUFU.TANH R185, R185 ;  /* 0x000000b900b97308 */ /* 0x000ea20000002400 */
[----:B------:R-:W-:Y:S02]  /*6c30*/  FMUL.FTZ R181, R181, c[0x0][0x2ec] ;  /* 0x0000bb00b5b57a20 */ /* 0x000fe40000410000 */
[----:B------:R-:W-:Y:S01]  /*6c40*/  ISETP.LT.OR P2, PT, R22, R243, P2 ;  /* 0x000000f31600720c */ /* 0x000fe20001741670 */
[----:B------:R-:W-:Y:S02]  /*6c50*/  FMUL.FTZ R182, R182, c[0x0][0x2ec] ;  /* 0x0000bb00b6b67a20 */ /* 0x000fe40000410000 */
[----:B-1----:R-:W-:Y:S02]  /*6c60*/  HMMA.16816.F32.BF16 R168, R28, R8, R168 ;  /* 0x000000081ca8723c */ /* 0x002fe400000418a8 */
[----:B------:R-:W1:Y:S05]  /*6c70*/  MUFU.TANH R21, R21 ;  /* 0x0000001500157308 */ /* 0x000e6a0000002400 */
[C---:B------:R-:W-:Y:S01]  /*6c80*/  IADD3 R8, R22.reuse, 0x1, RZ ;  /* 0x0000000116087810 */ /* 0x040fe20007ffe0ff */
[----:B------:R-:W-:Y:S01]  /*6c90*/  HMMA.16816.F32.BF16 R176, R16, R24, R176 ;  /* 0x0000001810b0723c */ /* 0x000fe200000418b0 */
[----:B------:R-:W-:Y:S01]  /*6ca0*/  IADD3 R9, R22, 0x8, RZ ;  /* 0x0000000816097810 */ /* 0x000fe20007ffe0ff */
[----:B------:R-:W1:Y:S01]  /*6cb0*/  MUFU.TANH R184, R184 ;  /* 0x000000b800b87308 */ /* 0x000e620000002400 */
[----:B------:R-:W-:-:S02]  /*6cc0*/  ISETP.GE.AND P4, PT, R8, R242, PT ;  /* 0x000000f20800720c */ /* 0x000fc40003f86270 */
[C---:B------:R-:W-:Y:S02]  /*6cd0*/  ISETP.GE.AND P1, PT, R8.reuse, R240, PT ;  /* 0x000000f00800720c */ /* 0x040fe40003f26270 */
[C---:B------:R-:W-:Y:S01]  /*6ce0*/  ISETP.GE.AND P0, PT, R9.reuse, R242, PT ;  /* 0x000000f20900720c */ /* 0x040fe20003f06270 */
[----:B------:R-:W-:Y:S01]  /*6cf0*/  HMMA.16816.F32.BF16 R32, R28, R10, R32 ;  /* 0x0000000a1c20723c */ /* 0x000fe20000041820 */
[C---:B------:R-:W-:Y:S01]  /*6d00*/  ISETP.GE.AND P6, PT, R9.reuse, R240, PT ;  /* 0x000000f00900720c */ /* 0x040fe20003fc6270 */
[----:B------:R-:W1:Y:S01]  /*6d10*/  MUFU.TANH R23, R23 ;  /* 0x0000001700177308 */ /* 0x000e620000002400 */
[C---:B------:R-:W-:Y:S02]  /*6d20*/  ISETP.LT.OR P4, PT, R8.reuse, R243, P4 ;  /* 0x000000f30800720c */ /* 0x040fe40002781670 */
[----:B------:R-:W-:Y:S02]  /*6d30*/  ISETP.LT.OR P1, PT, R8, R241, P1 ;  /* 0x000000f10800720c */ /* 0x000fe40000f21670 */
[----:B------:R-:W-:Y:S01]  /*6d40*/  IADD3 R8, R22, 0x9, RZ ;  /* 0x0000000916087810 */ /* 0x000fe20007ffe0ff */
[----:B------:R-:W-:Y:S01]  /*6d50*/  HMMA.16816.F32.BF16 R172, R16, R26, R172 ;  /* 0x0000001a10ac723c */ /* 0x000fe200000418ac */
[C---:B------:R-:W-:Y:S01]  /*6d60*/  ISETP.LT.OR P0, PT, R9.reuse, R243, P0 ;  /* 0x000000f30900720c */ /* 0x040fe20000701670 */
[----:B------:R1:W1:Y:S01]  /*6d70*/  MUFU.TANH R192, R183 ;  /* 0x000000b700c07308 */ /* 0x0002620000002400 */
[----:B------:R-:W-:-:S02]  /*6d80*/  ISETP.LT.OR P6, PT, R9, R241, P6 ;  /* 0x000000f10900720c */ /* 0x000fc400037c1670 */
[----:B----4-:R-:W-:Y:S02]  /*6d90*/  FSEL R9, R2, -INF , !P2 ;  /* 0xff80000002097808 */ /* 0x010fe40005000000 */
[C---:B------:R-:W-:Y:S01]  /*6da0*/  ISETP.GE.AND P3, PT, R8.reuse, R242, PT ;  /* 0x000000f20800720c */ /* 0x040fe20003f66270 */
[C---:B--2---:R-:W-:Y:S01]  /*6db0*/  HMMA.16816.F32.BF16 R168, R16.reuse, R4, R168 ;  /* 0x0000000410a8723c */ /* 0x044fe200000418a8 */
[-C--:B------:R-:W-:Y:S01]  /*6dc0*/  ISETP.GE.AND P5, PT, R8, R240.reuse, PT ;  /* 0x000000f00800720c */ /* 0x080fe20003fa6270 */
[----:B------:R-:W-:Y:S01]  /*6dd0*/  FMUL.FTZ R176, R176, c[0x0][0x2ec] ;  /* 0x0000bb00b0b07a20 */ /* 0x000fe20000410000 */
[----:B------:R-:W-:Y:S01]  /*6de0*/  ISETP.GE.AND P2, PT, R22, R240, PT ;  /* 0x000000f01600720c */ /* 0x000fe20003f46270 */
[----:B------:R-:W-:Y:S01]  /*6df0*/  MUFU.TANH R14, R14 ;  /* 0x0000000e000e7308 */ /* 0x000fe20000002400 */
[C---:B------:R-:W-:Y:S01]  /*6e00*/  ISETP.LT.OR P3, PT, R8.reuse, R243, P3 ;  /* 0x000000f30800720c */ /* 0x040fe20001f61670 */
[----:B------:R-:W-:Y:S01]  /*6e10*/  FMUL.FTZ R177, R177, c[0x0][0x2ec] ;  /* 0x0000bb00b1b17a20 */ /* 0x000fe20000410000 */
[-C--:B------:R-:W-:Y:S01]  /*6e20*/  ISETP.LT.OR P5, PT, R8, R241.reuse, P5 ;  /* 0x000000f10800720c */ /* 0x080fe20002fa1670 */
[----:B------:R-:W-:Y:S01]  /*6e30*/  HMMA.16816.F32.BF16 R32, R16, R6, R32 ;  /* 0x000000061020723c */ /* 0x000fe20000041820 */
[C---:B------:R-:W-:Y:S01]  /*6e40*/  ISETP.LT.OR P2, PT, R22.reuse, R241, P2 ;  /* 0x000000f11600720c */ /* 0x040fe20001741670 */
[----:B------:R-:W-:Y:S01]  /*6e50*/  FMUL.FTZ R179, R179, c[0x0][0x2ec] ;  /* 0x0000bb00b3b37a20 */ /* 0x000fe20000410000 */
[----:B------:R-:W-:Y:S01]  /*6e60*/  IADD3 R8, R22, 0x10, RZ ;  /* 0x0000001016087810 */ /* 0x000fe20007ffe0ff */
[----:B------:R-:W2:Y:S01]  /*6e70*/  MUFU.TANH R193, R176 ;  /* 0x000000b000c17308 */ /* 0x000ea20000002400 */
[----:B-----5:R-:W-:Y:S01]  /*6e80*/  FSEL R2, R165, -INF , !P2 ;  /* 0xff800000a5027808 */ /* 0x020fe20005000000 */
[----:B------:R-:W-:Y:S01]  /*6e90*/  FMUL.FTZ R178, R178, c[0x0][0x2ec] ;  /* 0x0000bb00b2b27a20 */ /* 0x000fe20000410000 */
[----:B------:R-:W-:Y:S01]  /*6ea0*/  ISETP.GE.AND P2, PT, R8, R242, PT ;  /* 0x000000f20800720c */ /* 0x000fe20003f46270 */
[----:B------:R-:W-:Y:S01]  /*6eb0*/  FMUL.FTZ R31, R172, c[0x0][0x2ec] ;  /* 0x0000bb00ac1f7a20 */ /* 0x000fe20000410000 */
[----:B------:R-:W-:Y:S01]  /*6ec0*/  IADD3 R5, R22, 0x19, RZ ;  /* 0x0000001916057810 */ /* 0x000fe20007ffe0ff */
[----:B------:R-:W-:Y:S01]  /*6ed0*/  FMUL.FTZ R29, R173, c[0x0][0x2ec] ;  /* 0x0000bb00ad1d7a20 */ /* 0x000fe20000410000 */
[----:B------:R-:W-:Y:S01]  /*6ee0*/  ISETP.LT.OR P2, PT, R8, R243, P2 ;  /* 0x000000f30800720c */ /* 0x000fe20001741670 */
[----:B------:R-:W4:Y:S01]  /*6ef0*/  MUFU.TANH R180, R180 ;  /* 0x000000b400b47308 */ /* 0x000f220000002400 */
[----:B------:R-:W-:Y:S01]  /*6f00*/  FSEL R11, R0, -INF , !P4 ;  /* 0xff800000000b7808 */ /* 0x000fe20006000000 */
[----:B------:R-:W-:Y:S01]  /*6f10*/  FMUL.FTZ R30, R174, c[0x0][0x2ec] ;  /* 0x0000bb00ae1e7a20 */ /* 0x000fe20000410000 */
[----:B------:R-:W-:Y:S01]  /*6f20*/  FSEL R4, R15, -INF , !P5 ;  /* 0xff8000000f047808 */ /* 0x000fe20006800000 */
[----:B------:R-:W-:Y:S01]  /*6f30*/  FMUL.FTZ R170, R170, c[0x0][0x2ec] ;  /* 0x0000bb00aaaa7a20 */ /* 0x000fe20000410000 */
[----:B---3--:R-:W-:Y:S01]  /*6f40*/  FSEL R27, R20, -INF , !P2 ;  /* 0xff800000141b7808 */ /* 0x008fe20005000000 */
[----:B------:R-:W-:Y:S01]  /*6f50*/  FMUL.FTZ R28, R175, c[0x0][0x2ec] ;  /* 0x0000bb00af1c7a20 */ /* 0x000fe20000410000 */
[----:B------:R-:W-:Y:S01]  /*6f60*/  ISETP.GE.AND P4, PT, R8, R240, PT ;  /* 0x000000f00800720c */ /* 0x000fe20003f86270 */
[----:B------:R-:W-:Y:S01]  /*6f70*/  MUFU.TANH R181, R181 ;  /* 0x000000b500b57308 */ /* 0x000fe20000002400 */
[C---:B------:R-:W-:Y:S01]  /*6f80*/  ISETP.GE.AND P5, PT, R5.reuse, R242, PT ;  /* 0x000000f20500720c */ /* 0x040fe20003fa6270 */
[----:B------:R-:W-:Y:S01]  /*6f90*/  FMUL.FTZ R168, R168, c[0x0][0x2ec] ;  /* 0x0000bb00a8a87a20 */ /* 0x000fe20000410000 */
[----:B------:R-:W-:Y:S01]  /*6fa0*/  ISETP.GE.AND P2, PT, R5, R240, PT ;  /* 0x000000f00500720c */ /* 0x000fe20003f46270 */
[----:B------:R-:W-:Y:S01]  /*6fb0*/  FMUL.FTZ R169, R169, c[0x0][0x2ec] ;  /* 0x0000bb00a9a97a20 */ /* 0x000fe20000410000 */
[----:B------:R-:W-:Y:S01]  /*6fc0*/  ISETP.LT.OR P4, PT, R8, R241, P4 ;  /* 0x000000f10800720c */ /* 0x000fe20002781670 */
[----:B------:R-:W-:Y:S01]  /*6fd0*/  FMUL.FTZ R171, R171, c[0x0][0x2ec] ;  /* 0x0000bb00abab7a20 */ /* 0x000fe20000410000 */
[C---:B------:R-:W-:Y:S01]  /*6fe0*/  ISETP.LT.OR P5, PT, R5.reuse, R243, P5 ;  /* 0x000000f30500720c */ /* 0x040fe20002fa1670 */
[----:B------:R-:W3:Y:S01]  /*6ff0*/  MUFU.TANH R186, R182 ;  /* 0x000000b600ba7308 */ /* 0x000ee20000002400 */
[----:B------:R-:W-:Y:S01]  /*7000*/  ISETP.LT.OR P2, PT, R5, R241, P2 ;  /* 0x000000f10500720c */ /* 0x000fe20001741670 */
[----:B------:R-:W-:Y:S01]  /*7010*/  FMUL.FTZ R32, R32, c[0x0][0x2ec] ;  /* 0x0000bb0020207a20 */ /* 0x000fe20000410000 */
[C---:B------:R-:W-:Y:S01]  /*7020*/  IADD3 R10, R22.reuse, 0x11, RZ ;  /* 0x00000011160a7810 */ /* 0x040fe20007ffe0ff */
[----:B------:R-:W-:Y:S01]  /*7030*/  FMUL.FTZ R33, R33, c[0x0][0x2ec] ;  /* 0x0000bb0021217a20 */ /* 0x000fe20000410000 */
[----:B------:R-:W-:Y:S01]  /*7040*/  IADD3 R8, R22, 0x18, RZ ;  /* 0x0000001816087810 */ /* 0x000fe20007ffe0ff */
[----:B------:R-:W-:Y:S01]  /*7050*/  FMUL.FTZ R34, R34, c[0x0][0x2ec] ;  /* 0x0000bb0022227a20 */ /* 0x000fe20000410000 */
[----:B------:R-:W-:Y:S01]  /*7060*/  IADD3 R5, R22, 0x20, RZ ;  /* 0x0000002016057810 */ /* 0x000fe20007ffe0ff */
[----:B------:R-:W5:Y:S01]  /*7070*/  MUFU.TANH R191, R177 ;  /* 0x000000b100bf7308 */ /* 0x000f620000002400 */
[----:B-1----:R-:W-:Y:S01]  /*7080*/  FSEL R183, R12, -INF , !P0 ;  /* 0xff8000000cb77808 */ /* 0x002fe20004000000 */
[----:B------:R-:W-:Y:S01]  /*7090*/  FMUL.FTZ R35, R35, c[0x0][0x2ec] ;  /* 0x0000bb0023237a20 */ /* 0x000fe20000410000 */
[----:B------:R-:W-:-:S02]  /*70a0*/  FSEL R0, R185, -INF , !P6 ;  /* 0xff800000b9007808 */ /* 0x000fc40007000000 */
[----:B------:R-:W-:Y:S02]  /*70b0*/  FSEL R13, R13, -INF , !P3 ;  /* 0xff8000000d0d7808 */ /* 0x000fe40005800000 */
[----:B------:R-:W-:Y:S01]  /*70c0*/  FSEL R26, R21, -INF , !P4 ;  /* 0xff800000151a7808 */ /* 0x000fe20006000000 */
[----:B------:R-:W1:Y:S01]  /*70d0*/  MUFU.TANH R188, R179 ;  /* 0x000000b300bc7308 */ /* 0x000e620000002400 */
[----:B------:R-:W-:Y:S02]  /*70e0*/  ISETP.GE.AND P0, PT, R10, R240, PT ;  /* 0x000000f00a00720c */ /* 0x000fe40003f06270 */
[C---:B------:R-:W-:Y:S02]  /*70f0*/  ISETP.GE.AND P6, PT, R8.reuse, R242, PT ;  /* 0x000000f20800720c */ /* 0x040fe40003fc6270 */
[----:B------:R-:W-:Y:S02]  /*7100*/  ISETP.GE.AND P3, PT, R8, R240, PT ;  /* 0x000000f00800720c */ /* 0x000fe40003f66270 */
[----:B------:R-:W-:Y:S01]  /*7110*/  ISETP.GE.AND P4, PT, R5, R242, PT ;  /* 0x000000f20500720c */ /* 0x000fe20003f86270 */
[----:B------:R-:W1:Y:S01]  /*7120*/  MUFU.TANH R31, R31 ;  /* 0x0000001f001f7308 */ /* 0x000e620000002400 */
[----:B------:R-:W-:-:S02]  /*7130*/  FSEL R184, R184, -INF , !P1 ;  /* 0xff800000b8b87808 */ /* 0x000fc40004800000 */
[C---:B------:R-:W-:Y:S02]  /*7140*/  ISETP.GE.AND P1, PT, R10.reuse, R242, PT ;  /* 0x000000f20a00720c */ /* 0x040fe40003f26270 */
[----:B------:R-:W-:Y:S02]  /*7150*/  ISETP.LT.OR P0, PT, R10, R241, P0 ;  /* 0x000000f10a00720c */ /* 0x000fe40000701670 */
[C---:B------:R-:W-:Y:S01]  /*7160*/  ISETP.LT.OR P6, PT, R8.reuse, R243, P6 ;  /* 0x000000f30800720c */ /* 0x040fe200037c1670 */
[----:B------:R-:W1:Y:S01]  /*7170*/  MUFU.TANH R190, R178 ;  /* 0x000000b200be7308 */ /* 0x000e620000002400 */
[----:B------:R-:W-:Y:S02]  /*7180*/  ISETP.LT.OR P3, PT, R8, R241, P3 ;  /* 0x000000f10800720c */ /* 0x000fe40001f61670 */
[----:B------:R-:W-:Y:S02]  /*7190*/  ISETP.LT.OR P4, PT, R5, R243, P4 ;  /* 0x000000f30500720c */ /* 0x000fe40002781670 */
[----:B------:R-:W-:-:S02]  /*71a0*/  IADD3 R8, R22, 0x21, RZ ;  /* 0x0000002116087810 */ /* 0x000fc40007ffe0ff */
[----:B------:R-:W-:Y:S01]  /*71b0*/  IADD3 R7, R22, 0x29, RZ ;  /* 0x0000002916077810 */ /* 0x000fe20007ffe0ff */
[----:B------:R-:W1:Y:S01]  /*71c0*/  MUFU.TANH R176, R170 ;  /* 0x000000aa00b07308 */ /* 0x000e620000002400 */
[----:B------:R-:W-:Y:S02]  /*71d0*/  ISETP.LT.OR P1, PT, R10, R243, P1 ;  /* 0x000000f30a00720c */ /* 0x000fe40000f21670 */
[----:B------:R-:W-:Y:S02]  /*71e0*/  FSEL R24, R23, -INF , !P0 ;  /* 0xff80000017187808 */ /* 0x000fe40004000000 */
[----:B------:R-:W-:Y:S02]  /*71f0*/  FSEL R192, R192, -INF , !P2 ;  /* 0xff800000c0c07808 */ /* 0x000fe40005000000 */
[----:B--2---:R-:W-:Y:S01]  /*7200*/  FSEL R193, R193, -INF , !P4 ;  /* 0xff800000c1c17808 */ /* 0x004fe20006000000 */
[----:B------:R-:W-:Y:S01]  /*7210*/  MUFU.TANH R29, R29 ;  /* 0x0000001d001d7308 */ /* 0x000fe20000002400 */
[----:B------:R-:W-:-:S02]  /*7220*/  ISETP.GE.AND P0, PT, R8, R242, PT ;  /* 0x000000f20800720c */ /* 0x000fc40003f06270 */
[C---:B------:R-:W-:Y:S02]  /*7230*/  ISETP.GE.AND P2, PT, R7.reuse, R242, PT ;  /* 0x000000f20700720c */ /* 0x040fe40003f46270 */
[-C--:B------:R-:W-:Y:S02]  /*7240*/  ISETP.GE.AND P4, PT, R7, R240.reuse, PT ;  /* 0x000000f00700720c */ /* 0x080fe40003f86270 */
[----:B------:R-:W-:Y:S01]  /*7250*/  FSEL R25, R14, -INF , !P1 ;  /* 0xff8000000e197808 */ /* 0x000fe20004800000 */
[----:B------:R-:W2:Y:S01]  /*7260*/  MUFU.TANH R30, R30 ;  /* 0x0000001e001e7308 */ /* 0x000ea20000002400 */
[----:B------:R-:W-:Y:S02]  /*7270*/  IADD3 R6, R22, 0x28, RZ ;  /* 0x0000002816067810 */ /* 0x000fe40007ffe0ff */
[----:B------:R-:W-:Y:S02]  /*7280*/  ISETP.GE.AND P1, PT, R5, R240, PT ;  /* 0x000000f00500720c */ /* 0x000fe40003f26270 */
[----:B------:R-:W-:-:S02]  /*7290*/  ISETP.LT.OR P0, PT, R8, R243, P0 ;  /* 0x000000f30800720c */ /* 0x000fc40000701670 */
[C---:B------:R-:W-:Y:S01]  /*72a0*/  ISETP.LT.OR P2, PT, R7.reuse, R243, P2 ;  /* 0x000000f30700720c */ /* 0x040fe20001741670 */
[----:B------:R-:W1:Y:S01]  /*72b0*/  MUFU.TANH R28, R28 ;  /* 0x0000001c001c7308 */ /* 0x000e620000002400 */
[----:B------:R-:W-:Y:S02]  /*72c0*/  ISETP.LT.OR P4, PT, R7, R241, P4 ;  /* 0x000000f10700720c */ /* 0x000fe40002781670 */
[----:B----4-:R-:W-:Y:S02]  /*72d0*/  FSEL R21, R180, -INF , !P6 ;  /* 0xff800000b4157808 */ /* 0x010fe40007000000 */
[----:B---3--:R-:W-:Y:S02]  /*72e0*/  FSEL R186, R186, -INF , !P3 ;  /* 0xff800000baba7808 */ /* 0x008fe40005800000 */
[----:B------:R-:W-:Y:S01]  /*72f0*/  FSEL R23, R181, -INF , !P5 ;  /* 0xff800000b5177808 */ /* 0x000fe20006800000 */
[----:B------:R-:W-:Y:S01]  /*7300*/  MUFU.TANH R179, R169 ;  /* 0x000000a900b37308 */ /* 0x000fe20000002400 */
[----:B------:R-:W-:-:S02]  /*7310*/  IADD3 R7, R22, 0x30, RZ ;  /* 0x0000003016077810 */ /* 0x000fc40007ffe0ff */
[----:B------:R-:W-:Y:S02]  /*7320*/  ISETP.GE.AND P6, PT, R8, R240, PT ;  /* 0x000000f00800720c */ /* 0x000fe40003fc6270 */
[C---:B------:R-:W-:Y:S02]  /*7330*/  ISETP.GE.AND P3, PT, R6.reuse, R242, PT ;  /* 0x000000f20600720c */ /* 0x040fe40003f66270 */
[-C--:B------:R-:W-:Y:S01]  /*7340*/  ISETP.GE.AND P5, PT, R6, R240.reuse, PT ;  /* 0x000000f00600720c */ /* 0x080fe20003fa6270 */
[----:B------:R-:W-:Y:S01]  /*7350*/  MUFU.TANH R174, R171 ;  /* 0x000000ab00ae7308 */ /* 0x000fe20000002400 */
[----:B------:R-:W-:Y:S02]  /*7360*/  ISETP.LT.OR P1, PT, R5, R241, P1 ;  /* 0x000000f10500720c */ /* 0x000fe40000f21670 */
[----:B-----5:R-:W-:Y:S02]  /*7370*/  FSEL R191, R191, -INF , !P0 ;  /* 0xff800000bfbf7808 */ /* 0x020fe40004000000 */
[----:B------:R-:W-:-:S02]  /*7380*/  ISETP.GE.AND P0, PT, R7, R240, PT ;  /* 0x000000f00700720c */ /* 0x000fc40003f06270 */
[----:B------:R-:W-:Y:S01]  /*7390*/  ISETP.LT.OR P6, PT, R8, R241, P6 ;  /* 0x000000f10800720c */ /* 0x000fe200037c1670 */
[----:B------:R-:W3:Y:S01]  /*73a0*/  MUFU.TANH R5, R168 ;  /* 0x000000a800057308 */ /* 0x000ee20000002400 */
[C---:B------:R-:W-:Y:S02]  /*73b0*/  ISETP.LT.OR P3, PT, R6.reuse, R243, P3 ;  /* 0x000000f30600720c */ /* 0x040fe40001f61670 */
[-C--:B------:R-:W-:Y:S02]  /*73c0*/  ISETP.LT.OR P5, PT, R6, R241.reuse, P5 ;  /* 0x000000f10600720c */ /* 0x080fe40002fa1670 */
[----:B------:R-:W-:Y:S02]  /*73d0*/  IADD3 R6, R22, 0x31, RZ ;  /* 0x0000003116067810 */ /* 0x000fe40007ffe0ff */
[----:B------:R-:W-:Y:S01]  /*73e0*/  ISETP.LT.OR P0, PT, R7, R241, P0 ;  /* 0x000000f10700720c */ /* 0x000fe20000701670 */
[----:B------:R-:W4:Y:S01]  /*73f0*/  MUFU.TANH R177, R32 ;  /* 0x0000002000b17308 */ /* 0x000f220000002400 */
[----:B-1----:R-:W-:-:S02]  /*7400*/  FSEL R188, R188, -INF , !P6 ;  /* 0xff800000bcbc7808 */ /* 0x002fc40007000000 */
[----:B------:R-:W-:Y:S02]  /*7410*/  FSEL R31, R31, -INF , !P3 ;  /* 0xff8000001f1f7808 */ /* 0x000fe40005800000 */
[----:B------:R-:W-:Y:S02]  /*7420*/  FSEL R190, R190, -INF , !P1 ;  /* 0xff800000bebe7808 */ /* 0x000fe40004800000 */
[C---:B------:R-:W-:Y:S01]  /*7430*/  ISETP.GE.AND P6, PT, R6.reuse, R242, PT ;  /* 0x000000f20600720c */ /* 0x040fe20003fc6270 */
[----:B------:R-:W-:Y:S01]  /*7440*/  MUFU.TANH R175, R33 ;  /* 0x0000002100af7308 */ /* 0x000fe20000002400 */
[----:B------:R-:W-:Y:S02]  /*7450*/  ISETP.GE.AND P3, PT, R6, R240, PT ;  /* 0x000000f00600720c */ /* 0x000fe40003f66270 */
[----:B------:R-:W-:Y:S02]  /*7460*/  ISETP.GE.AND P1, PT, R7, R242, PT ;  /* 0x000000f20700720c */ /* 0x000fe40003f26270 */
[----:B------:R-:W-:-:S02]  /*7470*/  FSEL R176, R176, -INF , !P0 ;  /* 0xff800000b0b07808 */ /* 0x000fc40004000000 */
[----:B------:R-:W-:Y:S01]  /*7480*/  PLOP3.LUT P0, PT, PT, PT, UP0, 0x80, 0x0 ;  /* 0x000000000000781c */ /* 0x000fe20003f0f008 */
[----:B------:R-:W1:Y:S01]  /*7490*/  MUFU.TANH R172, R34 ;  /* 0x0000002200ac7308 */ /* 0x000e620000002400 */
[----:B------:R-:W-:Y:S01]  /*74a0*/  BAR.SYNC.DEFER_BLOCKING 0x0 ;  /* 0x0000000000007b1d */ /* 0x000fe20000010000 */
[C---:B------:R-:W-:Y:S02]  /*74b0*/  ISETP.LT.OR P6, PT, R6.reuse, R243, P6 ;  /* 0x000000f30600720c */ /* 0x040fe400037c1670 */
[----:B------:R-:W-:Y:S02]  /*74c0*/  ISETP.LT.OR P3, PT, R6, R241, P3 ;  /* 0x000000f10600720c */ /* 0x000fe40001f61670 */
[----:B------:R-:W-:Y:S02]  /*74d0*/  ISETP.LT.OR P1, PT, R7, R243, P1 ;  /* 0x000000f30700720c */ /* 0x000fe40000f21670 */
[----:B------:R-:W5:Y:S01]  /*74e0*/  MUFU.TANH R170, R35 ;  /* 0x0000002300aa7308 */ /* 0x000f620000002400 */
[----:B------:R-:W-:-:S02]  /*74f0*/  IADD3 R6, R22, 0x38, RZ ;  /* 0x0000003816067810 */ /* 0x000fc40007ffe0ff */
[----:B------:R-:W-:Y:S02]  /*7500*/  IADD3 R22, R22, 0x39, RZ ;  /* 0x0000003916167810 */ /* 0x000fe40007ffe0ff */
[----:B--2---:R-:W-:Y:S02]  /*7510*/  FSEL R30, R30, -INF , !P5 ;  /* 0xff8000001e1e7808 */ /* 0x004fe40006800000 */
[----:B------:R-:W-:Y:S02]  /*7520*/  FSEL R29, R29, -INF , !P2 ;  /* 0xff8000001d1d7808 */ /* 0x000fe40005000000 */
[----:B------:R-:W-:Y:S02]  /*7530*/  FSEL R28, R28, -INF , !P4 ;  /* 0xff8000001c1c7808 */ /* 0x000fe40006000000 */
[----:B---3--:R-:W-:Y:S02]  /*7540*/  FSEL R181, R5, -INF , !P1 ;  /* 0xff80000005b57808 */ /* 0x008fe40004800000 */
        /* <DEDUP_REMOVED lines=10> */
[----:B----4-:R-:W-:Y:S02]  /*75f0*/  FSEL R177, R177, -INF , !P5 ;  /* 0xff800000b1b17808 */ /* 0x010fe40006800000 */
[----:B-1----:R-:W-:Y:S02]  /*7600*/  FSEL R172, R172, -INF , !P2 ;  /* 0xff800000acac7808 */ /* 0x002fe40005000000 */
[----:B------:R-:W-:-:S02]  /*7610*/  FSEL R175, R175, -INF , !P4 ;  /* 0xff800000afaf7808 */ /* 0x000fc40006000000 */
[----:B-----5:R-:W-:Y:S01]  /*7620*/  FSEL R170, R170, -INF , !P1 ;  /* 0xff800000aaaa7808 */ /* 0x020fe20004800000 */
        /* <DEDUP_REMOVED lines=43> */
.L_x_1000:
[----:B------:R-:W-:Y:S01]  /*78e0*/  FMNMX.FTZ R5, R3, R2, !PT ;  /* 0x0000000203057209 */ /* 0x000fe20007810000 */
[----:B-1----:R-:W-:Y:S01]  /*78f0*/  LDSM.16.MT88.4 R16, [R228+0x10000] ;  /* 0x01000000e410783b */ /* 0x002fe20000004200 */
        /* <DEDUP_REMOVED lines=42> */
[----:B------:R-:W-:Y:S01]  /*7ba0*/  FMUL.FTZ R178, R169, c[0x0][0x23c] ;  /* 0x00008f00a9b27a20 */ /* 0x000fe20000410000 */
[----:B------:R-:W-:Y:S02]  /*7bb0*/  FSEL R173, R173, RZ, P0 ;  /* 0x000000ffadad7208 */ /* 0x000fe40000000000 */
[----:B------:R-:W-:Y:S02]  /*7bc0*/  FSEL R5, R169, RZ, P1 ;  /* 0x000000ffa9057208 */ /* 0x000fe40000800000 */
[----:B------:R-:W-:Y:S01]  /*7bd0*/  FSEL R178, R178, RZ, P1 ;  /* 0x000000ffb2b27208 */ /* 0x000fe20000800000 */
[----:B------:R-:W-:Y:S01]  /*7be0*/  FFMA.FTZ R171, R4, c[0x0][0x23c], -R173 ;  /* 0x00008f0004ab7a23 */ /* 0x000fe200000108ad */
[----:B------:R-:W-:Y:S01]  /*7bf0*/  FSEL R4, R168, RZ, P0 ;  /* 0x000000ffa8047208 */ /* 0x000fe20000000000 */
[----:B------:R-:W-:-:S02]  /*7c00*/  FADD.FTZ R5, R164, -R5 ;  /* 0x80000005a4057221 */ /* 0x000fc40000010000 */
[----:B------:R-:W-:Y:S02]  /*7c10*/  FFMA.FTZ R32, R13, c[0x0][0x23c], -R178 ;  /* 0x00008f000d207a23 */ /* 0x000fe400000108b2 */
[----:B------:R-:W-:Y:S01]  /*7c20*/  FADD.FTZ R4, R3, -R4 ;  /* 0x8000000403047221 */ /* 0x000fe20000010000 */
[----:B------:R-:W1:Y:S01]  /*7c30*/  LDSM.16.MT88.4 R12, [R226+0x10000] ;  /* 0x01000000e20c783b */ /* 0x000e620000004200 */
[--C-:B------:R-:W-:Y:S01]  /*7c40*/  FFMA.FTZ R33, R2, c[0x0][0x23c], -R173.reuse ;  /* 0x00008f0002217a23 */ /* 0x100fe200000108ad */
[----:B------:R-:W-:Y:S01]  /*7c50*/  MUFU.EX2 R171, R171 ;  /* 0x000000ab00ab7308 */ /* 0x000fe20000000800 */
[--C-:B------:R-:W-:Y:S02]  /*7c60*/  FFMA.FTZ R165, R9, c[0x0][0x23c], -R178.reuse ;  /* 0x00008f0009a57a23 */ /* 0x100fe400000108b2 */
[--C-:B------:R-:W-:Y:S02]  /*7c70*/  FFMA.FTZ R34, R11, c[0x0][0x23c], -R178.reuse ;  /* 0x00008f000b227a23 */ /* 0x100fe400000108b2 */
[----:B------:R-:W-:Y:S01]  /*7c80*/  FFMA.FTZ R35, R183, c[0x0][0x23c], -R178 ;  /* 0x00008f00b7237a23 */ /* 0x000fe200000108b2 */
[----:B------:R-:W2:Y:S01]  /*7c90*/  LDSM.16.MT88.4 R8, [R225+0x10000] ;  /* 0x01000000e108783b */ /* 0x000ea20000004200 */
[--C-:B------:R-:W-:Y:S01]  /*7ca0*/  FFMA.FTZ R2, R184, c[0x0][0x23c], -R173.reuse ;  /* 0x00008f00b8027a23 */ /* 0x100fe200000108ad */
[----:B------:R-:W-:Y:S01]  /*7cb0*/  MUFU.EX2 R165, R165 ;  /* 0x000000a500a57308 */ /* 0x000fe20000000800 */
[----:B------:R-:W-:-:S02]  /*7cc0*/  FFMA.FTZ R0, R0, c[0x0][0x23c], -R173 ;  /* 0x00008f0000007a23 */ /* 0x000fc400000108ad */
[----:B------:R-:W-:Y:S02]  /*7cd0*/  FMUL.FTZ R164, R5, c[0x0][0x23c] ;  /* 0x00008f0005a47a20 */ /* 0x000fe40000410000 */
[----:B------:R-:W-:Y:S02]  /*7ce0*/  FMUL.FTZ R3, R4, c[0x0][0x23c] ;  /* 0x00008f0004037a20 */ /* 0x000fe40000410000 */
[--C-:B------:R-:W-:Y:S01]  /*7cf0*/  FFMA.FTZ R182, R21, c[0x0][0x23c], -R178.reuse ;  /* 0x00008f0015b67a23 */ /* 0x100fe200000108b2 */
[----:B------:R-:W3:Y:S01]  /*7d00*/  MUFU.EX2 R34, R34 ;  /* 0x0000002200227308 */ /* 0x000ee20000000800 */
[--C-:B------:R-:W-:Y:S02]  /*7d10*/  FFMA.FTZ R185, R23, c[0x0][0x23c], -R178.reuse ;  /* 0x00008f0017b97a23 */ /* 0x100fe400000108b2 */
[----:B------:R-:W-:Y:S01]  /*7d20*/  LDSM.16.MT88.4 R20, [R224+0x16000] ;  /* 0x01600000e014783b */ /* 0x000fe20000004200 */
[--C-:B------:R-:W-:Y:S02]  /*7d30*/  FFMA.FTZ R180, R27, c[0x0][0x23c], -R178.reuse ;  /* 0x00008f001bb47a23 */ /* 0x100fe400000108b2 */
[----:B------:R-:W-:-:S02]  /*7d40*/  FFMA.FTZ R183, R25, c[0x0][0x23c], -R178 ;  /* 0x00008f0019b77a23 */ /* 0x000fc400000108b2 */
[----:B------:R-:W-:Y:S01]  /*7d50*/  MUFU.EX2 R35, R35 ;  /* 0x0000002300237308 */ /* 0x000fe20000000800 */
[--C-:B------:R-:W-:Y:S02]  /*7d60*/  FFMA.FTZ R184, R26, c[0x0][0x23c], -R173.reuse ;  /* 0x00008f001ab87a23 */ /* 0x100fe400000108ad */
[--C-:B------:R-:W-:Y:S02]  /*7d70*/  FFMA.FTZ R187, R24, c[0x0][0x23c], -R173.reuse ;  /* 0x00008f0018bb7a23 */ /* 0x100fe400000108ad */
[--C-:B------:R-:W-:Y:S01]  /*7d80*/  FFMA.FTZ R186, R186, c[0x0][0x23c], -R173.reuse ;  /* 0x00008f00baba7a23 */ /* 0x100fe200000108ad */
[----:B------:R-:W-:Y:S01]  /*7d90*/  LDSM.16.MT88.4 R24, [R228+0x10800] ;  /* 0x01080000e418783b */ /* 0x000fe20000004200 */
[----:B------:R-:W-:Y:S01]  /*7da0*/  FFMA.FTZ R189, R192, c[0x0][0x23c], -R173 ;  /* 0x00008f00c0bd7a23 */ /* 0x000fe200000108ad */
[----:B------:R-:W4:Y:S01]  /*7db0*/  MUFU.EX2 R32, R32 ;  /* 0x0000002000207308 */ /* 0x000f220000000800 */
[----:B---3--:R-:W-:Y:S01]  /*7dc0*/  F2FP.BF16.PACK_AB R4, R34, R165 ;  /* 0x000000a52204723e */ /* 0x008fe200000010ff */
[----:B------:R-:W-:-:S02]  /*7dd0*/  FFMA.FTZ R192, R193, c[0x0][0x23c], -R178 ;  /* 0x00008f00c1c07a23 */ /* 0x000fc400000108b2 */
[--C-:B------:R-:W-:Y:S02]  /*7de0*/  FFMA.FTZ R195, R188, c[0x0][0x23c], -R173.reuse ;  /* 0x00008f00bcc37a23 */ /* 0x100fe400000108ad */
[--C-:B------:R-:W-:Y:S02]  /*7df0*/  FFMA.FTZ R191, R191, c[0x0][0x23c], -R178.reuse ;  /* 0x00008f00bfbf7a23 */ /* 0x100fe400000108b2 */
        /* <DEDUP_REMOVED lines=9> */
[--C-:B------:R-:W-:Y:S02]  /*7e90*/  FFMA.FTZ R181, R181, c[0x0][0x23c], -R178.reuse ;  /* 0x00008f00b5b57a23 */ /* 0x100fe400000108b2 */
[--C-:B------:R-:W-:Y:S01]  /*7ea0*/  FFMA.FTZ R196, R179, c[0x0][0x23c], -R178.reuse ;  /* 0x00008f00b3c47a23 */ /* 0x100fe200000108b2 */
[----:B------:R-:W4:Y:S01]  /*7eb0*/  MUFU.EX2 R0, R0 ;  /* 0x0000000000007308 */ /* 0x000f220000000800 */
[--C-:B------:R-:W-:Y:S02]  /*7ec0*/  FFMA.FTZ R177, R177, c[0x0][0x23c], -R178.reuse ;  /* 0x00008f00b1b17a23 */ /* 0x100fe400000108b2 */
[----:B------:R-:W-:Y:S02]  /*7ed0*/  FFMA.FTZ R178, R175, c[0x0][0x23c], -R178 ;  /* 0x00008f00afb27a23 */ /* 0x000fe400000108b2 */
[--C-:B------:R-:W-:Y:S02]  /*7ee0*/  FFMA.FTZ R175, R176, c[0x0][0x23c], -R173.reuse ;  /* 0x00008f00b0af7a23 */ /* 0x100fe400000108ad */
[--C-:B------:R-:W-:Y:S01]  /*7ef0*/  FFMA.FTZ R174, R174, c[0x0][0x23c], -R173.reuse ;  /* 0x00008f00aeae7a23 */ /* 0x100fe200000108ad */
[----:B------:R-:W5:Y:S01]  /*7f00*/  MUFU.EX2 R164, R164 ;  /* 0x000000a400a47308 */ /* 0x000f620000000800 */
[----:B---3--:R-:W-:Y:S01]  /*7f10*/  F2FP.BF16.PACK_AB R5, R2, R33 ;  /* 0x000000210205723e */ /* 0x008fe200000010ff */
[----:B------:R-:W-:-:S02]  /*7f20*/  FFMA.FTZ R172, R172, c[0x0][0x23c], -R173 ;  /* 0x00008f00acac7a23 */ /* 0x000fc400000108ad */
[----:B------:R-:W-:-:S04]  /*7f30*/  FFMA.FTZ R173, R170, c[0x0][0x23c], -R173 ;  /* 0x00008f00aaad7a23 */ /* 0x000fc800000108ad */
[----:B------:R-:W3:Y:S01]  /*7f40*/  MUFU.EX2 R3, R3 ;  /* 0x0000000300037308 */ /* 0x000ee20000000800 */
[----:B----4-:R-:W-:Y:S01]  /*7f50*/  F2FP.BF16.PACK_AB R7, R171, R0 ;  /* 0x00000000ab07723e */ /* 0x010fe200000010ff */
[----:B-----5:R-:W-:-:S06]  /*7f60*/  FMUL.FTZ R160, R160, R164 ;  /* 0x000000a4a0a07220 */ /* 0x020fcc0000410000 */
[----:B------:R-:W-:Y:S01]  /*7f70*/  MUFU.EX2 R180, R180 ;  /* 0x000000b400b47308 */ /* 0x000fe20000000800 */
[-C--:B------:R-:W-:Y:S02]  /*7f80*/  FMUL.FTZ R161, R161, R164.reuse ;  /* 0x000000a4a1a17220 */ /* 0x080fe40000410000 */
[-C--:B------:R-:W-:Y:S02]  /*7f90*/  FMUL.FTZ R156, R156, R164.reuse ;  /* 0x000000a49c9c7220 */ /* 0x080fe40000410000 */
[----:B------:R-:W-:Y:S02]  /*7fa0*/  FMUL.FTZ R157, R157, R164 ;  /* 0x000000a49d9d7220 */ /* 0x000fe40000410000 */
[-C--:B---3--:R-:W-:Y:S01]  /*7fb0*/  FMUL.FTZ R162, R162, R3.reuse ;  /* 0x00000003a2a27220 */ /* 0x088fe20000410000 */
[----:B------:R-:W3:Y:S01]  /*7fc0*/  MUFU.EX2 R183, R183 ;  /* 0x000000b700b77308 */ /* 0x000ee20000000800 */
        /* <DEDUP_REMOVED lines=11> */
[----:B------:R-:W4:Y:S01]  /*8080*/  LDSM.16.MT88.4 R16, [R224+0x10000] ;  /* 0x01000000e010783b */ /* 0x000f220000004200 */
[----:B------:R-:W-:Y:S01]  /*8090*/  FMUL.FTZ R149, R149, R164 ;  /* 0x000000a495957220 */ /* 0x000fe20000410000 */
[----:B------:R-:W-:Y:S01]  /*80a0*/  MUFU.EX2 R185, R185 ;  /* 0x000000b900b97308 */ /* 0x000fe20000000800 */
[----:B------:R-:W-:-:S02]  /*80b0*/  FMUL.FTZ R150, R150, R3 ;  /* 0x0000000396967220 */ /* 0x000fc40000410000 */
[-C--:B------:R-:W-:Y:S02]  /*80c0*/  FMUL.FTZ R151, R151, R3.reuse ;  /* 0x0000000397977220 */ /* 0x080fe40000410000 */
[C---:B-1----:R-:W-:Y:S01]  /*80d0*/  HMMA.16816.F32.BF16 R152, R4.reuse, R12, R152 ;  /* 0x0000000c0498723c */ /* 0x042fe20000041898 */
[-C--:B------:R-:W-:Y:S02]  /*80e0*/  FMUL.FTZ R144, R144, R164.reuse ;  /* 0x000000a490907220 */ /* 0x080fe40000410000 */
[-C--:B------:R-:W-:Y:S01]  /*80f0*/  FMUL.FTZ R145, R145, R164.reuse ;  /* 0x000000a491917220 */ /* 0x080fe20000410000 */
[----:B------:R-:W-:Y:S01]  /*8100*/  MUFU.EX2 R184, R184 ;  /* 0x000000b800b87308 */ /* 0x000fe20000000800 */
[-C--:B------:R-:W-:Y:S02]  /*8110*/  FMUL.FTZ R146, R146, R3.reuse ;  /* 0x0000000392927220 */ /* 0x080fe40000410000 */
[----:B------:R-:W-:Y:S01]  /*8120*/  FMUL.FTZ R147, R147, R3 ;  /* 0x0000000393937220 */ /* 0x000fe20000410000 */
[----:B------:R-:W-:Y:S01]  /*8130*/  HMMA.16816.F32.BF16 R148, R4, R14, R148 ;  /* 0x0000000e0494723c */ /* 0x000fe20000041894 */
[----:B------:R-:W1:Y:S01]  /*8140*/  LDSM.16.MT88.4 R12, [R228+0x12000] ;  /* 0x01200000e40c783b */ /* 0x000e620000004200 */
[----:B------:R-:W-:-:S02]  /*8150*/  FMUL.FTZ R140, R140, R164 ;  /* 0x000000a48c8c7220 */ /* 0x000fc40000410000 */
[-C--:B------:R-:W-:Y:S01]  /*8160*/  FMUL.FTZ R141, R141, R164.reuse ;  /* 0x000000a48d8d7220 */ /* 0x080fe20000410000 */
[----:B------:R-:W5:Y:S01]  /*8170*/  MUFU.EX2 R187, R187 ;  /* 0x000000bb00bb7308 */ /* 0x000f620000000800 */
[-C--:B------:R-:W-:Y:S02]  /*8180*/  FMUL.FTZ R142, R142, R3.reuse ;  /* 0x000000038e8e7220 */ /* 0x080fe40000410000 */
[-C--:B------:R-:W-:Y:S01]  /*8190*/  FMUL.FTZ R143, R143, R3.reuse ;  /* 0x000000038f8f7220 */ /* 0x080fe20000410000 */
[----:B--2---:R-:W-:Y:S01]  /*81a0*/  HMMA.16816.F32.BF16 R144, R4, R8, R144 ;  /* 0x000000080490723c */ /* 0x004fe20000041890 */
[-C--:B------:R-:W-:Y:S02]  /*81b0*/  FMUL.FTZ R136, R136, R164.reuse ;  /* 0x000000a488887220 */ /* 0x080fe40000410000 */
[----:B------:R-:W-:Y:S01]  /*81c0*/  FMUL.FTZ R137, R137, R164 ;  /* 0x000000a489897220 */ /* 0x000fe20000410000 */
[----:B------:R-:W-:Y:S01]  /*81d0*/  MUFU.EX2 R186, R186 ;  /* 0x000000ba00ba7308 */ /* 0x000fe20000000800 */
[----:B------:R-:W-:-:S02]  /*81e0*/  FMUL.FTZ R138, R138, R3 ;  /* 0x000000038a8a7220 */ /* 0x000fc40000410000 */
[-C--:B------:R-:W-:Y:S01]  /*81f0*/  FMUL.FTZ R139, R139, R3.reuse ;  /* 0x000000038b8b7220 */ /* 0x080fe20000410000 */
[C---:B------:R-:W-:Y:S01]  /*8200*/  HMMA.16816.F32.BF16 R140, R4.reuse, R10, R140 ;  /* 0x0000000a048c723c */ /* 0x040fe2000004188c */
[----:B------:R-:W2:Y:S01]  /*8210*/  LDSM.16.MT88.4 R8, [R226+0x12000] ;  /* 0x01200000e208783b */ /* 0x000ea20000004200 */
[-C--:B------:R-:W-:Y:S02]  /*8220*/  FMUL.FTZ R132, R132, R164.reuse ;  /* 0x000000a484847220 */ /* 0x080fe40000410000 */
[-C--:B------:R-:W-:Y:S01]  /*8230*/  FMUL.FTZ R133, R133, R164.reuse ;  /* 0x000000a485857220 */ /* 0x080fe20000410000 */
[----:B------:R-:W1:Y:S01]  /*8240*/  MUFU.EX2 R189, R189 ;  /* 0x000000bd00bd7308 */ /* 0x000e620000000800 */
[-C--:B------:R-:W-:Y:S02]  /*8250*/  FMUL.FTZ R134, R134, R3.reuse ;  /* 0x0000000386867220 */ /* 0x080fe40000410000 */
[----:B------:R-:W-:Y:S01]  /*8260*/  FMUL.FTZ R135, R135, R3 ;  /* 0x0000000387877220 */ /* 0x000fe20000410000 */
[----:B----4-:R-:W-:Y:S01]  /*8270*/  HMMA.16816.F32.BF16 R136, R4, R16, R136 ;  /* 0x000000100488723c */ /* 0x010fe20000041888 */
[----:B------:R-:W-:-:S02]  /*8280*/  FMUL.FTZ R36, R36, R164 ;  /* 0x000000a424247220 */ /* 0x000fc40000410000 */
[-C--:B------:R-:W-:Y:S01]  /*8290*/  FMUL.FTZ R37, R37, R164.reuse ;  /* 0x000000a425257220 */ /* 0x080fe20000410000 */
[----:B------:R-:W4:Y:S01]  /*82a0*/  MUFU.EX2 R192, R192 ;  /* 0x000000c000c07308 */ /* 0x000f220000000800 */
[-C--:B------:R-:W-:Y:S02]  /*82b0*/  FMUL.FTZ R38, R38, R3.reuse ;  /* 0x0000000326267220 */ /* 0x080fe40000410000 */
[-C--:B------:R-:W-:Y:S01]  /*82c0*/  FMUL.FTZ R39, R39, R3.reuse ;  /* 0x0000000327277220 */ /* 0x080fe20000410000 */
[----:B------:R-:W-:Y:S01]  /*82d0*/  HMMA.16816.F32.BF16 R132, R4, R18, R132 ;  /* 0x000000120484723c */ /* 0x000fe20000041884 */
[-C--:B------:R-:W-:Y:S01]  /*82e0*/  FMUL.FTZ R40, R40, R164.reuse ;  /* 0x000000a428287220 */ /* 0x080fe20000410000 */
[----:B------:R-:W3:Y:S01]  /*82f0*/  LDSM.16.MT88.4 R16, [R225+0x12000] ;  /* 0x01200000e110783b */ /* 0x000ee20000004200 */
[----:B------:R-:W-:Y:S01]  /*8300*/  FMUL.FTZ R41, R41, R164 ;  /* 0x000000a429297220 */ /* 0x000fe20000410000 */
[----:B------:R-:W2:Y:S01]  /*8310*/  MUFU.EX2 R191, R191 ;  /* 0x000000bf00bf7308 */ /* 0x000ea20000000800 */
[----:B------:R-:W-:-:S02]  /*8320*/  FMUL.FTZ R42, R42, R3 ;  /* 0x000000032a2a7220 */ /* 0x000fc40000410000 */
[-C--:B------:R-:W-:Y:S01]  /*8330*/  FMUL.FTZ R43, R43, R3.reuse ;  /* 0x000000032b2b7220 */ /* 0x080fe20000410000 */
        /* <DEDUP_REMOVED lines=10> */
[----:B------:R-:W-:Y:S01]  /*83e0*/  MUFU.EX2 R194, R194 ;  /* 0x000000c200c27308 */ /* 0x000fe20000000800 */
        /* <DEDUP_REMOVED lines=9> */
[-C--:B------:R-:W-:Y:S01]  /*8480*/  FMUL.FTZ R56, R56, R164.reuse ;  /* 0x000000a438387220 */ /* 0x080fe20000410000 */
[----:B------:R-:W2:Y:S01]  /*8490*/  LDSM.16.MT88.4 R8, [R228+0x14000] ;  /* 0x01400000e408783b */ /* 0x000ea20000004200 */
[-C--:B------:R-:W-:Y:S01]  /*84a0*/  FMUL.FTZ R57, R57, R164.reuse ;  /* 0x000000a439397220 */ /* 0x080fe20000410000 */
[----:B------:R-:W1:Y:S01]  /*84b0*/  MUFU.EX2 R195, R195 ;  /* 0x000000c300c37308 */ /* 0x000e620000000800 */
[-C--:B------:R-:W-:Y:S02]  /*84c0*/  FMUL.FTZ R58, R58, R3.reuse ;  /* 0x000000033a3a7220 */ /* 0x080fe40000410000 */
[----:B------:R-:W-:Y:S01]  /*84d0*/  FMUL.FTZ R59, R59, R3 ;  /* 0x000000033b3b7220 */ /* 0x000fe20000410000 */
[----:B---3--:R-:W-:Y:S01]  /*84e0*/  HMMA.16816.F32.BF16 R52, R4, R16, R52 ;  /* 0x000000100434723c */ /* 0x008fe20000041834 */
[----:B------:R-:W-:-:S02]  /*84f0*/  FMUL.FTZ R60, R60, R164 ;  /* 0x000000a43c3c7220 */ /* 0x000fc40000410000 */
[-C--:B------:R-:W-:Y:S01]  /*8500*/  FMUL.FTZ R61, R61, R164.reuse ;  /* 0x000000a43d3d7220 */ /* 0x080fe20000410000 */
[----:B------:R-:W-:Y:S01]  /*8510*/  MUFU.EX2 R188, R188 ;  /* 0x000000bc00bc7308 */ /* 0x000fe20000000800 */
[-C--:B------:R-:W-:Y:S02]  /*8520*/  FMUL.FTZ R62, R62, R3.reuse ;  /* 0x000000033e3e7220 */ /* 0x080fe40000410000 */
[-C--:B------:R-:W-:Y:S01]  /*8530*/  FMUL.FTZ R63, R63, R3.reuse ;  /* 0x000000033f3f7220 */ /* 0x080fe20000410000 */
[----:B------:R-:W-:Y:S01]  /*8540*/  HMMA.16816.F32.BF16 R56, R4, R18, R56 ;  /* 0x000000120438723c */ /* 0x000fe20000041838 */
[----:B------:R-:W3:Y:S01]  /*8550*/  LDSM.16.MT88.4 R16, [R226+0x14000] ;  /* 0x01400000e210783b */ /* 0x000ee20000004200 */
[-C--:B------:R-:W-:Y:S02]  /*8560*/  FMUL.FTZ R64, R64, R164.reuse ;  /* 0x000000a440407220 */ /* 0x080fe40000410000 */
        /* <DEDUP_REMOVED lines=14> */
[----:B------:R-:W1:Y:S01]  /*8650*/  MUFU.EX2 R196, R196 ;  /* 0x000000c400c47308 */ /* 0x000e620000000800 */
        /* <DEDUP_REMOVED lines=12> */
[----:B------:R-:W-:Y:S01]  /*8720*/  MUFU.EX2 R178, R178 ;  /* 0x000000b200b27308 */ /* 0x000fe20000000800 */
        /* <DEDUP_REMOVED lines=30> */
[----:B------:R-:W-:Y:S02]  /*8910*/  FMUL.FTZ R101, R101, R164 ;  /* 0x000000a465657220 */ /* 0x000fe40000410000 */
[----:B------:R-:W-:-:S02]  /*8920*/  FMUL.FTZ R102, R102, R3 ;  /* 0x0000000366667220 */ /* 0x000fc40000410000 */
[-C--:B------:R-:W-:Y:S01]  /*8930*/  FMUL.FTZ R103, R103, R3.reuse ;  /* 0x0000000367677220 */ /* 0x080fe20000410000 */
[C---:B------:R-:W-:Y:S01]  /*8940*/  HMMA.16816.F32.BF16 R96, R4.reuse, R10, R96 ;  /* 0x0000000a0460723c */ /* 0x040fe20000041860 */
[-C--:B------:R-:W-:Y:S01]  /*8950*/  FMUL.FTZ R104, R104, R164.reuse ;  /* 0x000000a468687220 */ /* 0x080fe20000410000 */
[----:B------:R-:W2:Y:S01]  /*8960*/  LDSM.16.MT88.4 R8, [R225+0x16000] ;  /* 0x01600000e108783b */ /* 0x000ea20000004200 */
        /* <DEDUP_REMOVED lines=36> */
[----:B------:R-:W-:Y:S01]  /*8bb0*/  HMMA.16816.F32.BF16 R124, R4, R20, R124 ;  /* 0x00000014047c723c */ /* 0x000fe2000004187c */
[----:B------:R-:W-:Y:S01]  /*8bc0*/  FFMA.FTZ R165, R200, R164, R165 ;  /* 0x000000a4c8a57223 */ /* 0x000fe200000100a5 */
[----:B------:R-:W-:Y:S01]  /*8bd0*/  MOV R164, R169 ;  /* 0x000000a900a47202 */ /* 0x000fe20000000f00 */
[----:B------:R-:W-:-:S02]  /*8be0*/  FFMA.FTZ R3, R252, R3, R33 ;  /* 0x00000003fc037223 */ /* 0x000fc40000010021 */
[----:B------:R-:W-:Y:S02]  /*8bf0*/  FADD.FTZ R34, R34, R165 ;  /* 0x000000a522227221 */ /* 0x000fe40000010000 */
[----:B------:R-:W-:Y:S01]  /*8c00*/  FADD.FTZ R3, R2, R3 ;  /* 0x0000000302037221 */ /* 0x000fe20000010000 */
[----:B------:R-:W-:Y:S01]  /*8c10*/  HMMA.16816.F32.BF16 R128, R4, R22, R128 ;  /* 0x000000160480723c */ /* 0x000fe20000041880 */
[----:B------:R-:W2:Y:S01]  /*8c20*/  LDSM.16.MT88.4 R20, [R228+0x12800] ;  /* 0x01280000e414783b */ /* 0x000ea20000004200 */
[----:B------:R-:W-:Y:S02]  /*8c30*/  FADD.FTZ R35, R35, R34 ;  /* 0x0000002223237221 */ /* 0x000fe40000010000 */
[----:B------:R-:W-:Y:S02]  /*8c40*/  FADD.FTZ R0, R0, R3 ;  /* 0x0000000300007221 */ /* 0x000fe40000010000 */
[----:B------:R-:W-:Y:S01]  /*8c50*/  FADD.FTZ R3, R32, R35 ;  /* 0x0000002320037221 */ /* 0x000fe20000010000 */
[----:B------:R-:W-:Y:S01]  /*8c60*/  F2FP.BF16.PACK_AB R4, R183, R180 ;  /* 0x000000b4b704723e */ /* 0x000fe200000010ff */
        /* <DEDUP_REMOVED lines=10> */
[C---:B---3--:R-:W-:Y:S01]  /*8d10*/  HMMA.16816.F32.BF16 R152, R4.reuse, R16, R152 ;  /* 0x000000100498723c */ /* 0x048fe20000041898 */
[----:B------:R-:W-:Y:S02]  /*8d20*/  FADD.FTZ R186, R186, R187 ;  /* 0x000000bbbaba7221 */ /* 0x000fe40000010000 */
[----:B------:R-:W-:Y:S02]  /*8d30*/  FADD.FTZ R185, R185, R182 ;  /* 0x000000b6b9b97221 */ /* 0x000fe40000010000 */
[----:B------:R-:W-:Y:S02]  /*8d40*/  FADD.FTZ R189, R189, R186 ;  /* 0x000000babdbd7221 */ /* 0x000fe40000010000 */
[----:B----4-:R-:W-:Y:S01]  /*8d50*/  FADD.FTZ R0, R192, R185 ;  /* 0x000000b9c0007221 */ /* 0x010fe20000010000 */
[----:B------:R-:W-:Y:S01]  /*8d60*/  HMMA.16816.F32.BF16 R148, R4, R18, R148 ;  /* 0x000000120494723c */ /* 0x000fe20000041894 */
[----:B------:R-:W3:Y:S02]  /*8d70*/  LDSM.16.MT88.4 R16, [R225+0x12800] ;  /* 0x01280000e110783b */ /* 0x000ee40000004200 */
[----:B------:R-:W-:-:S05]  /*8d80*/  FADD.FTZ R0, R191, R0 ;  /* 0x00000000bf007221 */ /* 0x000fca0000010000 */
        /* <DEDUP_REMOVED lines=39> */
[C---:B-----5:R-:W-:Y:S08]  /*9000*/  HMMA.16816.F32.BF16 R116, R4.reuse, R20, R116 ;  /* 0x000000140474723c */ /* 0x060ff00000041874 */
[C---:B------:R-:W-:Y:S01]  /*9010*/  HMMA.16816.F32.BF16 R120, R4.reuse, R22, R120 ;  /* 0x000000160478723c */ /* 0x040fe20000041878 */
[----:B------:R-:W-:Y:S07]  /*9020*/  LDSM.16.MT88.4 R20, [R225+0x11000] ;  /* 0x01100000e114783b */ /* 0x000fee0000004200 */
[C---:B---3--:R-:W-:Y:S08]  /*9030*/  HMMA.16816.F32.BF16 R124, R4.reuse, R16, R124 ;  /* 0x00000010047c723c */ /* 0x048ff0000004187c */
[----:B------:R-:W-:Y:S01]  /*9040*/  HMMA.16816.F32.BF16 R128, R4, R18, R128 ;  /* 0x000000120480723c */ /* 0x000fe20000041880 */
[----:B------:R-:W3:Y:S06]  /*9050*/  LDSM.16.MT88.4 R16, [R225+0x13000] ;  /* 0x01300000e110783b */ /* 0x000eec0000004200 */
        /* <DEDUP_REMOVED lines=9> */
[----:B-1----:R-:W-:Y:S02]  /*90f0*/  HMMA.16816.F32.BF16 R160, R4, R12, R160 ;  /* 0x0000000c04a0723c */ /* 0x002fe400000418a0 */
[----:B------:R-:W-:-:S06]  /*9100*/  FADD.FTZ R0, R197, R0 ;  /* 0x00000000c5007221 */ /* 0x000fcc0000010000 */
        /* <DEDUP_REMOVED lines=17> */
[C---:B------:R-:W-:Y:S08]  /*9220*/  HMMA.16816.F32.BF16 R136, R4.reuse, R28, R136 ;  /* 0x0000001c0488723c */ /* 0x040ff00000041888 */
[C---:B------:R-:W-:Y:S01]  /*9230*/  HMMA.16816.F32.BF16 R132, R4.reuse, R30, R132 ;  /* 0x0000001e0484723c */ /* 0x040fe20000041884 */
[----:B------:R-:W-:Y:S07]  /*9240*/  LDSM.16.MT88.4 R28, [R226+0x17000] ;  /* 0x01700000e21c783b */ /* 0x000fee0000004200 */
[C---:B--2---:R-:W-:Y:S08]  /*9250*/  HMMA.16816.F32.BF16 R60, R4.reuse, R8, R60 ;  /* 0x00000008043c723c */ /* 0x044ff0000004183c */
[C---:B------:R-:W-:Y:S01]  /*9260*/  HMMA.16816.F32.BF16 R64, R4.reuse, R10, R64 ;  /* 0x0000000a0440723c */ /* 0x040fe20000041840 */
[----:B------:R-:W2:Y:S07]  /*9270*/  LDSM.16.MT88.4 R8, [R228+0x17000] ;  /* 0x01700000e408783b */ /* 0x000eae0000004200 */
[C---:B----4-:R-:W-:Y:S08]  /*9280*/  HMMA.16816.F32.BF16 R68, R4.reuse, R24, R68 ;  /* 0x000000180444723c */ /* 0x050ff00000041844 */
[C---:B------:R-:W-:Y:S01]  /*9290*/  HMMA.16816.F32.BF16 R72, R4.reuse, R26, R72 ;  /* 0x0000001a0448723c */ /* 0x040fe20000041848 */
[----:B------:R-:W-:Y:S07]  /*92a0*/  LDSM.16.MT88.4 R24, [R224+0x17000] ;  /* 0x01700000e018783b */ /* 0x000fee0000004200 */
        /* <DEDUP_REMOVED lines=31> */
[----:B---3--:R-:W-:Y:S01]  /*94a0*/  HMMA.16816.F32.BF16 R160, R4, R16, R160 ;  /* 0x0000001004a0723c */ /* 0x008fe200000418a0 */
[----:B------:R-:W-:Y:S02]  /*94b0*/  FADD.FTZ R0, R178, R177 ;  /* 0x000000b1b2007221 */ /* 0x000fe40000010000 */
[----:B------:R-:W-:-:S03]  /*94c0*/  FADD.FTZ R252, R173, R172 ;  /* 0x000000acadfc7221 */ /* 0x000fc60000010000 */
[----:B------:R-:W-:Y:S02]  /*94d0*/  STL [R1], R0 ;  /* 0x0000000001007387 */ /* 0x000fe40000100800 */
[C---:B------:R-:W-:Y:S02]  /*94e0*/  HMMA.16816.F32.BF16 R156, R4.reuse, R18, R156 ;  /* 0x00000012049c723c */ /* 0x040fe4000004189c */
[----:B------:R-:W3:Y:S06]  /*94f0*/  LDSM.16.MT88.4 R16, [R226+0x13800] ;  /* 0x01380000e210783b */ /* 0x000eec0000004200 */
        /* <DEDUP_REMOVED lines=28> */
[C---:B------:R-:W-:Y:S08]  /*96c0*/  HMMA.16816.F32.BF16 R80, R4.reuse, R26, R80 ;  /* 0x0000001a0450723c */ /* 0x040ff00000041850 */
[C---:B------:R-:W-:Y:S08]  /*96d0*/  HMMA.16816.F32.BF16 R84, R4.reuse, R28, R84 ;  /* 0x0000001c0454723c */ /* 0x040ff00000041854 */
[C---:B------:R-:W-:Y:S08]  /*96e0*/  HMMA.16816.F32.BF16 R88, R4.reuse, R30, R88 ;  /* 0x0000001e0458723c */ /* 0x040ff00000041858 */
[C---:B----4-:R-:W-:Y:S08]  /*96f0*/  HMMA.16816.F32.BF16 R92, R4.reuse, R20, R92 ;  /* 0x00000014045c723c */ /* 0x050ff0000004185c */
[C---:B------:R-:W-:Y:S08]  /*9700*/  HMMA.16816.F32.BF16 R96, R4.reuse, R22, R96 ;  /* 0x000000160460723c */ /* 0x040ff00000041860 */
[C---:B--2---:R-:W-:Y:S08]  /*9710*/  HMMA.16816.F32.BF16 R108, R4.reuse, R8, R108 ;  /* 0x00000008046c723c */ /* 0x044ff0000004186c */
[C---:B------:R-:W-:Y:S08]  /*9720*/  HMMA.16816.F32.BF16 R112, R4.reuse, R10, R112 ;  /* 0x0000000a0470723c */ /* 0x040ff00000041870 */
[C---:B-1----:R-:W-:Y:S08]  /*9730*/  HMMA.16816.F32.BF16 R116, R4.reuse, R12, R116 ;  /* 0x0000000c0474723c */ /* 0x042ff00000041874 */
[C---:B------:R-:W-:Y:S08]  /*9740*/  HMMA.16816.F32.BF16 R120, R4.reuse, R14, R120 ;  /* 0x0000000e0478723c */ /* 0x040ff00000041878 */
[C---:B---3--:R-:W-:Y:S08]  /*9750*/  HMMA.16816.F32.BF16 R124, R4.reuse, R16, R124 ;  /* 0x00000010047c723c */ /* 0x048ff0000004187c */
[----:B------:R-:W-:Y:S08]  /*9760*/  HMMA.16816.F32.BF16 R128, R4, R18, R128 ;  /* 0x000000120480723c */ /* 0x000ff00000041880 */
.L_x_999:
        /* <DEDUP_REMOVED lines=13> */
.L_x_1004:
        /* <DEDUP_REMOVED lines=41> */
.L_x_1002:
[----:B------:R-:W-:Y:S01]  /*9ad0*/  UIADD3 UR14, UR17, -0x1, URZ ;  /* 0xffffffff110e7890 */ /* 0x000fe2000fffe03f */
[----:B------:R-:W-:Y:S04]  /*9ae0*/  DEPBAR.LE SB0, 0x0 ;  /* 0x000080000000791a */ /* 0x000fe80000000000 */
[----:B------:R-:W-:Y:S01]  /*9af0*/  BAR.SYNC.DEFER_BLOCKING 0x0 ;  /* 0x0000000000007b1d */ /* 0x000fe20000010000 */
[----:B------:R-:W-:Y:S01]  /*9b00*/  MOV R3, UR14 ;  /* 0x0000000e00037c02 */ /* 0x000fe20008000f00 */
[----:B------:R-:W-:Y:S02]  /*9b10*/  USHF.R.S32.HI UR5, URZ, 0x1f, UR14 ;  /* 0x0000001f3f057899 */ /* 0x000fe4000801140e */
[----:B------:R-:W-:Y:S02]  /*9b20*/  UIMAD UR4, UR13, UR14, URZ ;  /* 0x0000000e0d0472a4 */ /* 0x000fe4000f8e023f */
[----:B------:R-:W-:Y:S01]  /*9b30*/  IMAD.WIDE.U32 R18, R3, UR15, R244 ;  /* 0x0000000f03127c25 */ /* 0x000fe2000f8e00f4 */
[----:B------:R-:W-:Y:S02]  /*9b40*/  UISETP.GT.AND UP0, UPT, UR14, UR9, UPT ;  /* 0x000000090e00728c */ /* 0x000fe4000bf04270 */
[----:B------:R-:W-:Y:S02]  /*9b50*/  UIMAD UR4, UR5, UR15, UR4 ;  /* 0x0000000f050472a4 */ /* 0x000fe4000f8e0204 */
[C---:B------:R-:W-:Y:S04]  /*9b60*/  LEA R14, P0, R18.reuse, c[0x0][0x170], 0x1 ;  /* 0x00005c00120e7a11 */ /* 0x040fe800078008ff */
        /* <DEDUP_REMOVED lines=8> */
[----:B------:R-:W-:Y:S03]  /*9bf0*/  IADD3 R22, P0, R26, UR8, RZ ;  /* 0x000000081a167c10 */ /* 0x000fe6000ff1e0ff */
[----:B------:R1:W-:Y:S01]  /*9c00*/  LDGSTS.E.BYPASS.LTC128B.128 [R235+0x12000], [R14.64+0x80] ;  /* 0x120000800eeb7fae */ /* 0x0003e2000b901d52 */
[----:B------:R-:W-:Y:S02]  /*9c10*/  IADD3.X R23, R27, UR12, RZ, P0, !PT ;  /* 0x0000000c1b177c10 */ /* 0x000fe400087fe4ff */
[----:B------:R-:W-:Y:S03]  /*9c20*/  IADD3 R18, P0, R22, UR8, RZ ;  /* 0x0000000816127c10 */ /* 0x000fe6000ff1e0ff */
[----:B------:R1:W-:Y:S01]  /*9c30*/  LDGSTS.E.BYPASS.LTC128B.128 [R235+0x14000], [R14.64+0x100] ;  /* 0x140001000eeb7fae */ /* 0x0003e2000b901d52 */
[----:B------:R-:W-:Y:S02]  /*9c40*/  IADD3.X R19, R23, UR12, RZ, P0, !PT ;  /* 0x0000000c17137c10 */ /* 0x000fe400087fe4ff */
[----:B------:R-:W-:Y:S03]  /*9c50*/  PLOP3.LUT P0, PT, PT, PT, UP0, 0x80, 0x0 ;  /* 0x000000000000781c */ /* 0x000fe60003f0f008 */
        /* <DEDUP_REMOVED lines=14> */
[----:B------:R-:W5:Y:S06]  /*9d40*/  LDSM.16.M88.4 R168, [R233+0x8000] ;  /* 0x00800000e9a8783b */ /* 0x000f6c0000000200 */
[----:B------:R-:W1:Y:S06]  /*9d50*/  LDSM.16.M88.4 R172, [R233+0x8800] ;  /* 0x00880000e9ac783b */ /* 0x000e6c0000000200 */
[----:B------:R-:W3:Y:S06]  /*9d60*/  LDSM.16.M88.4 R176, [R233+0x9000] ;  /* 0x00900000e9b0783b */ /* 0x000eec0000000200 */
[----:B------:R-:W0:Y:S06]  /*9d70*/  LDGDEPBAR ;  /* 0x00000000000079af */ /* 0x000e2c0000000000 */
[----:B------:R-:W2:Y:S06]  /*9d80*/  LDSM.16.M88.4 R180, [R233+0x9800] ;  /* 0x00980000e9b4783b */ /* 0x000eac0000000200 */
[----:B------:R-:W-:Y:S06]  /*9d90*/  LDSM.16.M88.4 R184, [R232] ;  /* 0x00000000e8b8783b */ /* 0x000fec0000000200 */
[----:B------:R-:W2:Y:S01]  /*9da0*/  LDSM.16.M88.4 R188, [R231] ;  /* 0x00000000e7bc783b */ /* 0x000ea20000000200 */
[C---:B-----5:R-:W-:Y:S05]  /*9db0*/  HMMA.16816.F32.BF16 R4, R164.reuse, R168, RZ ;  /* 0x000000a8a404723c */ /* 0x060fea00000418ff */
[----:B------:R-:W5:Y:S03]  /*9dc0*/  LDSM.16.M88.4 R192, [R223] ;  /* 0x00000000dfc0783b */ /* 0x000f660000000200 */
[C---:B------:R-:W-:Y:S03]  /*9dd0*/  HMMA.16816.F32.BF16 R8, R164.reuse, R170, RZ ;  /* 0x000000aaa408723c */ /* 0x040fe600000418ff */
[----:B------:R-:W5:Y:S06]  /*9de0*/  LDSM.16.M88.4 R168, [R222] ;  /* 0x00000000dea8783b */ /* 0x000f6c0000000200 */
[----:B------:R-:W5:Y:S01]  /*9df0*/  LDSM.16.M88.4 R196, [R221] ;  /* 0x00000000ddc4783b */ /* 0x000f620000000200 */
[C---:B-1----:R-:W-:Y:S05]  /*9e00*/  HMMA.16816.F32.BF16 R12, R164.reuse, R172, RZ ;  /* 0x000000aca40c723c */ /* 0x042fea00000418ff */
[----:B------:R-:W-:Y:S03]  /*9e10*/  LDSM.16.M88.4 R200, [R230] ;  /* 0x00000000e6c8783b */ /* 0x000fe60000000200 */
[C---:B----4-:R-:W-:Y:S03]  /*9e20*/  HMMA.16816.F32.BF16 R16, R164.reuse, R174, RZ ;  /* 0x000000aea410723c */ /* 0x050fe600000418ff */
[----:B------:R-:W1:Y:S05]  /*9e30*/  LDSM.16.M88.4 R204, [R227+0x8000] ;  /* 0x00800000e3cc783b */ /* 0x000e6a0000000200 */
[C---:B---3--:R-:W-:Y:S01]  /*9e40*/  HMMA.16816.F32.BF16 R20, R164.reuse, R176, RZ ;  /* 0x000000b0a414723c */ /* 0x048fe200000418ff */
[----:B------:R-:W-:Y:S07]  /*9e50*/  LDSM.16.M88.4 R172, [R227+0x9000] ;  /* 0x00900000e3ac783b */ /* 0x000fee0000000200 */
[C---:B--2---:R-:W-:Y:S01]  /*9e60*/  HMMA.16816.F32.BF16 R24, R164.reuse, R178, RZ ;  /* 0x000000b2a418723c */ /* 0x044fe200000418ff */
[----:B------:R-:W-:Y:S07]  /*9e70*/  LDSM.16.M88.4 R176, [R227+0x9800] ;  /* 0x00980000e3b0783b */ /* 0x000fee0000000200 */
[C---:B------:R-:W-:Y:S08]  /*9e80*/  HMMA.16816.F32.BF16 R28, R164.reuse, R180, RZ ;  /* 0x000000b4a41c723c */ /* 0x040ff000000418ff */
[----:B------:R-:W-:Y:S01]  /*9e90*/  HMMA.16816.F32.BF16 R32, R164, R182, RZ ;  /* 0x000000b6a420723c */ /* 0x000fe200000418ff */
[----:B------:R-:W2:Y:S06]  /*9ea0*/  LDSM.16.M88.4 R164, [R227+0x8800] ;  /* 0x00880000e3a4783b */ /* 0x000eac0000000200 */
[----:B------:R-:W-:Y:S01]  /*9eb0*/  LDSM.16.M88.4 R180, [R220] ;  /* 0x00000000dcb4783b */ /* 0x000fe20000000200 */
[C---:B------:R-:W-:Y:S08]  /*9ec0*/  HMMA.16816.F32.BF16 R4, R184.reuse, R188, R4 ;  /* 0x000000bcb804723c */ /* 0x040ff00000041804 */
[C---:B------:R-:W-:Y:S01]  /*9ed0*/  HMMA.16816.F32.BF16 R8, R184.reuse, R190, R8 ;  /* 0x000000beb808723c */ /* 0x040fe20000041808 */
[----:B------:R-:W-:Y:S07]  /*9ee0*/  LDSM.16.M88.4 R188, [R220+0x1000] ;  /* 0x00100000dcbc783b */ /* 0x000fee0000000200 */
[C---:B-----5:R-:W-:Y:S08]  /*9ef0*/  HMMA.16816.F32.BF16 R12, R184.reuse, R192, R12 ;  /* 0x000000c0b80c723c */ /* 0x060ff0000004180c */
[C---:B------:R-:W-:Y:S01]  /*9f00*/  HMMA.16816.F32.BF16 R16, R184.reuse, R194, R16 ;  /* 0x000000c2b810723c */ /* 0x040fe20000041810 */
[----:B------:R-:W-:Y:S07]  /*9f10*/  LDSM.16.M88.4 R192, [R233+0xa000] ;  /* 0x00a00000e9c0783b */ /* 0x000fee0000000200 */
[C---:B------:R-:W-:Y:S08]  /*9f20*/  HMMA.16816.F32.BF16 R20, R184.reuse, R168, R20 ;  /* 0x000000a8b814723c */ /* 0x040ff00000041814 */
[C---:B------:R-:W-:Y:S01]  /*9f30*/  HMMA.16816.F32.BF16 R24, R184.reuse, R170, R24 ;  /* 0x000000aab818723c */ /* 0x040fe20000041818 */
[----:B------:R-:W3:Y:S07]  /*9f40*/  LDSM.16.M88.4 R168, [R229] ;  /* 0x00000000e5a8783b */ /* 0x000eee0000000200 */
[C---:B------:R-:W-:Y:S08]  /*9f50*/  HMMA.16816.F32.BF16 R28, R184.reuse, R196, R28 ;  /* 0x000000c4b81c723c */ /* 0x040ff0000004181c */
[----:B------:R-:W-:Y:S01]  /*9f60*/  HMMA.16816.F32.BF16 R32, R184, R198, R32 ;  /* 0x000000c6b820723c */ /* 0x000fe20000041820 */
[----:B------:R-:W4:Y:S06]  /*9f70*/  LDSM.16.M88.4 R184, [R220+0x800] ;  /* 0x00080000dcb8783b */ /* 0x000f2c0000000200 */
[----:B------:R-:W-:Y:S01]  /*9f80*/  LDSM.16.M88.4 R196, [R233+0xa800] ;  /* 0x00a80000e9c4783b */ /* 0x000fe20000000200 */
        /* <DEDUP_REMOVED lines=11> */
[----:B------:R-:W5:Y:S06]  /*a040*/  LDSM.16.M88.4 R176, [R233+0xb000] ;  /* 0x00b00000e9b0783b */ /* 0x000f6c0000000200 */
[----:B------:R-:W-:Y:S01]  /*a050*/  LDSM.16.M88.4 R200, [R218] ;  /* 0x00000000dac8783b */ /* 0x000fe20000000200 */
[C---:B---3--:R-:W-:Y:S08]  /*a060*/  HMMA.16816.F32.BF16 R4, R168.reuse, R180, R4 ;  /* 0x000000b4a804723c */ /* 0x048ff00000041804 */
[C---:B------:R-:W-:Y:S01]  /*a070*/  HMMA.16816.F32.BF16 R8, R168.reuse, R182, R8 ;  /* 0x000000b6a808723c */ /* 0x040fe20000041808 */
[----:B------:R-:W3:Y:S07]  /*a080*/  LDSM.16.M88.4 R180, [R233+0xb800] ;  /* 0x00b80000e9b4783b */ /* 0x000eee0000000200 */
[C---:B----4-:R-:W-:Y:S08]  /*a090*/  HMMA.16816.F32.BF16 R12, R168.reuse, R184, R12 ;  /* 0x000000b8a80c723c */ /* 0x050ff0000004180c */
[C---:B------:R-:W-:Y:S01]  /*a0a0*/  HMMA.16816.F32.BF16 R16, R168.reuse, R186, R16 ;  /* 0x000000baa810723c */ /* 0x040fe20000041810 */
[----:B------:R-:W-:Y:S07]  /*a0b0*/  LDSM.16.M88.4 R184, [R232+0x2000] ;  /* 0x00200000e8b8783b */ /* 0x000fee0000000200 */
[C---:B------:R-:W-:Y:S08]  /*a0c0*/  HMMA.16816.F32.BF16 R20, R168.reuse, R188, R20 ;  /* 0x000000bca814723c */ /* 0x040ff00000041814 */
[C---:B------:R-:W-:Y:S01]  /*a0d0*/  HMMA.16816.F32.BF16 R24, R168.reuse, R190, R24 ;  /* 0x000000bea818723c */ /* 0x040fe20000041818 */
[----:B------:R-:W4:Y:S07]  /*a0e0*/  LDSM.16.M88.4 R188, [R219] ;  /* 0x00000000dbbc783b */ /* 0x000f2e0000000200 */
[C---:B-1----:R-:W-:Y:S08]  /*a0f0*/  HMMA.16816.F32.BF16 R28, R168.reuse, R164, R28 ;  /* 0x000000a4a81c723c */ /* 0x042ff0000004181c */
[----:B------:R-:W-:Y:S01]  /*a100*/  HMMA.16816.F32.BF16 R32, R168, R166, R32 ;  /* 0x000000a6a820723c */ /* 0x000fe20000041820 */
[----:B------:R-:W1:Y:S06]  /*a110*/  LDSM.16.M88.4 R164, [R217] ;  /* 0x00000000d9a4783b */ /* 0x000e6c0000000200 */
[----:B------:R-:W1:Y:S01]  /*a120*/  LDSM.16.M88.4 R168, [R216] ;  /* 0x00000000d8a8783b */ /* 0x000e620000000200 */
[C---:B--2---:R-:W-:Y:S08]  /*a130*/  HMMA.16816.F32.BF16 R4, R172.reuse, R192, R4 ;  /* 0x000000c0ac04723c */ /* 0x044ff00000041804 */
[C---:B------:R-:W-:Y:S01]  /*a140*/  HMMA.16816.F32.BF16 R8, R172.reuse, R194, R8 ;  /* 0x000000c2ac08723c */ /* 0x040fe20000041808 */
[----:B------:R-:W-:Y:S07]  /*a150*/  LDSM.16.M88.4 R192, [R227+0xa000] ;  /* 0x00a00000e3c0783b */ /* 0x000fee0000000200 */
[C---:B------:R-:W-:Y:S08]  /*a160*/  HMMA.16816.F32.BF16 R12, R172.reuse, R196, R12 ;  /* 0x000000c4ac0c723c */ /* 0x040ff0000004180c */
[C---:B------:R-:W-:Y:S01]  /*a170*/  HMMA.16816.F32.BF16 R16, R172.reuse, R198, R16 ;  /* 0x000000c6ac10723c */ /* 0x040fe20000041810 */
[----:B------:R-:W-:Y:S07]  /*a180*/  LDSM.16.M88.4 R196, [R227+0xa800] ;  /* 0x00a80000e3c4783b */ /* 0x000fee0000000200 */
[C---:B-----5:R-:W-:Y:S08]  /*a190*/  HMMA.16816.F32.BF16 R20, R172.reuse, R176, R20 ;  /* 0x000000b0ac14723c */ /* 0x060ff00000041814 */
[C---:B------:R-:W-:Y:S01]  /*a1a0*/  HMMA.16816.F32.BF16 R24, R172.reuse, R178, R24 ;  /* 0x000000b2ac18723c */ /* 0x040fe20000041818 */
[----:B------:R-:W2:Y:S07]  /*a1b0*/  LDSM.16.M88.4 R176, [R230+0x2000] ;  /* 0x00200000e6b0783b */ /* 0x000eae0000000200 */
[C---:B---3--:R-:W-:Y:S08]  /*a1c0*/  HMMA.16816.F32.BF16 R28, R172.reuse, R180, R28 ;  /* 0x000000b4ac1c723c */ /* 0x048ff0000004181c */
[----:B------:R-:W-:Y:S01]  /*a1d0*/  HMMA.16816.F32.BF16 R32, R172, R182, R32 ;  /* 0x000000b6ac20723c */ /* 0x000fe20000041820 */
[----:B------:R-:W3:Y:S06]  /*a1e0*/  LDSM.16.M88.4 R172, [R227+0xb000] ;  /* 0x00b00000e3ac783b */ /* 0x000eec0000000200 */
[----:B------:R-:W-:Y:S01]  /*a1f0*/  LDSM.16.M88.4 R180, [R229+0x2000] ;  /* 0x00200000e5b4783b */ /* 0x000fe20000000200 */
[C---:B----4-:R-:W-:Y:S08]  /*a200*/  HMMA.16816.F32.BF16 R4, R184.reuse, R188, R4 ;  /* 0x000000bcb804723c */ /* 0x050ff00000041804 */
        /* <DEDUP_REMOVED lines=10> */
[----:B------:R-:W4:Y:S06]  /*a2b0*/  LDSM.16.M88.4 R168, [R220+0x2800] ;  /* 0x00280000dca8783b */ /* 0x000f2c0000000200 */
[----:B------:R-:W5:Y:S01]  /*a2c0*/  LDSM.16.M88.4 R184, [R220+0x3000] ;  /* 0x00300000dcb8783b */ /* 0x000f620000000200 */
        /* <DEDUP_REMOVED lines=9> */
[C---:B-1----:R-:W-:Y:S08]  /*a360*/  HMMA.16816.F32.BF16 R28, R176.reuse, R164, R28 ;  /* 0x000000a4b01c723c */ /* 0x042ff0000004181c */
[----:B------:R-:W-:Y:S01]  /*a370*/  HMMA.16816.F32.BF16 R32, R176, R166, R32 ;  /* 0x000000a6b020723c */ /* 0x000fe20000041820 */
[----:B------:R-:W1:Y:S06]  /*a380*/  LDSM.16.M88.4 R164, [R233+0xc800] ;  /* 0x00c80000e9a4783b */ /* 0x000e6c0000000200 */
[----:B------:R-:W-:Y:S01]  /*a390*/  LDSM.16.M88.4 R176, [R232+0x4000] ;  /* 0x00400000e8b0783b */ /* 0x000fe20000000200 */
[C---:B------:R-:W-:Y:S08]  /*a3a0*/  HMMA.16816.F32.BF16 R4, R180.reuse, R188, R4 ;  /* 0x000000bcb404723c */ /* 0x040ff00000041804 */
[C---:B------:R-:W-:Y:S01]  /*a3b0*/  HMMA.16816.F32.BF16 R8, R180.reuse, R190, R8 ;  /* 0x000000beb408723c */ /* 0x040fe20000041808 */
[----:B------:R-:W-:Y:S07]  /*a3c0*/  LDSM.16.M88.4 R188, [R213] ;  /* 0x00000000d5bc783b */ /* 0x000fee0000000200 */
[C---:B----4-:R-:W-:Y:S08]  /*a3d0*/  HMMA.16816.F32.BF16 R12, R180.reuse, R168, R12 ;  /* 0x000000a8b40c723c */ /* 0x050ff0000004180c */
[C---:B------:R-:W-:Y:S01]  /*a3e0*/  HMMA.16816.F32.BF16 R16, R180.reuse, R170, R16 ;  /* 0x000000aab410723c */ /* 0x040fe20000041810 */
[----:B------:R-:W3:Y:S07]  /*a3f0*/  LDSM.16.M88.4 R168, [R233+0xd800] ;  /* 0x00d80000e9a8783b */ /* 0x000eee0000000200 */
[C---:B-----5:R-:W-:Y:S08]  /*a400*/  HMMA.16816.F32.BF16 R20, R180.reuse, R184, R20 ;  /* 0x000000b8b414723c */ /* 0x060ff00000041814 */
[C---:B------:R-:W-:Y:S01]  /*a410*/  HMMA.16816.F32.BF16 R24, R180.reuse, R186, R24 ;  /* 0x000000bab418723c */ /* 0x040fe20000041818 */
[----:B------:R-:W-:Y:S07]  /*a420*/  LDSM.16.M88.4 R184, [R214] ;  /* 0x00000000d6b8783b */ /* 0x000fee0000000200 */
[C---:B--2---:R-:W-:Y:S08]  /*a430*/  HMMA.16816.F32.BF16 R28, R180.reuse, R192, R28 ;  /* 0x000000c0b41c723c */ /* 0x044ff0000004181c */
[----:B------:R-:W-:Y:S01]  /*a440*/  HMMA.16816.F32.BF16 R32, R180, R194, R32 ;  /* 0x000000c2b420723c */ /* 0x000fe20000041820 */
[----:B------:R-:W2:Y:S06]  /*a450*/  LDSM.16.M88.4 R180, [R215] ;  /* 0x00000000d7b4783b */ /* 0x000eac0000000200 */
[----:B------:R-:W-:Y:S01]  /*a460*/  LDSM.16.M88.4 R192, [R227+0xc000] ;  /* 0x00c00000e3c0783b */ /* 0x000fe20000000200 */
        /* <DEDUP_REMOVED lines=8> */
[----:B------:R-:W4:Y:S07]  /*a4f0*/  LDSM.16.M88.4 R172, [R230+0x4000] ;  /* 0x00400000e6ac783b */ /* 0x000f2e0000000200 */
[C---:B---3--:R-:W-:Y:S08]  /*a500*/  HMMA.16816.F32.BF16 R28, R200.reuse, R168, R28 ;  /* 0x000000a8c81c723c */ /* 0x048ff0000004181c */
[----:B------:R-:W-:Y:S01]  /*a510*/  HMMA.16816.F32.BF16 R32, R200, R170, R32 ;  /* 0x000000aac820723c */ /* 0x000fe20000041820 */
[----:B------:R-:W3:Y:S06]  /*a520*/  LDSM.16.M88.4 R168, [R227+0xc800] ;  /* 0x00c80000e3a8783b */ /* 0x000eec0000000200 */
[----:B------:R-:W-:Y:S01]  /*a530*/  LDSM.16.M88.4 R200, [R233+0xe000] ;  /* 0x00e00000e9c8783b */ /* 0x000fe20000000200 */
        /* <DEDUP_REMOVED lines=11> */
[----:B------:R-:W1:Y:S06]  /*a5f0*/  LDSM.16.M88.4 R164, [R227+0xd800] ;  /* 0x00d80000e3a4783b */ /* 0x000e6c0000000200 */
[----:B------:R-:W5:Y:S01]  /*a600*/  LDSM.16.M88.4 R176, [R229+0x4000] ;  /* 0x00400000e5b0783b */ /* 0x000f620000000200 */
[C---:B----4-:R-:W-:Y:S08]  /*a610*/  HMMA.16816.F32.BF16 R4, R172.reuse, R192, R4 ;  /* 0x000000c0ac04723c */ /* 0x050ff00000041804 */
[C---:B------:R-:W-:Y:S01]  /*a620*/  HMMA.16816.F32.BF16 R8, R172.reuse, R194, R8 ;  /* 0x000000c2ac08723c */ /* 0x040fe20000041808 */
[----:B------:R-:W4:Y:S07]  /*a630*/  LDSM.16.M88.4 R192, [R220+0x5000] ;  /* 0x00500000dcc0783b */ /* 0x000f2e0000000200 */
[C---:B---3--:R-:W-:Y:S08]  /*a640*/  HMMA.16816.F32.BF16 R12, R172.reuse, R168, R12 ;  /* 0x000000a8ac0c723c */ /* 0x048ff0000004180c */
[C---:B------:R-:W-:Y:S01]  /*a650*/  HMMA.16816.F32.BF16 R16, R172.reuse, R170, R16 ;  /* 0x000000aaac10723c */ /* 0x040fe20000041810 */
[----:B------:R-:W3:Y:S07]  /*a660*/  LDSM.16.M88.4 R168, [R220+0x5800] ;  /* 0x00580000dca8783b */ /* 0x000eee0000000200 */
[C---:B--2---:R-:W-:Y:S08]  /*a670*/  HMMA.16816.F32.BF16 R20, R172.reuse, R180, R20 ;  /* 0x000000b4ac14723c */ /* 0x044ff00000041814 */
[C---:B------:R-:W-:Y:S01]  /*a680*/  HMMA.16816.F32.BF16 R24, R172.reuse, R182, R24 ;  /* 0x000000b6ac18723c */ /* 0x040fe20000041818 */
[----:B------:R-:W-:Y:S07]  /*a690*/  LDSM.16.M88.4 R180, [R232+0x6000] ;  /* 0x00600000e8b4783b */ /* 0x000fee0000000200 */
[C---:B-1----:R-:W-:Y:S08]  /*a6a0*/  HMMA.16816.F32.BF16 R28, R172.reuse, R164, R28 ;  /* 0x000000a4ac1c723c */ /* 0x042ff0000004181c */
[----:B------:R-:W-:Y:S01]  /*a6b0*/  HMMA.16816.F32.BF16 R32, R172, R166, R32 ;  /* 0x000000a6ac20723c */ /* 0x000fe20000041820 */
[----:B------:R-:W1:Y:S06]  /*a6c0*/  LDSM.16.M88.4 R164, [R233+0xf000] ;  /* 0x00f00000e9a4783b */ /* 0x000e6c0000000200 */
[----:B------:R-:W2:Y:S01]  /*a6d0*/  LDSM.16.M88.4 R172, [R233+0xf800] ;  /* 0x00f80000e9ac783b */ /* 0x000ea20000000200 */
[C---:B-----5:R-:W-:Y:S08]  /*a6e0*/  HMMA.16816.F32.BF16 R4, R176.reuse, R184, R4 ;  /* 0x000000b8b004723c */ /* 0x060ff00000041804 */
[C---:B------:R-:W-:Y:S01]  /*a6f0*/  HMMA.16816.F32.BF16 R8, R176.reuse, R186, R8 ;  /* 0x000000bab008723c */ /* 0x040fe20000041808 */
[----:B------:R-:W5:Y:S07]  /*a700*/  LDSM.16.M88.4 R184, [R211] ;  /* 0x00000000d3b8783b */ /* 0x000f6e0000000200 */
[C---:B------:R-:W-:Y:S08]  /*a710*/  HMMA.16816.F32.BF16 R12, R176.reuse, R188, R12 ;  /* 0x000000bcb00c723c */ /* 0x040ff0000004180c */
[C---:B------:R-:W-:Y:S01]  /*a720*/  HMMA.16816.F32.BF16 R16, R176.reuse, R190, R16 ;  /* 0x000000beb010723c */ /* 0x040fe20000041810 */
[----:B------:R-:W1:Y:S07]  /*a730*/  LDSM.16.M88.4 R188, [R210] ;  /* 0x00000000d2bc783b */ /* 0x000e6e0000000200 */
[C---:B----4-:R-:W-:Y:S08]  /*a740*/  HMMA.16816.F32.BF16 R20, R176.reuse, R192, R20 ;  /* 0x000000c0b014723c */ /* 0x050ff00000041814 */
[C---:B------:R-:W-:Y:S01]  /*a750*/  HMMA.16816.F32.BF16 R24, R176.reuse, R194, R24 ;  /* 0x000000c2b018723c */ /* 0x040fe20000041818 */
[----:B------:R-:W-:Y:S07]  /*a760*/  LDSM.16.M88.4 R192, [R230+0x6000] ;  /* 0x00600000e6c0783b */ /* 0x000fee0000000200 */
[C---:B---3--:R-:W-:Y:S08]  /*a770*/  HMMA.16816.F32.BF16 R28, R176.reuse, R168, R28 ;  /* 0x000000a8b01c723c */ /* 0x048ff0000004181c */
[----:B------:R-:W-:Y:S01]  /*a780*/  HMMA.16816.F32.BF16 R32, R176, R170, R32 ;  /* 0x000000aab020723c */ /* 0x000fe20000041820 */
[----:B------:R-:W3:Y:S06]  /*a790*/  LDSM.16.M88.4 R168, [R209] ;  /* 0x00000000d1a8783b */ /* 0x000eec0000000200 */
[----:B------:R-:W4:Y:S01]  /*a7a0*/  LDSM.16.M88.4 R176, [R208] ;  /* 0x00000000d0b0783b */ /* 0x000f220000000200 */
        /* <DEDUP_REMOVED lines=9> */
[C---:B--2---:R-:W-:Y:S08]  /*a840*/  HMMA.16816.F32.BF16 R28, R196.reuse, R172, R28 ;  /* 0x000000acc41c723c */ /* 0x044ff0000004181c */
[----:B------:R-:W-:Y:S01]  /*a850*/  HMMA.16816.F32.BF16 R32, R196, R174, R32 ;  /* 0x000000aec420723c */ /* 0x000fe20000041820 */
[----:B------:R-:W2:Y:S06]  /*a860*/  LDSM.16.M88.4 R172, [R227+0xf000] ;  /* 0x00f00000e3ac783b */ /* 0x000eac0000000200 */
[----:B------:R-:W-:Y:S01]  /*a870*/  LDSM.16.M88.4 R196, [R229+0x6000] ;  /* 0x00600000e5c4783b */ /* 0x000fe20000000200 */
[C---:B-----5:R-:W-:Y:S08]  /*a880*/  HMMA.16816.F32.BF16 R4, R180.reuse, R184, R4 ;  /* 0x000000b8b404723c */ /* 0x060ff00000041804 */
[C---:B------:R-:W-:Y:S01]  /*a890*/  HMMA.16816.F32.BF16 R8, R180.reuse, R186, R8 ;  /* 0x000000bab408723c */ /* 0x040fe20000041808 */
[----:B------:R-:W5:Y:S07]  /*a8a0*/  LDSM.16.M88.4 R184, [R227+0xf800] ;  /* 0x00f80000e3b8783b */ /* 0x000f6e0000000200 */
[C---:B------:R-:W-:Y:S08]  /*a8b0*/  HMMA.16816.F32.BF16 R12, R180.reuse, R188, R12 ;  /* 0x000000bcb40c723c */ /* 0x040ff0000004180c */
[C---:B------:R-:W-:Y:S08]  /*a8c0*/  HMMA.16816.F32.BF16 R16, R180.reuse, R190, R16 ;  /* 0x000000beb410723c */ /* 0x040ff00000041810 */
[C---:B---3--:R-:W-:Y:S08]  /*a8d0*/  HMMA.16816.F32.BF16 R20, R180.reuse, R168, R20 ;  /* 0x000000a8b414723c */ /* 0x048ff00000041814 */
[C---:B------:R-:W-:Y:S01]  /*a8e0*/  HMMA.16816.F32.BF16 R24, R180.reuse, R170, R24 ;  /* 0x000000aab418723c */ /* 0x040fe20000041818 */
[----:B------:R-:W-:Y:S07]  /*a8f0*/  LDSM.16.M88.4 R168, [R220+0x7000] ;  /* 0x00700000dca8783b */ /* 0x000fee0000000200 */
[C---:B----4-:R-:W-:Y:S08]  /*a900*/  HMMA.16816.F32.BF16 R28, R180.reuse, R176, R28 ;  /* 0x000000b0b41c723c */ /* 0x050ff0000004181c */
[----:B------:R-:W-:Y:S08]  /*a910*/  HMMA.16816.F32.BF16 R32, R180, R178, R32 ;  /* 0x000000b2b420723c */ /* 0x000ff00000041820 */
[C---:B------:R-:W-:Y:S08]  /*a920*/  HMMA.16816.F32.BF16 R4, R192.reuse, R200, R4 ;  /* 0x000000c8c004723c */ /* 0x040ff00000041804 */
[C---:B------:R-:W-:Y:S08]  /*a930*/  HMMA.16816.F32.BF16 R8, R192.reuse, R202, R8 ;  /* 0x000000cac008723c */ /* 0x040ff00000041808 */
[C---:B-1----:R-:W-:Y:S08]  /*a940*/  HMMA.16816.F32.BF16 R12, R192.reuse, R164, R12 ;  /* 0x000000a4c00c723c */ /* 0x042ff0000004180c */
[C---:B------:R-:W-:Y:S01]  /*a950*/  HMMA.16816.F32.BF16 R16, R192.reuse, R166, R16 ;  /* 0x000000a6c010723c */ /* 0x040fe20000041810 */
[----:B------:R-:W1:Y:S07]  /*a960*/  LDSM.16.M88.4 R164, [R220+0x6800] ;  /* 0x00680000dca4783b */ /* 0x000e6e0000000200 */
[C---:B--2---:R-:W-:Y:S08]  /*a970*/  HMMA.16816.F32.BF16 R20, R192.reuse, R172, R20 ;  /* 0x000000acc014723c */ /* 0x044ff00000041814 */
[C---:B------:R-:W-:Y:S08]  /*a980*/  HMMA.16816.F32.BF16 R24, R192.reuse, R174, R24 ;  /* 0x000000aec018723c */ /* 0x040ff00000041818 */
[C---:B-----5:R-:W-:Y:S08]  /*a990*/  HMMA.16816.F32.BF16 R28, R192.reuse, R184, R28 ;  /* 0x000000b8c01c723c */ /* 0x060ff0000004181c */
[----:B------:R-:W-:Y:S08]  /*a9a0*/  HMMA.16816.F32.BF16 R32, R192, R186, R32 ;  /* 0x000000bac020723c */ /* 0x000ff00000041820 */
[C---:B------:R-:W-:Y:S08]  /*a9b0*/  HMMA.16816.F32.BF16 R4, R196.reuse, R204, R4 ;  /* 0x000000ccc404723c */ /* 0x040ff00000041804 */
[C---:B------:R-:W-:Y:S08]  /*a9c0*/  HMMA.16816.F32.BF16 R8, R196.reuse, R206, R8 ;  /* 0x000000cec408723c */ /* 0x040ff00000041808 */
[C---:B-1----:R-:W-:Y:S08]  /*a9d0*/  HMMA.16816.F32.BF16 R12, R196.reuse, R164, R12 ;  /* 0x000000a4c40c723c */ /* 0x042ff0000004180c */
[C---:B------:R-:W-:Y:S01]  /*a9e0*/  HMMA.16816.F32.BF16 R16, R196.reuse, R166, R16 ;  /* 0x000000a6c410723c */ /* 0x040fe20000041810 */
[----:B------:R-:W1:Y:S01]  /*a9f0*/  LDSM.16.M88.4 R164, [R220+0x7800] ;  /* 0x00780000dca4783b */ /* 0x000e620000000200 */
[----:B------:R-:W-:Y:S04]  /*aa00*/  DEPBAR.LE SB0, 0x0 ;  /* 0x000080000000791a */ /* 0x000fe80000000000 */
[----:B------:R-:W-:Y:S02]  /*aa10*/  FMUL.FTZ R193, R4, c[0x0][0x2ec] ;  /* 0x0000bb0004c17a20 */ /* 0x000fe40000410000 */
[C---:B------:R-:W-:Y:S04]  /*aa20*/  HMMA.16816.F32.BF16 R20, R196.reuse, R168, R20 ;  /* 0x000000a8c414723c */ /* 0x040fe80000041814 */
[----:B------:R-:W2:Y:S01]  /*aa30*/  MUFU.TANH R193, R193 ;  /* 0x000000c100c17308 */ /* 0x000ea20000002400 */
[----:B------:R-:W-:Y:S01]  /*aa40*/  BAR.SYNC.DEFER_BLOCKING 0x0 ;  /* 0x0000000000007b1d */ /* 0x000fe20000010000 */
[----:B------:R-:W-:Y:S02]  /*aa50*/  FMUL.FTZ R194, R5, c[0x0][0x2ec] ;  /* 0x0000bb0005c27a20 */ /* 0x000fe40000410000 */
[C---:B------:R-:W-:Y:S04]  /*aa60*/  HMMA.16816.F32.BF16 R24, R196.reuse, R170, R24 ;  /* 0x000000aac418723c */ /* 0x040fe80000041818 */
[----:B------:R-:W-:Y:S02]  /*aa70*/  FMUL.FTZ R195, R6, c[0x0][0x2ec] ;  /* 0x0000bb0006c37a20 */ /* 0x000fe40000410000 */
[----:B------:R-:W3:Y:S01]  /*aa80*/  MUFU.TANH R194, R194 ;  /* 0x000000c200c27308 */ /* 0x000ee20000002400 */
[----:B------:R-:W-:Y:S02]  /*aa90*/  FMUL.FTZ R3, R7, c[0x0][0x2ec] ;  /* 0x0000bb0007037a20 */ /* 0x000fe40000410000 */
[----:B------:R-:W-:Y:S03]  /*aaa0*/  FMUL.FTZ R201, R8, c[0x0][0x2ec] ;  /* 0x0000bb0008c97a20 */ /* 0x000fe60000410000 */
[----:B------:R-:W-:Y:S02]  /*aab0*/  FMUL.FTZ R205, R9, c[0x0][0x2ec] ;  /* 0x0000bb0009cd7a20 */ /* 0x000fe40000410000 */
[----:B------:R-:W-:Y:S02]  /*aac0*/  FMUL.FTZ R203, R10, c[0x0][0x2ec] ;  /* 0x0000bb000acb7a20 */ /* 0x000fe40000410000 */
[----:B------:R-:W4:Y:S01]  /*aad0*/  MUFU.TANH R195, R195 ;  /* 0x000000c300c37308 */ /* 0x000f220000002400 */
[----:B------:R-:W-:Y:S02]  /*aae0*/  FMUL.FTZ R21, R21, c[0x0][0x2ec] ;  /* 0x0000bb0015157a20 */ /* 0x000fe40000410000 */
[----:B------:R-:W-:Y:S02]  /*aaf0*/  FMUL.FTZ R202, R11, c[0x0][0x2ec] ;  /* 0x0000bb000bca7a20 */ /* 0x000fe40000410000 */
[----:B------:R-:W-:Y:S02]  /*ab00*/  FMUL.FTZ R207, R12, c[0x0][0x2ec] ;  /* 0x0000bb000ccf7a20 */ /* 0x000fe40000410000 */
[----:B------:R-:W-:Y:S01]  /*ab10*/  FMUL.FTZ R206, R13, c[0x0][0x2ec] ;  /* 0x0000bb000dce7a20 */ /* 0x000fe20000410000 */
[C---:B-1----:R-:W-:Y:S02]  /*ab20*/  HMMA.16816.F32.BF16 R28, R196.reuse, R164, R28 ;  /* 0x000000a4c41c723c */ /* 0x042fe4000004181c */
[----:B------:R1:W1:Y:S01]  /*ab30*/  MUFU.TANH R177, R21 ;  /* 0x0000001500b17308 */ /* 0x0002620000002400 */
[----:B------:R-:W-:Y:S02]  /*ab40*/  FMUL.FTZ R14, R14, c[0x0][0x2ec] ;  /* 0x0000bb000e0e7a20 */ /* 0x000fe40000410000 */
[----:B------:R-:W-:Y:S02]  /*ab50*/  FMUL.FTZ R13, R15, c[0x0][0x2ec] ;  /* 0x0000bb000f0d7a20 */ /* 0x000fe40000410000 */
[----:B------:R-:W-:Y:S01]  /*ab60*/  FMUL.FTZ R174, R16, c[0x0][0x2ec] ;  /* 0x0000bb0010ae7a20 */ /* 0x000fe20000410000 */
[----:B------:R-:W-:Y:S04]  /*ab70*/  HMMA.16816.F32.BF16 R32, R196, R166, R32 ;  /* 0x000000a6c420723c */ /* 0x000fe80000041820 */
[----:B------:R-:W2:Y:S01]  /*ab80*/  MUFU.TANH R3, R3 ;  /* 0x0000000300037308 */ /* 0x000ea20000002400 */
[----:B------:R-:W-:Y:S02]  /*ab90*/  FMUL.FTZ R173, R17, c[0x0][0x2ec] ;  /* 0x0000bb0011ad7a20 */ /* 0x000fe40000410000 */
[----:B------:R-:W-:Y:S02]  /*aba0*/  FMUL.FTZ R17, R18, c[0x0][0x2ec] ;  /* 0x0000bb0012117a20 */ /* 0x000fe40000410000 */
[----:B------:R-:W-:Y:S03]  /*abb0*/  FMUL.FTZ R15, R19, c[0x0][0x2ec] ;  /* 0x0000bb00130f7a20 */ /* 0x000fe60000410000 */
[----:B------:R-:W-:Y:S02]  /*abc0*/  FMUL.FTZ R175, R20, c[0x0][0x2ec] ;  /* 0x0000bb0014af7a20 */ /* 0x000fe40000410000 */
[----:B------:R-:W2:Y:S01]  /*abd0*/  MUFU.TANH R201, R201 ;  /* 0x000000c900c97308 */ /* 0x000ea20000002400 */
[----:B------:R-:W-:Y:S02]  /*abe0*/  FMUL.FTZ R19, R22, c[0x0][0x2ec] ;  /* 0x0000bb0016137a20 */ /* 0x000fe40000410000 */
[----:B------:R-:W-:Y:S02]  /*abf0*/  FMUL.FTZ R29, R29, c[0x0][0x2ec] ;  /* 0x0000bb001d1d7a20 */ /* 0x000fe40000410000 */
[----:B------:R-:W-:Y:S02]  /*ac00*/  FMUL.FTZ R18, R23, c[0x0][0x2ec] ;  /* 0x0000bb0017127a20 */ /* 0x000fe40000410000 */
[----:B------:R-:W-:Y:S02]  /*ac10*/  FMUL.FTZ R178, R24, c[0x0][0x2ec] ;  /* 0x0000bb0018b27a20 */ /* 0x000fe40000410000 */
[----:B------:R-:W-:Y:S01]  /*ac20*/  FMUL.FTZ R23, R25, c[0x0][0x2ec] ;  /* 0x0000bb0019177a20 */ /* 0x000fe20000410000 */
[----:B------:R5:W2:Y:S01]  /*ac30*/  MUFU.TANH R179, R29 ;  /* 0x0000001d00b37308 */ /* 0x000aa20000002400 */
[----:B------:R-:W-:Y:S02]  /*ac40*/  FMUL.FTZ R22, R26, c[0x0][0x2ec] ;  /* 0x0000bb001a167a20 */ /* 0x000fe40000410000 */
[----:B-1----:R-:W-:Y:S02]  /*ac50*/  FMUL.FTZ R21, R27, c[0x0][0x2ec] ;  /* 0x0000bb001b157a20 */ /* 0x002fe40000410000 */
        /* <DEDUP_REMOVED lines=8> */
[----:B-----5:R-:W-:Y:S09]  /*ace0*/  FMUL.FTZ R29, R35, c[0x0][0x2ec] ;  /* 0x0000bb00231d7a20 */ /* 0x020ff20000410000 */
[----:B------:R-:W1:Y:S10]  /*acf0*/  MUFU.TANH R202, R202 ;  /* 0x000000ca00ca7308 */ /* 0x000e740000002400 */
        /* <DEDUP_REMOVED lines=19> */
[----:B------:R-:W1:Y:S10]  /*ae30*/  MUFU.TANH R31, R31 ;  /* 0x0000001f001f7308 */ /* 0x000e740000002400 */
[----:B------:R-:W1:Y:S10]  /*ae40*/  MUFU.TANH R30, R30 ;  /* 0x0000001e001e7308 */ /* 0x000e740000002400 */
[----:B------:R-:W1:Y:S02]  /*ae50*/  MUFU.TANH R29, R29 ;  /* 0x0000001d001d7308 */ /* 0x000e640000002400 */
[----:B-1234-:R-:W-:-:S05]  /*ae60*/  @P0 BRA `(.L_x_1004) ;  /* 0xffffe9d000000947 */ /* 0x01efca000383ffff */
.L_x_1003:
[----:B-1----:R-:W-:Y:S01]  /*ae70*/  MOV R5, UR14 ;  /* 0x0000000e00057c02 */ /* 0x002fe20008000f00 */
[----:B------:R-:W-:Y:S02]  /*ae80*/  UISETP.GT.AND UP0, UPT, UR14, UR9, UPT ;  /* 0x000000090e00728c */ /* 0x000fe4000bf04270 */
[----:B------:R-:W-:Y:S01]  /*ae90*/  UMOV UR17, UR14 ;  /* 0x0000000e00117c82 */ /* 0x000fe20008000000 */
[----:B------:R-:W-:Y:S04]  /*aea0*/  LEA R4, R5, R246, 0x6 ;  /* 0x000000f605047211 */ /* 0x000fe800078e30ff */
[C---:B------:R-:W-:Y:S02]  /*aeb0*/  IADD3 R6, R4.reuse, 0x1, RZ ;  /* 0x0000000104067810 */ /* 0x040fe40007ffe0ff */
[----:B------:R-:W-:Y:S02]  /*aec0*/  ISETP.GE.AND P2, PT, R4, R241, PT ;  /* 0x000000f10400720c */ /* 0x000fe40003f46270 */
[C---:B------:R-:W-:Y:S02]  /*aed0*/  ISETP.GE.AND P1, PT, R6.reuse, R243, PT ;  /* 0x000000f30600720c */ /* 0x040fe40003f26270 */
[----:B------:R-:W-:Y:S02]  /*aee0*/  ISETP.GE.AND P6, PT, R6, R241, PT ;  /* 0x000000f10600720c */ /* 0x000fe40003fc6270 */
[C---:B------:R-:W-:Y:S02]  /*aef0*/  IADD3 R5, R4.reuse, 0x8, RZ ;  /* 0x0000000804057810 */ /* 0x040fe40007ffe0ff */
[----:B------:R-:W-:Y:S02]  /*af00*/  ISETP.GE.OR P2, PT, R4, R240, !P2 ;  /* 0x000000f00400720c */ /* 0x000fe40005746670 */
[C---:B------:R-:W-:Y:S02]  /*af10*/  ISETP.GE.OR P1, PT, R6.reuse, R242, !P1 ;  /* 0x000000f20600720c */ /* 0x040fe40004f26670 */
[----:B------:R-:W-:Y:S02]  /*af20*/  ISETP.GE.OR P6, PT, R6, R240, !P6 ;  /* 0x000000f00600720c */ /* 0x000fe400077c6670 */
[C---:B------:R-:W-:Y:S02]  /*af30*/  IADD3 R6, R4.reuse, 0x10, RZ ;  /* 0x0000001004067810 */ /* 0x040fe40007ffe0ff */
[C---:B------:R-:W-:Y:S02]  /*af40*/  ISETP.GE.AND P5, PT, R5.reuse, R243, PT ;  /* 0x000000f30500720c */ /* 0x040fe40003fa6270 */
[----:B------:R-:W-:Y:S02]  /*af50*/  ISETP.GE.AND P4, PT, R5, R241, PT ;  /* 0x000000f10500720c */ /* 0x000fe40003f86270 */
[-C--:B------:R-:W-:Y:S02]  /*af60*/  ISETP.GE.AND P3, PT, R4, R243.reuse, PT ;  /* 0x000000f30400720c */ /* 0x080fe40003f66270 */
[----:B------:R-:W-:Y:S02]  /*af70*/  FSEL R195, R195, -INF , !P2 ;  /* 0xff800000c3c37808 */ /* 0x000fe40005000000 */
[----:B------:R-:W-:Y:S02]  /*af80*/  FSEL R194, R194, -INF , !P1 ;  /* 0xff800000c2c27808 */ /* 0x000fe40004800000 */
[C---:B------:R-:W-:Y:S02]  /*af90*/  ISETP.GE.AND P2, PT, R6.reuse, R243, PT ;  /* 0x000000f30600720c */ /* 0x040fe40003f46270 */
[----:B------:R-:W-:Y:S02]  /*afa0*/  ISETP.GE.AND P1, PT, R6, R241, PT ;  /* 0x000000f10600720c */ /* 0x000fe40003f26270 */
[C---:B------:R-:W-:Y:S02]  /*afb0*/  ISETP.GE.OR P5, PT, R5.reuse, R242, !P5 ;  /* 0x000000f20500720c */ /* 0x040fe40006fa6670 */
[----:B------:R-:W-:Y:S02]  /*afc0*/  ISETP.GE.OR P4, PT, R5, R240, !P4 ;  /* 0x000000f00500720c */ /* 0x000fe40006786670 */
[C---:B------:R-:W-:Y:S02]  /*afd0*/  IADD3 R5, R4.reuse, 0x9, RZ ;  /* 0x0000000904057810 */ /* 0x040fe40007ffe0ff */
[----:B------:R-:W-:Y:S02]  /*afe0*/  ISETP.GE.OR P3, PT, R4, R242, !P3 ;  /* 0x000000f20400720c */ /* 0x000fe40005f66670 */
[C---:B------:R-:W-:Y:S02]  /*aff0*/  ISETP.GE.OR P1, PT, R6.reuse, R240, !P1 ;  /* 0x000000f00600720c */ /* 0x040fe40004f26670 */
[-C--:B------:R-:W-:Y:S02]  /*b000*/  ISETP.GE.OR P2, PT, R6, R242.reuse, !P2 ;  /* 0x000000f20600720c */ /* 0x080fe40005746670 */
[----:B------:R-:W-:Y:S02]  /*b010*/  IADD3 R6, R4, 0x18, RZ ;  /* 0x0000001804067810 */ /* 0x000fe40007ffe0ff */
[----:B------:R-:W-:Y:S02]  /*b020*/  FSEL R193, R193, -INF , !P3 ;  /* 0xff800000c1c17808 */ /* 0x000fe40005800000 */
[C---:B------:R-:W-:Y:S02]  /*b030*/  ISETP.GE.AND P0, PT, R5.reuse, R243, PT ;  /* 0x000000f30500720c */ /* 0x040fe40003f06270 */
[----:B------:R-:W-:Y:S02]  /*b040*/  ISETP.GE.AND P3, PT, R5, R241, PT ;  /* 0x000000f10500720c */ /* 0x000fe40003f66270 */
[----:B------:R-:W-:Y:S02]  /*b050*/  FSEL R190, R207, -INF , !P2 ;  /* 0xff800000cfbe7808 */ /* 0x000fe40005000000 */
[-C--:B------:R-:W-:Y:S02]  /*b060*/  ISETP.GE.AND P2, PT, R6, R243.reuse, PT ;  /* 0x000000f30600720c */ /* 0x080fe40003f46270 */
[C---:B------:R-:W-:Y:S02]  /*b070*/  ISETP.GE.OR P0, PT, R5.reuse, R242, !P0 ;  /* 0x000000f20500720c */ /* 0x040fe40004706670 */
[----:B------:R-:W-:Y:S02]  /*b080*/  ISETP.GE.OR P3, PT, R5, R240, !P3 ;  /* 0x000000f00500720c */ /* 0x000fe40005f66670 */
[----:B------:R-:W-:Y:S02]  /*b090*/  IADD3 R5, R4, 0x11, RZ ;  /* 0x0000001104057810 */ /* 0x000fe40007ffe0ff */
[-C--:B------:R-:W-:Y:S02]  /*b0a0*/  ISETP.GE.OR P2, PT, R6, R242.reuse, !P2 ;  /* 0x000000f20600720c */ /* 0x080fe40005746670 */
[----:B------:R-:W-:Y:S02]  /*b0b0*/  IADD3 R7, R4, 0x20, RZ ;  /* 0x0000002004077810 */ /* 0x000fe40007ffe0ff */
[----:B------:R-:W-:Y:S02]  /*b0c0*/  FSEL R12, R201, -INF , !P5 ;  /* 0xff800000c90c7808 */ /* 0x000fe40006800000 */
[-C--:B------:R-:W-:Y:S02]  /*b0d0*/  ISETP.GE.AND P5, PT, R5, R243.reuse, PT ;  /* 0x000000f30500720c */ /* 0x080fe40003fa6270 */
[----:B------:R-:W-:Y:S02]  /*b0e0*/  FSEL R174, R174, -INF , !P2 ;  /* 0xff800000aeae7808 */ /* 0x000fe40005000000 */
[-C--:B------:R-:W-:Y:S02]  /*b0f0*/  ISETP.GE.AND P2, PT, R7, R243.reuse, PT ;  /* 0x000000f30700720c */ /* 0x080fe40003f46270 */
[-C--:B------:R-:W-:Y:S02]  /*b100*/  ISETP.GE.OR P5, PT, R5, R242.reuse, !P5 ;  /* 0x000000f20500720c */ /* 0x080fe40006fa6670 */
[C---:B------:R-:W-:Y:S02]  /*b110*/  IADD3 R11, R4.reuse, 0x19, RZ ;  /* 0x00000019040b7810 */ /* 0x040fe40007ffe0ff */
[-C--:B------:R-:W-:Y:S02]  /*b120*/  ISETP.GE.OR P2, PT, R7, R242.reuse, !P2 ;  /* 0x000000f20700720c */ /* 0x080fe40005746670 */
[----:B------:R-:W-:Y:S02]  /*b130*/  IADD3 R8, R4, 0x21, RZ ;  /* 0x0000002104087810 */ /* 0x000fe40007ffe0ff */
[----:B------:R-:W-:Y:S02]  /*b140*/  FSEL R192, R206, -INF , !P5 ;  /* 0xff800000cec07808 */ /* 0x000fe40006800000 */
[----:B------:R-:W-:Y:S02]  /*b150*/  ISETP.GE.AND P5, PT, R11, R243, PT ;  /* 0x000000f30b00720c */ /* 0x000fe40003fa6270 */
[----:B------:R-:W-:Y:S02]  /*b160*/  FSEL R10, R205, -INF , !P0 ;  /* 0xff800000cd0a7808 */ /* 0x000fe40004000000 */
[----:B------:R-:W-:Y:S02]  /*b170*/  FSEL R204, R175, -INF , !P2 ;  /* 0xff800000afcc7808 */ /* 0x000fe40005000000 */
[----:B------:R-:W-:Y:S02]  /*b180*/  ISETP.GE.AND P0, PT, R5, R241, PT ;  /* 0x000000f10500720c */ /* 0x000fe40003f06270 */
[----:B------:R-:W-:Y:S02]  /*b190*/  ISETP.GE.AND P2, PT, R8, R243, PT ;  /* 0x000000f30800720c */ /* 0x000fe40003f46270 */
[----:B------:R-:W-:Y:S02]  /*b1a0*/  ISETP.GE.OR P5, PT, R11, R242, !P5 ;  /* 0x000000f20b00720c */ /* 0x000fe40006fa6670 */
[----:B------:R-:W-:Y:S02]  /*b1b0*/  FSEL R9, R203, -INF , !P4 ;  /* 0xff800000cb097808 */ /* 0x000fe40006000000 */
[----:B------:R-:W-:Y:S02]  /*b1c0*/  FSEL R199, R14, -INF , !P1 ;  /* 0xff8000000ec77808 */ /* 0x000fe40004800000 */
[----:B------:R-:W-:Y:S02]  /*b1d0*/  FMNMX.FTZ R14, R195, R0, !PT ;  /* 0x00000000c30e7209 */ /* 0x000fe40007810000 */
[----:B------:R-:W-:Y:S02]  /*b1e0*/  ISETP.GE.OR P0, PT, R5, R240, !P0 ;  /* 0x000000f00500720c */ /* 0x000fe40004706670 */
[----:B------:R-:W-:Y:S02]  /*b1f0*/  FSEL R5, R3, -INF , !P6 ;  /* 0xff80000003057808 */ /* 0x000fe40007000000 */
[-C--:B------:R-:W-:Y:S02]  /*b200*/  ISETP.GE.AND P4, PT, R7, R241.reuse, PT ;  /* 0x000000f10700720c */ /* 0x080fe40003f86270 */
[----:B------:R-:W-:Y:S02]  /*b210*/  ISETP.GE.OR P2, PT, R8, R242, !P2 ;  /* 0x000000f20800720c */ /* 0x000fe40005746670 */
[----:B------:R-:W-:Y:S02]  /*b220*/  IADD3 R3, R4, 0x28, RZ ;  /* 0x0000002804037810 */ /* 0x000fe40007ffe0ff */
[----:B------:R-:W-:Y:S02]  /*b230*/  FSEL R172, R173, -INF , !P5 ;  /* 0xff800000adac7808 */ /* 0x000fe40006800000 */
[-C--:B------:R-:W-:Y:S02]  /*b240*/  ISETP.GE.AND P5, PT, R11, R241.reuse, PT ;  /* 0x000000f10b00720c */ /* 0x080fe40003fa6270 */
[----:B------:R-:W-:Y:S02]  /*b250*/  ISETP.GE.AND P6, PT, R6, R241, PT ;  /* 0x000000f10600720c */ /* 0x000fe40003fc6270 */
[----:B------:R-:W-:Y:S02]  /*b260*/  ISETP.GE.OR P4, PT, R7, R240, !P4 ;  /* 0x000000f00700720c */ /* 0x000fe40006786670 */
[----:B------:R-:W-:Y:S02]  /*b270*/  FSEL R7, R202, -INF , !P3 ;  /* 0xff800000ca077808 */ /* 0x000fe40005800000 */
[----:B------:R-:W-:Y:S02]  /*b280*/  FSEL R202, R177, -INF , !P2 ;  /* 0xff800000b1ca7808 */ /* 0x000fe40005000000 */
[----:B------:R-:W-:Y:S02]  /*b290*/  FMNMX.FTZ R14, R5, R14, !PT ;  /* 0x0000000e050e7209 */ /* 0x000fe40007810000 */
[----:B------:R-:W-:Y:S02]  /*b2a0*/  ISETP.GE.AND P2, PT, R3, R243, PT ;  /* 0x000000f30300720c */ /* 0x000fe40003f46270 */
[----:B------:R-:W-:Y:S02]  /*b2b0*/  ISETP.GE.OR P5, PT, R11, R240, !P5 ;  /* 0x000000f00b00720c */ /* 0x000fe40006fa6670 */
[----:B------:R-:W-:Y:S02]  /*b2c0*/  FMNMX.FTZ R11, R193, R2, !PT ;  /* 0x00000002c10b7209 */ /* 0x000fe40007810000 */
[----:B------:R-:W-:Y:S02]  /*b2d0*/  ISETP.GE.OR P6, PT, R6, R240, !P6 ;  /* 0x000000f00600720c */ /* 0x000fe400077c6670 */
[----:B------:R-:W-:Y:S02]  /*b2e0*/  FMNMX.FTZ R14, R9, R14, !PT ;  /* 0x0000000e090e7209 */ /* 0x000fe40007810000 */
[----:B------:R-:W-:Y:S02]  /*b2f0*/  IADD3 R6, R4, 0x29, RZ ;  /* 0x0000002904067810 */ /* 0x000fe40007ffe0ff */
[----:B------:R-:W-:Y:S02]  /*b300*/  ISETP.GE.OR P2, PT, R3, R242, !P2 ;  /* 0x000000f20300720c */ /* 0x000fe40005746670 */
[----:B------:R-:W-:Y:S02]  /*b310*/  FMNMX.FTZ R11, R194, R11, !PT ;  /* 0x0000000bc20b7209 */ /* 0x000fe40007810000 */
[----:B------:R-:W-:Y:S02]  /*b320*/  FSEL R200, R178, -INF , !P2 ;  /* 0xff800000b2c87808 */ /* 0x000fe40005000000 */
[----:B------:R-:W-:Y:S02]  /*b330*/  FMNMX.FTZ R14, R7, R14, !PT ;  /* 0x0000000e070e7209 */ /* 0x000fe40007810000 */
[----:B------:R-:W-:Y:S02]  /*b340*/  ISETP.GE.AND P2, PT, R6, R243, PT ;  /* 0x000000f30600720c */ /* 0x000fe40003f46270 */
[----:B------:R-:W-:Y:S02]  /*b350*/  ISETP.GE.AND P3, PT, R8, R241, PT ;  /* 0x000000f10800720c */ /* 0x000fe40003f66270 */
[----:B------:R-:W-:Y:S02]  /*b360*/  FMNMX.FTZ R11, R12, R11, !PT ;  /* 0x0000000b0c0b7209 */ /* 0x000fe40007810000 */
[----:B------:R-:W-:Y:S02]  /*b370*/  FSEL R197, R13, -INF , !P0 ;  /* 0xff8000000dc57808 */ /* 0x000fe40004000000 */
[----:B------:R-:W-:Y:S02]  /*b380*/  ISETP.GE.OR P2, PT, R6, R242, !P2 ;  /* 0x000000f20600720c */ /* 0x000fe40005746670 */
[----:B------:R-:W-:Y:S02]  /*b390*/  FMNMX.FTZ R14, R199, R14, !PT ;  /* 0x0000000ec70e7209 */ /* 0x000fe40007810000 */
[----:B------:R-:W-:Y:S02]  /*b3a0*/  ISETP.GE.OR P3, PT, R8, R240, !P3 ;  /* 0x000000f00800720c */ /* 0x000fe40005f66670 */
[----:B------:R-:W-:Y:S02]  /*b3b0*/  IADD3 R8, R4, 0x30, RZ ;  /* 0x0000003004087810 */ /* 0x000fe40007ffe0ff */
[----:B------:R-:W-:Y:S02]  /*b3c0*/  FMNMX.FTZ R11, R10, R11, !PT ;  /* 0x0000000b0a0b7209 */ /* 0x000fe40007810000 */
[----:B------:R-:W-:Y:S02]  /*b3d0*/  FSEL R198, R23, -INF , !P2 ;  /* 0xff80000017c67808 */ /* 0x000fe40005000000 */
[----:B------:R-:W-:Y:S02]  /*b3e0*/  FSEL R175, R17, -INF , !P6 ;  /* 0xff80000011af7808 */ /* 0x000fe40007000000 */
[----:B------:R-:W-:Y:S02]  /*b3f0*/  FMNMX.FTZ R14, R197, R14, !PT ;  /* 0x0000000ec50e7209 */ /* 0x000fe40007810000 */
[----:B------:R-:W-:Y:S02]  /*b400*/  ISETP.GE.AND P1, PT, R3, R241, PT ;  /* 0x000000f10300720c */ /* 0x000fe40003f26270 */
[----:B------:R-:W-:Y:S02]  /*b410*/  ISETP.GE.AND P2, PT, R8, R243, PT ;  /* 0x000000f30800720c */ /* 0x000fe40003f46270 */
[----:B------:R-:W-:Y:S02]  /*b420*/  FMNMX.FTZ R11, R190, R11, !PT ;  /* 0x0000000bbe0b7209 */ /* 0x000fe40007810000 */
[----:B------:R-:W-:Y:S02]  /*b430*/  FSEL R173, R15, -INF , !P5 ;  /* 0xff8000000fad7808 */ /* 0x000fe40006800000 */
[----:B------:R-:W-:Y:S02]  /*b440*/  FMNMX.FTZ R14, R175, R14, !PT ;  /* 0x0000000eaf0e7209 */ /* 0x000fe40007810000 */
[----:B------:R-:W-:Y:S02]  /*b450*/  ISETP.GE.OR P1, PT, R3, R240, !P1 ;  /* 0x000000f00300720c */ /* 0x000fe40004f26670 */
[----:B------:R-:W-:Y:S02]  /*b460*/  IADD3 R3, R4, 0x38, RZ ;  /* 0x0000003804037810 */ /* 0x000fe40007ffe0ff */
[----:B------:R-:W-:Y:S02]  /*b470*/  ISETP.GE.OR P2, PT, R8, R242, !P2 ;  /* 0x000000f20800720c */ /* 0x000fe40005746670 */
[----:B------:R-:W-:Y:S02]  /*b480*/  FMNMX.FTZ R11, R192, R11, !PT ;  /* 0x0000000bc00b7209 */ /* 0x000fe40007810000 */
[----:B------:R-:W-:Y:S02]  /*b490*/  FMNMX.FTZ R14, R173, R14, !PT ;  /* 0x0000000ead0e7209 */ /* 0x000fe40007810000 */
[----:B------:R-:W-:Y:S02]  /*b4a0*/  FSEL R188, R25, -INF , !P2 ;  /* 0xff80000019bc7808 */ /* 0x000fe40005000000 */
[----:B------:R-:W-:Y:S02]  /*b4b0*/  FSEL R207, R19, -INF , !P4 ;  /* 0xff80000013cf7808 */ /* 0x000fe40006000000 */
[C---:B------:R-:W-:Y:S02]  /*b4c0*/  ISETP.GE.AND P2, PT, R3.reuse, R243, PT ;  /* 0x000000f30300720c */ /* 0x040fe40003f46270 */
[----:B------:R-:W-:Y:S02]  /*b4d0*/  FMNMX.FTZ R11, R174, R11, !PT ;  /* 0x0000000bae0b7209 */ /* 0x000fe40007810000 */
[----:B------:R-:W-:Y:S02]  /*b4e0*/  FSEL R205, R18, -INF , !P3 ;  /* 0xff80000012cd7808 */ /* 0x000fe40005800000 */
[----:B------:R-:W-:Y:S02]  /*b4f0*/  ISETP.GE.AND P0, PT, R6, R241, PT ;  /* 0x000000f10600720c */ /* 0x000fe40003f06270 */
[----:B------:R-:W-:Y:S02]  /*b500*/  ISETP.GE.OR P2, PT, R3, R242, !P2 ;  /* 0x000000f20300720c */ /* 0x000fe40005746670 */
[----:B------:R-:W-:Y:S02]  /*b510*/  FMNMX.FTZ R14, R207, R14, !PT ;  /* 0x0000000ecf0e7209 */ /* 0x000fe40007810000 */
[----:B------:R-:W-:Y:S02]  /*b520*/  FMNMX.FTZ R11, R172, R11, !PT ;  /* 0x0000000bac0b7209 */ /* 0x000fe40007810000 */
[----:B------:R-:W-:Y:S02]  /*b530*/  FSEL R203, R22, -INF , !P1 ;  /* 0xff80000016cb7808 */ /* 0x000fe40004800000 */
[----:B------:R-:W-:Y:S02]  /*b540*/  ISETP.GE.OR P0, PT, R6, R240, !P0 ;  /* 0x000000f00600720c */ /* 0x000fe40004706670 */
[----:B------:R-:W-:Y:S02]  /*b550*/  FSEL R184, R181, -INF , !P2 ;  /* 0xff800000b5b87808 */ /* 0x000fe40005000000 */
[----:B------:R-:W-:Y:S02]  /*b560*/  FMNMX.FTZ R14, R205, R14, !PT ;  /* 0x0000000ecd0e7209 */ /* 0x000fe40007810000 */
[----:B------:R-:W-:Y:S02]  /*b570*/  IADD3 R6, R4, 0x31, RZ ;  /* 0x0000003104067810 */ /* 0x000fe40007ffe0ff */
[----:B------:R-:W-:Y:S02]  /*b580*/  ISETP.GE.AND P2, PT, R8, R241, PT ;  /* 0x000000f10800720c */ /* 0x000fe40003f46270 */
[----:B------:R-:W-:Y:S02]  /*b590*/  FMNMX.FTZ R11, R204, R11, !PT ;  /* 0x0000000bcc0b7209 */ /* 0x000fe40007810000 */
[----:B------:R-:W-:Y:S02]  /*b5a0*/  FSEL R201, R21, -INF , !P0 ;  /* 0xff80000015c97808 */ /* 0x000fe40004000000 */
[----:B------:R-:W-:Y:S01]  /*b5b0*/  ISETP.GE.AND P6, PT, R6, R243, PT ;  /* 0x000000f30600720c */ /* 0x000fe20003fc6270 */
[----:B------:R-:W-:Y:S01]  /*b5c0*/  LDSM.16.MT88.4 R20, [R226+0x10000] ;  /* 0x01000000e214783b */ /* 0x000fe20000004200 */
[----:B------:R-:W-:Y:S02]  /*b5d0*/  ISETP.GE.OR P2, PT, R8, R240, !P2 ;  /* 0x000000f00800720c */ /* 0x000fe40005746670 */
[----:B------:R-:W-:Y:S02]  /*b5e0*/  FMNMX.FTZ R8, R203, R14, !PT ;  /* 0x0000000ecb087209 */ /* 0x000fe40007810000 */
[----:B------:R-:W-:Y:S02]  /*b5f0*/  ISETP.GE.AND P1, PT, R6, R241, PT ;  /* 0x000000f10600720c */ /* 0x000fe40003f26270 */
[----:B------:R-:W-:Y:S02]  /*b600*/  FMNMX.FTZ R11, R202, R11, !PT ;  /* 0x0000000bca0b7209 */ /* 0x000fe40007810000 */
[----:B------:R-:W-:Y:S02]  /*b610*/  ISETP.GE.OR P1, PT, R6, R240, !P1 ;  /* 0x000000f00600720c */ /* 0x000fe40004f26670 */
[----:B------:R-:W-:Y:S02]  /*b620*/  FSEL R189, R27, -INF , !P2 ;  /* 0xff8000001bbd7808 */ /* 0x000fe40005000000 */
[----:B------:R-:W-:Y:S02]  /*b630*/  IADD3 R4, R4, 0x39, RZ ;  /* 0x0000003904047810 */ /* 0x000fe40007ffe0ff */
[----:B------:R-:W-:Y:S02]  /*b640*/  ISETP.GE.OR P6, PT, R6, R242, !P6 ;  /* 0x000000f20600720c */ /* 0x000fe400077c6670 */
[----:B------:R-:W-:Y:S02]  /*b650*/  ISETP.GE.AND P0, PT, R3, R241, PT ;  /* 0x000000f10300720c */ /* 0x000fe40003f06270 */
[----:B------:R-:W-:Y:S02]  /*b660*/  FMNMX.FTZ R8, R201, R8, !PT ;  /* 0x00000008c9087209 */ /* 0x000fe40007810000 */
[----:B------:R-:W-:Y:S02]  /*b670*/  FMNMX.FTZ R11, R200, R11, !PT ;  /* 0x0000000bc80b7209 */ /* 0x000fe40007810000 */
[----:B------:R-:W-:Y:S02]  /*b680*/  FSEL R186, R179, -INF , !P6 ;  /* 0xff800000b3ba7808 */ /* 0x000fe40007000000 */
[----:B------:R-:W-:Y:S02]  /*b690*/  FSEL R179, R26, -INF , !P1 ;  /* 0xff8000001ab37808 */ /* 0x000fe40004800000 */
[----:B------:R-:W-:Y:S02]  /*b6a0*/  ISETP.GE.OR P2, PT, R3, R240, !P0 ;  /* 0x000000f00300720c */ /* 0x000fe40004746670 */
[----:B------:R-:W-:Y:S02]  /*b6b0*/  FMNMX.FTZ R8, R189, R8, !PT ;  /* 0x00000008bd087209 */ /* 0x000fe40007810000 */
[----:B------:R-:W-:Y:S02]  /*b6c0*/  ISETP.GE.AND P0, PT, R4, R241, PT ;  /* 0x000000f10400720c */ /* 0x000fe40003f06270 */
[----:B------:R-:W-:Y:S02]  /*b6d0*/  FMNMX.FTZ R11, R198, R11, !PT ;  /* 0x0000000bc60b7209 */ /* 0x000fe40007810000 */
[----:B------:R-:W-:Y:S02]  /*b6e0*/  FSEL R177, R30, -INF , !P2 ;  /* 0xff8000001eb17808 */ /* 0x000fe40005000000 */
[----:B------:R-:W-:Y:S02]  /*b6f0*/  FMNMX.FTZ R8, R179, R8, !PT ;  /* 0x00000008b3087209 */ /* 0x000fe40007810000 */
[C---:B------:R-:W-:Y:S02]  /*b700*/  ISETP.GE.OR P0, PT, R4.reuse, R240, !P0 ;  /* 0x000000f00400720c */ /* 0x040fe40004706670 */
[----:B------:R-:W-:Y:S02]  /*b710*/  ISETP.GE.AND P5, PT, R4, R243, PT ;  /* 0x000000f30400720c */ /* 0x000fe40003fa6270 */
[----:B------:R-:W-:Y:S02]  /*b720*/  FMNMX.FTZ R11, R188, R11, !PT ;  /* 0x0000000bbc0b7209 */ /* 0x000fe40007810000 */
[----:B------:R-:W-:Y:S02]  /*b730*/  FSEL R165, R29, -INF , !P0 ;  /* 0xff8000001da57808 */ /* 0x000fe40004000000 */
[----:B------:R-:W-:Y:S02]  /*b740*/  FMNMX.FTZ R8, R177, R8, !PT ;  /* 0x00000008b1087209 */ /* 0x000fe40007810000 */
[----:B------:R-:W-:Y:S02]  /*b750*/  ISETP.GE.OR P5, PT, R4, R242, !P5 ;  /* 0x000000f20400720c */ /* 0x000fe40006fa6670 */
[----:B------:R-:W-:Y:S02]  /*b760*/  FMNMX.FTZ R11, R186, R11, !PT ;  /* 0x0000000bba0b7209 */ /* 0x000fe40007810000 */
[----:B------:R-:W-:Y:S02]  /*b770*/  FMNMX.FTZ R6, R165, R8, !PT ;  /* 0x00000008a5067209 */ /* 0x000fe40007810000 */
[----:B------:R-:W-:Y:S02]  /*b780*/  FSEL R178, R31, -INF , !P5 ;  /* 0xff8000001fb27808 */ /* 0x000fe40006800000 */
[----:B------:R-:W-:Y:S01]  /*b790*/  FMNMX.FTZ R13, R184, R11, !PT ;  /* 0x0000000bb80d7209 */ /* 0x000fe20007810000 */
[----:B------:R-:W1:Y:S03]  /*b7a0*/  SHFL.BFLY PT, R3, R6, 0x2, 0x1f ;  /* 0x0c401f0006037f89 */ /* 0x000e6600000e0000 */
[----:B------:R-:W-:Y:S05]  /*b7b0*/  FMNMX.FTZ R11, R178, R13, !PT ;  /* 0x0000000db20b7209 */ /* 0x000fea0007810000 */
[----:B------:R-:W2:Y:S08]  /*b7c0*/  SHFL.BFLY PT, R14, R11, 0x2, 0x1f ;  /* 0x0c401f000b0e7f89 */ /* 0x000eb000000e0000 */
[----:B------:R-:W-:Y:S01]  /*b7d0*/  LDSM.16.MT88.4 R28, [R225+0x10000] ;  /* 0x01000000e11c783b */ /* 0x000fe20000004200 */
[----:B-1----:R-:W-:Y:S07]  /*b7e0*/  FMNMX.FTZ R4, R6, R3, !PT ;  /* 0x0000000306047209 */ /* 0x002fee0007810000 */
[----:B------:R-:W1:Y:S01]  /*b7f0*/  SHFL.BFLY PT, R3, R4, 0x1, 0x1f ;  /* 0x0c201f0004037f89 */ /* 0x000e6200000e0000 */
[----:B--2---:R-:W-:Y:S07]  /*b800*/  FMNMX.FTZ R11, R11, R14, !PT ;  /* 0x0000000e0b0b7209 */ /* 0x004fee0007810000 */
[----:B------:R-:W2:Y:S01]  /*b810*/  SHFL.BFLY PT, R164, R11, 0x1, 0x1f ;  /* 0x0c201f000ba47f89 */ /* 0x000ea200000e0000 */
[----:B-1----:R-:W-:Y:S04]  /*b820*/  FMNMX.FTZ R3, R4, R3, !PT ;  /* 0x0000000304037209 */ /* 0x002fe80007810000 */
[C---:B------:R-:W-:Y:S01]  /*b830*/  FSETP.NEU.FTZ.AND P0, PT, R3.reuse, -INF , PT ;  /* 0xff8000000300780b */ /* 0x040fe20003f1d000 */
[----:B------:R-:W-:Y:S01]  /*b840*/  FMUL.FTZ R176, R3, c[0x0][0x23c] ;  /* 0x00008f0003b07a20 */ /* 0x000fe20000410000 */
[----:B--2---:R-:W-:Y:S04]  /*b850*/  FMNMX.FTZ R164, R11, R164, !PT ;  /* 0x000000a40ba47209 */ /* 0x004fe80007810000 */
[----:B------:R-:W-:Y:S02]  /*b860*/  FSEL R176, R176, RZ, P0 ;  /* 0x000000ffb0b07208 */ /* 0x000fe40000000000 */
[C---:B------:R-:W-:Y:S01]  /*b870*/  FSETP.NEU.FTZ.AND P1, PT, R164.reuse, -INF , PT ;  /* 0xff800000a400780b */ /* 0x040fe20003f3d000 */
[C---:B------:R-:W-:Y:S02]  /*b880*/  FMUL.FTZ R191, R164.reuse, c[0x0][0x23c] ;  /* 0x00008f00a4bf7a20 */ /* 0x040fe40000410000 */
[--C-:B------:R-:W-:Y:S01]  /*b890*/  FFMA.FTZ R181, R5, c[0x0][0x23c], -R176.reuse ;  /* 0x00008f0005b57a23 */ /* 0x100fe200000108b0 */
[----:B------:R-:W-:Y:S01]  /*b8a0*/  FSEL R5, R164, RZ, P1 ;  /* 0x000000ffa4057208 */ /* 0x000fe20000800000 */
[--C-:B------:R-:W-:Y:S01]  /*b8b0*/  FFMA.FTZ R183, R195, c[0x0][0x23c], -R176.reuse ;  /* 0x00008f00c3b77a23 */ /* 0x100fe200000108b0 */
[----:B------:R-:W-:Y:S01]  /*b8c0*/  FSEL R191, R191, RZ, P1 ;  /* 0x000000ffbfbf7208 */ /* 0x000fe20000800000 */
[----:B------:R-:W-:Y:S02]  /*b8d0*/  FFMA.FTZ R180, R9, c[0x0][0x23c], -R176 ;  /* 0x00008f0009b47a23 */ /* 0x000fe400000108b0 */
[----:B------:R-:W-:Y:S01]  /*b8e0*/  FADD.FTZ R4, -R5, R2 ;  /* 0x0000000205047221 */ /* 0x000fe20000010100 */
[----:B------:R-:W-:Y:S01]  /*b8f0*/  FSEL R5, R3, RZ, P0 ;  /* 0x000000ff03057208 */ /* 0x000fe20000000000 */
[--C-:B------:R-:W-:Y:S01]  /*b900*/  FFMA.FTZ R185, R12, c[0x0][0x23c], -R191.reuse ;  /* 0x00008f000cb97a23 */ /* 0x100fe200000108bf */
[----:B------:R-:W-:Y:S01]  /*b910*/  MUFU.EX2 R183, R183 ;  /* 0x000000b700b77308 */ /* 0x000fe20000000800 */
[----:B------:R-:W1:Y:S01]  /*b920*/  LDSM.16.MT88.4 R12, [R228+0x10000] ;  /* 0x01000000e40c783b */ /* 0x000e620000004200 */
[--C-:B------:R-:W-:Y:S01]  /*b930*/  FFMA.FTZ R187, R193, c[0x0][0x23c], -R191.reuse ;  /* 0x00008f00c1bb7a23 */ /* 0x100fe200000108bf */
[----:B------:R-:W-:Y:S01]  /*b940*/  PLOP3.LUT P0, PT, PT, PT, UP0, 0x80, 0x0 ;  /* 0x000000000000781c */ /* 0x000fe20003f0f008 */
[----:B------:R-:W-:Y:S02]  /*b950*/  FADD.FTZ R5, -R5, R0 ;  /* 0x0000000005057221 */ /* 0x000fe40000010100 */
[--C-:B------:R-:W-:Y:S02]  /*b960*/  FFMA.FTZ R166, R194, c[0x0][0x23c], -R191.reuse ;  /* 0x00008f00c2a67a23 */ /* 0x100fe400000108bf */
[--C-:B------:R-:W-:Y:S02]  /*b970*/  FFMA.FTZ R182, R10, c[0x0][0x23c], -R191.reuse ;  /* 0x00008f000ab67a23 */ /* 0x100fe400000108bf */
[--C-:B------:R-:W-:Y:S01]  /*b980*/  FFMA.FTZ R167, R7, c[0x0][0x23c], -R176.reuse ;  /* 0x00008f0007a77a23 */ /* 0x100fe200000108b0 */
[----:B------:R-:W-:Y:S01]  /*b990*/  MUFU.EX2 R187, R187 ;  /* 0x000000bb00bb7308 */ /* 0x000fe20000000800 */
[----:B------:R-:W-:Y:S02]  /*b9a0*/  FMUL.FTZ R2, R4, c[0x0][0x23c] ;  /* 0x00008f0004027a20 */ /* 0x000fe40000410000 */
[----:B------:R-:W-:Y:S02]  /*b9b0*/  FMUL.FTZ R0, R5, c[0x0][0x23c] ;  /* 0x00008f0005007a20 */ /* 0x000fe40000410000 */
[--C-:B------:R-:W-:Y:S02]  /*b9c0*/  FFMA.FTZ R195, R172, c[0x0][0x23c], -R191.reuse ;  /* 0x00008f00acc37a23 */ /* 0x100fe400000108bf */
        /* <DEDUP_REMOVED lines=9> */
[----:B------:R-:W-:Y:S01]  /*ba60*/  LDSM.16.MT88.4 R172, [R226+0x14800] ;  /* 0x01480000e2ac783b */ /* 0x000fe20000004200 */
[--C-:B------:R-:W-:Y:S02]  /*ba70*/  FFMA.FTZ R197, R197, c[0x0][0x23c], -R176.reuse ;  /* 0x00008f00c5c57a23 */ /* 0x100fe400000108b0 */
[--C-:B------:R-:W-:Y:S02]  /*ba80*/  FFMA.FTZ R204, R204, c[0x0][0x23c], -R191.reuse ;  /* 0x00008f00cccc7a23 */ /* 0x100fe400000108bf */
[--C-:B------:R-:W-:Y:S02]  /*ba90*/  FFMA.FTZ R202, R202, c[0x0][0x23c], -R191.reuse ;  /* 0x00008f00caca7a23 */ /* 0x100fe400000108bf */
[--C-:B------:R-:W-:Y:S02]  /*baa0*/  FFMA.FTZ R200, R200, c[0x0][0x23c], -R191.reuse ;  /* 0x00008f00c8c87a23 */ /* 0x100fe400000108bf */
[----:B------:R-:W3:Y:S01]  /*bab0*/  MUFU.EX2 R182, R182 ;  /* 0x000000b600b67308 */ /* 0x000ee20000000800 */
[--C-:B------:R-:W-:Y:S02]  /*bac0*/  FFMA.FTZ R198, R198, c[0x0][0x23c], -R191.reuse ;  /* 0x00008f00c6c67a23 */ /* 0x100fe400000108bf */
[--C-:B------:R-:W-:Y:S01]  /*bad0*/  FFMA.FTZ R206, R207, c[0x0][0x23c], -R176.reuse ;  /* 0x00008f00cfce7a23 */ /* 0x100fe200000108b0 */
[----:B--2---:R-:W-:Y:S01]  /*bae0*/  F2FP.BF16.PACK_AB R168, R166, R187 ;  /* 0x000000bba6a8723e */ /* 0x004fe200000010ff */
[--C-:B------:R-:W-:Y:S02]  /*baf0*/  FFMA.FTZ R205, R205, c[0x0][0x23c], -R176.reuse ;  /* 0x00008f00cdcd7a23 */ /* 0x100fe400000108b0 */
[--C-:B------:R-:W-:Y:S02]  /*bb00*/  FFMA.FTZ R203, R203, c[0x0][0x23c], -R176.reuse ;  /* 0x00008f00cbcb7a23 */ /* 0x100fe400000108b0 */
[--C-:B------:R-:W-:Y:S01]  /*bb10*/  FFMA.FTZ R201, R201, c[0x0][0x23c], -R176.reuse ;  /* 0x00008f00c9c97a23 */ /* 0x100fe200000108b0 */
[----:B------:R-:W2:Y:S01]  /*bb20*/  MUFU.EX2 R181, R181 ;  /* 0x000000b500b57308 */ /* 0x000ea20000000800 */
[--C-:B------:R-:W-:Y:S02]  /*bb30*/  FFMA.FTZ R188, R188, c[0x0][0x23c], -R191.reuse ;  /* 0x00008f00bcbc7a23 */ /* 0x100fe400000108bf */
[--C-:B------:R-:W-:Y:S02]  /*bb40*/  FFMA.FTZ R207, R186, c[0x0][0x23c], -R191.reuse ;  /* 0x00008f00bacf7a23 */ /* 0x100fe400000108bf */
[--C-:B------:R-:W-:Y:S02]  /*bb50*/  FFMA.FTZ R184, R184, c[0x0][0x23c], -R191.reuse ;  /* 0x00008f00b8b87a23 */ /* 0x100fe400000108bf */
[----:B------:R-:W-:Y:S02]  /*bb60*/  FFMA.FTZ R191, R178, c[0x0][0x23c], -R191 ;  /* 0x00008f00b2bf7a23 */ /* 0x000fe400000108bf */
[--C-:B------:R-:W-:Y:S01]  /*bb70*/  FFMA.FTZ R186, R189, c[0x0][0x23c], -R176.reuse ;  /* 0x00008f00bdba7a23 */ /* 0x100fe200000108b0 */
[----:B------:R-:W-:Y:S01]  /*bb80*/  MUFU.EX2 R180, R180 ;  /* 0x000000b400b47308 */ /* 0x000fe20000000800 */
[--C-:B------:R-:W-:Y:S02]  /*bb90*/  FFMA.FTZ R189, R179, c[0x0][0x23c], -R176.reuse ;  /* 0x00008f00b3bd7a23 */ /* 0x100fe400000108b0 */
[----:B------:R-:W-:Y:S01]  /*bba0*/  FFMA.FTZ R176, R165, c[0x0][0x23c], -R176 ;  /* 0x00008f00a5b07a23 */ /* 0x000fe200000108b0 */
[----:B---3--:R-:W-:Y:S06]  /*bbb0*/  F2FP.BF16.PACK_AB R170, R182, R185 ;  /* 0x000000b9b6aa723e */ /* 0x008fec00000010ff */
[----:B------:R-:W3:Y:S01]  /*bbc0*/  MUFU.EX2 R167, R167 ;  /* 0x000000a700a77308 */ /* 0x000ee20000000800 */
[----:B--2---:R-:W-:Y:S09]  /*bbd0*/  F2FP.BF16.PACK_AB R169, R181, R183 ;  /* 0x000000b7b5a9723e */ /* 0x004ff200000010ff */
[----:B------:R-:W2:Y:S10]  /*bbe0*/  MUFU.EX2 R2, R2 ;  /* 0x0000000200027308 */ /* 0x000eb40000000800 */
[----:B------:R-:W4:Y:S01]  /*bbf0*/  MUFU.EX2 R0, R0 ;  /* 0x0000000000007308 */ /* 0x000f220000000800 */
[----:B---3--:R-:W-:Y:S09]  /*bc00*/  F2FP.BF16.PACK_AB R171, R167, R180 ;  /* 0x000000b4a7ab723e */ /* 0x008ff200000010ff */
[----:B------:R-:W-:Y:S01]  /*bc10*/  MUFU.EX2 R165, R176 ;  /* 0x000000b000a57308 */ /* 0x000fe20000000800 */
[C---:B--2---:R-:W-:Y:S02]  /*bc20*/  FMUL.FTZ R4, R2.reuse, R160 ;  /* 0x000000a002047220 */ /* 0x044fe40000410000 */
[C---:B------:R-:W-:Y:S02]  /*bc30*/  FMUL.FTZ R5, R2.reuse, R161 ;  /* 0x000000a102057220 */ /* 0x040fe40000410000 */
[C---:B------:R-:W-:Y:S02]  /*bc40*/  FMUL.FTZ R8, R2.reuse, R156 ;  /* 0x0000009c02087220 */ /* 0x040fe40000410000 */
[C---:B------:R-:W-:Y:S03]  /*bc50*/  FMUL.FTZ R9, R2.reuse, R157 ;  /* 0x0000009d02097220 */ /* 0x040fe60000410000 */
[----:B------:R-:W-:Y:S01]  /*bc60*/  MUFU.EX2 R191, R191 ;  /* 0x000000bf00bf7308 */ /* 0x000fe20000000800 */
[----:B------:R-:W-:Y:S02]  /*bc70*/  FMUL.FTZ R16, R2, R148 ;  /* 0x0000009402107220 */ /* 0x000fe40000410000 */
[C---:B----4-:R-:W-:Y:S02]  /*bc80*/  FMUL.FTZ R6, R0.reuse, R162 ;  /* 0x000000a200067220 */ /* 0x050fe40000410000 */
[C---:B------:R-:W-:Y:S02]  /*bc90*/  FMUL.FTZ R7, R0.reuse, R163 ;  /* 0x000000a300077220 */ /* 0x040fe40000410000 */
[----:B------:R-:W-:Y:S01]  /*bca0*/  LDSM.16.MT88.4 R160, [R225+0x12800] ;  /* 0x01280000e1a0783b */ /* 0x000fe20000004200 */
[C---:B------:R-:W-:Y:S02]  /*bcb0*/  FMUL.FTZ R10, R0.reuse, R158 ;  /* 0x0000009e000a7220 */ /* 0x040fe40000410000 */
[----:B------:R-:W-:Y:S01]  /*bcc0*/  FMUL.FTZ R11, R0, R159 ;  /* 0x0000009f000b7220 */ /* 0x000fe20000410000 */
[----:B------:R-:W-:Y:S01]  /*bcd0*/  MUFU.EX2 R190, R190 ;  /* 0x000000be00be7308 */ /* 0x000fe20000000800 */
[C---:B-1----:R-:W-:Y:S03]  /*bce0*/  HMMA.16816.F32.BF16 R4, R168.reuse, R12, R4 ;  /* 0x0000000ca804723c */ /* 0x042fe60000041804 */
[----:B------:R-:W-:Y:S02]  /*bcf0*/  LDSM.16.MT88.4 R156, [R226+0x12800] ;  /* 0x01280000e29c783b */ /* 0x000fe40000004200 */
[C---:B------:R-:W-:Y:S02]  /*bd00*/  FMUL.FTZ R17, R2.reuse, R149 ;  /* 0x0000009502117220 */ /* 0x040fe40000410000 */
[C---:B------:R-:W-:Y:S01]  /*bd10*/  FMUL.FTZ R12, R2.reuse, R152 ;  /* 0x00000098020c7220 */ /* 0x040fe20000410000 */
[C---:B------:R-:W-:Y:S01]  /*bd20*/  HMMA.16816.F32.BF16 R8, R168.reuse, R14, R8 ;  /* 0x0000000ea808723c */ /* 0x040fe20000041808 */
[----:B------:R-:W1:Y:S03]  /*bd30*/  MUFU.EX2 R193, R193 ;  /* 0x000000c100c17308 */ /* 0x000e660000000800 */
        /* <DEDUP_REMOVED lines=15> */
[----:B------:R-:W-:Y:S01]  /*be30*/  MUFU.EX2 R194, R194 ;  /* 0x000000c200c27308 */ /* 0x000fe20000000800 */
[----:B------:R-:W-:Y:S02]  /*be40*/  FMUL.FTZ R21, R2, R145 ;  /* 0x0000009102157220 */ /* 0x000fe40000410000 */
[C---:B------:R-:W-:Y:S04]  /*be50*/  FMUL.FTZ R22, R0.reuse, R146 ;  /* 0x0000009200167220 */ /* 0x040fe80000410000 */
[C---:B------:R-:W-:Y:S02]  /*be60*/  FMUL.FTZ R23, R0.reuse, R147 ;  /* 0x0000009300177220 */ /* 0x040fe40000410000 */
[----:B------:R-:W3:Y:S01]  /*be70*/  LDSM.16.MT88.4 R144, [R228+0x12000] ;  /* 0x01200000e490783b */ /* 0x000ee20000004200 */
[----:B------:R-:W-:Y:S01]  /*be80*/  FMUL.FTZ R27, R0, R143 ;  /* 0x0000008f001b7220 */ /* 0x000fe20000410000 */
[----:B------:R-:W4:Y:S01]  /*be90*/  MUFU.EX2 R197, R197 ;  /* 0x000000c500c57308 */ /* 0x000f220000000800 */
[C---:B------:R-:W-:Y:S02]  /*bea0*/  FMUL.FTZ R32, R2.reuse, R132 ;  /* 0x0000008402207220 */ /* 0x040fe40000410000 */
[C---:B------:R-:W-:Y:S03]  /*beb0*/  HMMA.16816.F32.BF16 R20, R168.reuse, R28, R20 ;  /* 0x0000001ca814723c */ /* 0x040fe60000041814 */
[----:B------:R-:W-:Y:S01]  /*bec0*/  LDSM.16.MT88.4 R140, [R224+0x12000] ;  /* 0x01200000e08c783b */ /* 0x000fe20000004200 */
[----:B------:R-:W-:Y:S02]  /*bed0*/  FMUL.FTZ R33, R2, R133 ;  /* 0x0000008502217220 */ /* 0x000fe40000410000 */
[----:B------:R-:W-:Y:S01]  /*bee0*/  FMUL.FTZ R34, R0, R134 ;  /* 0x0000008600227220 */ /* 0x000fe20000410000 */
[----:B------:R-:W-:Y:S01]  /*bef0*/  MUFU.EX2 R196, R196 ;  /* 0x000000c400c47308 */ /* 0x000fe20000000800 */
[C---:B------:R-:W-:Y:S04]  /*bf00*/  HMMA.16816.F32.BF16 R24, R168.reuse, R30, R24 ;  /* 0x0000001ea818723c */ /* 0x040fe80000041818 */
[C---:B------:R-:W-:Y:S02]  /*bf10*/  FMUL.FTZ R28, R2.reuse, R136 ;  /* 0x00000088021c7220 */ /* 0x040fe40000410000 */
[----:B------:R-:W-:Y:S02]  /*bf20*/  FMUL.FTZ R29, R2, R137 ;  /* 0x00000089021d7220 */ /* 0x000fe40000410000 */
[C---:B------:R-:W-:Y:S01]  /*bf30*/  FMUL.FTZ R30, R0.reuse, R138 ;  /* 0x0000008a001e7220 */ /* 0x040fe20000410000 */
[----:B------:R-:W5:Y:S03]  /*bf40*/  MUFU.EX2 R199, R199 ;  /* 0x000000c700c77308 */ /* 0x000f660000000800 */
        /* <DEDUP_REMOVED lines=15> */
[C---:B---3--:R-:W-:Y:S03]  /*c040*/  HMMA.16816.F32.BF16 R36, R168.reuse, R144, R36 ;  /* 0x00000090a824723c */ /* 0x048fe60000041824 */
        /* <DEDUP_REMOVED lines=13> */
[----:B------:R-:W1:Y:S02]  /*c120*/  MUFU.EX2 R206, R206 ;  /* 0x000000ce00ce7308 */ /* 0x000e640000000800 */
[C---:B------:R-:W-:Y:S02]  /*c130*/  FMUL.FTZ R50, R0.reuse, R50 ;  /* 0x0000003200327220 */ /* 0x040fe40000410000 */
[----:B------:R-:W-:Y:S02]  /*c140*/  FMUL.FTZ R51, R0, R51 ;  /* 0x0000003300337220 */ /* 0x000fe40000410000 */
[C---:B------:R-:W-:Y:S02]  /*c150*/  FMUL.FTZ R52, R2.reuse, R52 ;  /* 0x0000003402347220 */ /* 0x040fe40000410000 */
[----:B------:R-:W-:Y:S02]  /*c160*/  FMUL.FTZ R53, R2, R53 ;  /* 0x0000003502357220 */ /* 0x000fe40000410000 */
[----:B------:R-:W3:Y:S01]  /*c170*/  MUFU.EX2 R205, R205 ;  /* 0x000000cd00cd7308 */ /* 0x000ee20000000800 */
[C---:B------:R-:W-:Y:S01]  /*c180*/  HMMA.16816.F32.BF16 R48, R168.reuse, R138, R48 ;  /* 0x0000008aa830723c */ /* 0x040fe20000041830 */
[----:B------:R-:W1:Y:S02]  /*c190*/  LDSM.16.MT88.4 R136, [R228+0x14000] ;  /* 0x01400000e488783b */ /* 0x000e640000004200 */
[C---:B------:R-:W-:Y:S02]  /*c1a0*/  FMUL.FTZ R54, R0.reuse, R54 ;  /* 0x0000003600367220 */ /* 0x040fe40000410000 */
[----:B------:R-:W-:Y:S02]  /*c1b0*/  FMUL.FTZ R55, R0, R55 ;  /* 0x0000003700377220 */ /* 0x000fe40000410000 */
[C---:B------:R-:W-:Y:S02]  /*c1c0*/  FMUL.FTZ R56, R2.reuse, R56 ;  /* 0x0000003802387220 */ /* 0x040fe40000410000 */
[----:B------:R-:W-:Y:S01]  /*c1d0*/  FMUL.FTZ R57, R2, R57 ;  /* 0x0000003902397220 */ /* 0x000fe20000410000 */
[----:B------:R-:W1:Y:S02]  /*c1e0*/  MUFU.EX2 R203, R203 ;  /* 0x000000cb00cb7308 */ /* 0x000e640000000800 */
        /* <DEDUP_REMOVED lines=15> */
[----:B------:R-:W2:Y:S01]  /*c2e0*/  MUFU.EX2 R207, R207 ;  /* 0x000000cf00cf7308 */ /* 0x000ea20000000800 */
[----:B------:R-:W-:Y:S02]  /*c2f0*/  FMUL.FTZ R67, R0, R67 ;  /* 0x0000004300437220 */ /* 0x000fe40000410000 */
[C---:B------:R-:W-:Y:S02]  /*c300*/  FMUL.FTZ R68, R2.reuse, R68 ;  /* 0x0000004402447220 */ /* 0x040fe40000410000 */
[----:B------:R-:W-:Y:S03]  /*c310*/  FMUL.FTZ R69, R2, R69 ;  /* 0x0000004502457220 */ /* 0x000fe60000410000 */
[C---:B------:R-:W-:Y:S01]  /*c320*/  HMMA.16816.F32.BF16 R64, R168.reuse, R142, R64 ;  /* 0x0000008ea840723c */ /* 0x040fe20000041840 */
[----:B------:R-:W3:Y:S01]  /*c330*/  LDSM.16.MT88.4 R140, [R225+0x14000] ;  /* 0x01400000e18c783b */ /* 0x000ee20000004200 */
        /* <DEDUP_REMOVED lines=90> */
[----:B------:R-:W-:Y:S01]  /*c8e0*/  HMMA.16816.F32.BF16 R128, R168, R134, R128 ;  /* 0x00000086a880723c */ /* 0x000fe20000041880 */
[----:B------:R-:W-:Y:S02]  /*c8f0*/  LDSM.16.MT88.4 R168, [R228+0x14800] ;  /* 0x01480000e4a8783b */ /* 0x000fe40000004200 */
[----:B------:R-:W-:Y:S04]  /*c900*/  FADD.FTZ R183, R181, R183 ;  /* 0x000000b7b5b77221 */ /* 0x000fe80000010000 */
[----:B------:R-:W-:Y:S01]  /*c910*/  F2FP.BF16.PACK_AB R134, R195, R192 ;  /* 0x000000c0c386723e */ /* 0x000fe200000010ff */
[----:B------:R-:W-:Y:S01]  /*c920*/  FADD.FTZ R180, R180, R183 ;  /* 0x000000b7b4b47221 */ /* 0x000fe20000010000 */
[----:B-----5:R-:W-:Y:S03]  /*c930*/  F2FP.BF16.PACK_AB R135, R199, R196 ;  /* 0x000000c4c787723e */ /* 0x020fe600000010ff */
[----:B------:R-:W-:Y:S04]  /*c940*/  FADD.FTZ R167, R167, R180 ;  /* 0x000000b4a7a77221 */ /* 0x000fe80000010000 */
[----:B------:R-:W-:Y:S01]  /*c950*/  FADD.FTZ R194, R194, R167 ;  /* 0x000000a7c2c27221 */ /* 0x000fe20000010000 */
[C---:B-1----:R-:W-:Y:S05]  /*c960*/  HMMA.16816.F32.BF16 R4, R132.reuse, R136, R4 ;  /* 0x000000888404723c */ /* 0x042fea0000041804 */
[----:B------:R-:W-:Y:S03]  /*c970*/  FADD.FTZ R197, R197, R194 ;  /* 0x000000c2c5c57221 */ /* 0x000fe60000010000 */
        /* <DEDUP_REMOVED lines=29> */
[----:B------:R4:W5:Y:S06]  /*cb50*/  MUFU.EX2 R169, R177 ;  /* 0x000000b100a97308 */ /* 0x00096c0000000800 */
[----:B------:R-:W-:Y:S01]  /*cb60*/  F2FP.BF16.PACK_AB R168, R207, R188 ;  /* 0x000000bccfa8723e */ /* 0x000fe200000010ff */
[C---:B------:R-:W-:Y:S07]  /*cb70*/  HMMA.16816.F32.BF16 R72, R132.reuse, R170, R72 ;  /* 0x000000aa8448723c */ /* 0x040fee0000041848 */
        /* <DEDUP_REMOVED lines=26> */
[C---:B------:R-:W-:Y:S01]  /*cd20*/  F2FP.BF16.PACK_AB R135, R201.reuse, R203 ;  /* 0x000000cbc987723e */ /* 0x040fe200000010ff */
[----:B------:R-:W-:Y:S06]  /*cd30*/  FADD.FTZ R201, R201, R0 ;  /* 0x00000000c9c97221 */ /* 0x000fec0000010000 */
        /* <DEDUP_REMOVED lines=45> */
[----:B------:R-:W-:Y:S03]  /*d010*/  F2FP.BF16.PACK_AB R169, R189, R186 ;  /* 0x000000babda9723e */ /* 0x000fe600000010ff */
[-C--:B------:R-:W-:Y:S01]  /*d020*/  F2FP.BF16.PACK_AB R171, R165, R135.reuse ;  /* 0x00000087a5ab723e */ /* 0x080fe200000010ff */
[----:B------:R-:W-:Y:S04]  /*d030*/  FADD.FTZ R186, R186, R201 ;  /* 0x000000c9baba7221 */ /* 0x000fe80000010000 */
[----:B------:R-:W-:Y:S02]  /*d040*/  FADD.FTZ R186, R189, R186 ;  /* 0x000000babdba7221 */ /* 0x000fe40000010000 */
        /* <DEDUP_REMOVED lines=9> */
[----:B------:R-:W2:Y:S07]  /*d0e0*/  LDSM.16.MT88.4 R20, [R226+0x15800] ;  /* 0x01580000e214783b */ /* 0x000eae0000004200 */
[C---:B------:R-:W-:Y:S01]  /*d0f0*/  HMMA.16816.F32.BF16 R140, R168.reuse, R142, R24 ;  /* 0x0000008ea88c723c */ /* 0x040fe20000041818 */
[----:B------:R-:W2:Y:S07]  /*d100*/  LDSM.16.MT88.4 R24, [R225+0x15800] ;  /* 0x01580000e118783b */ /* 0x000eae0000004200 */
[C---:B------:R-:W-:Y:S01]  /*d110*/  HMMA.16816.F32.BF16 R136, R168.reuse, R172, R28 ;  /* 0x000000aca888723c */ /* 0x040fe2000004181c */
[----:B------:R-:W5:Y:S04]  /*d120*/  LDL.LU R172, [R1] ;  /* 0x0000000001ac7983 */ /* 0x000f680000300800 */
[----:B------:R-:W2:Y:S02]  /*d130*/  LDSM.16.MT88.4 R28, [R224+0x15800] ;  /* 0x01580000e01c783b */ /* 0x000ea40000004200 */
[----:B------:R-:W-:Y:S02]  /*d140*/  MOV R173, R135 ;  /* 0x0000008700ad7202 */ /* 0x000fe40000000f00 */
[C---:B------:R-:W-:Y:S03]  /*d150*/  HMMA.16816.F32.BF16 R132, R168.reuse, R174, R32 ;  /* 0x000000aea884723c */ /* 0x040fe60000041820 */
[----:B------:R-:W-:Y:S01]  /*d160*/  FADD.FTZ R186, R173, R186 ;  /* 0x000000baadba7221 */ /* 0x000fe20000010000 */
[----:B------:R-:W4:Y:S03]  /*d170*/  LDSM.16.MT88.4 R32, [R228+0x17800] ;  /* 0x01780000e420783b */ /* 0x000f260000004200 */
[----:B------:R-:W-:Y:S01]  /*d180*/  FADD.FTZ R252, R165, R186 ;  /* 0x000000baa5fc7221 */ /* 0x000fe20000010000 */
        /* <DEDUP_REMOVED lines=25> */
[C---:B--2---:R-:W-:Y:S08]  /*d320*/  HMMA.16816.F32.BF16 R124, R168.reuse, R12, R124 ;  /* 0x0000000ca87c723c */ /* 0x044ff0000004187c */
[----:B------:R-:W-:Y:S04]  /*d330*/  HMMA.16816.F32.BF16 R128, R168, R14, R128 ;  /* 0x0000000ea880723c */ /* 0x000fe80000041880 */
[----:B-----5:R-:W-:Y:S01]  /*d340*/  FFMA.FTZ R187, R2, R172, R187 ;  /* 0x000000ac02bb7223 */ /* 0x020fe200000100bb */
        /* <DEDUP_REMOVED lines=16> */
[----:B------:R1:W-:Y:S02]  /*d450*/  STL [R1], R0 ;  /* 0x0000000001007387 */ /* 0x0003e40000100800 */
[----:B-1----:R-:W-:Y:S01]  /*d460*/  MOV R0, R3 ;  /* 0x0000000300007202 */ /* 0x002fe20000000f00 */
[----:B------:R-:W-:-:S05]  /*d470*/  @P0 BRA `(.L_x_1002) ;  /* 0xffffc65000000947 */ /* 0x000fca000383ffff */
.L_x_1001:
[----:B------:R-:W2:Y:S01]  /*d480*/  LDL.LU R4, [R1] ;  /* 0x0000000001047983 */ /* 0x000ea20000300800 */
        /* <DEDUP_REMOVED lines=14> */
[----:B------:R-:W-:Y:S02]  /*d570*/  @UP1 UMOV UR17, 0x1 ;  /* 0x0000000100111882 */ /* 0x000fe40000000000 */
[----:B------:R-:W-:Y:S02]  /*d580*/  ULDC.64 UR4, c[0x0][0x1e0] ;  /* 0x0000780000047ab9 */ /* 0x000fe40000000a00 */
[----:B------:R-:W-:Y:S02]  /*d590*/  @UP1 ULDC UR15, c[0x0][0x210] ;  /* 0x00008400000f1ab9 */ /* 0x000fe40000000800 */
        /* <DEDUP_REMOVED lines=14> */
[----:B------:R-:W-:Y:S02]  /*d680*/  ULDC UR4, c[0x0][0x1c0] ;  /* 0x0000700000047ab9 */ /* 0x000fe40000000800 */
        /* <DEDUP_REMOVED lines=221> */
[----:B------:R-:W1:Y:S03]  /*e460*/  S2R R4, SR_TID.X ;  /* 0x0000000000047919 */ /* 0x000e660000002100 */
[----:B------:R-:W-:Y:S02]  /*e470*/  F2FP.BF16.PACK_AB R128, R129, R128 ;  /* 0x000000808180723e */ /* 0x000fe400000010ff */
[----:B-1----:R-:W-:-:S04]  /*e480*/  SHF.R.S32.HI R7, RZ, 0x1f, R4 ;  /* 0x0000001fff077819 */ /* 0x002fc80000011404 */
[CC--:B------:R-:W-:Y:S02]  /*e490*/  LEA.HI R6, R7.reuse, R4.reuse, RZ, 0x2 ;  /* 0x0000000407067211 */ /* 0x0c0fe400078f10ff */
[----:B------:R-:W-:Y:S02]  /*e4a0*/  LEA.HI R7, R7, R4, RZ, 0x5 ;  /* 0x0000000407077211 */ /* 0x000fe400078f28ff */
[--C-:B------:R-:W-:Y:S02]  /*e4b0*/  SHF.R.S32.HI R9, RZ, 0x2, R6.reuse ;  /* 0x00000002ff097819 */ /* 0x100fe40000011406 */
[----:B------:R-:W-:Y:S02]  /*e4c0*/  SHF.R.S32.HI R8, RZ, 0x1f, R6 ;  /* 0x0000001fff087819 */ /* 0x000fe40000011406 */
[----:B------:R-:W-:Y:S02]  /*e4d0*/  LOP3.LUT R5, R6, 0x3ffffffc, RZ, 0xc0, !PT ;  /* 0x3ffffffc06057812 */ /* 0x000fe400078ec0ff */
[----:B------:R-:W-:-:S02]  /*e4e0*/  LEA.HI R8, R8, R9, RZ, 0x3 ;  /* 0x0000000908087211 */ /* 0x000fc400078f18ff */
[----:B------:R-:W-:Y:S02]  /*e4f0*/  SHF.R.S32.HI R6, RZ, 0x5, R7 ;  /* 0x00000005ff067819 */ /* 0x000fe40000011407 */
[----:B------:R-:W-:Y:S02]  /*e500*/  LOP3.LUT R8, R8, 0xfffffff8, RZ, 0xc0, !PT ;  /* 0xfffffff808087812 */ /* 0x000fe400078ec0ff */
[----:B------:R-:W-:Y:S02]  /*e510*/  IADD3 R5, -R5, R4, RZ ;  /* 0x0000000405057210 */ /* 0x000fe40007ffe1ff */
[----:B------:R-:W-:Y:S02]  /*e520*/  IADD3 R8, R9, -R8, RZ ;  /* 0x8000000809087210 */ /* 0x000fe40007ffe0ff */
[----:B------:R-:W-:Y:S02]  /*e530*/  LEA R5, R6, R5, 0x9 ;  /* 0x0000000506057211 */ /* 0x000fe400078e48ff */
[----:B------:R-:W-:-:S02]  /*e540*/  SHF.L.U32 R9, R8, 0x6, RZ ;  /* 0x0000000608097819 */ /* 0x000fc400000006ff */
[----:B------:R-:W-:Y:S02]  /*e550*/  LOP3.LUT R10, R8, 0x1, RZ, 0xc0, !PT ;  /* 0x00000001080a7812 */ /* 0x000fe400078ec0ff */
[----:B------:R-:W-:Y:S02]  /*e560*/  LOP3.LUT R9, R9, 0x1c0, RZ, 0xc0, !PT ;  /* 0x000001c009097812 */ /* 0x000fe400078ec0ff */
[----:B------:R-:W-:Y:S02]  /*e570*/  ISETP.NE.U32.AND P0, PT, R10, 0x1, PT ;  /* 0x000000010a00780c */ /* 0x000fe40003f05070 */
[----:B------:R-:W-:Y:S02]  /*e580*/  LEA.HI R12, R9, R9, RZ, 0x1d ;  /* 0x00000009090c7211 */ /* 0x000fe400078fe8ff */
[----:B------:R-:W-:Y:S02]  /*e590*/  R2P PR, R8, 0x6 ;  /* 0x0000000608007804 */ /* 0x000fe40000000000 */
[----:B------:R-:W-:-:S02]  /*e5a0*/  LEA R5, R5, R12, 0x1 ;  /* 0x0000000c05057211 */ /* 0x000fc400078e08ff */
[----:B------:R-:W-:Y:S02]  /*e5b0*/  MOV R8, 0x20 ;  /* 0x0000002000087802 */ /* 0x000fe40000000f00 */
[----:B------:R-:W-:Y:S02]  /*e5c0*/  SHF.L.U32 R5, R5, 0x1, RZ ;  /* 0x0000000105057819 */ /* 0x000fe400000006ff */
[----:B------:R-:W-:Y:S02]  /*e5d0*/  MOV R10, 0x40 ;  /* 0x00000040000a7802 */ /* 0x000fe40000000f00 */
[C---:B------:R-:W-:Y:S01]  /*e5e0*/  IADD3 R9, R5.reuse, -0x10, RZ ;  /* 0xfffffff005097810 */ /* 0x040fe20007ffe0ff */
[----:B------:R-:W-:Y:S01]  /*e5f0*/  STS [R5], R160 ;  /* 0x000000a005007388 */ /* 0x000fe20000000800 */
[----:B------:R-:W-:Y:S02]  /*e600*/  SEL R8, R8, 0xffffffe0, !P1 ;  /* 0xffffffe008087807 */ /* 0x000fe40004800000 */
[----:B------:R-:W-:Y:S01]  /*e610*/  @P0 IADD3 R9, R5, 0x10, RZ ;  /* 0x0000001005090810 */ /* 0x000fe20007ffe0ff */
[----:B------:R-:W-:Y:S01]  /*e620*/  STS [R5+0x400], R162 ;  /* 0x000400a205007388 */ /* 0x000fe20000000800 */
[----:B------:R-:W-:-:S02]  /*e630*/  SEL R10, R10, 0xffffffc0, !P2 ;  /* 0xffffffc00a0a7807 */ /* 0x000fc40005000000 */
        /* <DEDUP_REMOVED lines=9> */
[----:B------:R-:W-:Y:S01]  /*e6d0*/  LOP3.LUT R7, R7, 0xffffffe0, RZ, 0xc0, !PT ;  /* 0xffffffe007077812 */ /* 0x000fe200078ec0ff */
[----:B------:R-:W-:Y:S03]  /*e6e0*/  STS [R11+0x400], R154 ;  /* 0x0004009a0b007388 */ /* 0x000fe60000000800 */
[----:B------:R-:W-:Y:S01]  /*e6f0*/  IADD3 R7, R4, -R7, RZ ;  /* 0x8000000704077210 */ /* 0x000fe20007ffe0ff */
[----:B------:R-:W-:Y:S01]  /*e700*/  STS [R13], R148 ;  /* 0x000000940d007388 */ /* 0x000fe20000000800 */
[----:B------:R-:W-:Y:S02]  /*e710*/  MOV R4, 0x7f800000 ;  /* 0x7f80000000047802 */ /* 0x000fe40000000f00 */
[----:B------:R-:W-:Y:S01]  /*e720*/  LOP3.LUT P0, RZ, R7, 0x3, RZ, 0xc0, !PT ;  /* 0x0000000307ff7812 */ /* 0x000fe2000780c0ff */
[----:B------:R-:W-:Y:S01]  /*e730*/  STS [R13+0x400], R150 ;  /* 0x000400960d007388 */ /* 0x000fe20000000800 */
[----:B--2---:R-:W-:-:S03]  /*e740*/  @P4 FMUL.FTZ R7, R2, 0.69314718246459960938 ;  /* 0x3f31721802074820 */ /* 0x004fc60000410000 */
[----:B------:R-:W-:Y:S01]  /*e750*/  STS [R15], R144 ;  /* 0x000000900f007388 */ /* 0x000fe20000000800 */
[----:B------:R-:W-:-:S03]  /*e760*/  @P4 FFMA.FTZ R4, R164, c[0x0][0x238], R7 ;  /* 0x00008e00a4044a23 */ /* 0x000fc60000010007 */
        /* <DEDUP_REMOVED lines=96> */
.L_x_1006:
[----:B---34-:R-:W-:Y:S05]  /*ed70*/  BSYNC B0 ;  /* 0x0000000000007941 */ /* 0x018fea0003800000 */
.L_x_1005:
        /* <DEDUP_REMOVED lines=27> */
.L_x_1008:
[----:B------:R-:W-:Y:S05]  /*ef30*/  BSYNC B0 ;  /* 0x0000000000007941 */ /* 0x000fea0003800000 */
.L_x_1007:
        /* <DEDUP_REMOVED lines=18> */
.L_x_1010:
[----:B------:R-:W-:Y:S05]  /*f060*/  BSYNC B0 ;  /* 0x0000000000007941 */ /* 0x000fea0003800000 */
.L_x_1009:
        /* <DEDUP_REMOVED lines=18> */
.L_x_1012:
[----:B------:R-:W-:Y:S05]  /*f190*/  BSYNC B0 ;  /* 0x0000000000007941 */ /* 0x000fea0003800000 */
.L_x_1011:
        /* <DEDUP_REMOVED lines=17> */
.L_x_1013:
        /* <DEDUP_REMOVED lines=13> */
.L_x_2044:


//--------------------- .text._ZN5flash16flash_fwd_kernelI23Flash_fwd_kernel_traitsILi256ELi64ELi64ELi4ELb0ELb0EN7cutlass10bfloat16_tE19Flash_kernel_traitsILi256ELi64ELi64ELi4ES3_EELb1ELb0ELb1ELb1ELb0ELb0ELb0ELb0EEEvNS_16Flash_fwd_paramsE --------------------------
	.section	.text._ZN5flash16flash_fwd_kernelI23Flash_fwd_kernel_traitsILi256ELi64ELi64ELi4ELb0ELb0EN7cutlass10bfloat16_tE19Flash_kernel_traitsILi256ELi64ELi64ELi4ES3_EELb1ELb0ELb1ELb1ELb0ELb0ELb0ELb0EEEvNS_16Flash_fwd_paramsE,"ax",@progbits
	.sectioninfo	@"SHI_REGISTERS=255"
	.align	128
        .global         _ZN5flash16flash_fwd_kernelI23Flash_fwd_kernel_traitsILi256ELi64ELi64ELi4ELb0ELb0EN7cutlass10bfloat16_tE19Flash_kernel_traitsILi256ELi64ELi64ELi4ES3_EELb1ELb0ELb1ELb1ELb0ELb0ELb0ELb0EEEvNS_16Flash_fwd_paramsE
        .type           _ZN5flash16flash_fwd_kernelI23Flash_fwd_kernel_traitsILi256ELi64ELi64ELi4ELb0ELb0EN7cutlass10bfloat16_tE19Flash_kernel_traitsILi256ELi64ELi64ELi4ES3_EELb1ELb0ELb1ELb1ELb0ELb0ELb0ELb0EEEvNS_16Flash_fwd_paramsE,@function
        .size           _ZN5flash16flash_fwd_kernelI23Flash_fwd_kernel_traitsILi256ELi64ELi64ELi4ELb0ELb0EN7cutlass10bfloat16_tE19Flash_kernel_traitsILi256ELi64ELi64ELi4ES3_EELb1ELb0ELb1ELb1ELb0ELb0ELb0ELb0EEEvNS_16Flash_fwd_paramsE,(.L_x_2045 - _ZN5flash16flash_fwd_kernelI23Flash_fwd_kernel_traitsILi256ELi64ELi64ELi4ELb0ELb0EN7cutlass10bfloat16_tE19Flash_kernel_traitsILi256ELi64ELi64ELi4ES3_EELb1ELb0ELb1ELb1ELb0ELb0ELb0ELb0EEEvNS_16Flash_fwd_paramsE)
        .other          _ZN5flash16flash_fwd_kernelI23Flash_fwd_kernel_traitsILi256ELi64ELi64ELi4ELb0ELb0EN7cutlass10bfloat16_tE19Flash_kernel_traitsILi256ELi64ELi64ELi4ES3_EELb1ELb0ELb1ELb1ELb0ELb0ELb0ELb0EEEvNS_16Flash_fwd_paramsE,@"STO_CUDA_ENTRY STV_DEFAULT"
_ZN5flash16flash_fwd_kernelI23Flash_fwd_kernel_traitsILi256ELi64ELi64ELi4ELb0ELb0EN7cutlass10bfloat16_tE19Flash_kernel_traitsILi256ELi64ELi64ELi4ES3_EELb1ELb0ELb1ELb1ELb0ELb0ELb0ELb0EEEvNS_16Flash_fwd_paramsE:
.text._ZN5flash16flash_fwd_kernelI23Flash_fwd_kernel_traitsILi256ELi64ELi64ELi4ELb0ELb0EN7cutlass10bfloat16_tE19Flash_kernel_traitsILi256ELi64ELi64ELi4ES3_EELb1ELb0ELb1ELb1ELb0ELb0ELb0ELb0EEEvNS_16Flash_fwd_paramsE:
        /* <DEDUP_REMOVED lines=16> */
[----:B------:R-:W1:Y:S01]  /*0100*/  S2UR UR17, SR_CTAID.Y ;  /* 0x00000000001179c3 */ /* 0x000e620000002600 */
[----:B------:R-:W-:Y:S02]  /*0110*/  UISETP.NE.U32.AND UP2, UPT, URZ, UR6, UPT ;  /* 0x000000063f00728c */ /* 0x000fe4000bf45070 */
[----:B------:R-:W-:Y:S02]  /*0120*/  UISETP.NE.U32.AND UP1, UPT, URZ, UR4, UPT ;  /* 0x000000043f00728c */ /* 0x000fe4000bf25070 */
[----:B------:R-:W-:-:S02]  /*0130*/  UISETP.NE.AND.EX UP2, UPT, URZ, UR7, UPT, UP2 ;  /* 0x000000073f00728c */ /* 0x000fc4000bf45320 */
[----:B------:R-:W-:Y:S01]  /*0140*/  UMOV UR12, 0x4 ;  /* 0x00000004000c7882 */ /* 0x000fe20000000000 */
[----:B------:R-:W1:Y:S01]  /*0150*/  S2UR UR16, SR_CTAID.Z ;  /* 0x00000000001079c3 */ /* 0x000e620000002700 */
[----:B------:R-:W-:Y:S02]  /*0160*/  UISETP.NE.AND.EX UP1, UPT, URZ, UR5, UPT, UP1 ;  /* 0x000000053f00728c */ /* 0x000fe4000bf25310 */
[----:B------:R-:W-:Y:S01]  /*0170*/  PLOP3.LUT P0, PT, PT, PT, UP2, 0x80, 0x0 ;  /* 0x000000000000781c */ /* 0x000fe20003f0f028 */
[----:B------:R-:W-:Y:S02]  /*0180*/  ULDC.U8 UR6, c[0x0][0x312] ;  /* 0x0000c48000067ab9 */ /* 0x000fe40000000000 */
[----:B------:R-:W-:Y:S02]  /*0190*/  ULDC.64 UR4, c[0x0][0x248] ;  /* 0x0000920000047ab9 */ /* 0x000fe40000000a00 */
[----:B------:R-:W-:Y:S02]  /*01a0*/  UISETP.NE.AND UP3, UPT, UR6, URZ, UPT ;  /* 0x0000003f0600728c */ /* 0x000fe4000bf65270 */
[----:B------:R-:W-:-:S04]  /*01b0*/  UISETP.EQ.U32.AND UP0, UPT, URZ, UR4, UPT ;  /* 0x000000043f00728c */ /* 0x000fc8000bf02070 */
[----:B------:R-:W-:Y:S02]  /*01c0*/  UISETP.EQ.OR.EX UP0, UPT, URZ, UR5, !UP3, UP0 ;  /* 0x000000053f00728c */ /* 0x000fe4000df02700 */
[----:B-1----:R-:W-:-:S06]  /*01d0*/  ULOP3.LUT UR8, UR16, UR18, UR17, 0xfe, !UPT ;  /* 0x0000001210087292 */ /* 0x002fcc000f8efe11 */
[----:B--2---:R-:W-:Y:S01]  /*01e0*/  LOP3.LUT P3, RZ, R85, UR8, RZ, 0xfc, !PT ;  /* 0x0000000855ff7c12 */ /* 0x004fe2000f86fcff */
[----:B------:R-:W-:Y:S02]  /*01f0*/  ULDC.64 UR8, c[0x0][0x240] ;  /* 0x0000900000087ab9 */ /* 0x000fe40000000a00 */
[----:B------:R-:W-:-:S06]  /*0200*/  UIMAD.WIDE UR8, UR17, UR12, UR8 ;  /* 0x0000000c110872a5 */ /* 0x000fcc000f8e0208 */
[----:B------:R-:W-:Y:S02]  /*0210*/  IMAD.U32 R12, RZ, RZ, UR8 ;  /* 0x00000008ff0c7e24 */ /* 0x000fe4000f8e00ff */
[----:B------:R-:W-:Y:S02]  /*0220*/  IMAD.U32 R13, RZ, RZ, UR9 ;  /* 0x00000009ff0d7e24 */ /* 0x000fe4000f8e00ff */
[----:B------:R-:W-:Y:S02]  /*0230*/  @!P3 IMAD.MOV.U32 R6, RZ, RZ, c[0x0][0x308] ;  /* 0x0000c200ff06b624 */ /* 0x000fe400078e00ff */
[----:B------:R-:W-:Y:S01]  /*0240*/  @!P3 IMAD.MOV.U32 R7, RZ, RZ, c[0x0][0x30c] ;  /* 0x0000c300ff07b624 */ /* 0x000fe200078e00ff */
[----:B------:R-:W-:Y:S02]  /*0250*/  ULDC.64 UR4, c[0x0][0x248] ;  /* 0x0000920000047ab9 */ /* 0x000fe40000000a00 */
[----:B------:R-:W-:Y:S02]  /*0260*/  UIMAD.WIDE UR4, UR17, UR12, UR4 ;  /* 0x0000000c110472a5 */ /* 0x000fe4000f8e0204 */
[----:B------:R-:W-:-:S02]  /*0270*/  ULDC.64 UR6, c[0x0][0x250] ;  /* 0x0000940000067ab9 */ /* 0x000fc40000000a00 */
        /* <DEDUP_REMOVED lines=49> */
.L_x_1014:
[----:B------:R-:W-:Y:S02]  /*0590*/  ULDC UR6, c[0x0][0x218] ;  /* 0x0000860000067ab9 */ /* 0x000fe40000000800 */
.L_x_1015:
        /* <DEDUP_REMOVED lines=52> */
[----:B------:R-:W-:Y:S01]  /*08e0*/  ULDC.U8 UR12, c[0x0][0x328] ;  /* 0x0000ca00000c7ab9 */ /* 0x000fe20000000000 */
[----:B------:R-:W-:Y:S01]  /*08f0*/  IMAD.U32 R17, RZ, RZ, UR18 ;  /* 0x00000012ff117e24 */ /* 0x000fe2000f8e00ff */
[----:B------:R-:W-:Y:S01]  /*0900*/  UISETP.NE.AND UP3, UPT, UR12, URZ, UPT ;  /* 0x0000003f0c00728c */ /* 0x000fe2000bf65270 */
[----:B------:R-:W-:Y:S01]  /*0910*/  IMAD.IADD R85, R85, 0x1, -R0 ;  /* 0x0000000155557824 */ /* 0x000fe200078e0a00 */
[----:B------:R-:W-:Y:S01]  /*0920*/  @!UP0 USHF.R.S32.HI UR13, URZ, 0x1f, UR17 ;  /* 0x0000001f3f0d8899 */ /* 0x000fe20008011411 */
[--C-:B------:R-:W-:Y:S01]  /*0930*/  SHF.R.S32.HI R15, RZ, 0x1f, R14.reuse ;  /* 0x0000001fff0f7819 */ /* 0x100fe2000001140e */
[----:B------:R-:W-:Y:S01]  /*0940*/  @UP0 UIMAD.WIDE.U32 UR8, UR15, UR6, URZ ;  /* 0x000000060f0802a5 */ /* 0x000fe2000f8e003f */
[----:B------:R-:W-:Y:S01]  /*0950*/  IMAD.SHL.U32 R9, R85, 0x8, RZ ;  /* 0x0000000855097824 */ /* 0x000fe200078e00ff */
[----:B------:R-:W-:Y:S01]  /*0960*/  ULDC.64 UR4, c[0x0][0x1e0] ;  /* 0x0000780000047ab9 */ /* 0x000fe20000000a00 */
[----:B------:R-:W-:Y:S01]  /*0970*/  BSSY B0, `(.L_x_1017) ;  /* 0x000003f000007945 */ /* 0x000fe20003800000 */
[----:B------:R-:W-:Y:S01]  /*0980*/  @!UP0 UIMAD UR13, UR13, UR4, URZ ;  /* 0x000000040d0d82a4 */ /* 0x000fe2000f8e023f */
[----:B------:R-:W-:Y:S01]  /*0990*/  IMAD.WIDE R16, R17, 0x40, R14 ;  /* 0x0000004011107825 */ /* 0x000fe200078e020e */
[----:B------:R-:W-:Y:S01]  /*09a0*/  USHF.R.S32.HI UR14, URZ, 0x1f, UR16 ;  /* 0x0000001f3f0e7899 */ /* 0x000fe20008011410 */
[C---:B------:R-:W-:Y:S01]  /*09b0*/  IADD3 R8, R9.reuse, 0x40, RZ ;  /* 0x0000004009087810 */ /* 0x040fe20007ffe0ff */
[----:B------:R-:W-:Y:S01]  /*09c0*/  UISETP.EQ.AND UP3, UPT, UR11, URZ, UP3 ;  /* 0x0000003f0b00728c */ /* 0x000fe20009f62270 */
[C---:B------:R-:W-:Y:S01]  /*09d0*/  IADD3 R7, R9.reuse, 0x80, RZ ;  /* 0x0000008009077810 */ /* 0x040fe20007ffe0ff */
[----:B------:R-:W-:Y:S01]  /*09e0*/  @!UP2 UISETP.NE.AND UP1, UPT, UR12, URZ, UPT ;  /* 0x0000003f0c00a28c */ /* 0x000fe2000bf25270 */
[----:B------:R-:W-:Y:S01]  /*09f0*/  IADD3 R6, R9, 0xc0, RZ ;  /* 0x000000c009067810 */ /* 0x000fe20007ffe0ff */
[----:B------:R-:W-:-:S02]  /*0a00*/  @UP0 UIMAD UR7, UR15, UR7, UR9 ;  /* 0x000000070f0702a4 */ /* 0x000fc4000f8e0209 */
[----:B------:R-:W-:Y:S02]  /*0a10*/  ULDC UR10, c[0x0][0x214] ;  /* 0x00008500000a7ab9 */ /* 0x000fe40000000800 */
[----:B------:R-:W-:Y:S02]  /*0a20*/  @UP2 ULDC UR11, c[0x0][0x210] ;  /* 0x00008400000b2ab9 */ /* 0x000fe40000000800 */
[----:B------:R-:W-:Y:S02]  /*0a30*/  ULDC UR9, c[0x0][0x234] ;  /* 0x00008d0000097ab9 */ /* 0x000fe40000000800 */
[----:B------:R-:W-:Y:S02]  /*0a40*/  @!UP0 UIMAD.WIDE.U32 UR24, UR17, UR4, URZ ;  /* 0x00000004111882a5 */ /* 0x000fe4000f8e003f */
        /* <DEDUP_REMOVED lines=17> */
[----:B------:R-:W-:-:S02]  /*0b60*/  USEL UR14, UR14, URZ, !UP3 ;  /* 0x0000003f0e0e7287 */ /* 0x000fc4000d800000 */
[----:B------:R-:W-:Y:S01]  /*0b70*/  @UP2 ULDC UR20, c[0x0][0x210] ;  /* 0x0000840000142ab9 */ /* 0x000fe20000000800 */
[----:B-1----:R-:W-:Y:S01]  /*0b80*/  IMAD.WIDE.U32 R10, R10, c[0x0][0x1f0], R2 ;  /* 0x00007c000a0a7a25 */ /* 0x002fe200078e0002 */
[----:B------:R-:W-:Y:S02]  /*0b90*/  @!UP2 UMOV UR20, 0x1 ;  /* 0x000000010014a882 */ /* 0x000fe40000000000 */
[----:B------:R-:W-:Y:S02]  /*0ba0*/  UIMAD UR11, UR16, UR11, UR14 ;  /* 0x0000000b100b72a4 */ /* 0x000fe4000f8e020e */
[----:B------:R-:W-:Y:S02]  /*0bb0*/  UIMAD UR19, UR19, UR20, URZ ;  /* 0x00000014131372a4 */ /* 0x000fe4000f8e023f */
        /* <DEDUP_REMOVED lines=26> */
.L_x_1018:
[----:B------:R-:W-:Y:S05]  /*0d60*/  BSYNC B0 ;  /* 0x0000000000007941 */ /* 0x000fea0003800000 */
.L_x_1017:
        /* <DEDUP_REMOVED lines=22> */
.L_x_1020:
[----:B------:R-:W-:Y:S05]  /*0ed0*/  BSYNC B0 ;  /* 0x0000000000007941 */ /* 0x000fea0003800000 */
.L_x_1019:
        /* <DEDUP_REMOVED lines=22> */
.L_x_1022:
[----:B------:R-:W-:Y:S05]  /*1040*/  BSYNC B0 ;  /* 0x0000000000007941 */ /* 0x000fea0003800000 */
.L_x_1021:
        /* <DEDUP_REMOVED lines=21> */
.L_x_1024:
[----:B------:R-:W-:Y:S05]  /*11a0*/  BSYNC B0 ;  /* 0x0000000000007941 */ /* 0x000fea0003800000 */
.L_x_1023:
        /* <DEDUP_REMOVED lines=35> */
.L_x_1016:
        /* <DEDUP_REMOVED lines=34> */
.L_x_1025:
        /* <DEDUP_REMOVED lines=50> */
.L_x_1026:
[CC--:B------:R-:W-:Y:S01]  /*1920*/  LEA.HI R14, R6.reuse, R85.reuse, RZ, 0x3 ;  /* 0x00000055060e7211 */ /* 0x0c0fe200078f18ff */
[----:B------:R-:W1:Y:S01]  /*1930*/  S2R R16, SR_CTAID.Z ;  /* 0x0000000000107919 */ /* 0x000e620000002700 */
[----:B------:R-:W-:Y:S01]  /*1940*/  LEA.HI R4, R6, R85, RZ, 0x4 ;  /* 0x0000005506047211 */ /* 0x000fe200078f20ff */
[----:B------:R-:W-:Y:S01]  /*1950*/  ULDC.64 UR4, c[0x0][0x1b8] ;  /* 0x00006e0000047ab9 */ /* 0x000fe20000000a00 */
[----:B------:R-:W-:Y:S01]  /*1960*/  LOP3.LUT R0, R14, 0xfffffff8, RZ, 0xc0, !PT ;  /* 0xfffffff80e007812 */ /* 0x000fe200078ec0ff */
[----:B------:R-:W-:Y:S01]  /*1970*/  UIMAD UR4, UR30, UR4, URZ ;  /* 0x000000041e0472a4 */ /* 0x000fe2000f8e023f */
[----:B------:R-:W-:Y:S01]  /*1980*/  SHF.R.S32.HI R5, RZ, 0x4, R4 ;  /* 0x00000004ff057819 */ /* 0x000fe20000011404 */
[----:B------:R-:W-:Y:S01]  /*1990*/  IMAD.U32 R240, RZ, RZ, UR8 ;  /* 0x00000008fff07e24 */ /* 0x000fe2000f8e00ff */
[----:B------:R-:W-:Y:S01]  /*19a0*/  SHF.R.S32.HI R14, RZ, 0x3, R14 ;  /* 0x00000003ff0e7819 */ /* 0x000fe2000001140e */
[----:B------:R-:W-:Y:S01]  /*19b0*/  IMAD.IADD R0, R85, 0x1, -R0 ;  /* 0x0000000155007824 */ /* 0x000fe200078e0a00 */
[C---:B------:R-:W-:Y:S01]  /*19c0*/  LEA.HI R233, R4.reuse, R5, RZ, 0x1 ;  /* 0x0000000504e97211 */ /* 0x040fe200078f08ff */
[----:B------:R-:W-:Y:S01]  /*19d0*/  IMAD.U32 R198, RZ, RZ, UR8 ;  /* 0x00000008ffc67e24 */ /* 0x000fe2000f8e00ff */
[----:B------:R-:W-:Y:S01]  /*19e0*/  LOP3.LUT R4, R4, 0xfffffff0, RZ, 0xc0, !PT ;  /* 0xfffffff004047812 */ /* 0x000fe200078ec0ff */
[----:B------:R-:W-:Y:S01]  /*19f0*/  IMAD.SHL.U32 R3, R14, 0x40, RZ ;  /* 0x000000400e037824 */ /* 0x000fe200078e00ff */
[----:B------:R-:W-:Y:S01]  /*1a00*/  LOP3.LUT R233, R233, 0xfffffffe, RZ, 0xc0, !PT ;  /* 0xfffffffee9e97812 */ /* 0x000fe200078ec0ff */
[----:B------:R-:W-:Y:S01]  /*1a10*/  IMAD.SHL.U32 R250, R0, 0x8, RZ ;  /* 0x0000000800fa7824 */ /* 0x000fe200078e00ff */
[----:B------:R-:W-:Y:S01]  /*1a20*/  SHF.R.S32.HI R15, RZ, 0x1f, R14 ;  /* 0x0000001fff0f7819 */ /* 0x000fe2000001140e */
[----:B------:R-:W-:Y:S01]  /*1a30*/  IMAD.IADD R4, R85, 0x1, -R4 ;  /* 0x0000000155047824 */ /* 0x000fe200078e0a04 */
[----:B------:R-:W-:Y:S01]  /*1a40*/  LOP3.LUT R3, R3, 0x1c0, RZ, 0xc0, !PT ;  /* 0x000001c003037812 */ /* 0x000fe200078ec0ff */
[----:B------:R-:W-:Y:S01]  /*1a50*/  IMAD.IADD R233, R5, 0x1, -R233 ;  /* 0x0000000105e97824 */ /* 0x000fe200078e0ae9 */
[--C-:B------:R-:W-:Y:S01]  /*1a60*/  SHF.R.S32.HI R251, RZ, 0x1f, R250.reuse ;  /* 0x0000001ffffb7819 */ /* 0x100fe200000114fa */
[----:B------:R-:W-:Y:S01]  /*1a70*/  IMAD R9, R15, c[0x0][0x198], RZ ;  /* 0x000066000f097a24 */ /* 0x000fe200078e02ff */
[--C-:B------:R-:W-:Y:S01]  /*1a80*/  LOP3.LUT R5, R3, 0x38, R250.reuse, 0xf8, !PT ;  /* 0x0000003803057812 */ /* 0x100fe200078ef8fa */
[----:B------:R-:W-:Y:S01]  /*1a90*/  IMAD.SHL.U32 R8, R233, 0x8, RZ ;  /* 0x00000008e9087824 */ /* 0x000fe200078e00ff */
[----:B------:R-:W-:Y:S01]  /*1aa0*/  SHF.R.U32.HI R238, RZ, 0x3, R3 ;  /* 0x00000003ffee7819 */ /* 0x000fe20000011603 */
[----:B------:R-:W-:Y:S01]  /*1ab0*/  IMAD.WIDE.U32 R12, R14, c[0x0][0x198], R250 ;  /* 0x000066000e0c7a25 */ /* 0x000fe200078e00fa */
[----:B------:R-:W-:Y:S01]  /*1ac0*/  SHF.R.S32.HI R3, RZ, 0x1f, R4 ;  /* 0x0000001fff037819 */ /* 0x000fe20000011404 */
[----:B------:R-:W-:Y:S01]  /*1ad0*/  BSSY B0, `(.L_x_1027) ;  /* 0x000005c000007945 */ /* 0x000fe20003800000 */
[----:B------:R-:W-:Y:S01]  /*1ae0*/  LOP3.LUT R238, R5, R238, RZ, 0x3c, !PT ;  /* 0x000000ee05ee7212 */ /* 0x000fe200078e3cff */
[----:B------:R-:W-:Y:S01]  /*1af0*/  IMAD.U32 R19, RZ, RZ, UR18 ;  /* 0x00000012ff137e24 */ /* 0x000fe2000f8e00ff */
[----:B------:R-:W-:-:S02]  /*1b00*/  LEA.HI R3, R3, R4, RZ, 0x3 ;  /* 0x0000000403037211 */ /* 0x000fc400078f18ff */
[----:B------:R-:W-:Y:S01]  /*1b10*/  LEA.HI R7, R6, R85, RZ, 0x6 ;  /* 0x0000005506077211 */ /* 0x000fe200078f30ff */
[----:B------:R-:W-:Y:S01]  /*1b20*/  IMAD.WIDE R18, R19, 0x40, R14 ;  /* 0x0000004013127825 */ /* 0x000fe200078e020e */
[----:B------:R-:W-:Y:S01]  /*1b30*/  IADD3 R20, P0, R250, UR6, RZ ;  /* 0x00000006fa147c10 */ /* 0x000fe2000ff1e0ff */
[----:B------:R-:W-:Y:S01]  /*1b40*/  ULDC.64 UR6, c[0x0][0x1b0] ;  /* 0x00006c0000067ab9 */ /* 0x000fe20000000a00 */
[----:B------:R-:W-:Y:S01]  /*1b50*/  LOP3.LUT R5, R3, 0xfffffff8, RZ, 0xc0, !PT ;  /* 0xfffffff803057812 */ /* 0x000fe200078ec0ff */
[----:B------:R-:W-:Y:S01]  /*1b60*/  IMAD.SHL.U32 R7, R7, 0x8, RZ ;  /* 0x0000000807077824 */ /* 0x000fe200078e00ff */
[----:B------:R-:W-:Y:S01]  /*1b70*/  IADD3.X R21, R251, UR27, RZ, P0, !PT ;  /* 0x0000001bfb157c10 */ /* 0x000fe200087fe4ff */
[----:B------:R-:W-:Y:S01]  /*1b80*/  UIMAD UR6, UR30, UR6, URZ ;  /* 0x000000061e0672a4 */ /* 0x000fe2000f8e023f */
[----:B------:R-:W-:Y:S01]  /*1b90*/  IADD3 R12, P0, R12, UR14, RZ ;  /* 0x0000000e0c0c7c10 */ /* 0x000fe2000ff1e0ff */
[----:B------:R-:W-:Y:S01]  /*1ba0*/  IMAD.IADD R5, R4, 0x1, -R5 ;  /* 0x0000000104057824 */ /* 0x000fe200078e0a05 */
[----:B------:R-:W-:Y:S01]  /*1bb0*/  LOP3.LUT R238, R238, 0xfffffe00, R7, 0xf8, !PT ;  /* 0xfffffe00eeee7812 */ /* 0x000fe200078ef807 */
[----:B------:R-:W-:Y:S01]  /*1bc0*/  IMAD R4, R14, c[0x0][0x19c], R9 ;  /* 0x000067000e047a24 */ /* 0x000fe200078e0209 */
[----:B------:R-:W-:Y:S01]  /*1bd0*/  UIMAD UR7, UR8, UR7, UR6 ;  /* 0x00000007080772a4 */ /* 0x000fe2000f8e0206 */
[----:B-1----:R-:W-:Y:S01]  /*1be0*/  IMAD.WIDE.U32 R16, R16, c[0x0][0x1a8], R20 ;  /* 0x00006a0010107a25 */ /* 0x002fe200078e0014 */
[C---:B------:R-:W-:Y:S01]  /*1bf0*/  LOP3.LUT P2, RZ, R5.reuse, 0x4, RZ, 0xc0, !PT ;  /* 0x0000000405ff7812 */ /* 0x040fe2000784c0ff */
[----:B------:R-:W-:Y:S01]  /*1c00*/  UIADD3 UR6, -UR19, UR21, URZ ;  /* 0x0000001513067290 */ /* 0x000fe2000fffe13f */
[----:B------:R-:W-:Y:S01]  /*1c10*/  LOP3.LUT P1, RZ, R5, 0x2, RZ, 0xc0, !PT ;  /* 0x0000000205ff7812 */ /* 0x000fe2000782c0ff */
[----:B------:R-:W-:Y:S01]  /*1c20*/  IMAD R7, R15, c[0x0][0x1a0], RZ ;  /* 0x000068000f077a24 */ /* 0x000fe200078e02ff */
[----:B------:R-:W-:Y:S01]  /*1c30*/  IADD3.X R13, R13, UR13, R4, P0, !PT ;  /* 0x0000000d0d0d7c10 */ /* 0x000fe200087fe404 */
[----:B------:R-:W-:Y:S01]  /*1c40*/  IMAD.WIDE.U32 R20, R14, c[0x0][0x1a0], R250 ;  /* 0x000068000e147a25 */ /* 0x000fe200078e00fa */
[----:B------:R-:W-:Y:S01]  /*1c50*/  UIMAD UR27, UR8, UR5, UR4 ;  /* 0x00000005081b72a4 */ /* 0x000fe2000f8e0204 */
[----:B------:R-:W-:-:S02]  /*1c60*/  SHF.R.S32.HI R87, RZ, 0x5, R87 ;  /* 0x00000005ff577819 */ /* 0x000fc40000011457 */
[----:B------:R-:W-:Y:S01]  /*1c70*/  IMAD.SHL.U32 R5, R5, 0x40, RZ ;  /* 0x0000004005057824 */ /* 0x000fe200078e00ff */
[----:B------:R-:W-:Y:S01]  /*1c80*/  IADD3 R6, P0, R20, UR28, RZ ;  /* 0x0000001c14067c10 */ /* 0x000fe2000ff1e0ff */
[----:B------:R-:W-:Y:S01]  /*1c90*/  IMAD R4, R14, c[0x0][0x1a4], R7 ;  /* 0x000069000e047a24 */ /* 0x000fe200078e0207 */
[----:B------:R-:W-:Y:S01]  /*1ca0*/  ULDC.64 UR4, c[0x0][0x1a8] ;  /* 0x00006a0000047ab9 */ /* 0x000fe20000000a00 */
[----:B------:R-:W-:Y:S01]  /*1cb0*/  IMAD.SHL.U32 R3, R3, 0x40, RZ ;  /* 0x0000004003037824 */ /* 0x000fe200078e00ff */
[----:B------:R-:W-:Y:S01]  /*1cc0*/  LOP3.LUT R5, R5, 0x1c0, RZ, 0xc0, !PT ;  /* 0x000001c005057812 */ /* 0x000fe200078ec0ff */
[----:B------:R-:W-:Y:S01]  /*1cd0*/  UIMAD UR4, UR9, UR4, URZ ;  /* 0x00000004090472a4 */ /* 0x000fe2000f8e023f */
[----:B------:R-:W-:Y:S01]  /*1ce0*/  IADD3.X R7, R21, UR26, R4, P0, !PT ;  /* 0x0000001a15077c10 */ /* 0x000fe200087fe404 */
[----:B------:R-:W-:Y:S01]  /*1cf0*/  IMAD.WIDE.U32 R240, R240, c[0x0][0x1b0], R12 ;  /* 0x00006c00f0f07a25 */ /* 0x000fe200078e000c */
[----:B------:R-:W-:Y:S01]  /*1d00*/  LOP3.LUT R8, R5, 0x8, R8, 0xf8, !PT ;  /* 0x0000000805087812 */ /* 0x000fe200078ef808 */
[----:B------:R-:W-:Y:S01]  /*1d10*/  UIMAD UR4, UR16, UR5, UR4 ;  /* 0x00000005100472a4 */ /* 0x000fe2000f8e0204 */
[----:B------:R-:W-:Y:S01]  /*1d20*/  ISETP.GE.AND P0, PT, R14, UR6, PT ;  /* 0x000000060e007c0c */ /* 0x000fe2000bf06270 */
[----:B------:R-:W-:Y:S01]  /*1d30*/  IMAD.WIDE.U32 R198, R198, c[0x0][0x1b8], R6 ;  /* 0x00006e00c6c67a25 */ /* 0x000fe200078e0006 */
[----:B------:R-:W-:-:S02]  /*1d40*/  SHF.R.U32.HI R5, RZ, 0x3, R5 ;  /* 0x00000003ff057819 */ /* 0x000fc40000011605 */
[----:B------:R-:W-:Y:S01]  /*1d50*/  IADD3 R243, R241, UR7, RZ ;  /* 0x00000007f1f37c10 */ /* 0x000fe2000fffe0ff */
[----:B------:R-:W-:Y:S01]  /*1d60*/  IMAD.SHL.U32 R238, R238, 0x2, RZ ;  /* 0x00000002eeee7824 */ /* 0x000fe200078e00ff */
[----:B------:R-:W-:Y:S01]  /*1d70*/  LOP3.LUT R4, R8, R5, RZ, 0x3c, !PT ;  /* 0x0000000508047212 */ /* 0x000fe200078e3cff */
[----:B------:R-:W-:Y:S01]  /*1d80*/  IMAD.MOV.U32 R5, RZ, RZ, 0x10 ;  /* 0x00000010ff057424 */ /* 0x000fe200078e00ff */
[----:B------:R-:W-:Y:S02]  /*1d90*/  IADD3 R13, R17, UR4, RZ ;  /* 0x00000004110d7c10 */ /* 0x000fe4000fffe0ff */
[----:B------:R-:W-:Y:S01]  /*1da0*/  LOP3.LUT R4, R4, 0xfffffe00, R3, 0xf8, !PT ;  /* 0xfffffe0004047812 */ /* 0x000fe200078ef803 */
[----:B------:R-:W-:Y:S01]  /*1db0*/  IMAD.MOV.U32 R3, RZ, RZ, 0x20 ;  /* 0x00000020ff037424 */ /* 0x000fe200078e00ff */
[----:B------:R-:W-:Y:S02]  /*1dc0*/  IADD3 R201, R199, UR27, RZ ;  /* 0x0000001bc7c97c10 */ /* 0x000fe4000fffe0ff */
[----:B------:R-:W-:-:S02]  /*1dd0*/  IADD3 R237, R250, 0x40, RZ ;  /* 0x00000040faed7810 */ /* 0x000fc40007ffe0ff */
        /* <DEDUP_REMOVED lines=43> */
.L_x_1028:
[----:B------:R-:W-:Y:S05]  /*2090*/  BSYNC B0 ;  /* 0x0000000000007941 */ /* 0x000fea0003800000 */
.L_x_1027:
        /* <DEDUP_REMOVED lines=45> */
.L_x_1030:
[----:B------:R-:W-:Y:S05]  /*2370*/  BSYNC B0 ;  /* 0x0000000000007941 */ /* 0x000fea0003800000 */
.L_x_1029:
        /* <DEDUP_REMOVED lines=45> */
.L_x_1032:
[----:B------:R-:W-:Y:S05]  /*2650*/  BSYNC B0 ;  /* 0x0000000000007941 */ /* 0x000fea0003800000 */
.L_x_1031:
        /* <DEDUP_REMOVED lines=48> */
.L_x_1034:
[----:B------:R-:W-:Y:S05]  /*2960*/  BSYNC B0 ;  /* 0x0000000000007941 */ /* 0x000fea0003800000 */
.L_x_1033:
        /* <DEDUP_REMOVED lines=45> */
.L_x_1036:
[----:B------:R-:W-:Y:S05]  /*2c40*/  BSYNC B0 ;  /* 0x0000000000007941 */ /* 0x000fea0003800000 */
.L_x_1035:
        /* <DEDUP_REMOVED lines=41> */
.L_x_1038:
[----:B------:R-:W-:Y:S05]  /*2ee0*/  BSYNC B0 ;  /* 0x0000000000007941 */ /* 0x000fea0003800000 */
.L_x_1037:
        /* <DEDUP_REMOVED lines=40> */
.L_x_1040:
[----:B------:R-:W-:Y:S05]  /*3170*/  BSYNC B0 ;  /* 0x0000000000007941 */ /* 0x000fea0003800000 */
.L_x_1039:
        /* <DEDUP_REMOVED lines=42> */
.L_x_1042:
[----:B------:R-:W-:Y:S05]  /*3420*/  BSYNC B0 ;  /* 0x0000000000007941 */ /* 0x000fea0003800000 */
.L_x_1041:
        /* <DEDUP_REMOVED lines=23> */
[----:B------:R-:W1:Y:S01]  /*35a0*/  @P0 LDG.E R12, [R16.64] ;  /* 0x00000016100c0981 */ /* 0x000e62000c1e1900 */
[----:B------:R-:W-:Y:S01]  /*35b0*/  USHF.L.U64.HI UR9, UR4, UR33, UR5 ;  /* 0x0000002104097299 */ /* 0x000fe20008010205 */
[----:B------:R-:W-:Y:S01]  /*35c0*/  IMAD.U32 R13, RZ, RZ, UR29 ;  /* 0x0000001dff0d7e24 */ /* 0x000fe2000f8e00ff */
[----:B------:R-:W-:Y:S01]  /*35d0*/  USHF.L.U32 UR16, UR4, 0x6, URZ ;  /* 0x0000000604107899 */ /* 0x000fe2000800063f */
[----:B------:R-:W-:Y:S01]  /*35e0*/  BAR.SYNC.DEFER_BLOCKING 0x0 ;  /* 0x0000000000007b1d */ /* 0x000fe20000010000 */
[----:B------:R-:W-:Y:S01]  /*35f0*/  UIMAD UR5, UR9, UR29, URZ ;  /* 0x0000001d090572a4 */ /* 0x000fe2000f8e023f */
[----:B------:R-:W-:Y:S01]  /*3600*/  IMAD.MOV.U32 R200, RZ, RZ, R198 ;  /* 0x000000ffffc87224 */ /* 0x000fe200078e00c6 */
[----:B------:R-:W-:Y:S02]  /*3610*/  MOV R196, UR18 ;  /* 0x0000001200c47c02 */ /* 0x000fe40008000f00 */
[----:B------:R-:W-:Y:S01]  /*3620*/  UIMAD UR5, UR32, UR16, UR5 ;  /* 0x00000010200572a4 */ /* 0x000fe2000f8e0205 */
[----:B------:R-:W-:Y:S01]  /*3630*/  BSSY B0, `(.L_x_1043) ;  /* 0x0000031000007945 */ /* 0x000fe20003800000 */
[----:B------:R-:W-:Y:S01]  /*3640*/  LEA R196, R196, R87, 0x2 ;  /* 0x00000057c4c47211 */ /* 0x000fe200078e10ff */
[----:B------:R-:W-:Y:S01]  /*3650*/  UMOV UR32, URZ ;  /* 0x0000003f00207c82 */ /* 0x000fe20008000000 */
[----:B------:R2:W-:Y:S04]  /*3660*/  @P1 STS.128 [R238+0x10000], RZ ;  /* 0x010000ffee001388 */ /* 0x0005e80000000c00 */
[----:B------:R2:W-:Y:S04]  /*3670*/  @P1 STS.128 [R238+0x12000], RZ ;  /* 0x012000ffee001388 */ /* 0x0005e80000000c00 */
[----:B------:R2:W-:Y:S04]  /*3680*/  @P1 STS.128 [R238+0x14000], RZ ;  /* 0x014000ffee001388 */ /* 0x0005e80000000c00 */
[----:B------:R2:W-:Y:S01]  /*3690*/  @P1 STS.128 [R238+0x16000], RZ ;  /* 0x016000ffee001388 */ /* 0x0005e20000000c00 */
[----:B-1----:R-:W-:Y:S01]  /*36a0*/  @P0 FMUL.FTZ R12, R12, R11 ;  /* 0x0000000b0c0c0220 */ /* 0x002fe20000410000 */
[----:B------:R-:W-:-:S03]  /*36b0*/  SHF.R.S32.HI R11, RZ, 0x1f, R10 ;  /* 0x0000001fff0b7819 */ /* 0x000fc6000001140a */
[----:B------:R1:W3:Y:S01]  /*36c0*/  @P0 R2UR UR17, R12 ;  /* 0x000000000c1103c2 */ /* 0x0002e200000e0000 */
[----:B------:R-:W-:-:S04]  /*36d0*/  LEA.HI R84, R11, R10, RZ, 0x2 ;  /* 0x0000000a0b547211 */ /* 0x000fc800078f10ff */
[----:B------:R-:W-:Y:S01]  /*36e0*/  SHF.R.S32.HI R84, RZ, 0x2, R84 ;  /* 0x00000002ff547819 */ /* 0x000fe20000011454 */
[----:B-1----:R-:W-:Y:S01]  /*36f0*/  IMAD.WIDE.U32 R12, R13, UR16, R200 ;  /* 0x000000100d0c7c25 */ /* 0x002fe2000f8e00c8 */
[----:B---3--:R-:W-:-:S04]  /*3700*/  @UP1 UMOV UR32, UR17 ;  /* 0x0000001100201c82 */ /* 0x008fc80008000000 */
[----:B------:R-:W-:Y:S01]  /*3710*/  IADD3 R17, R13, UR5, RZ ;  /* 0x000000050d117c10 */ /* 0x000fe2000fffe0ff */
        /* <DEDUP_REMOVED lines=34> */
.L_x_1044:
[----:B--2---:R-:W-:Y:S05]  /*3940*/  BSYNC B0 ;  /* 0x0000000000007941 */ /* 0x004fea0003800000 */
.L_x_1043:
        /* <DEDUP_REMOVED lines=45> */
.L_x_1046:
[----:B------:R-:W-:Y:S05]  /*3c20*/  BSYNC B0 ;  /* 0x0000000000007941 */ /* 0x000fea0003800000 */
.L_x_1045:
        /* <DEDUP_REMOVED lines=44> */
.L_x_1048:
[----:B------:R-:W-:Y:S05]  /*3ef0*/  BSYNC B0 ;  /* 0x0000000000007941 */ /* 0x000fea0003800000 */
.L_x_1047:
[----:B------:R-:W-:Y:S01]  /*3f00*/  ISETP.GE.AND P0, PT, R6, UR6, PT ;  /* 0x0000000606007c0c */ /* 0x000fe2000bf06270 */
[----:B------:R-:W-:Y:S01]  /*3f10*/  UIADD3 UR4, UR20, 0x1, -UR21 ;  /* 0x0000000114047890 */ /* 0x000fe2000fffe815 */
[----:B------:R-:W4:Y:S01]  /*3f20*/  LDC.U8 R6, c[0x0][0x2d8] ;  /* 0x0000b600ff067b82 */ /* 0x000f220000000000 */
[----:B------:R-:W-:Y:S01]  /*3f30*/  ULDC UR5, c[0x0][0x2e8] ;  /* 0x0000ba0000057ab9 */ /* 0x000fe20000000800 */
[----:B------:R-:W-:Y:S01]  /*3f40*/  BSSY B0, `(.L_x_1049) ;  /* 0x000002e000007945 */ /* 0x000fe20003800000 */
[----:B------:R-:W-:-:S08]  /*3f50*/  UIADD3 UR5, UR4, UR5, URZ ;  /* 0x0000000504057290 */ /* 0x000fd0000fffe03f */
[----:B------:R1:W-:Y:S04]  /*3f60*/  @P0 STS.128 [R238+0x11800], RZ ;  /* 0x011800ffee000388 */ /* 0x0003e80000000c00 */
[----:B------:R1:W-:Y:S04]  /*3f70*/  @P0 STS.128 [R238+0x13800], RZ ;  /* 0x013800ffee000388 */ /* 0x0003e80000000c00 */
[----:B------:R1:W-:Y:S04]  /*3f80*/  @P0 STS.128 [R238+0x15800], RZ ;  /* 0x015800ffee000388 */ /* 0x0003e80000000c00 */
[----:B------:R1:W-:Y:S01]  /*3f90*/  @P0 STS.128 [R238+0x17800], RZ ;  /* 0x017800ffee000388 */ /* 0x0003e20000000c00 */
[----:B------:R-:W-:Y:S05]  /*3fa0*/  @P0 BRA `(.L_x_1050) ;  /* 0x0000027000000947 */ /* 0x000fea0003800000 */
[----:B----4-:R-:W-:Y:S01]  /*3fb0*/  ISETP.GE.AND P5, PT, R250, c[0x0][0x220], PT ;  /* 0x00008800fa007a0c */ /* 0x010fe20003fa6270 */
        /* <DEDUP_REMOVED lines=10> */
[C---:B-1----:R-:W-:Y:S02]  /*4060*/  @!P5 LEA R18, P6, R16.reuse, c[0x0][0x170], 0x1 ;  /* 0x00005c001012da11 */ /* 0x042fe400078c08ff */
        /* <DEDUP_REMOVED lines=27> */
.L_x_1050:
[----:B----4-:R-:W-:Y:S05]  /*4220*/  BSYNC B0 ;  /* 0x0000000000007941 */ /* 0x010fea0003800000 */
.L_x_1049:
[C---:B------:R-:W-:Y:S01]  /*4230*/  IMAD.SHL.U32 R8, R0.reuse, 0x40, RZ ;  /* 0x0000004000087824 */ /* 0x040fe200078e00ff */
[----:B------:R-:W-:Y:S01]  /*4240*/  R2P PR, R0, 0x6 ;  /* 0x0000000600007804 */ /* 0x000fe20000000000 */
[----:B------:R-:W-:Y:S01]  /*4250*/  IMAD.SHL.U32 R14, R14, 0x8, RZ ;  /* 0x000000080e0e7824 */ /* 0x000fe200078e00ff */
[----:B------:R-:W-:Y:S01]  /*4260*/  UIADD3 UR4, UR20, -UR21, URZ ;  /* 0x8000001514047290 */ /* 0x000fe2000fffe03f */
[----:B------:R-:W-:Y:S01]  /*4270*/  IMAD R234, R87, 0x400, R4 ;  /* 0x0000040057ea7824 */ /* 0x000fe200078e0204 */
[----:B------:R-:W-:Y:S01]  /*4280*/  LOP3.LUT R9, R8, 0x1c0, RZ, 0xc0, !PT ;  /* 0x000001c008097812 */ /* 0x000fe200078ec0ff */
[----:B------:R-:W-:Y:S01]  /*4290*/  IMAD.SHL.U32 R249, R85, 0x2, RZ ;  /* 0x0000000255f97824 */ /* 0x000fe200078e00ff */
[----:B------:R-:W-:Y:S01]  /*42a0*/  LEA R87, R87, UR19, 0x4 ;  /* 0x0000001357577c11 */ /* 0x000fe2000f8e20ff */
[----:B------:R-:W-:Y:S01]  /*42b0*/  IMAD.SHL.U32 R234, R234, 0x2, RZ ;  /* 0x00000002eaea7824 */ /* 0x000fe200078e00ff */
[----:B------:R-:W-:Y:S01]  /*42c0*/  LOP3.LUT R8, R9, 0x8, R14, 0xf8, !PT ;  /* 0x0000000809087812 */ /* 0x000fe200078ef80e */
[----:B------:R-:W0:Y:S01]  /*42d0*/  LDGDEPBAR ;  /* 0x00000000000079af */ /* 0x000e220000000000 */
[----:B------:R-:W-:Y:S01]  /*42e0*/  SHF.R.U32.HI R9, RZ, 0x3, R9 ;  /* 0x00000003ff097819 */ /* 0x000fe20000011609 */
[--C-:B------:R-:W-:Y:S01]  /*42f0*/  IMAD R232, R5, 0x2, R234.reuse ;  /* 0x0000000205e87824 */ /* 0x100fe200078e02ea */
[----:B------:R-:W-:Y:S01]  /*4300*/  LOP3.LUT R249, R249, 0x6, RZ, 0xc0, !PT ;  /* 0x00000006f9f97812 */ /* 0x000fe200078ec0ff */
[----:B------:R-:W-:Y:S01]  /*4310*/  LDSM.16.M88.4 R24, [R234] ;  /* 0x00000000ea18783b */ /* 0x000fe20000000200 */
[----:B------:R-:W-:Y:S01]  /*4320*/  LOP3.LUT R8, R8, R9, RZ, 0x3c, !PT ;  /* 0x0000000908087212 */ /* 0x000fe200078e3cff */
[C---:B------:R-:W-:Y:S01]  /*4330*/  IMAD R230, R3.reuse, 0x2, R234 ;  /* 0x0000000203e67824 */ /* 0x040fe200078e02ea */
[----:B------:R-:W-:Y:S01]  /*4340*/  UISETP.GT.AND UP0, UPT, UR29, UR11, UPT ;  /* 0x0000000b1d00728c */ /* 0x000fe2000bf04270 */
[----:B------:R-:W-:Y:S01]  /*4350*/  LDSM.16.M88.4 R60, [R232] ;  /* 0x00000000e83c783b */ /* 0x000fe20000000200 */
[----:B------:R-:W-:Y:S01]  /*4360*/  IMAD R229, R3, 0x2, R232 ;  /* 0x0000000203e57824 */ /* 0x000fe200078e02e8 */
[----:B------:R-:W-:Y:S01]  /*4370*/  UIADD3 UR6, UR25, 0x646e171e, URZ ;  /* 0x646e171e19067890 */ /* 0x000fe2000fffe03f */
[----:B------:R-:W-:Y:S01]  /*4380*/  IMAD R233, R233, 0x200, R8 ;  /* 0x00000200e9e97824 */ /* 0x000fe200078e0208 */
[----:B-1----:R-:W-:Y:S01]  /*4390*/  LDSM.16.M88.4 R20, [R230] ;  /* 0x00000000e614783b */ /* 0x002fe20000000200 */
[----:B------:R-:W-:-:S02]  /*43a0*/  IMAD.IADD R84, R84, 0x1, R87 ;  /* 0x0000000154547824 */ /* 0x000fc400078e0257 */
[----:B------:R-:W-:Y:S01]  /*43b0*/  IMAD.SHL.U32 R233, R233, 0x2, RZ ;  /* 0x00000002e9e97824 */ /* 0x000fe200078e00ff */
[----:B------:R-:W-:Y:S02]  /*43c0*/  LDSM.16.M88.4 R68, [R229] ;  /* 0x00000000e544783b */ /* 0x000fe40000000200 */
[----:B------:R-:W-:Y:S02]  /*43d0*/  IADD3 R248, R84, UR4, RZ ;  /* 0x0000000454f87c10 */ /* 0x000fe4000fffe0ff */
[----:B------:R-:W1:Y:S01]  /*43e0*/  LDSM.16.M88.4 R72, [R233+0x8000] ;  /* 0x00800000e948783b */ /* 0x000e620000000200 */
[C---:B------:R-:W-:Y:S02]  /*43f0*/  IADD3 R0, R233.reuse, 0x8000, RZ ;  /* 0x00008000e9007810 */ /* 0x040fe40007ffe0ff */
[----:B------:R-:W-:Y:S01]  /*4400*/  IADD3 R231, R233, 0x8020, RZ ;  /* 0x00008020e9e77810 */ /* 0x000fe20007ffe0ff */
[----:B------:R-:W4:Y:S01]  /*4410*/  LDSM.16.M88.4 R40, [R233+0x8800] ;  /* 0x00880000e928783b */ /* 0x000f220000000200 */
[----:B------:R-:W-:Y:S01]  /*4420*/  @P1 IADD3 R231, R0, -0x20, RZ ;  /* 0xffffffe000e71810 */ /* 0x000fe20007ffe0ff */
[----:B------:R-:W-:Y:S01]  /*4430*/  IMAD.MOV.U32 R0, RZ, RZ, 0x40 ;  /* 0x00000040ff007424 */ /* 0x000fe200078e00ff */
[----:B------:R-:W-:Y:S01]  /*4440*/  IADD3 R246, R84, UR5, RZ ;  /* 0x0000000554f67c10 */ /* 0x000fe2000fffe0ff */
[----:B------:R-:W5:Y:S01]  /*4450*/  LDSM.16.M88.4 R32, [R233+0x9000] ;  /* 0x00900000e920783b */ /* 0x000f620000000200 */
[----:B------:R-:W-:-:S02]  /*4460*/  IADD3 R247, R248, -c[0x0][0x2e4], RZ ;  /* 0x8000b900f8f77a10 */ /* 0x000fc40007ffe0ff */
[----:B------:R-:W-:Y:S01]  /*4470*/  SEL R0, R0, 0xffffffc0, !P2 ;  /* 0xffffffc000007807 */ /* 0x000fe20005000000 */
[----:B------:R-:W2:Y:S01]  /*4480*/  LDSM.16.M88.4 R12, [R233+0x9800] ;  /* 0x00980000e90c783b */ /* 0x000ea20000000200 */
[----:B------:R-:W-:Y:S02]  /*4490*/  IMNMX R246, R246, UR20, PT ;  /* 0x00000014f6f67c17 */ /* 0x000fe4000b800200 */
[----:B------:R-:W-:Y:S01]  /*44a0*/  IMNMX R247, RZ, R247, !PT ;  /* 0x000000f7fff77217 */ /* 0x000fe20007800200 */
[----:B------:R-:W3:Y:S01]  /*44b0*/  LDSM.16.M88.4 R64, [R231] ;  /* 0x00000000e740783b */ /* 0x000ee20000000200 */
        /* <DEDUP_REMOVED lines=12> */
[----:B------:R-:W2:Y:S01]  /*4580*/  LDSM.16.M88.4 R16, [R227+0x8000] ;  /* 0x00800000e310783b */ /* 0x000ea20000000200 */
[C---:B------:R-:W-:Y:S02]  /*4590*/  IADD3 R216, R231.reuse, 0x3800, RZ ;  /* 0x00003800e7d87810 */ /* 0x040fe40007ffe0ff */
[C---:B------:R-:W-:Y:S01]  /*45a0*/  IADD3 R215, R231.reuse, 0x4000, RZ ;  /* 0x00004000e7d77810 */ /* 0x040fe20007ffe0ff */
[----:B------:R-:W-:Y:S01]  /*45b0*/  LDSM.16.M88.4 R80, [R227+0x9000] ;  /* 0x00900000e350783b */ /* 0x000fe20000000200 */
[----:B------:R-:W-:-:S02]  /*45c0*/  IADD3 R214, R231, 0x4800, RZ ;  /* 0x00004800e7d67810 */ /* 0x000fc40007ffe0ff */
[C---:B------:R-:W-:Y:S01]  /*45d0*/  IADD3 R213, R231.reuse, 0x5000, RZ ;  /* 0x00005000e7d57810 */ /* 0x040fe20007ffe0ff */
[C---:B-1----:R-:W-:Y:S01]  /*45e0*/  HMMA.16816.F32.BF16 R8, R24.reuse, R72, RZ ;  /* 0x000000481808723c */ /* 0x042fe200000418ff */
[----:B------:R-:W-:Y:S01]  /*45f0*/  LDSM.16.M88.4 R76, [R227+0x9800] ;  /* 0x00980000e34c783b */ /* 0x000fe20000000200 */
[C---:B------:R-:W-:Y:S02]  /*4600*/  IADD3 R212, R231.reuse, 0x5800, RZ ;  /* 0x00005800e7d47810 */ /* 0x040fe40007ffe0ff */
[C---:B------:R-:W-:Y:S02]  /*4610*/  IADD3 R211, R231.reuse, 0x6000, RZ ;  /* 0x00006000e7d37810 */ /* 0x040fe40007ffe0ff */
[C---:B------:R-:W-:Y:S02]  /*4620*/  IADD3 R210, R231.reuse, 0x6800, RZ ;  /* 0x00006800e7d27810 */ /* 0x040fe40007ffe0ff */
[----:B------:R-:W-:Y:S01]  /*4630*/  HMMA.16816.F32.BF16 R72, R24, R74, RZ ;  /* 0x0000004a1848723c */ /* 0x000fe200000418ff */
[----:B------:R-:W-:-:S02]  /*4640*/  IADD3 R209, R231, 0x7000, RZ ;  /* 0x00007000e7d17810 */ /* 0x000fc40007ffe0ff */
[----:B------:R-:W-:-:S05]  /*4650*/  IADD3 R208, R231, 0x7800, RZ ;  /* 0x00007800e7d07810 */ /* 0x000fca0007ffe0ff */
[C---:B----4-:R-:W-:Y:S08]  /*4660*/  HMMA.16816.F32.BF16 R44, R24.reuse, R40, RZ ;  /* 0x00000028182c723c */ /* 0x050ff000000418ff */
[C---:B-----5:R-:W-:Y:S08]  /*4670*/  HMMA.16816.F32.BF16 R36, R24.reuse, R32, RZ ;  /* 0x000000201824723c */ /* 0x060ff000000418ff */
[C---:B------:R-:W-:Y:S08]  /*4680*/  HMMA.16816.F32.BF16 R40, R24.reuse, R42, RZ ;  /* 0x0000002a1828723c */ /* 0x040ff000000418ff */
[C---:B------:R-:W-:Y:S08]  /*4690*/  HMMA.16816.F32.BF16 R32, R24.reuse, R34, RZ ;  /* 0x000000221820723c */ /* 0x040ff000000418ff */
[C---:B--2---:R-:W-:Y:S08]  /*46a0*/  HMMA.16816.F32.BF16 R28, R24.reuse, R12, RZ ;  /* 0x0000000c181c723c */ /* 0x044ff000000418ff */
[----:B------:R-:W-:Y:S01]  /*46b0*/  HMMA.16816.F32.BF16 R24, R24, R14, RZ ;  /* 0x0000000e1818723c */ /* 0x000fe200000418ff */
[----:B------:R-:W1:Y:S07]  /*46c0*/  LDSM.16.M88.4 R12, [R227+0x8800] ;  /* 0x00880000e30c783b */ /* 0x000e6e0000000200 */
[C---:B---3--:R-:W-:Y:S08]  /*46d0*/  HMMA.16816.F32.BF16 R8, R60.reuse, R64, R8 ;  /* 0x000000403c08723c */ /* 0x048ff00000041808 */
[C---:B------:R-:W-:Y:S01]  /*46e0*/  HMMA.16816.F32.BF16 R72, R60.reuse, R66, R72 ;  /* 0x000000423c48723c */ /* 0x040fe20000041848 */
[----:B------:R-:W2:Y:S07]  /*46f0*/  LDSM.16.M88.4 R64, [R220] ;  /* 0x00000000dc40783b */ /* 0x000eae0000000200 */
[C---:B------:R-:W-:Y:S08]  /*4700*/  HMMA.16816.F32.BF16 R44, R60.reuse, R56, R44 ;  /* 0x000000383c2c723c */ /* 0x040ff0000004182c */
[C---:B------:R-:W-:Y:S01]  /*4710*/  HMMA.16816.F32.BF16 R40, R60.reuse, R58, R40 ;  /* 0x0000003a3c28723c */ /* 0x040fe20000041828 */
[----:B------:R-:W-:Y:S07]  /*4720*/  LDSM.16.M88.4 R56, [R234+0x2000] ;  /* 0x00200000ea38783b */ /* 0x000fee0000000200 */
[C---:B------:R-:W-:Y:S08]  /*4730*/  HMMA.16816.F32.BF16 R36, R60.reuse, R52, R36 ;  /* 0x000000343c24723c */ /* 0x040ff00000041824 */
[C---:B------:R-:W-:Y:S01]  /*4740*/  HMMA.16816.F32.BF16 R32, R60.reuse, R54, R32 ;  /* 0x000000363c20723c */ /* 0x040fe20000041820 */
[----:B------:R-:W3:Y:S07]  /*4750*/  LDSM.16.M88.4 R52, [R220+0x800] ;  /* 0x00080000dc34783b */ /* 0x000eee0000000200 */
[C---:B------:R-:W-:Y:S08]  /*4760*/  HMMA.16816.F32.BF16 R28, R60.reuse, R48, R28 ;  /* 0x000000303c1c723c */ /* 0x040ff0000004181c */
[----:B------:R-:W-:Y:S01]  /*4770*/  HMMA.16816.F32.BF16 R24, R60, R50, R24 ;  /* 0x000000323c18723c */ /* 0x000fe20000041818 */
[----:B------:R-:W4:Y:S04]  /*4780*/  LDSM.16.M88.4 R48, [R220+0x1000] ;  /* 0x00100000dc30783b */ /* 0x000f280000000200 */
[----:B------:R-:W-:Y:S03]  /*4790*/  LDSM.16.M88.4 R60, [R220+0x1800] ;  /* 0x00180000dc3c783b */ /* 0x000fe60000000200 */
[C---:B------:R-:W-:Y:S08]  /*47a0*/  HMMA.16816.F32.BF16 R8, R20.reuse, R16, R8 ;  /* 0x000000101408723c */ /* 0x040ff00000041808 */
[C---:B------:R-:W-:Y:S01]  /*47b0*/  HMMA.16816.F32.BF16 R72, R20.reuse, R18, R72 ;  /* 0x000000121448723c */ /* 0x040fe20000041848 */
[----:B------:R-:W5:Y:S07]  /*47c0*/  LDSM.16.M88.4 R16, [R233+0xa000] ;  /* 0x00a00000e910783b */ /* 0x000f6e0000000200 */
        /* <DEDUP_REMOVED lines=11> */
[----:B------:R-:W-:Y:S04]  /*4880*/  LDSM.16.M88.4 R72, [R232+0x2000] ;  /* 0x00200000e848783b */ /* 0x000fe80000000200 */
[----:B------:R-:W2:Y:S03]  /*4890*/  LDSM.16.M88.4 R64, [R231+0x2000] ;  /* 0x00200000e740783b */ /* 0x000ea60000000200 */
[C---:B---3--:R-:W-:Y:S08]  /*48a0*/  HMMA.16816.F32.BF16 R44, R68.reuse, R52, R44 ;  /* 0x00000034442c723c */ /* 0x048ff0000004182c */
[C---:B------:R-:W-:Y:S01]  /*48b0*/  HMMA.16816.F32.BF16 R40, R68.reuse, R54, R40 ;  /* 0x000000364428723c */ /* 0x040fe20000041828 */
[----:B------:R-:W3:Y:S07]  /*48c0*/  LDSM.16.M88.4 R52, [R231+0x2800] ;  /* 0x00280000e734783b */ /* 0x000eee0000000200 */
[C---:B----4-:R-:W-:Y:S08]  /*48d0*/  HMMA.16816.F32.BF16 R36, R68.reuse, R48, R36 ;  /* 0x000000304424723c */ /* 0x050ff00000041824 */
[----:B------:R-:W-:Y:S01]  /*48e0*/  HMMA.16816.F32.BF16 R32, R68, R50, R32 ;  /* 0x000000324420723c */ /* 0x000fe20000041820 */
[----:B------:R-:W4:Y:S07]  /*48f0*/  LDSM.16.M88.4 R48, [R231+0x3000] ;  /* 0x00300000e730783b */ /* 0x000f2e0000000200 */
[C---:B-----5:R-:W-:Y:S08]  /*4900*/  HMMA.16816.F32.BF16 R8, R56.reuse, R16, R8 ;  /* 0x000000103808723c */ /* 0x060ff00000041808 */
[----:B------:R-:W-:Y:S01]  /*4910*/  HMMA.16816.F32.BF16 R76, R56, R18, R76 ;  /* 0x00000012384c723c */ /* 0x000fe2000004184c */
        /* <DEDUP_REMOVED lines=8> */
[C---:B------:R-:W-:Y:S08]  /*49a0*/  HMMA.16816.F32.BF16 R36, R56.reuse, R12, R36 ;  /* 0x0000000c3824723c */ /* 0x040ff00000041824 */
[----:B------:R-:W-:Y:S01]  /*49b0*/  HMMA.16816.F32.BF16 R32, R56, R14, R32 ;  /* 0x0000000e3820723c */ /* 0x000fe20000041820 */
[----:B------:R-:W1:Y:S07]  /*49c0*/  LDSM.16.M88.4 R12, [R227+0xb000] ;  /* 0x00b00000e30c783b */ /* 0x000e6e0000000200 */
[C---:B--2---:R-:W-:Y:S08]  /*49d0*/  HMMA.16816.F32.BF16 R8, R72.reuse, R64, R8 ;  /* 0x000000404808723c */ /* 0x044ff00000041808 */
[----:B------:R-:W-:Y:S01]  /*49e0*/  HMMA.16816.F32.BF16 R76, R72, R66, R76 ;  /* 0x00000042484c723c */ /* 0x000fe2000004184c */
[----:B------:R-:W-:Y:S07]  /*49f0*/  LDSM.16.M88.4 R64, [R229+0x2000] ;  /* 0x00200000e540783b */ /* 0x000fee0000000200 */
[C---:B------:R-:W-:Y:S08]  /*4a00*/  HMMA.16816.F32.BF16 R28, R56.reuse, R80, R28 ;  /* 0x00000050381c723c */ /* 0x040ff0000004181c */
[----:B------:R-:W-:Y:S01]  /*4a10*/  HMMA.16816.F32.BF16 R24, R56, R82, R24 ;  /* 0x000000523818723c */ /* 0x000fe20000041818 */
[----:B------:R-:W2:Y:S04]  /*4a20*/  LDSM.16.M88.4 R56, [R220+0x2000] ;  /* 0x00200000dc38783b */ /* 0x000ea80000000200 */
[----:B------:R-:W1:Y:S03]  /*4a30*/  LDSM.16.M88.4 R80, [R227+0xb800] ;  /* 0x00b80000e350783b */ /* 0x000e660000000200 */
        /* <DEDUP_REMOVED lines=24> */
[----:B------:R-:W-:Y:S07]  /*4bc0*/  LDSM.16.M88.4 R60, [R231+0x5000] ;  /* 0x00500000e73c783b */ /* 0x000fee0000000200 */
[C---:B---3--:R-:W-:Y:S08]  /*4bd0*/  HMMA.16816.F32.BF16 R44, R64.reuse, R52, R44 ;  /* 0x00000034402c723c */ /* 0x048ff0000004182c */
[C---:B------:R-:W-:Y:S01]  /*4be0*/  HMMA.16816.F32.BF16 R40, R64.reuse, R54, R40 ;  /* 0x000000364028723c */ /* 0x040fe20000041828 */
[----:B------:R-:W-:Y:S07]  /*4bf0*/  LDSM.16.M88.4 R52, [R232+0x4000] ;  /* 0x00400000e834783b */ /* 0x000fee0000000200 */
[C---:B----4-:R-:W-:Y:S08]  /*4c00*/  HMMA.16816.F32.BF16 R36, R64.reuse, R48, R36 ;  /* 0x000000304024723c */ /* 0x050ff00000041824 */
[----:B------:R-:W-:Y:S01]  /*4c10*/  HMMA.16816.F32.BF16 R32, R64, R50, R32 ;  /* 0x000000324020723c */ /* 0x000fe20000041820 */
[----:B------:R-:W2:Y:S07]  /*4c20*/  LDSM.16.M88.4 R48, [R233+0xd800] ;  /* 0x00d80000e930783b */ /* 0x000eae0000000200 */
[C---:B-----5:R-:W-:Y:S08]  /*4c30*/  HMMA.16816.F32.BF16 R8, R68.reuse, R16, R8 ;  /* 0x000000104408723c */ /* 0x060ff00000041808 */
[----:B------:R-:W-:Y:S01]  /*4c40*/  HMMA.16816.F32.BF16 R76, R68, R18, R76 ;  /* 0x00000012444c723c */ /* 0x000fe2000004184c */
[----:B------:R-:W3:Y:S07]  /*4c50*/  LDSM.16.M88.4 R16, [R231+0x4000] ;  /* 0x00400000e710783b */ /* 0x000eee0000000200 */
[C---:B------:R-:W-:Y:S08]  /*4c60*/  HMMA.16816.F32.BF16 R28, R64.reuse, R72, R28 ;  /* 0x00000048401c723c */ /* 0x040ff0000004181c */
[----:B------:R-:W-:Y:S08]  /*4c70*/  HMMA.16816.F32.BF16 R24, R64, R74, R24 ;  /* 0x0000004a4018723c */ /* 0x000ff00000041818 */
[C---:B-1----:R-:W-:Y:S08]  /*4c80*/  HMMA.16816.F32.BF16 R44, R68.reuse, R12, R44 ;  /* 0x0000000c442c723c */ /* 0x042ff0000004182c */
[C---:B------:R-:W-:Y:S01]  /*4c90*/  HMMA.16816.F32.BF16 R40, R68.reuse, R14, R40 ;  /* 0x0000000e4428723c */ /* 0x040fe20000041828 */
[----:B------:R-:W1:Y:S07]  /*4ca0*/  LDSM.16.M88.4 R12, [R231+0x4800] ;  /* 0x00480000e70c783b */ /* 0x000e6e0000000200 */
[C---:B------:R-:W-:Y:S08]  /*4cb0*/  HMMA.16816.F32.BF16 R36, R68.reuse, R20, R36 ;  /* 0x000000144424723c */ /* 0x040ff00000041824 */
[C---:B------:R-:W-:Y:S01]  /*4cc0*/  HMMA.16816.F32.BF16 R64, R68.reuse, R22, R32 ;  /* 0x000000164440723c */ /* 0x040fe20000041820 */
[----:B------:R-:W-:Y:S04]  /*4cd0*/  LDSM.16.M88.4 R32, [R230+0x4000] ;  /* 0x00400000e620783b */ /* 0x000fe80000000200 */
[----:B------:R-:W4:Y:S03]  /*4ce0*/  LDSM.16.M88.4 R20, [R227+0xc000] ;  /* 0x00c00000e314783b */ /* 0x000f260000000200 */
[C---:B--2---:R-:W-:Y:S08]  /*4cf0*/  HMMA.16816.F32.BF16 R28, R68.reuse, R48, R28 ;  /* 0x00000030441c723c */ /* 0x044ff0000004181c */
[----:B------:R-:W-:Y:S01]  /*4d00*/  HMMA.16816.F32.BF16 R48, R68, R50, R24 ;  /* 0x000000324430723c */ /* 0x000fe20000041818 */
[----:B------:R-:W2:Y:S07]  /*4d10*/  LDSM.16.M88.4 R24, [R227+0xc800] ;  /* 0x00c80000e318783b */ /* 0x000eae0000000200 */
[C---:B---3--:R-:W-:Y:S08]  /*4d20*/  HMMA.16816.F32.BF16 R8, R52.reuse, R16, R8 ;  /* 0x000000103408723c */ /* 0x048ff00000041808 */
[C---:B------:R-:W-:Y:S01]  /*4d30*/  HMMA.16816.F32.BF16 R76, R52.reuse, R18, R76 ;  /* 0x00000012344c723c */ /* 0x040fe2000004184c */
[----:B------:R-:W3:Y:S07]  /*4d40*/  LDSM.16.M88.4 R16, [R227+0xd000] ;  /* 0x00d00000e310783b */ /* 0x000eee0000000200 */
        /* <DEDUP_REMOVED lines=9> */
[----:B------:R-:W-:Y:S03]  /*4de0*/  LDSM.16.M88.4 R56, [R227+0xd800] ;  /* 0x00d80000e338783b */ /* 0x000fe60000000200 */
[C---:B----4-:R-:W-:Y:S08]  /*4df0*/  HMMA.16816.F32.BF16 R8, R32.reuse, R20, R8 ;  /* 0x000000142008723c */ /* 0x050ff00000041808 */
        /* <DEDUP_REMOVED lines=14> */
[----:B------:R-:W-:Y:S07]  /*4ee0*/  LDSM.16.M88.4 R60, [R232+0x6000] ;  /* 0x00600000e83c783b */ /* 0x000fee0000000200 */
[----:B----4-:R-:W-:Y:S01]  /*4ef0*/  HMMA.16816.F32.BF16 R72, R48, R20, R36 ;  /* 0x000000143048723c */ /* 0x010fe20000041824 */
[----:B------:R-:W3:Y:S07]  /*4f00*/  LDSM.16.M88.4 R36, [R231+0x6000] ;  /* 0x00600000e724783b */ /* 0x000eee0000000200 */
[C---:B------:R-:W-:Y:S08]  /*4f10*/  HMMA.16816.F32.BF16 R28, R32.reuse, R56, R28 ;  /* 0x00000038201c723c */ /* 0x040ff0000004181c */
[----:B------:R-:W-:Y:S01]  /*4f20*/  HMMA.16816.F32.BF16 R52, R32, R58, R52 ;  /* 0x0000003a2034723c */ /* 0x000fe20000041834 */
[----:B------:R-:W4:Y:S04]  /*4f30*/  LDSM.16.M88.4 R56, [R233+0xf000] ;  /* 0x00f00000e938783b */ /* 0x000f280000000200 */
[----:B------:R-:W-:Y:S03]  /*4f40*/  LDSM.16.M88.4 R32, [R233+0xf800] ;  /* 0x00f80000e920783b */ /* 0x000fe60000000200 */
[----:B------:R-:W-:Y:S01]  /*4f50*/  HMMA.16816.F32.BF16 R68, R48, R22, R68 ;  /* 0x000000163044723c */ /* 0x000fe20000041844 */
[----:B------:R-:W5:Y:S07]  /*4f60*/  LDSM.16.M88.4 R20, [R231+0x6800] ;  /* 0x00680000e714783b */ /* 0x000f6e0000000200 */
[C---:B--2---:R-:W-:Y:S08]  /*4f70*/  HMMA.16816.F32.BF16 R8, R64.reuse, R16, R8 ;  /* 0x000000104008723c */ /* 0x044ff00000041808 */
[C---:B-1----:R-:W-:Y:S08]  /*4f80*/  HMMA.16816.F32.BF16 R44, R64.reuse, R12, R44 ;  /* 0x0000000c402c723c */ /* 0x042ff0000004182c */
[C---:B------:R-:W-:Y:S01]  /*4f90*/  HMMA.16816.F32.BF16 R40, R64.reuse, R14, R40 ;  /* 0x0000000e4028723c */ /* 0x040fe20000041828 */
[----:B------:R-:W1:Y:S07]  /*4fa0*/  LDSM.16.M88.4 R12, [R231+0x7000] ;  /* 0x00700000e70c783b */ /* 0x000e6e0000000200 */
[----:B------:R-:W-:Y:S08]  /*4fb0*/  HMMA.16816.F32.BF16 R76, R64, R18, R76 ;  /* 0x00000012404c723c */ /* 0x000ff0000004184c */
[C---:B------:R-:W-:Y:S08]  /*4fc0*/  HMMA.16816.F32.BF16 R28, R48.reuse, R24, R28 ;  /* 0x00000018301c723c */ /* 0x040ff0000004181c */
[----:B------:R-:W-:Y:S01]  /*4fd0*/  HMMA.16816.F32.BF16 R52, R48, R26, R52 ;  /* 0x0000001a3034723c */ /* 0x000fe20000041834 */
[----:B------:R-:W-:Y:S07]  /*4fe0*/  LDSM.16.M88.4 R24, [R227+0xe000] ;  /* 0x00e00000e318783b */ /* 0x000fee0000000200 */
[----:B---3--:R-:W-:Y:S01]  /*4ff0*/  HMMA.16816.F32.BF16 R16, R60, R36, R8 ;  /* 0x000000243c10723c */ /* 0x008fe20000041808 */
[----:B------:R-:W2:Y:S07]  /*5000*/  LDSM.16.M88.4 R8, [R230+0x6000] ;  /* 0x00600000e608783b */ /* 0x000eae0000000200 */
[----:B----4-:R-:W-:Y:S08]  /*5010*/  HMMA.16816.F32.BF16 R72, R64, R56, R72 ;  /* 0x000000384048723c */ /* 0x010ff00000041848 */
[----:B-----5:R-:W-:Y:S01]  /*5020*/  HMMA.16816.F32.BF16 R48, R60, R20, R44 ;  /* 0x000000143c30723c */ /* 0x020fe2000004182c */
[----:B------:R-:W3:Y:S07]  /*5030*/  LDSM.16.M88.4 R44, [R227+0xf000] ;  /* 0x00f00000e32c783b */ /* 0x000eee0000000200 */
[----:B------:R-:W-:Y:S08]  /*5040*/  HMMA.16816.F32.BF16 R68, R64, R58, R68 ;  /* 0x0000003a4044723c */ /* 0x000ff00000041844 */
[C---:B------:R-:W-:Y:S01]  /*5050*/  HMMA.16816.F32.BF16 R76, R60.reuse, R38, R76 ;  /* 0x000000263c4c723c */ /* 0x040fe2000004184c */
[----:B------:R-:W4:Y:S07]  /*5060*/  LDSM.16.M88.4 R36, [R227+0xe800] ;  /* 0x00e80000e324783b */ /* 0x000f2e0000000200 */
[----:B------:R-:W-:Y:S01]  /*5070*/  HMMA.16816.F32.BF16 R56, R60, R22, R40 ;  /* 0x000000163c38723c */ /* 0x000fe20000041828 */
[----:B------:R-:W-:Y:S04]  /*5080*/  LDSM.16.M88.4 R20, [R229+0x6000] ;  /* 0x00600000e514783b */ /* 0x000fe80000000200 */
[----:B------:R-:W5:Y:S03]  /*5090*/  LDSM.16.M88.4 R40, [R220+0x6000] ;  /* 0x00600000dc28783b */ /* 0x000f660000000200 */
[C---:B------:R-:W-:Y:S08]  /*50a0*/  HMMA.16816.F32.BF16 R28, R64.reuse, R32, R28 ;  /* 0x00000020401c723c */ /* 0x040ff0000004181c */
[----:B------:R-:W-:Y:S01]  /*50b0*/  HMMA.16816.F32.BF16 R52, R64, R34, R52 ;  /* 0x000000224034723c */ /* 0x000fe20000041834 */
[----:B------:R-:W4:Y:S07]  /*50c0*/  LDSM.16.M88.4 R32, [R231+0x7800] ;  /* 0x00780000e720783b */ /* 0x000f2e0000000200 */
[----:B-1----:R-:W-:Y:S08]  /*50d0*/  HMMA.16816.F32.BF16 R72, R60, R12, R72 ;  /* 0x0000000c3c48723c */ /* 0x002ff00000041848 */
[----:B--2---:R-:W-:Y:S08]  /*50e0*/  HMMA.16816.F32.BF16 R16, R8, R24, R16 ;  /* 0x000000180810723c */ /* 0x004ff00000041810 */
[----:B------:R-:W-:Y:S01]  /*50f0*/  HMMA.16816.F32.BF16 R68, R60, R14, R68 ;  /* 0x0000000e3c44723c */ /* 0x000fe20000041844 */
[----:B------:R-:W1:Y:S07]  /*5100*/  LDSM.16.M88.4 R12, [R220+0x6800] ;  /* 0x00680000dc0c783b */ /* 0x000e6e0000000200 */
[C---:B---3--:R-:W-:Y:S07]  /*5110*/  HMMA.16816.F32.BF16 R72, R8.reuse, R44, R72 ;  /* 0x0000002c0848723c */ /* 0x048fee0000041848 */
[----:B------:R-:W-:Y:S01]  /*5120*/  IMAD R44, R0, 0x40, R249 ;  /* 0x00000040002c7824 */ /* 0x000fe200078e02f9 */
[----:B------:R-:W-:Y:S01]  /*5130*/  HMMA.16816.F32.BF16 R76, R8, R26, R76 ;  /* 0x0000001a084c723c */ /* 0x000fe2000004184c */
[----:B------:R-:W-:-:S02]  /*5140*/  IADD3 R0, R84, 0x8, RZ ;  /* 0x0000000854007810 */ /* 0x000fc40007ffe0ff */
[--C-:B------:R-:W-:Y:S01]  /*5150*/  IMAD.IADD R24, R248, 0x1, -R44.reuse ;  /* 0x00000001f8187824 */ /* 0x100fe200078e0a2c */
[----:B------:R-:W-:Y:S02]  /*5160*/  ISETP.GE.AND P4, PT, R44, R246, PT ;  /* 0x000000f62c00720c */ /* 0x000fe40003f86270 */
[C---:B------:R-:W-:Y:S02]  /*5170*/  IADD3 R245, R0.reuse, UR4, RZ ;  /* 0x0000000400f57c10 */ /* 0x040fe4000fffe0ff */
[----:B----4-:R-:W-:Y:S01]  /*5180*/  HMMA.16816.F32.BF16 R48, R8, R36, R48 ;  /* 0x000000240830723c */ /* 0x010fe20000041830 */
[----:B------:R-:W-:Y:S02]  /*5190*/  IABS R27, R24 ;  /* 0x00000018001b7213 */ /* 0x000fe40000000000 */
[----:B------:R-:W-:Y:S01]  /*51a0*/  IADD3 R239, R0, UR5, RZ ;  /* 0x0000000500ef7c10 */ /* 0x000fe2000fffe0ff */
[----:B------:R-:W-:Y:S01]  /*51b0*/  IMAD.IADD R25, R245, 0x1, -R44 ;  /* 0x00000001f5197824 */ /* 0x000fe200078e0a2c */
[----:B------:R-:W-:-:S02]  /*51c0*/  IADD3 R0, R44, 0x8, RZ ;  /* 0x000000082c007810 */ /* 0x000fc40007ffe0ff */
[----:B------:R-:W2:Y:S01]  /*51d0*/  I2F R27, R27 ;  /* 0x0000001b001b7306 */ /* 0x000ea20000201400 */
[----:B-----5:R-:W-:Y:S01]  /*51e0*/  HMMA.16816.F32.BF16 R16, R20, R40, R16 ;  /* 0x000000281410723c */ /* 0x020fe20000041810 */
[----:B------:R-:W-:Y:S02]  /*51f0*/  IMNMX R239, R239, UR20, PT ;  /* 0x00000014efef7c17 */ /* 0x000fe4000b800200 */
[----:B------:R-:W-:Y:S02]  /*5200*/  IADD3 R244, R245, -c[0x0][0x2e4], RZ ;  /* 0x8000b900f5f47a10 */ /* 0x000fe40007ffe0ff */
[C---:B------:R-:W-:Y:S02]  /*5210*/  ISETP.GE.AND P0, PT, R0.reuse, R246, PT ;  /* 0x000000f60000720c */ /* 0x040fe40003f06270 */
[----:B------:R-:W-:Y:S01]  /*5220*/  IMNMX R244, RZ, R244, !PT ;  /* 0x000000f4fff47217 */ /* 0x000fe20007800200 */
[----:B------:R-:W-:Y:S01]  /*5230*/  HMMA.16816.F32.BF16 R28, R60, R32, R28 ;  /* 0x000000203c1c723c */ /* 0x000fe2000004181c */
[----:B------:R-:W-:-:S02]  /*5240*/  ISETP.GE.AND P6, PT, R0, R239, PT ;  /* 0x000000ef0000720c */ /* 0x000fc40003fc6270 */
[C---:B------:R-:W-:Y:S02]  /*5250*/  ISETP.LT.OR P0, PT, R0.reuse, R247, P0 ;  /* 0x000000f70000720c */ /* 0x040fe40000701670 */
[----:B------:R-:W-:Y:S02]  /*5260*/  ISETP.LT.OR P6, PT, R0, R244, P6 ;  /* 0x000000f40000720c */ /* 0x000fe400037c1670 */
[----:B------:R-:W-:Y:S01]  /*5270*/  IADD3 R32, R44, 0x1, RZ ;  /* 0x000000012c207810 */ /* 0x000fe20007ffe0ff */
[----:B------:R-:W-:Y:S01]  /*5280*/  IMAD.IADD R33, R248, 0x1, -R0 ;  /* 0x00000001f8217824 */ /* 0x000fe200078e0a00 */
[C---:B------:R-:W-:Y:S01]  /*5290*/  HMMA.16816.F32.BF16 R76, R20.reuse, R42, R76 ;  /* 0x0000002a144c723c */ /* 0x040fe2000004184c */
[----:B------:R-:W-:Y:S02]  /*52a0*/  IABS R25, R25 ;  /* 0x0000001900197213 */ /* 0x000fe40000000000 */
[----:B------:R-:W-:Y:S01]  /*52b0*/  ISETP.GE.AND P2, PT, R32, R246, PT ;  /* 0x000000f62000720c */ /* 0x000fe20003f46270 */
[--C-:B------:R-:W-:Y:S01]  /*52c0*/  IMAD.IADD R26, R248, 0x1, -R32.reuse ;  /* 0x00000001f81a7824 */ /* 0x100fe200078e0a20 */
[C---:B------:R-:W-:Y:S01]  /*52d0*/  ISETP.GE.AND P1, PT, R32.reuse, R239, PT ;  /* 0x000000ef2000720c */ /* 0x040fe20003f26270 */
[C---:B------:R-:W-:Y:S01]  /*52e0*/  IMAD.IADD R24, R245.reuse, 0x1, -R32 ;  /* 0x00000001f5187824 */ /* 0x040fe200078e0a20 */
[----:B------:R-:W-:Y:S01]  /*52f0*/  IABS R33, R33 ;  /* 0x0000002100217213 */ /* 0x000fe20000000000 */
[----:B-1----:R-:W-:Y:S01]  /*5300*/  HMMA.16816.F32.BF16 R48, R20, R12, R48 ;  /* 0x0000000c1430723c */ /* 0x002fe20000041830 */
[C---:B------:R-:W-:Y:S01]  /*5310*/  ISETP.LT.OR P2, PT, R32.reuse, R247, P2 ;  /* 0x000000f72000720c */ /* 0x040fe20001741670 */
[----:B------:R-:W1:Y:S01]  /*5320*/  I2F R25, R25 ;  /* 0x0000001900197306 */ /* 0x000e620000201400 */
[----:B------:R-:W-:Y:S01]  /*5330*/  ISETP.LT.OR P1, PT, R32, R244, P1 ;  /* 0x000000f42000720c */ /* 0x000fe20000f21670 */
[----:B------:R-:W-:Y:S01]  /*5340*/  IMAD.IADD R32, R245, 0x1, -R0 ;  /* 0x00000001f5207824 */ /* 0x000fe200078e0a00 */
[----:B------:R-:W-:Y:S01]  /*5350*/  IABS R26, R26 ;  /* 0x0000001a001a7213 */ /* 0x000fe20000000000 */
[----:B------:R-:W-:Y:S01]  /*5360*/  IMAD.MOV.U32 R0, RZ, RZ, R33 ;  /* 0x000000ffff007224 */ /* 0x000fe200078e0021 */
[----:B------:R-:W-:Y:S01]  /*5370*/  IADD3 R12, R44, 0x9, RZ ;  /* 0x000000092c0c7810 */ /* 0x000fe20007ffe0ff */
[----:B------:R-:W-:Y:S01]  /*5380*/  HMMA.16816.F32.BF16 R56, R8, R38, R56 ;  /* 0x000000260838723c */ /* 0x000fe20000041838 */
[----:B------:R-:W-:Y:S01]  /*5390*/  IABS R32, R32 ;  /* 0x0000002000207213 */ /* 0x000fe20000000000 */
[----:B--2---:R-:W-:Y:S01]  /*53a0*/  FFMA.FTZ R33, R27, -UR32, R16 ;  /* 0x800000201b217c23 */ /* 0x004fe20008010010 */
[----:B------:R-:W2:Y:S01]  /*53b0*/  I2F R13, R0 ;  /* 0x00000000000d7306 */ /* 0x000ea20000201400 */
[----:B------:R-:W-:Y:S01]  /*53c0*/  IMAD.IADD R16, R248, 0x1, -R12 ;  /* 0x00000001f8107824 */ /* 0x000fe200078e0a0c */
[C---:B------:R-:W-:Y:S01]  /*53d0*/  ISETP.GE.AND P3, PT, R12.reuse, R246, PT ;  /* 0x000000f60c00720c */ /* 0x040fe20003f66270 */
[----:B------:R-:W-:Y:S01]  /*53e0*/  IMAD.MOV.U32 R27, RZ, RZ, R32 ;  /* 0x000000ffff1b7224 */ /* 0x000fe200078e0020 */
[C---:B------:R-:W-:Y:S01]  /*53f0*/  ISETP.GE.AND P5, PT, R12.reuse, R239, PT ;  /* 0x000000ef0c00720c */ /* 0x040fe20003fa6270 */
[----:B------:R-:W-:Y:S01]  /*5400*/  HMMA.16816.F32.BF16 R52, R60, R34, R52 ;  /* 0x000000223c34723c */ /* 0x000fe20000041834 */
[----:B------:R-:W-:Y:S01]  /*5410*/  IABS R32, R16 ;  /* 0x0000001000207213 */ /* 0x000fe20000000000 */
[----:B------:R-:W-:Y:S01]  /*5420*/  IMAD.IADD R16, R245, 0x1, -R12 ;  /* 0x00000001f5107824 */ /* 0x000fe200078e0a0c */
[----:B------:R-:W3:Y:S01]  /*5430*/  I2F R26, R26 ;  /* 0x0000001a001a7306 */ /* 0x000ee20000201400 */
[----:B------:R-:W-:Y:S01]  /*5440*/  IABS R24, R24 ;  /* 0x0000001800187213 */ /* 0x000fe20000000000 */
[----:B-1----:R-:W-:Y:S01]  /*5450*/  FFMA.FTZ R25, R25, -UR32, R18 ;  /* 0x8000002019197c23 */ /* 0x002fe20008010012 */
[----:B------:R-:W-:-:S02]  /*5460*/  ISETP.LT.OR P3, PT, R12, R247, P3 ;  /* 0x000000f70c00720c */ /* 0x000fc40001f61670 */
[----:B------:R-:W-:Y:S01]  /*5470*/  ISETP.LT.OR P5, PT, R12, R244, P5 ;  /* 0x000000f40c00720c */ /* 0x000fe20002fa1670 */
[----:B------:R-:W-:Y:S01]  /*5480*/  IMAD.MOV.U32 R12, RZ, RZ, R32 ;  /* 0x000000ffff0c7224 */ /* 0x000fe200078e0020 */
[C---:B------:R-:W-:Y:S01]  /*5490*/  ISETP.LT.OR P4, PT, R44.reuse, R247, P4 ;  /* 0x000000f72c00720c */ /* 0x040fe20002781670 */
[----:B------:R-:W1:Y:S01]  /*54a0*/  I2F R24, R24 ;  /* 0x0000001800187306 */ /* 0x000e620000201400 */
[----:B------:R-:W-:Y:S01]  /*54b0*/  IADD3 R32, R44, 0x10, RZ ;  /* 0x000000102c207810 */ /* 0x000fe20007ffe0ff */
[----:B--2---:R-:W-:Y:S01]  /*54c0*/  FFMA.FTZ R43, R13, -UR32, R76 ;  /* 0x800000200d2b7c23 */ /* 0x004fe2000801004c */
[----:B------:R-:W-:Y:S01]  /*54d0*/  IABS R16, R16 ;  /* 0x0000001000107213 */ /* 0x000fe20000000000 */
[----:B------:R-:W-:Y:S01]  /*54e0*/  HMMA.16816.F32.BF16 R68, R8, R46, R68 ;  /* 0x0000002e0844723c */ /* 0x000fe20000041844 */
[----:B------:R-:W-:Y:S01]  /*54f0*/  FSEL R0, R33, -INF , !P4 ;  /* 0xff80000021007808 */ /* 0x000fe20006000000 */
[----:B------:R-:W-:Y:S01]  /*5500*/  IMAD.IADD R33, R248, 0x1, -R32 ;  /* 0x00000001f8217824 */ /* 0x000fe200078e0a20 */
[----:B------:R-:W-:Y:S01]  /*5510*/  IADD3 R13, R44, 0x11, RZ ;  /* 0x000000112c0d7810 */ /* 0x000fe20007ffe0ff */
[----:B------:R-:W-:Y:S01]  /*5520*/  IMAD.MOV.U32 R18, RZ, RZ, R16 ;  /* 0x000000ffff127224 */ /* 0x000fe200078e0010 */
[----:B------:R-:W2:Y:S01]  /*5530*/  I2F R27, R27 ;  /* 0x0000001b001b7306 */ /* 0x000ea20000201400 */
[----:B---3--:R-:W-:Y:S01]  /*5540*/  FFMA.FTZ R26, R26, -UR32, R17 ;  /* 0x800000201a1a7c23 */ /* 0x008fe20008010011 */
[----:B------:R-:W-:Y:S01]  /*5550*/  IABS R17, R33 ;  /* 0x0000002100117213 */ /* 0x000fe20000000000 */
[----:B------:R-:W-:Y:S01]  /*5560*/  IMAD.IADD R16, R245, 0x1, -R32 ;  /* 0x00000001f5107824 */ /* 0x000fe200078e0a20 */
[----:B------:R-:W-:Y:S01]  /*5570*/  HMMA.16816.F32.BF16 R56, R20, R14, R56 ;  /* 0x0000000e1438723c */ /* 0x000fe20000041838 */
[----:B------:R-:W-:Y:S01]  /*5580*/  ISETP.GE.AND P4, PT, R44, R239, PT ;  /* 0x000000ef2c00720c */ /* 0x000fe20003f86270 */
[----:B-1----:R-:W-:-:S02]  /*5590*/  FFMA.FTZ R19, R24, -UR32, R19 ;  /* 0x8000002018137c23 */ /* 0x002fc40008010013 */
[----:B------:R-:W1:Y:S01]  /*55a0*/  I2F R12, R12 ;  /* 0x0000000c000c7306 */ /* 0x000e620000201400 */
[----:B------:R-:W-:Y:S02]  /*55b0*/  IABS R16, R16 ;  /* 0x0000001000107213 */ /* 0x000fe40000000000 */
[--C-:B------:R-:W-:Y:S01]  /*55c0*/  IMAD.IADD R14, R248, 0x1, -R13.reuse ;  /* 0x00000001f80e7824 */ /* 0x100fe200078e0a0d */
[----:B------:R-:W-:Y:S01]  /*55d0*/  FSEL R36, R19, -INF , !P1 ;  /* 0xff80000013247808 */ /* 0x000fe20004800000 */
[----:B------:R-:W-:Y:S01]  /*55e0*/  IMAD.IADD R19, R245, 0x1, -R13 ;  /* 0x00000001f5137824 */ /* 0x000fe200078e0a0d */
[----:B------:R-:W-:Y:S02]  /*55f0*/  FSEL R43, R43, -INF , !P0 ;  /* 0xff8000002b2b7808 */ /* 0x000fe40004000000 */
[----:B------:R-:W3:Y:S01]  /*5600*/  I2F R18, R18 ;  /* 0x0000001200127306 */ /* 0x000ee20000201400 */
[----:B------:R-:W-:Y:S01]  /*5610*/  IABS R14, R14 ;  /* 0x0000000e000e7213 */ /* 0x000fe20000000000 */
[----:B--2---:R-:W-:Y:S01]  /*5620*/  FFMA.FTZ R27, R27, -UR32, R78 ;  /* 0x800000201b1b7c23 */ /* 0x004fe2000801004e */
[----:B------:R-:W-:-:S02]  /*5630*/  ISETP.GE.AND P1, PT, R13, R246, PT ;  /* 0x000000f60d00720c */ /* 0x000fc40003f26270 */
[C---:B------:R-:W-:Y:S02]  /*5640*/  ISETP.GE.AND P0, PT, R13.reuse, R239, PT ;  /* 0x000000ef0d00720c */ /* 0x040fe40003f06270 */
[-C--:B------:R-:W-:Y:S01]  /*5650*/  ISETP.LT.OR P4, PT, R44, R244.reuse, P4 ;  /* 0x000000f42c00720c */ /* 0x080fe20002781670 */
[----:B------:R-:W2:Y:S01]  /*5660*/  I2F R17, R17 ;  /* 0x0000001100117306 */ /* 0x000ea20000201400 */
[----:B-1----:R-:W-:Y:S01]  /*5670*/  FFMA.FTZ R12, R12, -UR32, R77 ;  /* 0x800000200c0c7c23 */ /* 0x002fe2000801004d */
[C---:B------:R-:W-:Y:S02]  /*5680*/  ISETP.LT.OR P1, PT, R13.reuse, R247, P1 ;  /* 0x000000f70d00720c */ /* 0x040fe40000f21670 */
[----:B------:R-:W-:Y:S02]  /*5690*/  ISETP.LT.OR P0, PT, R13, R244, P0 ;  /* 0x000000f40d00720c */ /* 0x000fe40000701670 */
[----:B------:R-:W-:Y:S02]  /*56a0*/  FSEL R37, R25, -INF , !P4 ;  /* 0xff80000019257808 */ /* 0x000fe40006000000 */
[----:B------:R-:W1:Y:S01]  /*56b0*/  I2F R15, R16 ;  /* 0x00000010000f7306 */ /* 0x000e620000201400 */
[----:B------:R-:W-:Y:S01]  /*56c0*/  IADD3 R13, R44, 0x18, RZ ;  /* 0x000000182c0d7810 */ /* 0x000fe20007ffe0ff */
[----:B---3--:R-:W-:Y:S01]  /*56d0*/  FFMA.FTZ R18, R18, -UR32, R79 ;  /* 0x8000002012127c23 */ /* 0x008fe2000801004f */
[----:B------:R-:W-:-:S02]  /*56e0*/  ISETP.GE.AND P4, PT, R32, R246, PT ;  /* 0x000000f62000720c */ /* 0x000fc40003f86270 */
[----:B------:R-:W-:Y:S01]  /*56f0*/  FSEL R40, R27, -INF , !P6 ;  /* 0xff8000001b287808 */ /* 0x000fe20007000000 */
[----:B------:R-:W-:Y:S01]  /*5700*/  IMAD.IADD R33, R248, 0x1, -R13 ;  /* 0x00000001f8217824 */ /* 0x000fe200078e0a0d */
[----:B------:R-:W-:Y:S01]  /*5710*/  FSEL R41, R12, -INF , !P3 ;  /* 0xff8000000c297808 */ /* 0x000fe20005800000 */
[----:B------:R1:W3:Y:S01]  /*5720*/  I2F R16, R14 ;  /* 0x0000000e00107306 */ /* 0x0002e20000201400 */
[----:B--2---:R-:W-:Y:S01]  /*5730*/  FFMA.FTZ R17, R17, -UR32, R48 ;  /* 0x8000002011117c23 */ /* 0x004fe20008010030 */
[----:B------:R-:W-:Y:S02]  /*5740*/  IABS R19, R19 ;  /* 0x0000001300137213 */ /* 0x000fe40000000000 */
[C---:B------:R-:W-:Y:S02]  /*5750*/  ISETP.GE.AND P6, PT, R13.reuse, R246, PT ;  /* 0x000000f60d00720c */ /* 0x040fe40003fc6270 */
[C---:B------:R-:W-:Y:S02]  /*5760*/  ISETP.GE.AND P3, PT, R13.reuse, R239, PT ;  /* 0x000000ef0d00720c */ /* 0x040fe40003f66270 */
[-C--:B------:R-:W-:Y:S01]  /*5770*/  ISETP.LT.OR P4, PT, R32, R247.reuse, P4 ;  /* 0x000000f72000720c */ /* 0x080fe20002781670 */
[----:B------:R2:W4:Y:S01]  /*5780*/  I2F R12, R19 ;  /* 0x00000013000c7306 */ /* 0x0005220000201400 */
[----:B------:R-:W-:-:S02]  /*5790*/  ISETP.LT.OR P6, PT, R13, R247, P6 ;  /* 0x000000f70d00720c */ /* 0x000fc400037c1670 */
[----:B------:R-:W-:Y:S02]  /*57a0*/  ISETP.LT.OR P3, PT, R13, R244, P3 ;  /* 0x000000f40d00720c */ /* 0x000fe40001f61670 */
[----:B------:R-:W-:Y:S01]  /*57b0*/  FSEL R39, R26, -INF , !P2 ;  /* 0xff8000001a277808 */ /* 0x000fe20005000000 */
[----:B-1----:R-:W-:Y:S01]  /*57c0*/  FFMA.FTZ R14, R15, -UR32, R50 ;  /* 0x800000200f0e7c23 */ /* 0x002fe20008010032 */
[----:B------:R-:W-:Y:S01]  /*57d0*/  FSEL R38, R18, -INF , !P5 ;  /* 0xff80000012267808 */ /* 0x000fe20006800000 */
[----:B------:R-:W-:Y:S01]  /*57e0*/  IMAD.IADD R15, R245, 0x1, -R13 ;  /* 0x00000001f50f7824 */ /* 0x000fe200078e0a0d */
[----:B------:R-:W-:Y:S01]  /*57f0*/  FSEL R79, R17, -INF , !P4 ;  /* 0xff800000114f7808 */ /* 0x000fe20006000000 */
[----:B---3--:R-:W-:Y:S01]  /*5800*/  FFMA.FTZ R13, R16, -UR32, R49 ;  /* 0x80000020100d7c23 */ /* 0x008fe20008010031 */
[----:B------:R-:W-:Y:S01]  /*5810*/  ISETP.GE.AND P2, PT, R32, R239, PT ;  /* 0x000000ef2000720c */ /* 0x000fe20003f46270 */
[----:B------:R-:W1:Y:S01]  /*5820*/  LDSM.16.M88.4 R24, [R227+0xf800] ;  /* 0x00f80000e318783b */ /* 0x000e620000000200 */
[----:B------:R-:W-:-:S02]  /*5830*/  IABS R33, R33 ;  /* 0x0000002100217213 */ /* 0x000fc40000000000 */
[----:B------:R-:W-:Y:S01]  /*5840*/  ISETP.LT.OR P2, PT, R32, R244, P2 ;  /* 0x000000f42000720c */ /* 0x000fe20001741670 */
[----:B--2---:R-:W2:Y:S01]  /*5850*/  LDSM.16.M88.4 R16, [R220+0x7000] ;  /* 0x00700000dc10783b */ /* 0x004ea20000000200 */
[----:B------:R-:W-:Y:S01]  /*5860*/  IADD3 R32, R44, 0x19, RZ ;  /* 0x000000192c207810 */ /* 0x000fe20007ffe0ff */
[----:B----4-:R-:W-:Y:S01]  /*5870*/  FFMA.FTZ R12, R12, -UR32, R51 ;  /* 0x800000200c0c7c23 */ /* 0x010fe20008010033 */
[----:B------:R-:W-:Y:S01]  /*5880*/  IABS R15, R15 ;  /* 0x0000000f000f7213 */ /* 0x000fe20000000000 */
[----:B------:R-:W3:Y:S01]  /*5890*/  I2F R33, R33 ;  /* 0x0000002100217306 */ /* 0x000ee20000201400 */
[----:B------:R-:W-:Y:S01]  /*58a0*/  ISETP.GE.AND P5, PT, R32, R246, PT ;  /* 0x000000f62000720c */ /* 0x000fe20003fa6270 */
[----:B------:R-:W-:Y:S01]  /*58b0*/  IMAD.IADD R34, R248, 0x1, -R32 ;  /* 0x00000001f8227824 */ /* 0x000fe200078e0a20 */
[C---:B------:R-:W-:Y:S02]  /*58c0*/  ISETP.GE.AND P4, PT, R32.reuse, R239, PT ;  /* 0x000000ef2000720c */ /* 0x040fe40003f86270 */
[----:B------:R-:W-:-:S02]  /*58d0*/  ISETP.LT.OR P5, PT, R32, R247, P5 ;  /* 0x000000f72000720c */ /* 0x000fc40002fa1670 */
[----:B------:R-:W-:Y:S01]  /*58e0*/  IABS R34, R34 ;  /* 0x0000002200227213 */ /* 0x000fe20000000000 */
[----:B------:R-:W4:Y:S01]  /*58f0*/  I2F R15, R15 ;  /* 0x0000000f000f7306 */ /* 0x000f220000201400 */
[----:B------:R-:W-:Y:S01]  /*5900*/  ISETP.LT.OR P4, PT, R32, R244, P4 ;  /* 0x000000f42000720c */ /* 0x000fe20002781670 */
[----:B------:R-:W-:Y:S01]  /*5910*/  IMAD.IADD R32, R245, 0x1, -R32 ;  /* 0x00000001f5207824 */ /* 0x000fe200078e0a20 */
[----:B------:R-:W-:Y:S02]  /*5920*/  IADD3 R35, R44, 0x21, RZ ;  /* 0x000000212c237810 */ /* 0x000fe40007ffe0ff */
[----:B------:R-:W-:Y:S02]  /*5930*/  FSEL R12, R12, -INF , !P0 ;  /* 0xff8000000c0c7808 */ /* 0x000fe40004000000 */
[----:B------:R-:W-:Y:S01]  /*5940*/  IABS R32, R32 ;  /* 0x0000002000207213 */ /* 0x000fe20000000000 */
[----:B------:R-:W5:Y:S01]  /*5950*/  I2F R34, R34 ;  /* 0x0000002200227306 */ /* 0x000f620000201400 */
[----:B---3--:R-:W-:Y:S01]  /*5960*/  FFMA.FTZ R56, R33, -UR32, R56 ;  /* 0x8000002021387c23 */ /* 0x008fe20008010038 */
[----:B------:R-:W-:Y:S01]  /*5970*/  IADD3 R33, R44, 0x28, RZ ;  /* 0x000000282c217810 */ /* 0x000fe20007ffe0ff */
[--C-:B------:R-:W-:Y:S01]  /*5980*/  IMAD.IADD R42, R248, 0x1, -R35.reuse ;  /* 0x00000001f82a7824 */ /* 0x100fe200078e0a23 */
[----:B------:R-:W-:Y:S01]  /*5990*/  ISETP.GE.AND P0, PT, R35, R246, PT ;  /* 0x000000f62300720c */ /* 0x000fe20003f06270 */
[----:B------:R-:W-:Y:S01]  /*59a0*/  IMAD.IADD R46, R245, 0x1, -R35 ;  /* 0x00000001f52e7824 */ /* 0x000fe200078e0a23 */
[----:B------:R-:W-:Y:S01]  /*59b0*/  FSEL R77, R56, -INF , !P6 ;  /* 0xff800000384d7808 */ /* 0x000fe20007000000 */
[----:B----4-:R-:W-:Y:S01]  /*59c0*/  FFMA.FTZ R15, R15, -UR32, R58 ;  /* 0x800000200f0f7c23 */ /* 0x010fe2000801003a */
[----:B------:R-:W3:Y:S01]  /*59d0*/  I2F R32, R32 ;  /* 0x0000002000207306 */ /* 0x000ee20000201400 */
[----:B------:R-:W-:-:S02]  /*59e0*/  ISETP.GE.AND P6, PT, R35, R239, PT ;  /* 0x000000ef2300720c */ /* 0x000fc40003fc6270 */
[----:B------:R-:W-:Y:S02]  /*59f0*/  IADD3 R48, R44, 0x29, RZ ;  /* 0x000000292c307810 */ /* 0x000fe40007ffe0ff */
[C---:B------:R-:W-:Y:S01]  /*5a00*/  ISETP.LT.OR P0, PT, R35.reuse, R247, P0 ;  /* 0x000000f72300720c */ /* 0x040fe20000701670 */
[----:B-----5:R-:W-:Y:S01]  /*5a10*/  FFMA.FTZ R34, R34, -UR32, R57 ;  /* 0x8000002022227c23 */ /* 0x020fe20008010039 */
[----:B------:R-:W-:Y:S01]  /*5a20*/  ISETP.LT.OR P6, PT, R35, R244, P6 ;  /* 0x000000f42300720c */ /* 0x000fe200037c1670 */
[----:B------:R-:W-:Y:S01]  /*5a30*/  IMAD.IADD R35, R248, 0x1, -R33 ;  /* 0x00000001f8237824 */ /* 0x000fe200078e0a21 */
[----:B-1----:R-:W-:Y:S01]  /*5a40*/  HMMA.16816.F32.BF16 R28, R8, R24, R28 ;  /* 0x00000018081c723c */ /* 0x002fe2000004181c */
[----:B------:R-:W-:Y:S01]  /*5a50*/  IADD3 R45, R44, 0x20, RZ ;  /* 0x000000202c2d7810 */ /* 0x000fe20007ffe0ff */
[----:B------:R-:W-:Y:S01]  /*5a60*/  IMAD.IADD R50, R245, 0x1, -R48 ;  /* 0x00000001f5327824 */ /* 0x000fe200078e0a30 */
[----:B------:R-:W-:Y:S02]  /*5a70*/  FSEL R14, R14, -INF , !P2 ;  /* 0xff8000000e0e7808 */ /* 0x000fe40005000000 */
[----:B------:R-:W-:Y:S01]  /*5a80*/  IABS R35, R35 ;  /* 0x0000002300237213 */ /* 0x000fe20000000000 */
[----:B---3--:R-:W-:Y:S01]  /*5a90*/  FFMA.FTZ R59, R32, -UR32, R59 ;  /* 0x80000020203b7c23 */ /* 0x008fe2000801003b */
[----:B------:R-:W-:Y:S01]  /*5aa0*/  FSEL R13, R13, -INF , !P1 ;  /* 0xff8000000d0d7808 */ /* 0x000fe20004800000 */
[----:B--2---:R-:W-:Y:S01]  /*5ab0*/  HMMA.16816.F32.BF16 R72, R20, R16, R72 ;  /* 0x000000101448723c */ /* 0x004fe20000041848 */
[----:B------:R1:W2:Y:S01]  /*5ac0*/  I2F R47, R35 ;  /* 0x00000023002f7306 */ /* 0x0002a20000201400 */
[C---:B------:R-:W-:Y:S01]  /*5ad0*/  ISETP.GE.AND P2, PT, R45.reuse, R246, PT ;  /* 0x000000f62d00720c */ /* 0x040fe20003f46270 */
[----:B------:R-:W-:Y:S01]  /*5ae0*/  IMAD.IADD R49, R248, 0x1, -R45 ;  /* 0x00000001f8317824 */ /* 0x000fe200078e0a2d */
[----:B------:R-:W-:-:S02]  /*5af0*/  ISETP.GE.AND P1, PT, R45, R239, PT ;  /* 0x000000ef2d00720c */ /* 0x000fc40003f26270 */
[----:B------:R-:W-:Y:S01]  /*5b00*/  ISETP.LT.OR P2, PT, R45, R247, P2 ;  /* 0x000000f72d00720c */ /* 0x000fe20001741670 */
[----:B------:R-:W-:Y:S01]  /*5b10*/  IMAD.IADD R17, R245, 0x1, -R33 ;  /* 0x00000001f5117824 */ /* 0x000fe200078e0a21 */
[----:B------:R-:W-:Y:S01]  /*5b20*/  FSEL R16, R15, -INF , !P3 ;  /* 0xff8000000f107808 */ /* 0x000fe20005800000 */
[----:B------:R-:W-:Y:S01]  /*5b30*/  HMMA.16816.F32.BF16 R52, R8, R26, R52 ;  /* 0x0000001a0834723c */ /* 0x000fe20000041834 */
[----:B------:R-:W-:Y:S01]  /*5b40*/  FSEL R15, R34, -INF , !P5 ;  /* 0xff800000220f7808 */ /* 0x000fe20006800000 */
[----:B------:R-:W-:Y:S01]  /*5b50*/  IMAD.IADD R34, R248, 0x1, -R48 ;  /* 0x00000001f8227824 */ /* 0x000fe200078e0a30 */
[C---:B------:R-:W-:Y:S02]  /*5b60*/  ISETP.GE.AND P3, PT, R33.reuse, R246, PT ;  /* 0x000000f62100720c */ /* 0x040fe40003f66270 */
[C---:B------:R-:W-:Y:S02]  /*5b70*/  ISETP.GE.AND P5, PT, R33.reuse, R239, PT ;  /* 0x000000ef2100720c */ /* 0x040fe40003fa6270 */
[C---:B------:R-:W-:Y:S01]  /*5b80*/  ISETP.LT.OR P3, PT, R33.reuse, R247, P3 ;  /* 0x000000f72100720c */ /* 0x040fe20001f61670 */
[----:B------:R-:W-:Y:S01]  /*5b90*/  HMMA.16816.F32.BF16 R68, R20, R18, R68 ;  /* 0x000000121444723c */ /* 0x000fe20000041844 */
[----:B------:R-:W-:-:S02]  /*5ba0*/  ISETP.LT.OR P5, PT, R33, R244, P5 ;  /* 0x000000f42100720c */ /* 0x000fc40002fa1670 */
[----:B------:R-:W-:Y:S02]  /*5bb0*/  IABS R33, R34 ;  /* 0x0000002200217213 */ /* 0x000fe40000000000 */
[----:B------:R-:W-:Y:S01]  /*5bc0*/  ISETP.LT.OR P1, PT, R45, R244, P1 ;  /* 0x000000f42d00720c */ /* 0x000fe20000f21670 */
[----:B------:R-:W-:Y:S01]  /*5bd0*/  IMAD.IADD R45, R245, 0x1, -R45 ;  /* 0x00000001f52d7824 */ /* 0x000fe200078e0a2d */
[----:B------:R-:W-:Y:S01]  /*5be0*/  IABS R42, R42 ;  /* 0x0000002a002a7213 */ /* 0x000fe20000000000 */
[----:B------:R-:W-:Y:S01]  /*5bf0*/  IMAD.MOV.U32 R24, RZ, RZ, R33 ;  /* 0x000000ffff187224 */ /* 0x000fe200078e0021 */
[----:B------:R-:W-:Y:S01]  /*5c00*/  IADD3 R25, R44, 0x30, RZ ;  /* 0x000000302c197810 */ /* 0x000fe20007ffe0ff */
[----:B-1----:R-:W1:Y:S01]  /*5c10*/  LDSM.16.M88.4 R32, [R220+0x7800] ;  /* 0x00780000dc20783b */ /* 0x002e620000000200 */
[----:B------:R-:W-:Y:S01]  /*5c20*/  IABS R45, R45 ;  /* 0x0000002d002d7213 */ /* 0x000fe20000000000 */
[----:B------:R-:W-:-:S04]  /*5c30*/  DEPBAR.LE SB0, 0x0 ;  /* 0x000080000000791a */ /* 0x000fc80000000000 */
[----:B------:R-:W3:Y:S01]  /*5c40*/  I2F R42, R42 ;  /* 0x0000002a002a7306 */ /* 0x000ee20000201400 */
[----:B------:R-:W-:Y:S01]  /*5c50*/  IABS R46, R46 ;  /* 0x0000002e002e7213 */ /* 0x000fe20000000000 */
[--C-:B------:R-:W-:Y:S01]  /*5c60*/  IMAD.IADD R26, R245, 0x1, -R25.reuse ;  /* 0x00000001f51a7824 */ /* 0x100fe200078e0a19 */
[----:B------:R-:W-:Y:S01]  /*5c70*/  IADD3 R11, R44, 0x31, RZ ;  /* 0x000000312c0b7810 */ /* 0x000fe20007ffe0ff */
[C---:B------:R-:W-:Y:S01]  /*5c80*/  IMAD.IADD R9, R248.reuse, 0x1, -R25 ;  /* 0x00000001f8097824 */ /* 0x040fe200078e0a19 */
[----:B------:R-:W-:Y:S02]  /*5c90*/  IABS R49, R49 ;  /* 0x0000003100317213 */ /* 0x000fe40000000000 */
[----:B------:R-:W-:Y:S01]  /*5ca0*/  IABS R26, R26 ;  /* 0x0000001a001a7213 */ /* 0x000fe20000000000 */
[----:B------:R-:W4:Y:S01]  /*5cb0*/  I2F R45, R45 ;  /* 0x0000002d002d7306 */ /* 0x000f220000201400 */
[--C-:B------:R-:W-:Y:S01]  /*5cc0*/  IMAD.IADD R27, R248, 0x1, -R11.reuse ;  /* 0x00000001f81b7824 */ /* 0x100fe200078e0a0b */
[----:B------:R-:W-:Y:S01]  /*5cd0*/  IABS R50, R50 ;  /* 0x0000003200327213 */ /* 0x000fe20000000000 */
[----:B--2---:R-:W-:Y:S01]  /*5ce0*/  FFMA.FTZ R47, R47, -UR32, R68 ;  /* 0x800000202f2f7c23 */ /* 0x004fe20008010044 */
[----:B------:R-:W-:Y:S01]  /*5cf0*/  IADD3 R18, R44, 0x38, RZ ;  /* 0x000000382c127810 */ /* 0x000fe20007ffe0ff */
[----:B------:R-:W-:Y:S01]  /*5d00*/  IMAD.MOV.U32 R19, RZ, RZ, R26 ;  /* 0x000000ffff137224 */ /* 0x000fe200078e001a */
[----:B------:R-:W-:Y:S01]  /*5d10*/  IABS R26, R27 ;  /* 0x0000001b001a7213 */ /* 0x000fe20000000000 */
[----:B------:R-:W-:Y:S01]  /*5d20*/  IMAD.IADD R27, R245, 0x1, -R11 ;  /* 0x00000001f51b7824 */ /* 0x000fe200078e0a0b */
[----:B------:R-:W2:Y:S01]  /*5d30*/  I2F R46, R46 ;  /* 0x0000002e002e7306 */ /* 0x000ea20000201400 */
[----:B---3--:R-:W-:Y:S01]  /*5d40*/  FFMA.FTZ R42, R42, -UR32, R73 ;  /* 0x800000202a2a7c23 */ /* 0x008fe20008010049 */
[----:B------:R-:W-:-:S02]  /*5d50*/  IADD3 R44, R44, 0x39, RZ ;  /* 0x000000392c2c7810 */ /* 0x000fc40007ffe0ff */
[----:B------:R-:W-:Y:S02]  /*5d60*/  IABS R17, R17 ;  /* 0x0000001100117213 */ /* 0x000fe40000000000 */
[----:B------:R-:W-:Y:S01]  /*5d70*/  FSEL R195, R42, -INF , !P0 ;  /* 0xff8000002ac37808 */ /* 0x000fe20004000000 */
[----:B----4-:R-:W-:Y:S01]  /*5d80*/  FFMA.FTZ R45, R45, -UR32, R74 ;  /* 0x800000202d2d7c23 */ /* 0x010fe2000801004a */
[----:B------:R-:W3:Y:S01]  /*5d90*/  I2F R49, R49 ;  /* 0x0000003100317306 */ /* 0x000ee20000201400 */
[----:B------:R-:W-:Y:S02]  /*5da0*/  ISETP.GE.AND P0, PT, R25, R239, PT ;  /* 0x000000ef1900720c */ /* 0x000fe40003f06270 */
[----:B------:R-:W-:Y:S02]  /*5db0*/  IABS R9, R9 ;  /* 0x0000000900097213 */ /* 0x000fe40000000000 */
[----:B------:R-:W-:Y:S02]  /*5dc0*/  FSEL R202, R45, -INF , !P1 ;  /* 0xff8000002dca7808 */ /* 0x000fe40004800000 */
[C---:B------:R-:W-:Y:S01]  /*5dd0*/  ISETP.GE.AND P1, PT, R25.reuse, R246, PT ;  /* 0x000000f61900720c */ /* 0x040fe20003f26270 */
[----:B------:R-:W4:Y:S01]  /*5de0*/  I2F R10, R50 ;  /* 0x00000032000a7306 */ /* 0x000f220000201400 */
[----:B-1----:R-:W-:Y:S01]  /*5df0*/  HMMA.16816.F32.BF16 R28, R20, R32, R28 ;  /* 0x00000020141c723c */ /* 0x002fe2000004181c */
[----:B------:R-:W-:Y:S01]  /*5e00*/  IABS R27, R27 ;  /* 0x0000001b001b7213 */ /* 0x000fe20000000000 */
[----:B--2---:R-:W-:Y:S01]  /*5e10*/  FFMA.FTZ R46, R46, -UR32, R75 ;  /* 0x800000202e2e7c23 */ /* 0x004fe2000801004b */
[----:B------:R-:W-:-:S02]  /*5e20*/  ISETP.LT.OR P1, PT, R25, R247, P1 ;  /* 0x000000f71900720c */ /* 0x000fc40000f21670 */
[----:B------:R-:W-:Y:S01]  /*5e30*/  ISETP.LT.OR P0, PT, R25, R244, P0 ;  /* 0x000000f41900720c */ /* 0x000fe20000701670 */
[--C-:B------:R-:W-:Y:S01]  /*5e40*/  IMAD.IADD R25, R248, 0x1, -R18.reuse ;  /* 0x00000001f8197824 */ /* 0x100fe200078e0a12 */
[----:B------:R-:W1:Y:S01]  /*5e50*/  I2F R19, R19 ;  /* 0x0000001300137306 */ /* 0x000e620000201400 */
[----:B------:R-:W-:Y:S01]  /*5e60*/  HMMA.16816.F32.BF16 R52, R20, R34, R52 ;  /* 0x000000221434723c */ /* 0x000fe20000041834 */
[----:B------:R-:W-:Y:S01]  /*5e70*/  IMAD.IADD R33, R245, 0x1, -R18 ;  /* 0x00000001f5217824 */ /* 0x000fe200078e0a12 */
[----:B------:R-:W-:Y:S01]  /*5e80*/  FSEL R190, R46, -INF , !P6 ;  /* 0xff8000002ebe7808 */ /* 0x000fe20007000000 */
[----:B---3--:R-:W-:Y:S01]  /*5e90*/  FFMA.FTZ R49, R49, -UR32, R72 ;  /* 0x8000002031317c23 */ /* 0x008fe20008010048 */
[----:B------:R-:W-:Y:S02]  /*5ea0*/  IABS R25, R25 ;  /* 0x0000001900197213 */ /* 0x000fe40000000000 */
[----:B------:R-:W-:Y:S01]  /*5eb0*/  FSEL R193, R47, -INF , !P3 ;  /* 0xff8000002fc17808 */ /* 0x000fe20005800000 */
[----:B------:R-:W-:Y:S01]  /*5ec0*/  IMAD.IADD R20, R245, 0x1, -R44 ;  /* 0x00000001f5147824 */ /* 0x000fe200078e0a2c */
[----:B------:R2:W3:Y:S01]  /*5ed0*/  I2F R32, R27 ;  /* 0x0000001b00207306 */ /* 0x0004e20000201400 */
[C---:B------:R-:W-:Y:S01]  /*5ee0*/  ISETP.GE.AND P6, PT, R11.reuse, R246, PT ;  /* 0x000000f60b00720c */ /* 0x040fe20003fc6270 */
[----:B----4-:R-:W-:Y:S01]  /*5ef0*/  FFMA.FTZ R71, R10, -UR32, R71 ;  /* 0x800000200a477c23 */ /* 0x010fe20008010047 */
[----:B------:R-:W-:-:S02]  /*5f00*/  ISETP.GE.AND P3, PT, R11, R239, PT ;  /* 0x000000ef0b00720c */ /* 0x000fc40003f66270 */
[----:B------:R-:W-:Y:S02]  /*5f10*/  IABS R20, R20 ;  /* 0x0000001400147213 */ /* 0x000fe40000000000 */
[----:B------:R-:W-:Y:S01]  /*5f20*/  IABS R33, R33 ;  /* 0x0000002100217213 */ /* 0x000fe20000000000 */
[----:B------:R-:W4:Y:S01]  /*5f30*/  I2F R17, R17 ;  /* 0x0000001100117306 */ /* 0x000f220000201400 */
[----:B------:R-:W-:Y:S01]  /*5f40*/  ISETP.LT.OR P6, PT, R11, R247, P6 ;  /* 0x000000f70b00720c */ /* 0x000fe200037c1670 */
[----:B-1----:R-:W-:Y:S01]  /*5f50*/  FFMA.FTZ R19, R19, -UR32, R30 ;  /* 0x8000002013137c23 */ /* 0x002fe2000801001e */
[----:B------:R-:W-:Y:S02]  /*5f60*/  ISETP.LT.OR P3, PT, R11, R244, P3 ;  /* 0x000000f40b00720c */ /* 0x000fe40001f61670 */
[----:B------:R-:W-:Y:S02]  /*5f70*/  FSEL R8, R59, -INF , !P4 ;  /* 0xff8000003b087808 */ /* 0x000fe40006000000 */
[----:B------:R-:W-:Y:S01]  /*5f80*/  FSEL R203, R49, -INF , !P2 ;  /* 0xff80000031cb7808 */ /* 0x000fe20005000000 */
[----:B------:R-:W1:Y:S01]  /*5f90*/  I2F R24, R24 ;  /* 0x0000001800187306 */ /* 0x000e620000201400 */
[----:B--2---:R-:W-:Y:S01]  /*5fa0*/  IMAD.IADD R27, R248, 0x1, -R44 ;  /* 0x00000001f81b7824 */ /* 0x004fe200078e0a2c */
[----:B------:R-:W-:Y:S01]  /*5fb0*/  ISETP.GE.AND P4, PT, R48, R246, PT ;  /* 0x000000f63000720c */ /* 0x000fe20003f86270 */
[----:B---3--:R-:W-:Y:S01]  /*5fc0*/  FFMA.FTZ R31, R32, -UR32, R31 ;  /* 0x80000020201f7c23 */ /* 0x008fe2000801001f */
[----:B------:R-:W-:-:S02]  /*5fd0*/  ISETP.GE.AND P2, PT, R48, R239, PT ;  /* 0x000000ef3000720c */ /* 0x000fc40003f46270 */
[----:B------:R-:W-:Y:S02]  /*5fe0*/  IABS R27, R27 ;  /* 0x0000001b001b7213 */ /* 0x000fe40000000000 */
[----:B------:R-:W2:Y:S01]  /*5ff0*/  I2F R9, R9 ;  /* 0x0000000900097306 */ /* 0x000ea20000201400 */
[----:B------:R-:W-:Y:S01]  /*6000*/  FSEL R186, R19, -INF , !P0 ;  /* 0xff80000013ba7808 */ /* 0x000fe20004000000 */
[----:B----4-:R-:W-:Y:S01]  /*6010*/  FFMA.FTZ R17, R17, -UR32, R70 ;  /* 0x8000002011117c23 */ /* 0x010fe20008010046 */
[----:B------:R-:W-:Y:S02]  /*6020*/  PLOP3.LUT P0, PT, PT, PT, UP0, 0x80, 0x0 ;  /* 0x000000000000781c */ /* 0x000fe40003f0f008 */
[C---:B------:R-:W-:Y:S02]  /*6030*/  ISETP.LT.OR P4, PT, R48.reuse, R247, P4 ;  /* 0x000000f73000720c */ /* 0x040fe40002781670 */
[----:B------:R-:W-:Y:S01]  /*6040*/  ISETP.LT.OR P2, PT, R48, R244, P2 ;  /* 0x000000f43000720c */ /* 0x000fe20001741670 */
[----:B------:R-:W3:Y:S01]  /*6050*/  I2F R26, R26 ;  /* 0x0000001a001a7306 */ /* 0x000ee20000201400 */
[----:B-1----:R-:W-:Y:S01]  /*6060*/  FFMA.FTZ R24, R24, -UR32, R69 ;  /* 0x8000002018187c23 */ /* 0x002fe20008010045 */
[----:B------:R-:W-:-:S02]  /*6070*/  FSEL R194, R17, -INF , !P5 ;  /* 0xff80000011c27808 */ /* 0x000fc40006800000 */
[----:B------:R-:W-:Y:S02]  /*6080*/  FSEL R192, R71, -INF , !P2 ;  /* 0xff80000047c07808 */ /* 0x000fe40005000000 */
[----:B------:R-:W-:Y:S02]  /*6090*/  FSEL R187, R24, -INF , !P4 ;  /* 0xff80000018bb7808 */ /* 0x000fe40006000000 */
[----:B------:R-:W1:Y:S01]  /*60a0*/  I2F R25, R25 ;  /* 0x0000001900197306 */ /* 0x000e620000201400 */
[----:B--2---:R-:W-:Y:S01]  /*60b0*/  FFMA.FTZ R9, R9, -UR32, R28 ;  /* 0x8000002009097c23 */ /* 0x004fe2000801001c */
[-C--:B------:R-:W-:Y:S02]  /*60c0*/  ISETP.GE.AND P5, PT, R18, R246.reuse, PT ;  /* 0x000000f61200720c */ /* 0x080fe40003fa6270 */
[----:B------:R-:W-:Y:S02]  /*60d0*/  ISETP.GE.AND P4, PT, R44, R246, PT ;  /* 0x000000f62c00720c */ /* 0x000fe40003f86270 */
[----:B------:R-:W-:-:S02]  /*60e0*/  FSEL R191, R9, -INF , !P1 ;  /* 0xff80000009bf7808 */ /* 0x000fc40004800000 */
[----:B------:R-:W2:Y:S01]  /*60f0*/  I2F R11, R33 ;  /* 0x00000021000b7306 */ /* 0x000ea20000201400 */
[-C--:B------:R-:W-:Y:S01]  /*6100*/  ISETP.GE.AND P2, PT, R18, R239.reuse, PT ;  /* 0x000000ef1200720c */ /* 0x080fe20003f46270 */
[----:B---3--:R-:W-:Y:S01]  /*6110*/  FFMA.FTZ R26, R26, -UR32, R29 ;  /* 0x800000201a1a7c23 */ /* 0x008fe2000801001d */
[----:B------:R-:W-:Y:S02]  /*6120*/  ISETP.GE.AND P1, PT, R44, R239, PT ;  /* 0x000000ef2c00720c */ /* 0x000fe40003f26270 */
[CC--:B------:R-:W-:Y:S02]  /*6130*/  ISETP.LT.OR P5, PT, R18.reuse, R247.reuse, P5 ;  /* 0x000000f71200720c */ /* 0x0c0fe40002fa1670 */
[-C--:B------:R-:W-:Y:S01]  /*6140*/  ISETP.LT.OR P2, PT, R18, R244.reuse, P2 ;  /* 0x000000f41200720c */ /* 0x080fe20001741670 */
[----:B------:R-:W3:Y:S01]  /*6150*/  I2F R10, R27 ;  /* 0x0000001b000a7306 */ /* 0x000ee20000201400 */
[----:B-1----:R-:W-:Y:S01]  /*6160*/  FFMA.FTZ R25, R25, -UR32, R52 ;  /* 0x8000002019197c23 */ /* 0x002fe20008010034 */
[C---:B------:R-:W-:Y:S01]  /*6170*/  ISETP.LT.OR P4, PT, R44.reuse, R247, P4 ;  /* 0x000000f72c00720c */ /* 0x040fe20002781670 */
[----:B------:R-:W-:Y:S01]  /*6180*/  BAR.SYNC.DEFER_BLOCKING 0x0 ;  /* 0x0000000000007b1d */ /* 0x000fe20000010000 */
[----:B------:R-:W-:-:S02]  /*6190*/  ISETP.LT.OR P1, PT, R44, R244, P1 ;  /* 0x000000f42c00720c */ /* 0x000fc40000f21670 */
[----:B------:R-:W-:Y:S01]  /*61a0*/  FSEL R189, R26, -INF , !P6 ;  /* 0xff8000001abd7808 */ /* 0x000fe20007000000 */
[----:B--2---:R-:W-:Y:S02]  /*61b0*/  FFMA.FTZ R11, R11, -UR32, R54 ;  /* 0x800000200b0b7c23 */ /* 0x004fe40008010036 */
[----:B------:R-:W1:Y:S01]  /*61c0*/  I2F R20, R20 ;  /* 0x0000001400147306 */ /* 0x000e620000201400 */
[----:B------:R-:W-:Y:S02]  /*61d0*/  FSEL R184, R31, -INF , !P3 ;  /* 0xff8000001fb87808 */ /* 0x000fe40005800000 */
[----:B------:R-:W-:Y:S02]  /*61e0*/  FSEL R185, R25, -INF , !P5 ;  /* 0xff80000019b97808 */ /* 0x000fe40006800000 */
[----:B------:R-:W-:Y:S01]  /*61f0*/  FSEL R182, R11, -INF , !P2 ;  /* 0xff8000000bb67808 */ /* 0x000fe20005000000 */
[----:B---3--:R-:W-:-:S05]  /*6200*/  FFMA.FTZ R53, R10, -UR32, R53 ;  /* 0x800000200a357c23 */ /* 0x008fca0008010035 */
[----:B------:R-:W-:Y:S01]  /*6210*/  FSEL R183, R53, -INF , !P4 ;  /* 0xff80000035b77808 */ /* 0x000fe20006000000 */
[----:B-1----:R-:W-:-:S05]  /*6220*/  FFMA.FTZ R55, R20, -UR32, R55 ;  /* 0x8000002014377c23 */ /* 0x002fca0008010037 */
        /* <DEDUP_REMOVED lines=132> */
.L_x_1053:
[----:B------:R-:W-:Y:S05]  /*6a70*/  BSYNC B0 ;  /* 0x0000000000007941 */ /* 0x000fea0003800000 */
.L_x_1052:
[----:B------:R-:W0:Y:S02]  /*6a80*/  LDGDEPBAR ;  /* 0x00000000000079af */ /* 0x000e240000000000 */
.L_x_1051:
[----:B------:R-:W-:Y:S01]  /*6a90*/  FMNMX.FTZ R10, R0, R39, !PT ;  /* 0x00000027000a7209 */ /* 0x000fe20007810000 */
[----:B----4-:R-:W-:Y:S01]  /*6aa0*/  IMAD.WIDE.U32 R20, R196, -0x326172a9, RZ ;  /* 0xcd9e8d57c4147825 */ /* 0x010fe200078e00ff */
[----:B------:R-:W-:Y:S01]  /*6ab0*/  FMNMX.FTZ R7, R37, R36, !PT ;  /* 0x0000002425077209 */ /* 0x000fe20007810000 */
[----:B------:R-:W-:Y:S01]  /*6ac0*/  USHF.L.U32 UR4, UR29, 0x1, URZ ;  /* 0x000000011d047899 */ /* 0x000fe2000800063f */
[----:B------:R-:W-:Y:S01]  /*6ad0*/  FMNMX.FTZ R10, R43, R10, !PT ;  /* 0x0000000a2b0a7209 */ /* 0x000fe20007810000 */
[----:B------:R-:W-:Y:S01]  /*6ae0*/  IMAD.WIDE.U32 R22, R165, -0x2daee0ad, RZ ;  /* 0xd2511f53a5167825 */ /* 0x000fe200078e00ff */
        /* <DEDUP_REMOVED lines=48> */
[----:B------:R-:W-:Y:S01]  /*6df0*/  LOP3.LUT R197, R2, UR24, RZ, 0x3c, !PT ;  /* 0x0000001802c57c12 */ /* 0x000fe2000f8e3cff */
[----:B------:R-:W2:Y:S01]  /*6e00*/  SHFL.BFLY PT, R10, R11, 0x2, 0x1f ;  /* 0x0c401f000b0a7f89 */ /* 0x000ea200000e0000 */
[----:B------:R-:W-:Y:S01]  /*6e10*/  IMAD.U32 R2, RZ, RZ, UR4 ;  /* 0x00000004ff027e24 */ /* 0x000fe2000f8e00ff */
[----:B------:R-:W-:Y:S01]  /*6e20*/  PRMT R252, R6, 0x7054, R6 ;  /* 0x0000705406fc7816 */ /* 0x000fe20000000006 */
[----:B------:R-:W-:Y:S01]  /*6e30*/  UIADD3 UR4, UR4, 0x1, URZ ;  /* 0x0000000104047890 */ /* 0x000fe2000fffe03f */
[----:B-1----:R-:W1:Y:S01]  /*6e40*/  SHFL.BFLY PT, R18, R7, 0x2, 0x1f ;  /* 0x0c401f0007127f89 */ /* 0x002e6200000e0000 */
[----:B------:R-:W-:-:S02]  /*6e50*/  LOP3.LUT R206, R21, R197, RZ, 0x3c, !PT ;  /* 0x000000c515ce7212 */ /* 0x000fc400078e3cff */
[----:B------:R-:W-:Y:S01]  /*6e60*/  LOP3.LUT R2, R23, UR25, R2, 0x96, !PT ;  /* 0x0000001917027c12 */ /* 0x000fe2000f8e9602 */
[----:B------:R-:W-:Y:S02]  /*6e70*/  LDSM.16.MT88.4 R72, [R228+0x14000] ;  /* 0x01400000e448783b */ /* 0x000fe40000004200 */
[----:B------:R-:W-:Y:S02]  /*6e80*/  IMAD.WIDE.U32 R206, R206, -0x2daee0ad, RZ ;  /* 0xd2511f53cece7825 */ /* 0x000fe400078e00ff */
[----:B------:R-:W-:Y:S03]  /*6e90*/  LDSM.16.MT88.4 R104, [R228+0x16000] ;  /* 0x01600000e468783b */ /* 0x000fe60000004200 */
[----:B------:R-:W-:Y:S01]  /*6ea0*/  LOP3.LUT R204, R207, UR37, R22, 0x96, !PT ;  /* 0x00000025cfcc7c12 */ /* 0x000fe2000f8e9616 */
[----:B------:R-:W-:Y:S01]  /*6eb0*/  IMAD.WIDE.U32 R22, R2, -0x326172a9, RZ ;  /* 0xcd9e8d5702167825 */ /* 0x000fe200078e00ff */
[----:B------:R-:W-:Y:S03]  /*6ec0*/  LDSM.16.MT88.4 R88, [R225+0x14000] ;  /* 0x01400000e158783b */ /* 0x000fe60000004200 */
[----:B------:R-:W-:Y:S01]  /*6ed0*/  IMAD.WIDE.U32 R204, R204, -0x326172a9, RZ ;  /* 0xcd9e8d57cccc7825 */ /* 0x000fe200078e00ff */
[----:B------:R-:W-:Y:S01]  /*6ee0*/  LDSM.16.MT88.4 R56, [R225+0x12000] ;  /* 0x01200000e138783b */ /* 0x000fe20000004200 */
[----:B--2---:R-:W-:-:S03]  /*6ef0*/  FMNMX.FTZ R10, R11, R10, !PT ;  /* 0x0000000a0b0a7209 */ /* 0x004fc60007810000 */
[----:B------:R-:W-:Y:S01]  /*6f00*/  LDSM.16.MT88.4 R96, [R224+0x14000] ;  /* 0x01400000e060783b */ /* 0x000fe20000004200 */
[----:B------:R-:W-:Y:S02]  /*6f10*/  LOP3.LUT R22, R205, UR7, R22, 0x96, !PT ;  /* 0x00000007cd167c12 */ /* 0x000fe4000f8e9616 */
[----:B-1----:R-:W-:Y:S01]  /*6f20*/  FMNMX.FTZ R18, R7, R18, !PT ;  /* 0x0000001207127209 */ /* 0x002fe20007810000 */
[----:B------:R-:W1:Y:S01]  /*6f30*/  SHFL.BFLY PT, R9, R10, 0x1, 0x1f ;  /* 0x0c201f000a097f89 */ /* 0x000e6200000e0000 */
[----:B------:R-:W-:Y:S01]  /*6f40*/  LOP3.LUT R7, R23, UR38, R20, 0x96, !PT ;  /* 0x0000002617077c12 */ /* 0x000fe2000f8e9614 */
[----:B------:R-:W-:Y:S02]  /*6f50*/  IMAD.WIDE.U32 R22, R22, -0x2daee0ad, RZ ;  /* 0xd2511f5316167825 */ /* 0x000fe400078e00ff */
[----:B------:R-:W-:Y:S02]  /*6f60*/  LDSM.16.MT88.4 R148, [R226+0x10000] ;  /* 0x01000000e294783b */ /* 0x000fe40000004200 */
[----:B------:R-:W-:-:S02]  /*6f70*/  IMAD.WIDE.U32 R20, R7, -0x2daee0ad, RZ ;  /* 0xd2511f5307147825 */ /* 0x000fc400078e00ff */
[----:B------:R-:W2:Y:S03]  /*6f80*/  SHFL.BFLY PT, R7, R18, 0x1, 0x1f ;  /* 0x0c201f0012077f89 */ /* 0x000ea600000e0000 */
[----:B------:R-:W-:Y:S01]  /*6f90*/  LOP3.LUT R20, R23, UR34, R20, 0x96, !PT ;  /* 0x0000002217147c12 */ /* 0x000fe2000f8e9614 */
[----:B------:R-:W-:Y:S04]  /*6fa0*/  LDSM.16.MT88.4 R32, [R224+0x16000] ;  /* 0x01600000e020783b */ /* 0x000fe80000004200 */
[----:B------:R-:W-:Y:S04]  /*6fb0*/  LDSM.16.MT88.4 R156, [R228+0x10000] ;  /* 0x01000000e49c783b */ /* 0x000fe80000004200 */
[----:B------:R-:W-:Y:S01]  /*6fc0*/  LDSM.16.MT88.4 R120, [R225+0x16000] ;  /* 0x01600000e178783b */ /* 0x000fe20000004200 */
[----:B-1----:R-:W-:-:S03]  /*6fd0*/  FMNMX.FTZ R2, R10, R9, !PT ;  /* 0x000000090a027209 */ /* 0x002fc60007810000 */
[----:B------:R-:W-:Y:S01]  /*6fe0*/  LDSM.16.MT88.4 R28, [R228+0x10800] ;  /* 0x01080000e41c783b */ /* 0x000fe20000004200 */
[----:B------:R-:W-:Y:S01]  /*6ff0*/  LOP3.LUT R9, R21, UR36, R206, 0x96, !PT ;  /* 0x0000002415097c12 */ /* 0x000fe2000f8e96ce */
[----:B------:R-:W-:Y:S01]  /*7000*/  IMAD.WIDE.U32 R20, R20, -0x326172a9, RZ ;  /* 0xcd9e8d5714147825 */ /* 0x000fe200078e00ff */
[----:B------:R-:W-:-:S03]  /*7010*/  FSETP.NEU.FTZ.AND P1, PT, R2, -INF , PT ;  /* 0xff8000000200780b */ /* 0x000fc60003f3d000 */
[----:B------:R-:W-:Y:S02]  /*7020*/  FMUL.FTZ R188, R2, c[0x0][0x23c] ;  /* 0x00008f0002bc7a20 */ /* 0x000fe40000410000 */
[----:B------:R-:W-:-:S03]  /*7030*/  IMAD.WIDE.U32 R10, R9, -0x326172a9, RZ ;  /* 0xcd9e8d57090a7825 */ /* 0x000fc600078e00ff */
[----:B------:R-:W-:Y:S02]  /*7040*/  FSEL R188, R188, RZ, P1 ;  /* 0x000000ffbcbc7208 */ /* 0x000fe40000800000 */
[----:B------:R-:W-:-:S03]  /*7050*/  LOP3.LUT R10, R21, UR33, R10, 0x96, !PT ;  /* 0x00000021150a7c12 */ /* 0x000fc6000f8e960a */
[----:B------:R-:W-:Y:S01]  /*7060*/  FFMA.FTZ R177, R0, c[0x0][0x23c], -R188 ;  /* 0x00008f0000b17a23 */ /* 0x000fe200000108bc */
[----:B------:R-:W-:Y:S01]  /*7070*/  LOP3.LUT R0, R11, UR35, R204, 0x96, !PT ;  /* 0x000000230b007c12 */ /* 0x000fe2000f8e96cc */
[----:B------:R-:W-:-:S04]  /*7080*/  IMAD.WIDE.U32 R10, R10, -0x2daee0ad, RZ ;  /* 0xd2511f530a0a7825 */ /* 0x000fc800078e00ff */
[----:B------:R-:W-:Y:S01]  /*7090*/  IMAD.WIDE.U32 R24, R0, -0x2daee0ad, RZ ;  /* 0xd2511f5300187825 */ /* 0x000fe200078e00ff */
[----:B--2---:R-:W-:Y:S01]  /*70a0*/  FMNMX.FTZ R0, R18, R7, !PT ;  /* 0x0000000712007209 */ /* 0x004fe20007810000 */
[----:B------:R-:W-:Y:S02]  /*70b0*/  MUFU.EX2 R177, R177 ;  /* 0x000000b100b17308 */ /* 0x000fe40000000800 */
[----:B------:R-:W-:Y:S01]  /*70c0*/  FFMA.FTZ R175, R43, c[0x0][0x23c], -R188 ;  /* 0x00008f002baf7a23 */ /* 0x000fe200000108bc */
[C---:B------:R-:W-:Y:S01]  /*70d0*/  FSETP.NEU.FTZ.AND P1, PT, R0.reuse, -INF , PT ;  /* 0xff8000000000780b */ /* 0x040fe20003f3d000 */
[----:B------:R-:W-:Y:S01]  /*70e0*/  FMUL.FTZ R181, R0, c[0x0][0x23c] ;  /* 0x00008f0000b57a20 */ /* 0x000fe20000410000 */
[----:B------:R-:W-:Y:S01]  /*70f0*/  LOP3.LUT R7, R11, UR19, R24, 0x96, !PT ;  /* 0x000000130b077c12 */ /* 0x000fe2000f8e9618 */
[----:B------:R-:W-:Y:S01]  /*7100*/  FFMA.FTZ R170, R41, c[0x0][0x23c], -R188 ;  /* 0x00008f0029aa7a23 */ /* 0x000fe200000108bc */
[----:B------:R-:W-:Y:S01]  /*7110*/  LOP3.LUT R18, R25, UR31, R22, 0x96, !PT ;  /* 0x0000001f19127c12 */ /* 0x000fe2000f8e9616 */
[----:B------:R-:W-:Y:S01]  /*7120*/  FFMA.FTZ R176, R39, c[0x0][0x23c], -R188 ;  /* 0x00008f0027b07a23 */ /* 0x000fe200000108bc */
[----:B------:R-:W-:Y:S01]  /*7130*/  FSEL R181, R181, RZ, P1 ;  /* 0x000000ffb5b57208 */ /* 0x000fe20000800000 */
[----:B------:R-:W-:Y:S01]  /*7140*/  IMAD.WIDE.U32 R22, R7, -0x326172a9, RZ ;  /* 0xcd9e8d5707167825 */ /* 0x000fe200078e00ff */
[----:B------:R-:W-:Y:S03]  /*7150*/  MUFU.EX2 R175, R175 ;  /* 0x000000af00af7308 */ /* 0x000fe60000000800 */
[--C-:B------:R-:W-:Y:S01]  /*7160*/  FFMA.FTZ R178, R40, c[0x0][0x23c], -R181.reuse ;  /* 0x00008f0028b27a23 */ /* 0x100fe200000108b5 */
[----:B------:R-:W-:Y:S01]  /*7170*/  SHF.R.U32.HI R7, RZ, 0x10, R22 ;  /* 0x00000010ff077819 */ /* 0x000fe20000011616 */
[--C-:B------:R-:W-:Y:S01]  /*7180*/  FFMA.FTZ R171, R38, c[0x0][0x23c], -R181.reuse ;  /* 0x00008f0026ab7a23 */ /* 0x100fe200000108b5 */
[----:B------:R-:W-:Y:S01]  /*7190*/  LOP3.LUT R24, R22, 0xffff, RZ, 0xc0, !PT ;  /* 0x0000ffff16187812 */ /* 0x000fe200078ec0ff */
[----:B------:R-:W-:Y:S01]  /*71a0*/  IMAD.WIDE.U32 R18, R18, -0x326172a9, RZ ;  /* 0xcd9e8d5712127825 */ /* 0x000fe200078e00ff */
[----:B------:R-:W-:Y:S01]  /*71b0*/  MUFU.EX2 R170, R170 ;  /* 0x000000aa00aa7308 */ /* 0x000fe20000000800 */
[----:B------:R-:W-:Y:S01]  /*71c0*/  LOP3.LUT R9, R22, 0xff, RZ, 0xc0, !PT ;  /* 0x000000ff16097812 */ /* 0x000fe200078ec0ff */
[----:B------:R-:W1:Y:S01]  /*71d0*/  LDSM.16.MT88.4 R40, [R228+0x12000] ;  /* 0x01200000e428783b */ /* 0x000e620000004200 */
[--C-:B------:R-:W-:Y:S01]  /*71e0*/  FFMA.FTZ R174, R37, c[0x0][0x23c], -R181.reuse ;  /* 0x00008f0025ae7a23 */ /* 0x100fe200000108b5 */
[----:B------:R-:W-:Y:S01]  /*71f0*/  LOP3.LUT R11, R23, UR39, R18, 0x96, !PT ;  /* 0x00000027170b7c12 */ /* 0x000fe2000f8e9612 */
[--C-:B------:R-:W-:Y:S01]  /*7200*/  FFMA.FTZ R179, R36, c[0x0][0x23c], -R181.reuse ;  /* 0x00008f0024b37a23 */ /* 0x100fe200000108b5 */
[----:B------:R-:W-:Y:S01]  /*7210*/  SHF.R.U32.HI R22, RZ, 0x18, R22 ;  /* 0x00000018ff167819 */ /* 0x000fe20000011616 */
[--C-:B------:R-:W-:Y:S01]  /*7220*/  FFMA.FTZ R169, R77, c[0x0][0x23c], -R188.reuse ;  /* 0x00008f004da97a23 */ /* 0x100fe200000108bc */
[----:B------:R-:W-:Y:S01]  /*7230*/  MUFU.EX2 R178, R178 ;  /* 0x000000b200b27308 */ /* 0x000fe20000000800 */
[----:B------:R-:W-:Y:S01]  /*7240*/  LOP3.LUT R7, R7, 0xff, RZ, 0xc0, !PT ;  /* 0x000000ff07077812 */ /* 0x000fe200078ec0ff */
[--C-:B------:R-:W-:Y:S01]  /*7250*/  FFMA.FTZ R164, R15, c[0x0][0x23c], -R188.reuse ;  /* 0x00008f000fa47a23 */ /* 0x100fe200000108bc */
[----:B------:R-:W-:Y:S01]  /*7260*/  LOP3.LUT R6, R11, 0xffff, RZ, 0xc0, !PT ;  /* 0x0000ffff0b067812 */ /* 0x000fe200078ec0ff */
[----:B------:R-:W-:Y:S01]  /*7270*/  FFMA.FTZ R166, R16, c[0x0][0x23c], -R181 ;  /* 0x00008f0010a67a23 */ /* 0x000fe200000108b5 */
[----:B------:R-:W-:Y:S01]  /*7280*/  SHF.R.U32.HI R129, RZ, 0x10, R11 ;  /* 0x00000010ff817819 */ /* 0x000fe2000001160b */
[----:B------:R-:W-:Y:S01]  /*7290*/  FFMA.FTZ R168, R13, c[0x0][0x23c], -R188 ;  /* 0x00008f000da87a23 */ /* 0x000fe200000108bc */
[----:B------:R-:W-:Y:S01]  /*72a0*/  SHF.R.U32.HI R24, RZ, 0x8, R24 ;  /* 0x00000008ff187819 */ /* 0x000fe20000011618 */
[----:B------:R-:W2:Y:S01]  /*72b0*/  MUFU.EX2 R171, R171 ;  /* 0x000000ab00ab7308 */ /* 0x000ea20000000800 */
[----:B------:R-:W-:Y:S01]  /*72c0*/  PRMT R7, R7, 0x5410, R22 ;  /* 0x0000541007077816 */ /* 0x000fe20000000016 */
[--C-:B------:R-:W-:Y:S01]  /*72d0*/  FFMA.FTZ R172, R14, c[0x0][0x23c], -R181.reuse ;  /* 0x00008f000eac7a23 */ /* 0x100fe200000108b5 */
[----:B------:R-:W-:Y:S01]  /*72e0*/  LOP3.LUT R3, R11, 0xff, RZ, 0xc0, !PT ;  /* 0x000000ff0b037812 */ /* 0x000fe200078ec0ff */
[----:B------:R-:W-:Y:S01]  /*72f0*/  FFMA.FTZ R167, R12, c[0x0][0x23c], -R181 ;  /* 0x00008f000ca77a23 */ /* 0x000fe200000108b5 */
[----:B------:R-:W-:Y:S01]  /*7300*/  SHF.R.U32.HI R6, RZ, 0x8, R6 ;  /* 0x00000008ff067819 */ /* 0x000fe20000011606 */
[--C-:B------:R-:W-:Y:S01]  /*7310*/  HSET2.LE.AND R7, R7, R252.reuse, PT ;  /* 0x000000fc07077233 */ /* 0x100fe20003803000 */
[----:B------:R-:W-:Y:S01]  /*7320*/  SHF.R.U32.HI R4, RZ, 0x18, R11 ;  /* 0x00000018ff047819 */ /* 0x000fe2000001160b */
[----:B------:R-:W-:Y:S01]  /*7330*/  MUFU.EX2 R174, R174 ;  /* 0x000000ae00ae7308 */ /* 0x000fe20000000800 */
[----:B------:R-:W-:Y:S01]  /*7340*/  LOP3.LUT R129, R129, 0xff, RZ, 0xc0, !PT ;  /* 0x000000ff81817812 */ /* 0x000fe200078ec0ff */
[----:B------:R-:W3:Y:S01]  /*7350*/  LDSM.16.MT88.4 R12, [R226+0x12800] ;  /* 0x01280000e20c783b */ /* 0x000ee20000004200 */
[----:B------:R-:W-:Y:S01]  /*7360*/  LOP3.LUT R18, R19, UR20, R20, 0x96, !PT ;  /* 0x0000001413127c12 */ /* 0x000fe2000f8e9614 */
[----:B------:R-:W-:Y:S01]  /*7370*/  FFMA.FTZ R173, R79, c[0x0][0x23c], -R188 ;  /* 0x00008f004fad7a23 */ /* 0x000fe200000108bc */
[----:B------:R-:W-:Y:S01]  /*7380*/  PRMT R9, R9, 0x5410, R24 ;  /* 0x0000541009097816 */ /* 0x000fe20000000018 */
[----:B------:R-:W-:Y:S01]  /*7390*/  LDSM.16.MT88.4 R20, [R225+0x10800] ;  /* 0x01080000e114783b */ /* 0x000fe20000004200 */
[----:B------:R-:W-:Y:S01]  /*73a0*/  PRMT R3, R3, 0x5410, R6 ;  /* 0x0000541003037816 */ /* 0x000fe20000000006 */
[----:B------:R-:W4:Y:S01]  /*73b0*/  MUFU.EX2 R179, R179 ;  /* 0x000000b300b37308 */ /* 0x000f220000000800 */
[----:B------:R-:W-:Y:S01]  /*73c0*/  PRMT R129, R129, 0x5410, R4 ;  /* 0x0000541081817816 */ /* 0x000fe20000000004 */
[----:B------:R-:W-:Y:S01]  /*73d0*/  IMAD.WIDE.U32 R18, R18, -0x2daee0ad, RZ ;  /* 0xd2511f5312127825 */ /* 0x000fe200078e00ff */
[----:B--2---:R-:W-:Y:S01]  /*73e0*/  F2FP.BF16.PACK_AB R6, R171, R178 ;  /* 0x000000b2ab06723e */ /* 0x004fe200000010ff */
[--C-:B------:R-:W-:Y:S01]  /*73f0*/  HSET2.LE.AND R130, R9, R252.reuse, PT ;  /* 0x000000fc09827233 */ /* 0x100fe20003803000 */
[----:B------:R-:W-:Y:S01]  /*7400*/  F2FP.BF16.PACK_AB R5, R170, R175 ;  /* 0x000000afaa05723e */ /* 0x000fe200000010ff */
[--C-:B------:R-:W-:Y:S01]  /*7410*/  HSET2.LE.AND R129, R129, R252.reuse, PT ;  /* 0x000000fc81817233 */ /* 0x100fe20003803000 */
[----:B------:R-:W-:Y:S01]  /*7420*/  LOP3.LUT R131, R7, R6, RZ, 0xc0, !PT ;  /* 0x0000000607837212 */ /* 0x000fe200078ec0ff */
[----:B------:R-:W2:Y:S01]  /*7430*/  MUFU.EX2 R176, R176 ;  /* 0x000000b000b07308 */ /* 0x000ea20000000800 */
[----:B------:R-:W-:Y:S01]  /*7440*/  LOP3.LUT R6, R18, 0xffff, RZ, 0xc0, !PT ;  /* 0x0000ffff12067812 */ /* 0x000fe200078ec0ff */
[--C-:B------:R-:W-:Y:S01]  /*7450*/  HSET2.LE.AND R128, R3, R252.reuse, PT ;  /* 0x000000fc03807233 */ /* 0x100fe20003803000 */
[----:B------:R-:W-:Y:S01]  /*7460*/  SHF.R.U32.HI R7, RZ, 0x10, R18 ;  /* 0x00000010ff077819 */ /* 0x000fe20000011612 */
[----:B------:R-:W-:Y:S01]  /*7470*/  LDSM.16.MT88.4 R24, [R226+0x10800] ;  /* 0x01080000e218783b */ /* 0x000fe20000004200 */
[----:B------:R-:W-:Y:S01]  /*7480*/  LOP3.LUT R130, R130, R5, RZ, 0xc0, !PT ;  /* 0x0000000582827212 */ /* 0x000fe200078ec0ff */
[--C-:B------:R-:W-:Y:S01]  /*7490*/  FFMA.FTZ R190, R190, c[0x0][0x23c], -R181.reuse ;  /* 0x00008f00bebe7a23 */ /* 0x100fe200000108b5 */
[----:B------:R-:W-:Y:S01]  /*74a0*/  LOP3.LUT R5, R18, 0xff, RZ, 0xc0, !PT ;  /* 0x000000ff12057812 */ /* 0x000fe200078ec0ff */
[----:B------:R-:W-:Y:S01]  /*74b0*/  MUFU.EX2 R169, R169 ;  /* 0x000000a900a97308 */ /* 0x000fe20000000800 */
[----:B----4-:R-:W-:Y:S01]  /*74c0*/  F2FP.BF16.PACK_AB R4, R179, R174 ;  /* 0x000000aeb304723e */ /* 0x010fe200000010ff */
[--C-:B------:R-:W-:Y:S01]  /*74d0*/  FFMA.FTZ R192, R192, c[0x0][0x23c], -R181.reuse ;  /* 0x00008f00c0c07a23 */ /* 0x100fe200000108b5 */
[----:B------:R-:W-:Y:S01]  /*74e0*/  SHF.R.U32.HI R6, RZ, 0x8, R6 ;  /* 0x00000008ff067819 */ /* 0x000fe20000011606 */
[--C-:B------:R-:W-:Y:S01]  /*74f0*/  FFMA.FTZ R191, R191, c[0x0][0x23c], -R188.reuse ;  /* 0x00008f00bfbf7a23 */ /* 0x100fe200000108bc */
[----:B------:R-:W-:Y:S01]  /*7500*/  LOP3.LUT R129, R129, R4, RZ, 0xc0, !PT ;  /* 0x0000000481817212 */ /* 0x000fe200078ec0ff */
[----:B------:R-:W-:Y:S01]  /*7510*/  FFMA.FTZ R185, R185, c[0x0][0x23c], -R188 ;  /* 0x00008f00b9b97a23 */ /* 0x000fe200000108bc */
[----:B------:R-:W-:Y:S01]  /*7520*/  SHF.R.U32.HI R4, RZ, 0x18, R18 ;  /* 0x00000018ff047819 */ /* 0x000fe20000011612 */
[----:B------:R-:W4:Y:S01]  /*7530*/  MUFU.EX2 R164, R164 ;  /* 0x000000a400a47308 */ /* 0x000f220000000800 */
[----:B--2---:R-:W-:Y:S01]  /*7540*/  F2FP.BF16.PACK_AB R3, R176, R177 ;  /* 0x000000b1b003723e */ /* 0x004fe200000010ff */
[--C-:B------:R-:W-:Y:S01]  /*7550*/  FFMA.FTZ R184, R184, c[0x0][0x23c], -R181.reuse ;  /* 0x00008f00b8b87a23 */ /* 0x100fe200000108b5 */
[----:B------:R-:W-:Y:S01]  /*7560*/  LOP3.LUT R7, R7, 0xff, RZ, 0xc0, !PT ;  /* 0x000000ff07077812 */ /* 0x000fe200078ec0ff */
[--C-:B------:R-:W-:Y:S01]  /*7570*/  FFMA.FTZ R182, R182, c[0x0][0x23c], -R181.reuse ;  /* 0x00008f00b6b67a23 */ /* 0x100fe200000108b5 */
[----:B------:R-:W-:Y:S01]  /*7580*/  LOP3.LUT R9, R19, UR6, R10, 0x96, !PT ;  /* 0x0000000613097c12 */ /* 0x000fe2000f8e960a */
[----:B------:R-:W-:Y:S01]  /*7590*/  FADD.FTZ R176, R177, R176 ;  /* 0x000000b0b1b07221 */ /* 0x000fe20000010000 */
[----:B------:R-:W-:Y:S01]  /*75a0*/  PRMT R5, R5, 0x5410, R6 ;  /* 0x0000541005057816 */ /* 0x000fe20000000006 */
[----:B------:R-:W-:Y:S01]  /*75b0*/  MUFU.EX2 R166, R166 ;  /* 0x000000a600a67308 */ /* 0x000fe20000000800 */
[----:B------:R-:W-:Y:S01]  /*75c0*/  LOP3.LUT R128, R128, R3, RZ, 0xc0, !PT ;  /* 0x0000000380807212 */ /* 0x000fe200078ec0ff */
[----:B------:R-:W-:Y:S01]  /*75d0*/  FFMA.FTZ R3, R8, c[0x0][0x23c], -R181 ;  /* 0x00008f0008037a23 */ /* 0x000fe200000108b5 */
[----:B------:R-:W-:Y:S01]  /*75e0*/  PRMT R7, R7, 0x5410, R4 ;  /* 0x0000541007077816 */ /* 0x000fe20000000004 */
[--C-:B------:R-:W-:Y:S01]  /*75f0*/  HSET2.LE.AND R8, R5, R252.reuse, PT ;  /* 0x000000fc05087233 */ /* 0x100fe20003803000 */
[C---:B------:R-:W-:Y:S01]  /*7600*/  LOP3.LUT R6, R9.reuse, 0xffff, RZ, 0xc0, !PT ;  /* 0x0000ffff09067812 */ /* 0x040fe200078ec0ff */
[----:B------:R-:W-:Y:S01]  /*7610*/  LDSM.16.MT88.4 R16, [R224+0x10800] ;  /* 0x01080000e010783b */ /* 0x000fe20000004200 */
[--C-:B------:R-:W-:Y:S01]  /*7620*/  SHF.R.U32.HI R4, RZ, 0x10, R9.reuse ;  /* 0x00000010ff047819 */ /* 0x100fe20000011609 */
[----:B------:R-:W2:Y:S01]  /*7630*/  MUFU.EX2 R3, R3 ;  /* 0x0000000300037308 */ /* 0x000ea20000000800 */
[----:B------:R-:W-:Y:S01]  /*7640*/  LOP3.LUT R109, R9, 0xff, RZ, 0xc0, !PT ;  /* 0x000000ff096d7812 */ /* 0x000fe200078ec0ff */
[C---:B------:R-:W-:Y:S01]  /*7650*/  HMMA.16816.F32.BF16 R44, R128.reuse, R48, RZ ;  /* 0x00000030802c723c */ /* 0x040fe200000418ff */
[----:B------:R-:W-:Y:S01]  /*7660*/  SHF.R.U32.HI R9, RZ, 0x18, R9 ;  /* 0x00000018ff097819 */ /* 0x000fe20000011609 */
[--C-:B------:R-:W-:Y:S01]  /*7670*/  HSET2.LE.AND R7, R7, R252.reuse, PT ;  /* 0x000000fc07077233 */ /* 0x100fe20003803000 */
[----:B------:R-:W-:Y:S01]  /*7680*/  SHF.R.U32.HI R6, RZ, 0x8, R6 ;  /* 0x00000008ff067819 */ /* 0x000fe20000011606 */
[----:B------:R-:W-:Y:S01]  /*7690*/  FADD.FTZ R179, R174, R179 ;  /* 0x000000b3aeb37221 */ /* 0x000fe20000010000 */
[----:B----4-:R-:W-:Y:S01]  /*76a0*/  F2FP.BF16.PACK_AB R11, R164, R169 ;  /* 0x000000a9a40b723e */ /* 0x010fe200000010ff */
[----:B------:R-:W-:Y:S01]  /*76b0*/  MUFU.EX2 R173, R173 ;  /* 0x000000ad00ad7308 */ /* 0x000fe20000000800 */
[----:B------:R-:W-:Y:S01]  /*76c0*/  LOP3.LUT R4, R4, 0xff, RZ, 0xc0, !PT ;  /* 0x000000ff04047812 */ /* 0x000fe200078ec0ff */
[C---:B------:R-:W-:Y:S01]  /*76d0*/  HMMA.16816.F32.BF16 R48, R128.reuse, R50, RZ ;  /* 0x000000328030723c */ /* 0x040fe200000418ff */
[----:B------:R-:W-:Y:S01]  /*76e0*/  PRMT R109, R109, 0x5410, R6 ;  /* 0x000054106d6d7816 */ /* 0x000fe20000000006 */
[----:B------:R-:W-:Y:S01]  /*76f0*/  FADD.FTZ R175, R175, R176 ;  /* 0x000000b0afaf7221 */ /* 0x000fe20000010000 */
[----:B------:R-:W-:Y:S01]  /*7700*/  PRMT R5, R4, 0x5410, R9 ;  /* 0x0000541004057816 */ /* 0x000fe20000000009 */
[----:B------:R-:W-:Y:S01]  /*7710*/  FADD.FTZ R178, R178, R179 ;  /* 0x000000b3b2b27221 */ /* 0x000fe20000010000 */
[----:B------:R-:W-:Y:S01]  /*7720*/  LOP3.LUT R6, R8, R11, RZ, 0xc0, !PT ;  /* 0x0000000b08067212 */ /* 0x000fe200078ec0ff */
[----:B------:R-:W4:Y:S01]  /*7730*/  MUFU.EX2 R168, R168 ;  /* 0x000000a800a87308 */ /* 0x000f220000000800 */
[----:B------:R-:W5:Y:S01]  /*7740*/  LDSM.16.MT88.4 R8, [R228+0x12800] ;  /* 0x01280000e408783b */ /* 0x000f620000004200 */
[----:B--2---:R-:W-:Y:S01]  /*7750*/  F2FP.BF16.PACK_AB R4, R3, R166 ;  /* 0x000000a60304723e */ /* 0x004fe200000010ff */
[----:B-1----:R-:W-:Y:S01]  /*7760*/  HMMA.16816.F32.BF16 R36, R128, R40, RZ ;  /* 0x000000288024723c */ /* 0x002fe200000418ff */
[--C-:B------:R-:W-:Y:S01]  /*7770*/  HSET2.LE.AND R5, R5, R252.reuse, PT ;  /* 0x000000fc05057233 */ /* 0x100fe20003803000 */
[----:B------:R-:W-:Y:S01]  /*7780*/  FADD.FTZ R170, R170, R175 ;  /* 0x000000afaaaa7221 */ /* 0x000fe20000010000 */
[----:B------:R-:W-:Y:S01]  /*7790*/  LOP3.LUT R7, R7, R4, RZ, 0xc0, !PT ;  /* 0x0000000407077212 */ /* 0x000fe200078ec0ff */
[----:B------:R-:W-:Y:S01]  /*77a0*/  HSET2.LE.AND R4, R109, R252, PT ;  /* 0x000000fc6d047233 */ /* 0x000fe20003803000 */
[----:B------:R-:W-:Y:S01]  /*77b0*/  MUFU.EX2 R172, R172 ;  /* 0x000000ac00ac7308 */ /* 0x000fe20000000800 */
[----:B------:R-:W-:-:S02]  /*77c0*/  FADD.FTZ R171, R171, R178 ;  /* 0x000000b2abab7221 */ /* 0x000fc40000010000 */
[C---:B------:R-:W-:Y:S05]  /*77d0*/  HMMA.16816.F32.BF16 R40, R128.reuse, R42, RZ ;  /* 0x0000002a8028723c */ /* 0x040fea00000418ff */
[----:B------:R-:W1:Y:S01]  /*77e0*/  MUFU.EX2 R167, R167 ;  /* 0x000000a700a77308 */ /* 0x000e620000000800 */
[----:B----4-:R-:W-:Y:S01]  /*77f0*/  F2FP.BF16.PACK_AB R109, R168, R173 ;  /* 0x000000ada86d723e */ /* 0x010fe200000010ff */
[----:B------:R-:W-:Y:S01]  /*7800*/  FADD.FTZ R173, R173, R170 ;  /* 0x000000aaadad7221 */ /* 0x000fe20000010000 */
[----:B------:R-:W-:Y:S02]  /*7810*/  HMMA.16816.F32.BF16 R136, R128, R132, RZ ;  /* 0x000000848088723c */ /* 0x000fe400000418ff */
[----:B------:R-:W-:Y:S01]  /*7820*/  LOP3.LUT R4, R4, R109, RZ, 0xc0, !PT ;  /* 0x0000006d04047212 */ /* 0x000fe200078ec0ff */
[----:B------:R-:W-:-:S02]  /*7830*/  FADD.FTZ R168, R168, R173 ;  /* 0x000000ada8a87221 */ /* 0x000fc40000010000 */
[----:B------:R-:W-:Y:S02]  /*7840*/  MUFU.EX2 R190, R190 ;  /* 0x000000be00be7308 */ /* 0x000fe40000000800 */
[----:B------:R-:W-:Y:S01]  /*7850*/  FADD.FTZ R169, R169, R168 ;  /* 0x000000a8a9a97221 */ /* 0x000fe20000010000 */
[C---:B------:R-:W-:Y:S03]  /*7860*/  HMMA.16816.F32.BF16 R108, R128.reuse, R112, RZ ;  /* 0x00000070806c723c */ /* 0x040fe600000418ff */
[----:B------:R-:W-:Y:S02]  /*7870*/  FADD.FTZ R169, R164, R169 ;  /* 0x000000a9a4a97221 */ /* 0x000fe40000010000 */
[----:B------:R-:W-:Y:S02]  /*7880*/  MUFU.EX2 R192, R192 ;  /* 0x000000c000c07308 */ /* 0x000fe40000000800 */
[----:B-1----:R-:W-:Y:S01]  /*7890*/  F2FP.BF16.PACK_AB R112, R167, R172 ;  /* 0x000000aca770723e */ /* 0x002fe200000010ff */
[----:B------:R-:W-:Y:S01]  /*78a0*/  HMMA.16816.F32.BF16 R132, R128, R134, RZ ;  /* 0x000000868084723c */ /* 0x000fe200000418ff */
[----:B------:R-:W-:-:S02]  /*78b0*/  FADD.FTZ R172, R172, R171 ;  /* 0x000000abacac7221 */ /* 0x000fc40000010000 */
[----:B------:R-:W-:Y:S02]  /*78c0*/  LOP3.LUT R5, R5, R112, RZ, 0xc0, !PT ;  /* 0x0000007005057212 */ /* 0x000fe400078ec0ff */
[----:B------:R-:W-:Y:S01]  /*78d0*/  MUFU.EX2 R191, R191 ;  /* 0x000000bf00bf7308 */ /* 0x000fe20000000800 */
[----:B------:R-:W-:Y:S02]  /*78e0*/  FADD.FTZ R167, R167, R172 ;  /* 0x000000aca7a77221 */ /* 0x000fe40000010000 */
[----:B------:R-:W-:Y:S02]  /*78f0*/  HMMA.16816.F32.BF16 R76, R128, R80, RZ ;  /* 0x00000050804c723c */ /* 0x000fe400000418ff */
[----:B------:R-:W-:-:S03]  /*7900*/  FADD.FTZ R166, R166, R167 ;  /* 0x000000a7a6a67221 */ /* 0x000fc60000010000 */
[----:B------:R-:W-:Y:S01]  /*7910*/  MUFU.EX2 R185, R185 ;  /* 0x000000b900b97308 */ /* 0x000fe20000000800 */
[----:B------:R-:W-:Y:S02]  /*7920*/  FADD.FTZ R166, R3, R166 ;  /* 0x000000a603a67221 */ /* 0x000fe40000010000 */
[C---:B---3--:R-:W-:Y:S05]  /*7930*/  HMMA.16816.F32.BF16 R44, R4.reuse, R12, R44 ;  /* 0x0000000c042c723c */ /* 0x048fea000004182c */
[----:B------:R-:W-:Y:S03]  /*7940*/  MUFU.EX2 R184, R184 ;  /* 0x000000b800b87308 */ /* 0x000fe60000000800 */
[C---:B------:R-:W-:Y:S01]  /*7950*/  HMMA.16816.F32.BF16 R48, R4.reuse, R14, R48 ;  /* 0x0000000e0430723c */ /* 0x040fe20000041830 */
[----:B------:R-:W1:Y:S04]  /*7960*/  LDSM.16.MT88.4 R12, [R226+0x14800] ;  /* 0x01480000e20c783b */ /* 0x000e680000004200 */
[----:B------:R-:W-:Y:S03]  /*7970*/  MUFU.EX2 R182, R182 ;  /* 0x000000b600b67308 */ /* 0x000fe60000000800 */
[C---:B-----5:R-:W-:Y:S08]  /*7980*/  HMMA.16816.F32.BF16 R36, R4.reuse, R8, R36 ;  /* 0x000000080424723c */ /* 0x060ff00000041824 */
[C---:B------:R-:W-:Y:S01]  /*7990*/  HMMA.16816.F32.BF16 R40, R4.reuse, R10, R40 ;  /* 0x0000000a0428723c */ /* 0x040fe20000041828 */
[----:B------:R-:W2:Y:S07]  /*79a0*/  LDSM.16.MT88.4 R8, [R224+0x12800] ;  /* 0x01280000e008783b */ /* 0x000eae0000004200 */
[C---:B------:R-:W-:Y:S08]  /*79b0*/  HMMA.16816.F32.BF16 R136, R4.reuse, R16, R136 ;  /* 0x000000100488723c */ /* 0x040ff00000041888 */
[----:B------:R-:W-:Y:S01]  /*79c0*/  HMMA.16816.F32.BF16 R132, R4, R18, R132 ;  /* 0x000000120484723c */ /* 0x000fe20000041884 */
[----:B------:R-:W3:Y:S07]  /*79d0*/  LDSM.16.MT88.4 R16, [R228+0x14800] ;  /* 0x01480000e410783b */ /* 0x000eee0000004200 */
[C---:B------:R-:W-:Y:S08]  /*79e0*/  HMMA.16816.F32.BF16 R80, R128.reuse, R82, RZ ;  /* 0x000000528050723c */ /* 0x040ff000000418ff */
[C---:B------:R-:W-:Y:S08]  /*79f0*/  HMMA.16816.F32.BF16 R60, R128.reuse, R64, RZ ;  /* 0x00000040803c723c */ /* 0x040ff000000418ff */
[C---:B------:R-:W-:Y:S08]  /*7a00*/  HMMA.16816.F32.BF16 R64, R128.reuse, R66, RZ ;  /* 0x000000428040723c */ /* 0x040ff000000418ff */
[C---:B------:R-:W-:Y:S08]  /*7a10*/  HMMA.16816.F32.BF16 R144, R128.reuse, R140, RZ ;  /* 0x0000008c8090723c */ /* 0x040ff000000418ff */
[C---:B------:R-:W-:Y:S08]  /*7a20*/  HMMA.16816.F32.BF16 R140, R128.reuse, R142, RZ ;  /* 0x0000008e808c723c */ /* 0x040ff000000418ff */
[C---:B------:R-:W-:Y:S08]  /*7a30*/  HMMA.16816.F32.BF16 R68, R128.reuse, R72, RZ ;  /* 0x000000488044723c */ /* 0x040ff000000418ff */
[----:B------:R-:W-:Y:S08]  /*7a40*/  HMMA.16816.F32.BF16 R72, R128, R74, RZ ;  /* 0x0000004a8048723c */ /* 0x000ff000000418ff */
        /* <DEDUP_REMOVED lines=21> */
[----:B------:R-:W-:Y:S01]  /*7ba0*/  IMAD.WIDE.U32 R32, R165, -0x2daee0ad, RZ ;  /* 0xd2511f53a5207825 */ /* 0x000fe200078e00ff */
[C---:B-1----:R-:W-:Y:S07]  /*7bb0*/  HMMA.16816.F32.BF16 R100, R4.reuse, R12, R100 ;  /* 0x0000000c0464723c */ /* 0x042fee0000041864 */
[----:B------:R-:W-:Y:S01]  /*7bc0*/  IMAD.U32 R12, RZ, RZ, UR4 ;  /* 0x00000004ff0c7e24 */ /* 0x000fe2000f8e00ff */
[----:B--2---:R-:W-:Y:S04]  /*7bd0*/  HMMA.16816.F32.BF16 R84, R4, R8, R84 ;  /* 0x000000080454723c */ /* 0x004fe80000041854 */
[----:B------:R-:W-:Y:S01]  /*7be0*/  LOP3.LUT R12, R33, UR25, R12, 0x96, !PT ;  /* 0x00000019210c7c12 */ /* 0x000fe2000f8e960c */
[----:B------:R-:W-:-:S03]  /*7bf0*/  IMAD.WIDE.U32 R32, R196, -0x326172a9, RZ ;  /* 0xcd9e8d57c4207825 */ /* 0x000fc600078e00ff */
[C---:B------:R-:W-:Y:S01]  /*7c00*/  HMMA.16816.F32.BF16 R88, R4.reuse, R10, R88 ;  /* 0x0000000a0458723c */ /* 0x040fe20000041858 */
[----:B------:R-:W1:Y:S01]  /*7c10*/  LDSM.16.MT88.4 R8, [R226+0x16800] ;  /* 0x01680000e208783b */ /* 0x000e620000004200 */
[--C-:B------:R-:W-:Y:S02]  /*7c20*/  FFMA.FTZ R33, R193, c[0x0][0x23c], -R188.reuse ;  /* 0x00008f00c1217a23 */ /* 0x100fe400000108bc */
[----:B------:R-:W-:Y:S02]  /*7c30*/  FFMA.FTZ R193, R194, c[0x0][0x23c], -R181 ;  /* 0x00008f00c2c17a23 */ /* 0x000fe400000108b5 */
[----:B------:R-:W-:Y:S02]  /*7c40*/  FFMA.FTZ R194, R189, c[0x0][0x23c], -R188 ;  /* 0x00008f00bdc27a23 */ /* 0x000fe400000108bc */
[----:B----4-:R-:W-:Y:S01]  /*7c50*/  HMMA.16816.F32.BF16 R52, R4, R20, R52 ;  /* 0x000000140434723c */ /* 0x010fe20000041834 */
[----:B------:R-:W-:Y:S06]  /*7c60*/  MUFU.EX2 R33, R33 ;  /* 0x0000002100217308 */ /* 0x000fec0000000800 */
[----:B------:R-:W-:Y:S01]  /*7c70*/  IMAD.WIDE.U32 R20, R12, -0x326172a9, RZ ;  /* 0xcd9e8d570c147825 */ /* 0x000fe200078e00ff */
[----:B------:R-:W-:Y:S01]  /*7c80*/  HMMA.16816.F32.BF16 R148, R128, R150, RZ ;  /* 0x000000968094723c */ /* 0x000fe200000418ff */
[----:B------:R-:W-:Y:S03]  /*7c90*/  MUFU.EX2 R193, R193 ;  /* 0x000000c100c17308 */ /* 0x000fe60000000800 */
[----:B------:R-:W-:Y:S01]  /*7ca0*/  LOP3.LUT R12, R21, UR38, R32, 0x96, !PT ;  /* 0x00000026150c7c12 */ /* 0x000fe2000f8e9620 */
[----:B------:R-:W-:Y:S01]  /*7cb0*/  FFMA.FTZ R32, R203, c[0x0][0x23c], -R188 ;  /* 0x00008f00cb207a23 */ /* 0x000fe200000108bc */
[----:B------:R-:W-:-:S02]  /*7cc0*/  LOP3.LUT R20, R205, UR7, R20, 0x96, !PT ;  /* 0x00000007cd147c12 */ /* 0x000fc4000f8e9614 */
[----:B---3--:R-:W-:Y:S01]  /*7cd0*/  HMMA.16816.F32.BF16 R92, R4, R16, R92 ;  /* 0x00000010045c723c */ /* 0x008fe2000004185c */
[----:B------:R-:W-:Y:S02]  /*7ce0*/  MUFU.EX2 R194, R194 ;  /* 0x000000c200c27308 */ /* 0x000fe40000000800 */
[----:B------:R-:W-:-:S05]  /*7cf0*/  IMAD.WIDE.U32 R20, R20, -0x2daee0ad, RZ ;  /* 0xd2511f5314147825 */ /* 0x000fca00078e00ff */
[C---:B------:R-:W-:Y:S01]  /*7d00*/  HMMA.16816.F32.BF16 R96, R4.reuse, R18, R96 ;  /* 0x000000120460723c */ /* 0x040fe20000041860 */
[----:B------:R-:W2:Y:S01]  /*7d10*/  LDSM.16.MT88.4 R16, [R225+0x16800] ;  /* 0x01680000e110783b */ /* 0x000ea20000004200 */
[----:B------:R-:W-:Y:S06]  /*7d20*/  MUFU.EX2 R32, R32 ;  /* 0x0000002000207308 */ /* 0x000fec0000000800 */
[----:B------:R-:W-:Y:S07]  /*7d30*/  HMMA.16816.F32.BF16 R152, R4, R24, R152 ;  /* 0x000000180498723c */ /* 0x000fee0000041898 */
[----:B------:R-:W-:Y:S01]  /*7d40*/  IMAD.WIDE.U32 R24, R12, -0x2daee0ad, RZ ;  /* 0xd2511f530c187825 */ /* 0x000fe200078e00ff */
[----:B------:R-:W-:Y:S04]  /*7d50*/  HMMA.16816.F32.BF16 R160, R128, R156, RZ ;  /* 0x0000009c80a0723c */ /* 0x000fe800000418ff */
[----:B------:R-:W-:-:S02]  /*7d60*/  LOP3.LUT R206, R25, UR36, R206, 0x96, !PT ;  /* 0x0000002419ce7c12 */ /* 0x000fc4000f8e96ce */
[----:B------:R-:W-:Y:S02]  /*7d70*/  LOP3.LUT R24, R21, UR34, R24, 0x96, !PT ;  /* 0x0000002215187c12 */ /* 0x000fe4000f8e9618 */
[----:B------:R-:W-:Y:S01]  /*7d80*/  HMMA.16816.F32.BF16 R104, R4, R14, R104 ;  /* 0x0000000e0468723c */ /* 0x000fe20000041868 */
[----:B------:R-:W3:Y:S01]  /*7d90*/  LDSM.16.MT88.4 R12, [R224+0x16800] ;  /* 0x01680000e00c783b */ /* 0x000ee20000004200 */
[----:B------:R-:W-:-:S04]  /*7da0*/  IMAD.WIDE.U32 R206, R206, -0x326172a9, RZ ;  /* 0xcd9e8d57cece7825 */ /* 0x000fc800078e00ff */
[----:B------:R-:W-:Y:S01]  /*7db0*/  IMAD.WIDE.U32 R24, R24, -0x326172a9, RZ ;  /* 0xcd9e8d5718187825 */ /* 0x000fe200078e00ff */
[----:B------:R-:W-:Y:S01]  /*7dc0*/  LOP3.LUT R204, R207, UR35, R204, 0x96, !PT ;  /* 0x00000023cfcc7c12 */ /* 0x000fe2000f8e96cc */
[----:B------:R-:W-:Y:S04]  /*7dd0*/  HMMA.16816.F32.BF16 R116, R128, R120, RZ ;  /* 0x000000788074723c */ /* 0x000fe800000418ff */
[----:B------:R-:W-:-:S04]  /*7de0*/  IMAD.WIDE.U32 R204, R204, -0x2daee0ad, RZ ;  /* 0xd2511f53cccc7825 */ /* 0x000fc800078e00ff */
[C---:B------:R-:W-:Y:S08]  /*7df0*/  HMMA.16816.F32.BF16 R120, R128.reuse, R122, RZ ;  /* 0x0000007a8078723c */ /* 0x040ff000000418ff */
[----:B------:R-:W-:Y:S08]  /*7e00*/  HMMA.16816.F32.BF16 R112, R128, R114, RZ ;  /* 0x000000728070723c */ /* 0x000ff000000418ff */
[----:B------:R-:W-:Y:S07]  /*7e10*/  HMMA.16816.F32.BF16 R148, R4, R26, R148 ;  /* 0x0000001a0494723c */ /* 0x000fee0000041894 */
[----:B------:R-:W-:Y:S01]  /*7e20*/  LOP3.LUT R26, R25, UR33, R206, 0x96, !PT ;  /* 0x00000021191a7c12 */ /* 0x000fe2000f8e96ce */
[----:B------:R-:W-:Y:S04]  /*7e30*/  HMMA.16816.F32.BF16 R156, R128, R158, RZ ;  /* 0x0000009e809c723c */ /* 0x000fe800000418ff */
[----:B------:R-:W-:-:S04]  /*7e40*/  IMAD.WIDE.U32 R26, R26, -0x2daee0ad, RZ ;  /* 0xd2511f531a1a7825 */ /* 0x000fc800078e00ff */
[C---:B------:R-:W-:Y:S08]  /*7e50*/  HMMA.16816.F32.BF16 R56, R128.reuse, R58, RZ ;  /* 0x0000003a8038723c */ /* 0x040ff000000418ff */
[----:B------:R-:W-:Y:S07]  /*7e60*/  HMMA.16816.F32.BF16 R128, R128, R34, RZ ;  /* 0x000000228080723c */ /* 0x000fee00000418ff */
[--C-:B------:R-:W-:Y:S01]  /*7e70*/  FFMA.FTZ R35, R195, c[0x0][0x23c], -R188.reuse ;  /* 0x00008f00c3237a23 */ /* 0x100fe200000108bc */
[----:B------:R-:W-:Y:S01]  /*7e80*/  HMMA.16816.F32.BF16 R160, R4, R28, R160 ;  /* 0x0000001c04a0723c */ /* 0x000fe200000418a0 */
[----:B------:R-:W-:-:S02]  /*7e90*/  FFMA.FTZ R34, R187, c[0x0][0x23c], -R188 ;  /* 0x00008f00bb227a23 */ /* 0x000fc400000108bc */
[--C-:B------:R-:W-:Y:S02]  /*7ea0*/  FFMA.FTZ R187, R202, c[0x0][0x23c], -R181.reuse ;  /* 0x00008f00cabb7a23 */ /* 0x100fe400000108b5 */
[----:B------:R-:W-:Y:S01]  /*7eb0*/  MUFU.EX2 R35, R35 ;  /* 0x0000002300237308 */ /* 0x000fe20000000800 */
[----:B------:R-:W-:Y:S01]  /*7ec0*/  FFMA.FTZ R188, R183, c[0x0][0x23c], -R188 ;  /* 0x00008f00b7bc7a23 */ /* 0x000fe200000108bc */
[----:B------:R-:W-:Y:S01]  /*7ed0*/  LOP3.LUT R28, R205, UR31, R20, 0x96, !PT ;  /* 0x0000001fcd1c7c12 */ /* 0x000fe2000f8e9614 */
[C---:B-1----:R-:W-:Y:S01]  /*7ee0*/  HMMA.16816.F32.BF16 R108, R4.reuse, R8, R108 ;  /* 0x00000008046c723c */ /* 0x042fe2000004186c */
[--C-:B------:R-:W-:Y:S02]  /*7ef0*/  FFMA.FTZ R183, R186, c[0x0][0x23c], -R181.reuse ;  /* 0x00008f00bab77a23 */ /* 0x100fe400000108b5 */
[----:B------:R-:W-:Y:S02]  /*7f00*/  FFMA.FTZ R181, R180, c[0x0][0x23c], -R181 ;  /* 0x00008f00b4b57a23 */ /* 0x000fe400000108b5 */
[----:B------:R-:W-:Y:S01]  /*7f10*/  IMAD.WIDE.U32 R28, R28, -0x326172a9, RZ ;  /* 0xcd9e8d571c1c7825 */ /* 0x000fe200078e00ff */
[----:B------:R-:W-:Y:S01]  /*7f20*/  MUFU.EX2 R34, R34 ;  /* 0x0000002200227308 */ /* 0x000fe20000000800 */
[----:B------:R-:W-:Y:S01]  /*7f30*/  LOP3.LUT R8, R27, UR19, R204, 0x96, !PT ;  /* 0x000000131b087c12 */ /* 0x000fe2000f8e96cc */
[----:B--2---:R-:W-:Y:S02]  /*7f40*/  HMMA.16816.F32.BF16 R116, R4, R16, R116 ;  /* 0x000000100474723c */ /* 0x004fe40000041874 */
[----:B------:R-:W-:-:S02]  /*7f50*/  LOP3.LUT R24, R29, UR20, R24, 0x96, !PT ;  /* 0x000000141d187c12 */ /* 0x000fc4000f8e9618 */
[----:B------:R-:W-:Y:S02]  /*7f60*/  IMAD.WIDE.U32 R8, R8, -0x326172a9, RZ ;  /* 0xcd9e8d5708087825 */ /* 0x000fe400078e00ff */
[----:B------:R-:W1:Y:S02]  /*7f70*/  MUFU.EX2 R187, R187 ;  /* 0x000000bb00bb7308 */ /* 0x000e640000000800 */
[C---:B------:R-:W-:Y:S01]  /*7f80*/  HMMA.16816.F32.BF16 R120, R4.reuse, R18, R120 ;  /* 0x000000120478723c */ /* 0x040fe20000041878 */
[----:B------:R-:W-:Y:S01]  /*7f90*/  LOP3.LUT R16, R9, UR39, R28, 0x96, !PT ;  /* 0x0000002709107c12 */ /* 0x000fe2000f8e961c */
[----:B------:R-:W-:Y:S01]  /*7fa0*/  IMAD.WIDE.U32 R24, R24, -0x2daee0ad, RZ ;  /* 0xd2511f5318187825 */ /* 0x000fe200078e00ff */
[C---:B------:R-:W-:Y:S02]  /*7fb0*/  LOP3.LUT R20, R8.reuse, 0xff, RZ, 0xc0, !PT ;  /* 0x000000ff08147812 */ /* 0x040fe400078ec0ff */
[--C-:B------:R-:W-:Y:S01]  /*7fc0*/  SHF.R.U32.HI R17, RZ, 0x18, R8.reuse ;  /* 0x00000018ff117819 */ /* 0x100fe20000011608 */
[----:B------:R-:W-:Y:S01]  /*7fd0*/  MUFU.EX2 R188, R188 ;  /* 0x000000bc00bc7308 */ /* 0x000fe20000000800 */
[----:B------:R-:W-:Y:S01]  /*7fe0*/  LOP3.LUT R19, R8, 0xffff, RZ, 0xc0, !PT ;  /* 0x0000ffff08137812 */ /* 0x000fe200078ec0ff */
[----:B------:R-:W-:Y:S01]  /*7ff0*/  HMMA.16816.F32.BF16 R112, R4, R10, R112 ;  /* 0x0000000a0470723c */ /* 0x000fe20000041870 */
[----:B------:R-:W-:-:S02]  /*8000*/  SHF.R.U32.HI R18, RZ, 0x10, R8 ;  /* 0x00000010ff127819 */ /* 0x000fc40000011608 */
[----:B------:R-:W2:Y:S01]  /*8010*/  LDSM.16.MT88.4 R8, [R226+0x11000] ;  /* 0x01100000e208783b */ /* 0x000ea20000004200 */
[----:B------:R-:W-:Y:S02]  /*8020*/  LOP3.LUT R26, R25, UR6, R26, 0x96, !PT ;  /* 0x00000006191a7c12 */ /* 0x000fe4000f8e961a */
[----:B------:R-:W-:Y:S01]  /*8030*/  LOP3.LUT R18, R18, 0xff, RZ, 0xc0, !PT ;  /* 0x000000ff12127812 */ /* 0x000fe200078ec0ff */
[----:B------:R-:W4:Y:S01]  /*8040*/  MUFU.EX2 R183, R183 ;  /* 0x000000b700b77308 */ /* 0x000f220000000800 */
[C---:B------:R-:W-:Y:S01]  /*8050*/  HMMA.16816.F32.BF16 R156, R4.reuse, R30, R156 ;  /* 0x0000001e049c723c */ /* 0x040fe2000004189c */
[----:B------:R-:W-:Y:S02]  /*8060*/  LOP3.LUT R27, R24, 0xff, RZ, 0xc0, !PT ;  /* 0x000000ff181b7812 */ /* 0x000fe400078ec0ff */
[----:B------:R-:W-:Y:S02]  /*8070*/  PRMT R17, R18, 0x5410, R17 ;  /* 0x0000541012117816 */ /* 0x000fe40000000011 */
[----:B-1----:R-:W-:Y:S01]  /*8080*/  F2FP.BF16.PACK_AB R18, R190, R187 ;  /* 0x000000bbbe12723e */ /* 0x002fe200000010ff */
[----:B------:R-:W-:Y:S01]  /*8090*/  FADD.FTZ R187, R187, R166 ;  /* 0x000000a6bbbb7221 */ /* 0x000fe20000010000 */
[----:B------:R-:W1:Y:S01]  /*80a0*/  MUFU.EX2 R181, R181 ;  /* 0x000000b500b57308 */ /* 0x000e620000000800 */
[----:B------:R-:W-:Y:S01]  /*80b0*/  HMMA.16816.F32.BF16 R56, R4, R22, R56 ;  /* 0x000000160438723c */ /* 0x000fe20000041838 */
[----:B------:R-:W-:Y:S01]  /*80c0*/  LOP3.LUT R29, R26, 0xff, RZ, 0xc0, !PT ;  /* 0x000000ff1a1d7812 */ /* 0x000fe200078ec0ff */
[----:B------:R-:W-:-:S06]  /*80d0*/  FADD.FTZ R190, R190, R187 ;  /* 0x000000bbbebe7221 */ /* 0x000fcc0000010000 */
[C---:B---3--:R-:W-:Y:S08]  /*80e0*/  HMMA.16816.F32.BF16 R124, R4.reuse, R12, R124 ;  /* 0x0000000c047c723c */ /* 0x048ff0000004187c */
[----:B------:R-:W-:Y:S01]  /*80f0*/  HMMA.16816.F32.BF16 R128, R4, R14, R128 ;  /* 0x0000000e0480723c */ /* 0x000fe20000041880 */
[----:B------:R-:W3:Y:S06]  /*8100*/  LDSM.16.MT88.4 R12, [R228+0x11000] ;  /* 0x01100000e40c783b */ /* 0x000eec0000004200 */
[----:B------:R-:W-:-:S02]  /*8110*/  LOP3.LUT R4, R16, 0xffff, RZ, 0xc0, !PT ;  /* 0x0000ffff10047812 */ /* 0x000fc400078ec0ff */
[----:B------:R-:W-:Y:S02]  /*8120*/  LOP3.LUT R7, R16, 0xff, RZ, 0xc0, !PT ;  /* 0x000000ff10077812 */ /* 0x000fe400078ec0ff */
[----:B------:R-:W-:Y:S02]  /*8130*/  SHF.R.U32.HI R4, RZ, 0x8, R4 ;  /* 0x00000008ff047819 */ /* 0x000fe40000011604 */
[----:B------:R-:W-:Y:S02]  /*8140*/  SHF.R.U32.HI R6, RZ, 0x10, R16 ;  /* 0x00000010ff067819 */ /* 0x000fe40000011610 */
[----:B------:R-:W-:Y:S02]  /*8150*/  PRMT R7, R7, 0x5410, R4 ;  /* 0x0000541007077816 */ /* 0x000fe40000000004 */
[----:B------:R-:W-:Y:S02]  /*8160*/  SHF.R.U32.HI R5, RZ, 0x8, R19 ;  /* 0x00000008ff057819 */ /* 0x000fe40000011613 */
[----:B------:R-:W-:Y:S01]  /*8170*/  SHF.R.U32.HI R16, RZ, 0x18, R16 ;  /* 0x00000018ff107819 */ /* 0x000fe20000011610 */
[----:B------:R-:W-:Y:S01]  /*8180*/  HSET2.LE.AND R4, R7, R252, PT ;  /* 0x000000fc07047233 */ /* 0x000fe20003803000 */
[----:B------:R-:W-:-:S02]  /*8190*/  LOP3.LUT R19, R6, 0xff, RZ, 0xc0, !PT ;  /* 0x000000ff06137812 */ /* 0x000fc400078ec0ff */
[----:B------:R-:W-:Y:S02]  /*81a0*/  PRMT R5, R20, 0x5410, R5 ;  /* 0x0000541014057816 */ /* 0x000fe40000000005 */
[----:B------:R-:W-:Y:S01]  /*81b0*/  F2FP.BF16.PACK_AB R7, R35, R32 ;  /* 0x000000202307723e */ /* 0x000fe200000010ff */
[----:B------:R-:W5:Y:S01]  /*81c0*/  LDSM.16.MT88.4 R20, [R225+0x11000] ;  /* 0x01100000e114783b */ /* 0x000f620000004200 */
[----:B------:R-:W-:Y:S01]  /*81d0*/  PRMT R19, R19, 0x5410, R16 ;  /* 0x0000541013137816 */ /* 0x000fe20000000010 */
[--C-:B------:R-:W-:Y:S01]  /*81e0*/  HSET2.LE.AND R6, R5, R252.reuse, PT ;  /* 0x000000fc05067233 */ /* 0x100fe20003803000 */
[----:B------:R-:W-:Y:S01]  /*81f0*/  LOP3.LUT R4, R4, R7, RZ, 0xc0, !PT ;  /* 0x0000000704047212 */ /* 0x000fe200078ec0ff */
[--C-:B------:R-:W-:Y:S01]  /*8200*/  HSET2.LE.AND R7, R17, R252.reuse, PT ;  /* 0x000000fc11077233 */ /* 0x100fe20003803000 */
[----:B------:R-:W-:Y:S01]  /*8210*/  F2FP.BF16.PACK_AB R17, R34, R33 ;  /* 0x000000212211723e */ /* 0x000fe200000010ff */
[----:B------:R-:W-:Y:S01]  /*8220*/  HSET2.LE.AND R5, R19, R252, PT ;  /* 0x000000fc13057233 */ /* 0x000fe20003803000 */
[----:B------:R-:W-:Y:S01]  /*8230*/  F2FP.BF16.PACK_AB R16, R192, R193 ;  /* 0x000000c1c010723e */ /* 0x000fe200000010ff */
[----:B------:R-:W-:Y:S01]  /*8240*/  FADD.FTZ R32, R32, R169 ;  /* 0x000000a920207221 */ /* 0x000fe20000010000 */
[----:B------:R-:W-:Y:S01]  /*8250*/  LOP3.LUT R6, R6, R17, RZ, 0xc0, !PT ;  /* 0x0000001106067212 */ /* 0x000fe200078ec0ff */
[----:B------:R-:W-:Y:S01]  /*8260*/  FADD.FTZ R193, R193, R190 ;  /* 0x000000bec1c17221 */ /* 0x000fe20000010000 */
[----:B------:R-:W-:Y:S01]  /*8270*/  LOP3.LUT R5, R5, R18, RZ, 0xc0, !PT ;  /* 0x0000001205057212 */ /* 0x000fe200078ec0ff */
[----:B------:R-:W-:Y:S01]  /*8280*/  FADD.FTZ R32, R35, R32 ;  /* 0x0000002023207221 */ /* 0x000fe20000010000 */
[----:B------:R-:W-:Y:S01]  /*8290*/  LOP3.LUT R7, R7, R16, RZ, 0xc0, !PT ;  /* 0x0000001007077212 */ /* 0x000fe200078ec0ff */
[----:B------:R-:W-:Y:S01]  /*82a0*/  FADD.FTZ R192, R192, R193 ;  /* 0x000000c1c0c07221 */ /* 0x000fe20000010000 */
[----:B------:R-:W1:Y:S01]  /*82b0*/  LDSM.16.MT88.4 R16, [R224+0x11000] ;  /* 0x01100000e010783b */ /* 0x000e620000004200 */
[----:B------:R-:W-:-:S04]  /*82c0*/  FADD.FTZ R33, R33, R32 ;  /* 0x0000002021217221 */ /* 0x000fc80000010000 */
[----:B--2---:R-:W-:Y:S01]  /*82d0*/  HMMA.16816.F32.BF16 R152, R4, R8, R152 ;  /* 0x000000080498723c */ /* 0x004fe20000041898 */
[----:B------:R-:W-:-:S07]  /*82e0*/  FADD.FTZ R34, R34, R33 ;  /* 0x0000002122227221 */ /* 0x000fce0000010000 */
        /* <DEDUP_REMOVED lines=30> */
[C---:B-1----:R-:W-:Y:S08]  /*84d0*/  HMMA.16816.F32.BF16 R92, R4.reuse, R8, R92 ;  /* 0x00000008045c723c */ /* 0x042ff0000004185c */
[C---:B------:R-:W-:Y:S01]  /*84e0*/  HMMA.16816.F32.BF16 R96, R4.reuse, R10, R96 ;  /* 0x0000000a0460723c */ /* 0x040fe20000041860 */
[----:B------:R-:W1:Y:S07]  /*84f0*/  LDSM.16.MT88.4 R8, [R225+0x17000] ;  /* 0x01700000e108783b */ /* 0x000e6e0000004200 */
[C---:B------:R-:W-:Y:S01]  /*8500*/  HMMA.16816.F32.BF16 R88, R4.reuse, R22, R88 ;  /* 0x000000160458723c */ /* 0x040fe20000041858 */
[----:B------:R-:W5:Y:S07]  /*8510*/  LDSM.16.MT88.4 R20, [R224+0x17000] ;  /* 0x01700000e014783b */ /* 0x000f6e0000004200 */
[C---:B--2---:R-:W-:Y:S07]  /*8520*/  HMMA.16816.F32.BF16 R100, R4.reuse, R16, R100 ;  /* 0x000000100464723c */ /* 0x044fee0000041864 */
[----:B------:R-:W-:Y:S01]  /*8530*/  LOP3.LUT R16, R24, 0xffff, RZ, 0xc0, !PT ;  /* 0x0000ffff18107812 */ /* 0x000fe200078ec0ff */
[----:B---3--:R-:W-:Y:S01]  /*8540*/  HMMA.16816.F32.BF16 R108, R4, R12, R108 ;  /* 0x0000000c046c723c */ /* 0x008fe2000004186c */
[----:B------:R-:W-:-:S02]  /*8550*/  SHF.R.U32.HI R25, RZ, 0x10, R24 ;  /* 0x00000010ff197819 */ /* 0x000fc40000011618 */
[----:B------:R-:W-:Y:S02]  /*8560*/  SHF.R.U32.HI R16, RZ, 0x8, R16 ;  /* 0x00000008ff107819 */ /* 0x000fe40000011610 */
[----:B------:R-:W-:Y:S02]  /*8570*/  LOP3.LUT R25, R25, 0xff, RZ, 0xc0, !PT ;  /* 0x000000ff19197812 */ /* 0x000fe400078ec0ff */
[----:B------:R-:W-:Y:S01]  /*8580*/  PRMT R27, R27, 0x5410, R16 ;  /* 0x000054101b1b7816 */ /* 0x000fe20000000010 */
[C---:B------:R-:W-:Y:S01]  /*8590*/  HMMA.16816.F32.BF16 R112, R4.reuse, R14, R112 ;  /* 0x0000000e0470723c */ /* 0x040fe20000041870 */
[----:B------:R-:W2:Y:S07]  /*85a0*/  LDSM.16.MT88.4 R12, [R228+0x11800] ;  /* 0x01180000e40c783b */ /* 0x000eae0000004200 */
[C---:B------:R-:W-:Y:S01]  /*85b0*/  HMMA.16816.F32.BF16 R104, R4.reuse, R18, R104 ;  /* 0x000000120468723c */ /* 0x040fe20000041868 */
[----:B------:R-:W-:Y:S07]  /*85c0*/  LDSM.16.MT88.4 R16, [R226+0x11800] ;  /* 0x01180000e210783b */ /* 0x000fee0000004200 */
[C---:B-1----:R-:W-:Y:S07]  /*85d0*/  HMMA.16816.F32.BF16 R116, R4.reuse, R8, R116 ;  /* 0x000000080474723c */ /* 0x042fee0000041874 */
[----:B------:R-:W-:Y:S01]  /*85e0*/  SHF.R.U32.HI R8, RZ, 0x18, R24 ;  /* 0x00000018ff087819 */ /* 0x000fe20000011618 */
[----:B------:R-:W-:Y:S01]  /*85f0*/  HMMA.16816.F32.BF16 R120, R4, R10, R120 ;  /* 0x0000000a0478723c */ /* 0x000fe20000041878 */
[----:B------:R-:W-:-:S02]  /*8600*/  LOP3.LUT R24, R26, 0xffff, RZ, 0xc0, !PT ;  /* 0x0000ffff1a187812 */ /* 0x000fc400078ec0ff */
[----:B------:R-:W-:Y:S02]  /*8610*/  PRMT R25, R25, 0x5410, R8 ;  /* 0x0000541019197816 */ /* 0x000fe40000000008 */
[----:B------:R-:W1:Y:S01]  /*8620*/  LDSM.16.MT88.4 R8, [R225+0x11800] ;  /* 0x01180000e108783b */ /* 0x000e620000004200 */
[----:B------:R-:W-:Y:S02]  /*8630*/  SHF.R.U32.HI R24, RZ, 0x8, R24 ;  /* 0x00000008ff187819 */ /* 0x000fe40000011618 */
[----:B-----5:R-:W-:Y:S02]  /*8640*/  HMMA.16816.F32.BF16 R124, R4, R20, R124 ;  /* 0x00000014047c723c */ /* 0x020fe4000004187c */
[----:B------:R-:W-:-:S05]  /*8650*/  PRMT R29, R29, 0x5410, R24 ;  /* 0x000054101d1d7816 */ /* 0x000fca0000000018 */
[--C-:B------:R-:W-:Y:S01]  /*8660*/  SHF.R.U32.HI R20, RZ, 0x10, R26.reuse ;  /* 0x00000010ff147819 */ /* 0x100fe2000001161a */
[----:B------:R-:W-:Y:S01]  /*8670*/  HMMA.16816.F32.BF16 R128, R4, R22, R128 ;  /* 0x000000160480723c */ /* 0x000fe20000041880 */
[----:B------:R-:W-:Y:S02]  /*8680*/  SHF.R.U32.HI R21, RZ, 0x18, R26 ;  /* 0x00000018ff157819 */ /* 0x000fe4000001161a */
[----:B------:R-:W-:-:S04]  /*8690*/  LOP3.LUT R20, R20, 0xff, RZ, 0xc0, !PT ;  /* 0x000000ff14147812 */ /* 0x000fc800078ec0ff */
[----:B------:R-:W-:Y:S01]  /*86a0*/  PRMT R21, R20, 0x5410, R21 ;  /* 0x0000541014157816 */ /* 0x000fe20000000015 */
[--C-:B------:R-:W-:Y:S01]  /*86b0*/  HSET2.LE.AND R6, R27, R252.reuse, PT ;  /* 0x000000fc1b067233 */ /* 0x100fe20003803000 */
[----:B------:R-:W-:Y:S01]  /*86c0*/  F2FP.BF16.PACK_AB R23, R194, R191 ;  /* 0x000000bfc217723e */ /* 0x000fe200000010ff */
[--C-:B------:R-:W-:Y:S01]  /*86d0*/  HSET2.LE.AND R7, R25, R252.reuse, PT ;  /* 0x000000fc19077233 */ /* 0x100fe20003803000 */
[----:B----4-:R-:W-:Y:S01]  /*86e0*/  F2FP.BF16.PACK_AB R22, R184, R183 ;  /* 0x000000b7b816723e */ /* 0x010fe200000010ff */
[--C-:B------:R-:W-:Y:S01]  /*86f0*/  HSET2.LE.AND R4, R29, R252.reuse, PT ;  /* 0x000000fc1d047233 */ /* 0x100fe20003803000 */
[----:B------:R-:W-:Y:S01]  /*8700*/  F2FP.BF16.PACK_AB R20, R181, R182 ;  /* 0x000000b6b514723e */ /* 0x000fe200000010ff */
[----:B------:R-:W-:Y:S01]  /*8710*/  HSET2.LE.AND R5, R21, R252, PT ;  /* 0x000000fc15057233 */ /* 0x000fe20003803000 */
[----:B------:R-:W-:Y:S01]  /*8720*/  F2FP.BF16.PACK_AB R21, R188, R185 ;  /* 0x000000b9bc15723e */ /* 0x000fe200000010ff */
[----:B------:R-:W3:Y:S01]  /*8730*/  LDSM.16.MT88.4 R24, [R228+0x13800] ;  /* 0x01380000e418783b */ /* 0x000ee20000004200 */
[----:B------:R-:W-:Y:S01]  /*8740*/  LOP3.LUT R4, R4, R23, RZ, 0xc0, !PT ;  /* 0x0000001704047212 */ /* 0x000fe200078ec0ff */
[----:B------:R-:W-:Y:S01]  /*8750*/  FADD.FTZ R191, R191, R34 ;  /* 0x00000022bfbf7221 */ /* 0x000fe20000010000 */
[----:B------:R-:W-:Y:S01]  /*8760*/  LOP3.LUT R5, R5, R22, RZ, 0xc0, !PT ;  /* 0x0000001605057212 */ /* 0x000fe200078ec0ff */
[----:B------:R-:W-:Y:S01]  /*8770*/  LDSM.16.MT88.4 R28, [R224+0x11800] ;  /* 0x01180000e01c783b */ /* 0x000fe20000004200 */
[----:B------:R-:W-:Y:S01]  /*8780*/  LOP3.LUT R6, R6, R21, RZ, 0xc0, !PT ;  /* 0x0000001506067212 */ /* 0x000fe200078ec0ff */
[----:B------:R-:W-:Y:S01]  /*8790*/  FADD.FTZ R183, R183, R192 ;  /* 0x000000c0b7b77221 */ /* 0x000fe20000010000 */
[----:B------:R-:W-:Y:S01]  /*87a0*/  LOP3.LUT R7, R7, R20, RZ, 0xc0, !PT ;  /* 0x0000001407077212 */ /* 0x000fe200078ec0ff */
[----:B------:R-:W-:Y:S01]  /*87b0*/  FADD.FTZ R194, R194, R191 ;  /* 0x000000bfc2c27221 */ /* 0x000fe20000010000 */
[----:B------:R-:W-:Y:S01]  /*87c0*/  LDSM.16.MT88.4 R20, [R225+0x13800] ;  /* 0x01380000e114783b */ /* 0x000fe20000004200 */
        /* <DEDUP_REMOVED lines=8> */
[C---:B-1----:R-:W-:Y:S08]  /*8850*/  HMMA.16816.F32.BF16 R144, R4.reuse, R8, R144 ;  /* 0x000000080490723c */ /* 0x042ff00000041890 */
[C---:B------:R-:W-:Y:S01]  /*8860*/  HMMA.16816.F32.BF16 R140, R4.reuse, R10, R140 ;  /* 0x0000000a048c723c */ /* 0x040fe2000004188c */
[----:B------:R-:W1:Y:S07]  /*8870*/  LDSM.16.MT88.4 R8, [R224+0x13800] ;  /* 0x01380000e008783b */ /* 0x000e6e0000004200 */
[C---:B------:R-:W-:Y:S08]  /*8880*/  HMMA.16816.F32.BF16 R152, R4.reuse, R16, R152 ;  /* 0x000000100498723c */ /* 0x040ff00000041898 */
        /* <DEDUP_REMOVED lines=49> */
[----:B------:R-:W-:Y:S01]  /*8ba0*/  IMAD.U32 R164, RZ, RZ, UR29 ;  /* 0x0000001dffa47e24 */ /* 0x000fe2000f8e00ff */
[----:B------:R-:W-:Y:S01]  /*8bb0*/  UISETP.GT.AND UP0, UPT, UR29, UR11, UPT ;  /* 0x0000000b1d00728c */ /* 0x000fe2000bf04270 */
[----:B------:R-:W-:-:S04]  /*8bc0*/  IMAD.WIDE.U32 R16, R16, UR16, R4 ;  /* 0x0000001010107c25 */ /* 0x000fc8000f8e0004 */
[----:B------:R-:W-:Y:S01]  /*8bd0*/  IMAD R164, R164, 0x40, R249 ;  /* 0x00000040a4a47824 */ /* 0x000fe200078e02f9 */
[----:B------:R-:W-:Y:S02]  /*8be0*/  IADD3 R5, R17, UR4, RZ ;  /* 0x0000000411057c10 */ /* 0x000fe4000fffe0ff */
[C---:B------:R-:W-:Y:S02]  /*8bf0*/  @!P5 LEA R14, P6, R16.reuse, c[0x0][0x170], 0x1 ;  /* 0x00005c00100eda11 */ /* 0x040fe400078c08ff */
[C---:B------:R-:W-:Y:S02]  /*8c00*/  @!P4 LEA R10, P1, R16.reuse, c[0x0][0x170], 0x1 ;  /* 0x00005c00100aca11 */ /* 0x040fe400078208ff */
[C---:B------:R-:W-:Y:S01]  /*8c10*/  @!P3 LEA R8, P0, R16.reuse, c[0x0][0x170], 0x1 ;  /* 0x00005c001008ba11 */ /* 0x040fe200078008ff */
[----:B------:R-:W-:Y:S01]  /*8c20*/  @P5 STS.128 [R238+0x10000], RZ ;  /* 0x010000ffee005388 */ /* 0x000fe20000000c00 */
[C---:B------:R-:W-:Y:S02]  /*8c30*/  @!P5 LEA.HI.X R15, R16.reuse, c[0x0][0x174], R5, 0x1, P6 ;  /* 0x00005d00100fda11 */ /* 0x040fe400030f0c05 */
        /* <DEDUP_REMOVED lines=78> */
[----:B------:R-:W-:Y:S01]  /*9120*/  IMAD.IADD R3, R248, 0x1, -R164 ;  /* 0x00000001f8037824 */ /* 0x000fe200078e0aa4 */
[----:B------:R-:W-:Y:S02]  /*9130*/  ISETP.GE.AND P1, PT, R164, R246, PT ;  /* 0x000000f6a400720c */ /* 0x000fe40003f26270 */
[----:B------:R-:W-:Y:S02]  /*9140*/  @P4 STS.128 [R238+0x13000], RZ ;  /* 0x013000ffee004388 */ /* 0x000fe40000000c00 */
[----:B------:R-:W-:-:S02]  /*9150*/  IABS R3, R3 ;  /* 0x0000000300037213 */ /* 0x000fc40000000000 */
[----:B------:R-:W-:Y:S01]  /*9160*/  @!PT LDS RZ, [RZ] ;  /* 0x00000000fffff984 */ /* 0x000fe20000000800 */
[----:B------:R-:W-:Y:S01]  /*9170*/  @!PT LDS RZ, [RZ] ;  /* 0x00000000fffff984 */ /* 0x000fe20000000800 */
[----:B------:R-:W-:Y:S01]  /*9180*/  @!PT LDS RZ, [RZ] ;  /* 0x00000000fffff984 */ /* 0x000fe20000000800 */
[----:B------:R1:W-:Y:S01]  /*9190*/  @!P4 LDGSTS.E.BYPASS.LTC128B.128 [R238+0x13000], [R26.64+0x80] ;  /* 0x130000801aeecfae */ /* 0x0003e2000b901d56 */
[----:B------:R-:W-:-:S03]  /*91a0*/  ISETP.LT.OR P1, PT, R164, R247, P1 ;  /* 0x000000f7a400720c */ /* 0x000fc60000f21670 */
        /* <DEDUP_REMOVED lines=31> */
[----:B-1----:R-:W5:Y:S04]  /*93a0*/  LDSM.16.M88.4 R12, [R233+0x8000] ;  /* 0x00800000e90c783b */ /* 0x002f680000000200 */
[----:B---3--:R-:W2:Y:S04]  /*93b0*/  LDSM.16.M88.4 R4, [R233+0x8800] ;  /* 0x00880000e904783b */ /* 0x008ea80000000200 */
[----:B------:R-:W1:Y:S04]  /*93c0*/  LDSM.16.M88.4 R176, [R233+0x9000] ;  /* 0x00900000e9b0783b */ /* 0x000e680000000200 */
[----:B------:R-:W3:Y:S04]  /*93d0*/  LDSM.16.M88.4 R28, [R233+0x9800] ;  /* 0x00980000e91c783b */ /* 0x000ee80000000200 */
[----:B------:R-:W-:Y:S04]  /*93e0*/  LDSM.16.M88.4 R32, [R232] ;  /* 0x00000000e820783b */ /* 0x000fe80000000200 */
[----:B------:R-:W1:Y:S04]  /*93f0*/  LDSM.16.M88.4 R24, [R231] ;  /* 0x00000000e718783b */ /* 0x000e680000000200 */
[----:B----4-:R-:W4:Y:S04]  /*9400*/  LDSM.16.M88.4 R20, [R223] ;  /* 0x00000000df14783b */ /* 0x010f280000000200 */
[----:B------:R-:W1:Y:S04]  /*9410*/  LDSM.16.M88.4 R192, [R222] ;  /* 0x00000000dec0783b */ /* 0x000e680000000200 */
[----:B------:R-:W-:Y:S04]  /*9420*/  LDSM.16.M88.4 R184, [R230] ;  /* 0x00000000e6b8783b */ /* 0x000fe80000000200 */
[----:B------:R-:W-:Y:S01]  /*9430*/  LDSM.16.M88.4 R188, [R221] ;  /* 0x00000000ddbc783b */ /* 0x000fe20000000200 */
[C---:B-----5:R-:W-:Y:S03]  /*9440*/  HMMA.16816.F32.BF16 R16, R168.reuse, R12, RZ ;  /* 0x0000000ca810723c */ /* 0x060fe600000418ff */
[----:B------:R-:W0:Y:S05]  /*9450*/  LDGDEPBAR ;  /* 0x00000000000079af */ /* 0x000e2a0000000000 */
[C---:B--2---:R-:W-:Y:S08]  /*9460*/  HMMA.16816.F32.BF16 R8, R168.reuse, R4, RZ ;  /* 0x00000004a808723c */ /* 0x044ff000000418ff */
[C---:B------:R-:W-:Y:S08]  /*9470*/  HMMA.16816.F32.BF16 R12, R168.reuse, R14, RZ ;  /* 0x0000000ea80c723c */ /* 0x040ff000000418ff */
[C---:B------:R-:W-:Y:S08]  /*9480*/  HMMA.16816.F32.BF16 R4, R168.reuse, R6, RZ ;  /* 0x00000006a804723c */ /* 0x040ff000000418ff */
[C---:B-1----:R-:W-:Y:S08]  /*9490*/  HMMA.16816.F32.BF16 R180, R168.reuse, R176, RZ ;  /* 0x000000b0a8b4723c */ /* 0x042ff000000418ff */
[C---:B------:R-:W-:Y:S08]  /*94a0*/  HMMA.16816.F32.BF16 R176, R168.reuse, R178, RZ ;  /* 0x000000b2a8b0723c */ /* 0x040ff000000418ff */
[C---:B---3--:R-:W-:Y:S08]  /*94b0*/  HMMA.16816.F32.BF16 R172, R168.reuse, R28, RZ ;  /* 0x0000001ca8ac723c */ /* 0x048ff000000418ff */
[----:B------:R-:W-:Y:S01]  /*94c0*/  HMMA.16816.F32.BF16 R168, R168, R30, RZ ;  /* 0x0000001ea8a8723c */ /* 0x000fe200000418ff */
[----:B------:R-:W1:Y:S07]  /*94d0*/  LDSM.16.M88.4 R28, [R227+0x8000] ;  /* 0x00800000e31c783b */ /* 0x000e6e0000000200 */
[C---:B------:R-:W-:Y:S08]  /*94e0*/  HMMA.16816.F32.BF16 R16, R32.reuse, R24, R16 ;  /* 0x000000182010723c */ /* 0x040ff00000041810 */
        /* <DEDUP_REMOVED lines=8> */
[C---:B-1----:R-:W-:Y:S08]  /*9570*/  HMMA.16816.F32.BF16 R16, R184.reuse, R28, R16 ;  /* 0x0000001cb810723c */ /* 0x042ff00000041810 */
[C---:B------:R-:W-:Y:S01]  /*9580*/  HMMA.16816.F32.BF16 R12, R184.reuse, R30, R12 ;  /* 0x0000001eb80c723c */ /* 0x040fe2000004180c */
[----:B------:R-:W-:Y:S07]  /*9590*/  LDSM.16.M88.4 R28, [R220] ;  /* 0x00000000dc1c783b */ /* 0x000fee0000000200 */
[C---:B--2---:R-:W-:Y:S08]  /*95a0*/  HMMA.16816.F32.BF16 R8, R184.reuse, R24, R8 ;  /* 0x00000018b808723c */ /* 0x044ff00000041808 */
[C---:B------:R-:W-:Y:S01]  /*95b0*/  HMMA.16816.F32.BF16 R4, R184.reuse, R26, R4 ;  /* 0x0000001ab804723c */ /* 0x040fe20000041804 */
[----:B------:R-:W1:Y:S07]  /*95c0*/  LDSM.16.M88.4 R24, [R229] ;  /* 0x00000000e518783b */ /* 0x000e6e0000000200 */
[C---:B---3--:R-:W-:Y:S08]  /*95d0*/  HMMA.16816.F32.BF16 R180, R184.reuse, R20, R180 ;  /* 0x00000014b8b4723c */ /* 0x048ff000000418b4 */
[----:B------:R-:W-:Y:S01]  /*95e0*/  HMMA.16816.F32.BF16 R176, R184, R22, R176 ;  /* 0x00000016b8b0723c */ /* 0x000fe200000418b0 */
[----:B------:R-:W2:Y:S07]  /*95f0*/  LDSM.16.M88.4 R20, [R220+0x800] ;  /* 0x00080000dc14783b */ /* 0x000eae0000000200 */
[C---:B------:R-:W-:Y:S08]  /*9600*/  HMMA.16816.F32.BF16 R172, R32.reuse, R188, R172 ;  /* 0x000000bc20ac723c */ /* 0x040ff000000418ac */
[----:B------:R-:W-:Y:S01]  /*9610*/  HMMA.16816.F32.BF16 R168, R32, R190, R168 ;  /* 0x000000be20a8723c */ /* 0x000fe200000418a8 */
[----:B------:R-:W3:Y:S04]  /*9620*/  LDSM.16.M88.4 R188, [R227+0x9800] ;  /* 0x00980000e3bc783b */ /* 0x000ee80000000200 */
[----:B------:R-:W4:Y:S03]  /*9630*/  LDSM.16.M88.4 R32, [R220+0x1000] ;  /* 0x00100000dc20783b */ /* 0x000f260000000200 */
[C---:B-1----:R-:W-:Y:S08]  /*9640*/  HMMA.16816.F32.BF16 R16, R24.reuse, R28, R16 ;  /* 0x0000001c1810723c */ /* 0x042ff00000041810 */
[C---:B------:R-:W-:Y:S01]  /*9650*/  HMMA.16816.F32.BF16 R12, R24.reuse, R30, R12 ;  /* 0x0000001e180c723c */ /* 0x040fe2000004180c */
[----:B------:R-:W-:Y:S07]  /*9660*/  LDSM.16.M88.4 R28, [R234+0x2000] ;  /* 0x00200000ea1c783b */ /* 0x000fee0000000200 */
[C---:B--2---:R-:W-:Y:S08]  /*9670*/  HMMA.16816.F32.BF16 R8, R24.reuse, R20, R8 ;  /* 0x000000141808723c */ /* 0x044ff00000041808 */
[----:B------:R-:W-:Y:S01]  /*9680*/  HMMA.16816.F32.BF16 R4, R24, R22, R4 ;  /* 0x000000161804723c */ /* 0x000fe20000041804 */
[----:B------:R-:W1:Y:S07]  /*9690*/  LDSM.16.M88.4 R20, [R233+0xa000] ;  /* 0x00a00000e914783b */ /* 0x000e6e0000000200 */
        /* <DEDUP_REMOVED lines=8> */
[----:B------:R-:W-:Y:S01]  /*9720*/  HMMA.16816.F32.BF16 R168, R24, R194, R168 ;  /* 0x000000c218a8723c */ /* 0x000fe200000418a8 */
[----:B------:R-:W-:Y:S04]  /*9730*/  LDSM.16.M88.4 R24, [R232+0x2000] ;  /* 0x00200000e818783b */ /* 0x000fe80000000200 */
[----:B------:R-:W-:Y:S03]  /*9740*/  LDSM.16.M88.4 R192, [R220+0x2800] ;  /* 0x00280000dcc0783b */ /* 0x000fe60000000200 */
        /* <DEDUP_REMOVED lines=9> */
[C---:B------:R-:W-:Y:S08]  /*97e0*/  HMMA.16816.F32.BF16 R8, R28.reuse, R188, R8 ;  /* 0x000000bc1c08723c */ /* 0x040ff00000041808 */
[----:B------:R-:W-:Y:S01]  /*97f0*/  HMMA.16816.F32.BF16 R4, R28, R190, R4 ;  /* 0x000000be1c04723c */ /* 0x000fe20000041804 */
[----:B------:R-:W4:Y:S04]  /*9800*/  LDSM.16.M88.4 R188, [R218] ;  /* 0x00000000dabc783b */ /* 0x000f280000000200 */
        /* <DEDUP_REMOVED lines=39> */
[----:B------:R-:W4:Y:S03]  /*9a80*/  LDSM.16.M88.4 R24, [R215] ;  /* 0x00000000d718783b */ /* 0x000f260000000200 */
[C---:B-1----:R-:W-:Y:S08]  /*9a90*/  HMMA.16816.F32.BF16 R16, R28.reuse, R20, R16 ;  /* 0x000000141c10723c */ /* 0x042ff00000041810 */
[C---:B------:R-:W-:Y:S01]  /*9aa0*/  HMMA.16816.F32.BF16 R12, R28.reuse, R22, R12 ;  /* 0x000000161c0c723c */ /* 0x040fe2000004180c */
[----:B------:R-:W1:Y:S07]  /*9ab0*/  LDSM.16.M88.4 R20, [R214] ;  /* 0x00000000d614783b */ /* 0x000e6e0000000200 */
[C---:B------:R-:W-:Y:S08]  /*9ac0*/  HMMA.16816.F32.BF16 R8, R28.reuse, R188, R8 ;  /* 0x000000bc1c08723c */ /* 0x040ff00000041808 */
[C---:B------:R-:W-:Y:S01]  /*9ad0*/  HMMA.16816.F32.BF16 R4, R28.reuse, R190, R4 ;  /* 0x000000be1c04723c */ /* 0x040fe20000041804 */
[----:B------:R-:W5:Y:S07]  /*9ae0*/  LDSM.16.M88.4 R188, [R213] ;  /* 0x00000000d5bc783b */ /* 0x000f6e0000000200 */
[C---:B--2---:R-:W-:Y:S08]  /*9af0*/  HMMA.16816.F32.BF16 R180, R28.reuse, R184, R180 ;  /* 0x000000b81cb4723c */ /* 0x044ff000000418b4 */
[C---:B------:R-:W-:Y:S01]  /*9b00*/  HMMA.16816.F32.BF16 R176, R28.reuse, R186, R176 ;  /* 0x000000ba1cb0723c */ /* 0x040fe200000418b0 */
[----:B------:R-:W2:Y:S07]  /*9b10*/  LDSM.16.M88.4 R184, [R212] ;  /* 0x00000000d4b8783b */ /* 0x000eae0000000200 */
        /* <DEDUP_REMOVED lines=29> */
[----:B------:R-:W-:Y:S03]  /*9cf0*/  LDSM.16.M88.4 R184, [R233+0xf000] ;  /* 0x00f00000e9b8783b */ /* 0x000fe60000000200 */
[C---:B---3--:R-:W-:Y:S08]  /*9d00*/  HMMA.16816.F32.BF16 R180, R28.reuse, R188, R180 ;  /* 0x000000bc1cb4723c */ /* 0x048ff000000418b4 */
[C---:B----4-:R-:W-:Y:S08]  /*9d10*/  HMMA.16816.F32.BF16 R16, R28.reuse, R24, R16 ;  /* 0x000000181c10723c */ /* 0x050ff00000041810 */
[C---:B------:R-:W-:Y:S01]  /*9d20*/  HMMA.16816.F32.BF16 R12, R28.reuse, R26, R12 ;  /* 0x0000001a1c0c723c */ /* 0x040fe2000004180c */
[----:B------:R-:W2:Y:S07]  /*9d30*/  LDSM.16.M88.4 R24, [R233+0xe000] ;  /* 0x00e00000e918783b */ /* 0x000eae0000000200 */
[C---:B------:R-:W-:Y:S01]  /*9d40*/  HMMA.16816.F32.BF16 R176, R28.reuse, R190, R176 ;  /* 0x000000be1cb0723c */ /* 0x040fe200000418b0 */
[----:B------:R-:W3:Y:S07]  /*9d50*/  LDSM.16.M88.4 R188, [R233+0xe800] ;  /* 0x00e80000e9bc783b */ /* 0x000eee0000000200 */
[C---:B-1----:R-:W-:Y:S08]  /*9d60*/  HMMA.16816.F32.BF16 R172, R28.reuse, R20, R172 ;  /* 0x000000141cac723c */ /* 0x042ff000000418ac */
[C---:B------:R-:W-:Y:S01]  /*9d70*/  HMMA.16816.F32.BF16 R168, R28.reuse, R22, R168 ;  /* 0x000000161ca8723c */ /* 0x040fe200000418a8 */
[----:B------:R-:W1:Y:S07]  /*9d80*/  LDSM.16.M88.4 R20, [R233+0xf800] ;  /* 0x00f80000e914783b */ /* 0x000e6e0000000200 */
[C---:B------:R-:W-:Y:S08]  /*9d90*/  HMMA.16816.F32.BF16 R8, R28.reuse, R192, R8 ;  /* 0x000000c01c08723c */ /* 0x040ff00000041808 */
[----:B------:R-:W-:Y:S01]  /*9da0*/  HMMA.16816.F32.BF16 R4, R28, R194, R4 ;  /* 0x000000c21c04723c */ /* 0x000fe20000041804 */
[----:B------:R-:W-:Y:S07]  /*9db0*/  LDSM.16.M88.4 R28, [R232+0x6000] ;  /* 0x00600000e81c783b */ /* 0x000fee0000000200 */
[C---:B--2---:R-:W-:Y:S08]  /*9dc0*/  HMMA.16816.F32.BF16 R16, R32.reuse, R24, R16 ;  /* 0x000000182010723c */ /* 0x044ff00000041810 */
[C---:B------:R-:W-:Y:S01]  /*9dd0*/  HMMA.16816.F32.BF16 R12, R32.reuse, R26, R12 ;  /* 0x0000001a200c723c */ /* 0x040fe2000004180c */
[----:B------:R-:W2:Y:S07]  /*9de0*/  LDSM.16.M88.4 R24, [R211] ;  /* 0x00000000d318783b */ /* 0x000eae0000000200 */
[C---:B---3--:R-:W-:Y:S08]  /*9df0*/  HMMA.16816.F32.BF16 R8, R32.reuse, R188, R8 ;  /* 0x000000bc2008723c */ /* 0x048ff00000041808 */
[C---:B------:R-:W-:Y:S01]  /*9e00*/  HMMA.16816.F32.BF16 R4, R32.reuse, R190, R4 ;  /* 0x000000be2004723c */ /* 0x040fe20000041804 */
[----:B------:R-:W3:Y:S07]  /*9e10*/  LDSM.16.M88.4 R188, [R210] ;  /* 0x00000000d2bc783b */ /* 0x000eee0000000200 */
[C---:B------:R-:W-:Y:S08]  /*9e20*/  HMMA.16816.F32.BF16 R180, R32.reuse, R184, R180 ;  /* 0x000000b820b4723c */ /* 0x040ff000000418b4 */
[C---:B------:R-:W-:Y:S01]  /*9e30*/  HMMA.16816.F32.BF16 R176, R32.reuse, R186, R176 ;  /* 0x000000ba20b0723c */ /* 0x040fe200000418b0 */
[----:B------:R-:W4:Y:S07]  /*9e40*/  LDSM.16.M88.4 R184, [R209] ;  /* 0x00000000d1b8783b */ /* 0x000f2e0000000200 */
[C---:B-1----:R-:W-:Y:S08]  /*9e50*/  HMMA.16816.F32.BF16 R172, R32.reuse, R20, R172 ;  /* 0x0000001420ac723c */ /* 0x042ff000000418ac */
[----:B------:R-:W-:Y:S01]  /*9e60*/  HMMA.16816.F32.BF16 R168, R32, R22, R168 ;  /* 0x0000001620a8723c */ /* 0x000fe200000418a8 */
[----:B------:R-:W1:Y:S04]  /*9e70*/  LDSM.16.M88.4 R20, [R208] ;  /* 0x00000000d014783b */ /* 0x000e680000000200 */
[----:B------:R-:W-:Y:S03]  /*9e80*/  LDSM.16.M88.4 R32, [R230+0x6000] ;  /* 0x00600000e620783b */ /* 0x000fe60000000200 */
        /* <DEDUP_REMOVED lines=17> */
[C---:B----4-:R-:W-:Y:S07]  /*9fa0*/  HMMA.16816.F32.BF16 R8, R32.reuse, R184, R8 ;  /* 0x000000b82008723c */ /* 0x050fee0000041808 */
[----:B------:R-:W-:Y:S01]  /*9fb0*/  IMAD.MOV.U32 R185, RZ, RZ, R3 ;  /* 0x000000ffffb97224 */ /* 0x000fe200078e0003 */
[----:B------:R-:W-:Y:S01]  /*9fc0*/  HMMA.16816.F32.BF16 R4, R32, R186, R4 ;  /* 0x000000ba2004723c */ /* 0x000fe20000041804 */
[----:B------:R-:W-:-:S04]  /*9fd0*/  IADD3 R3, R164, 0x1, RZ ;  /* 0x00000001a4037810 */ /* 0x000fc80007ffe0ff */
[----:B------:R-:W3:Y:S01]  /*9fe0*/  I2F R185, R185 ;  /* 0x000000b900b97306 */ /* 0x000ee20000201400 */
[----:B------:R-:W-:Y:S01]  /*9ff0*/  IMAD.IADD R184, R248, 0x1, -R3 ;  /* 0x00000001f8b87824 */ /* 0x000fe200078e0a03 */
[C---:B------:R-:W-:Y:S01]  /*a000*/  ISETP.GE.AND P0, PT, R3.reuse, R246, PT ;  /* 0x000000f60300720c */ /* 0x040fe20003f06270 */
[C---:B-1----:R-:W-:Y:S01]  /*a010*/  HMMA.16816.F32.BF16 R16, R28.reuse, R20, R16 ;  /* 0x000000141c10723c */ /* 0x042fe20000041810 */
[C---:B------:R-:W-:Y:S02]  /*a020*/  ISETP.GE.AND P6, PT, R3.reuse, R239, PT ;  /* 0x000000ef0300720c */ /* 0x040fe40003fc6270 */
[----:B------:R-:W-:Y:S02]  /*a030*/  IABS R184, R184 ;  /* 0x000000b800b87213 */ /* 0x000fe40000000000 */
[----:B------:R-:W-:Y:S02]  /*a040*/  ISETP.LT.OR P0, PT, R3, R247, P0 ;  /* 0x000000f70300720c */ /* 0x000fe40000701670 */
[----:B------:R-:W-:Y:S01]  /*a050*/  IMAD.IADD R20, R245, 0x1, -R164 ;  /* 0x00000001f5147824 */ /* 0x000fe200078e0aa4 */
[----:B------:R-:W-:Y:S01]  /*a060*/  HMMA.16816.F32.BF16 R12, R28, R22, R12 ;  /* 0x000000161c0c723c */ /* 0x000fe2000004180c */
[----:B------:R-:W1:Y:S01]  /*a070*/  I2F R184, R184 ;  /* 0x000000b800b87306 */ /* 0x000e620000201400 */
[----:B------:R-:W-:-:S02]  /*a080*/  ISETP.LT.OR P6, PT, R3, R244, P6 ;  /* 0x000000f40300720c */ /* 0x000fc400037c1670 */
[----:B------:R-:W-:-:S04]  /*a090*/  IABS R20, R20 ;  /* 0x0000001400147213 */ /* 0x000fc80000000000 */
[C---:B--2---:R-:W-:Y:S01]  /*a0a0*/  HMMA.16816.F32.BF16 R172, R32.reuse, R24, R172 ;  /* 0x0000001820ac723c */ /* 0x044fe200000418ac */
[----:B------:R2:W4:Y:S06]  /*a0b0*/  I2F R187, R20 ;  /* 0x0000001400bb7306 */ /* 0x00052c0000201400 */
[----:B------:R-:W-:Y:S01]  /*a0c0*/  IMAD.IADD R25, R245, 0x1, -R3 ;  /* 0x00000001f5197824 */ /* 0x000fe200078e0a03 */
[----:B------:R-:W-:Y:S01]  /*a0d0*/  IADD3 R24, R164, 0x8, RZ ;  /* 0x00000008a4187810 */ /* 0x000fe20007ffe0ff */
[----:B---3--:R-:W-:Y:S01]  /*a0e0*/  FFMA.FTZ R185, R185, -UR32, R16 ;  /* 0x80000020b9b97c23 */ /* 0x008fe20008010010 */
[----:B------:R-:W-:Y:S01]  /*a0f0*/  HMMA.16816.F32.BF16 R176, R32, R190, R176 ;  /* 0x000000be20b0723c */ /* 0x000fe200000418b0 */
[----:B-1----:R-:W-:Y:S01]  /*a100*/  FFMA.FTZ R184, R184, -UR32, R17 ;  /* 0x80000020b8b87c23 */ /* 0x002fe20008010011 */
[----:B------:R-:W-:Y:S01]  /*a110*/  IABS R25, R25 ;  /* 0x0000001900197213 */ /* 0x000fe20000000000 */
[----:B------:R-:W-:-:S02]  /*a120*/  IMAD.IADD R3, R248, 0x1, -R24 ;  /* 0x00000001f8037824 */ /* 0x000fc400078e0a18 */
[----:B------:R-:W-:Y:S01]  /*a130*/  IMAD.IADD R17, R245, 0x1, -R24 ;  /* 0x00000001f5117824 */ /* 0x000fe200078e0a18 */
[----:B--2---:R-:W1:Y:S01]  /*a140*/  LDSM.16.M88.4 R20, [R220+0x6800] ;  /* 0x00680000dc14783b */ /* 0x004e620000000200 */
[----:B------:R-:W-:Y:S01]  /*a150*/  IMAD.MOV.U32 R16, RZ, RZ, R25 ;  /* 0x000000ffff107224 */ /* 0x000fe200078e0019 */
[----:B------:R-:W-:Y:S01]  /*a160*/  IABS R3, R3 ;  /* 0x0000000300037213 */ /* 0x000fe20000000000 */
[----:B------:R-:W-:Y:S01]  /*a170*/  HMMA.16816.F32.BF16 R168, R32, R26, R168 ;  /* 0x0000001a20a8723c */ /* 0x000fe200000418a8 */
[----:B------:R-:W-:Y:S01]  /*a180*/  FSEL R25, R185, -INF , !P1 ;  /* 0xff800000b9197808 */ /* 0x000fe20004800000 */
[----:B----4-:R-:W-:Y:S01]  /*a190*/  FFMA.FTZ R185, R187, -UR32, R18 ;  /* 0x80000020bbb97c23 */ /* 0x010fe20008010012 */
[C---:B------:R-:W-:Y:S01]  /*a1a0*/  ISETP.GE.AND P1, PT, R164.reuse, R239, PT ;  /* 0x000000efa400720c */ /* 0x040fe20003f26270 */
[----:B------:R-:W2:Y:S01]  /*a1b0*/  I2F R16, R16 ;  /* 0x0000001000107306 */ /* 0x000ea20000201400 */
[C---:B------:R-:W-:Y:S02]  /*a1c0*/  IADD3 R18, R164.reuse, 0x9, RZ ;  /* 0x00000009a4127810 */ /* 0x040fe40007ffe0ff */
[----:B------:R-:W-:-:S02]  /*a1d0*/  ISETP.LT.OR P1, PT, R164, R244, P1 ;  /* 0x000000f4a400720c */ /* 0x000fc40000f21670 */
[----:B------:R-:W-:-:S03]  /*a1e0*/  IABS R17, R17 ;  /* 0x0000001100117213 */ /* 0x000fc60000000000 */
[----:B------:R3:W4:Y:S01]  /*a1f0*/  I2F R187, R3 ;  /* 0x0000000300bb7306 */ /* 0x0007220000201400 */
[----:B--2---:R-:W-:Y:S01]  /*a200*/  FFMA.FTZ R16, R16, -UR32, R19 ;  /* 0x8000002010107c23 */ /* 0x004fe20008010013 */
[----:B------:R-:W-:-:S06]  /*a210*/  IADD3 R19, R164, 0x10, RZ ;  /* 0x00000010a4137810 */ /* 0x000fcc0007ffe0ff */
[----:B------:R-:W2:Y:S01]  /*a220*/  I2F R17, R17 ;  /* 0x0000001100117306 */ /* 0x000ea20000201400 */
[----:B---3--:R-:W-:Y:S01]  /*a230*/  FSEL R3, R185, -INF , !P1 ;  /* 0xff800000b9037808 */ /* 0x008fe20004800000 */
[----:B----4-:R-:W-:Y:S01]  /*a240*/  FFMA.FTZ R187, R187, -UR32, R12 ;  /* 0x80000020bbbb7c23 */ /* 0x010fe2000801000c */
[----:B------:R-:W-:Y:S01]  /*a250*/  FSEL R185, R184, -INF , !P0 ;  /* 0xff800000b8b97808 */ /* 0x000fe20004000000 */
[----:B------:R-:W-:Y:S01]  /*a260*/  IMAD.IADD R184, R248, 0x1, -R18 ;  /* 0x00000001f8b87824 */ /* 0x000fe200078e0a12 */
[C---:B------:R-:W-:Y:S02]  /*a270*/  ISETP.GE.AND P1, PT, R24.reuse, R246, PT ;  /* 0x000000f61800720c */ /* 0x040fe40003f26270 */
[C---:B------:R-:W-:Y:S02]  /*a280*/  ISETP.GE.AND P0, PT, R24.reuse, R239, PT ;  /* 0x000000ef1800720c */ /* 0x040fe40003f06270 */
[C---:B------:R-:W-:Y:S01]  /*a290*/  ISETP.LT.OR P1, PT, R24.reuse, R247, P1 ;  /* 0x000000f71800720c */ /* 0x040fe20000f21670 */
[----:B-1----:R-:W-:Y:S01]  /*a2a0*/  HMMA.16816.F32.BF16 R8, R28, R20, R8 ;  /* 0x000000141c08723c */ /* 0x002fe20000041808 */
[----:B------:R-:W-:Y:S01]  /*a2b0*/  ISETP.LT.OR P0, PT, R24, R244, P0 ;  /* 0x000000f41800720c */ /* 0x000fe20000701670 */
[----:B--2---:R-:W-:Y:S01]  /*a2c0*/  FFMA.FTZ R186, R17, -UR32, R14 ;  /* 0x8000002011ba7c23 */ /* 0x004fe2000801000e */
[----:B------:R-:W-:-:S02]  /*a2d0*/  IABS R24, R184 ;  /* 0x000000b800187213 */ /* 0x000fc40000000000 */
[----:B------:R-:W-:Y:S01]  /*a2e0*/  FSEL R184, R16, -INF , !P6 ;  /* 0xff80000010b87808 */ /* 0x000fe20007000000 */
[--C-:B------:R-:W-:Y:S01]  /*a2f0*/  IMAD.IADD R16, R248, 0x1, -R19.reuse ;  /* 0x00000001f8107824 */ /* 0x100fe200078e0a13 */
[----:B------:R-:W-:Y:S01]  /*a300*/  FSEL R187, R187, -INF , !P1 ;  /* 0xff800000bbbb7808 */ /* 0x000fe20004800000 */
[C---:B------:R-:W-:Y:S01]  /*a310*/  IMAD.IADD R20, R245.reuse, 0x1, -R18 ;  /* 0x00000001f5147824 */ /* 0x040fe200078e0a12 */
[C---:B------:R-:W-:Y:S01]  /*a320*/  ISETP.GE.AND P6, PT, R18.reuse, R246, PT ;  /* 0x000000f61200720c */ /* 0x040fe20003fc6270 */
[----:B------:R-:W-:Y:S01]  /*a330*/  IMAD.IADD R21, R245, 0x1, -R19 ;  /* 0x00000001f5157824 */ /* 0x000fe200078e0a13 */
[----:B------:R-:W-:Y:S01]  /*a340*/  ISETP.GE.AND P1, PT, R18, R239, PT ;  /* 0x000000ef1200720c */ /* 0x000fe20003f26270 */
[----:B------:R-:W-:Y:S01]  /*a350*/  HMMA.16816.F32.BF16 R4, R28, R22, R4 ;  /* 0x000000161c04723c */ /* 0x000fe20000041804 */
[----:B------:R-:W-:Y:S02]  /*a360*/  IABS R12, R20 ;  /* 0x00000014000c7213 */ /* 0x000fe40000000000 */
[----:B------:R-:W1:Y:S01]  /*a370*/  I2F R20, R24 ;  /* 0x0000001800147306 */ /* 0x000e620000201400 */
[----:B------:R-:W-:-:S02]  /*a380*/  IABS R16, R16 ;  /* 0x0000001000107213 */ /* 0x000fc40000000000 */
[C---:B------:R-:W-:Y:S02]  /*a390*/  ISETP.LT.OR P6, PT, R18.reuse, R247, P6 ;  /* 0x000000f71200720c */ /* 0x040fe400037c1670 */
[----:B------:R-:W-:Y:S01]  /*a3a0*/  ISETP.LT.OR P1, PT, R18, R244, P1 ;  /* 0x000000f41200720c */ /* 0x000fe20000f21670 */
[----:B------:R-:W-:Y:S01]  /*a3b0*/  IMAD.MOV.U32 R18, RZ, RZ, R16 ;  /* 0x000000ffff127224 */ /* 0x000fe200078e0010 */
[----:B------:R-:W-:Y:S01]  /*a3c0*/  IADD3 R16, R164, 0x11, RZ ;  /* 0x00000011a4107810 */ /* 0x000fe20007ffe0ff */
[----:B------:R-:W2:Y:S01]  /*a3d0*/  I2F R12, R12 ;  /* 0x0000000c000c7306 */ /* 0x000ea20000201400 */
[----:B------:R-:W-:Y:S02]  /*a3e0*/  IABS R14, R21 ;  /* 0x00000015000e7213 */ /* 0x000fe40000000000 */
[----:B------:R-:W-:Y:S02]  /*a3f0*/  FSEL R186, R186, -INF , !P0 ;  /* 0xff800000baba7808 */ /* 0x000fe40004000000 */
[----:B------:R-:W-:-:S03]  /*a400*/  ISETP.GE.AND P0, PT, R19, R246, PT ;  /* 0x000000f61300720c */ /* 0x000fc60003f06270 */
[----:B------:R3:W4:Y:S01]  /*a410*/  I2F R17, R18 ;  /* 0x0000001200117306 */ /* 0x0007220000201400 */
[----:B-1----:R-:W-:Y:S01]  /*a420*/  FFMA.FTZ R13, R20, -UR32, R13 ;  /* 0x80000020140d7c23 */ /* 0x002fe2000801000d */
[----:B------:R-:W-:Y:S01]  /*a430*/  IADD3 R24, R164, 0x19, RZ ;  /* 0x00000019a4187810 */ /* 0x000fe20007ffe0ff */
[--C-:B------:R-:W-:Y:S01]  /*a440*/  IMAD.IADD R20, R248, 0x1, -R16.reuse ;  /* 0x00000001f8147824 */ /* 0x100fe200078e0a10 */
[----:B------:R-:W-:Y:S02]  /*a450*/  ISETP.LT.OR P0, PT, R19, R247, P0 ;  /* 0x000000f71300720c */ /* 0x000fe40000701670 */
[----:B------:R-:W-:Y:S01]  /*a460*/  FSEL R33, R13, -INF , !P6 ;  /* 0xff8000000d217808 */ /* 0x000fe20007000000 */
[----:B------:R-:W-:Y:S01]  /*a470*/  IMAD.IADD R13, R245, 0x1, -R16 ;  /* 0x00000001f50d7824 */ /* 0x000fe200078e0a10 */
[----:B------:R-:W1:Y:S01]  /*a480*/  I2F R21, R14 ;  /* 0x0000000e00157306 */ /* 0x000e620000201400 */
[----:B------:R-:W-:Y:S01]  /*a490*/  IABS R20, R20 ;  /* 0x0000001400147213 */ /* 0x000fe20000000000 */
[----:B--2---:R-:W-:Y:S01]  /*a4a0*/  FFMA.FTZ R12, R12, -UR32, R15 ;  /* 0x800000200c0c7c23 */ /* 0x004fe2000801000f */
[----:B------:R-:W-:-:S02]  /*a4b0*/  ISETP.GE.AND P6, PT, R19, R239, PT ;  /* 0x000000ef1300720c */ /* 0x000fc40003fc6270 */
[----:B------:R-:W-:Y:S02]  /*a4c0*/  IABS R13, R13 ;  /* 0x0000000d000d7213 */ /* 0x000fe40000000000 */
[----:B------:R-:W-:Y:S01]  /*a4d0*/  FSEL R202, R12, -INF , !P1 ;  /* 0xff8000000cca7808 */ /* 0x000fe20004800000 */
[----:B------:R-:W2:Y:S01]  /*a4e0*/  I2F R20, R20 ;  /* 0x0000001400147306 */ /* 0x000ea20000201400 */
[----:B---3--:R-:W-:Y:S01]  /*a4f0*/  IADD3 R18, R164, 0x18, RZ ;  /* 0x00000018a4127810 */ /* 0x008fe20007ffe0ff */
[----:B----4-:R-:W-:Y:S01]  /*a500*/  FFMA.FTZ R17, R17, -UR32, R8 ;  /* 0x8000002011117c23 */ /* 0x010fe20008010008 */
[----:B------:R-:W-:Y:S01]  /*a510*/  ISETP.LT.OR P6, PT, R19, R244, P6 ;  /* 0x000000f41300720c */ /* 0x000fe200037c1670 */
[----:B------:R-:W-:Y:S01]  /*a520*/  IMAD.IADD R8, R248, 0x1, -R24 ;  /* 0x00000001f8087824 */ /* 0x000fe200078e0a18 */
[----:B------:R-:W-:Y:S01]  /*a530*/  ISETP.GE.AND P1, PT, R16, R246, PT ;  /* 0x000000f61000720c */ /* 0x000fe20003f26270 */
[--C-:B------:R-:W-:Y:S01]  /*a540*/  IMAD.IADD R27, R248, 0x1, -R18.reuse ;  /* 0x00000001f81b7824 */ /* 0x100fe200078e0a12 */
[----:B------:R-:W-:Y:S01]  /*a550*/  FSEL R17, R17, -INF , !P0 ;  /* 0xff80000011117808 */ /* 0x000fe20004000000 */
[----:B------:R3:W4:Y:S01]  /*a560*/  I2F R22, R13 ;  /* 0x0000000d00167306 */ /* 0x0007220000201400 */
[----:B------:R-:W-:Y:S01]  /*a570*/  IMAD.IADD R23, R245, 0x1, -R18 ;  /* 0x00000001f5177824 */ /* 0x000fe200078e0a12 */
[----:B------:R-:W-:Y:S01]  /*a580*/  ISETP.GE.AND P0, PT, R16, R239, PT ;  /* 0x000000ef1000720c */ /* 0x000fe20003f06270 */
[----:B-1----:R-:W-:Y:S01]  /*a590*/  FFMA.FTZ R21, R21, -UR32, R10 ;  /* 0x8000002015157c23 */ /* 0x002fe2000801000a */
[----:B------:R-:W-:-:S02]  /*a5a0*/  IABS R27, R27 ;  /* 0x0000001b001b7213 */ /* 0x000fc40000000000 */
[----:B------:R-:W-:Y:S02]  /*a5b0*/  IABS R23, R23 ;  /* 0x0000001700177213 */ /* 0x000fe40000000000 */
[----:B------:R-:W-:Y:S01]  /*a5c0*/  IABS R10, R8 ;  /* 0x00000008000a7213 */ /* 0x000fe20000000000 */
[----:B--2---:R-:W-:Y:S01]  /*a5d0*/  FFMA.FTZ R19, R20, -UR32, R9 ;  /* 0x8000002014137c23 */ /* 0x004fe20008010009 */
[----:B------:R-:W1:Y:S01]  /*a5e0*/  I2F R27, R27 ;  /* 0x0000001b001b7306 */ /* 0x000e620000201400 */
[----:B------:R-:W-:Y:S01]  /*a5f0*/  IADD3 R8, R164, 0x20, RZ ;  /* 0x00000020a4087810 */ /* 0x000fe20007ffe0ff */
[----:B------:R-:W-:Y:S01]  /*a600*/  IMAD.IADD R9, R245, 0x1, -R24 ;  /* 0x00000001f5097824 */ /* 0x000fe200078e0a18 */
[----:B------:R-:W-:Y:S02]  /*a610*/  FSEL R20, R21, -INF , !P6 ;  /* 0xff80000015147808 */ /* 0x000fe40007000000 */
[----:B------:R-:W-:Y:S01]  /*a620*/  ISETP.LT.OR P1, PT, R16, R247, P1 ;  /* 0x000000f71000720c */ /* 0x000fe20000f21670 */
[----:B---3--:R-:W2:Y:S01]  /*a630*/  LDSM.16.M88.4 R12, [R220+0x7000] ;  /* 0x00700000dc0c783b */ /* 0x008ea20000000200 */
[----:B------:R-:W-:Y:S01]  /*a640*/  IMAD.IADD R21, R248, 0x1, -R8 ;  /* 0x00000001f8157824 */ /* 0x000fe200078e0a08 */
[----:B------:R-:W3:Y:S01]  /*a650*/  I2F R23, R23 ;  /* 0x0000001700177306 */ /* 0x000ee20000201400 */
[----:B------:R-:W-:Y:S01]  /*a660*/  ISETP.LT.OR P0, PT, R16, R244, P0 ;  /* 0x000000f41000720c */ /* 0x000fe20000701670 */
[----:B----4-:R-:W-:Y:S01]  /*a670*/  FFMA.FTZ R16, R22, -UR32, R11 ;  /* 0x8000002016107c23 */ /* 0x010fe2000801000b */
[----:B------:R-:W-:-:S02]  /*a680*/  FSEL R19, R19, -INF , !P1 ;  /* 0xff80000013137808 */ /* 0x000fc40004800000 */
[----:B------:R-:W-:Y:S02]  /*a690*/  IABS R11, R21 ;  /* 0x00000015000b7213 */ /* 0x000fe40000000000 */
[CC--:B------:R-:W-:Y:S01]  /*a6a0*/  ISETP.GE.AND P6, PT, R18.reuse, R246.reuse, PT ;  /* 0x000000f61200720c */ /* 0x0c0fe20003fc6270 */
[----:B------:R-:W4:Y:S01]  /*a6b0*/  I2F R10, R10 ;  /* 0x0000000a000a7306 */ /* 0x000f220000201400 */
[----:B------:R-:W-:Y:S01]  /*a6c0*/  ISETP.GE.AND P1, PT, R18, R239, PT ;  /* 0x000000ef1200720c */ /* 0x000fe20003f26270 */
[----:B-1----:R-:W-:Y:S01]  /*a6d0*/  FFMA.FTZ R21, R27, -UR32, R4 ;  /* 0x800000201b157c23 */ /* 0x002fe20008010004 */
[----:B------:R-:W-:Y:S01]  /*a6e0*/  IABS R9, R9 ;  /* 0x0000000900097213 */ /* 0x000fe20000000000 */
[----:B------:R-:W-:Y:S01]  /*a6f0*/  IMAD.MOV.U32 R35, RZ, RZ, R11 ;  /* 0x000000ffff237224 */ /* 0x000fe200078e000b */
[----:B------:R-:W-:Y:S02]  /*a700*/  IADD3 R4, R164, 0x21, RZ ;  /* 0x00000021a4047810 */ /* 0x000fe40007ffe0ff */
[----:B------:R-:W-:Y:S01]  /*a710*/  FSEL R16, R16, -INF , !P0 ;  /* 0xff80000010107808 */ /* 0x000fe20004000000 */
[----:B------:R1:W5:Y:S01]  /*a720*/  I2F R22, R9 ;  /* 0x0000000900167306 */ /* 0x0003620000201400 */
[----:B------:R-:W-:Y:S01]  /*a730*/  ISETP.GE.AND P0, PT, R24, R246, PT ;  /* 0x000000f61800720c */ /* 0x000fe20003f06270 */
[----:B---3--:R-:W-:Y:S01]  /*a740*/  FFMA.FTZ R6, R23, -UR32, R6 ;  /* 0x8000002017067c23 */ /* 0x008fe20008010006 */
[----:B------:R-:W-:-:S02]  /*a750*/  ISETP.LT.OR P6, PT, R18, R247, P6 ;  /* 0x000000f71200720c */ /* 0x000fc400037c1670 */
[----:B------:R-:W-:Y:S01]  /*a760*/  ISETP.LT.OR P1, PT, R18, R244, P1 ;  /* 0x000000f41200720c */ /* 0x000fe20000f21670 */
[----:B------:R-:W-:Y:S01]  /*a770*/  IMAD.IADD R18, R245, 0x1, -R8 ;  /* 0x00000001f5127824 */ /* 0x000fe200078e0a08 */
[----:B------:R-:W-:Y:S01]  /*a780*/  ISETP.LT.OR P0, PT, R24, R247, P0 ;  /* 0x000000f71800720c */ /* 0x000fe20000701670 */
[----:B----4-:R-:W-:Y:S01]  /*a790*/  FFMA.FTZ R5, R10, -UR32, R5 ;  /* 0x800000200a057c23 */ /* 0x010fe20008010005 */
[----:B------:R-:W-:Y:S01]  /*a7a0*/  FSEL R21, R21, -INF , !P6 ;  /* 0xff80000015157808 */ /* 0x000fe20007000000 */
[----:B------:R-:W3:Y:S01]  /*a7b0*/  I2F R35, R35 ;  /* 0x0000002300237306 */ /* 0x000ee20000201400 */
[----:B------:R-:W-:Y:S02]  /*a7c0*/  IABS R11, R18 ;  /* 0x00000012000b7213 */ /* 0x000fe40000000000 */
[----:B------:R-:W-:Y:S02]  /*a7d0*/  ISETP.GE.AND P6, PT, R24, R239, PT ;  /* 0x000000ef1800720c */ /* 0x000fe40003fc6270 */
[----:B------:R-:W-:Y:S01]  /*a7e0*/  FSEL R18, R6, -INF , !P1 ;  /* 0xff80000006127808 */ /* 0x000fe20004800000 */
[----:B-1----:R-:W-:Y:S01]  /*a7f0*/  IMAD.IADD R9, R248, 0x1, -R4 ;  /* 0x00000001f8097824 */ /* 0x002fe200078e0a04 */
[----:B------:R-:W-:Y:S01]  /*a800*/  FSEL R23, R5, -INF , !P0 ;  /* 0xff80000005177808 */ /* 0x000fe20004000000 */
[----:B------:R-:W1:Y:S01]  /*a810*/  I2F R27, R11 ;  /* 0x0000000b001b7306 */ /* 0x000e620000201400 */
[----:B------:R-:W-:Y:S01]  /*a820*/  ISETP.GE.AND P1, PT, R8, R246, PT ;  /* 0x000000f60800720c */ /* 0x000fe20003f26270 */
[----:B-----5:R-:W-:Y:S01]  /*a830*/  FFMA.FTZ R22, R22, -UR32, R7 ;  /* 0x8000002016167c23 */ /* 0x020fe20008010007 */
[----:B------:R-:W-:Y:S01]  /*a840*/  IABS R9, R9 ;  /* 0x0000000900097213 */ /* 0x000fe20000000000 */
[----:B--2---:R-:W-:Y:S01]  /*a850*/  HMMA.16816.F32.BF16 R180, R28, R12, R180 ;  /* 0x0000000c1cb4723c */ /* 0x004fe200000418b4 */
[----:B------:R-:W-:-:S02]  /*a860*/  ISETP.GE.AND P0, PT, R8, R239, PT ;  /* 0x000000ef0800720c */ /* 0x000fc40003f06270 */
[-C--:B------:R-:W-:Y:S02]  /*a870*/  ISETP.LT.OR P6, PT, R24, R244.reuse, P6 ;  /* 0x000000f41800720c */ /* 0x080fe400037c1670 */
[----:B------:R2:W4:Y:S01]  /*a880*/  I2F R24, R9 ;  /* 0x0000000900187306 */ /* 0x0005220000201400 */
[C---:B------:R-:W-:Y:S01]  /*a890*/  ISETP.LT.OR P1, PT, R8.reuse, R247, P1 ;  /* 0x000000f70800720c */ /* 0x040fe20000f21670 */
[C---:B------:R-:W-:Y:S01]  /*a8a0*/  IMAD.IADD R12, R245.reuse, 0x1, -R4 ;  /* 0x00000001f50c7824 */ /* 0x040fe200078e0a04 */
[----:B------:R-:W-:Y:S01]  /*a8b0*/  ISETP.LT.OR P0, PT, R8, R244, P0 ;  /* 0x000000f40800720c */ /* 0x000fe20000701670 */
[----:B------:R-:W-:Y:S01]  /*a8c0*/  HMMA.16816.F32.BF16 R176, R28, R14, R176 ;  /* 0x0000000e1cb0723c */ /* 0x000fe200000418b0 */
[----:B------:R-:W-:Y:S02]  /*a8d0*/  IADD3 R13, R164, 0x28, RZ ;  /* 0x00000028a40d7810 */ /* 0x000fe40007ffe0ff */
[----:B------:R-:W-:Y:S02]  /*a8e0*/  IABS R12, R12 ;  /* 0x0000000c000c7213 */ /* 0x000fe40000000000 */
[----:B------:R-:W-:Y:S01]  /*a8f0*/  FSEL R22, R22, -INF , !P6 ;  /* 0xff80000016167808 */ /* 0x000fe20007000000 */
[--C-:B------:R-:W-:Y:S01]  /*a900*/  IMAD.IADD R5, R245, 0x1, -R13.reuse ;  /* 0x00000001f5057824 */ /* 0x100fe200078e0a0d */
[----:B------:R-:W-:Y:S01]  /*a910*/  ISETP.GE.AND P6, PT, R4, R246, PT ;  /* 0x000000f60400720c */ /* 0x000fe20003fc6270 */
[----:B------:R-:W-:-:S02]  /*a920*/  IMAD.IADD R26, R248, 0x1, -R13 ;  /* 0x00000001f81a7824 */ /* 0x000fc400078e0a0d */
[----:B------:R-:W-:Y:S01]  /*a930*/  IMAD.MOV.U32 R6, RZ, RZ, R12 ;  /* 0x000000ffff067224 */ /* 0x000fe200078e000c */
[----:B------:R-:W-:Y:S01]  /*a940*/  IABS R5, R5 ;  /* 0x0000000500057213 */ /* 0x000fe20000000000 */
[----:B--2---:R-:W2:Y:S01]  /*a950*/  LDSM.16.M88.4 R8, [R220+0x7800] ;  /* 0x00780000dc08783b */ /* 0x004ea20000000200 */
[----:B------:R-:W-:Y:S01]  /*a960*/  IABS R26, R26 ;  /* 0x0000001a001a7213 */ /* 0x000fe20000000000 */
[----:B------:R-:W-:-:S04]  /*a970*/  DEPBAR.LE SB0, 0x0 ;  /* 0x000080000000791a */ /* 0x000fc80000000000 */
[----:B---3--:R-:W-:Y:S01]  /*a980*/  FFMA.FTZ R35, R35, -UR32, R180 ;  /* 0x8000002023237c23 */ /* 0x008fe200080100b4 */
[C---:B------:R-:W-:Y:S01]  /*a990*/  IADD3 R12, R164.reuse, 0x29, RZ ;  /* 0x00000029a40c7810 */ /* 0x040fe20007ffe0ff */
[----:B------:R3:W5:Y:S01]  /*a9a0*/  I2F R15, R26 ;  /* 0x0000001a000f7306 */ /* 0x0007620000201400 */
[----:B------:R-:W-:Y:S01]  /*a9b0*/  IMAD.MOV.U32 R32, RZ, RZ, R5 ;  /* 0x000000ffff207224 */ /* 0x000fe200078e0005 */
[----:B------:R-:W-:Y:S01]  /*a9c0*/  IADD3 R5, R164, 0x30, RZ ;  /* 0x00000030a4057810 */ /* 0x000fe20007ffe0ff */
[----:B-1----:R-:W-:Y:S01]  /*a9d0*/  FFMA.FTZ R27, R27, -UR32, R182 ;  /* 0x800000201b1b7c23 */ /* 0x002fe200080100b6 */
[----:B------:R-:W-:Y:S01]  /*a9e0*/  FSEL R193, R35, -INF , !P1 ;  /* 0xff80000023c17808 */ /* 0x000fe20004800000 */
[----:B------:R-:W-:Y:S01]  /*a9f0*/  IMAD.IADD R7, R248, 0x1, -R12 ;  /* 0x00000001f8077824 */ /* 0x000fe200078e0a0c */
[----:B------:R-:W-:Y:S01]  /*aa00*/  ISETP.GE.AND P1, PT, R4, R239, PT ;  /* 0x000000ef0400720c */ /* 0x000fe20003f26270 */
[----:B----4-:R-:W-:Y:S01]  /*aa10*/  FFMA.FTZ R181, R24, -UR32, R181 ;  /* 0x8000002018b57c23 */ /* 0x010fe200080100b5 */
[C---:B------:R-:W-:Y:S01]  /*aa20*/  ISETP.LT.OR P6, PT, R4.reuse, R247, P6 ;  /* 0x000000f70400720c */ /* 0x040fe200037c1670 */
[----:B------:R-:W1:Y:S01]  /*aa30*/  I2F R6, R6 ;  /* 0x0000000600067306 */ /* 0x000e620000201400 */
[----:B------:R-:W-:Y:S01]  /*aa40*/  ISETP.LT.OR P1, PT, R4, R244, P1 ;  /* 0x000000f40400720c */ /* 0x000fe20000f21670 */
[----:B------:R-:W-:Y:S01]  /*aa50*/  IMAD.IADD R4, R248, 0x1, -R5 ;  /* 0x00000001f8047824 */ /* 0x000fe200078e0a05 */
[----:B------:R-:W-:-:S02]  /*aa60*/  IABS R14, R7 ;  /* 0x00000007000e7213 */ /* 0x000fc40000000000 */
[----:B------:R-:W-:Y:S01]  /*aa70*/  FSEL R188, R27, -INF , !P0 ;  /* 0xff8000001bbc7808 */ /* 0x000fe20004000000 */
[----:B---3--:R-:W-:Y:S02]  /*aa80*/  IMAD.IADD R26, R245, 0x1, -R12 ;  /* 0x00000001f51a7824 */ /* 0x008fe400078e0a0c */
[----:B------:R-:W3:Y:S01]  /*aa90*/  I2F R7, R32 ;  /* 0x0000002000077306 */ /* 0x000ee20000201400 */
[----:B------:R-:W-:Y:S01]  /*aaa0*/  IABS R27, R4 ;  /* 0x00000004001b7213 */ /* 0x000fe20000000000 */
[----:B-----5:R-:W-:Y:S01]  /*aab0*/  FFMA.FTZ R15, R15, -UR32, R176 ;  /* 0x800000200f0f7c23 */ /* 0x020fe200080100b0 */
[----:B------:R-:W-:Y:S02]  /*aac0*/  FSEL R195, R181, -INF , !P6 ;  /* 0xff800000b5c37808 */ /* 0x000fe40007000000 */
[----:B------:R-:W-:Y:S02]  /*aad0*/  IABS R26, R26 ;  /* 0x0000001a001a7213 */ /* 0x000fe40000000000 */
[C---:B------:R-:W-:Y:S01]  /*aae0*/  ISETP.GE.AND P0, PT, R13.reuse, R246, PT ;  /* 0x000000f60d00720c */ /* 0x040fe20003f06270 */
[----:B------:R-:W4:Y:S01]  /*aaf0*/  I2F R14, R14 ;  /* 0x0000000e000e7306 */ /* 0x000f220000201400 */
[----:B------:R-:W-:Y:S01]  /*ab00*/  ISETP.GE.AND P6, PT, R13, R239, PT ;  /* 0x000000ef0d00720c */ /* 0x000fe20003fc6270 */
[----:B------:R-:W-:Y:S01]  /*ab10*/  IMAD.MOV.U32 R24, RZ, RZ, R26 ;  /* 0x000000ffff187224 */ /* 0x000fe200078e001a */
[----:B------:R-:W-:Y:S01]  /*ab20*/  IADD3 R4, R164, 0x31, RZ ;  /* 0x00000031a4047810 */ /* 0x000fe20007ffe0ff */
[----:B------:R-:W-:Y:S01]  /*ab30*/  IMAD.IADD R26, R245, 0x1, -R5 ;  /* 0x00000001f51a7824 */ /* 0x000fe200078e0a05 */
[C---:B------:R-:W-:Y:S01]  /*ab40*/  ISETP.LT.OR P0, PT, R13.reuse, R247, P0 ;  /* 0x000000f70d00720c */ /* 0x040fe20000701670 */
[----:B-1----:R-:W-:Y:S01]  /*ab50*/  FFMA.FTZ R183, R6, -UR32, R183 ;  /* 0x8000002006b77c23 */ /* 0x002fe200080100b7 */
[----:B--2---:R-:W-:Y:S01]  /*ab60*/  HMMA.16816.F32.BF16 R172, R28, R8, R172 ;  /* 0x000000081cac723c */ /* 0x004fe200000418ac */
[----:B------:R-:W-:Y:S01]  /*ab70*/  ISETP.LT.OR P6, PT, R13, R244, P6 ;  /* 0x000000f40d00720c */ /* 0x000fe200037c1670 */
[----:B------:R-:W1:Y:S01]  /*ab80*/  I2F R24, R24 ;  /* 0x0000001800187306 */ /* 0x000e620000201400 */
[----:B------:R-:W-:Y:S01]  /*ab90*/  IABS R26, R26 ;  /* 0x0000001a001a7213 */ /* 0x000fe20000000000 */
[----:B---3--:R-:W-:Y:S01]  /*aba0*/  FFMA.FTZ R7, R7, -UR32, R178 ;  /* 0x8000002007077c23 */ /* 0x008fe200080100b2 */
[----:B------:R-:W-:-:S02]  /*abb0*/  IADD3 R6, R164, 0x38, RZ ;  /* 0x00000038a4067810 */ /* 0x000fc40007ffe0ff */
[----:B------:R-:W-:Y:S01]  /*abc0*/  IMAD.IADD R8, R248, 0x1, -R4 ;  /* 0x00000001f8087824 */ /* 0x000fe200078e0a04 */
[----:B------:R-:W-:Y:S01]  /*abd0*/  HMMA.16816.F32.BF16 R168, R28, R10, R168 ;  /* 0x0000000a1ca8723c */ /* 0x000fe200000418a8 */
[----:B------:R-:W-:Y:S01]  /*abe0*/  IMAD.MOV.U32 R9, RZ, RZ, R26 ;  /* 0x000000ffff097224 */ /* 0x000fe200078e001a */
[----:B------:R-:W2:Y:S01]  /*abf0*/  I2F R13, R27 ;  /* 0x0000001b000d7306 */ /* 0x000ea20000201400 */
[----:B------:R-:W-:Y:S01]  /*ac00*/  IMAD.IADD R26, R245, 0x1, -R4 ;  /* 0x00000001f51a7824 */ /* 0x000fe200078e0a04 */
[----:B------:R-:W-:Y:S01]  /*ac10*/  IABS R8, R8 ;  /* 0x0000000800087213 */ /* 0x000fe20000000000 */
[----:B----4-:R-:W-:Y:S01]  /*ac20*/  FFMA.FTZ R14, R14, -UR32, R177 ;  /* 0x800000200e0e7c23 */ /* 0x010fe200080100b1 */
[----:B------:R-:W-:Y:S01]  /*ac30*/  FSEL R203, R15, -INF , !P0 ;  /* 0xff8000000fcb7808 */ /* 0x000fe20004000000 */
[--C-:B------:R-:W-:Y:S01]  /*ac40*/  IMAD.IADD R10, R245, 0x1, -R6.reuse ;  /* 0x00000001f50a7824 */ /* 0x100fe200078e0a06 */
[----:B------:R-:W-:Y:S01]  /*ac50*/  FSEL R194, R7, -INF , !P6 ;  /* 0xff80000007c27808 */ /* 0x000fe20007000000 */
[----:B------:R-:W-:Y:S01]  /*ac60*/  IMAD.IADD R15, R248, 0x1, -R6 ;  /* 0x00000001f80f7824 */ /* 0x000fe200078e0a06 */
[----:B------:R-:W3:Y:S01]  /*ac70*/  I2F R8, R8 ;  /* 0x0000000800087306 */ /* 0x000ee20000201400 */
[----:B------:R-:W-:Y:S01]  /*ac80*/  ISETP.GE.AND P0, PT, R12, R239, PT ;  /* 0x000000ef0c00720c */ /* 0x000fe20003f06270 */
[----:B-1----:R-:W-:Y:S01]  /*ac90*/  FFMA.FTZ R24, R24, -UR32, R179 ;  /* 0x8000002018187c23 */ /* 0x002fe200080100b3 */
[----:B------:R-:W-:-:S02]  /*aca0*/  ISETP.GE.AND P6, PT, R5, R246, PT ;  /* 0x000000f60500720c */ /* 0x000fc40003fc6270 */
[----:B------:R-:W-:Y:S02]  /*acb0*/  FSEL R190, R183, -INF , !P1 ;  /* 0xff800000b7be7808 */ /* 0x000fe40004800000 */
[C---:B------:R-:W-:Y:S01]  /*acc0*/  ISETP.GE.AND P1, PT, R12.reuse, R246, PT ;  /* 0x000000f60c00720c */ /* 0x040fe20003f26270 */
[----:B--2---:R-:W-:Y:S01]  /*acd0*/  FFMA.FTZ R13, R13, -UR32, R172 ;  /* 0x800000200d0d7c23 */ /* 0x004fe200080100ac */
[----:B------:R-:W-:Y:S01]  /*ace0*/  IABS R26, R26 ;  /* 0x0000001a001a7213 */ /* 0x000fe20000000000 */
[----:B------:R-:W1:Y:S01]  /*acf0*/  I2F R9, R9 ;  /* 0x0000000900097306 */ /* 0x000e620000201400 */
[----:B------:R-:W-:Y:S02]  /*ad00*/  IABS R10, R10 ;  /* 0x0000000a000a7213 */ /* 0x000fe40000000000 */
[----:B------:R-:W-:Y:S02]  /*ad10*/  ISETP.LT.OR P0, PT, R12, R244, P0 ;  /* 0x000000f40c00720c */ /* 0x000fe40000701670 */
[-C--:B------:R-:W-:Y:S01]  /*ad20*/  ISETP.LT.OR P6, PT, R5, R247.reuse, P6 ;  /* 0x000000f70500720c */ /* 0x080fe200037c1670 */
[----:B---3--:R-:W-:Y:S01]  /*ad30*/  FFMA.FTZ R8, R8, -UR32, R173 ;  /* 0x8000002008087c23 */ /* 0x008fe200080100ad */
[----:B------:R-:W-:Y:S01]  /*ad40*/  BAR.SYNC.DEFER_BLOCKING 0x0 ;  /* 0x0000000000007b1d */ /* 0x000fe20000010000 */
[----:B------:R-:W-:Y:S01]  /*ad50*/  ISETP.LT.OR P1, PT, R12, R247, P1 ;  /* 0x000000f70c00720c */ /* 0x000fe20000f21670 */
[----:B------:R-:W-:Y:S01]  /*ad60*/  IMAD.MOV.U32 R12, RZ, RZ, R26 ;  /* 0x000000ffff0c7224 */ /* 0x000fe200078e001a */
[----:B------:R-:W-:-:S02]  /*ad70*/  IABS R15, R15 ;  /* 0x0000000f000f7213 */ /* 0x000fc40000000000 */
[----:B------:R-:W-:Y:S01]  /*ad80*/  FSEL R192, R24, -INF , !P0 ;  /* 0xff80000018c07808 */ /* 0x000fe20004000000 */
[----:B------:R-:W2:Y:S01]  /*ad90*/  I2F R7, R10 ;  /* 0x0000000a00077306 */ /* 0x000ea20000201400 */
[----:B------:R-:W-:Y:S02]  /*ada0*/  FSEL R183, R13, -INF , !P6 ;  /* 0xff8000000db77808 */ /* 0x000fe40007000000 */
[----:B------:R-:W-:Y:S01]  /*adb0*/  IADD3 R164, R164, 0x39, RZ ;  /* 0x00000039a4a47810 */ /* 0x000fe20007ffe0ff */
[----:B-1----:R-:W-:Y:S01]  /*adc0*/  FFMA.FTZ R9, R9, -UR32, R174 ;  /* 0x8000002009097c23 */ /* 0x002fe200080100ae */
[C---:B------:R-:W-:Y:S02]  /*add0*/  ISETP.GE.AND P0, PT, R4.reuse, R246, PT ;  /* 0x000000f60400720c */ /* 0x040fe40003f06270 */
[----:B------:R-:W-:Y:S01]  /*ade0*/  ISETP.GE.AND P6, PT, R4, R239, PT ;  /* 0x000000ef0400720c */ /* 0x000fe20003fc6270 */
[----:B------:R-:W1:Y:S01]  /*adf0*/  I2F R12, R12 ;  /* 0x0000000c000c7306 */ /* 0x000e620000201400 */
[----:B------:R-:W-:Y:S01]  /*ae00*/  FSEL R29, R14, -INF , !P1 ;  /* 0xff8000000e1d7808 */ /* 0x000fe20004800000 */
[----:B------:R-:W-:Y:S01]  /*ae10*/  IMAD.IADD R11, R248, 0x1, -R164 ;  /* 0x00000001f80b7824 */ /* 0x000fe200078e0aa4 */
[----:B------:R-:W-:-:S02]  /*ae20*/  ISETP.LT.OR P0, PT, R4, R247, P0 ;  /* 0x000000f70400720c */ /* 0x000fc40000701670 */
[-C--:B------:R-:W-:Y:S01]  /*ae30*/  ISETP.LT.OR P6, PT, R4, R244.reuse, P6 ;  /* 0x000000f40400720c */ /* 0x080fe200037c1670 */
[----:B------:R-:W-:Y:S01]  /*ae40*/  IMAD.IADD R4, R245, 0x1, -R164 ;  /* 0x00000001f5047824 */ /* 0x000fe200078e0aa4 */
[----:B------:R-:W-:Y:S01]  /*ae50*/  ISETP.GE.AND P1, PT, R5, R239, PT ;  /* 0x000000ef0500720c */ /* 0x000fe20003f26270 */
[----:B------:R-:W3:Y:S01]  /*ae60*/  I2F R15, R15 ;  /* 0x0000000f000f7306 */ /* 0x000ee20000201400 */
[----:B------:R-:W-:Y:S01]  /*ae70*/  IABS R11, R11 ;  /* 0x0000000b000b7213 */ /* 0x000fe20000000000 */
[----:B--2---:R-:W-:Y:S01]  /*ae80*/  FFMA.FTZ R7, R7, -UR32, R170 ;  /* 0x8000002007077c23 */ /* 0x004fe200080100aa */
[----:B------:R-:W-:Y:S02]  /*ae90*/  ISETP.LT.OR P1, PT, R5, R244, P1 ;  /* 0x000000f40500720c */ /* 0x000fe40000f21670 */
[----:B------:R-:W-:Y:S02]  /*aea0*/  IABS R5, R4 ;  /* 0x0000000400057213 */ /* 0x000fe40000000000 */
[----:B------:R-:W-:Y:S01]  /*aeb0*/  FSEL R181, R8, -INF , !P0 ;  /* 0xff80000008b57808 */ /* 0x000fe20004000000 */
[----:B------:R-:W2:Y:S01]  /*aec0*/  I2F R4, R11 ;  /* 0x0000000b00047306 */ /* 0x000ea20000201400 */
[----:B------:R-:W-:Y:S01]  /*aed0*/  ISETP.GE.AND P0, PT, R6, R239, PT ;  /* 0x000000ef0600720c */ /* 0x000fe20003f06270 */
[----:B-1----:R-:W-:Y:S01]  /*aee0*/  FFMA.FTZ R12, R12, -UR32, R175 ;  /* 0x800000200c0c7c23 */ /* 0x002fe200080100af */
[----:B------:R-:W-:-:S02]  /*aef0*/  FSEL R176, R9, -INF , !P1 ;  /* 0xff80000009b07808 */ /* 0x000fc40004800000 */
[C---:B------:R-:W-:Y:S02]  /*af00*/  ISETP.LT.OR P0, PT, R6.reuse, R244, P0 ;  /* 0x000000f40600720c */ /* 0x040fe40000701670 */
[C---:B------:R-:W-:Y:S01]  /*af10*/  ISETP.GE.AND P1, PT, R6.reuse, R246, PT ;  /* 0x000000f60600720c */ /* 0x040fe20003f26270 */
[----:B------:R-:W1:Y:S01]  /*af20*/  I2F R8, R5 ;  /* 0x0000000500087306 */ /* 0x000e620000201400 */
[----:B------:R-:W-:Y:S01]  /*af30*/  FSEL R172, R7, -INF , !P0 ;  /* 0xff80000007ac7808 */ /* 0x000fe20004000000 */
[----:B---3--:R-:W-:Y:S01]  /*af40*/  FFMA.FTZ R15, R15, -UR32, R168 ;  /* 0x800000200f0f7c23 */ /* 0x008fe200080100a8 */
[----:B------:R-:W-:Y:S02]  /*af50*/  PLOP3.LUT P0, PT, PT, PT, UP0, 0x80, 0x0 ;  /* 0x000000000000781c */ /* 0x000fe40003f0f008 */
[----:B------:R-:W-:Y:S02]  /*af60*/  ISETP.LT.OR P1, PT, R6, R247, P1 ;  /* 0x000000f70600720c */ /* 0x000fe40000f21670 */
[----:B------:R-:W-:Y:S01]  /*af70*/  FSEL R174, R12, -INF , !P6 ;  /* 0xff8000000cae7808 */ /* 0x000fe20007000000 */
[----:B--2---:R-:W-:Y:S01]  /*af80*/  FFMA.FTZ R4, R4, -UR32, R169 ;  /* 0x8000002004047c23 */ /* 0x004fe200080100a9 */
[----:B------:R-:W-:-:S02]  /*af90*/  FSEL R179, R15, -INF , !P1 ;  /* 0xff8000000fb37808 */ /* 0x000fc40004800000 */
[C---:B------:R-:W-:Y:S02]  /*afa0*/  ISETP.GE.AND P6, PT, R164.reuse, R246, PT ;  /* 0x000000f6a400720c */ /* 0x040fe40003fc6270 */
[C---:B------:R-:W-:Y:S02]  /*afb0*/  ISETP.GE.AND P1, PT, R164.reuse, R239, PT ;  /* 0x000000efa400720c */ /* 0x040fe40003f26270 */
[----:B------:R-:W-:Y:S01]  /*afc0*/  ISETP.LT.OR P6, PT, R164, R247, P6 ;  /* 0x000000f7a400720c */ /* 0x000fe200037c1670 */
[----:B-1----:R-:W-:Y:S01]  /*afd0*/  FFMA.FTZ R8, R8, -UR32, R171 ;  /* 0x8000002008087c23 */ /* 0x002fe200080100ab */
[----:B------:R-:W-:Y:S02]  /*afe0*/  ISETP.LT.OR P1, PT, R164, R244, P1 ;  /* 0x000000f4a400720c */ /* 0x000fe40000f21670 */
[----:B------:R-:W-:Y:S02]  /*aff0*/  FSEL R177, R4, -INF , !P6 ;  /* 0xff80000004b17808 */ /* 0x000fe40007000000 */
[----:B------:R-:W-:Y:S01]  /*b000*/  FSEL R170, R8, -INF , !P1 ;  /* 0xff80000008aa7808 */ /* 0x000fe20004800000 */
        /* <DEDUP_REMOVED lines=95> */
[----:B------:R1:W-:Y:S01]  /*b600*/  @P3 STS.128 [R238+0xd000], RZ ;  /* 0x00d000ffee003388 */ /* 0x0003e20000000c00 */
[C---:B------:R-:W-:Y:S02]  /*b610*/  @!P3 LEA R6, P0, R4.reuse, c[0x0][0x168], 0x1 ;  /* 0x00005a000406ba11 */ /* 0x040fe400078008ff */
        /* <DEDUP_REMOVED lines=36> */
.L_x_1057:
[----:B------:R-:W-:Y:S05]  /*b860*/  BSYNC B0 ;  /* 0x0000000000007941 */ /* 0x000fea0003800000 */
.L_x_1056:
[----:B------:R-:W0:Y:S02]  /*b870*/  LDGDEPBAR ;  /* 0x00000000000079af */ /* 0x000e240000000000 */
.L_x_1055:
[----:B------:R-:W-:Y:S01]  /*b880*/  FMNMX.FTZ R4, R2, R25, !PT ;  /* 0x0000001902047209 */ /* 0x000fe20007810000 */
[----:B------:R-:W-:Y:S01]  /*b890*/  IMAD.WIDE.U32 R206, R196, -0x326172a9, RZ ;  /* 0xcd9e8d57c4ce7825 */ /* 0x000fe200078e00ff */
[----:B-1----:R-:W-:Y:S01]  /*b8a0*/  FMNMX.FTZ R9, R0, R3, !PT ;  /* 0x0000000300097209 */ /* 0x002fe20007810000 */
[----:B------:R-:W-:Y:S01]  /*b8b0*/  USHF.L.U32 UR4, UR29, 0x1, URZ ;  /* 0x000000011d047899 */ /* 0x000fe2000800063f */
[----:B------:R-:W-:Y:S01]  /*b8c0*/  FMNMX.FTZ R4, R185, R4, !PT ;  /* 0x00000004b9047209 */ /* 0x000fe20007810000 */
[----:B------:R1:W-:Y:S01]  /*b8d0*/  STL.64 [R1+0x50], R198 ;  /* 0x000050c601007387 */ /* 0x0003e20000100a00 */
        /* <DEDUP_REMOVED lines=13> */
[----:B------:R-:W-:Y:S01]  /*b9b0*/  FMNMX.FTZ R4, R193, R4, !PT ;  /* 0x00000004c1047209 */ /* 0x000fe20007810000 */
[----:B-1----:R-:W-:Y:S01]  /*b9c0*/  IMAD.WIDE.U32 R198, R165, -0x2daee0ad, RZ ;  /* 0xd2511f53a5c67825 */ /* 0x002fe200078e00ff */
        /* <DEDUP_REMOVED lines=15> */
[----:B------:R-:W-:Y:S01]  /*bac0*/  LOP3.LUT R204, R207, R197, RZ, 0x3c, !PT ;  /* 0x000000c5cfcc7212 */ /* 0x000fe200078e3cff */
[----:B------:R-:W1:Y:S01]  /*bad0*/  SHFL.BFLY PT, R4, R5, 0x2, 0x1f ;  /* 0x0c401f0005047f89 */ /* 0x000e6200000e0000 */
[----:B------:R-:W-:Y:S01]  /*bae0*/  MOV R7, UR4 ;  /* 0x0000000400077c02 */ /* 0x000fe20008000f00 */
[----:B------:R-:W-:Y:S02]  /*baf0*/  UIADD3 UR4, UR4, 0x1, URZ ;  /* 0x0000000104047890 */ /* 0x000fe4000fffe03f */
        /* <DEDUP_REMOVED lines=8> */
[----:B-1----:R-:W-:-:S03]  /*bb80*/  FMNMX.FTZ R4, R5, R4, !PT ;  /* 0x0000000405047209 */ /* 0x002fc60007810000 */
[----:B------:R-:W-:Y:S01]  /*bb90*/  IMAD.WIDE.U32 R10, R10, -0x2daee0ad, RZ ;  /* 0xd2511f530a0a7825 */ /* 0x000fe200078e00ff */
[----:B------:R-:W1:Y:S01]  /*bba0*/  SHFL.BFLY PT, R5, R6, 0x2, 0x1f ;  /* 0x0c401f0006057f89 */ /* 0x000e6200000e0000 */
[----:B------:R-:W-:-:S03]  /*bbb0*/  LOP3.LUT R7, R9, UR36, R204, 0x96, !PT ;  /* 0x0000002409077c12 */ /* 0x000fc6000f8e96cc */
[----:B------:R-:W2:Y:S01]  /*bbc0*/  SHFL.BFLY PT, R169, R4, 0x1, 0x1f ;  /* 0x0c201f0004a97f89 */ /* 0x000ea200000e0000 */
[----:B------:R-:W-:Y:S01]  /*bbd0*/  LOP3.LUT R8, R11, UR34, R8, 0x96, !PT ;  /* 0x000000220b087c12 */ /* 0x000fe2000f8e9608 */
[----:B------:R-:W-:-:S04]  /*bbe0*/  IMAD.WIDE.U32 R26, R7, -0x326172a9, RZ ;  /* 0xcd9e8d57071a7825 */ /* 0x000fc800078e00ff */
[----:B------:R-:W-:-:S05]  /*bbf0*/  IMAD.WIDE.U32 R8, R8, -0x326172a9, RZ ;  /* 0xcd9e8d5708087825 */ /* 0x000fca00078e00ff */
[----:B------:R-:W-:Y:S02]  /*bc00*/  LOP3.LUT R26, R9, UR33, R26, 0x96, !PT ;  /* 0x00000021091a7c12 */ /* 0x000fe4000f8e961a */
[----:B-1----:R-:W-:Y:S02]  /*bc10*/  FMNMX.FTZ R5, R6, R5, !PT ;  /* 0x0000000506057209 */ /* 0x002fe40007810000 */
[----:B--2---:R-:W-:-:S03]  /*bc20*/  FMNMX.FTZ R169, R4, R169, !PT ;  /* 0x000000a904a97209 */ /* 0x004fc60007810000 */
[----:B------:R-:W1:Y:S01]  /*bc30*/  SHFL.BFLY PT, R168, R5, 0x1, 0x1f ;  /* 0x0c201f0005a87f89 */ /* 0x000e6200000e0000 */
[----:B------:R-:W-:Y:S01]  /*bc40*/  LOP3.LUT R4, R27, UR35, R30, 0x96, !PT ;  /* 0x000000231b047c12 */ /* 0x000fe2000f8e961e */
[----:B------:R-:W-:Y:S01]  /*bc50*/  IMAD.WIDE.U32 R26, R26, -0x2daee0ad, RZ ;  /* 0xd2511f531a1a7825 */ /* 0x000fe200078e00ff */
[----:B------:R-:W-:-:S03]  /*bc60*/  FSETP.NEU.FTZ.AND P1, PT, R169, -INF , PT ;  /* 0xff800000a900780b */ /* 0x000fc60003f3d000 */
[----:B------:R-:W-:-:S04]  /*bc70*/  IMAD.WIDE.U32 R6, R4, -0x2daee0ad, RZ ;  /* 0xd2511f5304067825 */ /* 0x000fc800078e00ff */
[----:B------:R-:W-:Y:S01]  /*bc80*/  FMUL.FTZ R178, R169, c[0x0][0x23c] ;  /* 0x00008f00a9b27a20 */ /* 0x000fe20000410000 */
[----:B------:R-:W-:Y:S02]  /*bc90*/  LOP3.LUT R6, R27, UR19, R6, 0x96, !PT ;  /* 0x000000131b067c12 */ /* 0x000fe4000f8e9606 */
[----:B------:R-:W-:Y:S02]  /*bca0*/  LOP3.LUT R4, R7, UR31, R10, 0x96, !PT ;  /* 0x0000001f07047c12 */ /* 0x000fe4000f8e960a */
[----:B------:R-:W-:Y:S01]  /*bcb0*/  FSEL R178, R178, RZ, P1 ;  /* 0x000000ffb2b27208 */ /* 0x000fe20000800000 */
[----:B------:R-:W-:-:S04]  /*bcc0*/  IMAD.WIDE.U32 R10, R6, -0x326172a9, RZ ;  /* 0xcd9e8d57060a7825 */ /* 0x000fc800078e00ff */
[----:B------:R-:W-:Y:S01]  /*bcd0*/  IMAD.WIDE.U32 R12, R4, -0x326172a9, RZ ;  /* 0xcd9e8d57040c7825 */ /* 0x000fe200078e00ff */
[C---:B------:R-:W-:Y:S02]  /*bce0*/  LOP3.LUT R6, R10.reuse, 0xffff, RZ, 0xc0, !PT ;  /* 0x0000ffff0a067812 */ /* 0x040fe400078ec0ff */
[----:B------:R-:W-:Y:S01]  /*bcf0*/  LOP3.LUT R9, R10, 0xff, RZ, 0xc0, !PT ;  /* 0x000000ff0a097812 */ /* 0x000fe200078ec0ff */
[--C-:B------:R-:W-:Y:S01]  /*bd00*/  FFMA.FTZ R34, R187, c[0x0][0x23c], -R178.reuse ;  /* 0x00008f00bb227a23 */ /* 0x100fe200000108b2 */
[----:B-1----:R-:W-:Y:S01]  /*bd10*/  FMNMX.FTZ R168, R5, R168, !PT ;  /* 0x000000a805a87209 */ /* 0x002fe20007810000 */
[----:B------:R-:W-:Y:S01]  /*bd20*/  FFMA.FTZ R33, R33, c[0x0][0x23c], -R178 ;  /* 0x00008f0021217a23 */ /* 0x000fe200000108b2 */
[----:B------:R-:W-:Y:S01]  /*bd30*/  SHF.R.U32.HI R6, RZ, 0x8, R6 ;  /* 0x00000008ff067819 */ /* 0x000fe20000011606 */
[----:B------:R-:W-:Y:S01]  /*bd40*/  FFMA.FTZ R164, R25, c[0x0][0x23c], -R178 ;  /* 0x00008f0019a47a23 */ /* 0x000fe200000108b2 */
[C---:B------:R-:W-:Y:S01]  /*bd50*/  FSETP.NEU.FTZ.AND P0, PT, R168.reuse, -INF , PT ;  /* 0xff800000a800780b */ /* 0x040fe20003f1d000 */
[----:B------:R-:W-:Y:S01]  /*bd60*/  FMUL.FTZ R175, R168, c[0x0][0x23c] ;  /* 0x00008f00a8af7a20 */ /* 0x000fe20000410000 */
[----:B------:R-:W-:Y:S01]  /*bd70*/  LOP3.LUT R4, R11, UR39, R12, 0x96, !PT ;  /* 0x000000270b047c12 */ /* 0x000fe2000f8e960c */
[----:B------:R-:W-:Y:S01]  /*bd80*/  FFMA.FTZ R35, R185, c[0x0][0x23c], -R178 ;  /* 0x00008f00b9237a23 */ /* 0x000fe200000108b2 */
[----:B------:R-:W-:Y:S01]  /*bd90*/  PRMT R9, R9, 0x5410, R6 ;  /* 0x0000541009097816 */ /* 0x000fe20000000006 */
[----:B------:R-:W-:Y:S01]  /*bda0*/  MUFU.EX2 R34, R34 ;  /* 0x0000002200227308 */ /* 0x000fe20000000800 */
[----:B------:R-:W-:Y:S01]  /*bdb0*/  FSEL R175, R175, RZ, P0 ;  /* 0x000000ffafaf7208 */ /* 0x000fe20000000000 */
[----:B------:R-:W-:Y:S01]  /*bdc0*/  FFMA.FTZ R187, R17, c[0x0][0x23c], -R178 ;  /* 0x00008f0011bb7a23 */ /* 0x000fe200000108b2 */
[C---:B------:R-:W-:Y:S01]  /*bdd0*/  LOP3.LUT R6, R4.reuse, 0xffff, RZ, 0xc0, !PT ;  /* 0x0000ffff04067812 */ /* 0x040fe200078ec0ff */
[----:B------:R-:W-:Y:S01]  /*bde0*/  HSET2.LE.AND R9, R9, R252, PT ;  /* 0x000000fc09097233 */ /* 0x000fe20003803000 */
[----:B------:R-:W-:Y:S01]  /*bdf0*/  LOP3.LUT R24, R13, UR20, R8, 0x96, !PT ;  /* 0x000000140d187c12 */ /* 0x000fe2000f8e9608 */
[--C-:B------:R-:W-:Y:S01]  /*be00*/  FFMA.FTZ R32, R3, c[0x0][0x23c], -R175.reuse ;  /* 0x00008f0003207a23 */ /* 0x100fe200000108af */
[----:B------:R-:W-:Y:S01]  /*be10*/  LOP3.LUT R3, R4, 0xff, RZ, 0xc0, !PT ;  /* 0x000000ff04037812 */ /* 0x000fe200078ec0ff */
[--C-:B------:R-:W-:Y:S01]  /*be20*/  FFMA.FTZ R184, R184, c[0x0][0x23c], -R175.reuse ;  /* 0x00008f00b8b87a23 */ /* 0x100fe200000108af */
[----:B------:R-:W-:Y:S01]  /*be30*/  SHF.R.U32.HI R6, RZ, 0x8, R6 ;  /* 0x00000008ff067819 */ /* 0x000fe20000011606 */
[--C-:B------:R-:W-:Y:S01]  /*be40*/  FFMA.FTZ R171, R202, c[0x0][0x23c], -R175.reuse ;  /* 0x00008f00caab7a23 */ /* 0x100fe200000108af */
[----:B------:R-:W-:Y:S01]  /*be50*/  SHF.R.U32.HI R8, RZ, 0x10, R10 ;  /* 0x00000010ff087819 */ /* 0x000fe2000001160a */
[----:B------:R-:W-:Y:S01]  /*be60*/  MUFU.EX2 R32, R32 ;  /* 0x0000002000207308 */ /* 0x000fe20000000800 */
[----:B------:R-:W-:Y:S01]  /*be70*/  PRMT R11, R3, 0x5410, R6 ;  /* 0x00005410030b7816 */ /* 0x000fe20000000006 */
[----:B------:R-:W-:Y:S01]  /*be80*/  FFMA.FTZ R186, R186, c[0x0][0x23c], -R175 ;  /* 0x00008f00baba7a23 */ /* 0x000fe200000108af */
[----:B------:R-:W-:Y:S01]  /*be90*/  SHF.R.U32.HI R5, RZ, 0x10, R4 ;  /* 0x00000010ff057819 */ /* 0x000fe20000011604 */
[----:B------:R-:W-:Y:S01]  /*bea0*/  IMAD.WIDE.U32 R24, R24, -0x2daee0ad, RZ ;  /* 0xd2511f5318187825 */ /* 0x000fe200078e00ff */
[----:B------:R-:W-:-:S02]  /*beb0*/  SHF.R.U32.HI R7, RZ, 0x18, R10 ;  /* 0x00000018ff077819 */ /* 0x000fc4000001160a */
[----:B------:R-:W-:Y:S01]  /*bec0*/  LOP3.LUT R8, R8, 0xff, RZ, 0xc0, !PT ;  /* 0x000000ff08087812 */ /* 0x000fe200078ec0ff */
[----:B------:R-:W1:Y:S01]  /*bed0*/  MUFU.EX2 R3, R184 ;  /* 0x000000b800037308 */ /* 0x000e620000000800 */
[----:B------:R-:W-:Y:S01]  /*bee0*/  FSEL R13, R169, RZ, P1 ;  /* 0x000000ffa90d7208 */ /* 0x000fe20000800000 */
[----:B------:R-:W-:Y:S01]  /*bef0*/  FFMA.FTZ R185, R21, c[0x0][0x23c], -R178 ;  /* 0x00008f0015b97a23 */ /* 0x000fe200000108b2 */
[----:B------:R-:W-:Y:S01]  /*bf00*/  SHF.R.U32.HI R4, RZ, 0x18, R4 ;  /* 0x00000018ff047819 */ /* 0x000fe20000011604 */
[----:B------:R-:W-:Y:S01]  /*bf10*/  FFMA.FTZ R180, R23, c[0x0][0x23c], -R178 ;  /* 0x00008f0017b47a23 */ /* 0x000fe200000108b2 */
[----:B------:R-:W-:Y:S01]  /*bf20*/  LOP3.LUT R5, R5, 0xff, RZ, 0xc0, !PT ;  /* 0x000000ff05057812 */ /* 0x000fe200078ec0ff */
[----:B------:R-:W-:Y:S01]  /*bf30*/  FFMA.FTZ R182, R20, c[0x0][0x23c], -R175 ;  /* 0x00008f0014b67a23 */ /* 0x000fe200000108af */
[----:B------:R-:W-:Y:S01]  /*bf40*/  PRMT R7, R8, 0x5410, R7 ;  /* 0x0000541008077816 */ /* 0x000fe20000000007 */
[----:B------:R-:W2:Y:S01]  /*bf50*/  MUFU.EX2 R33, R33 ;  /* 0x0000002100217308 */ /* 0x000ea20000000800 */
[----:B------:R-:W-:Y:S01]  /*bf60*/  FADD.FTZ R8, R2, -R13 ;  /* 0x8000000d02087221 */ /* 0x000fe20000010000 */
[----:B------:R-:W-:Y:S01]  /*bf70*/  FSEL R13, R168, RZ, P0 ;  /* 0x000000ffa80d7208 */ /* 0x000fe20000000000 */
[----:B------:R-:W-:Y:S01]  /*bf80*/  FFMA.FTZ R189, R16, c[0x0][0x23c], -R175 ;  /* 0x00008f0010bd7a23 */ /* 0x000fe200000108af */
[----:B------:R-:W-:Y:S01]  /*bf90*/  PRMT R5, R5, 0x5410, R4 ;  /* 0x0000541005057816 */ /* 0x000fe20000000004 */
[--C-:B------:R-:W-:Y:S01]  /*bfa0*/  HSET2.LE.AND R4, R11, R252.reuse, PT ;  /* 0x000000fc0b047233 */ /* 0x100fe20003803000 */
[----:B------:R-:W-:Y:S01]  /*bfb0*/  LOP3.LUT R26, R25, UR6, R26, 0x96, !PT ;  /* 0x00000006191a7c12 */ /* 0x000fe2000f8e961a */
[----:B------:R-:W-:Y:S01]  /*bfc0*/  FADD.FTZ R6, R0, -R13 ;  /* 0x8000000d00067221 */ /* 0x000fe20000010000 */
[----:B------:R-:W-:Y:S01]  /*bfd0*/  MUFU.EX2 R164, R164 ;  /* 0x000000a400a47308 */ /* 0x000fe20000000800 */
[--C-:B------:R-:W-:Y:S01]  /*bfe0*/  HSET2.LE.AND R5, R5, R252.reuse, PT ;  /* 0x000000fc05057233 */ /* 0x100fe20003803000 */
[----:B------:R-:W-:Y:S01]  /*bff0*/  FMUL.FTZ R0, R8, c[0x0][0x23c] ;  /* 0x00008f0008007a20 */ /* 0x000fe20000410000 */
[----:B-1----:R-:W-:Y:S01]  /*c000*/  F2FP.BF16.PACK_AB R8, R3, R32 ;  /* 0x000000200308723e */ /* 0x002fe200000010ff */
[----:B------:R-:W-:Y:S01]  /*c010*/  FMUL.FTZ R173, R6, c[0x0][0x23c] ;  /* 0x00008f0006ad7a20 */ /* 0x000fe20000410000 */
[----:B------:R-:W-:Y:S01]  /*c020*/  HSET2.LE.AND R7, R7, R252, PT ;  /* 0x000000fc07077233 */ /* 0x000fe20003803000 */
[----:B------:R-:W1:Y:S01]  /*c030*/  LDSM.16.MT88.4 R12, [R228+0x10000] ;  /* 0x01000000e40c783b */ /* 0x000e620000004200 */
[----:B------:R-:W-:Y:S01]  /*c040*/  LOP3.LUT R5, R5, R8, RZ, 0xc0, !PT ;  /* 0x0000000805057212 */ /* 0x000fe200078ec0ff */
[----:B------:R-:W3:Y:S01]  /*c050*/  MUFU.EX2 R35, R35 ;  /* 0x0000002300237308 */ /* 0x000ee20000000800 */
[----:B--2---:R-:W-:Y:S01]  /*c060*/  F2FP.BF16.PACK_AB R8, R33, R34 ;  /* 0x000000222108723e */ /* 0x004fe200000010ff */
[----:B------:R-:W-:-:S02]  /*c070*/  FFMA.FTZ R184, R19, c[0x0][0x23c], -R178 ;  /* 0x00008f0013b87a23 */ /* 0x000fc400000108b2 */
[--C-:B------:R-:W-:Y:S01]  /*c080*/  FFMA.FTZ R191, R18, c[0x0][0x23c], -R175.reuse ;  /* 0x00008f0012bf7a23 */ /* 0x100fe200000108af */
[----:B------:R-:W-:Y:S01]  /*c090*/  LOP3.LUT R6, R9, R8, RZ, 0xc0, !PT ;  /* 0x0000000809067212 */ /* 0x000fe200078ec0ff */
[----:B------:R-:W-:Y:S01]  /*c0a0*/  LDSM.16.MT88.4 R16, [R225+0x10800] ;  /* 0x01080000e110783b */ /* 0x000fe20000004200 */
[--C-:B------:R-:W-:Y:S01]  /*c0b0*/  FFMA.FTZ R202, R193, c[0x0][0x23c], -R178.reuse ;  /* 0x00008f00c1ca7a23 */ /* 0x100fe200000108b2 */
[----:B------:R2:W-:Y:S01]  /*c0c0*/  MUFU.EX2 R2, R186 ;  /* 0x000000ba00027308 */ /* 0x0005e20000000800 */
[--C-:B------:R-:W-:Y:S02]  /*c0d0*/  FFMA.FTZ R195, R195, c[0x0][0x23c], -R178.reuse ;  /* 0x00008f00c3c37a23 */ /* 0x100fe400000108b2 */
[----:B------:R-:W-:Y:S02]  /*c0e0*/  FFMA.FTZ R193, R203, c[0x0][0x23c], -R178 ;  /* 0x00008f00cbc17a23 */ /* 0x000fe400000108b2 */
[--C-:B------:R-:W-:Y:S02]  /*c0f0*/  FFMA.FTZ R203, R192, c[0x0][0x23c], -R175.reuse ;  /* 0x00008f00c0cb7a23 */ /* 0x100fe400000108af */
[----:B------:R-:W-:Y:S01]  /*c100*/  FFMA.FTZ R188, R188, c[0x0][0x23c], -R175 ;  /* 0x00008f00bcbc7a23 */ /* 0x000fe200000108af */
[----:B------:R-:W4:Y:S01]  /*c110*/  MUFU.EX2 R171, R171 ;  /* 0x000000ab00ab7308 */ /* 0x000f220000000800 */
[----:B---3--:R-:W-:-:S04]  /*c120*/  F2FP.BF16.PACK_AB R11, R35, R164 ;  /* 0x000000a4230b723e */ /* 0x008fc800000010ff */
[----:B------:R-:W-:-:S03]  /*c130*/  LOP3.LUT R4, R4, R11, RZ, 0xc0, !PT ;  /* 0x0000000b04047212 */ /* 0x000fc600078ec0ff */
[----:B------:R-:W3:Y:S01]  /*c140*/  MUFU.EX2 R0, R0 ;  /* 0x0000000000007308 */ /* 0x000ee20000000800 */
[----:B--2---:R-:W-:Y:S02]  /*c150*/  FFMA.FTZ R186, R22, c[0x0][0x23c], -R175 ;  /* 0x00008f0016ba7a23 */ /* 0x004fe400000108af */
[----:B------:R-:W-:Y:S01]  /*c160*/  LDSM.16.MT88.4 R20, [R226+0x10800] ;  /* 0x01080000e214783b */ /* 0x000fe20000004200 */
[----:B----4-:R-:W-:-:S04]  /*c170*/  F2FP.BF16.PACK_AB R8, R171, R2 ;  /* 0x00000002ab08723e */ /* 0x010fc800000010ff */
[----:B------:R-:W2:Y:S01]  /*c180*/  MUFU.EX2 R173, R173 ;  /* 0x000000ad00ad7308 */ /* 0x000ea20000000800 */
[----:B------:R-:W-:Y:S02]  /*c190*/  LOP3.LUT R7, R7, R8, RZ, 0xc0, !PT ;  /* 0x0000000807077212 */ /* 0x000fe400078ec0ff */
[----:B------:R-:W4:Y:S01]  /*c1a0*/  LDSM.16.MT88.4 R8, [R226+0x10000] ;  /* 0x01000000e208783b */ /* 0x000f220000004200 */
[----:B---3--:R-:W-:-:S04]  /*c1b0*/  FMUL.FTZ R152, R152, R0 ;  /* 0x0000000098987220 */ /* 0x008fc80000410000 */
[----:B------:R-:W-:Y:S01]  /*c1c0*/  MUFU.EX2 R187, R187 ;  /* 0x000000bb00bb7308 */ /* 0x000fe20000000800 */
[-C--:B------:R-:W-:Y:S02]  /*c1d0*/  FMUL.FTZ R153, R153, R0.reuse ;  /* 0x0000000099997220 */ /* 0x080fe40000410000 */
[-C--:B------:R-:W-:Y:S02]  /*c1e0*/  FMUL.FTZ R148, R148, R0.reuse ;  /* 0x0000000094947220 */ /* 0x080fe40000410000 */
[-C--:B------:R-:W-:Y:S02]  /*c1f0*/  FMUL.FTZ R149, R149, R0.reuse ;  /* 0x0000000095957220 */ /* 0x080fe40000410000 */
[----:B------:R-:W-:Y:S01]  /*c200*/  FMUL.FTZ R160, R160, R0 ;  /* 0x00000000a0a07220 */ /* 0x000fe20000410000 */
[----:B------:R-:W3:Y:S01]  /*c210*/  MUFU.EX2 R184, R184 ;  /* 0x000000b800b87308 */ /* 0x000ee20000000800 */
[-C--:B--2---:R-:W-:Y:S02]  /*c220*/  FMUL.FTZ R154, R154, R173.reuse ;  /* 0x000000ad9a9a7220 */ /* 0x084fe40000410000 */
[----:B------:R-:W-:-:S02]  /*c230*/  FMUL.FTZ R155, R155, R173 ;  /* 0x000000ad9b9b7220 */ /* 0x000fc40000410000 */
[-C--:B------:R-:W-:Y:S02]  /*c240*/  FMUL.FTZ R150, R150, R173.reuse ;  /* 0x000000ad96967220 */ /* 0x080fe40000410000 */
[-C--:B------:R-:W-:Y:S01]  /*c250*/  FMUL.FTZ R151, R151, R173.reuse ;  /* 0x000000ad97977220 */ /* 0x080fe20000410000 */
[----:B------:R-:W-:Y:S01]  /*c260*/  MUFU.EX2 R185, R185 ;  /* 0x000000b900b97308 */ /* 0x000fe20000000800 */
[-C--:B------:R-:W-:Y:S02]  /*c270*/  FMUL.FTZ R161, R161, R0.reuse ;  /* 0x00000000a1a17220 */ /* 0x080fe40000410000 */
[-C--:B------:R-:W-:Y:S02]  /*c280*/  FMUL.FTZ R162, R162, R173.reuse ;  /* 0x000000ada2a27220 */ /* 0x080fe40000410000 */
[----:B------:R-:W-:Y:S02]  /*c290*/  FMUL.FTZ R163, R163, R173 ;  /* 0x000000ada3a37220 */ /* 0x000fe40000410000 */
[-C--:B------:R-:W-:Y:S01]  /*c2a0*/  FMUL.FTZ R156, R156, R0.reuse ;  /* 0x000000009c9c7220 */ /* 0x080fe20000410000 */
[----:B------:R-:W-:Y:S01]  /*c2b0*/  MUFU.EX2 R180, R180 ;  /* 0x000000b400b47308 */ /* 0x000fe20000000800 */
[----:B------:R-:W-:-:S02]  /*c2c0*/  FMUL.FTZ R157, R157, R0 ;  /* 0x000000009d9d7220 */ /* 0x000fc40000410000 */
[-C--:B------:R-:W-:Y:S01]  /*c2d0*/  FMUL.FTZ R158, R158, R173.reuse ;  /* 0x000000ad9e9e7220 */ /* 0x080fe20000410000 */
[C---:B-1----:R-:W-:Y:S01]  /*c2e0*/  HMMA.16816.F32.BF16 R160, R4.reuse, R12, R160 ;  /* 0x0000000c04a0723c */ /* 0x042fe200000418a0 */
[-C--:B------:R-:W-:Y:S02]  /*c2f0*/  FMUL.FTZ R159, R159, R173.reuse ;  /* 0x000000ad9f9f7220 */ /* 0x080fe40000410000 */
[-C--:B------:R-:W-:Y:S01]  /*c300*/  FMUL.FTZ R136, R136, R0.reuse ;  /* 0x0000000088887220 */ /* 0x080fe20000410000 */
[----:B------:R-:W-:Y:S01]  /*c310*/  MUFU.EX2 R182, R182 ;  /* 0x000000b600b67308 */ /* 0x000fe20000000800 */
[----:B------:R-:W-:Y:S02]  /*c320*/  FMUL.FTZ R137, R137, R0 ;  /* 0x0000000089897220 */ /* 0x000fe40000410000 */
[-C--:B------:R-:W-:Y:S01]  /*c330*/  FMUL.FTZ R138, R138, R173.reuse ;  /* 0x000000ad8a8a7220 */ /* 0x080fe20000410000 */
[----:B------:R-:W-:Y:S01]  /*c340*/  HMMA.16816.F32.BF16 R156, R4, R14, R156 ;  /* 0x0000000e049c723c */ /* 0x000fe2000004189c */
[----:B------:R-:W1:Y:S01]  /*c350*/  LDSM.16.MT88.4 R12, [R225+0x10000] ;  /* 0x01000000e10c783b */ /* 0x000e620000004200 */
[----:B------:R-:W-:-:S02]  /*c360*/  FMUL.FTZ R139, R139, R173 ;  /* 0x000000ad8b8b7220 */ /* 0x000fc40000410000 */
[-C--:B------:R-:W-:Y:S01]  /*c370*/  FMUL.FTZ R132, R132, R0.reuse ;  /* 0x0000000084847220 */ /* 0x080fe20000410000 */
[----:B------:R-:W2:Y:S01]  /*c380*/  MUFU.EX2 R189, R189 ;  /* 0x000000bd00bd7308 */ /* 0x000ea20000000800 */
[-C--:B------:R-:W-:Y:S02]  /*c390*/  FMUL.FTZ R133, R133, R0.reuse ;  /* 0x0000000085857220 */ /* 0x080fe40000410000 */
[C---:B----4-:R-:W-:Y:S01]  /*c3a0*/  HMMA.16816.F32.BF16 R152, R4.reuse, R8, R152 ;  /* 0x000000080498723c */ /* 0x050fe20000041898 */
[-C--:B------:R-:W-:Y:S02]  /*c3b0*/  FMUL.FTZ R134, R134, R173.reuse ;  /* 0x000000ad86867220 */ /* 0x080fe40000410000 */
[-C--:B------:R-:W-:Y:S02]  /*c3c0*/  FMUL.FTZ R135, R135, R173.reuse ;  /* 0x000000ad87877220 */ /* 0x080fe40000410000 */
[-C--:B------:R-:W-:Y:S01]  /*c3d0*/  FMUL.FTZ R144, R144, R0.reuse ;  /* 0x0000000090907220 */ /* 0x080fe20000410000 */
[----:B------:R-:W-:Y:S01]  /*c3e0*/  MUFU.EX2 R191, R191 ;  /* 0x000000bf00bf7308 */ /* 0x000fe20000000800 */
[----:B------:R-:W-:Y:S01]  /*c3f0*/  FMUL.FTZ R145, R145, R0 ;  /* 0x0000000091917220 */ /* 0x000fe20000410000 */
[----:B------:R-:W-:Y:S01]  /*c400*/  HMMA.16816.F32.BF16 R148, R4, R10, R148 ;  /* 0x0000000a0494723c */ /* 0x000fe20000041894 */
[----:B------:R-:W4:Y:S01]  /*c410*/  LDSM.16.MT88.4 R8, [R224+0x10000] ;  /* 0x01000000e008783b */ /* 0x000f220000004200 */
[----:B------:R-:W-:-:S02]  /*c420*/  FMUL.FTZ R146, R146, R173 ;  /* 0x000000ad92927220 */ /* 0x000fc40000410000 */
[-C--:B------:R-:W-:Y:S02]  /*c430*/  FMUL.FTZ R147, R147, R173.reuse ;  /* 0x000000ad93937220 */ /* 0x080fe40000410000 */
[-C--:B------:R-:W-:Y:S01]  /*c440*/  FMUL.FTZ R140, R140, R0.reuse ;  /* 0x000000008c8c7220 */ /* 0x080fe20000410000 */
[----:B------:R-:W1:Y:S01]  /*c450*/  MUFU.EX2 R186, R186 ;  /* 0x000000ba00ba7308 */ /* 0x000e620000000800 */
[-C--:B------:R-:W-:Y:S02]  /*c460*/  FMUL.FTZ R141, R141, R0.reuse ;  /* 0x000000008d8d7220 */ /* 0x080fe40000410000 */
[-C--:B------:R-:W-:Y:S02]  /*c470*/  FMUL.FTZ R142, R142, R173.reuse ;  /* 0x000000ad8e8e7220 */ /* 0x080fe40000410000 */
[----:B------:R-:W-:Y:S02]  /*c480*/  FMUL.FTZ R143, R143, R173 ;  /* 0x000000ad8f8f7220 */ /* 0x000fe40000410000 */
[-C--:B------:R-:W-:Y:S01]  /*c490*/  FMUL.FTZ R44, R44, R0.reuse ;  /* 0x000000002c2c7220 */ /* 0x080fe20000410000 */
[----:B------:R-:W-:Y:S01]  /*c4a0*/  MUFU.EX2 R202, R202 ;  /* 0x000000ca00ca7308 */ /* 0x000fe20000000800 */
[----:B------:R-:W-:-:S02]  /*c4b0*/  FMUL.FTZ R45, R45, R0 ;  /* 0x000000002d2d7220 */ /* 0x000fc40000410000 */
[-C--:B------:R-:W-:Y:S02]  /*c4c0*/  FMUL.FTZ R46, R46, R173.reuse ;  /* 0x000000ad2e2e7220 */ /* 0x080fe40000410000 */
[-C--:B------:R-:W-:Y:S02]  /*c4d0*/  FMUL.FTZ R47, R47, R173.reuse ;  /* 0x000000ad2f2f7220 */ /* 0x080fe40000410000 */
[-C--:B------:R-:W-:Y:S01]  /*c4e0*/  FMUL.FTZ R48, R48, R0.reuse ;  /* 0x0000000030307220 */ /* 0x080fe20000410000 */
[----:B------:R-:W2:Y:S01]  /*c4f0*/  MUFU.EX2 R195, R195 ;  /* 0x000000c300c37308 */ /* 0x000ea20000000800 */
[----:B------:R-:W-:Y:S01]  /*c500*/  FMUL.FTZ R49, R49, R0 ;  /* 0x0000000031317220 */ /* 0x000fe20000410000 */
[----:B-1----:R-:W-:Y:S01]  /*c510*/  HMMA.16816.F32.BF16 R144, R4, R12, R144 ;  /* 0x0000000c0490723c */ /* 0x002fe20000041890 */
[-C--:B------:R-:W-:Y:S02]  /*c520*/  FMUL.FTZ R50, R50, R173.reuse ;  /* 0x000000ad32327220 */ /* 0x080fe40000410000 */
[----:B------:R-:W-:-:S02]  /*c530*/  FMUL.FTZ R51, R51, R173 ;  /* 0x000000ad33337220 */ /* 0x000fc40000410000 */
[-C--:B------:R-:W-:Y:S01]  /*c540*/  FMUL.FTZ R36, R36, R0.reuse ;  /* 0x0000000024247220 */ /* 0x080fe20000410000 */
[----:B------:R-:W-:Y:S01]  /*c550*/  MUFU.EX2 R193, R193 ;  /* 0x000000c100c17308 */ /* 0x000fe20000000800 */
[-C--:B------:R-:W-:Y:S01]  /*c560*/  FMUL.FTZ R37, R37, R0.reuse ;  /* 0x0000000025257220 */ /* 0x080fe20000410000 */
[C---:B------:R-:W-:Y:S01]  /*c570*/  HMMA.16816.F32.BF16 R140, R4.reuse, R14, R140 ;  /* 0x0000000e048c723c */ /* 0x040fe2000004188c */
[----:B------:R-:W1:Y:S01]  /*c580*/  LDSM.16.MT88.4 R12, [R228+0x12000] ;  /* 0x01200000e40c783b */ /* 0x000e620000004200 */
[-C--:B------:R-:W-:Y:S02]  /*c590*/  FMUL.FTZ R38, R38, R173.reuse ;  /* 0x000000ad26267220 */ /* 0x080fe40000410000 */
[----:B------:R-:W-:Y:S02]  /*c5a0*/  FMUL.FTZ R39, R39, R173 ;  /* 0x000000ad27277220 */ /* 0x000fe40000410000 */
[-C--:B------:R-:W-:Y:S01]  /*c5b0*/  FMUL.FTZ R40, R40, R0.reuse ;  /* 0x0000000028287220 */ /* 0x080fe20000410000 */
[----:B------:R-:W-:Y:S01]  /*c5c0*/  MUFU.EX2 R203, R203 ;  /* 0x000000cb00cb7308 */ /* 0x000fe20000000800 */
[----:B----4-:R-:W-:Y:S01]  /*c5d0*/  HMMA.16816.F32.BF16 R136, R4, R8, R136 ;  /* 0x000000080488723c */ /* 0x010fe20000041888 */
[----:B------:R-:W-:-:S02]  /*c5e0*/  FMUL.FTZ R41, R41, R0 ;  /* 0x0000000029297220 */ /* 0x000fc40000410000 */
[-C--:B------:R-:W-:Y:S02]  /*c5f0*/  FMUL.FTZ R42, R42, R173.reuse ;  /* 0x000000ad2a2a7220 */ /* 0x080fe40000410000 */
[-C--:B------:R-:W-:Y:S02]  /*c600*/  FMUL.FTZ R43, R43, R173.reuse ;  /* 0x000000ad2b2b7220 */ /* 0x080fe40000410000 */
[-C--:B------:R-:W-:Y:S01]  /*c610*/  FMUL.FTZ R60, R60, R0.reuse ;  /* 0x000000003c3c7220 */ /* 0x080fe20000410000 */
[----:B------:R-:W-:Y:S01]  /*c620*/  HMMA.16816.F32.BF16 R132, R4, R10, R132 ;  /* 0x0000000a0484723c */ /* 0x000fe20000041884 */
[----:B------:R-:W4:Y:S01]  /*c630*/  LDSM.16.MT88.4 R8, [R226+0x12000] ;  /* 0x01200000e208783b */ /* 0x000f220000004200 */
[----:B------:R-:W-:Y:S01]  /*c640*/  FMUL.FTZ R61, R61, R0 ;  /* 0x000000003d3d7220 */ /* 0x000fe20000410000 */
[----:B------:R-:W-:Y:S01]  /*c650*/  MUFU.EX2 R188, R188 ;  /* 0x000000bc00bc7308 */ /* 0x000fe20000000800 */
[-C--:B------:R-:W-:Y:S02]  /*c660*/  FMUL.FTZ R62, R62, R173.reuse ;  /* 0x000000ad3e3e7220 */ /* 0x080fe40000410000 */
        /* <DEDUP_REMOVED lines=19> */
[----:B------:R-:W-:Y:S02]  /*c7a0*/  FMUL.FTZ R79, R79, R173 ;  /* 0x000000ad4f4f7220 */ /* 0x000fe40000410000 */
[----:B----4-:R-:W-:Y:S01]  /*c7b0*/  HMMA.16816.F32.BF16 R44, R4, R8, R44 ;  /* 0x00000008042c723c */ /* 0x010fe2000004182c */
[----:B------:R-:W-:-:S02]  /*c7c0*/  FMUL.FTZ R80, R80, R0 ;  /* 0x0000000050507220 */ /* 0x000fc40000410000 */
[-C--:B------:R-:W-:Y:S02]  /*c7d0*/  FMUL.FTZ R81, R81, R0.reuse ;  /* 0x0000000051517220 */ /* 0x080fe40000410000 */
[-C--:B------:R-:W-:Y:S02]  /*c7e0*/  FMUL.FTZ R82, R82, R173.reuse ;  /* 0x000000ad52527220 */ /* 0x080fe40000410000 */
[-C--:B------:R-:W-:Y:S01]  /*c7f0*/  FMUL.FTZ R83, R83, R173.reuse ;  /* 0x000000ad53537220 */ /* 0x080fe20000410000 */
[----:B------:R-:W-:Y:S01]  /*c800*/  HMMA.16816.F32.BF16 R48, R4, R10, R48 ;  /* 0x0000000a0430723c */ /* 0x000fe20000041830 */
[----:B------:R-:W4:Y:S01]  /*c810*/  LDSM.16.MT88.4 R8, [R224+0x12000] ;  /* 0x01200000e008783b */ /* 0x000f220000004200 */
        /* <DEDUP_REMOVED lines=11> */
[-C--:B------:R-:W-:Y:S01]  /*c8d0*/  FMUL.FTZ R95, R95, R173.reuse ;  /* 0x000000ad5f5f7220 */ /* 0x080fe20000410000 */
[----:B-1----:R-:W-:Y:S01]  /*c8e0*/  HMMA.16816.F32.BF16 R52, R4, R12, R52 ;  /* 0x0000000c0434723c */ /* 0x002fe20000041834 */
[-C--:B------:R-:W-:Y:S02]  /*c8f0*/  FMUL.FTZ R96, R96, R0.reuse ;  /* 0x0000000060607220 */ /* 0x080fe40000410000 */
[----:B------:R-:W-:Y:S02]  /*c900*/  FMUL.FTZ R97, R97, R0 ;  /* 0x0000000061617220 */ /* 0x000fe40000410000 */
[----:B------:R-:W-:-:S02]  /*c910*/  FMUL.FTZ R98, R98, R173 ;  /* 0x000000ad62627220 */ /* 0x000fc40000410000 */
[-C--:B------:R-:W-:Y:S01]  /*c920*/  FMUL.FTZ R99, R99, R173.reuse ;  /* 0x000000ad63637220 */ /* 0x080fe20000410000 */
[C---:B------:R-:W-:Y:S01]  /*c930*/  HMMA.16816.F32.BF16 R56, R4.reuse, R14, R56 ;  /* 0x0000000e0438723c */ /* 0x040fe20000041838 */
[----:B------:R-:W1:Y:S01]  /*c940*/  LDSM.16.MT88.4 R12, [R228+0x14000] ;  /* 0x01400000e40c783b */ /* 0x000e620000004200 */
[-C--:B------:R-:W-:Y:S02]  /*c950*/  FMUL.FTZ R84, R84, R0.reuse ;  /* 0x0000000054547220 */ /* 0x080fe40000410000 */
[----:B------:R-:W-:Y:S02]  /*c960*/  FMUL.FTZ R85, R85, R0 ;  /* 0x0000000055557220 */ /* 0x000fe40000410000 */
[-C--:B------:R-:W-:Y:S02]  /*c970*/  FMUL.FTZ R86, R86, R173.reuse ;  /* 0x000000ad56567220 */ /* 0x080fe40000410000 */
        /* <DEDUP_REMOVED lines=45> */
[----:B------:R-:W-:Y:S01]  /*cc50*/  FMUL.FTZ R131, R131, R173 ;  /* 0x000000ad83837220 */ /* 0x000fe20000410000 */
[C---:B-1----:R-:W-:Y:S08]  /*cc60*/  HMMA.16816.F32.BF16 R84, R4.reuse, R12, R84 ;  /* 0x0000000c0454723c */ /* 0x042ff00000041854 */
[C---:B------:R-:W-:Y:S01]  /*cc70*/  HMMA.16816.F32.BF16 R88, R4.reuse, R14, R88 ;  /* 0x0000000e0458723c */ /* 0x040fe20000041858 */
[----:B------:R-:W1:Y:S07]  /*cc80*/  LDSM.16.MT88.4 R12, [R228+0x16000] ;  /* 0x01600000e40c783b */ /* 0x000e6e0000004200 */
[C---:B----4-:R-:W-:Y:S08]  /*cc90*/  HMMA.16816.F32.BF16 R92, R4.reuse, R8, R92 ;  /* 0x00000008045c723c */ /* 0x050ff0000004185c */
[C---:B------:R-:W-:Y:S01]  /*cca0*/  HMMA.16816.F32.BF16 R96, R4.reuse, R10, R96 ;  /* 0x0000000a0460723c */ /* 0x040fe20000041860 */
[----:B------:R-:W4:Y:S07]  /*ccb0*/  LDSM.16.MT88.4 R8, [R226+0x16000] ;  /* 0x01600000e208783b */ /* 0x000f2e0000004200 */
        /* <DEDUP_REMOVED lines=9> */
[C---:B----4-:R-:W-:Y:S07]  /*cd50*/  HMMA.16816.F32.BF16 R124, R4.reuse, R8, R124 ;  /* 0x00000008047c723c */ /* 0x050fee000004187c */
[----:B------:R-:W-:Y:S01]  /*cd60*/  LOP3.LUT R8, R26, 0xffff, RZ, 0xc0, !PT ;  /* 0x0000ffff1a087812 */ /* 0x000fe200078ec0ff */
[----:B------:R-:W-:Y:S03]  /*cd70*/  HMMA.16816.F32.BF16 R128, R4, R10, R128 ;  /* 0x0000000a0480723c */ /* 0x000fe60000041880 */
[----:B------:R-:W-:-:S04]  /*cd80*/  SHF.R.U32.HI R8, RZ, 0x8, R8 ;  /* 0x00000008ff087819 */ /* 0x000fc80000011608 */
[----:B------:R-:W-:Y:S02]  /*cd90*/  LOP3.LUT R7, R26, 0xff, RZ, 0xc0, !PT ;  /* 0x000000ff1a077812 */ /* 0x000fe400078ec0ff */
[C---:B------:R-:W-:Y:S02]  /*cda0*/  LOP3.LUT R4, R24.reuse, 0xffff, RZ, 0xc0, !PT ;  /* 0x0000ffff18047812 */ /* 0x040fe400078ec0ff */
[----:B------:R-:W-:Y:S02]  /*cdb0*/  PRMT R7, R7, 0x5410, R8 ;  /* 0x0000541007077816 */ /* 0x000fe40000000008 */
[----:B------:R-:W-:Y:S02]  /*cdc0*/  SHF.R.U32.HI R8, RZ, 0x10, R26 ;  /* 0x00000010ff087819 */ /* 0x000fe4000001161a */
[----:B------:R-:W-:Y:S02]  /*cdd0*/  SHF.R.U32.HI R5, RZ, 0x10, R24 ;  /* 0x00000010ff057819 */ /* 0x000fe40000011618 */
[----:B------:R-:W-:-:S02]  /*cde0*/  LOP3.LUT R6, R24, 0xff, RZ, 0xc0, !PT ;  /* 0x000000ff18067812 */ /* 0x000fc400078ec0ff */
[----:B------:R-:W-:Y:S02]  /*cdf0*/  SHF.R.U32.HI R26, RZ, 0x18, R26 ;  /* 0x00000018ff1a7819 */ /* 0x000fe4000001161a */
[----:B------:R-:W-:Y:S01]  /*ce00*/  SHF.R.U32.HI R9, RZ, 0x8, R4 ;  /* 0x00000008ff097819 */ /* 0x000fe20000011604 */
[----:B------:R-:W-:Y:S01]  /*ce10*/  HSET2.LE.AND R4, R7, R252, PT ;  /* 0x000000fc07047233 */ /* 0x000fe20003803000 */
[----:B------:R-:W-:Y:S02]  /*ce20*/  LOP3.LUT R11, R8, 0xff, RZ, 0xc0, !PT ;  /* 0x000000ff080b7812 */ /* 0x000fe400078ec0ff */
[----:B------:R-:W-:Y:S02]  /*ce30*/  SHF.R.U32.HI R24, RZ, 0x18, R24 ;  /* 0x00000018ff187819 */ /* 0x000fe40000011618 */
[----:B------:R-:W-:Y:S02]  /*ce40*/  LOP3.LUT R5, R5, 0xff, RZ, 0xc0, !PT ;  /* 0x000000ff05057812 */ /* 0x000fe400078ec0ff */
[----:B------:R-:W-:-:S02]  /*ce50*/  PRMT R9, R6, 0x5410, R9 ;  /* 0x0000541006097816 */ /* 0x000fc40000000009 */
[----:B------:R-:W-:Y:S02]  /*ce60*/  PRMT R11, R11, 0x5410, R26 ;  /* 0x000054100b0b7816 */ /* 0x000fe4000000001a */
[----:B---3--:R-:W-:Y:S01]  /*ce70*/  F2FP.BF16.PACK_AB R7, R184, R187 ;  /* 0x000000bbb807723e */ /* 0x008fe200000010ff */
[--C-:B------:R-:W-:Y:S01]  /*ce80*/  HSET2.LE.AND R6, R9, R252.reuse, PT ;  /* 0x000000fc09067233 */ /* 0x100fe20003803000 */
[----:B------:R-:W-:Y:S01]  /*ce90*/  PRMT R5, R5, 0x5410, R24 ;  /* 0x0000541005057816 */ /* 0x000fe20000000018 */
[--C-:B------:R-:W-:Y:S01]  /*cea0*/  HSET2.LE.AND R10, R11, R252.reuse, PT ;  /* 0x000000fc0b0a7233 */ /* 0x100fe20003803000 */
[----:B------:R-:W-:Y:S01]  /*ceb0*/  LOP3.LUT R4, R4, R7, RZ, 0xc0, !PT ;  /* 0x0000000704047212 */ /* 0x000fe200078ec0ff */
[----:B------:R-:W-:Y:S01]  /*cec0*/  LDSM.16.MT88.4 R24, [R228+0x10800] ;  /* 0x01080000e418783b */ /* 0x000fe20000004200 */
[----:B--2---:R-:W-:Y:S01]  /*ced0*/  F2FP.BF16.PACK_AB R11, R189, R182 ;  /* 0x000000b6bd0b723e */ /* 0x004fe200000010ff */
[----:B------:R-:W-:Y:S01]  /*cee0*/  HSET2.LE.AND R7, R5, R252, PT ;  /* 0x000000fc05077233 */ /* 0x000fe20003803000 */
[----:B------:R-:W-:-:S02]  /*cef0*/  F2FP.BF16.PACK_AB R9, R180, R185 ;  /* 0x000000b9b409723e */ /* 0x000fc400000010ff */
[----:B------:R-:W-:Y:S02]  /*cf00*/  F2FP.BF16.PACK_AB R8, R186, R191 ;  /* 0x000000bfba08723e */ /* 0x000fe400000010ff */
[----:B------:R-:W-:Y:S02]  /*cf10*/  LOP3.LUT R5, R10, R11, RZ, 0xc0, !PT ;  /* 0x0000000b0a057212 */ /* 0x000fe400078ec0ff */
[----:B------:R-:W-:Y:S02]  /*cf20*/  LOP3.LUT R6, R6, R9, RZ, 0xc0, !PT ;  /* 0x0000000906067212 */ /* 0x000fe400078ec0ff */
[----:B------:R-:W-:Y:S02]  /*cf30*/  LOP3.LUT R7, R7, R8, RZ, 0xc0, !PT ;  /* 0x0000000807077212 */ /* 0x000fe400078ec0ff */
[----:B------:R-:W2:Y:S05]  /*cf40*/  LDSM.16.MT88.4 R8, [R228+0x12800] ;  /* 0x01280000e408783b */ /* 0x000eaa0000004200 */
[C---:B------:R-:W-:Y:S08]  /*cf50*/  HMMA.16816.F32.BF16 R144, R4.reuse, R16, R144 ;  /* 0x000000100490723c */ /* 0x040ff00000041890 */
        /* <DEDUP_REMOVED lines=27> */
[C---:B--2---:R-:W-:Y:S07]  /*d110*/  HMMA.16816.F32.BF16 R100, R4.reuse, R8, R100 ;  /* 0x000000080464723c */ /* 0x044fee0000041864 */
[----:B------:R-:W-:Y:S01]  /*d120*/  MOV R8, UR4 ;  /* 0x0000000400087c02 */ /* 0x000fe20008000f00 */
[----:B------:R-:W-:Y:S01]  /*d130*/  HMMA.16816.F32.BF16 R156, R4, R26, R156 ;  /* 0x0000001a049c723c */ /* 0x000fe2000004189c */
[----:B------:R-:W2:Y:S02]  /*d140*/  LDSM.16.MT88.4 R24, [R226+0x12800] ;  /* 0x01280000e218783b */ /* 0x000ea40000004200 */
[----:B------:R-:W-:-:S05]  /*d150*/  LOP3.LUT R8, R199, UR25, R8, 0x96, !PT ;  /* 0x00000019c7087c12 */ /* 0x000fca000f8e9608 */
[----:B------:R-:W-:Y:S01]  /*d160*/  IMAD.WIDE.U32 R8, R8, -0x326172a9, RZ ;  /* 0xcd9e8d5708087825 */ /* 0x000fe200078e00ff */
[----:B---3--:R-:W-:Y:S04]  /*d170*/  HMMA.16816.F32.BF16 R108, R4, R16, R108 ;  /* 0x00000010046c723c */ /* 0x008fe8000004186c */
[----:B------:R-:W-:-:S03]  /*d180*/  LOP3.LUT R206, R9, UR38, R206, 0x96, !PT ;  /* 0x0000002609ce7c12 */ /* 0x000fc6000f8e96ce */
[----:B------:R-:W-:Y:S01]  /*d190*/  LOP3.LUT R16, R31, UR7, R8, 0x96, !PT ;  /* 0x000000071f107c12 */ /* 0x000fe2000f8e9608 */
[----:B------:R-:W-:Y:S01]  /*d1a0*/  HMMA.16816.F32.BF16 R104, R4, R10, R104 ;  /* 0x0000000a0468723c */ /* 0x000fe20000041868 */
[----:B------:R-:W3:Y:S01]  /*d1b0*/  LDSM.16.MT88.4 R8, [R224+0x16800] ;  /* 0x01680000e008783b */ /* 0x000ee20000004200 */
[----:B------:R-:W-:-:S04]  /*d1c0*/  IMAD.WIDE.U32 R206, R206, -0x2daee0ad, RZ ;  /* 0xd2511f53cece7825 */ /* 0x000fc800078e00ff */
[----:B------:R-:W-:Y:S01]  /*d1d0*/  IMAD.WIDE.U32 R16, R16, -0x2daee0ad, RZ ;  /* 0xd2511f5310107825 */ /* 0x000fe200078e00ff */
[----:B------:R-:W-:Y:S01]  /*d1e0*/  LOP3.LUT R204, R207, UR36, R204, 0x96, !PT ;  /* 0x00000024cfcc7c12 */ /* 0x000fe2000f8e96cc */
[----:B-1----:R-:W-:Y:S03]  /*d1f0*/  HMMA.16816.F32.BF16 R116, R4, R12, R116 ;  /* 0x0000000c0474723c */ /* 0x002fe60000041874 */
[----:B------:R-:W-:Y:S01]  /*d200*/  LOP3.LUT R206, R17, UR34, R206, 0x96, !PT ;  /* 0x0000002211ce7c12 */ /* 0x000fe2000f8e96ce */
[----:B------:R-:W-:-:S04]  /*d210*/  IMAD.WIDE.U32 R204, R204, -0x326172a9, RZ ;  /* 0xcd9e8d57cccc7825 */ /* 0x000fc800078e00ff */
[----:B------:R-:W-:Y:S01]  /*d220*/  IMAD.WIDE.U32 R206, R206, -0x326172a9, RZ ;  /* 0xcd9e8d57cece7825 */ /* 0x000fe200078e00ff */
[----:B------:R-:W-:Y:S01]  /*d230*/  LOP3.LUT R30, R205, UR35, R30, 0x96, !PT ;  /* 0x00000023cd1e7c12 */ /* 0x000fe2000f8e961e */
[----:B------:R-:W-:Y:S02]  /*d240*/  HMMA.16816.F32.BF16 R52, R4, R20, R52 ;  /* 0x000000140434723c */ /* 0x000fe40000041834 */
[----:B------:R-:W-:Y:S01]  /*d250*/  FFMA.FTZ R205, R190, c[0x0][0x23c], -R175 ;  /* 0x00008f00becd7a23 */ /* 0x000fe200000108af */
[----:B------:R-:W-:Y:S01]  /*d260*/  LOP3.LUT R12, R207, UR33, R204, 0x96, !PT ;  /* 0x00000021cf0c7c12 */ /* 0x000fe2000f8e96cc */
[----:B------:R-:W-:-:S04]  /*d270*/  IMAD.WIDE.U32 R30, R30, -0x2daee0ad, RZ ;  /* 0xd2511f531e1e7825 */ /* 0x000fc800078e00ff */
[----:B------:R-:W-:Y:S01]  /*d280*/  IMAD.WIDE.U32 R198, R12, -0x2daee0ad, RZ ;  /* 0xd2511f530cc67825 */ /* 0x000fe200078e00ff */
[----:B------:R-:W-:Y:S01]  /*d290*/  LOP3.LUT R13, R31, UR31, R16, 0x96, !PT ;  /* 0x0000001f1f0d7c12 */ /* 0x000fe2000f8e9610 */
[C---:B--2---:R-:W-:Y:S01]  /*d2a0*/  HMMA.16816.F32.BF16 R44, R4.reuse, R24, R44 ;  /* 0x00000018042c723c */ /* 0x044fe2000004182c */
[----:B------:R-:W-:Y:S01]  /*d2b0*/  MUFU.EX2 R205, R205 ;  /* 0x000000cd00cd7308 */ /* 0x000fe20000000800 */
[----:B------:R-:W-:Y:S01]  /*d2c0*/  FFMA.FTZ R204, R29, c[0x0][0x23c], -R178 ;  /* 0x00008f001dcc7a23 */ /* 0x000fe200000108b2 */
[----:B------:R-:W-:Y:S01]  /*d2d0*/  LOP3.LUT R12, R199, UR19, R30, 0x96, !PT ;  /* 0x00000013c70c7c12 */ /* 0x000fe2000f8e961e */
[----:B------:R-:W-:Y:S01]  /*d2e0*/  IMAD.WIDE.U32 R20, R13, -0x326172a9, RZ ;  /* 0xcd9e8d570d147825 */ /* 0x000fe200078e00ff */
[----:B------:R-:W1:Y:S03]  /*d2f0*/  LDSM.16.MT88.4 R28, [R228+0x11000] ;  /* 0x01100000e41c783b */ /* 0x000e660000004200 */
[----:B------:R-:W-:Y:S01]  /*d300*/  IMAD.WIDE.U32 R12, R12, -0x326172a9, RZ ;  /* 0xcd9e8d570c0c7825 */ /* 0x000fe200078e00ff */
[----:B------:R-:W-:Y:S01]  /*d310*/  HMMA.16816.F32.BF16 R48, R4, R26, R48 ;  /* 0x0000001a0430723c */ /* 0x000fe20000041830 */
[----:B------:R-:W2:Y:S01]  /*d320*/  MUFU.EX2 R204, R204 ;  /* 0x000000cc00cc7308 */ /* 0x000ea20000000800 */
[----:B------:R-:W-:Y:S01]  /*d330*/  LDSM.16.MT88.4 R24, [R226+0x11000] ;  /* 0x01100000e218783b */ /* 0x000fe20000004200 */
[----:B------:R-:W-:-:S05]  /*d340*/  FFMA.FTZ R190, R194, c[0x0][0x23c], -R175 ;  /* 0x00008f00c2be7a23 */ /* 0x000fca00000108af */
[C---:B------:R-:W-:Y:S01]  /*d350*/  HMMA.16816.F32.BF16 R56, R4.reuse, R22, R56 ;  /* 0x000000160438723c */ /* 0x040fe20000041838 */
[----:B------:R-:W4:Y:S07]  /*d360*/  MUFU.EX2 R190, R190 ;  /* 0x000000be00be7308 */ /* 0x000f2e0000000800 */
[C---:B------:R-:W-:Y:S01]  /*d370*/  HMMA.16816.F32.BF16 R112, R4.reuse, R18, R112 ;  /* 0x000000120470723c */ /* 0x040fe20000041870 */
[----:B------:R-:W-:Y:S07]  /*d380*/  LDSM.16.MT88.4 R16, [R224+0x11000] ;  /* 0x01100000e010783b */ /* 0x000fee0000004200 */
[C---:B------:R-:W-:Y:S08]  /*d390*/  HMMA.16816.F32.BF16 R120, R4.reuse, R14, R120 ;  /* 0x0000000e0478723c */ /* 0x040ff00000041878 */
[C---:B---3--:R-:W-:Y:S08]  /*d3a0*/  HMMA.16816.F32.BF16 R124, R4.reuse, R8, R124 ;  /* 0x00000008047c723c */ /* 0x048ff0000004187c */
[----:B------:R-:W-:Y:S07]  /*d3b0*/  HMMA.16816.F32.BF16 R128, R4, R10, R128 ;  /* 0x0000000a0480723c */ /* 0x000fee0000041880 */
[----:B------:R-:W-:-:S02]  /*d3c0*/  SHF.R.U32.HI R5, RZ, 0x10, R12 ;  /* 0x00000010ff057819 */ /* 0x000fc4000001160c */
[C---:B------:R-:W-:Y:S02]  /*d3d0*/  LOP3.LUT R6, R12.reuse, 0xffff, RZ, 0xc0, !PT ;  /* 0x0000ffff0c067812 */ /* 0x040fe400078ec0ff */
[----:B------:R-:W-:Y:S02]  /*d3e0*/  LOP3.LUT R7, R12, 0xff, RZ, 0xc0, !PT ;  /* 0x000000ff0c077812 */ /* 0x000fe400078ec0ff */
[----:B------:R-:W-:Y:S02]  /*d3f0*/  SHF.R.U32.HI R12, RZ, 0x18, R12 ;  /* 0x00000018ff0c7819 */ /* 0x000fe4000001160c */
[----:B------:R-:W-:Y:S02]  /*d400*/  LOP3.LUT R5, R5, 0xff, RZ, 0xc0, !PT ;  /* 0x000000ff05057812 */ /* 0x000fe400078ec0ff */
[----:B------:R-:W-:Y:S02]  /*d410*/  LOP3.LUT R4, R13, UR39, R20, 0x96, !PT ;  /* 0x000000270d047c12 */ /* 0x000fe4000f8e9614 */
[----:B------:R-:W-:-:S02]  /*d420*/  PRMT R5, R5, 0x5410, R12 ;  /* 0x0000541005057816 */ /* 0x000fc4000000000c */
[----:B------:R-:W3:Y:S01]  /*d430*/  LDSM.16.MT88.4 R12, [R226+0x13000] ;  /* 0x01300000e20c783b */ /* 0x000ee20000004200 */
[C---:B------:R-:W-:Y:S02]  /*d440*/  LOP3.LUT R9, R4.reuse, 0xffff, RZ, 0xc0, !PT ;  /* 0x0000ffff04097812 */ /* 0x040fe400078ec0ff */
[----:B------:R-:W-:Y:S01]  /*d450*/  SHF.R.U32.HI R8, RZ, 0x8, R6 ;  /* 0x00000008ff087819 */ /* 0x000fe20000011606 */
[----:B------:R-:W-:Y:S01]  /*d460*/  HSET2.LE.AND R5, R5, R252, PT ;  /* 0x000000fc05057233 */ /* 0x000fe20003803000 */
[----:B------:R-:W-:Y:S02]  /*d470*/  SHF.R.U32.HI R6, RZ, 0x8, R9 ;  /* 0x00000008ff067819 */ /* 0x000fe40000011609 */
[----:B------:R-:W-:Y:S02]  /*d480*/  LOP3.LUT R9, R4, 0xff, RZ, 0xc0, !PT ;  /* 0x000000ff04097812 */ /* 0x000fe400078ec0ff */
[----:B------:R-:W-:Y:S02]  /*d490*/  PRMT R7, R7, 0x5410, R8 ;  /* 0x0000541007077816 */ /* 0x000fe40000000008 */
[----:B------:R-:W-:-:S02]  /*d4a0*/  SHF.R.U32.HI R8, RZ, 0x10, R4 ;  /* 0x00000010ff087819 */ /* 0x000fc40000011604 */
[----:B------:R-:W-:Y:S02]  /*d4b0*/  PRMT R9, R9, 0x5410, R6 ;  /* 0x0000541009097816 */ /* 0x000fe40000000006 */
[----:B------:R-:W-:Y:S02]  /*d4c0*/  SHF.R.U32.HI R4, RZ, 0x18, R4 ;  /* 0x00000018ff047819 */ /* 0x000fe40000011604 */
[----:B------:R-:W-:Y:S01]  /*d4d0*/  LOP3.LUT R11, R8, 0xff, RZ, 0xc0, !PT ;  /* 0x000000ff080b7812 */ /* 0x000fe200078ec0ff */
[--C-:B------:R-:W-:Y:S01]  /*d4e0*/  HSET2.LE.AND R9, R9, R252.reuse, PT ;  /* 0x000000fc09097233 */ /* 0x100fe20003803000 */
[----:B------:R-:W-:Y:S02]  /*d4f0*/  F2FP.BF16.PACK_AB R6, R195, R202 ;  /* 0x000000cac306723e */ /* 0x000fe400000010ff */
[----:B------:R-:W-:Y:S02]  /*d500*/  PRMT R11, R11, 0x5410, R4 ;  /* 0x000054100b0b7816 */ /* 0x000fe40000000004 */
[----:B------:R-:W-:Y:S01]  /*d510*/  LOP3.LUT R4, R9, R6, RZ, 0xc0, !PT ;  /* 0x0000000609047212 */ /* 0x000fe200078ec0ff */
[--C-:B------:R-:W-:Y:S01]  /*d520*/  HSET2.LE.AND R6, R7, R252.reuse, PT ;  /* 0x000000fc07067233 */ /* 0x100fe20003803000 */
[----:B--2---:R-:W-:Y:S01]  /*d530*/  F2FP.BF16.PACK_AB R7, R204, R193 ;  /* 0x000000c1cc07723e */ /* 0x004fe200000010ff */
[----:B------:R-:W-:Y:S01]  /*d540*/  HSET2.LE.AND R11, R11, R252, PT ;  /* 0x000000fc0b0b7233 */ /* 0x000fe20003803000 */
[----:B----4-:R-:W-:-:S02]  /*d550*/  F2FP.BF16.PACK_AB R10, R203, R190 ;  /* 0x000000becb0a723e */ /* 0x010fc400000010ff */
[----:B------:R-:W-:Y:S02]  /*d560*/  F2FP.BF16.PACK_AB R8, R205, R188 ;  /* 0x000000bccd08723e */ /* 0x000fe400000010ff */
[----:B------:R-:W-:Y:S02]  /*d570*/  LOP3.LUT R6, R6, R7, RZ, 0xc0, !PT ;  /* 0x0000000706067212 */ /* 0x000fe400078ec0ff */
[----:B------:R-:W-:Y:S02]  /*d580*/  LOP3.LUT R7, R5, R10, RZ, 0xc0, !PT ;  /* 0x0000000a05077212 */ /* 0x000fe400078ec0ff */
[----:B------:R-:W-:Y:S02]  /*d590*/  LOP3.LUT R5, R11, R8, RZ, 0xc0, !PT ;  /* 0x000000080b057212 */ /* 0x000fe400078ec0ff */
[----:B------:R-:W2:Y:S05]  /*d5a0*/  LDSM.16.MT88.4 R8, [R228+0x13000] ;  /* 0x01300000e408783b */ /* 0x000eaa0000004200 */
[C---:B-1----:R-:W-:Y:S07]  /*d5b0*/  HMMA.16816.F32.BF16 R160, R4.reuse, R28, R160 ;  /* 0x0000001c04a0723c */ /* 0x042fee00000418a0 */
[----:B------:R-:W-:Y:S01]  /*d5c0*/  MOV R28, R20 ;  /* 0x00000014001c7202 */ /* 0x000fe20000000f00 */
[----:B---3--:R-:W-:Y:S01]  /*d5d0*/  HMMA.16816.F32.BF16 R44, R4, R12, R44 ;  /* 0x0000000c042c723c */ /* 0x008fe2000004182c */
[----:B------:R-:W-:-:S02]  /*d5e0*/  MOV R29, R21 ;  /* 0x00000015001d7202 */ /* 0x000fc40000000f00 */
[----:B------:R-:W-:Y:S04]  /*d5f0*/  LDSM.16.MT88.4 R20, [R225+0x11000] ;  /* 0x01100000e114783b */ /* 0x000fe80000004200 */
[----:B------:R-:W-:Y:S01]  /*d600*/  MOV R12, R28 ;  /* 0x0000001c000c7202 */ /* 0x000fe20000000f00 */
[C---:B------:R-:W-:Y:S01]  /*d610*/  HMMA.16816.F32.BF16 R156, R4.reuse, R30, R156 ;  /* 0x0000001e049c723c */ /* 0x040fe2000004189c */
[----:B------:R-:W-:Y:S02]  /*d620*/  MOV R13, R29 ;  /* 0x0000001d000d7202 */ /* 0x000fe40000000f00 */
[----:B------:R-:W1:Y:S05]  /*d630*/  LDSM.16.MT88.4 R28, [R225+0x13000] ;  /* 0x01300000e11c783b */ /* 0x000e6a0000004200 */
[C---:B------:R-:W-:Y:S08]  /*d640*/  HMMA.16816.F32.BF16 R136, R4.reuse, R16, R136 ;  /* 0x000000100488723c */ /* 0x040ff00000041888 */
[C---:B------:R-:W-:Y:S01]  /*d650*/  HMMA.16816.F32.BF16 R132, R4.reuse, R18, R132 ;  /* 0x000000120484723c */ /* 0x040fe20000041884 */
[----:B------:R-:W3:Y:S07]  /*d660*/  LDSM.16.MT88.4 R16, [R226+0x15000] ;  /* 0x01500000e210783b */ /* 0x000eee0000004200 */
[C---:B------:R-:W-:Y:S07]  /*d670*/  HMMA.16816.F32.BF16 R48, R4.reuse, R14, R48 ;  /* 0x0000000e0430723c */ /* 0x040fee0000041830 */
[----:B------:R-:W-:Y:S01]  /*d680*/  MOV R14, R198 ;  /* 0x000000c6000e7202 */ /* 0x000fe20000000f00 */
[----:B--2---:R-:W-:Y:S01]  /*d690*/  HMMA.16816.F32.BF16 R36, R4, R8, R36 ;  /* 0x000000080424723c */ /* 0x004fe20000041824 */
[----:B------:R-:W-:-:S02]  /*d6a0*/  MOV R15, R199 ;  /* 0x000000c7000f7202 */ /* 0x000fc40000000f00 */
[----:B------:R2:W5:Y:S05]  /*d6b0*/  LDL.LU.64 R198, [R1+0x50] ;  /* 0x0000500001c67983 */ /* 0x00056a0000300a00 */
[C---:B------:R-:W-:Y:S01]  /*d6c0*/  HMMA.16816.F32.BF16 R40, R4.reuse, R10, R40 ;  /* 0x0000000a0428723c */ /* 0x040fe20000041828 */
[----:B------:R-:W4:Y:S07]  /*d6d0*/  LDSM.16.MT88.4 R8, [R225+0x15000] ;  /* 0x01500000e108783b */ /* 0x000f2e0000004200 */
[C---:B-1----:R-:W-:Y:S07]  /*d6e0*/  HMMA.16816.F32.BF16 R52, R4.reuse, R28, R52 ;  /* 0x0000001c0434723c */ /* 0x042fee0000041834 */
[----:B------:R-:W-:Y:S01]  /*d6f0*/  MOV R28, R14 ;  /* 0x0000000e001c7202 */ /* 0x000fe20000000f00 */
[----:B------:R-:W-:Y:S01]  /*d700*/  HMMA.16816.F32.BF16 R56, R4, R30, R56 ;  /* 0x0000001e0438723c */ /* 0x000fe20000041838 */
[----:B------:R-:W-:-:S06]  /*d710*/  MOV R29, R15 ;  /* 0x0000000f001d7202 */ /* 0x000fcc0000000f00 */
[----:B------:R-:W-:Y:S01]  /*d720*/  MOV R30, R12 ;  /* 0x0000000c001e7202 */ /* 0x000fe20000000f00 */
[C---:B---3--:R-:W-:Y:S01]  /*d730*/  HMMA.16816.F32.BF16 R76, R4.reuse, R16, R76 ;  /* 0x00000010044c723c */ /* 0x048fe2000004184c */
[----:B------:R-:W-:Y:S02]  /*d740*/  MOV R31, R13 ;  /* 0x0000000d001f7202 */ /* 0x000fe40000000f00 */
[----:B------:R-:W1:Y:S05]  /*d750*/  LDSM.16.MT88.4 R12, [R228+0x17000] ;  /* 0x01700000e40c783b */ /* 0x000e6a0000004200 */
[C---:B------:R-:W-:Y:S01]  /*d760*/  HMMA.16816.F32.BF16 R80, R4.reuse, R18, R80 ;  /* 0x000000120450723c */ /* 0x040fe20000041850 */
[----:B------:R-:W3:Y:S07]  /*d770*/  LDSM.16.MT88.4 R16, [R224+0x15000] ;  /* 0x01500000e010783b */ /* 0x000eee0000004200 */
[C---:B------:R-:W-:Y:S08]  /*d780*/  HMMA.16816.F32.BF16 R152, R4.reuse, R24, R152 ;  /* 0x000000180498723c */ /* 0x040ff00000041898 */
[C---:B----4-:R-:W-:Y:S08]  /*d790*/  HMMA.16816.F32.BF16 R84, R4.reuse, R8, R84 ;  /* 0x000000080454723c */ /* 0x050ff00000041854 */
[C---:B------:R-:W-:Y:S01]  /*d7a0*/  HMMA.16816.F32.BF16 R88, R4.reuse, R10, R88 ;  /* 0x0000000a0458723c */ /* 0x040fe20000041858 */
[----:B------:R-:W4:Y:S07]  /*d7b0*/  LDSM.16.MT88.4 R8, [R226+0x17000] ;  /* 0x01700000e208783b */ /* 0x000f2e0000004200 */
[C---:B------:R-:W-:Y:S01]  /*d7c0*/  HMMA.16816.F32.BF16 R148, R4.reuse, R26, R148 ;  /* 0x0000001a0494723c */ /* 0x040fe20000041894 */
[----:B------:R-:W-:Y:S07]  /*d7d0*/  LDSM.16.MT88.4 R24, [R224+0x13000] ;  /* 0x01300000e018783b */ /* 0x000fee0000004200 */
[C---:B-1----:R-:W-:Y:S08]  /*d7e0*/  HMMA.16816.F32.BF16 R100, R4.reuse, R12, R100 ;  /* 0x0000000c0464723c */ /* 0x042ff00000041864 */
[C---:B---3--:R-:W-:Y:S08]  /*d7f0*/  HMMA.16816.F32.BF16 R92, R4.reuse, R16, R92 ;  /* 0x00000010045c723c */ /* 0x048ff0000004185c */
[C---:B------:R-:W-:Y:S01]  /*d800*/  HMMA.16816.F32.BF16 R96, R4.reuse, R18, R96 ;  /* 0x000000120460723c */ /* 0x040fe20000041860 */
[----:B------:R-:W1:Y:S07]  /*d810*/  LDSM.16.MT88.4 R16, [R225+0x17000] ;  /* 0x01700000e110783b */ /* 0x000e6e0000004200 */
[C---:B------:R-:W-:Y:S01]  /*d820*/  HMMA.16816.F32.BF16 R104, R4.reuse, R14, R104 ;  /* 0x0000000e0468723c */ /* 0x040fe20000041868 */
[----:B------:R-:W3:Y:S07]  /*d830*/  LDSM.16.MT88.4 R12, [R224+0x17000] ;  /* 0x01700000e00c783b */ /* 0x000eee0000004200 */
[C---:B------:R-:W-:Y:S08]  /*d840*/  HMMA.16816.F32.BF16 R144, R4.reuse, R20, R144 ;  /* 0x000000140490723c */ /* 0x040ff00000041890 */
[----:B------:R-:W-:Y:S01]  /*d850*/  HMMA.16816.F32.BF16 R140, R4, R22, R140 ;  /* 0x00000016048c723c */ /* 0x000fe2000004188c */
[----:B------:R-:W2:Y:S01]  /*d860*/  LDSM.16.MT88.4 R20, [R228+0x15000] ;  /* 0x01500000e414783b */ /* 0x000ea20000004200 */
[----:B------:R-:W-:-:S05]  /*d870*/  LOP3.LUT R206, R31, UR20, R206, 0x96, !PT ;  /* 0x000000141fce7c12 */ /* 0x000fca000f8e96ce */
[----:B------:R-:W-:Y:S01]  /*d880*/  IMAD.WIDE.U32 R206, R206, -0x2daee0ad, RZ ;  /* 0xd2511f53cece7825 */ /* 0x000fe200078e00ff */
[C---:B----4-:R-:W-:Y:S07]  /*d890*/  HMMA.16816.F32.BF16 R108, R4.reuse, R8, R108 ;  /* 0x00000008046c723c */ /* 0x050fee000004186c */
[----:B------:R-:W-:Y:S01]  /*d8a0*/  LOP3.LUT R8, R207, UR6, R28, 0x96, !PT ;  /* 0x00000006cf087c12 */ /* 0x000fe2000f8e961c */
[----:B-1----:R-:W-:Y:S01]  /*d8b0*/  HMMA.16816.F32.BF16 R116, R4, R16, R116 ;  /* 0x000000100474723c */ /* 0x002fe20000041874 */
[----:B------:R-:W-:-:S02]  /*d8c0*/  FFMA.FTZ R183, R183, c[0x0][0x23c], -R178 ;  /* 0x00008f00b7b77a23 */ /* 0x000fc400000108b2 */
[----:B------:R-:W-:-:S05]  /*d8d0*/  FFMA.FTZ R192, R181, c[0x0][0x23c], -R178 ;  /* 0x00008f00b5c07a23 */ /* 0x000fca00000108b2 */
[----:B---3--:R-:W-:Y:S01]  /*d8e0*/  HMMA.16816.F32.BF16 R124, R4, R12, R124 ;  /* 0x0000000c047c723c */ /* 0x008fe2000004187c */
[----:B------:R-:W-:Y:S01]  /*d8f0*/  LOP3.LUT R16, R206, 0xffff, RZ, 0xc0, !PT ;  /* 0x0000ffffce107812 */ /* 0x000fe200078ec0ff */
[----:B------:R-:W-:-:S06]  /*d900*/  FFMA.FTZ R179, R179, c[0x0][0x23c], -R178 ;  /* 0x00008f00b3b37a23 */ /* 0x000fcc00000108b2 */
[C---:B------:R-:W-:Y:S01]  /*d910*/  HMMA.16816.F32.BF16 R60, R4.reuse, R24, R60 ;  /* 0x00000018043c723c */ /* 0x040fe2000004183c */
[----:B------:R-:W-:Y:S01]  /*d920*/  LOP3.LUT R12, R8, 0xffff, RZ, 0xc0, !PT ;  /* 0x0000ffff080c7812 */ /* 0x000fe200078ec0ff */
[--C-:B------:R-:W-:Y:S01]  /*d930*/  FFMA.FTZ R176, R176, c[0x0][0x23c], -R175.reuse ;  /* 0x00008f00b0b07a23 */ /* 0x100fe200000108af */
[----:B------:R-:W-:Y:S01]  /*d940*/  SHF.R.U32.HI R16, RZ, 0x8, R16 ;  /* 0x00000008ff107819 */ /* 0x000fe20000011610 */
[----:B------:R-:W-:Y:S01]  /*d950*/  FFMA.FTZ R172, R172, c[0x0][0x23c], -R175 ;  /* 0x00008f00acac7a23 */ /* 0x000fe200000108af */
[----:B------:R-:W-:Y:S01]  /*d960*/  SHF.R.U32.HI R12, RZ, 0x8, R12 ;  /* 0x00000008ff0c7819 */ /* 0x000fe2000001160c */
[----:B------:R-:W-:Y:S01]  /*d970*/  FFMA.FTZ R0, R167, R0, R164 ;  /* 0x00000000a7007223 */ /* 0x000fe200000100a4 */
[----:B------:R-:W-:Y:S01]  /*d980*/  LOP3.LUT R25, R206, 0xff, RZ, 0xc0, !PT ;  /* 0x000000ffce197812 */ /* 0x000fe200078ec0ff */
[----:B------:R-:W-:Y:S01]  /*d990*/  HMMA.16816.F32.BF16 R112, R4, R10, R112 ;  /* 0x0000000a0470723c */ /* 0x000fe20000041870 */
[----:B------:R-:W-:Y:S01]  /*d9a0*/  MUFU.EX2 R183, R183 ;  /* 0x000000b700b77308 */ /* 0x000fe20000000800 */
[----:B------:R-:W-:Y:S01]  /*d9b0*/  FFMA.FTZ R178, R177, c[0x0][0x23c], -R178 ;  /* 0x00008f00b1b27a23 */ /* 0x000fe200000108b2 */
[----:B------:R-:W-:Y:S01]  /*d9c0*/  PRMT R25, R25, 0x5410, R16 ;  /* 0x0000541019197816 */ /* 0x000fe20000000010 */
[----:B------:R-:W-:-:S04]  /*d9d0*/  FFMA.FTZ R32, R166, R173, R32 ;  /* 0x000000ada6207223 */ /* 0x000fc80000010020 */
[C---:B------:R-:W-:Y:S01]  /*d9e0*/  HMMA.16816.F32.BF16 R120, R4.reuse, R18, R120 ;  /* 0x000000120478723c */ /* 0x040fe20000041878 */
[----:B------:R-:W-:Y:S01]  /*d9f0*/  LOP3.LUT R11, R8, 0xff, RZ, 0xc0, !PT ;  /* 0x000000ff080b7812 */ /* 0x000fe200078ec0ff */
[----:B------:R-:W1:Y:S01]  /*da00*/  MUFU.EX2 R192, R192 ;  /* 0x000000c000c07308 */ /* 0x000e620000000800 */
[----:B------:R-:W3:Y:S02]  /*da10*/  LDSM.16.MT88.4 R16, [R226+0x11800] ;  /* 0x01180000e210783b */ /* 0x000ee40000004200 */
[----:B------:R-:W-:Y:S01]  /*da20*/  PRMT R11, R11, 0x5410, R12 ;  /* 0x000054100b0b7816 */ /* 0x000fe2000000000c */
[--C-:B------:R-:W-:Y:S02]  /*da30*/  FFMA.FTZ R177, R174, c[0x0][0x23c], -R175.reuse ;  /* 0x00008f00aeb17a23 */ /* 0x100fe400000108af */
[C---:B------:R-:W-:Y:S01]  /*da40*/  HMMA.16816.F32.BF16 R128, R4.reuse, R14, R128 ;  /* 0x0000000e0480723c */ /* 0x040fe20000041880 */
[----:B------:R-:W4:Y:S01]  /*da50*/  LDSM.16.MT88.4 R12, [R225+0x11800] ;  /* 0x01180000e10c783b */ /* 0x000f220000004200 */
[----:B------:R-:W-:Y:S01]  /*da60*/  MUFU.EX2 R176, R176 ;  /* 0x000000b000b07308 */ /* 0x000fe20000000800 */
[----:B------:R-:W-:Y:S01]  /*da70*/  FFMA.FTZ R175, R170, c[0x0][0x23c], -R175 ;  /* 0x00008f00aaaf7a23 */ /* 0x000fe200000108af */
[--C-:B------:R-:W-:Y:S01]  /*da80*/  SHF.R.U32.HI R10, RZ, 0x10, R206.reuse ;  /* 0x00000010ff0a7819 */ /* 0x100fe200000116ce */
[----:B------:R-:W-:Y:S03]  /*da90*/  LDSM.16.MT88.4 R28, [R228+0x13800] ;  /* 0x01380000e41c783b */ /* 0x000fe60000004200 */
[C---:B------:R-:W-:Y:S02]  /*daa0*/  HMMA.16816.F32.BF16 R64, R4.reuse, R26, R64 ;  /* 0x0000001a0440723c */ /* 0x040fe40000041840 */
[----:B------:R-:W1:Y:S06]  /*dab0*/  MUFU.EX2 R177, R177 ;  /* 0x000000b100b17308 */ /* 0x000e6c0000000800 */
[C---:B--2---:R-:W-:Y:S02]  /*dac0*/  HMMA.16816.F32.BF16 R68, R4.reuse, R20, R68 ;  /* 0x000000140444723c */ /* 0x044fe40000041844 */
[----:B------:R-:W-:Y:S06]  /*dad0*/  MUFU.EX2 R179, R179 ;  /* 0x000000b300b37308 */ /* 0x000fec0000000800 */
[----:B------:R-:W-:Y:S02]  /*dae0*/  HMMA.16816.F32.BF16 R72, R4, R22, R72 ;  /* 0x000000160448723c */ /* 0x000fe40000041848 */
[----:B------:R-:W2:Y:S01]  /*daf0*/  MUFU.EX2 R178, R178 ;  /* 0x000000b200b27308 */ /* 0x000ea20000000800 */
[----:B------:R-:W-:Y:S01]  /*db00*/  SHF.R.U32.HI R9, RZ, 0x18, R206 ;  /* 0x00000018ff097819 */ /* 0x000fe200000116ce */
[----:B------:R-:W-:Y:S03]  /*db10*/  LDSM.16.MT88.4 R20, [R228+0x11800] ;  /* 0x01180000e414783b */ /* 0x000fe60000004200 */
[----:B------:R-:W-:-:S02]  /*db20*/  SHF.R.U32.HI R5, RZ, 0x10, R8 ;  /* 0x00000010ff057819 */ /* 0x000fc40000011608 */
[----:B------:R-:W-:Y:S01]  /*db30*/  SHF.R.U32.HI R8, RZ, 0x18, R8 ;  /* 0x00000018ff087819 */ /* 0x000fe20000011608 */
[----:B------:R-:W-:Y:S01]  /*db40*/  MUFU.EX2 R172, R172 ;  /* 0x000000ac00ac7308 */ /* 0x000fe20000000800 */
[----:B------:R-:W-:Y:S01]  /*db50*/  LOP3.LUT R5, R5, 0xff, RZ, 0xc0, !PT ;  /* 0x000000ff05057812 */ /* 0x000fe200078ec0ff */
[----:B------:R-:W-:Y:S01]  /*db60*/  HSET2.LE.AND R4, R11, R252, PT ;  /* 0x000000fc0b047233 */ /* 0x000fe20003803000 */
[----:B------:R-:W-:Y:S02]  /*db70*/  LOP3.LUT R10, R10, 0xff, RZ, 0xc0, !PT ;  /* 0x000000ff0a0a7812 */ /* 0x000fe400078ec0ff */
[----:B-1----:R-:W-:-:S03]  /*db80*/  F2FP.BF16.PACK_AB R11, R192, R183 ;  /* 0x000000b7c00b723e */ /* 0x002fc600000010ff */
[----:B------:R-:W1:Y:S01]  /*db90*/  MUFU.EX2 R175, R175 ;  /* 0x000000af00af7308 */ /* 0x000e620000000800 */
[----:B------:R-:W-:Y:S02]  /*dba0*/  PRMT R5, R5, 0x5410, R8 ;  /* 0x0000541005057816 */ /* 0x000fe40000000008 */
[----:B------:R-:W-:Y:S02]  /*dbb0*/  PRMT R7, R10, 0x5410, R9 ;  /* 0x000054100a077816 */ /* 0x000fe40000000009 */
[----:B------:R-:W-:Y:S01]  /*dbc0*/  LOP3.LUT R4, R4, R11, RZ, 0xc0, !PT ;  /* 0x0000000b04047212 */ /* 0x000fe200078ec0ff */
[--C-:B------:R-:W-:Y:S01]  /*dbd0*/  HSET2.LE.AND R5, R5, R252.reuse, PT ;  /* 0x000000fc05057233 */ /* 0x100fe20003803000 */
[----:B------:R-:W4:Y:S01]  /*dbe0*/  LDSM.16.MT88.4 R8, [R224+0x11800] ;  /* 0x01180000e008783b */ /* 0x000f220000004200 */
[----:B------:R-:W-:Y:S01]  /*dbf0*/  F2FP.BF16.PACK_AB R6, R177, R176 ;  /* 0x000000b0b106723e */ /* 0x000fe200000010ff */
[----:B------:R-:W-:-:S03]  /*dc00*/  HSET2.LE.AND R7, R7, R252, PT ;  /* 0x000000fc07077233 */ /* 0x000fc60003803000 */
[----:B------:R-:W-:Y:S01]  /*dc10*/  LOP3.LUT R5, R5, R6, RZ, 0xc0, !PT ;  /* 0x0000000605057212 */ /* 0x000fe200078ec0ff */
[----:B------:R-:W-:Y:S01]  /*dc20*/  HSET2.LE.AND R6, R25, R252, PT ;  /* 0x000000fc19067233 */ /* 0x000fe20003803000 */
[----:B--2---:R-:W-:Y:S02]  /*dc30*/  F2FP.BF16.PACK_AB R25, R178, R179 ;  /* 0x000000b3b219723e */ /* 0x004fe400000010ff */
[----:B-1----:R-:W-:Y:S02]  /*dc40*/  F2FP.BF16.PACK_AB R24, R175, R172 ;  /* 0x000000acaf18723e */ /* 0x002fe400000010ff */
[----:B------:R-:W-:Y:S02]  /*dc50*/  LOP3.LUT R6, R6, R25, RZ, 0xc0, !PT ;  /* 0x0000001906067212 */ /* 0x000fe400078ec0ff */
[----:B------:R-:W-:Y:S01]  /*dc60*/  LOP3.LUT R7, R7, R24, RZ, 0xc0, !PT ;  /* 0x0000001807077212 */ /* 0x000fe200078ec0ff */
[----:B------:R-:W-:Y:S01]  /*dc70*/  FADD.FTZ R35, R35, R0 ;  /* 0x0000000023237221 */ /* 0x000fe20000010000 */
[----:B------:R-:W-:Y:S05]  /*dc80*/  LDSM.16.MT88.4 R24, [R226+0x13800] ;  /* 0x01380000e218783b */ /* 0x000fea0000004200 */
[C---:B---3--:R-:W-:Y:S08]  /*dc90*/  HMMA.16816.F32.BF16 R152, R4.reuse, R16, R152 ;  /* 0x000000100498723c */ /* 0x048ff00000041898 */
        /* <DEDUP_REMOVED lines=18> */
[----:B------:R-:W-:Y:S01]  /*ddc0*/  HMMA.16816.F32.BF16 R80, R4, R10, R80 ;  /* 0x0000000a0450723c */ /* 0x000fe20000041850 */
[----:B------:R-:W3:Y:S01]  /*ddd0*/  LDSM.16.MT88.4 R8, [R226+0x17800] ;  /* 0x01780000e208783b */ /* 0x000ee20000004200 */
[----:B------:R-:W-:-:S06]  /*dde0*/  FADD.FTZ R3, R3, R32 ;  /* 0x0000002003037221 */ /* 0x000fcc0000010000 */
[----:B----4-:R-:W-:Y:S01]  /*ddf0*/  HMMA.16816.F32.BF16 R60, R4, R20, R60 ;  /* 0x00000014043c723c */ /* 0x010fe2000004183c */
[----:B------:R-:W-:-:S07]  /*de00*/  FADD.FTZ R0, R34, R35 ;  /* 0x0000002322007221 */ /* 0x000fce0000010000 */
[C---:B------:R-:W-:Y:S01]  /*de10*/  HMMA.16816.F32.BF16 R64, R4.reuse, R22, R64 ;  /* 0x000000160440723c */ /* 0x040fe20000041840 */
[----:B------:R-:W4:Y:S07]  /*de20*/  LDSM.16.MT88.4 R20, [R224+0x15800] ;  /* 0x01580000e014783b */ /* 0x000f2e0000004200 */
[----:B-1----:R-:W-:Y:S01]  /*de30*/  HMMA.16816.F32.BF16 R84, R4, R16, R84 ;  /* 0x000000100454723c */ /* 0x002fe20000041854 */
[----:B------:R-:W-:-:S07]  /*de40*/  FADD.FTZ R2, R2, R3 ;  /* 0x0000000302027221 */ /* 0x000fce0000010000 */
[C---:B------:R-:W-:Y:S01]  /*de50*/  HMMA.16816.F32.BF16 R88, R4.reuse, R18, R88 ;  /* 0x000000120458723c */ /* 0x040fe20000041858 */
[----:B------:R-:W1:Y:S07]  /*de60*/  LDSM.16.MT88.4 R16, [R225+0x17800] ;  /* 0x01780000e110783b */ /* 0x000e6e0000004200 */
[C---:B--2---:R-:W-:Y:S08]  /*de70*/  HMMA.16816.F32.BF16 R100, R4.reuse, R12, R100 ;  /* 0x0000000c0464723c */ /* 0x044ff00000041864 */
[----:B------:R-:W-:Y:S01]  /*de80*/  HMMA.16816.F32.BF16 R104, R4, R14, R104 ;  /* 0x0000000e0468723c */ /* 0x000fe20000041868 */
[----:B------:R-:W2:Y:S01]  /*de90*/  LDSM.16.MT88.4 R12, [R224+0x17800] ;  /* 0x01780000e00c783b */ /* 0x000ea20000004200 */
[----:B------:R-:W-:-:S02]  /*dea0*/  FADD.FTZ R0, R33, R0 ;  /* 0x0000000021007221 */ /* 0x000fc40000010000 */
[----:B------:R-:W-:Y:S02]  /*deb0*/  FADD.FTZ R171, R171, R2 ;  /* 0x00000002abab7221 */ /* 0x000fe40000010000 */
[----:B------:R-:W-:Y:S02]  /*dec0*/  FADD.FTZ R187, R187, R0 ;  /* 0x00000000bbbb7221 */ /* 0x000fe40000010000 */
[----:B------:R-:W-:Y:S02]  /*ded0*/  FADD.FTZ R0, R182, R171 ;  /* 0x000000abb6007221 */ /* 0x000fe40000010000 */
[----:B------:R-:W-:Y:S02]  /*dee0*/  FADD.FTZ R184, R184, R187 ;  /* 0x000000bbb8b87221 */ /* 0x000fe40000010000 */
[----:B------:R-:W-:Y:S01]  /*def0*/  FADD.FTZ R0, R189, R0 ;  /* 0x00000000bd007221 */ /* 0x000fe20000010000 */
[----:B---3--:R-:W-:Y:S01]  /*df00*/  HMMA.16816.F32.BF16 R108, R4, R8, R108 ;  /* 0x00000008046c723c */ /* 0x008fe2000004186c */
[----:B------:R-:W-:-:S06]  /*df10*/  FADD.FTZ R3, R185, R184 ;  /* 0x000000b8b9037221 */ /* 0x000fcc0000010000 */
        /* <DEDUP_REMOVED lines=9> */
[----:B------:R-:W-:Y:S01]  /*dfb0*/  HMMA.16816.F32.BF16 R36, R4, R28, R36 ;  /* 0x0000001c0424723c */ /* 0x000fe20000041824 */
[----:B------:R-:W-:Y:S02]  /*dfc0*/  FADD.FTZ R204, R204, R193 ;  /* 0x000000c1cccc7221 */ /* 0x000fe40000010000 */
[----:B------:R-:W-:-:S05]  /*dfd0*/  FADD.FTZ R203, R203, R190 ;  /* 0x000000becbcb7221 */ /* 0x000fca0000010000 */
[----:B------:R-:W-:Y:S01]  /*dfe0*/  HMMA.16816.F32.BF16 R40, R4, R30, R40 ;  /* 0x0000001e0428723c */ /* 0x000fe20000041828 */
[----:B------:R-:W-:-:S07]  /*dff0*/  FADD.FTZ R183, R183, R204 ;  /* 0x000000ccb7b77221 */ /* 0x000fce0000010000 */
[----:B------:R-:W-:Y:S01]  /*e000*/  HMMA.16816.F32.BF16 R44, R4, R24, R44 ;  /* 0x00000018042c723c */ /* 0x000fe2000004182c */
[----:B------:R-:W-:-:S07]  /*e010*/  FADD.FTZ R176, R176, R203 ;  /* 0x000000cbb0b07221 */ /* 0x000fce0000010000 */
[C---:B------:R-:W-:Y:S08]  /*e020*/  HMMA.16816.F32.BF16 R48, R4.reuse, R26, R48 ;  /* 0x0000001a0430723c */ /* 0x040ff00000041830 */
[C---:B----4-:R-:W-:Y:S08]  /*e030*/  HMMA.16816.F32.BF16 R92, R4.reuse, R20, R92 ;  /* 0x00000014045c723c */ /* 0x050ff0000004185c */
[C---:B------:R-:W-:Y:S08]  /*e040*/  HMMA.16816.F32.BF16 R96, R4.reuse, R22, R96 ;  /* 0x000000160460723c */ /* 0x040ff00000041860 */
[C---:B------:R-:W-:Y:S08]  /*e050*/  HMMA.16816.F32.BF16 R112, R4.reuse, R10, R112 ;  /* 0x0000000a0470723c */ /* 0x040ff00000041870 */
[C---:B-1----:R-:W-:Y:S08]  /*e060*/  HMMA.16816.F32.BF16 R116, R4.reuse, R16, R116 ;  /* 0x000000100474723c */ /* 0x042ff00000041874 */
[C---:B------:R-:W-:Y:S08]  /*e070*/  HMMA.16816.F32.BF16 R120, R4.reuse, R18, R120 ;  /* 0x000000120478723c */ /* 0x040ff00000041878 */
[C---:B--2---:R-:W-:Y:S08]  /*e080*/  HMMA.16816.F32.BF16 R124, R4.reuse, R12, R124 ;  /* 0x0000000c047c723c */ /* 0x044ff0000004187c */
[----:B------:R-:W-:Y:S01]  /*e090*/  HMMA.16816.F32.BF16 R128, R4, R14, R128 ;  /* 0x0000000e0480723c */ /* 0x000fe20000041880 */
[----:B------:R-:W-:-:S02]  /*e0a0*/  FADD.FTZ R192, R192, R183 ;  /* 0x000000b7c0c07221 */ /* 0x000fc40000010000 */
[----:B------:R-:W-:Y:S02]  /*e0b0*/  FADD.FTZ R177, R177, R176 ;  /* 0x000000b0b1b17221 */ /* 0x000fe40000010000 */
[----:B------:R-:W-:Y:S02]  /*e0c0*/  FADD.FTZ R167, R179, R192 ;  /* 0x000000c0b3a77221 */ /* 0x000fe40000010000 */
[----:B------:R-:W-:Y:S01]  /*e0d0*/  FADD.FTZ R166, R172, R177 ;  /* 0x000000b1aca67221 */ /* 0x000fe20000010000 */
[----:B------:R-:W-:Y:S01]  /*e0e0*/  MOV R0, R168 ;  /* 0x000000a800007202 */ /* 0x000fe20000000f00 */
[----:B------:R-:W-:Y:S01]  /*e0f0*/  FADD.FTZ R167, R178, R167 ;  /* 0x000000a7b2a77221 */ /* 0x000fe20000010000 */
[----:B------:R-:W-:Y:S01]  /*e100*/  MOV R2, R169 ;  /* 0x000000a900027202 */ /* 0x000fe20000000f00 */
[----:B------:R-:W-:Y:S02]  /*e110*/  FADD.FTZ R166, R175, R166 ;  /* 0x000000a6afa67221 */ /* 0x000fe40000010000 */
.L_x_1054:
        /* <DEDUP_REMOVED lines=9> */
[----:B------:R-:W-:Y:S01]  /*e1b0*/  IMAD.U32 R10, RZ, RZ, UR8 ;  /* 0x00000008ff0a7e24 */ /* 0x000fe2000f8e00ff */
[----:B------:R-:W-:Y:S01]  /*e1c0*/  UIMAD UR6, UR10, UR6, URZ ;  /* 0x000000060a0672a4 */ /* 0x000fe2000f8e023f */
[----:B------:R-:W-:Y:S01]  /*e1d0*/  IMAD.MOV.U32 R4, RZ, RZ, R250 ;  /* 0x000000ffff047224 */ /* 0x000fe200078e00fa */
[----:B------:R-:W-:Y:S01]  /*e1e0*/  UIMAD UR4, UR10, UR4, URZ ;  /* 0x000000040a0472a4 */ /* 0x000fe2000f8e023f */
[----:B------:R-:W-:Y:S01]  /*e1f0*/  IMAD.MOV.U32 R164, RZ, RZ, R2 ;  /* 0x000000ffffa47224 */ /* 0x000fe200078e0002 */
[----:B------:R-:W-:Y:S01]  /*e200*/  UIMAD UR6, UR8, UR7, UR6 ;  /* 0x00000007080672a4 */ /* 0x000fe2000f8e0206 */
[--C-:B------:R-:W-:Y:S01]  /*e210*/  IMAD.WIDE.U32 R12, R12, c[0x0][0x1b0], R4.reuse ;  /* 0x00006c000c0c7a25 */ /* 0x100fe200078e0004 */
[----:B------:R-:W-:Y:S01]  /*e220*/  UIMAD UR4, UR8, UR5, UR4 ;  /* 0x00000005080472a4 */ /* 0x000fe2000f8e0204 */
[----:B------:R-:W-:Y:S01]  /*e230*/  ISETP.GE.AND P5, PT, R250, c[0x0][0x220], PT ;  /* 0x00008800fa007a0c */ /* 0x000fe20003fa6270 */
[----:B------:R-:W-:Y:S01]  /*e240*/  UIADD3 UR8, UR29, -0x2, URZ ;  /* 0xfffffffe1d087890 */ /* 0x000fe2000fffe03f */
        /* <DEDUP_REMOVED lines=8> */
[----:B------:R-:W-:Y:S01]  /*e2d0*/  UMOV UR10, URZ ;  /* 0x0000003f000a7c82 */ /* 0x000fe20008000000 */
[----:B-1----:R-:W-:-:S02]  /*e2e0*/  SHF.R.S32.HI R7, RZ, 0x1f, R8 ;  /* 0x0000001fff077819 */ /* 0x002fc40000011408 */
[----:B------:R-:W-:Y:S02]  /*e2f0*/  IADD3.X R5, R5, UR13, R13, P1, !PT ;  /* 0x0000000d05057c10 */ /* 0x000fe40008ffe40d */
[----:B------:R-:W-:Y:S02]  /*e300*/  LEA.HI R7, R7, R8, RZ, 0x3 ;  /* 0x0000000807077211 */ /* 0x000fe400078f18ff */
[----:B------:R-:W-:Y:S02]  /*e310*/  IADD3.X R3, R3, UR26, R11, P0, !PT ;  /* 0x0000001a03037c10 */ /* 0x000fe400087fe40b */
[----:B------:R-:W-:Y:S02]  /*e320*/  LEA R11, P1, R6, c[0x0][0x168], 0x1 ;  /* 0x00005a00060b7a11 */ /* 0x000fe400078208ff */
[----:B------:R-:W-:Y:S02]  /*e330*/  LEA R10, P0, R4, c[0x0][0x170], 0x1 ;  /* 0x00005c00040a7a11 */ /* 0x000fe400078008ff */
[----:B------:R-:W-:Y:S01]  /*e340*/  SHF.R.S32.HI R8, RZ, 0x3, R7 ;  /* 0x00000003ff087819 */ /* 0x000fe20000011407 */
[----:B------:R-:W-:Y:S01]  /*e350*/  STL [R1+0xc], R11 ;  /* 0x00000c0b01007387 */ /* 0x000fe20000100800 */
[----:B------:R-:W-:-:S02]  /*e360*/  LEA.HI.X R5, R6, c[0x0][0x16c], R5, 0x1, P1 ;  /* 0x00005b0006057a11 */ /* 0x000fc400008f0c05 */
[----:B------:R-:W-:Y:S01]  /*e370*/  LEA.HI.X R3, R4, c[0x0][0x174], R3, 0x1, P0 ;  /* 0x00005d0004037a11 */ /* 0x000fe200000f0c03 */
[----:B------:R1:W-:Y:S01]  /*e380*/  STL [R1+0x4], R10 ;  /* 0x0000040a01007387 */ /* 0x0003e20000100800 */
[----:B------:R-:W-:Y:S02]  /*e390*/  SHF.R.S32.HI R9, RZ, 0x1f, R8 ;  /* 0x0000001fff097819 */ /* 0x000fe40000011408 */
[C---:B------:R-:W-:Y:S01]  /*e3a0*/  IADD3 R12, P2, R8.reuse, 0x10, RZ ;  /* 0x00000010080c7810 */ /* 0x040fe20007f5e0ff */
[----:B------:R2:W-:Y:S01]  /*e3b0*/  STL [R1+0x8], R5 ;  /* 0x0000080501007387 */ /* 0x0005e20000100800 */
[----:B------:R-:W-:-:S03]  /*e3c0*/  IADD3 R6, P0, R8, 0x30, RZ ;  /* 0x0000003008067810 */ /* 0x000fc60007f1e0ff */
[--C-:B------:R-:W-:Y:S01]  /*e3d0*/  IMAD.X R13, RZ, RZ, R9.reuse, P2 ;  /* 0x000000ffff0d7224 */ /* 0x100fe200010e0609 */
[----:B------:R3:W-:Y:S01]  /*e3e0*/  STL [R1], R3 ;  /* 0x0000000301007387 */ /* 0x0007e20000100800 */
[----:B------:R-:W-:Y:S01]  /*e3f0*/  IMAD.X R7, RZ, RZ, R9, P0 ;  /* 0x000000ffff077224 */ /* 0x000fe200000e0609 */
[----:B------:R-:W-:Y:S02]  /*e400*/  ISETP.GE.AND P2, PT, R235, c[0x0][0x220], PT ;  /* 0x00008800eb007a0c */ /* 0x000fe40003f46270 */
[----:B------:R4:W-:Y:S04]  /*e410*/  STL.64 [R1+0x30], R8 ;  /* 0x0000300801007387 */ /* 0x0009e80000100a00 */
[----:B------:R-:W-:Y:S04]  /*e420*/  STL.64 [R1+0x48], R12 ;  /* 0x0000480c01007387 */ /* 0x000fe80000100a00 */
[----:B------:R4:W-:Y:S01]  /*e430*/  STL.64 [R1+0x38], R6 ;  /* 0x0000380601007387 */ /* 0x0009e20000100a00 */
[----:B-1----:R-:W-:Y:S01]  /*e440*/  IADD3 R10, P1, R8, 0x20, RZ ;  /* 0x00000020080a7810 */ /* 0x002fe20007f3e0ff */
[----:B--2---:R-:W-:-:S04]  /*e450*/  IMAD.WIDE.U32 R4, R196, -0x326172a9, RZ ;  /* 0xcd9e8d57c4047825 */ /* 0x004fc800078e00ff */
[----:B------:R-:W-:Y:S01]  /*e460*/  IMAD.X R11, RZ, RZ, R9, P1 ;  /* 0x000000ffff0b7224 */ /* 0x000fe200008e0609 */
[----:B------:R-:W-:Y:S01]  /*e470*/  LOP3.LUT R197, R5, R197, RZ, 0x3c, !PT ;  /* 0x000000c505c57212 */ /* 0x000fe200078e3cff */
[----:B---3--:R-:W-:-:S03]  /*e480*/  IMAD.MOV.U32 R3, RZ, RZ, R0 ;  /* 0x000000ffff037224 */ /* 0x008fc600078e0000 */
[----:B------:R-:W-:Y:S01]  /*e490*/  STL.64 [R1+0x40], R10 ;  /* 0x0000400a01007387 */ /* 0x000fe20000100a00 */
[----:B----4-:R-:W-:-:S03]  /*e4a0*/  IMAD.WIDE.U32 R8, R165, -0x2daee0ad, RZ ;  /* 0xd2511f53a5087825 */ /* 0x010fc600078e00ff */
[----:B------:R1:W-:Y:S04]  /*e4b0*/  STL.64 [R1+0x18], R4 ;  /* 0x0000180401007387 */ /* 0x0003e80000100a00 */
[----:B------:R2:W-:Y:S01]  /*e4c0*/  STL.64 [R1+0x20], R8 ;  /* 0x0000200801007387 */ /* 0x0005e20000100a00 */
[----:B------:R-:W-:-:S04]  /*e4d0*/  IMAD.WIDE.U32 R6, R197, -0x2daee0ad, RZ ;  /* 0xd2511f53c5067825 */ /* 0x000fc800078e00ff */
[----:B-1---5:R-:W-:Y:S02]  /*e4e0*/  IMAD.MOV.U32 R4, RZ, RZ, R198 ;  /* 0x000000ffff047224 */ /* 0x022fe400078e00c6 */
[----:B------:R-:W-:-:S05]  /*e4f0*/  IMAD.MOV.U32 R5, RZ, RZ, R201 ;  /* 0x000000ffff057224 */ /* 0x000fca00078e00c9 */
[----:B------:R2:W-:Y:S04]  /*e500*/  STL.64 [R1+0x28], R4 ;  /* 0x0000280401007387 */ /* 0x0005e80000100a00 */
[----:B------:R2:W-:Y:S01]  /*e510*/  STL.64 [R1+0x10], R6 ;  /* 0x0000100601007387 */ /* 0x0005e20000100a00 */
[----:B------:R-:W-:Y:S05]  /*e520*/  BRA `(.L_x_1059) ;  /* 0x000006c000007947 */ /* 0x000fea0003800000 */
.L_x_1061:
        /* <DEDUP_REMOVED lines=108> */
.L_x_1059:
[----:B--2---:R-:W2:Y:S01]  /*ebf0*/  LDL.64 R6, [R1+0x28] ;  /* 0x0000280001067983 */ /* 0x004ea20000100a00 */
[----:B------:R-:W-:Y:S01]  /*ec00*/  UIADD3 UR6, UR29, -0x1, URZ ;  /* 0xffffffff1d067890 */ /* 0x000fe2000fffe03f */
[----:B------:R-:W-:Y:S04]  /*ec10*/  DEPBAR.LE SB0, 0x0 ;  /* 0x000080000000791a */ /* 0x000fe80000000000 */
[----:B------:R-:W3:Y:S01]  /*ec20*/  LDL.64 R8, [R1+0x30] ;  /* 0x0000300001087983 */ /* 0x000ee20000100a00 */
[----:B------:R-:W-:Y:S01]  /*ec30*/  UIADD3 UR13, UR7, -UR10, URZ ;  /* 0x8000000a070d7290 */ /* 0x000fe2000fffe03f */
[----:B------:R-:W-:Y:S01]  /*ec40*/  IMAD.U32 R2, RZ, RZ, UR6 ;  /* 0x00000006ff027e24 */ /* 0x000fe2000f8e00ff */
[----:B------:R-:W-:Y:S01]  /*ec50*/  USHF.R.S32.HI UR5, URZ, 0x1f, UR6 ;  /* 0x0000001f3f057899 */ /* 0x000fe20008011406 */
[----:B------:R-:W4:Y:S01]  /*ec60*/  LDL R5, [R1+0x4] ;  /* 0x0000040001057983 */ /* 0x000f220000100800 */
[----:B------:R-:W-:Y:S02]  /*ec70*/  UIMAD UR4, UR9, UR6, URZ ;  /* 0x00000006090472a4 */ /* 0x000fe4000f8e023f */
[----:B------:R-:W-:Y:S01]  /*ec80*/  IMAD.U32 R0, RZ, RZ, UR13 ;  /* 0x0000000dff007e24 */ /* 0x000fe2000f8e00ff */
[----:B------:R-:W5:Y:S01]  /*ec90*/  LDL R4, [R1] ;  /* 0x0000000001047983 */ /* 0x000f620000100800 */
[----:B------:R-:W-:Y:S02]  /*eca0*/  UIMAD UR4, UR5, UR16, UR4 ;  /* 0x00000010050472a4 */ /* 0x000fe4000f8e0204 */
[----:B------:R-:W-:Y:S01]  /*ecb0*/  UISETP.GT.AND UP0, UPT, UR6, UR11, UPT ;  /* 0x0000000b0600728c */ /* 0x000fe2000bf04270 */
[----:B------:R-:W4:Y:S04]  /*ecc0*/  LDL.64 R12, [R1+0x48] ;  /* 0x00004800010c7983 */ /* 0x000f280000100a00 */
[----:B------:R-:W4:Y:S04]  /*ecd0*/  LDL.64 R16, [R1+0x40] ;  /* 0x0000400001107983 */ /* 0x000f280000100a00 */
        /* <DEDUP_REMOVED lines=12> */
[C---:B------:R-:W-:Y:S02]  /*eda0*/  @!P5 LEA R174, P6, R178.reuse, c[0x0][0x170], 0x1 ;  /* 0x00005c00b2aeda11 */ /* 0x040fe400078c08ff */
[C---:B------:R-:W-:Y:S02]  /*edb0*/  @!P5 LEA.HI.X R207, R33.reuse, c[0x0][0x174], R2, 0x1, P1 ;  /* 0x00005d0021cfda11 */ /* 0x040fe400008f0c02 */
[----:B------:R-:W-:Y:S01]  /*edc0*/  IADD3 R165, P0, R33, UR17, RZ ;  /* 0x0000001121a57c10 */ /* 0x000fe2000ff1e0ff */
[----:B------:R-:W-:Y:S01]  /*edd0*/  IMAD R33, R183, c[0x0][0x1a0], RZ ;  /* 0x00006800b7217a24 */ /* 0x000fe200078e02ff */
[----:B------:R-:W-:Y:S02]  /*ede0*/  @!P5 LEA.HI.X R175, R178, c[0x0][0x174], R34, 0x1, P6 ;  /* 0x00005d00b2afda11 */ /* 0x000fe400030f0c22 */
[----:B------:R-:W-:Y:S01]  /*edf0*/  IADD3.X R2, R2, UR12, RZ, P0, !PT ;  /* 0x0000000c02027c10 */ /* 0x000fe200087fe4ff */
[----:B------:R-:W-:Y:S01]  /*ee00*/  IMAD R33, R182, c[0x0][0x1a4], R33 ;  /* 0x00006900b6217a24 */ /* 0x000fe200078e0221 */
[C---:B------:R-:W-:Y:S01]  /*ee10*/  @!P5 LEA R178, P0, R165.reuse, c[0x0][0x170], 0x1 ;  /* 0x00005c00a5b2da11 */ /* 0x040fe200078008ff */
[----:B------:R-:W-:Y:S01]  /*ee20*/  @!PT LDS RZ, [RZ] ;  /* 0x00000000fffff984 */ /* 0x000fe20000000800 */
[----:B------:R-:W-:Y:S01]  /*ee30*/  @!PT LDS RZ, [RZ] ;  /* 0x00000000fffff984 */ /* 0x000fe20000000800 */
[----:B------:R-:W-:Y:S01]  /*ee40*/  @!PT LDS RZ, [RZ] ;  /* 0x00000000fffff984 */ /* 0x000fe20000000800 */
[----:B------:R1:W-:Y:S01]  /*ee50*/  @!P5 LDGSTS.E.BYPASS.LTC128B.128 [R238+0x10000], [R174.64] ;  /* 0x10000000aeeedfae */ /* 0x0003e2000b901d56 */
[C---:B------:R-:W-:Y:S02]  /*ee60*/  @!P5 IADD3 R35, P1, R165.reuse, UR17, RZ ;  /* 0x00000011a523dc10 */ /* 0x040fe4000ff3e0ff */
[----:B------:R-:W-:Y:S01]  /*ee70*/  @!P5 LEA.HI.X R179, R165, c[0x0][0x174], R2, 0x1, P0 ;  /* 0x00005d00a5b3da11 */ /* 0x000fe200000f0c02 */
[----:B------:R-:W-:Y:S01]  /*ee80*/  @P4 STS.128 [R238+0x12000], RZ ;  /* 0x012000ffee004388 */ /* 0x000fe20000000c00 */
[----:B------:R-:W-:Y:S01]  /*ee90*/  @!P5 IADD3.X R34, R2, UR12, RZ, P1, !PT ;  /* 0x0000000c0222dc10 */ /* 0x000fe20008ffe4ff */
[----:B------:R-:W-:Y:S01]  /*eea0*/  IMAD.IADD R2, R199, 0x1, R33 ;  /* 0x00000001c7027824 */ /* 0x000fe200078e0221 */
[C---:B----4-:R-:W-:Y:S02]  /*eeb0*/  LEA R182, P0, R198.reuse, R5, 0x1 ;  /* 0x00000005c6b67211 */ /* 0x050fe400078008ff */
[C---:B------:R-:W-:Y:S02]  /*eec0*/  @!P5 LEA R186, P1, R35.reuse, c[0x0][0x170], 0x1 ;  /* 0x00005c0023bada11 */ /* 0x040fe400078208ff */
[----:B-----5:R-:W-:Y:S02]  /*eed0*/  LEA.HI.X R183, R198, R4, R2, 0x1, P0 ;  /* 0x00000004c6b77211 */ /* 0x020fe400000f0c02 */
[----:B------:R-:W-:Y:S02]  /*eee0*/  @!P5 LEA.HI.X R187, R35, c[0x0][0x174], R34, 0x1, P1 ;  /* 0x00005d0023bbda11 */ /* 0x000fe400008f0c22 */
[C---:B------:R-:W-:Y:S01]  /*eef0*/  LEA R34, P6, R0.reuse, R12, 0x6 ;  /* 0x0000000c00227211 */ /* 0x040fe200078c30ff */
[----:B------:R-:W-:Y:S01]  /*ef00*/  @!PT LDS RZ, [RZ] ;  /* 0x00000000fffff984 */ /* 0x000fe20000000800 */
[----:B------:R-:W-:Y:S01]  /*ef10*/  @!PT LDS RZ, [RZ] ;  /* 0x00000000fffff984 */ /* 0x000fe20000000800 */
[----:B------:R-:W-:Y:S01]  /*ef20*/  @!PT LDS RZ, [RZ] ;  /* 0x00000000fffff984 */ /* 0x000fe20000000800 */
[----:B------:R2:W-:Y:S01]  /*ef30*/  @!P4 LDGSTS.E.BYPASS.LTC128B.128 [R238+0x12000], [R182.64+0x80] ;  /* 0x12000080b6eecfae */ /* 0x0005e2000b901d56 */
[C---:B------:R-:W-:Y:S02]  /*ef40*/  LEA R194, P1, R0.reuse, R16, 0x6 ;  /* 0x0000001000c27211 */ /* 0x040fe400078230ff */
[C---:B------:R-:W-:Y:S01]  /*ef50*/  LEA.HI.X.SX32 R35, R0.reuse, R13, 0x6, P6 ;  /* 0x0000000d00237211 */ /* 0x040fe200030f36ff */
[----:B------:R-:W-:Y:S01]  /*ef60*/  @P3 STS.128 [R238+0x14000], RZ ;  /* 0x014000ffee003388 */ /* 0x000fe20000000c00 */
[C---:B------:R-:W-:Y:S02]  /*ef70*/  LEA.HI.X.SX32 R195, R0.reuse, R17, 0x6, P1 ;  /* 0x0000001100c37211 */ /* 0x040fe400008f36ff */
[----:B------:R-:W-:Y:S01]  /*ef80*/  LEA R198, P0, R0, R20, 0x6 ;  /* 0x0000001400c67211 */ /* 0x000fe200078030ff */
[----:B------:R-:W-:Y:S01]  /*ef90*/  @!PT LDS RZ, [RZ] ;  /* 0x00000000fffff984 */ /* 0x000fe20000000800 */
[----:B------:R-:W-:Y:S01]  /*efa0*/  @!PT LDS RZ, [RZ] ;  /* 0x00000000fffff984 */ /* 0x000fe20000000800 */
[----:B------:R-:W-:Y:S01]  /*efb0*/  @!PT LDS RZ, [RZ] ;  /* 0x00000000fffff984 */ /* 0x000fe20000000800 */
[----:B------:R2:W-:Y:S01]  /*efc0*/  @!P3 LDGSTS.E.BYPASS.LTC128B.128 [R238+0x14000], [R182.64+0x100] ;  /* 0x14000100b6eebfae */ /* 0x0005e2000b901d56 */
[----:B------:R-:W-:Y:S02]  /*efd0*/  IMAD R165, R35, c[0x0][0x1a0], RZ ;  /* 0x0000680023a57a24 */ /* 0x000fe400078e02ff */
[----:B------:R-:W-:Y:S01]  /*efe0*/  IMAD R2, R195, c[0x0][0x1a0], RZ ;  /* 0x00006800c3027a24 */ /* 0x000fe200078e02ff */
[----:B------:R-:W-:Y:S01]  /*eff0*/  @P2 STS.128 [R238+0x16000], RZ ;  /* 0x016000ffee002388 */ /* 0x000fe20000000c00 */
[----:B------:R-:W-:Y:S01]  /*f000*/  IMAD R165, R34, c[0x0][0x1a4], R165 ;  /* 0x0000690022a57a24 */ /* 0x000fe200078e02a5 */
[----:B------:R-:W-:Y:S01]  /*f010*/  LEA.HI.X.SX32 R199, R0, R21, 0x6, P0 ;  /* 0x0000001500c77211 */ /* 0x000fe200000f36ff */
[----:B------:R-:W-:Y:S01]  /*f020*/  IMAD.WIDE.U32 R34, R34, c[0x0][0x1a0], RZ ;  /* 0x0000680022227a25 */ /* 0x000fe200078e00ff */
[----:B------:R-:W-:Y:S01]  /*f030*/  @!PT LDS RZ, [RZ] ;  /* 0x00000000fffff984 */ /* 0x000fe20000000800 */
[----:B------:R-:W-:Y:S01]  /*f040*/  @!PT LDS RZ, [RZ] ;  /* 0x00000000fffff984 */ /* 0x000fe20000000800 */
[----:B------:R-:W-:Y:S01]  /*f050*/  @!PT LDS RZ, [RZ] ;  /* 0x00000000fffff984 */ /* 0x000fe20000000800 */
[----:B------:R2:W-:Y:S03]  /*f060*/  @!P2 LDGSTS.E.BYPASS.LTC128B.128 [R238+0x16000], [R182.64+0x180] ;  /* 0x16000180b6eeafae */ /* 0x0005e6000b901d56 */
[----:B------:R-:W-:Y:S01]  /*f070*/  IMAD.IADD R165, R35, 0x1, R165 ;  /* 0x0000000123a57824 */ /* 0x000fe200078e02a5 */
[----:B------:R-:W-:Y:S01]  /*f080*/  @P5 STS.128 [R238+0x10800], RZ ;  /* 0x010800ffee005388 */ /* 0x000fe20000000c00 */
[-C--:B------:R-:W-:Y:S01]  /*f090*/  LEA R202, P6, R34, R5.reuse, 0x1 ;  /* 0x0000000522ca7211 */ /* 0x080fe200078c08ff */
[----:B------:R-:W-:Y:S02]  /*f0a0*/  IMAD R2, R194, c[0x0][0x1a4], R2 ;  /* 0x00006900c2027a24 */ /* 0x000fe400078e0202 */
[----:B------:R-:W-:Y:S01]  /*f0b0*/  @!PT LDS RZ, [RZ] ;  /* 0x00000000fffff984 */ /* 0x000fe20000000800 */
[----:B------:R-:W-:Y:S01]  /*f0c0*/  @!PT LDS RZ, [RZ] ;  /* 0x00000000fffff984 */ /* 0x000fe20000000800 */
[----:B------:R-:W-:Y:S01]  /*f0d0*/  @!PT LDS RZ, [RZ] ;  /* 0x00000000fffff984 */ /* 0x000fe20000000800 */
[----:B------:R3:W-:Y:S01]  /*f0e0*/  @!P5 LDGSTS.E.BYPASS.LTC128B.128 [R238+0x10800], [R206.64] ;  /* 0x10800000ceeedfae */ /* 0x0007e2000b901d56 */
[-C--:B------:R-:W-:Y:S01]  /*f0f0*/  LEA.HI.X R203, R34, R4.reuse, R165, 0x1, P6 ;  /* 0x0000000422cb7211 */ /* 0x080fe200030f0ca5 */
[----:B------:R-:W-:Y:S02]  /*f100*/  IMAD.WIDE.U32 R194, R194, c[0x0][0x1a0], RZ ;  /* 0x00006800c2c27a25 */ /* 0x000fe400078e00ff */
[----:B------:R-:W-:Y:S02]  /*f110*/  @P4 STS.128 [R238+0x12800], RZ ;  /* 0x012800ffee004388 */ /* 0x000fe40000000c00 */
[----:B------:R-:W-:Y:S02]  /*f120*/  IMAD R0, R199, c[0x0][0x1a0], RZ ;  /* 0x00006800c7007a24 */ /* 0x000fe400078e02ff */
[----:B------:R-:W-:Y:S01]  /*f130*/  @!PT LDS RZ, [RZ] ;  /* 0x00000000fffff984 */ /* 0x000fe20000000800 */
[----:B------:R-:W-:Y:S01]  /*f140*/  @!PT LDS RZ, [RZ] ;  /* 0x00000000fffff984 */ /* 0x000fe20000000800 */
[----:B------:R-:W-:Y:S01]  /*f150*/  @!PT LDS RZ, [RZ] ;  /* 0x00000000fffff984 */ /* 0x000fe20000000800 */
[----:B------:R4:W-:Y:S01]  /*f160*/  @!P4 LDGSTS.E.BYPASS.LTC128B.128 [R238+0x12800], [R202.64+0x80] ;  /* 0x12800080caeecfae */ /* 0x0009e2000b901d56 */
[----:B------:R-:W-:Y:S02]  /*f170*/  IMAD.IADD R2, R195, 0x1, R2 ;  /* 0x00000001c3027824 */ /* 0x000fe400078e0202 */
[C---:B------:R-:W-:Y:S01]  /*f180*/  IMAD R0, R198.reuse, c[0x0][0x1a4], R0 ;  /* 0x00006900c6007a24 */ /* 0x040fe200078e0200 */
[----:B------:R-:W-:Y:S01]  /*f190*/  @P3 STS.128 [R238+0x14800], RZ ;  /* 0x014800ffee003388 */ /* 0x000fe20000000c00 */
[----:B------:R-:W-:Y:S01]  /*f1a0*/  IMAD.WIDE.U32 R6, R198, c[0x0][0x1a0], RZ ;  /* 0x00006800c6067a25 */ /* 0x000fe200078e00ff */
[CC--:B------:R-:W-:Y:S02]  /*f1b0*/  LEA R198, P1, R194.reuse, R5.reuse, 0x1 ;  /* 0x00000005c2c67211 */ /* 0x0c0fe400078208ff */
[----:B------:R-:W-:Y:S01]  /*f1c0*/  @!PT LDS RZ, [RZ] ;  /* 0x00000000fffff984 */ /* 0x000fe20000000800 */
[----:B------:R-:W-:Y:S01]  /*f1d0*/  @!PT LDS RZ, [RZ] ;  /* 0x00000000fffff984 */ /* 0x000fe20000000800 */
[----:B------:R-:W-:Y:S01]  /*f1e0*/  @!PT LDS RZ, [RZ] ;  /* 0x00000000fffff984 */ /* 0x000fe20000000800 */
[----:B------:R4:W-:Y:S01]  /*f1f0*/  @!P3 LDGSTS.E.BYPASS.LTC128B.128 [R238+0x14800], [R202.64+0x100] ;  /* 0x14800100caeebfae */ /* 0x0009e2000b901d56 */
[----:B------:R-:W-:Y:S01]  /*f200*/  IMAD.IADD R0, R7, 0x1, R0 ;  /* 0x0000000107007824 */ /* 0x000fe200078e0200 */
[-C--:B------:R-:W-:Y:S02]  /*f210*/  LEA.HI.X R199, R194, R4.reuse, R2, 0x1, P1 ;  /* 0x00000004c2c77211 */ /* 0x080fe400008f0c02 */
[----:B------:R-:W-:Y:S01]  /*f220*/  @P2 STS.128 [R238+0x16800], RZ ;  /* 0x016800ffee002388 */ /* 0x000fe20000000c00 */
[C---:B------:R-:W-:Y:S03]  /*f230*/  LEA R32, P0, R6.reuse, R5, 0x1 ;  /* 0x0000000506207211 */ /* 0x040fe600078008ff */
[----:B------:R-:W-:Y:S01]  /*f240*/  @!PT LDS RZ, [RZ] ;  /* 0x00000000fffff984 */ /* 0x000fe20000000800 */
[----:B------:R-:W-:Y:S01]  /*f250*/  @!PT LDS RZ, [RZ] ;  /* 0x00000000fffff984 */ /* 0x000fe20000000800 */
[----:B------:R-:W-:Y:S01]  /*f260*/  @!PT LDS RZ, [RZ] ;  /* 0x00000000fffff984 */ /* 0x000fe20000000800 */
[----:B------:R4:W-:Y:S01]  /*f270*/  @!P2 LDGSTS.E.BYPASS.LTC128B.128 [R238+0x16800], [R202.64+0x180] ;  /* 0x16800180caeeafae */ /* 0x0009e2000b901d56 */
[----:B------:R-:W-:Y:S02]  /*f280*/  LEA.HI.X R33, R6, R4, R0, 0x1, P0 ;  /* 0x0000000406217211 */ /* 0x000fe400000f0c00 */
[----:B------:R-:W-:Y:S01]  /*f290*/  MOV R0, UR4 ;  /* 0x0000000400007c02 */ /* 0x000fe20008000f00 */
        /* <DEDUP_REMOVED lines=42> */
[----:B-----5:R-:W5:Y:S04]  /*f540*/  LDSM.16.M88.4 R176, [R233+0x8800] ;  /* 0x00880000e9b0783b */ /* 0x020f680000000200 */
[----:B--2---:R-:W2:Y:S04]  /*f550*/  LDSM.16.M88.4 R180, [R233+0x9000] ;  /* 0x00900000e9b4783b */ /* 0x004ea80000000200 */
[----:B------:R-:W0:Y:S04]  /*f560*/  LDGDEPBAR ;  /* 0x00000000000079af */ /* 0x000e280000000000 */
[----:B------:R-:W2:Y:S04]  /*f570*/  LDSM.16.M88.4 R184, [R233+0x9800] ;  /* 0x00980000e9b8783b */ /* 0x000ea80000000200 */
[----:B------:R-:W-:Y:S04]  /*f580*/  LDSM.16.M88.4 R188, [R232] ;  /* 0x00000000e8bc783b */ /* 0x000fe80000000200 */
[----:B------:R-:W2:Y:S04]  /*f590*/  LDSM.16.M88.4 R192, [R231] ;  /* 0x00000000e7c0783b */ /* 0x000ea80000000200 */
[----:B------:R-:W2:Y:S04]  /*f5a0*/  LDSM.16.M88.4 R196, [R223] ;  /* 0x00000000dfc4783b */ /* 0x000ea80000000200 */
[----:B----4-:R-:W4:Y:S04]  /*f5b0*/  LDSM.16.M88.4 R200, [R222] ;  /* 0x00000000dec8783b */ /* 0x010f280000000200 */
[----:B---3--:R-:W3:Y:S01]  /*f5c0*/  LDSM.16.M88.4 R204, [R221] ;  /* 0x00000000ddcc783b */ /* 0x008ee20000000200 */
[C---:B-1----:R-:W-:Y:S07]  /*f5d0*/  HMMA.16816.F32.BF16 R4, R168.reuse, R172, RZ ;  /* 0x000000aca804723c */ /* 0x042fee00000418ff */
[----:B------:R-:W-:Y:S02]  /*f5e0*/  IMAD.MOV.U32 R172, RZ, RZ, R8 ;  /* 0x000000ffffac7224 */ /* 0x000fe400078e0008 */
[----:B------:R-:W-:Y:S02]  /*f5f0*/  IMAD.MOV.U32 R173, RZ, RZ, R9 ;  /* 0x000000ffffad7224 */ /* 0x000fe400078e0009 */
[C---:B------:R-:W-:Y:S07]  /*f600*/  HMMA.16816.F32.BF16 R8, R168.reuse, R174, RZ ;  /* 0x000000aea808723c */ /* 0x040fee00000418ff */
[----:B------:R-:W-:Y:S01]  /*f610*/  MOV R175, R13 ;  /* 0x0000000d00af7202 */ /* 0x000fe20000000f00 */
[----:B------:R-:W-:Y:S02]  /*f620*/  IMAD.MOV.U32 R174, RZ, RZ, R12 ;  /* 0x000000ffffae7224 */ /* 0x000fe400078e000c */
[C---:B-----5:R-:W-:Y:S07]  /*f630*/  HMMA.16816.F32.BF16 R12, R168.reuse, R176, RZ ;  /* 0x000000b0a80c723c */ /* 0x060fee00000418ff */
[----:B------:R-:W-:Y:S02]  /*f640*/  IMAD.MOV.U32 R176, RZ, RZ, R16 ;  /* 0x000000ffffb07224 */ /* 0x000fe400078e0010 */
[----:B------:R-:W-:Y:S02]  /*f650*/  IMAD.MOV.U32 R177, RZ, RZ, R17 ;  /* 0x000000ffffb17224 */ /* 0x000fe400078e0011 */
[C---:B------:R-:W-:Y:S07]  /*f660*/  HMMA.16816.F32.BF16 R16, R168.reuse, R178, RZ ;  /* 0x000000b2a810723c */ /* 0x040fee00000418ff */
[----:B------:R-:W-:Y:S02]  /*f670*/  IMAD.MOV.U32 R178, RZ, RZ, R20 ;  /* 0x000000ffffb27224 */ /* 0x000fe400078e0014 */
[----:B------:R-:W-:Y:S02]  /*f680*/  IMAD.MOV.U32 R179, RZ, RZ, R21 ;  /* 0x000000ffffb37224 */ /* 0x000fe400078e0015 */
[C---:B--2---:R-:W-:Y:S08]  /*f690*/  HMMA.16816.F32.BF16 R20, R168.reuse, R180, RZ ;  /* 0x000000b4a814723c */ /* 0x044ff000000418ff */
[C---:B------:R-:W-:Y:S01]  /*f6a0*/  HMMA.16816.F32.BF16 R24, R168.reuse, R182, RZ ;  /* 0x000000b6a818723c */ /* 0x040fe200000418ff */
[----:B------:R-:W-:Y:S07]  /*f6b0*/  LDSM.16.M88.4 R180, [R227+0x9000] ;  /* 0x00900000e3b4783b */ /* 0x000fee0000000200 */
[C---:B------:R-:W-:Y:S08]  /*f6c0*/  HMMA.16816.F32.BF16 R28, R168.reuse, R184, RZ ;  /* 0x000000b8a81c723c */ /* 0x040ff000000418ff */
[----:B------:R-:W-:Y:S01]  /*f6d0*/  HMMA.16816.F32.BF16 R32, R168, R186, RZ ;  /* 0x000000baa820723c */ /* 0x000fe200000418ff */
[----:B------:R-:W-:Y:S04]  /*f6e0*/  LDSM.16.M88.4 R168, [R230] ;  /* 0x00000000e6a8783b */ /* 0x000fe80000000200 */
[----:B------:R-:W-:Y:S03]  /*f6f0*/  LDSM.16.M88.4 R184, [R227+0x9800] ;  /* 0x00980000e3b8783b */ /* 0x000fe60000000200 */
[C---:B------:R-:W-:Y:S01]  /*f700*/  HMMA.16816.F32.BF16 R4, R188.reuse, R192, R4 ;  /* 0x000000c0bc04723c */ /* 0x040fe20000041804 */
[----:B------:R-:W2:Y:S04]  /*f710*/  LDL R192, [R1+0xc] ;  /* 0x00000c0001c07983 */ /* 0x000ea80000100800 */
[----:B------:R-:W5:Y:S03]  /*f720*/  LDL R193, [R1+0x8] ;  /* 0x0000080001c17983 */ /* 0x000f660000100800 */
[C---:B------:R-:W-:Y:S07]  /*f730*/  HMMA.16816.F32.BF16 R8, R188.reuse, R194, R8 ;  /* 0x000000c2bc08723c */ /* 0x040fee0000041808 */
[----:B------:R-:W-:Y:S01]  /*f740*/  IMAD.MOV.U32 R194, RZ, RZ, R178 ;  /* 0x000000ffffc27224 */ /* 0x000fe200078e00b2 */
[C---:B------:R-:W-:Y:S04]  /*f750*/  HMMA.16816.F32.BF16 R12, R188.reuse, R196, R12 ;  /* 0x000000c4bc0c723c */ /* 0x040fe8000004180c */
[----:B------:R-:W-:Y:S03]  /*f760*/  IMAD.MOV.U32 R195, RZ, RZ, R179 ;  /* 0x000000ffffc37224 */ /* 0x000fe600078e00b3 */
[----:B------:R-:W-:Y:S01]  /*f770*/  MOV R196, R176 ;  /* 0x000000b000c47202 */ /* 0x000fe20000000f00 */
[C---:B------:R-:W-:Y:S04]  /*f780*/  HMMA.16816.F32.BF16 R16, R188.reuse, R198, R16 ;  /* 0x000000c6bc10723c */ /* 0x040fe80000041810 */
[----:B------:R-:W-:Y:S02]  /*f790*/  IMAD.MOV.U32 R197, RZ, RZ, R177 ;  /* 0x000000ffffc57224 */ /* 0x000fe400078e00b1 */
[----:B------:R-:W-:Y:S01]  /*f7a0*/  LDSM.16.M88.4 R176, [R227+0x8800] ;  /* 0x00880000e3b0783b */ /* 0x000fe20000000200 */
[----:B------:R-:W-:Y:S01]  /*f7b0*/  IMAD.MOV.U32 R198, RZ, RZ, R174 ;  /* 0x000000ffffc67224 */ /* 0x000fe200078e00ae */
[C---:B----4-:R-:W-:Y:S04]  /*f7c0*/  HMMA.16816.F32.BF16 R20, R188.reuse, R200, R20 ;  /* 0x000000c8bc14723c */ /* 0x050fe80000041814 */
[----:B------:R-:W-:Y:S03]  /*f7d0*/  IMAD.MOV.U32 R199, RZ, RZ, R175 ;  /* 0x000000ffffc77224 */ /* 0x000fe600078e00af */
[----:B------:R-:W-:Y:S01]  /*f7e0*/  IMAD.MOV.U32 R200, RZ, RZ, R172 ;  /* 0x000000ffffc87224 */ /* 0x000fe200078e00ac */
[C---:B------:R-:W-:Y:S04]  /*f7f0*/  HMMA.16816.F32.BF16 R24, R188.reuse, R202, R24 ;  /* 0x000000cabc18723c */ /* 0x040fe80000041818 */
[----:B------:R-:W-:Y:S02]  /*f800*/  IMAD.MOV.U32 R201, RZ, RZ, R173 ;  /* 0x000000ffffc97224 */ /* 0x000fe400078e00ad */
[----:B------:R-:W1:Y:S02]  /*f810*/  LDSM.16.M88.4 R172, [R227+0x8000] ;  /* 0x00800000e3ac783b */ /* 0x000e640000000200 */
[C---:B---3--:R-:W-:Y:S08]  /*f820*/  HMMA.16816.F32.BF16 R28, R188.reuse, R204, R28 ;  /* 0x000000ccbc1c723c */ /* 0x048ff0000004181c */
[----:B------:R-:W-:Y:S01]  /*f830*/  HMMA.16816.F32.BF16 R32, R188, R206, R32 ;  /* 0x000000cebc20723c */ /* 0x000fe20000041820 */
[----:B------:R-:W-:Y:S06]  /*f840*/  LDSM.16.M88.4 R188, [R220+0x1000] ;  /* 0x00100000dcbc783b */ /* 0x000fec0000000200 */
[C---:B------:R-:W-:Y:S05]  /*f850*/  LEA R206, P0, R0.reuse, R200, 0x6 ;  /* 0x000000c800ce7211 */ /* 0x040fea00078030ff */
[----:B------:R-:W-:Y:S05]  /*f860*/  LEA.HI.X.SX32 R207, R0, R201, 0x6, P0 ;  /* 0x000000c900cf7211 */ /* 0x000fea00000f36ff */
[----:B------:R-:W-:Y:S04]  /*f870*/  IMAD R2, R207, c[0x0][0x198], RZ ;  /* 0x00006600cf027a24 */ /* 0x000fe800078e02ff */
[----:B------:R-:W-:Y:S01]  /*f880*/  IMAD R2, R206, c[0x0][0x19c], R2 ;  /* 0x00006700ce027a24 */ /* 0x000fe200078e0202 */
        /* <DEDUP_REMOVED lines=9> */
[C---:B------:R-:W-:Y:S08]  /*f920*/  HMMA.16816.F32.BF16 R28, R168.reuse, R184, R28 ;  /* 0x000000b8a81c723c */ /* 0x040ff0000004181c */
[----:B------:R-:W-:Y:S01]  /*f930*/  HMMA.16816.F32.BF16 R32, R168, R186, R32 ;  /* 0x000000baa820723c */ /* 0x000fe20000041820 */
[----:B------:R-:W4:Y:S04]  /*f940*/  LDSM.16.M88.4 R168, [R220+0x1800] ;  /* 0x00180000dca8783b */ /* 0x000f280000000200 */
[----:B------:R-:W-:Y:S03]  /*f950*/  LDSM.16.M88.4 R184, [R233+0xa800] ;  /* 0x00a80000e9b8783b */ /* 0x000fe60000000200 */
[C---:B-1----:R-:W-:Y:S08]  /*f960*/  HMMA.16816.F32.BF16 R4, R172.reuse, R176, R4 ;  /* 0x000000b0ac04723c */ /* 0x042ff00000041804 */
[C---:B------:R-:W-:Y:S01]  /*f970*/  HMMA.16816.F32.BF16 R8, R172.reuse, R178, R8 ;  /* 0x000000b2ac08723c */ /* 0x040fe20000041808 */
[----:B------:R-:W-:Y:S07]  /*f980*/  LDSM.16.M88.4 R176, [R234+0x2000] ;  /* 0x00200000eab0783b */ /* 0x000fee0000000200 */
[C---:B---3--:R-:W-:Y:S08]  /*f990*/  HMMA.16816.F32.BF16 R12, R172.reuse, R180, R12 ;  /* 0x000000b4ac0c723c */ /* 0x048ff0000004180c */
[C---:B------:R-:W-:Y:S01]  /*f9a0*/  HMMA.16816.F32.BF16 R16, R172.reuse, R182, R16 ;  /* 0x000000b6ac10723c */ /* 0x040fe20000041810 */
[----:B------:R-:W1:Y:S07]  /*f9b0*/  LDSM.16.M88.4 R180, [R233+0xa000] ;  /* 0x00a00000e9b4783b */ /* 0x000e6e0000000200 */
[C---:B------:R-:W-:Y:S08]  /*f9c0*/  HMMA.16816.F32.BF16 R20, R172.reuse, R188, R20 ;  /* 0x000000bcac14723c */ /* 0x040ff00000041814 */
        /* <DEDUP_REMOVED lines=8> */
[----:B------:R-:W1:Y:S07]  /*fa50*/  LDSM.16.M88.4 R180, [R219] ;  /* 0x00000000dbb4783b */ /* 0x000e6e0000000200 */
[C---:B------:R-:W-:Y:S08]  /*fa60*/  HMMA.16816.F32.BF16 R12, R176.reuse, R184, R12 ;  /* 0x000000b8b00c723c */ /* 0x040ff0000004180c */
[C---:B------:R-:W-:Y:S01]  /*fa70*/  HMMA.16816.F32.BF16 R16, R176.reuse, R186, R16 ;  /* 0x000000bab010723c */ /* 0x040fe20000041810 */
[----:B------:R-:W1:Y:S07]  /*fa80*/  LDSM.16.M88.4 R184, [R218] ;  /* 0x00000000dab8783b */ /* 0x000e6e0000000200 */
[C---:B---3--:R-:W-:Y:S08]  /*fa90*/  HMMA.16816.F32.BF16 R20, R176.reuse, R188, R20 ;  /* 0x000000bcb014723c */ /* 0x048ff00000041814 */
[C---:B------:R-:W-:Y:S01]  /*faa0*/  HMMA.16816.F32.BF16 R24, R176.reuse, R190, R24 ;  /* 0x000000beb018723c */ /* 0x040fe20000041818 */
[----:B------:R-:W3:Y:S07]  /*fab0*/  LDSM.16.M88.4 R188, [R217] ;  /* 0x00000000d9bc783b */ /* 0x000eee0000000200 */
[C---:B----4-:R-:W-:Y:S08]  /*fac0*/  HMMA.16816.F32.BF16 R28, R176.reuse, R168, R28 ;  /* 0x000000a8b01c723c */ /* 0x050ff0000004181c */
[----:B------:R-:W-:Y:S01]  /*fad0*/  HMMA.16816.F32.BF16 R32, R176, R170, R32 ;  /* 0x000000aab020723c */ /* 0x000fe20000041820 */
[----:B------:R-:W4:Y:S04]  /*fae0*/  LDSM.16.M88.4 R168, [R216] ;  /* 0x00000000d8a8783b */ /* 0x000f280000000200 */
[----:B------:R-:W-:Y:S03]  /*faf0*/  LDSM.16.M88.4 R176, [R230+0x2000] ;  /* 0x00200000e6b0783b */ /* 0x000fe60000000200 */
        /* <DEDUP_REMOVED lines=128> */
[----:B------:R-:W4:Y:S01]  /*10300*/  LDSM.16.M88.4 R168, [R220+0x7800] ;  /* 0x00780000dca8783b */ /* 0x000f220000000200 */
[----:B------:R-:W-:Y:S04]  /*10310*/  DEPBAR.LE SB0, 0x0 ;  /* 0x000080000000791a */ /* 0x000fe80000000000 */
[----:B------:R-:W-:Y:S01]  /*10320*/  BAR.SYNC.DEFER_BLOCKING 0x0 ;  /* 0x0000000000007b1d */ /* 0x000fe20000010000 */
[C---:B------:R-:W-:Y:S01]  /*10330*/  LEA R178, P0, R0.reuse, R194, 0x6 ;  /* 0x000000c200b27211 */ /* 0x040fe200078030ff */
[C---:B-1----:R-:W-:Y:S05]  /*10340*/  HMMA.16816.F32.BF16 R4, R172.reuse, R180, R4 ;  /* 0x000000b4ac04723c */ /* 0x042fea0000041804 */
[----:B------:R-:W-:Y:S01]  /*10350*/  LEA.HI.X.SX32 R179, R0, R195, 0x6, P0 ;  /* 0x000000c300b37211 */ /* 0x000fe200000f36ff */
[----:B------:R-:W-:Y:S02]  /*10360*/  IMAD.WIDE.U32 R202, R178, c[0x0][0x198], RZ ;  /* 0x00006600b2ca7a25 */ /* 0x000fe400078e00ff */
[C---:B------:R-:W-:Y:S04]  /*10370*/  HMMA.16816.F32.BF16 R8, R172.reuse, R182, R8 ;  /* 0x000000b6ac08723c */ /* 0x040fe80000041808 */
[----:B------:R-:W-:Y:S03]  /*10380*/  IMAD R165, R179, c[0x0][0x198], RZ ;  /* 0x00006600b3a57a24 */ /* 0x000fe600078e02ff */
[C---:B------:R-:W-:Y:S01]  /*10390*/  LEA R182, P1, R0.reuse, R196, 0x6 ;  /* 0x000000c400b67211 */ /* 0x040fe200078230ff */
[C---:B--2---:R-:W-:Y:S04]  /*103a0*/  HMMA.16816.F32.BF16 R12, R172.reuse, R184, R12 ;  /* 0x000000b8ac0c723c */ /* 0x044fe8000004180c */
[----:B------:R-:W-:Y:S01]  /*103b0*/  LEA.HI.X.SX32 R183, R0, R197, 0x6, P1 ;  /* 0x000000c500b77211 */ /* 0x000fe200008f36ff */
[----:B------:R-:W-:Y:S03]  /*103c0*/  IMAD.WIDE.U32 R194, R182, c[0x0][0x198], RZ ;  /* 0x00006600b6c27a25 */ /* 0x000fe600078e00ff */
[C---:B------:R-:W-:Y:S04]  /*103d0*/  HMMA.16816.F32.BF16 R16, R172.reuse, R186, R16 ;  /* 0x000000baac10723c */ /* 0x040fe80000041810 */
[----:B------:R-:W-:Y:S03]  /*103e0*/  IMAD R165, R178, c[0x0][0x19c], R165 ;  /* 0x00006700b2a57a24 */ /* 0x000fe600078e02a5 */
[C---:B------:R-:W-:Y:S01]  /*103f0*/  LEA R186, P6, R0.reuse, R198, 0x6 ;  /* 0x000000c600ba7211 */ /* 0x040fe200078c30ff */
[C---:B---3--:R-:W-:Y:S04]  /*10400*/  HMMA.16816.F32.BF16 R20, R172.reuse, R188, R20 ;  /* 0x000000bcac14723c */ /* 0x048fe80000041814 */
[----:B------:R-:W-:Y:S01]  /*10410*/  LEA.HI.X.SX32 R187, R0, R199, 0x6, P6 ;  /* 0x000000c700bb7211 */ /* 0x000fe200030f36ff */
[----:B------:R-:W-:Y:S03]  /*10420*/  IMAD.WIDE.U32 R198, R206, c[0x0][0x198], RZ ;  /* 0x00006600cec67a25 */ /* 0x000fe600078e00ff */
[C---:B------:R-:W-:Y:S04]  /*10430*/  HMMA.16816.F32.BF16 R24, R172.reuse, R190, R24 ;  /* 0x000000beac18723c */ /* 0x040fe80000041818 */
[----:B------:R-:W-:Y:S02]  /*10440*/  IMAD R0, R187, c[0x0][0x198], RZ ;  /* 0x00006600bb007a24 */ /* 0x000fe400078e02ff */
[----:B------:R-:W-:Y:S02]  /*10450*/  IMAD R206, R183, c[0x0][0x198], RZ ;  /* 0x00006600b7ce7a24 */ /* 0x000fe400078e02ff */
[C---:B----4-:R-:W-:Y:S04]  /*10460*/  HMMA.16816.F32.BF16 R28, R172.reuse, R168, R28 ;  /* 0x000000a8ac1c723c */ /* 0x050fe8000004181c */
[C---:B------:R-:W-:Y:S02]  /*10470*/  IMAD R0, R186.reuse, c[0x0][0x19c], R0 ;  /* 0x00006700ba007a24 */ /* 0x040fe400078e0200 */
[----:B------:R-:W-:Y:S02]  /*10480*/  IMAD.WIDE.U32 R186, R186, c[0x0][0x198], RZ ;  /* 0x00006600baba7a25 */ /* 0x000fe400078e00ff */
[----:B------:R-:W-:Y:S04]  /*10490*/  HMMA.16816.F32.BF16 R32, R172, R170, R32 ;  /* 0x000000aaac20723c */ /* 0x000fe80000041820 */
[----:B------:R-:W-:Y:S02]  /*104a0*/  IMAD.IADD R0, R187, 0x1, R0 ;  /* 0x00000001bb007824 */ /* 0x000fe400078e0200 */
[----:B------:R-:W-:Y:S01]  /*104b0*/  IMAD R206, R182, c[0x0][0x19c], R206 ;  /* 0x00006700b6ce7a24 */ /* 0x000fe200078e02ce */
[-C--:B------:R-:W-:Y:S01]  /*104c0*/  LEA R182, P0, R186, R192.reuse, 0x1 ;  /* 0x000000c0bab67211 */ /* 0x080fe200078008ff */
[----:B------:R-:W-:Y:S01]  /*104d0*/  IMAD.IADD R2, R199, 0x1, R2 ;  /* 0x00000001c7027824 */ /* 0x000fe200078e0202 */
[-C--:B------:R-:W-:Y:S03]  /*104e0*/  LEA R174, P1, R198, R192.reuse, 0x1 ;  /* 0x000000c0c6ae7211 */ /* 0x080fe600078208ff */
[-C--:B-----5:R-:W-:Y:S01]  /*104f0*/  LEA.HI.X R183, R186, R193.reuse, R0, 0x1, P0 ;  /* 0x000000c1bab77211 */ /* 0x0a0fe200000f0c00 */
[----:B------:R-:W-:Y:S01]  /*10500*/  IMAD.IADD R0, R195, 0x1, R206 ;  /* 0x00000001c3007824 */ /* 0x000fe200078e02ce */
[----:B------:R-:W-:Y:S01]  /*10510*/  PLOP3.LUT P0, PT, PT, PT, UP0, 0x80, 0x0 ;  /* 0x000000000000781c */ /* 0x000fe20003f0f008 */
[----:B------:R-:W-:Y:S01]  /*10520*/  IMAD.IADD R165, R203, 0x1, R165 ;  /* 0x00000001cba57824 */ /* 0x000fe200078e02a5 */
[-C--:B------:R-:W-:Y:S02]  /*10530*/  LEA.HI.X R175, R198, R193.reuse, R2, 0x1, P1 ;  /* 0x000000c1c6af7211 */ /* 0x080fe400008f0c02 */
[-C--:B------:R-:W-:Y:S02]  /*10540*/  LEA R186, P6, R194, R192.reuse, 0x1 ;  /* 0x000000c0c2ba7211 */ /* 0x080fe400078c08ff */
[----:B------:R-:W-:Y:S02]  /*10550*/  LEA R178, P1, R202, R192, 0x1 ;  /* 0x000000c0cab27211 */ /* 0x000fe400078208ff */
[-C--:B------:R-:W-:Y:S02]  /*10560*/  LEA.HI.X R187, R194, R193.reuse, R0, 0x1, P6 ;  /* 0x000000c1c2bb7211 */ /* 0x080fe400030f0c00 */
[----:B------:R-:W-:Y:S03]  /*10570*/  LEA.HI.X R179, R202, R193, R165, 0x1, P1 ;  /* 0x000000c1cab37211 */ /* 0x000fe600008f0ca5 */
[----:B------:R-:W-:-:S05]  /*10580*/  @P0 BRA `(.L_x_1061) ;  /* 0xffffdfa000000947 */ /* 0x000fca000383ffff */
.L_x_1060:
[----:B-1----:R-:W-:Y:S01]  /*10590*/  IMAD.U32 R172, RZ, RZ, UR6 ;  /* 0x00000006ffac7e24 */ /* 0x002fe2000f8e00ff */
[----:B------:R-:W-:Y:S02]  /*105a0*/  USHF.L.U32 UR26, UR6, 0x1, URZ ;  /* 0x00000001061a7899 */ /* 0x000fe4000800063f */
[----:B------:R-:W-:Y:S01]  /*105b0*/  UIADD3 UR4, UR25, -0x4498517b, URZ ;  /* 0xbb67ae8519047890 */ /* 0x000fe2000fffe03f */
[----:B------:R-:W-:Y:S01]  /*105c0*/  IMAD R172, R172, 0x40, R249 ;  /* 0x00000040acac7824 */ /* 0x000fe200078e02f9 */
[----:B------:R-:W-:Y:S02]  /*105d0*/  UIADD3 UR5, UR24, -0x61c88647, URZ ;  /* 0x9e3779b918057890 */ /* 0x000fe4000fffe03f */
[----:B------:R-:W-:Y:S01]  /*105e0*/  UIADD3 UR14, UR24, 0x3c6ef372, URZ ;  /* 0x3c6ef372180e7890 */ /* 0x000fe2000fffe03f */
[--C-:B------:R-:W-:Y:S01]  /*105f0*/  IMAD.IADD R0, R248, 0x1, -R172.reuse ;  /* 0x00000001f8007824 */ /* 0x100fe200078e0aac */
[C---:B------:R-:W-:Y:S01]  /*10600*/  IADD3 R178, R172.reuse, 0x9, RZ ;  /* 0x00000009acb27810 */ /* 0x040fe20007ffe0ff */
[----:B------:R-:W-:Y:S01]  /*10610*/  UIADD3 UR13, UR25, 0x646e171e, URZ ;  /* 0x646e171e190d7890 */ /* 0x000fe2000fffe03f */
[C---:B------:R-:W-:Y:S01]  /*10620*/  IADD3 R185, R172.reuse, 0x8, RZ ;  /* 0x00000008acb97810 */ /* 0x040fe20007ffe0ff */
[----:B------:R-:W-:Y:S01]  /*10630*/  UISETP.GT.AND UP0, UPT, UR6, UR11, UPT ;  /* 0x0000000b0600728c */ /* 0x000fe2000bf04270 */
[----:B------:R-:W-:Y:S01]  /*10640*/  IABS R171, R0 ;  /* 0x0000000000ab7213 */ /* 0x000fe20000000000 */
[C---:B------:R-:W-:Y:S01]  /*10650*/  IMAD.IADD R0, R245.reuse, 0x1, -R172 ;  /* 0x00000001f5007824 */ /* 0x040fe200078e0aac */
[----:B------:R-:W-:Y:S01]  /*10660*/  IADD3 R177, R172, 0x10, RZ ;  /* 0x00000010acb17810 */ /* 0x000fe20007ffe0ff */
[----:B------:R-:W-:Y:S01]  /*10670*/  IMAD.IADD R165, R248, 0x1, -R178 ;  /* 0x00000001f8a57824 */ /* 0x000fe200078e0ab2 */
[C---:B------:R-:W-:Y:S01]  /*10680*/  IADD3 R176, R172.reuse, 0x11, RZ ;  /* 0x00000011acb07810 */ /* 0x040fe20007ffe0ff */
[----:B------:R-:W-:Y:S01]  /*10690*/  UIADD3 UR10, UR10, 0x1, URZ ;  /* 0x000000010a0a7890 */ /* 0x000fe2000fffe03f */
[----:B------:R-:W-:Y:S01]  /*106a0*/  IABS R175, R0 ;  /* 0x0000000000af7213 */ /* 0x000fe20000000000 */
[----:B------:R-:W-:Y:S01]  /*106b0*/  I2F R171, R171 ;  /* 0x000000ab00ab7306 */ /* 0x000fe20000201400 */
[C---:B------:R-:W-:Y:S01]  /*106c0*/  IADD3 R0, R172.reuse, 0x1, RZ ;  /* 0x00000001ac007810 */ /* 0x040fe20007ffe0ff */
[----:B------:R-:W-:Y:S01]  /*106d0*/  UMOV UR29, UR6 ;  /* 0x00000006001d7c82 */ /* 0x000fe20008000000 */
[-C--:B------:R-:W-:Y:S02]  /*106e0*/  ISETP.GE.AND P6, PT, R172, R247.reuse, PT ;  /* 0x000000f7ac00720c */ /* 0x080fe40003fc6270 */
[----:B------:R-:W-:Y:S01]  /*106f0*/  ISETP.GE.AND P1, PT, R0, R247, PT ;  /* 0x000000f70000720c */ /* 0x000fe20003f26270 */
[----:B------:R-:W-:Y:S01]  /*10700*/  IMAD.IADD R2, R248, 0x1, -R0 ;  /* 0x00000001f8027824 */ /* 0x000fe200078e0a00 */
[C---:B------:R-:W-:Y:S02]  /*10710*/  ISETP.GE.AND P0, PT, R0.reuse, R244, PT ;  /* 0x000000f40000720c */ /* 0x040fe40003f06270 */
[----:B------:R-:W-:Y:S01]  /*10720*/  ISETP.GE.OR P1, PT, R0, R246, !P1 ;  /* 0x000000f60000720c */ /* 0x000fe20004f26670 */
[----:B------:R-:W-:Y:S01]  /*10730*/  I2F R175, R175 ;  /* 0x000000af00af7306 */ /* 0x000fe20000201400 */
[----:B------:R-:W-:Y:S01]  /*10740*/  IABS R180, R2 ;  /* 0x0000000200b47213 */ /* 0x000fe20000000000 */
[----:B------:R-:W-:Y:S01]  /*10750*/  IMAD.IADD R2, R248, 0x1, -R185 ;  /* 0x00000001f8027824 */ /* 0x000fe200078e0ab9 */
[----:B------:R-:W-:Y:S02]  /*10760*/  ISETP.GE.OR P0, PT, R0, R239, !P0 ;  /* 0x000000ef0000720c */ /* 0x000fe40004706670 */
[----:B------:R-:W-:Y:S02]  /*10770*/  ISETP.GE.OR P6, PT, R172, R246, !P6 ;  /* 0x000000f6ac00720c */ /* 0x000fe400077c6670 */
[----:B------:R-:W-:Y:S02]  /*10780*/  IABS R169, R2 ;  /* 0x0000000200a97213 */ /* 0x000fe40000000000 */
[----:B------:R-:W-:Y:S01]  /*10790*/  IABS R2, R165 ;  /* 0x000000a500027213 */ /* 0x000fe20000000000 */
[----:B------:R-:W-:Y:S01]  /*107a0*/  IMAD.IADD R165, R248, 0x1, -R177 ;  /* 0x00000001f8a57824 */ /* 0x000fe200078e0ab1 */
[C---:B------:R-:W-:Y:S01]  /*107b0*/  IADD3 R170, R172.reuse, 0x18, RZ ;  /* 0x00000018acaa7810 */ /* 0x040fe20007ffe0ff */
[----:B------:R-:W-:Y:S01]  /*107c0*/  I2F R180, R180 ;  /* 0x000000b400b47306 */ /* 0x000fe20000201400 */
[----:B------:R-:W-:Y:S02]  /*107d0*/  IADD3 R168, R172, 0x19, RZ ;  /* 0x00000019aca87810 */ /* 0x000fe40007ffe0ff */
[----:B------:R-:W-:Y:S01]  /*107e0*/  IABS R173, R165 ;  /* 0x000000a500ad7213 */ /* 0x000fe20000000000 */
[----:B------:R-:W-:Y:S05]  /*107f0*/  IMAD.IADD R165, R248, 0x1, -R176 ;  /* 0x00000001f8a57824 */ /* 0x000fea00078e0ab0 */
[----:B------:R-:W-:Y:S01]  /*10800*/  IABS R188, R165 ;  /* 0x000000a500bc7213 */ /* 0x000fe20000000000 */
[C---:B------:R-:W-:Y:S01]  /*10810*/  IMAD.IADD R165, R245.reuse, 0x1, -R0 ;  /* 0x00000001f5a57824 */ /* 0x040fe200078e0a00 */
[----:B------:R-:W-:Y:S01]  /*10820*/  IADD3 R0, R172, 0x21, RZ ;  /* 0x00000021ac007810 */ /* 0x000fe20007ffe0ff */
[----:B------:R-:W-:Y:S03]  /*10830*/  I2F R2, R2 ;  /* 0x0000000200027306 */ /* 0x000fe60000201400 */
[----:B------:R-:W-:Y:S01]  /*10840*/  IABS R186, R165 ;  /* 0x000000a500ba7213 */ /* 0x000fe20000000000 */
[C---:B------:R-:W-:Y:S05]  /*10850*/  IMAD.IADD R165, R248.reuse, 0x1, -R170 ;  /* 0x00000001f8a57824 */ /* 0x040fea00078e0aaa */
[----:B------:R-:W-:Y:S01]  /*10860*/  IABS R181, R165 ;  /* 0x000000a500b57213 */ /* 0x000fe20000000000 */
[----:B------:R-:W-:Y:S01]  /*10870*/  I2F R169, R169 ;  /* 0x000000a900a97306 */ /* 0x000fe20000201400 */
[C---:B------:R-:W-:Y:S05]  /*10880*/  IMAD.IADD R165, R245.reuse, 0x1, -R185 ;  /* 0x00000001f5a57824 */ /* 0x040fea00078e0ab9 */
[----:B------:R-:W-:Y:S01]  /*10890*/  IABS R187, R165 ;  /* 0x000000a500bb7213 */ /* 0x000fe20000000000 */
[----:B------:R-:W-:Y:S03]  /*108a0*/  IMAD.IADD R165, R248, 0x1, -R168 ;  /* 0x00000001f8a57824 */ /* 0x000fe600078e0aa8 */
[----:B------:R-:W-:Y:S02]  /*108b0*/  I2F R181, R181 ;  /* 0x000000b500b57306 */ /* 0x000fe40000201400 */
[----:B------:R-:W-:Y:S01]  /*108c0*/  IABS R184, R165 ;  /* 0x000000a500b87213 */ /* 0x000fe20000000000 */
[----:B------:R-:W-:Y:S05]  /*108d0*/  IMAD.IADD R165, R245, 0x1, -R178 ;  /* 0x00000001f5a57824 */ /* 0x000fea00078e0ab2 */
[----:B------:R-:W-:Y:S02]  /*108e0*/  IABS R174, R165 ;  /* 0x000000a500ae7213 */ /* 0x000fe40000000000 */
[----:B------:R-:W-:Y:S01]  /*108f0*/  I2F R173, R173 ;  /* 0x000000ad00ad7306 */ /* 0x000fe20000201400 */
[----:B------:R-:W-:Y:S05]  /*10900*/  IADD3 R165, R172, 0x20, RZ ;  /* 0x00000020aca57810 */ /* 0x000fea0007ffe0ff */
[C---:B------:R-:W-:Y:S04]  /*10910*/  IMAD.IADD R179, R248.reuse, 0x1, -R165 ;  /* 0x00000001f8b37824 */ /* 0x040fe800078e0aa5 */
[----:B------:R-:W-:Y:S01]  /*10920*/  I2F R186, R186 ;  /* 0x000000ba00ba7306 */ /* 0x000fe20000201400 */
[----:B------:R-:W-:Y:S09]  /*10930*/  IABS R179, R179 ;  /* 0x000000b300b37213 */ /* 0x000ff20000000000 */
[----:B------:R-:W-:Y:S10]  /*10940*/  I2F R188, R188 ;  /* 0x000000bc00bc7306 */ /* 0x000ff40000201400 */
[----:B------:R-:W-:Y:S10]  /*10950*/  I2F R184, R184 ;  /* 0x000000b800b87306 */ /* 0x000ff40000201400 */
[----:B------:R-:W-:Y:S10]  /*10960*/  I2F R187, R187 ;  /* 0x000000bb00bb7306 */ /* 0x000ff40000201400 */
[----:B------:R-:W-:Y:S10]  /*10970*/  I2F R174, R174 ;  /* 0x000000ae00ae7306 */ /* 0x000ff40000201400 */
[----:B------:R-:W1:Y:S02]  /*10980*/  I2F R179, R179 ;  /* 0x000000b300b37306 */ /* 0x000e640000201400 */
[----:B-1----:R-:W-:Y:S02]  /*10990*/  FFMA.FTZ R20, R179, -UR32, R20 ;  /* 0x80000020b3147c23 */ /* 0x002fe40008010014 */
[----:B------:R-:W-:Y:S02]  /*109a0*/  FFMA.FTZ R6, R175, -UR32, R6 ;  /* 0x80000020af067c23 */ /* 0x000fe40008010006 */
[----:B------:R-:W-:Y:S02]  /*109b0*/  IMAD.IADD R175, R248, 0x1, -R0 ;  /* 0x00000001f8af7824 */ /* 0x000fe400078e0a00 */
[----:B------:R-:W-:Y:S02]  /*109c0*/  FFMA.FTZ R4, R171, -UR32, R4 ;  /* 0x80000020ab047c23 */ /* 0x000fe40008010004 */
[----:B------:R-:W-:Y:S01]  /*109d0*/  IMAD.IADD R171, R245, 0x1, -R177 ;  /* 0x00000001f5ab7824 */ /* 0x000fe200078e0ab1 */
[----:B------:R-:W-:Y:S01]  /*109e0*/  IABS R175, R175 ;  /* 0x000000af00af7213 */ /* 0x000fe20000000000 */
[----:B------:R-:W-:Y:S01]  /*109f0*/  FFMA.FTZ R9, R2, -UR32, R9 ;  /* 0x8000002002097c23 */ /* 0x000fe20008010009 */
[----:B------:R-:W-:Y:S01]  /*10a00*/  IADD3 R2, R172, 0x28, RZ ;  /* 0x00000028ac027810 */ /* 0x000fe20007ffe0ff */
[----:B------:R-:W-:Y:S01]  /*10a10*/  FFMA.FTZ R8, R169, -UR32, R8 ;  /* 0x80000020a9087c23 */ /* 0x000fe20008010008 */
[----:B------:R1:W2:Y:S01]  /*10a20*/  I2F R182, R175 ;  /* 0x000000af00b67306 */ /* 0x0002a20000201400 */
[----:B------:R-:W-:Y:S01]  /*10a30*/  IABS R171, R171 ;  /* 0x000000ab00ab7213 */ /* 0x000fe20000000000 */
[----:B------:R-:W-:Y:S02]  /*10a40*/  FFMA.FTZ R5, R180, -UR32, R5 ;  /* 0x80000020b4057c23 */ /* 0x000fe40008010005 */
[----:B------:R-:W-:Y:S02]  /*10a50*/  FFMA.FTZ R16, R181, -UR32, R16 ;  /* 0x80000020b5107c23 */ /* 0x000fe40008010010 */
[----:B------:R-:W-:Y:S01]  /*10a60*/  IMAD.MOV.U32 R183, RZ, RZ, R171 ;  /* 0x000000ffffb77224 */ /* 0x000fe200078e00ab */
[----:B------:R-:W-:Y:S01]  /*10a70*/  FSEL R171, R4, -INF , !P6 ;  /* 0xff80000004ab7808 */ /* 0x000fe20007000000 */
[----:B------:R-:W-:Y:S01]  /*10a80*/  IMAD.IADD R4, R248, 0x1, -R2 ;  /* 0x00000001f8047824 */ /* 0x000fe200078e0a02 */
[C---:B------:R-:W-:Y:S01]  /*10a90*/  ISETP.GE.AND P6, PT, R172.reuse, R244, PT ;  /* 0x000000f4ac00720c */ /* 0x040fe20003fc6270 */
[----:B------:R-:W-:Y:S01]  /*10aa0*/  FFMA.FTZ R12, R173, -UR32, R12 ;  /* 0x80000020ad0c7c23 */ /* 0x000fe2000801000c */
[----:B------:R-:W-:Y:S01]  /*10ab0*/  FSEL R169, R5, -INF , !P1 ;  /* 0xff80000005a97808 */ /* 0x000fe20004800000 */
[----:B------:R-:W-:Y:S01]  /*10ac0*/  IMAD.IADD R5, R245, 0x1, -R170 ;  /* 0x00000001f5057824 */ /* 0x000fe200078e0aaa */
[----:B------:R-:W-:Y:S01]  /*10ad0*/  ISETP.GE.OR P6, PT, R172, R239, !P6 ;  /* 0x000000efac00720c */ /* 0x000fe200077c6670 */
[----:B------:R-:W-:Y:S01]  /*10ae0*/  FFMA.FTZ R7, R186, -UR32, R7 ;  /* 0x80000020ba077c23 */ /* 0x000fe20008010007 */
[----:B------:R-:W-:Y:S01]  /*10af0*/  IABS R4, R4 ;  /* 0x0000000400047213 */ /* 0x000fe20000000000 */
[----:B------:R-:W-:Y:S01]  /*10b00*/  FFMA.FTZ R13, R188, -UR32, R13 ;  /* 0x80000020bc0d7c23 */ /* 0x000fe2000801000d */
[----:B------:R-:W-:Y:S01]  /*10b10*/  FSEL R6, R6, -INF , !P6 ;  /* 0xff80000006067808 */ /* 0x000fe20007000000 */
[----:B------:R-:W-:Y:S01]  /*10b20*/  FFMA.FTZ R17, R184, -UR32, R17 ;  /* 0x80000020b8117c23 */ /* 0x000fe20008010011 */
[----:B------:R-:W-:Y:S01]  /*10b30*/  ISETP.GE.AND P6, PT, R185, R247, PT ;  /* 0x000000f7b900720c */ /* 0x000fe20003fc6270 */
[----:B------:R-:W-:Y:S01]  /*10b40*/  FFMA.FTZ R10, R187, -UR32, R10 ;  /* 0x80000020bb0a7c23 */ /* 0x000fe2000801000a */
[----:B------:R-:W-:Y:S01]  /*10b50*/  IABS R5, R5 ;  /* 0x0000000500057213 */ /* 0x000fe20000000000 */
[----:B------:R-:W-:Y:S01]  /*10b60*/  IMAD.IADD R180, R245, 0x1, -R176 ;  /* 0x00000001f5b47824 */ /* 0x000fe200078e0ab0 */
[C---:B------:R-:W-:Y:S01]  /*10b70*/  ISETP.GE.OR P6, PT, R185.reuse, R246, !P6 ;  /* 0x000000f6b900720c */ /* 0x040fe200077c6670 */
[----:B------:R-:W3:Y:S01]  /*10b80*/  I2F R183, R183 ;  /* 0x000000b700b77306 */ /* 0x000ee20000201400 */
[----:B------:R-:W-:Y:S01]  /*10b90*/  ISETP.GE.AND P1, PT, R178, R247, PT ;  /* 0x000000f7b200720c */ /* 0x000fe20003f26270 */
[----:B------:R-:W-:Y:S01]  /*10ba0*/  FFMA.FTZ R11, R174, -UR32, R11 ;  /* 0x80000020ae0b7c23 */ /* 0x000fe2000801000b */
[----:B-1----:R-:W-:Y:S01]  /*10bb0*/  FSEL R175, R8, -INF , !P6 ;  /* 0xff80000008af7808 */ /* 0x002fe20007000000 */
[----:B--2---:R-:W-:Y:S01]  /*10bc0*/  FFMA.FTZ R21, R182, -UR32, R21 ;  /* 0x80000020b6157c23 */ /* 0x004fe20008010015 */
[C---:B------:R-:W-:Y:S02]  /*10bd0*/  ISETP.GE.AND P6, PT, R185.reuse, R244, PT ;  /* 0x000000f4b900720c */ /* 0x040fe40003fc6270 */
[-C--:B------:R-:W-:Y:S02]  /*10be0*/  ISETP.GE.OR P1, PT, R178, R246.reuse, !P1 ;  /* 0x000000f6b200720c */ /* 0x080fe40004f26670 */
[----:B------:R-:W-:Y:S01]  /*10bf0*/  ISETP.GE.OR P6, PT, R185, R239, !P6 ;  /* 0x000000efb900720c */ /* 0x000fe200077c6670 */
[----:B------:R-:W1:Y:S01]  /*10c00*/  I2F R181, R5 ;  /* 0x0000000500b57306 */ /* 0x000e620000201400 */
[----:B------:R-:W-:Y:S02]  /*10c10*/  FSEL R173, R9, -INF , !P1 ;  /* 0xff80000009ad7808 */ /* 0x000fe40004800000 */
[-C--:B------:R-:W-:Y:S02]  /*10c20*/  ISETP.GE.AND P1, PT, R177, R247.reuse, PT ;  /* 0x000000f7b100720c */ /* 0x080fe40003f26270 */
[----:B------:R-:W-:Y:S02]  /*10c30*/  FSEL R9, R7, -INF , !P0 ;  /* 0xff80000007097808 */ /* 0x000fe40004000000 */
[-C--:B------:R-:W-:Y:S02]  /*10c40*/  ISETP.GE.OR P1, PT, R177, R246.reuse, !P1 ;  /* 0x000000f6b100720c */ /* 0x080fe40004f26670 */
[-C--:B------:R-:W-:Y:S01]  /*10c50*/  ISETP.GE.AND P0, PT, R168, R247.reuse, PT ;  /* 0x000000f7a800720c */ /* 0x080fe20003f06270 */
[----:B------:R-:W2:Y:S01]  /*10c60*/  I2F R185, R4 ;  /* 0x0000000400b97306 */ /* 0x000ea20000201400 */
[----:B------:R-:W-:Y:S02]  /*10c70*/  FSEL R197, R12, -INF , !P1 ;  /* 0xff8000000cc57808 */ /* 0x000fe40004800000 */
[-C--:B------:R-:W-:Y:S01]  /*10c80*/  ISETP.GE.AND P1, PT, R176, R247.reuse, PT ;  /* 0x000000f7b000720c */ /* 0x080fe20003f26270 */
[----:B---3--:R-:W-:Y:S01]  /*10c90*/  FFMA.FTZ R14, R183, -UR32, R14 ;  /* 0x80000020b70e7c23 */ /* 0x008fe2000801000e */
[-C--:B------:R-:W-:Y:S02]  /*10ca0*/  ISETP.GE.OR P0, PT, R168, R246.reuse, !P0 ;  /* 0x000000f6a800720c */ /* 0x080fe40004706670 */
[----:B------:R-:W-:Y:S02]  /*10cb0*/  ISETP.GE.OR P1, PT, R176, R246, !P1 ;  /* 0x000000f6b000720c */ /* 0x000fe40004f26670 */
[----:B------:R-:W-:Y:S02]  /*10cc0*/  FSEL R195, R17, -INF , !P0 ;  /* 0xff80000011c37808 */ /* 0x000fe40004000000 */
[----:B------:R-:W-:Y:S01]  /*10cd0*/  FSEL R190, R13, -INF , !P1 ;  /* 0xff8000000dbe7808 */ /* 0x000fe20004800000 */
[----:B------:R-:W-:Y:S01]  /*10ce0*/  IMAD.IADD R13, R245, 0x1, -R168 ;  /* 0x00000001f50d7824 */ /* 0x000fe200078e0aa8 */
[----:B------:R-:W-:Y:S01]  /*10cf0*/  IABS R180, R180 ;  /* 0x000000b400b47213 */ /* 0x000fe20000000000 */
[----:B-1----:R-:W-:Y:S01]  /*10d00*/  FFMA.FTZ R18, R181, -UR32, R18 ;  /* 0x80000020b5127c23 */ /* 0x002fe20008010012 */
[----:B------:R-:W-:Y:S02]  /*10d10*/  ISETP.GE.AND P1, PT, R170, R247, PT ;  /* 0x000000f7aa00720c */ /* 0x000fe40003f26270 */
[----:B------:R-:W-:Y:S02]  /*10d20*/  IABS R7, R13 ;  /* 0x0000000d00077213 */ /* 0x000fe40000000000 */
[----:B------:R-:W-:Y:S01]  /*10d30*/  FSEL R13, R10, -INF , !P6 ;  /* 0xff8000000a0d7808 */ /* 0x000fe20007000000 */
[----:B------:R-:W1:Y:S01]  /*10d40*/  I2F R180, R180 ;  /* 0x000000b400b47306 */ /* 0x000e620000201400 */
[----:B------:R-:W-:Y:S02]  /*10d50*/  ISETP.GE.OR P1, PT, R170, R246, !P1 ;  /* 0x000000f6aa00720c */ /* 0x000fe40004f26670 */
[-C--:B------:R-:W-:Y:S01]  /*10d60*/  ISETP.GE.AND P6, PT, R177, R244.reuse, PT ;  /* 0x000000f4b100720c */ /* 0x080fe20003fc6270 */
[----:B--2---:R-:W-:Y:S01]  /*10d70*/  FFMA.FTZ R24, R185, -UR32, R24 ;  /* 0x80000020b9187c23 */ /* 0x004fe20008010018 */
[----:B------:R-:W-:Y:S02]  /*10d80*/  IADD3 R4, R172, 0x29, RZ ;  /* 0x00000029ac047810 */ /* 0x000fe40007ffe0ff */
[----:B------:R-:W-:Y:S01]  /*10d90*/  FSEL R193, R16, -INF , !P1 ;  /* 0xff80000010c17808 */ /* 0x000fe20004800000 */
[----:B------:R-:W-:Y:S01]  /*10da0*/  IMAD.IADD R16, R245, 0x1, -R165 ;  /* 0x00000001f5107824 */ /* 0x000fe200078e0aa5 */
[----:B------:R-:W-:Y:S01]  /*10db0*/  ISETP.GE.AND P1, PT, R178, R244, PT ;  /* 0x000000f4b200720c */ /* 0x000fe20003f26270 */
[----:B------:R-:W-:Y:S01]  /*10dc0*/  IMAD.IADD R8, R248, 0x1, -R4 ;  /* 0x00000001f8087824 */ /* 0x000fe200078e0a04 */
[----:B------:R-:W2:Y:S01]  /*10dd0*/  I2F R10, R7 ;  /* 0x00000007000a7306 */ /* 0x000ea20000201400 */
[-C--:B------:R-:W-:Y:S02]  /*10de0*/  ISETP.GE.OR P6, PT, R177, R239.reuse, !P6 ;  /* 0x000000efb100720c */ /* 0x080fe400077c6670 */
[----:B------:R-:W-:Y:S02]  /*10df0*/  IABS R177, R16 ;  /* 0x0000001000b17213 */ /* 0x000fe40000000000 */
[----:B------:R-:W-:Y:S02]  /*10e00*/  IABS R8, R8 ;  /* 0x0000000800087213 */ /* 0x000fe40000000000 */
[----:B------:R-:W-:Y:S02]  /*10e10*/  ISETP.GE.AND P0, PT, R176, R244, PT ;  /* 0x000000f4b000720c */ /* 0x000fe40003f06270 */
[-C--:B------:R-:W-:Y:S01]  /*10e20*/  ISETP.GE.OR P1, PT, R178, R239.reuse, !P1 ;  /* 0x000000efb200720c */ /* 0x080fe20004f26670 */
[----:B------:R-:W-:Y:S01]  /*10e30*/  IMAD.MOV.U32 R12, RZ, RZ, R8 ;  /* 0x000000ffff0c7224 */ /* 0x000fe200078e0008 */
[----:B------:R-:W-:Y:S01]  /*10e40*/  IADD3 R8, R172, 0x30, RZ ;  /* 0x00000030ac087810 */ /* 0x000fe20007ffe0ff */
[----:B------:R-:W3:Y:S01]  /*10e50*/  I2F R177, R177 ;  /* 0x000000b100b17306 */ /* 0x000ee20000201400 */
[----:B-1----:R-:W-:Y:S01]  /*10e60*/  FFMA.FTZ R15, R180, -UR32, R15 ;  /* 0x80000020b40f7c23 */ /* 0x002fe2000801000f */
[----:B------:R-:W-:Y:S02]  /*10e70*/  ISETP.GE.OR P0, PT, R176, R239, !P0 ;  /* 0x000000efb000720c */ /* 0x000fe40004706670 */
[----:B------:R-:W-:Y:S01]  /*10e80*/  IMAD.IADD R5, R248, 0x1, -R8 ;  /* 0x00000001f8057824 */ /* 0x000fe200078e0a08 */
[----:B------:R-:W-:Y:S02]  /*10e90*/  FSEL R11, R11, -INF , !P1 ;  /* 0xff8000000b0b7808 */ /* 0x000fe40004800000 */
[----:B------:R-:W-:Y:S02]  /*10ea0*/  ISETP.GE.AND P1, PT, R165, R247, PT ;  /* 0x000000f7a500720c */ /* 0x000fe40003f26270 */
[----:B------:R-:W-:Y:S01]  /*10eb0*/  IABS R5, R5 ;  /* 0x0000000500057213 */ /* 0x000fe20000000000 */
[----:B------:R-:W1:Y:S01]  /*10ec0*/  I2F R12, R12 ;  /* 0x0000000c000c7306 */ /* 0x000e620000201400 */
[----:B------:R-:W-:Y:S01]  /*10ed0*/  FSEL R199, R15, -INF , !P0 ;  /* 0xff8000000fc77808 */ /* 0x000fe20004000000 */
[----:B--2---:R-:W-:Y:S01]  /*10ee0*/  FFMA.FTZ R19, R10, -UR32, R19 ;  /* 0x800000200a137c23 */ /* 0x004fe20008010013 */
[-C--:B------:R-:W-:Y:S02]  /*10ef0*/  ISETP.GE.OR P1, PT, R165, R246.reuse, !P1 ;  /* 0x000000f6a500720c */ /* 0x080fe40004f26670 */
[----:B------:R-:W-:Y:S02]  /*10f00*/  FSEL R192, R14, -INF , !P6 ;  /* 0xff8000000ec07808 */ /* 0x000fe40007000000 */
[----:B------:R-:W-:Y:S01]  /*10f10*/  FSEL R207, R20, -INF , !P1 ;  /* 0xff80000014cf7808 */ /* 0x000fe20004800000 */
[----:B------:R-:W-:Y:S01]  /*10f20*/  IMAD.IADD R20, R245, 0x1, -R0 ;  /* 0x00000001f5147824 */ /* 0x000fe200078e0a00 */
[-C--:B------:R-:W-:Y:S01]  /*10f30*/  ISETP.GE.AND P1, PT, R0, R247.reuse, PT ;  /* 0x000000f70000720c */ /* 0x080fe20003f26270 */
[----:B------:R-:W2:Y:S01]  /*10f40*/  I2F R17, R5 ;  /* 0x0000000500117306 */ /* 0x000ea20000201400 */
[----:B------:R-:W-:Y:S02]  /*10f50*/  ISETP.GE.AND P6, PT, R2, R247, PT ;  /* 0x000000f70200720c */ /* 0x000fe40003fc6270 */
[-C--:B------:R-:W-:Y:S01]  /*10f60*/  ISETP.GE.OR P1, PT, R0, R246.reuse, !P1 ;  /* 0x000000f60000720c */ /* 0x080fe20004f26670 */
[----:B---3--:R-:W-:Y:S01]  /*10f70*/  FFMA.FTZ R22, R177, -UR32, R22 ;  /* 0x80000020b1167c23 */ /* 0x008fe20008010016 */
[----:B------:R-:W-:Y:S02]  /*10f80*/  ISETP.GE.OR P6, PT, R2, R246, !P6 ;  /* 0x000000f60200720c */ /* 0x000fe400077c6670 */
[----:B------:R-:W-:Y:S02]  /*10f90*/  FSEL R203, R21, -INF , !P1 ;  /* 0xff80000015cb7808 */ /* 0x000fe40004800000 */
[-C--:B------:R-:W-:Y:S02]  /*10fa0*/  ISETP.GE.AND P1, PT, R170, R244.reuse, PT ;  /* 0x000000f4aa00720c */ /* 0x080fe40003f26270 */
[----:B------:R-:W-:Y:S02]  /*10fb0*/  FSEL R198, R24, -INF , !P6 ;  /* 0xff80000018c67808 */ /* 0x000fe40007000000 */
[-C--:B------:R-:W-:Y:S01]  /*10fc0*/  ISETP.GE.AND P6, PT, R165, R244.reuse, PT ;  /* 0x000000f4a500720c */ /* 0x080fe20003fc6270 */
[----:B-1----:R-:W-:Y:S01]  /*10fd0*/  FFMA.FTZ R25, R12, -UR32, R25 ;  /* 0x800000200c197c23 */ /* 0x002fe20008010019 */
[-C--:B------:R-:W-:Y:S01]  /*10fe0*/  ISETP.GE.OR P1, PT, R170, R239.reuse, !P1 ;  /* 0x000000efaa00720c */ /* 0x080fe20004f26670 */
[----:B------:R-:W-:Y:S01]  /*10ff0*/  IMAD.IADD R12, R245, 0x1, -R4 ;  /* 0x00000001f50c7824 */ /* 0x000fe200078e0a04 */
[----:B------:R-:W-:Y:S02]  /*11000*/  ISETP.GE.OR P6, PT, R165, R239, !P6 ;  /* 0x000000efa500720c */ /* 0x000fe400077c6670 */
[----:B------:R-:W-:Y:S02]  /*11010*/  FSEL R186, R18, -INF , !P1 ;  /* 0xff80000012ba7808 */ /* 0x000fe40004800000 */
[----:B------:R-:W-:Y:S02]  /*11020*/  ISETP.GE.AND P1, PT, R4, R247, PT ;  /* 0x000000f70400720c */ /* 0x000fe40003f26270 */
[----:B------:R-:W-:Y:S01]  /*11030*/  FSEL R205, R22, -INF , !P6 ;  /* 0xff80000016cd7808 */ /* 0x000fe20007000000 */
[----:B--2---:R-:W-:Y:S01]  /*11040*/  FFMA.FTZ R28, R17, -UR32, R28 ;  /* 0x80000020111c7c23 */ /* 0x004fe2000801001c */
[----:B------:R-:W-:Y:S02]  /*11050*/  IADD3 R5, R172, 0x31, RZ ;  /* 0x00000031ac057810 */ /* 0x000fe40007ffe0ff */
[----:B------:R-:W-:Y:S02]  /*11060*/  ISETP.GE.AND P6, PT, R2, R244, PT ;  /* 0x000000f40200720c */ /* 0x000fe40003fc6270 */
[----:B------:R-:W-:Y:S01]  /*11070*/  ISETP.GE.OR P1, PT, R4, R246, !P1 ;  /* 0x000000f60400720c */ /* 0x000fe20004f26670 */
[----:B------:R-:W-:Y:S01]  /*11080*/  IMAD.IADD R7, R248, 0x1, -R5 ;  /* 0x00000001f8077824 */ /* 0x000fe200078e0a05 */
[----:B------:R-:W-:Y:S02]  /*11090*/  ISETP.GE.OR P6, PT, R2, R239, !P6 ;  /* 0x000000ef0200720c */ /* 0x000fe400077c6670 */
[----:B------:R-:W-:Y:S01]  /*110a0*/  IABS R14, R20 ;  /* 0x00000014000e7213 */ /* 0x000fe20000000000 */
[C---:B------:R-:W-:Y:S01]  /*110b0*/  IMAD.IADD R20, R245.reuse, 0x1, -R2 ;  /* 0x00000001f5147824 */ /* 0x040fe200078e0a02 */
[----:B------:R-:W-:Y:S01]  /*110c0*/  IABS R7, R7 ;  /* 0x0000000700077213 */ /* 0x000fe20000000000 */
[----:B------:R-:W-:Y:S01]  /*110d0*/  IMAD.IADD R2, R245, 0x1, -R8 ;  /* 0x00000001f5027824 */ /* 0x000fe200078e0a08 */
[----:B------:R-:W-:Y:S02]  /*110e0*/  FSEL R200, R25, -INF , !P1 ;  /* 0xff80000019c87808 */ /* 0x000fe40004800000 */
[----:B------:R-:W-:Y:S01]  /*110f0*/  ISETP.GE.AND P1, PT, R8, R247, PT ;  /* 0x000000f70800720c */ /* 0x000fe20003f26270 */
[----:B------:R-:W-:Y:S01]  /*11100*/  IMAD.MOV.U32 R16, RZ, RZ, R7 ;  /* 0x000000ffff107224 */ /* 0x000fe200078e0007 */
[C---:B------:R-:W-:Y:S01]  /*11110*/  IADD3 R7, R172.reuse, 0x38, RZ ;  /* 0x00000038ac077810 */ /* 0x040fe20007ffe0ff */
[----:B------:R-:W1:Y:S01]  /*11120*/  I2F R14, R14 ;  /* 0x0000000e000e7306 */ /* 0x000e620000201400 */
[----:B------:R-:W-:Y:S02]  /*11130*/  IADD3 R172, R172, 0x39, RZ ;  /* 0x00000039acac7810 */ /* 0x000fe40007ffe0ff */
[----:B------:R-:W-:Y:S01]  /*11140*/  ISETP.GE.OR P1, PT, R8, R246, !P1 ;  /* 0x000000f60800720c */ /* 0x000fe20004f26670 */
[C---:B------:R-:W-:Y:S01]  /*11150*/  IMAD.IADD R15, R248.reuse, 0x1, -R7 ;  /* 0x00000001f80f7824 */ /* 0x040fe200078e0a07 */
[----:B------:R-:W-:Y:S01]  /*11160*/  IABS R2, R2 ;  /* 0x0000000200027213 */ /* 0x000fe20000000000 */
[----:B------:R-:W-:Y:S01]  /*11170*/  IMAD.IADD R10, R248, 0x1, -R172 ;  /* 0x00000001f80a7824 */ /* 0x000fe200078e0aac */
[----:B------:R-:W-:Y:S02]  /*11180*/  IABS R20, R20 ;  /* 0x0000001400147213 */ /* 0x000fe40000000000 */
[----:B------:R-:W-:Y:S01]  /*11190*/  IABS R15, R15 ;  /* 0x0000000f000f7213 */ /* 0x000fe20000000000 */
[----:B------:R-:W2:Y:S01]  /*111a0*/  I2F R16, R16 ;  /* 0x0000001000107306 */ /* 0x000ea20000201400 */
[----:B------:R-:W-:Y:S02]  /*111b0*/  FSEL R191, R28, -INF , !P1 ;  /* 0xff8000001cbf7808 */ /* 0x000fe40004800000 */
[C---:B------:R-:W-:Y:S02]  /*111c0*/  ISETP.GE.AND P1, PT, R0.reuse, R244, PT ;  /* 0x000000f40000720c */ /* 0x040fe40003f26270 */
[----:B------:R-:W-:Y:S02]  /*111d0*/  IABS R10, R10 ;  /* 0x0000000a000a7213 */ /* 0x000fe40000000000 */
[-C--:B------:R-:W-:Y:S02]  /*111e0*/  ISETP.GE.OR P1, PT, R0, R239.reuse, !P1 ;  /* 0x000000ef0000720c */ /* 0x080fe40004f26670 */
[----:B------:R-:W-:Y:S01]  /*111f0*/  FMNMX.FTZ R0, R171, R164, !PT ;  /* 0x000000a4ab007209 */ /* 0x000fe20007810000 */
[----:B------:R-:W3:Y:S01]  /*11200*/  I2F R15, R15 ;  /* 0x0000000f000f7306 */ /* 0x000ee20000201400 */
[----:B------:R-:W-:Y:S02]  /*11210*/  ISETP.GE.AND P0, PT, R168, R244, PT ;  /* 0x000000f4a800720c */ /* 0x000fe40003f06270 */
[----:B------:R-:W-:Y:S01]  /*11220*/  IABS R12, R12 ;  /* 0x0000000c000c7213 */ /* 0x000fe20000000000 */
[----:B-1----:R-:W-:Y:S01]  /*11230*/  FFMA.FTZ R23, R14, -UR32, R23 ;  /* 0x800000200e177c23 */ /* 0x002fe20008010017 */
[----:B------:R-:W-:Y:S02]  /*11240*/  ISETP.GE.OR P0, PT, R168, R239, !P0 ;  /* 0x000000efa800720c */ /* 0x000fe40004706670 */
[----:B------:R-:W-:Y:S02]  /*11250*/  FMNMX.FTZ R0, R169, R0, !PT ;  /* 0x00000000a9007209 */ /* 0x000fe40007810000 */
[----:B------:R-:W-:Y:S01]  /*11260*/  FSEL R202, R19, -INF , !P0 ;  /* 0xff80000013ca7808 */ /* 0x000fe20004000000 */
[----:B------:R-:W1:Y:S01]  /*11270*/  I2F R17, R20 ;  /* 0x0000001400117306 */ /* 0x000e620000201400 */
[-C--:B------:R-:W-:Y:S02]  /*11280*/  ISETP.GE.AND P0, PT, R5, R247.reuse, PT ;  /* 0x000000f70500720c */ /* 0x080fe40003f06270 */
[----:B------:R-:W-:Y:S01]  /*11290*/  FMNMX.FTZ R0, R175, R0, !PT ;  /* 0x00000000af007209 */ /* 0x000fe20007810000 */
[----:B--2---:R-:W-:Y:S01]  /*112a0*/  FFMA.FTZ R29, R16, -UR32, R29 ;  /* 0x80000020101d7c23 */ /* 0x004fe2000801001d */
[----:B------:R-:W-:Y:S02]  /*112b0*/  ISETP.GE.OR P0, PT, R5, R246, !P0 ;  /* 0x000000f60500720c */ /* 0x000fe40004706670 */
[----:B------:R-:W-:Y:S02]  /*112c0*/  FMNMX.FTZ R0, R173, R0, !PT ;  /* 0x00000000ad007209 */ /* 0x000fe40007810000 */
[----:B------:R-:W-:Y:S01]  /*112d0*/  FSEL R189, R29, -INF , !P0 ;  /* 0xff8000001dbd7808 */ /* 0x000fe20004000000 */
[----:B------:R-:W2:Y:S01]  /*112e0*/  I2F R10, R10 ;  /* 0x0000000a000a7306 */ /* 0x000ea20000201400 */
[----:B------:R-:W-:Y:S02]  /*112f0*/  ISETP.GE.AND P0, PT, R7, R247, PT ;  /* 0x000000f70700720c */ /* 0x000fe40003f06270 */
[----:B------:R-:W-:Y:S01]  /*11300*/  FMNMX.FTZ R19, R197, R0, !PT ;  /* 0x00000000c5137209 */ /* 0x000fe20007810000 */
[----:B---3--:R-:W-:Y:S01]  /*11310*/  FFMA.FTZ R32, R15, -UR32, R32 ;  /* 0x800000200f207c23 */ /* 0x008fe20008010020 */
[----:B------:R-:W-:Y:S02]  /*11320*/  FMNMX.FTZ R0, R6, R3, !PT ;  /* 0x0000000306007209 */ /* 0x000fe40007810000 */
[----:B------:R-:W-:Y:S02]  /*11330*/  ISETP.GE.OR P0, PT, R7, R246, !P0 ;  /* 0x000000f60700720c */ /* 0x000fe40004706670 */
[----:B------:R-:W-:Y:S01]  /*11340*/  FSEL R201, R23, -INF , !P1 ;  /* 0xff80000017c97808 */ /* 0x000fe20004800000 */
[----:B------:R3:W4:Y:S01]  /*11350*/  I2F R15, R2 ;  /* 0x00000002000f7306 */ /* 0x0007220000201400 */
[----:B------:R-:W-:Y:S02]  /*11360*/  FSEL R183, R32, -INF , !P0 ;  /* 0xff80000020b77808 */ /* 0x000fe40004000000 */
[-C--:B------:R-:W-:Y:S01]  /*11370*/  ISETP.GE.AND P0, PT, R8, R244.reuse, PT ;  /* 0x000000f40800720c */ /* 0x080fe20003f06270 */
[----:B-1----:R-:W-:Y:S01]  /*11380*/  FFMA.FTZ R26, R17, -UR32, R26 ;  /* 0x80000020111a7c23 */ /* 0x002fe2000801001a */
[----:B------:R-:W-:Y:S01]  /*11390*/  ISETP.GE.AND P1, PT, R4, R244, PT ;  /* 0x000000f40400720c */ /* 0x000fe20003f26270 */
[C---:B------:R-:W-:Y:S01]  /*113a0*/  IMAD.IADD R17, R245.reuse, 0x1, -R7 ;  /* 0x00000001f5117824 */ /* 0x040fe200078e0a07 */
[----:B------:R-:W-:Y:S02]  /*113b0*/  ISETP.GE.OR P0, PT, R8, R239, !P0 ;  /* 0x000000ef0800720c */ /* 0x000fe40004706670 */
[----:B------:R-:W-:Y:S01]  /*113c0*/  FSEL R196, R26, -INF , !P6 ;  /* 0xff8000001ac47808 */ /* 0x000fe20007000000 */
[----:B------:R-:W1:Y:S01]  /*113d0*/  I2F R12, R12 ;  /* 0x0000000c000c7306 */ /* 0x000e620000201400 */
[----:B------:R-:W-:Y:S02]  /*113e0*/  ISETP.GE.AND P6, PT, R172, R247, PT ;  /* 0x000000f7ac00720c */ /* 0x000fe40003fc6270 */
[----:B------:R-:W-:Y:S01]  /*113f0*/  FMNMX.FTZ R8, R190, R19, !PT ;  /* 0x00000013be087209 */ /* 0x000fe20007810000 */
[----:B--2---:R-:W-:Y:S01]  /*11400*/  FFMA.FTZ R33, R10, -UR32, R33 ;  /* 0x800000200a217c23 */ /* 0x004fe20008010021 */
[----:B------:R-:W-:Y:S02]  /*11410*/  ISETP.GE.OR P6, PT, R172, R246, !P6 ;  /* 0x000000f6ac00720c */ /* 0x000fe400077c6670 */
[----:B------:R-:W-:Y:S01]  /*11420*/  ISETP.GE.OR P1, PT, R4, R239, !P1 ;  /* 0x000000ef0400720c */ /* 0x000fe20004f26670 */
[----:B------:R-:W-:Y:S01]  /*11430*/  IMAD.IADD R4, R245, 0x1, -R5 ;  /* 0x00000001f5047824 */ /* 0x000fe200078e0a05 */
[----:B------:R-:W-:Y:S02]  /*11440*/  FSEL R181, R33, -INF , !P6 ;  /* 0xff80000021b57808 */ /* 0x000fe40007000000 */
[----:B------:R-:W2:Y:S01]  /*11450*/  LDL.64 R32, [R1+0x20] ;  /* 0x0000200001207983 */ /* 0x000ea20000100a00 */
[----:B------:R-:W-:Y:S02]  /*11460*/  IABS R17, R17 ;  /* 0x0000001100117213 */ /* 0x000fe40000000000 */
[----:B---3--:R-:W-:Y:S01]  /*11470*/  FMNMX.FTZ R2, R9, R0, !PT ;  /* 0x0000000009027209 */ /* 0x008fe20007810000 */
[----:B------:R-:W-:Y:S01]  /*11480*/  IMAD.IADD R0, R245, 0x1, -R172 ;  /* 0x00000001f5007824 */ /* 0x000fe200078e0aac */
[----:B------:R-:W-:Y:S01]  /*11490*/  IABS R4, R4 ;  /* 0x0000000400047213 */ /* 0x000fe20000000000 */
[----:B----4-:R-:W-:Y:S01]  /*114a0*/  FFMA.FTZ R30, R15, -UR32, R30 ;  /* 0x800000200f1e7c23 */ /* 0x010fe2000801001e */
[----:B------:R-:W-:Y:S01]  /*114b0*/  FMNMX.FTZ R2, R13, R2, !PT ;  /* 0x000000020d027209 */ /* 0x000fe20007810000 */
[----:B------:R-:W3:Y:S01]  /*114c0*/  I2F R17, R17 ;  /* 0x0000001100117306 */ /* 0x000ee20000201400 */
[----:B------:R-:W-:Y:S02]  /*114d0*/  IABS R0, R0 ;  /* 0x0000000000007213 */ /* 0x000fe40000000000 */
[----:B------:R-:W-:Y:S01]  /*114e0*/  FMNMX.FTZ R19, R11, R2, !PT ;  /* 0x000000020b137209 */ /* 0x000fe20007810000 */
[----:B-1----:R-:W-:Y:S01]  /*114f0*/  FFMA.FTZ R27, R12, -UR32, R27 ;  /* 0x800000200c1b7c23 */ /* 0x002fe2000801001b */
[----:B------:R-:W-:Y:S02]  /*11500*/  FMNMX.FTZ R8, R193, R8, !PT ;  /* 0x00000008c1087209 */ /* 0x000fe40007810000 */
[----:B------:R-:W-:Y:S02]  /*11510*/  FMNMX.FTZ R2, R192, R19, !PT ;  /* 0x00000013c0027209 */ /* 0x000fe40007810000 */
[----:B------:R-:W-:Y:S01]  /*11520*/  FSEL R194, R27, -INF , !P1 ;  /* 0xff8000001bc27808 */ /* 0x000fe20004800000 */
[----:B------:R-:W1:Y:S01]  /*11530*/  I2F R4, R4 ;  /* 0x0000000400047306 */ /* 0x000e620000201400 */
[----:B------:R-:W-:Y:S01]  /*11540*/  FMNMX.FTZ R19, R199, R2, !PT ;  /* 0x00000002c7137209 */ /* 0x000fe20007810000 */
[----:B------:R-:W4:Y:S01]  /*11550*/  LDL.64 R26, [R1+0x10] ;  /* 0x00001000011a7983 */ /* 0x000f220000100a00 */
[----:B------:R-:W-:Y:S02]  /*11560*/  FMNMX.FTZ R8, R195, R8, !PT ;  /* 0x00000008c3087209 */ /* 0x000fe40007810000 */
[----:B------:R-:W-:Y:S02]  /*11570*/  FMNMX.FTZ R19, R186, R19, !PT ;  /* 0x00000013ba137209 */ /* 0x000fe40007810000 */
[----:B------:R-:W-:Y:S02]  /*11580*/  FMNMX.FTZ R8, R207, R8, !PT ;  /* 0x00000008cf087209 */ /* 0x000fe40007810000 */
[----:B------:R-:W-:Y:S01]  /*11590*/  FMNMX.FTZ R2, R202, R19, !PT ;  /* 0x00000013ca027209 */ /* 0x000fe20007810000 */
[----:B------:R-:W5:Y:S01]  /*115a0*/  I2F R0, R0 ;  /* 0x0000000000007306 */ /* 0x000f620000201400 */
[----:B------:R-:W4:Y:S01]  /*115b0*/  LDL.64 R18, [R1+0x18] ;  /* 0x0000180001127983 */ /* 0x000f220000100a00 */
[----:B------:R-:W-:Y:S01]  /*115c0*/  ISETP.GE.AND P6, PT, R5, R244, PT ;  /* 0x000000f40500720c */ /* 0x000fe20003fc6270 */
[----:B---3--:R-:W-:Y:S01]  /*115d0*/  FFMA.FTZ R34, R17, -UR32, R34 ;  /* 0x8000002011227c23 */ /* 0x008fe20008010022 */
[----:B------:R-:W-:Y:S02]  /*115e0*/  FMNMX.FTZ R2, R205, R2, !PT ;  /* 0x00000002cd027209 */ /* 0x000fe40007810000 */
[----:B------:R-:W-:Y:S02]  /*115f0*/  FMNMX.FTZ R21, R203, R8, !PT ;  /* 0x00000008cb157209 */ /* 0x000fe40007810000 */
[----:B------:R-:W-:Y:S02]  /*11600*/  ISETP.GE.OR P6, PT, R5, R239, !P6 ;  /* 0x000000ef0500720c */ /* 0x000fe400077c6670 */
[----:B------:R-:W-:Y:S02]  /*11610*/  FMNMX.FTZ R5, R201, R2, !PT ;  /* 0x00000002c9057209 */ /* 0x000fe40007810000 */
[C---:B------:R-:W-:Y:S02]  /*11620*/  ISETP.GE.AND P1, PT, R7.reuse, R244, PT ;  /* 0x000000f40700720c */ /* 0x040fe40003f26270 */
[----:B------:R-:W-:Y:S01]  /*11630*/  FMNMX.FTZ R21, R198, R21, !PT ;  /* 0x00000015c6157209 */ /* 0x000fe20007810000 */
[----:B-1----:R-:W-:Y:S01]  /*11640*/  FFMA.FTZ R31, R4, -UR32, R31 ;  /* 0x80000020041f7c23 */ /* 0x002fe2000801001f */
[----:B------:R-:W-:Y:S02]  /*11650*/  ISETP.GE.OR P1, PT, R7, R239, !P1 ;  /* 0x000000ef0700720c */ /* 0x000fe40004f26670 */
[----:B------:R-:W-:Y:S02]  /*11660*/  FMNMX.FTZ R7, R196, R5, !PT ;  /* 0x00000005c4077209 */ /* 0x000fe40007810000 */
[----:B------:R-:W-:Y:S02]  /*11670*/  FMNMX.FTZ R8, R200, R21, !PT ;  /* 0x00000015c8087209 */ /* 0x000fe40007810000 */
[----:B------:R-:W-:Y:S01]  /*11680*/  FSEL R187, R30, -INF , !P0 ;  /* 0xff8000001ebb7808 */ /* 0x000fe20004000000 */
[----:B------:R-:W-:Y:S01]  /*11690*/  LDSM.16.MT88.4 R20, [R226+0x10000] ;  /* 0x01000000e214783b */ /* 0x000fe20000004200 */
[----:B------:R-:W-:Y:S01]  /*116a0*/  FMNMX.FTZ R4, R194, R7, !PT ;  /* 0x00000007c2047209 */ /* 0x000fe20007810000 */
[----:B-----5:R-:W-:Y:S01]  /*116b0*/  FFMA.FTZ R35, R0, -UR32, R35 ;  /* 0x8000002000237c23 */ /* 0x020fe20008010023 */
[----:B------:R-:W-:Y:S02]  /*116c0*/  FSEL R185, R31, -INF , !P6 ;  /* 0xff8000001fb97808 */ /* 0x000fe40007000000 */
[----:B------:R-:W-:Y:S02]  /*116d0*/  FMNMX.FTZ R4, R187, R4, !PT ;  /* 0x00000004bb047209 */ /* 0x000fe40007810000 */
[----:B------:R-:W-:Y:S02]  /*116e0*/  ISETP.GE.AND P0, PT, R172, R244, PT ;  /* 0x000000f4ac00720c */ /* 0x000fe40003f06270 */
[----:B------:R-:W-:Y:S02]  /*116f0*/  FMNMX.FTZ R8, R191, R8, !PT ;  /* 0x00000008bf087209 */ /* 0x000fe40007810000 */
[----:B------:R-:W-:Y:S02]  /*11700*/  FSEL R180, R34, -INF , !P1 ;  /* 0xff80000022b47808 */ /* 0x000fe40004800000 */
[----:B------:R-:W-:Y:S02]  /*11710*/  FMNMX.FTZ R17, R185, R4, !PT ;  /* 0x00000004b9117209 */ /* 0x000fe40007810000 */
[----:B------:R-:W-:Y:S02]  /*11720*/  FMNMX.FTZ R8, R189, R8, !PT ;  /* 0x00000008bd087209 */ /* 0x000fe40007810000 */
[----:B------:R-:W-:Y:S02]  /*11730*/  ISETP.GE.OR P0, PT, R172, R239, !P0 ;  /* 0x000000efac00720c */ /* 0x000fe40004706670 */
[----:B------:R-:W-:Y:S02]  /*11740*/  FMNMX.FTZ R8, R183, R8, !PT ;  /* 0x00000008b7087209 */ /* 0x000fe40007810000 */
[----:B------:R-:W-:Y:S02]  /*11750*/  FSEL R165, R35, -INF , !P0 ;  /* 0xff80000023a57808 */ /* 0x000fe40004000000 */
        /* <DEDUP_REMOVED lines=11> */
[----:B------:R-:W-:Y:S01]  /*11810*/  FMUL.FTZ R184, R2, c[0x0][0x23c] ;  /* 0x00008f0002b87a20 */ /* 0x000fe20000410000 */
[----:B---3--:R-:W-:Y:S01]  /*11820*/  FMNMX.FTZ R0, R5, R0, !PT ;  /* 0x0000000005007209 */ /* 0x008fe20007810000 */
[----:B------:R-:W-:Y:S03]  /*11830*/  IMAD.U32 R5, RZ, RZ, UR25 ;  /* 0x00000019ff057e24 */ /* 0x000fe6000f8e00ff */
[----:B------:R-:W-:Y:S02]  /*11840*/  FSEL R184, R184, RZ, P1 ;  /* 0x000000ffb8b87208 */ /* 0x000fe40000800000 */
[C---:B------:R-:W-:Y:S01]  /*11850*/  FSETP.NEU.FTZ.AND P0, PT, R0.reuse, -INF , PT ;  /* 0xff8000000000780b */ /* 0x040fe20003f1d000 */
[----:B------:R-:W-:Y:S02]  /*11860*/  FMUL.FTZ R182, R0, c[0x0][0x23c] ;  /* 0x00008f0000b67a20 */ /* 0x000fe40000410000 */
[--C-:B------:R-:W-:Y:S02]  /*11870*/  FFMA.FTZ R174, R173, c[0x0][0x23c], -R184.reuse ;  /* 0x00008f00adae7a23 */ /* 0x100fe400000108b8 */
[--C-:B------:R-:W-:Y:S01]  /*11880*/  FFMA.FTZ R175, R175, c[0x0][0x23c], -R184.reuse ;  /* 0x00008f00afaf7a23 */ /* 0x100fe200000108b8 */
[----:B------:R-:W-:Y:S01]  /*11890*/  FSEL R182, R182, RZ, P0 ;  /* 0x000000ffb6b67208 */ /* 0x000fe20000000000 */
[--C-:B------:R-:W-:Y:S02]  /*118a0*/  FFMA.FTZ R179, R171, c[0x0][0x23c], -R184.reuse ;  /* 0x00008f00abb37a23 */ /* 0x100fe400000108b8 */
[----:B------:R-:W-:Y:S01]  /*118b0*/  FFMA.FTZ R176, R169, c[0x0][0x23c], -R184 ;  /* 0x00008f00a9b07a23 */ /* 0x000fe200000108b8 */
[----:B------:R-:W-:Y:S01]  /*118c0*/  MUFU.EX2 R174, R174 ;  /* 0x000000ae00ae7308 */ /* 0x000fe20000000800 */
[--C-:B------:R-:W-:Y:S02]  /*118d0*/  FFMA.FTZ R172, R11, c[0x0][0x23c], -R182.reuse ;  /* 0x00008f000bac7a23 */ /* 0x100fe400000108b6 */
[--C-:B------:R-:W-:Y:S02]  /*118e0*/  FFMA.FTZ R173, R13, c[0x0][0x23c], -R182.reuse ;  /* 0x00008f000dad7a23 */ /* 0x100fe400000108b6 */
[--C-:B------:R-:W-:Y:S02]  /*118f0*/  FFMA.FTZ R178, R6, c[0x0][0x23c], -R182.reuse ;  /* 0x00008f0006b27a23 */ /* 0x100fe400000108b6 */
[----:B------:R-:W-:Y:S02]  /*11900*/  FFMA.FTZ R177, R9, c[0x0][0x23c], -R182 ;  /* 0x00008f0009b17a23 */ /* 0x000fe400000108b6 */
[--C-:B------:R-:W-:Y:S01]  /*11910*/  FFMA.FTZ R193, R193, c[0x0][0x23c], -R184.reuse ;  /* 0x00008f00c1c17a23 */ /* 0x100fe200000108b8 */
[----:B------:R-:W-:Y:S01]  /*11920*/  MUFU.EX2 R175, R175 ;  /* 0x000000af00af7308 */ /* 0x000fe20000000800 */
[----:B------:R-:W-:Y:S02]  /*11930*/  FFMA.FTZ R188, R195, c[0x0][0x23c], -R184 ;  /* 0x00008f00c3bc7a23 */ /* 0x000fe400000108b8 */
[--C-:B------:R-:W-:Y:S02]  /*11940*/  FFMA.FTZ R186, R186, c[0x0][0x23c], -R182.reuse ;  /* 0x00008f00baba7a23 */ /* 0x100fe400000108b6 */
[----:B------:R-:W-:Y:S02]  /*11950*/  FFMA.FTZ R195, R202, c[0x0][0x23c], -R182 ;  /* 0x00008f00cac37a23 */ /* 0x000fe400000108b6 */
[--C-:B------:R-:W-:Y:S02]  /*11960*/  FFMA.FTZ R197, R197, c[0x0][0x23c], -R184.reuse ;  /* 0x00008f00c5c57a23 */ /* 0x100fe400000108b8 */
[----:B------:R-:W-:Y:S01]  /*11970*/  FFMA.FTZ R190, R190, c[0x0][0x23c], -R184 ;  /* 0x00008f00bebe7a23 */ /* 0x000fe200000108b8 */
[----:B------:R-:W-:Y:S01]  /*11980*/  MUFU.EX2 R173, R173 ;  /* 0x000000ad00ad7308 */ /* 0x000fe20000000800 */
[--C-:B------:R-:W-:Y:S02]  /*11990*/  FFMA.FTZ R192, R192, c[0x0][0x23c], -R182.reuse ;  /* 0x00008f00c0c07a23 */ /* 0x100fe400000108b6 */
[----:B------:R-:W-:Y:S02]  /*119a0*/  FFMA.FTZ R199, R199, c[0x0][0x23c], -R182 ;  /* 0x00008f00c7c77a23 */ /* 0x000fe400000108b6 */
[----:B------:R-:W-:Y:S02]  /*119b0*/  FFMA.FTZ R207, R207, c[0x0][0x23c], -R184 ;  /* 0x00008f00cfcf7a23 */ /* 0x000fe400000108b8 */
[--C-:B------:R-:W-:Y:S02]  /*119c0*/  FFMA.FTZ R201, R201, c[0x0][0x23c], -R182.reuse ;  /* 0x00008f00c9c97a23 */ /* 0x100fe400000108b6 */
[--C-:B------:R-:W-:Y:S01]  /*119d0*/  FFMA.FTZ R187, R187, c[0x0][0x23c], -R182.reuse ;  /* 0x00008f00bbbb7a23 */ /* 0x100fe200000108b6 */
[----:B------:R-:W-:Y:S01]  /*119e0*/  MUFU.EX2 R172, R172 ;  /* 0x000000ac00ac7308 */ /* 0x000fe20000000800 */
[----:B------:R-:W-:Y:S02]  /*119f0*/  FFMA.FTZ R180, R180, c[0x0][0x23c], -R182 ;  /* 0x00008f00b4b47a23 */ /* 0x000fe400000108b6 */
[--C-:B------:R-:W-:Y:S02]  /*11a00*/  FFMA.FTZ R191, R191, c[0x0][0x23c], -R184.reuse ;  /* 0x00008f00bfbf7a23 */ /* 0x100fe400000108b8 */
[----:B------:R-:W-:Y:S05]  /*11a10*/  FFMA.FTZ R183, R183, c[0x0][0x23c], -R184 ;  /* 0x00008f00b7b77a23 */ /* 0x000fea00000108b8 */
        /* <DEDUP_REMOVED lines=11> */
[----:B--2---:R-:W-:Y:S01]  /*11ad0*/  LOP3.LUT R5, R33, UR26, R5, 0x96, !PT ;  /* 0x0000001a21057c12 */ /* 0x004fe2000f8e9605 */
[----:B------:R-:W-:Y:S04]  /*11ae0*/  UIADD3 UR26, UR26, 0x1, URZ ;  /* 0x000000011a1a7890 */ /* 0x000fe8000fffe03f */
[----:B------:R-:W-:Y:S04]  /*11af0*/  IMAD.WIDE.U32 R14, R5, -0x326172a9, RZ ;  /* 0xcd9e8d57050e7825 */ /* 0x000fe800078e00ff */
[----:B------:R-:W-:Y:S10]  /*11b00*/  MUFU.EX2 R199, R199 ;  /* 0x000000c700c77308 */ /* 0x000ff40000000800 */
[----:B------:R-:W-:Y:S01]  /*11b10*/  MUFU.EX2 R207, R207 ;  /* 0x000000cf00cf7308 */ /* 0x000fe20000000800 */
[----:B----4-:R-:W-:Y:S01]  /*11b20*/  LOP3.LUT R4, R27, UR4, R32, 0x96, !PT ;  /* 0x000000041b047c12 */ /* 0x010fe2000f8e9620 */
[----:B------:R-:W-:Y:S04]  /*11b30*/  UIADD3 UR4, UR24, -0x4ab325aa, URZ ;  /* 0xb54cda5618047890 */ /* 0x000fe8000fffe03f */
[----:B------:R-:W-:Y:S04]  /*11b40*/  IMAD.WIDE.U32 R30, R4, -0x326172a9, RZ ;  /* 0xcd9e8d57041e7825 */ /* 0x000fe800078e00ff */
[----:B------:R-:W-:Y:S01]  /*11b50*/  MUFU.EX2 R201, R201 ;  /* 0x000000c900c97308 */ /* 0x000fe20000000800 */
[----:B------:R-:W-:Y:S02]  /*11b60*/  LOP3.LUT R4, R15, UR5, R18, 0x96, !PT ;  /* 0x000000050f047c12 */ /* 0x000fe4000f8e9612 */
[----:B------:R-:W-:Y:S03]  /*11b70*/  LOP3.LUT R10, R31, UR14, R14, 0x96, !PT ;  /* 0x0000000e1f0a7c12 */ /* 0x000fe6000f8e960e */
[----:B------:R-:W-:Y:S04]  /*11b80*/  IMAD.WIDE.U32 R4, R4, -0x2daee0ad, RZ ;  /* 0xd2511f5304047825 */ /* 0x000fe800078e00ff */
[----:B------:R-:W-:Y:S01]  /*11b90*/  MUFU.EX2 R191, R191 ;  /* 0x000000bf00bf7308 */ /* 0x000fe20000000800 */
[----:B------:R-:W-:Y:S01]  /*11ba0*/  IMAD.WIDE.U32 R10, R10, -0x2daee0ad, RZ ;  /* 0xd2511f530a0a7825 */ /* 0x000fe200078e00ff */
[----:B------:R-:W-:Y:S04]  /*11bb0*/  LOP3.LUT R5, R5, UR36, R26, 0x96, !PT ;  /* 0x0000002405057c12 */ /* 0x000fe8000f8e961a */
[----:B------:R-:W-:Y:S01]  /*11bc0*/  LOP3.LUT R4, R11, UR34, R4, 0x96, !PT ;  /* 0x000000220b047c12 */ /* 0x000fe2000f8e9604 */
[----:B------:R-:W-:Y:S03]  /*11bd0*/  IMAD.WIDE.U32 R12, R5, -0x326172a9, RZ ;  /* 0xcd9e8d57050c7825 */ /* 0x000fe600078e00ff */
[----:B------:R-:W-:Y:S01]  /*11be0*/  MUFU.EX2 R187, R187 ;  /* 0x000000bb00bb7308 */ /* 0x000fe20000000800 */
[----:B------:R-:W-:Y:S01]  /*11bf0*/  IMAD.WIDE.U32 R24, R4, -0x326172a9, RZ ;  /* 0xcd9e8d5704187825 */ /* 0x000fe200078e00ff */
[----:B------:R-:W-:Y:S04]  /*11c00*/  LOP3.LUT R4, R13, UR35, R30, 0x96, !PT ;  /* 0x000000230d047c12 */ /* 0x000fe8000f8e961e */
[----:B------:R-:W-:Y:S01]  /*11c10*/  LOP3.LUT R5, R25, UR33, R12, 0x96, !PT ;  /* 0x0000002119057c12 */ /* 0x000fe2000f8e960c */
[----:B------:R-:W-:Y:S03]  /*11c20*/  IMAD.WIDE.U32 R12, R4, -0x2daee0ad, RZ ;  /* 0xd2511f53040c7825 */ /* 0x000fe600078e00ff */
[----:B------:R-:W-:Y:S01]  /*11c30*/  MUFU.EX2 R183, R183 ;  /* 0x000000b700b77308 */ /* 0x000fe20000000800 */
[----:B------:R-:W-:Y:S01]  /*11c40*/  IMAD.WIDE.U32 R34, R5, -0x2daee0ad, RZ ;  /* 0xd2511f5305227825 */ /* 0x000fe200078e00ff */
[----:B------:R-:W-:Y:S02]  /*11c50*/  LOP3.LUT R4, R13, UR31, R10, 0x96, !PT ;  /* 0x0000001f0d047c12 */ /* 0x000fe4000f8e960a */
[----:B------:R-:W-:Y:S02]  /*11c60*/  FSEL R5, R2, RZ, P1 ;  /* 0x000000ff02057208 */ /* 0x000fe40000800000 */
[----:B------:R-:W-:Y:S01]  /*11c70*/  LOP3.LUT R6, R35, UR19, R12, 0x96, !PT ;  /* 0x0000001323067c12 */ /* 0x000fe2000f8e960c */
[----:B------:R-:W-:Y:S01]  /*11c80*/  IMAD.WIDE.U32 R28, R4, -0x326172a9, RZ ;  /* 0xcd9e8d57041c7825 */ /* 0x000fe200078e00ff */
[----:B------:R-:W-:Y:S01]  /*11c90*/  FSEL R4, R0, RZ, P0 ;  /* 0x000000ff00047208 */ /* 0x000fe20000000000 */
[----:B------:R-:W1:Y:S01]  /*11ca0*/  LDSM.16.MT88.4 R12, [R228+0x10000] ;  /* 0x01000000e40c783b */ /* 0x000e620000004200 */
[----:B------:R-:W-:Y:S01]  /*11cb0*/  MUFU.EX2 R180, R180 ;  /* 0x000000b400b47308 */ /* 0x000fe20000000800 */
[----:B------:R-:W-:Y:S01]  /*11cc0*/  FADD.FTZ R164, -R5, R164 ;  /* 0x000000a405a47221 */ /* 0x000fe20000010100 */
[----:B------:R-:W-:Y:S01]  /*11cd0*/  PLOP3.LUT P0, PT, PT, PT, UP0, 0x80, 0x0 ;  /* 0x000000000000781c */ /* 0x000fe20003f0f008 */
[----:B------:R-:W-:Y:S02]  /*11ce0*/  FADD.FTZ R4, -R4, R3 ;  /* 0x0000000304047221 */ /* 0x000fe40000010100 */
[----:B------:R-:W-:Y:S04]  /*11cf0*/  IMAD.WIDE.U32 R6, R6, -0x326172a9, RZ ;  /* 0xcd9e8d5706067825 */ /* 0x000fe800078e00ff */
[----:B------:R-:W-:Y:S01]  /*11d00*/  FMUL.FTZ R164, R164, c[0x0][0x23c] ;  /* 0x00008f00a4a47a20 */ /* 0x000fe20000410000 */
[--C-:B------:R-:W-:Y:S01]  /*11d10*/  SHF.R.U32.HI R171, RZ, 0x10, R6.reuse ;  /* 0x00000010ffab7819 */ /* 0x100fe20000011606 */
[----:B------:R-:W-:Y:S01]  /*11d20*/  FMUL.FTZ R3, R4, c[0x0][0x23c] ;  /* 0x00008f0004037a20 */ /* 0x000fe20000410000 */
[C---:B------:R-:W-:Y:S02]  /*11d30*/  LOP3.LUT R10, R6.reuse, 0xffff, RZ, 0xc0, !PT ;  /* 0x0000ffff060a7812 */ /* 0x040fe400078ec0ff */
[----:B------:R-:W-:Y:S01]  /*11d40*/  LOP3.LUT R5, R6, 0xff, RZ, 0xc0, !PT ;  /* 0x000000ff06057812 */ /* 0x000fe200078ec0ff */
[----:B------:R-:W2:Y:S01]  /*11d50*/  MUFU.EX2 R164, R164 ;  /* 0x000000a400a47308 */ /* 0x000ea20000000800 */
[----:B------:R-:W-:Y:S02]  /*11d60*/  SHF.R.U32.HI R8, RZ, 0x18, R6 ;  /* 0x00000018ff087819 */ /* 0x000fe40000011606 */
[----:B------:R-:W-:Y:S02]  /*11d70*/  LOP3.LUT R6, R7, UR4, R28, 0x96, !PT ;  /* 0x0000000407067c12 */ /* 0x000fe4000f8e961c */
[----:B------:R-:W-:Y:S02]  /*11d80*/  LOP3.LUT R171, R171, 0xff, RZ, 0xc0, !PT ;  /* 0x000000ffabab7812 */ /* 0x000fe400078ec0ff */
[----:B------:R-:W-:Y:S02]  /*11d90*/  SHF.R.U32.HI R10, RZ, 0x8, R10 ;  /* 0x00000008ff0a7819 */ /* 0x000fe4000001160a */
[----:B------:R-:W-:Y:S01]  /*11da0*/  SHF.R.U32.HI R9, RZ, 0x10, R6 ;  /* 0x00000010ff097819 */ /* 0x000fe20000011606 */
[----:B------:R-:W3:Y:S01]  /*11db0*/  MUFU.EX2 R3, R3 ;  /* 0x0000000300037308 */ /* 0x000ee20000000800 */
[----:B------:R-:W-:Y:S02]  /*11dc0*/  PRMT R171, R171, 0x5410, R8 ;  /* 0x00005410abab7816 */ /* 0x000fe40000000008 */
[C---:B------:R-:W-:Y:S02]  /*11dd0*/  LOP3.LUT R8, R6.reuse, 0xffff, RZ, 0xc0, !PT ;  /* 0x0000ffff06087812 */ /* 0x040fe400078ec0ff */
[----:B------:R-:W-:Y:S01]  /*11de0*/  PRMT R5, R5, 0x5410, R10 ;  /* 0x0000541005057816 */ /* 0x000fe2000000000a */
[--C-:B------:R-:W-:Y:S01]  /*11df0*/  HSET2.LE.AND R171, R171, R252.reuse, PT ;  /* 0x000000fcabab7233 */ /* 0x100fe20003803000 */
[----:B------:R-:W-:Y:S02]  /*11e00*/  SHF.R.U32.HI R8, RZ, 0x8, R8 ;  /* 0x00000008ff087819 */ /* 0x000fe40000011608 */
[----:B------:R-:W-:Y:S01]  /*11e10*/  LOP3.LUT R4, R9, 0xff, RZ, 0xc0, !PT ;  /* 0x000000ff09047812 */ /* 0x000fe200078ec0ff */
[--C-:B------:R-:W-:Y:S01]  /*11e20*/  HSET2.LE.AND R170, R5, R252.reuse, PT ;  /* 0x000000fc05aa7233 */ /* 0x100fe20003803000 */
[----:B------:R-:W-:Y:S02]  /*11e30*/  LOP3.LUT R7, R6, 0xff, RZ, 0xc0, !PT ;  /* 0x000000ff06077812 */ /* 0x000fe400078ec0ff */
[----:B------:R-:W-:Y:S01]  /*11e40*/  SHF.R.U32.HI R169, RZ, 0x18, R6 ;  /* 0x00000018ffa97819 */ /* 0x000fe20000011606 */
[C---:B--2---:R-:W-:Y:S01]  /*11e50*/  FMUL.FTZ R9, R164.reuse, R157 ;  /* 0x0000009da4097220 */ /* 0x044fe20000410000 */
[----:B------:R-:W-:Y:S01]  /*11e60*/  PRMT R7, R7, 0x5410, R8 ;  /* 0x0000541007077816 */ /* 0x000fe20000000008 */
[----:B------:R-:W-:Y:S01]  /*11e70*/  FMUL.FTZ R8, R164, R156 ;  /* 0x0000009ca4087220 */ /* 0x000fe20000410000 */
[----:B------:R-:W-:Y:S01]  /*11e80*/  PRMT R169, R4, 0x5410, R169 ;  /* 0x0000541004a97816 */ /* 0x000fe200000000a9 */
[----:B------:R-:W-:Y:S01]  /*11e90*/  IMAD.MOV.U32 R156, RZ, RZ, R18 ;  /* 0x000000ffff9c7224 */ /* 0x000fe200078e0012 */
[----:B------:R-:W-:Y:S01]  /*11ea0*/  F2FP.BF16.PACK_AB R5, R174, R175 ;  /* 0x000000afae05723e */ /* 0x000fe200000010ff */
[--C-:B------:R-:W-:Y:S01]  /*11eb0*/  HSET2.LE.AND R168, R7, R252.reuse, PT ;  /* 0x000000fc07a87233 */ /* 0x100fe20003803000 */
[----:B------:R-:W-:Y:S01]  /*11ec0*/  F2FP.BF16.PACK_AB R4, R172, R173 ;  /* 0x000000adac04723e */ /* 0x000fe200000010ff */
[--C-:B------:R-:W-:Y:S01]  /*11ed0*/  HSET2.LE.AND R169, R169, R252.reuse, PT ;  /* 0x000000fca9a97233 */ /* 0x100fe20003803000 */
[----:B------:R-:W-:Y:S01]  /*11ee0*/  LOP3.LUT R170, R170, R5, RZ, 0xc0, !PT ;  /* 0x00000005aaaa7212 */ /* 0x000fe200078ec0ff */
[----:B---3--:R-:W-:Y:S01]  /*11ef0*/  FMUL.FTZ R6, R3, R162 ;  /* 0x000000a203067220 */ /* 0x008fe20000410000 */
[----:B------:R-:W-:Y:S01]  /*11f00*/  LOP3.LUT R171, R171, R4, RZ, 0xc0, !PT ;  /* 0x00000004abab7212 */ /* 0x000fe200078ec0ff */
[C---:B------:R-:W-:Y:S01]  /*11f10*/  FMUL.FTZ R7, R3.reuse, R163 ;  /* 0x000000a303077220 */ /* 0x040fe20000410000 */
[----:B------:R-:W-:Y:S01]  /*11f20*/  F2FP.BF16.PACK_AB R5, R176, R179 ;  /* 0x000000b3b005723e */ /* 0x000fe200000010ff */
[----:B------:R-:W-:Y:S01]  /*11f30*/  FMUL.FTZ R10, R3, R158 ;  /* 0x0000009e030a7220 */ /* 0x000fe20000410000 */
[----:B------:R-:W-:Y:S01]  /*11f40*/  F2FP.BF16.PACK_AB R4, R177, R178 ;  /* 0x000000b2b104723e */ /* 0x000fe200000010ff */
[----:B------:R-:W-:Y:S01]  /*11f50*/  FMUL.FTZ R11, R3, R159 ;  /* 0x0000009f030b7220 */ /* 0x000fe20000410000 */
[----:B------:R-:W-:Y:S01]  /*11f60*/  LOP3.LUT R168, R168, R5, RZ, 0xc0, !PT ;  /* 0x00000005a8a87212 */ /* 0x000fe200078ec0ff */
[C---:B------:R-:W-:Y:S01]  /*11f70*/  FMUL.FTZ R5, R164.reuse, R161 ;  /* 0x000000a1a4057220 */ /* 0x040fe20000410000 */
[----:B------:R-:W-:Y:S01]  /*11f80*/  LOP3.LUT R169, R169, R4, RZ, 0xc0, !PT ;  /* 0x00000004a9a97212 */ /* 0x000fe200078ec0ff */
[C---:B------:R-:W-:Y:S02]  /*11f90*/  FMUL.FTZ R4, R164.reuse, R160 ;  /* 0x000000a0a4047220 */ /* 0x040fe40000410000 */
[----:B------:R-:W-:Y:S02]  /*11fa0*/  IMAD.MOV.U32 R160, RZ, RZ, R30 ;  /* 0x000000ffffa07224 */ /* 0x000fe400078e001e */
[----:B------:R-:W-:Y:S02]  /*11fb0*/  IMAD.MOV.U32 R161, RZ, RZ, R31 ;  /* 0x000000ffffa17224 */ /* 0x000fe400078e001f */
[----:B------:R-:W-:Y:S01]  /*11fc0*/  IMAD.MOV.U32 R157, RZ, RZ, R19 ;  /* 0x000000ffff9d7224 */ /* 0x000fe200078e0013 */
[C---:B-1----:R-:W-:Y:S01]  /*11fd0*/  HMMA.16816.F32.BF16 R4, R168.reuse, R12, R4 ;  /* 0x0000000ca804723c */ /* 0x042fe20000041804 */
[----:B------:R-:W-:Y:S02]  /*11fe0*/  IMAD.MOV.U32 R158, RZ, RZ, R32 ;  /* 0x000000ffff9e7224 */ /* 0x000fe400078e0020 */
[----:B------:R-:W-:Y:S02]  /*11ff0*/  IMAD.MOV.U32 R159, RZ, RZ, R33 ;  /* 0x000000ffff9f7224 */ /* 0x000fe400078e0021 */
[C---:B------:R-:W-:Y:S02]  /*12000*/  FMUL.FTZ R32, R164.reuse, R132 ;  /* 0x00000084a4207220 */ /* 0x040fe40000410000 */
[C---:B------:R-:W-:Y:S01]  /*12010*/  FMUL.FTZ R33, R164.reuse, R133 ;  /* 0x00000085a4217220 */ /* 0x040fe20000410000 */
[C---:B------:R-:W-:Y:S01]  /*12020*/  HMMA.16816.F32.BF16 R8, R168.reuse, R14, R8 ;  /* 0x0000000ea808723c */ /* 0x040fe20000041808 */
[C---:B------:R-:W-:Y:S03]  /*12030*/  FMUL.FTZ R12, R164.reuse, R152 ;  /* 0x00000098a40c7220 */ /* 0x040fe60000410000 */
[C---:B------:R-:W-:Y:S02]  /*12040*/  FMUL.FTZ R13, R164.reuse, R153 ;  /* 0x00000099a40d7220 */ /* 0x040fe40000410000 */
[C---:B------:R-:W-:Y:S02]  /*12050*/  FMUL.FTZ R18, R3.reuse, R150 ;  /* 0x0000009603127220 */ /* 0x040fe40000410000 */
[C---:B------:R-:W-:Y:S04]  /*12060*/  FMUL.FTZ R14, R3.reuse, R154 ;  /* 0x0000009a030e7220 */ /* 0x040fe80000410000 */
[----:B------:R-:W-:Y:S02]  /*12070*/  IMAD.MOV.U32 R154, RZ, RZ, R28 ;  /* 0x000000ffff9a7224 */ /* 0x000fe400078e001c */
[C---:B------:R-:W-:Y:S02]  /*12080*/  FMUL.FTZ R15, R3.reuse, R155 ;  /* 0x0000009b030f7220 */ /* 0x040fe40000410000 */
[----:B------:R-:W-:Y:S02]  /*12090*/  IMAD.MOV.U32 R155, RZ, RZ, R29 ;  /* 0x000000ffff9b7224 */ /* 0x000fe400078e001d */
[----:B------:R-:W1:Y:S01]  /*120a0*/  LDSM.16.MT88.4 R28, [R225+0x10000] ;  /* 0x01000000e11c783b */ /* 0x000e620000004200 */
[----:B------:R-:W-:Y:S02]  /*120b0*/  IMAD.MOV.U32 R162, RZ, RZ, R26 ;  /* 0x000000ffffa27224 */ /* 0x000fe400078e001a */
[C---:B------:R-:W-:Y:S01]  /*120c0*/  HMMA.16816.F32.BF16 R12, R168.reuse, R20, R12 ;  /* 0x00000014a80c723c */ /* 0x040fe2000004180c */
[C---:B------:R-:W-:Y:S02]  /*120d0*/  FMUL.FTZ R16, R164.reuse, R148 ;  /* 0x00000094a4107220 */ /* 0x040fe40000410000 */
[C---:B------:R-:W-:Y:S02]  /*120e0*/  FMUL.FTZ R17, R164.reuse, R149 ;  /* 0x00000095a4117220 */ /* 0x040fe40000410000 */
[C---:B------:R-:W-:Y:S02]  /*120f0*/  FMUL.FTZ R19, R3.reuse, R151 ;  /* 0x0000009703137220 */ /* 0x040fe40000410000 */
[C---:B------:R-:W-:Y:S02]  /*12100*/  FMUL.FTZ R20, R164.reuse, R144 ;  /* 0x00000090a4147220 */ /* 0x040fe40000410000 */
[C---:B------:R-:W-:Y:S03]  /*12110*/  FMUL.FTZ R21, R164.reuse, R145 ;  /* 0x00000091a4157220 */ /* 0x040fe60000410000 */
[C---:B------:R-:W-:Y:S01]  /*12120*/  HMMA.16816.F32.BF16 R16, R168.reuse, R22, R16 ;  /* 0x00000016a810723c */ /* 0x040fe20000041810 */
[C---:B------:R-:W-:Y:S02]  /*12130*/  FMUL.FTZ R26, R3.reuse, R142 ;  /* 0x0000008e031a7220 */ /* 0x040fe40000410000 */
[----:B------:R-:W-:Y:S02]  /*12140*/  IMAD.MOV.U32 R163, RZ, RZ, R27 ;  /* 0x000000ffffa37224 */ /* 0x000fe400078e001b */
[C---:B------:R-:W-:Y:S02]  /*12150*/  FMUL.FTZ R27, R3.reuse, R143 ;  /* 0x0000008f031b7220 */ /* 0x040fe40000410000 */
[C---:B------:R-:W-:Y:S02]  /*12160*/  FMUL.FTZ R22, R3.reuse, R146 ;  /* 0x0000009203167220 */ /* 0x040fe40000410000 */
[C---:B------:R-:W-:Y:S02]  /*12170*/  FMUL.FTZ R23, R3.reuse, R147 ;  /* 0x0000009303177220 */ /* 0x040fe40000410000 */
[----:B------:R-:W2:Y:S01]  /*12180*/  LDSM.16.MT88.4 R144, [R224+0x10000] ;  /* 0x01000000e090783b */ /* 0x000ea20000004200 */
[----:B------:R-:W-:Y:S02]  /*12190*/  IMAD.MOV.U32 R152, RZ, RZ, R34 ;  /* 0x000000ffff987224 */ /* 0x000fe400078e0022 */
[C---:B------:R-:W-:Y:S02]  /*121a0*/  FMUL.FTZ R34, R3.reuse, R134 ;  /* 0x0000008603227220 */ /* 0x040fe40000410000 */
[----:B------:R-:W-:Y:S02]  /*121b0*/  IMAD.MOV.U32 R153, RZ, RZ, R35 ;  /* 0x000000ffff997224 */ /* 0x000fe400078e0023 */
[----:B------:R-:W-:Y:S02]  /*121c0*/  FMUL.FTZ R35, R3, R135 ;  /* 0x0000008703237220 */ /* 0x000fe40000410000 */
[----:B------:R-:W-:Y:S01]  /*121d0*/  LDSM.16.MT88.4 R132, [R226+0x12000] ;  /* 0x01200000e284783b */ /* 0x000fe20000004200 */
[C---:B------:R-:W-:Y:S02]  /*121e0*/  FMUL.FTZ R36, R164.reuse, R36 ;  /* 0x00000024a4247220 */ /* 0x040fe40000410000 */
[C---:B------:R-:W-:Y:S01]  /*121f0*/  FMUL.FTZ R37, R164.reuse, R37 ;  /* 0x00000025a4257220 */ /* 0x040fe20000410000 */
[C---:B-1----:R-:W-:Y:S01]  /*12200*/  HMMA.16816.F32.BF16 R20, R168.reuse, R28, R20 ;  /* 0x0000001ca814723c */ /* 0x042fe20000041814 */
[----:B------:R-:W-:Y:S02]  /*12210*/  IMAD.MOV.U32 R148, RZ, RZ, R24 ;  /* 0x000000ffff947224 */ /* 0x000fe400078e0018 */
[----:B------:R-:W-:Y:S02]  /*12220*/  IMAD.MOV.U32 R149, RZ, RZ, R25 ;  /* 0x000000ffff957224 */ /* 0x000fe400078e0019 */
[C---:B------:R-:W-:Y:S01]  /*12230*/  FMUL.FTZ R24, R164.reuse, R140 ;  /* 0x0000008ca4187220 */ /* 0x040fe20000410000 */
[----:B------:R-:W-:Y:S01]  /*12240*/  LOP3.LUT R140, R155, UR20, R148, 0x96, !PT ;  /* 0x000000149b8c7c12 */ /* 0x000fe2000f8e9694 */
[C---:B------:R-:W-:Y:S02]  /*12250*/  FMUL.FTZ R25, R164.reuse, R141 ;  /* 0x0000008da4197220 */ /* 0x040fe40000410000 */
[C---:B------:R-:W-:Y:S03]  /*12260*/  FMUL.FTZ R28, R164.reuse, R136 ;  /* 0x00000088a41c7220 */ /* 0x040fe60000410000 */
[C---:B------:R-:W-:Y:S02]  /*12270*/  FMUL.FTZ R29, R164.reuse, R137 ;  /* 0x00000089a41d7220 */ /* 0x040fe40000410000 */
[C---:B------:R-:W-:Y:S01]  /*12280*/  HMMA.16816.F32.BF16 R24, R168.reuse, R30, R24 ;  /* 0x0000001ea818723c */ /* 0x040fe20000041818 */
[C---:B------:R-:W-:Y:S02]  /*12290*/  FMUL.FTZ R38, R3.reuse, R38 ;  /* 0x0000002603267220 */ /* 0x040fe40000410000 */
[C---:B------:R-:W-:Y:S02]  /*122a0*/  FMUL.FTZ R39, R3.reuse, R39 ;  /* 0x0000002703277220 */ /* 0x040fe40000410000 */
[C---:B------:R-:W-:Y:S02]  /*122b0*/  FMUL.FTZ R40, R164.reuse, R40 ;  /* 0x00000028a4287220 */ /* 0x040fe40000410000 */
[C---:B------:R-:W-:Y:S02]  /*122c0*/  FMUL.FTZ R30, R3.reuse, R138 ;  /* 0x0000008a031e7220 */ /* 0x040fe40000410000 */
[C---:B------:R-:W-:Y:S02]  /*122d0*/  FMUL.FTZ R31, R3.reuse, R139 ;  /* 0x0000008b031f7220 */ /* 0x040fe40000410000 */
[----:B------:R-:W1:Y:S01]  /*122e0*/  LDSM.16.MT88.4 R136, [R228+0x12000] ;  /* 0x01200000e488783b */ /* 0x000e620000004200 */
[C---:B------:R-:W-:Y:S02]  /*122f0*/  FMUL.FTZ R41, R164.reuse, R41 ;  /* 0x00000029a4297220 */ /* 0x040fe40000410000 */
[C---:B------:R-:W-:Y:S02]  /*12300*/  FMUL.FTZ R42, R3.reuse, R42 ;  /* 0x0000002a032a7220 */ /* 0x040fe40000410000 */
[C---:B--2---:R-:W-:Y:S01]  /*12310*/  HMMA.16816.F32.BF16 R28, R168.reuse, R144, R28 ;  /* 0x00000090a81c723c */ /* 0x044fe2000004181c */
[----:B------:R-:W-:Y:S02]  /*12320*/  FMUL.FTZ R43, R3, R43 ;  /* 0x0000002b032b7220 */ /* 0x000fe40000410000 */
[C---:B------:R-:W-:Y:S02]  /*12330*/  FMUL.FTZ R44, R164.reuse, R44 ;  /* 0x0000002ca42c7220 */ /* 0x040fe40000410000 */
[C---:B------:R-:W-:Y:S02]  /*12340*/  FMUL.FTZ R45, R164.reuse, R45 ;  /* 0x0000002da42d7220 */ /* 0x040fe40000410000 */
[----:B------:R-:W-:Y:S01]  /*12350*/  F2FP.BF16.PACK_AB R144, R199, R192 ;  /* 0x000000c0c790723e */ /* 0x000fe200000010ff */
[C---:B------:R-:W-:Y:S01]  /*12360*/  HMMA.16816.F32.BF16 R32, R168.reuse, R146, R32 ;  /* 0x00000092a820723c */ /* 0x040fe20000041820 */
[C---:B------:R-:W-:Y:S03]  /*12370*/  FMUL.FTZ R46, R3.reuse, R46 ;  /* 0x0000002e032e7220 */ /* 0x040fe60000410000 */
[----:B------:R-:W-:Y:S02]  /*12380*/  FMUL.FTZ R47, R3, R47 ;  /* 0x0000002f032f7220 */ /* 0x000fe40000410000 */
[C---:B------:R-:W-:Y:S01]  /*12390*/  FMUL.FTZ R48, R164.reuse, R48 ;  /* 0x00000030a4307220 */ /* 0x040fe20000410000 */
[----:B------:R-:W-:Y:S01]  /*123a0*/  F2FP.BF16.PACK_AB R146, R195, R186 ;  /* 0x000000bac392723e */ /* 0x000fe200000010ff */
[C---:B------:R-:W-:Y:S04]  /*123b0*/  FMUL.FTZ R49, R164.reuse, R49 ;  /* 0x00000031a4317220 */ /* 0x040fe80000410000 */
[C---:B------:R-:W-:Y:S02]  /*123c0*/  FMUL.FTZ R50, R3.reuse, R50 ;  /* 0x0000003203327220 */ /* 0x040fe40000410000 */
[C---:B------:R-:W-:Y:S02]  /*123d0*/  FMUL.FTZ R51, R3.reuse, R51 ;  /* 0x0000003303337220 */ /* 0x040fe40000410000 */
[C---:B------:R-:W-:Y:S02]  /*123e0*/  FMUL.FTZ R52, R164.reuse, R52 ;  /* 0x00000034a4347220 */ /* 0x040fe40000410000 */
[C---:B------:R-:W-:Y:S02]  /*123f0*/  FMUL.FTZ R53, R164.reuse, R53 ;  /* 0x00000035a4357220 */ /* 0x040fe40000410000 */
[C---:B------:R-:W-:Y:S02]  /*12400*/  FMUL.FTZ R54, R3.reuse, R54 ;  /* 0x0000003603367220 */ /* 0x040fe40000410000 */
[C---:B------:R-:W-:Y:S02]  /*12410*/  FMUL.FTZ R55, R3.reuse, R55 ;  /* 0x0000003703377220 */ /* 0x040fe40000410000 */
[C---:B------:R-:W-:Y:S02]  /*12420*/  FMUL.FTZ R56, R164.reuse, R56 ;  /* 0x00000038a4387220 */ /* 0x040fe40000410000 */
[C---:B------:R-:W-:Y:S01]  /*12430*/  FMUL.FTZ R57, R164.reuse, R57 ;  /* 0x00000039a4397220 */ /* 0x040fe20000410000 */
[C---:B-1----:R-:W-:Y:S01]  /*12440*/  HMMA.16816.F32.BF16 R36, R168.reuse, R136, R36 ;  /* 0x00000088a824723c */ /* 0x042fe20000041824 */
[C---:B------:R-:W-:Y:S02]  /*12450*/  FMUL.FTZ R58, R3.reuse, R58 ;  /* 0x0000003a033a7220 */ /* 0x040fe40000410000 */
[C---:B------:R-:W-:Y:S02]  /*12460*/  FMUL.FTZ R59, R3.reuse, R59 ;  /* 0x0000003b033b7220 */ /* 0x040fe40000410000 */
[C---:B------:R-:W-:Y:S02]  /*12470*/  FMUL.FTZ R60, R164.reuse, R60 ;  /* 0x0000003ca43c7220 */ /* 0x040fe40000410000 */
[C---:B------:R-:W-:Y:S01]  /*12480*/  FMUL.FTZ R61, R164.reuse, R61 ;  /* 0x0000003da43d7220 */ /* 0x040fe20000410000 */
[C---:B------:R-:W-:Y:S01]  /*12490*/  HMMA.16816.F32.BF16 R40, R168.reuse, R138, R40 ;  /* 0x0000008aa828723c */ /* 0x040fe20000041828 */
[----:B------:R-:W1:Y:S03]  /*124a0*/  LDSM.16.MT88.4 R136, [R225+0x12000] ;  /* 0x01200000e188783b */ /* 0x000e660000004200 */
[C---:B------:R-:W-:Y:S02]  /*124b0*/  FMUL.FTZ R62, R3.reuse, R62 ;  /* 0x0000003e033e7220 */ /* 0x040fe40000410000 */
[C---:B------:R-:W-:Y:S02]  /*124c0*/  FMUL.FTZ R63, R3.reuse, R63 ;  /* 0x0000003f033f7220 */ /* 0x040fe40000410000 */
[C---:B------:R-:W-:Y:S01]  /*124d0*/  HMMA.16816.F32.BF16 R44, R168.reuse, R132, R44 ;  /* 0x00000084a82c723c */ /* 0x040fe2000004182c */
[C---:B------:R-:W-:Y:S03]  /*124e0*/  FMUL.FTZ R64, R164.reuse, R64 ;  /* 0x00000040a4407220 */ /* 0x040fe60000410000 */
[C---:B------:R-:W-:Y:S02]  /*124f0*/  FMUL.FTZ R65, R164.reuse, R65 ;  /* 0x00000041a4417220 */ /* 0x040fe40000410000 */
[C---:B------:R-:W-:Y:S02]  /*12500*/  FMUL.FTZ R66, R3.reuse, R66 ;  /* 0x0000004203427220 */ /* 0x040fe40000410000 */
[C---:B------:R-:W-:Y:S01]  /*12510*/  HMMA.16816.F32.BF16 R48, R168.reuse, R134, R48 ;  /* 0x00000086a830723c */ /* 0x040fe20000041830 */
[----:B------:R-:W2:Y:S03]  /*12520*/  LDSM.16.MT88.4 R132, [R224+0x12000] ;  /* 0x01200000e084783b */ /* 0x000ea60000004200 */
[C---:B------:R-:W-:Y:S02]  /*12530*/  FMUL.FTZ R67, R3.reuse, R67 ;  /* 0x0000004303437220 */ /* 0x040fe40000410000 */
[C---:B------:R-:W-:Y:S02]  /*12540*/  FMUL.FTZ R68, R164.reuse, R68 ;  /* 0x00000044a4447220 */ /* 0x040fe40000410000 */
[C---:B------:R-:W-:Y:S04]  /*12550*/  FMUL.FTZ R69, R164.reuse, R69 ;  /* 0x00000045a4457220 */ /* 0x040fe80000410000 */
        /* <DEDUP_REMOVED lines=16> */
[C---:B--2---:R-:W-:Y:S01]  /*12660*/  HMMA.16816.F32.BF16 R60, R168.reuse, R132, R60 ;  /* 0x00000084a83c723c */ /* 0x044fe2000004183c */
        /* <DEDUP_REMOVED lines=50> */
[----:B------:R-:W-:Y:S03]  /*12990*/  FMUL.FTZ R121, R164, R121 ;  /* 0x00000079a4797220 */ /* 0x000fe60000410000 */
[C---:B------:R-:W-:Y:S02]  /*129a0*/  FMUL.FTZ R122, R3.reuse, R122 ;  /* 0x0000007a037a7220 */ /* 0x040fe40000410000 */
[----:B------:R-:W-:Y:S02]  /*129b0*/  FMUL.FTZ R123, R3, R123 ;  /* 0x0000007b037b7220 */ /* 0x000fe40000410000 */
[C---:B------:R-:W-:Y:S01]  /*129c0*/  HMMA.16816.F32.BF16 R96, R168.reuse, R134, R96 ;  /* 0x00000086a860723c */ /* 0x040fe20000041860 */
[----:B------:R-:W2:Y:S03]  /*129d0*/  LDSM.16.MT88.4 R132, [R226+0x16000] ;  /* 0x01600000e284783b */ /* 0x000ea60000004200 */
[----:B------:R-:W-:Y:S04]  /*129e0*/  IMAD.WIDE.U32 R140, R140, -0x2daee0ad, RZ ;  /* 0xd2511f538c8c7825 */ /* 0x000fe800078e00ff */
[----:B------:R-:W-:Y:S01]  /*129f0*/  IMAD.U32 R148, RZ, RZ, UR26 ;  /* 0x0000001aff947e24 */ /* 0x000fe2000f8e00ff */
[----:B------:R-:W-:Y:S03]  /*12a00*/  LOP3.LUT R147, R140, 0xff, RZ, 0xc0, !PT ;  /* 0x000000ff8c937812 */ /* 0x000fe600078ec0ff */
[----:B------:R-:W-:Y:S01]  /*12a10*/  SHF.R.U32.HI R145, RZ, 0x10, R140 ;  /* 0x00000010ff917819 */ /* 0x000fe2000001168c */
[C---:B------:R-:W-:Y:S01]  /*12a20*/  FMUL.FTZ R124, R164.reuse, R124 ;  /* 0x0000007ca47c7220 */ /* 0x040fe20000410000 */
[----:B------:R-:W-:Y:S01]  /*12a30*/  LOP3.LUT R148, R159, UR25, R148, 0x96, !PT ;  /* 0x000000199f947c12 */ /* 0x000fe2000f8e9694 */
[C---:B------:R-:W-:Y:S01]  /*12a40*/  FMUL.FTZ R125, R164.reuse, R125 ;  /* 0x0000007da47d7220 */ /* 0x040fe20000410000 */
[----:B------:R-:W-:Y:S01]  /*12a50*/  LOP3.LUT R145, R145, 0xff, RZ, 0xc0, !PT ;  /* 0x000000ff91917812 */ /* 0x000fe200078ec0ff */
[C---:B------:R-:W-:Y:S02]  /*12a60*/  FMUL.FTZ R126, R3.reuse, R126 ;  /* 0x0000007e037e7220 */ /* 0x040fe40000410000 */
[C---:B------:R-:W-:Y:S02]  /*12a70*/  FMUL.FTZ R127, R3.reuse, R127 ;  /* 0x0000007f037f7220 */ /* 0x040fe40000410000 */
[C---:B------:R-:W-:Y:S02]  /*12a80*/  FMUL.FTZ R128, R164.reuse, R128 ;  /* 0x00000080a4807220 */ /* 0x040fe40000410000 */
[C---:B------:R-:W-:Y:S01]  /*12a90*/  FMUL.FTZ R129, R164.reuse, R129 ;  /* 0x00000081a4817220 */ /* 0x040fe20000410000 */
[C---:B-1----:R-:W-:Y:S01]  /*12aa0*/  HMMA.16816.F32.BF16 R100, R168.reuse, R136, R100 ;  /* 0x00000088a864723c */ /* 0x042fe20000041864 */
[C---:B------:R-:W-:Y:S02]  /*12ab0*/  FMUL.FTZ R130, R3.reuse, R130 ;  /* 0x0000008203827220 */ /* 0x040fe40000410000 */
[C---:B------:R-:W-:Y:S02]  /*12ac0*/  FMUL.FTZ R131, R3.reuse, R131 ;  /* 0x0000008303837220 */ /* 0x040fe40000410000 */
[----:B------:R-:W-:Y:S02]  /*12ad0*/  FFMA.FTZ R179, R164, R167, R179 ;  /* 0x000000a7a4b37223 */ /* 0x000fe400000100b3 */
[----:B------:R-:W-:Y:S01]  /*12ae0*/  FFMA.FTZ R178, R3, R166, R178 ;  /* 0x000000a603b27223 */ /* 0x000fe200000100b2 */
[C---:B------:R-:W-:Y:S01]  /*12af0*/  HMMA.16816.F32.BF16 R104, R168.reuse, R138, R104 ;  /* 0x0000008aa868723c */ /* 0x040fe20000041868 */
[----:B------:R-:W1:Y:S03]  /*12b00*/  LDSM.16.MT88.4 R136, [R225+0x16000] ;  /* 0x01600000e188783b */ /* 0x000e660000004200 */
[----:B------:R-:W-:Y:S02]  /*12b10*/  FADD.FTZ R176, R176, R179 ;  /* 0x000000b3b0b07221 */ /* 0x000fe40000010000 */
[----:B------:R-:W-:Y:S02]  /*12b20*/  FADD.FTZ R178, R177, R178 ;  /* 0x000000b2b1b27221 */ /* 0x000fe40000010000 */
[C---:B--2---:R-:W-:Y:S01]  /*12b30*/  HMMA.16816.F32.BF16 R108, R168.reuse, R132, R108 ;  /* 0x00000084a86c723c */ /* 0x044fe2000004186c */
[----:B------:R-:W-:Y:S04]  /*12b40*/  FADD.FTZ R175, R175, R176 ;  /* 0x000000b0afaf7221 */ /* 0x000fe80000010000 */
[----:B------:R-:W-:Y:S03]  /*12b50*/  FADD.FTZ R174, R174, R175 ;  /* 0x000000afaeae7221 */ /* 0x000fe60000010000 */
[C---:B------:R-:W-:Y:S01]  /*12b60*/  HMMA.16816.F32.BF16 R112, R168.reuse, R134, R112 ;  /* 0x00000086a870723c */ /* 0x040fe20000041870 */
[----:B------:R-:W2:Y:S07]  /*12b70*/  LDSM.16.MT88.4 R132, [R224+0x16000] ;  /* 0x01600000e084783b */ /* 0x000eae0000004200 */
[C---:B-1----:R-:W-:Y:S07]  /*12b80*/  HMMA.16816.F32.BF16 R116, R168.reuse, R136, R116 ;  /* 0x00000088a874723c */ /* 0x042fee0000041874 */
[----:B------:R-:W-:Y:S01]  /*12b90*/  SHF.R.U32.HI R136, RZ, 0x18, R140 ;  /* 0x00000018ff887819 */ /* 0x000fe2000001168c */
[C---:B------:R-:W-:Y:S04]  /*12ba0*/  HMMA.16816.F32.BF16 R120, R168.reuse, R138, R120 ;  /* 0x0000008aa878723c */ /* 0x040fe80000041878 */
[----:B------:R-:W-:Y:S03]  /*12bb0*/  PRMT R145, R145, 0x5410, R136 ;  /* 0x0000541091917816 */ /* 0x000fe60000000088 */
[----:B------:R-:W-:Y:S01]  /*12bc0*/  LOP3.LUT R138, R140, 0xffff, RZ, 0xc0, !PT ;  /* 0x0000ffff8c8a7812 */ /* 0x000fe200078ec0ff */
[C---:B--2---:R-:W-:Y:S01]  /*12bd0*/  HMMA.16816.F32.BF16 R124, R168.reuse, R132, R124 ;  /* 0x00000084a87c723c */ /* 0x044fe2000004187c */
[----:B------:R-:W-:Y:S03]  /*12be0*/  LOP3.LUT R140, R141, UR13, R152, 0x96, !PT ;  /* 0x0000000d8d8c7c12 */ /* 0x000fe6000f8e9698 */
[----:B------:R-:W-:Y:S02]  /*12bf0*/  SHF.R.U32.HI R138, RZ, 0x8, R138 ;  /* 0x00000008ff8a7819 */ /* 0x000fe4000001168a */
[C---:B------:R-:W-:Y:S02]  /*12c00*/  LOP3.LUT R141, R140.reuse, 0xffff, RZ, 0xc0, !PT ;  /* 0x0000ffff8c8d7812 */ /* 0x040fe400078ec0ff */
[----:B------:R-:W-:Y:S01]  /*12c10*/  HMMA.16816.F32.BF16 R128, R168, R134, R128 ;  /* 0x00000086a880723c */ /* 0x000fe20000041880 */
[----:B------:R-:W-:Y:S02]  /*12c20*/  PRMT R147, R147, 0x5410, R138 ;  /* 0x0000541093937816 */ /* 0x000fe4000000008a */
[----:B------:R-:W1:Y:S01]  /*12c30*/  LDSM.16.MT88.4 R136, [R228+0x10800] ;  /* 0x01080000e488783b */ /* 0x000e620000004200 */
[--C-:B------:R-:W-:Y:S02]  /*12c40*/  SHF.R.U32.HI R132, RZ, 0x10, R140.reuse ;  /* 0x00000010ff847819 */ /* 0x100fe4000001168c */
[----:B------:R-:W-:Y:S01]  /*12c50*/  LOP3.LUT R149, R140, 0xff, RZ, 0xc0, !PT ;  /* 0x000000ff8c957812 */ /* 0x000fe200078ec0ff */
[--C-:B------:R-:W-:Y:S01]  /*12c60*/  HSET2.LE.AND R134, R147, R252.reuse, PT ;  /* 0x000000fc93867233 */ /* 0x100fe20003803000 */
[----:B------:R-:W-:Y:S01]  /*12c70*/  SHF.R.U32.HI R133, RZ, 0x18, R140 ;  /* 0x00000018ff857819 */ /* 0x000fe2000001168c */
[--C-:B------:R-:W-:Y:S03]  /*12c80*/  HSET2.LE.AND R135, R145, R252.reuse, PT ;  /* 0x000000fc91877233 */ /* 0x100fe60003803000 */
[----:B------:R-:W-:Y:S01]  /*12c90*/  SHF.R.U32.HI R140, RZ, 0x8, R141 ;  /* 0x00000008ff8c7819 */ /* 0x000fe2000001168d */
[--C-:B------:R-:W-:Y:S01]  /*12ca0*/  FFMA.FTZ R170, R196, c[0x0][0x23c], -R182.reuse ;  /* 0x00008f00c4aa7a23 */ /* 0x100fe200000108b6 */
[----:B------:R-:W-:Y:S01]  /*12cb0*/  LOP3.LUT R132, R132, 0xff, RZ, 0xc0, !PT ;  /* 0x000000ff84847812 */ /* 0x000fe200078ec0ff */
[----:B------:R-:W-:Y:S01]  /*12cc0*/  FFMA.FTZ R171, R194, c[0x0][0x23c], -R182 ;  /* 0x00008f00c2ab7a23 */ /* 0x000fe200000108b6 */
[----:B------:R-:W-:Y:S01]  /*12cd0*/  PRMT R149, R149, 0x5410, R140 ;  /* 0x0000541095957816 */ /* 0x000fe2000000008c */
[----:B------:R-:W-:Y:S01]  /*12ce0*/  FFMA.FTZ R194, R203, c[0x0][0x23c], -R184 ;  /* 0x00008f00cbc27a23 */ /* 0x000fe200000108b8 */
[----:B------:R-:W2:Y:S01]  /*12cf0*/  LDSM.16.MT88.4 R140, [R226+0x10800] ;  /* 0x01080000e28c783b */ /* 0x000ea20000004200 */
[----:B------:R-:W-:Y:S01]  /*12d00*/  PRMT R133, R132, 0x5410, R133 ;  /* 0x0000541084857816 */ /* 0x000fe20000000085 */
[----:B------:R-:W-:Y:S01]  /*12d10*/  MUFU.EX2 R170, R170 ;  /* 0x000000aa00aa7308 */ /* 0x000fe20000000800 */
[--C-:B------:R-:W-:Y:S01]  /*12d20*/  HSET2.LE.AND R132, R149, R252.reuse, PT ;  /* 0x000000fc95847233 */ /* 0x100fe20003803000 */
[----:B------:R-:W-:Y:S01]  /*12d30*/  F2FP.BF16.PACK_AB R147, R188, R193 ;  /* 0x000000c1bc93723e */ /* 0x000fe200000010ff */
[----:B------:R-:W-:Y:S01]  /*12d40*/  IMAD.WIDE.U32 R148, R148, -0x326172a9, RZ ;  /* 0xcd9e8d5794947825 */ /* 0x000fe200078e00ff */
[--C-:B------:R-:W-:Y:S01]  /*12d50*/  HSET2.LE.AND R133, R133, R252.reuse, PT ;  /* 0x000000fc85857233 */ /* 0x100fe20003803000 */
[----:B------:R-:W-:Y:S02]  /*12d60*/  F2FP.BF16.PACK_AB R145, R190, R197 ;  /* 0x000000c5be91723e */ /* 0x000fe400000010ff */
[----:B------:R-:W-:Y:S01]  /*12d70*/  LOP3.LUT R134, R134, R147, RZ, 0xc0, !PT ;  /* 0x0000009386867212 */ /* 0x000fe200078ec0ff */
[----:B------:R-:W-:Y:S01]  /*12d80*/  FFMA.FTZ R196, R205, c[0x0][0x23c], -R182 ;  /* 0x00008f00cdc47a23 */ /* 0x000fe200000108b6 */
[----:B------:R-:W-:Y:S01]  /*12d90*/  LOP3.LUT R135, R135, R146, RZ, 0xc0, !PT ;  /* 0x0000009287877212 */ /* 0x000fe200078ec0ff */
[----:B------:R-:W-:Y:S01]  /*12da0*/  MUFU.EX2 R171, R171 ;  /* 0x000000ab00ab7308 */ /* 0x000fe20000000800 */
[----:B------:R-:W-:Y:S01]  /*12db0*/  LOP3.LUT R132, R132, R145, RZ, 0xc0, !PT ;  /* 0x0000009184847212 */ /* 0x000fe200078ec0ff */
[--C-:B------:R-:W-:Y:S01]  /*12dc0*/  FFMA.FTZ R168, R198, c[0x0][0x23c], -R184.reuse ;  /* 0x00008f00c6a87a23 */ /* 0x100fe200000108b8 */
[----:B------:R-:W-:Y:S01]  /*12dd0*/  LOP3.LUT R133, R133, R144, RZ, 0xc0, !PT ;  /* 0x0000009085857212 */ /* 0x000fe200078ec0ff */
[----:B------:R-:W-:Y:S01]  /*12de0*/  FFMA.FTZ R169, R200, c[0x0][0x23c], -R184 ;  /* 0x00008f00c8a97a23 */ /* 0x000fe200000108b8 */
[----:B------:R-:W3:Y:S01]  /*12df0*/  LDSM.16.MT88.4 R144, [R225+0x10800] ;  /* 0x01080000e190783b */ /* 0x000ee20000004200 */
[--C-:B------:R-:W-:Y:S02]  /*12e00*/  FFMA.FTZ R200, R185, c[0x0][0x23c], -R182.reuse ;  /* 0x00008f00b9c87a23 */ /* 0x100fe400000108b6 */
[----:B------:R-:W-:Y:S02]  /*12e10*/  FFMA.FTZ R182, R165, c[0x0][0x23c], -R182 ;  /* 0x00008f00a5b67a23 */ /* 0x000fe400000108b6 */
[----:B------:R-:W-:Y:S01]  /*12e20*/  MUFU.EX2 R194, R194 ;  /* 0x000000c200c27308 */ /* 0x000fe20000000800 */
[--C-:B------:R-:W-:Y:S01]  /*12e30*/  FFMA.FTZ R198, R189, c[0x0][0x23c], -R184.reuse ;  /* 0x00008f00bdc67a23 */ /* 0x100fe200000108b8 */
[C---:B-1----:R-:W-:Y:S01]  /*12e40*/  HMMA.16816.F32.BF16 R4, R132.reuse, R136, R4 ;  /* 0x000000888404723c */ /* 0x042fe20000041804 */
[----:B------:R-:W-:Y:S02]  /*12e50*/  FFMA.FTZ R184, R181, c[0x0][0x23c], -R184 ;  /* 0x00008f00b5b87a23 */ /* 0x000fe400000108b8 */
[----:B------:R-:W-:Y:S05]  /*12e60*/  FADD.FTZ R197, R197, R174 ;  /* 0x000000aec5c57221 */ /* 0x000fea0000010000 */
[----:B------:R-:W-:Y:S01]  /*12e70*/  MUFU.EX2 R196, R196 ;  /* 0x000000c400c47308 */ /* 0x000fe20000000800 */
[C---:B------:R-:W-:Y:S01]  /*12e80*/  HMMA.16816.F32.BF16 R8, R132.reuse, R138, R8 ;  /* 0x0000008a8408723c */ /* 0x040fe20000041808 */
[----:B------:R-:W1:Y:S02]  /*12e90*/  LDSM.16.MT88.4 R136, [R224+0x10800] ;  /* 0x01080000e088783b */ /* 0x000e640000004200 */
[----:B------:R-:W-:Y:S05]  /*12ea0*/  FADD.FTZ R190, R190, R197 ;  /* 0x000000c5bebe7221 */ /* 0x000fea0000010000 */
[C---:B--2---:R-:W-:Y:S01]  /*12eb0*/  HMMA.16816.F32.BF16 R12, R132.reuse, R140, R12 ;  /* 0x0000008c840c723c */ /* 0x044fe2000004180c */
[----:B------:R-:W-:Y:S03]  /*12ec0*/  MUFU.EX2 R168, R168 ;  /* 0x000000a800a87308 */ /* 0x000fe60000000800 */
[----:B------:R-:W-:Y:S04]  /*12ed0*/  FADD.FTZ R193, R193, R190 ;  /* 0x000000bec1c17221 */ /* 0x000fe80000010000 */
[C---:B------:R-:W-:Y:S01]  /*12ee0*/  HMMA.16816.F32.BF16 R16, R132.reuse, R142, R16 ;  /* 0x0000008e8410723c */ /* 0x040fe20000041810 */
[----:B------:R-:W2:Y:S02]  /*12ef0*/  LDSM.16.MT88.4 R140, [R228+0x12800] ;  /* 0x01280000e48c783b */ /* 0x000ea40000004200 */
[----:B------:R-:W-:Y:S01]  /*12f00*/  MUFU.EX2 R169, R169 ;  /* 0x000000a900a97308 */ /* 0x000fe20000000800 */
[----:B------:R-:W-:Y:S04]  /*12f10*/  FADD.FTZ R188, R188, R193 ;  /* 0x000000c1bcbc7221 */ /* 0x000fe80000010000 */
        /* <DEDUP_REMOVED lines=8> */
[----:B------:R-:W4:Y:S06]  /*12fa0*/  MUFU.EX2 R184, R184 ;  /* 0x000000b800b87308 */ /* 0x000f2c0000000800 */
[C---:B--2---:R-:W-:Y:S04]  /*12fb0*/  HMMA.16816.F32.BF16 R36, R132.reuse, R140, R36 ;  /* 0x0000008c8424723c */ /* 0x044fe80000041824 */
[----:B------:R-:W2:Y:S04]  /*12fc0*/  MUFU.EX2 R181, R182 ;  /* 0x000000b600b57308 */ /* 0x000ea80000000800 */
[C---:B------:R-:W-:Y:S01]  /*12fd0*/  HMMA.16816.F32.BF16 R40, R132.reuse, R142, R40 ;  /* 0x0000008e8428723c */ /* 0x040fe20000041828 */
[----:B------:R-:W5:Y:S07]  /*12fe0*/  LDSM.16.MT88.4 R140, [R224+0x12800] ;  /* 0x01280000e08c783b */ /* 0x000f6e0000004200 */
[C---:B---3--:R-:W-:Y:S01]  /*12ff0*/  HMMA.16816.F32.BF16 R44, R132.reuse, R144, R44 ;  /* 0x00000090842c723c */ /* 0x048fe2000004182c */
[----:B----4-:R-:W-:Y:S07]  /*13000*/  F2FP.BF16.PACK_AB R3, R184, R183 ;  /* 0x000000b7b803723e */ /* 0x010fee00000010ff */
[C---:B------:R-:W-:Y:S01]  /*13010*/  HMMA.16816.F32.BF16 R48, R132.reuse, R146, R48 ;  /* 0x000000928430723c */ /* 0x040fe20000041830 */
[----:B------:R-:W3:Y:S07]  /*13020*/  LDSM.16.MT88.4 R144, [R228+0x14800] ;  /* 0x01480000e490783b */ /* 0x000eee0000004200 */
[C---:B-1----:R-:W-:Y:S08]  /*13030*/  HMMA.16816.F32.BF16 R52, R132.reuse, R136, R52 ;  /* 0x000000888434723c */ /* 0x042ff00000041834 */
[C---:B------:R-:W-:Y:S01]  /*13040*/  HMMA.16816.F32.BF16 R56, R132.reuse, R138, R56 ;  /* 0x0000008a8438723c */ /* 0x040fe20000041838 */
[----:B------:R-:W1:Y:S07]  /*13050*/  LDSM.16.MT88.4 R136, [R226+0x14800] ;  /* 0x01480000e288783b */ /* 0x000e6e0000004200 */
        /* <DEDUP_REMOVED lines=12> */
[C---:B---3--:R-:W-:Y:S07]  /*13120*/  HMMA.16816.F32.BF16 R92, R132.reuse, R144, R92 ;  /* 0x00000090845c723c */ /* 0x048fee000004185c */
[----:B------:R-:W-:Y:S01]  /*13130*/  LOP3.LUT R145, R149, UR5, R156, 0x96, !PT ;  /* 0x0000000595917c12 */ /* 0x000fe2000f8e969c */
[C---:B------:R-:W-:Y:S01]  /*13140*/  HMMA.16816.F32.BF16 R96, R132.reuse, R146, R96 ;  /* 0x000000928460723c */ /* 0x040fe20000041860 */
[----:B------:R-:W-:Y:S03]  /*13150*/  LDSM.16.MT88.4 R156, [R228+0x11800] ;  /* 0x01180000e49c783b */ /* 0x000fe60000004200 */
[----:B------:R-:W-:Y:S04]  /*13160*/  LOP3.LUT R144, R161, UR14, R148, 0x96, !PT ;  /* 0x0000000ea1907c12 */ /* 0x000fe8000f8e9694 */
[C---:B-1----:R-:W-:Y:S07]  /*13170*/  HMMA.16816.F32.BF16 R100, R132.reuse, R136, R100 ;  /* 0x000000888464723c */ /* 0x042fee0000041864 */
[----:B------:R-:W-:Y:S01]  /*13180*/  IMAD.WIDE.U32 R136, R145, -0x2daee0ad, RZ ;  /* 0xd2511f5391887825 */ /* 0x000fe200078e00ff */
[C---:B------:R-:W-:Y:S04]  /*13190*/  HMMA.16816.F32.BF16 R104, R132.reuse, R138, R104 ;  /* 0x0000008a8468723c */ /* 0x040fe80000041868 */
[----:B------:R-:W-:Y:S01]  /*131a0*/  IMAD.WIDE.U32 R144, R144, -0x2daee0ad, RZ ;  /* 0xd2511f5390907825 */ /* 0x000fe200078e00ff */
[----:B------:R-:W-:Y:S03]  /*131b0*/  LOP3.LUT R146, R137, UR36, R162, 0x96, !PT ;  /* 0x0000002489927c12 */ /* 0x000fe6000f8e96a2 */
[C---:B----4-:R-:W-:Y:S01]  /*131c0*/  HMMA.16816.F32.BF16 R108, R132.reuse, R140, R108 ;  /* 0x0000008c846c723c */ /* 0x050fe2000004186c */
[----:B------:R-:W-:Y:S02]  /*131d0*/  LOP3.LUT R145, R145, UR34, R136, 0x96, !PT ;  /* 0x0000002291917c12 */ /* 0x000fe4000f8e9688 */
[----:B------:R-:W1:Y:S01]  /*131e0*/  LDSM.16.MT88.4 R136, [R225+0x16800] ;  /* 0x01680000e188783b */ /* 0x000e620000004200 */
[----:B------:R-:W-:Y:S04]  /*131f0*/  IMAD.WIDE.U32 R148, R146, -0x326172a9, RZ ;  /* 0xcd9e8d5792947825 */ /* 0x000fe800078e00ff */
[C---:B------:R-:W-:Y:S01]  /*13200*/  HMMA.16816.F32.BF16 R112, R132.reuse, R142, R112 ;  /* 0x0000008e8470723c */ /* 0x040fe20000041870 */
[----:B------:R-:W-:Y:S02]  /*13210*/  IMAD.WIDE.U32 R146, R145, -0x326172a9, RZ ;  /* 0xcd9e8d5791927825 */ /* 0x000fe400078e00ff */
[----:B------:R-:W3:Y:S01]  /*13220*/  LDSM.16.MT88.4 R140, [R224+0x16800] ;  /* 0x01680000e08c783b */ /* 0x000ee20000004200 */
[----:B------:R-:W-:Y:S02]  /*13230*/  LOP3.LUT R145, R149, UR35, R160, 0x96, !PT ;  /* 0x0000002395917c12 */ /* 0x000fe4000f8e96a0 */
[----:B------:R-:W-:Y:S06]  /*13240*/  LOP3.LUT R148, R147, UR33, R148, 0x96, !PT ;  /* 0x0000002193947c12 */ /* 0x000fec000f8e9694 */
[----:B------:R-:W-:Y:S01]  /*13250*/  IMAD.WIDE.U32 R148, R148, -0x2daee0ad, RZ ;  /* 0xd2511f5394947825 */ /* 0x000fe200078e00ff */
[C---:B-1----:R-:W-:Y:S07]  /*13260*/  HMMA.16816.F32.BF16 R116, R132.reuse, R136, R116 ;  /* 0x000000888474723c */ /* 0x042fee0000041874 */
[----:B------:R-:W-:Y:S01]  /*13270*/  IMAD.WIDE.U32 R136, R145, -0x2daee0ad, RZ ;  /* 0xd2511f5391887825 */ /* 0x000fe200078e00ff */
[C---:B------:R-:W-:Y:S04]  /*13280*/  HMMA.16816.F32.BF16 R120, R132.reuse, R138, R120 ;  /* 0x0000008a8478723c */ /* 0x040fe80000041878 */
[----:B------:R-:W-:Y:S02]  /*13290*/  LOP3.LUT R144, R137, UR31, R144, 0x96, !PT ;  /* 0x0000001f89907c12 */ /* 0x000fe4000f8e9690 */
[----:B------:R-:W-:Y:S02]  /*132a0*/  LOP3.LUT R136, R149, UR19, R136, 0x96, !PT ;  /* 0x0000001395887c12 */ /* 0x000fe4000f8e9688 */
[C---:B---3--:R-:W-:Y:S01]  /*132b0*/  HMMA.16816.F32.BF16 R124, R132.reuse, R140, R124 ;  /* 0x0000008c847c723c */ /* 0x048fe2000004187c */
[----:B------:R-:W-:Y:S04]  /*132c0*/  IMAD.WIDE.U32 R144, R144, -0x326172a9, RZ ;  /* 0xcd9e8d5790907825 */ /* 0x000fe800078e00ff */
[----:B------:R-:W-:Y:S01]  /*132d0*/  IMAD.WIDE.U32 R136, R136, -0x326172a9, RZ ;  /* 0xcd9e8d5788887825 */ /* 0x000fe200078e00ff */
[----:B------:R-:W-:Y:S02]  /*132e0*/  LOP3.LUT R149, R145, UR20, R146, 0x96, !PT ;  /* 0x0000001491957c12 */ /* 0x000fe4000f8e9692 */
[----:B------:R-:W-:Y:S04]  /*132f0*/  HMMA.16816.F32.BF16 R128, R132, R142, R128 ;  /* 0x0000008e8480723c */ /* 0x000fe80000041880 */
[----:B------:R-:W-:Y:S02]  /*13300*/  LOP3.LUT R144, R137, UR4, R144, 0x96, !PT ;  /* 0x0000000489907c12 */ /* 0x000fe4000f8e9690 */
[C---:B------:R-:W-:Y:S02]  /*13310*/  LOP3.LUT R147, R136.reuse, 0xffff, RZ, 0xc0, !PT ;  /* 0x0000ffff88937812 */ /* 0x040fe400078ec0ff */
[--C-:B------:R-:W-:Y:S04]  /*13320*/  SHF.R.U32.HI R150, RZ, 0x10, R136.reuse ;  /* 0x00000010ff967819 */ /* 0x100fe80000011688 */
[----:B------:R-:W-:Y:S02]  /*13330*/  LOP3.LUT R146, R136, 0xff, RZ, 0xc0, !PT ;  /* 0x000000ff88927812 */ /* 0x000fe400078ec0ff */
[----:B------:R-:W-:Y:S02]  /*13340*/  SHF.R.U32.HI R145, RZ, 0x18, R136 ;  /* 0x00000018ff917819 */ /* 0x000fe40000011688 */
[----:B------:R-:W1:Y:S01]  /*13350*/  LDSM.16.MT88.4 R136, [R228+0x11000] ;  /* 0x01100000e488783b */ /* 0x000e620000004200 */
[----:B------:R-:W-:Y:S02]  /*13360*/  SHF.R.U32.HI R141, RZ, 0x8, R147 ;  /* 0x00000008ff8d7819 */ /* 0x000fe40000011693 */
[----:B------:R-:W-:Y:S02]  /*13370*/  LOP3.LUT R132, R144, 0xffff, RZ, 0xc0, !PT ;  /* 0x0000ffff90847812 */ /* 0x000fe400078ec0ff */
[----:B------:R-:W-:Y:S02]  /*13380*/  PRMT R141, R146, 0x5410, R141 ;  /* 0x00005410928d7816 */ /* 0x000fe4000000008d */
[--C-:B------:R-:W-:Y:S02]  /*13390*/  SHF.R.U32.HI R147, RZ, 0x10, R144.reuse ;  /* 0x00000010ff937819 */ /* 0x100fe40000011690 */
[----:B------:R-:W-:Y:S01]  /*133a0*/  LOP3.LUT R150, R150, 0xff, RZ, 0xc0, !PT ;  /* 0x000000ff96967812 */ /* 0x000fe200078ec0ff */
[--C-:B------:R-:W-:Y:S01]  /*133b0*/  HSET2.LE.AND R134, R141, R252.reuse, PT ;  /* 0x000000fc8d867233 */ /* 0x100fe20003803000 */
[----:B------:R-:W-:Y:S01]  /*133c0*/  LOP3.LUT R151, R144, 0xff, RZ, 0xc0, !PT ;  /* 0x000000ff90977812 */ /* 0x000fe200078ec0ff */
[----:B------:R-:W3:Y:S01]  /*133d0*/  LDSM.16.MT88.4 R140, [R226+0x11000] ;  /* 0x01100000e28c783b */ /* 0x000ee20000004200 */
[----:B------:R-:W-:Y:S02]  /*133e0*/  SHF.R.U32.HI R144, RZ, 0x18, R144 ;  /* 0x00000018ff907819 */ /* 0x000fe40000011690 */
[----:B------:R-:W-:Y:S02]  /*133f0*/  SHF.R.U32.HI R132, RZ, 0x8, R132 ;  /* 0x00000008ff847819 */ /* 0x000fe40000011684 */
[----:B------:R-:W-:Y:S02]  /*13400*/  LOP3.LUT R147, R147, 0xff, RZ, 0xc0, !PT ;  /* 0x000000ff93937812 */ /* 0x000fe400078ec0ff */
[----:B------:R-:W-:Y:S02]  /*13410*/  PRMT R145, R150, 0x5410, R145 ;  /* 0x0000541096917816 */ /* 0x000fe40000000091 */
[----:B------:R-:W-:Y:S02]  /*13420*/  PRMT R151, R151, 0x5410, R132 ;  /* 0x0000541097977816 */ /* 0x000fe40000000084 */
[----:B------:R-:W-:Y:S01]  /*13430*/  PRMT R147, R147, 0x5410, R144 ;  /* 0x0000541093937816 */ /* 0x000fe20000000090 */
[--C-:B------:R-:W-:Y:S01]  /*13440*/  HSET2.LE.AND R135, R145, R252.reuse, PT ;  /* 0x000000fc91877233 */ /* 0x100fe20003803000 */
[----:B------:R-:W-:Y:S01]  /*13450*/  F2FP.BF16.PACK_AB R133, R169, R168 ;  /* 0x000000a8a985723e */ /* 0x000fe200000010ff */
[--C-:B------:R-:W-:Y:S01]  /*13460*/  HSET2.LE.AND R132, R151, R252.reuse, PT ;  /* 0x000000fc97847233 */ /* 0x100fe20003803000 */
[----:B------:R-:W-:Y:S02]  /*13470*/  F2FP.BF16.PACK_AB R146, R171, R170 ;  /* 0x000000aaab92723e */ /* 0x000fe400000010ff */
[----:B------:R-:W-:Y:S01]  /*13480*/  LOP3.LUT R134, R134, R133, RZ, 0xc0, !PT ;  /* 0x0000008586867212 */ /* 0x000fe200078ec0ff */
[--C-:B------:R-:W-:Y:S01]  /*13490*/  HSET2.LE.AND R133, R147, R252.reuse, PT ;  /* 0x000000fc93857233 */ /* 0x100fe20003803000 */
[C---:B------:R-:W-:Y:S01]  /*134a0*/  F2FP.BF16.PACK_AB R145, R194.reuse, R207 ;  /* 0x000000cfc291723e */ /* 0x040fe200000010ff */
[----:B------:R-:W-:Y:S01]  /*134b0*/  FADD.FTZ R207, R207, R188 ;  /* 0x000000bccfcf7221 */ /* 0x000fe20000010000 */
[----:B------:R-:W-:Y:S02]  /*134c0*/  F2FP.BF16.PACK_AB R144, R201, R196 ;  /* 0x000000c4c990723e */ /* 0x000fe400000010ff */
[----:B------:R-:W-:Y:S01]  /*134d0*/  LOP3.LUT R135, R135, R146, RZ, 0xc0, !PT ;  /* 0x0000009287877212 */ /* 0x000fe200078ec0ff */
[----:B------:R-:W-:Y:S01]  /*134e0*/  FADD.FTZ R207, R194, R207 ;  /* 0x000000cfc2cf7221 */ /* 0x000fe20000010000 */
[----:B------:R-:W-:Y:S02]  /*134f0*/  LOP3.LUT R132, R132, R145, RZ, 0xc0, !PT ;  /* 0x0000009184847212 */ /* 0x000fe400078ec0ff */
[----:B------:R-:W-:Y:S01]  /*13500*/  LOP3.LUT R133, R133, R144, RZ, 0xc0, !PT ;  /* 0x0000009085857212 */ /* 0x000fe200078ec0ff */
[----:B------:R-:W-:Y:S01]  /*13510*/  FADD.FTZ R168, R168, R207 ;  /* 0x000000cfa8a87221 */ /* 0x000fe20000010000 */
[----:B------:R-:W4:Y:S03]  /*13520*/  LDSM.16.MT88.4 R144, [R225+0x11000] ;  /* 0x01100000e190783b */ /* 0x000f260000004200 */
[----:B------:R-:W-:Y:S02]  /*13530*/  FADD.FTZ R168, R169, R168 ;  /* 0x000000a8a9a87221 */ /* 0x000fe40000010000 */
        /* <DEDUP_REMOVED lines=39> */
[C---:B---3--:R-:W-:Y:S07]  /*137b0*/  HMMA.16816.F32.BF16 R108, R132.reuse, R140, R108 ;  /* 0x0000008c846c723c */ /* 0x048fee000004186c */
[----:B------:R-:W-:Y:S01]  /*137c0*/  IMAD.WIDE.U32 R140, R149, -0x2daee0ad, RZ ;  /* 0xd2511f53958c7825 */ /* 0x000fe200078e00ff */
[C---:B------:R-:W-:Y:S07]  /*137d0*/  HMMA.16816.F32.BF16 R112, R132.reuse, R142, R112 ;  /* 0x0000008e8470723c */ /* 0x040fee0000041870 */
[----:B------:R-:W-:Y:S01]  /*137e0*/  SHF.R.U32.HI R142, RZ, 0x18, R140 ;  /* 0x00000018ff8e7819 */ /* 0x000fe2000001168c */
[C---:B----4-:R-:W-:Y:S07]  /*137f0*/  HMMA.16816.F32.BF16 R116, R132.reuse, R144, R116 ;  /* 0x000000908474723c */ /* 0x050fee0000041874 */
[C---:B------:R-:W-:Y:S01]  /*13800*/  LOP3.LUT R144, R140.reuse, 0xffff, RZ, 0xc0, !PT ;  /* 0x0000ffff8c907812 */ /* 0x040fe200078ec0ff */
[C---:B------:R-:W-:Y:S01]  /*13810*/  HMMA.16816.F32.BF16 R120, R132.reuse, R146, R120 ;  /* 0x000000928478723c */ /* 0x040fe20000041878 */
[----:B------:R-:W-:Y:S03]  /*13820*/  LOP3.LUT R145, R140, 0xff, RZ, 0xc0, !PT ;  /* 0x000000ff8c917812 */ /* 0x000fe600078ec0ff */
[----:B------:R-:W-:Y:S03]  /*13830*/  SHF.R.U32.HI R144, RZ, 0x8, R144 ;  /* 0x00000008ff907819 */ /* 0x000fe60000011690 */
[----:B------:R-:W-:Y:S01]  /*13840*/  SHF.R.U32.HI R147, RZ, 0x10, R140 ;  /* 0x00000010ff937819 */ /* 0x000fe2000001168c */
[C---:B-1----:R-:W-:Y:S01]  /*13850*/  HMMA.16816.F32.BF16 R124, R132.reuse, R136, R124 ;  /* 0x00000088847c723c */ /* 0x042fe2000004187c */
[----:B------:R-:W-:Y:S02]  /*13860*/  LOP3.LUT R140, R141, UR13, R148, 0x96, !PT ;  /* 0x0000000d8d8c7c12 */ /* 0x000fe4000f8e9694 */
[----:B------:R-:W1:Y:S01]  /*13870*/  LDSM.16.MT88.4 R148, [R226+0x11800] ;  /* 0x01180000e294783b */ /* 0x000e620000004200 */
[----:B------:R-:W-:Y:S02]  /*13880*/  LOP3.LUT R147, R147, 0xff, RZ, 0xc0, !PT ;  /* 0x000000ff93937812 */ /* 0x000fe400078ec0ff */
[--C-:B------:R-:W-:Y:S02]  /*13890*/  SHF.R.U32.HI R165, RZ, 0x10, R140.reuse ;  /* 0x00000010ffa57819 */ /* 0x100fe4000001168c */
[----:B------:R-:W-:Y:S01]  /*138a0*/  HMMA.16816.F32.BF16 R128, R132, R138, R128 ;  /* 0x0000008a8480723c */ /* 0x000fe20000041880 */
[C---:B------:R-:W-:Y:S02]  /*138b0*/  LOP3.LUT R136, R140.reuse, 0xffff, RZ, 0xc0, !PT ;  /* 0x0000ffff8c887812 */ /* 0x040fe400078ec0ff */
[----:B------:R-:W-:Y:S01]  /*138c0*/  LDSM.16.MT88.4 R132, [R224+0x11800] ;  /* 0x01180000e084783b */ /* 0x000fe20000004200 */
[----:B------:R-:W-:Y:S02]  /*138d0*/  LOP3.LUT R137, R140, 0xff, RZ, 0xc0, !PT ;  /* 0x000000ff8c897812 */ /* 0x000fe400078ec0ff */
[----:B------:R-:W-:Y:S02]  /*138e0*/  SHF.R.U32.HI R140, RZ, 0x18, R140 ;  /* 0x00000018ff8c7819 */ /* 0x000fe4000001168c */
[----:B------:R-:W-:Y:S04]  /*138f0*/  LOP3.LUT R165, R165, 0xff, RZ, 0xc0, !PT ;  /* 0x000000ffa5a57812 */ /* 0x000fe800078ec0ff */
[----:B------:R-:W-:Y:S02]  /*13900*/  SHF.R.U32.HI R136, RZ, 0x8, R136 ;  /* 0x00000008ff887819 */ /* 0x000fe40000011688 */
        /* <DEDUP_REMOVED lines=8> */
[----:B--2---:R-:W-:Y:S01]  /*13990*/  F2FP.BF16.PACK_AB R136, R181, R180 ;  /* 0x000000b4b588723e */ /* 0x004fe200000010ff */
[----:B------:R-:W-:Y:S01]  /*139a0*/  HSET2.LE.AND R164, R137, R252, PT ;  /* 0x000000fc89a47233 */ /* 0x000fe20003803000 */
[----:B------:R-:W-:Y:S01]  /*139b0*/  F2FP.BF16.PACK_AB R137, R198, R191 ;  /* 0x000000bfc689723e */ /* 0x000fe200000010ff */
[----:B------:R-:W2:Y:S01]  /*139c0*/  LDSM.16.MT88.4 R140, [R225+0x11800] ;  /* 0x01180000e18c783b */ /* 0x000ea20000004200 */
[----:B------:R-:W-:Y:S01]  /*139d0*/  LOP3.LUT R165, R165, R138, RZ, 0xc0, !PT ;  /* 0x0000008aa5a57212 */ /* 0x000fe200078ec0ff */
[----:B------:R-:W-:Y:S01]  /*139e0*/  FADD.FTZ R191, R191, R168 ;  /* 0x000000a8bfbf7221 */ /* 0x000fe20000010000 */
[----:B------:R-:W-:Y:S02]  /*139f0*/  LOP3.LUT R164, R164, R137, RZ, 0xc0, !PT ;  /* 0x00000089a4a47212 */ /* 0x000fe400078ec0ff */
[----:B------:R-:W-:Y:S01]  /*13a00*/  LOP3.LUT R166, R166, R3, RZ, 0xc0, !PT ;  /* 0x00000003a6a67212 */ /* 0x000fe200078ec0ff */
[----:B------:R-:W-:Y:S01]  /*13a10*/  FADD.FTZ R3, R173, R178 ;  /* 0x000000b2ad037221 */ /* 0x000fe20000010000 */
[----:B------:R-:W-:Y:S01]  /*13a20*/  LOP3.LUT R167, R167, R136, RZ, 0xc0, !PT ;  /* 0x00000088a7a77212 */ /* 0x000fe200078ec0ff */
[----:B------:R-:W-:Y:S02]  /*13a30*/  FADD.FTZ R198, R198, R191 ;  /* 0x000000bfc6c67221 */ /* 0x000fe40000010000 */
[----:B------:R-:W-:Y:S04]  /*13a40*/  FADD.FTZ R3, R172, R3 ;  /* 0x00000003ac037221 */ /* 0x000fe80000010000 */
[C---:B------:R-:W-:Y:S01]  /*13a50*/  HMMA.16816.F32.BF16 R160, R164.reuse, R156, R4 ;  /* 0x0000009ca4a0723c */ /* 0x040fe20000041804 */
[----:B------:R-:W3:Y:S01]  /*13a60*/  LDSM.16.MT88.4 R4, [R228+0x13800] ;  /* 0x01380000e404783b */ /* 0x000ee20000004200 */
[----:B------:R-:W-:Y:S02]  /*13a70*/  FADD.FTZ R192, R192, R3 ;  /* 0x00000003c0c07221 */ /* 0x000fe40000010000 */
[----:B------:R-:W-:Y:S02]  /*13a80*/  IMAD.MOV.U32 R3, RZ, RZ, R0 ;  /* 0x000000ffff037224 */ /* 0x000fe400078e0000 */
[----:B------:R-:W-:Y:S02]  /*13a90*/  FADD.FTZ R199, R199, R192 ;  /* 0x000000c0c7c77221 */ /* 0x000fe40000010000 */
        /* <DEDUP_REMOVED lines=13> */
[----:B------:R-:W-:Y:S07]  /*13b70*/  LDSM.16.MT88.4 R24, [R228+0x17800] ;  /* 0x01780000e418783b */ /* 0x000fee0000004200 */
        /* <DEDUP_REMOVED lines=42> */
.L_x_1058:
        /* <DEDUP_REMOVED lines=26> */
[----:B------:R-:W3:Y:S01]  /*13fc0*/  SHFL.BFLY PT, R5, R8, 0x1, 0x1f ;  /* 0x0c201f0008057f89 */ /* 0x000ee200000e0000 */
        /* <DEDUP_REMOVED lines=14> */
[----:B---3--:R-:W-:-:S02]  /*140b0*/  FADD.FTZ R5, R8, R5 ;  /* 0x0000000508057221 */ /* 0x008fc40000010000 */
        /* <DEDUP_REMOVED lines=15> */
[----:B------:R-:W-:-:S02]  /*141b0*/  UIMAD UR11, UR10, UR11, UR4 ;  /* 0x0000000b0a0b72a4 */ /* 0x000fc4000f8e0204 */
        /* <DEDUP_REMOVED lines=351> */
.L_x_1063:
[----:B--234-:R-:W-:Y:S05]  /*157b0*/  BSYNC B0 ;  /* 0x0000000000007941 */ /* 0x01cfea0003800000 */
.L_x_1062:
        /* <DEDUP_REMOVED lines=36> */
.L_x_1065:
[----:B------:R-:W-:Y:S05]  /*15a00*/  BSYNC B0 ;  /* 0x0000000000007941 */ /* 0x000fea0003800000 */
.L_x_1064:
        /* <DEDUP_REMOVED lines=22> */
.L_x_1067:
[----:B------:R-:W-:Y:S05]  /*15b70*/  BSYNC B0 ;  /* 0x0000000000007941 */ /* 0x000fea0003800000 */
.L_x_1066:
        /* <DEDUP_REMOVED lines=22> */
.L_x_1069:
[----:B------:R-:W-:Y:S05]  /*15ce0*/  BSYNC B0 ;  /* 0x0000000000007941 */ /* 0x000fea0003800000 */
.L_x_1068:
        /* <DEDUP_REMOVED lines=23> */
.L_x_1070:
        /* <DEDUP_REMOVED lines=10> */
.L_x_2045:


//--------------------- .text._ZN5flash16flash_fwd_kernelI23Flash_fwd_kernel_traitsILi256ELi64ELi64ELi4ELb0ELb0EN7cutlass10bfloat16_tE19Flash_kernel_traitsILi256ELi64ELi64ELi4ES3_EELb1ELb0ELb1ELb0ELb0ELb0ELb0ELb1EEEvNS_16Flash_fwd_paramsE --------------------------
	.section	.text._ZN5flash16flash_fwd_kernelI23Flash_fwd_kernel_traitsILi256ELi64ELi64ELi4ELb0ELb0EN7cutlass10bfloat16_tE19Flash_kernel_traitsILi256ELi64ELi64ELi4ES3_EELb1ELb0ELb1ELb0ELb0ELb0ELb0ELb1EEEvNS_16Flash_fwd_paramsE,"ax",@progbits
	.sectioninfo	@"SHI_REGISTERS=255"
	.align	128
        .global         _ZN5flash16flash_fwd_kernelI23Flash_fwd_kernel_traitsILi256ELi64ELi64ELi4ELb0ELb0EN7cutlass10bfloat16_tE19Flash_kernel_traitsILi256ELi64ELi64ELi4ES3_EELb1ELb0ELb1ELb0ELb0ELb0ELb0ELb1EEEvNS_16Flash_fwd_paramsE
        .type           _ZN5flash16flash_fwd_kernelI23Flash_fwd_kernel_traitsILi256ELi64ELi64ELi4ELb0ELb0EN7cutlass10bfloat16_tE19Flash_kernel_traitsILi256ELi64ELi64ELi4ES3_EELb1ELb0ELb1ELb0ELb0ELb0ELb0ELb1EEEvNS_16Flash_fwd_paramsE,@function
        .size           _ZN5flash16flash_fwd_kernelI23Flash_fwd_kernel_traitsILi256ELi64ELi64ELi4ELb0ELb0EN7cutlass10bfloat16_tE19Flash_kernel_traitsILi256ELi64ELi64ELi4ES3_EELb1ELb0ELb1ELb0ELb0ELb0ELb0ELb1EEEvNS_16Flash_fwd_paramsE,(.L_x_2046 - _ZN5flash16flash_fwd_kernelI23Flash_fwd_kernel_traitsILi256ELi64ELi64ELi4ELb0ELb0EN7cutlass10bfloat16_tE19Flash_kernel_traitsILi256ELi64ELi64ELi4ES3_EELb1ELb0ELb1ELb0ELb0ELb0ELb0ELb1EEEvNS_16Flash_fwd_paramsE)
        .other          _ZN5flash16flash_fwd_kernelI23Flash_fwd_kernel_traitsILi256ELi64ELi64ELi4ELb0ELb0EN7cutlass10bfloat16_tE19Flash_kernel_traitsILi256ELi64ELi64ELi4ES3_EELb1ELb0ELb1ELb0ELb0ELb0ELb0ELb1EEEvNS_16Flash_fwd_paramsE,@"STO_CUDA_ENTRY STV_DEFAULT"
_ZN5flash16flash_fwd_kernelI23Flash_fwd_kernel_traitsILi256ELi64ELi64ELi4ELb0ELb0EN7cutlass10bfloat16_tE19Flash_kernel_traitsILi256ELi64ELi64ELi4ES3_EELb1ELb0ELb1ELb0ELb0ELb0ELb0ELb1EEEvNS_16Flash_fwd_paramsE:
.text._ZN5flash16flash_fwd_kernelI23Flash_fwd_kernel_traitsILi256ELi64ELi64ELi4ELb0ELb0EN7cutlass10bfloat16_tE19Flash_kernel_traitsILi256ELi64ELi64ELi4ES3_EELb1ELb0ELb1ELb0ELb0ELb0ELb0ELb1EEEvNS_16Flash_fwd_paramsE:
[----:B------:R-:W-:-:S03]  /*0000*/  MOV R1, c[0x0][0x28] ;  /* 0x00000a0000017a02 */ /* 0x000fc60000000f00 */
[----:B------:R-:W-:Y:S01]  /*0010*/  ULDC.U8 UR4, c[0x0][0x304] ;  /* 0x0000c10000047ab9 */ /* 0x000fe20000000000 */
[----:B------:R-:W-:Y:S01]  /*0020*/  IADD3 R1, R1, -0x190, RZ ;  /* 0xfffffe7001017810 */ /* 0x000fe20007ffe0ff */
[----:B------:R-:W-:Y:S01]  /*0030*/  ULDC.64 UR20, c[0x0][0x2f0] ;  /* 0x0000bc0000147ab9 */ /* 0x000fe20000000a00 */
[----:B------:R-:W-:Y:S01]  /*0040*/  ISETP.NE.AND P2, PT, RZ, UR4, PT ;  /* 0x00000004ff007c0c */ /* 0x000fe2000bf45270 */
[----:B------:R-:W-:Y:S01]  /*0050*/  IMAD.U32 R2, RZ, RZ, UR20 ;  /* 0x00000014ff027e24 */ /* 0x000fe2000f8e00ff */
[----:B------:R-:W-:Y:S01]  /*0060*/  ULDC.64 UR18, c[0x0][0x118] ;  /* 0x0000460000127ab9 */ /* 0x000fe20000000a00 */
[----:B------:R-:W-:Y:S01]  /*0070*/  IMAD.U32 R3, RZ, RZ, UR21 ;  /* 0x00000015ff037e24 */ /* 0x000fe2000f8e00ff */
[----:B------:R-:W-:Y:S01]  /*0080*/  MOV R8, c[0x0][0x2fc] ;  /* 0x0000bf0000087a02 */ /* 0x000fe20000000f00 */
[----:B------:R-:W-:Y:S01]  /*0090*/  IMAD.MOV.U32 R7, RZ, RZ, c[0x0][0x2f8] ;  /* 0x0000be00ff077624 */ /* 0x000fe200078e00ff */
[----:B------:R-:W1:Y:S01]  /*00a0*/  S2UR UR13, SR_CTAID.X ;  /* 0x00000000000d79c3 */ /* 0x000e620000002500 */
[----:B------:R-:W2:Y:S01]  /*00b0*/  S2R R29, SR_TID.X ;  /* 0x00000000001d7919 */ /* 0x000ea20000002100 */
[----:B------:R-:W-:-:S05]  /*00c0*/  ULDC.64 UR4, c[0x0][0x240] ;  /* 0x0000900000047ab9 */ /* 0x000fca0000000a00 */
[----:B------:R3:W4:Y:S02]  /*00d0*/  @P2 LDG.E.64 R4, [R2.64] ;  /* 0x0000001202042981 */ /* 0x000724000c1e1b00 */
[----:B---3--:R-:W-:Y:S02]  /*00e0*/  @P2 IMAD.MOV.U32 R2, RZ, RZ, R7 ;  /* 0x000000ffff022224 */ /* 0x008fe400078e0007 */
[----:B------:R-:W-:-:S06]  /*00f0*/  @P2 IMAD.MOV.U32 R3, RZ, RZ, R8 ;  /* 0x000000ffff032224 */ /* 0x000fcc00078e0008 */
[----:B------:R-:W3:Y:S01]  /*0100*/  @P2 LDG.E.64 R2, [R2.64] ;  /* 0x0000001202022981 */ /* 0x000ee2000c1e1b00 */
[----:B------:R-:W5:Y:S01]  /*0110*/  S2UR UR17, SR_CTAID.Y ;  /* 0x00000000001179c3 */ /* 0x000f620000002600 */
[----:B------:R-:W-:Y:S02]  /*0120*/  UISETP.NE.U32.AND UP2, UPT, URZ, UR4, UPT ;  /* 0x000000043f00728c */ /* 0x000fe4000bf45070 */
[----:B------:R-:W-:Y:S02]  /*0130*/  UMOV UR10, 0x4 ;  /* 0x00000004000a7882 */ /* 0x000fe40000000000 */
[----:B------:R-:W-:Y:S02]  /*0140*/  UISETP.NE.AND.EX UP2, UPT, URZ, UR5, UPT, UP2 ;  /* 0x000000053f00728c */ /* 0x000fe4000bf45320 */
[----:B------:R-:W-:Y:S01]  /*0150*/  ULDC.64 UR14, c[0x0][0x240] ;  /* 0x00009000000e7ab9 */ /* 0x000fe20000000a00 */
[----:B------:R-:W1:Y:S01]  /*0160*/  S2UR UR12, SR_CTAID.Z ;  /* 0x00000000000c79c3 */ /* 0x000e620000002700 */
[----:B------:R-:W-:-:S02]  /*0170*/  ULDC.64 UR4, c[0x0][0x250] ;  /* 0x0000940000047ab9 */ /* 0x000fc40000000a00 */
[----:B------:R-:W-:Y:S01]  /*0180*/  PLOP3.LUT P0, PT, PT, PT, UP2, 0x80, 0x0 ;  /* 0x000000000000781c */ /* 0x000fe20003f0f028 */
[----:B------:R-:W-:Y:S02]  /*0190*/  UISETP.NE.U32.AND UP0, UPT, URZ, UR4, UPT ;  /* 0x000000043f00728c */ /* 0x000fe4000bf05070 */
[----:B------:R-:W-:Y:S02]  /*01a0*/  ULDC.U8 UR8, c[0x0][0x312] ;  /* 0x0000c48000087ab9 */ /* 0x000fe40000000000 */
[----:B------:R-:W-:Y:S02]  /*01b0*/  UISETP.NE.AND UP3, UPT, UR8, URZ, UPT ;  /* 0x0000003f0800728c */ /* 0x000fe4000bf65270 */
[----:B------:R-:W-:-:S03]  /*01c0*/  UISETP.NE.AND.EX UP0, UPT, URZ, UR5, UPT, UP0 ;  /* 0x000000053f00728c */ /* 0x000fc6000bf05300 */
[----:B------:R-:W-:Y:S02]  /*01d0*/  ULDC.64 UR4, c[0x0][0x250] ;  /* 0x0000940000047ab9 */ /* 0x000fe40000000a00 */
[----:B-----5:R-:W-:Y:S02]  /*01e0*/  UIMAD.WIDE UR14, UR17, UR10, UR14 ;  /* 0x0000000a110e72a5 */ /* 0x020fe4000f8e020e */
[----:B-1----:R-:W-:-:S06]  /*01f0*/  ULOP3.LUT UR6, UR12, UR13, UR17, 0xfe, !UPT ;  /* 0x0000000d0c067292 */ /* 0x002fcc000f8efe11 */
[----:B--2---:R-:W-:Y:S01]  /*0200*/  LOP3.LUT P3, RZ, R29, UR6, RZ, 0xfc, !PT ;  /* 0x000000061dff7c12 */ /* 0x004fe2000f86fcff */
[----:B------:R-:W-:Y:S02]  /*0210*/  ULDC.64 UR6, c[0x0][0x248] ;  /* 0x0000920000067ab9 */ /* 0x000fe40000000a00 */
[----:B------:R-:W-:-:S04]  /*0220*/  UISETP.EQ.U32.AND UP1, UPT, URZ, UR6, UPT ;  /* 0x000000063f00728c */ /* 0x000fc8000bf22070 */
[----:B------:R-:W-:Y:S02]  /*0230*/  UISETP.EQ.OR.EX UP1, UPT, URZ, UR7, !UP3, UP1 ;  /* 0x000000073f00728c */ /* 0x000fe4000df22710 */
[----:B------:R-:W-:Y:S02]  /*0240*/  @UP0 UIMAD.WIDE UR4, UR17, UR10, UR4 ;  /* 0x0000000a110402a5 */ /* 0x000fe4000f8e0204 */
[----:B------:R-:W-:Y:S02]  /*0250*/  ULDC.64 UR6, c[0x0][0x248] ;  /* 0x0000920000067ab9 */ /* 0x000fe40000000a00 */
[----:B------:R-:W-:Y:S01]  /*0260*/  @!P3 IMAD.MOV.U32 R10, RZ, RZ, c[0x0][0x308] ;  /* 0x0000c200ff0ab624 */ /* 0x000fe200078e00ff */
[----:B------:R-:W-:Y:S01]  /*0270*/  @!P3 MOV R11, c[0x0][0x30c] ;  /* 0x0000c300000bba02 */ /* 0x000fe20000000f00 */
[----:B------:R-:W-:Y:S01]  /*0280*/  UIMAD.WIDE UR6, UR17, UR10, UR6 ;  /* 0x0000000a110672a5 */ /* 0x000fe2000f8e0206 */
[----:B----4-:R-:W1:Y:S08]  /*0290*/  @P2 R2UR UR20, R4 ;  /* 0x00000000041423c2 */ /* 0x010e7000000e0000 */
[----:B------:R-:W2:Y:S01]  /*02a0*/  @P2 R2UR UR21, R5 ;  /* 0x00000000051523c2 */ /* 0x000ea200000e0000 */
[----:B-1----:R-:W-:-:S02]  /*02b0*/  IMAD.U32 R4, RZ, RZ, UR20 ;  /* 0x00000014ff047e24 */ /* 0x002fc4000f8e00ff */
[----:B--2---:R-:W-:Y:S01]  /*02c0*/  IMAD.U32 R5, RZ, RZ, UR21 ;  /* 0x00000015ff057e24 */ /* 0x004fe2000f8e00ff */
[----:B---3--:R-:W-:Y:S02]  /*02d0*/  @P2 IADD3 R7, P1, R2, c[0x0][0x300], RZ ;  /* 0x0000c00002072a10 */ /* 0x008fe40007f3e0ff */
[----:B------:R-:W-:Y:S02]  /*02e0*/  MOV R2, UR14 ;  /* 0x0000000e00027c02 */ /* 0x000fe40008000f00 */
[----:B------:R1:W-:Y:S01]  /*02f0*/  @!P3 STG.E.64 [R10.64], R4 ;  /* 0x000000040a00b986 */ /* 0x0003e2000c101b12 */
[----:B------:R-:W-:Y:S02]  /*0300*/  @P2 IMAD.X R8, RZ, RZ, R3, P1 ;  /* 0x000000ffff082224 */ /* 0x000fe400008e0603 */
[----:B------:R-:W-:Y:S01]  /*0310*/  IMAD.U32 R3, RZ, RZ, UR15 ;  /* 0x0000000fff037e24 */ /* 0x000fe2000f8e00ff */
[----:B------:R-:W-:Y:S01]  /*0320*/  PLOP3.LUT P1, PT, PT, PT, UP0, 0x80, 0x0 ;  /* 0x000000000000781c */ /* 0x000fe20003f2f008 */
[----:B-1----:R-:W-:Y:S01]  /*0330*/  @!P3 IMAD.MOV.U32 R4, RZ, RZ, R7 ;  /* 0x000000ffff04b224 */ /* 0x002fe200078e0007 */
[----:B------:R-:W-:-:S05]  /*0340*/  @!P3 MOV R5, R8 ;  /* 0x000000080005b202 */ /* 0x000fca0000000f00 */
[----:B------:R1:W-:Y:S04]  /*0350*/  @!P3 STG.E.64 [R10.64+0x8], R4 ;  /* 0x000008040a00b986 */ /* 0x0003e8000c101b12 */
[----:B------:R2:W3:Y:S04]  /*0360*/  @P0 LDG.E R9, [R2.64] ;  /* 0x0000001202090981 */ /* 0x0004e8000c1e1900 */
[----:B------:R2:W4:Y:S01]  /*0370*/  @P0 LDG.E R6, [R2.64+0x4] ;  /* 0x0000041202060981 */ /* 0x000522000c1e1900 */
[----:B------:R-:W-:Y:S01]  /*0380*/  PLOP3.LUT P2, PT, PT, PT, UP1, 0x80, 0x0 ;  /* 0x000000000000781c */ /* 0x000fe20003f4f018 */
[----:B-1----:R-:W-:-:S02]  /*0390*/  IMAD.U32 R4, RZ, RZ, UR4 ;  /* 0x00000004ff047e24 */ /* 0x002fc4000f8e00ff */
[----:B------:R-:W-:Y:S01]  /*03a0*/  IMAD.U32 R5, RZ, RZ, UR5 ;  /* 0x00000005ff057e24 */ /* 0x000fe2000f8e00ff */
[----:B--2---:R-:W-:Y:S01]  /*03b0*/  MOV R2, UR6 ;  /* 0x0000000600027c02 */ /* 0x004fe20008000f00 */
[----:B------:R-:W-:-:S03]  /*03c0*/  IMAD.U32 R3, RZ, RZ, UR7 ;  /* 0x00000007ff037e24 */ /* 0x000fc6000f8e00ff */
[----:B------:R-:W2:Y:S05]  /*03d0*/  @P1 LDG.E R4, [R4.64] ;  /* 0x0000001204041981 */ /* 0x000eaa000c1e1900 */
[----:B------:R-:W5:Y:S01]  /*03e0*/  @!P2 LDG.E R0, [R2.64] ;  /* 0x000000120200a981 */ /* 0x000f62000c1e1900 */
[----:B------:R-:W-:Y:S01]  /*03f0*/  UMOV UR11, 0xffffffff ;  /* 0xffffffff000b7882 */ /* 0x000fe20000000000 */
[----:B------:R-:W1:Y:S01]  /*0400*/  LDC.U8 R122, c[0x0][0x2d8] ;  /* 0x0000b600ff7a7b82 */ /* 0x000e620000000000 */
[----:B------:R-:W-:Y:S02]  /*0410*/  UMOV UR24, URZ ;  /* 0x0000003f00187c82 */ /* 0x000fe40008000000 */
[----:B------:R-:W-:-:S05]  /*0420*/  UMOV UR25, 0xffffffff ;  /* 0xffffffff00197882 */ /* 0x000fca0000000000 */
[----:B---3--:R3:W1:Y:S08]  /*0430*/  @P0 R2UR UR11, R9 ;  /* 0x00000000090b03c2 */ /* 0x00867000000e0000 */
[----:B----4-:R-:W1:Y:S01]  /*0440*/  @P0 R2UR UR16, R6 ;  /* 0x00000000061003c2 */ /* 0x010e6200000e0000 */
[----:B------:R-:W-:-:S04]  /*0450*/  ISETP.NE.U32.AND P0, PT, RZ, c[0x0][0x248], PT ;  /* 0x00009200ff007a0c */ /* 0x000fc80003f05070 */
[----:B------:R-:W-:Y:S02]  /*0460*/  ISETP.NE.AND.EX P0, PT, RZ, c[0x0][0x24c], PT, P0 ;  /* 0x00009300ff007a0c */ /* 0x000fe40003f05300 */
[----:B---3--:R-:W-:-:S04]  /*0470*/  SHF.R.S32.HI R9, RZ, 0x1f, R29 ;  /* 0x0000001fff097819 */ /* 0x008fc8000001141d */
[----:B------:R-:W-:Y:S01]  /*0480*/  LEA.HI R14, R9, R29, RZ, 0x5 ;  /* 0x0000001d090e7211 */ /* 0x000fe200078f28ff */
[----:B-1----:R-:W-:Y:S01]  /*0490*/  @UP2 UIADD3 UR16, UR16, -UR11, URZ ;  /* 0x8000000b10102290 */ /* 0x002fe2000fffe03f */
[----:B--2---:R1:W2:Y:S06]  /*04a0*/  @P1 R2UR UR24, R4 ;  /* 0x00000000041813c2 */ /* 0x0042ac00000e0000 */
[----:B------:R-:W-:Y:S02]  /*04b0*/  @!UP2 ULDC UR16, c[0x0][0x214] ;  /* 0x000085000010aab9 */ /* 0x000fe40000000800 */
[----:B-----5:R1:W3:Y:S02]  /*04c0*/  @!P2 R2UR UR25, R0 ;  /* 0x000000000019a3c2 */ /* 0x0202e400000e0000 */
        /* <DEDUP_REMOVED lines=8> */
.L_x_1071:
[----:B------:R-:W-:Y:S02]  /*0550*/  ULDC UR6, c[0x0][0x218] ;  /* 0x0000860000067ab9 */ /* 0x000fe40000000800 */
.L_x_1072:
        /* <DEDUP_REMOVED lines=22> */
[----:B------:R-:W-:Y:S01]  /*06c0*/  LOP3.LUT R0, R14, 0xffffffe0, RZ, 0xc0, !PT ;  /* 0xffffffe00e007812 */ /* 0x000fe200078ec0ff */
[----:B------:R-:W-:Y:S02]  /*06d0*/  UIADD3 UR4, -UR16, 0x7f, UR14 ;  /* 0x0000007f10047890 */ /* 0x000fe4000fffe10e */
[----:B------:R-:W-:Y:S02]  /*06e0*/  ULDC UR9, c[0x0][0x2e4] ;  /* 0x0000b90000097ab9 */ /* 0x000fe40000000800 */
[----:B------:R-:W-:Y:S01]  /*06f0*/  ULDC UR5, c[0x0][0x2e8] ;  /* 0x0000ba0000057ab9 */ /* 0x000fe20000000800 */
[----:B------:R-:W-:Y:S01]  /*0700*/  IMAD.IADD R22, R29, 0x1, -R0 ;  /* 0x000000011d167824 */ /* 0x000fe200078e0a00 */
        /* <DEDUP_REMOVED lines=48> */
[----:B------:R-:W-:Y:S02]  /*0a10*/  @!UP0 UIMAD.WIDE.U32 UR24, UR17, UR4, URZ ;  /* 0x00000004111882a5 */ /* 0x000fe4000f8e003f */
[----:B------:R-:W-:Y:S02]  /*0a20*/  ULDC UR9, c[0x0][0x234] ;  /* 0x00008d0000097ab9 */ /* 0x000fe40000000800 */
        /* <DEDUP_REMOVED lines=49> */
.L_x_1075:
[----:B------:R-:W-:Y:S05]  /*0d40*/  BSYNC B0 ;  /* 0x0000000000007941 */ /* 0x000fea0003800000 */
.L_x_1074:
        /* <DEDUP_REMOVED lines=22> */
.L_x_1077:
[----:B------:R-:W-:Y:S05]  /*0eb0*/  BSYNC B0 ;  /* 0x0000000000007941 */ /* 0x000fea0003800000 */
.L_x_1076:
        /* <DEDUP_REMOVED lines=22> */
.L_x_1079:
[----:B------:R-:W-:Y:S05]  /*1020*/  BSYNC B0 ;  /* 0x0000000000007941 */ /* 0x000fea0003800000 */
.L_x_1078:
        /* <DEDUP_REMOVED lines=21> */
.L_x_1081:
[----:B------:R-:W-:Y:S05]  /*1180*/  BSYNC B0 ;  /* 0x0000000000007941 */ /* 0x000fea0003800000 */
.L_x_1080:
        /* <DEDUP_REMOVED lines=35> */
.L_x_1073:
[----:B------:R-:W-:Y:S01]  /*13c0*/  UISETP.NE.AND UP1, UPT, UR11, -0x1, UPT ;  /* 0xffffffff0b00788c */ /* 0x000fe2000bf25270 */
[----:B------:R-:W-:Y:S01]  /*13d0*/  SHF.R.S32.HI R0, RZ, 0x1f, R22 ;  /* 0x0000001fff007819 */ /* 0x000fe20000011416 */
[----:B------:R-:W-:Y:S02]  /*13e0*/  UISETP.NE.AND UP0, UPT, UR25, -0x1, UPT ;  /* 0xffffffff1900788c */ /* 0x000fe4000bf05270 */
[----:B------:R-:W-:Y:S02]  /*13f0*/  ULDC.64 UR4, c[0x0][0x190] ;  /* 0x0000640000047ab9 */ /* 0x000fe40000000a00 */
[----:B------:R-:W-:Y:S02]  /*1400*/  ULDC.64 UR6, c[0x0][0x178] ;  /* 0x00005e0000067ab9 */ /* 0x000fe40000000a00 */
[----:B------:R-:W-:-:S03]  /*1410*/  PLOP3.LUT P0, PT, PT, PT, UP0, 0x80, 0x0 ;  /* 0x000000000000781c */ /* 0x000fc60003f0f008 */
[----:B------:R-:W-:Y:S02]  /*1420*/  @UP1 UIMAD.WIDE.U32 UR28, UR11, UR4, URZ ;  /* 0x000000040b1c12a5 */ /* 0x000fe4000f8e003f */
[----:B------:R-:W-:Y:S02]  /*1430*/  @UP0 UIADD3 UR26, UR24, UR25, URZ ;  /* 0x00000019181a0290 */ /* 0x000fe4000fffe03f */
[----:B------:R-:W-:Y:S02]  /*1440*/  @UP1 UIMAD UR23, UR11, UR5, UR29 ;  /* 0x000000050b1712a4 */ /* 0x000fe4000f8e021d */
[----:B------:R-:W-:Y:S02]  /*1450*/  @!UP1 USHF.R.S32.HI UR22, URZ, 0x1f, UR17 ;  /* 0x0000001f3f169899 */ /* 0x000fe40008011411 */
[----:B------:R-:W-:Y:S02]  /*1460*/  ULDC.64 UR4, c[0x0][0x198] ;  /* 0x0000660000047ab9 */ /* 0x000fe40000000a00 */
[----:B------:R-:W-:-:S02]  /*1470*/  @UP0 UIMAD.WIDE.U32 UR30, UR26, UR4, URZ ;  /* 0x000000041a1e02a5 */ /* 0x000fc4000f8e003f */
[----:B------:R-:W-:Y:S02]  /*1480*/  @!UP1 UIMAD UR22, UR22, UR6, URZ ;  /* 0x00000006161692a4 */ /* 0x000fe4000f8e023f */
[----:B------:R-:W-:Y:S02]  /*1490*/  @UP0 UIMAD UR26, UR26, UR5, UR31 ;  /* 0x000000051a1a02a4 */ /* 0x000fe4000f8e021f */
[----:B------:R-:W-:Y:S02]  /*14a0*/  ULDC UR4, c[0x0][0x224] ;  /* 0x0000890000047ab9 */ /* 0x000fe40000000800 */
[----:B------:R-:W-:Y:S02]  /*14b0*/  ULDC UR5, c[0x0][0x1c0] ;  /* 0x0000700000057ab9 */ /* 0x000fe40000000800 */
[----:B------:R-:W-:Y:S02]  /*14c0*/  UIMAD UR5, UR17, UR5, UR12 ;  /* 0x00000005110572a4 */ /* 0x000fe4000f8e020c */
[----:B------:R-:W-:-:S02]  /*14d0*/  @!UP1 UIMAD UR7, UR17, UR7, UR22 ;  /* 0x00000007110792a4 */ /* 0x000fc4000f8e0216 */
[----:B------:R-:W-:Y:S02]  /*14e0*/  UIMAD UR4, UR5, UR4, UR14 ;  /* 0x00000004050472a4 */ /* 0x000fe4000f8e020e */
[----:B------:R-:W-:Y:S02]  /*14f0*/  USHF.L.U32 UR5, UR5, 0x5, URZ ;  /* 0x0000000505057899 */ /* 0x000fe4000800063f */
[----:B------:R-:W-:Y:S02]  /*1500*/  ULDC UR22, c[0x0][0x228] ;  /* 0x00008a0000167ab9 */ /* 0x000fe40000000800 */
[----:B------:R-:W-:Y:S02]  /*1510*/  @!UP1 UIMAD.WIDE.U32 UR32, UR17, UR6, URZ ;  /* 0x00000006112092a5 */ /* 0x000fe4000f8e003f */
[----:B------:R-:W-:Y:S01]  /*1520*/  IADD3 R123, P2, P1, R7, UR5, R22 ;  /* 0x00000005077b7c10 */ /* 0x000fe2000f95e016 */
[----:B------:R-:W-:Y:S02]  /*1530*/  UIMAD UR22, UR4, UR22, URZ ;  /* 0x00000016041672a4 */ /* 0x000fe4000f8e023f */
[----:B------:R-:W-:-:S02]  /*1540*/  USHF.R.S32.HI UR4, URZ, 0x1f, UR5 ;  /* 0x0000001f3f047899 */ /* 0x000fc40008011405 */
[----:B------:R1:W-:Y:S01]  /*1550*/  STL [R1+0xe0], R123 ;  /* 0x0000e07b01007387 */ /* 0x0003e20000100800 */
[----:B------:R-:W-:Y:S02]  /*1560*/  @UP1 UMOV UR6, UR28 ;  /* 0x0000001c00061c82 */ /* 0x000fe40008000000 */
[----:B------:R-:W-:Y:S01]  /*1570*/  @!UP1 UIADD3 UR23, UR33, UR7, URZ ;  /* 0x0000000721179290 */ /* 0x000fe2000fffe03f */
[----:B------:R-:W-:Y:S01]  /*1580*/  IADD3.X R105, R8, UR4, R0, P2, P1 ;  /* 0x0000000408697c10 */ /* 0x000fe200097e2400 */
[----:B------:R-:W-:Y:S02]  /*1590*/  @!UP1 UMOV UR6, UR32 ;  /* 0x0000002000069c82 */ /* 0x000fe40008000000 */
[----:B------:R-:W-:Y:S01]  /*15a0*/  @UP0 UMOV UR28, UR30 ;  /* 0x0000001e001c0c82 */ /* 0x000fe20008000000 */
        /* <DEDUP_REMOVED lines=10> */
[----:B------:R-:W-:Y:S02]  /*1650*/  UMOV UR26, UR28 ;  /* 0x0000001c001a7c82 */ /* 0x000fe40008000000 */
[----:B------:R-:W-:Y:S02]  /*1660*/  UIMAD UR5, UR17, UR5, UR7 ;  /* 0x00000005110572a4 */ /* 0x000fe4000f8e0207 */
[----:B------:R-:W-:-:S04]  /*1670*/  UIMAD.WIDE.U32 UR28, UR17, UR4, UR26 ;  /* 0x00000004111c72a5 */ /* 0x000fc8000f8e001a */
[----:B------:R-:W-:Y:S02]  /*1680*/  UIADD3 UR26, UR29, UR5, URZ ;  /* 0x000000051d1a7290 */ /* 0x000fe4000fffe03f */
.L_x_1082:
[----:B------:R-:W-:Y:S01]  /*1690*/  IABS R0, c[0x0][0x1c8] ;  /* 0x0000720000007a13 */ /* 0x000fe20000000000 */
[----:B------:R-:W2:Y:S01]  /*16a0*/  S2R R2, SR_CTAID.Z ;  /* 0x0000000000027919 */ /* 0x000ea20000002700 */
[----:B------:R-:W-:Y:S02]  /*16b0*/  UMOV UR30, URZ ;  /* 0x0000003f001e7c82 */ /* 0x000fe40008000000 */
[----:B------:R-:W3:Y:S01]  /*16c0*/  R2UR UR7, R0 ;  /* 0x00000000000773c2 */ /* 0x000ee200000e0000 */
[----:B------:R-:W-:Y:S01]  /*16d0*/  @UP0 UIADD3 UR29, UR24, UR25, URZ ;  /* 0x00000019181d0290 */ /* 0x000fe2000fffe03f */
[----:B---3--:R-:W3:Y:S08]  /*16e0*/  I2F.RP R0, UR7 ;  /* 0x0000000700007d06 */ /* 0x008ef00008209400 */
[----:B---3--:R-:W3:Y:S02]  /*16f0*/  MUFU.RCP R0, R0 ;  /* 0x0000000000007308 */ /* 0x008ee40000001000 */
[----:B---3--:R-:W-:-:S06]  /*1700*/  IADD3 R0, R0, 0xffffffe, RZ ;  /* 0x0ffffffe00007810 */ /* 0x008fcc0007ffe0ff */
[----:B------:R-:W3:Y:S02]  /*1710*/  F2I.FTZ.U32.TRUNC.NTZ R0, R0 ;  /* 0x0000000000007305 */ /* 0x000ee4000021f000 */
[----:B---3--:R2:W3:Y:S02]  /*1720*/  R2UR UR31, R0 ;  /* 0x00000000001f73c2 */ /* 0x0084e400000e0000 */
[----:B--2---:R-:W-:Y:S01]  /*1730*/  IABS R0, R2 ;  /* 0x0000000200007213 */ /* 0x004fe20000000000 */
[----:B---3--:R-:W-:-:S05]  /*1740*/  UIADD3 UR5, URZ, -UR31, URZ ;  /* 0x8000001f3f057290 */ /* 0x008fca000fffe03f */
[----:B------:R-:W2:Y:S01]  /*1750*/  R2UR UR4, R0 ;  /* 0x00000000000473c2 */ /* 0x000ea200000e0000 */
[----:B------:R-:W-:-:S04]  /*1760*/  UIMAD UR5, UR5, UR7, URZ ;  /* 0x00000007050572a4 */ /* 0x000fc8000f8e023f */
[----:B------:R-:W-:-:S07]  /*1770*/  UIMAD.WIDE.U32 UR30, UR31, UR5, UR30 ;  /* 0x000000051f1e72a5 */ /* 0x000fce000f8e001e */
[----:B------:R-:W-:Y:S02]  /*1780*/  UMOV UR5, UR31 ;  /* 0x0000001f00057c82 */ /* 0x000fe40008000000 */
[----:B--2---:R-:W-:-:S07]  /*1790*/  UIMAD.WIDE.U32 UR30, UR5, UR4, URZ ;  /* 0x00000004051e72a5 */ /* 0x004fce000f8e003f */
[----:B------:R-:W-:Y:S02]  /*17a0*/  UMOV UR5, UR31 ;  /* 0x0000001f00057c82 */ /* 0x000fe40008000000 */
[----:B------:R-:W-:-:S04]  /*17b0*/  UIADD3 UR27, -UR5, URZ, URZ ;  /* 0x0000003f051b7290 */ /* 0x000fc8000fffe13f */
        /* <DEDUP_REMOVED lines=32> */
.L_x_1083:
[CC--:B------:R-:W-:Y:S01]  /*19c0*/  LEA.HI R0, R9.reuse, R29.reuse, RZ, 0x3 ;  /* 0x0000001d09007211 */ /* 0x0c0fe200078f18ff */
[----:B------:R-:W2:Y:S01]  /*19d0*/  S2R R20, SR_CTAID.Z ;  /* 0x0000000000147919 */ /* 0x000ea20000002700 */
[----:B------:R-:W-:Y:S01]  /*19e0*/  LEA.HI R3, R9, R29, RZ, 0x4 ;  /* 0x0000001d09037211 */ /* 0x000fe200078f20ff */
[----:B------:R-:W-:Y:S01]  /*19f0*/  ULDC.64 UR4, c[0x0][0x1b8] ;  /* 0x00006e0000047ab9 */ /* 0x000fe20000000a00 */
[----:B------:R-:W-:Y:S01]  /*1a00*/  SHF.R.S32.HI R6, RZ, 0x3, R0 ;  /* 0x00000003ff067819 */ /* 0x000fe20000011400 */
[----:B------:R-:W-:Y:S01]  /*1a10*/  UIMAD UR4, UR31, UR4, URZ ;  /* 0x000000041f0472a4 */ /* 0x000fe2000f8e023f */
[----:B------:R-:W-:Y:S01]  /*1a20*/  LOP3.LUT R0, R0, 0xfffffff8, RZ, 0xc0, !PT ;  /* 0xfffffff800007812 */ /* 0x000fe200078ec0ff */
[----:B------:R-:W-:Y:S01]  /*1a30*/  IMAD.MOV.U32 R30, RZ, RZ, 0x20 ;  /* 0x00000020ff1e7424 */ /* 0x000fe200078e00ff */
[----:B------:R-:W-:Y:S01]  /*1a40*/  SHF.R.S32.HI R5, RZ, 0x4, R3 ;  /* 0x00000004ff057819 */ /* 0x000fe20000011403 */
[----:B------:R-:W-:Y:S01]  /*1a50*/  IMAD.SHL.U32 R2, R6, 0x40, RZ ;  /* 0x0000004006027824 */ /* 0x000fe200078e00ff */
[----:B------:R-:W-:Y:S01]  /*1a60*/  SHF.R.S32.HI R7, RZ, 0x1f, R6 ;  /* 0x0000001fff077819 */ /* 0x000fe20000011406 */
[----:B------:R-:W-:Y:S01]  /*1a70*/  IMAD.IADD R28, R29, 0x1, -R0 ;  /* 0x000000011d1c7824 */ /* 0x000fe200078e0a00 */
[C---:B------:R-:W-:Y:S01]  /*1a80*/  LEA.HI R0, R3.reuse, R5, RZ, 0x1 ;  /* 0x0000000503007211 */ /* 0x040fe200078f08ff */
[----:B------:R-:W-:Y:S01]  /*1a90*/  UIMAD UR17, UR25, UR5, UR4 ;  /* 0x00000005191172a4 */ /* 0x000fe2000f8e0204 */
[----:B------:R-:W-:Y:S01]  /*1aa0*/  LOP3.LUT R3, R3, 0xfffffff0, RZ, 0xc0, !PT ;  /* 0xfffffff003037812 */ /* 0x000fe200078ec0ff */
[----:B------:R-:W-:Y:S01]  /*1ab0*/  IMAD.SHL.U32 R116, R28, 0x8, RZ ;  /* 0x000000081c747824 */ /* 0x000fe200078e00ff */
[----:B------:R-:W-:Y:S01]  /*1ac0*/  LOP3.LUT R8, R2, 0x1c0, RZ, 0xc0, !PT ;  /* 0x000001c002087812 */ /* 0x000fe200078ec0ff */
[----:B------:R-:W-:Y:S01]  /*1ad0*/  ULDC.64 UR4, c[0x0][0x1a8] ;  /* 0x00006a0000047ab9 */ /* 0x000fe20000000a00 */
[----:B------:R-:W-:Y:S01]  /*1ae0*/  LOP3.LUT R2, R0, 0xfffffffe, RZ, 0xc0, !PT ;  /* 0xfffffffe00027812 */ /* 0x000fe200078ec0ff */
[----:B------:R-:W-:Y:S01]  /*1af0*/  IMAD.IADD R0, R29, 0x1, -R3 ;  /* 0x000000011d007824 */ /* 0x000fe200078e0a03 */
[----:B------:R-:W-:Y:S01]  /*1b00*/  LOP3.LUT R4, R8, 0x38, R116, 0xf8, !PT ;  /* 0x0000003808047812 */ /* 0x000fe200078ef874 */
[----:B------:R-:W-:Y:S01]  /*1b10*/  UIMAD UR4, UR27, UR4, URZ ;  /* 0x000000041b0472a4 */ /* 0x000fe2000f8e023f */
[----:B------:R-:W-:Y:S01]  /*1b20*/  SHF.R.U32.HI R8, RZ, 0x3, R8 ;  /* 0x00000003ff087819 */ /* 0x000fe20000011608 */
[----:B------:R-:W-:Y:S01]  /*1b30*/  IMAD.IADD R27, R5, 0x1, -R2 ;  /* 0x00000001051b7824 */ /* 0x000fe200078e0a02 */
[----:B------:R-:W-:Y:S01]  /*1b40*/  SHF.R.S32.HI R2, RZ, 0x1f, R0 ;  /* 0x0000001fff027819 */ /* 0x000fe20000011400 */
[----:B------:R-:W-:Y:S01]  /*1b50*/  UIMAD UR4, UR12, UR5, UR4 ;  /* 0x000000050c0472a4 */ /* 0x000fe2000f8e0204 */
[----:B------:R-:W-:Y:S01]  /*1b60*/  LOP3.LUT R8, R4, R8, RZ, 0x3c, !PT ;  /* 0x0000000804087212 */ /* 0x000fe200078e3cff */
[----:B------:R-:W-:Y:S01]  /*1b70*/  IMAD.U32 R10, RZ, RZ, UR13 ;  /* 0x0000000dff0a7e24 */ /* 0x000fe2000f8e00ff */
[----:B------:R-:W-:Y:S01]  /*1b80*/  LEA.HI R13, R2, R0, RZ, 0x3 ;  /* 0x00000000020d7211 */ /* 0x000fe200078f18ff */
[----:B------:R-:W-:Y:S01]  /*1b90*/  BSSY B0, `(.L_x_1084) ;  /* 0x000006a000007945 */ /* 0x000fe20003800000 */
[----:B------:R-:W-:Y:S01]  /*1ba0*/  LEA.HI R5, R9, R29, RZ, 0x6 ;  /* 0x0000001d09057211 */ /* 0x000fe200078f30ff */
[----:B------:R-:W-:Y:S01]  /*1bb0*/  IMAD.SHL.U32 R9, R27, 0x8, RZ ;  /* 0x000000081b097824 */ /* 0x000fe200078e00ff */
[----:B------:R-:W-:Y:S01]  /*1bc0*/  LOP3.LUT R4, R13, 0xfffffff8, RZ, 0xc0, !PT ;  /* 0xfffffff80d047812 */ /* 0x000fe200078ec0ff */
[----:B------:R-:W-:Y:S01]  /*1bd0*/  IMAD.WIDE R10, R10, 0x40, R6 ;  /* 0x000000400a0a7825 */ /* 0x000fe200078e0206 */
[----:B------:R-:W-:-:S02]  /*1be0*/  SHF.R.S32.HI R117, RZ, 0x1f, R116 ;  /* 0x0000001fff757819 */ /* 0x000fc40000011474 */
[----:B------:R-:W-:Y:S01]  /*1bf0*/  IADD3 R2, P0, R116, UR6, RZ ;  /* 0x0000000674027c10 */ /* 0x000fe2000ff1e0ff */
[----:B------:R-:W-:Y:S01]  /*1c00*/  IMAD.IADD R0, R0, 0x1, -R4 ;  /* 0x0000000100007824 */ /* 0x000fe200078e0a04 */
[----:B------:R-:W-:Y:S01]  /*1c10*/  ULDC.64 UR6, c[0x0][0x1b0] ;  /* 0x00006c0000067ab9 */ /* 0x000fe20000000a00 */
[----:B------:R-:W-:Y:S01]  /*1c20*/  IMAD.SHL.U32 R5, R5, 0x8, RZ ;  /* 0x0000000805057824 */ /* 0x000fe200078e00ff */
[----:B------:R-:W-:Y:S01]  /*1c30*/  IADD3.X R3, R117, UR23, RZ, P0, !PT ;  /* 0x0000001775037c10 */ /* 0x000fe200087fe4ff */
[C---:B------:R-:W-:Y:S01]  /*1c40*/  IMAD R4, R7.reuse, c[0x0][0x198], RZ ;  /* 0x0000660007047a24 */ /* 0x040fe200078e02ff */
[C---:B------:R-:W-:Y:S01]  /*1c50*/  LOP3.LUT P3, RZ, R0.reuse, 0x4, RZ, 0xc0, !PT ;  /* 0x0000000400ff7812 */ /* 0x040fe2000786c0ff */
[----:B------:R-:W-:Y:S01]  /*1c60*/  UIMAD UR6, UR31, UR6, URZ ;  /* 0x000000061f0672a4 */ /* 0x000fe2000f8e023f */
[C---:B------:R-:W-:Y:S01]  /*1c70*/  LOP3.LUT P2, RZ, R0.reuse, 0x2, RZ, 0xc0, !PT ;  /* 0x0000000200ff7812 */ /* 0x040fe2000784c0ff */
[----:B------:R-:W-:Y:S01]  /*1c80*/  IMAD.SHL.U32 R0, R0, 0x40, RZ ;  /* 0x0000004000007824 */ /* 0x000fe200078e00ff */
[----:B------:R-:W-:Y:S01]  /*1c90*/  LOP3.LUT R209, R8, 0xfffffe00, R5, 0xf8, !PT ;  /* 0xfffffe0008d17812 */ /* 0x000fe200078ef805 */
[----:B--2---:R-:W-:Y:S01]  /*1ca0*/  IMAD.WIDE.U32 R20, R20, c[0x0][0x1a8], R2 ;  /* 0x00006a0014147a25 */ /* 0x004fe200078e0002 */
[----:B------:R-:W-:Y:S01]  /*1cb0*/  UIMAD UR7, UR25, UR7, UR6 ;  /* 0x00000007190772a4 */ /* 0x000fe2000f8e0206 */
[----:B------:R-:W-:Y:S01]  /*1cc0*/  IADD3 R109, R116, 0x40, RZ ;  /* 0x00000040746d7810 */ /* 0x000fe20007ffe0ff */
[----:B------:R2:W-:Y:S01]  /*1cd0*/  STL.64 [R1+0x98], R116 ;  /* 0x0000987401007387 */ /* 0x0005e20000100a00 */
[----:B------:R-:W-:Y:S01]  /*1ce0*/  IMAD R12, R6, c[0x0][0x19c], R4 ;  /* 0x00006700060c7a24 */ /* 0x000fe200078e0204 */
[----:B------:R-:W-:Y:S01]  /*1cf0*/  LOP3.LUT R0, R0, 0x1c0, RZ, 0xc0, !PT ;  /* 0x000001c000007812 */ /* 0x000fe200078ec0ff */
[----:B------:R-:W-:Y:S01]  /*1d00*/  IMAD R8, R7, c[0x0][0x1a0], RZ ;  /* 0x0000680007087a24 */ /* 0x000fe200078e02ff */
[----:B------:R-:W-:Y:S01]  /*1d10*/  IADD3 R108, R116, 0x80, RZ ;  /* 0x00000080746c7810 */ /* 0x000fe20007ffe0ff */
[----:B------:R-:W-:Y:S01]  /*1d20*/  IMAD.WIDE.U32 R4, R6, c[0x0][0x198], R116 ;  /* 0x0000660006047a25 */ /* 0x000fe200078e0074 */
[----:B------:R-:W-:Y:S01]  /*1d30*/  LOP3.LUT R9, R0, 0x8, R9, 0xf8, !PT ;  /* 0x0000000800097812 */ /* 0x000fe200078ef809 */
[----:B------:R-:W-:Y:S01]  /*1d40*/  UIADD3 UR6, -UR14, UR16, URZ ;  /* 0x000000100e067290 */ /* 0x000fe2000fffe13f */
[----:B------:R-:W-:Y:S01]  /*1d50*/  SHF.R.U32.HI R0, RZ, 0x3, R0 ;  /* 0x00000003ff007819 */ /* 0x000fe20000011600 */
[----:B------:R-:W-:Y:S01]  /*1d60*/  IMAD.WIDE.U32 R2, R6, c[0x0][0x1a0], R116 ;  /* 0x0000680006027a25 */ /* 0x000fe200078e0074 */
[----:B------:R-:W-:-:S02]  /*1d70*/  IADD3 R4, P1, R4, UR28, RZ ;  /* 0x0000001c04047c10 */ /* 0x000fc4000ff3e0ff */
[----:B------:R-:W-:Y:S01]  /*1d80*/  LOP3.LUT R9, R9, R0, RZ, 0x3c, !PT ;  /* 0x0000000009097212 */ /* 0x000fe200078e3cff */
[----:B------:R-:W-:Y:S01]  /*1d90*/  IMAD R8, R6, c[0x0][0x1a4], R8 ;  /* 0x0000690006087a24 */ /* 0x000fe200078e0208 */
[----:B------:R-:W-:Y:S01]  /*1da0*/  IADD3 R2, P0, R2, UR30, RZ ;  /* 0x0000001e02027c10 */ /* 0x000fe2000ff1e0ff */
[----:B------:R-:W-:Y:S01]  /*1db0*/  IMAD.U32 R0, RZ, RZ, UR25 ;  /* 0x00000019ff007e24 */ /* 0x000fe2000f8e00ff */
[----:B------:R-:W-:Y:S01]  /*1dc0*/  IADD3.X R5, R5, UR26, R12, P1, !PT ;  /* 0x0000001a05057c10 */ /* 0x000fe20008ffe40c */
[----:B------:R-:W-:Y:S01]  /*1dd0*/  IMAD.SHL.U32 R209, R209, 0x2, RZ ;  /* 0x00000002d1d17824 */ /* 0x000fe200078e00ff */
[----:B------:R-:W-:Y:S01]  /*1de0*/  IADD3.X R3, R3, UR29, R8, P0, !PT ;  /* 0x0000001d03037c10 */ /* 0x000fe200087fe408 */
[----:B------:R-:W-:Y:S01]  /*1df0*/  IMAD.U32 R8, RZ, RZ, UR25 ;  /* 0x00000019ff087e24 */ /* 0x000fe2000f8e00ff */
[----:B------:R-:W-:Y:S02]  /*1e00*/  IADD3 R107, R116, 0xc0, RZ ;  /* 0x000000c0746b7810 */ /* 0x000fe40007ffe0ff */
[----:B------:R-:W-:Y:S01]  /*1e10*/  SHF.R.S32.HI R25, RZ, 0x5, R14 ;  /* 0x00000005ff197819 */ /* 0x000fe2000001140e */
[----:B------:R-:W-:Y:S01]  /*1e20*/  IMAD.WIDE.U32 R36, R8, c[0x0][0x1b0], R4 ;  /* 0x00006c0008247a25 */ /* 0x000fe200078e0004 */
[----:B------:R-:W-:-:S02]  /*1e30*/  ISETP.GE.AND P0, PT, R6, UR6, PT ;  /* 0x0000000606007c0c */ /* 0x000fc4000bf06270 */
[----:B------:R-:W-:Y:S01]  /*1e40*/  SHF.R.S32.HI R5, RZ, 0x1f, R22 ;  /* 0x0000001fff057819 */ /* 0x000fe20000011416 */
[----:B------:R-:W-:Y:S01]  /*1e50*/  IMAD.WIDE.U32 R32, R0, c[0x0][0x1b8], R2 ;  /* 0x00006e0000207a25 */ /* 0x000fe200078e0002 */
[----:B------:R2:W-:Y:S01]  /*1e60*/  STL.64 [R1+0xb8], R36 ;  /* 0x0000b82401007387 */ /* 0x0005e20000100a00 */
[----:B------:R-:W-:Y:S02]  /*1e70*/  IADD3 R39, R37, UR7, RZ ;  /* 0x0000000725277c10 */ /* 0x000fe4000fffe0ff */
[----:B------:R-:W-:Y:S01]  /*1e80*/  SHF.R.S32.HI R0, RZ, 0x1f, R14 ;  /* 0x0000001fff007819 */ /* 0x000fe2000001140e */
[----:B------:R2:W-:Y:S01]  /*1e90*/  STL.64 [R1+0xd8], R32 ;  /* 0x0000d82001007387 */ /* 0x0005e20000100a00 */
[----:B------:R-:W-:Y:S01]  /*1ea0*/  IADD3 R35, R33, UR17, RZ ;  /* 0x0000001121237c10 */ /* 0x000fe2000fffe0ff */
[----:B------:R-:W-:Y:S01]  /*1eb0*/  IMAD.SHL.U32 R4, R13, 0x40, RZ ;  /* 0x000000400d047824 */ /* 0x000fe200078e00ff */
[----:B------:R-:W-:Y:S01]  /*1ec0*/  LEA.HI R0, R0, R25, RZ, 0x2 ;  /* 0x0000001900007211 */ /* 0x000fe200078f10ff */
[----:B------:R2:W-:Y:S01]  /*1ed0*/  STL [R1+0xac], R109 ;  /* 0x0000ac6d01007387 */ /* 0x0005e20000100800 */
[----:B------:R-:W-:Y:S01]  /*1ee0*/  LEA.HI R5, R5, R22, RZ, 0x2 ;  /* 0x0000001605057211 */ /* 0x000fe200078f10ff */
[----:B------:R-:W-:Y:S01]  /*1ef0*/  IMAD.MOV.U32 R3, RZ, RZ, 0x10 ;  /* 0x00000010ff037424 */ /* 0x000fe200078e00ff */
[----:B------:R-:W-:Y:S01]  /*1f00*/  LOP3.LUT R0, R0, 0xffffffc, RZ, 0xc0, !PT ;  /* 0x0ffffffc00007812 */ /* 0x000fe200078ec0ff */
[----:B------:R2:W-:Y:S01]  /*1f10*/  STL [R1+0xa8], R108 ;  /* 0x0000a86c01007387 */ /* 0x0005e20000100800 */
[----:B------:R-:W-:-:S02]  /*1f20*/  SHF.R.S32.HI R26, RZ, 0x2, R5 ;  /* 0x00000002ff1a7819 */ /* 0x000fc40000011405 */
[----:B------:R-:W-:Y:S01]  /*1f30*/  IADD3 R13, R21, UR4, RZ ;  /* 0x00000004150d7c10 */ /* 0x000fe2000fffe0ff */
[----:B------:R2:W-:Y:S01]  /*1f40*/  STL [R1+0xb0], R107 ;  /* 0x0000b06b01007387 */ /* 0x0005e20000100800 */
[----:B------:R-:W-:Y:S01]  /*1f50*/  IMAD.IADD R0, R25, 0x1, -R0 ;  /* 0x0000000119007824 */ /* 0x000fe200078e0a00 */
[----:B------:R-:W-:Y:S02]  /*1f60*/  LOP3.LUT R4, R9, 0xfffffe00, R4, 0xf8, !PT ;  /* 0xfffffe0009047812 */ /* 0x000fe400078ef804 */
[----:B------:R2:W-:Y:S01]  /*1f70*/  STL [R1+0xcc], R35 ;  /* 0x0000cc2301007387 */ /* 0x0005e20000100800 */
[----:B------:R-:W-:Y:S01]  /*1f80*/  IMAD R23, R0, 0x10, R26 ;  /* 0x0000001000177824 */ /* 0x000fe200078e021a */
[----:B------:R-:W-:Y:S02]  /*1f90*/  SEL R3, R3, 0xfffffff0, !P2 ;  /* 0xfffffff003037807 */ /* 0x000fe40005000000 */
[----:B------:R2:W-:Y:S01]  /*1fa0*/  STL [R1+0xa4], R39 ;  /* 0x0000a42701007387 */ /* 0x0005e20000100800 */
        /* <DEDUP_REMOVED lines=40> */
.L_x_1085:
[----:B------:R-:W-:Y:S05]  /*2230*/  BSYNC B0 ;  /* 0x0000000000007941 */ /* 0x000fea0003800000 */
.L_x_1084:
[----:B------:R-:W-:Y:S01]  /*2240*/  LOP3.LUT R0, R5, 0x7ffffffc, RZ, 0xc0, !PT ;  /* 0x7ffffffc05007812 */ /* 0x000fe200078ec0ff */
[----:B------:R-:W-:Y:S01]  /*2250*/  ULEA UR4, UR8, UR22, 0x6 ;  /* 0x0000001608047291 */ /* 0x000fe2000f8e303f */
[----:B------:R-:W-:Y:S01]  /*2260*/  IADD3 R24, R6, 0x10, RZ ;  /* 0x0000001006187810 */ /* 0x000fe20007ffe0ff */
[----:B------:R-:W-:Y:S02]  /*2270*/  BSSY B0, `(.L_x_1086) ;  /* 0x0000034000007945 */ /* 0x000fe40003800000 */
[----:B------:R-:W-:Y:S01]  /*2280*/  IMAD.IADD R0, R22, 0x1, -R0 ;  /* 0x0000000116007824 */ /* 0x000fe200078e0a00 */
[----:B------:R-:W-:Y:S01]  /*2290*/  ISETP.GE.AND P1, PT, R24, UR6, PT ;  /* 0x0000000618007c0c */ /* 0x000fe2000bf26270 */
[----:B------:R-:W-:Y:S02]  /*22a0*/  UIADD3 UR4, UR4, -0x40, URZ ;  /* 0xffffffc004047890 */ /* 0x000fe4000fffe03f */
[----:B------:R-:W-:-:S04]  /*22b0*/  IMAD.SHL.U32 R0, R0, 0x2, RZ ;  /* 0x0000000200007824 */ /* 0x000fc800078e00ff */
[----:B------:R-:W-:Y:S02]  /*22c0*/  IMAD R0, R23, c[0x0][0x228], R0 ;  /* 0x00008a0017007a24 */ /* 0x000fe400078e0200 */
[----:B------:R-:W-:-:S03]  /*22d0*/  IMAD.U32 R5, RZ, RZ, UR4 ;  /* 0x00000004ff057e24 */ /* 0x000fc6000f8e00ff */
[----:B------:R-:W-:Y:S02]  /*22e0*/  IADD3 R127, P0, R0, UR4, RZ ;  /* 0x00000004007f7c10 */ /* 0x000fe4000ff1e0ff */
[----:B------:R-:W-:-:S04]  /*22f0*/  SHF.R.S32.HI R0, RZ, 0x1f, R0 ;  /* 0x0000001fff007819 */ /* 0x000fc80000011400 */
[----:B------:R-:W-:Y:S01]  /*2300*/  LEA.HI.X.SX32 R126, R5, R0, 0x1, P0 ;  /* 0x00000000057e7211 */ /* 0x000fe200000f0eff */
[----:B------:R-:W-:Y:S05]  /*2310*/  @P1 BRA `(.L_x_1087) ;  /* 0x0000029000001947 */ /* 0x000fea0003800000 */
[----:B------:R-:W-:Y:S01]  /*2320*/  IADD3 R0, P0, R10, 0x10, RZ ;  /* 0x000000100a007810 */ /* 0x000fe20007f1e0ff */
[----:B---3--:R-:W-:Y:S01]  /*2330*/  IMAD.MOV.U32 R8, RZ, RZ, R20 ;  /* 0x000000ffff087224 */ /* 0x008fe200078e0014 */
        /* <DEDUP_REMOVED lines=39> */
.L_x_1087:
[----:B------:R-:W-:Y:S05]  /*25b0*/  BSYNC B0 ;  /* 0x0000000000007941 */ /* 0x000fea0003800000 */
.L_x_1086:
[----:B------:R-:W-:Y:S01]  /*25c0*/  IADD3 R22, R6, 0x20, RZ ;  /* 0x0000002006167810 */ /* 0x000fe20007ffe0ff */
[----:B------:R-:W-:Y:S03]  /*25d0*/  BSSY B0, `(.L_x_1088) ;  /* 0x000002c000007945 */ /* 0x000fe60003800000 */
[----:B------:R-:W-:-:S13]  /*25e0*/  ISETP.GE.AND P0, PT, R22, UR6, PT ;  /* 0x0000000616007c0c */ /* 0x000fda000bf06270 */
        /* <DEDUP_REMOVED lines=42> */
.L_x_1089:
[----:B------:R-:W-:Y:S05]  /*2890*/  BSYNC B0 ;  /* 0x0000000000007941 */ /* 0x000fea0003800000 */
.L_x_1088:
[----:B---3--:R-:W-:Y:S01]  /*28a0*/  IADD3 R18, R6, 0x30, RZ ;  /* 0x0000003006127810 */ /* 0x008fe20007ffe0ff */
        /* <DEDUP_REMOVED lines=47> */
.L_x_1091:
[----:B------:R-:W-:Y:S05]  /*2ba0*/  BSYNC B0 ;  /* 0x0000000000007941 */ /* 0x000fea0003800000 */
.L_x_1090:
        /* <DEDUP_REMOVED lines=48> */
.L_x_1093:
[----:B------:R-:W-:Y:S05]  /*2eb0*/  BSYNC B0 ;  /* 0x0000000000007941 */ /* 0x000fea0003800000 */
.L_x_1092:
        /* <DEDUP_REMOVED lines=41> */
.L_x_1095:
[----:B------:R-:W-:Y:S05]  /*3150*/  BSYNC B0 ;  /* 0x0000000000007941 */ /* 0x000fea0003800000 */
.L_x_1094:
[----:B------:R-:W-:Y:S01]  /*3160*/  ISETP.GE.AND P0, PT, R22, UR27, PT ;  /* 0x0000001b16007c0c */ /* 0x000fe2000bf06270 */
[----:B------:R-:W-:-:S12]  /*3170*/  BSSY B0, `(.L_x_1096) ;  /* 0x0000027000007945 */ /* 0x000fd80003800000 */
[----:B------:R-:W-:Y:S05]  /*3180*/  @P0 BRA `(.L_x_1097) ;  /* 0x0000025000000947 */ /* 0x000fea0003800000 */
[----:B------:R-:W-:Y:S01]  /*3190*/  ISETP.GE.AND P5, PT, R116, c[0x0][0x220], PT ;  /* 0x0000880074007a0c */ /* 0x000fe20003fa6270 */
[----:B------:R-:W-:Y:S01]  /*31a0*/  IMAD.MOV.U32 R5, RZ, RZ, c[0x0][0x198] ;  /* 0x00006600ff057624 */ /* 0x000fe200078e00ff */
[----:B------:R-:W-:Y:S01]  /*31b0*/  ISETP.GE.AND P4, PT, R109, c[0x0][0x220], PT ;  /* 0x000088006d007a0c */ /* 0x000fe20003f86270 */
[----:B-1-3--:R-:W-:Y:S01]  /*31c0*/  IMAD.MOV.U32 R12, RZ, RZ, c[0x0][0x19c] ;  /* 0x00006700ff0c7624 */ /* 0x00afe200078e00ff */
        /* <DEDUP_REMOVED lines=33> */
.L_x_1097:
[----:B------:R-:W-:Y:S05]  /*33e0*/  BSYNC B0 ;  /* 0x0000000000007941 */ /* 0x000fea0003800000 */
.L_x_1096:
[----:B------:R-:W-:Y:S01]  /*33f0*/  ISETP.GE.AND P0, PT, R18, UR27, PT ;  /* 0x0000001b12007c0c */ /* 0x000fe2000bf06270 */
[----:B------:R-:W-:Y:S01]  /*3400*/  ULDC.64 UR4, c[0x0][0x1a0] ;  /* 0x0000680000047ab9 */ /* 0x000fe20000000a00 */
[----:B------:R-:W-:Y:S01]  /*3410*/  BSSY B0, `(.L_x_1098) ;  /* 0x000002b000007945 */ /* 0x000fe20003800000 */
[----:B------:R-:W-:Y:S02]  /*3420*/  USHF.L.U64.HI UR12, UR4, UR12, UR5 ;  /* 0x0000000c040c7299 */ /* 0x000fe40008010205 */
[----:B------:R-:W-:-:S08]  /*3430*/  USHF.L.U32 UR17, UR4, 0x6, URZ ;  /* 0x0000000604117899 */ /* 0x000fd0000800063f */
[----:B------:R-:W-:Y:S05]  /*3440*/  @P0 BRA `(.L_x_1099) ;  /* 0x0000027000000947 */ /* 0x000fea0003800000 */
[----:B------:R-:W-:Y:S01]  /*3450*/  ISETP.GE.AND P5, PT, R116, c[0x0][0x220], PT ;  /* 0x0000880074007a0c */ /* 0x000fe20003fa6270 */
[----:B-1-3--:R-:W-:Y:S01]  /*3460*/  IMAD.MOV.U32 R14, RZ, RZ, c[0x0][0x198] ;  /* 0x00006600ff0e7624 */ /* 0x00afe200078e00ff */
        /* <DEDUP_REMOVED lines=37> */
.L_x_1099:
[----:B------:R-:W-:Y:S05]  /*36c0*/  BSYNC B0 ;  /* 0x0000000000007941 */ /* 0x000fea0003800000 */
.L_x_1098:
[----:B------:R-:W0:Y:S01]  /*36d0*/  LDGDEPBAR ;  /* 0x00000000000079af */ /* 0x000e220000000000 */
[----:B------:R-:W-:Y:S01]  /*36e0*/  LEA R0, R25, UR14, 0x4 ;  /* 0x0000000e19007c11 */ /* 0x000fe2000f8e20ff */
[----:B------:R-:W-:Y:S01]  /*36f0*/  IMAD.SHL.U32 R5, R28, 0x40, RZ ;  /* 0x000000401c057824 */ /* 0x000fe200078e00ff */
[C---:B------:R-:W-:Y:S01]  /*3700*/  ISETP.GE.AND P0, PT, R6.reuse, UR27, PT ;  /* 0x0000001b06007c0c */ /* 0x040fe2000bf06270 */
[----:B-1----:R-:W-:Y:S01]  /*3710*/  IMAD.MOV.U32 R10, RZ, RZ, R34 ;  /* 0x000000ffff0a7224 */ /* 0x002fe200078e0022 */
[----:B------:R-:W-:Y:S01]  /*3720*/  SHF.L.U32 R6, R6, 0x3, RZ ;  /* 0x0000000306067819 */ /* 0x000fe200000006ff */
[----:B------:R-:W-:Y:S01]  /*3730*/  IMAD.IADD R104, R26, 0x1, R0 ;  /* 0x000000011a687824 */ /* 0x000fe200078e0200 */
[----:B------:R-:W-:Y:S01]  /*3740*/  LOP3.LUT R0, R5, 0x1c0, RZ, 0xc0, !PT ;  /* 0x000001c005007812 */ /* 0x000fe200078ec0ff */
[----:B------:R-:W-:Y:S01]  /*3750*/  IMAD.MOV.U32 R11, RZ, RZ, R35 ;  /* 0x000000ffff0b7224 */ /* 0x000fe200078e0023 */
[----:B------:R-:W-:Y:S01]  /*3760*/  UIMAD UR5, UR12, UR24, URZ ;  /* 0x000000180c0572a4 */ /* 0x000fe2000f8e023f */
[----:B------:R-:W-:Y:S01]  /*3770*/  IMAD.MOV.U32 R10, RZ, RZ, R32 ;  /* 0x000000ffff0a7224 */ /* 0x000fe200078e0020 */
[----:B------:R-:W-:Y:S01]  /*3780*/  LOP3.LUT R6, R0, 0x8, R6, 0xf8, !PT ;  /* 0x0000000800067812 */ /* 0x000fe200078ef806 */
[----:B------:R-:W-:Y:S01]  /*3790*/  IMAD.U32 R8, RZ, RZ, UR24 ;  /* 0x00000018ff087e24 */ /* 0x000fe2000f8e00ff */
[----:B------:R-:W-:Y:S01]  /*37a0*/  SHF.R.U32.HI R5, RZ, 0x3, R0 ;  /* 0x00000003ff057819 */ /* 0x000fe20000011600 */
[----:B------:R-:W-:Y:S01]  /*37b0*/  IMAD.U32 R0, RZ, RZ, UR13 ;  /* 0x0000000dff007e24 */ /* 0x000fe2000f8e00ff */
[----:B------:R1:W-:Y:S01]  /*37c0*/  STL.64 [R1+0xc8], R10 ;  /* 0x0000c80a01007387 */ /* 0x0003e20000100a00 */
[----:B------:R-:W-:Y:S01]  /*37d0*/  UIMAD UR5, UR23, UR17, UR5 ;  /* 0x00000011170572a4 */ /* 0x000fe2000f8e0205 */
[----:B------:R-:W-:Y:S01]  /*37e0*/  IMAD.WIDE.U32 R8, R8, UR17, R10 ;  /* 0x0000001108087c25 */ /* 0x000fe2000f8e000a */
[----:B------:R-:W-:Y:S01]  /*37f0*/  LOP3.LUT R5, R6, R5, RZ, 0x3c, !PT ;  /* 0x0000000506057212 */ /* 0x000fe200078e3cff */
[----:B------:R-:W-:Y:S01]  /*3800*/  UIADD3 UR22, UR20, -0x4ab325aa, URZ ;  /* 0xb54cda5614167890 */ /* 0x000fe2000fffe03f */
[----:B------:R-:W-:Y:S01]  /*3810*/  LOP3.LUT P1, RZ, R28, 0x4, RZ, 0xc0, !PT ;  /* 0x000000041cff7812 */ /* 0x000fe2000782c0ff */
[----:B------:R-:W-:Y:S01]  /*3820*/  IMAD R120, R0, 0x4, R25 ;  /* 0x0000000400787824 */ /* 0x000fe200078e0219 */
[----:B------:R-:W-:Y:S01]  /*3830*/  SHF.L.U32 R29, R29, 0x1, RZ ;  /* 0x000000011d1d7819 */ /* 0x000fe200000006ff */
[----:B------:R-:W-:Y:S01]  /*3840*/  IMAD R6, R25, 0x400, R4 ;  /* 0x0000040019067824 */ /* 0x000fe200078e0204 */
[----:B------:R-:W-:-:S04]  /*3850*/  DEPBAR.LE SB0, 0x0 ;  /* 0x000080000000791a */ /* 0x000fc80000000000 */
[----:B------:R-:W-:Y:S01]  /*3860*/  BAR.SYNC.DEFER_BLOCKING 0x0 ;  /* 0x0000000000007b1d */ /* 0x000fe20000010000 */
[----:B------:R-:W-:Y:S01]  /*3870*/  UIADD3 UR14, UR21, 0x646e171e, URZ ;  /* 0x646e171e150e7890 */ /* 0x000fe2000fffe03f */
[----:B------:R-:W-:Y:S01]  /*3880*/  IADD3 R7, R9, UR5, RZ ;  /* 0x0000000509077c10 */ /* 0x000fe2000fffe0ff */
[----:B------:R-:W-:Y:S01]  /*3890*/  IMAD.SHL.U32 R189, R6, 0x2, RZ ;  /* 0x0000000206bd7824 */ /* 0x000fe200078e00ff */
[----:B------:R-:W-:Y:S02]  /*38a0*/  LEA R5, R27, R5, 0x9 ;  /* 0x000000051b057211 */ /* 0x000fe400078e48ff */
[----:B------:R1:W-:Y:S01]  /*38b0*/  STL [R1+0xc0], R120 ;  /* 0x0000c07801007387 */ /* 0x0003e20000100800 */
[----:B------:R-:W-:Y:S01]  /*38c0*/  BSSY B0, `(.L_x_1100) ;  /* 0x0000029000007945 */ /* 0x000fe20003800000 */
[----:B------:R-:W-:Y:S02]  /*38d0*/  SEL R0, R30, 0xffffffe0, !P1 ;  /* 0xffffffe01e007807 */ /* 0x000fe40004800000 */
[----:B------:R-:W-:Y:S01]  /*38e0*/  LOP3.LUT R112, R29, 0x6, RZ, 0xc0, !PT ;  /* 0x000000061d707812 */ /* 0x000fe200078ec0ff */
        /* <DEDUP_REMOVED lines=9> */
[C---:B---3--:R-:W-:Y:S01]  /*3980*/  @!P5 LEA R14, P6, R8.reuse, c[0x0][0x170], 0x1 ;  /* 0x00005c00080eda11 */ /* 0x048fe200078c08ff */
[----:B------:R3:W-:Y:S01]  /*3990*/  @P5 STS.128 [R209+0x10000], RZ ;  /* 0x010000ffd1005388 */ /* 0x0007e20000000c00 */
[C---:B------:R-:W-:Y:S02]  /*39a0*/  @!P4 LEA R12, P3, R8.reuse, c[0x0][0x170], 0x1 ;  /* 0x00005c00080cca11 */ /* 0x040fe400078608ff */
[C---:B-1----:R-:W-:Y:S02]  /*39b0*/  @!P2 LEA R10, P1, R8.reuse, c[0x0][0x170], 0x1 ;  /* 0x00005c00080aaa11 */ /* 0x042fe400078208ff */
        /* <DEDUP_REMOVED lines=25> */
.L_x_1101:
[----:B------:R-:W-:Y:S05]  /*3b50*/  BSYNC B0 ;  /* 0x0000000000007941 */ /* 0x000fea0003800000 */
.L_x_1100:
        /* <DEDUP_REMOVED lines=13> */
[----:B-1-3--:R-:W-:-:S04]  /*3c30*/  IADD3 R10, P0, R8, UR23, RZ ;  /* 0x00000017080a7c10 */ /* 0x00afc8000ff1e0ff */
        /* <DEDUP_REMOVED lines=31> */
.L_x_1103:
[----:B------:R-:W-:Y:S05]  /*3e30*/  BSYNC B0 ;  /* 0x0000000000007941 */ /* 0x000fea0003800000 */
.L_x_1102:
        /* <DEDUP_REMOVED lines=8> */
[----:B-1-3--:R-:W-:Y:S01]  /*3ec0*/  IMAD.MOV.U32 R11, RZ, RZ, c[0x0][0x1a0] ;  /* 0x00006800ff0b7624 */ /* 0x00afe200078e00ff */
        /* <DEDUP_REMOVED lines=35> */
.L_x_1105:
[----:B------:R-:W-:Y:S05]  /*4100*/  BSYNC B0 ;  /* 0x0000000000007941 */ /* 0x000fea0003800000 */
.L_x_1104:
[----:B------:R-:W-:Y:S01]  /*4110*/  ISETP.GE.AND P0, PT, R18, UR27, PT ;  /* 0x0000001b12007c0c */ /* 0x000fe2000bf06270 */
[----:B------:R-:W-:Y:S01]  /*4120*/  UIADD3 UR4, UR15, 0x1, -UR16 ;  /* 0x000000010f047890 */ /* 0x000fe2000fffe810 */
[----:B------:R-:W-:Y:S01]  /*4130*/  BSSY B0, `(.L_x_1106) ;  /* 0x0000031000007945 */ /* 0x000fe20003800000 */
[----:B------:R-:W-:Y:S02]  /*4140*/  ULDC UR27, c[0x0][0x2e8] ;  /* 0x0000ba00001b7ab9 */ /* 0x000fe40000000800 */
[----:B------:R-:W-:Y:S02]  /*4150*/  ULDC UR5, c[0x0][0x2e4] ;  /* 0x0000b90000057ab9 */ /* 0x000fe40000000800 */
[----:B------:R-:W-:Y:S02]  /*4160*/  UIADD3 UR27, UR4, UR27, URZ ;  /* 0x0000001b041b7290 */ /* 0x000fe4000fffe03f */
[----:B------:R-:W-:-:S04]  /*4170*/  UIADD3 UR5, UR15, -UR5, -UR16 ;  /* 0x800000050f057290 */ /* 0x000fc8000fffe810 */
        /* <DEDUP_REMOVED lines=44> */
.L_x_1107:
[----:B------:R-:W-:Y:S05]  /*4440*/  BSYNC B0 ;  /* 0x0000000000007941 */ /* 0x000fea0003800000 */
.L_x_1106:
[----:B------:R-:W-:Y:S01]  /*4450*/  IMAD.SHL.U32 R182, R5, 0x2, RZ ;  /* 0x0000000205b67824 */ /* 0x000fe200078e00ff */
[----:B-1-3--:R-:W-:Y:S01]  /*4460*/  LDSM.16.M88.4 R12, [R189] ;  /* 0x00000000bd0c783b */ /* 0x00afe20000000200 */
[----:B------:R-:W-:Y:S01]  /*4470*/  LOP3.LUT P0, RZ, R28, 0x2, RZ, 0xc0, !PT ;  /* 0x000000021cff7812 */ /* 0x000fe2000780c0ff */
[--C-:B------:R-:W-:Y:S01]  /*4480*/  IMAD R190, R3, 0x2, R189.reuse ;  /* 0x0000000203be7824 */ /* 0x100fe200078e02bd */
[----:B------:R-:W-:Y:S01]  /*4490*/  IADD3 R6, R104, UR27, RZ ;  /* 0x0000001b68067c10 */ /* 0x000fe2000fffe0ff */
[----:B------:R-:W1:Y:S01]  /*44a0*/  LDSM.16.M88.4 R16, [R182+0x8000] ;  /* 0x00800000b610783b */ /* 0x000e620000000200 */
[----:B------:R-:W-:Y:S01]  /*44b0*/  IADD3 R5, R182, 0x8000, RZ ;  /* 0x00008000b6057810 */ /* 0x000fe20007ffe0ff */
[----:B------:R-:W-:Y:S01]  /*44c0*/  IMAD R192, R2, 0x2, R189 ;  /* 0x0000000202c07824 */ /* 0x000fe200078e02bd */
[----:B------:R-:W-:Y:S01]  /*44d0*/  IADD3 R193, R182, 0x8020, RZ ;  /* 0x00008020b6c17810 */ /* 0x000fe20007ffe0ff */
[----:B------:R-:W3:Y:S01]  /*44e0*/  LDSM.16.M88.4 R24, [R182+0x8800] ;  /* 0x00880000b618783b */ /* 0x000ee20000000200 */
[----:B------:R-:W-:Y:S01]  /*44f0*/  IMAD R188, R0, 0x2, R182 ;  /* 0x0000000200bc7824 */ /* 0x000fe200078e02b6 */
[----:B------:R-:W-:Y:S01]  /*4500*/  IMNMX R219, R6, UR15, PT ;  /* 0x0000000f06db7c17 */ /* 0x000fe2000b800200 */
[----:B------:R-:W-:Y:S01]  /*4510*/  IMAD R191, R2, 0x2, R190 ;  /* 0x0000000202bf7824 */ /* 0x000fe200078e02be */
[----:B--2---:R-:W2:Y:S01]  /*4520*/  LDSM.16.M88.4 R32, [R182+0x9000] ;  /* 0x00900000b620783b */ /* 0x004ea20000000200 */
[----:B------:R-:W-:Y:S01]  /*4530*/  UISETP.GT.AND UP0, UPT, UR24, UR9, UPT ;  /* 0x000000091800728c */ /* 0x000fe2000bf04270 */
[----:B------:R-:W-:-:S02]  /*4540*/  @P0 IADD3 R193, R5, -0x20, RZ ;  /* 0xffffffe005c10810 */ /* 0x000fc40007ffe0ff */
[----:B------:R-:W5:Y:S01]  /*4550*/  LDSM.16.M88.4 R28, [R182+0x9800] ;  /* 0x00980000b61c783b */ /* 0x000f620000000200 */
[----:B------:R-:W-:Y:S02]  /*4560*/  IADD3 R5, R104, 0x8, RZ ;  /* 0x0000000868057810 */ /* 0x000fe40007ffe0ff */
[----:B------:R-:W-:Y:S01]  /*4570*/  IMAD R187, R0, 0x2, R193 ;  /* 0x0000000200bb7824 */ /* 0x000fe200078e02c1 */
[----:B------:R-:W-:Y:S01]  /*4580*/  LDSM.16.M88.4 R8, [R190] ;  /* 0x00000000be08783b */ /* 0x000fe20000000200 */
[----:B------:R-:W-:Y:S01]  /*4590*/  IMAD.U32 R0, RZ, RZ, UR24 ;  /* 0x00000018ff007e24 */ /* 0x000fe2000f8e00ff */
[C---:B------:R-:W-:Y:S02]  /*45a0*/  IADD3 R7, R5.reuse, UR27, RZ ;  /* 0x0000001b05077c10 */ /* 0x040fe4000fffe0ff */
[----:B------:R-:W4:Y:S01]  /*45b0*/  LDSM.16.M88.4 R48, [R193] ;  /* 0x00000000c130783b */ /* 0x000f220000000200 */
[----:B------:R-:W-:Y:S01]  /*45c0*/  IMAD R0, R0, 0x40, R112 ;  /* 0x0000004000007824 */ /* 0x000fe200078e0270 */
[----:B------:R-:W-:-:S02]  /*45d0*/  IADD3 R6, R5, UR5, RZ ;  /* 0x0000000505067c10 */ /* 0x000fc4000fffe0ff */
[----:B------:R-:W4:Y:S01]  /*45e0*/  LDSM.16.M88.4 R60, [R193+0x800] ;  /* 0x00080000c13c783b */ /* 0x000f220000000200 */
[----:B------:R-:W-:Y:S02]  /*45f0*/  IMNMX R218, R7, UR15, PT ;  /* 0x0000000f07da7c17 */ /* 0x000fe4000b800200 */
[C---:B------:R-:W-:Y:S01]  /*4600*/  IADD3 R5, R0.reuse, 0x1, RZ ;  /* 0x0000000100057810 */ /* 0x040fe20007ffe0ff */
[----:B------:R-:W4:Y:S01]  /*4610*/  LDSM.16.M88.4 R68, [R193+0x1000] ;  /* 0x00100000c144783b */ /* 0x000f220000000200 */
[----:B------:R-:W-:Y:S02]  /*4620*/  IMNMX R216, RZ, R6, !PT ;  /* 0x00000006ffd87217 */ /* 0x000fe40007800200 */
[CC--:B------:R-:W-:Y:S01]  /*4630*/  ISETP.GE.AND P6, PT, R5.reuse, R219.reuse, PT ;  /* 0x000000db0500720c */ /* 0x0c0fe20003fc6270 */
[----:B------:R-:W4:Y:S01]  /*4640*/  LDSM.16.M88.4 R76, [R193+0x1800] ;  /* 0x00180000c14c783b */ /* 0x000f220000000200 */
[-C--:B------:R-:W-:Y:S02]  /*4650*/  ISETP.GE.AND P2, PT, R5, R218.reuse, PT ;  /* 0x000000da0500720c */ /* 0x080fe40003f46270 */
[C---:B------:R-:W-:Y:S01]  /*4660*/  ISETP.GE.AND P0, PT, R0.reuse, R219, PT ;  /* 0x000000db0000720c */ /* 0x040fe20003f06270 */
[----:B------:R-:W-:Y:S01]  /*4670*/  LDSM.16.M88.4 R20, [R192] ;  /* 0x00000000c014783b */ /* 0x000fe20000000200 */
[----:B------:R-:W-:-:S02]  /*4680*/  ISETP.GE.AND P3, PT, R0, R218, PT ;  /* 0x000000da0000720c */ /* 0x000fc40003f66270 */
[-C--:B------:R-:W-:Y:S01]  /*4690*/  ISETP.LT.OR P2, PT, R5, R216.reuse, P2 ;  /* 0x000000d80500720c */ /* 0x080fe20001741670 */
[C---:B-1----:R-:W-:Y:S01]  /*46a0*/  HMMA.16816.F32.BF16 R36, R12.reuse, R16, RZ ;  /* 0x000000100c24723c */ /* 0x042fe200000418ff */
[----:B------:R-:W1:Y:S01]  /*46b0*/  LDSM.16.M88.4 R84, [R188+0x8800] ;  /* 0x00880000bc54783b */ /* 0x000e620000000200 */
[C---:B------:R-:W-:Y:S02]  /*46c0*/  ISETP.LT.OR P3, PT, R0.reuse, R216, P3 ;  /* 0x000000d80000720c */ /* 0x040fe40001f61670 */
[----:B------:R-:W-:Y:S01]  /*46d0*/  IADD3 R6, R0, 0x8, RZ ;  /* 0x0000000800067810 */ /* 0x000fe20007ffe0ff */
[----:B------:R-:W1:Y:S01]  /*46e0*/  LDSM.16.M88.4 R88, [R188+0x9000] ;  /* 0x00900000bc58783b */ /* 0x000e620000000200 */
[----:B------:R-:W-:Y:S02]  /*46f0*/  IADD3 R208, R193, 0x800, RZ ;  /* 0x00000800c1d07810 */ /* 0x000fe40007ffe0ff */
[----:B---3--:R-:W-:Y:S01]  /*4700*/  HMMA.16816.F32.BF16 R44, R12, R24, RZ ;  /* 0x000000180c2c723c */ /* 0x008fe200000418ff */
[----:B------:R-:W3:Y:S01]  /*4710*/  LDSM.16.M88.4 R80, [R188+0x8000] ;  /* 0x00800000bc50783b */ /* 0x000ee20000000200 */
[----:B------:R-:W-:-:S02]  /*4720*/  ISETP.GE.AND P1, PT, R6, R219, PT ;  /* 0x000000db0600720c */ /* 0x000fc40003f26270 */
[C---:B------:R-:W-:Y:S01]  /*4730*/  ISETP.GE.AND P4, PT, R6.reuse, R218, PT ;  /* 0x000000da0600720c */ /* 0x040fe20003f86270 */
[----:B------:R-:W-:Y:S01]  /*4740*/  LDSM.16.M88.4 R96, [R187+0x2000] ;  /* 0x00200000bb60783b */ /* 0x000fe20000000200 */
[C---:B------:R-:W-:Y:S02]  /*4750*/  IADD3 R207, R193.reuse, 0x1000, RZ ;  /* 0x00001000c1cf7810 */ /* 0x040fe40007ffe0ff */
[----:B--2---:R-:W-:Y:S01]  /*4760*/  HMMA.16816.F32.BF16 R56, R12, R32, RZ ;  /* 0x000000200c38723c */ /* 0x004fe200000418ff */
[----:B------:R-:W-:Y:S01]  /*4770*/  LDSM.16.M88.4 R92, [R188+0xb800] ;  /* 0x00b80000bc5c783b */ /* 0x000fe20000000200 */
[----:B------:R-:W-:Y:S02]  /*4780*/  ISETP.LT.OR P4, PT, R6, R216, P4 ;  /* 0x000000d80600720c */ /* 0x000fe40002781670 */
[C---:B------:R-:W-:Y:S01]  /*4790*/  IADD3 R206, R193.reuse, 0x1800, RZ ;  /* 0x00001800c1ce7810 */ /* 0x040fe20007ffe0ff */
[----:B------:R-:W-:Y:S01]  /*47a0*/  LDSM.16.M88.4 R100, [R193+0x6800] ;  /* 0x00680000c164783b */ /* 0x000fe20000000200 */
[----:B------:R-:W-:-:S02]  /*47b0*/  IADD3 R205, R193, 0x2000, RZ ;  /* 0x00002000c1cd7810 */ /* 0x000fc40007ffe0ff */
[C---:B------:R-:W-:Y:S01]  /*47c0*/  HMMA.16816.F32.BF16 R40, R12.reuse, R18, RZ ;  /* 0x000000120c28723c */ /* 0x040fe200000418ff */
[----:B------:R-:W0:Y:S01]  /*47d0*/  LDGDEPBAR ;  /* 0x00000000000079af */ /* 0x000e220000000000 */
[C---:B------:R-:W-:Y:S02]  /*47e0*/  IADD3 R204, R193.reuse, 0x2800, RZ ;  /* 0x00002800c1cc7810 */ /* 0x040fe40007ffe0ff */
[C---:B------:R-:W-:Y:S02]  /*47f0*/  IADD3 R203, R193.reuse, 0x3000, RZ ;  /* 0x00003000c1cb7810 */ /* 0x040fe40007ffe0ff */
[C---:B------:R-:W-:Y:S02]  /*4800*/  IADD3 R202, R193.reuse, 0x3800, RZ ;  /* 0x00003800c1ca7810 */ /* 0x040fe40007ffe0ff */
[----:B------:R-:W-:Y:S01]  /*4810*/  HMMA.16816.F32.BF16 R24, R12, R26, RZ ;  /* 0x0000001a0c18723c */ /* 0x000fe200000418ff */
[C---:B------:R-:W-:Y:S02]  /*4820*/  IADD3 R201, R193.reuse, 0x4000, RZ ;  /* 0x00004000c1c97810 */ /* 0x040fe40007ffe0ff */
[----:B------:R-:W-:-:S02]  /*4830*/  IADD3 R200, R193, 0x4800, RZ ;  /* 0x00004800c1c87810 */ /* 0x000fc40007ffe0ff */
[C---:B------:R-:W-:Y:S02]  /*4840*/  IADD3 R199, R193.reuse, 0x5000, RZ ;  /* 0x00005000c1c77810 */ /* 0x040fe40007ffe0ff */
[C---:B------:R-:W-:Y:S01]  /*4850*/  IADD3 R198, R193.reuse, 0x5800, RZ ;  /* 0x00005800c1c67810 */ /* 0x040fe20007ffe0ff */
[C---:B------:R-:W-:Y:S01]  /*4860*/  HMMA.16816.F32.BF16 R64, R12.reuse, R34, RZ ;  /* 0x000000220c40723c */ /* 0x040fe200000418ff */
[C---:B------:R-:W-:Y:S02]  /*4870*/  IADD3 R197, R193.reuse, 0x6000, RZ ;  /* 0x00006000c1c57810 */ /* 0x040fe40007ffe0ff */
[C---:B------:R-:W-:Y:S02]  /*4880*/  IADD3 R196, R193.reuse, 0x6800, RZ ;  /* 0x00006800c1c47810 */ /* 0x040fe40007ffe0ff */
[C---:B------:R-:W-:Y:S02]  /*4890*/  IADD3 R195, R193.reuse, 0x7000, RZ ;  /* 0x00007000c1c37810 */ /* 0x040fe40007ffe0ff */
[----:B------:R-:W-:Y:S01]  /*48a0*/  IADD3 R194, R193, 0x7800, RZ ;  /* 0x00007800c1c27810 */ /* 0x000fe20007ffe0ff */
[C---:B-----5:R-:W-:Y:S08]  /*48b0*/  HMMA.16816.F32.BF16 R52, R12.reuse, R28, RZ ;  /* 0x0000001c0c34723c */ /* 0x060ff000000418ff */
[----:B------:R-:W-:Y:S08]  /*48c0*/  HMMA.16816.F32.BF16 R12, R12, R30, RZ ;  /* 0x0000001e0c0c723c */ /* 0x000ff000000418ff */
[C---:B----4-:R-:W-:Y:S08]  /*48d0*/  HMMA.16816.F32.BF16 R16, R8.reuse, R48, R36 ;  /* 0x000000300810723c */ /* 0x050ff00000041824 */
[C---:B------:R-:W-:Y:S01]  /*48e0*/  HMMA.16816.F32.BF16 R28, R8.reuse, R60, R44 ;  /* 0x0000003c081c723c */ /* 0x040fe2000004182c */
[----:B------:R-:W-:Y:S07]  /*48f0*/  LDSM.16.M88.4 R44, [R187+0x800] ;  /* 0x00080000bb2c783b */ /* 0x000fee0000000200 */
[C---:B------:R-:W-:Y:S08]  /*4900*/  HMMA.16816.F32.BF16 R36, R8.reuse, R68, R56 ;  /* 0x000000440824723c */ /* 0x040ff00000041838 */
[C---:B------:R-:W-:Y:S01]  /*4910*/  HMMA.16816.F32.BF16 R32, R8.reuse, R50, R40 ;  /* 0x000000320820723c */ /* 0x040fe20000041828 */
[----:B------:R-:W2:Y:S07]  /*4920*/  LDSM.16.M88.4 R48, [R188+0x9800] ;  /* 0x00980000bc30783b */ /* 0x000eae0000000200 */
[C---:B------:R-:W-:Y:S08]  /*4930*/  HMMA.16816.F32.BF16 R24, R8.reuse, R62, R24 ;  /* 0x0000003e0818723c */ /* 0x040ff00000041818 */
[C---:B------:R-:W-:Y:S01]  /*4940*/  HMMA.16816.F32.BF16 R64, R8.reuse, R70, R64 ;  /* 0x000000460840723c */ /* 0x040fe20000041840 */
[----:B------:R-:W-:Y:S07]  /*4950*/  LDSM.16.M88.4 R68, [R187] ;  /* 0x00000000bb44783b */ /* 0x000fee0000000200 */
[C---:B------:R-:W-:Y:S08]  /*4960*/  HMMA.16816.F32.BF16 R72, R8.reuse, R76, R52 ;  /* 0x0000004c0848723c */ /* 0x040ff00000041834 */
[----:B------:R-:W-:Y:S01]  /*4970*/  HMMA.16816.F32.BF16 R60, R8, R78, R12 ;  /* 0x0000004e083c723c */ /* 0x000fe2000004180c */
[----:B------:R-:W4:Y:S04]  /*4980*/  LDSM.16.M88.4 R8, [R191] ;  /* 0x00000000bf08783b */ /* 0x000f280000000200 */
[----:B------:R-:W-:Y:S03]  /*4990*/  LDSM.16.M88.4 R76, [R187+0x1800] ;  /* 0x00180000bb4c783b */ /* 0x000fe60000000200 */
[C---:B-1----:R-:W-:Y:S08]  /*49a0*/  HMMA.16816.F32.BF16 R40, R20.reuse, R84, R28 ;  /* 0x000000541428723c */ /* 0x042ff0000004181c */
[C---:B------:R-:W-:Y:S01]  /*49b0*/  HMMA.16816.F32.BF16 R28, R20.reuse, R88, R36 ;  /* 0x00000058141c723c */ /* 0x040fe20000041824 */
[----:B------:R-:W1:Y:S07]  /*49c0*/  LDSM.16.M88.4 R36, [R187+0x1000] ;  /* 0x00100000bb24783b */ /* 0x000e6e0000000200 */
[C---:B---3--:R-:W-:Y:S01]  /*49d0*/  HMMA.16816.F32.BF16 R56, R20.reuse, R80, R16 ;  /* 0x000000501438723c */ /* 0x048fe20000041810 */
[----:B------:R-:W-:Y:S07]  /*49e0*/  LDSM.16.M88.4 R16, [R189+0x2000] ;  /* 0x00200000bd10783b */ /* 0x000fee0000000200 */
[C---:B------:R-:W-:Y:S01]  /*49f0*/  HMMA.16816.F32.BF16 R52, R20.reuse, R82, R32 ;  /* 0x000000521434723c */ /* 0x040fe20000041820 */
[----:B------:R-:W-:Y:S07]  /*4a00*/  LDSM.16.M88.4 R80, [R182+0xb000] ;  /* 0x00b00000b650783b */ /* 0x000fee0000000200 */
[C---:B------:R-:W-:Y:S01]  /*4a10*/  HMMA.16816.F32.BF16 R32, R20.reuse, R86, R24 ;  /* 0x000000561420723c */ /* 0x040fe20000041818 */
[----:B------:R-:W-:Y:S07]  /*4a20*/  LDSM.16.M88.4 R84, [R188+0xa800] ;  /* 0x00a80000bc54783b */ /* 0x000fee0000000200 */
[C---:B------:R-:W-:Y:S01]  /*4a30*/  HMMA.16816.F32.BF16 R24, R20.reuse, R90, R64 ;  /* 0x0000005a1418723c */ /* 0x040fe20000041840 */
[----:B------:R-:W3:Y:S04]  /*4a40*/  LDSM.16.M88.4 R64, [R182+0xa000] ;  /* 0x00a00000b640783b */ /* 0x000ee80000000200 */
[----:B------:R-:W-:Y:S03]  /*4a50*/  LDSM.16.M88.4 R88, [R188+0xa000] ;  /* 0x00a00000bc58783b */ /* 0x000fe60000000200 */
[C---:B--2---:R-:W-:Y:S01]  /*4a60*/  HMMA.16816.F32.BF16 R12, R20.reuse, R48, R72 ;  /* 0x00000030140c723c */ /* 0x044fe20000041848 */
[----:B------:R-:W2:Y:S07]  /*4a70*/  LDSM.16.M88.4 R72, [R182+0xa800] ;  /* 0x00a80000b648783b */ /* 0x000eae0000000200 */
[----:B------:R-:W-:Y:S08]  /*4a80*/  HMMA.16816.F32.BF16 R20, R20, R50, R60 ;  /* 0x000000321414723c */ /* 0x000ff0000004183c */
[C---:B----4-:R-:W-:Y:S08]  /*4a90*/  HMMA.16816.F32.BF16 R56, R8.reuse, R68, R56 ;  /* 0x000000440838723c */ /* 0x050ff00000041838 */
[C---:B------:R-:W-:Y:S08]  /*4aa0*/  HMMA.16816.F32.BF16 R68, R8.reuse, R70, R52 ;  /* 0x000000460844723c */ /* 0x040ff00000041834 */
[C---:B------:R-:W-:Y:S08]  /*4ab0*/  HMMA.16816.F32.BF16 R60, R8.reuse, R44, R40 ;  /* 0x0000002c083c723c */ /* 0x040ff00000041828 */
[C---:B------:R-:W-:Y:S08]  /*4ac0*/  HMMA.16816.F32.BF16 R52, R8.reuse, R46, R32 ;  /* 0x0000002e0834723c */ /* 0x040ff00000041820 */
[C---:B-1----:R-:W-:Y:S01]  /*4ad0*/  HMMA.16816.F32.BF16 R48, R8.reuse, R36, R28 ;  /* 0x000000240830723c */ /* 0x042fe2000004181c */
[----:B------:R-:W-:Y:S07]  /*4ae0*/  LDSM.16.M88.4 R28, [R193+0x2000] ;  /* 0x00200000c11c783b */ /* 0x000fee0000000200 */
[C---:B------:R-:W-:Y:S01]  /*4af0*/  HMMA.16816.F32.BF16 R44, R8.reuse, R38, R24 ;  /* 0x00000026082c723c */ /* 0x040fe20000041818 */
[----:B------:R-:W1:Y:S07]  /*4b00*/  LDSM.16.M88.4 R36, [R182+0xb800] ;  /* 0x00b80000b624783b */ /* 0x000e6e0000000200 */
[C---:B------:R-:W-:Y:S01]  /*4b10*/  HMMA.16816.F32.BF16 R40, R8.reuse, R76, R12 ;  /* 0x0000004c0828723c */ /* 0x040fe2000004180c */
[----:B------:R-:W4:Y:S07]  /*4b20*/  LDSM.16.M88.4 R12, [R190+0x2000] ;  /* 0x00200000be0c783b */ /* 0x000f2e0000000200 */
[----:B------:R-:W-:Y:S01]  /*4b30*/  HMMA.16816.F32.BF16 R32, R8, R78, R20 ;  /* 0x0000004e0820723c */ /* 0x000fe20000041814 */
[----:B------:R-:W5:Y:S04]  /*4b40*/  LDSM.16.M88.4 R76, [R193+0x2800] ;  /* 0x00280000c14c783b */ /* 0x000f680000000200 */
        /* <DEDUP_REMOVED lines=9> */
[----:B------:R-:W3:Y:S07]  /*4be0*/  LDSM.16.M88.4 R80, [R193+0x3800] ;  /* 0x00380000c150783b */ /* 0x000eee0000000200 */
[C---:B-1----:R-:W-:Y:S08]  /*4bf0*/  HMMA.16816.F32.BF16 R52, R16.reuse, R36, R40 ;  /* 0x000000241034723c */ /* 0x042ff00000041828 */
[----:B------:R-:W-:Y:S01]  /*4c00*/  HMMA.16816.F32.BF16 R44, R16, R38, R32 ;  /* 0x00000026102c723c */ /* 0x000fe20000041820 */
[----:B------:R-:W1:Y:S07]  /*4c10*/  LDSM.16.M88.4 R16, [R191+0x2000] ;  /* 0x00200000bf10783b */ /* 0x000e6e0000000200 */
[C---:B----4-:R-:W-:Y:S08]  /*4c20*/  HMMA.16816.F32.BF16 R40, R12.reuse, R28, R24 ;  /* 0x0000001c0c28723c */ /* 0x050ff00000041818 */
[C---:B------:R-:W-:Y:S08]  /*4c30*/  HMMA.16816.F32.BF16 R36, R12.reuse, R30, R20 ;  /* 0x0000001e0c24723c */ /* 0x040ff00000041814 */
[C---:B-----5:R-:W-:Y:S01]  /*4c40*/  HMMA.16816.F32.BF16 R32, R12.reuse, R76, R64 ;  /* 0x0000004c0c20723c */ /* 0x060fe20000041840 */
[----:B------:R-:W-:Y:S07]  /*4c50*/  LDSM.16.M88.4 R64, [R182+0xc800] ;  /* 0x00c80000b640783b */ /* 0x000fee0000000200 */
[C---:B------:R-:W-:Y:S01]  /*4c60*/  HMMA.16816.F32.BF16 R28, R12.reuse, R78, R60 ;  /* 0x0000004e0c1c723c */ /* 0x040fe2000004183c */
[----:B------:R-:W-:Y:S07]  /*4c70*/  LDSM.16.M88.4 R76, [R187+0x3000] ;  /* 0x00300000bb4c783b */ /* 0x000fee0000000200 */
[C---:B--2---:R-:W-:Y:S08]  /*4c80*/  HMMA.16816.F32.BF16 R24, R12.reuse, R72, R56 ;  /* 0x000000480c18723c */ /* 0x044ff00000041838 */
[C---:B------:R-:W-:Y:S01]  /*4c90*/  HMMA.16816.F32.BF16 R20, R12.reuse, R74, R48 ;  /* 0x0000004a0c14723c */ /* 0x040fe20000041830 */
[----:B------:R-:W2:Y:S07]  /*4ca0*/  LDSM.16.M88.4 R72, [R187+0x2800] ;  /* 0x00280000bb48783b */ /* 0x000eae0000000200 */
[----:B---3--:R-:W-:Y:S08]  /*4cb0*/  HMMA.16816.F32.BF16 R52, R12, R80, R52 ;  /* 0x000000500c34723c */ /* 0x008ff00000041834 */
[----:B------:R-:W-:Y:S08]  /*4cc0*/  HMMA.16816.F32.BF16 R40, R8, R88, R40 ;  /* 0x000000580828723c */ /* 0x000ff00000041828 */
[----:B------:R-:W-:Y:S01]  /*4cd0*/  HMMA.16816.F32.BF16 R12, R12, R82, R44 ;  /* 0x000000520c0c723c */ /* 0x000fe2000004182c */
[----:B------:R-:W-:Y:S07]  /*4ce0*/  LDSM.16.M88.4 R80, [R187+0x4000] ;  /* 0x00400000bb50783b */ /* 0x000fee0000000200 */
[C---:B------:R-:W-:Y:S01]  /*4cf0*/  HMMA.16816.F32.BF16 R36, R8.reuse, R90, R36 ;  /* 0x0000005a0824723c */ /* 0x040fe20000041824 */
[----:B------:R-:W-:Y:S07]  /*4d00*/  LDSM.16.M88.4 R88, [R182+0xf800] ;  /* 0x00f80000b658783b */ /* 0x000fee0000000200 */
[C---:B------:R-:W-:Y:S08]  /*4d10*/  HMMA.16816.F32.BF16 R44, R8.reuse, R84, R32 ;  /* 0x00000054082c723c */ /* 0x040ff00000041820 */
[C---:B------:R-:W-:Y:S01]  /*4d20*/  HMMA.16816.F32.BF16 R56, R8.reuse, R86, R28 ;  /* 0x000000560838723c */ /* 0x040fe2000004181c */
[----:B------:R-:W-:Y:S07]  /*4d30*/  LDSM.16.M88.4 R84, [R188+0xe000] ;  /* 0x00e00000bc54783b */ /* 0x000fee0000000200 */
[C---:B------:R-:W-:Y:S01]  /*4d40*/  HMMA.16816.F32.BF16 R48, R8.reuse, R68, R24 ;  /* 0x000000440830723c */ /* 0x040fe20000041818 */
[----:B------:R-:W3:Y:S07]  /*4d50*/  LDSM.16.M88.4 R24, [R187+0x3800] ;  /* 0x00380000bb18783b */ /* 0x000eee0000000200 */
[----:B------:R-:W-:Y:S01]  /*4d60*/  HMMA.16816.F32.BF16 R32, R8, R70, R20 ;  /* 0x000000460820723c */ /* 0x000fe20000041814 */
[----:B------:R-:W-:Y:S07]  /*4d70*/  LDSM.16.M88.4 R68, [R182+0xd000] ;  /* 0x00d00000b644783b */ /* 0x000fee0000000200 */
[----:B-1----:R-:W-:Y:S08]  /*4d80*/  HMMA.16816.F32.BF16 R28, R16, R96, R40 ;  /* 0x00000060101c723c */ /* 0x002ff00000041828 */
[C---:B------:R-:W-:Y:S08]  /*4d90*/  HMMA.16816.F32.BF16 R60, R8.reuse, R92, R52 ;  /* 0x0000005c083c723c */ /* 0x040ff00000041834 */
[----:B------:R-:W-:Y:S01]  /*4da0*/  HMMA.16816.F32.BF16 R20, R8, R94, R12 ;  /* 0x0000005e0814723c */ /* 0x000fe2000004180c */
[----:B------:R-:W-:Y:S04]  /*4db0*/  LDSM.16.M88.4 R8, [R189+0x4000] ;  /* 0x00400000bd08783b */ /* 0x000fe80000000200 */
[----:B------:R-:W-:Y:S03]  /*4dc0*/  LDSM.16.M88.4 R12, [R190+0x4000] ;  /* 0x00400000be0c783b */ /* 0x000fe60000000200 */
[C---:B------:R-:W-:Y:S01]  /*4dd0*/  HMMA.16816.F32.BF16 R40, R16.reuse, R98, R36 ;  /* 0x000000621028723c */ /* 0x040fe20000041824 */
[----:B------:R-:W1:Y:S04]  /*4de0*/  LDSM.16.M88.4 R36, [R182+0xc000] ;  /* 0x00c00000b624783b */ /* 0x000e680000000200 */
[----:B------:R-:W-:Y:S03]  /*4df0*/  LDSM.16.M88.4 R92, [R182+0xf000] ;  /* 0x00f00000b65c783b */ /* 0x000fe60000000200 */
[C---:B--2---:R-:W-:Y:S01]  /*4e00*/  HMMA.16816.F32.BF16 R44, R16.reuse, R72, R44 ;  /* 0x00000048102c723c */ /* 0x044fe2000004182c */
[----:B------:R-:W-:Y:S07]  /*4e10*/  LDSM.16.M88.4 R96, [R193+0x6000] ;  /* 0x00600000c160783b */ /* 0x000fee0000000200 */
[C---:B------:R-:W-:Y:S01]  /*4e20*/  HMMA.16816.F32.BF16 R56, R16.reuse, R74, R56 ;  /* 0x0000004a1038723c */ /* 0x040fe20000041838 */
[----:B------:R-:W2:Y:S07]  /*4e30*/  LDSM.16.M88.4 R72, [R182+0xd800] ;  /* 0x00d80000b648783b */ /* 0x000eae0000000200 */
[C---:B------:R-:W-:Y:S08]  /*4e40*/  HMMA.16816.F32.BF16 R52, R16.reuse, R76, R48 ;  /* 0x0000004c1034723c */ /* 0x040ff00000041830 */
[C---:B------:R-:W-:Y:S01]  /*4e50*/  HMMA.16816.F32.BF16 R48, R16.reuse, R78, R32 ;  /* 0x0000004e1030723c */ /* 0x040fe20000041820 */
[----:B------:R-:W4:Y:S07]  /*4e60*/  LDSM.16.M88.4 R76, [R193+0x4000] ;  /* 0x00400000c14c783b */ /* 0x000f2e0000000200 */
[C---:B---3--:R-:W-:Y:S08]  /*4e70*/  HMMA.16816.F32.BF16 R60, R16.reuse, R24, R60 ;  /* 0x00000018103c723c */ /* 0x048ff0000004183c */
[----:B------:R-:W-:Y:S01]  /*4e80*/  HMMA.16816.F32.BF16 R16, R16, R26, R20 ;  /* 0x0000001a1010723c */ /* 0x000fe20000041814 */
[----:B------:R-:W3:Y:S07]  /*4e90*/  LDSM.16.M88.4 R20, [R193+0x4800] ;  /* 0x00480000c114783b */ /* 0x000eee0000000200 */
[C---:B-1----:R-:W-:Y:S08]  /*4ea0*/  HMMA.16816.F32.BF16 R24, R8.reuse, R36, R28 ;  /* 0x000000240818723c */ /* 0x042ff0000004181c */
[C---:B------:R-:W-:Y:S01]  /*4eb0*/  HMMA.16816.F32.BF16 R32, R8.reuse, R64, R44 ;  /* 0x000000400820723c */ /* 0x040fe2000004182c */
[----:B------:R-:W1:Y:S07]  /*4ec0*/  LDSM.16.M88.4 R44, [R193+0x5000] ;  /* 0x00500000c12c783b */ /* 0x000e6e0000000200 */
[C---:B------:R-:W-:Y:S01]  /*4ed0*/  HMMA.16816.F32.BF16 R28, R8.reuse, R38, R40 ;  /* 0x00000026081c723c */ /* 0x040fe20000041828 */
[----:B------:R-:W5:Y:S07]  /*4ee0*/  LDSM.16.M88.4 R36, [R193+0x5800] ;  /* 0x00580000c124783b */ /* 0x000f6e0000000200 */
[C---:B------:R-:W-:Y:S01]  /*4ef0*/  HMMA.16816.F32.BF16 R40, R8.reuse, R66, R56 ;  /* 0x000000420828723c */ /* 0x040fe20000041838 */
[----:B------:R-:W-:Y:S07]  /*4f00*/  LDSM.16.M88.4 R64, [R188+0xc800] ;  /* 0x00c80000bc40783b */ /* 0x000fee0000000200 */
[C---:B------:R-:W-:Y:S08]  /*4f10*/  HMMA.16816.F32.BF16 R56, R8.reuse, R68, R52 ;  /* 0x000000440838723c */ /* 0x040ff00000041834 */
[C---:B------:R-:W-:Y:S01]  /*4f20*/  HMMA.16816.F32.BF16 R48, R8.reuse, R70, R48 ;  /* 0x000000460830723c */ /* 0x040fe20000041830 */
[----:B------:R-:W-:Y:S07]  /*4f30*/  LDSM.16.M88.4 R68, [R188+0xd000] ;  /* 0x00d00000bc44783b */ /* 0x000fee0000000200 */
[C---:B--2---:R-:W-:Y:S01]  /*4f40*/  HMMA.16816.F32.BF16 R52, R8.reuse, R72, R60 ;  /* 0x000000480834723c */ /* 0x044fe2000004183c */
[----:B------:R-:W-:Y:S07]  /*4f50*/  LDSM.16.M88.4 R60, [R188+0xc000] ;  /* 0x00c00000bc3c783b */ /* 0x000fee0000000200 */
        /* <DEDUP_REMOVED lines=10> */
[C---:B------:R-:W-:Y:S08]  /*5000*/  HMMA.16816.F32.BF16 R48, R12.reuse, R46, R48 ;  /* 0x0000002e0c30723c */ /* 0x040ff00000041830 */
[C---:B-----5:R-:W-:Y:S01]  /*5010*/  HMMA.16816.F32.BF16 R44, R12.reuse, R36, R52 ;  /* 0x000000240c2c723c */ /* 0x060fe20000041834 */
[----:B------:R-:W-:Y:S07]  /*5020*/  LDSM.16.M88.4 R52, [R187+0x5800] ;  /* 0x00580000bb34783b */ /* 0x000fee0000000200 */
[----:B------:R-:W-:Y:S01]  /*5030*/  HMMA.16816.F32.BF16 R12, R12, R38, R16 ;  /* 0x000000260c0c723c */ /* 0x000fe20000041810 */
[----:B------:R-:W1:Y:S07]  /*5040*/  LDSM.16.M88.4 R36, [R187+0x4800] ;  /* 0x00480000bb24783b */ /* 0x000e6e0000000200 */
[C---:B--2---:R-:W-:Y:S08]  /*5050*/  HMMA.16816.F32.BF16 R16, R8.reuse, R60, R24 ;  /* 0x0000003c0810723c */ /* 0x044ff00000041818 */
[C---:B------:R-:W-:Y:S08]  /*5060*/  HMMA.16816.F32.BF16 R24, R8.reuse, R62, R28 ;  /* 0x0000003e0818723c */ /* 0x040ff0000004181c */
[C---:B------:R-:W-:Y:S08]  /*5070*/  HMMA.16816.F32.BF16 R32, R8.reuse, R64, R32 ;  /* 0x000000400820723c */ /* 0x040ff00000041820 */
[C---:B------:R-:W-:Y:S08]  /*5080*/  HMMA.16816.F32.BF16 R40, R8.reuse, R66, R40 ;  /* 0x000000420828723c */ /* 0x040ff00000041828 */
[C---:B------:R-:W-:Y:S08]  /*5090*/  HMMA.16816.F32.BF16 R60, R8.reuse, R68, R56 ;  /* 0x00000044083c723c */ /* 0x040ff00000041838 */
[C---:B------:R-:W-:Y:S01]  /*50a0*/  HMMA.16816.F32.BF16 R64, R8.reuse, R70, R48 ;  /* 0x000000460840723c */ /* 0x040fe20000041830 */
[----:B------:R-:W-:Y:S07]  /*50b0*/  LDSM.16.M88.4 R68, [R182+0xe000] ;  /* 0x00e00000b644783b */ /* 0x000fee0000000200 */
[C---:B----4-:R-:W-:Y:S08]  /*50c0*/  HMMA.16816.F32.BF16 R56, R8.reuse, R76, R44 ;  /* 0x0000004c0838723c */ /* 0x050ff0000004182c */
[----:B------:R-:W-:Y:S01]  /*50d0*/  HMMA.16816.F32.BF16 R48, R8, R78, R12 ;  /* 0x0000004e0830723c */ /* 0x000fe2000004180c */
[----:B------:R-:W2:Y:S04]  /*50e0*/  LDSM.16.M88.4 R8, [R189+0x6000] ;  /* 0x00600000bd08783b */ /* 0x000ea80000000200 */
[----:B------:R-:W4:Y:S03]  /*50f0*/  LDSM.16.M88.4 R76, [R182+0xe800] ;  /* 0x00e80000b64c783b */ /* 0x000f260000000200 */
[C---:B---3--:R-:W-:Y:S01]  /*5100*/  HMMA.16816.F32.BF16 R28, R20.reuse, R80, R16 ;  /* 0x00000050141c723c */ /* 0x048fe20000041810 */
[----:B------:R-:W3:Y:S07]  /*5110*/  LDSM.16.M88.4 R16, [R190+0x6000] ;  /* 0x00600000be10783b */ /* 0x000eee0000000200 */
[C---:B------:R-:W-:Y:S01]  /*5120*/  HMMA.16816.F32.BF16 R24, R20.reuse, R82, R24 ;  /* 0x000000521418723c */ /* 0x040fe20000041818 */
[----:B------:R-:W-:Y:S07]  /*5130*/  LDSM.16.M88.4 R80, [R193+0x7800] ;  /* 0x00780000c150783b */ /* 0x000fee0000000200 */
[C---:B-1----:R-:W-:Y:S08]  /*5140*/  HMMA.16816.F32.BF16 R12, R20.reuse, R36, R32 ;  /* 0x00000024140c723c */ /* 0x042ff00000041820 */
[C---:B------:R-:W-:Y:S08]  /*5150*/  HMMA.16816.F32.BF16 R36, R20.reuse, R38, R40 ;  /* 0x000000261424723c */ /* 0x040ff00000041828 */
[C---:B------:R-:W-:Y:S08]  /*5160*/  HMMA.16816.F32.BF16 R44, R20.reuse, R72, R60 ;  /* 0x00000048142c723c */ /* 0x040ff0000004183c */
[C---:B------:R-:W-:Y:S08]  /*5170*/  HMMA.16816.F32.BF16 R56, R20.reuse, R52, R56 ;  /* 0x000000341438723c */ /* 0x040ff00000041838 */
[C---:B------:R-:W-:Y:S01]  /*5180*/  HMMA.16816.F32.BF16 R48, R20.reuse, R54, R48 ;  /* 0x000000361430723c */ /* 0x040fe20000041830 */
[----:B------:R-:W-:Y:S07]  /*5190*/  LDSM.16.M88.4 R52, [R188+0xe800] ;  /* 0x00e80000bc34783b */ /* 0x000fee0000000200 */
[----:B------:R-:W-:Y:S01]  /*51a0*/  HMMA.16816.F32.BF16 R64, R20, R74, R64 ;  /* 0x0000004a1440723c */ /* 0x000fe20000041840 */
[----:B------:R-:W1:Y:S07]  /*51b0*/  LDSM.16.M88.4 R72, [R193+0x7000] ;  /* 0x00700000c148783b */ /* 0x000e6e0000000200 */
[C---:B--2---:R-:W-:Y:S08]  /*51c0*/  HMMA.16816.F32.BF16 R40, R8.reuse, R68, R28 ;  /* 0x000000440828723c */ /* 0x044ff0000004181c */
[C---:B------:R-:W-:Y:S01]  /*51d0*/  HMMA.16816.F32.BF16 R32, R8.reuse, R70, R24 ;  /* 0x000000460820723c */ /* 0x040fe20000041818 */
[----:B------:R-:W-:Y:S07]  /*51e0*/  LDSM.16.M88.4 R68, [R188+0xf000] ;  /* 0x00f00000bc44783b */ /* 0x000fee0000000200 */
[C---:B----4-:R-:W-:Y:S08]  /*51f0*/  HMMA.16816.F32.BF16 R20, R8.reuse, R78, R36 ;  /* 0x0000004e0814723c */ /* 0x050ff00000041824 */
[C---:B------:R-:W-:Y:S08]  /*5200*/  HMMA.16816.F32.BF16 R28, R8.reuse, R92, R44 ;  /* 0x0000005c081c723c */ /* 0x040ff0000004182c */
[C---:B------:R-:W-:Y:S08]  /*5210*/  HMMA.16816.F32.BF16 R60, R8.reuse, R88, R56 ;  /* 0x00000058083c723c */ /* 0x040ff00000041838 */
[C---:B------:R-:W-:Y:S01]  /*5220*/  HMMA.16816.F32.BF16 R56, R8.reuse, R90, R48 ;  /* 0x0000005a0838723c */ /* 0x040fe20000041830 */
[----:B------:R-:W-:Y:S07]  /*5230*/  LDSM.16.M88.4 R88, [R187+0x6000] ;  /* 0x00600000bb58783b */ /* 0x000fee0000000200 */
[C---:B------:R-:W-:Y:S01]  /*5240*/  HMMA.16816.F32.BF16 R24, R8.reuse, R76, R12 ;  /* 0x0000004c0818723c */ /* 0x040fe2000004180c */
[----:B------:R-:W2:Y:S04]  /*5250*/  LDSM.16.M88.4 R12, [R192+0x6000] ;  /* 0x00600000c00c783b */ /* 0x000ea80000000200 */
[----:B------:R-:W4:Y:S03]  /*5260*/  LDSM.16.M88.4 R76, [R188+0xf800] ;  /* 0x00f80000bc4c783b */ /* 0x000f260000000200 */
[----:B------:R-:W-:Y:S01]  /*5270*/  HMMA.16816.F32.BF16 R64, R8, R94, R64 ;  /* 0x0000005e0840723c */ /* 0x000fe20000041840 */
[----:B------:R-:W5:Y:S07]  /*5280*/  LDSM.16.M88.4 R8, [R191+0x6000] ;  /* 0x00600000bf08783b */ /* 0x000f6e0000000200 */
[C---:B---3--:R-:W-:Y:S08]  /*5290*/  HMMA.16816.F32.BF16 R48, R16.reuse, R96, R40 ;  /* 0x000000601030723c */ /* 0x048ff00000041828 */
[C---:B------:R-:W-:Y:S08]  /*52a0*/  HMMA.16816.F32.BF16 R44, R16.reuse, R98, R32 ;  /* 0x00000062102c723c */ /* 0x040ff00000041820 */
[C---:B------:R-:W-:Y:S08]  /*52b0*/  HMMA.16816.F32.BF16 R36, R16.reuse, R102, R20 ;  /* 0x000000661024723c */ /* 0x040ff00000041814 */
[C---:B-1----:R-:W-:Y:S08]  /*52c0*/  HMMA.16816.F32.BF16 R32, R16.reuse, R72, R28 ;  /* 0x000000481020723c */ /* 0x042ff0000004181c */
[C---:B------:R-:W-:Y:S08]  /*52d0*/  HMMA.16816.F32.BF16 R20, R16.reuse, R82, R56 ;  /* 0x000000521014723c */ /* 0x040ff00000041838 */
[C---:B------:R-:W-:Y:S08]  /*52e0*/  HMMA.16816.F32.BF16 R40, R16.reuse, R100, R24 ;  /* 0x000000641028723c */ /* 0x040ff00000041818 */
[C---:B------:R-:W-:Y:S08]  /*52f0*/  HMMA.16816.F32.BF16 R28, R16.reuse, R74, R64 ;  /* 0x0000004a101c723c */ /* 0x040ff00000041840 */
[----:B------:R-:W-:Y:S08]  /*5300*/  HMMA.16816.F32.BF16 R24, R16, R80, R60 ;  /* 0x000000501018723c */ /* 0x000ff0000004183c */
[C---:B--2---:R-:W-:Y:S08]  /*5310*/  HMMA.16816.F32.BF16 R16, R12.reuse, R84, R48 ;  /* 0x000000540c10723c */ /* 0x044ff00000041830 */
[C---:B------:R-:W-:Y:S08]  /*5320*/  HMMA.16816.F32.BF16 R48, R12.reuse, R68, R32 ;  /* 0x000000440c30723c */ /* 0x040ff00000041820 */
[C---:B----4-:R-:W-:Y:S01]  /*5330*/  HMMA.16816.F32.BF16 R32, R12.reuse, R78, R20 ;  /* 0x0000004e0c20723c */ /* 0x050fe20000041814 */
[----:B------:R-:W1:Y:S07]  /*5340*/  LDSM.16.M88.4 R20, [R187+0x6800] ;  /* 0x00680000bb14783b */ /* 0x000e6e0000000200 */
[C---:B------:R-:W-:Y:S08]  /*5350*/  HMMA.16816.F32.BF16 R44, R12.reuse, R86, R44 ;  /* 0x000000560c2c723c */ /* 0x040ff0000004182c */
[----:B------:R-:W-:Y:S08]  /*5360*/  HMMA.16816.F32.BF16 R40, R12, R52, R40 ;  /* 0x000000340c28723c */ /* 0x000ff00000041828 */
[----:B-----5:R-:W-:Y:S08]  /*5370*/  HMMA.16816.F32.BF16 R16, R8, R88, R16 ;  /* 0x000000580810723c */ /* 0x020ff00000041810 */
[C---:B------:R-:W-:Y:S08]  /*5380*/  HMMA.16816.F32.BF16 R36, R12.reuse, R54, R36 ;  /* 0x000000360c24723c */ /* 0x040ff00000041824 */
[C---:B------:R-:W-:Y:S01]  /*5390*/  HMMA.16816.F32.BF16 R68, R12.reuse, R70, R28 ;  /* 0x000000460c44723c */ /* 0x040fe2000004181c */
[----:B------:R-:W2:Y:S07]  /*53a0*/  LDSM.16.M88.4 R28, [R187+0x7000] ;  /* 0x00700000bb1c783b */ /* 0x000eae0000000200 */
[----:B------:R-:W-:Y:S07]  /*53b0*/  HMMA.16816.F32.BF16 R52, R12, R76, R24 ;  /* 0x0000004c0c34723c */ /* 0x000fee0000041818 */
[----:B------:R-:W-:Y:S01]  /*53c0*/  IADD3 R12, R104, UR5, RZ ;  /* 0x00000005680c7c10 */ /* 0x000fe2000fffe0ff */
[----:B-1----:R-:W-:Y:S03]  /*53d0*/  HMMA.16816.F32.BF16 R24, R8, R20, R40 ;  /* 0x000000140818723c */ /* 0x002fe60000041828 */
[----:B------:R-:W-:-:S04]  /*53e0*/  IMNMX R217, RZ, R12, !PT ;  /* 0x0000000cffd97217 */ /* 0x000fc80007800200 */
[-C--:B------:R-:W-:Y:S01]  /*53f0*/  ISETP.LT.OR P6, PT, R5, R217.reuse, P6 ;  /* 0x000000d90500720c */ /* 0x080fe200037c1670 */
[----:B------:R-:W-:Y:S01]  /*5400*/  HMMA.16816.F32.BF16 R12, R8, R90, R44 ;  /* 0x0000005a080c723c */ /* 0x000fe2000004182c */
[----:B------:R-:W-:Y:S02]  /*5410*/  ISETP.LT.OR P0, PT, R0, R217, P0 ;  /* 0x000000d90000720c */ /* 0x000fe40000701670 */
[----:B------:R-:W-:Y:S02]  /*5420*/  FSEL R40, R18, -INF , !P3 ;  /* 0xff80000012287808 */ /* 0x000fe40005800000 */
[----:B------:R-:W-:Y:S02]  /*5430*/  FSEL R42, R17, -INF , !P6 ;  /* 0xff800000112a7808 */ /* 0x000fe40007000000 */
[----:B------:R-:W-:Y:S02]  /*5440*/  FSEL R44, R16, -INF , !P0 ;  /* 0xff800000102c7808 */ /* 0x000fe40004000000 */
[----:B------:R-:W-:-:S02]  /*5450*/  FSEL R41, R19, -INF , !P2 ;  /* 0xff80000013297808 */ /* 0x000fc40005000000 */
[----:B------:R-:W-:Y:S01]  /*5460*/  HMMA.16816.F32.BF16 R16, R8, R22, R36 ;  /* 0x000000160810723c */ /* 0x000fe20000041824 */
[----:B------:R-:W1:Y:S01]  /*5470*/  LDSM.16.M88.4 R20, [R187+0x7800] ;  /* 0x00780000bb14783b */ /* 0x000e620000000200 */
[----:B------:R-:W-:Y:S01]  /*5480*/  IADD3 R5, R0, 0x9, RZ ;  /* 0x0000000900057810 */ /* 0x000fe20007ffe0ff */
[----:B------:R-:W-:-:S04]  /*5490*/  DEPBAR.LE SB0, 0x0 ;  /* 0x000080000000791a */ /* 0x000fc80000000000 */
[----:B------:R-:W-:Y:S01]  /*54a0*/  BAR.SYNC.DEFER_BLOCKING 0x0 ;  /* 0x0000000000007b1d */ /* 0x000fe20000010000 */
[C---:B------:R-:W-:Y:S02]  /*54b0*/  ISETP.GE.AND P5, PT, R5.reuse, R219, PT ;  /* 0x000000db0500720c */ /* 0x040fe40003fa6270 */
[C---:B------:R-:W-:Y:S02]  /*54c0*/  ISETP.GE.AND P0, PT, R5.reuse, R218, PT ;  /* 0x000000da0500720c */ /* 0x040fe40003f06270 */
[-C--:B------:R-:W-:Y:S02]  /*54d0*/  ISETP.LT.OR P1, PT, R6, R217.reuse, P1 ;  /* 0x000000d90600720c */ /* 0x080fe40000f21670 */
[C---:B------:R-:W-:Y:S02]  /*54e0*/  ISETP.LT.OR P5, PT, R5.reuse, R217, P5 ;  /* 0x000000d90500720c */ /* 0x040fe40002fa1670 */
[----:B------:R-:W-:Y:S02]  /*54f0*/  ISETP.LT.OR P0, PT, R5, R216, P0 ;  /* 0x000000d80500720c */ /* 0x000fe40000701670 */
[----:B------:R-:W-:-:S02]  /*5500*/  IADD3 R6, R0, 0x10, RZ ;  /* 0x0000001000067810 */ /* 0x000fc40007ffe0ff */
[----:B------:R-:W-:Y:S02]  /*5510*/  IADD3 R5, R0, 0x11, RZ ;  /* 0x0000001100057810 */ /* 0x000fe40007ffe0ff */
        /* <DEDUP_REMOVED lines=38> */
[C---:B-1----:R-:W-:Y:S01]  /*5780*/  HMMA.16816.F32.BF16 R16, R8.reuse, R20, R52 ;  /* 0x000000140810723c */ /* 0x042fe20000041834 */
        /* <DEDUP_REMOVED lines=8> */
[CC--:B------:R-:W-:Y:S02]  /*5810*/  ISETP.GE.AND P2, PT, R6.reuse, R219.reuse, PT ;  /* 0x000000db0600720c */ /* 0x0c0fe40003f46270 */
[C---:B------:R-:W-:Y:S02]  /*5820*/  ISETP.GE.AND P5, PT, R5.reuse, R219, PT ;  /* 0x000000db0500720c */ /* 0x040fe40003fa6270 */
[-C--:B------:R-:W-:Y:S02]  /*5830*/  ISETP.GE.AND P1, PT, R5, R218.reuse, PT ;  /* 0x000000da0500720c */ /* 0x080fe40003f26270 */
[----:B------:R-:W-:-:S02]  /*5840*/  ISETP.GE.AND P4, PT, R6, R218, PT ;  /* 0x000000da0600720c */ /* 0x000fc40003f86270 */
[CC--:B------:R-:W-:Y:S02]  /*5850*/  ISETP.LT.OR P2, PT, R6.reuse, R217.reuse, P2 ;  /* 0x000000d90600720c */ /* 0x0c0fe40001741670 */
        /* <DEDUP_REMOVED lines=15> */
[----:B------:R-:W-:Y:S02]  /*5950*/  IADD3 R0, R0, 0x39, RZ ;  /* 0x0000003900007810 */ /* 0x000fe40007ffe0ff */
[----:B------:R-:W-:-:S02]  /*5960*/  FSEL R97, R16, -INF , !P0 ;  /* 0xff80000010617808 */ /* 0x000fc40004000000 */
[----:B------:R-:W-:Y:S02]  /*5970*/  ISETP.GE.AND P0, PT, R0, R218, PT ;  /* 0x000000da0000720c */ /* 0x000fe40003f06270 */
[----:B------:R-:W-:Y:S02]  /*5980*/  FSEL R90, R14, -INF , !P3 ;  /* 0xff8000000e5a7808 */ /* 0x000fe40005800000 */
[----:B------:R-:W-:Y:S02]  /*5990*/  ISETP.LT.OR P0, PT, R0, R216, P0 ;  /* 0x000000d80000720c */ /* 0x000fe40000701670 */
[----:B------:R-:W-:Y:S02]  /*59a0*/  FSEL R93, R26, -INF , !P4 ;  /* 0xff8000001a5d7808 */ /* 0x000fe40006000000 */
[----:B------:R-:W-:Y:S02]  /*59b0*/  FSEL R115, R11, -INF , !P0 ;  /* 0xff8000000b737808 */ /* 0x000fe40004000000 */
[----:B------:R-:W-:-:S02]  /*59c0*/  PLOP3.LUT P0, PT, PT, PT, UP0, 0x80, 0x0 ;  /* 0x000000000000781c */ /* 0x000fc40003f0f008 */
[----:B------:R-:W-:Y:S02]  /*59d0*/  FSEL R92, R25, -INF , !P5 ;  /* 0xff800000195c7808 */ /* 0x000fe40006800000 */
[----:B------:R-:W-:Y:S02]  /*59e0*/  FSEL R94, R27, -INF , !P1 ;  /* 0xff8000001b5e7808 */ /* 0x000fe40004800000 */
[-C--:B------:R-:W-:Y:S02]  /*59f0*/  ISETP.GE.AND P3, PT, R6, R218.reuse, PT ;  /* 0x000000da0600720c */ /* 0x080fe40003f66270 */
[CC--:B------:R-:W-:Y:S02]  /*5a00*/  ISETP.GE.AND P5, PT, R5.reuse, R219.reuse, PT ;  /* 0x000000db0500720c */ /* 0x0c0fe40003fa6270 */
[----:B------:R-:W-:Y:S02]  /*5a10*/  ISETP.GE.AND P1, PT, R5, R218, PT ;  /* 0x000000da0500720c */ /* 0x000fe40003f26270 */
[----:B------:R-:W-:-:S02]  /*5a20*/  ISETP.GE.AND P4, PT, R0, R219, PT ;  /* 0x000000db0000720c */ /* 0x000fc40003f86270 */
[-C--:B------:R-:W-:Y:S02]  /*5a30*/  ISETP.LT.OR P3, PT, R6, R216.reuse, P3 ;  /* 0x000000d80600720c */ /* 0x080fe40001f61670 */
[CC--:B------:R-:W-:Y:S02]  /*5a40*/  ISETP.LT.OR P5, PT, R5.reuse, R217.reuse, P5 ;  /* 0x000000d90500720c */ /* 0x0c0fe40002fa1670 */
[----:B------:R-:W-:Y:S02]  /*5a50*/  ISETP.LT.OR P1, PT, R5, R216, P1 ;  /* 0x000000d80500720c */ /* 0x000fe40000f21670 */
        /* <DEDUP_REMOVED lines=138> */
.L_x_1110:
[----:B------:R-:W-:Y:S05]  /*6300*/  BSYNC B0 ;  /* 0x0000000000007941 */ /* 0x000fea0003800000 */
.L_x_1109:
[----:B------:R-:W0:Y:S02]  /*6310*/  LDGDEPBAR ;  /* 0x00000000000079af */ /* 0x000e240000000000 */
.L_x_1108:
[----:B------:R-:W-:Y:S01]  /*6320*/  FMNMX.FTZ R0, R40, R41, !PT ;  /* 0x0000002928007209 */ /* 0x000fe20007810000 */
[----:B------:R-:W-:Y:S01]  /*6330*/  IMAD.WIDE.U32 R120, R120, -0x326172a9, RZ ;  /* 0xcd9e8d5778787825 */ /* 0x000fe200078e00ff */
[----:B------:R-:W-:Y:S01]  /*6340*/  FMNMX.FTZ R5, R44, R42, !PT ;  /* 0x0000002a2c057209 */ /* 0x000fe20007810000 */
[----:B------:R-:W-:Y:S01]  /*6350*/  STL [R1+0x11c], R200 ;  /* 0x00011cc801007387 */ /* 0x000fe20000100800 */
[----:B------:R-:W-:Y:S01]  /*6360*/  FMNMX.FTZ R0, R36, R0, !PT ;  /* 0x0000000024007209 */ /* 0x000fe20007810000 */
[----:B------:R-:W-:Y:S01]  /*6370*/  USHF.L.U32 UR4, UR24, 0x1, URZ ;  /* 0x0000000118047899 */ /* 0x000fe2000800063f */
[----:B------:R-:W-:Y:S01]  /*6380*/  FMNMX.FTZ R5, R43, R5, !PT ;  /* 0x000000052b057209 */ /* 0x000fe20007810000 */
[----:B------:R-:W-:Y:S01]  /*6390*/  STL [R1+0x118], R199 ;  /* 0x000118c701007387 */ /* 0x000fe20000100800 */
[----:B------:R-:W-:Y:S01]  /*63a0*/  FMNMX.FTZ R0, R37, R0, !PT ;  /* 0x0000000025007209 */ /* 0x000fe20007810000 */
[----:B------:R-:W-:Y:S01]  /*63b0*/  ULOP3.LUT UR15, UR4, UR21, URZ, 0x3c, !UPT ;  /* 0x00000015040f7292 */ /* 0x000fe2000f8e3c3f */
[----:B------:R-:W-:Y:S01]  /*63c0*/  FMNMX.FTZ R5, R38, R5, !PT ;  /* 0x0000000526057209 */ /* 0x000fe20007810000 */
[----:B------:R-:W-:Y:S01]  /*63d0*/  STL [R1+0x114], R198 ;  /* 0x000114c601007387 */ /* 0x000fe20000100800 */
[----:B------:R-:W-:Y:S01]  /*63e0*/  FMNMX.FTZ R0, R28, R0, !PT ;  /* 0x000000001c007209 */ /* 0x000fe20007810000 */
[----:B------:R-:W-:Y:S01]  /*63f0*/  UIADD3 UR5, UR21, -0x4498517b, URZ ;  /* 0xbb67ae8515057890 */ /* 0x000fe2000fffe03f */
[----:B------:R-:W-:Y:S01]  /*6400*/  FMNMX.FTZ R5, R45, R5, !PT ;  /* 0x000000052d057209 */ /* 0x000fe20007810000 */
[----:B------:R-:W-:Y:S01]  /*6410*/  STL [R1+0x110], R197 ;  /* 0x000110c501007387 */ /* 0x000fe20000100800 */
[----:B------:R-:W-:Y:S01]  /*6420*/  FMNMX.FTZ R0, R29, R0, !PT ;  /* 0x000000001d007209 */ /* 0x000fe20007810000 */
[----:B------:R-:W-:Y:S01]  /*6430*/  IMAD.WIDE.U32 R86, R123, -0x2daee0ad, RZ ;  /* 0xd2511f537b567825 */ /* 0x000fe200078e00ff */
[----:B------:R-:W-:Y:S01]  /*6440*/  FMNMX.FTZ R5, R39, R5, !PT ;  /* 0x0000000527057209 */ /* 0x000fe20007810000 */
[----:B------:R-:W-:Y:S01]  /*6450*/  STL [R1+0x10c], R196 ;  /* 0x00010cc401007387 */ /* 0x000fe20000100800 */
[----:B------:R-:W-:Y:S01]  /*6460*/  FMNMX.FTZ R0, R30, R0, !PT ;  /* 0x000000001e007209 */ /* 0x000fe20007810000 */
[----:B------:R-:W-:Y:S01]  /*6470*/  UIADD3 UR36, UR20, -0x61c88647, URZ ;  /* 0x9e3779b914247890 */ /* 0x000fe2000fffe03f */
[----:B------:R-:W-:Y:S01]  /*6480*/  FMNMX.FTZ R5, R46, R5, !PT ;  /* 0x000000052e057209 */ /* 0x000fe20007810000 */
[----:B------:R-:W-:Y:S01]  /*6490*/  STL [R1+0x108], R195 ;  /* 0x000108c301007387 */ /* 0x000fe20000100800 */
[----:B------:R-:W-:Y:S01]  /*64a0*/  FMNMX.FTZ R0, R47, R0, !PT ;  /* 0x000000002f007209 */ /* 0x000fe20007810000 */
[----:B------:R-:W-:Y:S01]  /*64b0*/  UIADD3 UR35, UR20, 0x3c6ef372, URZ ;  /* 0x3c6ef37214237890 */ /* 0x000fe2000fffe03f */
        /* <DEDUP_REMOVED lines=11> */
[----:B------:R-:W-:Y:S01]  /*6570*/  UIADD3 UR33, UR20, -0x255992d5, URZ ;  /* 0xdaa66d2b14217890 */ /* 0x000fe2000fffe03f */
        /* <DEDUP_REMOVED lines=11> */
[----:B------:R-:W-:Y:S01]  /*6630*/  IMAD.SHL.U32 R183, R4, 0x2, RZ ;  /* 0x0000000204b77824 */ /* 0x000fe200078e00ff */
[----:B------:R-:W-:Y:S01]  /*6640*/  FMNMX.FTZ R5, R96, R5, !PT ;  /* 0x0000000560057209 */ /* 0x000fe20007810000 */
[----:B------:R-:W-:Y:S01]  /*6650*/  STL [R1+0xec], R188 ;  /* 0x0000ecbc01007387 */ /* 0x000fe20000100800 */
[----:B------:R-:W-:Y:S01]  /*6660*/  FMNMX.FTZ R0, R114, R0, !PT ;  /* 0x0000000072007209 */ /* 0x000fe20007810000 */
[--C-:B------:R-:W-:Y:S01]  /*6670*/  IMAD R184, R3, 0x2, R183.reuse ;  /* 0x0000000203b87824 */ /* 0x100fe200078e02b7 */
[----:B------:R-:W-:Y:S01]  /*6680*/  FMNMX.FTZ R5, R113, R5, !PT ;  /* 0x0000000571057209 */ /* 0x000fe20007810000 */
[----:B------:R-:W-:Y:S01]  /*6690*/  STL [R1+0xe8], R187 ;  /* 0x0000e8bb01007387 */ /* 0x000fe20000100800 */
[----:B------:R-:W-:Y:S01]  /*66a0*/  FMNMX.FTZ R0, R115, R0, !PT ;  /* 0x0000000073007209 */ /* 0x000fe20007810000 */
[----:B------:R-:W-:Y:S01]  /*66b0*/  IMAD R185, R2, 0x2, R184 ;  /* 0x0000000202b97824 */ /* 0x000fe200078e02b8 */
[----:B------:R-:W-:Y:S01]  /*66c0*/  LOP3.LUT R7, R105, UR20, RZ, 0x3c, !PT ;  /* 0x0000001469077c12 */ /* 0x000fe2000f8e3cff */
[----:B------:R-:W-:Y:S01]  /*66d0*/  STL [R1+0xe4], R182 ;  /* 0x0000e4b601007387 */ /* 0x000fe20000100800 */
[----:B------:R-:W-:Y:S01]  /*66e0*/  FMNMX.FTZ R5, R112, R5, !PT ;  /* 0x0000000570057209 */ /* 0x000fe20007810000 */
[----:B------:R-:W-:Y:S01]  /*66f0*/  IMAD R186, R2, 0x2, R183 ;  /* 0x0000000202ba7824 */ /* 0x000fe200078e02b7 */
[----:B------:R-:W-:Y:S01]  /*6700*/  UIADD3 UR4, UR4, 0x1, URZ ;  /* 0x0000000104047890 */ /* 0x000fe2000fffe03f */
[----:B------:R-:W2:Y:S03]  /*6710*/  SHFL.BFLY PT, R6, R0, 0x2, 0x1f ;  /* 0x0c401f0000067f89 */ /* 0x000ea600000e0000 */
[----:B------:R-:W-:Y:S01]  /*6720*/  ULOP3.LUT UR4, UR4, UR21, URZ, 0x3c, !UPT ;  /* 0x0000001504047292 */ /* 0x000fe2000f8e3c3f */
[----:B-1----:R-:W1:Y:S04]  /*6730*/  SHFL.BFLY PT, R10, R5, 0x2, 0x1f ;  /* 0x0c401f00050a7f89 */ /* 0x002e6800000e0000 */
[----:B------:R3:W-:Y:S04]  /*6740*/  STL [R1+0xd0], R7 ;  /* 0x0000d00701007387 */ /* 0x0007e80000100800 */
[----:B------:R-:W-:Y:S04]  /*6750*/  LDSM.16.MT88.4 R32, [R184+0x10000] ;  /* 0x01000000b820783b */ /* 0x000fe80000004200 */
[----:B------:R-:W-:Y:S04]  /*6760*/  LDSM.16.MT88.4 R60, [R185+0x10000] ;  /* 0x01000000b93c783b */ /* 0x000fe80000004200 */
[----:B------:R-:W-:Y:S01]  /*6770*/  LDSM.16.MT88.4 R76, [R185+0x10800] ;  /* 0x01080000b94c783b */ /* 0x000fe20000004200 */
[----:B--2---:R-:W-:-:S03]  /*6780*/  FMNMX.FTZ R0, R0, R6, !PT ;  /* 0x0000000600007209 */ /* 0x004fc60007810000 */
[----:B------:R-:W-:Y:S01]  /*6790*/  LDSM.16.MT88.4 R48, [R186+0x10800] ;  /* 0x01080000ba30783b */ /* 0x000fe20000004200 */
[----:B------:R-:W-:Y:S02]  /*67a0*/  LOP3.LUT R6, R121, R7, RZ, 0x3c, !PT ;  /* 0x0000000779067212 */ /* 0x000fe400078e3cff */
[----:B-1----:R-:W-:Y:S01]  /*67b0*/  FMNMX.FTZ R5, R5, R10, !PT ;  /* 0x0000000a05057209 */ /* 0x002fe20007810000 */
[----:B------:R-:W1:Y:S02]  /*67c0*/  SHFL.BFLY PT, R132, R0, 0x1, 0x1f ;  /* 0x0c201f0000847f89 */ /* 0x000e6400000e0000 */
[----:B------:R-:W-:Y:S01]  /*67d0*/  IMAD.WIDE.U32 R82, R6, -0x2daee0ad, RZ ;  /* 0xd2511f5306527825 */ /* 0x000fe200078e00ff */
[----:B------:R-:W-:Y:S01]  /*67e0*/  LOP3.LUT R6, R87, UR15, RZ, 0x3c, !PT ;  /* 0x0000000f57067c12 */ /* 0x000fe2000f8e3cff */
[----:B------:R-:W2:Y:S01]  /*67f0*/  SHFL.BFLY PT, R133, R5, 0x1, 0x1f ;  /* 0x0c201f0005857f89 */ /* 0x000ea200000e0000 */
[----:B------:R-:W-:Y:S02]  /*6800*/  UIADD3 UR15, UR21, -0x56f99767, URZ ;  /* 0xa9066899150f7890 */ /* 0x000fe4000fffe03f */
[----:B------:R-:W-:Y:S01]  /*6810*/  LOP3.LUT R8, R83, UR5, R86, 0x96, !PT ;  /* 0x0000000553087c12 */ /* 0x000fe2000f8e9656 */
[----:B---3--:R-:W-:Y:S01]  /*6820*/  IMAD.WIDE.U32 R6, R6, -0x326172a9, RZ ;  /* 0xcd9e8d5706067825 */ /* 0x008fe200078e00ff */
[----:B------:R-:W-:Y:S01]  /*6830*/  UIADD3 UR5, UR20, 0x78dde6e4, URZ ;  /* 0x78dde6e414057890 */ /* 0x000fe2000fffe03f */
[----:B------:R-:W-:Y:S02]  /*6840*/  LDSM.16.MT88.4 R72, [R184+0x12000] ;  /* 0x01200000b848783b */ /* 0x000fe40000004200 */
[----:B------:R-:W-:Y:S01]  /*6850*/  IMAD.WIDE.U32 R52, R8, -0x326172a9, RZ ;  /* 0xcd9e8d5708347825 */ /* 0x000fe200078e00ff */
[----:B------:R-:W-:Y:S01]  /*6860*/  LOP3.LUT R7, R7, UR36, R120, 0x96, !PT ;  /* 0x0000002407077c12 */ /* 0x000fe2000f8e9678 */
[----:B------:R-:W-:Y:S02]  /*6870*/  LDSM.16.MT88.4 R56, [R183+0x12000] ;  /* 0x01200000b738783b */ /* 0x000fe40000004200 */
[----:B------:R-:W-:Y:S01]  /*6880*/  IMAD R83, R122, 0x10000, R122 ;  /* 0x000100007a537824 */ /* 0x000fe200078e027a */
[----:B------:R-:W-:Y:S01]  /*6890*/  LOP3.LUT R8, R53, UR35, R6, 0x96, !PT ;  /* 0x0000002335087c12 */ /* 0x000fe2000f8e9606 */
[----:B------:R-:W-:Y:S01]  /*68a0*/  IMAD.WIDE.U32 R6, R7, -0x2daee0ad, RZ ;  /* 0xd2511f5307067825 */ /* 0x000fe200078e00ff */
[----:B------:R-:W-:Y:S03]  /*68b0*/  LDSM.16.MT88.4 R68, [R186+0x12000] ;  /* 0x01200000ba44783b */ /* 0x000fe60000004200 */
[----:B------:R-:W-:Y:S01]  /*68c0*/  IMAD.WIDE.U32 R8, R8, -0x2daee0ad, RZ ;  /* 0xd2511f5308087825 */ /* 0x000fe200078e00ff */
[----:B------:R-:W-:-:S02]  /*68d0*/  LOP3.LUT R7, R7, UR34, R82, 0x96, !PT ;  /* 0x0000002207077c12 */ /* 0x000fc4000f8e9652 */
[----:B-1----:R-:W-:Y:S02]  /*68e0*/  FMNMX.FTZ R132, R0, R132, !PT ;  /* 0x0000008400847209 */ /* 0x002fe40007810000 */
[----:B------:R-:W-:Y:S01]  /*68f0*/  LOP3.LUT R10, R9, UR32, R6, 0x96, !PT ;  /* 0x00000020090a7c12 */ /* 0x000fe2000f8e9606 */
[----:B------:R-:W-:Y:S01]  /*6900*/  IMAD.WIDE.U32 R6, R7, -0x326172a9, RZ ;  /* 0xcd9e8d5707067825 */ /* 0x000fe200078e00ff */
[C---:B------:R-:W-:Y:S02]  /*6910*/  FSETP.NEU.FTZ.AND P1, PT, R132.reuse, -INF , PT ;  /* 0xff8000008400780b */ /* 0x040fe40003f3d000 */
[----:B--2---:R-:W-:Y:S01]  /*6920*/  FMNMX.FTZ R133, R5, R133, !PT ;  /* 0x0000008505857209 */ /* 0x004fe20007810000 */
[----:B------:R-:W-:Y:S01]  /*6930*/  FMUL.FTZ R0, R132, c[0x0][0x23c] ;  /* 0x00008f0084007a20 */ /* 0x000fe20000410000 */
[----:B------:R-:W-:-:S04]  /*6940*/  LOP3.LUT R7, R7, UR33, R52, 0x96, !PT ;  /* 0x0000002107077c12 */ /* 0x000fc8000f8e9634 */
[----:B------:R-:W-:Y:S02]  /*6950*/  FSEL R0, R0, RZ, P1 ;  /* 0x000000ff00007208 */ /* 0x000fe40000800000 */
[----:B------:R-:W-:-:S03]  /*6960*/  FSETP.NEU.FTZ.AND P1, PT, R133, -INF , PT ;  /* 0xff8000008500780b */ /* 0x000fc60003f3d000 */
[--C-:B------:R-:W-:Y:S02]  /*6970*/  FFMA.FTZ R11, R40, c[0x0][0x23c], -R0.reuse ;  /* 0x00008f00280b7a23 */ /* 0x100fe40000010800 */
[----:B------:R-:W-:Y:S02]  /*6980*/  FFMA.FTZ R9, R41, c[0x0][0x23c], -R0 ;  /* 0x00008f0029097a23 */ /* 0x000fe40000010800 */
[----:B------:R1:W-:Y:S08]  /*6990*/  MUFU.EX2 R125, R11 ;  /* 0x0000000b007d7308 */ /* 0x0003f00000000800 */
[----:B------:R2:W-:Y:S01]  /*69a0*/  MUFU.EX2 R124, R9 ;  /* 0x00000009007c7308 */ /* 0x0005e20000000800 */
[----:B-1----:R-:W-:-:S05]  /*69b0*/  IMAD.WIDE.U32 R10, R10, -0x326172a9, RZ ;  /* 0xcd9e8d570a0a7825 */ /* 0x002fca00078e00ff */
[----:B--2---:R-:W-:Y:S01]  /*69c0*/  LOP3.LUT R9, R11, UR5, R6, 0x96, !PT ;  /* 0x000000050b097c12 */ /* 0x004fe2000f8e9606 */
[----:B------:R-:W-:-:S04]  /*69d0*/  IMAD.WIDE.U32 R6, R7, -0x2daee0ad, RZ ;  /* 0xd2511f5307067825 */ /* 0x000fc800078e00ff */
        /* <DEDUP_REMOVED lines=8> */
[----:B------:R-:W-:Y:S02]  /*6a60*/  LOP3.LUT R16, R81, UR27, R10, 0x96, !PT ;  /* 0x0000001b51107c12 */ /* 0x000fe4000f8e960a */
[----:B------:R2:W-:Y:S01]  /*6a70*/  MUFU.EX2 R131, R11 ;  /* 0x0000000b00837308 */ /* 0x0005e20000000800 */
[----:B------:R-:W-:Y:S01]  /*6a80*/  FMUL.FTZ R8, R133, c[0x0][0x23c] ;  /* 0x00008f0085087a20 */ /* 0x000fe20000410000 */
[----:B------:R-:W-:Y:S01]  /*6a90*/  LOP3.LUT R5, R6, 0xffff, RZ, 0xc0, !PT ;  /* 0x0000ffff06057812 */ /* 0x000fe200078ec0ff */
[----:B------:R-:W-:Y:S01]  /*6aa0*/  IMAD.WIDE.U32 R16, R16, -0x2daee0ad, RZ ;  /* 0xd2511f5310107825 */ /* 0x000fe200078e00ff */
[----:B------:R-:W-:Y:S02]  /*6ab0*/  LOP3.LUT R12, R6, 0xff, RZ, 0xc0, !PT ;  /* 0x000000ff060c7812 */ /* 0x000fe400078ec0ff */
[----:B------:R-:W-:Y:S01]  /*6ac0*/  SHF.R.U32.HI R19, RZ, 0x18, R6 ;  /* 0x00000018ff137819 */ /* 0x000fe20000011606 */
[----:B-1----:R-:W-:Y:S01]  /*6ad0*/  FFMA.FTZ R9, R28, c[0x0][0x23c], -R0 ;  /* 0x00008f001c097a23 */ /* 0x002fe20000010800 */
[----:B------:R-:W-:-:S03]  /*6ae0*/  LOP3.LUT R14, R16, 0xff, RZ, 0xc0, !PT ;  /* 0x000000ff100e7812 */ /* 0x000fc600078ec0ff */
[----:B------:R1:W-:Y:S01]  /*6af0*/  MUFU.EX2 R134, R9 ;  /* 0x0000000900867308 */ /* 0x0003e20000000800 */
[----:B--2---:R-:W-:Y:S02]  /*6b00*/  SHF.R.U32.HI R11, RZ, 0x8, R5 ;  /* 0x00000008ff0b7819 */ /* 0x004fe40000011605 */
[----:B------:R-:W-:Y:S02]  /*6b10*/  FSEL R5, R8, RZ, P1 ;  /* 0x000000ff08057208 */ /* 0x000fe40000800000 */
[----:B------:R-:W-:Y:S02]  /*6b20*/  LOP3.LUT R8, R7, UR22, R80, 0x96, !PT ;  /* 0x0000001607087c12 */ /* 0x000fe4000f8e9650 */
[----:B------:R-:W-:Y:S01]  /*6b30*/  PRMT R25, R12, 0x5410, R11 ;  /* 0x000054100c197816 */ /* 0x000fe2000000000b */
[--C-:B------:R-:W-:Y:S01]  /*6b40*/  FFMA.FTZ R10, R42, c[0x0][0x23c], -R5.reuse ;  /* 0x00008f002a0a7a23 */ /* 0x100fe20000010805 */
[C---:B------:R-:W-:Y:S01]  /*6b50*/  LOP3.LUT R11, R8.reuse, 0xffff, RZ, 0xc0, !PT ;  /* 0x0000ffff080b7812 */ /* 0x040fe200078ec0ff */
[----:B------:R-:W-:Y:S01]  /*6b60*/  FFMA.FTZ R13, R43, c[0x0][0x23c], -R5 ;  /* 0x00008f002b0d7a23 */ /* 0x000fe20000010805 */
[----:B------:R-:W-:Y:S01]  /*6b70*/  LOP3.LUT R20, R8, 0xff, RZ, 0xc0, !PT ;  /* 0x000000ff08147812 */ /* 0x000fe200078ec0ff */
[----:B------:R2:W-:Y:S01]  /*6b80*/  MUFU.EX2 R86, R10 ;  /* 0x0000000a00567308 */ /* 0x0005e20000000800 */
[----:B-1----:R-:W-:Y:S01]  /*6b90*/  FFMA.FTZ R9, R29, c[0x0][0x23c], -R0 ;  /* 0x00008f001d097a23 */ /* 0x002fe20000010800 */
[--C-:B------:R-:W-:Y:S01]  /*6ba0*/  SHF.R.U32.HI R15, RZ, 0x10, R8.reuse ;  /* 0x00000010ff0f7819 */ /* 0x100fe20000011608 */
[----:B------:R-:W-:Y:S01]  /*6bb0*/  LDSM.16.MT88.4 R40, [R186+0x10000] ;  /* 0x01000000ba28783b */ /* 0x000fe20000004200 */
[----:B------:R-:W-:-:S02]  /*6bc0*/  SHF.R.U32.HI R18, RZ, 0x18, R8 ;  /* 0x00000018ff127819 */ /* 0x000fc40000011608 */
[----:B------:R-:W-:Y:S02]  /*6bd0*/  LOP3.LUT R8, R16, 0xffff, RZ, 0xc0, !PT ;  /* 0x0000ffff10087812 */ /* 0x000fe400078ec0ff */
[----:B------:R1:W3:Y:S02]  /*6be0*/  MUFU.EX2 R247, R9 ;  /* 0x0000000900f77308 */ /* 0x0002e40000000800 */
[----:B------:R-:W-:-:S04]  /*6bf0*/  SHF.R.U32.HI R8, RZ, 0x8, R8 ;  /* 0x00000008ff087819 */ /* 0x000fc80000011608 */
[----:B------:R-:W-:Y:S02]  /*6c00*/  PRMT R37, R14, 0x5410, R8 ;  /* 0x000054100e257816 */ /* 0x000fe40000000008 */
[----:B--2---:R-:W-:Y:S01]  /*6c10*/  SHF.R.U32.HI R10, RZ, 0x8, R11 ;  /* 0x00000008ff0a7819 */ /* 0x004fe2000001160b */
[----:B------:R-:W-:Y:S01]  /*6c20*/  MUFU.EX2 R130, R13 ;  /* 0x0000000d00827308 */ /* 0x000fe20000000800 */
[----:B------:R-:W-:Y:S01]  /*6c30*/  LOP3.LUT R8, R17, UR14, R84, 0x96, !PT ;  /* 0x0000000e11087c12 */ /* 0x000fe2000f8e9654 */
[----:B------:R-:W-:Y:S01]  /*6c40*/  FFMA.FTZ R11, R30, c[0x0][0x23c], -R0 ;  /* 0x00008f001e0b7a23 */ /* 0x000fe20000010800 */
[----:B------:R-:W-:Y:S01]  /*6c50*/  SHF.R.U32.HI R14, RZ, 0x18, R16 ;  /* 0x00000018ff0e7819 */ /* 0x000fe20000011610 */
[----:B-1----:R-:W-:-:S04]  /*6c60*/  FFMA.FTZ R9, R44, c[0x0][0x23c], -R5 ;  /* 0x00008f002c097a23 */ /* 0x002fc80000010805 */
[----:B------:R1:W-:Y:S01]  /*6c70*/  MUFU.EX2 R188, R11 ;  /* 0x0000000b00bc7308 */ /* 0x0003e20000000800 */
[----:B---3--:R-:W-:-:S04]  /*6c80*/  F2FP.BF16.PACK_AB R2, R247, R134 ;  /* 0x00000086f702723e */ /* 0x008fc800000010ff */
[C---:B------:R-:W-:Y:S02]  /*6c90*/  PRMT R238, R2.reuse, 0x7610, R238 ;  /* 0x0000761002ee7816 */ /* 0x040fe400000000ee */
[----:B------:R-:W-:Y:S01]  /*6ca0*/  PRMT R236, R2, 0x7632, R236 ;  /* 0x0000763202ec7816 */ /* 0x000fe200000000ec */
[----:B------:R2:W-:Y:S01]  /*6cb0*/  MUFU.EX2 R129, R9 ;  /* 0x0000000900817308 */ /* 0x0005e20000000800 */
[----:B-1----:R-:W-:Y:S02]  /*6cc0*/  SHF.R.U32.HI R11, RZ, 0x18, R8 ;  /* 0x00000018ff0b7819 */ /* 0x002fe40000011608 */
[----:B--2---:R-:W-:-:S04]  /*6cd0*/  SHF.R.U32.HI R9, RZ, 0x10, R6 ;  /* 0x00000010ff097819 */ /* 0x004fc80000011606 */
[----:B------:R-:W-:Y:S02]  /*6ce0*/  LOP3.LUT R12, R9, 0xff, RZ, 0xc0, !PT ;  /* 0x000000ff090c7812 */ /* 0x000fe400078ec0ff */
[----:B------:R-:W-:Y:S02]  /*6cf0*/  LOP3.LUT R9, R15, 0xff, RZ, 0xc0, !PT ;  /* 0x000000ff0f097812 */ /* 0x000fe400078ec0ff */
[----:B------:R-:W-:Y:S02]  /*6d00*/  PRMT R24, R12, 0x5410, R19 ;  /* 0x000054100c187816 */ /* 0x000fe40000000013 */
[----:B------:R-:W-:Y:S01]  /*6d10*/  PRMT R19, R20, 0x5410, R10 ;  /* 0x0000541014137816 */ /* 0x000fe2000000000a */
[----:B------:R-:W-:Y:S01]  /*6d20*/  FFMA.FTZ R10, R38, c[0x0][0x23c], -R5 ;  /* 0x00008f00260a7a23 */ /* 0x000fe20000010805 */
[----:B------:R-:W-:Y:S01]  /*6d30*/  PRMT R18, R9, 0x5410, R18 ;  /* 0x0000541009127816 */ /* 0x000fe20000000012 */
[----:B------:R-:W1:Y:S01]  /*6d40*/  LDSM.16.MT88.4 R20, [R183+0x10000] ;  /* 0x01000000b714783b */ /* 0x000e620000004200 */
[----:B------:R-:W-:Y:S01]  /*6d50*/  SHF.R.U32.HI R9, RZ, 0x10, R16 ;  /* 0x00000010ff097819 */ /* 0x000fe20000011610 */
[----:B------:R2:W3:Y:S01]  /*6d60*/  MUFU.EX2 R128, R10 ;  /* 0x0000000a00807308 */ /* 0x0004e20000000800 */
[----:B------:R-:W-:Y:S01]  /*6d70*/  LOP3.LUT R15, R8, 0xff, RZ, 0xc0, !PT ;  /* 0x000000ff080f7812 */ /* 0x000fe200078ec0ff */
[----:B------:R-:W-:Y:S01]  /*6d80*/  HSET2.LE.AND R3, R19, R83, PT ;  /* 0x0000005313037233 */ /* 0x000fe20003803000 */
[----:B------:R-:W-:-:S02]  /*6d90*/  LOP3.LUT R12, R9, 0xff, RZ, 0xc0, !PT ;  /* 0x000000ff090c7812 */ /* 0x000fc400078ec0ff */
[----:B------:R-:W-:Y:S02]  /*6da0*/  LOP3.LUT R9, R8, 0xffff, RZ, 0xc0, !PT ;  /* 0x0000ffff08097812 */ /* 0x000fe400078ec0ff */
[----:B------:R-:W-:Y:S02]  /*6db0*/  PRMT R54, R12, 0x5410, R14 ;  /* 0x000054100c367816 */ /* 0x000fe4000000000e */
[----:B------:R-:W-:Y:S01]  /*6dc0*/  SHF.R.U32.HI R13, RZ, 0x8, R9 ;  /* 0x00000008ff0d7819 */ /* 0x000fe20000011609 */
[----:B------:R-:W-:-:S03]  /*6dd0*/  FFMA.FTZ R9, R45, c[0x0][0x23c], -R5 ;  /* 0x00008f002d097a23 */ /* 0x000fc60000010805 */
[----:B------:R-:W-:Y:S01]  /*6de0*/  PRMT R36, R15, 0x5410, R13 ;  /* 0x000054100f247816 */ /* 0x000fe2000000000d */
[----:B------:R4:W-:Y:S01]  /*6df0*/  MUFU.EX2 R85, R9 ;  /* 0x0000000900557308 */ /* 0x0009e20000000800 */
[----:B--2---:R-:W-:Y:S02]  /*6e00*/  SHF.R.U32.HI R10, RZ, 0x10, R8 ;  /* 0x00000010ff0a7819 */ /* 0x004fe40000011608 */
[----:B---3--:R-:W-:Y:S01]  /*6e10*/  F2FP.BF16.PACK_AB R4, R128, R130 ;  /* 0x000000828004723e */ /* 0x008fe200000010ff */
[----:B------:R-:W-:Y:S01]  /*6e20*/  HSET2.LE.AND R2, R36, R83, PT ;  /* 0x0000005324027233 */ /* 0x000fe20003803000 */
[----:B------:R-:W-:Y:S02]  /*6e30*/  LOP3.LUT R8, R10, 0xff, RZ, 0xc0, !PT ;  /* 0x000000ff0a087812 */ /* 0x000fe400078ec0ff */
[----:B------:R-:W-:Y:S02]  /*6e40*/  F2FP.BF16.PACK_AB R10, R86, R129 ;  /* 0x00000081560a723e */ /* 0x000fe400000010ff */
[----:B------:R-:W-:-:S02]  /*6e50*/  PRMT R11, R8, 0x5410, R11 ;  /* 0x00005410080b7816 */ /* 0x000fc4000000000b */
[----:B------:R-:W-:Y:S02]  /*6e60*/  F2FP.BF16.PACK_AB R8, R124, R125 ;  /* 0x0000007d7c08723e */ /* 0x000fe400000010ff */
[----:B------:R-:W-:Y:S02]  /*6e70*/  PRMT R81, R10, 0x7610, R81 ;  /* 0x000076100a517816 */ /* 0x000fe40000000051 */
[C---:B------:R-:W-:Y:S01]  /*6e80*/  PRMT R245, R8.reuse, 0x7610, R245 ;  /* 0x0000761008f57816 */ /* 0x040fe200000000f5 */
[--C-:B----4-:R-:W-:Y:S01]  /*6e90*/  FFMA.FTZ R9, R39, c[0x0][0x23c], -R5.reuse ;  /* 0x00008f0027097a23 */ /* 0x110fe20000010805 */
[----:B------:R-:W-:Y:S01]  /*6ea0*/  PRMT R242, R8, 0x7632, R242 ;  /* 0x0000763208f27816 */ /* 0x000fe200000000f2 */
[----:B------:R-:W-:Y:S01]  /*6eb0*/  FFMA.FTZ R8, R46, c[0x0][0x23c], -R5 ;  /* 0x00008f002e087a23 */ /* 0x000fe20000010805 */
[----:B------:R-:W-:Y:S01]  /*6ec0*/  PRMT R55, R10, 0x7632, R55 ;  /* 0x000076320a377816 */ /* 0x000fe20000000037 */
[----:B------:R2:W3:Y:S01]  /*6ed0*/  MUFU.EX2 R248, R9 ;  /* 0x0000000900f87308 */ /* 0x0004e20000000800 */
[----:B------:R-:W-:-:S02]  /*6ee0*/  PRMT R243, R4, 0x7610, R243 ;  /* 0x0000761004f37816 */ /* 0x000fc400000000f3 */
[----:B------:R-:W-:Y:S02]  /*6ef0*/  PRMT R241, R4, 0x7632, R241 ;  /* 0x0000763204f17816 */ /* 0x000fe400000000f1 */
[----:B------:R-:W-:-:S03]  /*6f00*/  F2FP.BF16.PACK_AB R4, R135, R131 ;  /* 0x000000838704723e */ /* 0x000fc600000010ff */
[----:B------:R4:W-:Y:S01]  /*6f10*/  MUFU.EX2 R187, R8 ;  /* 0x0000000800bb7308 */ /* 0x0009e20000000800 */
[C---:B------:R-:W-:Y:S02]  /*6f20*/  PRMT R246, R4.reuse, 0x7610, R246 ;  /* 0x0000761004f67816 */ /* 0x040fe400000000f6 */
[----:B------:R-:W-:Y:S01]  /*6f30*/  PRMT R244, R4, 0x7632, R244 ;  /* 0x0000763204f47816 */ /* 0x000fe200000000f4 */
[----:B------:R-:W-:Y:S01]  /*6f40*/  HSET2.LE.AND R4, R18, R83, PT ;  /* 0x0000005312047233 */ /* 0x000fe20003803000 */
[----:B--2---:R-:W-:Y:S02]  /*6f50*/  FFMA.FTZ R9, R31, c[0x0][0x23c], -R5 ;  /* 0x00008f001f097a23 */ /* 0x004fe40000010805 */
[----:B------:R-:W2:Y:S02]  /*6f60*/  LDSM.16.MT88.4 R28, [R183+0x10800] ;  /* 0x01080000b71c783b */ /* 0x000ea40000004200 */
[----:B------:R1:W1:Y:S01]  /*6f70*/  MUFU.EX2 R182, R9 ;  /* 0x0000000900b67308 */ /* 0x0002620000000800 */
[----:B----4-:R-:W-:-:S04]  /*6f80*/  PRMT R8, R81, 0x5410, R55 ;  /* 0x0000541051087816 */ /* 0x010fc80000000037 */
[----:B------:R-:W-:Y:S01]  /*6f90*/  LOP3.LUT R12, R3, R8, RZ, 0xc0, !PT ;  /* 0x00000008030c7212 */ /* 0x000fe200078ec0ff */
[----:B------:R-:W-:Y:S01]  /*6fa0*/  HSET2.LE.AND R8, R25, R83, PT ;  /* 0x0000005319087233 */ /* 0x000fe20003803000 */
[----:B------:R-:W-:-:S04]  /*6fb0*/  PRMT R3, R245, 0x5410, R242 ;  /* 0x00005410f5037816 */ /* 0x000fc800000000f2 */
[----:B------:R-:W-:Y:S01]  /*6fc0*/  LOP3.LUT R13, R4, R3, RZ, 0xc0, !PT ;  /* 0x00000003040d7212 */ /* 0x000fe200078ec0ff */
[----:B------:R-:W-:Y:S01]  /*6fd0*/  HSET2.LE.AND R3, R24, R83, PT ;  /* 0x0000005318037233 */ /* 0x000fe20003803000 */
[----:B-1----:R-:W-:Y:S01]  /*6fe0*/  FFMA.FTZ R9, R47, c[0x0][0x23c], -R0 ;  /* 0x00008f002f097a23 */ /* 0x002fe20000010800 */
[----:B------:R-:W-:Y:S01]  /*6ff0*/  PRMT R4, R243, 0x5410, R241 ;  /* 0x00005410f3047816 */ /* 0x000fe200000000f1 */
[----:B------:R-:W1:Y:S02]  /*7000*/  LDSM.16.MT88.4 R44, [R184+0x10800] ;  /* 0x01080000b82c783b */ /* 0x000e640000004200 */
[----:B------:R-:W4:Y:S01]  /*7010*/  MUFU.EX2 R189, R9 ;  /* 0x0000000900bd7308 */ /* 0x000f220000000800 */
[----:B------:R-:W-:Y:S02]  /*7020*/  LOP3.LUT R14, R8, R4, RZ, 0xc0, !PT ;  /* 0x00000004080e7212 */ /* 0x000fe400078ec0ff */
[----:B------:R-:W-:-:S04]  /*7030*/  PRMT R4, R246, 0x5410, R244 ;  /* 0x00005410f6047816 */ /* 0x000fc800000000f4 */
[----:B------:R-:W-:Y:S02]  /*7040*/  LOP3.LUT R15, R3, R4, RZ, 0xc0, !PT ;  /* 0x00000004030f7212 */ /* 0x000fe400078ec0ff */
[----:B---3--:R-:W-:Y:S02]  /*7050*/  F2FP.BF16.PACK_AB R3, R248, R85 ;  /* 0x00000055f803723e */ /* 0x008fe400000010ff */
[----:B------:R-:W-:Y:S02]  /*7060*/  F2FP.BF16.PACK_AB R4, R182, R187 ;  /* 0x000000bbb604723e */ /* 0x000fe400000010ff */
[C---:B------:R-:W-:Y:S01]  /*7070*/  PRMT R240, R3.reuse, 0x7610, R240 ;  /* 0x0000761003f07816 */ /* 0x040fe200000000f0 */
[----:B------:R-:W-:Y:S01]  /*7080*/  HMMA.16816.F32.BF16 R24, R12, R20, RZ ;  /* 0x000000140c18723c */ /* 0x000fe200000418ff */
[----:B------:R-:W-:Y:S02]  /*7090*/  PRMT R239, R3, 0x7632, R239 ;  /* 0x0000763203ef7816 */ /* 0x000fe400000000ef */
[----:B----4-:R-:W-:-:S02]  /*70a0*/  F2FP.BF16.PACK_AB R3, R189, R188 ;  /* 0x000000bcbd03723e */ /* 0x010fc400000010ff */
[C---:B------:R-:W-:Y:S02]  /*70b0*/  PRMT R237, R4.reuse, 0x7610, R237 ;  /* 0x0000761004ed7816 */ /* 0x040fe400000000ed */
[----:B------:R-:W-:Y:S01]  /*70c0*/  PRMT R211, R4, 0x7632, R211 ;  /* 0x0000763204d37816 */ /* 0x000fe200000000d3 */
[C---:B------:R-:W-:Y:S01]  /*70d0*/  HMMA.16816.F32.BF16 R20, R12.reuse, R22, RZ ;  /* 0x000000160c14723c */ /* 0x040fe200000418ff */
[----:B------:R-:W-:Y:S02]  /*70e0*/  PRMT R4, R240, 0x5410, R239 ;  /* 0x00005410f0047816 */ /* 0x000fe400000000ef */
[C---:B------:R-:W-:Y:S02]  /*70f0*/  PRMT R210, R3.reuse, 0x7610, R210 ;  /* 0x0000761003d27816 */ /* 0x040fe400000000d2 */
[----:B------:R-:W-:Y:S01]  /*7100*/  PRMT R181, R3, 0x7632, R181 ;  /* 0x0000763203b57816 */ /* 0x000fe200000000b5 */
[--C-:B------:R-:W-:Y:S01]  /*7110*/  HSET2.LE.AND R3, R11, R83.reuse, PT ;  /* 0x000000530b037233 */ /* 0x100fe20003803000 */
[----:B------:R-:W-:Y:S01]  /*7120*/  LOP3.LUT R8, R2, R4, RZ, 0xc0, !PT ;  /* 0x0000000402087212 */ /* 0x000fe200078ec0ff */
[----:B------:R-:W-:Y:S01]  /*7130*/  HSET2.LE.AND R2, R37, R83, PT ;  /* 0x0000005325027233 */ /* 0x000fe20003803000 */
[----:B------:R-:W-:Y:S01]  /*7140*/  PRMT R4, R238, 0x5410, R236 ;  /* 0x00005410ee047816 */ /* 0x000fe200000000ec */
[----:B------:R-:W-:Y:S03]  /*7150*/  HMMA.16816.F32.BF16 R36, R12, R32, RZ ;  /* 0x000000200c24723c */ /* 0x000fe600000418ff */
[----:B------:R-:W-:-:S02]  /*7160*/  LOP3.LUT R9, R3, R4, RZ, 0xc0, !PT ;  /* 0x0000000403097212 */ /* 0x000fc400078ec0ff */
[----:B------:R-:W-:-:S03]  /*7170*/  PRMT R3, R237, 0x5410, R211 ;  /* 0x00005410ed037816 */ /* 0x000fc600000000d3 */
[----:B------:R-:W-:Y:S01]  /*7180*/  HMMA.16816.F32.BF16 R32, R12, R34, RZ ;  /* 0x000000220c20723c */ /* 0x000fe200000418ff */
[----:B------:R-:W-:Y:S01]  /*7190*/  LOP3.LUT R10, R2, R3, RZ, 0xc0, !PT ;  /* 0x00000003020a7212 */ /* 0x000fe200078ec0ff */
[----:B------:R-:W-:Y:S01]  /*71a0*/  HSET2.LE.AND R2, R54, R83, PT ;  /* 0x0000005336027233 */ /* 0x000fe20003803000 */
[----:B------:R-:W-:-:S04]  /*71b0*/  PRMT R3, R210, 0x5410, R181 ;  /* 0x00005410d2037816 */ /* 0x000fc800000000b5 */
[----:B------:R-:W-:-:S07]  /*71c0*/  LOP3.LUT R11, R2, R3, RZ, 0xc0, !PT ;  /* 0x00000003020b7212 */ /* 0x000fce00078ec0ff */
[----:B--2---:R-:W-:Y:S08]  /*71d0*/  HMMA.16816.F32.BF16 R64, R8, R30, R20 ;  /* 0x0000001e0840723c */ /* 0x004ff00000041814 */
[----:B------:R-:W-:Y:S08]  /*71e0*/  HMMA.16816.F32.BF16 R20, R12, R60, RZ ;  /* 0x0000003c0c14723c */ /* 0x000ff000000418ff */
[----:B------:R-:W-:Y:S08]  /*71f0*/  HMMA.16816.F32.BF16 R164, R8, R28, R24 ;  /* 0x0000001c08a4723c */ /* 0x000ff00000041818 */
[----:B------:R-:W-:Y:S01]  /*7200*/  HMMA.16816.F32.BF16 R24, R12, R42, RZ ;  /* 0x0000002a0c18723c */ /* 0x000fe200000418ff */
[----:B------:R-:W-:-:S02]  /*7210*/  IMAD.MOV.U32 R214, RZ, RZ, R66 ;  /* 0x000000ffffd67224 */ /* 0x000fc400078e0042 */
[----:B------:R-:W-:Y:S02]  /*7220*/  IMAD.MOV.U32 R213, RZ, RZ, R67 ;  /* 0x000000ffffd57224 */ /* 0x000fe400078e0043 */
[----:B------:R-:W-:Y:S02]  /*7230*/  IMAD.MOV.U32 R212, RZ, RZ, R64 ;  /* 0x000000ffffd47224 */ /* 0x000fe400078e0040 */
[----:B------:R-:W-:Y:S01]  /*7240*/  IMAD.MOV.U32 R123, RZ, RZ, R65 ;  /* 0x000000ffff7b7224 */ /* 0x000fe200078e0041 */
[----:B-1----:R-:W-:Y:S01]  /*7250*/  HMMA.16816.F32.BF16 R156, R8, R44, R36 ;  /* 0x0000002c089c723c */ /* 0x002fe20000041824 */
[----:B------:R-:W-:Y:S07]  /*7260*/  LDSM.16.MT88.4 R64, [R186+0x12800] ;  /* 0x01280000ba40783b */ /* 0x000fee0000004200 */
[C---:B------:R-:W-:Y:S01]  /*7270*/  HMMA.16816.F32.BF16 R36, R12.reuse, R62, RZ ;  /* 0x0000003e0c24723c */ /* 0x040fe200000418ff */
[----:B------:R-:W-:Y:S07]  /*7280*/  LDSM.16.MT88.4 R60, [R183+0x14000] ;  /* 0x01400000b73c783b */ /* 0x000fee0000004200 */
[----:B------:R-:W-:Y:S01]  /*7290*/  HMMA.16816.F32.BF16 R28, R12, R40, RZ ;  /* 0x000000280c1c723c */ /* 0x000fe200000418ff */
[----:B------:R-:W1:Y:S07]  /*72a0*/  LDSM.16.MT88.4 R40, [R184+0x12800] ;  /* 0x01280000b828783b */ /* 0x000e6e0000004200 */
[C---:B------:R-:W-:Y:S01]  /*72b0*/  HMMA.16816.F32.BF16 R32, R8.reuse, R46, R32 ;  /* 0x0000002e0820723c */ /* 0x040fe20000041820 */
[----:B------:R-:W2:Y:S07]  /*72c0*/  LDSM.16.MT88.4 R44, [R183+0x12800] ;  /* 0x01280000b72c783b */ /* 0x000eae0000004200 */
[C---:B------:R-:W-:Y:S08]  /*72d0*/  HMMA.16816.F32.BF16 R20, R8.reuse, R76, R20 ;  /* 0x0000004c0814723c */ /* 0x040ff00000041814 */
[----:B------:R-:W-:Y:S08]  /*72e0*/  HMMA.16816.F32.BF16 R140, R8, R50, R24 ;  /* 0x00000032088c723c */ /* 0x000ff00000041818 */
[----:B------:R-:W-:Y:S01]  /*72f0*/  HMMA.16816.F32.BF16 R24, R12, R72, RZ ;  /* 0x000000480c18723c */ /* 0x000fe200000418ff */
[----:B------:R-:W-:-:S02]  /*7300*/  IMAD.MOV.U32 R138, RZ, RZ, R32 ;  /* 0x000000ffff8a7224 */ /* 0x000fc400078e0020 */
[----:B------:R-:W-:Y:S02]  /*7310*/  IMAD.MOV.U32 R137, RZ, RZ, R33 ;  /* 0x000000ffff897224 */ /* 0x000fe400078e0021 */
[----:B------:R-:W-:Y:S02]  /*7320*/  IMAD.MOV.U32 R136, RZ, RZ, R34 ;  /* 0x000000ffff887224 */ /* 0x000fe400078e0022 */
[----:B------:R-:W-:Y:S01]  /*7330*/  IMAD.MOV.U32 R19, RZ, RZ, R35 ;  /* 0x000000ffff137224 */ /* 0x000fe200078e0023 */
[----:B------:R-:W-:Y:S01]  /*7340*/  HMMA.16816.F32.BF16 R36, R8, R78, R36 ;  /* 0x0000004e0824723c */ /* 0x000fe20000041824 */
[----:B------:R-:W-:Y:S02]  /*7350*/  IMAD.MOV.U32 R18, RZ, RZ, R21 ;  /* 0x000000ffff127224 */ /* 0x000fe400078e0015 */
[----:B------:R-:W-:Y:S02]  /*7360*/  IMAD.MOV.U32 R4, RZ, RZ, R23 ;  /* 0x000000ffff047224 */ /* 0x000fe400078e0017 */
[----:B------:R-:W-:-:S02]  /*7370*/  IMAD.MOV.U32 R3, RZ, RZ, R20 ;  /* 0x000000ffff037224 */ /* 0x000fc400078e0014 */
[----:B------:R-:W-:Y:S01]  /*7380*/  IMAD.MOV.U32 R54, RZ, RZ, R22 ;  /* 0x000000ffff367224 */ /* 0x000fe200078e0016 */
[----:B------:R-:W-:Y:S01]  /*7390*/  HMMA.16816.F32.BF16 R148, R8, R48, R28 ;  /* 0x000000300894723c */ /* 0x000fe2000004181c */
[----:B------:R-:W-:Y:S07]  /*73a0*/  LDSM.16.MT88.4 R48, [R184+0x14000] ;  /* 0x01400000b830783b */ /* 0x000fee0000004200 */
[C---:B------:R-:W-:Y:S08]  /*73b0*/  HMMA.16816.F32.BF16 R32, R12.reuse, R56, RZ ;  /* 0x000000380c20723c */ /* 0x040ff000000418ff */
[----:B------:R-:W-:Y:S01]  /*73c0*/  HMMA.16816.F32.BF16 R28, R12, R58, RZ ;  /* 0x0000003a0c1c723c */ /* 0x000fe200000418ff */
[----:B------:R-:W3:Y:S01]  /*73d0*/  LDSM.16.MT88.4 R56, [R185+0x12000] ;  /* 0x01200000b938783b */ /* 0x000ee20000004200 */
[----:B------:R-:W-:-:S02]  /*73e0*/  IMAD.MOV.U32 R139, RZ, RZ, R39 ;  /* 0x000000ffff8b7224 */ /* 0x000fc400078e0027 */
[----:B------:R-:W-:Y:S02]  /*73f0*/  IMAD.MOV.U32 R227, RZ, RZ, R36 ;  /* 0x000000ffffe37224 */ /* 0x000fe400078e0024 */
[----:B------:R-:W-:Y:S02]  /*7400*/  IMAD.MOV.U32 R226, RZ, RZ, R37 ;  /* 0x000000ffffe27224 */ /* 0x000fe400078e0025 */
[----:B------:R-:W-:Y:S01]  /*7410*/  HMMA.16816.F32.BF16 R20, R12, R74, RZ ;  /* 0x0000004a0c14723c */ /* 0x000fe200000418ff */
[----:B------:R-:W-:-:S07]  /*7420*/  IMAD.MOV.U32 R225, RZ, RZ, R38 ;  /* 0x000000ffffe17224 */ /* 0x000fce00078e0026 */
[----:B-1----:R-:W-:Y:S08]  /*7430*/  HMMA.16816.F32.BF16 R24, R8, R40, R24 ;  /* 0x000000280818723c */ /* 0x002ff00000041818 */
[----:B------:R-:W-:Y:S08]  /*7440*/  HMMA.16816.F32.BF16 R36, R12, R68, RZ ;  /* 0x000000440c24723c */ /* 0x000ff000000418ff */
[C---:B--2---:R-:W-:Y:S08]  /*7450*/  HMMA.16816.F32.BF16 R32, R8.reuse, R44, R32 ;  /* 0x0000002c0820723c */ /* 0x044ff00000041820 */
[----:B------:R-:W-:Y:S01]  /*7460*/  HMMA.16816.F32.BF16 R28, R8, R46, R28 ;  /* 0x0000002e081c723c */ /* 0x000fe2000004181c */
[----:B------:R-:W1:Y:S01]  /*7470*/  LDSM.16.MT88.4 R44, [R185+0x12800] ;  /* 0x01280000b92c783b */ /* 0x000e620000004200 */
[----:B------:R-:W-:-:S02]  /*7480*/  IMAD.MOV.U32 R249, RZ, RZ, R24 ;  /* 0x000000fffff97224 */ /* 0x000fc400078e0018 */
[----:B------:R-:W-:Y:S02]  /*7490*/  IMAD.MOV.U32 R200, RZ, RZ, R25 ;  /* 0x000000ffffc87224 */ /* 0x000fe400078e0019 */
[----:B------:R-:W-:Y:S02]  /*74a0*/  IMAD.MOV.U32 R199, RZ, RZ, R26 ;  /* 0x000000ffffc77224 */ /* 0x000fe400078e001a */
[----:B------:R-:W-:Y:S01]  /*74b0*/  HMMA.16816.F32.BF16 R20, R8, R42, R20 ;  /* 0x0000002a0814723c */ /* 0x000fe20000041814 */
[----:B------:R-:W-:Y:S01]  /*74c0*/  IMAD.MOV.U32 R198, RZ, RZ, R27 ;  /* 0x000000ffffc67224 */ /* 0x000fe200078e001b */
[----:B------:R-:W2:Y:S06]  /*74d0*/  LDSM.16.MT88.4 R40, [R183+0x14800] ;  /* 0x01480000b728783b */ /* 0x000eac0000004200 */
        /* <DEDUP_REMOVED lines=10> */
[C---:B---3--:R-:W-:Y:S01]  /*7580*/  HMMA.16816.F32.BF16 R36, R12.reuse, R58, RZ ;  /* 0x0000003a0c24723c */ /* 0x048fe200000418ff */
[----:B------:R-:W-:Y:S02]  /*7590*/  IMAD.MOV.U32 R220, RZ, RZ, R22 ;  /* 0x000000ffffdc7224 */ /* 0x000fe400078e0016 */
[----:B------:R-:W-:Y:S02]  /*75a0*/  IMAD.MOV.U32 R215, RZ, RZ, R23 ;  /* 0x000000ffffd77224 */ /* 0x000fe400078e0017 */
[----:B------:R-:W-:Y:S02]  /*75b0*/  IMAD.MOV.U32 R68, RZ, RZ, R20 ;  /* 0x000000ffff447224 */ /* 0x000fe400078e0014 */
[----:B------:R-:W-:Y:S01]  /*75c0*/  IMAD.MOV.U32 R69, RZ, RZ, R21 ;  /* 0x000000ffff457224 */ /* 0x000fe200078e0015 */
[----:B------:R-:W-:Y:S01]  /*75d0*/  HMMA.16816.F32.BF16 R32, R12, R60, RZ ;  /* 0x0000003c0c20723c */ /* 0x000fe200000418ff */
[----:B------:R-:W-:Y:S01]  /*75e0*/  IMAD.MOV.U32 R65, RZ, RZ, R2 ;  /* 0x000000ffff417224 */ /* 0x000fe200078e0002 */
[----:B------:R-:W-:Y:S01]  /*75f0*/  LOP3.LUT R2, R87, UR4, RZ, 0x3c, !PT ;  /* 0x0000000457027c12 */ /* 0x000fe2000f8e3cff */
[----:B------:R-:W-:-:S02]  /*7600*/  IMAD.MOV.U32 R71, RZ, RZ, R139 ;  /* 0x000000ffff477224 */ /* 0x000fc400078e008b */
[----:B------:R-:W-:-:S03]  /*7610*/  IMAD.MOV.U32 R70, RZ, RZ, R136 ;  /* 0x000000ffff467224 */ /* 0x000fc600078e0088 */
[C---:B------:R-:W-:Y:S01]  /*7620*/  HMMA.16816.F32.BF16 R20, R12.reuse, R56, RZ ;  /* 0x000000380c14723c */ /* 0x040fe200000418ff */
[----:B------:R-:W-:Y:S07]  /*7630*/  LDSM.16.MT88.4 R56, [R186+0x14000] ;  /* 0x01400000ba38783b */ /* 0x000fee0000004200 */
[----:B------:R-:W-:Y:S01]  /*7640*/  HMMA.16816.F32.BF16 R28, R12, R62, RZ ;  /* 0x0000003e0c1c723c */ /* 0x000fe200000418ff */
[----:B------:R-:W3:Y:S07]  /*7650*/  LDSM.16.MT88.4 R60, [R184+0x14800] ;  /* 0x01480000b83c783b */ /* 0x000eee0000004200 */
[C---:B------:R-:W-:Y:S07]  /*7660*/  HMMA.16816.F32.BF16 R76, R8.reuse, R66, R24 ;  /* 0x00000042084c723c */ /* 0x040fee0000041818 */
[----:B------:R-:W-:Y:S01]  /*7670*/  IMAD.MOV.U32 R67, RZ, RZ, R18 ;  /* 0x000000ffff437224 */ /* 0x000fe200078e0012 */
[C---:B-1----:R-:W-:Y:S01]  /*7680*/  HMMA.16816.F32.BF16 R24, R8.reuse, R46, R36 ;  /* 0x0000002e0818723c */ /* 0x042fe20000041824 */
[----:B------:R-:W1:Y:S07]  /*7690*/  LDSM.16.MT88.4 R36, [R186+0x14800] ;  /* 0x01480000ba24783b */ /* 0x000e6e0000004200 */
[----:B------:R-:W-:Y:S07]  /*76a0*/  HMMA.16816.F32.BF16 R144, R8, R44, R20 ;  /* 0x0000002c0890723c */ /* 0x000fee0000041814 */
[----:B------:R-:W-:Y:S01]  /*76b0*/  IMAD.MOV.U32 R44, RZ, RZ, R137 ;  /* 0x000000ffff2c7224 */ /* 0x000fe200078e0089 */
[----:B------:R-:W-:Y:S07]  /*76c0*/  HMMA.16816.F32.BF16 R20, R12, R48, RZ ;  /* 0x000000300c14723c */ /* 0x000fee00000418ff */
[----:B------:R-:W-:Y:S01]  /*76d0*/  IMAD.MOV.U32 R48, RZ, RZ, R19 ;  /* 0x000000ffff307224 */ /* 0x000fe200078e0013 */
[----:B--2---:R-:W-:Y:S01]  /*76e0*/  HMMA.16816.F32.BF16 R160, R8, R42, R28 ;  /* 0x0000002a08a0723c */ /* 0x004fe2000004181c */
[----:B------:R-:W-:-:S02]  /*76f0*/  IMAD.MOV.U32 R193, RZ, RZ, R24 ;  /* 0x000000ffffc17224 */ /* 0x000fc400078e0018 */
[----:B------:R-:W-:Y:S02]  /*7700*/  IMAD.MOV.U32 R192, RZ, RZ, R25 ;  /* 0x000000ffffc07224 */ /* 0x000fe400078e0019 */
[----:B------:R-:W-:Y:S02]  /*7710*/  IMAD.MOV.U32 R191, RZ, RZ, R26 ;  /* 0x000000ffffbf7224 */ /* 0x000fe400078e001a */
[----:B------:R-:W-:Y:S01]  /*7720*/  IMAD.MOV.U32 R190, RZ, RZ, R27 ;  /* 0x000000ffffbe7224 */ /* 0x000fe200078e001b */
[----:B------:R-:W-:Y:S01]  /*7730*/  HMMA.16816.F32.BF16 R228, R8, R40, R32 ;  /* 0x0000002808e4723c */ /* 0x000fe20000041820 */
[----:B------:R-:W-:Y:S01]  /*7740*/  IMAD.MOV.U32 R43, RZ, RZ, R4 ;  /* 0x000000ffff2b7224 */ /* 0x000fe200078e0004 */
[----:B------:R-:W-:Y:S01]  /*7750*/  LOP3.LUT R42, R16, 0xffff, RZ, 0xc0, !PT ;  /* 0x0000ffff102a7812 */ /* 0x000fe200078ec0ff */
[----:B------:R-:W-:Y:S02]  /*7760*/  IMAD.MOV.U32 R49, RZ, RZ, R138 ;  /* 0x000000ffff317224 */ /* 0x000fe400078e008a */
[----:B------:R-:W-:-:S02]  /*7770*/  IMAD.MOV.U32 R197, RZ, RZ, R144 ;  /* 0x000000ffffc57224 */ /* 0x000fc400078e0090 */
[----:B------:R-:W-:Y:S01]  /*7780*/  LOP3.LUT R41, R6, 0xffff, RZ, 0xc0, !PT ;  /* 0x0000ffff06297812 */ /* 0x000fe200078ec0ff */
[----:B------:R-:W-:Y:S01]  /*7790*/  HMMA.16816.F32.BF16 R24, R12, R50, RZ ;  /* 0x000000320c18723c */ /* 0x000fe200000418ff */
[----:B------:R-:W-:Y:S02]  /*77a0*/  IMAD.MOV.U32 R196, RZ, RZ, R145 ;  /* 0x000000ffffc47224 */ /* 0x000fe400078e0091 */
[----:B------:R-:W-:Y:S02]  /*77b0*/  IMAD.MOV.U32 R195, RZ, RZ, R146 ;  /* 0x000000ffffc37224 */ /* 0x000fe400078e0092 */
[----:B------:R-:W-:Y:S02]  /*77c0*/  IMAD.MOV.U32 R194, RZ, RZ, R147 ;  /* 0x000000ffffc27224 */ /* 0x000fe400078e0093 */
[----:B------:R-:W-:Y:S01]  /*77d0*/  IMAD.MOV.U32 R51, RZ, RZ, R3 ;  /* 0x000000ffff337224 */ /* 0x000fe200078e0003 */
[----:B---3--:R-:W-:Y:S01]  /*77e0*/  HMMA.16816.F32.BF16 R232, R8, R60, R20 ;  /* 0x0000003c08e8723c */ /* 0x008fe20000041814 */
[----:B------:R-:W-:-:S05]  /*77f0*/  IMAD.WIDE.U32 R2, R2, -0x326172a9, RZ ;  /* 0xcd9e8d5702027825 */ /* 0x000fca00078e00ff */
[----:B------:R-:W-:Y:S01]  /*7800*/  LOP3.LUT R3, R3, UR36, R120, 0x96, !PT ;  /* 0x0000002403037c12 */ /* 0x000fe2000f8e9678 */
[----:B------:R-:W-:Y:S01]  /*7810*/  IMAD.MOV.U32 R60, RZ, RZ, R43 ;  /* 0x000000ffff3c7224 */ /* 0x000fe200078e002b */
[----:B------:R-:W-:Y:S01]  /*7820*/  LOP3.LUT R4, R53, UR35, R2, 0x96, !PT ;  /* 0x0000002335047c12 */ /* 0x000fe2000f8e9602 */
[----:B------:R-:W-:Y:S01]  /*7830*/  HMMA.16816.F32.BF16 R32, R12, R58, RZ ;  /* 0x0000003a0c20723c */ /* 0x000fe200000418ff */
[----:B------:R-:W-:Y:S02]  /*7840*/  IMAD.MOV.U32 R61, RZ, RZ, R51 ;  /* 0x000000ffff3d7224 */ /* 0x000fe400078e0033 */
[----:B------:R-:W-:-:S04]  /*7850*/  IMAD.WIDE.U32 R2, R3, -0x2daee0ad, RZ ;  /* 0xd2511f5303027825 */ /* 0x000fc800078e00ff */
[----:B------:R-:W-:Y:S01]  /*7860*/  IMAD.WIDE.U32 R20, R4, -0x2daee0ad, RZ ;  /* 0xd2511f5304147825 */ /* 0x000fe200078e00ff */
[----:B------:R-:W-:Y:S01]  /*7870*/  LOP3.LUT R3, R3, UR34, R82, 0x96, !PT ;  /* 0x0000002203037c12 */ /* 0x000fe2000f8e9652 */
[----:B------:R-:W-:Y:S02]  /*7880*/  HMMA.16816.F32.BF16 R28, R12, R56, RZ ;  /* 0x000000380c1c723c */ /* 0x000fe400000418ff */
[----:B------:R-:W-:Y:S01]  /*7890*/  IMAD.MOV.U32 R51, RZ, RZ, R123 ;  /* 0x000000ffff337224 */ /* 0x000fe200078e007b */
[----:B------:R-:W-:Y:S01]  /*78a0*/  LOP3.LUT R4, R21, UR32, R2, 0x96, !PT ;  /* 0x0000002015047c12 */ /* 0x000fe2000f8e9602 */
[----:B------:R-:W-:-:S04]  /*78b0*/  IMAD.WIDE.U32 R2, R3, -0x326172a9, RZ ;  /* 0xcd9e8d5703027825 */ /* 0x000fc800078e00ff */
[----:B------:R-:W-:Y:S01]  /*78c0*/  IMAD.WIDE.U32 R18, R4, -0x326172a9, RZ ;  /* 0xcd9e8d5704127825 */ /* 0x000fe200078e00ff */
[----:B------:R-:W-:Y:S01]  /*78d0*/  LOP3.LUT R4, R3, UR33, R52, 0x96, !PT ;  /* 0x0000002103047c12 */ /* 0x000fe2000f8e9634 */
[C---:B------:R-:W-:Y:S02]  /*78e0*/  HMMA.16816.F32.BF16 R152, R8.reuse, R62, R24 ;  /* 0x0000003e0898723c */ /* 0x040fe40000041818 */
[----:B------:R-:W-:Y:S01]  /*78f0*/  IMAD.MOV.U32 R53, RZ, RZ, R48 ;  /* 0x000000ffff357224 */ /* 0x000fe200078e0030 */
[----:B------:R-:W-:Y:S01]  /*7900*/  LOP3.LUT R22, R19, UR5, R2, 0x96, !PT ;  /* 0x0000000513167c12 */ /* 0x000fe2000f8e9602 */
[----:B------:R-:W-:Y:S02]  /*7910*/  IMAD.MOV.U32 R48, RZ, RZ, R214 ;  /* 0x000000ffff307224 */ /* 0x000fe400078e00d6 */
[----:B------:R-:W-:Y:S01]  /*7920*/  IMAD.MOV.U32 R58, RZ, RZ, R224 ;  /* 0x000000ffff3a7224 */ /* 0x000fe200078e00e0 */
[----:B------:R-:W-:Y:S01]  /*7930*/  LOP3.LUT R25, R3, UR33, R52, 0x96, !PT ;  /* 0x0000002103197c12 */ /* 0x000fe2000f8e9634 */
[----:B------:R-:W-:Y:S01]  /*7940*/  IMAD.WIDE.U32 R22, R22, -0x2daee0ad, RZ ;  /* 0xd2511f5316167825 */ /* 0x000fe200078e00ff */
[----:B------:R-:W-:Y:S01]  /*7950*/  LOP3.LUT R24, R19, UR5, R2, 0x96, !PT ;  /* 0x0000000513187c12 */ /* 0x000fe2000f8e9602 */
[----:B-1----:R-:W-:Y:S01]  /*7960*/  HMMA.16816.F32.BF16 R136, R8, R38, R32 ;  /* 0x000000260888723c */ /* 0x002fe20000041820 */
[----:B------:R-:W-:Y:S01]  /*7970*/  LOP3.LUT R19, R7, UR22, R80, 0x96, !PT ;  /* 0x0000001607137c12 */ /* 0x000fe2000f8e9650 */
[----:B------:R-:W-:-:S04]  /*7980*/  IMAD.WIDE.U32 R2, R4, -0x2daee0ad, RZ ;  /* 0xd2511f5304027825 */ /* 0x000fc800078e00ff */
[----:B------:R-:W-:Y:S01]  /*7990*/  IMAD R4, R25, -0x2daee0ad, RZ ;  /* 0xd2511f5319047824 */ /* 0x000fe200078e02ff */
[----:B------:R-:W-:Y:S01]  /*79a0*/  LOP3.LUT R21, R3, UR31, R20, 0x96, !PT ;  /* 0x0000001f03157c12 */ /* 0x000fe2000f8e9614 */
[----:B------:R-:W-:Y:S01]  /*79b0*/  IMAD.WIDE.U32 R34, R24, -0x2daee0ad, RZ ;  /* 0xd2511f5318227825 */ /* 0x000fe200078e00ff */
[----:B------:R-:W-:Y:S01]  /*79c0*/  LOP3.LUT R2, R23, UR15, R2, 0x96, !PT ;  /* 0x0000000f17027c12 */ /* 0x000fe2000f8e9602 */
[----:B------:R-:W-:Y:S01]  /*79d0*/  HMMA.16816.F32.BF16 R144, R8, R36, R28 ;  /* 0x000000240890723c */ /* 0x000fe2000004181c */
[----:B------:R-:W-:Y:S01]  /*79e0*/  LOP3.LUT R25, R6, 0xff, RZ, 0xc0, !PT ;  /* 0x000000ff06197812 */ /* 0x000fe200078ec0ff */
[----:B------:R-:W-:Y:S01]  /*79f0*/  IMAD.MOV.U32 R63, RZ, RZ, R44 ;  /* 0x000000ffff3f7224 */ /* 0x000fe200078e002c */
[--C-:B------:R-:W-:Y:S01]  /*7a00*/  SHF.R.U32.HI R39, RZ, 0x10, R6.reuse ;  /* 0x00000010ff277819 */ /* 0x100fe20000011606 */
[----:B------:R-:W-:Y:S01]  /*7a10*/  IMAD.WIDE.U32 R2, R2, -0x326172a9, RZ ;  /* 0xcd9e8d5702027825 */ /* 0x000fe200078e00ff */
[----:B------:R-:W-:Y:S02]  /*7a20*/  SHF.R.U32.HI R24, RZ, 0x18, R6 ;  /* 0x00000018ff187819 */ /* 0x000fe40000011606 */
[----:B------:R-:W-:Y:S01]  /*7a30*/  LOP3.LUT R20, R35, UR15, R4, 0x96, !PT ;  /* 0x0000000f23147c12 */ /* 0x000fe2000f8e9604 */
[----:B------:R-:W-:Y:S01]  /*7a40*/  IMAD.WIDE.U32 R6, R21, -0x326172a9, RZ ;  /* 0xcd9e8d5715067825 */ /* 0x000fe200078e00ff */
[----:B------:R-:W-:-:S02]  /*7a50*/  LOP3.LUT R23, R2, 0xff, RZ, 0xc0, !PT ;  /* 0x000000ff02177812 */ /* 0x000fc400078ec0ff */
[----:B------:R-:W-:Y:S01]  /*7a60*/  LOP3.LUT R27, R2, 0xffff, RZ, 0xc0, !PT ;  /* 0x0000ffff021b7812 */ /* 0x000fe200078ec0ff */
[----:B------:R-:W-:Y:S01]  /*7a70*/  IMAD.MOV.U32 R62, RZ, RZ, R49 ;  /* 0x000000ffff3e7224 */ /* 0x000fe200078e0031 */
[--C-:B------:R-:W-:Y:S01]  /*7a80*/  SHF.R.U32.HI R26, RZ, 0x10, R2.reuse ;  /* 0x00000010ff1a7819 */ /* 0x100fe20000011602 */
[----:B------:R-:W-:Y:S01]  /*7a90*/  IMAD.MOV.U32 R49, RZ, RZ, R213 ;  /* 0x000000ffff317224 */ /* 0x000fe200078e00d5 */
[----:B------:R-:W-:Y:S01]  /*7aa0*/  SHF.R.U32.HI R21, RZ, 0x18, R2 ;  /* 0x00000018ff157819 */ /* 0x000fe20000011602 */
[----:B------:R-:W-:Y:S01]  /*7ab0*/  IMAD.MOV.U32 R80, RZ, RZ, R70 ;  /* 0x000000ffff507224 */ /* 0x000fe200078e0046 */
[----:B------:R-:W-:Y:S01]  /*7ac0*/  LOP3.LUT R4, R3, UR22, R6, 0x96, !PT ;  /* 0x0000001603047c12 */ /* 0x000fe2000f8e9606 */
[----:B------:R-:W-:Y:S01]  /*7ad0*/  IMAD.WIDE.U32 R2, R20, -0x326172a9, RZ ;  /* 0xcd9e8d5714027825 */ /* 0x000fe200078e00ff */
[C-C-:B------:R-:W-:Y:S02]  /*7ae0*/  LOP3.LUT R28, R7.reuse, UR27, R18.reuse, 0x96, !PT ;  /* 0x0000001b071c7c12 */ /* 0x140fe4000f8e9612 */
[----:B------:R-:W-:Y:S01]  /*7af0*/  LOP3.LUT R40, R7, UR27, R18, 0x96, !PT ;  /* 0x0000001b07287c12 */ /* 0x000fe2000f8e9612 */
[----:B------:R-:W-:Y:S01]  /*7b00*/  IMAD.MOV.U32 R70, RZ, RZ, R220 ;  /* 0x000000ffff467224 */ /* 0x000fe200078e00dc */
[----:B------:R-:W-:-:S02]  /*7b10*/  LOP3.LUT R33, R2, 0xffff, RZ, 0xc0, !PT ;  /* 0x0000ffff02217812 */ /* 0x000fc400078ec0ff */
[----:B------:R-:W-:Y:S02]  /*7b20*/  LOP3.LUT R36, R2, 0xff, RZ, 0xc0, !PT ;  /* 0x000000ff02247812 */ /* 0x000fe400078ec0ff */
[--C-:B------:R-:W-:Y:S02]  /*7b30*/  SHF.R.U32.HI R38, RZ, 0x10, R2.reuse ;  /* 0x00000010ff267819 */ /* 0x100fe40000011602 */
[----:B------:R-:W-:Y:S01]  /*7b40*/  SHF.R.U32.HI R37, RZ, 0x18, R2 ;  /* 0x00000018ff257819 */ /* 0x000fe20000011602 */
[----:B------:R-:W-:Y:S01]  /*7b50*/  FFMA.FTZ R2, R89, c[0x0][0x23c], -R5 ;  /* 0x00008f0059027a23 */ /* 0x000fe20000010805 */
[----:B------:R-:W-:Y:S02]  /*7b60*/  LOP3.LUT R7, R3, UR22, R6, 0x96, !PT ;  /* 0x0000001603077c12 */ /* 0x000fe4000f8e9606 */
[----:B------:R-:W-:Y:S01]  /*7b70*/  LOP3.LUT R3, R4, 0xff, RZ, 0xc0, !PT ;  /* 0x000000ff04037812 */ /* 0x000fe200078ec0ff */
[----:B------:R1:W-:Y:S01]  /*7b80*/  MUFU.EX2 R56, R2 ;  /* 0x0000000200387308 */ /* 0x0003e20000000800 */
[----:B------:R-:W-:Y:S01]  /*7b90*/  LOP3.LUT R6, R17, UR14, R84, 0x96, !PT ;  /* 0x0000000e11067c12 */ /* 0x000fe2000f8e9654 */
[----:B------:R-:W-:Y:S01]  /*7ba0*/  FFMA.FTZ R17, R93, c[0x0][0x23c], -R0 ;  /* 0x00008f005d117a23 */ /* 0x000fe20000010800 */
[----:B------:R-:W-:-:S02]  /*7bb0*/  ISETP.GE.U32.AND P1, PT, R122, R3, PT ;  /* 0x000000037a00720c */ /* 0x000fc40003f26070 */
[----:B------:R-:W-:Y:S02]  /*7bc0*/  LOP3.LUT R32, R16, 0xff, RZ, 0xc0, !PT ;  /* 0x000000ff10207812 */ /* 0x000fe400078ec0ff */
[--C-:B------:R-:W-:Y:S01]  /*7bd0*/  SHF.R.U32.HI R35, RZ, 0x10, R16.reuse ;  /* 0x00000010ff237819 */ /* 0x100fe20000011610 */
[----:B------:R-:W-:Y:S01]  /*7be0*/  MUFU.EX2 R87, R17 ;  /* 0x0000001100577308 */ /* 0x000fe20000000800 */
[----:B------:R-:W-:Y:S02]  /*7bf0*/  SHF.R.U32.HI R18, RZ, 0x18, R16 ;  /* 0x00000018ff127819 */ /* 0x000fe40000011610 */
[C---:B------:R-:W-:Y:S02]  /*7c00*/  ISETP.GE.U32.AND P2, PT, R122.reuse, R23, PT ;  /* 0x000000177a00720c */ /* 0x040fe40003f46070 */
[C---:B------:R-:W-:Y:S02]  /*7c10*/  ISETP.GE.U32.AND P4, PT, R122.reuse, R21, PT ;  /* 0x000000157a00720c */ /* 0x040fe40003f86070 */
[----:B------:R-:W-:Y:S01]  /*7c20*/  ISETP.GE.U32.AND P6, PT, R122, R25, PT ;  /* 0x000000197a00720c */ /* 0x000fe20003fc6070 */
[----:B-1----:R-:W-:Y:S01]  /*7c30*/  FFMA.FTZ R2, R88, c[0x0][0x23c], -R5 ;  /* 0x00008f0058027a23 */ /* 0x002fe20000010805 */
[----:B------:R-:W-:-:S03]  /*7c40*/  ISETP.GE.U32.AND P3, PT, R122, R24, PT ;  /* 0x000000187a00720c */ /* 0x000fc60003f66070 */
[----:B------:R1:W2:Y:S08]  /*7c50*/  MUFU.EX2 R66, R2 ;  /* 0x0000000200427308 */ /* 0x0002b00000000800 */
[----:B------:R-:W-:Y:S02]  /*7c60*/  @!P6 HFMA2.BF16_V2 R108, -RZ.H0_H0, RZ.H0_H0, -R243.H0_H0 ;  /* 0x200000ffff6ce231 */ /* 0x000fe400003409f3 */
[----:B------:R-:W-:-:S03]  /*7c70*/  @!P3 HFMA2.BF16_V2 R111, -RZ.H0_H0, RZ.H0_H0, -R244.H0_H0 ;  /* 0x200000ffff6fb231 */ /* 0x000fc600003409f4 */
[----:B------:R-:W-:Y:S02]  /*7c80*/  @!P6 PRMT R243, R108, 0x5410, RZ ;  /* 0x000054106cf3e816 */ /* 0x000fe400000000ff */
[----:B------:R-:W-:Y:S02]  /*7c90*/  @!P3 PRMT R244, R111, 0x5410, RZ ;  /* 0x000054106ff4b816 */ /* 0x000fe400000000ff */
[----:B-1----:R-:W-:Y:S02]  /*7ca0*/  LOP3.LUT R2, R4, 0xffff, RZ, 0xc0, !PT ;  /* 0x0000ffff04027812 */ /* 0x002fe400078ec0ff */
[----:B--2---:R-:W-:Y:S02]  /*7cb0*/  F2FP.BF16.PACK_AB R3, R66, R56 ;  /* 0x000000384203723e */ /* 0x004fe400000010ff */
[----:B------:R-:W-:Y:S02]  /*7cc0*/  SHF.R.U32.HI R2, RZ, 0x8, R2 ;  /* 0x00000008ff027819 */ /* 0x000fe40000011602 */
[----:B------:R-:W-:-:S02]  /*7cd0*/  PRMT R180, R3, 0x7610, R180 ;  /* 0x0000761003b47816 */ /* 0x000fc400000000b4 */
[----:B------:R-:W-:Y:S02]  /*7ce0*/  LOP3.LUT R2, R2, 0xffff, RZ, 0xc0, !PT ;  /* 0x0000ffff02027812 */ /* 0x000fe400078ec0ff */
[----:B------:R-:W-:Y:S01]  /*7cf0*/  PRMT R179, R3, 0x7632, R179 ;  /* 0x0000763203b37816 */ /* 0x000fe200000000b3 */
[----:B------:R-:W-:Y:S01]  /*7d00*/  @!P1 HFMA2.BF16_V2 R88, -RZ.H0_H0, RZ.H0_H0, -R180.H0_H0 ;  /* 0x200000ffff589231 */ /* 0x000fe200003409b4 */
[----:B------:R-:W-:Y:S01]  /*7d10*/  ISETP.GE.U32.AND P5, PT, R122, R2, PT ;  /* 0x000000027a00720c */ /* 0x000fe20003fa6070 */
[----:B------:R-:W-:Y:S01]  /*7d20*/  FFMA.FTZ R2, R90, c[0x0][0x23c], -R0 ;  /* 0x00008f005a027a23 */ /* 0x000fe20000010800 */
[----:B------:R-:W-:Y:S01]  /*7d30*/  PRMT R45, R180, 0x5410, R179 ;  /* 0x00005410b42d7816 */ /* 0x000fe200000000b3 */
[----:B------:R-:W-:Y:S01]  /*7d40*/  FFMA.FTZ R3, R95, c[0x0][0x23c], -R5 ;  /* 0x00008f005f037a23 */ /* 0x000fe20000010805 */
[----:B------:R-:W-:Y:S01]  /*7d50*/  @!P1 PRMT R180, R88, 0x5410, RZ ;  /* 0x0000541058b49816 */ /* 0x000fe200000000ff */
[----:B------:R1:W-:Y:S01]  /*7d60*/  MUFU.EX2 R59, R2 ;  /* 0x00000002003b7308 */ /* 0x0003e20000000800 */
[----:B------:R-:W-:-:S07]  /*7d70*/  IMAD.MOV.U32 R88, RZ, RZ, R226 ;  /* 0x000000ffff587224 */ /* 0x000fce00078e00e2 */
[----:B------:R-:W-:Y:S01]  /*7d80*/  @!P5 HFMA2.BF16_V2 R89, -RZ.H0_H0, RZ.H0_H0, -R179.H0_H0 ;  /* 0x200000ffff59d231 */ /* 0x000fe200003409b3 */
[----:B------:R2:W-:Y:S04]  /*7d90*/  MUFU.EX2 R84, R3 ;  /* 0x0000000300547308 */ /* 0x0005e80000000800 */
[----:B------:R-:W-:Y:S01]  /*7da0*/  @!P5 PRMT R179, R89, 0x5410, RZ ;  /* 0x0000541059b3d816 */ /* 0x000fe200000000ff */
[----:B------:R-:W-:Y:S02]  /*7db0*/  IMAD.MOV.U32 R89, RZ, RZ, R227 ;  /* 0x000000ffff597224 */ /* 0x000fe400078e00e3 */
[----:B-1----:R-:W-:-:S04]  /*7dc0*/  FFMA.FTZ R2, R91, c[0x0][0x23c], -R0 ;  /* 0x00008f005b027a23 */ /* 0x002fc80000010800 */
[----:B------:R1:W-:Y:S01]  /*7dd0*/  MUFU.EX2 R57, R2 ;  /* 0x0000000200397308 */ /* 0x0003e20000000800 */
[----:B--2---:R-:W-:-:S07]  /*7de0*/  FFMA.FTZ R3, R92, c[0x0][0x23c], -R5 ;  /* 0x00008f005c037a23 */ /* 0x004fce0000010805 */
[----:B------:R-:W2:Y:S01]  /*7df0*/  MUFU.EX2 R82, R3 ;  /* 0x0000000300527308 */ /* 0x000ea20000000800 */
[----:B-1----:R-:W-:-:S04]  /*7e00*/  SHF.R.U32.HI R2, RZ, 0x18, R4 ;  /* 0x00000018ff027819 */ /* 0x002fc80000011604 */
[----:B------:R-:W-:Y:S02]  /*7e10*/  ISETP.GE.U32.AND P1, PT, R122, R2, PT ;  /* 0x000000027a00720c */ /* 0x000fe40003f26070 */
[----:B------:R-:W-:Y:S02]  /*7e20*/  SHF.R.U32.HI R2, RZ, 0x10, R4 ;  /* 0x00000010ff027819 */ /* 0x000fe40000011604 */
[----:B--2---:R-:W-:Y:S02]  /*7e30*/  F2FP.BF16.PACK_AB R16, R82, R84 ;  /* 0x000000545210723e */ /* 0x004fe400000010ff */
[----:B------:R-:W-:Y:S02]  /*7e40*/  LOP3.LUT R2, R2, 0xff, RZ, 0xc0, !PT ;  /* 0x000000ff02027812 */ /* 0x000fe400078ec0ff */
[----:B------:R-:W-:Y:S02]  /*7e50*/  PRMT R176, R16, 0x7610, R176 ;  /* 0x0000761010b07816 */ /* 0x000fe400000000b0 */
[----:B------:R-:W-:-:S02]  /*7e60*/  ISETP.GE.U32.AND P5, PT, R122, R2, PT ;  /* 0x000000027a00720c */ /* 0x000fc40003fa6070 */
[----:B------:R-:W-:Y:S01]  /*7e70*/  F2FP.BF16.PACK_AB R2, R57, R59 ;  /* 0x0000003b3902723e */ /* 0x000fe200000010ff */
[----:B------:R-:W-:Y:S01]  /*7e80*/  @!P2 HFMA2.BF16_V2 R93, -RZ.H0_H0, RZ.H0_H0, -R176.H0_H0 ;  /* 0x200000ffff5da231 */ /* 0x000fe200003409b0 */
[----:B------:R-:W-:Y:S01]  /*7e90*/  PRMT R175, R16, 0x7632, R175 ;  /* 0x0000763210af7816 */ /* 0x000fe200000000af */
[----:B------:R-:W-:Y:S01]  /*7ea0*/  FFMA.FTZ R16, R94, c[0x0][0x23c], -R0 ;  /* 0x00008f005e107a23 */ /* 0x000fe20000010800 */
[C---:B------:R-:W-:Y:S02]  /*7eb0*/  PRMT R178, R2.reuse, 0x7632, R178 ;  /* 0x0000763202b27816 */ /* 0x040fe400000000b2 */
[----:B------:R-:W-:Y:S01]  /*7ec0*/  PRMT R177, R2, 0x7610, R177 ;  /* 0x0000761002b17816 */ /* 0x000fe200000000b1 */
[----:B------:R-:W1:Y:S01]  /*7ed0*/  MUFU.EX2 R64, R16 ;  /* 0x0000001000407308 */ /* 0x000e620000000800 */
[----:B------:R-:W-:Y:S01]  /*7ee0*/  LOP3.LUT R2, R26, 0xff, RZ, 0xc0, !PT ;  /* 0x000000ff1a027812 */ /* 0x000fe200078ec0ff */
[----:B------:R-:W-:Y:S01]  /*7ef0*/  @!P1 HFMA2.BF16_V2 R90, -RZ.H0_H0, RZ.H0_H0, -R178.H0_H0 ;  /* 0x200000ffff5a9231 */ /* 0x000fe200003409b2 */
[----:B------:R-:W-:Y:S01]  /*7f00*/  PRMT R52, R177, 0x5410, R178 ;  /* 0x00005410b1347816 */ /* 0x000fe200000000b2 */
[----:B------:R-:W-:Y:S01]  /*7f10*/  @!P5 HFMA2.BF16_V2 R91, -RZ.H0_H0, RZ.H0_H0, -R177.H0_H0 ;  /* 0x200000ffff5bd231 */ /* 0x000fe200003409b1 */
[----:B------:R-:W-:-:S02]  /*7f20*/  PRMT R47, R176, 0x5410, R175 ;  /* 0x00005410b02f7816 */ /* 0x000fc400000000af */
[----:B------:R-:W-:Y:S01]  /*7f30*/  @!P1 PRMT R178, R90, 0x5410, RZ ;  /* 0x000054105ab29816 */ /* 0x000fe200000000ff */
[----:B------:R-:W-:Y:S01]  /*7f40*/  IMAD.MOV.U32 R90, RZ, RZ, R71 ;  /* 0x000000ffff5a7224 */ /* 0x000fe200078e0047 */
[----:B------:R-:W-:Y:S01]  /*7f50*/  ISETP.GE.U32.AND P1, PT, R122, R2, PT ;  /* 0x000000027a00720c */ /* 0x000fe20003f26070 */
[----:B------:R-:W-:Y:S01]  /*7f60*/  IMAD.MOV.U32 R71, RZ, RZ, R215 ;  /* 0x000000ffff477224 */ /* 0x000fe200078e00d7 */
[----:B------:R-:W-:Y:S02]  /*7f70*/  SHF.R.U32.HI R2, RZ, 0x8, R27 ;  /* 0x00000008ff027819 */ /* 0x000fe4000001161b */
[----:B------:R-:W-:Y:S01]  /*7f80*/  @!P5 PRMT R177, R91, 0x5410, RZ ;  /* 0x000054105bb1d816 */ /* 0x000fe200000000ff */
[----:B------:R-:W-:Y:S01]  /*7f90*/  LDSM.16.MT88.4 R24, [R185+0x14800] ;  /* 0x01480000b918783b */ /* 0x000fe20000004200 */
[----:B------:R-:W-:Y:S01]  /*7fa0*/  LOP3.LUT R2, R2, 0xffff, RZ, 0xc0, !PT ;  /* 0x0000ffff02027812 */ /* 0x000fe200078ec0ff */
[----:B------:R-:W-:Y:S01]  /*7fb0*/  IMAD.MOV.U32 R91, RZ, RZ, R225 ;  /* 0x000000ffff5b7224 */ /* 0x000fe200078e00e1 */
[----:B------:R-:W-:-:S02]  /*7fc0*/  @!P2 PRMT R176, R93, 0x5410, RZ ;  /* 0x000054105db0a816 */ /* 0x000fc400000000ff */
[----:B------:R-:W-:Y:S01]  /*7fd0*/  ISETP.GE.U32.AND P5, PT, R122, R2, PT ;  /* 0x000000027a00720c */ /* 0x000fe20003fa6070 */
[----:B------:R-:W-:Y:S01]  /*7fe0*/  IMAD.WIDE.U32 R2, R28, -0x2daee0ad, RZ ;  /* 0xd2511f531c027825 */ /* 0x000fe200078e00ff */
[----:B-1----:R-:W-:Y:S01]  /*7ff0*/  F2FP.BF16.PACK_AB R17, R64, R87 ;  /* 0x000000574011723e */ /* 0x002fe200000010ff */
[----:B------:R-:W1:Y:S03]  /*8000*/  LDSM.16.MT88.4 R28, [R185+0x14000] ;  /* 0x01400000b91c783b */ /* 0x000e660000004200 */
[----:B------:R-:W-:Y:S02]  /*8010*/  LOP3.LUT R4, R3, UR14, R22, 0x96, !PT ;  /* 0x0000000e03047c12 */ /* 0x000fe4000f8e9616 */
[----:B------:R-:W-:Y:S02]  /*8020*/  PRMT R174, R17, 0x7632, R174 ;  /* 0x0000763211ae7816 */ /* 0x000fe400000000ae */
[----:B------:R-:W-:-:S02]  /*8030*/  SHF.R.U32.HI R16, RZ, 0x10, R4 ;  /* 0x00000010ff107819 */ /* 0x000fc40000011604 */
[----:B------:R-:W-:Y:S01]  /*8040*/  PRMT R173, R17, 0x7610, R173 ;  /* 0x0000761011ad7816 */ /* 0x000fe200000000ad */
[----:B------:R-:W-:Y:S01]  /*8050*/  @!P5 HFMA2.BF16_V2 R92, -RZ.H0_H0, RZ.H0_H0, -R175.H0_H0 ;  /* 0x200000ffff5cd231 */ /* 0x000fe200003409af */
[----:B------:R-:W-:Y:S01]  /*8060*/  LOP3.LUT R16, R16, 0xff, RZ, 0xc0, !PT ;  /* 0x000000ff10107812 */ /* 0x000fe200078ec0ff */
[----:B------:R-:W-:Y:S01]  /*8070*/  @!P4 HFMA2.BF16_V2 R94, -RZ.H0_H0, RZ.H0_H0, -R174.H0_H0 ;  /* 0x200000ffff5ec231 */ /* 0x000fe200003409ae */
[----:B------:R-:W-:Y:S01]  /*8080*/  PRMT R46, R173, 0x5410, R174 ;  /* 0x00005410ad2e7816 */ /* 0x000fe200000000ae */
[----:B------:R-:W-:Y:S01]  /*8090*/  @!P1 HFMA2.BF16_V2 R95, -RZ.H0_H0, RZ.H0_H0, -R173.H0_H0 ;  /* 0x200000ffff5f9231 */ /* 0x000fe200003409ad */
[----:B------:R-:W-:Y:S02]  /*80a0*/  ISETP.GE.U32.AND P2, PT, R122, R16, PT ;  /* 0x000000107a00720c */ /* 0x000fe40003f46070 */
[----:B------:R-:W-:Y:S02]  /*80b0*/  LOP3.LUT R16, R4, 0xff, RZ, 0xc0, !PT ;  /* 0x000000ff04107812 */ /* 0x000fe400078ec0ff */
[----:B------:R-:W-:-:S02]  /*80c0*/  @!P5 PRMT R175, R92, 0x5410, RZ ;  /* 0x000054105cafd816 */ /* 0x000fc400000000ff */
[----:B------:R-:W-:Y:S01]  /*80d0*/  ISETP.GE.U32.AND P5, PT, R122, R16, PT ;  /* 0x000000107a00720c */ /* 0x000fe20003fa6070 */
[----:B------:R-:W-:Y:S01]  /*80e0*/  FFMA.FTZ R16, R97, c[0x0][0x23c], -R5 ;  /* 0x00008f0061107a23 */ /* 0x000fe20000010805 */
[----:B------:R-:W-:Y:S02]  /*80f0*/  @!P4 PRMT R174, R94, 0x5410, RZ ;  /* 0x000054105eaec816 */ /* 0x000fe400000000ff */
[----:B------:R-:W-:Y:S01]  /*8100*/  @!P1 PRMT R173, R95, 0x5410, RZ ;  /* 0x000054105fad9816 */ /* 0x000fe200000000ff */
[----:B------:R2:W-:Y:S01]  /*8110*/  MUFU.EX2 R92, R16 ;  /* 0x00000010005c7308 */ /* 0x0005e20000000800 */
[----:B------:R-:W-:Y:S01]  /*8120*/  SHF.R.U32.HI R17, RZ, 0x18, R2 ;  /* 0x00000018ff117819 */ /* 0x000fe20000011602 */
[----:B-1----:R-:W-:Y:S01]  /*8130*/  HMMA.16816.F32.BF16 R20, R12, R28, RZ ;  /* 0x0000001c0c14723c */ /* 0x002fe200000418ff */
[----:B--2---:R-:W-:Y:S02]  /*8140*/  SHF.R.U32.HI R16, RZ, 0x18, R4 ;  /* 0x00000018ff107819 */ /* 0x004fe40000011604 */
[----:B------:R-:W-:-:S02]  /*8150*/  LOP3.LUT R4, R4, 0xffff, RZ, 0xc0, !PT ;  /* 0x0000ffff04047812 */ /* 0x000fc400078ec0ff */
[----:B------:R-:W-:Y:S01]  /*8160*/  ISETP.GE.U32.AND P4, PT, R122, R16, PT ;  /* 0x000000107a00720c */ /* 0x000fe20003f86070 */
[----:B------:R-:W-:Y:S01]  /*8170*/  FFMA.FTZ R16, R96, c[0x0][0x23c], -R5 ;  /* 0x00008f0060107a23 */ /* 0x000fe20000010805 */
[----:B------:R-:W-:-:S03]  /*8180*/  SHF.R.U32.HI R4, RZ, 0x8, R4 ;  /* 0x00000008ff047819 */ /* 0x000fc60000011604 */
[----:B------:R1:W2:Y:S01]  /*8190*/  MUFU.EX2 R50, R16 ;  /* 0x0000001000327308 */ /* 0x0002a20000000800 */
[----:B------:R-:W-:-:S04]  /*81a0*/  LOP3.LUT R4, R4, 0xffff, RZ, 0xc0, !PT ;  /* 0x0000ffff04047812 */ /* 0x000fc800078ec0ff */
[----:B------:R-:W-:Y:S01]  /*81b0*/  ISETP.GE.U32.AND P1, PT, R122, R4, PT ;  /* 0x000000047a00720c */ /* 0x000fe20003f26070 */
[----:B-1----:R-:W-:Y:S02]  /*81c0*/  FFMA.FTZ R16, R99, c[0x0][0x23c], -R0 ;  /* 0x00008f0063107a23 */ /* 0x002fe40000010800 */
[----:B--2---:R-:W-:Y:S02]  /*81d0*/  IMAD.MOV.U32 R95, RZ, RZ, R50 ;  /* 0x000000ffff5f7224 */ /* 0x004fe400078e0032 */
[----:B------:R1:W-:Y:S01]  /*81e0*/  MUFU.EX2 R93, R16 ;  /* 0x00000010005d7308 */ /* 0x0003e20000000800 */
[----:B------:R-:W-:Y:S02]  /*81f0*/  IMAD.MOV.U32 R50, RZ, RZ, R212 ;  /* 0x000000ffff327224 */ /* 0x000fe400078e00d4 */
[----:B------:R-:W-:-:S04]  /*8200*/  F2FP.BF16.PACK_AB R4, R95, R92 ;  /* 0x0000005c5f04723e */ /* 0x000fc800000010ff */
[C---:B------:R-:W-:Y:S02]  /*8210*/  PRMT R172, R4.reuse, 0x7610, R172 ;  /* 0x0000761004ac7816 */ /* 0x040fe400000000ac */
[----:B------:R-:W-:Y:S02]  /*8220*/  PRMT R171, R4, 0x7632, R171 ;  /* 0x0000763204ab7816 */ /* 0x000fe400000000ab */
[----:B------:R-:W-:Y:S01]  /*8230*/  LOP3.LUT R4, R6, 0xff, RZ, 0xc0, !PT ;  /* 0x000000ff06047812 */ /* 0x000fe200078ec0ff */
[----:B------:R-:W-:Y:S01]  /*8240*/  @!P5 HFMA2.BF16_V2 R96, -RZ.H0_H0, RZ.H0_H0, -R172.H0_H0 ;  /* 0x200000ffff60d231 */ /* 0x000fe200003409ac */
[----:B------:R-:W-:Y:S01]  /*8250*/  PRMT R44, R172, 0x5410, R171 ;  /* 0x00005410ac2c7816 */ /* 0x000fe200000000ab */
[----:B------:R-:W-:Y:S01]  /*8260*/  @!P1 HFMA2.BF16_V2 R97, -RZ.H0_H0, RZ.H0_H0, -R171.H0_H0 ;  /* 0x200000ffff619231 */ /* 0x000fe200003409ab */
[----:B-1----:R-:W-:Y:S02]  /*8270*/  FFMA.FTZ R16, R98, c[0x0][0x23c], -R0 ;  /* 0x00008f0062107a23 */ /* 0x002fe40000010800 */
[----:B------:R-:W-:Y:S01]  /*8280*/  @!P5 PRMT R172, R96, 0x5410, RZ ;  /* 0x0000541060acd816 */ /* 0x000fe200000000ff */
[----:B------:R-:W-:Y:S01]  /*8290*/  IMAD.MOV.U32 R96, RZ, RZ, R223 ;  /* 0x000000ffff607224 */ /* 0x000fe200078e00df */
[----:B------:R-:W-:Y:S01]  /*82a0*/  ISETP.GE.U32.AND P5, PT, R122, R4, PT ;  /* 0x000000047a00720c */ /* 0x000fe20003fa6070 */
[----:B------:R-:W1:Y:S01]  /*82b0*/  MUFU.EX2 R94, R16 ;  /* 0x00000010005e7308 */ /* 0x000e620000000800 */
[----:B------:R-:W-:-:S02]  /*82c0*/  SHF.R.U32.HI R4, RZ, 0x18, R6 ;  /* 0x00000018ff047819 */ /* 0x000fc40000011606 */
[----:B------:R-:W-:Y:S01]  /*82d0*/  @!P1 PRMT R171, R97, 0x5410, RZ ;  /* 0x0000541061ab9816 */ /* 0x000fe200000000ff */
[----:B------:R-:W-:Y:S01]  /*82e0*/  IMAD.MOV.U32 R97, RZ, RZ, R221 ;  /* 0x000000ffff617224 */ /* 0x000fe200078e00dd */
[----:B------:R-:W-:Y:S02]  /*82f0*/  ISETP.GE.U32.AND P1, PT, R122, R4, PT ;  /* 0x000000047a00720c */ /* 0x000fe40003f26070 */
[----:B------:R-:W-:Y:S02]  /*8300*/  SHF.R.U32.HI R4, RZ, 0x10, R6 ;  /* 0x00000010ff047819 */ /* 0x000fe40000011606 */
[----:B------:R-:W-:Y:S02]  /*8310*/  LOP3.LUT R6, R6, 0xffff, RZ, 0xc0, !PT ;  /* 0x0000ffff06067812 */ /* 0x000fe400078ec0ff */
[----:B------:R-:W-:Y:S01]  /*8320*/  LOP3.LUT R4, R4, 0xff, RZ, 0xc0, !PT ;  /* 0x000000ff04047812 */ /* 0x000fe200078ec0ff */
[----:B------:R-:W-:Y:S01]  /*8330*/  @!P5 HFMA2.BF16_V2 R100, -RZ.H0_H0, RZ.H0_H0, -R240.H0_H0 ;  /* 0x200000ffff64d231 */ /* 0x000fe200003409f0 */
[----:B-1----:R-:W-:-:S04]  /*8340*/  F2FP.BF16.PACK_AB R16, R94, R93 ;  /* 0x0000005d5e10723e */ /* 0x002fc800000010ff */
[----:B------:R-:W-:Y:S01]  /*8350*/  @!P5 PRMT R240, R100, 0x5410, RZ ;  /* 0x0000541064f0d816 */ /* 0x000fe200000000ff */
[----:B------:R-:W-:Y:S01]  /*8360*/  @!P1 HFMA2.BF16_V2 R101, -RZ.H0_H0, RZ.H0_H0, -R236.H0_H0 ;  /* 0x200000ffff659231 */ /* 0x000fe200003409ec */
[C---:B------:R-:W-:Y:S01]  /*8370*/  PRMT R169, R16.reuse, 0x7610, R169 ;  /* 0x0000761010a97816 */ /* 0x040fe200000000a9 */
[----:B------:R-:W-:Y:S01]  /*8380*/  IMAD.MOV.U32 R100, RZ, RZ, R91 ;  /* 0x000000ffff647224 */ /* 0x000fe200078e005b */
[----:B------:R-:W-:Y:S01]  /*8390*/  PRMT R170, R16, 0x7632, R170 ;  /* 0x0000763210aa7816 */ /* 0x000fe200000000aa */
[----:B------:R-:W-:Y:S01]  /*83a0*/  IMAD.MOV.U32 R91, RZ, RZ, R62 ;  /* 0x000000ffff5b7224 */ /* 0x000fe200078e003e */
[----:B------:R-:W-:Y:S01]  /*83b0*/  @!P1 PRMT R236, R101, 0x5410, RZ ;  /* 0x0000541065ec9816 */ /* 0x000fe200000000ff */
[----:B------:R-:W-:Y:S01]  /*83c0*/  @!P2 HFMA2.BF16_V2 R99, -RZ.H0_H0, RZ.H0_H0, -R169.H0_H0 ;  /* 0x200000ffff63a231 */ /* 0x000fe200003409a9 */
[----:B------:R-:W-:Y:S01]  /*83d0*/  PRMT R43, R169, 0x5410, R170 ;  /* 0x00005410a92b7816 */ /* 0x000fe200000000aa */
[----:B------:R-:W-:Y:S01]  /*83e0*/  @!P4 HFMA2.BF16_V2 R98, -RZ.H0_H0, RZ.H0_H0, -R170.H0_H0 ;  /* 0x200000ffff62c231 */ /* 0x000fe200003409aa */
[----:B------:R-:W-:Y:S01]  /*83f0*/  LOP3.LUT R16, R7, 0xff, RZ, 0xc0, !PT ;  /* 0x000000ff07107812 */ /* 0x000fe200078ec0ff */
[----:B------:R-:W-:Y:S01]  /*8400*/  IMAD.MOV.U32 R101, RZ, RZ, R127 ;  /* 0x000000ffff657224 */ /* 0x000fe200078e007f */
[----:B------:R-:W-:Y:S01]  /*8410*/  @!P2 PRMT R169, R99, 0x5410, RZ ;  /* 0x0000541063a9a816 */ /* 0x000fe200000000ff */
[----:B------:R-:W-:Y:S01]  /*8420*/  IMAD.MOV.U32 R62, RZ, RZ, R60 ;  /* 0x000000ffff3e7224 */ /* 0x000fe200078e003c */
[----:B------:R-:W1:Y:S01]  /*8430*/  LDC.U8 R99, c[0x0][0x2d8] ;  /* 0x0000b600ff637b82 */ /* 0x000e620000000000 */
[----:B------:R-:W-:Y:S01]  /*8440*/  @!P4 PRMT R170, R98, 0x5410, RZ ;  /* 0x0000541062aac816 */ /* 0x000fe200000000ff */
[----:B------:R-:W-:Y:S01]  /*8450*/  IMAD.MOV.U32 R98, RZ, RZ, R222 ;  /* 0x000000ffff627224 */ /* 0x000fe200078e00de */
[----:B------:R-:W-:Y:S01]  /*8460*/  ISETP.GE.U32.AND P4, PT, R122, R4, PT ;  /* 0x000000047a00720c */ /* 0x000fe20003f86070 */
[----:B------:R-:W-:Y:S01]  /*8470*/  IMAD.MOV.U32 R60, RZ, RZ, R251 ;  /* 0x000000ffff3c7224 */ /* 0x000fe200078e00fb */
[----:B------:R-:W-:Y:S01]  /*8480*/  SHF.R.U32.HI R4, RZ, 0x8, R6 ;  /* 0x00000008ff047819 */ /* 0x000fe20000011606 */
[----:B------:R-:W-:Y:S01]  /*8490*/  HMMA.16816.F32.BF16 R120, R8, R24, R20 ;  /* 0x000000180878723c */ /* 0x000fe20000041814 */
[----:B------:R-:W-:-:S02]  /*84a0*/  LOP3.LUT R6, R2, 0xff, RZ, 0xc0, !PT ;  /* 0x000000ff02067812 */ /* 0x000fc400078ec0ff */
[----:B------:R-:W-:-:S05]  /*84b0*/  LOP3.LUT R4, R4, 0xffff, RZ, 0xc0, !PT ;  /* 0x0000ffff04047812 */ /* 0x000fca00078ec0ff */
[----:B------:R-:W-:Y:S02]  /*84c0*/  HMMA.16816.F32.BF16 R20, R12, R30, RZ ;  /* 0x0000001e0c14723c */ /* 0x000fe400000418ff */
[----:B------:R-:W-:-:S05]  /*84d0*/  @!P4 HFMA2.BF16_V2 R102, -RZ.H0_H0, RZ.H0_H0, -R238.H0_H0 ;  /* 0x200000ffff66c231 */ /* 0x000fca00003409ee */
[----:B------:R-:W-:Y:S01]  /*84e0*/  @!P4 PRMT R238, R102, 0x5410, RZ ;  /* 0x0000541066eec816 */ /* 0x000fe200000000ff */
[----:B------:R-:W-:Y:S01]  /*84f0*/  IMAD.MOV.U32 R102, RZ, RZ, R89 ;  /* 0x000000ffff667224 */ /* 0x000fe200078e0059 */
[----:B-1----:R-:W-:Y:S01]  /*8500*/  ISETP.GE.U32.AND P2, PT, R99, R4, PT ;  /* 0x000000046300720c */ /* 0x002fe20003f46070 */
[----:B------:R-:W-:Y:S01]  /*8510*/  IMAD.MOV.U32 R89, RZ, RZ, R80 ;  /* 0x000000ffff597224 */ /* 0x000fe200078e0050 */
[----:B------:R-:W-:Y:S01]  /*8520*/  SHF.R.U32.HI R4, RZ, 0x10, R19 ;  /* 0x00000010ff047819 */ /* 0x000fe20000011613 */
[----:B------:R-:W-:Y:S02]  /*8530*/  IMAD.MOV.U32 R80, RZ, RZ, R61 ;  /* 0x000000ffff507224 */ /* 0x000fe400078e003d */
[----:B------:R-:W-:Y:S01]  /*8540*/  IMAD.MOV.U32 R61, RZ, RZ, R250 ;  /* 0x000000ffff3d7224 */ /* 0x000fe200078e00fa */
[----:B------:R-:W-:-:S04]  /*8550*/  LOP3.LUT R4, R4, 0xff, RZ, 0xc0, !PT ;  /* 0x000000ff04047812 */ /* 0x000fc800078ec0ff */
[----:B------:R-:W-:Y:S02]  /*8560*/  ISETP.GE.U32.AND P5, PT, R99, R4, PT ;  /* 0x000000046300720c */ /* 0x000fe40003fa6070 */
[----:B------:R-:W-:Y:S01]  /*8570*/  LOP3.LUT R4, R19, 0xffff, RZ, 0xc0, !PT ;  /* 0x0000ffff13047812 */ /* 0x000fe200078ec0ff */
[----:B------:R-:W-:Y:S02]  /*8580*/  @!P2 HFMA2.BF16_V2 R103, -RZ.H0_H0, RZ.H0_H0, -R239.H0_H0 ;  /* 0x200000ffff67a231 */ /* 0x000fe400003409ef */
[----:B------:R-:W-:Y:S01]  /*8590*/  HMMA.16816.F32.BF16 R212, R8, R26, R20 ;  /* 0x0000001a08d4723c */ /* 0x000fe20000041814 */
[----:B------:R-:W1:Y:S01]  /*85a0*/  LDSM.16.MT88.4 R24, [R183+0x16000] ;  /* 0x01600000b718783b */ /* 0x000e620000004200 */
[----:B------:R-:W-:Y:S02]  /*85b0*/  SHF.R.U32.HI R4, RZ, 0x8, R4 ;  /* 0x00000008ff047819 */ /* 0x000fe40000011604 */
[----:B------:R-:W-:Y:S01]  /*85c0*/  @!P2 PRMT R239, R103, 0x5410, RZ ;  /* 0x0000541067efa816 */ /* 0x000fe200000000ff */
[----:B------:R-:W2:Y:S01]  /*85d0*/  LDSM.16.MT88.4 R20, [R183+0x16800] ;  /* 0x01680000b714783b */ /* 0x000ea20000004200 */
[----:B------:R-:W-:Y:S01]  /*85e0*/  LOP3.LUT R4, R4, 0xffff, RZ, 0xc0, !PT ;  /* 0x0000ffff04047812 */ /* 0x000fe200078ec0ff */
[----:B------:R-:W-:Y:S01]  /*85f0*/  IMAD.MOV.U32 R103, RZ, RZ, R88 ;  /* 0x000000ffff677224 */ /* 0x000fe200078e0058 */
[----:B------:R-:W-:-:S02]  /*8600*/  @!P5 HFMA2.BF16_V2 R104, -RZ.H0_H0, RZ.H0_H0, -R245.H0_H0 ;  /* 0x200000ffff68d231 */ /* 0x000fc400003409f5 */
[----:B------:R-:W-:Y:S01]  /*8610*/  ISETP.GE.U32.AND P2, PT, R99, R4, PT ;  /* 0x000000046300720c */ /* 0x000fe20003f46070 */
[----:B------:R-:W-:Y:S01]  /*8620*/  IMAD.MOV.U32 R88, RZ, RZ, R53 ;  /* 0x000000ffff587224 */ /* 0x000fe200078e0035 */
[----:B------:R-:W-:Y:S01]  /*8630*/  LOP3.LUT R4, R19, 0xff, RZ, 0xc0, !PT ;  /* 0x000000ff13047812 */ /* 0x000fe200078ec0ff */
[----:B------:R-:W-:Y:S01]  /*8640*/  IMAD.MOV.U32 R53, RZ, RZ, R67 ;  /* 0x000000ffff357224 */ /* 0x000fe200078e0043 */
[----:B------:R-:W-:Y:S01]  /*8650*/  @!P5 PRMT R245, R104, 0x5410, RZ ;  /* 0x0000541068f5d816 */ /* 0x000fe200000000ff */
[----:B------:R-:W-:Y:S01]  /*8660*/  IMAD.MOV.U32 R67, RZ, RZ, R252 ;  /* 0x000000ffff437224 */ /* 0x000fe200078e00fc */
[C---:B------:R-:W-:Y:S01]  /*8670*/  ISETP.GE.U32.AND P1, PT, R99.reuse, R4, PT ;  /* 0x000000046300720c */ /* 0x040fe20003f26070 */
[----:B------:R-:W-:Y:S01]  /*8680*/  IMAD.MOV.U32 R104, RZ, RZ, R58 ;  /* 0x000000ffff687224 */ /* 0x000fe200078e003a */
[----:B------:R-:W-:Y:S02]  /*8690*/  SHF.R.U32.HI R4, RZ, 0x18, R19 ;  /* 0x00000018ff047819 */ /* 0x000fe40000011613 */
[----:B------:R-:W-:-:S02]  /*86a0*/  ISETP.GE.U32.AND P5, PT, R99, R18, PT ;  /* 0x000000126300720c */ /* 0x000fc40003fa6070 */
[----:B------:R-:W-:Y:S01]  /*86b0*/  ISETP.GE.U32.AND P4, PT, R99, R4, PT ;  /* 0x000000046300720c */ /* 0x000fe20003f86070 */
[----:B------:R-:W-:Y:S01]  /*86c0*/  @!P2 HFMA2.BF16_V2 R105, -RZ.H0_H0, RZ.H0_H0, -R55.H0_H0 ;  /* 0x200000ffff69a231 */ /* 0x000fe20000340937 */
[----:B------:R-:W-:-:S04]  /*86d0*/  LOP3.LUT R4, R39, 0xff, RZ, 0xc0, !PT ;  /* 0x000000ff27047812 */ /* 0x000fc800078ec0ff */
[----:B------:R-:W-:Y:S01]  /*86e0*/  @!P2 PRMT R55, R105, 0x5410, RZ ;  /* 0x000054106937a816 */ /* 0x000fe200000000ff */
[----:B------:R-:W-:Y:S01]  /*86f0*/  @!P1 HFMA2.BF16_V2 R106, -RZ.H0_H0, RZ.H0_H0, -R81.H0_H0 ;  /* 0x200000ffff6a9231 */ /* 0x000fe20000340951 */
[C---:B------:R-:W-:Y:S01]  /*8700*/  ISETP.GE.U32.AND P2, PT, R99.reuse, R32, PT ;  /* 0x000000206300720c */ /* 0x040fe20003f46070 */
[----:B------:R-:W-:Y:S01]  /*8710*/  IMAD.MOV.U32 R105, RZ, RZ, R98 ;  /* 0x000000ffff697224 */ /* 0x000fe200078e0062 */
[----:B------:R-:W-:Y:S01]  /*8720*/  SHF.R.U32.HI R32, RZ, 0x10, R2 ;  /* 0x00000010ff207819 */ /* 0x000fe20000011602 */
[----:B------:R-:W-:Y:S01]  /*8730*/  IMAD.MOV.U32 R98, RZ, RZ, R59 ;  /* 0x000000ffff627224 */ /* 0x000fe200078e003b */
[----:B------:R-:W-:Y:S01]  /*8740*/  @!P1 PRMT R81, R106, 0x5410, RZ ;  /* 0x000054106a519816 */ /* 0x000fe200000000ff */
[----:B------:R-:W-:Y:S01]  /*8750*/  @!P4 HFMA2.BF16_V2 R107, -RZ.H0_H0, RZ.H0_H0, -R242.H0_H0 ;  /* 0x200000ffff6bc231 */ /* 0x000fe200003409f2 */
[----:B------:R-:W-:Y:S01]  /*8760*/  ISETP.GE.U32.AND P1, PT, R99, R4, PT ;  /* 0x000000046300720c */ /* 0x000fe20003f26070 */
[----:B------:R-:W-:Y:S01]  /*8770*/  IMAD.MOV.U32 R106, RZ, RZ, R126 ;  /* 0x000000ffff6a7224 */ /* 0x000fe200078e007e */
[----:B------:R-:W-:-:S02]  /*8780*/  SHF.R.U32.HI R4, RZ, 0x8, R33 ;  /* 0x00000008ff047819 */ /* 0x000fc40000011621 */
[----:B------:R-:W-:Y:S02]  /*8790*/  LOP3.LUT R33, R2, 0xffff, RZ, 0xc0, !PT ;  /* 0x0000ffff02217812 */ /* 0x000fe400078ec0ff */
[----:B------:R-:W-:Y:S01]  /*87a0*/  SHF.R.U32.HI R2, RZ, 0x8, R41 ;  /* 0x00000008ff027819 */ /* 0x000fe20000011629 */
[----:B------:R-:W-:Y:S01]  /*87b0*/  @!P2 HFMA2.BF16_V2 R116, -RZ.H0_H0, RZ.H0_H0, -R237.H0_H0 ;  /* 0x200000ffff74a231 */ /* 0x000fe200003409ed */
[----:B------:R-:W-:Y:S02]  /*87c0*/  LOP3.LUT R3, R38, 0xff, RZ, 0xc0, !PT ;  /* 0x000000ff26037812 */ /* 0x000fe400078ec0ff */
[----:B------:R-:W-:Y:S02]  /*87d0*/  LOP3.LUT R2, R2, 0xffff, RZ, 0xc0, !PT ;  /* 0x0000ffff02027812 */ /* 0x000fe400078ec0ff */
[----:B------:R-:W-:Y:S01]  /*87e0*/  @!P4 PRMT R242, R107, 0x5410, RZ ;  /* 0x000054106bf2c816 */ /* 0x000fe200000000ff */
[----:B------:R-:W-:Y:S01]  /*87f0*/  @!P1 HFMA2.BF16_V2 R110, -RZ.H0_H0, RZ.H0_H0, -R246.H0_H0 ;  /* 0x200000ffff6e9231 */ /* 0x000fe200003409f6 */
[----:B------:R-:W-:-:S02]  /*8800*/  ISETP.GE.U32.AND P4, PT, R99, R2, PT ;  /* 0x000000026300720c */ /* 0x000fc40003f86070 */
[----:B------:R-:W-:Y:S01]  /*8810*/  PRMT R38, R3, 0x5410, R37 ;  /* 0x0000541003267816 */ /* 0x000fe20000000025 */
[----:B------:R-:W-:Y:S01]  /*8820*/  IMAD.WIDE.U32 R2, R40, -0x2daee0ad, RZ ;  /* 0xd2511f5328027825 */ /* 0x000fe200078e00ff */
[----:B------:R-:W-:Y:S02]  /*8830*/  PRMT R39, R36, 0x5410, R4 ;  /* 0x0000541024277816 */ /* 0x000fe40000000004 */
[----:B------:R-:W-:Y:S02]  /*8840*/  @!P1 PRMT R246, R110, 0x5410, RZ ;  /* 0x000054106ef69816 */ /* 0x000fe400000000ff */
[C---:B------:R-:W-:Y:S02]  /*8850*/  LOP3.LUT R28, R2.reuse, 0xffff, RZ, 0xc0, !PT ;  /* 0x0000ffff021c7812 */ /* 0x040fe400078ec0ff */
[----:B------:R-:W-:Y:S02]  /*8860*/  LOP3.LUT R29, R2, 0xff, RZ, 0xc0, !PT ;  /* 0x000000ff021d7812 */ /* 0x000fe400078ec0ff */
[--C-:B------:R-:W-:Y:S01]  /*8870*/  SHF.R.U32.HI R31, RZ, 0x10, R2.reuse ;  /* 0x00000010ff1f7819 */ /* 0x100fe20000011602 */
[----:B------:R-:W-:Y:S01]  /*8880*/  @!P4 HFMA2.BF16_V2 R109, -RZ.H0_H0, RZ.H0_H0, -R241.H0_H0 ;  /* 0x200000ffff6dc231 */ /* 0x000fe200003409f1 */
[----:B------:R-:W-:-:S02]  /*8890*/  SHF.R.U32.HI R30, RZ, 0x18, R2 ;  /* 0x00000018ff1e7819 */ /* 0x000fc40000011602 */
[----:B------:R-:W-:Y:S02]  /*88a0*/  LOP3.LUT R2, R35, 0xff, RZ, 0xc0, !PT ;  /* 0x000000ff23027812 */ /* 0x000fe400078ec0ff */
[----:B------:R-:W-:Y:S02]  /*88b0*/  LOP3.LUT R4, R3, UR14, R34, 0x96, !PT ;  /* 0x0000000e03047c12 */ /* 0x000fe4000f8e9622 */
[----:B------:R-:W-:Y:S02]  /*88c0*/  ISETP.GE.U32.AND P6, PT, R99, R2, PT ;  /* 0x000000026300720c */ /* 0x000fe40003fc6070 */
[----:B------:R-:W-:Y:S02]  /*88d0*/  LOP3.LUT R2, R7, 0xffff, RZ, 0xc0, !PT ;  /* 0x0000ffff07027812 */ /* 0x000fe400078ec0ff */
[----:B------:R-:W-:Y:S02]  /*88e0*/  ISETP.GE.U32.AND P1, PT, R99, R17, PT ;  /* 0x000000116300720c */ /* 0x000fe40003f26070 */
[----:B------:R-:W-:-:S02]  /*88f0*/  SHF.R.U32.HI R3, RZ, 0x8, R2 ;  /* 0x00000008ff037819 */ /* 0x000fc40000011602 */
[----:B------:R-:W-:Y:S02]  /*8900*/  @!P4 PRMT R241, R109, 0x5410, RZ ;  /* 0x000054106df1c816 */ /* 0x000fe400000000ff */
[----:B------:R-:W-:Y:S02]  /*8910*/  PRMT R36, R16, 0x5410, R3 ;  /* 0x0000541010247816 */ /* 0x000fe40000000003 */
[----:B-1----:R-:W-:Y:S01]  /*8920*/  HMMA.16816.F32.BF16 R16, R12, R24, RZ ;  /* 0x000000180c10723c */ /* 0x002fe200000418ff */
[----:B------:R-:W-:Y:S02]  /*8930*/  ISETP.GE.U32.AND P4, PT, R99, R6, PT ;  /* 0x000000066300720c */ /* 0x000fe40003f86070 */
[--C-:B------:R-:W-:Y:S02]  /*8940*/  SHF.R.U32.HI R6, RZ, 0x10, R7.reuse ;  /* 0x00000010ff067819 */ /* 0x100fe40000011607 */
[----:B------:R-:W-:Y:S02]  /*8950*/  SHF.R.U32.HI R7, RZ, 0x18, R7 ;  /* 0x00000018ff077819 */ /* 0x000fe40000011607 */
[----:B------:R-:W-:-:S02]  /*8960*/  LOP3.LUT R2, R6, 0xff, RZ, 0xc0, !PT ;  /* 0x000000ff06027812 */ /* 0x000fc400078ec0ff */
[----:B------:R-:W-:Y:S02]  /*8970*/  LOP3.LUT R3, R32, 0xff, RZ, 0xc0, !PT ;  /* 0x000000ff20037812 */ /* 0x000fe400078ec0ff */
[----:B------:R-:W-:Y:S01]  /*8980*/  PRMT R37, R2, 0x5410, R7 ;  /* 0x0000541002257816 */ /* 0x000fe20000000007 */
[----:B------:R-:W-:Y:S01]  /*8990*/  FADD.FTZ R7, R129, R86 ;  /* 0x0000005681077221 */ /* 0x000fe20000010000 */
[----:B------:R-:W-:Y:S02]  /*89a0*/  SHF.R.U32.HI R2, RZ, 0x8, R42 ;  /* 0x00000008ff027819 */ /* 0x000fe4000001162a */
[----:B------:R-:W-:Y:S01]  /*89b0*/  @!P2 PRMT R237, R116, 0x5410, RZ ;  /* 0x0000541074eda816 */ /* 0x000fe200000000ff */
[----:B------:R-:W-:Y:S01]  /*89c0*/  IMAD.MOV.U32 R116, RZ, RZ, R50 ;  /* 0x000000ffff747224 */ /* 0x000fe200078e0032 */
[----:B------:R-:W-:Y:S02]  /*89d0*/  LOP3.LUT R2, R2, 0xffff, RZ, 0xc0, !PT ;  /* 0x0000ffff02027812 */ /* 0x000fe400078ec0ff */
[----:B------:R-:W-:Y:S01]  /*89e0*/  ISETP.GE.U32.AND P2, PT, R99, R3, PT ;  /* 0x000000036300720c */ /* 0x000fe20003f46070 */
[--C-:B------:R-:W-:Y:S01]  /*89f0*/  FFMA.FTZ R3, R113, c[0x0][0x23c], -R5.reuse ;  /* 0x00008f0071037a23 */ /* 0x100fe20000010805 */
[----:B------:R-:W-:Y:S01]  /*8a00*/  ISETP.GE.U32.AND P3, PT, R99, R2, PT ;  /* 0x000000026300720c */ /* 0x000fe20003f66070 */
[----:B------:R-:W-:Y:S01]  /*8a10*/  FFMA.FTZ R5, R112, c[0x0][0x23c], -R5 ;  /* 0x00008f0070057a23 */ /* 0x000fe20000010805 */
[----:B------:R-:W-:Y:S01]  /*8a20*/  SHF.R.U32.HI R2, RZ, 0x8, R28 ;  /* 0x00000008ff027819 */ /* 0x000fe2000001161c */
[----:B--2---:R-:W-:Y:S01]  /*8a30*/  HMMA.16816.F32.BF16 R224, R8, R20, R16 ;  /* 0x0000001408e0723c */ /* 0x004fe20000041810 */
[----:B------:R-:W-:Y:S01]  /*8a40*/  MUFU.EX2 R252, R3 ;  /* 0x0000000300fc7308 */ /* 0x000fe20000000800 */
[----:B------:R-:W-:Y:S01]  /*8a50*/  @!P6 HFMA2.BF16_V2 R112, -RZ.H0_H0, RZ.H0_H0, -R210.H0_H0 ;  /* 0x200000ffff70e231 */ /* 0x000fe200003409d2 */
[----:B------:R-:W-:Y:S01]  /*8a60*/  PRMT R35, R29, 0x5410, R2 ;  /* 0x000054101d237816 */ /* 0x000fe20000000002 */
[----:B------:R-:W-:Y:S01]  /*8a70*/  @!P5 HFMA2.BF16_V2 R113, -RZ.H0_H0, RZ.H0_H0, -R181.H0_H0 ;  /* 0x200000ffff71d231 */ /* 0x000fe200003409b5 */
[----:B------:R-:W-:-:S02]  /*8a80*/  LOP3.LUT R2, R31, 0xff, RZ, 0xc0, !PT ;  /* 0x000000ff1f027812 */ /* 0x000fc400078ec0ff */
[----:B------:R-:W-:Y:S01]  /*8a90*/  @!P6 PRMT R210, R112, 0x5410, RZ ;  /* 0x0000541070d2e816 */ /* 0x000fe200000000ff */
[----:B------:R-:W-:Y:S01]  /*8aa0*/  HMMA.16816.F32.BF16 R16, R12, R26, RZ ;  /* 0x0000001a0c10723c */ /* 0x000fe200000418ff */
[----:B------:R-:W-:Y:S01]  /*8ab0*/  LDSM.16.MT88.4 R24, [R184+0x16800] ;  /* 0x01680000b818783b */ /* 0x000fe20000004200 */
[----:B------:R-:W-:Y:S01]  /*8ac0*/  PRMT R34, R2, 0x5410, R30 ;  /* 0x0000541002227816 */ /* 0x000fe2000000001e */
[----:B------:R-:W-:Y:S01]  /*8ad0*/  @!P3 HFMA2.BF16_V2 R117, -RZ.H0_H0, RZ.H0_H0, -R211.H0_H0 ;  /* 0x200000ffff75b231 */ /* 0x000fe200003409d3 */
[----:B------:R-:W-:Y:S01]  /*8ae0*/  SHF.R.U32.HI R2, RZ, 0x8, R33 ;  /* 0x00000008ff027819 */ /* 0x000fe20000011621 */
[----:B------:R1:W-:Y:S01]  /*8af0*/  MUFU.EX2 R251, R5 ;  /* 0x0000000500fb7308 */ /* 0x0003e20000000800 */
[----:B------:R-:W-:Y:S01]  /*8b00*/  LDSM.16.MT88.4 R28, [R186+0x16800] ;  /* 0x01680000ba1c783b */ /* 0x000fe20000004200 */
[----:B------:R-:W-:Y:S01]  /*8b10*/  @!P5 PRMT R181, R113, 0x5410, RZ ;  /* 0x0000541071b5d816 */ /* 0x000fe200000000ff */
[----:B------:R-:W-:Y:S01]  /*8b20*/  IMAD.MOV.U32 R112, RZ, RZ, R102 ;  /* 0x000000ffff707224 */ /* 0x000fe200078e0066 */
[----:B------:R-:W-:Y:S01]  /*8b30*/  LOP3.LUT R2, R2, 0xffff, RZ, 0xc0, !PT ;  /* 0x0000ffff02027812 */ /* 0x000fe200078ec0ff */
[----:B------:R-:W-:Y:S01]  /*8b40*/  IMAD.MOV.U32 R113, RZ, RZ, R103 ;  /* 0x000000ffff717224 */ /* 0x000fe200078e0067 */
[----:B------:R-:W-:Y:S01]  /*8b50*/  @!P3 PRMT R211, R117, 0x5410, RZ ;  /* 0x0000541075d3b816 */ /* 0x000fe200000000ff */
[----:B------:R-:W-:Y:S01]  /*8b60*/  IMAD.MOV.U32 R117, RZ, RZ, R51 ;  /* 0x000000ffff757224 */ /* 0x000fe200078e0033 */
[----:B------:R-:W-:Y:S01]  /*8b70*/  ISETP.GE.U32.AND P3, PT, R99, R2, PT ;  /* 0x000000026300720c */ /* 0x000fe20003f66070 */
[----:B------:R-:W-:-:S02]  /*8b80*/  FADD.FTZ R2, R125, R124 ;  /* 0x0000007c7d027221 */ /* 0x000fc40000010000 */
[----:B------:R-:W-:Y:S02]  /*8b90*/  IMAD.MOV.U32 R99, RZ, RZ, R90 ;  /* 0x000000ffff637224 */ /* 0x000fe400078e005a */
[----:B------:R-:W-:Y:S02]  /*8ba0*/  IMAD.MOV.U32 R90, RZ, RZ, R63 ;  /* 0x000000ffff5a7224 */ /* 0x000fe400078e003f */
[----:B------:R-:W-:Y:S02]  /*8bb0*/  IMAD.MOV.U32 R63, RZ, RZ, R65 ;  /* 0x000000ffff3f7224 */ /* 0x000fe400078e0041 */
[--C-:B-1----:R-:W-:Y:S02]  /*8bc0*/  FFMA.FTZ R5, R114, c[0x0][0x23c], -R0.reuse ;  /* 0x00008f0072057a23 */ /* 0x102fe40000010800 */
[----:B------:R-:W-:Y:S01]  /*8bd0*/  HMMA.16816.F32.BF16 R220, R8, R22, R16 ;  /* 0x0000001608dc723c */ /* 0x000fe20000041810 */
[----:B------:R-:W1:Y:S01]  /*8be0*/  LDSM.16.MT88.4 R20, [R184+0x16000] ;  /* 0x01600000b814783b */ /* 0x000e620000004200 */
[----:B------:R-:W-:Y:S01]  /*8bf0*/  FFMA.FTZ R0, R115, c[0x0][0x23c], -R0 ;  /* 0x00008f0073007a23 */ /* 0x000fe20000010800 */
[----:B------:R-:W-:Y:S01]  /*8c00*/  MUFU.EX2 R250, R5 ;  /* 0x0000000500fa7308 */ /* 0x000fe20000000800 */
[----:B------:R-:W-:-:S02]  /*8c10*/  IMAD.MOV.U32 R65, RZ, RZ, R249 ;  /* 0x000000ffff417224 */ /* 0x000fc400078e00f9 */
[----:B------:R-:W-:Y:S01]  /*8c20*/  FADD.FTZ R6, R131, R2 ;  /* 0x0000000283067221 */ /* 0x000fe20000010000 */
[C---:B------:R-:W-:Y:S01]  /*8c30*/  LOP3.LUT R2, R4.reuse, 0xffff, RZ, 0xc0, !PT ;  /* 0x0000ffff04027812 */ /* 0x040fe200078ec0ff */
[----:B------:R-:W-:Y:S02]  /*8c40*/  IMAD.MOV.U32 R102, RZ, RZ, R64 ;  /* 0x000000ffff667224 */ /* 0x000fe400078e0040 */
[----:B------:R-:W-:Y:S01]  /*8c50*/  IMAD.MOV.U32 R64, RZ, RZ, R65 ;  /* 0x000000ffff407224 */ /* 0x000fe200078e0041 */
[----:B------:R-:W2:Y:S01]  /*8c60*/  MUFU.EX2 R249, R0 ;  /* 0x0000000000f97308 */ /* 0x000ea20000000800 */
[----:B------:R-:W-:Y:S01]  /*8c70*/  SHF.R.U32.HI R3, RZ, 0x8, R2 ;  /* 0x00000008ff037819 */ /* 0x000fe20000011602 */
[----:B------:R-:W-:Y:S01]  /*8c80*/  IMAD.MOV.U32 R65, RZ, RZ, R200 ;  /* 0x000000ffff417224 */ /* 0x000fe200078e00c8 */
[----:B------:R-:W-:Y:S01]  /*8c90*/  LOP3.LUT R2, R4, 0xff, RZ, 0xc0, !PT ;  /* 0x000000ff04027812 */ /* 0x000fe200078ec0ff */
[----:B------:R-:W-:Y:S01]  /*8ca0*/  IMAD.MOV.U32 R107, RZ, RZ, R194 ;  /* 0x000000ffff6b7224 */ /* 0x000fe200078e00c2 */
[----:B------:R3:W5:Y:S01]  /*8cb0*/  LDL.LU R200, [R1+0x11c] ;  /* 0x00011c0001c87983 */ /* 0x0007620000300800 */
[----:B--2---:R-:W-:-:S04]  /*8cc0*/  F2FP.BF16.PACK_AB R0, R249, R250 ;  /* 0x000000faf900723e */ /* 0x004fc800000010ff */
[----:B------:R-:W-:-:S05]  /*8cd0*/  PRMT R33, R0, 0x7632, R33 ;  /* 0x0000763200217816 */ /* 0x000fca0000000021 */
[----:B------:R-:W-:Y:S01]  /*8ce0*/  @!P1 HFMA2.BF16_V2 R115, -RZ.H0_H0, RZ.H0_H0, -R33.H0_H0 ;  /* 0x200000ffff739231 */ /* 0x000fe20000340921 */
[----:B-1----:R-:W-:Y:S11]  /*8cf0*/  HMMA.16816.F32.BF16 R16, R12, R20, RZ ;  /* 0x000000140c10723c */ /* 0x002ff600000418ff */
[----:B------:R-:W-:Y:S11]  /*8d00*/  @!UPT UIADD3 URZ, URZ, URZ, URZ ;  /* 0x0000003f3f3ff290 */ /* 0x000ff6000fffe03f */
[----:B------:R-:W-:Y:S02]  /*8d10*/  @!UPT UIADD3 URZ, URZ, URZ, URZ ;  /* 0x0000003f3f3ff290 */ /* 0x000fe4000fffe03f */
[----:B------:R-:W-:Y:S08]  /*8d20*/  HMMA.16816.F32.BF16 R124, R8, R24, R16 ;  /* 0x00000018087c723c */ /* 0x000ff00000041810 */
[----:B------:R-:W-:Y:S01]  /*8d30*/  HMMA.16816.F32.BF16 R16, R12, R22, RZ ;  /* 0x000000160c10723c */ /* 0x000fe200000418ff */
[----:B------:R-:W1:Y:S11]  /*8d40*/  LDSM.16.MT88.4 R20, [R186+0x16000] ;  /* 0x01600000ba14783b */ /* 0x000e760000004200 */
[----:B------:R-:W-:Y:S11]  /*8d50*/  @!UPT UIADD3 URZ, URZ, URZ, URZ ;  /* 0x0000003f3f3ff290 */ /* 0x000ff6000fffe03f */
[----:B------:R-:W-:Y:S01]  /*8d60*/  @!UPT UIADD3 URZ, URZ, URZ, URZ ;  /* 0x0000003f3f3ff290 */ /* 0x000fe2000fffe03f */
[----:B------:R-:W-:Y:S07]  /*8d70*/  HMMA.16816.F32.BF16 R108, R8, R26, R16 ;  /* 0x0000001a086c723c */ /* 0x000fee0000041810 */
[----:B------:R-:W-:Y:S02]  /*8d80*/  PRMT R26, R2, 0x5410, R3 ;  /* 0x00005410021a7816 */ /* 0x000fe40000000003 */
[--C-:B------:R-:W-:Y:S02]  /*8d90*/  SHF.R.U32.HI R2, RZ, 0x10, R4.reuse ;  /* 0x00000010ff027819 */ /* 0x100fe40000011604 */
[----:B------:R-:W-:Y:S01]  /*8da0*/  SHF.R.U32.HI R3, RZ, 0x18, R4 ;  /* 0x00000018ff037819 */ /* 0x000fe20000011604 */
[----:B------:R-:W-:Y:S01]  /*8db0*/  FADD.FTZ R4, R130, R7 ;  /* 0x0000000782047221 */ /* 0x000fe20000010000 */
[----:B------:R-:W-:Y:S01]  /*8dc0*/  LOP3.LUT R2, R2, 0xff, RZ, 0xc0, !PT ;  /* 0x000000ff02027812 */ /* 0x000fe200078ec0ff */
[----:B-1----:R-:W-:Y:S03]  /*8dd0*/  HMMA.16816.F32.BF16 R16, R12, R20, RZ ;  /* 0x000000140c10723c */ /* 0x002fe600000418ff */
[----:B------:R-:W-:Y:S01]  /*8de0*/  PRMT R7, R2, 0x5410, R3 ;  /* 0x0000541002077816 */ /* 0x000fe20000000003 */
[----:B------:R-:W-:-:S02]  /*8df0*/  FADD.FTZ R2, R135, R6 ;  /* 0x0000000687027221 */ /* 0x000fc40000010000 */
[----:B------:R-:W-:Y:S02]  /*8e00*/  FADD.FTZ R3, R128, R4 ;  /* 0x0000000480037221 */ /* 0x000fe40000010000 */
[----:B------:R-:W-:Y:S01]  /*8e10*/  FADD.FTZ R4, R134, R2 ;  /* 0x0000000286047221 */ /* 0x000fe20000010000 */
[----:B------:R-:W-:Y:S01]  /*8e20*/  PRMT R134, R0, 0x7610, R134 ;  /* 0x0000761000867816 */ /* 0x000fe20000000086 */
[----:B------:R-:W-:Y:S01]  /*8e30*/  HSET2.LE.AND R0, R36, R83, PT ;  /* 0x0000005324007233 */ /* 0x000fe20003803000 */
[----:B------:R-:W-:Y:S01]  /*8e40*/  F2FP.BF16.PACK_AB R2, R251, R252 ;  /* 0x000000fcfb02723e */ /* 0x000fe200000010ff */
[----:B------:R-:W-:Y:S01]  /*8e50*/  FADD.FTZ R247, R247, R4 ;  /* 0x00000004f7f77221 */ /* 0x000fe20000010000 */
[----:B------:R-:W-:Y:S01]  /*8e60*/  PRMT R32, R134, 0x5410, R33 ;  /* 0x0000541086207816 */ /* 0x000fe20000000021 */
[----:B------:R-:W-:Y:S01]  /*8e70*/  @!P2 HFMA2.BF16_V2 R118, -RZ.H0_H0, RZ.H0_H0, -R134.H0_H0 ;  /* 0x200000ffff76a231 */ /* 0x000fe20000340986 */
[----:B------:R-:W-:Y:S01]  /*8e80*/  @!P1 PRMT R33, R115, 0x5410, RZ ;  /* 0x0000541073219816 */ /* 0x000fe200000000ff */
[----:B------:R-:W-:Y:S01]  /*8e90*/  IMAD.MOV.U32 R36, RZ, RZ, R91 ;  /* 0x000000ffff247224 */ /* 0x000fe200078e005b */
[----:B------:R-:W-:Y:S01]  /*8ea0*/  LEA R24, P1, R101, c[0x0][0x1f8], 0x1 ;  /* 0x00007e0065187a11 */ /* 0x000fe200078208ff */
[----:B------:R-:W-:Y:S01]  /*8eb0*/  FADD.FTZ R3, R85, R3 ;  /* 0x0000000355037221 */ /* 0x000fe20000010000 */
[C---:B------:R-:W-:Y:S01]  /*8ec0*/  PRMT R135, R2.reuse, 0x7632, R135 ;  /* 0x0000763202877816 */ /* 0x040fe20000000087 */
[----:B------:R-:W-:Y:S01]  /*8ed0*/  IMAD.MOV.U32 R115, RZ, RZ, R99 ;  /* 0x000000ffff737224 */ /* 0x000fe200078e0063 */
[----:B------:R-:W-:Y:S01]  /*8ee0*/  LEA.HI.X R25, R101, c[0x0][0x1fc], R106, 0x1, P1 ;  /* 0x00007f0065197a11 */ /* 0x000fe200008f0c6a */
[----:B------:R-:W-:Y:S01]  /*8ef0*/  IMAD.MOV.U32 R106, RZ, RZ, R97 ;  /* 0x000000ffff6a7224 */ /* 0x000fe200078e0061 */
[----:B------:R-:W-:Y:S01]  /*8f00*/  PRMT R168, R2, 0x7610, R168 ;  /* 0x0000761002a87816 */ /* 0x000fe200000000a8 */
[----:B------:R-:W-:Y:S01]  /*8f10*/  IMAD.MOV.U32 R101, RZ, RZ, R96 ;  /* 0x000000ffff657224 */ /* 0x000fe200078e0060 */
[----:B------:R-:W-:Y:S01]  /*8f20*/  @!P3 HFMA2.BF16_V2 R119, -RZ.H0_H0, RZ.H0_H0, -R135.H0_H0 ;  /* 0x200000ffff77b231 */ /* 0x000fe20000340987 */
[----:B------:R-:W-:Y:S01]  /*8f30*/  IMAD.MOV.U32 R97, RZ, RZ, R56 ;  /* 0x000000ffff617224 */ /* 0x000fe200078e0038 */
[----:B------:R-:W-:Y:S01]  /*8f40*/  PRMT R27, R168, 0x5410, R135 ;  /* 0x00005410a81b7816 */ /* 0x000fe20000000087 */
[----:B------:R-:W-:Y:S01]  /*8f50*/  IMAD.MOV.U32 R96, RZ, RZ, R57 ;  /* 0x000000ffff607224 */ /* 0x000fe200078e0039 */
[----:B------:R-:W-:Y:S01]  /*8f60*/  @!P2 PRMT R134, R118, 0x5410, RZ ;  /* 0x000054107686a816 */ /* 0x000fe200000000ff */
[----:B------:R-:W-:Y:S01]  /*8f70*/  HMMA.16816.F32.BF16 R56, R8, R28, R16 ;  /* 0x0000001c0838723c */ /* 0x000fe20000041810 */
[----:B------:R-:W-:Y:S01]  /*8f80*/  @!P3 PRMT R135, R119, 0x5410, RZ ;  /* 0x000054107787b816 */ /* 0x000fe200000000ff */
[----:B------:R-:W-:Y:S01]  /*8f90*/  IMAD.MOV.U32 R118, RZ, RZ, R48 ;  /* 0x000000ffff767224 */ /* 0x000fe200078e0030 */
[----:B------:R-:W-:Y:S01]  /*8fa0*/  LOP3.LUT R4, R0, R45, RZ, 0xc0, !PT ;  /* 0x0000002d00047212 */ /* 0x000fe200078ec0ff */
[----:B------:R-:W-:Y:S01]  /*8fb0*/  IMAD.MOV.U32 R119, RZ, RZ, R49 ;  /* 0x000000ffff777224 */ /* 0x000fe200078e0031 */
[--C-:B------:R-:W-:Y:S01]  /*8fc0*/  HSET2.LE.AND R0, R37, R83.reuse, PT ;  /* 0x0000005325007233 */ /* 0x100fe20003803000 */
[----:B------:R-:W-:Y:S01]  /*8fd0*/  IMAD.MOV.U32 R37, RZ, RZ, R90 ;  /* 0x000000ffff257224 */ /* 0x000fe200078e005a */
[--C-:B------:R-:W-:Y:S01]  /*8fe0*/  HSET2.LE.AND R2, R38, R83.reuse, PT ;  /* 0x0000005326027233 */ /* 0x100fe20003803000 */
[----:B------:R-:W-:Y:S01]  /*8ff0*/  HMMA.16816.F32.BF16 R16, R12, R22, RZ ;  /* 0x000000160c10723c */ /* 0x000fe200000418ff */
[----:B------:R-:W1:Y:S01]  /*9000*/  LDSM.16.MT88.4 R20, [R185+0x16000] ;  /* 0x01600000b914783b */ /* 0x000e620000004200 */
[----:B------:R-:W-:Y:S01]  /*9010*/  LOP3.LUT R5, R0, R52, RZ, 0xc0, !PT ;  /* 0x0000003400057212 */ /* 0x000fe200078ec0ff */
[--C-:B------:R-:W-:Y:S01]  /*9020*/  HSET2.LE.AND R0, R39, R83.reuse, PT ;  /* 0x0000005327007233 */ /* 0x100fe20003803000 */
[----:B------:R-:W-:Y:S01]  /*9030*/  IMAD.MOV.U32 R38, RZ, RZ, R89 ;  /* 0x000000ffff267224 */ /* 0x000fe200078e0059 */
[----:B------:R-:W-:Y:S01]  /*9040*/  @!P4 HFMA2.BF16_V2 R114, -RZ.H0_H0, RZ.H0_H0, -R168.H0_H0 ;  /* 0x200000ffff72c231 */ /* 0x000fe200003409a8 */
[----:B------:R-:W-:Y:S01]  /*9050*/  IMAD.MOV.U32 R39, RZ, RZ, R88 ;  /* 0x000000ffff277224 */ /* 0x000fe200078e0058 */
[----:B------:R2:W-:Y:S01]  /*9060*/  STG.E.U16 [R24.64+0x2], R55 ;  /* 0x0000023718007986 */ /* 0x0005e2000c101512 */
[----:B------:R-:W-:Y:S01]  /*9070*/  LOP3.LUT R6, R0, R47, RZ, 0xc0, !PT ;  /* 0x0000002f00067212 */ /* 0x000fe200078ec0ff */
[----:B------:R-:W-:Y:S01]  /*9080*/  FADD.FTZ R248, R248, R3 ;  /* 0x00000003f8f87221 */ /* 0x000fe20000010000 */
[----:B------:R-:W-:Y:S01]  /*9090*/  @!P4 PRMT R168, R114, 0x5410, RZ ;  /* 0x0000541072a8c816 */ /* 0x000fe200000000ff */
[----:B------:R-:W-:Y:S01]  /*90a0*/  IMAD.MOV.U32 R114, RZ, RZ, R100 ;  /* 0x000000ffff727224 */ /* 0x000fe200078e0064 */
[----:B------:R-:W-:Y:S01]  /*90b0*/  HSET2.LE.AND R3, R26, R83, PT ;  /* 0x000000531a037233 */ /* 0x000fe20003803000 */
[----:B------:R-:W-:Y:S01]  /*90c0*/  IMAD.MOV.U32 R52, RZ, RZ, R80 ;  /* 0x000000ffff347224 */ /* 0x000fe200078e0050 */
[----:B------:R-:W-:Y:S03]  /*90d0*/  STG.E.U16 [R24.64], R81 ;  /* 0x0000005118007986 */ /* 0x000fe6000c101512 */
[----:B------:R-:W-:-:S07]  /*90e0*/  LOP3.LUT R128, R3, R44, RZ, 0xc0, !PT ;  /* 0x0000002c03807212 */ /* 0x000fce00078ec0ff */
[----:B------:R-:W-:Y:S07]  /*90f0*/  HMMA.16816.F32.BF16 R48, R8, R30, R16 ;  /* 0x0000001e0830723c */ /* 0x000fee0000041810 */
[--C-:B------:R-:W-:Y:S01]  /*9100*/  HSET2.LE.AND R16, R7, R83.reuse, PT ;  /* 0x0000005307107233 */ /* 0x100fe20003803000 */
[----:B------:R-:W-:Y:S01]  /*9110*/  LOP3.LUT R7, R2, R46, RZ, 0xc0, !PT ;  /* 0x0000002e02077212 */ /* 0x000fe200078ec0ff */
[--C-:B------:R-:W-:Y:S01]  /*9120*/  HSET2.LE.AND R17, R35, R83.reuse, PT ;  /* 0x0000005323117233 */ /* 0x100fe20003803000 */
[----:B--2---:R-:W-:Y:S01]  /*9130*/  IMAD.MOV.U32 R55, RZ, RZ, R62 ;  /* 0x000000ffff377224 */ /* 0x004fe200078e003e */
[----:B------:R-:W-:Y:S01]  /*9140*/  HSET2.LE.AND R18, R34, R83, PT ;  /* 0x0000005322127233 */ /* 0x000fe20003803000 */
[----:B------:R-:W-:Y:S01]  /*9150*/  LOP3.LUT R129, R16, R43, RZ, 0xc0, !PT ;  /* 0x0000002b10817212 */ /* 0x000fe200078ec0ff */
[----:B------:R-:W-:Y:S01]  /*9160*/  IMAD.MOV.U32 R62, RZ, RZ, R63 ;  /* 0x000000ffff3e7224 */ /* 0x000fe200078e003f */
[----:B------:R-:W-:Y:S01]  /*9170*/  LOP3.LUT R130, R17, R27, RZ, 0xc0, !PT ;  /* 0x0000001b11827212 */ /* 0x000fe200078ec0ff */
[----:B------:R-:W-:Y:S01]  /*9180*/  IMAD.MOV.U32 R63, RZ, RZ, R67 ;  /* 0x000000ffff3f7224 */ /* 0x000fe200078e0043 */
[----:B------:R-:W-:Y:S01]  /*9190*/  LOP3.LUT R131, R18, R32, RZ, 0xc0, !PT ;  /* 0x0000002012837212 */ /* 0x000fe200078ec0ff */
[C---:B-1----:R-:W-:Y:S08]  /*91a0*/  HMMA.16816.F32.BF16 R28, R12.reuse, R20, RZ ;  /* 0x000000140c1c723c */ /* 0x042ff000000418ff */
[----:B------:R-:W-:Y:S01]  /*91b0*/  HMMA.16816.F32.BF16 R20, R12, R22, RZ ;  /* 0x000000160c14723c */ /* 0x000fe200000418ff */
[----:B------:R-:W1:Y:S11]  /*91c0*/  LDSM.16.MT88.4 R12, [R185+0x16800] ;  /* 0x01680000b90c783b */ /* 0x000e760000004200 */
[----:B------:R-:W-:Y:S04]  /*91d0*/  @!UPT UIADD3 URZ, URZ, URZ, URZ ;  /* 0x0000003f3f3ff290 */ /* 0x000fe8000fffe03f */
[C---:B-1----:R-:W-:Y:S08]  /*91e0*/  HMMA.16816.F32.BF16 R28, R8.reuse, R12, R28 ;  /* 0x0000000c081c723c */ /* 0x042ff0000004181c */
[----:B------:R-:W-:Y:S01]  /*91f0*/  HMMA.16816.F32.BF16 R20, R8, R14, R20 ;  /* 0x0000000e0814723c */ /* 0x000fe20000041814 */
[----:B------:R-:W1:Y:S04]  /*9200*/  LDSM.16.MT88.4 R8, [R183+0x11000] ;  /* 0x01100000b708783b */ /* 0x000e680000004200 */
[----:B------:R-:W2:Y:S03]  /*9210*/  LDSM.16.MT88.4 R12, [R184+0x11000] ;  /* 0x01100000b80c783b */ /* 0x000ea60000004200 */
[C---:B-1----:R-:W-:Y:S08]  /*9220*/  HMMA.16816.F32.BF16 R164, R4.reuse, R8, R164 ;  /* 0x0000000804a4723c */ /* 0x042ff000000418a4 */
[C---:B------:R-:W-:Y:S01]  /*9230*/  HMMA.16816.F32.BF16 R16, R4.reuse, R10, R116 ;  /* 0x0000000a0410723c */ /* 0x040fe20000041874 */
[----:B------:R-:W1:Y:S06]  /*9240*/  LDSM.16.MT88.4 R8, [R186+0x11000] ;  /* 0x01100000ba08783b */ /* 0x000e6c0000004200 */
[----:B------:R-:W-:Y:S01]  /*9250*/  IMAD.MOV.U32 R116, RZ, RZ, R104 ;  /* 0x000000ffff747224 */ /* 0x000fe200078e0068 */
[----:B--2---:R-:W-:Y:S01]  /*9260*/  HMMA.16816.F32.BF16 R156, R4, R12, R156 ;  /* 0x0000000c049c723c */ /* 0x004fe2000004189c */
[----:B------:R-:W-:-:S02]  /*9270*/  IMAD.MOV.U32 R117, RZ, RZ, R105 ;  /* 0x000000ffff757224 */ /* 0x000fc400078e0069 */
[----:B------:R-:W-:Y:S02]  /*9280*/  IMAD.MOV.U32 R118, RZ, RZ, R106 ;  /* 0x000000ffff767224 */ /* 0x000fe400078e006a */
[----:B------:R-:W-:Y:S02]  /*9290*/  IMAD.MOV.U32 R119, RZ, RZ, R101 ;  /* 0x000000ffff777224 */ /* 0x000fe400078e0065 */
[----:B------:R-:W-:Y:S01]  /*92a0*/  IMAD.MOV.U32 R101, RZ, RZ, R66 ;  /* 0x000000ffff657224 */ /* 0x000fe200078e0042 */
        /* <DEDUP_REMOVED lines=9> */
[----:B------:R-:W-:Y:S01]  /*9340*/  HMMA.16816.F32.BF16 R60, R4, R10, R60 ;  /* 0x0000000a043c723c */ /* 0x000fe2000004183c */
[----:B------:R-:W1:Y:S01]  /*9350*/  LDSM.16.MT88.4 R8, [R186+0x13000] ;  /* 0x01300000ba08783b */ /* 0x000e620000004200 */
[----:B------:R-:W-:-:S02]  /*9360*/  IMAD.MOV.U32 R66, RZ, RZ, R199 ;  /* 0x000000ffff427224 */ /* 0x000fc400078e00c7 */
[----:B------:R-:W-:Y:S01]  /*9370*/  IMAD.MOV.U32 R67, RZ, RZ, R198 ;  /* 0x000000ffff437224 */ /* 0x000fe200078e00c6 */
[----:B------:R3:W5:Y:S03]  /*9380*/  LDL.LU R199, [R1+0x118] ;  /* 0x0001180001c77983 */ /* 0x0007660000300800 */
[C---:B--2---:R-:W-:Y:S01]  /*9390*/  HMMA.16816.F32.BF16 R68, R4.reuse, R14, R68 ;  /* 0x0000000e0444723c */ /* 0x044fe20000041844 */
[----:B------:R-:W-:Y:S01]  /*93a0*/  IMAD.MOV.U32 R104, RZ, RZ, R197 ;  /* 0x000000ffff687224 */ /* 0x000fe200078e00c5 */
[----:B------:R3:W5:Y:S01]  /*93b0*/  LDL.LU R198, [R1+0x114] ;  /* 0x0001140001c67983 */ /* 0x0007620000300800 */
[----:B------:R-:W-:Y:S02]  /*93c0*/  IMAD.MOV.U32 R105, RZ, RZ, R196 ;  /* 0x000000ffff697224 */ /* 0x000fe400078e00c4 */
[----:B------:R-:W-:Y:S01]  /*93d0*/  IMAD.MOV.U32 R106, RZ, RZ, R195 ;  /* 0x000000ffff6a7224 */ /* 0x000fe200078e00c3 */
[----:B------:R3:W5:Y:S02]  /*93e0*/  LDL.LU R197, [R1+0x110] ;  /* 0x0001100001c57983 */ /* 0x0007640000300800 */
[----:B------:R-:W-:Y:S02]  /*93f0*/  HMMA.16816.F32.BF16 R64, R4, R12, R64 ;  /* 0x0000000c0440723c */ /* 0x000fe40000041840 */
[----:B------:R-:W2:Y:S01]  /*9400*/  LDSM.16.MT88.4 R12, [R185+0x13000] ;  /* 0x01300000b90c783b */ /* 0x000ea20000004200 */
[----:B------:R-:W-:-:S02]  /*9410*/  IMAD.MOV.U32 R88, RZ, RZ, R193 ;  /* 0x000000ffff587224 */ /* 0x000fc400078e00c1 */
[----:B------:R-:W-:Y:S01]  /*9420*/  IMAD.MOV.U32 R89, RZ, RZ, R192 ;  /* 0x000000ffff597224 */ /* 0x000fe200078e00c0 */
[----:B------:R3:W5:Y:S01]  /*9430*/  LDL.LU R196, [R1+0x10c] ;  /* 0x00010c0001c47983 */ /* 0x0007620000300800 */
[----:B------:R-:W-:Y:S02]  /*9440*/  IMAD.MOV.U32 R90, RZ, RZ, R191 ;  /* 0x000000ffff5a7224 */ /* 0x000fe400078e00bf */
[----:B------:R-:W-:Y:S01]  /*9450*/  IMAD.MOV.U32 R91, RZ, RZ, R190 ;  /* 0x000000ffff5b7224 */ /* 0x000fe200078e00be */
[----:B------:R3:W5:Y:S01]  /*9460*/  LDL.LU R195, [R1+0x108] ;  /* 0x0001080001c37983 */ /* 0x0007620000300800 */
[----:B------:R-:W-:Y:S02]  /*9470*/  IMAD.MOV.U32 R99, RZ, RZ, R182 ;  /* 0x000000ffff637224 */ /* 0x000fe400078e00b6 */
[----:B------:R-:W-:Y:S01]  /*9480*/  IMAD.MOV.U32 R112, RZ, RZ, R84 ;  /* 0x000000ffff707224 */ /* 0x000fe200078e0054 */
[----:B------:R3:W5:Y:S01]  /*9490*/  LDL.LU R194, [R1+0x104] ;  /* 0x0001040001c27983 */ /* 0x0007620000300800 */
[C---:B-1----:R-:W-:Y:S08]  /*94a0*/  HMMA.16816.F32.BF16 R72, R4.reuse, R8, R72 ;  /* 0x000000080448723c */ /* 0x042ff00000041848 */
[----:B------:R-:W-:Y:S01]  /*94b0*/  HMMA.16816.F32.BF16 R76, R4, R10, R76 ;  /* 0x0000000a044c723c */ /* 0x000fe2000004184c */
[----:B------:R-:W1:Y:S01]  /*94c0*/  LDSM.16.MT88.4 R8, [R183+0x15000] ;  /* 0x01500000b708783b */ /* 0x000e620000004200 */
[----:B------:R-:W-:-:S02]  /*94d0*/  IMAD.MOV.U32 R117, RZ, RZ, R87 ;  /* 0x000000ffff757224 */ /* 0x000fc400078e0057 */
[----:B------:R-:W-:Y:S01]  /*94e0*/  IMAD.MOV.U32 R83, RZ, RZ, R99 ;  /* 0x000000ffff537224 */ /* 0x000fe200078e0063 */
[----:B------:R3:W5:Y:S01]  /*94f0*/  LDL.LU R193, [R1+0x100] ;  /* 0x0001000001c17983 */ /* 0x0007620000300800 */
[----:B------:R-:W-:Y:S02]  /*9500*/  IMAD.MOV.U32 R0, RZ, RZ, R98 ;  /* 0x000000ffff007224 */ /* 0x000fe400078e0062 */
[----:B------:R-:W-:Y:S01]  /*9510*/  IMAD.MOV.U32 R2, RZ, RZ, R97 ;  /* 0x000000ffff027224 */ /* 0x000fe200078e0061 */
[C---:B--2---:R-:W-:Y:S01]  /*9520*/  HMMA.16816.F32.BF16 R84, R4.reuse, R12, R104 ;  /* 0x0000000c0454723c */ /* 0x044fe20000041868 */
[----:B------:R-:W-:Y:S01]  /*9530*/  IMAD.MOV.U32 R3, RZ, RZ, R96 ;  /* 0x000000ffff037224 */ /* 0x000fe200078e0060 */
[----:B------:R3:W5:Y:S01]  /*9540*/  LDL.LU R192, [R1+0xfc] ;  /* 0x0000fc0001c07983 */ /* 0x0007620000300800 */
[----:B------:R-:W-:Y:S02]  /*9550*/  IMAD.MOV.U32 R35, RZ, RZ, R95 ;  /* 0x000000ffff237224 */ /* 0x000fe400078e005f */
[----:B------:R-:W-:Y:S01]  /*9560*/  IMAD.MOV.U32 R34, RZ, RZ, R94 ;  /* 0x000000ffff227224 */ /* 0x000fe200078e005e */
[----:B------:R3:W5:Y:S01]  /*9570*/  LDL.LU R191, [R1+0xf8] ;  /* 0x0000f80001bf7983 */ /* 0x0007620000300800 */
[----:B------:R-:W-:Y:S01]  /*9580*/  IMAD.MOV.U32 R26, RZ, RZ, R92 ;  /* 0x000000ffff1a7224 */ /* 0x000fe200078e005c */
[----:B------:R-:W-:Y:S01]  /*9590*/  HMMA.16816.F32.BF16 R88, R4, R14, R88 ;  /* 0x0000000e0458723c */ /* 0x000fe20000041858 */
[----:B------:R-:W-:Y:S01]  /*95a0*/  IMAD.MOV.U32 R27, RZ, RZ, R93 ;  /* 0x000000ffff1b7224 */ /* 0x000fe200078e005d */
[----:B------:R-:W2:Y:S01]  /*95b0*/  LDSM.16.MT88.4 R12, [R184+0x15000] ;  /* 0x01500000b80c783b */ /* 0x000ea20000004200 */
[----:B------:R-:W-:-:S02]  /*95c0*/  IMAD.MOV.U32 R103, RZ, RZ, R82 ;  /* 0x000000ffff677224 */ /* 0x000fc400078e0052 */
[----:B------:R-:W-:Y:S01]  /*95d0*/  IMAD.MOV.U32 R100, RZ, RZ, R187 ;  /* 0x000000ffff647224 */ /* 0x000fe200078e00bb */
[----:B------:R3:W5:Y:S02]  /*95e0*/  LDL.LU R190, [R1+0xf4] ;  /* 0x0000f40001be7983 */ /* 0x0007640000300800 */
[C---:B-1----:R-:W-:Y:S08]  /*95f0*/  HMMA.16816.F32.BF16 R92, R4.reuse, R8, R228 ;  /* 0x00000008045c723c */ /* 0x042ff000000418e4 */
[----:B------:R-:W-:Y:S01]  /*9600*/  HMMA.16816.F32.BF16 R96, R4, R10, R160 ;  /* 0x0000000a0460723c */ /* 0x000fe200000418a0 */
[----:B------:R-:W1:Y:S01]  /*9610*/  LDSM.16.MT88.4 R8, [R186+0x15000] ;  /* 0x01500000ba08783b */ /* 0x000e620000004200 */
[----:B------:R-:W-:-:S02]  /*9620*/  IMAD.MOV.U32 R116, RZ, RZ, R101 ;  /* 0x000000ffff747224 */ /* 0x000fc400078e0065 */
[----:B------:R-:W-:Y:S01]  /*9630*/  IMAD.MOV.U32 R113, RZ, RZ, R102 ;  /* 0x000000ffff717224 */ /* 0x000fe200078e0066 */
[----:B------:R-:W-:Y:S01]  /*9640*/  LDSM.16.MT88.4 R160, [R183+0x11800] ;  /* 0x01180000b7a0783b */ /* 0x000fe20000004200 */
[----:B------:R-:W-:Y:S02]  /*9650*/  IMAD.MOV.U32 R32, RZ, RZ, R103 ;  /* 0x000000ffff207224 */ /* 0x000fe400078e0067 */
[----:B------:R-:W-:Y:S01]  /*9660*/  IMAD.MOV.U32 R81, RZ, RZ, R100 ;  /* 0x000000ffff517224 */ /* 0x000fe200078e0064 */
[C---:B--2---:R-:W-:Y:S07]  /*9670*/  HMMA.16816.F32.BF16 R104, R4.reuse, R14, R152 ;  /* 0x0000000e0468723c */ /* 0x044fee0000041898 */
[----:B------:R-:W-:Y:S01]  /*9680*/  IMAD.MOV.U32 R152, RZ, RZ, R113 ;  /* 0x000000ffff987224 */ /* 0x000fe200078e0071 */
[----:B------:R-:W-:Y:S01]  /*9690*/  HMMA.16816.F32.BF16 R100, R4, R12, R232 ;  /* 0x0000000c0464723c */ /* 0x000fe200000418e8 */
[----:B------:R-:W-:Y:S01]  /*96a0*/  IMAD.MOV.U32 R153, RZ, RZ, R112 ;  /* 0x000000ffff997224 */ /* 0x000fe200078e0070 */
[----:B------:R-:W2:Y:S01]  /*96b0*/  LDSM.16.MT88.4 R12, [R185+0x15000] ;  /* 0x01500000b90c783b */ /* 0x000ea20000004200 */
[----:B------:R-:W-:-:S02]  /*96c0*/  IMAD.MOV.U32 R154, RZ, RZ, R117 ;  /* 0x000000ffff9a7224 */ /* 0x000fc400078e0075 */
[----:B------:R-:W-:-:S03]  /*96d0*/  IMAD.MOV.U32 R155, RZ, RZ, R116 ;  /* 0x000000ffff9b7224 */ /* 0x000fc600078e0074 */
[C---:B-1----:R-:W-:Y:S01]  /*96e0*/  HMMA.16816.F32.BF16 R112, R4.reuse, R8, R144 ;  /* 0x000000080470723c */ /* 0x042fe20000041890 */
[----:B------:R-:W-:Y:S07]  /*96f0*/  LDSM.16.MT88.4 R144, [R186+0x11800] ;  /* 0x01180000ba90783b */ /* 0x000fee0000004200 */
[C---:B------:R-:W-:Y:S01]  /*9700*/  HMMA.16816.F32.BF16 R116, R4.reuse, R10, R136 ;  /* 0x0000000a0474723c */ /* 0x040fe20000041888 */
[----:B------:R-:W1:Y:S04]  /*9710*/  LDSM.16.MT88.4 R8, [R183+0x17000] ;  /* 0x01700000b708783b */ /* 0x000e680000004200 */
[----:B------:R-:W-:Y:S03]  /*9720*/  LDSM.16.MT88.4 R136, [R185+0x11800] ;  /* 0x01180000b988783b */ /* 0x000fe60000004200 */
[C---:B--2---:R-:W-:Y:S08]  /*9730*/  HMMA.16816.F32.BF16 R120, R4.reuse, R12, R120 ;  /* 0x0000000c0478723c */ /* 0x044ff00000041878 */
[C---:B------:R-:W-:Y:S01]  /*9740*/  HMMA.16816.F32.BF16 R212, R4.reuse, R14, R212 ;  /* 0x0000000e04d4723c */ /* 0x040fe200000418d4 */
[----:B------:R-:W2:Y:S07]  /*9750*/  LDSM.16.MT88.4 R12, [R184+0x17000] ;  /* 0x01700000b80c783b */ /* 0x000eae0000004200 */
[C---:B-1----:R-:W-:Y:S08]  /*9760*/  HMMA.16816.F32.BF16 R224, R4.reuse, R8, R224 ;  /* 0x0000000804e0723c */ /* 0x042ff000000418e0 */
[C---:B------:R-:W-:Y:S01]  /*9770*/  HMMA.16816.F32.BF16 R220, R4.reuse, R10, R220 ;  /* 0x0000000a04dc723c */ /* 0x040fe200000418dc */
[----:B------:R-:W1:Y:S07]  /*9780*/  LDSM.16.MT88.4 R8, [R186+0x17000] ;  /* 0x01700000ba08783b */ /* 0x000e6e0000004200 */
[C---:B--2---:R-:W-:Y:S08]  /*9790*/  HMMA.16816.F32.BF16 R232, R4.reuse, R12, R124 ;  /* 0x0000000c04e8723c */ /* 0x044ff0000004187c */
[C---:B------:R-:W-:Y:S08]  /*97a0*/  HMMA.16816.F32.BF16 R228, R4.reuse, R14, R108 ;  /* 0x0000000e04e4723c */ /* 0x040ff0000004186c */
[C---:B-1----:R-:W-:Y:S01]  /*97b0*/  HMMA.16816.F32.BF16 R124, R4.reuse, R8, R56 ;  /* 0x00000008047c723c */ /* 0x042fe20000041838 */
[----:B------:R-:W-:Y:S07]  /*97c0*/  LDSM.16.MT88.4 R56, [R186+0x13800] ;  /* 0x01380000ba38783b */ /* 0x000fee0000004200 */
[----:B------:R-:W-:Y:S01]  /*97d0*/  HMMA.16816.F32.BF16 R12, R4, R10, R48 ;  /* 0x0000000a040c723c */ /* 0x000fe20000041830 */
[----:B------:R-:W1:Y:S04]  /*97e0*/  LDSM.16.MT88.4 R8, [R185+0x17000] ;  /* 0x01700000b908783b */ /* 0x000e680000004200 */
[----:B------:R-:W-:Y:S03]  /*97f0*/  LDSM.16.MT88.4 R48, [R184+0x13800] ;  /* 0x01380000b830783b */ /* 0x000fe60000004200 */
[C---:B------:R-:W-:Y:S08]  /*9800*/  HMMA.16816.F32.BF16 R148, R128.reuse, R144, R148 ;  /* 0x000000908094723c */ /* 0x040ff00000041894 */
[----:B------:R-:W-:Y:S01]  /*9810*/  HMMA.16816.F32.BF16 R144, R128, R146, R40 ;  /* 0x000000928090723c */ /* 0x000fe20000041828 */
[----:B------:R-:W-:Y:S07]  /*9820*/  LDSM.16.MT88.4 R40, [R183+0x13800] ;  /* 0x01380000b728783b */ /* 0x000fee0000004200 */
[C---:B-1----:R-:W-:Y:S07]  /*9830*/  HMMA.16816.F32.BF16 R28, R4.reuse, R8, R28 ;  /* 0x00000008041c723c */ /* 0x042fee000004181c */
[----:B------:R-:W-:Y:S01]  /*9840*/  IMAD.MOV.U32 R9, RZ, RZ, R152 ;  /* 0x000000ffff097224 */ /* 0x000fe200078e0098 */
[----:B------:R-:W-:Y:S01]  /*9850*/  HMMA.16816.F32.BF16 R20, R4, R10, R20 ;  /* 0x0000000a0414723c */ /* 0x000fe20000041814 */
[----:B------:R-:W-:Y:S01]  /*9860*/  IMAD.MOV.U32 R8, RZ, RZ, R153 ;  /* 0x000000ffff087224 */ /* 0x000fe200078e0099 */
[----:B------:R-:W-:Y:S05]  /*9870*/  LDSM.16.MT88.4 R4, [R185+0x17800] ;  /* 0x01780000b904783b */ /* 0x000fea0000004200 */
[----:B------:R-:W-:-:S02]  /*9880*/  IMAD.MOV.U32 R11, RZ, RZ, R154 ;  /* 0x000000ffff0b7224 */ /* 0x000fc400078e009a */
[----:B------:R-:W-:Y:S02]  /*9890*/  IMAD.MOV.U32 R10, RZ, RZ, R155 ;  /* 0x000000ffff0a7224 */ /* 0x000fe400078e009b */
[----:B------:R-:W1:Y:S02]  /*98a0*/  LDSM.16.MT88.4 R152, [R184+0x11800] ;  /* 0x01180000b898783b */ /* 0x000e640000004200 */
[C---:B-1----:R-:W-:Y:S08]  /*98b0*/  HMMA.16816.F32.BF16 R156, R128.reuse, R152, R156 ;  /* 0x00000098809c723c */ /* 0x042ff0000004189c */
[C---:B------:R-:W-:Y:S08]  /*98c0*/  HMMA.16816.F32.BF16 R152, R128.reuse, R154, R36 ;  /* 0x0000009a8098723c */ /* 0x040ff00000041824 */
[C---:B------:R-:W-:Y:S08]  /*98d0*/  HMMA.16816.F32.BF16 R36, R128.reuse, R40, R52 ;  /* 0x000000288024723c */ /* 0x040ff00000041834 */
[C---:B------:R-:W-:Y:S01]  /*98e0*/  HMMA.16816.F32.BF16 R52, R128.reuse, R56, R72 ;  /* 0x000000388034723c */ /* 0x040fe20000041848 */
[----:B------:R-:W1:Y:S07]  /*98f0*/  LDSM.16.MT88.4 R72, [R183+0x15800] ;  /* 0x01580000b748783b */ /* 0x000e6e0000004200 */
[C---:B------:R-:W-:Y:S08]  /*9900*/  HMMA.16816.F32.BF16 R140, R128.reuse, R136, R140 ;  /* 0x00000088808c723c */ /* 0x040ff0000004188c */
[C---:B------:R-:W-:Y:S08]  /*9910*/  HMMA.16816.F32.BF16 R136, R128.reuse, R138, R44 ;  /* 0x0000008a8088723c */ /* 0x040ff0000004182c */
[C---:B------:R-:W-:Y:S01]  /*9920*/  HMMA.16816.F32.BF16 R44, R128.reuse, R48, R64 ;  /* 0x00000030802c723c */ /* 0x040fe20000041840 */
[----:B------:R-:W2:Y:S07]  /*9930*/  LDSM.16.MT88.4 R64, [R185+0x13800] ;  /* 0x01380000b940783b */ /* 0x000eae0000004200 */
[C---:B------:R-:W-:Y:S08]  /*9940*/  HMMA.16816.F32.BF16 R48, R128.reuse, R50, R68 ;  /* 0x000000328030723c */ /* 0x040ff00000041844 */
[C---:B-1----:R-:W-:Y:S08]  /*9950*/  HMMA.16816.F32.BF16 R68, R128.reuse, R72, R92 ;  /* 0x000000488044723c */ /* 0x042ff0000004185c */
[C---:B------:R-:W-:Y:S01]  /*9960*/  HMMA.16816.F32.BF16 R72, R128.reuse, R74, R96 ;  /* 0x0000004a8048723c */ /* 0x040fe20000041860 */
[----:B------:R-:W1:Y:S07]  /*9970*/  LDSM.16.MT88.4 R96, [R185+0x15800] ;  /* 0x01580000b960783b */ /* 0x000e6e0000004200 */
[C---:B------:R-:W-:Y:S08]  /*9980*/  HMMA.16816.F32.BF16 R40, R128.reuse, R42, R60 ;  /* 0x0000002a8028723c */ /* 0x040ff0000004183c */
[C---:B--2---:R-:W-:Y:S08]  /*9990*/  HMMA.16816.F32.BF16 R60, R128.reuse, R64, R84 ;  /* 0x00000040803c723c */ /* 0x044ff00000041854 */
[----:B------:R-:W-:Y:S01]  /*99a0*/  HMMA.16816.F32.BF16 R64, R128, R66, R88 ;  /* 0x000000428040723c */ /* 0x000fe20000041858 */
[----:B------:R-:W2:Y:S01]  /*99b0*/  LDSM.16.MT88.4 R88, [R186+0x15800] ;  /* 0x01580000ba58783b */ /* 0x000ea20000004200 */
[----:B------:R-:W-:-:S02]  /*99c0*/  IMAD.MOV.U32 R82, RZ, RZ, R189 ;  /* 0x000000ffff527224 */ /* 0x000fc400078e00bd */
[----:B------:R-:W-:Y:S01]  /*99d0*/  IMAD.MOV.U32 R80, RZ, RZ, R188 ;  /* 0x000000ffff507224 */ /* 0x000fe200078e00bc */
[----:B------:R3:W5:Y:S03]  /*99e0*/  LDL.LU R189, [R1+0xf0] ;  /* 0x0000f00001bd7983 */ /* 0x0007660000300800 */
[C---:B------:R-:W-:Y:S01]  /*99f0*/  HMMA.16816.F32.BF16 R164, R128.reuse, R160, R164 ;  /* 0x000000a080a4723c */ /* 0x040fe200000418a4 */
[----:B------:R3:W5:Y:S04]  /*9a00*/  LDL.LU R188, [R1+0xec] ;  /* 0x0000ec0001bc7983 */ /* 0x0007680000300800 */
[----:B------:R3:W5:Y:S03]  /*9a10*/  LDL.LU R187, [R1+0xe8] ;  /* 0x0000e80001bb7983 */ /* 0x0007660000300800 */
[C---:B-1----:R-:W-:Y:S01]  /*9a20*/  HMMA.16816.F32.BF16 R92, R128.reuse, R96, R120 ;  /* 0x00000060805c723c */ /* 0x042fe20000041878 */
[----:B------:R-:W1:Y:S04]  /*9a30*/  LDSM.16.MT88.4 R120, [R186+0x17800] ;  /* 0x01780000ba78783b */ /* 0x000e680000004200 */
[----:B------:R3:W5:Y:S03]  /*9a40*/  LDL.LU R182, [R1+0xe4] ;  /* 0x0000e40001b67983 */ /* 0x0007660000300800 */
[----:B------:R-:W-:Y:S07]  /*9a50*/  HMMA.16816.F32.BF16 R160, R128, R162, R16 ;  /* 0x000000a280a0723c */ /* 0x000fee0000041810 */
[----:B------:R-:W-:-:S02]  /*9a60*/  IMAD.MOV.U32 R19, RZ, RZ, R3 ;  /* 0x000000ffff137224 */ /* 0x000fc400078e0003 */
[----:B------:R-:W-:Y:S02]  /*9a70*/  IMAD.MOV.U32 R18, RZ, RZ, R2 ;  /* 0x000000ffff127224 */ /* 0x000fe400078e0002 */
[----:B------:R-:W-:Y:S02]  /*9a80*/  IMAD.MOV.U32 R17, RZ, RZ, R0 ;  /* 0x000000ffff117224 */ /* 0x000fe400078e0000 */
[----:B------:R-:W-:Y:S02]  /*9a90*/  IMAD.MOV.U32 R16, RZ, RZ, R83 ;  /* 0x000000ffff107224 */ /* 0x000fe400078e0053 */
[----:B------:R-:W-:Y:S02]  /*9aa0*/  IMAD.MOV.U32 R3, RZ, RZ, R81 ;  /* 0x000000ffff037224 */ /* 0x000fe400078e0051 */
[----:B------:R-:W-:Y:S02]  /*9ab0*/  IMAD.MOV.U32 R0, RZ, RZ, R80 ;  /* 0x000000ffff007224 */ /* 0x000fe400078e0050 */
[----:B------:R-:W-:-:S02]  /*9ac0*/  IMAD.MOV.U32 R2, RZ, RZ, R82 ;  /* 0x000000ffff027224 */ /* 0x000fc400078e0052 */
[----:B------:R-:W4:Y:S01]  /*9ad0*/  LDSM.16.MT88.4 R80, [R184+0x15800] ;  /* 0x01580000b850783b */ /* 0x000f220000004200 */
[----:B------:R-:W-:Y:S01]  /*9ae0*/  HMMA.16816.F32.BF16 R96, R128, R98, R212 ;  /* 0x000000628060723c */ /* 0x000fe200000418d4 */
[----:B------:R-:W-:-:S06]  /*9af0*/  FADD.FTZ R0, R0, R247 ;  /* 0x000000f700007221 */ /* 0x000fcc0000010000 */
[----:B------:R-:W-:Y:S01]  /*9b00*/  IMAD.MOV.U32 R215, RZ, RZ, R2 ;  /* 0x000000ffffd77224 */ /* 0x000fe200078e0002 */
[----:B--2---:R-:W-:Y:S01]  /*9b10*/  HMMA.16816.F32.BF16 R84, R128, R88, R112 ;  /* 0x000000588054723c */ /* 0x004fe20000041870 */
[----:B------:R-:W-:Y:S01]  /*9b20*/  IMAD.MOV.U32 R2, RZ, RZ, c[0x0][0x228] ;  /* 0x00008a00ff027624 */ /* 0x000fe200078e00ff */
[----:B------:R-:W-:Y:S03]  /*9b30*/  LDSM.16.MT88.4 R112, [R184+0x17800] ;  /* 0x01780000b870783b */ /* 0x000fe60000004200 */
[----:B------:R-:W-:-:S03]  /*9b40*/  IMAD.SHL.U32 R2, R2, 0x8, RZ ;  /* 0x0000000802027824 */ /* 0x000fc600078e00ff */
[----:B------:R-:W-:Y:S01]  /*9b50*/  HMMA.16816.F32.BF16 R88, R128, R90, R116 ;  /* 0x0000005a8058723c */ /* 0x000fe20000041874 */
[----:B------:R-:W-:-:S07]  /*9b60*/  FADD.FTZ R0, R215, R0 ;  /* 0x00000000d7007221 */ /* 0x000fce0000010000 */
[C---:B-1----:R-:W-:Y:S08]  /*9b70*/  HMMA.16816.F32.BF16 R116, R128.reuse, R120, R124 ;  /* 0x000000788074723c */ /* 0x042ff0000004187c */
[----:B------:R-:W-:Y:S07]  /*9b80*/  HMMA.16816.F32.BF16 R124, R128, R4, R28 ;  /* 0x00000004807c723c */ /* 0x000fee000004181c */
[----:B------:R-:W-:-:S02]  /*9b90*/  FADD.FTZ R4, R3, R248 ;  /* 0x000000f803047221 */ /* 0x000fc40000010000 */
[----:B------:R-:W-:-:S04]  /*9ba0*/  IMAD.WIDE R2, R2, 0x2, R24 ;  /* 0x0000000202027825 */ /* 0x000fc800078e0218 */
[----:B------:R-:W-:Y:S02]  /*9bb0*/  FADD.FTZ R4, R16, R4 ;  /* 0x0000000410047221 */ /* 0x000fe40000010000 */
[----:B------:R-:W-:Y:S01]  /*9bc0*/  FADD.FTZ R0, R17, R0 ;  /* 0x0000000011007221 */ /* 0x000fe20000010000 */
[----:B------:R-:W-:Y:S01]  /*9bd0*/  STG.E.U16 [R2.64], R245 ;  /* 0x000000f502007986 */ /* 0x000fe2000c101512 */
[----:B------:R-:W-:-:S03]  /*9be0*/  FADD.FTZ R4, R18, R4 ;  /* 0x0000000412047221 */ /* 0x000fc60000010000 */
[----:B------:R-:W-:Y:S01]  /*9bf0*/  STG.E.U16 [R2.64+0x2], R242 ;  /* 0x000002f202007986 */ /* 0x000fe2000c101512 */
[----:B------:R-:W-:-:S03]  /*9c00*/  FADD.FTZ R0, R19, R0 ;  /* 0x0000000013007221 */ /* 0x000fc60000010000 */
[----:B------:R-:W-:Y:S01]  /*9c10*/  STG.E.U16 [R24.64+0x10], R243 ;  /* 0x000010f318007986 */ /* 0x000fe2000c101512 */
[----:B------:R-:W-:-:S03]  /*9c20*/  FADD.FTZ R4, R10, R4 ;  /* 0x000000040a047221 */ /* 0x000fc60000010000 */
[----:B------:R-:W-:Y:S01]  /*9c30*/  STG.E.U16 [R24.64+0x12], R241 ;  /* 0x000012f118007986 */ /* 0x000fe2000c101512 */
[C---:B------:R-:W-:Y:S03]  /*9c40*/  HMMA.16816.F32.BF16 R56, R128.reuse, R58, R76 ;  /* 0x0000003a8038723c */ /* 0x040fe6000004184c */
[----:B------:R-:W-:Y:S04]  /*9c50*/  STG.E.U16 [R2.64+0x10], R246 ;  /* 0x000010f602007986 */ /* 0x000fe8000c101512 */
[----:B------:R-:W-:Y:S01]  /*9c60*/  STG.E.U16 [R2.64+0x12], R244 ;  /* 0x000012f402007986 */ /* 0x000fe2000c101512 */
[----:B----4-:R-:W-:Y:S03]  /*9c70*/  HMMA.16816.F32.BF16 R76, R128, R80, R100 ;  /* 0x00000050804c723c */ /* 0x010fe60000041864 */
[----:B------:R-:W-:Y:S01]  /*9c80*/  STG.E.U16 [R24.64+0x20], R240 ;  /* 0x000020f018007986 */ /* 0x000fe2000c101512 */
[----:B------:R-:W-:-:S03]  /*9c90*/  FADD.FTZ R0, R11, R0 ;  /* 0x000000000b007221 */ /* 0x000fc60000010000 */
[----:B------:R-:W-:Y:S01]  /*9ca0*/  STG.E.U16 [R24.64+0x22], R239 ;  /* 0x000022ef18007986 */ /* 0x000fe2000c101512 */
[----:B------:R-:W-:Y:S03]  /*9cb0*/  HMMA.16816.F32.BF16 R80, R128, R82, R104 ;  /* 0x000000528050723c */ /* 0x000fe60000041868 */
[----:B------:R-:W-:Y:S01]  /*9cc0*/  STG.E.U16 [R2.64+0x20], R238 ;  /* 0x000020ee02007986 */ /* 0x000fe2000c101512 */
[----:B------:R-:W-:-:S03]  /*9cd0*/  FADD.FTZ R4, R8, R4 ;  /* 0x0000000408047221 */ /* 0x000fc60000010000 */
[----:B------:R-:W-:Y:S04]  /*9ce0*/  STG.E.U16 [R2.64+0x22], R236 ;  /* 0x000022ec02007986 */ /* 0x000fe8000c101512 */
[----:B------:R-:W-:Y:S04]  /*9cf0*/  STG.E.U16 [R24.64+0x30], R237 ;  /* 0x000030ed18007986 */ /* 0x000fe8000c101512 */
[----:B------:R-:W-:Y:S04]  /*9d00*/  STG.E.U16 [R24.64+0x32], R211 ;  /* 0x000032d318007986 */ /* 0x000fe8000c101512 */
[----:B------:R-:W-:Y:S04]  /*9d10*/  STG.E.U16 [R2.64+0x30], R210 ;  /* 0x000030d202007986 */ /* 0x000fe8000c101512 */
[----:B------:R-:W-:Y:S01]  /*9d20*/  STG.E.U16 [R2.64+0x32], R181 ;  /* 0x000032b502007986 */ /* 0x000fe2000c101512 */
[----:B------:R-:W-:-:S03]  /*9d30*/  FADD.FTZ R0, R9, R0 ;  /* 0x0000000009007221 */ /* 0x000fc60000010000 */
[----:B------:R-:W1:Y:S04]  /*9d40*/  LDSM.16.MT88.4 R104, [R183+0x17800] ;  /* 0x01780000b768783b */ /* 0x000e680000004200 */
[----:B------:R-:W-:Y:S04]  /*9d50*/  STG.E.U16 [R24.64+0x40], R180 ;  /* 0x000040b418007986 */ /* 0x000fe8000c101512 */
[----:B------:R-:W-:Y:S01]  /*9d60*/  STG.E.U16 [R24.64+0x42], R179 ;  /* 0x000042b318007986 */ /* 0x000fe2000c101512 */
[----:B------:R-:W-:-:S03]  /*9d70*/  FADD.FTZ R4, R32, R4 ;  /* 0x0000000420047221 */ /* 0x000fc60000010000 */
[----:B------:R-:W-:Y:S04]  /*9d80*/  STG.E.U16 [R2.64+0x40], R177 ;  /* 0x000040b102007986 */ /* 0x000fe8000c101512 */
[----:B------:R-:W-:Y:S04]  /*9d90*/  STG.E.U16 [R2.64+0x42], R178 ;  /* 0x000042b202007986 */ /* 0x000fe8000c101512 */
[----:B------:R-:W-:Y:S04]  /*9da0*/  STG.E.U16 [R24.64+0x50], R176 ;  /* 0x000050b018007986 */ /* 0x000fe8000c101512 */
[----:B------:R-:W-:Y:S04]  /*9db0*/  STG.E.U16 [R24.64+0x52], R175 ;  /* 0x000052af18007986 */ /* 0x000fe8000c101512 */
        /* <DEDUP_REMOVED lines=8> */
[----:B------:R-:W-:Y:S04]  /*9e40*/  STG.E.U16 [R24.64+0x72], R135 ;  /* 0x0000728718007986 */ /* 0x000fe8000c101512 */
[----:B------:R-:W-:Y:S04]  /*9e50*/  STG.E.U16 [R2.64+0x70], R134 ;  /* 0x0000708602007986 */ /* 0x000fe8000c101512 */
[----:B------:R2:W-:Y:S01]  /*9e60*/  STG.E.U16 [R2.64+0x72], R33 ;  /* 0x0000722102007986 */ /* 0x0005e2000c101512 */
[----:B------:R-:W-:-:S04]  /*9e70*/  FADD.FTZ R0, R34, R0 ;  /* 0x0000000022007221 */ /* 0x000fc80000010000 */
[----:B------:R-:W-:-:S04]  /*9e80*/  FADD.FTZ R0, R250, R0 ;  /* 0x00000000fa007221 */ /* 0x000fc80000010000 */
[----:B------:R-:W-:Y:S02]  /*9e90*/  FADD.FTZ R248, R249, R0 ;  /* 0x00000000f9f87221 */ /* 0x000fe40000010000 */
[----:B--2---:R-:W-:-:S04]  /*9ea0*/  FADD.FTZ R2, R26, R4 ;  /* 0x000000041a027221 */ /* 0x004fc80000010000 */
[----:B------:R-:W-:-:S04]  /*9eb0*/  FADD.FTZ R2, R35, R2 ;  /* 0x0000000223027221 */ /* 0x000fc80000010000 */
[----:B------:R-:W-:-:S04]  /*9ec0*/  FADD.FTZ R2, R252, R2 ;  /* 0x00000002fc027221 */ /* 0x000fc80000010000 */
[----:B------:R-:W-:Y:S01]  /*9ed0*/  FADD.FTZ R251, R251, R2 ;  /* 0x00000002fbfb7221 */ /* 0x000fe20000010000 */
[----:B------:R3:W-:Y:S04]  /*9ee0*/  STL [R1+0x80], R248 ;  /* 0x000080f801007387 */ /* 0x0007e80000100800 */
[----:B------:R3:W-:Y:S01]  /*9ef0*/  STL [R1+0x84], R251 ;  /* 0x000084fb01007387 */ /* 0x0007e20000100800 */
[----:B-1----:R-:W-:Y:S01]  /*9f00*/  HMMA.16816.F32.BF16 R100, R128, R104, R224 ;  /* 0x000000688064723c */ /* 0x002fe200000418e0 */
[----:B------:R-:W-:-:S07]  /*9f10*/  IADD3 R212, P1, R24, -0x80, RZ ;  /* 0xffffff8018d47810 */ /* 0x000fce0007f3e0ff */
[----:B------:R-:W-:Y:S01]  /*9f20*/  HMMA.16816.F32.BF16 R108, R128, R112, R232 ;  /* 0x00000070806c723c */ /* 0x000fe200000418e8 */
[----:B------:R-:W-:-:S07]  /*9f30*/  IADD3.X R213, R25, -0x1, RZ, P1, !PT ;  /* 0xffffffff19d57810 */ /* 0x000fce0000ffe4ff */
[C---:B------:R-:W-:Y:S08]  /*9f40*/  HMMA.16816.F32.BF16 R104, R128.reuse, R106, R220 ;  /* 0x0000006a8068723c */ /* 0x040ff000000418dc */
[C---:B------:R-:W-:Y:S08]  /*9f50*/  HMMA.16816.F32.BF16 R112, R128.reuse, R114, R228 ;  /* 0x000000728070723c */ /* 0x040ff000000418e4 */
[C---:B------:R-:W-:Y:S08]  /*9f60*/  HMMA.16816.F32.BF16 R120, R128.reuse, R122, R12 ;  /* 0x0000007a8078723c */ /* 0x040ff0000004180c */
[----:B------:R-:W-:Y:S01]  /*9f70*/  HMMA.16816.F32.BF16 R128, R128, R6, R20 ;  /* 0x000000068080723c */ /* 0x000fe20000041814 */
[----:B------:R-:W-:Y:S07]  /*9f80*/  @!P0 BRA `(.L_x_1111) ;  /* 0x00007e7000008947 */ /* 0x000fee0003800000 */
[----:B---3--:R-:W2:Y:S04]  /*9f90*/  LDL.64 R10, [R1+0x98] ;  /* 0x00009800010a7983 */ /* 0x008ea80000100a00 */
[----:B------:R-:W3:Y:S04]  /*9fa0*/  LDL.64 R8, [R1+0xc8] ;  /* 0x0000c80001087983 */ /* 0x000ee80000100a00 */
[----:B------:R-:W4:Y:S04]  /*9fb0*/  LDL.64 R26, [R1+0xd8] ;  /* 0x0000d800011a7983 */ /* 0x000f280000100a00 */
[----:B------:R-:W4:Y:S04]  /*9fc0*/  LDL R32, [R1+0xac] ;  /* 0x0000ac0001207983 */ /* 0x000f280000100800 */
[----:B------:R-:W4:Y:S04]  /*9fd0*/  LDL R34, [R1+0xa8] ;  /* 0x0000a80001227983 */ /* 0x000f280000100800 */
[----:B------:R-:W4:Y:S01]  /*9fe0*/  LDL R35, [R1+0xb0] ;  /* 0x0000b00001237983 */ /* 0x000f220000100800 */
[----:B------:R-:W-:Y:S01]  /*9ff0*/  UIADD3 UR24, UR8, -0x2, URZ ;  /* 0xfffffffe08187890 */ /* 0x000fe2000fffe03f */
[----:B------:R-:W-:-:S04]  /*a000*/  DEPBAR.LE SB0, 0x0 ;  /* 0x000080000000791a */ /* 0x000fc80000000000 */
[----:B------:R-:W-:Y:S01]  /*a010*/  USHF.R.S32.HI UR5, URZ, 0x1f, UR24 ;  /* 0x0000001f3f057899 */ /* 0x000fe20008011418 */
[----:B------:R-:W-:Y:S01]  /*a020*/  IMAD.U32 R0, RZ, RZ, UR24 ;  /* 0x00000018ff007e24 */ /* 0x000fe2000f8e00ff */
[----:B------:R-:W-:-:S04]  /*a030*/  UIMAD UR4, UR12, UR24, URZ ;  /* 0x000000180c0472a4 */ /* 0x000fc8000f8e023f */
[----:B------:R-:W-:Y:S01]  /*a040*/  UIMAD UR4, UR5, UR17, UR4 ;  /* 0x00000011050472a4 */ /* 0x000fe2000f8e0204 */
[----:B------:R-:W-:Y:S01]  /*a050*/  BAR.SYNC.DEFER_BLOCKING 0x0 ;  /* 0x0000000000007b1d */ /* 0x000fe20000010000 */
[----:B--2---:R-:W-:Y:S01]  /*a060*/  ISETP.GE.AND P6, PT, R10, c[0x0][0x220], PT ;  /* 0x000088000a007a0c */ /* 0x004fe20003fc6270 */
[----:B---3--:R-:W-:Y:S02]  /*a070*/  IMAD.MOV.U32 R3, RZ, RZ, R9 ;  /* 0x000000ffff037224 */ /* 0x008fe400078e0009 */
[----:B----4-:R-:W-:Y:S01]  /*a080*/  IMAD.MOV.U32 R2, RZ, RZ, R26 ;  /* 0x000000ffff027224 */ /* 0x010fe200078e001a */
[----:B------:R-:W-:Y:S02]  /*a090*/  ISETP.GE.AND P5, PT, R32, c[0x0][0x220], PT ;  /* 0x0000880020007a0c */ /* 0x000fe40003fa6270 */
[----:B------:R-:W-:Y:S01]  /*a0a0*/  ISETP.GE.AND P4, PT, R34, c[0x0][0x220], PT ;  /* 0x0000880022007a0c */ /* 0x000fe20003f86270 */
[----:B------:R-:W-:Y:S01]  /*a0b0*/  IMAD.WIDE.U32 R2, R0, UR17, R2 ;  /* 0x0000001100027c25 */ /* 0x000fe2000f8e0002 */
[----:B------:R-:W-:-:S04]  /*a0c0*/  ISETP.GE.AND P3, PT, R35, c[0x0][0x220], PT ;  /* 0x0000880023007a0c */ /* 0x000fc80003f66270 */
[----:B------:R-:W-:Y:S02]  /*a0d0*/  IADD3 R0, R3, UR4, RZ ;  /* 0x0000000403007c10 */ /* 0x000fe4000fffe0ff */
[----:B------:R-:W-:-:S03]  /*a0e0*/  @!P6 LEA R134, P2, R2, c[0x0][0x170], 0x1 ;  /* 0x00005c000286ea11 */ /* 0x000fc600078408ff */
[C---:B------:R-:W-:Y:S02]  /*a0f0*/  @!P5 LEA R32, P1, R2.reuse, c[0x0][0x170], 0x1 ;  /* 0x00005c000220da11 */ /* 0x040fe400078208ff */
[C-C-:B------:R-:W-:Y:S02]  /*a100*/  @!P6 LEA.HI.X R135, R2.reuse, c[0x0][0x174], R0.reuse, 0x1, P2 ;  /* 0x00005d000287ea11 */ /* 0x140fe400010f0c00 */
[C---:B------:R-:W-:Y:S02]  /*a110*/  @!P4 LEA R30, P0, R2.reuse, c[0x0][0x170], 0x1 ;  /* 0x00005c00021eca11 */ /* 0x040fe400078008ff */
[C---:B------:R-:W-:Y:S02]  /*a120*/  IADD3 R3, P2, R2.reuse, UR23, RZ ;  /* 0x0000001702037c10 */ /* 0x040fe4000ff5e0ff */
[C-C-:B------:R-:W-:Y:S02]  /*a130*/  @!P5 LEA.HI.X R33, R2.reuse, c[0x0][0x174], R0.reuse, 0x1, P1 ;  /* 0x00005d000221da11 */ /* 0x140fe400008f0c00 */
[----:B------:R-:W-:-:S02]  /*a140*/  @!P4 LEA.HI.X R31, R2, c[0x0][0x174], R0, 0x1, P0 ;  /* 0x00005d00021fca11 */ /* 0x000fc400000f0c00 */
[----:B------:R-:W-:Y:S02]  /*a150*/  @!P3 LEA R28, P1, R2, c[0x0][0x170], 0x1 ;  /* 0x00005c00021cba11 */ /* 0x000fe400078208ff */
[----:B------:R-:W-:Y:S02]  /*a160*/  IADD3.X R4, R0, UR10, RZ, P2, !PT ;  /* 0x0000000a00047c10 */ /* 0x000fe400097fe4ff */
[C---:B------:R-:W-:Y:S02]  /*a170*/  @!P6 LEA R34, P0, R3.reuse, c[0x0][0x170], 0x1 ;  /* 0x00005c000322ea11 */ /* 0x040fe400078008ff */
[C---:B------:R-:W-:Y:S01]  /*a180*/  @!P5 LEA R26, P2, R3.reuse, c[0x0][0x170], 0x1 ;  /* 0x00005c00031ada11 */ /* 0x040fe200078408ff */
[----:B------:R-:W-:Y:S01]  /*a190*/  @P6 STS.128 [R209+0x10000], RZ ;  /* 0x010000ffd1006388 */ /* 0x000fe20000000c00 */
[----:B------:R-:W-:Y:S02]  /*a1a0*/  @!P3 LEA.HI.X R29, R2, c[0x0][0x174], R0, 0x1, P1 ;  /* 0x00005d00021dba11 */ /* 0x000fe400008f0c00 */
        /* <DEDUP_REMOVED lines=23> */
[----:B------:R-:W-:-:S03]  /*a320*/  @!P5 LEA R16, P2, R0, c[0x0][0x170], 0x1 ;  /* 0x00005c000010da11 */ /* 0x000fc600078408ff */
[----:B------:R-:W-:Y:S01]  /*a330*/  @P3 STS.128 [R209+0x16000], RZ ;  /* 0x016000ffd1003388 */ /* 0x000fe20000000c00 */
[----:B------:R-:W-:-:S03]  /*a340*/  @!P6 LEA.HI.X R19, R0, c[0x0][0x174], R3, 0x1, P0 ;  /* 0x00005d000013ea11 */ /* 0x000fc600000f0c03 */
[----:B------:R-:W-:Y:S01]  /*a350*/  @!PT LDS RZ, [RZ] ;  /* 0x00000000fffff984 */ /* 0x000fe20000000800 */
[----:B------:R-:W-:Y:S01]  /*a360*/  @!PT LDS RZ, [RZ] ;  /* 0x00000000fffff984 */ /* 0x000fe20000000800 */
[----:B------:R-:W-:Y:S01]  /*a370*/  @!PT LDS RZ, [RZ] ;  /* 0x00000000fffff984 */ /* 0x000fe20000000800 */
[----:B------:R3:W-:Y:S01]  /*a380*/  @!P3 LDGSTS.E.BYPASS.LTC128B.128 [R209+0x16000], [R28.64+0x180] ;  /* 0x160001801cd1bfae */ /* 0x0007e2000b901d52 */
[----:B------:R-:W-:-:S03]  /*a390*/  @!P4 LEA R14, P1, R0, c[0x0][0x170], 0x1 ;  /* 0x00005c00000eca11 */ /* 0x000fc600078208ff */
[----:B------:R-:W-:Y:S01]  /*a3a0*/  @P6 STS.128 [R209+0x10800], RZ ;  /* 0x010800ffd1006388 */ /* 0x000fe20000000c00 */
[----:B------:R-:W-:-:S03]  /*a3b0*/  @!P3 LEA R12, P0, R0, c[0x0][0x170], 0x1 ;  /* 0x00005c00000cba11 */ /* 0x000fc600078008ff */
[----:B------:R-:W-:Y:S01]  /*a3c0*/  @!PT LDS RZ, [RZ] ;  /* 0x00000000fffff984 */ /* 0x000fe20000000800 */
[----:B------:R-:W-:Y:S01]  /*a3d0*/  @!PT LDS RZ, [RZ] ;  /* 0x00000000fffff984 */ /* 0x000fe20000000800 */
[----:B------:R-:W-:Y:S01]  /*a3e0*/  @!PT LDS RZ, [RZ] ;  /* 0x00000000fffff984 */ /* 0x000fe20000000800 */
[----:B------:R2:W-:Y:S01]  /*a3f0*/  @!P6 LDGSTS.E.BYPASS.LTC128B.128 [R209+0x10800], [R34.64] ;  /* 0x1080000022d1efae */ /* 0x0005e2000b901d52 */
[----:B------:R-:W-:-:S03]  /*a400*/  @!P5 LEA.HI.X R17, R0, c[0x0][0x174], R3, 0x1, P2 ;  /* 0x00005d000011da11 */ /* 0x000fc600010f0c03 */
[----:B------:R-:W-:Y:S01]  /*a410*/  @P5 STS.128 [R209+0x12800], RZ ;  /* 0x012800ffd1005388 */ /* 0x000fe20000000c00 */
[----:B------:R-:W-:-:S03]  /*a420*/  IADD3 R2, P2, R0, UR23, RZ ;  /* 0x0000001700027c10 */ /* 0x000fc6000ff5e0ff */
        /* <DEDUP_REMOVED lines=10> */
[----:B------:R1:W-:Y:S01]  /*a4d0*/  @!P4 LDGSTS.E.BYPASS.LTC128B.128 [R209+0x14800], [R22.64+0x100] ;  /* 0x1480010016d1cfae */ /* 0x0003e2000b901d52 */
[----:B------:R-:W-:-:S03]  /*a4e0*/  IADD3.X R3, R3, UR10, RZ, P2, !PT ;  /* 0x0000000a03037c10 */ /* 0x000fc600097fe4ff */
[----:B------:R-:W-:Y:S01]  /*a4f0*/  @P3 STS.128 [R209+0x16800], RZ ;  /* 0x016800ffd1003388 */ /* 0x000fe20000000c00 */
[----:B------:R-:W-:-:S03]  /*a500*/  @!P6 LEA R10, P0, R2, c[0x0][0x170], 0x1 ;  /* 0x00005c00020aea11 */ /* 0x000fc600078008ff */
        /* <DEDUP_REMOVED lines=13> */
[----:B------:R-:W-:-:S03]  /*a5e0*/  @!P3 LEA R4, P0, R2, c[0x0][0x170], 0x1 ;  /* 0x00005c000204ba11 */ /* 0x000fc600078008ff */
        /* <DEDUP_REMOVED lines=37> */
[----:B-1---5:R-:W-:Y:S04]  /*a840*/  LDSM.16.M88.4 R16, [R182+0x8000] ;  /* 0x00800000b610783b */ /* 0x022fe80000000200 */
[----:B------:R-:W-:Y:S04]  /*a850*/  LDSM.16.M88.4 R172, [R193] ;  /* 0x00000000c1ac783b */ /* 0x000fe80000000200 */
[----:B--2---:R-:W-:Y:S04]  /*a860*/  LDSM.16.M88.4 R8, [R190] ;  /* 0x00000000be08783b */ /* 0x004fe80000000200 */
[----:B------:R-:W-:Y:S04]  /*a870*/  LDSM.16.M88.4 R32, [R182+0x8800] ;  /* 0x00880000b620783b */ /* 0x000fe80000000200 */
[----:B---3--:R-:W-:Y:S04]  /*a880*/  LDSM.16.M88.4 R28, [R182+0x9000] ;  /* 0x00900000b61c783b */ /* 0x008fe80000000200 */
[----:B------:R-:W-:Y:S04]  /*a890*/  LDSM.16.M88.4 R20, [R182+0x9800] ;  /* 0x00980000b614783b */ /* 0x000fe80000000200 */
[----:B----4-:R-:W1:Y:S04]  /*a8a0*/  LDSM.16.M88.4 R4, [R189] ;  /* 0x00000000bd04783b */ /* 0x010e680000000200 */
[----:B------:R-:W2:Y:S04]  /*a8b0*/  LDSM.16.M88.4 R228, [R208] ;  /* 0x00000000d0e4783b */ /* 0x000ea80000000200 */
[----:B------:R-:W3:Y:S01]  /*a8c0*/  S2R R211, SR_TID.X ;  /* 0x0000000000d37919 */ /* 0x000ee20000002100 */
[----:B------:R-:W-:-:S03]  /*a8d0*/  IMAD.U32 R0, RZ, RZ, UR24 ;  /* 0x00000018ff007e24 */ /* 0x000fc6000f8e00ff */
[----:B------:R-:W0:Y:S01]  /*a8e0*/  LDGDEPBAR ;  /* 0x00000000000079af */ /* 0x000e220000000000 */
[C---:B-1----:R-:W-:Y:S08]  /*a8f0*/  HMMA.16816.F32.BF16 R12, R4.reuse, R16, RZ ;  /* 0x00000010040c723c */ /* 0x042ff000000418ff */
[C---:B------:R-:W-:Y:S08]  /*a900*/  HMMA.16816.F32.BF16 R16, R4.reuse, R18, RZ ;  /* 0x000000120410723c */ /* 0x040ff000000418ff */
[----:B------:R-:W-:Y:S08]  /*a910*/  HMMA.16816.F32.BF16 R224, R4, R32, RZ ;  /* 0x0000002004e0723c */ /* 0x000ff000000418ff */
[C---:B------:R-:W-:Y:S08]  /*a920*/  HMMA.16816.F32.BF16 R12, R8.reuse, R172, R12 ;  /* 0x000000ac080c723c */ /* 0x040ff0000004180c */
[----:B------:R-:W-:Y:S01]  /*a930*/  HMMA.16816.F32.BF16 R172, R8, R174, R16 ;  /* 0x000000ae08ac723c */ /* 0x000fe20000041810 */
[----:B------:R-:W1:Y:S07]  /*a940*/  LDSM.16.M88.4 R16, [R206] ;  /* 0x00000000ce10783b */ /* 0x000e6e0000000200 */
[C---:B------:R-:W-:Y:S08]  /*a950*/  HMMA.16816.F32.BF16 R220, R4.reuse, R34, RZ ;  /* 0x0000002204dc723c */ /* 0x040ff000000418ff */
[C---:B------:R-:W-:Y:S08]  /*a960*/  HMMA.16816.F32.BF16 R212, R4.reuse, R28, RZ ;  /* 0x0000001c04d4723c */ /* 0x040ff000000418ff */
[C---:B------:R-:W-:Y:S01]  /*a970*/  HMMA.16816.F32.BF16 R176, R4.reuse, R30, RZ ;  /* 0x0000001e04b0723c */ /* 0x040fe200000418ff */
[----:B------:R-:W-:Y:S07]  /*a980*/  LDSM.16.M88.4 R28, [R188+0x8000] ;  /* 0x00800000bc1c783b */ /* 0x000fee0000000200 */
[C---:B------:R-:W-:Y:S08]  /*a990*/  HMMA.16816.F32.BF16 R168, R4.reuse, R20, RZ ;  /* 0x0000001404a8723c */ /* 0x040ff000000418ff */
[----:B------:R-:W-:Y:S01]  /*a9a0*/  HMMA.16816.F32.BF16 R32, R4, R22, RZ ;  /* 0x000000160420723c */ /* 0x000fe200000418ff */
[----:B------:R-:W4:Y:S04]  /*a9b0*/  LDSM.16.M88.4 R4, [R192] ;  /* 0x00000000c004783b */ /* 0x000f280000000200 */
[----:B------:R-:W3:Y:S03]  /*a9c0*/  LDSM.16.M88.4 R20, [R207] ;  /* 0x00000000cf14783b */ /* 0x000ee60000000200 */
[C---:B--2---:R-:W-:Y:S08]  /*a9d0*/  HMMA.16816.F32.BF16 R240, R8.reuse, R230, R220 ;  /* 0x000000e608f0723c */ /* 0x044ff000000418dc */
[C---:B------:R-:W-:Y:S01]  /*a9e0*/  HMMA.16816.F32.BF16 R236, R8.reuse, R228, R224 ;  /* 0x000000e408ec723c */ /* 0x040fe200000418e0 */
[----:B------:R-:W2:Y:S07]  /*a9f0*/  LDSM.16.M88.4 R224, [R188+0x8800] ;  /* 0x00880000bce0783b */ /* 0x000eae0000000200 */
[C---:B-1----:R-:W-:Y:S08]  /*aa00*/  HMMA.16816.F32.BF16 R220, R8.reuse, R16, R168 ;  /* 0x0000001008dc723c */ /* 0x042ff000000418a8 */
[----:B------:R-:W-:Y:S01]  /*aa10*/  HMMA.16816.F32.BF16 R168, R8, R18, R32 ;  /* 0x0000001208a8723c */ /* 0x000fe20000041820 */
[----:B------:R-:W1:Y:S07]  /*aa20*/  LDSM.16.M88.4 R32, [R188+0x9000] ;  /* 0x00900000bc20783b */ /* 0x000e6e0000000200 */
[C---:B----4-:R-:W-:Y:S08]  /*aa30*/  HMMA.16816.F32.BF16 R16, R4.reuse, R28, R12 ;  /* 0x0000001c0410723c */ /* 0x050ff0000004180c */
[----:B------:R-:W-:Y:S01]  /*aa40*/  HMMA.16816.F32.BF16 R12, R4, R30, R172 ;  /* 0x0000001e040c723c */ /* 0x000fe200000418ac */
[----:B------:R-:W4:Y:S04]  /*aa50*/  LDSM.16.M88.4 R28, [R188+0x9800] ;  /* 0x00980000bc1c783b */ /* 0x000f280000000200 */
[----:B------:R-:W-:Y:S03]  /*aa60*/  LDSM.16.M88.4 R172, [R187+0x1000] ;  /* 0x00100000bbac783b */ /* 0x000fe60000000200 */
[C---:B---3--:R-:W-:Y:S01]  /*aa70*/  HMMA.16816.F32.BF16 R232, R8.reuse, R20, R212 ;  /* 0x0000001408e8723c */ /* 0x048fe200000418d4 */
[----:B------:R-:W-:Y:S07]  /*aa80*/  LDSM.16.M88.4 R212, [R187+0x800] ;  /* 0x00080000bbd4783b */ /* 0x000fee0000000200 */
[----:B------:R-:W-:Y:S01]  /*aa90*/  HMMA.16816.F32.BF16 R228, R8, R22, R176 ;  /* 0x0000001608e4723c */ /* 0x000fe200000418b0 */
[----:B------:R-:W-:Y:S04]  /*aaa0*/  LDSM.16.M88.4 R8, [R191] ;  /* 0x00000000bf08783b */ /* 0x000fe80000000200 */
[----:B------:R-:W3:Y:S03]  /*aab0*/  LDSM.16.M88.4 R20, [R187] ;  /* 0x00000000bb14783b */ /* 0x000ee60000000200 */
[C---:B--2---:R-:W-:Y:S08]  /*aac0*/  HMMA.16816.F32.BF16 R176, R4.reuse, R224, R236 ;  /* 0x000000e004b0723c */ /* 0x044ff000000418ec */
        /* <DEDUP_REMOVED lines=8> */
[----:B------:R-:W-:Y:S03]  /*ab50*/  LDSM.16.M88.4 R4, [R189+0x2000] ;  /* 0x00200000bd04783b */ /* 0x000fe60000000200 */
[C---:B---3--:R-:W-:Y:S08]  /*ab60*/  HMMA.16816.F32.BF16 R168, R8.reuse, R20, R16 ;  /* 0x0000001408a8723c */ /* 0x048ff00000041810 */
[C---:B------:R-:W-:Y:S01]  /*ab70*/  HMMA.16816.F32.BF16 R16, R8.reuse, R22, R12 ;  /* 0x000000160810723c */ /* 0x040fe2000004180c */
[----:B------:R-:W2:Y:S07]  /*ab80*/  LDSM.16.M88.4 R20, [R182+0xa000] ;  /* 0x00a00000b614783b */ /* 0x000eae0000000200 */
[C---:B------:R-:W-:Y:S08]  /*ab90*/  HMMA.16816.F32.BF16 R12, R8.reuse, R212, R176 ;  /* 0x000000d4080c723c */ /* 0x040ff000000418b0 */
[C---:B------:R-:W-:Y:S08]  /*aba0*/  HMMA.16816.F32.BF16 R176, R8.reuse, R214, R224 ;  /* 0x000000d608b0723c */ /* 0x040ff000000418e0 */
[C---:B------:R-:W-:Y:S08]  /*abb0*/  HMMA.16816.F32.BF16 R212, R8.reuse, R172, R236 ;  /* 0x000000ac08d4723c */ /* 0x040ff000000418ec */
[C---:B------:R-:W-:Y:S08]  /*abc0*/  HMMA.16816.F32.BF16 R236, R8.reuse, R174, R232 ;  /* 0x000000ae08ec723c */ /* 0x040ff000000418e8 */
[----:B-1----:R-:W-:Y:S01]  /*abd0*/  HMMA.16816.F32.BF16 R232, R8, R28, R228 ;  /* 0x0000001c08e8723c */ /* 0x002fe200000418e4 */
[----:B------:R-:W1:Y:S07]  /*abe0*/  LDSM.16.M88.4 R228, [R182+0xb800] ;  /* 0x00b80000b6e4783b */ /* 0x000e6e0000000200 */
[C---:B--2---:R-:W-:Y:S08]  /*abf0*/  HMMA.16816.F32.BF16 R172, R4.reuse, R20, R168 ;  /* 0x0000001404ac723c */ /* 0x044ff000000418a8 */
[----:B------:R-:W-:Y:S08]  /*ac00*/  HMMA.16816.F32.BF16 R168, R4, R22, R16 ;  /* 0x0000001604a8723c */ /* 0x000ff00000041810 */
[----:B------:R-:W-:Y:S01]  /*ac10*/  HMMA.16816.F32.BF16 R224, R8, R30, R220 ;  /* 0x0000001e08e0723c */ /* 0x000fe200000418dc */
[----:B------:R-:W-:Y:S04]  /*ac20*/  LDSM.16.M88.4 R8, [R190+0x2000] ;  /* 0x00200000be08783b */ /* 0x000fe80000000200 */
[----:B------:R-:W-:Y:S03]  /*ac30*/  LDSM.16.M88.4 R28, [R204] ;  /* 0x00000000cc1c783b */ /* 0x000fe60000000200 */
[C---:B------:R-:W-:Y:S08]  /*ac40*/  HMMA.16816.F32.BF16 R20, R4.reuse, R32, R12 ;  /* 0x000000200414723c */ /* 0x040ff0000004180c */
[C---:B------:R-:W-:Y:S01]  /*ac50*/  HMMA.16816.F32.BF16 R16, R4.reuse, R34, R176 ;  /* 0x000000220410723c */ /* 0x040fe200000418b0 */
[----:B------:R-:W2:Y:S04]  /*ac60*/  LDSM.16.M88.4 R32, [R205] ;  /* 0x00000000cd20783b */ /* 0x000ea80000000200 */
[----:B------:R-:W3:Y:S03]  /*ac70*/  LDSM.16.M88.4 R176, [R203] ;  /* 0x00000000cbb0783b */ /* 0x000ee60000000200 */
[C---:B------:R-:W-:Y:S08]  /*ac80*/  HMMA.16816.F32.BF16 R220, R4.reuse, R242, R236 ;  /* 0x000000f204dc723c */ /* 0x040ff000000418ec */
[C---:B------:R-:W-:Y:S08]  /*ac90*/  HMMA.16816.F32.BF16 R12, R4.reuse, R240, R212 ;  /* 0x000000f0040c723c */ /* 0x040ff000000418d4 */
[C---:B-1----:R-:W-:Y:S01]  /*aca0*/  HMMA.16816.F32.BF16 R236, R4.reuse, R230, R224 ;  /* 0x000000e604ec723c */ /* 0x042fe200000418e0 */
[----:B------:R-:W1:Y:S07]  /*acb0*/  LDSM.16.M88.4 R224, [R202] ;  /* 0x00000000cae0783b */ /* 0x000e6e0000000200 */
[----:B------:R-:W-:Y:S01]  /*acc0*/  HMMA.16816.F32.BF16 R240, R4, R228, R232 ;  /* 0x000000e404f0723c */ /* 0x000fe200000418e8 */
[----:B------:R-:W-:Y:S07]  /*acd0*/  LDSM.16.M88.4 R4, [R192+0x2000] ;  /* 0x00200000c004783b */ /* 0x000fee0000000200 */
[C---:B--2---:R-:W-:Y:S01]  /*ace0*/  HMMA.16816.F32.BF16 R228, R8.reuse, R34, R168 ;  /* 0x0000002208e4723c */ /* 0x044fe200000418a8 */
[----:B------:R-:W2:Y:S07]  /*acf0*/  LDSM.16.M88.4 R168, [R188+0xa000] ;  /* 0x00a00000bca8783b */ /* 0x000eae0000000200 */
[C---:B------:R-:W-:Y:S01]  /*ad00*/  HMMA.16816.F32.BF16 R232, R8.reuse, R32, R172 ;  /* 0x0000002008e8723c */ /* 0x040fe200000418ac */
[----:B------:R-:W4:Y:S07]  /*ad10*/  LDSM.16.M88.4 R32, [R188+0xa800] ;  /* 0x00a80000bc20783b */ /* 0x000f2e0000000200 */
[C---:B------:R-:W-:Y:S08]  /*ad20*/  HMMA.16816.F32.BF16 R212, R8.reuse, R28, R20 ;  /* 0x0000001c08d4723c */ /* 0x040ff00000041814 */
[C---:B------:R-:W-:Y:S01]  /*ad30*/  HMMA.16816.F32.BF16 R172, R8.reuse, R30, R16 ;  /* 0x0000001e08ac723c */ /* 0x040fe20000041810 */
[----:B------:R-:W4:Y:S07]  /*ad40*/  LDSM.16.M88.4 R28, [R188+0xb000] ;  /* 0x00b00000bc1c783b */ /* 0x000f2e0000000200 */
[C---:B---3--:R-:W-:Y:S01]  /*ad50*/  HMMA.16816.F32.BF16 R16, R8.reuse, R178, R220 ;  /* 0x000000b20810723c */ /* 0x048fe200000418dc */
[----:B------:R-:W3:Y:S07]  /*ad60*/  LDSM.16.M88.4 R220, [R188+0xb800] ;  /* 0x00b80000bcdc783b */ /* 0x000eee0000000200 */
[C---:B------:R-:W-:Y:S08]  /*ad70*/  HMMA.16816.F32.BF16 R20, R8.reuse, R176, R12 ;  /* 0x000000b00814723c */ /* 0x040ff0000004180c */
[C---:B-1----:R-:W-:Y:S01]  /*ad80*/  HMMA.16816.F32.BF16 R12, R8.reuse, R224, R240 ;  /* 0x000000e0080c723c */ /* 0x042fe200000418f0 */
[----:B------:R-:W-:Y:S07]  /*ad90*/  LDSM.16.M88.4 R240, [R182+0xc000] ;  /* 0x00c00000b6f0783b */ /* 0x000fee0000000200 */
[----:B------:R-:W-:Y:S01]  /*ada0*/  HMMA.16816.F32.BF16 R224, R8, R226, R236 ;  /* 0x000000e208e0723c */ /* 0x000fe200000418ec */
[----:B------:R-:W-:Y:S07]  /*adb0*/  LDSM.16.M88.4 R8, [R191+0x2000] ;  /* 0x00200000bf08783b */ /* 0x000fee0000000200 */
[C---:B--2---:R-:W-:Y:S08]  /*adc0*/  HMMA.16816.F32.BF16 R236, R4.reuse, R168, R232 ;  /* 0x000000a804ec723c */ /* 0x044ff000000418e8 */
[C---:B------:R-:W-:Y:S01]  /*add0*/  HMMA.16816.F32.BF16 R232, R4.reuse, R170, R228 ;  /* 0x000000aa04e8723c */ /* 0x040fe200000418e4 */
[----:B------:R-:W1:Y:S07]  /*ade0*/  LDSM.16.M88.4 R168, [R187+0x2000] ;  /* 0x00200000bba8783b */ /* 0x000e6e0000000200 */
[C---:B----4-:R-:W-:Y:S08]  /*adf0*/  HMMA.16816.F32.BF16 R228, R4.reuse, R32, R212 ;  /* 0x0000002004e4723c */ /* 0x050ff000000418d4 */
[C---:B------:R-:W-:Y:S01]  /*ae00*/  HMMA.16816.F32.BF16 R212, R4.reuse, R34, R172 ;  /* 0x0000002204d4723c */ /* 0x040fe200000418ac */
[----:B------:R-:W2:Y:S07]  /*ae10*/  LDSM.16.M88.4 R32, [R187+0x2800] ;  /* 0x00280000bb20783b */ /* 0x000eae0000000200 */
[C---:B------:R-:W-:Y:S01]  /*ae20*/  HMMA.16816.F32.BF16 R172, R4.reuse, R30, R16 ;  /* 0x0000001e04ac723c */ /* 0x040fe20000041810 */
[----:B------:R-:W4:Y:S07]  /*ae30*/  LDSM.16.M88.4 R16, [R187+0x3800] ;  /* 0x00380000bb10783b */ /* 0x000f2e0000000200 */
        /* <DEDUP_REMOVED lines=8> */
[C---:B--2---:R-:W-:Y:S08]  /*aec0*/  HMMA.16816.F32.BF16 R232, R8.reuse, R32, R228 ;  /* 0x0000002008e8723c */ /* 0x044ff000000418e4 */
[C---:B------:R-:W-:Y:S08]  /*aed0*/  HMMA.16816.F32.BF16 R228, R8.reuse, R34, R212 ;  /* 0x0000002208e4723c */ /* 0x040ff000000418d4 */
[C---:B----4-:R-:W-:Y:S01]  /*aee0*/  HMMA.16816.F32.BF16 R32, R8.reuse, R16, R28 ;  /* 0x000000100820723c */ /* 0x050fe2000004181c */
[----:B------:R-:W2:Y:S07]  /*aef0*/  LDSM.16.M88.4 R28, [R182+0xd000] ;  /* 0x00d00000b61c783b */ /* 0x000eae0000000200 */
[C---:B------:R-:W-:Y:S08]  /*af00*/  HMMA.16816.F32.BF16 R224, R8.reuse, R20, R176 ;  /* 0x0000001408e0723c */ /* 0x040ff000000418b0 */
[C---:B------:R-:W-:Y:S01]  /*af10*/  HMMA.16816.F32.BF16 R212, R8.reuse, R22, R172 ;  /* 0x0000001608d4723c */ /* 0x040fe200000418ac */
[----:B------:R-:W4:Y:S04]  /*af20*/  LDSM.16.M88.4 R20, [R182+0xd800] ;  /* 0x00d80000b614783b */ /* 0x000f280000000200 */
[----:B------:R-:W-:Y:S03]  /*af30*/  LDSM.16.M88.4 R172, [R201] ;  /* 0x00000000c9ac783b */ /* 0x000fe60000000200 */
[----:B------:R-:W-:Y:S01]  /*af40*/  HMMA.16816.F32.BF16 R16, R8, R18, R12 ;  /* 0x000000120810723c */ /* 0x000fe2000004180c */
[----:B------:R-:W4:Y:S07]  /*af50*/  LDSM.16.M88.4 R8, [R190+0x4000] ;  /* 0x00400000be08783b */ /* 0x000f2e0000000200 */
[C---:B---3--:R-:W-:Y:S08]  /*af60*/  HMMA.16816.F32.BF16 R12, R4.reuse, R240, R220 ;  /* 0x000000f0040c723c */ /* 0x048ff000000418dc */
[C---:B------:R-:W-:Y:S01]  /*af70*/  HMMA.16816.F32.BF16 R176, R4.reuse, R242, R236 ;  /* 0x000000f204b0723c */ /* 0x040fe200000418ec */
[----:B------:R-:W-:Y:S04]  /*af80*/  LDSM.16.M88.4 R236, [R188+0xc800] ;  /* 0x00c80000bcec783b */ /* 0x000fe80000000200 */
[----:B------:R-:W-:Y:S03]  /*af90*/  LDSM.16.M88.4 R240, [R182+0xf000] ;  /* 0x00f00000b6f0783b */ /* 0x000fe60000000200 */
[C---:B-1----:R-:W-:Y:S08]  /*afa0*/  HMMA.16816.F32.BF16 R232, R4.reuse, R168, R232 ;  /* 0x000000a804e8723c */ /* 0x042ff000000418e8 */
[C---:B------:R-:W-:Y:S01]  /*afb0*/  HMMA.16816.F32.BF16 R228, R4.reuse, R170, R228 ;  /* 0x000000aa04e4723c */ /* 0x040fe200000418e4 */
[----:B------:R-:W1:Y:S07]  /*afc0*/  LDSM.16.M88.4 R168, [R200] ;  /* 0x00000000c8a8783b */ /* 0x000e6e0000000200 */
[C---:B--2---:R-:W-:Y:S08]  /*afd0*/  HMMA.16816.F32.BF16 R220, R4.reuse, R30, R212 ;  /* 0x0000001e04dc723c */ /* 0x044ff000000418d4 */
[C---:B----4-:R-:W-:Y:S08]  /*afe0*/  HMMA.16816.F32.BF16 R212, R4.reuse, R20, R32 ;  /* 0x0000001404d4723c */ /* 0x050ff00000041820 */
[C---:B------:R-:W-:Y:S01]  /*aff0*/  HMMA.16816.F32.BF16 R32, R4.reuse, R22, R16 ;  /* 0x000000160420723c */ /* 0x040fe20000041810 */
[----:B------:R-:W2:Y:S04]  /*b000*/  LDSM.16.M88.4 R20, [R199] ;  /* 0x00000000c714783b */ /* 0x000ea80000000200 */
[----:B------:R-:W3:Y:S03]  /*b010*/  LDSM.16.M88.4 R16, [R198] ;  /* 0x00000000c610783b */ /* 0x000ee60000000200 */
[----:B------:R-:W-:Y:S01]  /*b020*/  HMMA.16816.F32.BF16 R224, R4, R28, R224 ;  /* 0x0000001c04e0723c */ /* 0x000fe200000418e0 */
[----:B------:R-:W-:Y:S04]  /*b030*/  LDSM.16.M88.4 R4, [R192+0x4000] ;  /* 0x00400000c004783b */ /* 0x000fe80000000200 */
[----:B------:R-:W4:Y:S03]  /*b040*/  LDSM.16.M88.4 R28, [R188+0xc000] ;  /* 0x00c00000bc1c783b */ /* 0x000f260000000200 */
[C---:B------:R-:W-:Y:S08]  /*b050*/  HMMA.16816.F32.BF16 R12, R8.reuse, R172, R12 ;  /* 0x000000ac080c723c */ /* 0x040ff0000004180c */
[C---:B------:R-:W-:Y:S08]  /*b060*/  HMMA.16816.F32.BF16 R172, R8.reuse, R174, R176 ;  /* 0x000000ae08ac723c */ /* 0x040ff000000418b0 */
[C---:B-1----:R-:W-:Y:S08]  /*b070*/  HMMA.16816.F32.BF16 R176, R8.reuse, R168, R232 ;  /* 0x000000a808b0723c */ /* 0x042ff000000418e8 */
[C---:B------:R-:W-:Y:S08]  /*b080*/  HMMA.16816.F32.BF16 R232, R8.reuse, R170, R228 ;  /* 0x000000aa08e8723c */ /* 0x040ff000000418e4 */
[C---:B--2---:R-:W-:Y:S08]  /*b090*/  HMMA.16816.F32.BF16 R228, R8.reuse, R20, R224 ;  /* 0x0000001408e4723c */ /* 0x044ff000000418e0 */
[C---:B------:R-:W-:Y:S01]  /*b0a0*/  HMMA.16816.F32.BF16 R224, R8.reuse, R22, R220 ;  /* 0x0000001608e0723c */ /* 0x040fe200000418dc */
[----:B------:R-:W-:Y:S07]  /*b0b0*/  LDSM.16.M88.4 R20, [R187+0x4000] ;  /* 0x00400000bb14783b */ /* 0x000fee0000000200 */
[C---:B---3--:R-:W-:Y:S08]  /*b0c0*/  HMMA.16816.F32.BF16 R220, R8.reuse, R16, R212 ;  /* 0x0000001008dc723c */ /* 0x048ff000000418d4 */
[----:B------:R-:W-:Y:S01]  /*b0d0*/  HMMA.16816.F32.BF16 R212, R8, R18, R32 ;  /* 0x0000001208d4723c */ /* 0x000fe20000041820 */
[----:B------:R-:W1:Y:S07]  /*b0e0*/  LDSM.16.M88.4 R32, [R188+0xd000] ;  /* 0x00d00000bc20783b */ /* 0x000e6e0000000200 */
[C---:B----4-:R-:W-:Y:S01]  /*b0f0*/  HMMA.16816.F32.BF16 R16, R4.reuse, R28, R12 ;  /* 0x0000001c0410723c */ /* 0x050fe2000004180c */
[----:B------:R-:W-:Y:S07]  /*b100*/  LDSM.16.M88.4 R12, [R191+0x4000] ;  /* 0x00400000bf0c783b */ /* 0x000fee0000000200 */
[C---:B------:R-:W-:Y:S01]  /*b110*/  HMMA.16816.F32.BF16 R8, R4.reuse, R30, R172 ;  /* 0x0000001e0408723c */ /* 0x040fe200000418ac */
[----:B------:R-:W2:Y:S04]  /*b120*/  LDSM.16.M88.4 R28, [R188+0xd800] ;  /* 0x00d80000bc1c783b */ /* 0x000ea80000000200 */
[----:B------:R-:W3:Y:S03]  /*b130*/  LDSM.16.M88.4 R172, [R187+0x4800] ;  /* 0x00480000bbac783b */ /* 0x000ee60000000200 */
[C---:B------:R-:W-:Y:S08]  /*b140*/  HMMA.16816.F32.BF16 R168, R4.reuse, R236, R176 ;  /* 0x000000ec04a8723c */ /* 0x040ff000000418b0 */
[C---:B------:R-:W-:Y:S08]  /*b150*/  HMMA.16816.F32.BF16 R176, R4.reuse, R238, R232 ;  /* 0x000000ee04b0723c */ /* 0x040ff000000418e8 */
[C---:B-1----:R-:W-:Y:S08]  /*b160*/  HMMA.16816.F32.BF16 R236, R4.reuse, R32, R228 ;  /* 0x0000002004ec723c */ /* 0x042ff000000418e4 */
[C---:B------:R-:W-:Y:S01]  /*b170*/  HMMA.16816.F32.BF16 R232, R4.reuse, R34, R224 ;  /* 0x0000002204e8723c */ /* 0x040fe200000418e0 */
[----:B------:R-:W1:Y:S04]  /*b180*/  LDSM.16.M88.4 R224, [R187+0x5000] ;  /* 0x00500000bbe0783b */ /* 0x000e680000000200 */
[----:B------:R-:W-:Y:S03]  /*b190*/  LDSM.16.M88.4 R32, [R182+0xe000] ;  /* 0x00e00000b620783b */ /* 0x000fe60000000200 */
[C---:B--2---:R-:W-:Y:S08]  /*b1a0*/  HMMA.16816.F32.BF16 R228, R4.reuse, R28, R220 ;  /* 0x0000001c04e4723c */ /* 0x044ff000000418dc */
[----:B------:R-:W-:Y:S01]  /*b1b0*/  HMMA.16816.F32.BF16 R220, R4, R30, R212 ;  /* 0x0000001e04dc723c */ /* 0x000fe200000418d4 */
[----:B------:R-:W-:Y:S07]  /*b1c0*/  LDSM.16.M88.4 R28, [R182+0xe800] ;  /* 0x00e80000b61c783b */ /* 0x000fee0000000200 */
[C---:B------:R-:W-:Y:S08]  /*b1d0*/  HMMA.16816.F32.BF16 R212, R12.reuse, R20, R16 ;  /* 0x000000140cd4723c */ /* 0x040ff00000041810 */
[C---:B---3--:R-:W-:Y:S01]  /*b1e0*/  HMMA.16816.F32.BF16 R16, R12.reuse, R172, R168 ;  /* 0x000000ac0c10723c */ /* 0x048fe200000418a8 */
[----:B------:R-:W2:Y:S07]  /*b1f0*/  LDSM.16.M88.4 R168, [R187+0x5800] ;  /* 0x00580000bba8783b */ /* 0x000eae0000000200 */
[C---:B------:R-:W-:Y:S01]  /*b200*/  HMMA.16816.F32.BF16 R20, R12.reuse, R22, R8 ;  /* 0x000000160c14723c */ /* 0x040fe20000041808 */
[----:B------:R-:W3:Y:S07]  /*b210*/  LDSM.16.M88.4 R8, [R189+0x6000] ;  /* 0x00600000bd08783b */ /* 0x000eee0000000200 */
[C---:B------:R-:W-:Y:S08]  /*b220*/  HMMA.16816.F32.BF16 R4, R12.reuse, R174, R176 ;  /* 0x000000ae0c04723c */ /* 0x040ff000000418b0 */
[C---:B-1----:R-:W-:Y:S08]  /*b230*/  HMMA.16816.F32.BF16 R172, R12.reuse, R224, R236 ;  /* 0x000000e00cac723c */ /* 0x042ff000000418ec */
[C---:B------:R-:W-:Y:S08]  /*b240*/  HMMA.16816.F32.BF16 R232, R12.reuse, R226, R232 ;  /* 0x000000e20ce8723c */ /* 0x040ff000000418e8 */
[C---:B--2---:R-:W-:Y:S08]  /*b250*/  HMMA.16816.F32.BF16 R236, R12.reuse, R168, R228 ;  /* 0x000000a80cec723c */ /* 0x044ff000000418e4 */
[----:B------:R-:W-:Y:S08]  /*b260*/  HMMA.16816.F32.BF16 R228, R12, R170, R220 ;  /* 0x000000aa0ce4723c */ /* 0x000ff000000418dc */
[C---:B---3--:R-:W-:Y:S08]  /*b270*/  HMMA.16816.F32.BF16 R168, R8.reuse, R28, R16 ;  /* 0x0000001c08a8723c */ /* 0x048ff00000041810 */
[C---:B------:R-:W-:Y:S01]  /*b280*/  HMMA.16816.F32.BF16 R16, R8.reuse, R30, R4 ;  /* 0x0000001e0810723c */ /* 0x040fe20000041804 */
[----:B------:R-:W-:Y:S04]  /*b290*/  LDSM.16.M88.4 R4, [R190+0x6000] ;  /* 0x00600000be04783b */ /* 0x000fe80000000200 */
[----:B------:R-:W1:Y:S03]  /*b2a0*/  LDSM.16.M88.4 R28, [R197] ;  /* 0x00000000c51c783b */ /* 0x000e660000000200 */
[C---:B------:R-:W-:Y:S08]  /*b2b0*/  HMMA.16816.F32.BF16 R220, R8.reuse, R32, R212 ;  /* 0x0000002008dc723c */ /* 0x040ff000000418d4 */
[C---:B------:R-:W-:Y:S01]  /*b2c0*/  HMMA.16816.F32.BF16 R176, R8.reuse, R34, R20 ;  /* 0x0000002208b0723c */ /* 0x040fe20000041814 */
[----:B------:R-:W2:Y:S04]  /*b2d0*/  LDSM.16.M88.4 R32, [R182+0xf800] ;  /* 0x00f80000b620783b */ /* 0x000ea80000000200 */
[----:B------:R-:W3:Y:S03]  /*b2e0*/  LDSM.16.M88.4 R20, [R196] ;  /* 0x00000000c414783b */ /* 0x000ee60000000200 */
[C---:B------:R-:W-:Y:S01]  /*b2f0*/  HMMA.16816.F32.BF16 R12, R8.reuse, R240, R172 ;  /* 0x000000f0080c723c */ /* 0x040fe200000418ac */
[----:B------:R-:W4:Y:S07]  /*b300*/  LDSM.16.M88.4 R172, [R195] ;  /* 0x00000000c3ac783b */ /* 0x000f2e0000000200 */
[----:B------:R-:W-:Y:S01]  /*b310*/  HMMA.16816.F32.BF16 R212, R8, R242, R232 ;  /* 0x000000f208d4723c */ /* 0x000fe200000418e8 */
[----:B------:R-:W3:Y:S07]  /*b320*/  LDSM.16.M88.4 R240, [R194] ;  /* 0x00000000c2f0783b */ /* 0x000eee0000000200 */
[----:B-1----:R-:W-:Y:S08]  /*b330*/  HMMA.16816.F32.BF16 R224, R4, R30, R176 ;  /* 0x0000001e04e0723c */ /* 0x002ff000000418b0 */
[C---:B--2---:R-:W-:Y:S08]  /*b340*/  HMMA.16816.F32.BF16 R236, R8.reuse, R32, R236 ;  /* 0x0000002008ec723c */ /* 0x044ff000000418ec */
[----:B------:R-:W-:Y:S01]  /*b350*/  HMMA.16816.F32.BF16 R228, R8, R34, R228 ;  /* 0x0000002208e4723c */ /* 0x000fe200000418e4 */
[----:B------:R-:W-:Y:S04]  /*b360*/  LDSM.16.M88.4 R8, [R192+0x6000] ;  /* 0x00600000c008783b */ /* 0x000fe80000000200 */
[----:B------:R-:W-:Y:S03]  /*b370*/  LDSM.16.M88.4 R32, [R188+0xe800] ;  /* 0x00e80000bc20783b */ /* 0x000fe60000000200 */
[C---:B---3--:R-:W-:Y:S01]  /*b380*/  HMMA.16816.F32.BF16 R176, R4.reuse, R22, R16 ;  /* 0x0000001604b0723c */ /* 0x048fe20000041810 */
[----:B------:R-:W1:Y:S07]  /*b390*/  LDSM.16.M88.4 R16, [R188+0xe000] ;  /* 0x00e00000bc10783b */ /* 0x000e6e0000000200 */
[C---:B------:R-:W-:Y:S08]  /*b3a0*/  HMMA.16816.F32.BF16 R232, R4.reuse, R28, R220 ;  /* 0x0000001c04e8723c */ /* 0x040ff000000418dc */
[C---:B------:R-:W-:Y:S01]  /*b3b0*/  HMMA.16816.F32.BF16 R220, R4.reuse, R20, R168 ;  /* 0x0000001404dc723c */ /* 0x040fe200000418a8 */
[----:B------:R-:W2:Y:S04]  /*b3c0*/  LDSM.16.M88.4 R168, [R188+0xf000] ;  /* 0x00f00000bca8783b */ /* 0x000ea80000000200 */
[----:B------:R-:W-:Y:S03]  /*b3d0*/  LDSM.16.M88.4 R20, [R187+0x6000] ;  /* 0x00600000bb14783b */ /* 0x000fe60000000200 */
[C---:B----4-:R-:W-:Y:S08]  /*b3e0*/  HMMA.16816.F32.BF16 R28, R4.reuse, R172, R12 ;  /* 0x000000ac041c723c */ /* 0x050ff0000004180c */
[C---:B------:R-:W-:Y:S01]  /*b3f0*/  HMMA.16816.F32.BF16 R172, R4.reuse, R174, R212 ;  /* 0x000000ae04ac723c */ /* 0x040fe200000418d4 */
[----:B------:R-:W-:Y:S01]  /*b400*/  IMAD.SHL.U32 R211, R211, 0x2, RZ ;  /* 0x00000002d3d37824 */ /* 0x000fe200078e00ff */
[----:B------:R-:W-:Y:S06]  /*b410*/  LDSM.16.M88.4 R212, [R188+0xf800] ;  /* 0x00f80000bcd4783b */ /* 0x000fec0000000200 */
[C---:B------:R-:W-:Y:S08]  /*b420*/  HMMA.16816.F32.BF16 R236, R4.reuse, R240, R236 ;  /* 0x000000f004ec723c */ /* 0x040ff000000418ec */
[----:B------:R-:W-:Y:S01]  /*b430*/  HMMA.16816.F32.BF16 R244, R4, R242, R228 ;  /* 0x000000f204f4723c */ /* 0x000fe200000418e4 */
[----:B------:R-:W3:Y:S07]  /*b440*/  LDSM.16.M88.4 R4, [R191+0x6000] ;  /* 0x00600000bf04783b */ /* 0x000eee0000000200 */
[C---:B-1----:R-:W-:Y:S08]  /*b450*/  HMMA.16816.F32.BF16 R12, R8.reuse, R16, R232 ;  /* 0x00000010080c723c */ /* 0x042ff000000418e8 */
[C---:B------:R-:W-:Y:S08]  /*b460*/  HMMA.16816.F32.BF16 R16, R8.reuse, R18, R224 ;  /* 0x000000120810723c */ /* 0x040ff000000418e0 */
[C---:B------:R-:W-:Y:S08]  /*b470*/  HMMA.16816.F32.BF16 R220, R8.reuse, R32, R220 ;  /* 0x0000002008dc723c */ /* 0x040ff000000418dc */
[C---:B------:R-:W-:Y:S01]  /*b480*/  HMMA.16816.F32.BF16 R224, R8.reuse, R34, R176 ;  /* 0x0000002208e0723c */ /* 0x040fe200000418b0 */
[----:B------:R-:W1:Y:S07]  /*b490*/  LDSM.16.M88.4 R32, [R187+0x6800] ;  /* 0x00680000bb20783b */ /* 0x000e6e0000000200 */
[----:B--2---:R-:W-:Y:S01]  /*b4a0*/  HMMA.16816.F32.BF16 R240, R8, R168, R28 ;  /* 0x000000a808f0723c */ /* 0x004fe2000004181c */
[----:B------:R-:W-:-:S07]  /*b4b0*/  LOP3.LUT R211, R211, 0x6, RZ, 0xc0, !PT ;  /* 0x00000006d3d37812 */ /* 0x000fce00078ec0ff */
[----:B---3--:R-:W-:Y:S01]  /*b4c0*/  HMMA.16816.F32.BF16 R28, R4, R20, R12 ;  /* 0x00000014041c723c */ /* 0x008fe2000004180c */
[----:B------:R-:W-:-:S07]  /*b4d0*/  IMAD R0, R0, 0x40, R211 ;  /* 0x0000004000007824 */ /* 0x000fce00078e02d3 */
[----:B------:R-:W-:Y:S01]  /*b4e0*/  HMMA.16816.F32.BF16 R12, R4, R22, R16 ;  /* 0x00000016040c723c */ /* 0x000fe20000041810 */
[----:B------:R-:W2:Y:S01]  /*b4f0*/  LDSM.16.M88.4 R20, [R187+0x7000] ;  /* 0x00700000bb14783b */ /* 0x000ea20000000200 */
[C---:B------:R-:W-:Y:S02]  /*b500*/  ISETP.GE.AND P2, PT, R0.reuse, R219, PT ;  /* 0x000000db0000720c */ /* 0x040fe40003f46270 */
[C---:B------:R-:W-:Y:S02]  /*b510*/  IADD3 R2, R0.reuse, 0x1, RZ ;  /* 0x0000000100027810 */ /* 0x040fe40007ffe0ff */
[----:B------:R-:W-:Y:S02]  /*b520*/  ISETP.LT.OR P2, PT, R0, R217, P2 ;  /* 0x000000d90000720c */ /* 0x000fe40001741670 */
[C---:B------:R-:W-:Y:S02]  /*b530*/  ISETP.GE.AND P1, PT, R2.reuse, R219, PT ;  /* 0x000000db0200720c */ /* 0x040fe40003f26270 */
[----:B------:R-:W-:-:S06]  /*b540*/  ISETP.GE.AND P0, PT, R2, R218, PT ;  /* 0x000000da0200720c */ /* 0x000fcc0003f06270 */
[----:B------:R-:W-:Y:S02]  /*b550*/  FSEL R177, R28, -INF , !P2 ;  /* 0xff8000001cb17808 */ /* 0x000fe40005000000 */
[----:B------:R-:W-:Y:S01]  /*b560*/  ISETP.GE.AND P2, PT, R0, R218, PT ;  /* 0x000000da0000720c */ /* 0x000fe20003f46270 */
[----:B-1----:R-:W-:Y:S01]  /*b570*/  HMMA.16816.F32.BF16 R16, R4, R32, R220 ;  /* 0x000000200410723c */ /* 0x002fe200000418dc */
[C---:B------:R-:W-:Y:S01]  /*b580*/  ISETP.LT.OR P1, PT, R2.reuse, R217, P1 ;  /* 0x000000d90200720c */ /* 0x040fe20000f21670 */
[----:B------:R-:W1:Y:S01]  /*b590*/  LDSM.16.M88.4 R220, [R187+0x7800] ;  /* 0x00780000bbdc783b */ /* 0x000e620000000200 */
[-C--:B------:R-:W-:Y:S01]  /*b5a0*/  ISETP.LT.OR P0, PT, R2, R216.reuse, P0 ;  /* 0x000000d80200720c */ /* 0x080fe20000701670 */
[----:B------:R-:W-:Y:S01]  /*b5b0*/  UISETP.GT.AND UP0, UPT, UR24, UR9, UPT ;  /* 0x000000091800728c */ /* 0x000fe2000bf04270 */
[----:B------:R-:W-:Y:S01]  /*b5c0*/  ISETP.LT.OR P2, PT, R0, R216, P2 ;  /* 0x000000d80000720c */ /* 0x000fe20001741670 */
[----:B------:R-:W-:-:S04]  /*b5d0*/  DEPBAR.LE SB0, 0x0 ;  /* 0x000080000000791a */ /* 0x000fc80000000000 */
[C---:B------:R-:W-:Y:S02]  /*b5e0*/  IADD3 R2, R0.reuse, 0x8, RZ ;  /* 0x0000000800027810 */ /* 0x040fe40007ffe0ff */
[----:B------:R-:W-:Y:S01]  /*b5f0*/  IADD3 R3, R0, 0x9, RZ ;  /* 0x0000000900037810 */ /* 0x000fe20007ffe0ff */
[----:B------:R-:W-:Y:S01]  /*b600*/  HMMA.16816.F32.BF16 R232, R8, R170, R172 ;  /* 0x000000aa08e8723c */ /* 0x000fe200000418ac */
[----:B------:R-:W-:Y:S02]  /*b610*/  FSEL R179, R29, -INF , !P1 ;  /* 0xff8000001db37808 */ /* 0x000fe40004800000 */
[----:B------:R-:W-:Y:S01]  /*b620*/  FSEL R178, R31, -INF , !P0 ;  /* 0xff8000001fb27808 */ /* 0x000fe20004000000 */
[----:B------:R-:W-:Y:S01]  /*b630*/  BAR.SYNC.DEFER_BLOCKING 0x0 ;  /* 0x0000000000007b1d */ /* 0x000fe20000010000 */
[----:B------:R-:W-:Y:S02]  /*b640*/  ISETP.GE.AND P1, PT, R2, R218, PT ;  /* 0x000000da0200720c */ /* 0x000fe40003f26270 */
[----:B------:R-:W-:-:S02]  /*b650*/  FSEL R174, R30, -INF , !P2 ;  /* 0xff8000001eae7808 */ /* 0x000fc40005000000 */
[CC--:B------:R-:W-:Y:S02]  /*b660*/  ISETP.GE.AND P2, PT, R2.reuse, R219.reuse, PT ;  /* 0x000000db0200720c */ /* 0x0c0fe40003f46270 */
[C---:B------:R-:W-:Y:S01]  /*b670*/  ISETP.GE.AND P0, PT, R3.reuse, R219, PT ;  /* 0x000000db0300720c */ /* 0x040fe20003f06270 */
[----:B------:R-:W-:Y:S01]  /*b680*/  HMMA.16816.F32.BF16 R168, R4, R34, R224 ;  /* 0x0000002204a8723c */ /* 0x000fe200000418e0 */
[CC--:B------:R-:W-:Y:S02]  /*b690*/  ISETP.LT.OR P2, PT, R2.reuse, R217.reuse, P2 ;  /* 0x000000d90200720c */ /* 0x0c0fe40001741670 */
[----:B------:R-:W-:Y:S02]  /*b6a0*/  ISETP.LT.OR P1, PT, R2, R216, P1 ;  /* 0x000000d80200720c */ /* 0x000fe40000f21670 */
[----:B------:R-:W-:Y:S02]  /*b6b0*/  ISETP.LT.OR P0, PT, R3, R217, P0 ;  /* 0x000000d90300720c */ /* 0x000fe40000701670 */
[----:B------:R-:W-:-:S02]  /*b6c0*/  IADD3 R2, R0, 0x10, RZ ;  /* 0x0000001000027810 */ /* 0x000fc40007ffe0ff */
[----:B------:R-:W-:Y:S02]  /*b6d0*/  FSEL R176, R12, -INF , !P2 ;  /* 0xff8000000cb07808 */ /* 0x000fe40005000000 */
        /* <DEDUP_REMOVED lines=66> */
[----:B------:R-:W-:Y:S02]  /*bb00*/  ISETP.GE.AND P2, PT, R8, R219, PT ;  /* 0x000000db0800720c */ /* 0x000fe40003f46270 */
[----:B------:R-:W-:Y:S02]  /*bb10*/  FSEL R19, R19, -INF , !P1 ;  /* 0xff80000013137808 */ /* 0x000fe40004800000 */
[----:B------:R-:W-:Y:S02]  /*bb20*/  FSEL R20, R12, -INF , !P0 ;  /* 0xff8000000c147808 */ /* 0x000fe40004000000 */
[----:B------:R-:W-:-:S02]  /*bb30*/  ISETP.GE.AND P1, PT, R3, R218, PT ;  /* 0x000000da0300720c */ /* 0x000fc40003f26270 */
[----:B------:R-:W-:Y:S02]  /*bb40*/  ISETP.GE.AND P0, PT, R2, R218, PT ;  /* 0x000000da0200720c */ /* 0x000fe40003f06270 */
[----:B------:R-:W-:Y:S02]  /*bb50*/  ISETP.LT.OR P2, PT, R8, R217, P2 ;  /* 0x000000d90800720c */ /* 0x000fe40001741670 */
[-C--:B------:R-:W-:Y:S02]  /*bb60*/  ISETP.LT.OR P1, PT, R3, R216.reuse, P1 ;  /* 0x000000d80300720c */ /* 0x080fe40000f21670 */
[----:B------:R-:W-:Y:S02]  /*bb70*/  ISETP.LT.OR P0, PT, R2, R216, P0 ;  /* 0x000000d80200720c */ /* 0x000fe40000701670 */
[----:B------:R-:W-:Y:S02]  /*bb80*/  IADD3 R3, R0, 0x38, RZ ;  /* 0x0000003800037810 */ /* 0x000fe40007ffe0ff */
[----:B------:R-:W-:-:S02]  /*bb90*/  FSEL R21, R17, -INF , !P2 ;  /* 0xff80000011157808 */ /* 0x000fc40005000000 */
[C---:B------:R-:W-:Y:S02]  /*bba0*/  ISETP.GE.AND P2, PT, R2.reuse, R219, PT ;  /* 0x000000db0200720c */ /* 0x040fe40003f46270 */
[----:B------:R-:W-:Y:S02]  /*bbb0*/  FSEL R16, R15, -INF , !P0 ;  /* 0xff8000000f107808 */ /* 0x000fe40004000000 */
[C---:B------:R-:W-:Y:S02]  /*bbc0*/  ISETP.GE.AND P0, PT, R3.reuse, R218, PT ;  /* 0x000000da0300720c */ /* 0x040fe40003f06270 */
[----:B------:R-:W-:Y:S02]  /*bbd0*/  ISETP.LT.OR P2, PT, R2, R217, P2 ;  /* 0x000000d90200720c */ /* 0x000fe40001741670 */
[----:B------:R-:W-:Y:S02]  /*bbe0*/  ISETP.LT.OR P0, PT, R3, R216, P0 ;  /* 0x000000d80300720c */ /* 0x000fe40000701670 */
[----:B------:R-:W-:-:S02]  /*bbf0*/  FSEL R17, R14, -INF , !P1 ;  /* 0xff8000000e117808 */ /* 0x000fc40004800000 */
[----:B------:R-:W-:Y:S02]  /*bc00*/  ISETP.GE.AND P1, PT, R3, R219, PT ;  /* 0x000000db0300720c */ /* 0x000fe40003f26270 */
[----:B------:R-:W-:Y:S02]  /*bc10*/  FSEL R18, R13, -INF , !P2 ;  /* 0xff8000000d127808 */ /* 0x000fe40005000000 */
[----:B------:R-:W-:Y:S02]  /*bc20*/  FSEL R13, R6, -INF , !P0 ;  /* 0xff800000060d7808 */ /* 0x000fe40004000000 */
[----:B------:R-:W-:Y:S02]  /*bc30*/  PLOP3.LUT P0, PT, PT, PT, UP0, 0x80, 0x0 ;  /* 0x000000000000781c */ /* 0x000fe40003f0f008 */
[----:B------:R-:W-:Y:S02]  /*bc40*/  ISETP.LT.OR P1, PT, R3, R217, P1 ;  /* 0x000000d90300720c */ /* 0x000fe40000f21670 */
[----:B------:R-:W-:-:S02]  /*bc50*/  IADD3 R0, R0, 0x39, RZ ;  /* 0x0000003900007810 */ /* 0x000fc40007ffe0ff */
        /* <DEDUP_REMOVED lines=8> */
[----:B------:R-:W2:Y:S01]  /*bce0*/  LDL.64 R180, [R1+0xa0] ;  /* 0x0000a00001b47983 */ /* 0x000ea20000100a00 */
[----:B------:R-:W-:-:S03]  /*bcf0*/  ULDC.64 UR4, c[0x0][0x198] ;  /* 0x0000660000047ab9 */ /* 0x000fc60000000a00 */
[----:B------:R-:W3:Y:S01]  /*bd00*/  LDL.64 R210, [R1+0xb8] ;  /* 0x0000b80001d27983 */ /* 0x000ee20000100a00 */
[----:B------:R-:W-:Y:S01]  /*bd10*/  UMOV UR32, 0x6 ;  /* 0x0000000600207882 */ /* 0x000fe20000000000 */
[----:B------:R-:W-:Y:S01]  /*bd20*/  BSSY B0, `(.L_x_1113) ;  /* 0x0000083000007945 */ /* 0x000fe20003800000 */
[----:B------:R-:W-:Y:S01]  /*bd30*/  UIADD3 UR33, UR8, -0x3, URZ ;  /* 0xfffffffd08217890 */ /* 0x000fe2000fffe03f */
[----:B------:R1:W-:Y:S01]  /*bd40*/  @P6 STS.128 [R209+0x8000], RZ ;  /* 0x008000ffd1006388 */ /* 0x0003e20000000c00 */
[----:B------:R-:W-:Y:S02]  /*bd50*/  USHF.L.U32 UR8, UR4, 0x6, URZ ;  /* 0x0000000604087899 */ /* 0x000fe4000800063f */
[----:B------:R-:W-:Y:S02]  /*bd60*/  USHF.L.U64.HI UR5, UR4, UR32, UR5 ;  /* 0x0000002004057299 */ /* 0x000fe40008010205 */
[----:B------:R-:W-:Y:S02]  /*bd70*/  USHF.R.S32.HI UR4, URZ, 0x1f, UR33 ;  /* 0x0000001f3f047899 */ /* 0x000fe40008011421 */
[----:B------:R-:W-:Y:S01]  /*bd80*/  UIMAD UR5, UR5, UR33, URZ ;  /* 0x00000021050572a4 */ /* 0x000fe2000f8e023f */
[----:B------:R-:W-:-:S03]  /*bd90*/  IMAD.U32 R0, RZ, RZ, UR8 ;  /* 0x00000008ff007e24 */ /* 0x000fc6000f8e00ff */
[----:B------:R-:W-:Y:S01]  /*bda0*/  UIMAD UR4, UR4, UR8, UR5 ;  /* 0x00000008040472a4 */ /* 0x000fe2000f8e0205 */
[----:B--2---:R-:W-:Y:S02]  /*bdb0*/  IMAD.MOV.U32 R3, RZ, RZ, R181 ;  /* 0x000000ffff037224 */ /* 0x004fe400078e00b5 */
[----:B---3--:R-:W-:-:S04]  /*bdc0*/  IMAD.MOV.U32 R2, RZ, RZ, R210 ;  /* 0x000000ffff027224 */ /* 0x008fc800078e00d2 */
[----:B------:R-:W-:-:S05]  /*bdd0*/  IMAD.WIDE.U32 R2, R0, UR33, R2 ;  /* 0x0000002100027c25 */ /* 0x000fca000f8e0002 */
[----:B------:R-:W-:Y:S02]  /*bde0*/  IADD3 R0, R3, UR4, RZ ;  /* 0x0000000403007c10 */ /* 0x000fe4000fffe0ff */
[C---:B------:R-:W-:Y:S02]  /*bdf0*/  @!P6 LEA R6, P0, R2.reuse, c[0x0][0x168], 0x1 ;  /* 0x00005a000206ea11 */ /* 0x040fe400078008ff */
        /* <DEDUP_REMOVED lines=17> */
[----:B------:R-:W-:Y:S02]  /*bf10*/  IADD3.X R2, R0, UR7, RZ, P2, !PT ;  /* 0x0000000700027c10 */ /* 0x000fe400097fe4ff */
[C---:B------:R-:W-:Y:S01]  /*bf20*/  IADD3 R0, P2, R3.reuse, UR6, RZ ;  /* 0x0000000603007c10 */ /* 0x040fe2000ff5e0ff */
        /* <DEDUP_REMOVED lines=21> */
[----:B------:R1:W-:Y:S01]  /*c080*/  @P5 STS.128 [R209+0xa800], RZ ;  /* 0x00a800ffd1005388 */ /* 0x0003e20000000c00 */
[----:B-----5:R-:W-:-:S03]  /*c090*/  @!P4 LEA R10, P1, R3, c[0x0][0x168], 0x1 ;  /* 0x00005a00030aca11 */ /* 0x020fc600078208ff */
[----:B------:R-:W-:Y:S01]  /*c0a0*/  @!PT LDS RZ, [RZ] ;  /* 0x00000000fffff984 */ /* 0x000fe20000000800 */
[----:B------:R-:W-:Y:S01]  /*c0b0*/  @!PT LDS RZ, [RZ] ;  /* 0x00000000fffff984 */ /* 0x000fe20000000800 */
[----:B------:R-:W-:Y:S01]  /*c0c0*/  @!PT LDS RZ, [RZ] ;  /* 0x00000000fffff984 */ /* 0x000fe20000000800 */
[----:B------:R3:W-:Y:S01]  /*c0d0*/  @!P5 LDGSTS.E.BYPASS.LTC128B.128 [R209+0xa800], [R6.64+0x80] ;  /* 0x0a80008006d1dfae */ /* 0x0007e2000b901d52 */
[----:B------:R-:W-:-:S03]  /*c0e0*/  @!P4 LEA.HI.X R11, R3, c[0x0][0x16c], R2, 0x1, P1 ;  /* 0x00005b00030bca11 */ /* 0x000fc600008f0c02 */
[----:B------:R1:W-:Y:S01]  /*c0f0*/  @P4 STS.128 [R209+0xc800], RZ ;  /* 0x00c800ffd1004388 */ /* 0x0003e20000000c00 */
[----:B------:R-:W-:Y:S02]  /*c100*/  IADD3.X R3, R2, UR7, RZ, P2, !PT ;  /* 0x0000000702037c10 */ /* 0x000fe400097fe4ff */
[C---:B------:R-:W-:Y:S01]  /*c110*/  IADD3 R2, P2, R0.reuse, UR6, RZ ;  /* 0x0000000600027c10 */ /* 0x040fe2000ff5e0ff */
        /* <DEDUP_REMOVED lines=27> */
[----:B------:R-:W-:Y:S02]  /*c2d0*/  @!P4 LEA.HI.X R9, R0, c[0x0][0x16c], R3, 0x1, P1 ;  /* 0x00005b000009ca11 */ /* 0x000fe400008f0c03 */
[----:B------:R-:W-:-:S03]  /*c2e0*/  IADD3.X R3, R3, UR7, RZ, P2, !PT ;  /* 0x0000000703037c10 */ /* 0x000fc600097fe4ff */
        /* <DEDUP_REMOVED lines=10> */
[----:B------:R1:W-:Y:S01]  /*c390*/  @!P3 LDGSTS.E.BYPASS.LTC128B.128 [R209+0xf000], [R10.64+0x180] ;  /* 0x0f0001800ad1bfae */ /* 0x0003e2000b901d52 */
[----:B---3--:R-:W-:-:S03]  /*c3a0*/  @!P5 LEA R6, P1, R2, c[0x0][0x168], 0x1 ;  /* 0x00005a000206da11 */ /* 0x008fc600078208ff */
[----:B------:R1:W-:Y:S01]  /*c3b0*/  @P6 STS.128 [R209+0x9800], RZ ;  /* 0x009800ffd1006388 */ /* 0x0003e20000000c00 */
[C---:B------:R-:W-:Y:S02]  /*c3c0*/  @!P5 LEA.HI.X R7, R2.reuse, c[0x0][0x16c], R3, 0x1, P1 ;  /* 0x00005b000207da11 */ /* 0x040fe400008f0c03 */
[----:B----4-:R-:W-:-:S04]  /*c3d0*/  @!P6 LEA R8, P2, R2, c[0x0][0x168], 0x1 ;  /* 0x00005a000208ea11 */ /* 0x010fc800078408ff */
[----:B------:R-:W-:-:S05]  /*c3e0*/  @!P6 LEA.HI.X R9, R2, c[0x0][0x16c], R3, 0x1, P2 ;  /* 0x00005b000209ea11 */ /* 0x000fca00010f0c03 */
        /* <DEDUP_REMOVED lines=22> */
.L_x_1114:
[----:B------:R-:W-:Y:S05]  /*c550*/  BSYNC B0 ;  /* 0x0000000000007941 */ /* 0x000fea0003800000 */
.L_x_1113:
[----:B------:R-:W0:Y:S02]  /*c560*/  LDGDEPBAR ;  /* 0x00000000000079af */ /* 0x000e240000000000 */
.L_x_1112:
[----:B-1----:R-:W2:Y:S04]  /*c570*/  LDL R9, [R1+0xc0] ;  /* 0x0000c00001097983 */ /* 0x002ea80000100800 */
[----:B------:R-:W3:Y:S04]  /*c580*/  LDL R7, [R1+0xd0] ;  /* 0x0000d00001077983 */ /* 0x000ee80000100800 */
[----:B------:R-:W4:Y:S01]  /*c590*/  LDL R5, [R1+0xe0] ;  /* 0x0000e00001057983 */ /* 0x000f220000100800 */
[----:B------:R-:W-:Y:S01]  /*c5a0*/  FMNMX.FTZ R2, R133, R177, !PT ;  /* 0x000000b185027209 */ /* 0x000fe20007810000 */
[----:B------:R-:W-:Y:S01]  /*c5b0*/  USHF.L.U32 UR8, UR24, 0x1, URZ ;  /* 0x0000000118087899 */ /* 0x000fe2000800063f */
[----:B------:R-:W-:Y:S01]  /*c5c0*/  FMNMX.FTZ R0, R132, R174, !PT ;  /* 0x000000ae84007209 */ /* 0x000fe20007810000 */
[----:B------:R-:W-:Y:S01]  /*c5d0*/  STL [R1+0x150], R219 ;  /* 0x000150db01007387 */ /* 0x000fe20000100800 */
[----:B------:R-:W-:Y:S01]  /*c5e0*/  FMNMX.FTZ R2, R179, R2, !PT ;  /* 0x00000002b3027209 */ /* 0x000fe20007810000 */
[----:B------:R-:W-:Y:S01]  /*c5f0*/  UIADD3 UR5, UR8, 0x1, URZ ;  /* 0x0000000108057890 */ /* 0x000fe2000fffe03f */
        /* <DEDUP_REMOVED lines=9> */
[----:B------:R-:W-:Y:S01]  /*c690*/  STL.64 [R1+0x140], R216 ;  /* 0x000140d801007387 */ /* 0x000fe20000100a00 */
        /* <DEDUP_REMOVED lines=17> */
[----:B------:R-:W1:Y:S01]  /*c7b0*/  LDC.U8 R232, c[0x0][0x2d8] ;  /* 0x0000b600ffe87b82 */ /* 0x000e620000000000 */
        /* <DEDUP_REMOVED lines=22> */
[----:B------:R-:W-:Y:S04]  /*c920*/  STL [R1+0x110], R197 ;  /* 0x000110c501007387 */ /* 0x000fe80000100800 */
[----:B------:R-:W1:Y:S04]  /*c930*/  SHFL.BFLY PT, R2, R0, 0x2, 0x1f ;  /* 0x0c401f0000027f89 */ /* 0x000e6800000e0000 */
[----:B------:R-:W1:Y:S04]  /*c940*/  SHFL.BFLY PT, R4, R3, 0x2, 0x1f ;  /* 0x0c401f0003047f89 */ /* 0x000e6800000e0000 */
[----:B------:R-:W-:Y:S04]  /*c950*/  STL [R1+0x10c], R196 ;  /* 0x00010cc401007387 */ /* 0x000fe80000100800 */
[----:B------:R-:W-:Y:S04]  /*c960*/  STL [R1+0x108], R195 ;  /* 0x000108c301007387 */ /* 0x000fe80000100800 */
[----:B------:R-:W-:Y:S04]  /*c970*/  STL [R1+0x104], R194 ;  /* 0x000104c201007387 */ /* 0x000fe80000100800 */
[----:B------:R-:W-:Y:S01]  /*c980*/  STL [R1+0x100], R193 ;  /* 0x000100c101007387 */ /* 0x000fe20000100800 */
[----:B-1----:R-:W-:-:S03]  /*c990*/  FMNMX.FTZ R2, R0, R2, !PT ;  /* 0x0000000200027209 */ /* 0x002fc60007810000 */
[----:B------:R-:W-:Y:S01]  /*c9a0*/  STL [R1+0xfc], R192 ;  /* 0x0000fcc001007387 */ /* 0x000fe20000100800 */
[----:B------:R-:W-:-:S03]  /*c9b0*/  FMNMX.FTZ R0, R3, R4, !PT ;  /* 0x0000000403007209 */ /* 0x000fc60007810000 */
[----:B------:R-:W-:Y:S04]  /*c9c0*/  STL [R1+0xf8], R191 ;  /* 0x0000f8bf01007387 */ /* 0x000fe80000100800 */
[----:B------:R-:W1:Y:S04]  /*c9d0*/  SHFL.BFLY PT, R3, R0, 0x1, 0x1f ;  /* 0x0c201f0000037f89 */ /* 0x000e6800000e0000 */
[----:B------:R-:W1:Y:S04]  /*c9e0*/  SHFL.BFLY PT, R4, R2, 0x1, 0x1f ;  /* 0x0c201f0002047f89 */ /* 0x000e6800000e0000 */
[----:B------:R-:W-:Y:S04]  /*c9f0*/  STL [R1+0xf4], R190 ;  /* 0x0000f4be01007387 */ /* 0x000fe80000100800 */
[----:B------:R2:W-:Y:S04]  /*ca00*/  STL [R1+0xf0], R189 ;  /* 0x0000f0bd01007387 */ /* 0x0005e80000100800 */
[----:B------:R2:W-:Y:S04]  /*ca10*/  STL [R1+0xec], R188 ;  /* 0x0000ecbc01007387 */ /* 0x0005e80000100800 */
[----:B------:R2:W-:Y:S01]  /*ca20*/  STL [R1+0xe8], R187 ;  /* 0x0000e8bb01007387 */ /* 0x0005e20000100800 */
[----:B-1----:R-:W-:-:S03]  /*ca30*/  FMNMX.FTZ R192, R0, R3, !PT ;  /* 0x0000000300c07209 */ /* 0x002fc60007810000 */
[----:B------:R1:W-:Y:S01]  /*ca40*/  STL [R1+0xe4], R182 ;  /* 0x0000e4b601007387 */ /* 0x0003e20000100800 */
[----:B------:R-:W-:Y:S01]  /*ca50*/  FMNMX.FTZ R204, R2, R4, !PT ;  /* 0x0000000402cc7209 */ /* 0x000fe20007810000 */
[C---:B------:R-:W-:Y:S01]  /*ca60*/  FMUL.FTZ R0, R192.reuse, c[0x0][0x23c] ;  /* 0x00008f00c0007a20 */ /* 0x040fe20000410000 */
[----:B------:R-:W-:Y:S01]  /*ca70*/  FSETP.NEU.FTZ.AND P0, PT, R192, -INF , PT ;  /* 0xff800000c000780b */ /* 0x000fe20003f1d000 */
[----:B------:R-:W-:Y:S01]  /*ca80*/  STL [R1+0x154], R192 ;  /* 0x000154c001007387 */ /* 0x000fe20000100800 */
[C---:B------:R-:W-:Y:S01]  /*ca90*/  FSETP.NEU.FTZ.AND P1, PT, R204.reuse, -INF , PT ;  /* 0xff800000cc00780b */ /* 0x040fe20003f3d000 */
[----:B------:R-:W-:Y:S01]  /*caa0*/  FMUL.FTZ R2, R204, c[0x0][0x23c] ;  /* 0x00008f00cc027a20 */ /* 0x000fe20000410000 */
[----:B------:R-:W-:Y:S02]  /*cab0*/  FSEL R0, R0, RZ, P0 ;  /* 0x000000ff00007208 */ /* 0x000fe40000000000 */
[----:B------:R-:W-:Y:S02]  /*cac0*/  FSEL R4, R204, RZ, P1 ;  /* 0x000000ffcc047208 */ /* 0x000fe40000800000 */
[----:B------:R-:W-:Y:S01]  /*cad0*/  FSEL R2, R2, RZ, P1 ;  /* 0x000000ff02027208 */ /* 0x000fe20000800000 */
[----:B------:R-:W-:-:S02]  /*cae0*/  FFMA.FTZ R180, R23, c[0x0][0x23c], -R0 ;  /* 0x00008f0017b47a23 */ /* 0x000fc40000010800 */
[----:B------:R-:W-:Y:S02]  /*caf0*/  FFMA.FTZ R23, R22, c[0x0][0x23c], -R0 ;  /* 0x00008f0016177a23 */ /* 0x000fe40000010800 */
[--C-:B------:R-:W-:Y:S02]  /*cb00*/  FFMA.FTZ R6, R177, c[0x0][0x23c], -R2.reuse ;  /* 0x00008f00b1067a23 */ /* 0x100fe40000010802 */
[--C-:B------:R-:W-:Y:S02]  /*cb10*/  FFMA.FTZ R171, R135, c[0x0][0x23c], -R2.reuse ;  /* 0x00008f0087ab7a23 */ /* 0x100fe40000010802 */
[----:B------:R-:W-:Y:S01]  /*cb20*/  FFMA.FTZ R230, R29, c[0x0][0x23c], -R2 ;  /* 0x00008f001de67a23 */ /* 0x000fe20000010802 */
[----:B------:R-:W-:Y:S01]  /*cb30*/  MUFU.EX2 R23, R23 ;  /* 0x0000001700177308 */ /* 0x000fe20000000800 */
[--C-:B------:R-:W-:Y:S02]  /*cb40*/  FFMA.FTZ R174, R174, c[0x0][0x23c], -R0.reuse ;  /* 0x00008f00aeae7a23 */ /* 0x100fe40000010800 */
[----:B------:R-:W-:-:S02]  /*cb50*/  FFMA.FTZ R178, R178, c[0x0][0x23c], -R0 ;  /* 0x00008f00b2b27a23 */ /* 0x000fc40000010800 */
[--C-:B------:R-:W-:Y:S02]  /*cb60*/  FFMA.FTZ R175, R175, c[0x0][0x23c], -R0.reuse ;  /* 0x00008f00afaf7a23 */ /* 0x100fe40000010800 */
[--C-:B------:R-:W-:Y:S01]  /*cb70*/  FFMA.FTZ R172, R172, c[0x0][0x23c], -R0.reuse ;  /* 0x00008f00acac7a23 */ /* 0x100fe20000010800 */
[----:B------:R-:W-:Y:S01]  /*cb80*/  MUFU.EX2 R174, R174 ;  /* 0x000000ae00ae7308 */ /* 0x000fe20000000800 */
[--C-:B------:R-:W-:Y:S02]  /*cb90*/  FFMA.FTZ R134, R134, c[0x0][0x23c], -R0.reuse ;  /* 0x00008f0086867a23 */ /* 0x100fe40000010800 */
[--C-:B------:R-:W-:Y:S02]  /*cba0*/  FFMA.FTZ R29, R33, c[0x0][0x23c], -R0.reuse ;  /* 0x00008f00211d7a23 */ /* 0x100fe40000010800 */
[--C-:B------:R-:W-:Y:S02]  /*cbb0*/  FFMA.FTZ R135, R31, c[0x0][0x23c], -R0.reuse ;  /* 0x00008f001f877a23 */ /* 0x100fe40000010800 */
[--C-:B------:R-:W-:Y:S01]  /*cbc0*/  FFMA.FTZ R170, R30, c[0x0][0x23c], -R0.reuse ;  /* 0x00008f001eaa7a23 */ /* 0x100fe20000010800 */
[----:B------:R-:W-:Y:S01]  /*cbd0*/  MUFU.EX2 R175, R175 ;  /* 0x000000af00af7308 */ /* 0x000fe20000000800 */
[----:B------:R-:W-:-:S02]  /*cbe0*/  FFMA.FTZ R177, R28, c[0x0][0x23c], -R0 ;  /* 0x00008f001cb17a23 */ /* 0x000fc40000010800 */
[--C-:B------:R-:W-:Y:S02]  /*cbf0*/  FFMA.FTZ R22, R19, c[0x0][0x23c], -R0.reuse ;  /* 0x00008f0013167a23 */ /* 0x100fe40000010800 */
[--C-:B------:R-:W-:Y:S02]  /*cc00*/  FFMA.FTZ R194, R17, c[0x0][0x23c], -R0.reuse ;  /* 0x00008f0011c27a23 */ /* 0x100fe40000010800 */
[--C-:B------:R-:W-:Y:S01]  /*cc10*/  FFMA.FTZ R191, R16, c[0x0][0x23c], -R0.reuse ;  /* 0x00008f0010bf7a23 */ /* 0x100fe20000010800 */
[----:B------:R-:W-:Y:S01]  /*cc20*/  MUFU.EX2 R172, R172 ;  /* 0x000000ac00ac7308 */ /* 0x000fe20000000800 */
[--C-:B------:R-:W-:Y:S02]  /*cc30*/  FFMA.FTZ R197, R13, c[0x0][0x23c], -R0.reuse ;  /* 0x00008f000dc57a23 */ /* 0x100fe40000010800 */
[----:B------:R-:W-:Y:S02]  /*cc40*/  FFMA.FTZ R205, R12, c[0x0][0x23c], -R0 ;  /* 0x00008f000ccd7a23 */ /* 0x000fe40000010800 */
[----:B------:R-:W-:-:S02]  /*cc50*/  FFMA.FTZ R179, R179, c[0x0][0x23c], -R2 ;  /* 0x00008f00b3b37a23 */ /* 0x000fc40000010802 */
        /* <DEDUP_REMOVED lines=13> */
[--C-:B------:R-:W-:Y:S02]  /*cd30*/  FFMA.FTZ R195, R15, c[0x0][0x23c], -R2.reuse ;  /* 0x00008f000fc37a23 */ /* 0x100fe40000010802 */
[----:B------:R-:W-:-:S03]  /*cd40*/  FFMA.FTZ R203, R14, c[0x0][0x23c], -R2 ;  /* 0x00008f000ecb7a23 */ /* 0x000fc60000010802 */
[----:B------:R-:W-:Y:S08]  /*cd50*/  MUFU.EX2 R18, R178 ;  /* 0x000000b200127308 */ /* 0x000ff00000000800 */
        /* <DEDUP_REMOVED lines=9> */
[----:B------:R-:W-:Y:S01]  /*cdf0*/  MUFU.EX2 R203, R203 ;  /* 0x000000cb00cb7308 */ /* 0x000fe20000000800 */
[----:B--2---:R-:W-:-:S07]  /*ce00*/  IMAD.WIDE.U32 R216, R9, -0x326172a9, RZ ;  /* 0xcd9e8d5709d87825 */ /* 0x004fce00078e00ff */
[----:B------:R-:W-:Y:S01]  /*ce10*/  MUFU.EX2 R197, R197 ;  /* 0x000000c500c57308 */ /* 0x000fe20000000800 */
[----:B---3--:R-:W-:Y:S01]  /*ce20*/  LOP3.LUT R0, R217, R7, RZ, 0x3c, !PT ;  /* 0x00000007d9007212 */ /* 0x008fe200078e3cff */
[----:B----4-:R-:W-:-:S06]  /*ce30*/  IMAD.WIDE.U32 R2, R5, -0x2daee0ad, RZ ;  /* 0xd2511f5305027825 */ /* 0x010fcc00078e00ff */
[----:B------:R2:W-:Y:S01]  /*ce40*/  MUFU.EX2 R9, R6 ;  /* 0x0000000600097308 */ /* 0x0005e20000000800 */
[----:B------:R-:W-:Y:S01]  /*ce50*/  IMAD.WIDE.U32 R168, R0, -0x2daee0ad, RZ ;  /* 0xd2511f5300a87825 */ /* 0x000fe200078e00ff */
[C---:B------:R-:W-:Y:S01]  /*ce60*/  LOP3.LUT R0, R3.reuse, UR8, RZ, 0x3c, !PT ;  /* 0x0000000803007c12 */ /* 0x040fe2000f8e3cff */
[----:B------:R-:W-:Y:S01]  /*ce70*/  UIADD3 UR8, UR21, 0x76cf5d0a, URZ ;  /* 0x76cf5d0a15087890 */ /* 0x000fe2000fffe03f */
[----:B------:R-:W-:Y:S01]  /*ce80*/  LOP3.LUT R212, R3, UR5, RZ, 0x3c, !PT ;  /* 0x0000000503d47c12 */ /* 0x000fe2000f8e3cff */
[----:B------:R-:W-:Y:S01]  /*ce90*/  FADD.FTZ R5, R133, -R4 ;  /* 0x8000000485057221 */ /* 0x000fe20000010000 */
[----:B------:R-:W-:Y:S01]  /*cea0*/  LOP3.LUT R20, R169, UR4, R2, 0x96, !PT ;  /* 0x00000004a9147c12 */ /* 0x000fe2000f8e9602 */
[----:B------:R-:W-:Y:S01]  /*ceb0*/  IMAD.WIDE.U32 R2, R0, -0x326172a9, RZ ;  /* 0xcd9e8d5700027825 */ /* 0x000fe200078e00ff */
[----:B------:R-:W-:Y:S01]  /*cec0*/  UIADD3 UR4, UR21, 0x32370b8f, URZ ;  /* 0x32370b8f15047890 */ /* 0x000fe2000fffe03f */
[----:B------:R-:W-:Y:S01]  /*ced0*/  MUFU.EX2 R205, R205 ;  /* 0x000000cd00cd7308 */ /* 0x000fe20000000800 */
[----:B------:R-:W-:Y:S01]  /*cee0*/  UIADD3 UR5, UR20, -0x255992d5, URZ ;  /* 0xdaa66d2b14057890 */ /* 0x000fe2000fffe03f */
[----:B------:R-:W-:Y:S01]  /*cef0*/  IMAD.WIDE.U32 R20, R20, -0x326172a9, RZ ;  /* 0xcd9e8d5714147825 */ /* 0x000fe200078e00ff */
[----:B------:R-:W-:-:S04]  /*cf00*/  LOP3.LUT R4, R3, UR33, R216, 0x96, !PT ;  /* 0x0000002103047c12 */ /* 0x000fc8000f8e96d8 */
[----:B--2---:R-:W-:Y:S01]  /*cf10*/  LOP3.LUT R6, R21, UR32, R2, 0x96, !PT ;  /* 0x0000002015067c12 */ /* 0x004fe2000f8e9602 */
[----:B------:R-:W-:Y:S02]  /*cf20*/  FMUL.FTZ R2, R5, c[0x0][0x23c] ;  /* 0x00008f0005027a20 */ /* 0x000fe40000410000 */
[----:B------:R-:W-:-:S04]  /*cf30*/  IMAD.WIDE.U32 R4, R4, -0x2daee0ad, RZ ;  /* 0xd2511f5304047825 */ /* 0x000fc800078e00ff */
[----:B------:R-:W-:Y:S01]  /*cf40*/  IMAD.WIDE.U32 R6, R6, -0x2daee0ad, RZ ;  /* 0xd2511f5306067825 */ /* 0x000fe200078e00ff */
[----:B------:R-:W-:Y:S01]  /*cf50*/  LOP3.LUT R12, R5, UR8, R168, 0x96, !PT ;  /* 0x00000008050c7c12 */ /* 0x000fe2000f8e96a8 */
[----:B------:R-:W2:Y:S03]  /*cf60*/  MUFU.EX2 R2, R2 ;  /* 0x0000000200027308 */ /* 0x000ea60000000800 */
[----:B------:R-:W-:Y:S01]  /*cf70*/  LOP3.LUT R10, R7, UR4, R4, 0x96, !PT ;  /* 0x00000004070a7c12 */ /* 0x000fe2000f8e9604 */
[----:B------:R-:W-:-:S04]  /*cf80*/  IMAD.WIDE.U32 R12, R12, -0x326172a9, RZ ;  /* 0xcd9e8d570c0c7825 */ /* 0x000fc800078e00ff */
[----:B------:R-:W-:Y:S01]  /*cf90*/  IMAD.WIDE.U32 R10, R10, -0x326172a9, RZ ;  /* 0xcd9e8d570a0a7825 */ /* 0x000fe200078e00ff */
[C-C-:B------:R-:W-:Y:S02]  /*cfa0*/  LOP3.LUT R4, R13.reuse, UR5, R20.reuse, 0x96, !PT ;  /* 0x000000050d047c12 */ /* 0x140fe4000f8e9614 */
[----:B------:R-:W-:Y:S02]  /*cfb0*/  LOP3.LUT R13, R13, UR5, R20, 0x96, !PT ;  /* 0x000000050d0d7c12 */ /* 0x000fe4000f8e9614 */
[C-C-:B------:R-:W-:Y:S01]  /*cfc0*/  LOP3.LUT R7, R11.reuse, UR34, R12.reuse, 0x96, !PT ;  /* 0x000000220b077c12 */ /* 0x140fe2000f8e960c */
[----:B------:R-:W-:Y:S01]  /*cfd0*/  IMAD.WIDE.U32 R4, R4, -0x2daee0ad, RZ ;  /* 0xd2511f5304047825 */ /* 0x000fe200078e00ff */
[----:B------:R-:W-:-:S03]  /*cfe0*/  LOP3.LUT R11, R11, UR34, R12, 0x96, !PT ;  /* 0x000000220b0b7c12 */ /* 0x000fc6000f8e960c */
[----:B--2---:R-:W-:Y:S01]  /*cff0*/  FFMA.FTZ R0, R251, R2, R9 ;  /* 0x00000002fb007223 */ /* 0x004fe20000010009 */
[----:B------:R-:W-:Y:S01]  /*d000*/  LOP3.LUT R14, R5, UR31, R6, 0x96, !PT ;  /* 0x0000001f050e7c12 */ /* 0x000fe2000f8e9606 */
[----:B------:R-:W-:-:S04]  /*d010*/  IMAD.WIDE.U32 R6, R7, -0x2daee0ad, RZ ;  /* 0xd2511f5307067825 */ /* 0x000fc800078e00ff */
[----:B------:R-:W-:Y:S01]  /*d020*/  FADD.FTZ R16, R17, R0 ;  /* 0x0000000011107221 */ /* 0x000fe20000010000 */
[----:B------:R-:W-:Y:S01]  /*d030*/  LOP3.LUT R4, R7, UR15, R4, 0x96, !PT ;  /* 0x0000000f07047c12 */ /* 0x000fe2000f8e9604 */
[----:B------:R-:W-:Y:S01]  /*d040*/  IMAD.WIDE.U32 R14, R14, -0x326172a9, RZ ;  /* 0xcd9e8d570e0e7825 */ /* 0x000fe200078e00ff */
[----:B------:R-:W-:Y:S02]  /*d050*/  FSEL R0, R192, RZ, P0 ;  /* 0x000000ffc0007208 */ /* 0x000fe40000000000 */
[----:B------:R-:W-:Y:S01]  /*d060*/  F2FP.BF16.PACK_AB R17, R17, R9 ;  /* 0x000000091111723e */ /* 0x000fe200000010ff */
[----:B------:R-:W-:-:S04]  /*d070*/  IMAD.WIDE.U32 R4, R4, -0x326172a9, RZ ;  /* 0xcd9e8d5704047825 */ /* 0x000fc800078e00ff */
[----:B------:R-:W-:Y:S01]  /*d080*/  FADD.FTZ R7, R132, -R0 ;  /* 0x8000000084077221 */ /* 0x000fe20000010000 */
[----:B------:R-:W-:Y:S01]  /*d090*/  LOP3.LUT R0, R5, UR22, R14, 0x96, !PT ;  /* 0x0000001605007c12 */ /* 0x000fe2000f8e960e */
[-C--:B------:R-:W-:Y:S01]  /*d0a0*/  FMUL.FTZ R233, R65, R2.reuse ;  /* 0x0000000241e97220 */ /* 0x080fe20000410000 */
[----:B------:R-:W-:Y:S01]  /*d0b0*/  LOP3.LUT R5, R4, 0xffff, RZ, 0xc0, !PT ;  /* 0x0000ffff04057812 */ /* 0x000fe200078ec0ff */
[----:B------:R-:W-:Y:S01]  /*d0c0*/  FMUL.FTZ R7, R7, c[0x0][0x23c] ;  /* 0x00008f0007077a20 */ /* 0x000fe20000410000 */
[----:B------:R-:W-:Y:S01]  /*d0d0*/  LOP3.LUT R3, R0, 0xff, RZ, 0xc0, !PT ;  /* 0x000000ff00037812 */ /* 0x000fe200078ec0ff */
[-C--:B------:R-:W-:Y:S02]  /*d0e0*/  FMUL.FTZ R164, R164, R2.reuse ;  /* 0x00000002a4a47220 */ /* 0x080fe40000410000 */
[-C--:B------:R-:W-:Y:S01]  /*d0f0*/  FMUL.FTZ R165, R165, R2.reuse ;  /* 0x00000002a5a57220 */ /* 0x080fe20000410000 */
[----:B------:R-:W-:Y:S01]  /*d100*/  ISETP.GE.U32.AND P2, PT, R232, R3, PT ;  /* 0x00000003e800720c */ /* 0x000fe20003f46070 */
[-C--:B------:R-:W-:Y:S01]  /*d110*/  FMUL.FTZ R160, R160, R2.reuse ;  /* 0x00000002a0a07220 */ /* 0x080fe20000410000 */
[----:B------:R-:W-:Y:S01]  /*d120*/  LOP3.LUT R3, R0, 0xffff, RZ, 0xc0, !PT ;  /* 0x0000ffff00037812 */ /* 0x000fe200078ec0ff */
[----:B------:R-:W-:-:S02]  /*d130*/  FMUL.FTZ R161, R161, R2 ;  /* 0x00000002a1a17220 */ /* 0x000fc40000410000 */
[-C--:B------:R-:W-:Y:S01]  /*d140*/  FMUL.FTZ R156, R156, R2.reuse ;  /* 0x000000029c9c7220 */ /* 0x080fe20000410000 */
[----:B------:R-:W-:Y:S01]  /*d150*/  SHF.R.U32.HI R3, RZ, 0x8, R3 ;  /* 0x00000008ff037819 */ /* 0x000fe20000011603 */
[-C--:B------:R-:W-:Y:S02]  /*d160*/  FMUL.FTZ R157, R157, R2.reuse ;  /* 0x000000029d9d7220 */ /* 0x080fe40000410000 */
[-C--:B------:R-:W-:Y:S01]  /*d170*/  FMUL.FTZ R152, R152, R2.reuse ;  /* 0x0000000298987220 */ /* 0x080fe20000410000 */
[----:B------:R-:W-:Y:S01]  /*d180*/  LOP3.LUT R3, R3, 0xffff, RZ, 0xc0, !PT ;  /* 0x0000ffff03037812 */ /* 0x000fe200078ec0ff */
[-C--:B------:R-:W-:Y:S02]  /*d190*/  FMUL.FTZ R153, R153, R2.reuse ;  /* 0x0000000299997220 */ /* 0x080fe40000410000 */
[----:B------:R-:W-:Y:S01]  /*d1a0*/  @!P2 HFMA2.BF16_V2 R8, -RZ.H0_H0, RZ.H0_H0, -R17.H0_H0 ;  /* 0x200000ffff08a231 */ /* 0x000fe20000340911 */
[----:B------:R-:W-:Y:S01]  /*d1b0*/  ISETP.GE.U32.AND P5, PT, R232, R3, PT ;  /* 0x00000003e800720c */ /* 0x000fe20003fa6070 */
[-C--:B------:R-:W-:Y:S01]  /*d1c0*/  FMUL.FTZ R148, R148, R2.reuse ;  /* 0x0000000294947220 */ /* 0x080fe20000410000 */
[--C-:B------:R-:W-:Y:S01]  /*d1d0*/  SHF.R.U32.HI R3, RZ, 0x18, R0.reuse ;  /* 0x00000018ff037819 */ /* 0x100fe20000011600 */
[-C--:B------:R-:W-:Y:S01]  /*d1e0*/  FMUL.FTZ R149, R149, R2.reuse ;  /* 0x0000000295957220 */ /* 0x080fe20000410000 */
[----:B------:R-:W-:Y:S01]  /*d1f0*/  SHF.R.U32.HI R0, RZ, 0x10, R0 ;  /* 0x00000010ff007819 */ /* 0x000fe20000011600 */
[-C--:B------:R-:W-:Y:S01]  /*d200*/  FMUL.FTZ R144, R144, R2.reuse ;  /* 0x0000000290907220 */ /* 0x080fe20000410000 */
[----:B------:R-:W-:Y:S01]  /*d210*/  ISETP.GE.U32.AND P4, PT, R232, R3, PT ;  /* 0x00000003e800720c */ /* 0x000fe20003f86070 */
[-C--:B------:R-:W-:Y:S01]  /*d220*/  FMUL.FTZ R145, R145, R2.reuse ;  /* 0x0000000291917220 */ /* 0x080fe20000410000 */
[----:B------:R-:W-:Y:S01]  /*d230*/  LOP3.LUT R0, R0, 0xff, RZ, 0xc0, !PT ;  /* 0x000000ff00007812 */ /* 0x000fe200078ec0ff */
[-C--:B------:R-:W-:Y:S01]  /*d240*/  FMUL.FTZ R140, R140, R2.reuse ;  /* 0x000000028c8c7220 */ /* 0x080fe20000410000 */
[----:B------:R-:W-:Y:S01]  /*d250*/  LOP3.LUT R3, R4, 0xff, RZ, 0xc0, !PT ;  /* 0x000000ff04037812 */ /* 0x000fe200078ec0ff */
[----:B------:R-:W-:Y:S01]  /*d260*/  FMUL.FTZ R141, R141, R2 ;  /* 0x000000028d8d7220 */ /* 0x000fe20000410000 */
[----:B------:R-:W-:Y:S01]  /*d270*/  ISETP.GE.U32.AND P6, PT, R232, R0, PT ;  /* 0x00000000e800720c */ /* 0x000fe20003fc6070 */
[-C--:B------:R-:W-:Y:S01]  /*d280*/  FMUL.FTZ R136, R136, R2.reuse ;  /* 0x0000000288887220 */ /* 0x080fe20000410000 */
[----:B------:R-:W2:Y:S01]  /*d290*/  MUFU.EX2 R0, R7 ;  /* 0x0000000700007308 */ /* 0x000ea20000000800 */
[----:B------:R-:W-:Y:S01]  /*d2a0*/  ISETP.GE.U32.AND P3, PT, R232, R3, PT ;  /* 0x00000003e800720c */ /* 0x000fe20003f66070 */
[-C--:B------:R-:W-:Y:S01]  /*d2b0*/  FMUL.FTZ R137, R137, R2.reuse ;  /* 0x0000000289897220 */ /* 0x080fe20000410000 */
[--C-:B------:R-:W-:Y:S01]  /*d2c0*/  SHF.R.U32.HI R3, RZ, 0x10, R4.reuse ;  /* 0x00000010ff037819 */ /* 0x100fe20000011604 */
[-C--:B------:R-:W-:Y:S01]  /*d2d0*/  FMUL.FTZ R44, R44, R2.reuse ;  /* 0x000000022c2c7220 */ /* 0x080fe20000410000 */
[----:B------:R-:W-:Y:S01]  /*d2e0*/  SHF.R.U32.HI R4, RZ, 0x18, R4 ;  /* 0x00000018ff047819 */ /* 0x000fe20000011604 */
[----:B------:R-:W-:Y:S01]  /*d2f0*/  FMUL.FTZ R45, R45, R2 ;  /* 0x000000022d2d7220 */ /* 0x000fe20000410000 */
[----:B------:R-:W-:Y:S01]  /*d300*/  LOP3.LUT R3, R3, 0xff, RZ, 0xc0, !PT ;  /* 0x000000ff03037812 */ /* 0x000fe200078ec0ff */
[----:B------:R-:W3:Y:S01]  /*d310*/  MUFU.EX2 R7, R173 ;  /* 0x000000ad00077308 */ /* 0x000ee20000000800 */
[----:B------:R-:W-:Y:S01]  /*d320*/  ISETP.GE.U32.AND P0, PT, R232, R4, PT ;  /* 0x00000004e800720c */ /* 0x000fe20003f06070 */
[--C-:B------:R-:W-:Y:S01]  /*d330*/  FADD.FTZ R4, R176, R16.reuse ;  /* 0x00000010b0047221 */ /* 0x100fe20000010000 */
[----:B------:R-:W-:Y:S01]  /*d340*/  ISETP.GE.U32.AND P1, PT, R232, R3, PT ;  /* 0x00000003e800720c */ /* 0x000fe20003f26070 */
[-C--:B------:R-:W-:Y:S01]  /*d350*/  FMUL.FTZ R56, R56, R2.reuse ;  /* 0x0000000238387220 */ /* 0x080fe20000410000 */
[----:B------:R-:W-:Y:S01]  /*d360*/  PRMT R16, R17, 0x7632, R16 ;  /* 0x0000763211107816 */ /* 0x000fe20000000010 */
[----:B------:R-:W-:-:S02]  /*d370*/  FMUL.FTZ R57, R57, R2 ;  /* 0x0000000239397220 */ /* 0x000fc40000410000 */
[----:B--2---:R-:W-:Y:S01]  /*d380*/  FFMA.FTZ R3, R248, R0, R174 ;  /* 0x00000000f8037223 */ /* 0x004fe200000100ae */
[----:B------:R-:W-:Y:S01]  /*d390*/  PRMT R193, R17, 0x5410, R16 ;  /* 0x0000541011c17816 */ /* 0x000fe20000000010 */
[----:B------:R-:W-:Y:S01]  /*d3a0*/  @!P5 HFMA2.BF16_V2 R215, -RZ.H0_H0, RZ.H0_H0, -R16.H0_H0 ;  /* 0x200000ffffd7d231 */ /* 0x000fe20000340910 */
[----:B------:R-:W-:Y:S01]  /*d3b0*/  @!P2 PRMT R17, R8, 0x5410, RZ ;  /* 0x000054100811a816 */ /* 0x000fe200000000ff */
[----:B------:R-:W-:Y:S01]  /*d3c0*/  FADD.FTZ R169, R18, R3 ;  /* 0x0000000312a97221 */ /* 0x000fe20000010000 */
[----:B------:R-:W-:Y:S01]  /*d3d0*/  SHF.R.U32.HI R3, RZ, 0x8, R5 ;  /* 0x00000008ff037819 */ /* 0x000fe20000011605 */
[----:B------:R-:W-:Y:S01]  /*d3e0*/  FMUL.FTZ R60, R60, R2 ;  /* 0x000000023c3c7220 */ /* 0x000fe20000410000 */
[----:B------:R-:W-:Y:S01]  /*d3f0*/  F2FP.BF16.PACK_AB R18, R18, R174 ;  /* 0x000000ae1212723e */ /* 0x000fe200000010ff */
[----:B---3--:R-:W-:Y:S01]  /*d400*/  FADD.FTZ R9, R7, R4 ;  /* 0x0000000407097221 */ /* 0x008fe20000010000 */
[----:B------:R-:W-:Y:S01]  /*d410*/  LOP3.LUT R4, R15, UR27, R10, 0x96, !PT ;  /* 0x0000001b0f047c12 */ /* 0x000fe2000f8e960a */
[----:B------:R-:W-:Y:S01]  /*d420*/  FADD.FTZ R8, R175, R169 ;  /* 0x000000a9af087221 */ /* 0x000fe20000010000 */
[----:B------:R-:W-:Y:S01]  /*d430*/  LOP3.LUT R3, R3, 0xffff, RZ, 0xc0, !PT ;  /* 0x0000ffff03037812 */ /* 0x000fe200078ec0ff */
[----:B------:R-:W-:Y:S01]  /*d440*/  @!P6 HFMA2.BF16_V2 R214, -RZ.H0_H0, RZ.H0_H0, -R18.H0_H0 ;  /* 0x200000ffffd6e231 */ /* 0x000fe20000340912 */
[----:B------:R-:W-:Y:S01]  /*d450*/  F2FP.BF16.PACK_AB R7, R7, R176 ;  /* 0x000000b00707723e */ /* 0x000fe200000010ff */
[----:B------:R-:W-:Y:S01]  /*d460*/  IMAD.WIDE.U32 R4, R4, -0x2daee0ad, RZ ;  /* 0xd2511f5304047825 */ /* 0x000fe200078e00ff */
[----:B------:R-:W-:Y:S01]  /*d470*/  ISETP.GE.U32.AND P2, PT, R232, R3, PT ;  /* 0x00000003e800720c */ /* 0x000fe20003f46070 */
[----:B------:R-:W-:Y:S01]  /*d480*/  STG.E.U16 [R24.64+-0x80], R17 ;  /* 0xffff801118007986 */ /* 0x000fe2000c101512 */
[----:B------:R-:W-:Y:S01]  /*d490*/  @!P5 PRMT R16, R215, 0x5410, RZ ;  /* 0x00005410d710d816 */ /* 0x000fe200000000ff */
[----:B------:R-:W-:Y:S01]  /*d4a0*/  FADD.FTZ R8, R172, R8 ;  /* 0x00000008ac087221 */ /* 0x000fe20000010000 */
[----:B------:R-:W-:Y:S01]  /*d4b0*/  LOP3.LUT R3, R5, UR14, R6, 0x96, !PT ;  /* 0x0000000e05037c12 */ /* 0x000fe2000f8e9606 */
[-C--:B------:R-:W-:Y:S01]  /*d4c0*/  FMUL.FTZ R173, R37, R2.reuse ;  /* 0x0000000225ad7220 */ /* 0x080fe20000410000 */
[----:B------:R-:W-:Y:S01]  /*d4d0*/  PRMT R189, R7, 0x7610, R189 ;  /* 0x0000761007bd7816 */ /* 0x000fe200000000bd */
[-C--:B------:R-:W-:Y:S01]  /*d4e0*/  FMUL.FTZ R176, R40, R2.reuse ;  /* 0x0000000228b07220 */ /* 0x080fe20000410000 */
[----:B------:R-:W-:Y:S01]  /*d4f0*/  SHF.R.U32.HI R6, RZ, 0x10, R3 ;  /* 0x00000010ff067819 */ /* 0x000fe20000011603 */
[-C--:B------:R-:W-:Y:S01]  /*d500*/  FMUL.FTZ R61, R61, R2.reuse ;  /* 0x000000023d3d7220 */ /* 0x080fe20000410000 */
[----:B------:R-:W-:Y:S01]  /*d510*/  PRMT R190, R18, 0x7632, R190 ;  /* 0x0000763212be7816 */ /* 0x000fe200000000be */
[----:B------:R-:W-:Y:S01]  /*d520*/  @!P3 HFMA2.BF16_V2 R221, -RZ.H0_H0, RZ.H0_H0, -R189.H0_H0 ;  /* 0x200000ffffddb231 */ /* 0x000fe200003409bd */
[----:B------:R-:W-:Y:S01]  /*d530*/  LOP3.LUT R6, R6, 0xff, RZ, 0xc0, !PT ;  /* 0x000000ff06067812 */ /* 0x000fe200078ec0ff */
[----:B------:R-:W-:Y:S01]  /*d540*/  FMUL.FTZ R236, R68, R2 ;  /* 0x0000000244ec7220 */ /* 0x000fe20000410000 */
[----:B------:R-:W-:Y:S01]  /*d550*/  PRMT R188, R7, 0x7632, R188 ;  /* 0x0000763207bc7816 */ /* 0x000fe200000000bc */
[----:B------:R-:W-:Y:S01]  /*d560*/  @!P4 HFMA2.BF16_V2 R133, -RZ.H0_H0, RZ.H0_H0, -R190.H0_H0 ;  /* 0x200000ffff85c231 */ /* 0x000fe200003409be */
[----:B------:R-:W-:Y:S01]  /*d570*/  ISETP.GE.U32.AND P5, PT, R232, R6, PT ;  /* 0x00000006e800720c */ /* 0x000fe20003fa6070 */
[-C--:B------:R-:W-:Y:S01]  /*d580*/  FMUL.FTZ R237, R69, R2.reuse ;  /* 0x0000000245ed7220 */ /* 0x080fe20000410000 */
[----:B------:R-:W-:Y:S01]  /*d590*/  F2FP.BF16.PACK_AB R6, R172, R175 ;  /* 0x000000afac06723e */ /* 0x000fe200000010ff */
[----:B------:R-:W-:Y:S01]  /*d5a0*/  @!P2 HFMA2.BF16_V2 R220, -RZ.H0_H0, RZ.H0_H0, -R188.H0_H0 ;  /* 0x200000ffffdca231 */ /* 0x000fe200003409bc */
[----:B------:R-:W-:Y:S01]  /*d5b0*/  PRMT R215, R18, 0x5410, R190 ;  /* 0x0000541012d77816 */ /* 0x000fe200000000be */
[-C--:B------:R-:W-:Y:S01]  /*d5c0*/  FMUL.FTZ R172, R36, R2.reuse ;  /* 0x0000000224ac7220 */ /* 0x080fe20000410000 */
[----:B------:R-:W-:Y:S01]  /*d5d0*/  PRMT R187, R6, 0x7610, R187 ;  /* 0x0000761006bb7816 */ /* 0x000fe200000000bb */
[-C--:B------:R-:W-:Y:S01]  /*d5e0*/  FMUL.FTZ R240, R72, R2.reuse ;  /* 0x0000000248f07220 */ /* 0x080fe20000410000 */
[----:B------:R-:W-:Y:S01]  /*d5f0*/  PRMT R209, R6, 0x7632, R209 ;  /* 0x0000763206d17816 */ /* 0x000fe200000000d1 */
[-C--:B------:R-:W-:Y:S01]  /*d600*/  FMUL.FTZ R241, R73, R2.reuse ;  /* 0x0000000249f17220 */ /* 0x080fe20000410000 */
[----:B------:R-:W-:Y:S01]  /*d610*/  LOP3.LUT R6, R4, 0xff, RZ, 0xc0, !PT ;  /* 0x000000ff04067812 */ /* 0x000fe200078ec0ff */
[----:B------:R-:W-:Y:S01]  /*d620*/  @!P1 HFMA2.BF16_V2 R213, -RZ.H0_H0, RZ.H0_H0, -R187.H0_H0 ;  /* 0x200000ffffd59231 */ /* 0x000fe200003409bb */
[----:B------:R-:W-:Y:S01]  /*d630*/  @!P6 PRMT R18, R214, 0x5410, RZ ;  /* 0x00005410d612e816 */ /* 0x000fe200000000ff */
[----:B------:R-:W-:Y:S01]  /*d640*/  @!P0 HFMA2.BF16_V2 R132, -RZ.H0_H0, RZ.H0_H0, -R209.H0_H0 ;  /* 0x200000ffff848231 */ /* 0x000fe200003409d1 */
[----:B------:R-:W-:Y:S01]  /*d650*/  PRMT R214, R189, 0x5410, R188 ;  /* 0x00005410bdd67816 */ /* 0x000fe200000000bc */
[-C--:B------:R-:W-:Y:S01]  /*d660*/  FMUL.FTZ R244, R76, R2.reuse ;  /* 0x000000024cf47220 */ /* 0x080fe20000410000 */
[----:B------:R-:W-:Y:S01]  /*d670*/  @!P3 PRMT R189, R221, 0x5410, RZ ;  /* 0x00005410ddbdb816 */ /* 0x000fe200000000ff */
[----:B------:R-:W-:Y:S01]  /*d680*/  FMUL.FTZ R221, R49, R2 ;  /* 0x0000000231dd7220 */ /* 0x000fe20000410000 */
[----:B------:R-:W-:Y:S01]  /*d690*/  ISETP.GE.U32.AND P3, PT, R232, R6, PT ;  /* 0x00000006e800720c */ /* 0x000fe20003f66070 */
[-C--:B------:R-:W-:Y:S01]  /*d6a0*/  FMUL.FTZ R245, R77, R2.reuse ;  /* 0x000000024df57220 */ /* 0x080fe20000410000 */
[----:B------:R-:W-:Y:S01]  /*d6b0*/  LOP3.LUT R6, R3, 0xff, RZ, 0xc0, !PT ;  /* 0x000000ff03067812 */ /* 0x000fe200078ec0ff */
[-C--:B------:R-:W-:Y:S01]  /*d6c0*/  FMUL.FTZ R80, R80, R2.reuse ;  /* 0x0000000250507220 */ /* 0x080fe20000410000 */
[----:B------:R-:W-:Y:S01]  /*d6d0*/  @!P2 PRMT R188, R220, 0x5410, RZ ;  /* 0x00005410dcbca816 */ /* 0x000fe200000000ff */
[----:B------:R-:W-:Y:S01]  /*d6e0*/  FMUL.FTZ R220, R48, R2 ;  /* 0x0000000230dc7220 */ /* 0x000fe20000410000 */
[----:B------:R-:W-:Y:S01]  /*d6f0*/  ISETP.GE.U32.AND P2, PT, R232, R6, PT ;  /* 0x00000006e800720c */ /* 0x000fe20003f46070 */
[-C--:B------:R-:W-:Y:S01]  /*d700*/  FMUL.FTZ R81, R81, R2.reuse ;  /* 0x0000000251517220 */ /* 0x080fe20000410000 */
[----:B------:R-:W-:Y:S01]  /*d710*/  SHF.R.U32.HI R6, RZ, 0x18, R3 ;  /* 0x00000018ff067819 */ /* 0x000fe20000011603 */
[-C--:B------:R-:W-:Y:S01]  /*d720*/  FMUL.FTZ R248, R84, R2.reuse ;  /* 0x0000000254f87220 */ /* 0x080fe20000410000 */
[----:B------:R-:W-:Y:S01]  /*d730*/  LOP3.LUT R3, R3, 0xffff, RZ, 0xc0, !PT ;  /* 0x0000ffff03037812 */ /* 0x000fe200078ec0ff */
[-C--:B------:R-:W-:Y:S01]  /*d740*/  FMUL.FTZ R249, R85, R2.reuse ;  /* 0x0000000255f97220 */ /* 0x080fe20000410000 */
[----:B------:R-:W-:Y:S01]  /*d750*/  @!P4 PRMT R190, R133, 0x5410, RZ ;  /* 0x0000541085bec816 */ /* 0x000fe200000000ff */
[----:B------:R-:W-:Y:S01]  /*d760*/  FMUL.FTZ R88, R88, R2 ;  /* 0x0000000258587220 */ /* 0x000fe20000410000 */
[----:B------:R-:W-:Y:S01]  /*d770*/  SHF.R.U32.HI R3, RZ, 0x8, R3 ;  /* 0x00000008ff037819 */ /* 0x000fe20000011603 */
[----:B------:R-:W2:Y:S01]  /*d780*/  MUFU.EX2 R133, R180 ;  /* 0x000000b400857308 */ /* 0x000ea20000000800 */
[----:B------:R-:W-:Y:S01]  /*d790*/  ISETP.GE.U32.AND P4, PT, R232, R6, PT ;  /* 0x00000006e800720c */ /* 0x000fe20003f86070 */
[----:B------:R-:W-:Y:S01]  /*d7a0*/  STL [R1+0x158], R190 ;  /* 0x000158be01007387 */ /* 0x000fe20000100800 */
[----:B------:R-:W-:Y:S01]  /*d7b0*/  LOP3.LUT R3, R3, 0xffff, RZ, 0xc0, !PT ;  /* 0x0000ffff03037812 */ /* 0x000fe200078ec0ff */
[-C--:B------:R-:W-:Y:S01]  /*d7c0*/  FMUL.FTZ R89, R89, R2.reuse ;  /* 0x0000000259597220 */ /* 0x080fe20000410000 */
[--C-:B------:R-:W-:Y:S01]  /*d7d0*/  SHF.R.U32.HI R6, RZ, 0x18, R4.reuse ;  /* 0x00000018ff067819 */ /* 0x100fe20000011604 */
[----:B------:R-:W-:Y:S01]  /*d7e0*/  STL [R1+0x15c], R189 ;  /* 0x00015cbd01007387 */ /* 0x000fe20000100800 */
[----:B------:R-:W-:Y:S01]  /*d7f0*/  LOP3.LUT R7, R4, 0xffff, RZ, 0xc0, !PT ;  /* 0x0000ffff04077812 */ /* 0x000fe200078ec0ff */
[-C--:B------:R-:W-:Y:S01]  /*d800*/  FMUL.FTZ R92, R92, R2.reuse ;  /* 0x000000025c5c7220 */ /* 0x080fe20000410000 */
[----:B------:R-:W-:Y:S01]  /*d810*/  SHF.R.U32.HI R4, RZ, 0x10, R4 ;  /* 0x00000010ff047819 */ /* 0x000fe20000011604 */
[----:B------:R-:W-:Y:S01]  /*d820*/  STL [R1+0x160], R188 ;  /* 0x000160bc01007387 */ /* 0x000fe20000100800 */
[----:B------:R-:W-:Y:S01]  /*d830*/  ISETP.GE.U32.AND P6, PT, R232, R3, PT ;  /* 0x00000003e800720c */ /* 0x000fe20003fc6070 */
[-C--:B------:R-:W-:Y:S01]  /*d840*/  FMUL.FTZ R93, R93, R2.reuse ;  /* 0x000000025d5d7220 */ /* 0x080fe20000410000 */
[----:B------:R-:W-:Y:S01]  /*d850*/  F2FP.BF16.PACK_AB R3, R181, R171 ;  /* 0x000000abb503723e */ /* 0x000fe200000010ff */
[-C--:B------:R-:W-:Y:S01]  /*d860*/  FMUL.FTZ R96, R96, R2.reuse ;  /* 0x0000000260607220 */ /* 0x080fe20000410000 */
[----:B------:R-:W-:Y:S01]  /*d870*/  LOP3.LUT R4, R4, 0xff, RZ, 0xc0, !PT ;  /* 0x000000ff04047812 */ /* 0x000fe200078ec0ff */
[-C--:B------:R-:W-:Y:S01]  /*d880*/  FMUL.FTZ R97, R97, R2.reuse ;  /* 0x0000000261617220 */ /* 0x080fe20000410000 */
[----:B------:R-:W-:Y:S01]  /*d890*/  PRMT R218, R3, 0x7610, R218 ;  /* 0x0000761003da7816 */ /* 0x000fe200000000da */
[-C--:B------:R-:W-:Y:S01]  /*d8a0*/  FMUL.FTZ R65, R101, R2.reuse ;  /* 0x0000000265417220 */ /* 0x080fe20000410000 */
[----:B------:R-:W-:Y:S01]  /*d8b0*/  PRMT R169, R187, 0x5410, R209 ;  /* 0x00005410bba97816 */ /* 0x000fe200000000d1 */
[-C--:B------:R-:W-:Y:S01]  /*d8c0*/  FMUL.FTZ R104, R104, R2.reuse ;  /* 0x0000000268687220 */ /* 0x080fe20000410000 */
[----:B------:R-:W-:Y:S01]  /*d8d0*/  @!P1 PRMT R187, R213, 0x5410, RZ ;  /* 0x00005410d5bb9816 */ /* 0x000fe200000000ff */
[----:B------:R-:W-:Y:S01]  /*d8e0*/  @!P2 HFMA2.BF16_V2 R223, -RZ.H0_H0, RZ.H0_H0, -R218.H0_H0 ;  /* 0x200000ffffdfa231 */ /* 0x000fe200003409da */
[----:B-1----:R-:W-:Y:S01]  /*d8f0*/  PRMT R182, R3, 0x7632, R182 ;  /* 0x0000763203b67816 */ /* 0x002fe200000000b6 */
[----:B------:R-:W-:Y:S01]  /*d900*/  FMUL.FTZ R105, R105, R2 ;  /* 0x0000000269697220 */ /* 0x000fe20000410000 */
[----:B------:R-:W-:Y:S01]  /*d910*/  ISETP.GE.U32.AND P1, PT, R232, R4, PT ;  /* 0x00000004e800720c */ /* 0x000fe20003f26070 */
[----:B------:R-:W-:Y:S01]  /*d920*/  FADD.FTZ R4, R134, R8 ;  /* 0x0000000886047221 */ /* 0x000fe20000010000 */
[----:B------:R-:W-:Y:S01]  /*d930*/  SHF.R.U32.HI R3, RZ, 0x8, R7 ;  /* 0x00000008ff037819 */ /* 0x000fe20000011607 */
[----:B------:R-:W-:Y:S01]  /*d940*/  @!P6 HFMA2.BF16_V2 R222, -RZ.H0_H0, RZ.H0_H0, -R182.H0_H0 ;  /* 0x200000ffffdee231 */ /* 0x000fe200003409b6 */
[----:B------:R-:W-:Y:S01]  /*d950*/  PRMT R206, R218, 0x5410, R182 ;  /* 0x00005410dace7816 */ /* 0x000fe200000000b6 */
[----:B------:R-:W-:Y:S01]  /*d960*/  FADD.FTZ R4, R29, R4 ;  /* 0x000000041d047221 */ /* 0x000fe20000010000 */
[----:B------:R-:W-:Y:S01]  /*d970*/  LOP3.LUT R3, R3, 0xffff, RZ, 0xc0, !PT ;  /* 0x0000ffff03037812 */ /* 0x000fe200078ec0ff */
[----:B------:R-:W-:Y:S01]  /*d980*/  STL [R1+0x164], R187 ;  /* 0x000164bb01007387 */ /* 0x000fe20000100800 */
[----:B------:R-:W-:Y:S01]  /*d990*/  @!P2 PRMT R218, R223, 0x5410, RZ ;  /* 0x00005410dfdaa816 */ /* 0x000fe200000000ff */
[----:B------:R-:W-:Y:S01]  /*d9a0*/  FMUL.FTZ R112, R112, R2 ;  /* 0x0000000270707220 */ /* 0x000fe20000410000 */
[----:B------:R-:W-:Y:S01]  /*d9b0*/  F2FP.BF16.PACK_AB R5, R29, R134 ;  /* 0x000000861d05723e */ /* 0x000fe200000010ff */
[-C--:B------:R-:W-:Y:S01]  /*d9c0*/  FMUL.FTZ R113, R113, R2.reuse ;  /* 0x0000000271717220 */ /* 0x080fe20000410000 */
[----:B------:R-:W-:Y:S01]  /*d9d0*/  ISETP.GE.U32.AND P2, PT, R232, R3, PT ;  /* 0x00000003e800720c */ /* 0x000fe20003f46070 */
[----:B------:R-:W-:Y:S01]  /*d9e0*/  FADD.FTZ R3, R135, R4 ;  /* 0x0000000487037221 */ /* 0x000fe20000010000 */
[C---:B------:R-:W-:Y:S01]  /*d9f0*/  PRMT R208, R5.reuse, 0x7610, R208 ;  /* 0x0000761005d07816 */ /* 0x040fe200000000d0 */
[----:B------:R-:W-:Y:S01]  /*da00*/  FMUL.FTZ R120, R120, R2 ;  /* 0x0000000278787220 */ /* 0x000fe20000410000 */
[----:B------:R-:W-:Y:S01]  /*da10*/  PRMT R198, R5, 0x7632, R198 ;  /* 0x0000763205c67816 */ /* 0x000fe200000000c6 */
[C---:B------:R-:W-:Y:S01]  /*da20*/  FADD.FTZ R5, R170.reuse, R3 ;  /* 0x00000003aa057221 */ /* 0x040fe20000010000 */
[----:B------:R-:W-:Y:S01]  /*da30*/  F2FP.BF16.PACK_AB R3, R170, R135 ;  /* 0x00000087aa03723e */ /* 0x000fe200000010ff */
[----:B------:R-:W-:Y:S01]  /*da40*/  @!P5 HFMA2.BF16_V2 R226, -RZ.H0_H0, RZ.H0_H0, -R208.H0_H0 ;  /* 0x200000ffffe2d231 */ /* 0x000fe200003409d0 */
[----:B------:R-:W-:Y:S01]  /*da50*/  F2FP.BF16.PACK_AB R4, R211, R210 ;  /* 0x000000d2d304723e */ /* 0x000fe200000010ff */
[----:B------:R-:W-:Y:S01]  /*da60*/  @!P4 HFMA2.BF16_V2 R225, -RZ.H0_H0, RZ.H0_H0, -R198.H0_H0 ;  /* 0x200000ffffe1c231 */ /* 0x000fe200003409c6 */
[----:B------:R-:W-:Y:S01]  /*da70*/  PRMT R201, R3, 0x7610, R201 ;  /* 0x0000761003c97816 */ /* 0x000fe200000000c9 */
[-C--:B------:R-:W-:Y:S01]  /*da80*/  FMUL.FTZ R121, R121, R2.reuse ;  /* 0x0000000279797220 */ /* 0x080fe20000410000 */
[----:B------:R-:W-:Y:S01]  /*da90*/  PRMT R207, R3, 0x7632, R207 ;  /* 0x0000763203cf7816 */ /* 0x000fe200000000cf */
[----:B------:R-:W-:Y:S01]  /*daa0*/  FADD.FTZ R3, R177, R5 ;  /* 0x00000005b1037221 */ /* 0x000fe20000010000 */
[----:B------:R-:W-:Y:S01]  /*dab0*/  PRMT R199, R4, 0x7610, R199 ;  /* 0x0000761004c77816 */ /* 0x000fe200000000c7 */
[----:B------:R-:W-:Y:S01]  /*dac0*/  FMUL.FTZ R124, R124, R2 ;  /* 0x000000027c7c7220 */ /* 0x000fe20000410000 */
[----:B------:R-:W-:Y:S01]  /*dad0*/  @!P0 PRMT R209, R132, 0x5410, RZ ;  /* 0x0000541084d18816 */ /* 0x000fe200000000ff */
[----:B--2---:R-:W-:Y:S01]  /*dae0*/  FADD.FTZ R3, R133, R3 ;  /* 0x0000000385037221 */ /* 0x004fe20000010000 */
[----:B------:R-:W-:Y:S01]  /*daf0*/  PRMT R200, R4, 0x7632, R200 ;  /* 0x0000763204c87816 */ /* 0x000fe200000000c8 */
[----:B------:R-:W-:Y:S01]  /*db00*/  @!P3 HFMA2.BF16_V2 R229, -RZ.H0_H0, RZ.H0_H0, -R199.H0_H0 ;  /* 0x200000ffffe5b231 */ /* 0x000fe200003409c7 */
[----:B------:R-:W-:Y:S01]  /*db10*/  @!P6 PRMT R182, R222, 0x5410, RZ ;  /* 0x00005410deb6e816 */ /* 0x000fe200000000ff */
[----:B------:R1:W-:Y:S01]  /*db20*/  STL [R1+0x168], R209 ;  /* 0x000168d101007387 */ /* 0x0003e20000100800 */
[----:B------:R-:W-:Y:S01]  /*db30*/  PRMT R213, R208, 0x5410, R198 ;  /* 0x00005410d0d57816 */ /* 0x000fe200000000c6 */
[----:B------:R-:W-:Y:S01]  /*db40*/  FADD.FTZ R3, R23, R3 ;  /* 0x0000000317037221 */ /* 0x000fe20000010000 */
[----:B------:R-:W-:Y:S01]  /*db50*/  ISETP.GE.U32.AND P0, PT, R232, R6, PT ;  /* 0x00000006e800720c */ /* 0x000fe20003f06070 */
[----:B------:R-:W-:Y:S01]  /*db60*/  FADD.FTZ R6, R171, R9 ;  /* 0x00000009ab067221 */ /* 0x000fe20000010000 */
[----:B------:R-:W-:Y:S01]  /*db70*/  @!P5 PRMT R208, R226, 0x5410, RZ ;  /* 0x00005410e2d0d816 */ /* 0x000fe200000000ff */
[----:B------:R-:W-:Y:S01]  /*db80*/  STL [R1+0x16c], R206 ;  /* 0x00016cce01007387 */ /* 0x000fe20000100800 */
[----:B------:R-:W-:Y:S01]  /*db90*/  @!P4 PRMT R198, R225, 0x5410, RZ ;  /* 0x00005410e1c6c816 */ /* 0x000fe200000000ff */
[----:B------:R-:W-:Y:S01]  /*dba0*/  @!P2 HFMA2.BF16_V2 R224, -RZ.H0_H0, RZ.H0_H0, -R200.H0_H0 ;  /* 0x200000ffffe0a231 */ /* 0x000fe200003409c8 */
[----:B------:R-:W-:Y:S01]  /*dbb0*/  PRMT R171, R199, 0x5410, R200 ;  /* 0x00005410c7ab7816 */ /* 0x000fe200000000c8 */
[----:B------:R-:W-:Y:S01]  /*dbc0*/  STL [R1+0x170], R218 ;  /* 0x000170da01007387 */ /* 0x000fe20000100800 */
[----:B------:R-:W-:Y:S01]  /*dbd0*/  @!P3 PRMT R199, R229, 0x5410, RZ ;  /* 0x00005410e5c7b816 */ /* 0x000fe200000000ff */
[C---:B------:R-:W-:Y:S01]  /*dbe0*/  FADD.FTZ R135, R22.reuse, R3 ;  /* 0x0000000316877221 */ /* 0x040fe20000010000 */
[----:B------:R-:W-:Y:S01]  /*dbf0*/  F2FP.BF16.PACK_AB R134, R22, R23 ;  /* 0x000000171686723e */ /* 0x000fe200000010ff */
[----:B------:R2:W-:Y:S01]  /*dc00*/  STL [R1+0x174], R182 ;  /* 0x000174b601007387 */ /* 0x0005e20000100800 */
[----:B------:R-:W-:Y:S01]  /*dc10*/  IMAD.WIDE.U32 R22, R212, -0x326172a9, RZ ;  /* 0xcd9e8d57d4167825 */ /* 0x000fe200078e00ff */
[----:B------:R-:W-:Y:S01]  /*dc20*/  @!P2 PRMT R200, R224, 0x5410, RZ ;  /* 0x00005410e0c8a816 */ /* 0x000fe200000000ff */
[----:B------:R-:W3:Y:S01]  /*dc30*/  LDC.U8 R48, c[0x0][0x2d8] ;  /* 0x0000b600ff307b82 */ /* 0x000ee20000000000 */
[----:B------:R4:W-:Y:S01]  /*dc40*/  STL [R1+0x178], R213 ;  /* 0x000178d501007387 */ /* 0x0009e20000100800 */
[----:B------:R-:W-:Y:S01]  /*dc50*/  F2FP.BF16.PACK_AB R133, R133, R177 ;  /* 0x000000b18585723e */ /* 0x000fe200000010ff */
[-C--:B------:R-:W-:Y:S01]  /*dc60*/  FMUL.FTZ R224, R52, R2.reuse ;  /* 0x0000000234e07220 */ /* 0x080fe20000410000 */
[----:B------:R-:W-:Y:S01]  /*dc70*/  @!P0 HFMA2.BF16_V2 R227, -RZ.H0_H0, RZ.H0_H0, -R207.H0_H0 ;  /* 0x200000ffffe38231 */ /* 0x000fe200003409cf */
[----:B------:R-:W-:Y:S01]  /*dc80*/  STL [R1+0x17c], R208 ;  /* 0x00017cd001007387 */ /* 0x000fe20000100800 */
[-C--:B------:R-:W-:Y:S01]  /*dc90*/  FMUL.FTZ R177, R41, R2.reuse ;  /* 0x0000000229b17220 */ /* 0x080fe20000410000 */
[----:B------:R-:W-:Y:S01]  /*dca0*/  PRMT R170, R201, 0x5410, R207 ;  /* 0x00005410c9aa7816 */ /* 0x000fe200000000cf */
[-C--:B------:R-:W-:Y:S01]  /*dcb0*/  FMUL.FTZ R225, R53, R2.reuse ;  /* 0x0000000235e17220 */ /* 0x080fe20000410000 */
[----:B------:R-:W-:Y:S01]  /*dcc0*/  STL [R1+0x180], R198 ;  /* 0x000180c601007387 */ /* 0x000fe20000100800 */
[-C--:B------:R-:W-:Y:S01]  /*dcd0*/  FMUL.FTZ R232, R64, R2.reuse ;  /* 0x0000000240e87220 */ /* 0x080fe20000410000 */
[----:B------:R-:W-:Y:S01]  /*dce0*/  @!P0 PRMT R207, R227, 0x5410, RZ ;  /* 0x00005410e3cf8816 */ /* 0x000fe200000000ff */
[-C--:B------:R-:W-:Y:S01]  /*dcf0*/  FMUL.FTZ R52, R100, R2.reuse ;  /* 0x0000000264347220 */ /* 0x080fe20000410000 */
[----:B------:R3:W-:Y:S01]  /*dd00*/  STL [R1+0x184], R171 ;  /* 0x000184ab01007387 */ /* 0x0007e20000100800 */
[-C--:B------:R-:W-:Y:S01]  /*dd10*/  FMUL.FTZ R125, R125, R2.reuse ;  /* 0x000000027d7d7220 */ /* 0x080fe20000410000 */
[----:B------:R4:W-:Y:S01]  /*dd20*/  MUFU.EX2 R29, R230 ;  /* 0x000000e6001d7308 */ /* 0x0009e20000000800 */
[-C--:B-1----:R-:W-:Y:S01]  /*dd30*/  FMUL.FTZ R209, R128, R2.reuse ;  /* 0x0000000280d17220 */ /* 0x082fe20000410000 */
[----:B------:R1:W-:Y:S01]  /*dd40*/  STL [R1+0x188], R199 ;  /* 0x000188c701007387 */ /* 0x0003e20000100800 */
[----:B------:R-:W-:Y:S01]  /*dd50*/  FMUL.FTZ R187, R129, R2 ;  /* 0x0000000281bb7220 */ /* 0x000fe20000410000 */
[----:B------:R-:W-:Y:S01]  /*dd60*/  @!P1 HFMA2.BF16_V2 R228, -RZ.H0_H0, RZ.H0_H0, -R201.H0_H0 ;  /* 0x200000ffffe49231 */ /* 0x000fe200003409c9 */
[----:B------:R-:W-:Y:S01]  /*dd70*/  FADD.FTZ R6, R181, R6 ;  /* 0x00000006b5067221 */ /* 0x000fe20000010000 */
[----:B------:R-:W-:Y:S01]  /*dd80*/  MOV R69, R234 ;  /* 0x000000ea00457202 */ /* 0x000fe20000000f00 */
[-C--:B--2---:R-:W-:Y:S01]  /*dd90*/  FMUL.FTZ R182, R117, R2.reuse ;  /* 0x0000000275b67220 */ /* 0x084fe20000410000 */
[C---:B------:R-:W-:Y:S01]  /*dda0*/  PRMT R196, R133.reuse, 0x7632, R196 ;  /* 0x0000763285c47816 */ /* 0x040fe200000000c4 */
[----:B------:R-:W-:Y:S01]  /*ddb0*/  FADD.FTZ R4, R210, R6 ;  /* 0x00000006d2047221 */ /* 0x000fe20000010000 */
[----:B------:R-:W-:Y:S01]  /*ddc0*/  @!P1 PRMT R201, R228, 0x5410, RZ ;  /* 0x00005410e4c99816 */ /* 0x000fe200000000ff */
[----:B----4-:R-:W-:Y:S01]  /*ddd0*/  FMUL.FTZ R213, R116, R2 ;  /* 0x0000000274d57220 */ /* 0x010fe20000410000 */
[----:B------:R-:W-:Y:S01]  /*dde0*/  PRMT R219, R133, 0x7610, R219 ;  /* 0x0000761085db7816 */ /* 0x000fe200000000db */
[----:B------:R-:W-:Y:S01]  /*ddf0*/  FADD.FTZ R132, R211, R4 ;  /* 0x00000004d3847221 */ /* 0x000fe20000010000 */
[----:B------:R-:W-:Y:S01]  /*de00*/  LOP3.LUT R4, R21, UR32, R22, 0x96, !PT ;  /* 0x0000002015047c12 */ /* 0x000fe2000f8e9616 */
[----:B------:R-:W-:Y:S01]  /*de10*/  IMAD.MOV.U32 R73, RZ, RZ, R238 ;  /* 0x000000ffff497224 */ /* 0x000fe200078e00ee */
[----:B------:R-:W-:Y:S01]  /*de20*/  PRMT R230, R134, 0x7610, R230 ;  /* 0x0000761086e67816 */ /* 0x000fe200000000e6 */
[----:B------:R-:W-:Y:S01]  /*de30*/  IMAD.MOV.U32 R68, RZ, RZ, R235 ;  /* 0x000000ffff447224 */ /* 0x000fe200078e00eb */
[----:B------:R-:W2:Y:S01]  /*de40*/  LDC.U8 R17, c[0x0][0x2d8] ;  /* 0x0000b600ff117b82 */ /* 0x000ea20000000000 */
[----:B------:R-:W-:Y:S01]  /*de50*/  IMAD.WIDE.U32 R4, R4, -0x2daee0ad, RZ ;  /* 0xd2511f5304047825 */ /* 0x000fe200078e00ff */
[----:B------:R-:W-:Y:S01]  /*de60*/  LOP3.LUT R15, R15, UR27, R10, 0x96, !PT ;  /* 0x0000001b0f0f7c12 */ /* 0x000fe2000f8e960a */
[----:B------:R4:W-:Y:S01]  /*de70*/  STG.E.U16 [R24.64+-0x7e], R16 ;  /* 0xffff821018007986 */ /* 0x0009e2000c101512 */
[----:B------:R-:W-:Y:S01]  /*de80*/  MOV R128, R52 ;  /* 0x0000003400807202 */ /* 0x000fe20000000f00 */
[----:B---3--:R-:W-:Y:S01]  /*de90*/  FMUL.FTZ R171, R109, R2 ;  /* 0x000000026dab7220 */ /* 0x008fe20000410000 */
[----:B------:R-:W-:Y:S01]  /*dea0*/  MOV R129, R65 ;  /* 0x0000004100817202 */ /* 0x000fe20000000f00 */
[----:B------:R-:W-:-:S02]  /*deb0*/  FMUL.FTZ R166, R166, R0 ;  /* 0x00000000a6a67220 */ /* 0x000fc40000410000 */
[----:B-1----:R-:W-:Y:S01]  /*dec0*/  FMUL.FTZ R199, R108, R2 ;  /* 0x000000026cc77220 */ /* 0x002fe20000410000 */
[----:B------:R-:W-:Y:S01]  /*ded0*/  LOP3.LUT R2, R23, UR33, R216, 0x96, !PT ;  /* 0x0000002117027c12 */ /* 0x000fe2000f8e96d8 */
[-C--:B------:R-:W-:Y:S02]  /*dee0*/  FMUL.FTZ R167, R167, R0.reuse ;  /* 0x00000000a7a77220 */ /* 0x080fe40000410000 */
[----:B------:R-:W-:Y:S02]  /*def0*/  FMUL.FTZ R162, R162, R0 ;  /* 0x00000000a2a27220 */ /* 0x000fe40000410000 */
[----:B------:R-:W-:-:S04]  /*df00*/  IMAD.WIDE.U32 R2, R2, -0x2daee0ad, RZ ;  /* 0xd2511f5302027825 */ /* 0x000fc800078e00ff */
[-C--:B------:R-:W-:Y:S01]  /*df10*/  FMUL.FTZ R163, R163, R0.reuse ;  /* 0x00000000a3a37220 */ /* 0x080fe20000410000 */
[----:B------:R-:W-:Y:S01]  /*df20*/  LOP3.LUT R3, R3, UR8, R168, 0x96, !PT ;  /* 0x0000000803037c12 */ /* 0x000fe2000f8e96a8 */
[-C--:B------:R-:W-:Y:S01]  /*df30*/  FMUL.FTZ R158, R158, R0.reuse ;  /* 0x000000009e9e7220 */ /* 0x080fe20000410000 */
[----:B------:R-:W-:Y:S01]  /*df40*/  LOP3.LUT R6, R5, UR4, R2, 0x96, !PT ;  /* 0x0000000405067c12 */ /* 0x000fe2000f8e9602 */
[----:B------:R-:W-:Y:S02]  /*df50*/  FMUL.FTZ R159, R159, R0 ;  /* 0x000000009f9f7220 */ /* 0x000fe40000410000 */
[----:B------:R-:W-:-:S04]  /*df60*/  IMAD.WIDE.U32 R8, R3, -0x326172a9, RZ ;  /* 0xcd9e8d5703087825 */ /* 0x000fc800078e00ff */
[----:B------:R-:W-:Y:S01]  /*df70*/  IMAD.WIDE.U32 R6, R6, -0x326172a9, RZ ;  /* 0xcd9e8d5706067825 */ /* 0x000fe200078e00ff */
[----:B------:R-:W-:-:S03]  /*df80*/  LOP3.LUT R3, R9, UR5, R20, 0x96, !PT ;  /* 0x0000000509037c12 */ /* 0x000fc6000f8e9614 */
        /* <DEDUP_REMOVED lines=10> */
[-C--:B------:R-:W-:Y:S01]  /*e030*/  FMUL.FTZ R146, R146, R0.reuse ;  /* 0x0000000092927220 */ /* 0x080fe20000410000 */
[----:B------:R-:W-:Y:S01]  /*e040*/  LOP3.LUT R2, R9, UR15, R2, 0x96, !PT ;  /* 0x0000000f09027c12 */ /* 0x000fe2000f8e9602 */
[-C--:B------:R-:W-:Y:S02]  /*e050*/  FMUL.FTZ R147, R147, R0.reuse ;  /* 0x0000000093937220 */ /* 0x080fe40000410000 */
[----:B------:R-:W-:Y:S02]  /*e060*/  FMUL.FTZ R142, R142, R0 ;  /* 0x000000008e8e7220 */ /* 0x000fe40000410000 */
[----:B------:R-:W-:-:S04]  /*e070*/  IMAD.WIDE.U32 R2, R2, -0x326172a9, RZ ;  /* 0xcd9e8d5702027825 */ /* 0x000fc800078e00ff */
[-C--:B------:R-:W-:Y:S01]  /*e080*/  FMUL.FTZ R143, R143, R0.reuse ;  /* 0x000000008f8f7220 */ /* 0x080fe20000410000 */
[----:B------:R-:W-:Y:S01]  /*e090*/  LOP3.LUT R4, R3, UR22, R4, 0x96, !PT ;  /* 0x0000001603047c12 */ /* 0x000fe2000f8e9604 */
[-C--:B------:R-:W-:Y:S01]  /*e0a0*/  FMUL.FTZ R138, R138, R0.reuse ;  /* 0x000000008a8a7220 */ /* 0x080fe20000410000 */
[----:B------:R-:W-:Y:S01]  /*e0b0*/  LOP3.LUT R6, R2, 0xffff, RZ, 0xc0, !PT ;  /* 0x0000ffff02067812 */ /* 0x000fe200078ec0ff */
[-C--:B------:R-:W-:Y:S01]  /*e0c0*/  FMUL.FTZ R139, R139, R0.reuse ;  /* 0x000000008b8b7220 */ /* 0x080fe20000410000 */
        /* <DEDUP_REMOVED lines=13> */
[-C--:B------:R-:W-:Y:S01]  /*e1a0*/  FMUL.FTZ R226, R54, R0.reuse ;  /* 0x0000000036e27220 */ /* 0x080fe20000410000 */
[----:B------:R-:W-:Y:S01]  /*e1b0*/  ISETP.GE.U32.AND P3, PT, R48, R5, PT ;  /* 0x000000053000720c */ /* 0x000fe20003f66070 */
[-C--:B------:R-:W-:Y:S01]  /*e1c0*/  FMUL.FTZ R227, R55, R0.reuse ;  /* 0x0000000037e37220 */ /* 0x080fe20000410000 */
[--C-:B------:R-:W-:Y:S01]  /*e1d0*/  SHF.R.U32.HI R5, RZ, 0x10, R4.reuse ;  /* 0x00000010ff057819 */ /* 0x100fe20000011604 */
[-C--:B------:R-:W-:Y:S01]  /*e1e0*/  FMUL.FTZ R58, R58, R0.reuse ;  /* 0x000000003a3a7220 */ /* 0x080fe20000410000 */
[----:B------:R-:W-:Y:S01]  /*e1f0*/  SHF.R.U32.HI R4, RZ, 0x18, R4 ;  /* 0x00000018ff047819 */ /* 0x000fe20000011604 */
[-C--:B------:R-:W-:Y:S01]  /*e200*/  FMUL.FTZ R59, R59, R0.reuse ;  /* 0x000000003b3b7220 */ /* 0x080fe20000410000 */
[----:B------:R-:W-:Y:S01]  /*e210*/  LOP3.LUT R5, R5, 0xff, RZ, 0xc0, !PT ;  /* 0x000000ff05057812 */ /* 0x000fe200078ec0ff */
[----:B------:R-:W-:Y:S01]  /*e220*/  FMUL.FTZ R62, R62, R0 ;  /* 0x000000003e3e7220 */ /* 0x000fe20000410000 */
[----:B------:R-:W-:Y:S01]  /*e230*/  ISETP.GE.U32.AND P0, PT, R48, R4, PT ;  /* 0x000000043000720c */ /* 0x000fe20003f06070 */
[-C--:B------:R-:W-:Y:S01]  /*e240*/  FMUL.FTZ R63, R63, R0.reuse ;  /* 0x000000003f3f7220 */ /* 0x080fe20000410000 */
[----:B------:R-:W-:Y:S01]  /*e250*/  LOP3.LUT R4, R2, 0xff, RZ, 0xc0, !PT ;  /* 0x000000ff02047812 */ /* 0x000fe200078ec0ff */
[-C--:B------:R-:W-:Y:S01]  /*e260*/  FMUL.FTZ R234, R66, R0.reuse ;  /* 0x0000000042ea7220 */ /* 0x080fe20000410000 */
[C---:B------:R-:W-:Y:S01]  /*e270*/  ISETP.GE.U32.AND P5, PT, R48.reuse, R5, PT ;  /* 0x000000053000720c */ /* 0x040fe20003fa6070 */
[----:B------:R-:W-:Y:S01]  /*e280*/  FMUL.FTZ R235, R67, R0 ;  /* 0x0000000043eb7220 */ /* 0x000fe20000410000 */
[----:B------:R-:W-:Y:S01]  /*e290*/  ISETP.GE.U32.AND P2, PT, R48, R4, PT ;  /* 0x000000043000720c */ /* 0x000fe20003f46070 */
[----:B------:R1:W3:Y:S01]  /*e2a0*/  MUFU.EX2 R5, R231 ;  /* 0x000000e700057308 */ /* 0x0002e20000000800 */
[--C-:B------:R-:W-:Y:S01]  /*e2b0*/  SHF.R.U32.HI R4, RZ, 0x10, R2.reuse ;  /* 0x00000010ff047819 */ /* 0x100fe20000011602 */
[-C--:B------:R-:W-:Y:S01]  /*e2c0*/  FMUL.FTZ R238, R70, R0.reuse ;  /* 0x0000000046ee7220 */ /* 0x080fe20000410000 */
[----:B------:R-:W-:Y:S01]  /*e2d0*/  SHF.R.U32.HI R2, RZ, 0x18, R2 ;  /* 0x00000018ff027819 */ /* 0x000fe20000011602 */
[-C--:B------:R-:W-:Y:S01]  /*e2e0*/  FMUL.FTZ R239, R71, R0.reuse ;  /* 0x0000000047ef7220 */ /* 0x080fe20000410000 */
[----:B------:R-:W-:Y:S01]  /*e2f0*/  LOP3.LUT R3, R4, 0xff, RZ, 0xc0, !PT ;  /* 0x000000ff04037812 */ /* 0x000fe200078ec0ff */
[----:B------:R-:W-:Y:S01]  /*e300*/  FMUL.FTZ R242, R74, R0 ;  /* 0x000000004af27220 */ /* 0x000fe20000410000 */
[C---:B------:R-:W-:Y:S01]  /*e310*/  ISETP.GE.U32.AND P1, PT, R48.reuse, R2, PT ;  /* 0x000000023000720c */ /* 0x040fe20003f26070 */
[----:B------:R-:W-:Y:S01]  /*e320*/  FMUL.FTZ R243, R75, R0 ;  /* 0x000000004bf37220 */ /* 0x000fe20000410000 */
[----:B------:R-:W-:Y:S01]  /*e330*/  ISETP.GE.U32.AND P6, PT, R48, R3, PT ;  /* 0x000000033000720c */ /* 0x000fe20003fc6070 */
[----:B------:R-:W-:Y:S01]  /*e340*/  IMAD.WIDE.U32 R2, R7, -0x2daee0ad, RZ ;  /* 0xd2511f5307027825 */ /* 0x000fe200078e00ff */
[----:B------:R-:W-:-:S02]  /*e350*/  @!P0 HFMA2.BF16_V2 R26, -RZ.H0_H0, RZ.H0_H0, -R196.H0_H0 ;  /* 0x200000ffff1a8231 */ /* 0x000fc400003409c4 */
[----:B------:R-:W-:Y:S01]  /*e360*/  @!P5 HFMA2.BF16_V2 R27, -RZ.H0_H0, RZ.H0_H0, -R219.H0_H0 ;  /* 0x200000ffff1bd231 */ /* 0x000fe200003409db */
[-C--:B------:R-:W-:Y:S01]  /*e370*/  FMUL.FTZ R246, R78, R0.reuse ;  /* 0x000000004ef67220 */ /* 0x080fe20000410000 */
[----:B------:R-:W-:Y:S01]  /*e380*/  LOP3.LUT R4, R3, UR14, R8, 0x96, !PT ;  /* 0x0000000e03047c12 */ /* 0x000fe2000f8e9608 */
[-C--:B------:R-:W-:Y:S01]  /*e390*/  FMUL.FTZ R247, R79, R0.reuse ;  /* 0x000000004ff77220 */ /* 0x080fe20000410000 */
[----:B------:R-:W-:Y:S01]  /*e3a0*/  LOP3.LUT R9, R2, 0xffff, RZ, 0xc0, !PT ;  /* 0x0000ffff02097812 */ /* 0x000fe200078ec0ff */
[-C--:B------:R-:W-:Y:S01]  /*e3b0*/  FMUL.FTZ R82, R82, R0.reuse ;  /* 0x0000000052527220 */ /* 0x080fe20000410000 */
[----:B------:R-:W-:Y:S01]  /*e3c0*/  LOP3.LUT R7, R2, 0xff, RZ, 0xc0, !PT ;  /* 0x000000ff02077812 */ /* 0x000fe200078ec0ff */
[-C--:B------:R-:W-:Y:S01]  /*e3d0*/  FMUL.FTZ R83, R83, R0.reuse ;  /* 0x0000000053537220 */ /* 0x080fe20000410000 */
[--C-:B------:R-:W-:Y:S01]  /*e3e0*/  SHF.R.U32.HI R8, RZ, 0x10, R2.reuse ;  /* 0x00000010ff087819 */ /* 0x100fe20000011602 */
[-C--:B------:R-:W-:Y:S01]  /*e3f0*/  FMUL.FTZ R250, R86, R0.reuse ;  /* 0x0000000056fa7220 */ /* 0x080fe20000410000 */
[----:B------:R-:W-:Y:S01]  /*e400*/  SHF.R.U32.HI R3, RZ, 0x18, R2 ;  /* 0x00000018ff037819 */ /* 0x000fe20000011602 */
[-C--:B------:R-:W-:Y:S01]  /*e410*/  FMUL.FTZ R251, R87, R0.reuse ;  /* 0x0000000057fb7220 */ /* 0x080fe20000410000 */
[----:B-1----:R-:W-:Y:S01]  /*e420*/  PRMT R231, R134, 0x7632, R231 ;  /* 0x0000763286e77816 */ /* 0x002fe200000000e7 */
[-C--:B------:R-:W-:Y:S01]  /*e430*/  FMUL.FTZ R90, R90, R0.reuse ;  /* 0x000000005a5a7220 */ /* 0x080fe20000410000 */
[----:B------:R-:W-:Y:S01]  /*e440*/  @!P6 HFMA2.BF16_V2 R33, -RZ.H0_H0, RZ.H0_H0, -R230.H0_H0 ;  /* 0x200000ffff21e231 */ /* 0x000fe200003409e6 */
[----:B------:R-:W-:-:S02]  /*e450*/  FMUL.FTZ R91, R91, R0 ;  /* 0x000000005b5b7220 */ /* 0x000fc40000410000 */
[-C--:B------:R-:W-:Y:S01]  /*e460*/  FMUL.FTZ R94, R94, R0.reuse ;  /* 0x000000005e5e7220 */ /* 0x080fe20000410000 */
[----:B------:R-:W-:Y:S01]  /*e470*/  @!P1 HFMA2.BF16_V2 R32, -RZ.H0_H0, RZ.H0_H0, -R231.H0_H0 ;  /* 0x200000ffff209231 */ /* 0x000fe200003409e7 */
        /* <DEDUP_REMOVED lines=8> */
[----:B------:R-:W-:Y:S01]  /*e500*/  MOV R134, R106 ;  /* 0x0000006a00867202 */ /* 0x000fe20000000f00 */
[-C--:B------:R-:W-:Y:S02]  /*e510*/  FMUL.FTZ R208, R111, R0.reuse ;  /* 0x000000006fd07220 */ /* 0x080fe40000410000 */
        /* <DEDUP_REMOVED lines=9> */
[----:B------:R-:W-:Y:S01]  /*e5b0*/  FMUL.FTZ R189, R131, R0 ;  /* 0x0000000083bd7220 */ /* 0x000fe20000410000 */
[----:B---3--:R-:W-:Y:S01]  /*e5c0*/  F2FP.BF16.PACK_AB R0, R5, R29 ;  /* 0x0000001d0500723e */ /* 0x008fe200000010ff */
[----:B------:R-:W-:Y:S01]  /*e5d0*/  FADD.FTZ R2, R29, R132 ;  /* 0x000000841d027221 */ /* 0x000fe20000010000 */
[----:B------:R-:W-:Y:S01]  /*e5e0*/  MOV R29, R93 ;  /* 0x0000005d001d7202 */ /* 0x000fe20000000f00 */
[----:B------:R-:W-:Y:S01]  /*e5f0*/  IMAD.MOV.U32 R72, RZ, RZ, R68 ;  /* 0x000000ffff487224 */ /* 0x000fe200078e0044 */
[C---:B------:R-:W-:Y:S01]  /*e600*/  PRMT R190, R0.reuse, 0x7610, R190 ;  /* 0x0000761000be7816 */ /* 0x040fe200000000be */
[----:B------:R-:W-:Y:S01]  /*e610*/  FADD.FTZ R2, R5, R2 ;  /* 0x0000000205027221 */ /* 0x000fe20000010000 */
[----:B------:R-:W-:Y:S01]  /*e620*/  PRMT R192, R0, 0x7632, R192 ;  /* 0x0000763200c07816 */ /* 0x000fe200000000c0 */
[----:B------:R-:W1:Y:S01]  /*e630*/  MUFU.EX2 R5, R252 ;  /* 0x000000fc00057308 */ /* 0x000e620000000800 */
[----:B------:R-:W-:Y:S01]  /*e640*/  SHF.R.U32.HI R0, RZ, 0x8, R6 ;  /* 0x00000008ff007819 */ /* 0x000fe20000011606 */
[----:B------:R-:W-:Y:S01]  /*e650*/  @!P4 HFMA2.BF16_V2 R19, -RZ.H0_H0, RZ.H0_H0, -R190.H0_H0 ;  /* 0x200000ffff13c231 */ /* 0x000fe200003409be */
[----:B------:R-:W-:Y:S01]  /*e660*/  PRMT R49, R190, 0x5410, R192 ;  /* 0x00005410be317816 */ /* 0x000fe200000000c0 */
[----:B------:R-:W-:Y:S01]  /*e670*/  IMAD.MOV.U32 R68, RZ, RZ, R194 ;  /* 0x000000ffff447224 */ /* 0x000fe200078e00c2 */
[----:B------:R-:W-:Y:S01]  /*e680*/  LOP3.LUT R0, R0, 0xffff, RZ, 0xc0, !PT ;  /* 0x0000ffff00007812 */ /* 0x000fe200078ec0ff */
[----:B------:R-:W-:Y:S01]  /*e690*/  @!P3 HFMA2.BF16_V2 R28, -RZ.H0_H0, RZ.H0_H0, -R192.H0_H0 ;  /* 0x200000ffff1cb231 */ /* 0x000fe200003409c0 */
[----:B------:R-:W-:Y:S01]  /*e6a0*/  @!P4 PRMT R190, R19, 0x5410, RZ ;  /* 0x0000541013bec816 */ /* 0x000fe200000000ff */
[----:B------:R3:W1:Y:S01]  /*e6b0*/  MUFU.EX2 R6, R69 ;  /* 0x0000004500067308 */ /* 0x0006620000000800 */
[----:B------:R-:W-:Y:S01]  /*e6c0*/  ISETP.GE.U32.AND P4, PT, R48, R0, PT ;  /* 0x000000003000720c */ /* 0x000fe20003f86070 */
[----:B------:R-:W-:Y:S01]  /*e6d0*/  IMAD.MOV.U32 R131, RZ, RZ, R53 ;  /* 0x000000ffff837224 */ /* 0x000fe200078e0035 */
[----:B------:R-:W-:Y:S01]  /*e6e0*/  SHF.R.U32.HI R0, RZ, 0x10, R4 ;  /* 0x00000010ff007819 */ /* 0x000fe20000011604 */
[----:B------:R-:W-:Y:S01]  /*e6f0*/  IMAD.MOV.U32 R130, RZ, RZ, R64 ;  /* 0x000000ffff827224 */ /* 0x000fe200078e0040 */
[----:B------:R-:W-:Y:S01]  /*e700*/  PRMT R19, R230, 0x5410, R231 ;  /* 0x00005410e6137816 */ /* 0x000fe200000000e7 */
[----:B------:R-:W-:Y:S01]  /*e710*/  IMAD.MOV.U32 R133, RZ, RZ, R105 ;  /* 0x000000ffff857224 */ /* 0x000fe200078e0069 */
[----:B------:R-:W-:Y:S01]  /*e720*/  LOP3.LUT R0, R0, 0xff, RZ, 0xc0, !PT ;  /* 0x000000ff00007812 */ /* 0x000fe200078ec0ff */
[----:B------:R-:W-:Y:S01]  /*e730*/  IMAD.MOV.U32 R132, RZ, RZ, R104 ;  /* 0x000000ffff847224 */ /* 0x000fe200078e0068 */
[----:B------:R-:W-:-:S02]  /*e740*/  @!P1 PRMT R231, R32, 0x5410, RZ ;  /* 0x0000541020e79816 */ /* 0x000fc400000000ff */
[----:B------:R-:W-:Y:S02]  /*e750*/  @!P3 PRMT R192, R28, 0x5410, RZ ;  /* 0x000054101cc0b816 */ /* 0x000fe400000000ff */
[----:B------:R-:W-:Y:S02]  /*e760*/  ISETP.GE.U32.AND P3, PT, R48, R7, PT ;  /* 0x000000073000720c */ /* 0x000fe40003f66070 */
[----:B------:R-:W-:Y:S02]  /*e770*/  @!P6 PRMT R230, R33, 0x5410, RZ ;  /* 0x0000541021e6e816 */ /* 0x000fe400000000ff */
[----:B---3--:R-:W-:Y:S02]  /*e780*/  MOV R69, R195 ;  /* 0x000000c300457202 */ /* 0x008fe40000000f00 */
[----:B------:R-:W-:Y:S02]  /*e790*/  PRMT R195, R219, 0x5410, R196 ;  /* 0x00005410dbc37816 */ /* 0x000fe400000000c4 */
[----:B------:R-:W-:Y:S01]  /*e7a0*/  @!P0 PRMT R196, R26, 0x5410, RZ ;  /* 0x000054101ac48816 */ /* 0x000fe200000000ff */
[----:B------:R-:W-:Y:S01]  /*e7b0*/  MUFU.EX2 R7, R69 ;  /* 0x0000004500077308 */ /* 0x000fe20000000800 */
[----:B------:R-:W-:Y:S01]  /*e7c0*/  ISETP.GE.U32.AND P0, PT, R48, R3, PT ;  /* 0x000000033000720c */ /* 0x000fe20003f06070 */
[----:B-1----:R-:W-:Y:S01]  /*e7d0*/  FADD.FTZ R3, R5, R2 ;  /* 0x0000000205037221 */ /* 0x002fe20000010000 */
[----:B------:R-:W-:-:S02]  /*e7e0*/  F2FP.BF16.PACK_AB R2, R6, R5 ;  /* 0x000000050602723e */ /* 0x000fc400000010ff */
[----:B------:R-:W-:Y:S01]  /*e7f0*/  @!P5 PRMT R219, R27, 0x5410, RZ ;  /* 0x000054101bdbd816 */ /* 0x000fe200000000ff */
[----:B------:R-:W-:Y:S01]  /*e800*/  FADD.FTZ R3, R6, R3 ;  /* 0x0000000306037221 */ /* 0x000fe20000010000 */
[C---:B------:R-:W-:Y:S01]  /*e810*/  PRMT R212, R2.reuse, 0x7610, R212 ;  /* 0x0000761002d47816 */ /* 0x040fe200000000d4 */
[----:B------:R-:W-:Y:S01]  /*e820*/  MUFU.EX2 R6, R72 ;  /* 0x0000004800067308 */ /* 0x000fe20000000800 */
[----:B------:R-:W-:Y:S02]  /*e830*/  PRMT R252, R2, 0x7632, R252 ;  /* 0x0000763202fc7816 */ /* 0x000fe400000000fc */
[----:B------:R-:W-:Y:S01]  /*e840*/  ISETP.GE.U32.AND P5, PT, R48, R0, PT ;  /* 0x000000003000720c */ /* 0x000fe20003fa6070 */
[----:B------:R-:W-:Y:S01]  /*e850*/  @!P2 HFMA2.BF16_V2 R31, -RZ.H0_H0, RZ.H0_H0, -R212.H0_H0 ;  /* 0x200000ffff1fa231 */ /* 0x000fe200003409d4 */
[----:B------:R-:W-:Y:S01]  /*e860*/  LOP3.LUT R0, R4, 0xff, RZ, 0xc0, !PT ;  /* 0x000000ff04007812 */ /* 0x000fe200078ec0ff */
[----:B------:R-:W-:Y:S01]  /*e870*/  @!P4 HFMA2.BF16_V2 R30, -RZ.H0_H0, RZ.H0_H0, -R252.H0_H0 ;  /* 0x200000ffff1ec231 */ /* 0x000fe200003409fc */
[----:B------:R-:W-:Y:S01]  /*e880*/  PRMT R194, R212, 0x5410, R252 ;  /* 0x00005410d4c27816 */ /* 0x000fe200000000fc */
[----:B------:R-:W1:Y:S01]  /*e890*/  MUFU.EX2 R2, R73 ;  /* 0x0000004900027308 */ /* 0x000e620000000800 */
[----:B------:R-:W-:Y:S01]  /*e8a0*/  @!P2 PRMT R212, R31, 0x5410, RZ ;  /* 0x000054101fd4a816 */ /* 0x000fe200000000ff */
[----:B------:R-:W-:Y:S01]  /*e8b0*/  IMAD.MOV.U32 R31, RZ, RZ, R95 ;  /* 0x000000ffff1f7224 */ /* 0x000fe200078e005f */
[----:B------:R-:W-:-:S02]  /*e8c0*/  ISETP.GE.U32.AND P2, PT, R48, R0, PT ;  /* 0x000000003000720c */ /* 0x000fc40003f46070 */
[----:B------:R-:W-:Y:S02]  /*e8d0*/  SHF.R.U32.HI R0, RZ, 0x18, R4 ;  /* 0x00000018ff007819 */ /* 0x000fe40000011604 */
[----:B------:R-:W-:Y:S01]  /*e8e0*/  @!P4 PRMT R252, R30, 0x5410, RZ ;  /* 0x000054101efcc816 */ /* 0x000fe200000000ff */
[----:B------:R3:W-:Y:S01]  /*e8f0*/  MUFU.EX2 R5, R191 ;  /* 0x000000bf00057308 */ /* 0x0007e20000000800 */
[----:B------:R-:W-:Y:S01]  /*e900*/  ISETP.GE.U32.AND P4, PT, R48, R0, PT ;  /* 0x000000003000720c */ /* 0x000fe20003f86070 */
[----:B------:R-:W-:Y:S01]  /*e910*/  IMAD.MOV.U32 R30, RZ, RZ, R94 ;  /* 0x000000ffff1e7224 */ /* 0x000fe200078e005e */
[----:B------:R-:W-:Y:S02]  /*e920*/  LOP3.LUT R0, R8, 0xff, RZ, 0xc0, !PT ;  /* 0x000000ff08007812 */ /* 0x000fe400078ec0ff */
[----:B--2---:R-:W-:Y:S02]  /*e930*/  PRMT R8, R17, 0x7054, R17 ;  /* 0x0000705411087816 */ /* 0x004fe40000000011 */
[----:B------:R-:W-:Y:S01]  /*e940*/  ISETP.GE.U32.AND P1, PT, R48, R0, PT ;  /* 0x000000003000720c */ /* 0x000fe20003f26070 */
[----:B-1----:R-:W-:Y:S01]  /*e950*/  FADD.FTZ R3, R2, R3 ;  /* 0x0000000302037221 */ /* 0x002fe20000010000 */
[----:B------:R-:W-:-:S02]  /*e960*/  LOP3.LUT R0, R4, 0xffff, RZ, 0xc0, !PT ;  /* 0x0000ffff04007812 */ /* 0x000fc400078ec0ff */
[----:B------:R-:W1:Y:S01]  /*e970*/  MUFU.EX2 R4, R68 ;  /* 0x0000004400047308 */ /* 0x000e620000000800 */
[C---:B------:R-:W-:Y:S01]  /*e980*/  F2FP.BF16.PACK_AB R2, R6.reuse, R2 ;  /* 0x000000020602723e */ /* 0x040fe200000010ff */
[----:B------:R-:W-:Y:S01]  /*e990*/  FADD.FTZ R3, R6, R3 ;  /* 0x0000000306037221 */ /* 0x000fe20000010000 */
[----:B------:R-:W-:Y:S02]  /*e9a0*/  SHF.R.U32.HI R0, RZ, 0x8, R0 ;  /* 0x00000008ff007819 */ /* 0x000fe40000011600 */
[----:B------:R-:W-:Y:S02]  /*e9b0*/  PRMT R229, R2, 0x7610, R229 ;  /* 0x0000761002e57816 */ /* 0x000fe400000000e5 */
[----:B------:R-:W-:Y:S02]  /*e9c0*/  LOP3.LUT R0, R0, 0xffff, RZ, 0xc0, !PT ;  /* 0x0000ffff00007812 */ /* 0x000fe400078ec0ff */
[----:B------:R-:W-:Y:S01]  /*e9d0*/  PRMT R228, R2, 0x7632, R228 ;  /* 0x0000763202e47816 */ /* 0x000fe200000000e4 */
[----:B------:R-:W-:Y:S01]  /*e9e0*/  @!P2 HFMA2.BF16_V2 R34, -RZ.H0_H0, RZ.H0_H0, -R229.H0_H0 ;  /* 0x200000ffff22a231 */ /* 0x000fe200003409e5 */
[----:B------:R-:W-:-:S02]  /*e9f0*/  ISETP.GE.U32.AND P6, PT, R48, R0, PT ;  /* 0x000000003000720c */ /* 0x000fc40003fc6070 */
[----:B------:R-:W-:Y:S02]  /*ea00*/  SHF.R.U32.HI R0, RZ, 0x8, R9 ;  /* 0x00000008ff007819 */ /* 0x000fe40000011609 */
[----:B---3--:R-:W-:Y:S01]  /*ea10*/  PRMT R191, R229, 0x5410, R228 ;  /* 0x00005410e5bf7816 */ /* 0x008fe200000000e4 */
[----:B-1----:R-:W-:Y:S01]  /*ea20*/  FADD.FTZ R2, R4, R135 ;  /* 0x0000008704027221 */ /* 0x002fe20000010000 */
[----:B------:R-:W-:Y:S01]  /*ea30*/  LOP3.LUT R0, R0, 0xffff, RZ, 0xc0, !PT ;  /* 0x0000ffff00007812 */ /* 0x000fe200078ec0ff */
[----:B------:R-:W-:Y:S01]  /*ea40*/  IMAD.MOV.U32 R68, RZ, RZ, R193 ;  /* 0x000000ffff447224 */ /* 0x000fe200078e00c1 */
[----:B------:R-:W-:Y:S01]  /*ea50*/  @!P2 PRMT R229, R34, 0x5410, RZ ;  /* 0x0000541022e5a816 */ /* 0x000fe200000000ff */
[----:B------:R-:W-:Y:S01]  /*ea60*/  FADD.FTZ R193, R5, R2 ;  /* 0x0000000205c17221 */ /* 0x000fe20000010000 */
[----:B------:R-:W-:Y:S01]  /*ea70*/  ISETP.GE.U32.AND P2, PT, R48, R0, PT ;  /* 0x000000003000720c */ /* 0x000fe20003f46070 */
[----:B------:R-:W-:Y:S01]  /*ea80*/  IMAD R2, R13, -0x2daee0ad, RZ ;  /* 0xd2511f530d027824 */ /* 0x000fe200078e02ff */
[----:B------:R-:W-:Y:S01]  /*ea90*/  F2FP.BF16.PACK_AB R0, R5, R4 ;  /* 0x000000040500723e */ /* 0x000fe200000010ff */
[----:B------:R-:W-:Y:S01]  /*eaa0*/  IMAD.WIDE.U32 R12, R11, -0x2daee0ad, RZ ;  /* 0xd2511f530b0c7825 */ /* 0x000fe200078e00ff */
[----:B------:R-:W-:Y:S01]  /*eab0*/  MOV R32, c[0x0][0x228] ;  /* 0x00008a0000207a02 */ /* 0x000fe20000000f00 */
[----:B------:R-:W-:Y:S01]  /*eac0*/  @!P6 HFMA2.BF16_V2 R40, -RZ.H0_H0, RZ.H0_H0, -R228.H0_H0 ;  /* 0x200000ffff28e231 */ /* 0x000fe200003409e4 */
[C---:B------:R-:W-:Y:S01]  /*ead0*/  PRMT R211, R0.reuse, 0x7610, R211 ;  /* 0x0000761000d37816 */ /* 0x040fe200000000d3 */
[----:B------:R-:W-:Y:S01]  /*eae0*/  IMAD.MOV.U32 R48, RZ, RZ, R204 ;  /* 0x000000ffff307224 */ /* 0x000fe200078e00cc */
[----:B------:R-:W-:Y:S01]  /*eaf0*/  LOP3.LUT R2, R13, UR15, R2, 0x96, !PT ;  /* 0x0000000f0d027c12 */ /* 0x000fe2000f8e9602 */
[----:B------:R-:W-:Y:S01]  /*eb00*/  FADD.FTZ R204, R7, R3 ;  /* 0x0000000307cc7221 */ /* 0x000fe20000010000 */
[----:B------:R-:W-:Y:S01]  /*eb10*/  PRMT R210, R0, 0x7632, R210 ;  /* 0x0000763200d27816 */ /* 0x000fe200000000d2 */
[----:B------:R-:W-:Y:S01]  /*eb20*/  IMAD.SHL.U32 R32, R32, 0x8, RZ ;  /* 0x0000000820207824 */ /* 0x000fe200078e00ff */
[----:B------:R-:W-:Y:S01]  /*eb30*/  F2FP.BF16.PACK_AB R0, R203, R7 ;  /* 0x00000007cb00723e */ /* 0x000fe200000010ff */
[----:B------:R-:W-:Y:S01]  /*eb40*/  IMAD.WIDE.U32 R2, R2, -0x326172a9, RZ ;  /* 0xcd9e8d5702027825 */ /* 0x000fe200078e00ff */
[----:B------:R-:W-:Y:S01]  /*eb50*/  MOV R28, R92 ;  /* 0x0000005c001c7202 */ /* 0x000fe20000000f00 */
[----:B------:R-:W-:Y:S01]  /*eb60*/  @!P5 HFMA2.BF16_V2 R38, -RZ.H0_H0, RZ.H0_H0, -R211.H0_H0 ;  /* 0x200000ffff26d231 */ /* 0x000fe200003409d3 */
[----:B------:R-:W-:Y:S01]  /*eb70*/  PRMT R181, R0, 0x7610, R181 ;  /* 0x0000761000b57816 */ /* 0x000fe200000000b5 */
[----:B------:R-:W-:Y:S01]  /*eb80*/  IMAD.WIDE R32, R32, 0x2, R24 ;  /* 0x0000000220207825 */ /* 0x000fe200078e0218 */
[----:B------:R-:W-:Y:S01]  /*eb90*/  PRMT R180, R0, 0x7632, R180 ;  /* 0x0000763200b47816 */ /* 0x000fe200000000b4 */
[----:B------:R-:W-:Y:S01]  /*eba0*/  @!P4 HFMA2.BF16_V2 R36, -RZ.H0_H0, RZ.H0_H0, -R210.H0_H0 ;  /* 0x200000ffff24c231 */ /* 0x000fe200003409d2 */
[----:B------:R-:W-:Y:S01]  /*ebb0*/  LOP3.LUT R0, R3, UR22, R14, 0x96, !PT ;  /* 0x0000001603007c12 */ /* 0x000fe2000f8e960e */
[----:B----4-:R-:W-:Y:S01]  /*ebc0*/  IMAD.MOV.U32 R16, RZ, RZ, R48 ;  /* 0x000000ffff107224 */ /* 0x010fe200078e0030 */
[----:B------:R-:W-:Y:S01]  /*ebd0*/  LOP3.LUT R7, R2, 0xff, RZ, 0xc0, !PT ;  /* 0x000000ff02077812 */ /* 0x000fe200078ec0ff */
[----:B------:R1:W-:Y:S01]  /*ebe0*/  STG.E.U16 [R32.64+-0x80], R18 ;  /* 0xffff801220007986 */ /* 0x0003e2000c101512 */
[C---:B------:R-:W-:Y:S01]  /*ebf0*/  LOP3.LUT R4, R0.reuse, 0xffff, RZ, 0xc0, !PT ;  /* 0x0000ffff00047812 */ /* 0x040fe200078ec0ff */
[----:B------:R-:W-:Y:S01]  /*ec00*/  IMAD.MOV.U32 R14, RZ, RZ, R115 ;  /* 0x000000ffff0e7224 */ /* 0x000fe200078e0073 */
[----:B------:R-:W-:Y:S01]  /*ec10*/  SHF.R.U32.HI R6, RZ, 0x10, R0 ;  /* 0x00000010ff067819 */ /* 0x000fe20000011600 */
[----:B------:R-:W-:Y:S01]  /*ec20*/  @!P3 HFMA2.BF16_V2 R41, -RZ.H0_H0, RZ.H0_H0, -R181.H0_H0 ;  /* 0x200000ffff29b231 */ /* 0x000fe200003409b5 */
[----:B------:R-:W-:Y:S01]  /*ec30*/  SHF.R.U32.HI R5, RZ, 0x8, R4 ;  /* 0x00000008ff057819 */ /* 0x000fe20000011604 */
[----:B------:R-:W-:Y:S01]  /*ec40*/  @!P2 HFMA2.BF16_V2 R39, -RZ.H0_H0, RZ.H0_H0, -R180.H0_H0 ;  /* 0x200000ffff27a231 */ /* 0x000fe200003409b4 */
[----:B------:R-:W-:Y:S01]  /*ec50*/  LOP3.LUT R4, R0, 0xff, RZ, 0xc0, !PT ;  /* 0x000000ff00047812 */ /* 0x000fe200078ec0ff */
[----:B------:R-:W-:Y:S01]  /*ec60*/  IMAD.MOV.U32 R135, RZ, RZ, R107 ;  /* 0x000000ffff877224 */ /* 0x000fe200078e006b */
[----:B------:R-:W-:-:S02]  /*ec70*/  F2FP.BF16.PACK_AB R34, R205, R197 ;  /* 0x000000c5cd22723e */ /* 0x000fc400000010ff */
[----:B------:R-:W-:Y:S02]  /*ec80*/  PRMT R4, R4, 0x5410, R5 ;  /* 0x0000541004047816 */ /* 0x000fe40000000005 */
[----:B------:R-:W-:Y:S01]  /*ec90*/  SHF.R.U32.HI R5, RZ, 0x18, R0 ;  /* 0x00000018ff057819 */ /* 0x000fe20000011600 */
[----:B------:R-:W-:Y:S01]  /*eca0*/  @!P0 HFMA2.BF16_V2 R35, -RZ.H0_H0, RZ.H0_H0, -R34.H1_H1 ;  /* 0x200000ffff238231 */ /* 0x000fe20000360922 */
[----:B------:R-:W-:Y:S01]  /*ecb0*/  LOP3.LUT R0, R6, 0xff, RZ, 0xc0, !PT ;  /* 0x000000ff06007812 */ /* 0x000fe200078ec0ff */
[----:B------:R-:W-:Y:S01]  /*ecc0*/  HSET2.LE.AND R4, R4, R8, PT ;  /* 0x0000000804047233 */ /* 0x000fe20003803000 */
[----:B------:R-:W-:Y:S01]  /*ecd0*/  SHF.R.U32.HI R6, RZ, 0x10, R2 ;  /* 0x00000010ff067819 */ /* 0x000fe20000011602 */
[----:B------:R-:W-:Y:S01]  /*ece0*/  @!P1 HFMA2.BF16_V2 R37, -RZ.H0_H0, RZ.H0_H0, -R34.H0_H0 ;  /* 0x200000ffff259231 */ /* 0x000fe20000340922 */
[----:B------:R-:W-:Y:S02]  /*ecf0*/  PRMT R0, R0, 0x5410, R5 ;  /* 0x0000541000007816 */ /* 0x000fe40000000005 */
[----:B------:R-:W-:-:S02]  /*ed00*/  LOP3.LUT R4, R4, R68, RZ, 0xc0, !PT ;  /* 0x0000004404047212 */ /* 0x000fc400078ec0ff */
[----:B------:R-:W-:Y:S01]  /*ed10*/  @P0 PRMT R27, R34, 0x7632, R27 ;  /* 0x00007632221b0816 */ /* 0x000fe2000000001b */
[----:B------:R-:W-:Y:S01]  /*ed20*/  HSET2.LE.AND R0, R0, R8, PT ;  /* 0x0000000800007233 */ /* 0x000fe20003803000 */
[----:B------:R-:W-:Y:S01]  /*ed30*/  @!P0 PRMT R27, R35, 0x5410, RZ ;  /* 0x00005410231b8816 */ /* 0x000fe200000000ff */
[----:B-1----:R-:W-:Y:S01]  /*ed40*/  IMAD.MOV.U32 R18, RZ, RZ, R49 ;  /* 0x000000ffff127224 */ /* 0x002fe200078e0031 */
[----:B------:R-:W-:Y:S02]  /*ed50*/  PRMT R35, R181, 0x5410, R180 ;  /* 0x00005410b5237816 */ /* 0x000fe400000000b4 */
[----:B------:R-:W-:Y:S02]  /*ed60*/  LOP3.LUT R5, R0, R215, RZ, 0xc0, !PT ;  /* 0x000000d700057212 */ /* 0x000fe400078ec0ff */
[----:B------:R-:W-:Y:S02]  /*ed70*/  LOP3.LUT R0, R2, 0xffff, RZ, 0xc0, !PT ;  /* 0x0000ffff02007812 */ /* 0x000fe400078ec0ff */
[----:B------:R-:W-:-:S02]  /*ed80*/  SHF.R.U32.HI R3, RZ, 0x18, R2 ;  /* 0x00000018ff037819 */ /* 0x000fc40000011602 */
[----:B------:R-:W-:Y:S02]  /*ed90*/  SHF.R.U32.HI R0, RZ, 0x8, R0 ;  /* 0x00000008ff007819 */ /* 0x000fe40000011600 */
[----:B------:R-:W-:Y:S02]  /*eda0*/  LOP3.LUT R2, R6, 0xff, RZ, 0xc0, !PT ;  /* 0x000000ff06027812 */ /* 0x000fe400078ec0ff */
[----:B------:R-:W-:Y:S02]  /*edb0*/  PRMT R0, R7, 0x5410, R0 ;  /* 0x0000541007007816 */ /* 0x000fe40000000000 */
[----:B------:R-:W-:Y:S01]  /*edc0*/  PRMT R2, R2, 0x5410, R3 ;  /* 0x0000541002027816 */ /* 0x000fe20000000003 */
[----:B------:R-:W-:Y:S01]  /*edd0*/  IMAD.MOV.U32 R3, RZ, RZ, R113 ;  /* 0x000000ffff037224 */ /* 0x000fe200078e0071 */
[----:B------:R-:W-:Y:S01]  /*ede0*/  MOV R215, R114 ;  /* 0x0000007200d77202 */ /* 0x000fe20000000f00 */
[--C-:B------:R-:W-:Y:S01]  /*edf0*/  HSET2.LE.AND R0, R0, R8.reuse, PT ;  /* 0x0000000800007233 */ /* 0x100fe20003803000 */
[----:B------:R-:W-:Y:S01]  /*ee00*/  @!P6 PRMT R228, R40, 0x5410, RZ ;  /* 0x0000541028e4e816 */ /* 0x000fe200000000ff */
[----:B------:R-:W-:Y:S01]  /*ee10*/  HSET2.LE.AND R2, R2, R8, PT ;  /* 0x0000000802027233 */ /* 0x000fe20003803000 */
[----:B------:R-:W-:Y:S01]  /*ee20*/  @!P3 PRMT R181, R41, 0x5410, RZ ;  /* 0x0000541029b5b816 */ /* 0x000fe200000000ff */
[----:B------:R-:W1:Y:S01]  /*ee30*/  LDSM.16.MT88.4 R8, [R183+0x10000] ;  /* 0x01000000b708783b */ /* 0x000e620000004200 */
[----:B------:R-:W-:Y:S01]  /*ee40*/  LOP3.LUT R6, R0, R214, RZ, 0xc0, !PT ;  /* 0x000000d600067212 */ /* 0x000fe200078ec0ff */
[----:B------:R-:W-:Y:S01]  /*ee50*/  IMAD.MOV.U32 R214, RZ, RZ, R112 ;  /* 0x000000ffffd67224 */ /* 0x000fe200078e0070 */
[----:B------:R-:W-:Y:S01]  /*ee60*/  LOP3.LUT R7, R2, R169, RZ, 0xc0, !PT ;  /* 0x000000a902077212 */ /* 0x000fe200078ec0ff */
[----:B------:R-:W-:Y:S01]  /*ee70*/  IMAD.MOV.U32 R2, RZ, RZ, R122 ;  /* 0x000000ffff027224 */ /* 0x000fe200078e007a */
[----:B------:R-:W-:-:S02]  /*ee80*/  MOV R0, R123 ;  /* 0x0000007b00007202 */ /* 0x000fc40000000f00 */
[----:B------:R-:W-:Y:S02]  /*ee90*/  PRMT R26, R211, 0x5410, R210 ;  /* 0x00005410d31a7816 */ /* 0x000fe400000000d2 */
[----:B------:R-:W-:Y:S02]  /*eea0*/  @P1 PRMT R202, R34, 0x7610, R202 ;  /* 0x0000761022ca1816 */ /* 0x000fe400000000ca */
[----:B------:R-:W-:Y:S02]  /*eeb0*/  @!P5 PRMT R211, R38, 0x5410, RZ ;  /* 0x0000541026d3d816 */ /* 0x000fe400000000ff */
[----:B------:R-:W-:Y:S02]  /*eec0*/  @!P4 PRMT R210, R36, 0x5410, RZ ;  /* 0x0000541024d2c816 */ /* 0x000fe400000000ff */
[----:B------:R-:W-:Y:S02]  /*eed0*/  @!P1 PRMT R202, R37, 0x5410, RZ ;  /* 0x0000541025ca9816 */ /* 0x000fe400000000ff */
[----:B------:R-:W-:Y:S01]  /*eee0*/  @!P2 PRMT R180, R39, 0x5410, RZ ;  /* 0x0000541027b4a816 */ /* 0x000fe200000000ff */
[C---:B-1----:R-:W-:Y:S07]  /*eef0*/  HMMA.16816.F32.BF16 R100, R4.reuse, R8, R164 ;  /* 0x000000080464723c */ /* 0x042fee00000418a4 */
[----:B------:R-:W-:Y:S01]  /*ef00*/  IMAD.MOV.U32 R167, RZ, RZ, R121 ;  /* 0x000000ffffa77224 */ /* 0x000fe200078e0079 */
[----:B------:R-:W-:Y:S01]  /*ef10*/  HMMA.16816.F32.BF16 R76, R4, R10, R160 ;  /* 0x0000000a044c723c */ /* 0x000fe200000418a0 */
[----:B------:R-:W1:Y:S01]  /*ef20*/  LDSM.16.MT88.4 R8, [R184+0x10000] ;  /* 0x01000000b808783b */ /* 0x000e620000004200 */
[----:B------:R-:W-:Y:S01]  /*ef30*/  MOV R166, R120 ;  /* 0x0000007800a67202 */ /* 0x000fe20000000f00 */
[----:B------:R-:W-:Y:S01]  /*ef40*/  IMAD.MOV.U32 R164, RZ, RZ, R126 ;  /* 0x000000ffffa47224 */ /* 0x000fe200078e007e */
[----:B------:R-:W-:Y:S01]  /*ef50*/  MOV R126, R98 ;  /* 0x00000062007e7202 */ /* 0x000fe20000000f00 */
[----:B------:R-:W-:-:S02]  /*ef60*/  IMAD.MOV.U32 R165, RZ, RZ, R127 ;  /* 0x000000ffffa57224 */ /* 0x000fc400078e007f */
[----:B------:R-:W-:Y:S01]  /*ef70*/  MOV R163, R125 ;  /* 0x0000007d00a37202 */ /* 0x000fe20000000f00 */
[----:B------:R-:W-:Y:S02]  /*ef80*/  IMAD.MOV.U32 R162, RZ, RZ, R124 ;  /* 0x000000ffffa27224 */ /* 0x000fe400078e007c */
[----:B------:R-:W-:Y:S01]  /*ef90*/  IMAD.MOV.U32 R125, RZ, RZ, R97 ;  /* 0x000000ffff7d7224 */ /* 0x000fe200078e0061 */
[----:B------:R-:W-:Y:S01]  /*efa0*/  MOV R161, R165 ;  /* 0x000000a500a17202 */ /* 0x000fe20000000f00 */
[----:B------:R-:W-:Y:S02]  /*efb0*/  IMAD.MOV.U32 R127, RZ, RZ, R99 ;  /* 0x000000ffff7f7224 */ /* 0x000fe400078e0063 */
[----:B------:R-:W-:Y:S02]  /*efc0*/  IMAD.MOV.U32 R124, RZ, RZ, R96 ;  /* 0x000000ffff7c7224 */ /* 0x000fe400078e0060 */
[----:B------:R-:W-:Y:S01]  /*efd0*/  IMAD.MOV.U32 R160, RZ, RZ, R164 ;  /* 0x000000ffffa07224 */ /* 0x000fe200078e00a4 */
[----:B------:R-:W-:Y:S01]  /*efe0*/  MOV R164, R2 ;  /* 0x0000000200a47202 */ /* 0x000fe20000000f00 */
[----:B------:R-:W-:Y:S01]  /*eff0*/  IMAD.MOV.U32 R2, RZ, RZ, R215 ;  /* 0x000000ffff027224 */ /* 0x000fe200078e00d7 */
[----:B-1----:R-:W-:Y:S01]  /*f000*/  HMMA.16816.F32.BF16 R52, R4, R8, R156 ;  /* 0x000000080434723c */ /* 0x002fe2000004189c */
[----:B------:R-:W-:-:S07]  /*f010*/  IMAD.MOV.U32 R165, RZ, RZ, R0 ;  /* 0x000000ffffa57224 */ /* 0x000fce00078e0000 */
[C---:B------:R-:W-:Y:S01]  /*f020*/  HMMA.16816.F32.BF16 R120, R4.reuse, R10, R152 ;  /* 0x0000000a0478723c */ /* 0x040fe20000041898 */
[----:B------:R-:W1:Y:S01]  /*f030*/  LDSM.16.MT88.4 R8, [R186+0x10000] ;  /* 0x01000000ba08783b */ /* 0x000e620000004200 */
[----:B------:R-:W-:Y:S01]  /*f040*/  IMAD.MOV.U32 R156, RZ, RZ, R88 ;  /* 0x000000ffff9c7224 */ /* 0x000fe200078e0058 */
[----:B------:R-:W-:Y:S01]  /*f050*/  MOV R157, R89 ;  /* 0x00000059009d7202 */ /* 0x000fe20000000f00 */
[----:B------:R-:W-:Y:S02]  /*f060*/  IMAD.MOV.U32 R158, RZ, RZ, R90 ;  /* 0x000000ffff9e7224 */ /* 0x000fe400078e005a */
[----:B------:R-:W-:Y:S02]  /*f070*/  IMAD.MOV.U32 R159, RZ, RZ, R91 ;  /* 0x000000ffff9f7224 */ /* 0x000fe400078e005b */
[----:B------:R-:W-:Y:S02]  /*f080*/  IMAD.MOV.U32 R215, RZ, RZ, R198 ;  /* 0x000000ffffd77224 */ /* 0x000fe400078e00c6 */
[----:B------:R-:W-:Y:S01]  /*f090*/  IMAD.MOV.U32 R0, RZ, RZ, R14 ;  /* 0x000000ffff007224 */ /* 0x000fe200078e000e */
        /* <DEDUP_REMOVED lines=22> */
[----:B------:R-:W-:Y:S01]  /*f200*/  HMMA.16816.F32.BF16 R104, R4, R10, R80 ;  /* 0x0000000a0468723c */ /* 0x000fe20000041850 */
[----:B------:R-:W1:Y:S01]  /*f210*/  LDSM.16.MT88.4 R8, [R186+0x14000] ;  /* 0x01400000ba08783b */ /* 0x000e620000004200 */
[----:B------:R-:W-:-:S06]  /*f220*/  MOV R14, R208 ;  /* 0x000000d0000e7202 */ /* 0x000fcc0000000f00 */
[C---:B-1----:R-:W-:Y:S07]  /*f230*/  HMMA.16816.F32.BF16 R56, R4.reuse, R10, R156 ;  /* 0x0000000a0438723c */ /* 0x042fee000004189c */
[----:B------:R-:W-:Y:S01]  /*f240*/  MOV R158, R162 ;  /* 0x000000a2009e7202 */ /* 0x000fe20000000f00 */
[----:B------:R-:W-:Y:S01]  /*f250*/  IMAD.MOV.U32 R159, RZ, RZ, R163 ;  /* 0x000000ffff9f7224 */ /* 0x000fe200078e00a3 */
[----:B------:R-:W-:Y:S01]  /*f260*/  HMMA.16816.F32.BF16 R80, R4, R8, R248 ;  /* 0x000000080450723c */ /* 0x000fe200000418f8 */
[----:B------:R-:W-:Y:S01]  /*f270*/  IMAD.MOV.U32 R162, RZ, RZ, R166 ;  /* 0x000000ffffa27224 */ /* 0x000fe200078e00a6 */
[----:B------:R-:W1:Y:S01]  /*f280*/  LDSM.16.MT88.4 R8, [R185+0x14000] ;  /* 0x01400000b908783b */ /* 0x000e620000004200 */
[----:B------:R-:W-:Y:S01]  /*f290*/  IMAD.MOV.U32 R163, RZ, RZ, R167 ;  /* 0x000000ffffa37224 */ /* 0x000fe200078e00a7 */
[----:B------:R-:W-:Y:S01]  /*f2a0*/  MOV R167, R3 ;  /* 0x0000000300a77202 */ /* 0x000fe20000000f00 */
[----:B------:R-:W-:Y:S01]  /*f2b0*/  IMAD.MOV.U32 R166, RZ, RZ, R214 ;  /* 0x000000ffffa67224 */ /* 0x000fe200078e00d6 */
[----:B------:R-:W-:Y:S01]  /*f2c0*/  MOV R214, R199 ;  /* 0x000000c700d67202 */ /* 0x000fe20000000f00 */
[----:B------:R-:W-:Y:S01]  /*f2d0*/  IMAD.MOV.U32 R3, RZ, RZ, R171 ;  /* 0x000000ffff037224 */ /* 0x000fe200078e00ab */
[----:B------:R-:W2:Y:S04]  /*f2e0*/  LDL.LU R199, [R1+0x188] ;  /* 0x0001880001c77983 */ /* 0x000ea80000300800 */
[----:B------:R-:W4:Y:S04]  /*f2f0*/  LDL.LU R171, [R1+0x184] ;  /* 0x0001840001ab7983 */ /* 0x000f280000300800 */
[----:B------:R-:W4:Y:S01]  /*f300*/  LDL.LU R198, [R1+0x180] ;  /* 0x0001800001c67983 */ /* 0x000f220000300800 */
[----:B------:R-:W-:Y:S01]  /*f310*/  IMAD.MOV.U32 R156, RZ, RZ, R158 ;  /* 0x000000ffff9c7224 */ /* 0x000fe200078e009e */
[----:B------:R-:W-:Y:S01]  /*f320*/  MOV R158, R160 ;  /* 0x000000a0009e7202 */ /* 0x000fe20000000f00 */
[----:B------:R-:W-:Y:S01]  /*f330*/  IMAD.MOV.U32 R154, RZ, RZ, R162 ;  /* 0x000000ffff9a7224 */ /* 0x000fe200078e00a2 */
[----:B------:R-:W-:Y:S01]  /*f340*/  MOV R155, R163 ;  /* 0x000000a3009b7202 */ /* 0x000fe20000000f00 */
[----:B------:R-:W-:Y:S01]  /*f350*/  IMAD.MOV.U32 R157, RZ, RZ, R159 ;  /* 0x000000ffff9d7224 */ /* 0x000fe200078e009f */
[----:B------:R-:W-:Y:S01]  /*f360*/  MOV R162, R166 ;  /* 0x000000a600a27202 */ /* 0x000fe20000000f00 */
[----:B------:R-:W-:Y:S01]  /*f370*/  IMAD.MOV.U32 R159, RZ, RZ, R161 ;  /* 0x000000ffff9f7224 */ /* 0x000fe200078e00a1 */
[----:B------:R-:W2:Y:S01]  /*f380*/  LDL.LU R208, [R1+0x17c] ;  /* 0x00017c0001d07983 */ /* 0x000ea20000300800 */
        /* <DEDUP_REMOVED lines=10> */
[----:B------:R-:W4:Y:S01]  /*f430*/  LDL.LU R213, [R1+0x178] ;  /* 0x0001780001d57983 */ /* 0x000f220000300800 */
[----:B------:R-:W-:Y:S02]  /*f440*/  IMAD.MOV.U32 R0, RZ, RZ, R14 ;  /* 0x000000ffff007224 */ /* 0x000fe400078e000e */
[----:B------:R-:W-:Y:S01]  /*f450*/  IMAD.MOV.U32 R215, RZ, RZ, R218 ;  /* 0x000000ffffd77224 */ /* 0x000fe200078e00da */
[----:B------:R-:W4:Y:S01]  /*f460*/  LDL.LU R182, [R1+0x174] ;  /* 0x0001740001b67983 */ /* 0x000f220000300800 */
[----:B------:R-:W-:Y:S01]  /*f470*/  IMAD.MOV.U32 R14, RZ, RZ, R206 ;  /* 0x000000ffff0e7224 */ /* 0x000fe200078e00ce */
[C---:B-1----:R-:W-:Y:S02]  /*f480*/  HMMA.16816.F32.BF16 R28, R4.reuse, R8, R28 ;  /* 0x00000008041c723c */ /* 0x042fe4000004181c */
[----:B------:R-:W4:Y:S04]  /*f490*/  LDL.LU R218, [R1+0x170] ;  /* 0x0001700001da7983 */ /* 0x000f280000300800 */
[----:B------:R-:W4:Y:S02]  /*f4a0*/  LDL.LU R206, [R1+0x16c] ;  /* 0x00016c0001ce7983 */ /* 0x000f240000300800 */
[----:B------:R-:W-:Y:S02]  /*f4b0*/  HMMA.16816.F32.BF16 R124, R4, R10, R124 ;  /* 0x0000000a047c723c */ /* 0x000fe4000004187c */
[----:B------:R-:W1:Y:S01]  /*f4c0*/  LDSM.16.MT88.4 R8, [R183+0x16000] ;  /* 0x01600000b708783b */ /* 0x000e620000004200 */
        /* <DEDUP_REMOVED lines=9> */
[C---:B-1----:R-:W-:Y:S08]  /*f560*/  HMMA.16816.F32.BF16 R128, R4.reuse, R8, R128 ;  /* 0x000000080480723c */ /* 0x042ff00000041880 */
[----:B------:R-:W-:Y:S01]  /*f570*/  HMMA.16816.F32.BF16 R132, R4, R10, R132 ;  /* 0x0000000a0484723c */ /* 0x000fe20000041884 */
[----:B------:R-:W1:Y:S01]  /*f580*/  LDSM.16.MT88.4 R8, [R184+0x16000] ;  /* 0x01600000b808783b */ /* 0x000e620000004200 */
[----:B------:R-:W-:-:S02]  /*f590*/  IMAD.MOV.U32 R162, RZ, RZ, R0 ;  /* 0x000000ffffa27224 */ /* 0x000fc400078e0000 */
[----:B------:R-:W-:Y:S02]  /*f5a0*/  IMAD.MOV.U32 R150, RZ, RZ, R165 ;  /* 0x000000ffff967224 */ /* 0x000fe400078e00a5 */
[----:B------:R-:W-:Y:S01]  /*f5b0*/  IMAD.MOV.U32 R161, RZ, RZ, R2 ;  /* 0x000000ffffa17224 */ /* 0x000fe200078e0002 */
[----:B------:R-:W-:Y:S01]  /*f5c0*/  MOV R141, R148 ;  /* 0x00000094008d7202 */ /* 0x000fe20000000f00 */
[----:B------:R-:W-:Y:S01]  /*f5d0*/  IMAD.MOV.U32 R140, RZ, RZ, R147 ;  /* 0x000000ffff8c7224 */ /* 0x000fe200078e0093 */
[----:B------:R-:W-:Y:S01]  /*f5e0*/  MOV R136, R151 ;  /* 0x0000009700887202 */ /* 0x000fe20000000f00 */
[----:B------:R-:W-:Y:S01]  /*f5f0*/  IMAD.MOV.U32 R142, RZ, RZ, R149 ;  /* 0x000000ffff8e7224 */ /* 0x000fe200078e0095 */
[----:B------:R-:W-:Y:S01]  /*f600*/  MOV R139, R162 ;  /* 0x000000a2008b7202 */ /* 0x000fe20000000f00 */
[----:B------:R-:W-:Y:S02]  /*f610*/  IMAD.MOV.U32 R143, RZ, RZ, R150 ;  /* 0x000000ffff8f7224 */ /* 0x000fe400078e0096 */
[----:B------:R-:W-:-:S02]  /*f620*/  IMAD.MOV.U32 R137, RZ, RZ, R160 ;  /* 0x000000ffff897224 */ /* 0x000fc400078e00a0 */
[----:B------:R-:W-:-:S07]  /*f630*/  IMAD.MOV.U32 R138, RZ, RZ, R161 ;  /* 0x000000ffff8a7224 */ /* 0x000fce00078e00a1 */
[C---:B-1----:R-:W-:Y:S08]  /*f640*/  HMMA.16816.F32.BF16 R136, R4.reuse, R8, R136 ;  /* 0x000000080488723c */ /* 0x042ff00000041888 */
[----:B------:R-:W-:Y:S01]  /*f650*/  HMMA.16816.F32.BF16 R140, R4, R10, R140 ;  /* 0x0000000a048c723c */ /* 0x000fe2000004188c */
[----:B------:R-:W1:Y:S01]  /*f660*/  LDSM.16.MT88.4 R8, [R186+0x16000] ;  /* 0x01600000ba08783b */ /* 0x000e620000004200 */
[----:B------:R-:W-:Y:S01]  /*f670*/  MOV R163, R214 ;  /* 0x000000d600a37202 */ /* 0x000fe20000000f00 */
[----:B------:R-:W-:Y:S01]  /*f680*/  IMAD.MOV.U32 R165, RZ, RZ, R215 ;  /* 0x000000ffffa57224 */ /* 0x000fe200078e00d7 */
[----:B------:R-:W-:Y:S01]  /*f690*/  MOV R166, R14 ;  /* 0x0000000e00a67202 */ /* 0x000fe20000000f00 */
[----:B------:R-:W-:-:S02]  /*f6a0*/  IMAD.MOV.U32 R164, RZ, RZ, R3 ;  /* 0x000000ffffa47224 */ /* 0x000fc400078e0003 */
[----:B------:R-:W-:Y:S01]  /*f6b0*/  IMAD.MOV.U32 R144, RZ, RZ, R163 ;  /* 0x000000ffff907224 */ /* 0x000fe200078e00a3 */
[----:B------:R-:W-:Y:S01]  /*f6c0*/  MOV R146, R165 ;  /* 0x000000a500927202 */ /* 0x000fe20000000f00 */
[----:B------:R-:W-:Y:S02]  /*f6d0*/  IMAD.MOV.U32 R145, RZ, RZ, R164 ;  /* 0x000000ffff917224 */ /* 0x000fe400078e00a4 */
[----:B------:R-:W-:Y:S02]  /*f6e0*/  IMAD.MOV.U32 R147, RZ, RZ, R166 ;  /* 0x000000ffff937224 */ /* 0x000fe400078e00a6 */
[----:B------:R-:W-:Y:S01]  /*f6f0*/  IMAD.MOV.U32 R2, RZ, RZ, R187 ;  /* 0x000000ffff027224 */ /* 0x000fe200078e00bb */
[----:B------:R-:W-:Y:S01]  /*f700*/  MOV R3, R192 ;  /* 0x000000c000037202 */ /* 0x000fe20000000f00 */
[----:B------:R-:W-:Y:S01]  /*f710*/  IMAD.MOV.U32 R167, RZ, RZ, R209 ;  /* 0x000000ffffa77224 */ /* 0x000fe200078e00d1 */
[C---:B-1----:R-:W-:Y:S08]  /*f720*/  HMMA.16816.F32.BF16 R152, R4.reuse, R10, R152 ;  /* 0x0000000a0498723c */ /* 0x042ff00000041898 */
[----:B------:R-:W-:Y:S01]  /*f730*/  HMMA.16816.F32.BF16 R144, R4, R8, R144 ;  /* 0x000000080490723c */ /* 0x000fe20000041890 */
        /* <DEDUP_REMOVED lines=9> */
[----:B------:R-:W3:Y:S01]  /*f7d0*/  LDL.LU R209, [R1+0x168] ;  /* 0x0001680001d17983 */ /* 0x000ee20000300800 */
[----:B------:R-:W-:-:S02]  /*f7e0*/  IMAD.MOV.U32 R178, RZ, RZ, R172 ;  /* 0x000000ffffb27224 */ /* 0x000fc400078e00ac */
[----:B------:R-:W-:Y:S01]  /*f7f0*/  IMAD.MOV.U32 R172, RZ, RZ, R2 ;  /* 0x000000ffffac7224 */ /* 0x000fe200078e0002 */
[----:B------:R-:W-:Y:S01]  /*f800*/  PRMT R221, R17, 0x7054, R17 ;  /* 0x0000705411dd7816 */ /* 0x000fe20000000011 */
        /* <DEDUP_REMOVED lines=10> */
[C---:B-1----:R-:W-:Y:S08]  /*f8b0*/  HMMA.16816.F32.BF16 R156, R4.reuse, R8, R156 ;  /* 0x00000008049c723c */ /* 0x042ff0000004189c */
[----:B------:R-:W-:Y:S01]  /*f8c0*/  HMMA.16816.F32.BF16 R148, R4, R10, R148 ;  /* 0x0000000a0494723c */ /* 0x000fe20000041894 */
[----:B------:R-:W1:Y:S01]  /*f8d0*/  LDSM.16.MT88.4 R8, [R183+0x10800] ;  /* 0x01080000b708783b */ /* 0x000e620000004200 */
[----:B------:R-:W-:Y:S01]  /*f8e0*/  MOV R18, R197 ;  /* 0x000000c500127202 */ /* 0x000fe20000000f00 */
[----:B------:R-:W-:-:S02]  /*f8f0*/  IMAD.MOV.U32 R175, RZ, RZ, R205 ;  /* 0x000000ffffaf7224 */ /* 0x000fc400078e00cd */
[----:B------:R-:W-:Y:S01]  /*f900*/  IMAD.MOV.U32 R166, RZ, RZ, R215 ;  /* 0x000000ffffa67224 */ /* 0x000fe200078e00d7 */
[----:B------:R-:W3:Y:S01]  /*f910*/  LDL.LU R188, [R1+0x160] ;  /* 0x0001600001bc7983 */ /* 0x000ee20000300800 */
[----:B------:R-:W-:Y:S02]  /*f920*/  IMAD.MOV.U32 R176, RZ, RZ, R18 ;  /* 0x000000ffffb07224 */ /* 0x000fe400078e0012 */
[----:B--2---:R-:W-:Y:S02]  /*f930*/  IMAD.MOV.U32 R160, RZ, RZ, R208 ;  /* 0x000000ffffa07224 */ /* 0x004fe400078e00d0 */
[----:B----4-:R-:W-:Y:S01]  /*f940*/  IMAD.MOV.U32 R3, RZ, RZ, R198 ;  /* 0x000000ffff037224 */ /* 0x010fe200078e00c6 */
[----:B------:R-:W2:Y:S01]  /*f950*/  LDL.LU R189, [R1+0x15c] ;  /* 0x00015c0001bd7983 */ /* 0x000ea20000300800 */
[----:B------:R-:W-:Y:S02]  /*f960*/  IMAD.MOV.U32 R0, RZ, RZ, R199 ;  /* 0x000000ffff007224 */ /* 0x000fe400078e00c7 */
[----:B------:R-:W-:-:S02]  /*f970*/  IMAD.MOV.U32 R223, RZ, RZ, R3 ;  /* 0x000000ffffdf7224 */ /* 0x000fc400078e0003 */
[----:B------:R-:W-:Y:S01]  /*f980*/  IMAD.WIDE.U32 R2, R15, -0x2daee0ad, RZ ;  /* 0xd2511f530f027825 */ /* 0x000fe200078e00ff */
[----:B------:R-:W-:-:S04]  /*f990*/  MOV R222, R0 ;  /* 0x0000000000de7202 */ /* 0x000fc80000000f00 */
[----:B------:R-:W-:Y:S02]  /*f9a0*/  LOP3.LUT R0, R3, UR14, R12, 0x96, !PT ;  /* 0x0000000e03007c12 */ /* 0x000fe4000f8e960c */
[C---:B------:R-:W-:Y:S02]  /*f9b0*/  LOP3.LUT R3, R2.reuse, 0xffff, RZ, 0xc0, !PT ;  /* 0x0000ffff02037812 */ /* 0x040fe400078ec0ff */
[--C-:B------:R-:W-:Y:S02]  /*f9c0*/  SHF.R.U32.HI R6, RZ, 0x10, R2.reuse ;  /* 0x00000010ff067819 */ /* 0x100fe40000011602 */
[----:B------:R-:W-:Y:S02]  /*f9d0*/  SHF.R.U32.HI R4, RZ, 0x8, R3 ;  /* 0x00000008ff047819 */ /* 0x000fe40000011603 */
[----:B------:R-:W-:Y:S02]  /*f9e0*/  LOP3.LUT R3, R2, 0xff, RZ, 0xc0, !PT ;  /* 0x000000ff02037812 */ /* 0x000fe400078ec0ff */
[----:B------:R-:W-:-:S02]  /*f9f0*/  SHF.R.U32.HI R7, RZ, 0x18, R2 ;  /* 0x00000018ff077819 */ /* 0x000fc40000011602 */
[C---:B------:R-:W-:Y:S02]  /*fa00*/  LOP3.LUT R2, R0.reuse, 0xffff, RZ, 0xc0, !PT ;  /* 0x0000ffff00027812 */ /* 0x040fe400078ec0ff */
[----:B------:R-:W-:Y:S02]  /*fa10*/  PRMT R12, R3, 0x5410, R4 ;  /* 0x00005410030c7816 */ /* 0x000fe40000000004 */
[----:B------:R-:W-:Y:S02]  /*fa20*/  SHF.R.U32.HI R3, RZ, 0x8, R2 ;  /* 0x00000008ff037819 */ /* 0x000fe40000011602 */
[----:B------:R-:W-:-:S04]  /*fa30*/  LOP3.LUT R2, R0, 0xff, RZ, 0xc0, !PT ;  /* 0x000000ff00027812 */ /* 0x000fc800078ec0ff */
[----:B------:R-:W-:Y:S02]  /*fa40*/  PRMT R3, R2, 0x5410, R3 ;  /* 0x0000541002037816 */ /* 0x000fe40000000003 */
[--C-:B------:R-:W-:Y:S02]  /*fa50*/  SHF.R.U32.HI R2, RZ, 0x10, R0.reuse ;  /* 0x00000010ff027819 */ /* 0x100fe40000011600 */
[----:B------:R-:W-:Y:S02]  /*fa60*/  SHF.R.U32.HI R5, RZ, 0x18, R0 ;  /* 0x00000018ff057819 */ /* 0x000fe40000011600 */
[----:B------:R-:W-:Y:S02]  /*fa70*/  LOP3.LUT R2, R2, 0xff, RZ, 0xc0, !PT ;  /* 0x000000ff02027812 */ /* 0x000fe400078ec0ff */
[----:B------:R-:W-:Y:S01]  /*fa80*/  LOP3.LUT R4, R6, 0xff, RZ, 0xc0, !PT ;  /* 0x000000ff06047812 */ /* 0x000fe200078ec0ff */
[----:B------:R-:W-:Y:S01]  /*fa90*/  HSET2.LE.AND R0, R3, R221, PT ;  /* 0x000000dd03007233 */ /* 0x000fe20003803000 */
[----:B------:R-:W-:-:S02]  /*faa0*/  MOV R19, R206 ;  /* 0x000000ce00137202 */ /* 0x000fc40000000f00 */
[----:B------:R-:W-:Y:S02]  /*fab0*/  PRMT R2, R2, 0x5410, R5 ;  /* 0x0000541002027816 */ /* 0x000fe40000000005 */
[----:B------:R-:W-:Y:S02]  /*fac0*/  PRMT R3, R4, 0x5410, R7 ;  /* 0x0000541004037816 */ /* 0x000fe40000000007 */
[----:B------:R-:W-:Y:S01]  /*fad0*/  LOP3.LUT R4, R0, R19, RZ, 0xc0, !PT ;  /* 0x0000001300047212 */ /* 0x000fe200078ec0ff */
[--C-:B------:R-:W-:Y:S01]  /*fae0*/  HSET2.LE.AND R0, R2, R221.reuse, PT ;  /* 0x000000dd02007233 */ /* 0x100fe20003803000 */
[----:B------:R-:W-:Y:S01]  /*faf0*/  IMAD.MOV.U32 R226, RZ, RZ, R222 ;  /* 0x000000ffffe27224 */ /* 0x000fe200078e00de */
[--C-:B------:R-:W-:Y:S01]  /*fb00*/  HSET2.LE.AND R2, R12, R221.reuse, PT ;  /* 0x000000dd0c027233 */ /* 0x100fe20003803000 */
[----:B------:R-:W-:Y:S01]  /*fb10*/  IMAD.MOV.U32 R227, RZ, RZ, R223 ;  /* 0x000000ffffe37224 */ /* 0x000fe200078e00df */
[----:B------:R-:W-:Y:S01]  /*fb20*/  HSET2.LE.AND R3, R3, R221, PT ;  /* 0x000000dd03037233 */ /* 0x000fe20003803000 */
[----:B------:R-:W-:Y:S01]  /*fb30*/  LOP3.LUT R5, R0, R213, RZ, 0xc0, !PT ;  /* 0x000000d500057212 */ /* 0x000fe200078ec0ff */
[----:B------:R-:W-:Y:S01]  /*fb40*/  LDSM.16.MT88.4 R16, [R184+0x10800] ;  /* 0x01080000b810783b */ /* 0x000fe20000004200 */
[----:B------:R-:W-:-:S02]  /*fb50*/  LOP3.LUT R6, R2, R171, RZ, 0xc0, !PT ;  /* 0x000000ab02067212 */ /* 0x000fc400078ec0ff */
[----:B------:R-:W-:Y:S01]  /*fb60*/  LOP3.LUT R7, R3, R170, RZ, 0xc0, !PT ;  /* 0x000000aa03077212 */ /* 0x000fe200078ec0ff */
        /* <DEDUP_REMOVED lines=8> */
[----:B------:R-:W-:Y:S02]  /*fbf0*/  IMAD.MOV.U32 R179, RZ, RZ, R161 ;  /* 0x000000ffffb37224 */ /* 0x000fe400078e00a1 */
[----:B------:R-:W-:Y:S01]  /*fc00*/  IMAD.MOV.U32 R174, RZ, RZ, R162 ;  /* 0x000000ffffae7224 */ /* 0x000fe200078e00a2 */
[----:B------:R-:W-:Y:S01]  /*fc10*/  MOV R162, R164 ;  /* 0x000000a400a27202 */ /* 0x000fe20000000f00 */
[----:B------:R-:W-:Y:S01]  /*fc20*/  IMAD.MOV.U32 R161, RZ, RZ, R165 ;  /* 0x000000ffffa17224 */ /* 0x000fe200078e00a5 */
[----:B-1----:R-:W-:Y:S01]  /*fc30*/  HMMA.16816.F32.BF16 R232, R4, R10, R76 ;  /* 0x0000000a04e8723c */ /* 0x002fe2000004184c */
[----:B------:R-:W-:-:S07]  /*fc40*/  IMAD.MOV.U32 R160, RZ, RZ, R166 ;  /* 0x000000ffffa07224 */ /* 0x000fce00078e00a6 */
[----:B------:R-:W-:Y:S01]  /*fc50*/  HMMA.16816.F32.BF16 R164, R4, R8, R100 ;  /* 0x0000000804a4723c */ /* 0x000fe20000041864 */
[----:B------:R-:W1:Y:S01]  /*fc60*/  LDSM.16.MT88.4 R8, [R186+0x10800] ;  /* 0x01080000ba08783b */ /* 0x000e620000004200 */
[----:B------:R-:W-:Y:S01]  /*fc70*/  IMAD.MOV.U32 R243, RZ, RZ, R226 ;  /* 0x000000fffff37224 */ /* 0x000fe200078e00e2 */
[----:B------:R-:W-:-:S05]  /*fc80*/  MOV R242, R227 ;  /* 0x000000e300f27202 */ /* 0x000fca0000000f00 */
[C---:B-1----:R-:W-:Y:S08]  /*fc90*/  HMMA.16816.F32.BF16 R224, R4.reuse, R8, R96 ;  /* 0x0000000804e0723c */ /* 0x042ff00000041860 */
[----:B------:R-:W-:Y:S01]  /*fca0*/  HMMA.16816.F32.BF16 R100, R4, R10, R72 ;  /* 0x0000000a0464723c */ /* 0x000fe20000041848 */
[----:B------:R-:W1:Y:S01]  /*fcb0*/  LDSM.16.MT88.4 R8, [R183+0x12800] ;  /* 0x01280000b708783b */ /* 0x000e620000004200 */
[----:B------:R-:W-:Y:S01]  /*fcc0*/  IMAD.MOV.U32 R78, RZ, RZ, R234 ;  /* 0x000000ffff4e7224 */ /* 0x000fe200078e00ea */
[----:B------:R-:W-:Y:S01]  /*fcd0*/  MOV R3, R232 ;  /* 0x000000e800037202 */ /* 0x000fe20000000f00 */
[----:B------:R-:W-:-:S02]  /*fce0*/  IMAD.MOV.U32 R77, RZ, RZ, R235 ;  /* 0x000000ffff4d7224 */ /* 0x000fc400078e00eb */
[----:B------:R-:W-:Y:S02]  /*fcf0*/  IMAD.MOV.U32 R76, RZ, RZ, R233 ;  /* 0x000000ffff4c7224 */ /* 0x000fe400078e00e9 */
[C---:B------:R-:W-:Y:S08]  /*fd00*/  HMMA.16816.F32.BF16 R248, R4.reuse, R16, R52 ;  /* 0x0000001004f8723c */ /* 0x040ff00000041834 */
[C---:B------:R-:W-:Y:S01]  /*fd10*/  HMMA.16816.F32.BF16 R236, R4.reuse, R18, R120 ;  /* 0x0000001204ec723c */ /* 0x040fe20000041878 */
[----:B------:R-:W4:Y:S07]  /*fd20*/  LDSM.16.MT88.4 R16, [R184+0x12800] ;  /* 0x01280000b810783b */ /* 0x000f2e0000004200 */
[C---:B-1----:R-:W-:Y:S08]  /*fd30*/  HMMA.16816.F32.BF16 R92, R4.reuse, R8, R92 ;  /* 0x00000008045c723c */ /* 0x042ff0000004185c */
[----:B------:R-:W-:Y:S01]  /*fd40*/  HMMA.16816.F32.BF16 R232, R4, R10, R68 ;  /* 0x0000000a04e8723c */ /* 0x000fe20000041844 */
[----:B------:R-:W1:Y:S01]  /*fd50*/  LDSM.16.MT88.4 R8, [R186+0x12800] ;  /* 0x01280000ba08783b */ /* 0x000e620000004200 */
[----:B------:R-:W-:Y:S01]  /*fd60*/  IMAD.MOV.U32 R14, RZ, RZ, R190 ;  /* 0x000000ffff0e7224 */ /* 0x000fe200078e00be */
[----:B------:R-:W-:Y:S01]  /*fd70*/  MOV R213, R222 ;  /* 0x000000de00d57202 */ /* 0x000fe20000000f00 */
[----:B------:R-:W-:Y:S01]  /*fd80*/  IMAD.MOV.U32 R170, RZ, RZ, R174 ;  /* 0x000000ffffaa7224 */ /* 0x000fe200078e00ae */
[----:B------:R-:W2:Y:S01]  /*fd90*/  LDL.LU R190, [R1+0x158] ;  /* 0x0001580001be7983 */ /* 0x000ea20000300800 */
[----:B------:R-:W-:-:S02]  /*fda0*/  IMAD.MOV.U32 R241, RZ, RZ, R220 ;  /* 0x000000fffff17224 */ /* 0x000fc400078e00dc */
[----:B------:R-:W-:Y:S02]  /*fdb0*/  IMAD.MOV.U32 R240, RZ, RZ, R221 ;  /* 0x000000fffff07224 */ /* 0x000fe400078e00dd */
[----:B------:R-:W-:Y:S02]  /*fdc0*/  IMAD.MOV.U32 R79, RZ, RZ, R223 ;  /* 0x000000ffff4f7224 */ /* 0x000fe400078e00df */
[----:B------:R-:W-:Y:S02]  /*fdd0*/  IMAD.MOV.U32 R163, RZ, RZ, R218 ;  /* 0x000000ffffa37224 */ /* 0x000fe400078e00da */
[----:B------:R-:W-:Y:S01]  /*fde0*/  IMAD.MOV.U32 R173, RZ, RZ, R201 ;  /* 0x000000ffffad7224 */ /* 0x000fe200078e00c9 */
[----:B------:R-:W-:Y:S01]  /*fdf0*/  MOV R171, R177 ;  /* 0x000000b100ab7202 */ /* 0x000fe20000000f00 */
[----:B------:R-:W-:Y:S01]  /*fe00*/  IMAD.MOV.U32 R174, RZ, RZ, R14 ;  /* 0x000000ffffae7224 */ /* 0x000fe200078e000e */
[----:B----4-:R-:W-:Y:S01]  /*fe10*/  HMMA.16816.F32.BF16 R244, R4, R16, R44 ;  /* 0x0000001004f4723c */ /* 0x010fe2000004182c */
[----:B------:R-:W4:Y:S01]  /*fe20*/  LDSM.16.MT88.4 R12, [R185+0x10800] ;  /* 0x01080000b90c783b */ /* 0x000f220000004200 */
[----:B------:R-:W-:Y:S01]  /*fe30*/  IMAD.MOV.U32 R55, RZ, RZ, R176 ;  /* 0x000000ffff377224 */ /* 0x000fe200078e00b0 */
[----:B------:R-:W-:Y:S01]  /*fe40*/  MOV R74, R77 ;  /* 0x0000004d004a7202 */ /* 0x000fe20000000f00 */
[----:B------:R-:W-:-:S02]  /*fe50*/  IMAD.MOV.U32 R0, RZ, RZ, R178 ;  /* 0x000000ffff007224 */ /* 0x000fc400078e00b2 */
        /* <DEDUP_REMOVED lines=8> */
[----:B------:R-:W-:Y:S01]  /*fee0*/  LDSM.16.MT88.4 R16, [R184+0x14800] ;  /* 0x01480000b810783b */ /* 0x000fe20000004200 */
[----:B------:R-:W-:-:S03]  /*fef0*/  MOV R214, R216 ;  /* 0x000000d800d67202 */ /* 0x000fc60000000f00 */
[----:B------:R-:W2:Y:S02]  /*ff00*/  LDL.LU R192, [R1+0x154] ;  /* 0x0001540001c07983 */ /* 0x000ea40000300800 */
[C---:B-1----:R-:W-:Y:S08]  /*ff10*/  HMMA.16816.F32.BF16 R220, R4.reuse, R8, R88 ;  /* 0x0000000804dc723c */ /* 0x042ff00000041858 */
[C---:B------:R-:W-:Y:S01]  /*ff20*/  HMMA.16816.F32.BF16 R112, R4.reuse, R10, R64 ;  /* 0x0000000a0470723c */ /* 0x040fe20000041840 */
[----:B------:R-:W1:Y:S07]  /*ff30*/  LDSM.16.MT88.4 R8, [R183+0x14800] ;  /* 0x01480000b708783b */ /* 0x000e6e0000004200 */
[C---:B----4-:R-:W-:Y:S08]  /*ff40*/  HMMA.16816.F32.BF16 R96, R4.reuse, R12, R48 ;  /* 0x0000000c0460723c */ /* 0x050ff00000041830 */
[----:B------:R-:W-:Y:S01]  /*ff50*/  HMMA.16816.F32.BF16 R116, R4, R14, R116 ;  /* 0x0000000e0474723c */ /* 0x000fe20000041874 */
[----:B------:R-:W4:Y:S01]  /*ff60*/  LDSM.16.MT88.4 R12, [R185+0x12800] ;  /* 0x01280000b90c783b */ /* 0x000f220000004200 */
[----:B------:R-:W-:Y:S01]  /*ff70*/  IMAD.MOV.U32 R72, RZ, RZ, R173 ;  /* 0x000000ffff487224 */ /* 0x000fe200078e00ad */
[----:B------:R-:W-:-:S02]  /*ff80*/  MOV R3, R175 ;  /* 0x000000af00037202 */ /* 0x000fc40000000f00 */
[----:B------:R-:W-:Y:S01]  /*ff90*/  MOV R77, R162 ;  /* 0x000000a2004d7202 */ /* 0x000fe20000000f00 */
[----:B---3--:R-:W-:Y:S02]  /*ffa0*/  IMAD.MOV.U32 R212, RZ, RZ, R209 ;  /* 0x000000ffffd47224 */ /* 0x008fe400078e00d1 */
[----:B------:R-:W-:Y:S01]  /*ffb0*/  IMAD.MOV.U32 R215, RZ, RZ, R217 ;  /* 0x000000ffffd77224 */ /* 0x000fe200078e00d9 */
[----:B------:R-:W-:Y:S01]  /*ffc0*/  MOV R46, R241 ;  /* 0x000000f1002e7202 */ /* 0x000fe20000000f00 */
[----:B------:R-:W-:Y:S01]  /*ffd0*/  IMAD.MOV.U32 R44, RZ, RZ, R213 ;  /* 0x000000ffff2c7224 */ /* 0x000fe200078e00d5 */
[----:B------:R3:W5:Y:S01]  /*ffe0*/  LDL.LU R219, [R1+0x150] ;  /* 0x0001500001db7983 */ /* 0x0007620000300800 */
[----:B-1----:R-:W-:Y:S01]  /*fff0*/  HMMA.16816.F32.BF16 R48, R4, R8, R84 ;  /* 0x000000080430723c */ /* 0x002fe20000041854 */
[----:B------:R-:W-:Y:S01]  /*10000*/  MOV R67, R170 ;  /* 0x000000aa00437202 */ /* 0x000fe20000000f00 */
[----:B------:R-:W-:Y:S02]  /*10010*/  IMAD.MOV.U32 R89, RZ, RZ, R160 ;  /* 0x000000ffff597224 */ /* 0x000fe400078e00a0 */
[----:B------:R-:W-:-:S02]  /*10020*/  IMAD.MOV.U32 R88, RZ, RZ, R161 ;  /* 0x000000ffff587224 */ /* 0x000fc400078e00a1 */
[----:B------:R-:W-:Y:S02]  /*10030*/  IMAD.MOV.U32 R91, RZ, RZ, R163 ;  /* 0x000000ffff5b7224 */ /* 0x000fe400078e00a3 */
[----:B------:R-:W-:Y:S01]  /*10040*/  IMAD.MOV.U32 R45, RZ, RZ, R240 ;  /* 0x000000ffff2d7224 */ /* 0x000fe200078e00f0 */
[C---:B------:R-:W-:Y:S08]  /*10050*/  HMMA.16816.F32.BF16 R8, R4.reuse, R10, R60 ;  /* 0x0000000a0408723c */ /* 0x040ff0000004183c */
[C---:B----4-:R-:W-:Y:S08]  /*10060*/  HMMA.16816.F32.BF16 R176, R4.reuse, R12, R40 ;  /* 0x0000000c04b0723c */ /* 0x050ff00000041828 */
[----:B------:R-:W-:Y:S01]  /*10070*/  HMMA.16816.F32.BF16 R120, R4, R14, R108 ;  /* 0x0000000e0478723c */ /* 0x000fe2000004186c */
[----:B------:R-:W-:Y:S01]  /*10080*/  MOV R87, R48 ;  /* 0x0000003000577202 */ /* 0x000fe20000000f00 */
[----:B------:R-:W-:Y:S01]  /*10090*/  IMAD.MOV.U32 R86, RZ, RZ, R49 ;  /* 0x000000ffff567224 */ /* 0x000fe200078e0031 */
[----:B------:R-:W-:Y:S01]  /*100a0*/  MOV R84, R51 ;  /* 0x0000003300547202 */ /* 0x000fe20000000f00 */
[----:B------:R-:W-:Y:S01]  /*100b0*/  IMAD.MOV.U32 R85, RZ, RZ, R50 ;  /* 0x000000ffff557224 */ /* 0x000fe200078e0032 */
[----:B------:R-:W-:Y:S03]  /*100c0*/  LDSM.16.MT88.4 R12, [R185+0x14800] ;  /* 0x01480000b90c783b */ /* 0x000fe60000004200 */
[----:B------:R-:W-:Y:S01]  /*100d0*/  IMAD.MOV.U32 R51, RZ, RZ, R8 ;  /* 0x000000ffff337224 */ /* 0x000fe200078e0008 */
[----:B------:R-:W-:Y:S01]  /*100e0*/  MOV R49, R10 ;  /* 0x0000000a00317202 */ /* 0x000fe20000000f00 */
[----:B------:R-:W-:-:S02]  /*100f0*/  IMAD.MOV.U32 R50, RZ, RZ, R9 ;  /* 0x000000ffff327224 */ /* 0x000fc400078e0009 */
[----:B------:R-:W-:Y:S02]  /*10100*/  IMAD.MOV.U32 R47, RZ, RZ, R242 ;  /* 0x000000ffff2f7224 */ /* 0x000fe400078e00f2 */
[----:B------:R-:W-:Y:S01]  /*10110*/  IMAD.MOV.U32 R73, RZ, RZ, R78 ;  /* 0x000000ffff497224 */ /* 0x000fe200078e004e */
[----:B------:R-:W-:Y:S01]  /*10120*/  MOV R64, R55 ;  /* 0x0000003700407202 */ /* 0x000fe20000000f00 */
[----:B------:R-:W-:Y:S01]  /*10130*/  IMAD.MOV.U32 R48, RZ, RZ, R11 ;  /* 0x000000ffff307224 */ /* 0x000fe200078e000b */
[----:B------:R3:W5:Y:S04]  /*10140*/  LDL.LU R218, [R1+0x14c] ;  /* 0x00014c0001da7983 */ /* 0x0007680000300800 */
[----:B------:R-:W1:Y:S01]  /*10150*/  LDSM.16.MT88.4 R8, [R186+0x14800] ;  /* 0x01480000ba08783b */ /* 0x000e620000004200 */
[----:B------:R-:W-:Y:S01]  /*10160*/  IMAD.MOV.U32 R170, RZ, RZ, R174 ;  /* 0x000000ffffaa7224 */ /* 0x000fe200078e00ae */
[----:B------:R-:W-:Y:S01]  /*10170*/  MOV R78, R214 ;  /* 0x000000d6004e7202 */ /* 0x000fe20000000f00 */
[----:B------:R-:W-:-:S02]  /*10180*/  IMAD.MOV.U32 R65, RZ, RZ, R79 ;  /* 0x000000ffff417224 */ /* 0x000fc400078e004f */
[----:B------:R-:W-:Y:S02]  /*10190*/  IMAD.MOV.U32 R43, RZ, RZ, R54 ;  /* 0x000000ffff2b7224 */ /* 0x000fe400078e0036 */
[----:B------:R-:W-:Y:S02]  /*101a0*/  IMAD.MOV.U32 R66, RZ, RZ, R52 ;  /* 0x000000ffff427224 */ /* 0x000fe400078e0034 */
[----:B------:R-:W-:Y:S02]  /*101b0*/  IMAD.MOV.U32 R90, RZ, RZ, R212 ;  /* 0x000000ffff5a7224 */ /* 0x000fe400078e00d4 */
[----:B------:R-:W-:Y:S01]  /*101c0*/  IMAD.MOV.U32 R70, RZ, RZ, R243 ;  /* 0x000000ffff467224 */ /* 0x000fe200078e00f3 */
[----:B------:R-:W-:Y:S01]  /*101d0*/  MOV R111, R64 ;  /* 0x00000040006f7202 */ /* 0x000fe20000000f00 */
[----:B------:R-:W-:Y:S01]  /*101e0*/  IMAD.MOV.U32 R109, RZ, RZ, R72 ;  /* 0x000000ffff6d7224 */ /* 0x000fe200078e0048 */
[----:B------:R-:W-:Y:S01]  /*101f0*/  MOV R108, R71 ;  /* 0x00000047006c7202 */ /* 0x000fe20000000f00 */
[----:B------:R-:W-:Y:S01]  /*10200*/  IMAD.MOV.U32 R27, RZ, RZ, R207 ;  /* 0x000000ffff1b7224 */ /* 0x000fe200078e00cf */
[----:B------:R3:W5:Y:S01]  /*10210*/  LDL.LU R209, [R1+0x148] ;  /* 0x0001480001d17983 */ /* 0x0007620000300800 */
[C---:B-1----:R-:W-:Y:S08]  /*10220*/  HMMA.16816.F32.BF16 R172, R4.reuse, R8, R80 ;  /* 0x0000000804ac723c */ /* 0x042ff00000041850 */
[----:B------:R-:W-:Y:S01]  /*10230*/  HMMA.16816.F32.BF16 R160, R4, R10, R56 ;  /* 0x0000000a04a0723c */ /* 0x000fe20000041838 */
[----:B------:R-:W1:Y:S01]  /*10240*/  LDSM.16.MT88.4 R8, [R183+0x16800] ;  /* 0x01680000b708783b */ /* 0x000e620000004200 */
[----:B------:R-:W-:-:S02]  /*10250*/  IMAD.MOV.U32 R79, RZ, RZ, R215 ;  /* 0x000000ffff4f7224 */ /* 0x000fc400078e00d7 */
[----:B------:R-:W-:Y:S01]  /*10260*/  IMAD.MOV.U32 R110, RZ, RZ, R65 ;  /* 0x000000ffff6e7224 */ /* 0x000fe200078e0041 */
[----:B------:R3:W5:Y:S03]  /*10270*/  LDL.LU.64 R216, [R1+0x140] ;  /* 0x0001400001d87983 */ /* 0x0007660000300a00 */
[C---:B------:R-:W-:Y:S01]  /*10280*/  HMMA.16816.F32.BF16 R212, R4.reuse, R18, R104 ;  /* 0x0000001204d4723c */ /* 0x040fe20000041868 */
[----:B------:R3:W5:Y:S04]  /*10290*/  LDL.LU R208, [R1+0x13c] ;  /* 0x00013c0001d07983 */ /* 0x0007680000300800 */
[----:B------:R3:W5:Y:S02]  /*102a0*/  LDL.LU R207, [R1+0x138] ;  /* 0x0001380001cf7983 */ /* 0x0007640000300800 */
[----:B------:R-:W-:Y:S01]  /*102b0*/  IMAD.MOV.U32 R104, RZ, RZ, R45 ;  /* 0x000000ffff687224 */ /* 0x000fe200078e002d */
[C---:B------:R-:W-:Y:S01]  /*102c0*/  HMMA.16816.F32.BF16 R52, R4.reuse, R12, R28 ;  /* 0x0000000c0434723c */ /* 0x040fe2000004181c */
[----:B------:R-:W-:Y:S01]  /*102d0*/  MOV R105, R46 ;  /* 0x0000002e00697202 */ /* 0x000fe20000000f00 */
[----:B------:R-:W-:Y:S01]  /*102e0*/  IMAD.MOV.U32 R106, RZ, RZ, R47 ;  /* 0x000000ffff6a7224 */ /* 0x000fe200078e002f */
[----:B------:R3:W5:Y:S04]  /*102f0*/  LDL.LU R206, [R1+0x134] ;  /* 0x0001340001ce7983 */ /* 0x0007680000300800 */
[----:B------:R-:W-:Y:S01]  /*10300*/  IMAD.MOV.U32 R30, RZ, RZ, R44 ;  /* 0x000000ffff1e7224 */ /* 0x000fe200078e002c */
[C---:B------:R-:W-:Y:S01]  /*10310*/  HMMA.16816.F32.BF16 R240, R4.reuse, R16, R36 ;  /* 0x0000001004f0723c */ /* 0x040fe20000041824 */
[----:B------:R-:W4:Y:S07]  /*10320*/  LDSM.16.MT88.4 R16, [R184+0x16800] ;  /* 0x01680000b810783b */ /* 0x000f2e0000004200 */
[C---:B-1----:R-:W-:Y:S01]  /*10330*/  HMMA.16816.F32.BF16 R80, R4.reuse, R8, R128 ;  /* 0x000000080450723c */ /* 0x042fe20000041880 */
[----:B------:R-:W-:Y:S01]  /*10340*/  IMAD.MOV.U32 R37, RZ, RZ, R76 ;  /* 0x000000ffff257224 */ /* 0x000fe200078e004c */
[----:B------:R-:W-:Y:S01]  /*10350*/  MOV R29, R67 ;  /* 0x00000043001d7202 */ /* 0x000fe20000000f00 */
[----:B------:R-:W-:Y:S01]  /*10360*/  IMAD.MOV.U32 R31, RZ, RZ, R43 ;  /* 0x000000ffff1f7224 */ /* 0x000fe200078e002b */
[----:B------:R3:W5:Y:S03]  /*10370*/  LDL.LU R205, [R1+0x130] ;  /* 0x0001300001cd7983 */ /* 0x0007660000300800 */
[----:B------:R-:W-:Y:S01]  /*10380*/  IMAD.MOV.U32 R130, RZ, RZ, R78 ;  /* 0x000000ffff827224 */ /* 0x000fe200078e004e */
[----:B------:R-:W-:Y:S01]  /*10390*/  HMMA.16816.F32.BF16 R44, R4, R14, R124 ;  /* 0x0000000e042c723c */ /* 0x000fe2000004187c */
[----:B------:R-:W-:Y:S01]  /*103a0*/  IMAD.MOV.U32 R131, RZ, RZ, R79 ;  /* 0x000000ffff837224 */ /* 0x000fe200078e004f */
[----:B------:R-:W1:Y:S01]  /*103b0*/  LDSM.16.MT88.4 R12, [R186+0x16800] ;  /* 0x01680000ba0c783b */ /* 0x000e620000004200 */
[----:B------:R-:W-:Y:S01]  /*103c0*/  IMAD.MOV.U32 R28, RZ, RZ, R66 ;  /* 0x000000ffff1c7224 */ /* 0x000fe200078e0042 */
[----:B------:R-:W-:Y:S01]  /*103d0*/  MOV R39, R74 ;  /* 0x0000004a00277202 */ /* 0x000fe20000000f00 */
[----:B------:R-:W-:Y:S01]  /*103e0*/  IMAD.MOV.U32 R107, RZ, RZ, R70 ;  /* 0x000000ffff6b7224 */ /* 0x000fe200078e0046 */
[----:B------:R3:W5:Y:S01]  /*103f0*/  LDL.LU R204, [R1+0x12c] ;  /* 0x00012c0001cc7983 */ /* 0x0007620000300800 */
[----:B------:R-:W-:-:S02]  /*10400*/  MOV R124, R77 ;  /* 0x0000004d007c7202 */ /* 0x000fc40000000f00 */
[C---:B------:R-:W-:Y:S01]  /*10410*/  HMMA.16816.F32.BF16 R76, R4.reuse, R10, R132 ;  /* 0x0000000a044c723c */ /* 0x040fe20000041884 */
[----:B------:R-:W3:Y:S01]  /*10420*/  LDSM.16.MT88.4 R8, [R185+0x16800] ;  /* 0x01680000b908783b */ /* 0x000ee20000004200 */
[----:B------:R-:W-:Y:S01]  /*10430*/  IMAD.MOV.U32 R126, RZ, RZ, R68 ;  /* 0x000000ffff7e7224 */ /* 0x000fe200078e0044 */
[----:B------:R-:W-:Y:S02]  /*10440*/  MOV R127, R2 ;  /* 0x00000002007f7202 */ /* 0x000fe40000000f00 */
[----:B------:R-:W-:Y:S01]  /*10450*/  LOP3.LUT R2, R23, UR33, R130, 0x96, !PT ;  /* 0x0000002117027c12 */ /* 0x000fe2000f8e9682 */
[----:B------:R-:W-:Y:S02]  /*10460*/  IMAD.MOV.U32 R38, RZ, RZ, R73 ;  /* 0x000000ffff267224 */ /* 0x000fe400078e0049 */
[----:B------:R-:W-:Y:S02]  /*10470*/  IMAD.MOV.U32 R36, RZ, RZ, R75 ;  /* 0x000000ffff247224 */ /* 0x000fe400078e004b */
[----:B------:R-:W-:Y:S01]  /*10480*/  IMAD.MOV.U32 R125, RZ, RZ, R69 ;  /* 0x000000ffff7d7224 */ /* 0x000fe200078e0045 */
[----:B------:R-:W-:Y:S01]  /*10490*/  MOV R128, R28 ;  /* 0x0000001c00807202 */ /* 0x000fe20000000f00 */
[----:B------:R-:W-:Y:S01]  /*104a0*/  IMAD.MOV.U32 R132, RZ, RZ, R88 ;  /* 0x000000ffff847224 */ /* 0x000fe200078e0058 */
[----:B------:R2:W5:Y:S01]  /*104b0*/  LDL.LU R203, [R1+0x128] ;  /* 0x0001280001cb7983 */ /* 0x0005620000300800 */
[----:B------:R-:W-:Y:S01]  /*104c0*/  IMAD.MOV.U32 R88, RZ, RZ, R0 ;  /* 0x000000ffff587224 */ /* 0x000fe200078e0000 */
[----:B------:R-:W-:Y:S01]  /*104d0*/  LOP3.LUT R0, R21, UR32, R22, 0x96, !PT ;  /* 0x0000002015007c12 */ /* 0x000fe2000f8e9616 */
[----:B------:R-:W-:Y:S01]  /*104e0*/  IMAD.MOV.U32 R130, RZ, RZ, R126 ;  /* 0x000000ffff827224 */ /* 0x000fe200078e007e */
[----:B----4-:R-:W-:Y:S01]  /*104f0*/  HMMA.16816.F32.BF16 R72, R4, R16, R136 ;  /* 0x000000100448723c */ /* 0x010fe20000041888 */
[----:B------:R-:W-:Y:S01]  /*10500*/  MOV R126, R3 ;  /* 0x00000003007e7202 */ /* 0x000fe20000000f00 */
[----:B------:R-:W-:-:S06]  /*10510*/  IMAD.WIDE.U32 R2, R2, -0x2daee0ad, RZ ;  /* 0xd2511f5302027825 */ /* 0x000fcc00078e00ff */
[----:B------:R-:W-:Y:S01]  /*10520*/  HMMA.16816.F32.BF16 R68, R4, R18, R140 ;  /* 0x000000120444723c */ /* 0x000fe2000004188c */
[----:B------:R-:W-:-:S07]  /*10530*/  LOP3.LUT R3, R3, UR8, R168, 0x96, !PT ;  /* 0x0000000803037c12 */ /* 0x000fce000f8e96a8 */
[C---:B-1----:R-:W-:Y:S08]  /*10540*/  HMMA.16816.F32.BF16 R64, R4.reuse, R12, R144 ;  /* 0x0000000c0440723c */ /* 0x042ff00000041890 */
[C---:B------:R-:W-:Y:S08]  /*10550*/  HMMA.16816.F32.BF16 R60, R4.reuse, R14, R152 ;  /* 0x0000000e043c723c */ /* 0x040ff00000041898 */
[C---:B---3--:R-:W-:Y:S08]  /*10560*/  HMMA.16816.F32.BF16 R56, R4.reuse, R8, R156 ;  /* 0x000000080438723c */ /* 0x048ff0000004189c */
[----:B------:R-:W-:Y:S01]  /*10570*/  HMMA.16816.F32.BF16 R40, R4, R10, R148 ;  /* 0x0000000a0428723c */ /* 0x000fe20000041894 */
[----:B------:R-:W-:Y:S01]  /*10580*/  IMAD.MOV.U32 R134, RZ, RZ, R30 ;  /* 0x000000ffff867224 */ /* 0x000fe200078e001e */
[----:B------:R-:W-:Y:S01]  /*10590*/  MOV R133, R31 ;  /* 0x0000001f00857202 */ /* 0x000fe20000000f00 */
[----:B------:R-:W-:Y:S01]  /*105a0*/  IMAD.MOV.U32 R135, RZ, RZ, R29 ;  /* 0x000000ffff877224 */ /* 0x000fe200078e001d */
[----:B------:R-:W1:Y:S01]  /*105b0*/  LDC.U8 R139, c[0x0][0x2d8] ;  /* 0x0000b600ff8b7b82 */ /* 0x000e620000000000 */
[----:B------:R-:W-:Y:S01]  /*105c0*/  MOV R129, R125 ;  /* 0x0000007d00817202 */ /* 0x000fe20000000f00 */
[----:B------:R-:W-:Y:S01]  /*105d0*/  IMAD.MOV.U32 R131, RZ, RZ, R127 ;  /* 0x000000ffff837224 */ /* 0x000fe200078e007f */
[----:B------:R-:W3:Y:S01]  /*105e0*/  LDSM.16.MT88.4 R16, [R184+0x11000] ;  /* 0x01100000b810783b */ /* 0x000ee20000004200 */
[----:B------:R-:W-:-:S03]  /*105f0*/  IMAD.WIDE.U32 R4, R0, -0x2daee0ad, RZ ;  /* 0xd2511f5300047825 */ /* 0x000fc600078e00ff */
[----:B------:R-:W-:Y:S02]  /*10600*/  LDSM.16.MT88.4 R12, [R186+0x11000] ;  /* 0x01100000ba0c783b */ /* 0x000fe40000004200 */
[----:B------:R-:W-:Y:S01]  /*10610*/  LOP3.LUT R0, R5, UR4, R2, 0x96, !PT ;  /* 0x0000000405007c12 */ /* 0x000fe2000f8e9602 */
[----:B------:R-:W-:Y:S01]  /*10620*/  IMAD.WIDE.U32 R2, R3, -0x326172a9, RZ ;  /* 0xcd9e8d5703027825 */ /* 0x000fe200078e00ff */
[----:B------:R4:W5:Y:S03]  /*10630*/  LDL.LU R202, [R1+0x124] ;  /* 0x0001240001ca7983 */ /* 0x0009660000300800 */
[----:B------:R-:W-:Y:S01]  /*10640*/  IMAD.WIDE.U32 R30, R0, -0x326172a9, RZ ;  /* 0xcd9e8d57001e7825 */ /* 0x000fe200078e00ff */
[----:B------:R-:W-:Y:S01]  /*10650*/  LOP3.LUT R3, R3, UR5, R20, 0x96, !PT ;  /* 0x0000000503037c12 */ /* 0x000fe2000f8e9614 */
[----:B------:R4:W5:Y:S03]  /*10660*/  LDL.LU R201, [R1+0x120] ;  /* 0x0001200001c97983 */ /* 0x0009660000300800 */
[----:B------:R-:W-:Y:S01]  /*10670*/  LOP3.LUT R0, R31, UR34, R2, 0x96, !PT ;  /* 0x000000221f007c12 */ /* 0x000fe2000f8e9602 */
[----:B------:R-:W-:Y:S01]  /*10680*/  IMAD.WIDE.U32 R2, R3, -0x2daee0ad, RZ ;  /* 0xd2511f5303027825 */ /* 0x000fe200078e00ff */
[----:B------:R-:W2:Y:S03]  /*10690*/  LDSM.16.MT88.4 R20, [R183+0x11000] ;  /* 0x01100000b714783b */ /* 0x000ea60000004200 */
[----:B------:R-:W-:Y:S01]  /*106a0*/  IMAD.WIDE.U32 R28, R0, -0x2daee0ad, RZ ;  /* 0xd2511f53001c7825 */ /* 0x000fe200078e00ff */
[----:B------:R-:W-:Y:S01]  /*106b0*/  LOP3.LUT R0, R3, UR31, R4, 0x96, !PT ;  /* 0x0000001f03007c12 */ /* 0x000fe2000f8e9604 */
[----:B------:R4:W5:Y:S03]  /*106c0*/  LDL.LU R200, [R1+0x11c] ;  /* 0x00011c0001c87983 */ /* 0x0009660000300800 */
[----:B------:R-:W-:Y:S01]  /*106d0*/  LOP3.LUT R2, R29, UR15, R2, 0x96, !PT ;  /* 0x0000000f1d027c12 */ /* 0x000fe2000f8e9602 */
[----:B------:R-:W-:Y:S01]  /*106e0*/  IMAD.MOV.U32 R125, RZ, RZ, R89 ;  /* 0x000000ffff7d7224 */ /* 0x000fe200078e0059 */
[----:B------:R-:W-:Y:S01]  /*106f0*/  MOV R89, R27 ;  /* 0x0000001b00597202 */ /* 0x000fe20000000f00 */
[----:B------:R-:W-:Y:S01]  /*10700*/  IMAD.MOV.U32 R127, RZ, RZ, R170 ;  /* 0x000000ffff7f7224 */ /* 0x000fe200078e00aa */
[----:B-1----:R-:W-:Y:S01]  /*10710*/  PRMT R139, R139, 0x7054, R139 ;  /* 0x000070548b8b7816 */ /* 0x002fe2000000008b */
[----:B------:R-:W-:-:S04]  /*10720*/  IMAD.WIDE.U32 R2, R2, -0x326172a9, RZ ;  /* 0xcd9e8d5702027825 */ /* 0x000fc800078e00ff */
[----:B------:R-:W-:Y:S01]  /*10730*/  IMAD.MOV.U32 R138, RZ, RZ, R132 ;  /* 0x000000ffff8a7224 */ /* 0x000fe200078e0084 */
[----:B------:R-:W-:Y:S01]  /*10740*/  MOV R145, R126 ;  /* 0x0000007e00917202 */ /* 0x000fe20000000f00 */
[----:B------:R-:W-:Y:S01]  /*10750*/  IMAD.MOV.U32 R170, RZ, RZ, R26 ;  /* 0x000000ffffaa7224 */ /* 0x000fe200078e001a */
[----:B------:R-:W-:Y:S01]  /*10760*/  LOP3.LUT R4, R2, 0xffff, RZ, 0xc0, !PT ;  /* 0x0000ffff02047812 */ /* 0x000fe200078ec0ff */
[----:B------:R-:W-:Y:S01]  /*10770*/  IMAD.WIDE.U32 R26, R0, -0x326172a9, RZ ;  /* 0xcd9e8d57001a7825 */ /* 0x000fe200078e00ff */
[----:B------:R4:W5:Y:S02]  /*10780*/  LDL.LU R199, [R1+0x118] ;  /* 0x0001180001c77983 */ /* 0x0009640000300800 */
[----:B------:R-:W-:Y:S02]  /*10790*/  SHF.R.U32.HI R5, RZ, 0x8, R4 ;  /* 0x00000008ff057819 */ /* 0x000fe40000011604 */
[----:B------:R-:W-:Y:S02]  /*107a0*/  LOP3.LUT R0, R3, UR22, R26, 0x96, !PT ;  /* 0x0000001603007c12 */ /* 0x000fe4000f8e961a */
[----:B------:R-:W-:-:S02]  /*107b0*/  SHF.R.U32.HI R7, RZ, 0x18, R2 ;  /* 0x00000018ff077819 */ /* 0x000fc40000011602 */
[----:B------:R-:W-:Y:S01]  /*107c0*/  MOV R132, R133 ;  /* 0x0000008500847202 */ /* 0x000fe20000000f00 */
[----:B------:R-:W-:Y:S01]  /*107d0*/  IMAD.MOV.U32 R144, RZ, RZ, R125 ;  /* 0x000000ffff907224 */ /* 0x000fe200078e007d */
[----:B------:R-:W-:Y:S01]  /*107e0*/  LOP3.LUT R4, R2, 0xff, RZ, 0xc0, !PT ;  /* 0x000000ff02047812 */ /* 0x000fe200078ec0ff */
[----:B------:R-:W-:Y:S01]  /*107f0*/  IMAD.MOV.U32 R126, RZ, RZ, R85 ;  /* 0x000000ffff7e7224 */ /* 0x000fe200078e0055 */
[----:B------:R-:W-:Y:S01]  /*10800*/  SHF.R.U32.HI R3, RZ, 0x10, R2 ;  /* 0x00000010ff037819 */ /* 0x000fe20000011602 */
[----:B------:R-:W-:Y:S01]  /*10810*/  IMAD.MOV.U32 R147, RZ, RZ, R90 ;  /* 0x000000ffff937224 */ /* 0x000fe200078e005a */
[----:B------:R-:W-:Y:S01]  /*10820*/  PRMT R8, R4, 0x5410, R5 ;  /* 0x0000541004087816 */ /* 0x000fe20000000005 */
[----:B------:R-:W-:Y:S01]  /*10830*/  IMAD.MOV.U32 R136, RZ, RZ, R91 ;  /* 0x000000ffff887224 */ /* 0x000fe200078e005b */
[----:B------:R-:W-:Y:S01]  /*10840*/  LOP3.LUT R3, R3, 0xff, RZ, 0xc0, !PT ;  /* 0x000000ff03037812 */ /* 0x000fe200078ec0ff */
[----:B------:R-:W-:Y:S01]  /*10850*/  IMAD.MOV.U32 R168, RZ, RZ, R182 ;  /* 0x000000ffffa87224 */ /* 0x000fe200078e00b6 */
[C---:B------:R-:W-:Y:S01]  /*10860*/  LOP3.LUT R2, R0.reuse, 0xffff, RZ, 0xc0, !PT ;  /* 0x0000ffff00027812 */ /* 0x040fe200078ec0ff */
[----:B------:R4:W5:Y:S01]  /*10870*/  LDL.LU R198, [R1+0x114] ;  /* 0x0001140001c67983 */ /* 0x0009620000300800 */
[----:B------:R-:W-:-:S02]  /*10880*/  LOP3.LUT R6, R0, 0xff, RZ, 0xc0, !PT ;  /* 0x000000ff00067812 */ /* 0x000fc400078ec0ff */
[--C-:B------:R-:W-:Y:S02]  /*10890*/  SHF.R.U32.HI R4, RZ, 0x10, R0.reuse ;  /* 0x00000010ff047819 */ /* 0x100fe40000011600 */
[----:B------:R-:W-:Y:S01]  /*108a0*/  SHF.R.U32.HI R5, RZ, 0x18, R0 ;  /* 0x00000018ff057819 */ /* 0x000fe20000011600 */
[----:B------:R-:W-:Y:S01]  /*108b0*/  IMAD.MOV.U32 R133, RZ, RZ, R134 ;  /* 0x000000ffff857224 */ /* 0x000fe200078e0086 */
[----:B------:R-:W-:Y:S01]  /*108c0*/  PRMT R7, R3, 0x5410, R7 ;  /* 0x0000541003077816 */ /* 0x000fe20000000007 */
[----:B------:R-:W-:Y:S01]  /*108d0*/  HSET2.LE.AND R3, R8, R139, PT ;  /* 0x0000008b08037233 */ /* 0x000fe20003803000 */
[----:B------:R-:W-:Y:S01]  /*108e0*/  SHF.R.U32.HI R0, RZ, 0x8, R2 ;  /* 0x00000008ff007819 */ /* 0x000fe20000011602 */
[----:B------:R-:W1:Y:S01]  /*108f0*/  LDSM.16.MT88.4 R8, [R185+0x11000] ;  /* 0x01100000b908783b */ /* 0x000e620000004200 */
[----:B------:R-:W-:Y:S02]  /*10900*/  LOP3.LUT R2, R4, 0xff, RZ, 0xc0, !PT ;  /* 0x000000ff04027812 */ /* 0x000fe400078ec0ff */
[----:B------:R-:W-:Y:S01]  /*10910*/  PRMT R0, R6, 0x5410, R0 ;  /* 0x0000541006007816 */ /* 0x000fe20000000000 */
[----:B------:R-:W-:Y:S01]  /*10920*/  IMAD.MOV.U32 R125, RZ, RZ, R86 ;  /* 0x000000ffff7d7224 */ /* 0x000fe200078e0056 */
[----:B------:R-:W-:-:S02]  /*10930*/  PRMT R2, R2, 0x5410, R5 ;  /* 0x0000541002027816 */ /* 0x000fc40000000005 */
[----:B------:R-:W-:Y:S01]  /*10940*/  MOV R146, R89 ;  /* 0x0000005900927202 */ /* 0x000fe20000000f00 */
[--C-:B------:R-:W-:Y:S01]  /*10950*/  HSET2.LE.AND R0, R0, R139.reuse, PT ;  /* 0x0000008b00007233 */ /* 0x100fe20003803000 */
[----:B------:R-:W-:Y:S01]  /*10960*/  IMAD.MOV.U32 R169, RZ, RZ, R136 ;  /* 0x000000ffffa97224 */ /* 0x000fe200078e0088 */
[--C-:B------:R-:W-:Y:S01]  /*10970*/  HSET2.LE.AND R2, R2, R139.reuse, PT ;  /* 0x0000008b02027233 */ /* 0x100fe20003803000 */
[----:B------:R4:W5:Y:S02]  /*10980*/  LDL.LU R197, [R1+0x110] ;  /* 0x0001100001c57983 */ /* 0x0009640000300800 */
[----:B------:R-:W-:Y:S01]  /*10990*/  LOP3.LUT R4, R0, R138, RZ, 0xc0, !PT ;  /* 0x0000008a00047212 */ /* 0x000fe200078ec0ff */
[----:B------:R-:W-:Y:S01]  /*109a0*/  HSET2.LE.AND R0, R7, R139, PT ;  /* 0x0000008b07007233 */ /* 0x000fe20003803000 */
[----:B------:R-:W-:Y:S01]  /*109b0*/  IMAD.MOV.U32 R134, RZ, RZ, R135 ;  /* 0x000000ffff867224 */ /* 0x000fe200078e0087 */
[----:B------:R-:W-:Y:S02]  /*109c0*/  MOV R135, R128 ;  /* 0x0000008000877202 */ /* 0x000fe40000000f00 */
[----:B------:R-:W-:-:S02]  /*109d0*/  LOP3.LUT R5, R2, R195, RZ, 0xc0, !PT ;  /* 0x000000c302057212 */ /* 0x000fc400078ec0ff */
[----:B------:R-:W-:Y:S02]  /*109e0*/  LOP3.LUT R6, R3, R194, RZ, 0xc0, !PT ;  /* 0x000000c203067212 */ /* 0x000fe400078ec0ff */
[----:B------:R-:W-:Y:S01]  /*109f0*/  LOP3.LUT R7, R0, R132, RZ, 0xc0, !PT ;  /* 0x0000008400077212 */ /* 0x000fe200078ec0ff */
        /* <DEDUP_REMOVED lines=8> */
[----:B---3--:R-:W-:Y:S01]  /*10a80*/  HMMA.16816.F32.BF16 R156, R4, R16, R248 ;  /* 0x00000010049c723c */ /* 0x008fe200000418f8 */
[----:B------:R-:W-:-:S02]  /*10a90*/  IMAD.MOV.U32 R124, RZ, RZ, R196 ;  /* 0x000000ffff7c7224 */ /* 0x000fc400078e00c4 */
[----:B------:R-:W-:Y:S01]  /*10aa0*/  IMAD.MOV.U32 R132, RZ, RZ, R51 ;  /* 0x000000ffff847224 */ /* 0x000fe200078e0033 */
[----:B------:R-:W-:Y:S01]  /*10ab0*/  MOV R153, R128 ;  /* 0x0000008000997202 */ /* 0x000fe20000000f00 */
[----:B------:R-:W-:Y:S02]  /*10ac0*/  IMAD.MOV.U32 R133, RZ, RZ, R50 ;  /* 0x000000ffff857224 */ /* 0x000fe400078e0032 */
[----:B------:R-:W-:Y:S02]  /*10ad0*/  IMAD.MOV.U32 R139, RZ, RZ, R88 ;  /* 0x000000ffff8b7224 */ /* 0x000fe400078e0058 */
[----:B------:R-:W-:Y:S01]  /*10ae0*/  IMAD.MOV.U32 R135, RZ, RZ, R48 ;  /* 0x000000ffff877224 */ /* 0x000fe200078e0030 */
[----:B--2---:R-:W-:Y:S01]  /*10af0*/  HMMA.16816.F32.BF16 R164, R4, R20, R164 ;  /* 0x0000001404a4723c */ /* 0x004fe200000418a4 */
[----:B------:R-:W-:-:S07]  /*10b00*/  IMAD.MOV.U32 R155, RZ, RZ, R130 ;  /* 0x000000ffff9b7224 */ /* 0x000fce00078e0082 */
[----:B------:R-:W-:Y:S01]  /*10b10*/  HMMA.16816.F32.BF16 R36, R4, R22, R36 ;  /* 0x000000160424723c */ /* 0x000fe20000041824 */
[----:B------:R-:W-:Y:S01]  /*10b20*/  IMAD.MOV.U32 R128, RZ, RZ, R124 ;  /* 0x000000ffff807224 */ /* 0x000fe200078e007c */
[----:B------:R-:W2:Y:S01]  /*10b30*/  LDSM.16.MT88.4 R20, [R183+0x13000] ;  /* 0x01300000b714783b */ /* 0x000ea20000004200 */
[----:B------:R-:W-:Y:S01]  /*10b40*/  IMAD.MOV.U32 R130, RZ, RZ, R127 ;  /* 0x000000ffff827224 */ /* 0x000fe200078e007f */
[----:B------:R-:W-:-:S04]  /*10b50*/  MOV R124, R87 ;  /* 0x00000057007c7202 */ /* 0x000fc80000000f00 */
[----:B------:R-:W-:Y:S01]  /*10b60*/  HMMA.16816.F32.BF16 R148, R4, R12, R224 ;  /* 0x0000000c0494723c */ /* 0x000fe200000418e0 */
[----:B------:R-:W-:-:S07]  /*10b70*/  MOV R127, R84 ;  /* 0x00000054007f7202 */ /* 0x000fce0000000f00 */
[C---:B-1----:R-:W-:Y:S01]  /*10b80*/  HMMA.16816.F32.BF16 R140, R4.reuse, R8, R96 ;  /* 0x00000008048c723c */ /* 0x042fe20000041860 */
[----:B------:R-:W-:Y:S01]  /*10b90*/  IMAD.MOV.U32 R154, RZ, RZ, R129 ;  /* 0x000000ffff9a7224 */ /* 0x000fe200078e0081 */
[----:B------:R-:W-:Y:S01]  /*10ba0*/  MOV R136, R105 ;  /* 0x0000006900887202 */ /* 0x000fe20000000f00 */
[----:B------:R-:W-:Y:S01]  /*10bb0*/  IMAD.MOV.U32 R248, RZ, RZ, R107 ;  /* 0x000000fffff87224 */ /* 0x000fe200078e006b */
[----:B------:R-:W-:Y:S01]  /*10bc0*/  MOV R249, R108 ;  /* 0x0000006c00f97202 */ /* 0x000fe20000000f00 */
[----:B------:R-:W-:Y:S02]  /*10bd0*/  IMAD.MOV.U32 R250, RZ, RZ, R109 ;  /* 0x000000fffffa7224 */ /* 0x000fe400078e006d */
[----:B------:R-:W-:Y:S01]  /*10be0*/  IMAD.MOV.U32 R2, RZ, RZ, R187 ;  /* 0x000000ffff027224 */ /* 0x000fe200078e00bb */
[C---:B------:R-:W-:Y:S01]  /*10bf0*/  HMMA.16816.F32.BF16 R48, R4.reuse, R18, R236 ;  /* 0x000000120430723c */ /* 0x040fe200000418ec */
[----:B------:R-:W1:Y:S01]  /*10c00*/  LDSM.16.MT88.4 R16, [R184+0x13000] ;  /* 0x01300000b810783b */ /* 0x000e620000004200 */
[----:B------:R-:W-:Y:S01]  /*10c10*/  IMAD.MOV.U32 R251, RZ, RZ, R190 ;  /* 0x000000fffffb7224 */ /* 0x000fe200078e00be */
[----:B------:R-:W-:Y:S01]  /*10c20*/  MOV R3, R188 ;  /* 0x000000bc00037202 */ /* 0x000fe20000000f00 */
[----:B------:R-:W-:Y:S01]  /*10c30*/  IMAD.MOV.U32 R0, RZ, RZ, R189 ;  /* 0x000000ffff007224 */ /* 0x000fe200078e00bd */
[----:B------:R4:W5:Y:S03]  /*10c40*/  LDL.LU R196, [R1+0x10c] ;  /* 0x00010c0001c47983 */ /* 0x0009660000300800 */
[C---:B------:R-:W-:Y:S01]  /*10c50*/  HMMA.16816.F32.BF16 R84, R4.reuse, R14, R100 ;  /* 0x0000000e0454723c */ /* 0x040fe20000041864 */
[----:B------:R-:W3:Y:S07]  /*10c60*/  LDSM.16.MT88.4 R12, [R186+0x13000] ;  /* 0x01300000ba0c783b */ /* 0x000eee0000004200 */
[----:B------:R-:W-:Y:S01]  /*10c70*/  HMMA.16816.F32.BF16 R88, R4, R10, R116 ;  /* 0x0000000a0458723c */ /* 0x000fe20000041874 */
[----:B------:R-:W3:Y:S01]  /*10c80*/  LDSM.16.MT88.4 R8, [R185+0x13000] ;  /* 0x01300000b908783b */ /* 0x000ee20000004200 */
[----:B------:R-:W-:-:S02]  /*10c90*/  IMAD.MOV.U32 R238, RZ, RZ, R104 ;  /* 0x000000ffffee7224 */ /* 0x000fc400078e0068 */
[----:B------:R-:W-:-:S04]  /*10ca0*/  IMAD.MOV.U32 R239, RZ, RZ, R106 ;  /* 0x000000ffffef7224 */ /* 0x000fc800078e006a */
[C---:B--2---:R-:W-:Y:S01]  /*10cb0*/  HMMA.16816.F32.BF16 R92, R4.reuse, R20, R92 ;  /* 0x00000014045c723c */ /* 0x044fe2000004185c */
[----:B------:R-:W-:Y:S01]  /*10cc0*/  MOV R129, R131 ;  /* 0x0000008300817202 */ /* 0x000fe20000000f00 */
[----:B------:R4:W5:Y:S06]  /*10cd0*/  LDL.LU R195, [R1+0x108] ;  /* 0x0001080001c37983 */ /* 0x00096c0000300800 */
[C---:B------:R-:W-:Y:S01]  /*10ce0*/  HMMA.16816.F32.BF16 R96, R4.reuse, R22, R152 ;  /* 0x000000160460723c */ /* 0x040fe20000041898 */
[----:B------:R-:W-:Y:S07]  /*10cf0*/  LDSM.16.MT88.4 R20, [R183+0x15000] ;  /* 0x01500000b714783b */ /* 0x000fee0000004200 */
[----:B-1----:R-:W-:Y:S01]  /*10d00*/  HMMA.16816.F32.BF16 R100, R4, R16, R244 ;  /* 0x000000100464723c */ /* 0x002fe200000418f4 */
[----:B------:R-:W-:Y:S01]  /*10d10*/  IMAD.MOV.U32 R153, RZ, RZ, R146 ;  /* 0x000000ffff997224 */ /* 0x000fe200078e0092 */
[----:B------:R-:W-:Y:S01]  /*10d20*/  MOV R152, R147 ;  /* 0x0000009300987202 */ /* 0x000fe20000000f00 */
[----:B------:R-:W-:Y:S01]  /*10d30*/  IMAD.MOV.U32 R147, RZ, RZ, R110 ;  /* 0x000000ffff937224 */ /* 0x000fe200078e006e */
[----:B------:R-:W-:-:S04]  /*10d40*/  MOV R146, R111 ;  /* 0x0000006f00927202 */ /* 0x000fc80000000f00 */
[C---:B------:R-:W-:Y:S01]  /*10d50*/  HMMA.16816.F32.BF16 R104, R4.reuse, R18, R232 ;  /* 0x000000120468723c */ /* 0x040fe200000418e8 */
[----:B------:R-:W1:Y:S07]  /*10d60*/  LDSM.16.MT88.4 R16, [R184+0x15000] ;  /* 0x01500000b810783b */ /* 0x000e6e0000004200 */
[C---:B---3--:R-:W-:Y:S08]  /*10d70*/  HMMA.16816.F32.BF16 R112, R4.reuse, R14, R112 ;  /* 0x0000000e0470723c */ /* 0x048ff00000041870 */
[C---:B------:R-:W-:Y:S08]  /*10d80*/  HMMA.16816.F32.BF16 R116, R4.reuse, R8, R176 ;  /* 0x000000080474723c */ /* 0x040ff000000418b0 */
[----:B------:R-:W-:Y:S01]  /*10d90*/  HMMA.16816.F32.BF16 R120, R4, R10, R120 ;  /* 0x0000000a0478723c */ /* 0x000fe20000041878 */
[----:B------:R-:W-:Y:S01]  /*10da0*/  LDSM.16.MT88.4 R8, [R185+0x15000] ;  /* 0x01500000b908783b */ /* 0x000fe20000004200 */
[----:B------:R-:W-:Y:S01]  /*10db0*/  MOV R227, R238 ;  /* 0x000000ee00e37202 */ /* 0x000fe20000000f00 */
[----:B------:R-:W-:-:S02]  /*10dc0*/  IMAD.MOV.U32 R131, RZ, RZ, R193 ;  /* 0x000000ffff837224 */ /* 0x000fc400078e00c1 */
[----:B------:R4:W5:Y:S03]  /*10dd0*/  LDL.LU R194, [R1+0x104] ;  /* 0x0001040001c27983 */ /* 0x0009660000300800 */
[C---:B------:R-:W-:Y:S01]  /*10de0*/  HMMA.16816.F32.BF16 R108, R4.reuse, R12, R220 ;  /* 0x0000000c046c723c */ /* 0x040fe200000418dc */
[----:B------:R-:W2:Y:S01]  /*10df0*/  LDSM.16.MT88.4 R12, [R186+0x15000] ;  /* 0x01500000ba0c783b */ /* 0x000ea20000004200 */
[----:B------:R-:W-:Y:S02]  /*10e00*/  IMAD.MOV.U32 R179, RZ, RZ, R251 ;  /* 0x000000ffffb37224 */ /* 0x000fe400078e00fb */
[----:B------:R-:W-:Y:S01]  /*10e10*/  IMAD.MOV.U32 R154, RZ, RZ, R145 ;  /* 0x000000ffff9a7224 */ /* 0x000fe200078e0091 */
[----:B------:R-:W-:Y:S01]  /*10e20*/  MOV R155, R144 ;  /* 0x00000090009b7202 */ /* 0x000fe20000000f00 */
[----:B------:R4:W5:Y:S01]  /*10e30*/  LDL.LU R193, [R1+0x100] ;  /* 0x0001000001c17983 */ /* 0x0009620000300800 */
[----:B------:R-:W-:Y:S01]  /*10e40*/  IMAD.MOV.U32 R221, RZ, RZ, R248 ;  /* 0x000000ffffdd7224 */ /* 0x000fe200078e00f8 */
[----:B------:R-:W-:Y:S01]  /*10e50*/  MOV R222, R249 ;  /* 0x000000f900de7202 */ /* 0x000fe20000000f00 */
[----:B------:R-:W-:Y:S01]  /*10e60*/  IMAD.MOV.U32 R223, RZ, RZ, R250 ;  /* 0x000000ffffdf7224 */ /* 0x000fe200078e00fa */
[----:B-1----:R-:W-:Y:S01]  /*10e70*/  HMMA.16816.F32.BF16 R244, R4, R18, R212 ;  /* 0x0000001204f4723c */ /* 0x002fe200000418d4 */
[----:B------:R-:W-:-:S07]  /*10e80*/  IMAD.MOV.U32 R220, RZ, RZ, R239 ;  /* 0x000000ffffdc7224 */ /* 0x000fce00078e00ef */
[C---:B------:R-:W-:Y:S01]  /*10e90*/  HMMA.16816.F32.BF16 R248, R4.reuse, R16, R240 ;  /* 0x0000001004f8723c */ /* 0x040fe200000418f0 */
[----:B------:R-:W1:Y:S07]  /*10ea0*/  LDSM.16.MT88.4 R16, [R183+0x17000] ;  /* 0x01700000b710783b */ /* 0x000e6e0000004200 */
[C---:B------:R-:W-:Y:S08]  /*10eb0*/  HMMA.16816.F32.BF16 R124, R4.reuse, R20, R124 ;  /* 0x00000014047c723c */ /* 0x040ff0000004187c */
[C---:B--2---:R-:W-:Y:S08]  /*10ec0*/  HMMA.16816.F32.BF16 R240, R4.reuse, R12, R172 ;  /* 0x0000000c04f0723c */ /* 0x044ff000000418ac */
[C---:B------:R-:W-:Y:S01]  /*10ed0*/  HMMA.16816.F32.BF16 R236, R4.reuse, R14, R160 ;  /* 0x0000000e04ec723c */ /* 0x040fe200000418a0 */
[----:B------:R-:W2:Y:S07]  /*10ee0*/  LDSM.16.MT88.4 R12, [R184+0x17000] ;  /* 0x01700000b80c783b */ /* 0x000eae0000004200 */
[C---:B------:R-:W-:Y:S08]  /*10ef0*/  HMMA.16816.F32.BF16 R232, R4.reuse, R8, R52 ;  /* 0x0000000804e8723c */ /* 0x040ff00000041834 */
[----:B------:R-:W-:Y:S01]  /*10f00*/  HMMA.16816.F32.BF16 R132, R4, R22, R132 ;  /* 0x000000160484723c */ /* 0x000fe20000041884 */
[----:B------:R-:W-:Y:S01]  /*10f10*/  MOV R52, R227 ;  /* 0x000000e300347202 */ /* 0x000fe20000000f00 */
[----:B------:R-:W3:Y:S01]  /*10f20*/  LDSM.16.MT88.4 R20, [R185+0x17000] ;  /* 0x01700000b914783b */ /* 0x000ee20000004200 */
[----:B------:R-:W-:-:S02]  /*10f30*/  IMAD.MOV.U32 R145, RZ, RZ, R171 ;  /* 0x000000ffff917224 */ /* 0x000fc400078e00ab */
[----:B------:R-:W-:Y:S01]  /*10f40*/  IMAD.MOV.U32 R144, RZ, RZ, R192 ;  /* 0x000000ffff907224 */ /* 0x000fe200078e00c0 */
[----:B------:R-:W-:Y:S02]  /*10f50*/  LDSM.16.MT88.4 R160, [R183+0x11800] ;  /* 0x01180000b7a0783b */ /* 0x000fe40000004200 */
[----:B------:R-:W-:Y:S02]  /*10f60*/  HMMA.16816.F32.BF16 R224, R4, R10, R44 ;  /* 0x0000000a04e0723c */ /* 0x000fe4000004182c */
[----:B------:R-:W3:Y:S01]  /*10f70*/  LDSM.16.MT88.4 R8, [R186+0x17000] ;  /* 0x01700000ba08783b */ /* 0x000ee20000004200 */
[----:B------:R-:W-:Y:S01]  /*10f80*/  MOV R171, R191 ;  /* 0x000000bf00ab7202 */ /* 0x000fe20000000f00 */
[----:B------:R-:W-:Y:S01]  /*10f90*/  IMAD.MOV.U32 R54, RZ, RZ, R169 ;  /* 0x000000ffff367224 */ /* 0x000fe200078e00a9 */
[----:B------:R-:W-:-:S03]  /*10fa0*/  MOV R53, R168 ;  /* 0x000000a800357202 */ /* 0x000fc60000000f00 */
[----:B-1----:R-:W-:Y:S01]  /*10fb0*/  HMMA.16816.F32.BF16 R212, R4, R18, R76 ;  /* 0x0000001204d4723c */ /* 0x002fe2000004184c */
[----:B------:R-:W-:Y:S01]  /*10fc0*/  IMAD.MOV.U32 R47, RZ, RZ, R220 ;  /* 0x000000ffff2f7224 */ /* 0x000fe200078e00dc */
[----:B------:R-:W-:Y:S01]  /*10fd0*/  MOV R45, R222 ;  /* 0x000000de002d7202 */ /* 0x000fe20000000f00 */
[----:B------:R-:W-:Y:S01]  /*10fe0*/  IMAD.MOV.U32 R46, RZ, RZ, R221 ;  /* 0x000000ffff2e7224 */ /* 0x000fe200078e00dd */
[----:B------:R4:W5:Y:S01]  /*10ff0*/  LDL.LU R192, [R1+0xfc] ;  /* 0x0000fc0001c07983 */ /* 0x0009620000300800 */
[----:B------:R-:W-:-:S03]  /*11000*/  IMAD.MOV.U32 R44, RZ, RZ, R223 ;  /* 0x000000ffff2c7224 */ /* 0x000fc600078e00df */
[----:B------:R-:W-:Y:S01]  /*11010*/  HMMA.16816.F32.BF16 R220, R4, R16, R80 ;  /* 0x0000001004dc723c */ /* 0x000fe20000041850 */
[----:B------:R-:W-:-:S07]  /*11020*/  MOV R76, R128 ;  /* 0x00000080004c7202 */ /* 0x000fce0000000f00 */
[C---:B--2---:R-:W-:Y:S01]  /*11030*/  HMMA.16816.F32.BF16 R172, R4.reuse, R14, R68 ;  /* 0x0000000e04ac723c */ /* 0x044fe20000041844 */
[----:B------:R-:W-:Y:S01]  /*11040*/  IMAD.MOV.U32 R80, RZ, RZ, R2 ;  /* 0x000000ffff507224 */ /* 0x000fe200078e0002 */
[----:B------:R-:W-:Y:S01]  /*11050*/  LOP3.LUT R2, R27, UR27, R30, 0x96, !PT ;  /* 0x0000001b1b027c12 */ /* 0x000fe2000f8e961e */
[----:B------:R-:W-:Y:S01]  /*11060*/  IMAD.MOV.U32 R83, RZ, RZ, R179 ;  /* 0x000000ffff537224 */ /* 0x000fe200078e00b3 */
[----:B------:R-:W-:Y:S01]  /*11070*/  MOV R79, R153 ;  /* 0x00000099004f7202 */ /* 0x000fe20000000f00 */
[----:B------:R-:W-:Y:S01]  /*11080*/  IMAD.MOV.U32 R81, RZ, RZ, R3 ;  /* 0x000000ffff517224 */ /* 0x000fe200078e0003 */
[----:B------:R4:W5:Y:S02]  /*11090*/  LDL.LU R191, [R1+0xf8] ;  /* 0x0000f80001bf7983 */ /* 0x0009640000300800 */
[C---:B------:R-:W-:Y:S01]  /*110a0*/  HMMA.16816.F32.BF16 R176, R4.reuse, R12, R72 ;  /* 0x0000000c04b0723c */ /* 0x040fe20000041848 */
[----:B------:R-:W1:Y:S01]  /*110b0*/  LDC.U8 R74, c[0x0][0x2d8] ;  /* 0x0000b600ff4a7b82 */ /* 0x000e620000000000 */
[----:B------:R-:W-:Y:S01]  /*110c0*/  IMAD.WIDE.U32 R2, R2, -0x2daee0ad, RZ ;  /* 0xd2511f5302027825 */ /* 0x000fe200078e00ff */
[----:B------:R-:W-:Y:S01]  /*110d0*/  MOV R82, R0 ;  /* 0x0000000000527202 */ /* 0x000fe20000000f00 */
[----:B------:R4:W5:Y:S03]  /*110e0*/  LDL.LU R190, [R1+0xf4] ;  /* 0x0000f40001be7983 */ /* 0x0009660000300800 */
[----:B------:R-:W-:Y:S01]  /*110f0*/  LOP3.LUT R0, R3, UR14, R28, 0x96, !PT ;  /* 0x0000000e03007c12 */ /* 0x000fe2000f8e961c */
[----:B------:R-:W-:Y:S01]  /*11100*/  IMAD.MOV.U32 R75, RZ, RZ, R129 ;  /* 0x000000ffff4b7224 */ /* 0x000fe200078e0081 */
[----:B------:R-:W-:Y:S01]  /*11110*/  LOP3.LUT R3, R2, 0xffff, RZ, 0xc0, !PT ;  /* 0x0000ffff02037812 */ /* 0x000fe200078ec0ff */
[----:B------:R-:W-:Y:S01]  /*11120*/  IMAD.MOV.U32 R129, RZ, RZ, R170 ;  /* 0x000000ffff817224 */ /* 0x000fe200078e00aa */
[----:B------:R-:W-:Y:S01]  /*11130*/  MOV R128, R171 ;  /* 0x000000ab00807202 */ /* 0x000fe20000000f00 */
[----:B---3--:R-:W-:Y:S01]  /*11140*/  HMMA.16816.F32.BF16 R12, R4, R20, R56 ;  /* 0x00000014040c723c */ /* 0x008fe20000041838 */
[----:B------:R-:W-:Y:S01]  /*11150*/  IMAD.MOV.U32 R55, RZ, RZ, R152 ;  /* 0x000000ffff377224 */ /* 0x000fe200078e0098 */
[----:B------:R-:W-:Y:S01]  /*11160*/  LDSM.16.MT88.4 R56, [R186+0x13800] ;  /* 0x01380000ba38783b */ /* 0x000fe20000004200 */
[----:B------:R-:W-:-:S02]  /*11170*/  IMAD.MOV.U32 R78, RZ, RZ, R154 ;  /* 0x000000ffff4e7224 */ /* 0x000fc400078e009a */
[----:B------:R-:W-:Y:S01]  /*11180*/  IMAD.MOV.U32 R77, RZ, RZ, R155 ;  /* 0x000000ffff4d7224 */ /* 0x000fe200078e009b */
[----:B------:R4:W5:Y:S02]  /*11190*/  LDL.LU R189, [R1+0xf0] ;  /* 0x0000f00001bd7983 */ /* 0x0009640000300800 */
[C---:B------:R-:W-:Y:S02]  /*111a0*/  HMMA.16816.F32.BF16 R168, R4.reuse, R8, R64 ;  /* 0x0000000804a8723c */ /* 0x040fe40000041840 */
[----:B------:R-:W2:Y:S06]  /*111b0*/  LDSM.16.MT88.4 R152, [R184+0x11800] ;  /* 0x01180000b898783b */ /* 0x000eac0000004200 */
[----:B------:R-:W-:Y:S01]  /*111c0*/  HMMA.16816.F32.BF16 R16, R4, R10, R60 ;  /* 0x0000000a0410723c */ /* 0x000fe2000004183c */
[----:B------:R-:W-:Y:S01]  /*111d0*/  SHF.R.U32.HI R8, RZ, 0x18, R2 ;  /* 0x00000018ff087819 */ /* 0x000fe20000011602 */
[----:B------:R-:W-:Y:S01]  /*111e0*/  LDSM.16.MT88.4 R64, [R185+0x13800] ;  /* 0x01380000b940783b */ /* 0x000fe20000004200 */
[----:B-1----:R-:W-:-:S03]  /*111f0*/  PRMT R74, R74, 0x7054, R74 ;  /* 0x000070544a4a7816 */ /* 0x002fc6000000004a */
[----:B------:R4:W5:Y:S02]  /*11200*/  LDL.LU R188, [R1+0xec] ;  /* 0x0000ec0001bc7983 */ /* 0x0009640000300800 */
[----:B------:R-:W-:Y:S02]  /*11210*/  HMMA.16816.F32.BF16 R20, R4, R22, R40 ;  /* 0x000000160414723c */ /* 0x000fe40000041828 */
[----:B------:R-:W-:Y:S04]  /*11220*/  LDSM.16.MT88.4 R40, [R183+0x13800] ;  /* 0x01380000b728783b */ /* 0x000fe80000004200 */
[----:B------:R4:W5:Y:S01]  /*11230*/  LDL.LU R187, [R1+0xe8] ;  /* 0x0000e80001bb7983 */ /* 0x0009620000300800 */
[----:B------:R-:W-:Y:S02]  /*11240*/  SHF.R.U32.HI R4, RZ, 0x8, R3 ;  /* 0x00000008ff047819 */ /* 0x000fe40000011603 */
[----:B------:R-:W-:Y:S01]  /*11250*/  LOP3.LUT R3, R2, 0xff, RZ, 0xc0, !PT ;  /* 0x000000ff02037812 */ /* 0x000fe200078ec0ff */
[----:B------:R4:W5:Y:S01]  /*11260*/  LDL.LU R182, [R1+0xe4] ;  /* 0x0000e40001b67983 */ /* 0x0009620000300800 */
[----:B------:R-:W-:-:S02]  /*11270*/  SHF.R.U32.HI R5, RZ, 0x10, R2 ;  /* 0x00000010ff057819 */ /* 0x000fc40000011602 */
[----:B------:R-:W-:Y:S02]  /*11280*/  PRMT R9, R3, 0x5410, R4 ;  /* 0x0000541003097816 */ /* 0x000fe40000000004 */
[C---:B------:R-:W-:Y:S02]  /*11290*/  LOP3.LUT R2, R0.reuse, 0xffff, RZ, 0xc0, !PT ;  /* 0x0000ffff00027812 */ /* 0x040fe400078ec0ff */
[--C-:B------:R-:W-:Y:S02]  /*112a0*/  SHF.R.U32.HI R3, RZ, 0x10, R0.reuse ;  /* 0x00000010ff037819 */ /* 0x100fe40000011600 */
[----:B------:R-:W-:Y:S02]  /*112b0*/  LOP3.LUT R7, R0, 0xff, RZ, 0xc0, !PT ;  /* 0x000000ff00077812 */ /* 0x000fe400078ec0ff */
[----:B------:R-:W-:Y:S02]  /*112c0*/  SHF.R.U32.HI R6, RZ, 0x18, R0 ;  /* 0x00000018ff067819 */ /* 0x000fe40000011600 */
[----:B------:R-:W-:-:S02]  /*112d0*/  SHF.R.U32.HI R4, RZ, 0x8, R2 ;  /* 0x00000008ff047819 */ /* 0x000fc40000011602 */
[----:B------:R-:W-:Y:S02]  /*112e0*/  LOP3.LUT R0, R5, 0xff, RZ, 0xc0, !PT ;  /* 0x000000ff05007812 */ /* 0x000fe400078ec0ff */
[----:B------:R-:W-:Y:S02]  /*112f0*/  LOP3.LUT R2, R3, 0xff, RZ, 0xc0, !PT ;  /* 0x000000ff03027812 */ /* 0x000fe400078ec0ff */
[----:B------:R-:W-:Y:S02]  /*11300*/  PRMT R4, R7, 0x5410, R4 ;  /* 0x0000541007047816 */ /* 0x000fe40000000004 */
[----:B------:R-:W-:Y:S02]  /*11310*/  PRMT R0, R0, 0x5410, R8 ;  /* 0x0000541000007816 */ /* 0x000fe40000000008 */
[----:B------:R-:W-:Y:S01]  /*11320*/  PRMT R3, R2, 0x5410, R6 ;  /* 0x0000541002037816 */ /* 0x000fe20000000006 */
[--C-:B------:R-:W-:Y:S02]  /*11330*/  HSET2.LE.AND R2, R4, R74.reuse, PT ;  /* 0x0000004a04027233 */ /* 0x100fe40003803000 */
[----:B------:R-:W-:-:S02]  /*11340*/  HSET2.LE.AND R0, R0, R74, PT ;  /* 0x0000004a00007233 */ /* 0x000fc40003803000 */
[--C-:B------:R-:W-:Y:S02]  /*11350*/  HSET2.LE.AND R3, R3, R74.reuse, PT ;  /* 0x0000004a03037233 */ /* 0x100fe40003803000 */
[----:B------:R-:W-:Y:S01]  /*11360*/  HSET2.LE.AND R4, R9, R74, PT ;  /* 0x0000004a09047233 */ /* 0x000fe20003803000 */
[----:B------:R-:W-:Y:S02]  /*11370*/  IMAD.MOV.U32 R74, RZ, RZ, R75 ;  /* 0x000000ffff4a7224 */ /* 0x000fe400078e004b */
[----:B------:R-:W-:Y:S01]  /*11380*/  IMAD.MOV.U32 R75, RZ, RZ, R76 ;  /* 0x000000ffff4b7224 */ /* 0x000fe200078e004c */
[----:B------:R-:W-:Y:S01]  /*11390*/  MOV R76, R77 ;  /* 0x0000004d004c7202 */ /* 0x000fe20000000f00 */
[----:B------:R-:W-:Y:S02]  /*113a0*/  IMAD.MOV.U32 R77, RZ, RZ, R78 ;  /* 0x000000ffff4d7224 */ /* 0x000fe400078e004e */
[----:B------:R-:W-:Y:S01]  /*113b0*/  IMAD.MOV.U32 R78, RZ, RZ, R79 ;  /* 0x000000ffff4e7224 */ /* 0x000fe200078e004f */
[----:B------:R-:W-:Y:S01]  /*113c0*/  MOV R79, R80 ;  /* 0x00000050004f7202 */ /* 0x000fe20000000f00 */
[----:B------:R-:W-:-:S02]  /*113d0*/  IMAD.MOV.U32 R80, RZ, RZ, R81 ;  /* 0x000000ffff507224 */ /* 0x000fc400078e0051 */
[----:B------:R-:W-:Y:S01]  /*113e0*/  IMAD.MOV.U32 R81, RZ, RZ, R82 ;  /* 0x000000ffff517224 */ /* 0x000fe200078e0052 */
[----:B------:R-:W-:Y:S01]  /*113f0*/  MOV R82, R83 ;  /* 0x0000005300527202 */ /* 0x000fe20000000f00 */
        /* <DEDUP_REMOVED lines=11> */
[----:B------:R-:W-:Y:S01]  /*114b0*/  MOV R136, R137 ;  /* 0x0000008900887202 */ /* 0x000fe20000000f00 */
[----:B------:R-:W-:Y:S01]  /*114c0*/  IMAD.MOV.U32 R137, RZ, RZ, R138 ;  /* 0x000000ffff897224 */ /* 0x000fe200078e008a */
[----:B------:R-:W-:Y:S02]  /*114d0*/  LOP3.LUT R129, R3, R129, RZ, 0xc0, !PT ;  /* 0x0000008103817212 */ /* 0x000fe400078ec0ff */
[----:B------:R-:W-:Y:S02]  /*114e0*/  MOV R138, R131 ;  /* 0x00000083008a7202 */ /* 0x000fe40000000f00 */
[----:B------:R-:W-:Y:S02]  /*114f0*/  MOV R3, R130 ;  /* 0x0000008200037202 */ /* 0x000fe40000000f00 */
[----:B------:R-:W-:Y:S02]  /*11500*/  LOP3.LUT R131, R0, R5, RZ, 0xc0, !PT ;  /* 0x0000000500837212 */ /* 0x000fe400078ec0ff */
        /* <DEDUP_REMOVED lines=15> */
[----:B------:R-:W1:Y:S01]  /*11600*/  LDSM.16.MT88.4 R144, [R186+0x11800] ;  /* 0x01180000ba90783b */ /* 0x000e620000004200 */
        /* <DEDUP_REMOVED lines=10> */
[----:B------:R-:W2:Y:S02]  /*116b0*/  LDSM.16.MT88.4 R136, [R185+0x11800] ;  /* 0x01180000b988783b */ /* 0x000ea40000004200 */
[----:B------:R-:W-:Y:S02]  /*116c0*/  HMMA.16816.F32.BF16 R152, R128, R154, R48 ;  /* 0x0000009a8098723c */ /* 0x000fe40000041830 */
[----:B------:R-:W3:Y:S01]  /*116d0*/  LDSM.16.MT88.4 R48, [R184+0x13800] ;  /* 0x01380000b830783b */ /* 0x000ee20000004200 */
[----:B------:R-:W-:-:S03]  /*116e0*/  IMAD.MOV.U32 R34, RZ, RZ, R75 ;  /* 0x000000ffff227224 */ /* 0x000fc600078e004b */
[----:B------:R-:W2:Y:S01]  /*116f0*/  LDSM.16.MT88.4 R72, [R183+0x15800] ;  /* 0x01580000b748783b */ /* 0x000ea20000004200 */
[----:B------:R-:W-:Y:S01]  /*11700*/  IMAD.MOV.U32 R10, RZ, RZ, R80 ;  /* 0x000000ffff0a7224 */ /* 0x000fe200078e0050 */
[----:B------:R-:W-:Y:S01]  /*11710*/  MOV R31, R81 ;  /* 0x00000051001f7202 */ /* 0x000fe20000000f00 */
[----:B------:R-:W-:Y:S01]  /*11720*/  IMAD.MOV.U32 R27, RZ, RZ, R82 ;  /* 0x000000ffff1b7224 */ /* 0x000fe200078e0052 */
[----:B------:R-:W-:Y:S01]  /*11730*/  MOV R30, R83 ;  /* 0x00000053001e7202 */ /* 0x000fe20000000f00 */
[----:B------:R-:W-:Y:S04]  /*11740*/  LDSM.16.MT88.4 R4, [R185+0x17800] ;  /* 0x01780000b904783b */ /* 0x000fe80000004200 */
[----:B------:R-:W2:Y:S01]  /*11750*/  LDSM.16.MT88.4 R80, [R184+0x15800] ;  /* 0x01580000b850783b */ /* 0x000ea20000004200 */
        /* <DEDUP_REMOVED lines=9> */
[----:B------:R-:W-:-:S06]  /*117f0*/  MOV R79, R47 ;  /* 0x0000002f004f7202 */ /* 0x000fcc0000000f00 */
[C---:B-1----:R-:W-:Y:S08]  /*11800*/  HMMA.16816.F32.BF16 R148, R128.reuse, R144, R148 ;  /* 0x000000908094723c */ /* 0x042ff00000041894 */
[C---:B------:R-:W-:Y:S07]  /*11810*/  HMMA.16816.F32.BF16 R144, R128.reuse, R146, R84 ;  /* 0x000000928090723c */ /* 0x040fee0000041854 */
[----:B------:R-:W-:Y:S01]  /*11820*/  MOV R87, R63 ;  /* 0x0000003f00577202 */ /* 0x000fe20000000f00 */
[C---:B------:R-:W-:Y:S07]  /*11830*/  HMMA.16816.F32.BF16 R36, R128.reuse, R40, R92 ;  /* 0x000000288024723c */ /* 0x040fee000004185c */
[----:B------:R-:W-:Y:S01]  /*11840*/  IMAD.MOV.U32 R95, RZ, RZ, R52 ;  /* 0x000000ffff5f7224 */ /* 0x000fe200078e0034 */
[----:B------:R-:W-:Y:S01]  /*11850*/  MOV R94, R53 ;  /* 0x00000035005e7202 */ /* 0x000fe20000000f00 */
[----:B------:R-:W-:Y:S01]  /*11860*/  IMAD.MOV.U32 R93, RZ, RZ, R54 ;  /* 0x000000ffff5d7224 */ /* 0x000fe200078e0036 */
[----:B------:R-:W-:Y:S01]  /*11870*/  MOV R92, R55 ;  /* 0x00000037005c7202 */ /* 0x000fe20000000f00 */
[C---:B--2---:R-:W-:Y:S08]  /*11880*/  HMMA.16816.F32.BF16 R140, R128.reuse, R136, R140 ;  /* 0x00000088808c723c */ /* 0x044ff0000004188c */
[C---:B---3--:R-:W-:Y:S08]  /*11890*/  HMMA.16816.F32.BF16 R44, R128.reuse, R48, R100 ;  /* 0x00000030802c723c */ /* 0x048ff00000041864 */
[C---:B------:R-:W-:Y:S08]  /*118a0*/  HMMA.16816.F32.BF16 R52, R128.reuse, R56, R108 ;  /* 0x000000388034723c */ /* 0x040ff0000004186c */
[C---:B------:R-:W-:Y:S08]  /*118b0*/  HMMA.16816.F32.BF16 R60, R128.reuse, R64, R116 ;  /* 0x00000040803c723c */ /* 0x040ff00000041874 */
[C---:B------:R-:W-:Y:S01]  /*118c0*/  HMMA.16816.F32.BF16 R136, R128.reuse, R138, R88 ;  /* 0x0000008a8088723c */ /* 0x040fe20000041858 */
[----:B------:R-:W1:Y:S07]  /*118d0*/  LDSM.16.MT88.4 R88, [R186+0x15800] ;  /* 0x01580000ba58783b */ /* 0x000e6e0000004200 */
[C---:B------:R-:W-:Y:S01]  /*118e0*/  HMMA.16816.F32.BF16 R40, R128.reuse, R42, R96 ;  /* 0x0000002a8028723c */ /* 0x040fe20000041860 */
[----:B------:R-:W2:Y:S07]  /*118f0*/  LDSM.16.MT88.4 R96, [R185+0x15800] ;  /* 0x01580000b960783b */ /* 0x000eae0000004200 */
[C---:B------:R-:W-:Y:S01]  /*11900*/  HMMA.16816.F32.BF16 R48, R128.reuse, R50, R104 ;  /* 0x000000328030723c */ /* 0x040fe20000041868 */
[----:B------:R-:W3:Y:S07]  /*11910*/  LDSM.16.MT88.4 R104, [R183+0x17800] ;  /* 0x01780000b768783b */ /* 0x000eee0000004200 */
[C---:B------:R-:W-:Y:S01]  /*11920*/  HMMA.16816.F32.BF16 R56, R128.reuse, R58, R112 ;  /* 0x0000003a8038723c */ /* 0x040fe20000041870 */
[----:B------:R-:W1:Y:S07]  /*11930*/  LDSM.16.MT88.4 R112, [R184+0x17800] ;  /* 0x01780000b870783b */ /* 0x000e6e0000004200 */
[----:B------:R-:W-:Y:S01]  /*11940*/  HMMA.16816.F32.BF16 R64, R128, R66, R120 ;  /* 0x000000428040723c */ /* 0x000fe20000041878 */
[----:B------:R-:W1:Y:S01]  /*11950*/  LDSM.16.MT88.4 R120, [R186+0x17800] ;  /* 0x01780000ba78783b */ /* 0x000e620000004200 */
[----:B------:R-:W-:Y:S01]  /*11960*/  MOV R8, R71 ;  /* 0x0000004700087202 */ /* 0x000fe20000000f00 */
[----:B------:R-:W-:Y:S01]  /*11970*/  IMAD.MOV.U32 R86, RZ, RZ, R68 ;  /* 0x000000ffff567224 */ /* 0x000fe200078e0044 */
[----:B------:R-:W-:Y:S01]  /*11980*/  MOV R85, R69 ;  /* 0x0000004500557202 */ /* 0x000fe20000000f00 */
[----:B------:R-:W-:-:S03]  /*11990*/  IMAD.MOV.U32 R84, RZ, RZ, R70 ;  /* 0x000000ffff547224 */ /* 0x000fc600078e0046 */
[C---:B------:R-:W-:Y:S08]  /*119a0*/  HMMA.16816.F32.BF16 R68, R128.reuse, R72, R124 ;  /* 0x000000488044723c */ /* 0x040ff0000004187c */
        /* <DEDUP_REMOVED lines=9> */
[C---:B------:R-:W-:Y:S08]  /*11a40*/  HMMA.16816.F32.BF16 R76, R128.reuse, R80, R248 ;  /* 0x00000050804c723c */ /* 0x040ff000000418f8 */
[----:B------:R-:W-:Y:S01]  /*11a50*/  HMMA.16816.F32.BF16 R80, R128, R82, R244 ;  /* 0x000000528050723c */ /* 0x000fe200000418f4 */
[----:B------:R-:W-:Y:S01]  /*11a60*/  IMAD.MOV.U32 R248, RZ, RZ, R92 ;  /* 0x000000fffff87224 */ /* 0x000fe200078e005c */
[----:B------:R-:W-:Y:S01]  /*11a70*/  MOV R249, R93 ;  /* 0x0000005d00f97202 */ /* 0x000fe20000000f00 */
[----:B------:R-:W-:-:S04]  /*11a80*/  IMAD.MOV.U32 R250, RZ, RZ, R94 ;  /* 0x000000fffffa7224 */ /* 0x000fc800078e005e */
[----:B------:R-:W-:Y:S01]  /*11a90*/  IMAD.MOV.U32 R244, RZ, RZ, R84 ;  /* 0x000000fffff47224 */ /* 0x000fe200078e0054 */
[----:B------:R-:W-:Y:S01]  /*11aa0*/  MOV R245, R85 ;  /* 0x0000005500f57202 */ /* 0x000fe20000000f00 */
[----:B------:R-:W-:Y:S01]  /*11ab0*/  IMAD.MOV.U32 R246, RZ, RZ, R86 ;  /* 0x000000fffff67224 */ /* 0x000fe200078e0056 */
[----:B------:R-:W-:Y:S02]  /*11ac0*/  MOV R247, R87 ;  /* 0x0000005700f77202 */ /* 0x000fe40000000f00 */
[----:B------:R-:W-:Y:S01]  /*11ad0*/  MOV R251, R95 ;  /* 0x0000005f00fb7202 */ /* 0x000fe20000000f00 */
[----:B------:R-:W-:Y:S04]  /*11ae0*/  STG.E.U16 [R32.64+-0x7e], R244 ;  /* 0xffff82f420007986 */ /* 0x000fe8000c101512 */
        /* <DEDUP_REMOVED lines=13> */
[----:B------:R1:W-:Y:S04]  /*11bc0*/  STG.E.U16 [R24.64+-0x3e], R2 ;  /* 0xffffc20218007986 */ /* 0x0003e8000c101512 */
[----:B------:R2:W-:Y:S04]  /*11bd0*/  STG.E.U16 [R32.64+-0x40], R0 ;  /* 0xffffc00020007986 */ /* 0x0005e8000c101512 */
[----:B------:R4:W-:Y:S04]  /*11be0*/  STG.E.U16 [R32.64+-0x3e], R34 ;  /* 0xffffc22220007986 */ /* 0x0009e8000c101512 */
[----:B------:R4:W-:Y:S04]  /*11bf0*/  STG.E.U16 [R24.64+-0x30], R9 ;  /* 0xffffd00918007986 */ /* 0x0009e8000c101512 */
[----:B------:R4:W-:Y:S04]  /*11c00*/  STG.E.U16 [R24.64+-0x2e], R252 ;  /* 0xffffd2fc18007986 */ /* 0x0009e8000c101512 */
[----:B------:R4:W-:Y:S04]  /*11c10*/  STG.E.U16 [R32.64+-0x30], R230 ;  /* 0xffffd0e620007986 */ /* 0x0009e8000c101512 */
[----:B------:R4:W-:Y:S01]  /*11c20*/  STG.E.U16 [R32.64+-0x2e], R231 ;  /* 0xffffd2e720007986 */ /* 0x0009e2000c101512 */
[----:B-1----:R-:W-:-:S02]  /*11c30*/  FADD.FTZ R2, R30, R27 ;  /* 0x0000001b1e027221 */ /* 0x002fc40000010000 */
[----:B--2---:R-:W-:Y:S01]  /*11c40*/  FADD.FTZ R0, R26, R29 ;  /* 0x0000001d1a007221 */ /* 0x004fe20000010000 */
[----:B------:R4:W-:Y:S03]  /*11c50*/  STG.E.U16 [R24.64+-0x20], R229 ;  /* 0xffffe0e518007986 */ /* 0x0009e6000c101512 */
[----:B------:R-:W-:Y:S01]  /*11c60*/  FADD.FTZ R0, R31, R0 ;  /* 0x000000001f007221 */ /* 0x000fe20000010000 */
[----:B------:R4:W-:Y:S01]  /*11c70*/  STG.E.U16 [R24.64+-0x1e], R228 ;  /* 0xffffe2e418007986 */ /* 0x0009e2000c101512 */
[C---:B------:R-:W-:Y:S03]  /*11c80*/  HMMA.16816.F32.BF16 R84, R128.reuse, R88, R240 ;  /* 0x000000588054723c */ /* 0x040fe600000418f0 */
[----:B------:R4:W-:Y:S04]  /*11c90*/  STG.E.U16 [R32.64+-0x20], R211 ;  /* 0xffffe0d320007986 */ /* 0x0009e8000c101512 */
[----:B------:R4:W-:Y:S01]  /*11ca0*/  STG.E.U16 [R32.64+-0x1e], R210 ;  /* 0xffffe2d220007986 */ /* 0x0009e2000c101512 */
[C---:B------:R-:W-:Y:S03]  /*11cb0*/  HMMA.16816.F32.BF16 R92, R128.reuse, R96, R232 ;  /* 0x00000060805c723c */ /* 0x040fe600000418e8 */
[----:B------:R4:W-:Y:S04]  /*11cc0*/  STG.E.U16 [R24.64+-0x10], R181 ;  /* 0xfffff0b518007986 */ /* 0x0009e8000c101512 */
[----:B------:R4:W-:Y:S01]  /*11cd0*/  STG.E.U16 [R24.64+-0xe], R180 ;  /* 0xfffff2b418007986 */ /* 0x0009e2000c101512 */
[C---:B---3--:R-:W-:Y:S03]  /*11ce0*/  HMMA.16816.F32.BF16 R100, R128.reuse, R104, R220 ;  /* 0x000000688064723c */ /* 0x048fe600000418dc */
[----:B------:R4:W-:Y:S04]  /*11cf0*/  STL [R1+0x84], R2 ;  /* 0x0000840201007387 */ /* 0x0009e80000100800 */
[----:B------:R4:W-:Y:S01]  /*11d00*/  STG.E.U16 [R32.64+-0x10], R8 ;  /* 0xfffff00820007986 */ /* 0x0009e2000c101512 */
[C---:B------:R-:W-:Y:S03]  /*11d10*/  HMMA.16816.F32.BF16 R108, R128.reuse, R112, R176 ;  /* 0x00000070806c723c */ /* 0x040fe600000418b0 */
[----:B------:R4:W-:Y:S04]  /*11d20*/  STG.E.U16 [R32.64+-0xe], R28 ;  /* 0xfffff21c20007986 */ /* 0x0009e8000c101512 */
        /* <DEDUP_REMOVED lines=9> */
[----:B------:R-:W-:Y:S01]  /*11dc0*/  IADD3 R212, P0, R24, -0x100, RZ ;  /* 0xffffff0018d47810 */ /* 0x000fe20007f1e0ff */
[----:B------:R-:W-:Y:S01]  /*11dd0*/  IMAD.MOV.U32 R132, RZ, RZ, R10 ;  /* 0x000000ffff847224 */ /* 0x000fe200078e000a */
[----:B------:R-:W-:-:S02]  /*11de0*/  MOV R133, R11 ;  /* 0x0000000b00857202 */ /* 0x000fc40000000f00 */
[----:B------:R-:W-:-:S03]  /*11df0*/  IADD3.X R213, R25, -0x1, RZ, P0, !PT ;  /* 0xffffffff19d57810 */ /* 0x000fc600007fe4ff */
.L_x_1111:
[----:B---34-:R-:W-:-:S06]  /*11e00*/  UISETP.GT.AND UP0, UPT, UR24, UR9, UPT ;  /* 0x000000091800728c */ /* 0x018fcc000bf04270 */
[----:B------:R-:W-:-:S13]  /*11e10*/  PLOP3.LUT P0, PT, PT, PT, UP0, 0x80, 0x0 ;  /* 0x000000000000781c */ /* 0x000fda0003f0f008 */
[----:B------:R-:W-:Y:S05]  /*11e20*/  @!P0 BRA `(.L_x_1115) ;  /* 0x0000683000008947 */ /* 0x000fea0003800000 */
[----:B------:R-:W2:Y:S01]  /*11e30*/  LDL.64 R16, [R1+0x98] ;  /* 0x0000980001107983 */ /* 0x000ea20000100a00 */
[----:B------:R-:W-:Y:S01]  /*11e40*/  USHF.R.S32.HI UR8, URZ, 0x1f, UR25 ;  /* 0x0000001f3f087899 */ /* 0x000fe20008011419 */
[----:B------:R-:W-:Y:S01]  /*11e50*/  IMAD.U32 R4, RZ, RZ, UR25 ;  /* 0x00000019ff047e24 */ /* 0x000fe2000f8e00ff */
[----:B------:R-:W-:Y:S01]  /*11e60*/  ULDC.64 UR4, c[0x0][0x1b0] ;  /* 0x00006c0000047ab9 */ /* 0x000fe20000000a00 */
[----:B------:R-:W3:Y:S01]  /*11e70*/  LDL.LU R13, [R1+0xd0] ;  /* 0x0000d000010d7983 */ /* 0x000ee20000300800 */
[----:B------:R-:W-:Y:S01]  /*11e80*/  UIMAD UR4, UR8, UR4, URZ ;  /* 0x00000004080472a4 */ /* 0x000fe2000f8e023f */
[----:B------:R-:W-:Y:S02]  /*11e90*/  IMAD.U32 R0, RZ, RZ, UR25 ;  /* 0x00000019ff007e24 */ /* 0x000fe4000f8e00ff */
[----:B------:R-:W4:Y:S01]  /*11ea0*/  LDL.LU R12, [R1+0xe0] ;  /* 0x0000e000010c7983 */ /* 0x000f220000300800 */
[----:B------:R-:W-:-:S03]  /*11eb0*/  UIMAD UR15, UR25, UR5, UR4 ;  /* 0x00000005190f72a4 */ /* 0x000fc6000f8e0204 */
[----:B------:R-:W3:Y:S01]  /*11ec0*/  LDL.LU.64 R10, [R1+0xc8] ;  /* 0x0000c800010a7983 */ /* 0x000ee20000300a00 */
[----:B------:R-:W-:Y:S02]  /*11ed0*/  ULDC.64 UR4, c[0x0][0x1b8] ;  /* 0x00006e0000047ab9 */ /* 0x000fe40000000a00 */
[----:B------:R-:W-:Y:S01]  /*11ee0*/  UIMAD UR4, UR8, UR4, URZ ;  /* 0x00000004080472a4 */ /* 0x000fe2000f8e023f */
[----:B------:R-:W3:Y:S03]  /*11ef0*/  LDL.LU.64 R8, [R1+0xd8] ;  /* 0x0000d80001087983 */ /* 0x000ee60000300a00 */
[----:B------:R-:W-:Y:S01]  /*11f00*/  UIMAD UR4, UR25, UR5, UR4 ;  /* 0x00000005190472a4 */ /* 0x000fe2000f8e0204 */
[----:B------:R-:W3:Y:S01]  /*11f10*/  LDL.LU R18, [R1+0xc0] ;  /* 0x0000c00001127983 */ /* 0x000ee20000300800 */
[----:B------:R-:W-:-:S03]  /*11f20*/  UIADD3 UR25, UR24, -0x2, URZ ;  /* 0xfffffffe18197890 */ /* 0x000fc6000fffe03f */
[----:B------:R-:W3:Y:S04]  /*11f30*/  LDL R7, [R1+0xa8] ;  /* 0x0000a80001077983 */ /* 0x000ee80000100800 */
[----:B------:R-:W4:Y:S04]  /*11f40*/  LDL R15, [R1+0xac] ;  /* 0x0000ac00010f7983 */ /* 0x000f280000100800 */
[----:B------:R-:W4:Y:S04]  /*11f50*/  LDL R14, [R1+0xb0] ;  /* 0x0000b000010e7983 */ /* 0x000f280000100800 */
[----:B------:R-:W1:Y:S02]  /*11f60*/  S2R R6, SR_TID.X ;  /* 0x0000000000067919 */ /* 0x000e640000002100 */
[----:B-1----:R-:W-:-:S04]  /*11f70*/  SHF.R.S32.HI R238, RZ, 0x1f, R6 ;  /* 0x0000001fffee7819 */ /* 0x002fc80000011406 */
[----:B------:R-:W-:Y:S01]  /*11f80*/  LEA.HI R238, R238, R6, RZ, 0x3 ;  /* 0x00000006eeee7211 */ /* 0x000fe200078f18ff */
[----:B------:R-:W-:-:S03]  /*11f90*/  IMAD.U32 R6, RZ, RZ, UR4 ;  /* 0x00000004ff067e24 */ /* 0x000fc6000f8e00ff */
[----:B------:R-:W-:-:S04]  /*11fa0*/  SHF.R.S32.HI R238, RZ, 0x3, R238 ;  /* 0x00000003ffee7819 */ /* 0x000fc800000114ee */
[----:B------:R-:W-:Y:S02]  /*11fb0*/  SHF.R.S32.HI R239, RZ, 0x1f, R238 ;  /* 0x0000001fffef7819 */ /* 0x000fe400000114ee */
[----:B------:R-:W-:-:S05]  /*11fc0*/  IADD3 R244, P2, R238, 0x10, RZ ;  /* 0x00000010eef47810 */ /* 0x000fca0007f5e0ff */
[----:B------:R-:W-:Y:S01]  /*11fd0*/  IMAD.X R245, RZ, RZ, R239, P2 ;  /* 0x000000fffff57224 */ /* 0x000fe200010e06ef */
[--C-:B--2---:R-:W-:Y:S01]  /*11fe0*/  SHF.R.S32.HI R3, RZ, 0x1f, R16.reuse ;  /* 0x0000001fff037819 */ /* 0x104fe20000011410 */
[----:B------:R-:W-:-:S04]  /*11ff0*/  IMAD.MOV.U32 R2, RZ, RZ, R16 ;  /* 0x000000ffff027224 */ /* 0x000fc800078e0010 */
[----:B------:R-:W-:-:S04]  /*12000*/  IMAD.WIDE.U32 R4, R4, c[0x0][0x1b0], R2 ;  /* 0x00006c0004047a25 */ /* 0x000fc800078e0002 */
[----:B------:R-:W-:Y:S01]  /*12010*/  IMAD.WIDE.U32 R2, R0, c[0x0][0x1b8], R2 ;  /* 0x00006e0000027a25 */ /* 0x000fe200078e0002 */
[----:B------:R-:W-:Y:S01]  /*12020*/  IADD3 R247, P1, R4, UR28, RZ ;  /* 0x0000001c04f77c10 */ /* 0x000fe2000ff3e0ff */
[----:B------:R-:W-:Y:S02]  /*12030*/  UMOV UR28, URZ ;  /* 0x0000003f001c7c82 */ /* 0x000fe40008000000 */
[----:B------:R-:W-:Y:S01]  /*12040*/  IMAD.U32 R0, RZ, RZ, UR15 ;  /* 0x0000000fff007e24 */ /* 0x000fe2000f8e00ff */
[----:B------:R-:W-:Y:S01]  /*12050*/  IADD3 R237, P0, R2, UR30, RZ ;  /* 0x0000001e02ed7c10 */ /* 0x000fe2000ff1e0ff */
[----:B------:R-:W-:-:S03]  /*12060*/  UIADD3 UR15, UR24, -0x1, URZ ;  /* 0xffffffff180f7890 */ /* 0x000fc6000fffe03f */
[----:B------:R-:W-:Y:S01]  /*12070*/  IADD3.X R4, R0, UR26, R5, P1, !PT ;  /* 0x0000001a00047c10 */ /* 0x000fe20008ffe405 */
[----:B------:R-:W-:Y:S01]  /*12080*/  ULDC UR26, c[0x0][0x228] ;  /* 0x00008a00001a7ab9 */ /* 0x000fe20000000800 */
[C---:B------:R-:W-:Y:S01]  /*12090*/  LEA R248, P1, R247.reuse, c[0x0][0x168], 0x1 ;  /* 0x00005a00f7f87a11 */ /* 0x040fe200078208ff */
[----:B------:R-:W-:Y:S01]  /*120a0*/  USHF.L.U32 UR26, UR26, 0x3, URZ ;  /* 0x000000031a1a7899 */ /* 0x000fe2000800063f */
[----:B------:R-:W-:Y:S01]  /*120b0*/  IADD3.X R2, R6, UR29, R3, P0, !PT ;  /* 0x0000001d06027c10 */ /* 0x000fe200087fe403 */
[----:B------:R-:W-:Y:S01]  /*120c0*/  IMAD.MOV.U32 R3, RZ, RZ, R132 ;  /* 0x000000ffff037224 */ /* 0x000fe200078e0084 */
[----:B------:R-:W-:Y:S01]  /*120d0*/  LEA.HI.X R247, R247, c[0x0][0x16c], R4, 0x1, P1 ;  /* 0x00005b00f7f77a11 */ /* 0x000fe200008f0c04 */
[----:B---3--:R-:W-:Y:S01]  /*120e0*/  IMAD.WIDE.U32 R4, R18, -0x326172a9, RZ ;  /* 0xcd9e8d5712047825 */ /* 0x008fe200078e00ff */
[----:B------:R-:W-:Y:S01]  /*120f0*/  ISETP.GE.AND P3, PT, R7, c[0x0][0x220], PT ;  /* 0x0000880007007a0c */ /* 0x000fe20003f66270 */
[----:B------:R-:W-:Y:S01]  /*12100*/  USHF.R.S32.HI UR4, URZ, 0x1f, UR26 ;  /* 0x0000001f3f047899 */ /* 0x000fe2000801141a */
[----:B------:R-:W-:Y:S01]  /*12110*/  LEA R246, P0, R237, c[0x0][0x170], 0x1 ;  /* 0x00005c00edf67a11 */ /* 0x000fe200078008ff */
[----:B------:R-:W-:Y:S01]  /*12120*/  USHF.L.U32 UR27, UR26, 0x1, URZ ;  /* 0x000000011a1b7899 */ /* 0x000fe2000800063f */
[----:B------:R4:W-:Y:S01]  /*12130*/  STL.64 [R1+0x88], R4 ;  /* 0x0000880401007387 */ /* 0x0009e20000100a00 */
[----:B------:R-:W-:Y:S01]  /*12140*/  LOP3.LUT R250, R5, R13, RZ, 0x3c, !PT ;  /* 0x0000000d05fa7212 */ /* 0x000fe200078e3cff */
[----:B------:R-:W1:Y:S01]  /*12150*/  LDC.U8 R7, c[0x0][0x2d8] ;  /* 0x0000b600ff077b82 */ /* 0x000e620000000000 */
[----:B------:R-:W-:Y:S01]  /*12160*/  LEA.HI.X R237, R237, c[0x0][0x174], R2, 0x1, P0 ;  /* 0x00005d00eded7a11 */ /* 0x000fe200000f0c02 */
[----:B------:R-:W-:Y:S01]  /*12170*/  IMAD.MOV.U32 R2, RZ, RZ, R133 ;  /* 0x000000ffff027224 */ /* 0x000fe200078e0085 */
[C---:B------:R-:W-:Y:S01]  /*12180*/  IADD3 R242, P1, R238.reuse, 0x20, RZ ;  /* 0x00000020eef27810 */ /* 0x040fe20007f3e0ff */
[----:B------:R-:W-:Y:S01]  /*12190*/  USHF.L.U64.HI UR26, UR26, 0x1, UR4 ;  /* 0x000000011a1a7899 */ /* 0x000fe20008010204 */
[----:B------:R-:W-:Y:S01]  /*121a0*/  IADD3 R240, P0, R238, 0x30, RZ ;  /* 0x00000030eef07810 */ /* 0x000fe20007f1e0ff */
[----:B----4-:R-:W-:Y:S01]  /*121b0*/  IMAD.WIDE.U32 R4, R12, -0x2daee0ad, RZ ;  /* 0xd2511f530c047825 */ /* 0x010fe200078e00ff */
[----:B------:R-:W-:-:S02]  /*121c0*/  ISETP.GE.AND P5, PT, R16, c[0x0][0x220], PT ;  /* 0x0000880010007a0c */ /* 0x000fc40003fa6270 */
[----:B------:R-:W-:Y:S01]  /*121d0*/  ISETP.GE.AND P4, PT, R15, c[0x0][0x220], PT ;  /* 0x000088000f007a0c */ /* 0x000fe20003f86270 */
[--C-:B------:R-:W-:Y:S01]  /*121e0*/  IMAD.X R243, RZ, RZ, R239.reuse, P1 ;  /* 0x000000fffff37224 */ /* 0x100fe200008e06ef */
[----:B------:R2:W-:Y:S01]  /*121f0*/  STL.64 [R1], R4 ;  /* 0x0000000401007387 */ /* 0x0005e20000100a00 */
[----:B------:R-:W-:Y:S01]  /*12200*/  IMAD.X R241, RZ, RZ, R239, P0 ;  /* 0x000000fffff17224 */ /* 0x000fe200000e06ef */
[----:B------:R-:W-:Y:S01]  /*12210*/  ISETP.GE.AND P2, PT, R14, c[0x0][0x220], PT ;  /* 0x000088000e007a0c */ /* 0x000fe20003f46270 */
[----:B--2---:R-:W-:Y:S02]  /*12220*/  IMAD.MOV.U32 R4, RZ, RZ, R8 ;  /* 0x000000ffff047224 */ /* 0x004fe400078e0008 */
[----:B------:R-:W-:-:S05]  /*12230*/  IMAD.MOV.U32 R5, RZ, RZ, R11 ;  /* 0x000000ffff057224 */ /* 0x000fca00078e000b */
[----:B------:R2:W-:Y:S01]  /*12240*/  STL.64 [R1+0x90], R4 ;  /* 0x0000900401007387 */ /* 0x0005e20000100a00 */
[----:B-1----:R-:W-:Y:S01]  /*12250*/  PRMT R0, R7, 0x7054, R7 ;  /* 0x0000705407007816 */ /* 0x002fe20000000007 */
[----:B------:R-:W-:Y:S01]  /*12260*/  IMAD.WIDE.U32 R250, R250, -0x2daee0ad, RZ ;  /* 0xd2511f53fafa7825 */ /* 0x000fe200078e00ff */
[----:B------:R-:W-:Y:S05]  /*12270*/  BRA `(.L_x_1116) ;  /* 0x000006e000007947 */ /* 0x000fea0003800000 */
.L_x_1118:
        /* <DEDUP_REMOVED lines=11> */
[----:B------:R-:W-:Y:S02]  /*12330*/  UIADD3 UR24, UR31, UR24, URZ ;  /* 0x000000181f187290 */ /* 0x000fe4000fffe03f */
[----:B--2---:R-:W-:Y:S04]  /*12340*/  LEA R0, P0, R0, R174, 0x6 ;  /* 0x000000ae00007211 */ /* 0x004fe800078030ff */
[----:B------:R-:W-:Y:S05]  /*12350*/  IMAD.U32 R174, RZ, RZ, UR24 ;  /* 0x00000018ffae7e24 */ /* 0x000fea000f8e00ff */
[----:B---3--:R-:W-:Y:S02]  /*12360*/  LEA.HI.X R174, R172, R177, R174, 0x6, P0 ;  /* 0x000000b1acae7211 */ /* 0x008fe400000f34ae */
[C---:B------:R-:W-:Y:S04]  /*12370*/  @!P5 LEA R172, P0, R0.reuse, c[0x0][0x168], 0x1 ;  /* 0x00005a0000acda11 */ /* 0x040fe800078008ff */
[C---:B------:R-:W-:Y:S02]  /*12380*/  @!P5 LEA.HI.X R173, R0.reuse, c[0x0][0x16c], R174, 0x1, P0 ;  /* 0x00005b0000adda11 */ /* 0x040fe400000f0cae */
[----:B------:R-:W-:Y:S03]  /*12390*/  IADD3 R0, P1, R0, UR6, RZ ;  /* 0x0000000600007c10 */ /* 0x000fe6000ff3e0ff */
        /* <DEDUP_REMOVED lines=19> */
[----:B--2---:R-:W-:Y:S03]  /*124d0*/  IADD3.X R173, R174, UR7, RZ, P1, !PT ;  /* 0x00000007aead7c10 */ /* 0x004fe60008ffe4ff */
[----:B------:R1:W-:Y:S01]  /*124e0*/  @P5 STS.128 [R209+0x8800], RZ ;  /* 0x008800ffd1005388 */ /* 0x0003e20000000c00 */
[C---:B---3--:R-:W-:Y:S04]  /*124f0*/  @!P5 LEA R170, P0, R0.reuse, c[0x0][0x168], 0x1 ;  /* 0x00005a0000aada11 */ /* 0x048fe800078008ff */
[C---:B------:R-:W-:Y:S02]  /*12500*/  @!P5 LEA.HI.X R171, R0.reuse, c[0x0][0x16c], R173, 0x1, P0 ;  /* 0x00005b0000abda11 */ /* 0x040fe400000f0cad */
[----:B------:R-:W-:Y:S03]  /*12510*/  IADD3 R0, P0, R0, UR6, RZ ;  /* 0x0000000600007c10 */ /* 0x000fe6000ff1e0ff */
[----:B------:R-:W-:Y:S01]  /*12520*/  @!PT LDS RZ, [RZ] ;  /* 0x00000000fffff984 */ /* 0x000fe20000000800 */
[----:B------:R-:W-:Y:S01]  /*12530*/  @!PT LDS RZ, [RZ] ;  /* 0x00000000fffff984 */ /* 0x000fe20000000800 */
[----:B------:R-:W-:Y:S01]  /*12540*/  @!PT LDS RZ, [RZ] ;  /* 0x00000000fffff984 */ /* 0x000fe20000000800 */
[----:B------:R2:W-:Y:S01]  /*12550*/  @!P5 LDGSTS.E.BYPASS.LTC128B.128 [R209+0x8800], [R170.64] ;  /* 0x08800000aad1dfae */ /* 0x0005e2000b901d52 */
[C---:B------:R-:W-:Y:S03]  /*12560*/  IADD3 R172, P1, R0.reuse, UR6, RZ ;  /* 0x0000000600ac7c10 */ /* 0x040fe6000ff3e0ff */
        /* <DEDUP_REMOVED lines=15> */
[----:B--2---:R-:W-:Y:S03]  /*12660*/  @!P5 LEA R170, P6, R0, c[0x0][0x168], 0x1 ;  /* 0x00005a0000aada11 */ /* 0x004fe600078c08ff */
[----:B------:R1:W-:Y:S01]  /*12670*/  @P5 STS.128 [R209+0x9000], RZ ;  /* 0x009000ffd1005388 */ /* 0x0003e20000000c00 */
[----:B---3--:R-:W-:Y:S02]  /*12680*/  IADD3.X R169, R173, UR7, RZ, P0, !PT ;  /* 0x00000007ada97c10 */ /* 0x008fe400087fe4ff */
[----:B------:R-:W-:Y:S02]  /*12690*/  @!P5 LEA R168, P0, R172, c[0x0][0x168], 0x1 ;  /* 0x00005a00aca8da11 */ /* 0x000fe400078008ff */
[----:B------:R-:W-:Y:S02]  /*126a0*/  @!P5 LEA.HI.X R171, R0, c[0x0][0x16c], R169, 0x1, P6 ;  /* 0x00005b0000abda11 */ /* 0x000fe400030f0ca9 */
[----:B------:R-:W-:Y:S03]  /*126b0*/  IADD3.X R169, R169, UR7, RZ, P1, !PT ;  /* 0x00000007a9a97c10 */ /* 0x000fe60008ffe4ff */
[----:B------:R-:W-:Y:S01]  /*126c0*/  @!PT LDS RZ, [RZ] ;  /* 0x00000000fffff984 */ /* 0x000fe20000000800 */
[----:B------:R-:W-:Y:S01]  /*126d0*/  @!PT LDS RZ, [RZ] ;  /* 0x00000000fffff984 */ /* 0x000fe20000000800 */
[----:B------:R-:W-:Y:S01]  /*126e0*/  @!PT LDS RZ, [RZ] ;  /* 0x00000000fffff984 */ /* 0x000fe20000000800 */
[----:B------:R1:W-:Y:S01]  /*126f0*/  @!P5 LDGSTS.E.BYPASS.LTC128B.128 [R209+0x9000], [R170.64] ;  /* 0x09000000aad1dfae */ /* 0x0003e2000b901d52 */
        /* <DEDUP_REMOVED lines=38> */
.L_x_1116:
[----:B--2---:R-:W2:Y:S01]  /*12960*/  LDL.64 R4, [R1+0x90] ;  /* 0x0000900001047983 */ /* 0x004ea20000100a00 */
[----:B------:R-:W-:Y:S01]  /*12970*/  UIADD3 UR8, UR24, -0x1, URZ ;  /* 0xffffffff18087890 */ /* 0x000fe2000fffe03f */
[----:B------:R-:W-:Y:S04]  /*12980*/  DEPBAR.LE SB0, 0x0 ;  /* 0x000080000000791a */ /* 0x000fe80000000000 */
[----:B------:R-:W-:Y:S01]  /*12990*/  UIADD3 UR29, UR15, -UR28, URZ ;  /* 0x8000001c0f1d7290 */ /* 0x000fe2000fffe03f */
[----:B------:R-:W-:Y:S01]  /*129a0*/  BAR.SYNC.DEFER_BLOCKING 0x0 ;  /* 0x0000000000007b1d */ /* 0x000fe20000010000 */
[----:B------:R-:W-:Y:S01]  /*129b0*/  USHF.R.S32.HI UR5, URZ, 0x1f, UR8 ;  /* 0x0000001f3f057899 */ /* 0x000fe20008011408 */
[----:B------:R-:W-:Y:S01]  /*129c0*/  IMAD.U32 R6, RZ, RZ, UR8 ;  /* 0x00000008ff067e24 */ /* 0x000fe2000f8e00ff */
[----:B------:R-:W-:Y:S02]  /*129d0*/  UIMAD UR4, UR12, UR8, URZ ;  /* 0x000000080c0472a4 */ /* 0x000fe4000f8e023f */
[----:B------:R-:W-:Y:S01]  /*129e0*/  IMAD.U32 R22, RZ, RZ, UR29 ;  /* 0x0000001dff167e24 */ /* 0x000fe2000f8e00ff */
[----:B------:R-:W-:Y:S02]  /*129f0*/  UISETP.GT.AND UP0, UPT, UR8, UR9, UPT ;  /* 0x000000090800728c */ /* 0x000fe4000bf04270 */
[----:B------:R-:W-:Y:S01]  /*12a00*/  UIMAD UR4, UR5, UR17, UR4 ;  /* 0x00000011050472a4 */ /* 0x000fe2000f8e0204 */
[----:B-----5:R-:W-:Y:S01]  /*12a10*/  @P5 STS.128 [R209+0x10000], RZ ;  /* 0x010000ffd1005388 */ /* 0x020fe20000000c00 */
[----:B--2---:R-:W-:Y:S01]  /*12a20*/  IMAD.WIDE.U32 R6, R6, UR17, R4 ;  /* 0x0000001106067c25 */ /* 0x004fe2000f8e0004 */
[----:B------:R-:W-:Y:S04]  /*12a30*/  LEA R4, P0, R22, R238, 0x6 ;  /* 0x000000ee16047211 */ /* 0x000fe800078030ff */
[----:B------:R-:W-:Y:S01]  /*12a40*/  IADD3 R9, R7, UR4, RZ ;  /* 0x0000000407097c10 */ /* 0x000fe2000fffe0ff */
[----:B------:R-:W-:Y:S01]  /*12a50*/  IMAD.WIDE.U32 R20, R4, c[0x0][0x1a0], RZ ;  /* 0x0000680004147a25 */ /* 0x000fe200078e00ff */
[----:B------:R-:W-:Y:S01]  /*12a60*/  IADD3 R7, P1, R6, UR23, RZ ;  /* 0x0000001706077c10 */ /* 0x000fe2000ff3e0ff */
[----:B------:R-:W-:Y:S01]  /*12a70*/  UIADD3 UR4, UR25, -UR28, URZ ;  /* 0x8000001c19047290 */ /* 0x000fe2000fffe03f */
[----:B------:R-:W-:Y:S02]  /*12a80*/  LEA.HI.X.SX32 R5, R22, R239, 0x6, P0 ;  /* 0x000000ef16057211 */ /* 0x000fe400000f36ff */
[----:B------:R-:W-:Y:S02]  /*12a90*/  IADD3.X R8, R9, UR10, RZ, P1, !PT ;  /* 0x0000000a09087c10 */ /* 0x000fe40008ffe4ff */
[C---:B------:R-:W-:Y:S01]  /*12aa0*/  @!P5 LEA R16, P1, R7.reuse, c[0x0][0x170], 0x1 ;  /* 0x00005c000710da11 */ /* 0x040fe200078208ff */
[----:B------:R-:W-:Y:S01]  /*12ab0*/  IMAD.U32 R172, RZ, RZ, UR4 ;  /* 0x00000004ffac7e24 */ /* 0x000fe2000f8e00ff */
[C---:B------:R-:W-:Y:S02]  /*12ac0*/  IADD3 R0, P0, R7.reuse, UR23, RZ ;  /* 0x0000001707007c10 */ /* 0x040fe4000ff1e0ff */
[----:B------:R-:W-:Y:S01]  /*12ad0*/  @!P5 LEA.HI.X R17, R7, c[0x0][0x174], R8, 0x1, P1 ;  /* 0x00005d000711da11 */ /* 0x000fe200008f0c08 */
[----:B------:R-:W-:Y:S01]  /*12ae0*/  IMAD R7, R5, c[0x0][0x1a0], RZ ;  /* 0x0000680005077a24 */ /* 0x000fe200078e02ff */
[----:B------:R-:W-:Y:S02]  /*12af0*/  @!P5 LEA R18, P6, R6, c[0x0][0x170], 0x1 ;  /* 0x00005c000612da11 */ /* 0x000fe400078c08ff */
[----:B------:R-:W-:Y:S01]  /*12b00*/  @!P5 IADD3 R5, P1, R0, UR23, RZ ;  /* 0x000000170005dc10 */ /* 0x000fe2000ff3e0ff */
[----:B------:R-:W-:Y:S01]  /*12b10*/  IMAD R7, R4, c[0x0][0x1a4], R7 ;  /* 0x0000690004077a24 */ /* 0x000fe200078e0207 */
[----:B------:R-:W-:Y:S02]  /*12b20*/  @!P5 LEA.HI.X R19, R6, c[0x0][0x174], R9, 0x1, P6 ;  /* 0x00005d000613da11 */ /* 0x000fe400030f0c09 */
[----:B------:R-:W-:Y:S01]  /*12b30*/  IADD3.X R6, R8, UR10, RZ, P0, !PT ;  /* 0x0000000a08067c10 */ /* 0x000fe200087fe4ff */
[----:B------:R-:W-:Y:S01]  /*12b40*/  IMAD.IADD R7, R21, 0x1, R7 ;  /* 0x0000000115077824 */ /* 0x000fe200078e0207 */
[----:B------:R-:W-:Y:S01]  /*12b50*/  @!P5 LEA R14, P0, R0, c[0x0][0x170], 0x1 ;  /* 0x00005c00000eda11 */ /* 0x000fe200078008ff */
[----:B------:R-:W-:Y:S01]  /*12b60*/  @!PT LDS RZ, [RZ] ;  /* 0x00000000fffff984 */ /* 0x000fe20000000800 */
[----:B------:R-:W-:Y:S01]  /*12b70*/  @!PT LDS RZ, [RZ] ;  /* 0x00000000fffff984 */ /* 0x000fe20000000800 */
[----:B------:R-:W-:Y:S01]  /*12b80*/  @!PT LDS RZ, [RZ] ;  /* 0x00000000fffff984 */ /* 0x000fe20000000800 */
[----:B------:R1:W-:Y:S01]  /*12b90*/  @!P5 LDGSTS.E.BYPASS.LTC128B.128 [R209+0x10000], [R18.64] ;  /* 0x1000000012d1dfae */ /* 0x0003e2000b901d52 */
[----:B------:R-:W-:Y:S02]  /*12ba0*/  LEA R8, P6, R22, R244, 0x6 ;  /* 0x000000f416087211 */ /* 0x000fe400078c30ff */
[----:B------:R-:W-:Y:S01]  /*12bb0*/  @!P5 LEA.HI.X R15, R0, c[0x0][0x174], R6, 0x1, P0 ;  /* 0x00005d00000fda11 */ /* 0x000fe200000f0c06 */
[----:B------:R-:W-:Y:S01]  /*12bc0*/  @P4 STS.128 [R209+0x12000], RZ ;  /* 0x012000ffd1004388 */ /* 0x000fe20000000c00 */
[----:B------:R-:W-:Y:S02]  /*12bd0*/  LEA R10, P0, R20, R246, 0x1 ;  /* 0x000000f6140a7211 */ /* 0x000fe400078008ff */
[----:B------:R-:W-:Y:S02]  /*12be0*/  @!P5 IADD3.X R4, R6, UR10, RZ, P1, !PT ;  /* 0x0000000a0604dc10 */ /* 0x000fe40008ffe4ff */
[----:B------:R-:W-:Y:S02]  /*12bf0*/  LEA.HI.X R11, R20, R237, R7, 0x1, P0 ;  /* 0x000000ed140b7211 */ /* 0x000fe400000f0c07 */
[C---:B------:R-:W-:Y:S02]  /*12c00*/  @!P5 LEA R12, P1, R5.reuse, c[0x0][0x170], 0x1 ;  /* 0x00005c00050cda11 */ /* 0x040fe400078208ff */
[C---:B------:R-:W-:Y:S01]  /*12c10*/  LEA.HI.X.SX32 R9, R22.reuse, R245, 0x6, P6 ;  /* 0x000000f516097211 */ /* 0x040fe200030f36ff */
[----:B------:R-:W-:Y:S01]  /*12c20*/  @!PT LDS RZ, [RZ] ;  /* 0x00000000fffff984 */ /* 0x000fe20000000800 */
[----:B------:R-:W-:Y:S01]  /*12c30*/  @!PT LDS RZ, [RZ] ;  /* 0x00000000fffff984 */ /* 0x000fe20000000800 */
[----:B------:R-:W-:Y:S01]  /*12c40*/  @!PT LDS RZ, [RZ] ;  /* 0x00000000fffff984 */ /* 0x000fe20000000800 */
[----:B------:R2:W-:Y:S01]  /*12c50*/  @!P4 LDGSTS.E.BYPASS.LTC128B.128 [R209+0x12000], [R10.64+0x80] ;  /* 0x120000800ad1cfae */ /* 0x0005e2000b901d52 */
[----:B------:R-:W-:Y:S02]  /*12c60*/  @!P5 LEA.HI.X R13, R5, c[0x0][0x174], R4, 0x1, P1 ;  /* 0x00005d00050dda11 */ /* 0x000fe400008f0c04 */
[C---:B------:R-:W-:Y:S01]  /*12c70*/  LEA R6, P1, R22.reuse, R242, 0x6 ;  /* 0x000000f216067211 */ /* 0x040fe200078230ff */
[----:B------:R-:W-:Y:S01]  /*12c80*/  @P3 STS.128 [R209+0x14000], RZ ;  /* 0x014000ffd1003388 */ /* 0x000fe20000000c00 */
[----:B------:R-:W-:Y:S01]  /*12c90*/  IMAD R0, R9, c[0x0][0x1a0], RZ ;  /* 0x0000680009007a24 */ /* 0x000fe200078e02ff */
[C---:B------:R-:W-:Y:S02]  /*12ca0*/  LEA R4, P0, R22.reuse, R240, 0x6 ;  /* 0x000000f016047211 */ /* 0x040fe400078030ff */
[----:B------:R-:W-:Y:S01]  /*12cb0*/  @!PT LDS RZ, [RZ] ;  /* 0x00000000fffff984 */ /* 0x000fe20000000800 */
[----:B------:R-:W-:Y:S01]  /*12cc0*/  @!PT LDS RZ, [RZ] ;  /* 0x00000000fffff984 */ /* 0x000fe20000000800 */
[----:B------:R-:W-:Y:S01]  /*12cd0*/  @!PT LDS RZ, [RZ] ;  /* 0x00000000fffff984 */ /* 0x000fe20000000800 */
[----:B------:R2:W-:Y:S01]  /*12ce0*/  @!P3 LDGSTS.E.BYPASS.LTC128B.128 [R209+0x14000], [R10.64+0x100] ;  /* 0x140001000ad1bfae */ /* 0x0005e2000b901d52 */
[----:B------:R-:W-:Y:S01]  /*12cf0*/  LEA.HI.X.SX32 R7, R22, R243, 0x6, P1 ;  /* 0x000000f316077211 */ /* 0x000fe200008f36ff */
[----:B------:R-:W-:Y:S01]  /*12d00*/  IMAD R0, R8, c[0x0][0x1a4], R0 ;  /* 0x0000690008007a24 */ /* 0x000fe200078e0200 */
[----:B------:R-:W-:Y:S01]  /*12d10*/  LEA.HI.X.SX32 R5, R22, R241, 0x6, P0 ;  /* 0x000000f116057211 */ /* 0x000fe200000f36ff */
[----:B------:R-:W-:Y:S01]  /*12d20*/  @P2 STS.128 [R209+0x16000], RZ ;  /* 0x016000ffd1002388 */ /* 0x000fe20000000c00 */
[----:B------:R-:W-:Y:S03]  /*12d30*/  IMAD.WIDE.U32 R22, R8, c[0x0][0x1a0], RZ ;  /* 0x0000680008167a25 */ /* 0x000fe600078e00ff */
[----:B------:R-:W-:Y:S01]  /*12d40*/  @!PT LDS RZ, [RZ] ;  /* 0x00000000fffff984 */ /* 0x000fe20000000800 */
[----:B------:R-:W-:Y:S01]  /*12d50*/  @!PT LDS RZ, [RZ] ;  /* 0x00000000fffff984 */ /* 0x000fe20000000800 */
[----:B------:R-:W-:Y:S01]  /*12d60*/  @!PT LDS RZ, [RZ] ;  /* 0x00000000fffff984 */ /* 0x000fe20000000800 */
[----:B------:R2:W-:Y:S01]  /*12d70*/  @!P2 LDGSTS.E.BYPASS.LTC128B.128 [R209+0x16000], [R10.64+0x180] ;  /* 0x160001800ad1afae */ /* 0x0005e2000b901d52 */
[----:B------:R-:W-:Y:S02]  /*12d80*/  IMAD R7, R7, c[0x0][0x1a0], RZ ;  /* 0x0000680007077a24 */ /* 0x000fe400078e02ff */
[----:B------:R-:W-:Y:S01]  /*12d90*/  IMAD.IADD R23, R23, 0x1, R0 ;  /* 0x0000000117177824 */ /* 0x000fe200078e0200 */
[----:B------:R-:W-:Y:S01]  /*12da0*/  @P5 STS.128 [R209+0x10800], RZ ;  /* 0x010800ffd1005388 */ /* 0x000fe20000000c00 */
[C---:B------:R-:W-:Y:S02]  /*12db0*/  IMAD R7, R6.reuse, c[0x0][0x1a4], R7 ;  /* 0x0000690006077a24 */ /* 0x040fe400078e0207 */
[----:B------:R-:W-:Y:S01]  /*12dc0*/  IMAD.WIDE.U32 R20, R6, c[0x0][0x1a0], RZ ;  /* 0x0000680006147a25 */ /* 0x000fe200078e00ff */
[CC--:B------:R-:W-:Y:S01]  /*12dd0*/  LEA R6, P6, R22.reuse, R246.reuse, 0x1 ;  /* 0x000000f616067211 */ /* 0x0c0fe200078c08ff */
[----:B------:R-:W-:Y:S01]  /*12de0*/  @!PT LDS RZ, [RZ] ;  /* 0x00000000fffff984 */ /* 0x000fe20000000800 */
[----:B------:R-:W-:Y:S01]  /*12df0*/  @!PT LDS RZ, [RZ] ;  /* 0x00000000fffff984 */ /* 0x000fe20000000800 */
[----:B------:R-:W-:Y:S01]  /*12e00*/  @!PT LDS RZ, [RZ] ;  /* 0x00000000fffff984 */ /* 0x000fe20000000800 */
[----:B------:R1:W-:Y:S02]  /*12e10*/  @!P5 LDGSTS.E.BYPASS.LTC128B.128 [R209+0x10800], [R16.64] ;  /* 0x1080000010d1dfae */ /* 0x0003e4000b901d52 */
[----:B------:R-:W-:Y:S01]  /*12e20*/  IMAD.IADD R21, R21, 0x1, R7 ;  /* 0x0000000115157824 */ /* 0x000fe200078e0207 */
[-C--:B------:R-:W-:Y:S01]  /*12e30*/  LEA.HI.X R7, R22, R237.reuse, R23, 0x1, P6 ;  /* 0x000000ed16077211 */ /* 0x080fe200030f0c17 */
[----:B------:R-:W-:Y:S01]  /*12e40*/  @P4 STS.128 [R209+0x12800], RZ ;  /* 0x012800ffd1004388 */ /* 0x000fe20000000c00 */
[----:B------:R-:W-:Y:S02]  /*12e50*/  IMAD R5, R5, c[0x0][0x1a0], RZ ;  /* 0x0000680005057a24 */ /* 0x000fe400078e02ff */
[C---:B------:R-:W-:Y:S01]  /*12e60*/  IMAD.WIDE.U32 R8, R4.reuse, c[0x0][0x1a0], RZ ;  /* 0x0000680004087a25 */ /* 0x040fe200078e00ff */
[----:B------:R-:W-:Y:S01]  /*12e70*/  @!PT LDS RZ, [RZ] ;  /* 0x00000000fffff984 */ /* 0x000fe20000000800 */
[----:B------:R-:W-:Y:S01]  /*12e80*/  @!PT LDS RZ, [RZ] ;  /* 0x00000000fffff984 */ /* 0x000fe20000000800 */
[----:B------:R-:W-:Y:S01]  /*12e90*/  @!PT LDS RZ, [RZ] ;  /* 0x00000000fffff984 */ /* 0x000fe20000000800 */
[----:B------:R3:W-:Y:S03]  /*12ea0*/  @!P4 LDGSTS.E.BYPASS.LTC128B.128 [R209+0x12800], [R6.64+0x80] ;  /* 0x1280008006d1cfae */ /* 0x0007e6000b901d52 */
[----:B------:R-:W-:Y:S01]  /*12eb0*/  IMAD R5, R4, c[0x0][0x1a4], R5 ;  /* 0x0000690004057a24 */ /* 0x000fe200078e0205 */
[----:B------:R-:W-:Y:S01]  /*12ec0*/  @P3 STS.128 [R209+0x14800], RZ ;  /* 0x014800ffd1003388 */ /* 0x000fe20000000c00 */
[CC--:B------:R-:W-:Y:S02]  /*12ed0*/  LEA R4, P1, R20.reuse, R246.reuse, 0x1 ;  /* 0x000000f614047211 */ /* 0x0c0fe400078208ff */
[----:B------:R-:W-:Y:S01]  /*12ee0*/  IMAD.IADD R0, R9, 0x1, R5 ;  /* 0x0000000109007824 */ /* 0x000fe200078e0205 */
[----:B------:R-:W-:Y:S01]  /*12ef0*/  @!PT LDS RZ, [RZ] ;  /* 0x00000000fffff984 */ /* 0x000fe20000000800 */
[----:B------:R-:W-:Y:S01]  /*12f00*/  @!PT LDS RZ, [RZ] ;  /* 0x00000000fffff984 */ /* 0x000fe20000000800 */
[----:B------:R-:W-:Y:S01]  /*12f10*/  @!PT LDS RZ, [RZ] ;  /* 0x00000000fffff984 */ /* 0x000fe20000000800 */
[----:B------:R3:W-:Y:S01]  /*12f20*/  @!P3 LDGSTS.E.BYPASS.LTC128B.128 [R209+0x14800], [R6.64+0x100] ;  /* 0x1480010006d1bfae */ /* 0x0007e2000b901d52 */
[-C--:B------:R-:W-:Y:S02]  /*12f30*/  LEA.HI.X R5, R20, R237.reuse, R21, 0x1, P1 ;  /* 0x000000ed14057211 */ /* 0x080fe400008f0c15 */
[C---:B------:R-:W-:Y:S01]  /*12f40*/  LEA R28, P0, R8.reuse, R246, 0x1 ;  /* 0x000000f6081c7211 */ /* 0x040fe200078008ff */
[----:B------:R-:W-:Y:S03]  /*12f50*/  @P2 STS.128 [R209+0x16800], RZ ;  /* 0x016800ffd1002388 */ /* 0x000fe60000000c00 */
[----:B------:R-:W-:Y:S01]  /*12f60*/  LEA.HI.X R29, R8, R237, R0, 0x1, P0 ;  /* 0x000000ed081d7211 */ /* 0x000fe200000f0c00 */
        /* <DEDUP_REMOVED lines=45> */
[----:B--2---:R-:W3:Y:S04]  /*13240*/  LDSM.16.M88.4 R8, [R182+0x8000] ;  /* 0x00800000b608783b */ /* 0x004ee80000000200 */
[----:B-1----:R-:W4:Y:S04]  /*13250*/  LDSM.16.M88.4 R16, [R182+0x8800] ;  /* 0x00880000b610783b */ /* 0x002f280000000200 */
[----:B------:R-:W1:Y:S04]  /*13260*/  LDSM.16.M88.4 R24, [R182+0x9000] ;  /* 0x00900000b618783b */ /* 0x000e680000000200 */
[----:B------:R-:W0:Y:S04]  /*13270*/  LDGDEPBAR ;  /* 0x00000000000079af */ /* 0x000e280000000000 */
[----:B------:R-:W2:Y:S04]  /*13280*/  LDSM.16.M88.4 R132, [R182+0x9800] ;  /* 0x00980000b684783b */ /* 0x000ea80000000200 */
[----:B------:R-:W-:Y:S01]  /*13290*/  LDSM.16.M88.4 R168, [R190] ;  /* 0x00000000bea8783b */ /* 0x000fe20000000200 */
[C---:B---3--:R-:W-:Y:S08]  /*132a0*/  HMMA.16816.F32.BF16 R4, R32.reuse, R8, RZ ;  /* 0x000000082004723c */ /* 0x048ff000000418ff */
[C---:B------:R-:W-:Y:S08]  /*132b0*/  HMMA.16816.F32.BF16 R8, R32.reuse, R10, RZ ;  /* 0x0000000a2008723c */ /* 0x040ff000000418ff */
[C---:B----4-:R-:W-:Y:S08]  /*132c0*/  HMMA.16816.F32.BF16 R12, R32.reuse, R16, RZ ;  /* 0x00000010200c723c */ /* 0x050ff000000418ff */
[C---:B------:R-:W-:Y:S08]  /*132d0*/  HMMA.16816.F32.BF16 R16, R32.reuse, R18, RZ ;  /* 0x000000122010723c */ /* 0x040ff000000418ff */
[C---:B-1----:R-:W-:Y:S08]  /*132e0*/  HMMA.16816.F32.BF16 R20, R32.reuse, R24, RZ ;  /* 0x000000182014723c */ /* 0x042ff000000418ff */
[C---:B------:R-:W-:Y:S08]  /*132f0*/  HMMA.16816.F32.BF16 R24, R32.reuse, R26, RZ ;  /* 0x0000001a2018723c */ /* 0x040ff000000418ff */
[C---:B--2---:R-:W-:Y:S08]  /*13300*/  HMMA.16816.F32.BF16 R28, R32.reuse, R132, RZ ;  /* 0x00000084201c723c */ /* 0x044ff000000418ff */
[----:B------:R-:W-:Y:S01]  /*13310*/  HMMA.16816.F32.BF16 R32, R32, R134, RZ ;  /* 0x000000862020723c */ /* 0x000fe200000418ff */
        /* <DEDUP_REMOVED lines=194> */
[C---:B-1----:R-:W-:Y:S08]  /*13f40*/  HMMA.16816.F32.BF16 R28, R132.reuse, R168, R28 ;  /* 0x000000a8841c723c */ /* 0x042ff0000004181c */
[----:B------:R-:W-:Y:S07]  /*13f50*/  HMMA.16816.F32.BF16 R32, R132, R170, R32 ;  /* 0x000000aa8420723c */ /* 0x000fee0000041820 */
[----:B------:R-:W-:Y:S05]  /*13f60*/  LEA R134, P0, R172, R238, 0x6 ;  /* 0x000000eeac867211 */ /* 0x000fea00078030ff */
[----:B------:R-:W-:Y:S01]  /*13f70*/  IMAD.WIDE.U32 R168, R134, c[0x0][0x198], RZ ;  /* 0x0000660086a87a25 */ /* 0x000fe200078e00ff */
[C---:B------:R-:W-:Y:S02]  /*13f80*/  LEA.HI.X.SX32 R135, R172.reuse, R239, 0x6, P0 ;  /* 0x000000efac877211 */ /* 0x040fe400000f36ff */
[C---:B------:R-:W-:Y:S03]  /*13f90*/  LEA R132, P0, R172.reuse, R244, 0x6 ;  /* 0x000000f4ac847211 */ /* 0x040fe600078030ff */
[----:B------:R-:W-:Y:S01]  /*13fa0*/  IMAD R0, R135, c[0x0][0x198], RZ ;  /* 0x0000660087007a24 */ /* 0x000fe200078e02ff */
[----:B------:R-:W-:Y:S02]  /*13fb0*/  LEA.HI.X.SX32 R133, R172, R245, 0x6, P0 ;  /* 0x000000f5ac857211 */ /* 0x000fe400000f36ff */
[-C--:B------:R-:W-:Y:S01]  /*13fc0*/  LEA R170, P0, R168, R248.reuse, 0x1 ;  /* 0x000000f8a8aa7211 */ /* 0x080fe200078008ff */
[----:B------:R-:W-:Y:S02]  /*13fd0*/  IMAD R134, R134, c[0x0][0x19c], R0 ;  /* 0x0000670086867a24 */ /* 0x000fe400078e0200 */
[----:B------:R-:W-:Y:S02]  /*13fe0*/  IMAD R0, R133, c[0x0][0x198], RZ ;  /* 0x0000660085007a24 */ /* 0x000fe400078e02ff */
[----:B------:R-:W-:Y:S02]  /*13ff0*/  IMAD.IADD R134, R169, 0x1, R134 ;  /* 0x00000001a9867824 */ /* 0x000fe400078e0286 */
[C---:B------:R-:W-:Y:S02]  /*14000*/  IMAD R0, R132.reuse, c[0x0][0x19c], R0 ;  /* 0x0000670084007a24 */ /* 0x040fe400078e0200 */
[----:B------:R-:W-:Y:S01]  /*14010*/  IMAD.WIDE.U32 R132, R132, c[0x0][0x198], RZ ;  /* 0x0000660084847a25 */ /* 0x000fe200078e00ff */
[-C--:B------:R-:W-:Y:S03]  /*14020*/  LEA.HI.X R171, R168, R247.reuse, R134, 0x1, P0 ;  /* 0x000000f7a8ab7211 */ /* 0x080fe600000f0c86 */
[----:B------:R-:W-:Y:S01]  /*14030*/  IMAD.IADD R0, R133, 0x1, R0 ;  /* 0x0000000185007824 */ /* 0x000fe200078e0200 */
[C---:B------:R-:W-:Y:S04]  /*14040*/  LEA R168, P0, R132.reuse, R248, 0x1 ;  /* 0x000000f884a87211 */ /* 0x040fe800078008ff */
[----:B------:R-:W-:Y:S02]  /*14050*/  LEA.HI.X R169, R132, R247, R0, 0x1, P0 ;  /* 0x000000f784a97211 */ /* 0x000fe400000f0c00 */
[C---:B------:R-:W-:Y:S04]  /*14060*/  LEA R132, P0, R172.reuse, R242, 0x6 ;  /* 0x000000f2ac847211 */ /* 0x040fe800078030ff */
[----:B------:R-:W-:Y:S05]  /*14070*/  LEA.HI.X.SX32 R133, R172, R243, 0x6, P0 ;  /* 0x000000f3ac857211 */ /* 0x000fea00000f36ff */
[----:B------:R-:W-:Y:S04]  /*14080*/  IMAD R0, R133, c[0x0][0x198], RZ ;  /* 0x0000660085007a24 */ /* 0x000fe800078e02ff */
[C---:B------:R-:W-:Y:S02]  /*14090*/  IMAD R0, R132.reuse, c[0x0][0x19c], R0 ;  /* 0x0000670084007a24 */ /* 0x040fe400078e0200 */
[----:B------:R-:W-:Y:S04]  /*140a0*/  IMAD.WIDE.U32 R132, R132, c[0x0][0x198], RZ ;  /* 0x0000660084847a25 */ /* 0x000fe800078e00ff */
[----:B------:R-:W-:Y:S01]  /*140b0*/  IMAD.IADD R0, R133, 0x1, R0 ;  /* 0x0000000185007824 */ /* 0x000fe200078e0200 */
[C---:B------:R-:W-:Y:S04]  /*140c0*/  LEA R134, P0, R132.reuse, R248, 0x1 ;  /* 0x000000f884867211 */ /* 0x040fe800078008ff */
[----:B------:R-:W-:Y:S02]  /*140d0*/  LEA.HI.X R135, R132, R247, R0, 0x1, P0 ;  /* 0x000000f784877211 */ /* 0x000fe400000f0c00 */
[C---:B------:R-:W-:Y:S04]  /*140e0*/  LEA R132, P0, R172.reuse, R240, 0x6 ;  /* 0x000000f0ac847211 */ /* 0x040fe800078030ff */
[----:B------:R-:W-:Y:S01]  /*140f0*/  LEA.HI.X.SX32 R133, R172, R241, 0x6, P0 ;  /* 0x000000f1ac857211 */ /* 0x000fe200000f36ff */
[C---:B------:R-:W-:Y:S04]  /*14100*/  IMAD.WIDE.U32 R172, R132.reuse, c[0x0][0x198], RZ ;  /* 0x0000660084ac7a25 */ /* 0x040fe800078e00ff */
[----:B------:R-:W-:Y:S04]  /*14110*/  IMAD R0, R133, c[0x0][0x198], RZ ;  /* 0x0000660085007a24 */ /* 0x000fe800078e02ff */
[----:B------:R-:W-:Y:S01]  /*14120*/  IMAD R0, R132, c[0x0][0x19c], R0 ;  /* 0x0000670084007a24 */ /* 0x000fe200078e0200 */
[C---:B------:R-:W-:Y:S03]  /*14130*/  LEA R132, P0, R172.reuse, R248, 0x1 ;  /* 0x000000f8ac847211 */ /* 0x040fe600078008ff */
[----:B------:R-:W-:Y:S05]  /*14140*/  IMAD.IADD R0, R173, 0x1, R0 ;  /* 0x00000001ad007824 */ /* 0x000fea00078e0200 */
[----:B------:R-:W-:Y:S02]  /*14150*/  LEA.HI.X R133, R172, R247, R0, 0x1, P0 ;  /* 0x000000f7ac857211 */ /* 0x000fe400000f0c00 */
[----:B------:R-:W-:Y:S11]  /*14160*/  PLOP3.LUT P0, PT, PT, PT, UP0, 0x80, 0x0 ;  /* 0x000000000000781c */ /* 0x000ff60003f0f008 */
[----:B------:R-:W-:Y:S02]  /*14170*/  @!UPT UIADD3 URZ, URZ, URZ, URZ ;  /* 0x0000003f3f3ff290 */ /* 0x000fe4000fffe03f */
[----:B------:R-:W-:-:S05]  /*14180*/  @P0 BRA `(.L_x_1118) ;  /* 0xffffe0f000000947 */ /* 0x000fca000383ffff */
.L_x_1117:
[----:B-1----:R-:W1:Y:S01]  /*14190*/  S2R R132, SR_TID.X ;  /* 0x0000000000847919 */ /* 0x002e620000002100 */
[----:B------:R-:W-:Y:S01]  /*141a0*/  IMAD.U32 R0, RZ, RZ, UR8 ;  /* 0x00000008ff007e24 */ /* 0x000fe2000f8e00ff */
[----:B------:R-:W-:Y:S01]  /*141b0*/  USHF.L.U32 UR35, UR8, 0x1, URZ ;  /* 0x0000000108237899 */ /* 0x000fe2000800063f */
[----:B------:R-:W-:Y:S01]  /*141c0*/  P2R R236, PR, RZ, 0x4 ;  /* 0x00000004ffec7803 */ /* 0x000fe20000000000 */
[----:B------:R-:W-:Y:S02]  /*141d0*/  UIADD3 UR4, UR21, -0x4498517b, URZ ;  /* 0xbb67ae8515047890 */ /* 0x000fe4000fffe03f */
[----:B------:R-:W-:Y:S02]  /*141e0*/  ULOP3.LUT UR5, UR35, UR21, URZ, 0x3c, !UPT ;  /* 0x0000001523057292 */ /* 0x000fe4000f8e3c3f */
[----:B------:R-:W2:Y:S01]  /*141f0*/  LDL.LU R175, [R1+0x84] ;  /* 0x0000840001af7983 */ /* 0x000ea20000300800 */
[----:B------:R-:W-:Y:S02]  /*14200*/  UIADD3 UR29, UR20, -0x61c88647, URZ ;  /* 0x9e3779b9141d7890 */ /* 0x000fe4000fffe03f */
[----:B------:R-:W-:Y:S01]  /*14210*/  UIADD3 UR33, UR20, 0x3c6ef372, URZ ;  /* 0x3c6ef37214217890 */ /* 0x000fe2000fffe03f */
[----:B------:R-:W3:Y:S01]  /*14220*/  LDL.64 R214, [R1] ;  /* 0x0000000001d67983 */ /* 0x000ee20000100a00 */
[----:B------:R-:W-:Y:S02]  /*14230*/  UIADD3 UR30, UR21, 0x76cf5d0a, URZ ;  /* 0x76cf5d0a151e7890 */ /* 0x000fe4000fffe03f */
[----:B------:R-:W-:Y:S02]  /*14240*/  UIADD3 UR34, UR21, 0x32370b8f, URZ ;  /* 0x32370b8f15227890 */ /* 0x000fe4000fffe03f */
[----:B------:R-:W-:Y:S02]  /*14250*/  UIADD3 UR32, UR20, -0x255992d5, URZ ;  /* 0xdaa66d2b14207890 */ /* 0x000fe4000fffe03f */
[----:B------:R-:W-:Y:S02]  /*14260*/  UIADD3 UR31, UR20, 0x78dde6e4, URZ ;  /* 0x78dde6e4141f7890 */ /* 0x000fe4000fffe03f */
[----:B------:R-:W-:Y:S02]  /*14270*/  UIADD3 UR24, UR21, -0x126145ec, URZ ;  /* 0xed9eba1415187890 */ /* 0x000fe4000fffe03f */
[----:B------:R-:W-:Y:S02]  /*14280*/  UIADD3 UR35, UR35, 0x1, URZ ;  /* 0x0000000123237890 */ /* 0x000fe4000fffe03f */
[----:B------:R-:W-:Y:S02]  /*14290*/  UISETP.GT.AND UP0, UPT, UR8, UR9, UPT ;  /* 0x000000090800728c */ /* 0x000fe4000bf04270 */
[----:B------:R-:W-:Y:S02]  /*142a0*/  ULOP3.LUT UR35, UR35, UR21, URZ, 0x3c, !UPT ;  /* 0x0000001523237292 */ /* 0x000fe4000f8e3c3f */
[----:B------:R-:W-:Y:S01]  /*142b0*/  UIADD3 UR28, UR28, 0x1, URZ ;  /* 0x000000011c1c7890 */ /* 0x000fe2000fffe03f */
[----:B-1----:R-:W-:Y:S05]  /*142c0*/  IMAD.SHL.U32 R132, R132, 0x2, RZ ;  /* 0x0000000284847824 */ /* 0x002fea00078e00ff */
[----:B------:R-:W-:Y:S05]  /*142d0*/  LOP3.LUT R132, R132, 0x6, RZ, 0xc0, !PT ;  /* 0x0000000684847812 */ /* 0x000fea00078ec0ff */
[----:B------:R-:W-:Y:S05]  /*142e0*/  IMAD R0, R0, 0x40, R132 ;  /* 0x0000004000007824 */ /* 0x000fea00078e0284 */
[C---:B------:R-:W-:Y:S02]  /*142f0*/  ISETP.GE.AND P1, PT, R0.reuse, R217, PT ;  /* 0x000000d90000720c */ /* 0x040fe40003f26270 */
[C---:B------:R-:W-:Y:S02]  /*14300*/  ISETP.GE.AND P0, PT, R0.reuse, R216, PT ;  /* 0x000000d80000720c */ /* 0x040fe40003f06270 */
[C---:B------:R-:W-:Y:S02]  /*14310*/  IADD3 R132, R0.reuse, 0x1, RZ ;  /* 0x0000000100847810 */ /* 0x040fe40007ffe0ff */
[C---:B------:R-:W-:Y:S02]  /*14320*/  ISETP.GE.OR P1, PT, R0.reuse, R219, !P1 ;  /* 0x000000db0000720c */ /* 0x040fe40004f26670 */
[C---:B------:R-:W-:Y:S02]  /*14330*/  IADD3 R133, R0.reuse, 0x8, RZ ;  /* 0x0000000800857810 */ /* 0x040fe40007ffe0ff */
[----:B------:R-:W-:Y:S02]  /*14340*/  ISETP.GE.OR P0, PT, R0, R218, !P0 ;  /* 0x000000da0000720c */ /* 0x000fe40004706670 */
[-C--:B------:R-:W-:Y:S02]  /*14350*/  ISETP.GE.AND P6, PT, R132, R217.reuse, PT ;  /* 0x000000d98400720c */ /* 0x080fe40003fc6270 */
[----:B------:R-:W-:Y:S02]  /*14360*/  FSEL R135, R4, -INF , !P1 ;  /* 0xff80000004877808 */ /* 0x000fe40004800000 */
[----:B------:R-:W-:Y:S02]  /*14370*/  ISETP.GE.AND P1, PT, R132, R216, PT ;  /* 0x000000d88400720c */ /* 0x000fe40003f26270 */
[----:B------:R-:W-:Y:S02]  /*14380*/  FSEL R134, R6, -INF , !P0 ;  /* 0xff80000006867808 */ /* 0x000fe40004000000 */
[C---:B------:R-:W-:Y:S02]  /*14390*/  ISETP.GE.AND P0, PT, R133.reuse, R217, PT ;  /* 0x000000d98500720c */ /* 0x040fe40003f06270 */
[C---:B------:R-:W-:Y:S02]  /*143a0*/  ISETP.GE.OR P1, PT, R132.reuse, R218, !P1 ;  /* 0x000000da8400720c */ /* 0x040fe40004f26670 */
[-C--:B------:R-:W-:Y:S02]  /*143b0*/  ISETP.GE.OR P6, PT, R132, R219.reuse, !P6 ;  /* 0x000000db8400720c */ /* 0x080fe400077c6670 */
[----:B------:R-:W-:Y:S02]  /*143c0*/  IADD3 R4, R0, 0x9, RZ ;  /* 0x0000000900047810 */ /* 0x000fe40007ffe0ff */
[----:B------:R-:W-:Y:S02]  /*143d0*/  ISETP.GE.OR P0, PT, R133, R219, !P0 ;  /* 0x000000db8500720c */ /* 0x000fe40004706670 */
[----:B------:R-:W-:Y:S02]  /*143e0*/  FSEL R7, R7, -INF , !P1 ;  /* 0xff80000007077808 */ /* 0x000fe40004800000 */
[----:B------:R-:W-:Y:S02]  /*143f0*/  FSEL R8, R8, -INF , !P0 ;  /* 0xff80000008087808 */ /* 0x000fe40004000000 */
[----:B------:R-:W-:Y:S02]  /*14400*/  FSEL R168, R5, -INF , !P6 ;  /* 0xff80000005a87808 */ /* 0x000fe40007000000 */
[CC--:B------:R-:W-:Y:S02]  /*14410*/  ISETP.GE.AND P1, PT, R133.reuse, R216.reuse, PT ;  /* 0x000000d88500720c */ /* 0x0c0fe40003f26270 */
[C---:B------:R-:W-:Y:S02]  /*14420*/  ISETP.GE.AND P6, PT, R4.reuse, R217, PT ;  /* 0x000000d90400720c */ /* 0x040fe40003fc6270 */
[----:B------:R-:W-:Y:S02]  /*14430*/  ISETP.GE.AND P0, PT, R4, R216, PT ;  /* 0x000000d80400720c */ /* 0x000fe40003f06270 */
[----:B------:R-:W-:Y:S02]  /*14440*/  IADD3 R5, R0, 0x10, RZ ;  /* 0x0000001000057810 */ /* 0x000fe40007ffe0ff */
[C---:B------:R-:W-:Y:S02]  /*14450*/  ISETP.GE.OR P6, PT, R4.reuse, R219, !P6 ;  /* 0x000000db0400720c */ /* 0x040fe400077c6670 */
[-C--:B------:R-:W-:Y:S02]  /*14460*/  ISETP.GE.OR P1, PT, R133, R218.reuse, !P1 ;  /* 0x000000da8500720c */ /* 0x080fe40004f26670 */
[----:B------:R-:W-:Y:S02]  /*14470*/  ISETP.GE.OR P0, PT, R4, R218, !P0 ;  /* 0x000000da0400720c */ /* 0x000fe40004706670 */
[----:B------:R-:W-:Y:S02]  /*14480*/  IADD3 R4, R0, 0x11, RZ ;  /* 0x0000001100047810 */ /* 0x000fe40007ffe0ff */
[----:B------:R-:W-:Y:S02]  /*14490*/  FSEL R9, R9, -INF , !P6 ;  /* 0xff80000009097808 */ /* 0x000fe40007000000 */
[----:B------:R-:W-:Y:S02]  /*144a0*/  FSEL R11, R11, -INF , !P0 ;  /* 0xff8000000b0b7808 */ /* 0x000fe40004000000 */
[CC--:B------:R-:W-:Y:S02]  /*144b0*/  ISETP.GE.AND P6, PT, R5.reuse, R217.reuse, PT ;  /* 0x000000d90500720c */ /* 0x0c0fe40003fc6270 */
[----:B------:R-:W-:Y:S02]  /*144c0*/  FSEL R10, R10, -INF , !P1 ;  /* 0xff8000000a0a7808 */ /* 0x000fe40004800000 */
[C---:B------:R-:W-:Y:S02]  /*144d0*/  ISETP.GE.AND P0, PT, R5.reuse, R216, PT ;  /* 0x000000d80500720c */ /* 0x040fe40003f06270 */
[C---:B------:R-:W-:Y:S02]  /*144e0*/  ISETP.GE.AND P1, PT, R4.reuse, R217, PT ;  /* 0x000000d90400720c */ /* 0x040fe40003f26270 */
[CC--:B------:R-:W-:Y:S02]  /*144f0*/  ISETP.GE.OR P6, PT, R5.reuse, R219.reuse, !P6 ;  /* 0x000000db0500720c */ /* 0x0c0fe400077c6670 */
[----:B------:R-:W-:Y:S02]  /*14500*/  ISETP.GE.OR P0, PT, R5, R218, !P0 ;  /* 0x000000da0500720c */ /* 0x000fe40004706670 */
[----:B------:R-:W-:Y:S02]  /*14510*/  ISETP.GE.OR P1, PT, R4, R219, !P1 ;  /* 0x000000db0400720c */ /* 0x000fe40004f26670 */
[----:B------:R-:W-:Y:S02]  /*14520*/  IADD3 R5, R0, 0x18, RZ ;  /* 0x0000001800057810 */ /* 0x000fe40007ffe0ff */
[----:B------:R-:W-:Y:S02]  /*14530*/  FSEL R12, R12, -INF , !P6 ;  /* 0xff8000000c0c7808 */ /* 0x000fe40007000000 */
[----:B------:R-:W-:Y:S02]  /*14540*/  FSEL R13, R13, -INF , !P1 ;  /* 0xff8000000d0d7808 */ /* 0x000fe40004800000 */
[C---:B------:R-:W-:Y:S02]  /*14550*/  ISETP.GE.AND P6, PT, R4.reuse, R216, PT ;  /* 0x000000d80400720c */ /* 0x040fe40003fc6270 */
[C---:B------:R-:W-:Y:S02]  /*14560*/  ISETP.GE.AND P1, PT, R5.reuse, R217, PT ;  /* 0x000000d90500720c */ /* 0x040fe40003f26270 */
[----:B------:R-:W-:Y:S02]  /*14570*/  ISETP.GE.OR P6, PT, R4, R218, !P6 ;  /* 0x000000da0400720c */ /* 0x000fe400077c6670 */
[----:B------:R-:W-:Y:S02]  /*14580*/  IADD3 R4, R0, 0x19, RZ ;  /* 0x0000001900047810 */ /* 0x000fe40007ffe0ff */
[----:B------:R-:W-:Y:S02]  /*14590*/  ISETP.GE.OR P1, PT, R5, R219, !P1 ;  /* 0x000000db0500720c */ /* 0x000fe40004f26670 */
[----:B------:R-:W-:Y:S02]  /*145a0*/  FSEL R14, R14, -INF , !P0 ;  /* 0xff8000000e0e7808 */ /* 0x000fe40004000000 */
[----:B------:R-:W-:Y:S02]  /*145b0*/  FSEL R15, R15, -INF , !P6 ;  /* 0xff8000000f0f7808 */ /* 0x000fe40007000000 */
[----:B------:R-:W-:Y:S02]  /*145c0*/  FSEL R16, R16, -INF , !P1 ;  /* 0xff80000010107808 */ /* 0x000fe40004800000 */
[CC--:B------:R-:W-:Y:S02]  /*145d0*/  ISETP.GE.AND P1, PT, R4.reuse, R216.reuse, PT ;  /* 0x000000d80400720c */ /* 0x0c0fe40003f26270 */
[C---:B------:R-:W-:Y:S02]  /*145e0*/  ISETP.GE.AND P0, PT, R4.reuse, R217, PT ;  /* 0x000000d90400720c */ /* 0x040fe40003f06270 */
[C---:B------:R-:W-:Y:S02]  /*145f0*/  ISETP.GE.AND P6, PT, R5.reuse, R216, PT ;  /* 0x000000d80500720c */ /* 0x040fe40003fc6270 */
[-C--:B------:R-:W-:Y:S02]  /*14600*/  ISETP.GE.OR P1, PT, R4, R218.reuse, !P1 ;  /* 0x000000da0400720c */ /* 0x080fe40004f26670 */
[----:B------:R-:W-:Y:S02]  /*14610*/  IADD3 R6, R0, 0x20, RZ ;  /* 0x0000002000067810 */ /* 0x000fe40007ffe0ff */
[----:B------:R-:W-:Y:S02]  /*14620*/  ISETP.GE.OR P0, PT, R4, R219, !P0 ;  /* 0x000000db0400720c */ /* 0x000fe40004706670 */
[----:B------:R-:W-:Y:S02]  /*14630*/  ISETP.GE.OR P6, PT, R5, R218, !P6 ;  /* 0x000000da0500720c */ /* 0x000fe400077c6670 */
[----:B------:R-:W-:Y:S02]  /*14640*/  IADD3 R5, R0, 0x21, RZ ;  /* 0x0000002100057810 */ /* 0x000fe40007ffe0ff */
[----:B------:R-:W-:Y:S02]  /*14650*/  FSEL R19, R19, -INF , !P1 ;  /* 0xff80000013137808 */ /* 0x000fe40004800000 */
[----:B------:R-:W-:Y:S02]  /*14660*/  FSEL R17, R17, -INF , !P0 ;  /* 0xff80000011117808 */ /* 0x000fe40004000000 */
[CC--:B------:R-:W-:Y:S02]  /*14670*/  ISETP.GE.AND P1, PT, R5.reuse, R217.reuse, PT ;  /* 0x000000d90500720c */ /* 0x0c0fe40003f26270 */
[C---:B------:R-:W-:Y:S02]  /*14680*/  ISETP.GE.AND P0, PT, R6.reuse, R217, PT ;  /* 0x000000d90600720c */ /* 0x040fe40003f06270 */
        /* <DEDUP_REMOVED lines=12> */
[C---:B------:R-:W-:Y:S02]  /*14750*/  ISETP.GE.AND P0, PT, R5.reuse, R217, PT ;  /* 0x000000d90500720c */ /* 0x040fe40003f06270 */
[C---:B------:R-:W-:Y:S02]  /*14760*/  ISETP.GE.AND P1, PT, R5.reuse, R216, PT ;  /* 0x000000d80500720c */ /* 0x040fe40003f26270 */
[C---:B------:R-:W-:Y:S02]  /*14770*/  ISETP.GE.OR P0, PT, R5.reuse, R219, !P0 ;  /* 0x000000db0500720c */ /* 0x040fe40004706670 */
[----:B------:R-:W-:Y:S02]  /*14780*/  ISETP.GE.OR P1, PT, R5, R218, !P1 ;  /* 0x000000da0500720c */ /* 0x000fe40004f26670 */
[----:B------:R-:W-:Y:S02]  /*14790*/  FMNMX.FTZ R5, R134, R3, !PT ;  /* 0x0000000386057209 */ /* 0x000fe40007810000 */
[----:B------:R-:W-:Y:S02]  /*147a0*/  FSEL R18, R18, -INF , !P6 ;  /* 0xff80000012127808 */ /* 0x000fe40007000000 */
[----:B------:R-:W-:Y:S02]  /*147b0*/  FMNMX.FTZ R5, R7, R5, !PT ;  /* 0x0000000507057209 */ /* 0x000fe40007810000 */
[----:B------:R-:W-:Y:S02]  /*147c0*/  ISETP.GE.AND P6, PT, R6, R216, PT ;  /* 0x000000d80600720c */ /* 0x000fe40003fc6270 */
[----:B------:R-:W-:Y:S02]  /*147d0*/  FMNMX.FTZ R5, R10, R5, !PT ;  /* 0x000000050a057209 */ /* 0x000fe40007810000 */
[----:B------:R-:W-:Y:S02]  /*147e0*/  ISETP.GE.OR P6, PT, R6, R218, !P6 ;  /* 0x000000da0600720c */ /* 0x000fe400077c6670 */
[----:B------:R-:W-:Y:S02]  /*147f0*/  FMNMX.FTZ R5, R11, R5, !PT ;  /* 0x000000050b057209 */ /* 0x000fe40007810000 */
[----:B------:R-:W-:Y:S02]  /*14800*/  FSEL R22, R22, -INF , !P6 ;  /* 0xff80000016167808 */ /* 0x000fe40007000000 */
[----:B------:R-:W-:Y:S02]  /*14810*/  ISETP.GE.AND P6, PT, R4, R216, PT ;  /* 0x000000d80400720c */ /* 0x000fe40003fc6270 */
[----:B------:R-:W-:Y:S02]  /*14820*/  FMNMX.FTZ R5, R14, R5, !PT ;  /* 0x000000050e057209 */ /* 0x000fe40007810000 */
[----:B------:R-:W-:Y:S02]  /*14830*/  ISETP.GE.OR P6, PT, R4, R218, !P6 ;  /* 0x000000da0400720c */ /* 0x000fe400077c6670 */
[----:B------:R-:W-:Y:S02]  /*14840*/  IADD3 R4, R0, 0x30, RZ ;  /* 0x0000003000047810 */ /* 0x000fe40007ffe0ff */
[----:B------:R-:W-:Y:S02]  /*14850*/  FSEL R25, R25, -INF , !P0 ;  /* 0xff80000019197808 */ /* 0x000fe40004000000 */
[----:B------:R-:W-:Y:S02]  /*14860*/  FSEL R26, R26, -INF , !P6 ;  /* 0xff8000001a1a7808 */ /* 0x000fe40007000000 */
[----:B------:R-:W-:Y:S02]  /*14870*/  FMNMX.FTZ R5, R15, R5, !PT ;  /* 0x000000050f057209 */ /* 0x000fe40007810000 */
[C---:B------:R-:W-:Y:S02]  /*14880*/  ISETP.GE.AND P0, PT, R4.reuse, R217, PT ;  /* 0x000000d90400720c */ /* 0x040fe40003f06270 */
[----:B------:R-:W-:Y:S02]  /*14890*/  ISETP.GE.AND P6, PT, R4, R216, PT ;  /* 0x000000d80400720c */ /* 0x000fe40003fc6270 */
[----:B------:R-:W-:Y:S02]  /*148a0*/  FMNMX.FTZ R5, R18, R5, !PT ;  /* 0x0000000512057209 */ /* 0x000fe40007810000 */
[C---:B------:R-:W-:Y:S02]  /*148b0*/  ISETP.GE.OR P0, PT, R4.reuse, R219, !P0 ;  /* 0x000000db0400720c */ /* 0x040fe40004706670 */
        /* <DEDUP_REMOVED lines=10> */
[----:B------:R-:W-:Y:S02]  /*14960*/  IADD3 R4, R0, 0x38, RZ ;  /* 0x0000003800047810 */ /* 0x000fe40007ffe0ff */
[----:B------:R-:W-:Y:S02]  /*14970*/  FSEL R29, R29, -INF , !P1 ;  /* 0xff8000001d1d7808 */ /* 0x000fe40004800000 */
[----:B------:R-:W-:Y:S02]  /*14980*/  FSEL R31, R31, -INF , !P0 ;  /* 0xff8000001f1f7808 */ /* 0x000fe40004000000 */
[----:B------:R-:W-:Y:S02]  /*14990*/  FMNMX.FTZ R5, R23, R5, !PT ;  /* 0x0000000517057209 */ /* 0x000fe40007810000 */
[C---:B------:R-:W-:Y:S02]  /*149a0*/  ISETP.GE.AND P0, PT, R4.reuse, R217, PT ;  /* 0x000000d90400720c */ /* 0x040fe40003f06270 */
[C---:B------:R-:W-:Y:S02]  /*149b0*/  ISETP.GE.AND P1, PT, R4.reuse, R216, PT ;  /* 0x000000d80400720c */ /* 0x040fe40003f26270 */
[C---:B------:R-:W-:Y:S02]  /*149c0*/  ISETP.GE.OR P0, PT, R4.reuse, R219, !P0 ;  /* 0x000000db0400720c */ /* 0x040fe40004706670 */
[----:B------:R-:W-:Y:S02]  /*149d0*/  ISETP.GE.OR P1, PT, R4, R218, !P1 ;  /* 0x000000da0400720c */ /* 0x000fe40004f26670 */
[----:B------:R-:W-:Y:S02]  /*149e0*/  FMNMX.FTZ R4, R26, R5, !PT ;  /* 0x000000051a047209 */ /* 0x000fe40007810000 */
[----:B------:R-:W-:Y:S02]  /*149f0*/  FSEL R30, R30, -INF , !P6 ;  /* 0xff8000001e1e7808 */ /* 0x000fe40007000000 */
[----:B------:R-:W-:Y:S02]  /*14a00*/  IADD3 R0, R0, 0x39, RZ ;  /* 0x0000003900007810 */ /* 0x000fe40007ffe0ff */
[----:B------:R-:W-:Y:S02]  /*14a10*/  FMNMX.FTZ R4, R27, R4, !PT ;  /* 0x000000041b047209 */ /* 0x000fe40007810000 */
[----:B------:R-:W-:Y:S02]  /*14a20*/  ISETP.GE.AND P6, PT, R0, R217, PT ;  /* 0x000000d90000720c */ /* 0x000fe40003fc6270 */
[----:B------:R-:W-:Y:S02]  /*14a30*/  FSEL R32, R32, -INF , !P0 ;  /* 0xff80000020207808 */ /* 0x000fe40004000000 */
[----:B------:R-:W-:Y:S02]  /*14a40*/  FMNMX.FTZ R4, R30, R4, !PT ;  /* 0x000000041e047209 */ /* 0x000fe40007810000 */
[C---:B------:R-:W-:Y:S02]  /*14a50*/  ISETP.GE.AND P0, PT, R0.reuse, R216, PT ;  /* 0x000000d80000720c */ /* 0x040fe40003f06270 */
[C---:B------:R-:W-:Y:S02]  /*14a60*/  ISETP.GE.OR P6, PT, R0.reuse, R219, !P6 ;  /* 0x000000db0000720c */ /* 0x040fe400077c6670 */
[----:B------:R-:W-:Y:S02]  /*14a70*/  ISETP.GE.OR P0, PT, R0, R218, !P0 ;  /* 0x000000da0000720c */ /* 0x000fe40004706670 */
[----:B------:R-:W-:Y:S02]  /*14a80*/  FSEL R34, R34, -INF , !P1 ;  /* 0xff80000022227808 */ /* 0x000fe40004800000 */
[----:B------:R-:W-:Y:S02]  /*14a90*/  FMNMX.FTZ R0, R31, R4, !PT ;  /* 0x000000041f007209 */ /* 0x000fe40007810000 */
[----:B------:R-:W-:Y:S02]  /*14aa0*/  FSEL R35, R35, -INF , !P0 ;  /* 0xff80000023237808 */ /* 0x000fe40004000000 */
[----:B------:R-:W-:Y:S02]  /*14ab0*/  FMNMX.FTZ R0, R34, R0, !PT ;  /* 0x0000000022007209 */ /* 0x000fe40007810000 */
[----:B------:R-:W-:Y:S02]  /*14ac0*/  FMNMX.FTZ R6, R135, R2, !PT ;  /* 0x0000000287067209 */ /* 0x000fe40007810000 */
[----:B------:R-:W-:Y:S02]  /*14ad0*/  FMNMX.FTZ R0, R35, R0, !PT ;  /* 0x0000000023007209 */ /* 0x000fe40007810000 */
[----:B------:R-:W-:Y:S02]  /*14ae0*/  FMNMX.FTZ R6, R168, R6, !PT ;  /* 0x00000006a8067209 */ /* 0x000fe40007810000 */
[----:B------:R-:W-:Y:S01]  /*14af0*/  FSEL R33, R33, -INF , !P6 ;  /* 0xff80000021217808 */ /* 0x000fe20007000000 */
        /* <DEDUP_REMOVED lines=8> */
[----:B------:R-:W-:Y:S02]  /*14b80*/  FMNMX.FTZ R133, R20, R6, !PT ;  /* 0x0000000614857209 */ /* 0x000fe40007810000 */
[----:B---3--:R-:W-:Y:S01]  /*14b90*/  LOP3.LUT R6, R215, UR5, RZ, 0x3c, !PT ;  /* 0x00000005d7067c12 */ /* 0x008fe2000f8e3cff */
[----:B------:R-:W1:Y:S01]  /*14ba0*/  SHFL.BFLY PT, R132, R0, 0x1, 0x1f ;  /* 0x0c201f0000847f89 */ /* 0x000e6200000e0000 */
[----:B------:R-:W-:Y:S01]  /*14bb0*/  FMNMX.FTZ R133, R21, R133, !PT ;  /* 0x0000008515857209 */ /* 0x000fe20007810000 */
[----:B------:R-:W-:Y:S03]  /*14bc0*/  UIADD3 UR5, UR20, 0x1715609d, URZ ;  /* 0x1715609d14057890 */ /* 0x000fe6000fffe03f */
[----:B------:R-:W-:Y:S04]  /*14bd0*/  FMNMX.FTZ R133, R24, R133, !PT ;  /* 0x0000008518857209 */ /* 0x000fe80007810000 */
[----:B------:R-:W-:Y:S04]  /*14be0*/  FMNMX.FTZ R133, R25, R133, !PT ;  /* 0x0000008519857209 */ /* 0x000fe80007810000 */
[----:B------:R-:W-:Y:S04]  /*14bf0*/  FMNMX.FTZ R133, R28, R133, !PT ;  /* 0x000000851c857209 */ /* 0x000fe80007810000 */
[----:B------:R-:W-:Y:S04]  /*14c00*/  FMNMX.FTZ R133, R29, R133, !PT ;  /* 0x000000851d857209 */ /* 0x000fe80007810000 */
[----:B------:R-:W-:Y:S02]  /*14c10*/  FMNMX.FTZ R133, R32, R133, !PT ;  /* 0x0000008520857209 */ /* 0x000fe40007810000 */
[----:B-1----:R-:W-:Y:S02]  /*14c20*/  FMNMX.FTZ R132, R0, R132, !PT ;  /* 0x0000008400847209 */ /* 0x002fe40007810000 */
[----:B------:R-:W-:Y:S02]  /*14c30*/  FMNMX.FTZ R133, R33, R133, !PT ;  /* 0x0000008521857209 */ /* 0x000fe40007810000 */
[C---:B------:R-:W-:Y:S01]  /*14c40*/  FSETP.NEU.FTZ.AND P0, PT, R132.reuse, -INF , PT ;  /* 0xff8000008400780b */ /* 0x040fe20003f1d000 */
[----:B------:R-:W-:Y:S02]  /*14c50*/  FMUL.FTZ R4, R132, c[0x0][0x23c] ;  /* 0x00008f0084047a20 */ /* 0x000fe40000410000 */
[----:B------:R-:W1:Y:S03]  /*14c60*/  SHFL.BFLY PT, R5, R133, 0x2, 0x1f ;  /* 0x0c401f0085057f89 */ /* 0x000e6600000e0000 */
[----:B------:R-:W-:Y:S05]  /*14c70*/  FSEL R4, R4, RZ, P0 ;  /* 0x000000ff04047208 */ /* 0x000fea0000000000 */
[--C-:B------:R-:W-:Y:S02]  /*14c80*/  FFMA.FTZ R7, R7, c[0x0][0x23c], -R4.reuse ;  /* 0x00008f0007077a23 */ /* 0x100fe40000010804 */
[--C-:B------:R-:W-:Y:S02]  /*14c90*/  FFMA.FTZ R134, R134, c[0x0][0x23c], -R4.reuse ;  /* 0x00008f0086867a23 */ /* 0x100fe40000010804 */
[----:B------:R3:W-:Y:S01]  /*14ca0*/  MUFU.EX2 R172, R7 ;  /* 0x0000000700ac7308 */ /* 0x0007e20000000800 */
[--C-:B------:R-:W-:Y:S02]  /*14cb0*/  FFMA.FTZ R10, R10, c[0x0][0x23c], -R4.reuse ;  /* 0x00008f000a0a7a23 */ /* 0x100fe40000010804 */
[--C-:B------:R-:W-:Y:S02]  /*14cc0*/  FFMA.FTZ R177, R14, c[0x0][0x23c], -R4.reuse ;  /* 0x00008f000eb17a23 */ /* 0x100fe40000010804 */
[--C-:B------:R-:W-:Y:S02]  /*14cd0*/  FFMA.FTZ R178, R15, c[0x0][0x23c], -R4.reuse ;  /* 0x00008f000fb27a23 */ /* 0x100fe40000010804 */
[--C-:B------:R-:W-:Y:S02]  /*14ce0*/  FFMA.FTZ R220, R22, c[0x0][0x23c], -R4.reuse ;  /* 0x00008f0016dc7a23 */ /* 0x100fe40000010804 */
[--C-:B------:R-:W-:Y:S01]  /*14cf0*/  FFMA.FTZ R221, R23, c[0x0][0x23c], -R4.reuse ;  /* 0x00008f0017dd7a23 */ /* 0x100fe20000010804 */
[----:B------:R-:W-:Y:S01]  /*14d00*/  MUFU.EX2 R173, R134 ;  /* 0x0000008600ad7308 */ /* 0x000fe20000000800 */
[--C-:B------:R-:W-:Y:S01]  /*14d10*/  FFMA.FTZ R181, R18, c[0x0][0x23c], -R4.reuse ;  /* 0x00008f0012b57a23 */ /* 0x100fe20000010804 */
[----:B-1----:R-:W-:Y:S01]  /*14d20*/  FMNMX.FTZ R133, R133, R5, !PT ;  /* 0x0000000585857209 */ /* 0x002fe20007810000 */
[--C-:B------:R-:W-:Y:S02]  /*14d30*/  FFMA.FTZ R210, R19, c[0x0][0x23c], -R4.reuse ;  /* 0x00008f0013d27a23 */ /* 0x100fe40000010804 */
[--C-:B------:R-:W-:Y:S02]  /*14d40*/  FFMA.FTZ R226, R26, c[0x0][0x23c], -R4.reuse ;  /* 0x00008f001ae27a23 */ /* 0x100fe40000010804 */
[----:B------:R-:W1:Y:S01]  /*14d50*/  SHFL.BFLY PT, R5, R133, 0x1, 0x1f ;  /* 0x0c201f0085057f89 */ /* 0x000e6200000e0000 */
[--C-:B------:R-:W-:Y:S02]  /*14d60*/  FFMA.FTZ R227, R27, c[0x0][0x23c], -R4.reuse ;  /* 0x00008f001be37a23 */ /* 0x100fe40000010804 */
[--C-:B------:R-:W-:Y:S02]  /*14d70*/  FFMA.FTZ R228, R30, c[0x0][0x23c], -R4.reuse ;  /* 0x00008f001ee47a23 */ /* 0x100fe40000010804 */
[--C-:B------:R-:W-:Y:S02]  /*14d80*/  FFMA.FTZ R229, R31, c[0x0][0x23c], -R4.reuse ;  /* 0x00008f001fe57a23 */ /* 0x100fe40000010804 */
[--C-:B------:R-:W-:Y:S01]  /*14d90*/  FFMA.FTZ R235, R34, c[0x0][0x23c], -R4.reuse ;  /* 0x00008f0022eb7a23 */ /* 0x100fe20000010804 */
[----:B---3--:R-:W3:Y:S01]  /*14da0*/  LDL.LU R7, [R1+0x80] ;  /* 0x0000800001077983 */ /* 0x008ee20000300800 */
[----:B------:R-:W-:Y:S01]  /*14db0*/  FFMA.FTZ R234, R35, c[0x0][0x23c], -R4 ;  /* 0x00008f0023ea7a23 */ /* 0x000fe20000010804 */
[----:B-1----:R-:W-:Y:S04]  /*14dc0*/  FMNMX.FTZ R133, R133, R5, !PT ;  /* 0x0000000585857209 */ /* 0x002fe80007810000 */
[C---:B------:R-:W-:Y:S01]  /*14dd0*/  FSETP.NEU.FTZ.AND P1, PT, R133.reuse, -INF , PT ;  /* 0xff8000008500780b */ /* 0x040fe20003f3d000 */
[C---:B------:R-:W-:Y:S03]  /*14de0*/  FMUL.FTZ R5, R133.reuse, c[0x0][0x23c] ;  /* 0x00008f0085057a20 */ /* 0x040fe60000410000 */
[----:B------:R-:W-:Y:S02]  /*14df0*/  FSEL R0, R133, RZ, P1 ;  /* 0x000000ff85007208 */ /* 0x000fe40000800000 */
[----:B------:R-:W-:Y:S03]  /*14e00*/  FSEL R5, R5, RZ, P1 ;  /* 0x000000ff05057208 */ /* 0x000fe60000800000 */
[----:B------:R-:W-:Y:S01]  /*14e10*/  FADD.FTZ R2, -R0, R2 ;  /* 0x0000000200027221 */ /* 0x000fe20000010100 */
[----:B------:R-:W-:Y:S01]  /*14e20*/  FSEL R0, R132, RZ, P0 ;  /* 0x000000ff84007208 */ /* 0x000fe20000000000 */
[--C-:B------:R-:W-:Y:S02]  /*14e30*/  FFMA.FTZ R224, R24, c[0x0][0x23c], -R5.reuse ;  /* 0x00008f0018e07a23 */ /* 0x100fe40000010805 */
[----:B------:R-:W-:Y:S02]  /*14e40*/  FFMA.FTZ R225, R25, c[0x0][0x23c], -R5 ;  /* 0x00008f0019e17a23 */ /* 0x000fe40000010805 */
[----:B------:R-:W-:Y:S02]  /*14e50*/  FADD.FTZ R3, -R0, R3 ;  /* 0x0000000300037221 */ /* 0x000fe40000010100 */
[----:B------:R-:W-:Y:S02]  /*14e60*/  FMUL.FTZ R0, R2, c[0x0][0x23c] ;  /* 0x00008f0002007a20 */ /* 0x000fe40000410000 */
[----:B------:R-:W-:Y:S01]  /*14e70*/  FMUL.FTZ R2, R3, c[0x0][0x23c] ;  /* 0x00008f0003027a20 */ /* 0x000fe20000410000 */
[----:B------:R-:W-:Y:S01]  /*14e80*/  LOP3.LUT R3, R251, UR4, R214, 0x96, !PT ;  /* 0x00000004fb037c12 */ /* 0x000fe2000f8e96d6 */
[--C-:B------:R-:W-:Y:S01]  /*14e90*/  FFMA.FTZ R230, R28, c[0x0][0x23c], -R5.reuse ;  /* 0x00008f001ce67a23 */ /* 0x100fe20000010805 */
[----:B------:R-:W-:Y:S01]  /*14ea0*/  UIADD3 UR4, UR21, -0x56f99767, URZ ;  /* 0xa906689915047890 */ /* 0x000fe2000fffe03f */
[----:B------:R-:W1:Y:S01]  /*14eb0*/  MUFU.EX2 R0, R0 ;  /* 0x0000000000007308 */ /* 0x000e620000000800 */
[--C-:B------:R-:W-:Y:S02]  /*14ec0*/  FFMA.FTZ R176, R12, c[0x0][0x23c], -R5.reuse ;  /* 0x00008f000cb07a23 */ /* 0x100fe40000010805 */
[--C-:B------:R-:W-:Y:S02]  /*14ed0*/  FFMA.FTZ R223, R21, c[0x0][0x23c], -R5.reuse ;  /* 0x00008f0015df7a23 */ /* 0x100fe40000010805 */
        /* <DEDUP_REMOVED lines=11> */
[--C-:B------:R-:W-:Y:S02]  /*14f90*/  FFMA.FTZ R231, R29, c[0x0][0x23c], -R5.reuse ;  /* 0x00008f001de77a23 */ /* 0x100fe40000010805 */
[C---:B-1----:R-:W-:Y:S02]  /*14fa0*/  FMUL.FTZ R24, R0.reuse, R144 ;  /* 0x0000009000187220 */ /* 0x042fe40000410000 */
[C---:B------:R-:W-:Y:S02]  /*14fb0*/  FMUL.FTZ R25, R0.reuse, R145 ;  /* 0x0000009100197220 */ /* 0x040fe40000410000 */
[----:B------:R-:W-:Y:S01]  /*14fc0*/  FMUL.FTZ R28, R0, R140 ;  /* 0x0000008c001c7220 */ /* 0x000fe20000410000 */
[----:B------:R-:W1:Y:S01]  /*14fd0*/  MUFU.EX2 R170, R168 ;  /* 0x000000a800aa7308 */ /* 0x000e620000000800 */
[----:B------:R-:W-:Y:S04]  /*14fe0*/  IMAD.WIDE.U32 R144, R6, -0x326172a9, RZ ;  /* 0xcd9e8d5706907825 */ /* 0x000fe800078e00ff */
[----:B----4-:R-:W-:Y:S02]  /*14ff0*/  FMUL.FTZ R6, R2, R166 ;  /* 0x000000a602067220 */ /* 0x010fe40000410000 */
[C---:B------:R-:W-:Y:S02]  /*15000*/  FMUL.FTZ R12, R0.reuse, R156 ;  /* 0x0000009c000c7220 */ /* 0x040fe40000410000 */
[----:B------:R4:W5:Y:S01]  /*15010*/  LDL.S16 R156, [R1+0x78] ;  /* 0x00007800019c7983 */ /* 0x0009620000100600 */
[----:B------:R-:W-:Y:S01]  /*15020*/  FMUL.FTZ R21, R0, R149 ;  /* 0x0000009500157220 */ /* 0x000fe20000410000 */
[----:B------:R2:W-:Y:S01]  /*15030*/  MUFU.EX2 R168, R10 ;  /* 0x0000000a00a87308 */ /* 0x0005e20000000800 */
[C---:B------:R-:W-:Y:S01]  /*15040*/  FMUL.FTZ R19, R2.reuse, R155 ;  /* 0x0000009b02137220 */ /* 0x040fe20000410000 */
[----:B------:R4:W4:Y:S01]  /*15050*/  LDL.S16 R149, [R1+0x74] ;  /* 0x0000740001957983 */ /* 0x0009220000100600 */
[C---:B------:R-:W-:Y:S02]  /*15060*/  FMUL.FTZ R14, R2.reuse, R158 ;  /* 0x0000009e020e7220 */ /* 0x040fe40000410000 */
[C---:B------:R-:W-:Y:S02]  /*15070*/  FMUL.FTZ R15, R2.reuse, R159 ;  /* 0x0000009f020f7220 */ /* 0x040fe40000410000 */
[C---:B------:R-:W-:Y:S02]  /*15080*/  FMUL.FTZ R18, R2.reuse, R154 ;  /* 0x0000009a02127220 */ /* 0x040fe40000410000 */
[C---:B------:R-:W-:Y:S01]  /*15090*/  FMUL.FTZ R22, R2.reuse, R150 ;  /* 0x0000009602167220 */ /* 0x040fe20000410000 */
[----:B------:R2:W2:Y:S01]  /*150a0*/  MUFU.EX2 R174, R8 ;  /* 0x0000000800ae7308 */ /* 0x0004a20000000800 */
[C---:B------:R-:W-:Y:S02]  /*150b0*/  FMUL.FTZ R23, R2.reuse, R151 ;  /* 0x0000009702177220 */ /* 0x040fe40000410000 */
[----:B------:R-:W-:Y:S01]  /*150c0*/  FMUL.FTZ R26, R2, R146 ;  /* 0x00000092021a7220 */ /* 0x000fe20000410000 */
[----:B-1----:R-:W-:Y:S01]  /*150d0*/  F2FP.BF16.PACK_AB R134, R170, R171 ;  /* 0x000000abaa86723e */ /* 0x002fe200000010ff */
[C---:B------:R-:W-:Y:S02]  /*150e0*/  FMUL.FTZ R27, R2.reuse, R147 ;  /* 0x00000093021b7220 */ /* 0x040fe40000410000 */
[C---:B------:R-:W-:Y:S02]  /*150f0*/  FMUL.FTZ R30, R2.reuse, R142 ;  /* 0x0000008e021e7220 */ /* 0x040fe40000410000 */
[C---:B------:R-:W-:Y:S01]  /*15100*/  FMUL.FTZ R31, R2.reuse, R143 ;  /* 0x0000008f021f7220 */ /* 0x040fe20000410000 */
[----:B------:R1:W1:Y:S01]  /*15110*/  MUFU.EX2 R169, R9 ;  /* 0x0000000900a97308 */ /* 0x0002620000000800 */
[C---:B------:R-:W-:Y:S02]  /*15120*/  FMUL.FTZ R34, R2.reuse, R138 ;  /* 0x0000008a02227220 */ /* 0x040fe40000410000 */
[C---:B------:R-:W-:Y:S02]  /*15130*/  FMUL.FTZ R35, R2.reuse, R139 ;  /* 0x0000008b02237220 */ /* 0x040fe40000410000 */
[C---:B--2---:R-:W-:Y:S02]  /*15140*/  FMUL.FTZ R10, R2.reuse, R162 ;  /* 0x000000a2020a7220 */ /* 0x044fe40000410000 */
        /* <DEDUP_REMOVED lines=48> */
[----:B------:R-:W-:Y:S02]  /*15450*/  FFMA.FTZ R135, R11, c[0x0][0x23c], -R4 ;  /* 0x00008f000b877a23 */ /* 0x000fe40000010804 */
[----:B------:R-:W-:Y:S02]  /*15460*/  FMUL.FTZ R11, R2, R163 ;  /* 0x000000a3020b7220 */ /* 0x000fe40000410000 */
[C---:B------:R-:W-:Y:S02]  /*15470*/  FMUL.FTZ R4, R0.reuse, R164 ;  /* 0x000000a400047220 */ /* 0x040fe40000410000 */
[----:B------:R-:W2:Y:S01]  /*15480*/  MUFU.EX2 R135, R135 ;  /* 0x0000008700877308 */ /* 0x000ea20000000800 */
[----:B------:R-:W-:Y:S02]  /*15490*/  FFMA.FTZ R233, R33, c[0x0][0x23c], -R5 ;  /* 0x00008f0021e97a23 */ /* 0x000fe40000010805 */
[----:B------:R-:W-:Y:S02]  /*154a0*/  FMUL.FTZ R5, R0, R165 ;  /* 0x000000a500057220 */ /* 0x000fe40000410000 */
[----:B------:R-:W-:Y:S01]  /*154b0*/  IMAD.WIDE.U32 R164, R3, -0x326172a9, RZ ;  /* 0xcd9e8d5703a47825 */ /* 0x000fe200078e00ff */
[----:B------:R-:W-:Y:S03]  /*154c0*/  F2FP.BF16.PACK_AB R3, R172, R173 ;  /* 0x000000adac03723e */ /* 0x000fe600000010ff */
[C---:B------:R-:W-:Y:S01]  /*154d0*/  FMUL.FTZ R32, R0.reuse, R136 ;  /* 0x0000008800207220 */ /* 0x040fe20000410000 */
[----:B------:R-:W-:Y:S01]  /*154e0*/  LOP3.LUT R138, R165, UR33, R144, 0x96, !PT ;  /* 0x00000021a58a7c12 */ /* 0x000fe2000f8e9690 */
[C---:B------:R-:W-:Y:S01]  /*154f0*/  FFMA.FTZ R175, R0.reuse, R175, R171 ;  /* 0x000000af00af7223 */ /* 0x040fe200000100ab */
[----:B------:R-:W-:Y:S01]  /*15500*/  MUFU.EX2 R144, R179 ;  /* 0x000000b300907308 */ /* 0x000fe20000000800 */
[----:B------:R-:W-:Y:S02]  /*15510*/  FMUL.FTZ R33, R0, R137 ;  /* 0x0000008900217220 */ /* 0x000fe40000410000 */
[----:B------:R-:W-:Y:S04]  /*15520*/  IMAD.WIDE.U32 R138, R138, -0x2daee0ad, RZ ;  /* 0xd2511f538a8a7825 */ /* 0x000fe800078e00ff */
[C---:B------:R-:W-:Y:S02]  /*15530*/  FMUL.FTZ R8, R0.reuse, R160 ;  /* 0x000000a000087220 */ /* 0x040fe40000410000 */
[C---:B-1----:R-:W-:Y:S02]  /*15540*/  FMUL.FTZ R9, R0.reuse, R161 ;  /* 0x000000a100097220 */ /* 0x042fe40000410000 */
        /* <DEDUP_REMOVED lines=32> */
[C---:B---3--:R-:W-:Y:S02]  /*15750*/  FFMA.FTZ R140, R2.reuse, R7, R173 ;  /* 0x00000007028c7223 */ /* 0x048fe400000100ad */
[----:B------:R-:W-:Y:S02]  /*15760*/  FMUL.FTZ R7, R2, R167 ;  /* 0x000000a702077220 */ /* 0x000fe40000410000 */
[----:B------:R-:W3:Y:S01]  /*15770*/  LDL.64 R166, [R1+0x88] ;  /* 0x0000880001a67983 */ /* 0x000ee20000100a00 */
[----:B------:R1:W1:Y:S01]  /*15780*/  MUFU.EX2 R2, R176 ;  /* 0x000000b000027308 */ /* 0x0002620000000800 */
        /* <DEDUP_REMOVED lines=12> */
[----:B-1----:R1:W4:Y:S01]  /*15850*/  LDL.S16 R176, [R1+0x7c] ;  /* 0x00007c0001b07983 */ /* 0x0023220000100600 */
        /* <DEDUP_REMOVED lines=9> */
[----:B------:R-:W-:Y:S02]  /*158f0*/  FADD.FTZ R0, R170, R175 ;  /* 0x000000afaa007221 */ /* 0x000fe40000010000 */
[----:B------:R-:W-:Y:S01]  /*15900*/  FADD.FTZ R140, R172, R140 ;  /* 0x0000008cac8c7221 */ /* 0x000fe20000010000 */
[----:B------:R-:W1:Y:S01]  /*15910*/  LDC.U8 R175, c[0x0][0x2d8] ;  /* 0x0000b600ffaf7b82 */ /* 0x000e620000000000 */
[----:B------:R-:W-:Y:S01]  /*15920*/  IMAD.MOV.U32 R157, RZ, RZ, R215 ;  /* 0x000000ffff9d7224 */ /* 0x000fe200078e00d7 */
[----:B---3--:R-:W-:Y:S02]  /*15930*/  LOP3.LUT R136, R145, UR29, R166, 0x96, !PT ;  /* 0x0000001d91887c12 */ /* 0x008fe4000f8e96a6 */
[----:B------:R-:W3:Y:S03]  /*15940*/  MUFU.EX2 R145, R177 ;  /* 0x000000b100917308 */ /* 0x000ee60000000800 */
[----:B------:R-:W-:Y:S05]  /*15950*/  IMAD.WIDE.U32 R136, R136, -0x2daee0ad, RZ ;  /* 0xd2511f5388887825 */ /* 0x000fea00078e00ff */
[----:B------:R-:W-:Y:S02]  /*15960*/  LOP3.LUT R137, R137, UR30, R250, 0x96, !PT ;  /* 0x0000001e89897c12 */ /* 0x000fe4000f8e96fa */
[----:B------:R-:W-:Y:S01]  /*15970*/  LOP3.LUT R141, R139, UR34, R136, 0x96, !PT ;  /* 0x000000228b8d7c12 */ /* 0x000fe2000f8e9688 */
[----:B------:R-:W-:Y:S01]  /*15980*/  FADD.FTZ R139, R174, R0 ;  /* 0x00000000ae8b7221 */ /* 0x000fe20000010000 */
[----:B------:R-:W-:Y:S01]  /*15990*/  F2FP.BF16.PACK_AB R0, R169, R174 ;  /* 0x000000aea900723e */ /* 0x000fe200000010ff */
[----:B------:R-:W-:Y:S04]  /*159a0*/  IMAD.WIDE.U32 R136, R137, -0x326172a9, RZ ;  /* 0xcd9e8d5789887825 */ /* 0x000fe800078e00ff */
[----:B------:R-:W-:Y:S01]  /*159b0*/  FADD.FTZ R146, R169, R139 ;  /* 0x0000008ba9927221 */ /* 0x000fe20000010000 */
[----:B------:R-:W-:Y:S01]  /*159c0*/  LOP3.LUT R142, R137, UR32, R164, 0x96, !PT ;  /* 0x00000020898e7c12 */ /* 0x000fe2000f8e96a4 */
[----:B------:R-:W-:Y:S01]  /*159d0*/  FADD.FTZ R139, R168, R140 ;  /* 0x0000008ca88b7221 */ /* 0x000fe20000010000 */
[----:B--2---:R-:W-:Y:S01]  /*159e0*/  F2FP.BF16.PACK_AB R168, R135, R168 ;  /* 0x000000a887a8723e */ /* 0x004fe200000010ff */
[----:B------:R-:W-:Y:S04]  /*159f0*/  IMAD.WIDE.U32 R140, R141, -0x326172a9, RZ ;  /* 0xcd9e8d578d8c7825 */ /* 0x000fe800078e00ff */
[----:B------:R-:W-:Y:S01]  /*15a00*/  FADD.FTZ R137, R135, R139 ;  /* 0x0000008b87897221 */ /* 0x000fe20000010000 */
[----:B------:R-:W-:Y:S01]  /*15a10*/  LOP3.LUT R150, R141, UR31, R136, 0x96, !PT ;  /* 0x0000001f8d967c12 */ /* 0x000fe2000f8e9688 */
[----:B------:R-:W2:Y:S01]  /*15a20*/  MUFU.EX2 R135, R178 ;  /* 0x000000b200877308 */ /* 0x000ea20000000800 */
[----:B------:R-:W-:Y:S04]  /*15a30*/  IMAD.WIDE.U32 R142, R142, -0x2daee0ad, RZ ;  /* 0xd2511f538e8e7825 */ /* 0x000fe800078e00ff */
[----:B------:R-:W-:Y:S01]  /*15a40*/  IMAD.WIDE.U32 R150, R150, -0x2daee0ad, RZ ;  /* 0xd2511f5396967825 */ /* 0x000fe200078e00ff */
[----:B------:R-:W-:Y:S03]  /*15a50*/  LOP3.LUT R138, R143, UR24, R138, 0x96, !PT ;  /* 0x000000188f8a7c12 */ /* 0x000fe6000f8e968a */
[----:B------:R-:W-:Y:S01]  /*15a60*/  FADD.FTZ R136, R2, R146 ;  /* 0x0000009202887221 */ /* 0x000fe20000010000 */
[----:B------:R-:W-:Y:S01]  /*15a70*/  LOP3.LUT R142, R151, UR4, R142, 0x96, !PT ;  /* 0x00000004978e7c12 */ /* 0x000fe2000f8e968e */
[----:B------:R-:W-:Y:S01]  /*15a80*/  IMAD.WIDE.U32 R138, R138, -0x326172a9, RZ ;  /* 0xcd9e8d578a8a7825 */ /* 0x000fe200078e00ff */
[----:B------:R-:W-:Y:S01]  /*15a90*/  F2FP.BF16.PACK_AB R2, R144, R2 ;  /* 0x000000029002723e */ /* 0x000fe200000010ff */
[----:B------:R-:W4:Y:S02]  /*15aa0*/  MUFU.EX2 R141, R180 ;  /* 0x000000b4008d7308 */ /* 0x000f240000000800 */
[----:B------:R-:W-:Y:S01]  /*15ab0*/  IMAD.WIDE.U32 R142, R142, -0x326172a9, RZ ;  /* 0xcd9e8d578e8e7825 */ /* 0x000fe200078e00ff */
[----:B------:R-:W-:Y:S03]  /*15ac0*/  LOP3.LUT R148, R139, UR5, R140, 0x96, !PT ;  /* 0x000000058b947c12 */ /* 0x000fe6000f8e968c */
[----:B------:R-:W-:Y:S01]  /*15ad0*/  FADD.FTZ R144, R144, R136 ;  /* 0x0000008890907221 */ /* 0x000fe20000010000 */
[----:B------:R-:W-:Y:S01]  /*15ae0*/  LOP3.LUT R136, R143, UR22, R138, 0x96, !PT ;  /* 0x000000168f887c12 */ /* 0x000fe2000f8e968a */
[----:B---3--:R-:W-:Y:S02]  /*15af0*/  FADD.FTZ R139, R145, R137 ;  /* 0x00000089918b7221 */ /* 0x008fe40000010000 */
[----:B------:R-:W3:Y:S01]  /*15b00*/  MUFU.EX2 R137, R211 ;  /* 0x000000d300897308 */ /* 0x000ee20000000800 */
[C---:B--2---:R-:W-:Y:S01]  /*15b10*/  F2FP.BF16.PACK_AB R152, R135.reuse, R145 ;  /* 0x000000918798723e */ /* 0x044fe200000010ff */
[----:B------:R-:W-:Y:S01]  /*15b20*/  FADD.FTZ R145, R135, R139 ;  /* 0x0000008b87917221 */ /* 0x000fe20000010000 */
[----:B------:R-:W-:Y:S04]  /*15b30*/  LOP3.LUT R135, R136, 0xff, RZ, 0xc0, !PT ;  /* 0x000000ff88877812 */ /* 0x000fe800078ec0ff */
[----:B-1----:R-:W-:Y:S02]  /*15b40*/  ISETP.GE.U32.AND P0, PT, R175, R135, PT ;  /* 0x00000087af00720c */ /* 0x002fe40003f06070 */
[----:B------:R-:W-:Y:S01]  /*15b50*/  PRMT R135, R134, 0x7632, R135 ;  /* 0x0000763286877816 */ /* 0x000fe20000000087 */
[----:B------:R-:W-:Y:S01]  /*15b60*/  MUFU.EX2 R180, R228 ;  /* 0x000000e400b47308 */ /* 0x000fe20000000800 */
[----:B----4-:R-:W-:Y:S09]  /*15b70*/  FADD.FTZ R139, R141, R144 ;  /* 0x000000908d8b7221 */ /* 0x010ff20000010000 */
[----:B-----5:R-:W-:Y:S01]  /*15b80*/  @!P0 HFMA2.BF16_V2 R156, -RZ.H0_H0, RZ.H0_H0, -R134.H0_H0 ;  /* 0x200000ffff9c8231 */ /* 0x020fe20000340986 */
[C---:B---3--:R-:W-:Y:S01]  /*15b90*/  F2FP.BF16.PACK_AB R154, R137.reuse, R141 ;  /* 0x0000008d899a723e */ /* 0x048fe200000010ff */
[----:B------:R-:W-:Y:S03]  /*15ba0*/  FADD.FTZ R147, R137, R139 ;  /* 0x0000008b89937221 */ /* 0x000fe60000010000 */
[----:B------:R-:W-:Y:S01]  /*15bb0*/  PRMT R140, R156, 0x7610, R140 ;  /* 0x000076109c8c7816 */ /* 0x000fe2000000008c */
[----:B------:R1:W-:Y:S01]  /*15bc0*/  @!P0 STL.S16 [R1+0x78], R156 ;  /* 0x0000789c01008387 */ /* 0x0003e20000100600 */
[----:B------:R-:W-:Y:S01]  /*15bd0*/  PRMT R137, R134, 0x5410, R135 ;  /* 0x0000541086897816 */ /* 0x000fe20000000087 */
[----:B------:R-:W-:Y:S01]  /*15be0*/  MUFU.EX2 R139, R210 ;  /* 0x000000d2008b7308 */ /* 0x000fe20000000800 */
[----:B------:R-:W-:Y:S01]  /*15bf0*/  @!P0 PRMT R134, R140, 0x5410, RZ ;  /* 0x000054108c868816 */ /* 0x000fe200000000ff */
[----:B------:R2:W3:Y:S04]  /*15c00*/  LDL.S16 R160, [R1+0x70] ;  /* 0x0000700001a07983 */ /* 0x0004e80000100600 */
[----:B------:R4:W-:Y:S04]  /*15c10*/  STG.E.U16 [R212.64], R134 ;  /* 0x00000086d4007986 */ /* 0x0009e8000c101512 */
[----:B------:R2:W5:Y:S01]  /*15c20*/  LDL.S16 R155, [R1+0x6c] ;  /* 0x00006c00019b7983 */ /* 0x0005620000100600 */
[----:B------:R-:W2:Y:S01]  /*15c30*/  MUFU.EX2 R140, R181 ;  /* 0x000000b5008c7308 */ /* 0x000ea20000000800 */
[----:B-1----:R-:W-:Y:S01]  /*15c40*/  IMAD.MOV.U32 R156, RZ, RZ, R214 ;  /* 0x000000ffff9c7224 */ /* 0x002fe200078e00d6 */
[----:B----4-:R-:W-:Y:S02]  /*15c50*/  LOP3.LUT R134, R136, 0xffff, RZ, 0xc0, !PT ;  /* 0x0000ffff88867812 */ /* 0x010fe400078ec0ff */
[----:B--2---:R-:W-:Y:S02]  /*15c60*/  F2FP.BF16.PACK_AB R153, R139, R140 ;  /* 0x0000008c8b99723e */ /* 0x004fe400000010ff */
[----:B------:R-:W-:Y:S04]  /*15c70*/  SHF.R.U32.HI R134, RZ, 0x8, R134 ;  /* 0x00000008ff867819 */ /* 0x000fe80000011686 */
[----:B------:R-:W-:Y:S04]  /*15c80*/  LOP3.LUT R134, R134, 0xffff, RZ, 0xc0, !PT ;  /* 0x0000ffff86867812 */ /* 0x000fe800078ec0ff */
[C---:B------:R-:W-:Y:S02]  /*15c90*/  ISETP.GE.U32.AND P0, PT, R175.reuse, R134, PT ;  /* 0x00000086af00720c */ /* 0x040fe40003f06070 */
[--C-:B------:R-:W-:Y:S02]  /*15ca0*/  SHF.R.U32.HI R134, RZ, 0x10, R136.reuse ;  /* 0x00000010ff867819 */ /* 0x100fe40000011688 */
[----:B------:R-:W-:Y:S02]  /*15cb0*/  SHF.R.U32.HI R136, RZ, 0x18, R136 ;  /* 0x00000018ff887819 */ /* 0x000fe40000011688 */
[----:B------:R-:W-:Y:S02]  /*15cc0*/  LOP3.LUT R134, R134, 0xff, RZ, 0xc0, !PT ;  /* 0x000000ff86867812 */ /* 0x000fe400078ec0ff */
[C---:B------:R-:W-:Y:S02]  /*15cd0*/  ISETP.GE.U32.AND P1, PT, R175.reuse, R136, PT ;  /* 0x00000088af00720c */ /* 0x040fe40003f26070 */
[----:B------:R-:W-:Y:S02]  /*15ce0*/  ISETP.GE.U32.AND P6, PT, R175, R134, PT ;  /* 0x00000086af00720c */ /* 0x000fe40003fc6070 */
[----:B------:R-:W-:Y:S01]  /*15cf0*/  PRMT R134, R3, 0x7632, R134 ;  /* 0x0000763203867816 */ /* 0x000fe20000000086 */
[----:B------:R-:W-:Y:S05]  /*15d00*/  @!P0 HFMA2.BF16_V2 R149, -RZ.H0_H0, RZ.H0_H0, -R135.H0_H0 ;  /* 0x200000ffff958231 */ /* 0x000fea0000340987 */
[----:B------:R1:W-:Y:S01]  /*15d10*/  @!P0 STL.S16 [R1+0x74], R149 ;  /* 0x0000749501008387 */ /* 0x0003e20000100600 */
[----:B------:R-:W-:Y:S04]  /*15d20*/  PRMT R141, R149, 0x7610, R141 ;  /* 0x00007610958d7816 */ /* 0x000fe8000000008d */
[----:B------:R-:W-:Y:S01]  /*15d30*/  @!P0 PRMT R135, R141, 0x5410, RZ ;  /* 0x000054108d878816 */ /* 0x000fe200000000ff */
[----:B------:R-:W-:Y:S01]  /*15d40*/  @!P6 HFMA2.BF16_V2 R176, -RZ.H0_H0, RZ.H0_H0, -R3.H0_H0 ;  /* 0x200000ffffb0e231 */ /* 0x000fe20000340903 */
[----:B------:R2:W4:Y:S01]  /*15d50*/  LDL.S16 R141, [R1+0x60] ;  /* 0x00006000018d7983 */ /* 0x0005220000100600 */
[----:B------:R-:W-:Y:S03]  /*15d60*/  IADD3 R214, P0, R212, UR27, RZ ;  /* 0x0000001bd4d67c10 */ /* 0x000fe6000ff1e0ff */
[----:B------:R2:W-:Y:S01]  /*15d70*/  STG.E.U16 [R212.64+0x2], R135 ;  /* 0x00000287d4007986 */ /* 0x0005e2000c101512 */
[----:B------:R-:W-:Y:S02]  /*15d80*/  PRMT R136, R176, 0x7610, R136 ;  /* 0x00007610b0887816 */ /* 0x000fe40000000088 */
[----:B------:R-:W-:Y:S01]  /*15d90*/  IADD3.X R215, R213, UR26, RZ, P0, !PT ;  /* 0x0000001ad5d77c10 */ /* 0x000fe200087fe4ff */
[----:B-1----:R1:W4:Y:S04]  /*15da0*/  LDL.S16 R149, [R1+0x64] ;  /* 0x0000640001957983 */ /* 0x0023280000100600 */
[----:B------:R-:W-:Y:S04]  /*15db0*/  @!P6 STL.S16 [R1+0x7c], R176 ;  /* 0x00007cb00100e387 */ /* 0x000fe80000100600 */
[----:B------:R-:W-:Y:S01]  /*15dc0*/  LDSM.16.MT88.4 R176, [R183+0x13800] ;  /* 0x01380000b7b0783b */ /* 0x000fe20000004200 */
[----:B--2---:R-:W-:Y:S01]  /*15dd0*/  FADD.FTZ R135, R140, R145 ;  /* 0x000000918c877221 */ /* 0x004fe20000010000 */
[----:B------:R-:W-:Y:S02]  /*15de0*/  PRMT R140, R3, 0x5410, R134 ;  /* 0x00005410038c7816 */ /* 0x000fe40000000086 */
[----:B------:R-:W-:Y:S01]  /*15df0*/  @!P6 PRMT R3, R136, 0x5410, RZ ;  /* 0x000054108803e816 */ /* 0x000fe200000000ff */
[--C-:B------:R-:W-:Y:S03]  /*15e00*/  FADD.FTZ R146, R139, R135.reuse ;  /* 0x000000878b927221 */ /* 0x100fe60000010000 */
[----:B------:R1:W2:Y:S01]  /*15e10*/  LDL.S16 R136, [R1+0x3c] ;  /* 0x00003c0001887983 */ /* 0x0002a20000100600 */
[----:B------:R-:W-:Y:S03]  /*15e20*/  PRMT R135, R0, 0x7632, R135 ;  /* 0x0000763200877816 */ /* 0x000fe60000000087 */
[----:B------:R1:W-:Y:S02]  /*15e30*/  STG.E.U16 [R214.64], R3 ;  /* 0x00000003d6007986 */ /* 0x0003e4000c101512 */
[----:B-1----:R-:W-:Y:S04]  /*15e40*/  LOP3.LUT R3, R142, 0xff, RZ, 0xc0, !PT ;  /* 0x000000ff8e037812 */ /* 0x002fe800078ec0ff */
[----:B------:R-:W-:Y:S02]  /*15e50*/  ISETP.GE.U32.AND P0, PT, R175, R3, PT ;  /* 0x00000003af00720c */ /* 0x000fe40003f06070 */
[----:B------:R-:W-:Y:S01]  /*15e60*/  PRMT R3, R168, 0x7610, R3 ;  /* 0x00007610a8037816 */ /* 0x000fe20000000003 */
[----:B---3--:R-:W-:Y:S05]  /*15e70*/  @!P1 HFMA2.BF16_V2 R160, -RZ.H0_H0, RZ.H0_H0, -R134.H0_H0 ;  /* 0x200000ffffa09231 */ /* 0x008fea0000340986 */
[----:B------:R-:W-:Y:S01]  /*15e80*/  PRMT R139, R160, 0x7610, R139 ;  /* 0x00007610a08b7816 */ /* 0x000fe2000000008b */
[----:B------:R1:W-:Y:S04]  /*15e90*/  @!P1 STL.S16 [R1+0x70], R160 ;  /* 0x000070a001009387 */ /* 0x0003e80000100600 */
[----:B-----5:R-:W-:Y:S01]  /*15ea0*/  @!P0 HFMA2.BF16_V2 R155, -RZ.H0_H0, RZ.H0_H0, -R0.H0_H0 ;  /* 0x200000ffff9b8231 */ /* 0x020fe20000340900 */
[----:B------:R-:W-:Y:S02]  /*15eb0*/  @!P1 PRMT R134, R139, 0x5410, RZ ;  /* 0x000054108b869816 */ /* 0x000fe400000000ff */
[----:B------:R-:W-:Y:S02]  /*15ec0*/  PRMT R139, R0, 0x5410, R135 ;  /* 0x00005410008b7816 */ /* 0x000fe40000000087 */
[----:B------:R-:W-:Y:S01]  /*15ed0*/  PRMT R145, R155, 0x7610, R145 ;  /* 0x000076109b917816 */ /* 0x000fe20000000091 */
[----:B------:R-:W-:Y:S03]  /*15ee0*/  STG.E.U16 [R214.64+0x2], R134 ;  /* 0x00000286d6007986 */ /* 0x000fe6000c101512 */
[----:B------:R-:W-:Y:S01]  /*15ef0*/  @!P0 PRMT R0, R145, 0x5410, RZ ;  /* 0x0000541091008816 */ /* 0x000fe200000000ff */
[----:B------:R-:W-:Y:S04]  /*15f00*/  @!P0 STL.S16 [R1+0x6c], R155 ;  /* 0x00006c9b01008387 */ /* 0x000fe80000100600 */
[----:B------:R3:W-:Y:S04]  /*15f10*/  STG.E.U16 [R212.64+0x10], R0 ;  /* 0x00001000d4007986 */ /* 0x0007e8000c101512 */
[----:B-1----:R1:W5:Y:S01]  /*15f20*/  LDL.S16 R160, [R1+0x5c] ;  /* 0x00005c0001a07983 */ /* 0x0023620000100600 */
[----:B---3--:R-:W-:Y:S04]  /*15f30*/  LOP3.LUT R0, R142, 0xffff, RZ, 0xc0, !PT ;  /* 0x0000ffff8e007812 */ /* 0x008fe800078ec0ff */
[----:B------:R-:W-:Y:S04]  /*15f40*/  SHF.R.U32.HI R0, RZ, 0x8, R0 ;  /* 0x00000008ff007819 */ /* 0x000fe80000011600 */
[----:B------:R-:W-:Y:S04]  /*15f50*/  LOP3.LUT R0, R0, 0xffff, RZ, 0xc0, !PT ;  /* 0x0000ffff00007812 */ /* 0x000fe800078ec0ff */
[C---:B------:R-:W-:Y:S02]  /*15f60*/  ISETP.GE.U32.AND P1, PT, R175.reuse, R0, PT ;  /* 0x00000000af00720c */ /* 0x040fe40003f26070 */
[----:B------:R-:W-:Y:S04]  /*15f70*/  SHF.R.U32.HI R0, RZ, 0x10, R142 ;  /* 0x00000010ff007819 */ /* 0x000fe8000001168e */
[----:B------:R-:W-:Y:S04]  /*15f80*/  LOP3.LUT R0, R0, 0xff, RZ, 0xc0, !PT ;  /* 0x000000ff00007812 */ /* 0x000fe800078ec0ff */
[----:B------:R-:W-:Y:S02]  /*15f90*/  ISETP.GE.U32.AND P0, PT, R175, R0, PT ;  /* 0x00000000af00720c */ /* 0x000fe40003f06070 */
[----:B------:R-:W-:Y:S11]  /*15fa0*/  PRMT R0, R168, 0x7632, R0 ;  /* 0x00007632a8007816 */ /* 0x000ff60000000000 */
[----:B----4-:R-:W-:Y:S02]  /*15fb0*/  @!P0 HFMA2.BF16_V2 R141, -RZ.H0_H0, RZ.H0_H0, -R3.H0_H0 ;  /* 0x200000ffff8d8231 */ /* 0x010fe40000340903 */
[----:B------:R-:W-:Y:S03]  /*15fc0*/  @!P1 HFMA2.BF16_V2 R149, -RZ.H0_H0, RZ.H0_H0, -R135.H0_H0 ;  /* 0x200000ffff959231 */ /* 0x000fe60000340987 */
[----:B------:R-:W-:Y:S02]  /*15fd0*/  PRMT R134, R141, 0x7610, R134 ;  /* 0x000076108d867816 */ /* 0x000fe40000000086 */
[----:B------:R3:W-:Y:S01]  /*15fe0*/  @!P1 STL.S16 [R1+0x64], R149 ;  /* 0x0000649501009387 */ /* 0x0007e20000100600 */
[----:B------:R-:W-:Y:S03]  /*15ff0*/  PRMT R144, R149, 0x7610, R144 ;  /* 0x0000761095907816 */ /* 0x000fe60000000090 */
[----:B------:R4:W-:Y:S01]  /*16000*/  @!P0 STL.S16 [R1+0x60], R141 ;  /* 0x0000608d01008387 */ /* 0x0009e20000100600 */
[----:B------:R-:W-:Y:S02]  /*16010*/  @!P1 PRMT R135, R144, 0x5410, RZ ;  /* 0x0000541090879816 */ /* 0x000fe400000000ff */
[----:B------:R-:W-:Y:S02]  /*16020*/  PRMT R144, R3, 0x5410, R0 ;  /* 0x0000541003907816 */ /* 0x000fe40000000000 */
[----:B------:R-:W-:Y:S01]  /*16030*/  @!P0 PRMT R3, R134, 0x5410, RZ ;  /* 0x0000541086038816 */ /* 0x000fe200000000ff */
[----:B------:R1:W-:Y:S01]  /*16040*/  STG.E.U16 [R212.64+0x12], R135 ;  /* 0x00001287d4007986 */ /* 0x0003e2000c101512 */
[----:B------:R-:W-:Y:S03]  /*16050*/  MUFU.EX2 R134, R223 ;  /* 0x000000df00867308 */ /* 0x000fe60000000800 */
[----:B------:R2:W-:Y:S01]  /*16060*/  STG.E.U16 [R214.64+0x10], R3 ;  /* 0x00001003d6007986 */ /* 0x0005e2000c101512 */
[----:B---3--:R-:W-:Y:S06]  /*16070*/  IMAD.WIDE.U32 R148, R148, -0x2daee0ad, RZ ;  /* 0xd2511f5394947825 */ /* 0x008fec00078e00ff */
[----:B----4-:R3:W4:Y:S10]  /*16080*/  MUFU.EX2 R141, R222 ;  /* 0x000000de008d7308 */ /* 0x0107340000000800 */
[----:B-1----:R-:W-:Y:S01]  /*16090*/  MUFU.EX2 R135, R221 ;  /* 0x000000dd00877308 */ /* 0x002fe20000000800 */
[----:B--2---:R-:W-:Y:S01]  /*160a0*/  SHF.R.U32.HI R3, RZ, 0x18, R142 ;  /* 0x00000018ff037819 */ /* 0x004fe2000001168e */
[----:B---3--:R-:W1:Y:S01]  /*160b0*/  LDC.U8 R222, c[0x0][0x2d8] ;  /* 0x0000b600ffde7b82 */ /* 0x008e620000000000 */
[----:B----4-:R-:W-:Y:S04]  /*160c0*/  FADD.FTZ R145, R141, R147 ;  /* 0x000000938d917221 */ /* 0x010fe80000010000 */
[----:B------:R-:W-:Y:S01]  /*160d0*/  FADD.FTZ R145, R134, R145 ;  /* 0x0000009186917221 */ /* 0x000fe20000010000 */
[----:B-1----:R-:W-:Y:S11]  /*160e0*/  ISETP.GE.U32.AND P0, PT, R222, R3, PT ;  /* 0x00000003de00720c */ /* 0x002ff60003f06070 */
[----:B------:R-:W-:Y:S02]  /*160f0*/  @!UPT UIADD3 URZ, URZ, URZ, URZ ;  /* 0x0000003f3f3ff290 */ /* 0x000fe4000fffe03f */
[----:B------:R-:W-:Y:S05]  /*16100*/  @!P0 HFMA2.BF16_V2 R136, -RZ.H0_H0, RZ.H0_H0, -R0.H0_H0 ;  /* 0x200000ffff888231 */ /* 0x000fea0000340900 */
[----:B------:R1:W-:Y:S01]  /*16110*/  @!P0 STL.S16 [R1+0x3c], R136 ;  /* 0x00003c8801008387 */ /* 0x0003e20000100600 */
[----:B------:R-:W-:Y:S03]  /*16120*/  PRMT R3, R136, 0x7610, R3 ;  /* 0x0000761088037816 */ /* 0x000fe60000000003 */
[----:B------:R2:W3:Y:S01]  /*16130*/  LDL.S16 R155, [R1+0x58] ;  /* 0x00005800019b7983 */ /* 0x0004e20000100600 */
[----:B------:R-:W-:Y:S02]  /*16140*/  @!P0 PRMT R0, R3, 0x5410, RZ ;  /* 0x0000541003008816 */ /* 0x000fe400000000ff */
[C-C-:B------:R-:W-:Y:S01]  /*16150*/  LOP3.LUT R3, R149.reuse, UR14, R150.reuse, 0x96, !PT ;  /* 0x0000000e95037c12 */ /* 0x140fe2000f8e9696 */
[----:B------:R2:W4:Y:S01]  /*16160*/  LDL.S16 R174, [R1+0x54] ;  /* 0x0000540001ae7983 */ /* 0x0005220000100600 */
[----:B------:R-:W-:Y:S03]  /*16170*/  LOP3.LUT R150, R149, UR14, R150, 0x96, !PT ;  /* 0x0000000e95967c12 */ /* 0x000fe6000f8e9696 */
[----:B------:R2:W-:Y:S01]  /*16180*/  STG.E.U16 [R214.64+0x12], R0 ;  /* 0x00001200d6007986 */ /* 0x0005e2000c101512 */
[----:B-1----:R-:W1:Y:S01]  /*16190*/  MUFU.EX2 R136, R220 ;  /* 0x000000dc00887308 */ /* 0x002e620000000800 */
[----:B--2---:R-:W-:Y:S02]  /*161a0*/  F2FP.BF16.PACK_AB R0, R134, R141 ;  /* 0x0000008d8600723e */ /* 0x004fe400000010ff */
[----:B------:R-:W-:Y:S04]  /*161b0*/  LOP3.LUT R134, R3, 0xff, RZ, 0xc0, !PT ;  /* 0x000000ff03867812 */ /* 0x000fe800078ec0ff */
[----:B------:R-:W-:Y:S02]  /*161c0*/  ISETP.GE.U32.AND P0, PT, R222, R134, PT ;  /* 0x00000086de00720c */ /* 0x000fe40003f06070 */
[----:B------:R-:W-:Y:S01]  /*161d0*/  PRMT R134, R2, 0x7632, R134 ;  /* 0x0000763202867816 */ /* 0x000fe20000000086 */
[----:B-1----:R-:W-:Y:S01]  /*161e0*/  FADD.FTZ R141, R136, R146 ;  /* 0x00000092888d7221 */ /* 0x002fe20000010000 */
[C---:B------:R-:W-:Y:S02]  /*161f0*/  F2FP.BF16.PACK_AB R162, R135.reuse, R136 ;  /* 0x0000008887a2723e */ /* 0x040fe400000010ff */
[----:B------:R-:W-:Y:S01]  /*16200*/  PRMT R147, R2, 0x5410, R134 ;  /* 0x0000541002937816 */ /* 0x000fe20000000086 */
[----:B------:R-:W-:Y:S01]  /*16210*/  FADD.FTZ R151, R135, R141 ;  /* 0x0000008d87977221 */ /* 0x000fe20000010000 */
[----:B------:R-:W-:Y:S10]  /*16220*/  MUFU.EX2 R136, R224 ;  /* 0x000000e000887308 */ /* 0x000ff40000000800 */
[----:B------:R-:W1:Y:S02]  /*16230*/  MUFU.EX2 R135, R225 ;  /* 0x000000e100877308 */ /* 0x000e640000000800 */
[----:B-1----:R-:W-:Y:S01]  /*16240*/  F2FP.BF16.PACK_AB R161, R135, R136 ;  /* 0x0000008887a1723e */ /* 0x002fe200000010ff */
[----:B-----5:R-:W-:Y:S05]  /*16250*/  @!P0 HFMA2.BF16_V2 R160, -RZ.H0_H0, RZ.H0_H0, -R2.H0_H0 ;  /* 0x200000ffffa08231 */ /* 0x020fea0000340902 */
[----:B------:R-:W-:Y:S01]  /*16260*/  PRMT R158, R160, 0x7610, R158 ;  /* 0x00007610a09e7816 */ /* 0x000fe2000000009e */
[----:B------:R1:W-:Y:S03]  /*16270*/  @!P0 STL.S16 [R1+0x5c], R160 ;  /* 0x00005ca001008387 */ /* 0x0003e60000100600 */
[----:B------:R-:W-:Y:S01]  /*16280*/  @!P0 PRMT R2, R158, 0x5410, RZ ;  /* 0x000054109e028816 */ /* 0x000fe200000000ff */
[----:B------:R2:W5:Y:S04]  /*16290*/  LDL.S16 R172, [R1+0x50] ;  /* 0x0000500001ac7983 */ /* 0x0005680000100600 */
[----:B------:R2:W-:Y:S04]  /*162a0*/  STG.E.U16 [R212.64+0x20], R2 ;  /* 0x00002002d4007986 */ /* 0x0005e8000c101512 */
[----:B-1----:R1:W5:Y:S01]  /*162b0*/  LDL.S16 R160, [R1+0x4c] ;  /* 0x00004c0001a07983 */ /* 0x0023620000100600 */
[----:B--2---:R-:W-:Y:S04]  /*162c0*/  LOP3.LUT R2, R3, 0xffff, RZ, 0xc0, !PT ;  /* 0x0000ffff03027812 */ /* 0x004fe800078ec0ff */
[----:B------:R-:W-:Y:S04]  /*162d0*/  SHF.R.U32.HI R2, RZ, 0x8, R2 ;  /* 0x00000008ff027819 */ /* 0x000fe80000011602 */
[----:B------:R-:W-:Y:S04]  /*162e0*/  LOP3.LUT R2, R2, 0xffff, RZ, 0xc0, !PT ;  /* 0x0000ffff02027812 */ /* 0x000fe800078ec0ff */
[----:B------:R-:W-:Y:S02]  /*162f0*/  ISETP.GE.U32.AND P0, PT, R222, R2, PT ;  /* 0x00000002de00720c */ /* 0x000fe40003f06070 */
[--C-:B------:R-:W-:Y:S02]  /*16300*/  SHF.R.U32.HI R2, RZ, 0x10, R3.reuse ;  /* 0x00000010ff027819 */ /* 0x100fe40000011603 */
[----:B------:R-:W-:Y:S02]  /*16310*/  SHF.R.U32.HI R3, RZ, 0x18, R3 ;  /* 0x00000018ff037819 */ /* 0x000fe40000011603 */
[----:B------:R-:W-:Y:S02]  /*16320*/  LOP3.LUT R2, R2, 0xff, RZ, 0xc0, !PT ;  /* 0x000000ff02027812 */ /* 0x000fe400078ec0ff */
[C---:B------:R-:W-:Y:S02]  /*16330*/  ISETP.GE.U32.AND P1, PT, R222.reuse, R3, PT ;  /* 0x00000003de00720c */ /* 0x040fe40003f26070 */
[----:B------:R-:W-:Y:S02]  /*16340*/  ISETP.GE.U32.AND P6, PT, R222, R2, PT ;  /* 0x00000002de00720c */ /* 0x000fe40003fc6070 */
[----:B------:R-:W-:Y:S02]  /*16350*/  PRMT R3, R152, 0x7610, R3 ;  /* 0x0000761098037816 */ /* 0x000fe40000000003 */
[----:B------:R-:W-:Y:S01]  /*16360*/  LOP3.LUT R2, R148, 0xff, RZ, 0xc0, !PT ;  /* 0x000000ff94027812 */ /* 0x000fe200078ec0ff */
[----:B---3--:R-:W-:Y:S08]  /*16370*/  @!P0 HFMA2.BF16_V2 R155, -RZ.H0_H0, RZ.H0_H0, -R134.H0_H0 ;  /* 0x200000ffff9b8231 */ /* 0x008ff00000340986 */
[----:B----4-:R-:W-:Y:S01]  /*16380*/  @!P6 HFMA2.BF16_V2 R174, -RZ.H0_H0, RZ.H0_H0, -R3.H0_H0 ;  /* 0x200000ffffaee231 */ /* 0x010fe20000340903 */
[----:B------:R2:W-:Y:S01]  /*16390*/  @!P0 STL.S16 [R1+0x58], R155 ;  /* 0x0000589b01008387 */ /* 0x0005e20000100600 */
[----:B------:R-:W-:Y:S03]  /*163a0*/  PRMT R141, R155, 0x7610, R141 ;  /* 0x000076109b8d7816 */ /* 0x000fe6000000008d */
[----:B------:R1:W3:Y:S01]  /*163b0*/  LDL.S16 R169, [R1+0x38] ;  /* 0x0000380001a97983 */ /* 0x0002e20000100600 */
[----:B------:R-:W-:Y:S02]  /*163c0*/  @!P0 PRMT R134, R141, 0x5410, RZ ;  /* 0x000054108d868816 */ /* 0x000fe400000000ff */
[----:B------:R-:W-:Y:S01]  /*163d0*/  ISETP.GE.U32.AND P0, PT, R222, R2, PT ;  /* 0x00000002de00720c */ /* 0x000fe20003f06070 */
[----:B------:R1:W4:Y:S01]  /*163e0*/  LDL.S16 R158, [R1+0x34] ;  /* 0x00003400019e7983 */ /* 0x0003220000100600 */
[----:B------:R-:W-:Y:S02]  /*163f0*/  PRMT R159, R174, 0x7610, R159 ;  /* 0x00007610ae9f7816 */ /* 0x000fe4000000009f */
[----:B------:R-:W-:Y:S01]  /*16400*/  PRMT R2, R152, 0x7632, R2 ;  /* 0x0000763298027816 */ /* 0x000fe20000000002 */
[----:B------:R1:W-:Y:S01]  /*16410*/  STG.E.U16 [R212.64+0x22], R134 ;  /* 0x00002286d4007986 */ /* 0x0003e2000c101512 */
[----:B------:R-:W-:Y:S02]  /*16420*/  LOP3.LUT R141, R148, 0xffff, RZ, 0xc0, !PT ;  /* 0x0000ffff948d7812 */ /* 0x000fe400078ec0ff */
[----:B------:R-:W-:Y:S02]  /*16430*/  PRMT R146, R3, 0x5410, R2 ;  /* 0x0000541003927816 */ /* 0x000fe40000000002 */
[----:B------:R-:W-:Y:S02]  /*16440*/  @!P6 PRMT R3, R159, 0x5410, RZ ;  /* 0x000054109f03e816 */ /* 0x000fe400000000ff */
[----:B------:R-:W-:Y:S03]  /*16450*/  SHF.R.U32.HI R141, RZ, 0x8, R141 ;  /* 0x00000008ff8d7819 */ /* 0x000fe6000001168d */
[----:B------:R1:W-:Y:S04]  /*16460*/  STG.E.U16 [R214.64+0x20], R3 ;  /* 0x00002003d6007986 */ /* 0x0003e8000c101512 */
[----:B--2---:R2:W2:Y:S04]  /*16470*/  LDL.S16 R155, [R1+0x30] ;  /* 0x00003000019b7983 */ /* 0x0044a80000100600 */
[----:B------:R-:W-:Y:S01]  /*16480*/  @!P6 STL.S16 [R1+0x54], R174 ;  /* 0x000054ae0100e387 */ /* 0x000fe20000100600 */
[----:B-1----:R-:W-:Y:S01]  /*16490*/  LOP3.LUT R134, R141, 0xffff, RZ, 0xc0, !PT ;  /* 0x0000ffff8d867812 */ /* 0x002fe200078ec0ff */
[----:B------:R-:W-:Y:S03]  /*164a0*/  FADD.FTZ R141, R136, R145 ;  /* 0x00000091888d7221 */ /* 0x000fe60000010000 */
[----:B------:R-:W-:Y:S01]  /*164b0*/  ISETP.GE.U32.AND P6, PT, R222, R134, PT ;  /* 0x00000086de00720c */ /* 0x000fe20003fc6070 */
[----:B------:R-:W-:Y:S01]  /*164c0*/  FADD.FTZ R159, R135, R141 ;  /* 0x0000008d879f7221 */ /* 0x000fe20000010000 */
[----:B------:R-:W-:Y:S02]  /*164d0*/  PRMT R135, R154, 0x7610, R135 ;  /* 0x000076109a877816 */ /* 0x000fe40000000087 */
[--C-:B------:R-:W-:Y:S02]  /*164e0*/  SHF.R.U32.HI R134, RZ, 0x10, R148.reuse ;  /* 0x00000010ff867819 */ /* 0x100fe40000011694 */
[----:B------:R-:W-:Y:S02]  /*164f0*/  SHF.R.U32.HI R3, RZ, 0x18, R148 ;  /* 0x00000018ff037819 */ /* 0x000fe40000011694 */
[----:B------:R-:W-:Y:S02]  /*16500*/  LOP3.LUT R136, R134, 0xff, RZ, 0xc0, !PT ;  /* 0x000000ff86887812 */ /* 0x000fe400078ec0ff */
[----:B------:R-:W-:Y:S01]  /*16510*/  PRMT R134, R154, 0x7632, R134 ;  /* 0x000076329a867816 */ /* 0x000fe20000000086 */
[----:B-----5:R-:W-:Y:S05]  /*16520*/  @!P1 HFMA2.BF16_V2 R172, -RZ.H0_H0, RZ.H0_H0, -R2.H0_H0 ;  /* 0x200000ffffac9231 */ /* 0x020fea0000340902 */
[----:B------:R-:W-:Y:S01]  /*16530*/  PRMT R152, R172, 0x7610, R152 ;  /* 0x00007610ac987816 */ /* 0x000fe20000000098 */
[----:B------:R-:W-:Y:S03]  /*16540*/  @!P1 STL.S16 [R1+0x50], R172 ;  /* 0x000050ac01009387 */ /* 0x000fe60000100600 */
[----:B------:R-:W-:Y:S02]  /*16550*/  @!P1 PRMT R2, R152, 0x5410, RZ ;  /* 0x0000541098029816 */ /* 0x000fe400000000ff */
[----:B------:R-:W-:Y:S02]  /*16560*/  ISETP.GE.U32.AND P1, PT, R222, R136, PT ;  /* 0x00000088de00720c */ /* 0x000fe40003f26070 */
[----:B------:R-:W-:Y:S01]  /*16570*/  PRMT R152, R135, 0x5410, R134 ;  /* 0x0000541087987816 */ /* 0x000fe20000000086 */
[----:B------:R1:W-:Y:S01]  /*16580*/  STG.E.U16 [R214.64+0x22], R2 ;  /* 0x00002202d6007986 */ /* 0x0003e2000c101512 */
[----:B------:R-:W-:Y:S01]  /*16590*/  MUFU.EX2 R136, R227 ;  /* 0x000000e300887308 */ /* 0x000fe20000000800 */
[----:B------:R-:W-:Y:S05]  /*165a0*/  @!P0 HFMA2.BF16_V2 R160, -RZ.H0_H0, RZ.H0_H0, -R135.H0_H0 ;  /* 0x200000ffffa08231 */ /* 0x000fea0000340987 */
[----:B------:R-:W-:Y:S01]  /*165b0*/  PRMT R141, R160, 0x7610, R141 ;  /* 0x00007610a08d7816 */ /* 0x000fe2000000008d */
[----:B------:R5:W-:Y:S03]  /*165c0*/  @!P0 STL.S16 [R1+0x4c], R160 ;  /* 0x00004ca001008387 */ /* 0x000be60000100600 */
[----:B------:R-:W-:Y:S02]  /*165d0*/  @!P0 PRMT R135, R141, 0x5410, RZ ;  /* 0x000054108d878816 */ /* 0x000fe400000000ff */
[----:B------:R-:W-:Y:S02]  /*165e0*/  ISETP.GE.U32.AND P0, PT, R222, R3, PT ;  /* 0x00000003de00720c */ /* 0x000fe40003f06070 */
[----:B------:R-:W-:Y:S01]  /*165f0*/  PRMT R3, R153, 0x7610, R3 ;  /* 0x0000761099037816 */ /* 0x000fe20000000003 */
[----:B------:R-:W-:Y:S01]  /*16600*/  STG.E.U16 [R212.64+0x30], R135 ;  /* 0x00003087d4007986 */ /* 0x000fe2000c101512 */
[----:B------:R-:W-:Y:S02]  /*16610*/  LOP3.LUT R141, R157, UR35, RZ, 0x3c, !PT ;  /* 0x000000239d8d7c12 */ /* 0x000fe4000f8e3cff */
[----:B-1----:R-:W-:Y:S03]  /*16620*/  PRMT R2, R153, 0x7632, R2 ;  /* 0x0000763299027816 */ /* 0x002fe60000000002 */
[----:B------:R-:W-:Y:S02]  /*16630*/  IMAD.WIDE.U32 R156, R141, -0x326172a9, RZ ;  /* 0xcd9e8d578d9c7825 */ /* 0x000fe400078e00ff */
[----:B------:R-:W-:Y:S03]  /*16640*/  MUFU.EX2 R141, R231 ;  /* 0x000000e7008d7308 */ /* 0x000fe60000000800 */
[----:B------:R-:W-:Y:S07]  /*16650*/  LOP3.LUT R156, R165, UR33, R156, 0x96, !PT ;  /* 0x00000021a59c7c12 */ /* 0x000fee000f8e969c */
[----:B-----5:R-:W1:Y:S01]  /*16660*/  MUFU.EX2 R160, R226 ;  /* 0x000000e200a07308 */ /* 0x020e620000000800 */
[----:B---3--:R-:W-:Y:S02]  /*16670*/  @!P6 HFMA2.BF16_V2 R169, -RZ.H0_H0, RZ.H0_H0, -R134.H0_H0 ;  /* 0x200000ffffa9e231 */ /* 0x008fe40000340986 */
[----:B----4-:R-:W-:Y:S03]  /*16680*/  @!P1 HFMA2.BF16_V2 R158, -RZ.H0_H0, RZ.H0_H0, -R3.H0_H0 ;  /* 0x200000ffff9e9231 */ /* 0x010fe60000340903 */
[----:B------:R3:W-:Y:S01]  /*16690*/  @!P6 STL.S16 [R1+0x38], R169 ;  /* 0x000038a90100e387 */ /* 0x0007e20000100600 */
[----:B------:R-:W-:Y:S03]  /*166a0*/  PRMT R153, R169, 0x7610, R153 ;  /* 0x00007610a9997816 */ /* 0x000fe60000000099 */
[----:B------:R-:W-:Y:S01]  /*166b0*/  @!P1 STL.S16 [R1+0x34], R158 ;  /* 0x0000349e01009387 */ /* 0x000fe20000100600 */
[----:B------:R-:W-:Y:S02]  /*166c0*/  @!P6 PRMT R134, R153, 0x5410, RZ ;  /* 0x000054109986e816 */ /* 0x000fe400000000ff */
[----:B------:R-:W-:Y:S02]  /*166d0*/  PRMT R154, R158, 0x7610, R154 ;  /* 0x000076109e9a7816 */ /* 0x000fe4000000009a */
[----:B------:R-:W-:Y:S01]  /*166e0*/  PRMT R153, R3, 0x5410, R2 ;  /* 0x0000541003997816 */ /* 0x000fe20000000002 */
[----:B------:R1:W-:Y:S01]  /*166f0*/  STG.E.U16 [R212.64+0x32], R134 ;  /* 0x00003286d4007986 */ /* 0x0003e2000c101512 */
[----:B------:R-:W-:Y:S05]  /*16700*/  @!P1 PRMT R3, R154, 0x5410, RZ ;  /* 0x000054109a039816 */ /* 0x000fea00000000ff */
[----:B------:R4:W-:Y:S01]  /*16710*/  STG.E.U16 [R214.64+0x30], R3 ;  /* 0x00003003d6007986 */ /* 0x0009e2000c101512 */
[----:B--2---:R-:W-:Y:S05]  /*16720*/  @!P0 HFMA2.BF16_V2 R155, -RZ.H0_H0, RZ.H0_H0, -R2.H0_H0 ;  /* 0x200000ffff9b8231 */ /* 0x004fea0000340902 */
[----:B------:R-:W-:Y:S01]  /*16730*/  @!P0 STL.S16 [R1+0x30], R155 ;  /* 0x0000309b01008387 */ /* 0x000fe20000100600 */
[----:B------:R-:W-:Y:S03]  /*16740*/  PRMT R145, R155, 0x7610, R145 ;  /* 0x000076109b917816 */ /* 0x000fe60000000091 */
[----:B------:R2:W5:Y:S01]  /*16750*/  LDL.S16 R172, [R1+0x68] ;  /* 0x0000680001ac7983 */ /* 0x0005620000100600 */
[----:B------:R-:W-:Y:S02]  /*16760*/  @!P0 PRMT R2, R145, 0x5410, RZ ;  /* 0x0000541091028816 */ /* 0x000fe400000000ff */
[----:B------:R-:W2:Y:S01]  /*16770*/  MUFU.EX2 R145, R230 ;  /* 0x000000e600917308 */ /* 0x000ea20000000800 */
[----:B---3--:R3:W3:Y:S04]  /*16780*/  LDL.S16 R169, [R1+0x48] ;  /* 0x0000480001a97983 */ /* 0x0086e80000100600 */
[----:B------:R2:W-:Y:S01]  /*16790*/  STG.E.U16 [R214.64+0x32], R2 ;  /* 0x00003202d6007986 */ /* 0x0005e2000c101512 */
[----:B-1----:R-:W-:Y:S01]  /*167a0*/  FADD.FTZ R134, R160, R151 ;  /* 0x00000097a0867221 */ /* 0x002fe20000010000 */
[C---:B------:R-:W-:Y:S02]  /*167b0*/  F2FP.BF16.PACK_AB R160, R136.reuse, R160 ;  /* 0x000000a088a0723e */ /* 0x040fe400000010ff */
[----:B------:R1:W3:Y:S01]  /*167c0*/  LDL.S16 R174, [R1+0x44] ;  /* 0x0000440001ae7983 */ /* 0x0002e20000100600 */
[----:B------:R-:W-:Y:S01]  /*167d0*/  FADD.FTZ R151, R136, R134 ;  /* 0x0000008688977221 */ /* 0x000fe20000010000 */
[----:B----4-:R-:W-:Y:S01]  /*167e0*/  LOP3.LUT R3, R157, UR29, R166, 0x96, !PT ;  /* 0x0000001d9d037c12 */ /* 0x010fe2000f8e96a6 */
[----:B------:R-:W-:Y:S01]  /*167f0*/  IMAD.WIDE.U32 R156, R156, -0x2daee0ad, RZ ;  /* 0xd2511f539c9c7825 */ /* 0x000fe200078e00ff */
[----:B------:R-:W-:Y:S01]  /*16800*/  MUFU.EX2 R136, R232 ;  /* 0x000000e800887308 */ /* 0x000fe20000000800 */
[----:B--2---:R-:W-:Y:S04]  /*16810*/  F2FP.BF16.PACK_AB R163, R141, R145 ;  /* 0x000000918da3723e */ /* 0x004fe800000010ff */
[----:B------:R-:W-:Y:S01]  /*16820*/  PRMT R181, R163, 0x7632, R181 ;  /* 0x00007632a3b57816 */ /* 0x000fe200000000b5 */
[----:B------:R-:W-:Y:S05]  /*16830*/  IMAD.WIDE.U32 R2, R3, -0x2daee0ad, RZ ;  /* 0xd2511f5303027825 */ /* 0x000fea00078e00ff */
[----:B------:R-:W-:Y:S02]  /*16840*/  LOP3.LUT R154, R3, UR30, R250, 0x96, !PT ;  /* 0x0000001e039a7c12 */ /* 0x000fe4000f8e96fa */
[----:B------:R-:W-:Y:S03]  /*16850*/  LOP3.LUT R2, R157, UR34, R2, 0x96, !PT ;  /* 0x000000229d027c12 */ /* 0x000fe6000f8e9602 */
[----:B------:R-:W-:Y:S04]  /*16860*/  IMAD.WIDE.U32 R154, R154, -0x326172a9, RZ ;  /* 0xcd9e8d579a9a7825 */ /* 0x000fe800078e00ff */
[----:B------:R-:W-:Y:S01]  /*16870*/  IMAD.WIDE.U32 R2, R2, -0x326172a9, RZ ;  /* 0xcd9e8d5702027825 */ /* 0x000fe200078e00ff */
[----:B------:R-:W-:Y:S04]  /*16880*/  LOP3.LUT R134, R155, UR32, R164, 0x96, !PT ;  /* 0x000000209b867c12 */ /* 0x000fe8000f8e96a4 */
[----:B------:R-:W-:Y:S01]  /*16890*/  LOP3.LUT R154, R3, UR31, R154, 0x96, !PT ;  /* 0x0000001f039a7c12 */ /* 0x000fe2000f8e969a */
[----:B------:R-:W-:Y:S04]  /*168a0*/  IMAD.WIDE.U32 R134, R134, -0x2daee0ad, RZ ;  /* 0xd2511f5386867825 */ /* 0x000fe800078e00ff */
[----:B------:R-:W-:Y:S01]  /*168b0*/  IMAD.WIDE.U32 R166, R154, -0x2daee0ad, RZ ;  /* 0xd2511f539aa67825 */ /* 0x000fe200078e00ff */
[----:B------:R-:W-:Y:S01]  /*168c0*/  LOP3.LUT R156, R135, UR24, R156, 0x96, !PT ;  /* 0x00000018879c7c12 */ /* 0x000fe2000f8e969c */
[----:B------:R-:W-:Y:S01]  /*168d0*/  UMOV UR24, UR8 ;  /* 0x0000000800187c82 */ /* 0x000fe20008000000 */
[----:B------:R-:W2:Y:S02]  /*168e0*/  MUFU.EX2 R135, R229 ;  /* 0x000000e500877308 */ /* 0x000ea40000000800 */
[----:B------:R-:W-:Y:S01]  /*168f0*/  LOP3.LUT R158, R167, UR4, R134, 0x96, !PT ;  /* 0x00000004a79e7c12 */ /* 0x000fe2000f8e9686 */
[----:B------:R-:W-:Y:S05]  /*16900*/  IMAD.WIDE.U32 R164, R156, -0x326172a9, RZ ;  /* 0xcd9e8d579ca47825 */ /* 0x000fea00078e00ff */
[----:B------:R-:W-:Y:S01]  /*16910*/  LOP3.LUT R210, R165, UR5, R2, 0x96, !PT ;  /* 0x00000005a5d27c12 */ /* 0x000fe2000f8e9602 */
[----:B------:R-:W-:Y:S01]  /*16920*/  FADD.FTZ R2, R145, R159 ;  /* 0x0000009f91027221 */ /* 0x000fe20000010000 */
[----:B------:R-:W4:Y:S01]  /*16930*/  MUFU.EX2 R134, R233 ;  /* 0x000000e900867308 */ /* 0x000f220000000800 */
[----:B------:R-:W-:Y:S04]  /*16940*/  IMAD.WIDE.U32 R158, R158, -0x326172a9, RZ ;  /* 0xcd9e8d579e9e7825 */ /* 0x000fe800078e00ff */
[----:B------:R-:W-:Y:S01]  /*16950*/  FADD.FTZ R141, R141, R2 ;  /* 0x000000028d8d7221 */ /* 0x000fe20000010000 */
[----:B------:R-:W-:Y:S01]  /*16960*/  LOP3.LUT R3, R159, UR22, R164, 0x96, !PT ;  /* 0x000000169f037c12 */ /* 0x000fe2000f8e96a4 */
[----:B------:R-:W-:Y:S02]  /*16970*/  FADD.FTZ R2, R180, R151 ;  /* 0x00000097b4027221 */ /* 0x000fe40000010000 */
[----:B------:R-:W-:Y:S04]  /*16980*/  IMAD.WIDE.U32 R210, R210, -0x2daee0ad, RZ ;  /* 0xd2511f53d2d27825 */ /* 0x000fe800078e00ff */
[----:B--2---:R-:W-:Y:S01]  /*16990*/  FADD.FTZ R145, R135, R2 ;  /* 0x0000000287917221 */ /* 0x004fe20000010000 */
[----:B------:R-:W-:Y:S02]  /*169a0*/  LOP3.LUT R2, R3, 0xff, RZ, 0xc0, !PT ;  /* 0x000000ff03027812 */ /* 0x000fe400078ec0ff */
[----:B------:R-:W-:Y:S01]  /*169b0*/  F2FP.BF16.PACK_AB R180, R135, R180 ;  /* 0x000000b487b4723e */ /* 0x000fe200000010ff */
[----:B------:R-:W-:Y:S01]  /*169c0*/  FADD.FTZ R135, R136, R141 ;  /* 0x0000008d88877221 */ /* 0x000fe20000010000 */
[----:B------:R-:W-:Y:S02]  /*169d0*/  ISETP.GE.U32.AND P0, PT, R222, R2, PT ;  /* 0x00000002de00720c */ /* 0x000fe40003f06070 */
[----:B------:R-:W-:Y:S02]  /*169e0*/  PRMT R2, R0, 0x7632, R2 ;  /* 0x0000763200027816 */ /* 0x000fe40000000002 */
[C---:B----4-:R-:W-:Y:S01]  /*169f0*/  F2FP.BF16.PACK_AB R165, R134.reuse, R136 ;  /* 0x0000008886a5723e */ /* 0x050fe200000010ff */
[--C-:B------:R-:W-:Y:S01]  /*16a00*/  FADD.FTZ R134, R134, R135.reuse ;  /* 0x0000008786867221 */ /* 0x100fe20000010000 */
[----:B------:R-:W-:Y:S02]  /*16a10*/  PRMT R157, R0, 0x5410, R2 ;  /* 0x00005410009d7816 */ /* 0x000fe40000000002 */
[----:B------:R-:W-:Y:S05]  /*16a20*/  PRMT R135, R161, 0x7610, R135 ;  /* 0x00007610a1877816 */ /* 0x000fea0000000087 */
[----:B-----5:R-:W-:Y:S05]  /*16a30*/  @!P0 HFMA2.BF16_V2 R172, -RZ.H0_H0, RZ.H0_H0, -R0.H0_H0 ;  /* 0x200000ffffac8231 */ /* 0x020fea0000340900 */
[----:B------:R2:W-:Y:S01]  /*16a40*/  @!P0 STL.S16 [R1+0x68], R172 ;  /* 0x000068ac01008387 */ /* 0x0005e20000100600 */
[----:B------:R-:W-:Y:S03]  /*16a50*/  PRMT R155, R172, 0x7610, R155 ;  /* 0x00007610ac9b7816 */ /* 0x000fe6000000009b */
[----:B------:R4:W-:Y:S01]  /*16a60*/  STL [R1+0x84], R134 ;  /* 0x0000848601007387 */ /* 0x0009e20000100800 */
[----:B------:R-:W-:Y:S03]  /*16a70*/  @!P0 PRMT R0, R155, 0x5410, RZ ;  /* 0x000054109b008816 */ /* 0x000fe600000000ff */
[----:B------:R1:W5:Y:S04]  /*16a80*/  LDL.S16 R136, [R1+0x40] ;  /* 0x0000400001887983 */ /* 0x0003680000100600 */
[----:B------:R1:W-:Y:S04]  /*16a90*/  STG.E.U16 [R212.64+0x40], R0 ;  /* 0x00004000d4007986 */ /* 0x0003e8000c101512 */
[----:B--2---:R2:W2:Y:S01]  /*16aa0*/  LDL.S16 R172, [R1+0x2c] ;  /* 0x00002c0001ac7983 */ /* 0x0044a20000100600 */
[----:B----4-:R-:W-:Y:S04]  /*16ab0*/  LOP3.LUT R134, R158, 0xff, RZ, 0xc0, !PT ;  /* 0x000000ff9e867812 */ /* 0x010fe800078ec0ff */
[----:B------:R-:W-:Y:S02]  /*16ac0*/  ISETP.GE.U32.AND P2, PT, R222, R134, PT ;  /* 0x00000086de00720c */ /* 0x000fe40003f46070 */
[----:B-1----:R-:W-:Y:S04]  /*16ad0*/  LOP3.LUT R0, R3, 0xffff, RZ, 0xc0, !PT ;  /* 0x0000ffff03007812 */ /* 0x002fe800078ec0ff */
        /* <DEDUP_REMOVED lines=8> */
[----:B------:R-:W-:Y:S01]  /*16b60*/  PRMT R0, R162, 0x7610, R0 ;  /* 0x00007610a2007816 */ /* 0x000fe20000000000 */
[----:B---3--:R-:W-:Y:S01]  /*16b70*/  @!P6 HFMA2.BF16_V2 R169, -RZ.H0_H0, RZ.H0_H0, -R2.H0_H0 ;  /* 0x200000ffffa9e231 */ /* 0x008fe20000340902 */
[----:B------:R-:W-:Y:S04]  /*16b80*/  LOP3.LUT R3, R158, 0xffff, RZ, 0xc0, !PT ;  /* 0x0000ffff9e037812 */ /* 0x000fe800078ec0ff */
[----:B------:R1:W-:Y:S01]  /*16b90*/  @!P6 STL.S16 [R1+0x48], R169 ;  /* 0x000048a90100e387 */ /* 0x0003e20000100600 */
[----:B------:R-:W-:Y:S02]  /*16ba0*/  PRMT R154, R169, 0x7610, R154 ;  /* 0x00007610a99a7816 */ /* 0x000fe4000000009a */
[--C-:B------:R-:W-:Y:S01]  /*16bb0*/  SHF.R.U32.HI R134, RZ, 0x8, R3.reuse ;  /* 0x00000008ff867819 */ /* 0x100fe20000011603 */
[----:B------:R3:W4:Y:S01]  /*16bc0*/  LDL.S16 R155, [R1+0x24] ;  /* 0x00002400019b7983 */ /* 0x0007220000100600 */
[----:B------:R-:W-:Y:S01]  /*16bd0*/  @!P6 PRMT R2, R154, 0x5410, RZ ;  /* 0x000054109a02e816 */ /* 0x000fe200000000ff */
[----:B------:R-:W-:Y:S01]  /*16be0*/  @!P1 HFMA2.BF16_V2 R174, -RZ.H0_H0, RZ.H0_H0, -R0.H0_H0 ;  /* 0x200000ffffae9231 */ /* 0x000fe20000340900 */
[----:B------:R-:W-:Y:S01]  /*16bf0*/  PRMT R3, R162, 0x7632, R3 ;  /* 0x00007632a2037816 */ /* 0x000fe20000000003 */
[----:B------:R3:W3:Y:S01]  /*16c00*/  LDL.S16 R154, [R1+0x20] ;  /* 0x00002000019a7983 */ /* 0x0006e20000100600 */
[----:B------:R-:W-:Y:S02]  /*16c10*/  LOP3.LUT R134, R134, 0xffff, RZ, 0xc0, !PT ;  /* 0x0000ffff86867812 */ /* 0x000fe400078ec0ff */
[----:B------:R-:W-:Y:S01]  /*16c20*/  PRMT R173, R174, 0x7610, R173 ;  /* 0x00007610aead7816 */ /* 0x000fe200000000ad */
[----:B------:R1:W-:Y:S01]  /*16c30*/  STG.E.U16 [R212.64+0x42], R2 ;  /* 0x00004202d4007986 */ /* 0x0003e2000c101512 */
[----:B------:R-:W-:Y:S02]  /*16c40*/  ISETP.GE.U32.AND P6, PT, R222, R134, PT ;  /* 0x00000086de00720c */ /* 0x000fe40003fc6070 */
[--C-:B------:R-:W-:Y:S02]  /*16c50*/  SHF.R.U32.HI R134, RZ, 0x10, R158.reuse ;  /* 0x00000010ff867819 */ /* 0x100fe4000001169e */
[----:B------:R-:W-:Y:S02]  /*16c60*/  PRMT R156, R0, 0x5410, R3 ;  /* 0x00005410009c7816 */ /* 0x000fe40000000003 */
[----:B------:R-:W-:Y:S02]  /*16c70*/  LOP3.LUT R134, R134, 0xff, RZ, 0xc0, !PT ;  /* 0x000000ff86867812 */ /* 0x000fe400078ec0ff */
[----:B------:R-:W-:Y:S02]  /*16c80*/  @!P1 PRMT R0, R173, 0x5410, RZ ;  /* 0x00005410ad009816 */ /* 0x000fe400000000ff */
[----:B------:R-:W-:Y:S01]  /*16c90*/  SHF.R.U32.HI R162, RZ, 0x18, R158 ;  /* 0x00000018ffa27819 */ /* 0x000fe2000001169e */
[----:B-1----:R1:W3:Y:S04]  /*16ca0*/  LDL.S16 R169, [R1+0x28] ;  /* 0x0000280001a97983 */ /* 0x0022e80000100600 */
[----:B------:R-:W-:Y:S01]  /*16cb0*/  @!P1 STL.S16 [R1+0x44], R174 ;  /* 0x000044ae01009387 */ /* 0x000fe20000100600 */
[----:B------:R-:W-:Y:S03]  /*16cc0*/  ISETP.GE.U32.AND P1, PT, R222, R134, PT ;  /* 0x00000086de00720c */ /* 0x000fe60003f26070 */
[----:B------:R-:W-:Y:S01]  /*16cd0*/  STG.E.U16 [R214.64+0x40], R0 ;  /* 0x00004000d6007986 */ /* 0x000fe2000c101512 */
[----:B------:R-:W-:Y:S02]  /*16ce0*/  PRMT R2, R161, 0x7632, R2 ;  /* 0x00007632a1027816 */ /* 0x000fe40000000002 */
[----:B------:R-:W-:Y:S01]  /*16cf0*/  PRMT R161, R160, 0x7632, R161 ;  /* 0x00007632a0a17816 */ /* 0x000fe200000000a1 */
[----:B-----5:R-:W-:Y:S05]  /*16d00*/  @!P0 HFMA2.BF16_V2 R136, -RZ.H0_H0, RZ.H0_H0, -R3.H0_H0 ;  /* 0x200000ffff888231 */ /* 0x020fea0000340903 */
[----:B------:R5:W-:Y:S01]  /*16d10*/  @!P0 STL.S16 [R1+0x40], R136 ;  /* 0x0000408801008387 */ /* 0x000be20000100600 */
[----:B------:R-:W-:Y:S04]  /*16d20*/  PRMT R134, R136, 0x7610, R134 ;  /* 0x0000761088867816 */ /* 0x000fe80000000086 */
[----:B------:R-:W-:Y:S02]  /*16d30*/  @!P0 PRMT R3, R134, 0x5410, RZ ;  /* 0x0000541086038816 */ /* 0x000fe400000000ff */
[----:B------:R-:W1:Y:S03]  /*16d40*/  MUFU.EX2 R134, R235 ;  /* 0x000000eb00867308 */ /* 0x000e660000000800 */
[----:B------:R-:W-:Y:S01]  /*16d50*/  STG.E.U16 [R214.64+0x42], R3 ;  /* 0x00004203d6007986 */ /* 0x000fe2000c101512 */
[----:B--2---:R-:W-:Y:S05]  /*16d60*/  @!P2 HFMA2.BF16_V2 R172, -RZ.H0_H0, RZ.H0_H0, -R135.H0_H0 ;  /* 0x200000ffffaca231 */ /* 0x004fea0000340987 */
[----:B------:R2:W-:Y:S01]  /*16d70*/  @!P2 STL.S16 [R1+0x2c], R172 ;  /* 0x00002cac0100a387 */ /* 0x0005e20000100600 */
[----:B------:R-:W-:Y:S01]  /*16d80*/  PRMT R141, R172, 0x7610, R141 ;  /* 0x00007610ac8d7816 */ /* 0x000fe2000000008d */
[----:B-----5:R-:W5:Y:S01]  /*16d90*/  MUFU.EX2 R136, R234 ;  /* 0x000000ea00887308 */ /* 0x020f620000000800 */
[----:B-1----:R-:W-:Y:S01]  /*16da0*/  FADD.FTZ R0, R134, R145 ;  /* 0x0000009186007221 */ /* 0x002fe20000010000 */
[----:B--2---:R-:W-:Y:S02]  /*16db0*/  PRMT R172, R175, 0x7054, R175 ;  /* 0x00007054afac7816 */ /* 0x004fe400000000af */
[C---:B-----5:R-:W-:Y:S01]  /*16dc0*/  F2FP.BF16.PACK_AB R134, R136.reuse, R134 ;  /* 0x000000868886723e */ /* 0x060fe200000010ff */
[----:B------:R-:W-:Y:S01]  /*16dd0*/  FADD.FTZ R136, R136, R0 ;  /* 0x0000000088887221 */ /* 0x000fe20000010000 */
[----:B------:R-:W-:Y:S04]  /*16de0*/  SHF.R.U32.HI R0, RZ, 0x18, R158 ;  /* 0x00000018ff007819 */ /* 0x000fe8000001169e */
[----:B------:R1:W-:Y:S01]  /*16df0*/  STL [R1+0x80], R136 ;  /* 0x0000808801007387 */ /* 0x0003e20000100800 */
[----:B------:R-:W-:Y:S02]  /*16e00*/  ISETP.GE.U32.AND P0, PT, R222, R0, PT ;  /* 0x00000000de00720c */ /* 0x000fe40003f06070 */
[----:B------:R-:W-:Y:S02]  /*16e10*/  PRMT R0, R135, 0x5410, R2 ;  /* 0x0000541087007816 */ /* 0x000fe40000000002 */
[----:B------:R-:W-:Y:S01]  /*16e20*/  @!P2 PRMT R135, R141, 0x5410, RZ ;  /* 0x000054108d87a816 */ /* 0x000fe200000000ff */
[----:B----4-:R-:W-:Y:S01]  /*16e30*/  @!P1 HFMA2.BF16_V2 R155, -RZ.H0_H0, RZ.H0_H0, -R160.H0_H0 ;  /* 0x200000ffff9b9231 */ /* 0x010fe200003409a0 */
[----:B------:R-:W-:Y:S03]  /*16e40*/  ISETP.NE.AND P2, PT, R236, RZ, PT ;  /* 0x000000ffec00720c */ /* 0x000fe60003f45270 */
[----:B------:R2:W-:Y:S01]  /*16e50*/  STG.E.U16 [R212.64+0x50], R135 ;  /* 0x00005087d4007986 */ /* 0x0005e2000c101512 */
[----:B------:R-:W-:Y:S03]  /*16e60*/  PRMT R170, R155, 0x7610, R170 ;  /* 0x000076109baa7816 */ /* 0x000fe600000000aa */
[----:B---3--:R-:W-:Y:S05]  /*16e70*/  @!P0 HFMA2.BF16_V2 R154, -RZ.H0_H0, RZ.H0_H0, -R161.H0_H0 ;  /* 0x200000ffff9a8231 */ /* 0x008fea00003409a1 */
[----:B------:R-:W-:Y:S02]  /*16e80*/  PRMT R168, R154, 0x7610, R168 ;  /* 0x000076109aa87816 */ /* 0x000fe400000000a8 */
[----:B-1----:R-:W-:Y:S01]  /*16e90*/  LOP3.LUT R136, R143, UR22, R138, 0x96, !PT ;  /* 0x000000168f887c12 */ /* 0x002fe2000f8e968a */
[----:B------:R-:W-:Y:S03]  /*16ea0*/  @!P6 HFMA2.BF16_V2 R169, -RZ.H0_H0, RZ.H0_H0, -R2.H0_H0 ;  /* 0x200000ffffa9e231 */ /* 0x000fe60000340902 */
[C---:B------:R-:W-:Y:S02]  /*16eb0*/  LOP3.LUT R141, R136.reuse, 0xffff, RZ, 0xc0, !PT ;  /* 0x0000ffff888d7812 */ /* 0x040fe400078ec0ff */
[----:B------:R-:W-:Y:S01]  /*16ec0*/  LOP3.LUT R138, R136, 0xff, RZ, 0xc0, !PT ;  /* 0x000000ff888a7812 */ /* 0x000fe200078ec0ff */
[----:B------:R1:W-:Y:S01]  /*16ed0*/  @!P6 STL.S16 [R1+0x28], R169 ;  /* 0x000028a90100e387 */ /* 0x0003e20000100600 */
[----:B------:R-:W-:Y:S02]  /*16ee0*/  SHF.R.U32.HI R141, RZ, 0x8, R141 ;  /* 0x00000008ff8d7819 */ /* 0x000fe4000001168d */
[----:B------:R-:W-:Y:S01]  /*16ef0*/  PRMT R171, R169, 0x7610, R171 ;  /* 0x00007610a9ab7816 */ /* 0x000fe200000000ab */
[----:B------:R-:W-:Y:S01]  /*16f00*/  @!P1 STL.S16 [R1+0x24], R155 ;  /* 0x0000249b01009387 */ /* 0x000fe20000100600 */
[----:B------:R-:W-:Y:S02]  /*16f10*/  PRMT R145, R138, 0x5410, R141 ;  /* 0x000054108a917816 */ /* 0x000fe4000000008d */
[--C-:B------:R-:W-:Y:S01]  /*16f20*/  SHF.R.U32.HI R141, RZ, 0x10, R136.reuse ;  /* 0x00000010ff8d7819 */ /* 0x100fe20000011688 */
[----:B------:R-:W-:Y:S01]  /*16f30*/  @!P0 STL.S16 [R1+0x20], R154 ;  /* 0x0000209a01008387 */ /* 0x000fe20000100600 */
[----:B------:R-:W-:Y:S02]  /*16f40*/  SHF.R.U32.HI R138, RZ, 0x18, R136 ;  /* 0x00000018ff8a7819 */ /* 0x000fe40000011688 */
[----:B------:R-:W-:Y:S02]  /*16f50*/  LOP3.LUT R136, R141, 0xff, RZ, 0xc0, !PT ;  /* 0x000000ff8d887812 */ /* 0x000fe400078ec0ff */
[----:B------:R-:W-:Y:S02]  /*16f60*/  LOP3.LUT R141, R142, 0xff, RZ, 0xc0, !PT ;  /* 0x000000ff8e8d7812 */ /* 0x000fe400078ec0ff */
[----:B------:R-:W-:Y:S02]  /*16f70*/  PRMT R151, R136, 0x5410, R138 ;  /* 0x0000541088977816 */ /* 0x000fe4000000008a */
[----:B------:R-:W-:Y:S02]  /*16f80*/  LOP3.LUT R136, R142, 0xffff, RZ, 0xc0, !PT ;  /* 0x0000ffff8e887812 */ /* 0x000fe400078ec0ff */
[----:B------:R-:W-:Y:S02]  /*16f90*/  @!P6 PRMT R2, R171, 0x5410, RZ ;  /* 0x00005410ab02e816 */ /* 0x000fe400000000ff */
[----:B------:R-:W-:Y:S01]  /*16fa0*/  SHF.R.U32.HI R138, RZ, 0x8, R136 ;  /* 0x00000008ff8a7819 */ /* 0x000fe20000011688 */
[--C-:B------:R-:W-:Y:S01]  /*16fb0*/  HSET2.LE.AND R136, R145, R172.reuse, PT ;  /* 0x000000ac91887233 */ /* 0x100fe20003803000 */
[----:B--2---:R-:W-:Y:S01]  /*16fc0*/  SHF.R.U32.HI R135, RZ, 0x10, R210 ;  /* 0x00000010ff877819 */ /* 0x004fe200000116d2 */
[----:B------:R2:W-:Y:S01]  /*16fd0*/  STG.E.U16 [R212.64+0x52], R2 ;  /* 0x00005202d4007986 */ /* 0x0005e2000c101512 */
[----:B------:R-:W-:Y:S02]  /*16fe0*/  PRMT R138, R141, 0x5410, R138 ;  /* 0x000054108d8a7816 */ /* 0x000fe4000000008a */
[--C-:B------:R-:W-:Y:S01]  /*16ff0*/  SHF.R.U32.HI R141, RZ, 0x10, R142.reuse ;  /* 0x00000010ff8d7819 */ /* 0x100fe2000001168e */
[----:B-1----:R1:W3:Y:S01]  /*17000*/  LDL.S16 R169, [R1+0x10] ;  /* 0x0000100001a97983 */ /* 0x0022e20000100600 */
[----:B------:R-:W-:Y:S01]  /*17010*/  LOP3.LUT R136, R136, R137, RZ, 0xc0, !PT ;  /* 0x0000008988887212 */ /* 0x000fe200078ec0ff */
[--C-:B------:R-:W-:Y:S01]  /*17020*/  HSET2.LE.AND R137, R151, R172.reuse, PT ;  /* 0x000000ac97897233 */ /* 0x100fe20003803000 */
[----:B------:R-:W-:Y:S01]  /*17030*/  SHF.R.U32.HI R142, RZ, 0x18, R142 ;  /* 0x00000018ff8e7819 */ /* 0x000fe2000001168e */
[--C-:B------:R-:W-:Y:S01]  /*17040*/  HSET2.LE.AND R138, R138, R172.reuse, PT ;  /* 0x000000ac8a8a7233 */ /* 0x100fe20003803000 */
[----:B------:R-:W-:Y:S02]  /*17050*/  LOP3.LUT R141, R141, 0xff, RZ, 0xc0, !PT ;  /* 0x000000ff8d8d7812 */ /* 0x000fe400078ec0ff */
[----:B------:R-:W-:Y:S02]  /*17060*/  LOP3.LUT R137, R137, R140, RZ, 0xc0, !PT ;  /* 0x0000008c89897212 */ /* 0x000fe400078ec0ff */
[----:B------:R-:W-:Y:S02]  /*17070*/  PRMT R145, R141, 0x5410, R142 ;  /* 0x000054108d917816 */ /* 0x000fe4000000008e */
[----:B------:R-:W4:Y:S01]  /*17080*/  LDSM.16.MT88.4 R140, [R183+0x10000] ;  /* 0x01000000b78c783b */ /* 0x000f220000004200 */
[----:B------:R-:W-:Y:S02]  /*17090*/  LOP3.LUT R138, R138, R139, RZ, 0xc0, !PT ;  /* 0x0000008b8a8a7212 */ /* 0x000fe400078ec0ff */
[--C-:B------:R-:W-:Y:S01]  /*170a0*/  HSET2.LE.AND R139, R145, R172.reuse, PT ;  /* 0x000000ac918b7233 */ /* 0x100fe20003803000 */
[----:B------:R-:W-:Y:S02]  /*170b0*/  LOP3.LUT R145, R150, 0xff, RZ, 0xc0, !PT ;  /* 0x000000ff96917812 */ /* 0x000fe400078ec0ff */
[----:B------:R-:W-:Y:S02]  /*170c0*/  LOP3.LUT R135, R135, 0xff, RZ, 0xc0, !PT ;  /* 0x000000ff87877812 */ /* 0x000fe400078ec0ff */
[----:B------:R-:W-:Y:S02]  /*170d0*/  LOP3.LUT R139, R139, R144, RZ, 0xc0, !PT ;  /* 0x000000908b8b7212 */ /* 0x000fe400078ec0ff */
[C---:B------:R-:W-:Y:S02]  /*170e0*/  LOP3.LUT R144, R148.reuse, 0xffff, RZ, 0xc0, !PT ;  /* 0x0000ffff94907812 */ /* 0x040fe400078ec0ff */
[----:B--2---:R-:W-:Y:S03]  /*170f0*/  LOP3.LUT R2, R211, UR14, R166, 0x96, !PT ;  /* 0x0000000ed3027c12 */ /* 0x004fe6000f8e96a6 */
[C---:B----4-:R-:W-:Y:S08]  /*17100*/  HMMA.16816.F32.BF16 R4, R136.reuse, R140, R4 ;  /* 0x0000008c8804723c */ /* 0x050ff00000041804 */
[C---:B------:R-:W-:Y:S01]  /*17110*/  HMMA.16816.F32.BF16 R8, R136.reuse, R142, R8 ;  /* 0x0000008e8808723c */ /* 0x040fe20000041808 */
[----:B------:R-:W2:Y:S07]  /*17120*/  LDSM.16.MT88.4 R140, [R184+0x10000] ;  /* 0x01000000b88c783b */ /* 0x000eae0000004200 */
[C---:B--2---:R-:W-:Y:S08]  /*17130*/  HMMA.16816.F32.BF16 R12, R136.reuse, R140, R12 ;  /* 0x0000008c880c723c */ /* 0x044ff0000004180c */
        /* <DEDUP_REMOVED lines=35> */
[C---:B--2---:R-:W-:Y:S07]  /*17370*/  HMMA.16816.F32.BF16 R108, R136.reuse, R140, R108 ;  /* 0x0000008c886c723c */ /* 0x044fee000004186c */
[----:B------:R-:W-:Y:S01]  /*17380*/  LOP3.LUT R140, R148, 0xff, RZ, 0xc0, !PT ;  /* 0x000000ff948c7812 */ /* 0x000fe200078ec0ff */
[C---:B------:R-:W-:Y:S01]  /*17390*/  HMMA.16816.F32.BF16 R112, R136.reuse, R142, R112 ;  /* 0x0000008e8870723c */ /* 0x040fe20000041870 */
[----:B------:R-:W-:Y:S03]  /*173a0*/  SHF.R.U32.HI R141, RZ, 0x8, R144 ;  /* 0x00000008ff8d7819 */ /* 0x000fe60000011690 */
[--C-:B------:R-:W-:Y:S02]  /*173b0*/  SHF.R.U32.HI R144, RZ, 0x10, R148.reuse ;  /* 0x00000010ff907819 */ /* 0x100fe40000011694 */
[----:B------:R-:W-:Y:S02]  /*173c0*/  PRMT R155, R140, 0x5410, R141 ;  /* 0x000054108c9b7816 */ /* 0x000fe4000000008d */
[----:B------:R-:W2:Y:S01]  /*173d0*/  LDSM.16.MT88.4 R140, [R186+0x16000] ;  /* 0x01600000ba8c783b */ /* 0x000ea20000004200 */
[----:B------:R-:W-:Y:S03]  /*173e0*/  SHF.R.U32.HI R148, RZ, 0x18, R148 ;  /* 0x00000018ff947819 */ /* 0x000fe60000011694 */
[----:B------:R-:W-:Y:S04]  /*173f0*/  LOP3.LUT R144, R144, 0xff, RZ, 0xc0, !PT ;  /* 0x000000ff90907812 */ /* 0x000fe800078ec0ff */
[----:B------:R-:W-:Y:S02]  /*17400*/  PRMT R154, R144, 0x5410, R148 ;  /* 0x00005410909a7816 */ /* 0x000fe40000000094 */
[--C-:B------:R-:W-:Y:S01]  /*17410*/  SHF.R.U32.HI R144, RZ, 0x10, R150.reuse ;  /* 0x00000010ff907819 */ /* 0x100fe20000011696 */
[C---:B--2---:R-:W-:Y:S07]  /*17420*/  HMMA.16816.F32.BF16 R116, R136.reuse, R140, R116 ;  /* 0x0000008c8874723c */ /* 0x044fee0000041874 */
[----:B------:R-:W-:Y:S01]  /*17430*/  LOP3.LUT R140, R150, 0xffff, RZ, 0xc0, !PT ;  /* 0x0000ffff968c7812 */ /* 0x000fe200078ec0ff */
[C---:B------:R-:W-:Y:S01]  /*17440*/  HMMA.16816.F32.BF16 R120, R136.reuse, R142, R120 ;  /* 0x0000008e8878723c */ /* 0x040fe20000041878 */
[----:B------:R-:W-:Y:S03]  /*17450*/  SHF.R.U32.HI R150, RZ, 0x18, R150 ;  /* 0x00000018ff967819 */ /* 0x000fe60000011696 */
[----:B------:R-:W-:Y:S02]  /*17460*/  SHF.R.U32.HI R141, RZ, 0x8, R140 ;  /* 0x00000008ff8d7819 */ /* 0x000fe4000001168c */
[----:B------:R-:W-:Y:S02]  /*17470*/  LOP3.LUT R140, R144, 0xff, RZ, 0xc0, !PT ;  /* 0x000000ff908c7812 */ /* 0x000fe400078ec0ff */
[----:B------:R-:W-:Y:S04]  /*17480*/  PRMT R144, R145, 0x5410, R141 ;  /* 0x0000541091907816 */ /* 0x000fe8000000008d */
[----:B------:R-:W-:Y:S01]  /*17490*/  PRMT R145, R140, 0x5410, R150 ;  /* 0x000054108c917816 */ /* 0x000fe20000000096 */
[--C-:B------:R-:W-:Y:S01]  /*174a0*/  HSET2.LE.AND R144, R144, R172.reuse, PT ;  /* 0x000000ac90907233 */ /* 0x100fe20003803000 */
[----:B------:R-:W2:Y:S03]  /*174b0*/  LDSM.16.MT88.4 R140, [R185+0x16000] ;  /* 0x01600000b98c783b */ /* 0x000ea60000004200 */
[--C-:B------:R-:W-:Y:S01]  /*174c0*/  HSET2.LE.AND R145, R145, R172.reuse, PT ;  /* 0x000000ac91917233 */ /* 0x100fe20003803000 */
[----:B------:R-:W-:Y:S01]  /*174d0*/  LOP3.LUT R144, R144, R147, RZ, 0xc0, !PT ;  /* 0x0000009390907212 */ /* 0x000fe200078ec0ff */
[--C-:B------:R-:W-:Y:S03]  /*174e0*/  HSET2.LE.AND R147, R154, R172.reuse, PT ;  /* 0x000000ac9a937233 */ /* 0x100fe60003803000 */
[----:B------:R-:W4:Y:S01]  /*174f0*/  LDSM.16.MT88.4 R148, [R183+0x10800] ;  /* 0x01080000b794783b */ /* 0x000f220000004200 */
[----:B------:R-:W-:Y:S01]  /*17500*/  LOP3.LUT R145, R145, R146, RZ, 0xc0, !PT ;  /* 0x0000009291917212 */ /* 0x000fe200078ec0ff */
[--C-:B------:R-:W-:Y:S01]  /*17510*/  HSET2.LE.AND R146, R155, R172.reuse, PT ;  /* 0x000000ac9b927233 */ /* 0x100fe20003803000 */
[----:B------:R-:W-:Y:S04]  /*17520*/  LOP3.LUT R147, R147, R153, RZ, 0xc0, !PT ;  /* 0x0000009993937212 */ /* 0x000fe800078ec0ff */
[----:B------:R-:W-:Y:S02]  /*17530*/  LOP3.LUT R146, R146, R152, RZ, 0xc0, !PT ;  /* 0x0000009892927212 */ /* 0x000fe400078ec0ff */
[----:B------:R-:W-:Y:S01]  /*17540*/  LDSM.16.MT88.4 R152, [R183+0x11000] ;  /* 0x01100000b798783b */ /* 0x000fe20000004200 */
[C---:B--2---:R-:W-:Y:S08]  /*17550*/  HMMA.16816.F32.BF16 R124, R136.reuse, R140, R124 ;  /* 0x0000008c887c723c */ /* 0x044ff0000004187c */
[----:B------:R-:W-:Y:S01]  /*17560*/  HMMA.16816.F32.BF16 R128, R136, R142, R128 ;  /* 0x0000008e8880723c */ /* 0x000fe20000041880 */
[----:B------:R-:W2:Y:S07]  /*17570*/  LDSM.16.MT88.4 R136, [R184+0x10800] ;  /* 0x01080000b888783b */ /* 0x000eae0000004200 */
[C---:B----4-:R-:W-:Y:S01]  /*17580*/  HMMA.16816.F32.BF16 R4, R144.reuse, R148, R4 ;  /* 0x000000949004723c */ /* 0x050fe20000041804 */
[----:B------:R-:W4:Y:S07]  /*17590*/  LDSM.16.MT88.4 R140, [R186+0x10800] ;  /* 0x01080000ba8c783b */ /* 0x000f2e0000004200 */
[C---:B------:R-:W-:Y:S01]  /*175a0*/  HMMA.16816.F32.BF16 R8, R144.reuse, R150, R8 ;  /* 0x000000969008723c */ /* 0x040fe20000041808 */
[----:B------:R-:W5:Y:S07]  /*175b0*/  LDSM.16.MT88.4 R148, [R185+0x10800] ;  /* 0x01080000b994783b */ /* 0x000f6e0000004200 */
[C---:B--2---:R-:W-:Y:S08]  /*175c0*/  HMMA.16816.F32.BF16 R12, R144.reuse, R136, R12 ;  /* 0x00000088900c723c */ /* 0x044ff0000004180c */
        /* <DEDUP_REMOVED lines=37> */
[C---:B------:R-:W-:Y:S04]  /*17820*/  HMMA.16816.F32.BF16 R112, R144.reuse, R138, R112 ;  /* 0x0000008a9070723c */ /* 0x040fe80000041870 */
[----:B------:R-:W-:Y:S03]  /*17830*/  LOP3.LUT R137, R136, 0xffff, RZ, 0xc0, !PT ;  /* 0x0000ffff88897812 */ /* 0x000fe600078ec0ff */
[C---:B------:R-:W-:Y:S01]  /*17840*/  LOP3.LUT R138, R158.reuse, 0xffff, RZ, 0xc0, !PT ;  /* 0x0000ffff9e8a7812 */ /* 0x040fe200078ec0ff */
[C---:B----4-:R-:W-:Y:S01]  /*17850*/  HMMA.16816.F32.BF16 R116, R144.reuse, R140, R116 ;  /* 0x0000008c9074723c */ /* 0x050fe20000041874 */
[----:B------:R-:W-:Y:S03]  /*17860*/  SHF.R.U32.HI R137, RZ, 0x8, R137 ;  /* 0x00000008ff897819 */ /* 0x000fe60000011689 */
[----:B------:R-:W-:Y:S02]  /*17870*/  SHF.R.U32.HI R138, RZ, 0x8, R138 ;  /* 0x00000008ff8a7819 */ /* 0x000fe4000001168a */
[----:B------:R-:W-:Y:S02]  /*17880*/  SHF.R.U32.HI R139, RZ, 0x10, R136 ;  /* 0x00000010ff8b7819 */ /* 0x000fe40000011688 */
[C---:B------:R-:W-:Y:S01]  /*17890*/  HMMA.16816.F32.BF16 R120, R144.reuse, R142, R120 ;  /* 0x0000008e9078723c */ /* 0x040fe20000041878 */
[----:B------:R-:W-:Y:S03]  /*178a0*/  LOP3.LUT R141, R158, 0xff, RZ, 0xc0, !PT ;  /* 0x000000ff9e8d7812 */ /* 0x000fe600078ec0ff */
[----:B------:R-:W-:Y:S02]  /*178b0*/  LOP3.LUT R140, R136, 0xff, RZ, 0xc0, !PT ;  /* 0x000000ff888c7812 */ /* 0x000fe400078ec0ff */
[----:B------:R-:W-:Y:S02]  /*178c0*/  SHF.R.U32.HI R159, RZ, 0x10, R158 ;  /* 0x00000010ff9f7819 */ /* 0x000fe4000001169e */
[C---:B-----5:R-:W-:Y:S01]  /*178d0*/  HMMA.16816.F32.BF16 R124, R144.reuse, R148, R124 ;  /* 0x00000094907c723c */ /* 0x060fe2000004187c */
[----:B------:R-:W-:Y:S03]  /*178e0*/  PRMT R158, R141, 0x5410, R138 ;  /* 0x000054108d9e7816 */ /* 0x000fe6000000008a */
[----:B------:R-:W-:Y:S02]  /*178f0*/  SHF.R.U32.HI R138, RZ, 0x18, R136 ;  /* 0x00000018ff8a7819 */ /* 0x000fe40000011688 */
[----:B------:R-:W-:Y:S02]  /*17900*/  PRMT R136, R140, 0x5410, R137 ;  /* 0x000054108c887816 */ /* 0x000fe40000000089 */
[----:B------:R-:W-:Y:S01]  /*17910*/  HMMA.16816.F32.BF16 R128, R144, R150, R128 ;  /* 0x000000969080723c */ /* 0x000fe20000041880 */
[----:B------:R-:W-:Y:S01]  /*17920*/  LOP3.LUT R139, R139, 0xff, RZ, 0xc0, !PT ;  /* 0x000000ff8b8b7812 */ /* 0x000fe200078ec0ff */
[----:B------:R-:W2:Y:S02]  /*17930*/  LDSM.16.MT88.4 R140, [R184+0x11000] ;  /* 0x01100000b88c783b */ /* 0x000ea40000004200 */
[--C-:B------:R-:W-:Y:S01]  /*17940*/  HSET2.LE.AND R136, R136, R172.reuse, PT ;  /* 0x000000ac88887233 */ /* 0x100fe20003803000 */
[----:B------:R-:W-:Y:S01]  /*17950*/  PRMT R137, R139, 0x5410, R138 ;  /* 0x000054108b897816 */ /* 0x000fe2000000008a */
[--C-:B------:R-:W-:Y:S01]  /*17960*/  HSET2.LE.AND R138, R158, R172.reuse, PT ;  /* 0x000000ac9e8a7233 */ /* 0x100fe20003803000 */
[----:B------:R-:W-:Y:S02]  /*17970*/  LOP3.LUT R139, R159, 0xff, RZ, 0xc0, !PT ;  /* 0x000000ff9f8b7812 */ /* 0x000fe400078ec0ff */
[----:B------:R-:W-:Y:S01]  /*17980*/  LOP3.LUT R136, R136, R157, RZ, 0xc0, !PT ;  /* 0x0000009d88887212 */ /* 0x000fe200078ec0ff */
[----:B------:R-:W-:Y:S02]  /*17990*/  LDSM.16.MT88.4 R144, [R185+0x11000] ;  /* 0x01100000b990783b */ /* 0x000fe40000004200 */
[----:B------:R-:W-:Y:S01]  /*179a0*/  PRMT R139, R139, 0x5410, R162 ;  /* 0x000054108b8b7816 */ /* 0x000fe200000000a2 */
[--C-:B------:R-:W-:Y:S01]  /*179b0*/  HSET2.LE.AND R137, R137, R172.reuse, PT ;  /* 0x000000ac89897233 */ /* 0x100fe20003803000 */
[----:B------:R-:W-:Y:S02]  /*179c0*/  LOP3.LUT R138, R138, R0, RZ, 0xc0, !PT ;  /* 0x000000008a8a7212 */ /* 0x000fe400078ec0ff */
[----:B------:R-:W-:Y:S01]  /*179d0*/  PRMT R0, R160, 0x5410, R161 ;  /* 0x00005410a0007816 */ /* 0x000fe200000000a1 */
[----:B------:R-:W-:Y:S01]  /*179e0*/  HSET2.LE.AND R139, R139, R172, PT ;  /* 0x000000ac8b8b7233 */ /* 0x000fe20003803000 */
[----:B------:R-:W-:Y:S01]  /*179f0*/  LOP3.LUT R137, R137, R156, RZ, 0xc0, !PT ;  /* 0x0000009c89897212 */ /* 0x000fe200078ec0ff */
[----:B------:R-:W-:Y:S01]  /*17a00*/  LDSM.16.MT88.4 R148, [R183+0x13000] ;  /* 0x01300000b794783b */ /* 0x000fe20000004200 */
[----:B------:R-:W-:Y:S02]  /*17a10*/  @!P1 PRMT R160, R170, 0x5410, RZ ;  /* 0x00005410aaa09816 */ /* 0x000fe400000000ff */
[----:B------:R-:W-:Y:S02]  /*17a20*/  LOP3.LUT R139, R139, R0, RZ, 0xc0, !PT ;  /* 0x000000008b8b7212 */ /* 0x000fe400078ec0ff */
[----:B------:R-:W-:Y:S02]  /*17a30*/  @!P0 PRMT R161, R168, 0x5410, RZ ;  /* 0x00005410a8a18816 */ /* 0x000fe400000000ff */
[----:B------:R-:W-:Y:S01]  /*17a40*/  LOP3.LUT R0, R2, 0xff, RZ, 0xc0, !PT ;  /* 0x000000ff02007812 */ /* 0x000fe200078ec0ff */
[----:B------:R-:W4:Y:S02]  /*17a50*/  LDSM.16.MT88.4 R156, [R186+0x11000] ;  /* 0x01100000ba9c783b */ /* 0x000f240000004200 */
[C---:B------:R-:W-:Y:S01]  /*17a60*/  HMMA.16816.F32.BF16 R4, R136.reuse, R152, R4 ;  /* 0x000000988804723c */ /* 0x040fe20000041804 */
[----:B------:R-:W-:Y:S02]  /*17a70*/  ISETP.GE.U32.AND P1, PT, R222, R0, PT ;  /* 0x00000000de00720c */ /* 0x000fe40003f26070 */
[----:B------:R-:W-:Y:S03]  /*17a80*/  PRMT R0, R163, 0x7610, R0 ;  /* 0x00007610a3007816 */ /* 0x000fe60000000000 */
[----:B------:R-:W-:Y:S02]  /*17a90*/  STG.E.U16 [R214.64+0x50], R160 ;  /* 0x000050a0d6007986 */ /* 0x000fe4000c101512 */
[C---:B------:R-:W-:Y:S02]  /*17aa0*/  HMMA.16816.F32.BF16 R8, R136.reuse, R154, R8 ;  /* 0x0000009a8808723c */ /* 0x040fe40000041808 */
[----:B------:R-:W5:Y:S04]  /*17ab0*/  LDSM.16.MT88.4 R152, [R184+0x13000] ;  /* 0x01300000b898783b */ /* 0x000f680000004200 */
[----:B---3--:R-:W-:Y:S02]  /*17ac0*/  @!P1 HFMA2.BF16_V2 R169, -RZ.H0_H0, RZ.H0_H0, -R0.H0_H0 ;  /* 0x200000ffffa99231 */ /* 0x008fe40000340900 */
[C---:B--2---:R-:W-:Y:S02]  /*17ad0*/  HMMA.16816.F32.BF16 R12, R136.reuse, R140, R12 ;  /* 0x0000008c880c723c */ /* 0x044fe4000004180c */
[----:B------:R-:W-:Y:S02]  /*17ae0*/  STG.E.U16 [R214.64+0x52], R161 ;  /* 0x000052a1d6007986 */ /* 0x000fe4000c101512 */
[----:B------:R-:W-:Y:S02]  /*17af0*/  PRMT R3, R169, 0x7610, R3 ;  /* 0x00007610a9037816 */ /* 0x000fe40000000003 */
[----:B------:R-:W-:Y:S02]  /*17b00*/  LDSM.16.MT88.4 R160, [R183+0x11800] ;  /* 0x01180000b7a0783b */ /* 0x000fe40000004200 */
[C---:B------:R-:W-:Y:S06]  /*17b10*/  HMMA.16816.F32.BF16 R16, R136.reuse, R142, R16 ;  /* 0x0000008e8810723c */ /* 0x040fec0000041810 */
[----:B------:R-:W2:Y:S02]  /*17b20*/  LDSM.16.MT88.4 R140, [R186+0x13000] ;  /* 0x01300000ba8c783b */ /* 0x000ea40000004200 */
[C---:B----4-:R-:W-:Y:S06]  /*17b30*/  HMMA.16816.F32.BF16 R20, R136.reuse, R156, R20 ;  /* 0x0000009c8814723c */ /* 0x050fec0000041814 */
[----:B------:R-:W-:Y:S04]  /*17b40*/  @!P1 STL.S16 [R1+0x10], R169 ;  /* 0x000010a901009387 */ /* 0x000fe80000100600 */
[----:B------:R1:W3:Y:S01]  /*17b50*/  LDL.S16 R225, [R1+0x14] ;  /* 0x0000140001e17983 */ /* 0x0002e20000100600 */
[C---:B------:R-:W-:Y:S03]  /*17b60*/  HMMA.16816.F32.BF16 R24, R136.reuse, R158, R24 ;  /* 0x0000009e8818723c */ /* 0x040fe60000041818 */
[----:B------:R-:W4:Y:S05]  /*17b70*/  LDSM.16.MT88.4 R156, [R185+0x13000] ;  /* 0x01300000b99c783b */ /* 0x000f2a0000004200 */
[C---:B------:R-:W-:Y:S03]  /*17b80*/  HMMA.16816.F32.BF16 R28, R136.reuse, R144, R28 ;  /* 0x00000090881c723c */ /* 0x040fe6000004181c */
[----:B------:R1:W3:Y:S04]  /*17b90*/  LDL.S16 R224, [R1+0x1c] ;  /* 0x00001c0001e07983 */ /* 0x0002e80000100600 */
[----:B------:R1:W3:Y:S01]  /*17ba0*/  LDL.S16 R223, [R1+0x18] ;  /* 0x0000180001df7983 */ /* 0x0002e20000100600 */
[C---:B------:R-:W-:Y:S03]  /*17bb0*/  HMMA.16816.F32.BF16 R32, R136.reuse, R146, R32 ;  /* 0x000000928820723c */ /* 0x040fe60000041820 */
[----:B------:R-:W1:Y:S05]  /*17bc0*/  LDSM.16.MT88.4 R144, [R183+0x15000] ;  /* 0x01500000b790783b */ /* 0x000e6a0000004200 */
[C---:B------:R-:W-:Y:S03]  /*17bd0*/  HMMA.16816.F32.BF16 R36, R136.reuse, R148, R36 ;  /* 0x000000948824723c */ /* 0x040fe60000041824 */
[----:B------:R1:W3:Y:S04]  /*17be0*/  LDL.S16 R221, [R1+0xc] ;  /* 0x00000c0001dd7983 */ /* 0x0002e80000100600 */
[----:B------:R1:W3:Y:S01]  /*17bf0*/  LDL.S16 R220, [R1+0x8] ;  /* 0x0000080001dc7983 */ /* 0x0002e20000100600 */
[C---:B------:R-:W-:Y:S03]  /*17c00*/  HMMA.16816.F32.BF16 R40, R136.reuse, R150, R40 ;  /* 0x000000968828723c */ /* 0x040fe60000041828 */
[----:B------:R-:W1:Y:S05]  /*17c10*/  LDSM.16.MT88.4 R148, [R184+0x15000] ;  /* 0x01500000b894783b */ /* 0x000e6a0000004200 */
        /* <DEDUP_REMOVED lines=15> */
[C---:B-----5:R-:W-:Y:S07]  /*17d10*/  HMMA.16816.F32.BF16 R84, R136.reuse, R152, R84 ;  /* 0x000000988854723c */ /* 0x060fee0000041854 */
[----:B------:R-:W-:Y:S01]  /*17d20*/  LOP3.LUT R152, R210, 0xff, RZ, 0xc0, !PT ;  /* 0x000000ffd2987812 */ /* 0x000fe200078ec0ff */
[C---:B------:R-:W-:Y:S08]  /*17d30*/  HMMA.16816.F32.BF16 R88, R136.reuse, R154, R88 ;  /* 0x0000009a8858723c */ /* 0x040ff00000041858 */
[C---:B--2---:R-:W-:Y:S08]  /*17d40*/  HMMA.16816.F32.BF16 R92, R136.reuse, R140, R92 ;  /* 0x0000008c885c723c */ /* 0x044ff0000004185c */
[C---:B------:R-:W-:Y:S01]  /*17d50*/  HMMA.16816.F32.BF16 R96, R136.reuse, R142, R96 ;  /* 0x0000008e8860723c */ /* 0x040fe20000041860 */
[----:B------:R-:W2:Y:S07]  /*17d60*/  LDSM.16.MT88.4 R140, [R186+0x17000] ;  /* 0x01700000ba8c783b */ /* 0x000eae0000004200 */
[C---:B----4-:R-:W-:Y:S07]  /*17d70*/  HMMA.16816.F32.BF16 R100, R136.reuse, R156, R100 ;  /* 0x0000009c8864723c */ /* 0x050fee0000041864 */
[----:B------:R-:W-:Y:S01]  /*17d80*/  PRMT R156, R0, 0x5410, R181 ;  /* 0x00005410009c7816 */ /* 0x000fe200000000b5 */
[C---:B------:R-:W-:Y:S01]  /*17d90*/  HMMA.16816.F32.BF16 R104, R136.reuse, R158, R104 ;  /* 0x0000009e8868723c */ /* 0x040fe20000041868 */
[----:B------:R-:W-:Y:S03]  /*17da0*/  @!P1 PRMT R0, R3, 0x5410, RZ ;  /* 0x0000541003009816 */ /* 0x000fe600000000ff */
[----:B------:R-:W-:Y:S02]  /*17db0*/  LOP3.LUT R3, R2, 0xffff, RZ, 0xc0, !PT ;  /* 0x0000ffff02037812 */ /* 0x000fe400078ec0ff */
[----:B------:R4:W-:Y:S02]  /*17dc0*/  STG.E.U16 [R212.64+0x60], R0 ;  /* 0x00006000d4007986 */ /* 0x0009e4000c101512 */
[C---:B-1----:R-:W-:Y:S01]  /*17dd0*/  HMMA.16816.F32.BF16 R108, R136.reuse, R144, R108 ;  /* 0x00000090886c723c */ /* 0x042fe2000004186c */
[----:B------:R-:W-:Y:S04]  /*17de0*/  SHF.R.U32.HI R3, RZ, 0x8, R3 ;  /* 0x00000008ff037819 */ /* 0x000fe80000011603 */
[----:B------:R-:W-:Y:S02]  /*17df0*/  LOP3.LUT R3, R3, 0xffff, RZ, 0xc0, !PT ;  /* 0x0000ffff03037812 */ /* 0x000fe400078ec0ff */
[----:B------:R-:W-:Y:S01]  /*17e00*/  SHF.R.U32.HI R145, RZ, 0x18, R210 ;  /* 0x00000018ff917819 */ /* 0x000fe200000116d2 */
[C---:B------:R-:W-:Y:S01]  /*17e10*/  HMMA.16816.F32.BF16 R112, R136.reuse, R146, R112 ;  /* 0x000000928870723c */ /* 0x040fe20000041870 */
[C---:B------:R-:W-:Y:S03]  /*17e20*/  ISETP.GE.U32.AND P0, PT, R222.reuse, R3, PT ;  /* 0x00000003de00720c */ /* 0x040fe60003f06070 */
[----:B------:R-:W-:Y:S02]  /*17e30*/  PRMT R171, R135, 0x5410, R145 ;  /* 0x0000541087ab7816 */ /* 0x000fe40000000091 */
[--C-:B------:R-:W-:Y:S02]  /*17e40*/  SHF.R.U32.HI R145, RZ, 0x18, R2.reuse ;  /* 0x00000018ff917819 */ /* 0x100fe40000011602 */
[----:B------:R-:W-:Y:S01]  /*17e50*/  SHF.R.U32.HI R146, RZ, 0x10, R2 ;  /* 0x00000010ff927819 */ /* 0x000fe20000011602 */
[C---:B--2---:R-:W-:Y:S01]  /*17e60*/  HMMA.16816.F32.BF16 R116, R136.reuse, R140, R116 ;  /* 0x0000008c8874723c */ /* 0x044fe20000041874 */
[----:B------:R-:W-:Y:S02]  /*17e70*/  ISETP.GE.U32.AND P6, PT, R222, R145, PT ;  /* 0x00000091de00720c */ /* 0x000fe40003fc6070 */
[--C-:B------:R-:W-:Y:S05]  /*17e80*/  HSET2.LE.AND R171, R171, R172.reuse, PT ;  /* 0x000000acabab7233 */ /* 0x100fea0003803000 */
[C---:B------:R-:W-:Y:S01]  /*17e90*/  HMMA.16816.F32.BF16 R120, R136.reuse, R142, R120 ;  /* 0x0000008e8878723c */ /* 0x040fe20000041878 */
[----:B----4-:R-:W-:Y:S04]  /*17ea0*/  LOP3.LUT R0, R210, 0xffff, RZ, 0xc0, !PT ;  /* 0x0000ffffd2007812 */ /* 0x010fe800078ec0ff */
[----:B------:R-:W-:Y:S02]  /*17eb0*/  SHF.R.U32.HI R144, RZ, 0x8, R0 ;  /* 0x00000008ff907819 */ /* 0x000fe40000011600 */
[----:B------:R-:W-:Y:S01]  /*17ec0*/  LOP3.LUT R0, R211, UR14, R166, 0x96, !PT ;  /* 0x0000000ed3007c12 */ /* 0x000fe2000f8e96a6 */
[C---:B------:R-:W-:Y:S01]  /*17ed0*/  HMMA.16816.F32.BF16 R124, R136.reuse, R148, R124 ;  /* 0x00000094887c723c */ /* 0x040fe2000004187c */
[----:B------:R-:W-:Y:S02]  /*17ee0*/  PRMT R170, R152, 0x5410, R144 ;  /* 0x0000541098aa7816 */ /* 0x000fe40000000090 */
[----:B------:R-:W1:Y:S01]  /*17ef0*/  LDSM.16.MT88.4 R152, [R184+0x11800] ;  /* 0x01180000b898783b */ /* 0x000e620000004200 */
[--C-:B------:R-:W-:Y:S02]  /*17f00*/  SHF.R.U32.HI R3, RZ, 0x10, R0.reuse ;  /* 0x00000010ff037819 */ /* 0x100fe40000011600 */
[C---:B------:R-:W-:Y:S01]  /*17f10*/  LOP3.LUT R2, R0.reuse, 0xffff, RZ, 0xc0, !PT ;  /* 0x0000ffff00027812 */ /* 0x040fe200078ec0ff */
[--C-:B------:R-:W-:Y:S01]  /*17f20*/  HSET2.LE.AND R170, R170, R172.reuse, PT ;  /* 0x000000acaaaa7233 */ /* 0x100fe20003803000 */
[----:B------:R-:W-:Y:S01]  /*17f30*/  HMMA.16816.F32.BF16 R128, R136, R150, R128 ;  /* 0x000000968880723c */ /* 0x000fe20000041880 */
[----:B------:R-:W-:Y:S03]  /*17f40*/  SHF.R.U32.HI R135, RZ, 0x18, R0 ;  /* 0x00000018ff877819 */ /* 0x000fe60000011600 */
[----:B------:R-:W-:Y:S02]  /*17f50*/  LOP3.LUT R3, R3, 0xff, RZ, 0xc0, !PT ;  /* 0x000000ff03037812 */ /* 0x000fe400078ec0ff */
[----:B------:R-:W-:Y:S02]  /*17f60*/  LOP3.LUT R144, R0, 0xff, RZ, 0xc0, !PT ;  /* 0x000000ff00907812 */ /* 0x000fe400078ec0ff */
[----:B------:R-:W-:Y:S04]  /*17f70*/  SHF.R.U32.HI R2, RZ, 0x8, R2 ;  /* 0x00000008ff027819 */ /* 0x000fe80000011602 */
[--C-:B------:R-:W-:Y:S02]  /*17f80*/  PRMT R169, R3, 0x5410, R135.reuse ;  /* 0x0000541003a97816 */ /* 0x100fe40000000087 */
[----:B------:R-:W-:Y:S02]  /*17f90*/  PRMT R2, R144, 0x5410, R2 ;  /* 0x0000541090027816 */ /* 0x000fe40000000002 */
[----:B------:R-:W-:Y:S01]  /*17fa0*/  LOP3.LUT R0, R146, 0xff, RZ, 0xc0, !PT ;  /* 0x000000ff92007812 */ /* 0x000fe200078ec0ff */
[--C-:B------:R-:W-:Y:S01]  /*17fb0*/  HSET2.LE.AND R169, R169, R172.reuse, PT ;  /* 0x000000aca9a97233 */ /* 0x100fe20003803000 */
[----:B------:R-:W-:Y:S01]  /*17fc0*/  PRMT R135, R180, 0x7632, R135 ;  /* 0x00007632b4877816 */ /* 0x000fe20000000087 */
[----:B------:R-:W-:Y:S01]  /*17fd0*/  HSET2.LE.AND R168, R2, R172, PT ;  /* 0x000000ac02a87233 */ /* 0x000fe20003803000 */
[----:B------:R-:W-:Y:S01]  /*17fe0*/  ISETP.GE.U32.AND P1, PT, R222, R0, PT ;  /* 0x00000000de00720c */ /* 0x000fe20003f26070 */
[----:B------:R-:W2:Y:S01]  /*17ff0*/  LDSM.16.MT88.4 R144, [R186+0x11800] ;  /* 0x01180000ba90783b */ /* 0x000ea20000004200 */
[C---:B------:R-:W-:Y:S02]  /*18000*/  PRMT R0, R165.reuse, 0x7632, R0 ;  /* 0x00007632a5007816 */ /* 0x040fe40000000000 */
[----:B------:R-:W-:Y:S02]  /*18010*/  PRMT R2, R165, 0x7610, R2 ;  /* 0x00007610a5027816 */ /* 0x000fe40000000002 */
[----:B------:R-:W-:Y:S02]  /*18020*/  PRMT R3, R134, 0x7632, R3 ;  /* 0x0000763286037816 */ /* 0x000fe40000000003 */
[----:B------:R-:W-:Y:S01]  /*18030*/  PRMT R140, R180, 0x5410, R135 ;  /* 0x00005410b48c7816 */ /* 0x000fe20000000087 */
[----:B------:R-:W4:Y:S01]  /*18040*/  LDSM.16.MT88.4 R172, [R185+0x11800] ;  /* 0x01180000b9ac783b */ /* 0x000f220000004200 */
[----:B------:R-:W-:Y:S02]  /*18050*/  PRMT R136, R134, 0x5410, R3 ;  /* 0x0000541086887816 */ /* 0x000fe40000000003 */
[----:B------:R-:W-:Y:S02]  /*18060*/  LOP3.LUT R169, R169, R140, RZ, 0xc0, !PT ;  /* 0x0000008ca9a97212 */ /* 0x000fe400078ec0ff */
[----:B------:R-:W-:Y:S02]  /*18070*/  PRMT R140, R2, 0x5410, R0 ;  /* 0x00005410028c7816 */ /* 0x000fe40000000000 */
[----:B------:R-:W-:Y:S02]  /*18080*/  LOP3.LUT R168, R168, R156, RZ, 0xc0, !PT ;  /* 0x0000009ca8a87212 */ /* 0x000fe400078ec0ff */
[----:B------:R-:W-:Y:S02]  /*18090*/  LOP3.LUT R170, R170, R140, RZ, 0xc0, !PT ;  /* 0x0000008caaaa7212 */ /* 0x000fe400078ec0ff */
[----:B------:R-:W-:Y:S07]  /*180a0*/  LOP3.LUT R171, R171, R136, RZ, 0xc0, !PT ;  /* 0x00000088abab7212 */ /* 0x000fee00078ec0ff */
[C---:B------:R-:W-:Y:S01]  /*180b0*/  HMMA.16816.F32.BF16 R164, R168.reuse, R160, R4 ;  /* 0x000000a0a8a4723c */ /* 0x040fe20000041804 */
[----:B------:R-:W5:Y:S07]  /*180c0*/  LDSM.16.MT88.4 R4, [R184+0x13800] ;  /* 0x01380000b804783b */ /* 0x000f6e0000004200 */
[C---:B------:R-:W-:Y:S01]  /*180d0*/  HMMA.16816.F32.BF16 R160, R168.reuse, R162, R8 ;  /* 0x000000a2a8a0723c */ /* 0x040fe20000041808 */
[----:B------:R-:W3:Y:S07]  /*180e0*/  LDSM.16.MT88.4 R8, [R186+0x13800] ;  /* 0x01380000ba08783b */ /* 0x000eee0000004200 */
[C---:B-1----:R-:W-:Y:S01]  /*180f0*/  HMMA.16816.F32.BF16 R156, R168.reuse, R152, R12 ;  /* 0x00000098a89c723c */ /* 0x042fe2000004180c */
[----:B------:R-:W1:Y:S07]  /*18100*/  LDSM.16.MT88.4 R12, [R185+0x13800] ;  /* 0x01380000b90c783b */ /* 0x000e6e0000004200 */
[C---:B------:R-:W-:Y:S01]  /*18110*/  HMMA.16816.F32.BF16 R152, R168.reuse, R154, R16 ;  /* 0x0000009aa898723c */ /* 0x040fe20000041810 */
[----:B------:R-:W1:Y:S07]  /*18120*/  LDSM.16.MT88.4 R16, [R183+0x15800] ;  /* 0x01580000b710783b */ /* 0x000e6e0000004200 */
[C---:B--2---:R-:W-:Y:S01]  /*18130*/  HMMA.16816.F32.BF16 R148, R168.reuse, R144, R20 ;  /* 0x00000090a894723c */ /* 0x044fe20000041814 */
[----:B------:R-:W2:Y:S07]  /*18140*/  LDSM.16.MT88.4 R20, [R184+0x15800] ;  /* 0x01580000b814783b */ /* 0x000eae0000004200 */
[C---:B------:R-:W-:Y:S01]  /*18150*/  HMMA.16816.F32.BF16 R144, R168.reuse, R146, R24 ;  /* 0x00000092a890723c */ /* 0x040fe20000041818 */
[----:B------:R-:W-:Y:S03]  /*18160*/  LDSM.16.MT88.4 R24, [R185+0x15800] ;  /* 0x01580000b918783b */ /* 0x000fe60000004200 */
[----:B---3--:R-:W-:Y:S04]  /*18170*/  @!P0 HFMA2.BF16_V2 R225, -RZ.H0_H0, RZ.H0_H0, -R181.H0_H0 ;  /* 0x200000ffffe18231 */ /* 0x008fe800003409b5 */
[C---:B----4-:R-:W-:Y:S01]  /*18180*/  HMMA.16816.F32.BF16 R140, R168.reuse, R172, R28 ;  /* 0x000000aca88c723c */ /* 0x050fe2000004181c */
[----:B------:R-:W-:Y:S03]  /*18190*/  @!P0 STL.S16 [R1+0x14], R225 ;  /* 0x000014e101008387 */ /* 0x000fe60000100600 */
[----:B------:R-:W-:Y:S04]  /*181a0*/  @!P1 HFMA2.BF16_V2 R224, -RZ.H0_H0, RZ.H0_H0, -R180.H0_H0 ;  /* 0x200000ffffe09231 */ /* 0x000fe800003409b4 */
[C---:B------:R-:W-:Y:S01]  /*181b0*/  HMMA.16816.F32.BF16 R136, R168.reuse, R174, R32 ;  /* 0x000000aea888723c */ /* 0x040fe20000041820 */
[----:B------:R-:W-:Y:S01]  /*181c0*/  @!P6 HFMA2.BF16_V2 R223, -RZ.H0_H0, RZ.H0_H0, -R135.H0_H0 ;  /* 0x200000ffffdfe231 */ /* 0x000fe20000340987 */
[----:B------:R-:W-:Y:S04]  /*181d0*/  @!P1 STL.S16 [R1+0x1c], R224 ;  /* 0x00001ce001009387 */ /* 0x000fe80000100600 */
[----:B------:R-:W-:Y:S02]  /*181e0*/  @!P6 STL.S16 [R1+0x18], R223 ;  /* 0x000018df0100e387 */ /* 0x000fe40000100600 */
[C---:B------:R-:W-:Y:S08]  /*181f0*/  HMMA.16816.F32.BF16 R36, R168.reuse, R176, R36 ;  /* 0x000000b0a824723c */ /* 0x040ff00000041824 */
[C---:B------:R-:W-:Y:S08]  /*18200*/  HMMA.16816.F32.BF16 R40, R168.reuse, R178, R40 ;  /* 0x000000b2a828723c */ /* 0x040ff00000041828 */
[C---:B-----5:R-:W-:Y:S08]  /*18210*/  HMMA.16816.F32.BF16 R44, R168.reuse, R4, R44 ;  /* 0x00000004a82c723c */ /* 0x060ff0000004182c */
[C---:B------:R-:W-:Y:S01]  /*18220*/  HMMA.16816.F32.BF16 R48, R168.reuse, R6, R48 ;  /* 0x00000006a830723c */ /* 0x040fe20000041830 */
[----:B------:R-:W3:Y:S07]  /*18230*/  LDSM.16.MT88.4 R4, [R186+0x15800] ;  /* 0x01580000ba04783b */ /* 0x000eee0000004200 */
[C---:B------:R-:W-:Y:S08]  /*18240*/  HMMA.16816.F32.BF16 R52, R168.reuse, R8, R52 ;  /* 0x00000008a834723c */ /* 0x040ff00000041834 */
[C---:B------:R-:W-:Y:S01]  /*18250*/  HMMA.16816.F32.BF16 R56, R168.reuse, R10, R56 ;  /* 0x0000000aa838723c */ /* 0x040fe20000041838 */
[----:B------:R-:W4:Y:S07]  /*18260*/  LDSM.16.MT88.4 R8, [R183+0x17800] ;  /* 0x01780000b708783b */ /* 0x000f2e0000004200 */
[C---:B-1----:R-:W-:Y:S08]  /*18270*/  HMMA.16816.F32.BF16 R60, R168.reuse, R12, R60 ;  /* 0x0000000ca83c723c */ /* 0x042ff0000004183c */
[C---:B------:R-:W-:Y:S01]  /*18280*/  HMMA.16816.F32.BF16 R64, R168.reuse, R14, R64 ;  /* 0x0000000ea840723c */ /* 0x040fe20000041840 */
[----:B------:R-:W-:Y:S07]  /*18290*/  LDSM.16.MT88.4 R12, [R186+0x17800] ;  /* 0x01780000ba0c783b */ /* 0x000fee0000004200 */
[C---:B------:R-:W-:Y:S08]  /*182a0*/  HMMA.16816.F32.BF16 R68, R168.reuse, R16, R68 ;  /* 0x00000010a844723c */ /* 0x040ff00000041844 */
[C---:B------:R-:W-:Y:S01]  /*182b0*/  HMMA.16816.F32.BF16 R72, R168.reuse, R18, R72 ;  /* 0x00000012a848723c */ /* 0x040fe20000041848 */
[----:B------:R-:W-:Y:S07]  /*182c0*/  LDSM.16.MT88.4 R16, [R185+0x17800] ;  /* 0x01780000b910783b */ /* 0x000fee0000004200 */
[C---:B--2---:R-:W-:Y:S07]  /*182d0*/  HMMA.16816.F32.BF16 R76, R168.reuse, R20, R76 ;  /* 0x00000014a84c723c */ /* 0x044fee000004184c */
[----:B------:R-:W-:Y:S01]  /*182e0*/  PRMT R21, R225, 0x7610, R21 ;  /* 0x00007610e1157816 */ /* 0x000fe20000000015 */
[C---:B------:R-:W-:Y:S01]  /*182f0*/  HMMA.16816.F32.BF16 R80, R168.reuse, R22, R80 ;  /* 0x00000016a850723c */ /* 0x040fe20000041850 */
[----:B------:R-:W-:Y:S03]  /*18300*/  LOP3.LUT R20, R210, 0xff, RZ, 0xc0, !PT ;  /* 0x000000ffd2147812 */ /* 0x000fe600078ec0ff */
[----:B------:R-:W-:Y:S02]  /*18310*/  @!P0 PRMT R181, R21, 0x5410, RZ ;  /* 0x0000541015b58816 */ /* 0x000fe400000000ff */
[----:B------:R-:W-:Y:S02]  /*18320*/  ISETP.GE.U32.AND P0, PT, R222, R20, PT ;  /* 0x00000014de00720c */ /* 0x000fe40003f06070 */
[C---:B---3--:R-:W-:Y:S01]  /*18330*/  HMMA.16816.F32.BF16 R84, R168.reuse, R4, R84 ;  /* 0x00000004a854723c */ /* 0x048fe20000041854 */
[----:B------:R-:W-:Y:S03]  /*18340*/  STG.E.U16 [R212.64+0x62], R181 ;  /* 0x000062b5d4007986 */ /* 0x000fe6000c101512 */
[----:B------:R-:W-:Y:S02]  /*18350*/  PRMT R22, R223, 0x7610, R22 ;  /* 0x00007610df167816 */ /* 0x000fe40000000016 */
[----:B------:R-:W-:Y:S02]  /*18360*/  PRMT R23, R224, 0x7610, R23 ;  /* 0x00007610e0177816 */ /* 0x000fe40000000017 */
[C---:B------:R-:W-:Y:S01]  /*18370*/  HMMA.16816.F32.BF16 R88, R168.reuse, R6, R88 ;  /* 0x00000006a858723c */ /* 0x040fe20000041858 */
[----:B------:R-:W1:Y:S03]  /*18380*/  LDSM.16.MT88.4 R4, [R184+0x17800] ;  /* 0x01780000b804783b */ /* 0x000e660000004200 */
[----:B------:R-:W-:Y:S01]  /*18390*/  @!P0 HFMA2.BF16_V2 R221, -RZ.H0_H0, RZ.H0_H0, -R2.H0_H0 ;  /* 0x200000ffffdd8231 */ /* 0x000fe20000340902 */
[----:B------:R-:W-:Y:S02]  /*183a0*/  @!P6 PRMT R135, R22, 0x5410, RZ ;  /* 0x000054101687e816 */ /* 0x000fe400000000ff */
[----:B------:R-:W-:Y:S01]  /*183b0*/  @!P1 PRMT R180, R23, 0x5410, RZ ;  /* 0x0000541017b49816 */ /* 0x000fe200000000ff */
[C---:B------:R-:W-:Y:S01]  /*183c0*/  HMMA.16816.F32.BF16 R92, R168.reuse, R24, R92 ;  /* 0x00000018a85c723c */ /* 0x040fe2000004185c */
[----:B------:R-:W-:Y:S03]  /*183d0*/  @!P0 STL.S16 [R1+0xc], R221 ;  /* 0x00000cdd01008387 */ /* 0x000fe60000100600 */
[----:B------:R-:W-:Y:S01]  /*183e0*/  SHF.R.U32.HI R21, RZ, 0x10, R210 ;  /* 0x00000010ff157819 */ /* 0x000fe200000116d2 */
[----:B------:R-:W-:Y:S01]  /*183f0*/  STG.E.U16 [R214.64+0x60], R180 ;  /* 0x000060b4d6007986 */ /* 0x000fe2000c101512 */
[----:B------:R-:W-:Y:S02]  /*18400*/  LOP3.LUT R20, R210, 0xffff, RZ, 0xc0, !PT ;  /* 0x0000ffffd2147812 */ /* 0x000fe400078ec0ff */
[C---:B------:R-:W-:Y:S01]  /*18410*/  HMMA.16816.F32.BF16 R96, R168.reuse, R26, R96 ;  /* 0x0000001aa860723c */ /* 0x040fe20000041860 */
[----:B------:R-:W-:Y:S03]  /*18420*/  STG.E.U16 [R214.64+0x62], R135 ;  /* 0x00006287d6007986 */ /* 0x000fe6000c101512 */
[----:B------:R-:W-:Y:S02]  /*18430*/  SHF.R.U32.HI R20, RZ, 0x8, R20 ;  /* 0x00000008ff147819 */ /* 0x000fe40000011614 */
[----:B------:R-:W-:Y:S02]  /*18440*/  SHF.R.U32.HI R210, RZ, 0x18, R210 ;  /* 0x00000018ffd27819 */ /* 0x000fe400000116d2 */
[C---:B----4-:R-:W-:Y:S07]  /*18450*/  HMMA.16816.F32.BF16 R100, R168.reuse, R8, R100 ;  /* 0x00000008a864723c */ /* 0x050fee0000041864 */
[----:B------:R-:W-:Y:S01]  /*18460*/  LOP3.LUT R8, R20, 0xffff, RZ, 0xc0, !PT ;  /* 0x0000ffff14087812 */ /* 0x000fe200078ec0ff */
[C---:B------:R-:W-:Y:S01]  /*18470*/  HMMA.16816.F32.BF16 R104, R168.reuse, R10, R104 ;  /* 0x0000000aa868723c */ /* 0x040fe20000041868 */
[----:B------:R-:W-:Y:S02]  /*18480*/  LOP3.LUT R9, R21, 0xff, RZ, 0xc0, !PT ;  /* 0x000000ff15097812 */ /* 0x000fe400078ec0ff */
[C---:B------:R-:W-:Y:S02]  /*18490*/  ISETP.GE.U32.AND P6, PT, R222.reuse, R8, PT ;  /* 0x00000008de00720c */ /* 0x040fe40003fc6070 */
[----:B------:R-:W-:Y:S02]  /*184a0*/  PRMT R21, R221, 0x7610, R21 ;  /* 0x00007610dd157816 */ /* 0x000fe40000000015 */
[C---:B------:R-:W-:Y:S01]  /*184b0*/  ISETP.GE.U32.AND P1, PT, R222.reuse, R9, PT ;  /* 0x00000009de00720c */ /* 0x040fe20003f26070 */
[C---:B-1----:R-:W-:Y:S01]  /*184c0*/  HMMA.16816.F32.BF16 R108, R168.reuse, R4, R108 ;  /* 0x00000004a86c723c */ /* 0x042fe2000004186c */
[----:B------:R-:W-:Y:S02]  /*184d0*/  @!P0 PRMT R2, R21, 0x5410, RZ ;  /* 0x0000541015028816 */ /* 0x000fe400000000ff */
[----:B------:R-:W-:Y:S05]  /*184e0*/  ISETP.GE.U32.AND P0, PT, R222, R210, PT ;  /* 0x000000d2de00720c */ /* 0x000fea0003f06070 */
[----:B------:R-:W-:Y:S01]  /*184f0*/  @!P6 HFMA2.BF16_V2 R220, -RZ.H0_H0, RZ.H0_H0, -R0.H0_H0 ;  /* 0x200000ffffdce231 */ /* 0x000fe20000340900 */
[C---:B------:R-:W-:Y:S01]  /*18500*/  HMMA.16816.F32.BF16 R112, R168.reuse, R6, R112 ;  /* 0x00000006a870723c */ /* 0x040fe20000041870 */
[----:B------:R1:W-:Y:S03]  /*18510*/  STG.E.U16 [R212.64+0x70], R2 ;  /* 0x00007002d4007986 */ /* 0x0003e6000c101512 */
[----:B------:R-:W-:Y:S01]  /*18520*/  PRMT R4, R220, 0x7610, R4 ;  /* 0x00007610dc047816 */ /* 0x000fe20000000004 */
[----:B------:R-:W-:Y:S01]  /*18530*/  @!P6 STL.S16 [R1+0x8], R220 ;  /* 0x000008dc0100e387 */ /* 0x000fe20000100600 */
[----:B------:R-:W-:Y:S02]  /*18540*/  @!P1 HFMA2.BF16_V2 R252, -RZ.H0_H0, RZ.H0_H0, -R134.H0_H0 ;  /* 0x200000fffffc9231 */ /* 0x000fe40000340986 */
[C---:B------:R-:W-:Y:S01]  /*18550*/  HMMA.16816.F32.BF16 R116, R168.reuse, R12, R116 ;  /* 0x0000000ca874723c */ /* 0x040fe20000041874 */
[----:B------:R-:W-:Y:S03]  /*18560*/  @!P6 PRMT R0, R4, 0x5410, RZ ;  /* 0x000054100400e816 */ /* 0x000fe600000000ff */
[----:B------:R-:W-:Y:S01]  /*18570*/  @!P0 HFMA2.BF16_V2 R249, -RZ.H0_H0, RZ.H0_H0, -R3.H0_H0 ;  /* 0x200000fffff98231 */ /* 0x000fe20000340903 */
[----:B------:R-:W-:Y:S01]  /*18580*/  @!P1 PRMT R134, R252, 0x5410, RZ ;  /* 0x00005410fc869816 */ /* 0x000fe200000000ff */
[----:B------:R2:W-:Y:S02]  /*18590*/  STG.E.U16 [R212.64+0x72], R0 ;  /* 0x00007200d4007986 */ /* 0x0005e4000c101512 */
[C---:B------:R-:W-:Y:S01]  /*185a0*/  HMMA.16816.F32.BF16 R120, R168.reuse, R14, R120 ;  /* 0x0000000ea878723c */ /* 0x040fe20000041878 */
[----:B------:R-:W-:Y:S01]  /*185b0*/  @!P0 PRMT R3, R249, 0x5410, RZ ;  /* 0x00005410f9038816 */ /* 0x000fe200000000ff */
[----:B------:R-:W-:Y:S01]  /*185c0*/  STG.E.U16 [R214.64+0x70], R134 ;  /* 0x00007086d6007986 */ /* 0x000fe2000c101512 */
[----:B------:R-:W-:Y:S03]  /*185d0*/  PLOP3.LUT P0, PT, PT, PT, UP0, 0x80, 0x0 ;  /* 0x000000000000781c */ /* 0x000fe60003f0f008 */
[----:B------:R3:W-:Y:S02]  /*185e0*/  STG.E.U16 [R214.64+0x72], R3 ;  /* 0x00007203d6007986 */ /* 0x0007e4000c101512 */
[C---:B------:R-:W-:Y:S01]  /*185f0*/  HMMA.16816.F32.BF16 R124, R168.reuse, R16, R124 ;  /* 0x00000010a87c723c */ /* 0x040fe2000004187c */
[----:B-1----:R-:W-:Y:S07]  /*18600*/  IMAD.MOV.U32 R2, RZ, RZ, R133 ;  /* 0x000000ffff027224 */ /* 0x002fee00078e0085 */
[----:B------:R-:W-:Y:S01]  /*18610*/  HMMA.16816.F32.BF16 R128, R168, R18, R128 ;  /* 0x00000012a880723c */ /* 0x000fe20000041880 */
[----:B--2---:R-:W-:Y:S04]  /*18620*/  IADD3 R212, P1, R212, -0x80, RZ ;  /* 0xffffff80d4d47810 */ /* 0x004fe80007f3e0ff */
[----:B------:R-:W-:Y:S01]  /*18630*/  IADD3.X R213, R213, -0x1, RZ, P1, !PT ;  /* 0xffffffffd5d57810 */ /* 0x000fe20000ffe4ff */
[----:B---3--:R-:W-:Y:S01]  /*18640*/  IMAD.MOV.U32 R3, RZ, RZ, R132 ;  /* 0x000000ffff037224 */ /* 0x008fe200078e0084 */
[----:B------:R-:W-:-:S05]  /*18650*/  @P0 BRA `(.L_x_1116) ;  /* 0xffffa30000000947 */ /* 0x000fca000383ffff */
.L_x_1115:
[----:B------:R-:W2:Y:S04]  /*18660*/  LDL.LU R4, [R1+0x84] ;  /* 0x0000840001047983 */ /* 0x000ea80000300800 */
[----:B------:R-:W1:Y:S01]  /*18670*/  S2R R176, SR_TID.X ;  /* 0x0000000000b07919 */ /* 0x000e620000002100 */
[----:B------:R-:W3:Y:S01]  /*18680*/  S2UR UR6, SR_CTAID.Y ;  /* 0x00000000000679c3 */ /* 0x000ee20000002600 */
[----:B------:R-:W-:-:S02]  /*18690*/  UISETP.NE.AND UP3, UPT, UR11, -0x1, UPT ;  /* 0xffffffff0b00788c */ /* 0x000fc4000bf65270 */
[----:B------:R-:W4:Y:S01]  /*186a0*/  LDL.LU R5, [R1+0x80] ;  /* 0x0000800001057983 */ /* 0x000f220000300800 */
[----:B------:R-:W-:Y:S01]  /*186b0*/  ULDC.64 UR4, c[0x0][0x1e8] ;  /* 0x00007a0000047ab9 */ /* 0x000fe20000000a00 */
[----:B------:R-:W-:Y:S01]  /*186c0*/  BSSY B0, `(.L_x_1119) ;  /* 0x0000195000007945 */ /* 0x000fe20003800000 */
[----:B------:R-:W-:Y:S02]  /*186d0*/  ULDC.U8 UR9, c[0x0][0x329] ;  /* 0x0000ca4000097ab9 */ /* 0x000fe40000000000 */
[----:B------:R-:W-:Y:S01]  /*186e0*/  UISETP.NE.AND UP1, UPT, UR9, URZ, UPT ;  /* 0x0000003f0900728c */ /* 0x000fe2000bf25270 */
[----:B------:R-:W3:Y:S01]  /*186f0*/  S2UR UR10, SR_CTAID.Z ;  /* 0x00000000000a79c3 */ /* 0x000ee20000002700 */
[----:B------:R-:W-:Y:S02]  /*18700*/  ULDC UR8, c[0x0][0x214] ;  /* 0x0000850000087ab9 */ /* 0x000fe40000000800 */
[----:B------:R-:W-:Y:S02]  /*18710*/  @UP3 UIMAD.WIDE.U32 UR14, UR11, UR4, URZ ;  /* 0x000000040b0e32a5 */ /* 0x000fe4000f8e003f */
[----:B------:R-:W-:-:S02]  /*18720*/  UMOV UR22, URZ ;  /* 0x0000003f00167c82 */ /* 0x000fc40008000000 */
[----:B------:R-:W-:Y:S02]  /*18730*/  @UP3 UIMAD UR7, UR11, UR5, UR15 ;  /* 0x000000050b0732a4 */ /* 0x000fe4000f8e020f */
[----:B------:R-:W-:Y:S02]  /*18740*/  UMOV UR23, URZ ;  /* 0x0000003f00177c82 */ /* 0x000fe40008000000 */
[----:B------:R-:W-:Y:S02]  /*18750*/  ULDC.64 UR4, c[0x0][0x1e0] ;  /* 0x0000780000047ab9 */ /* 0x000fe40000000a00 */
[----:B------:R-:W-:Y:S01]  /*18760*/  @UP1 ULDC UR15, c[0x0][0x210] ;  /* 0x00008400000f1ab9 */ /* 0x000fe20000000800 */
[----:B-1----:R-:W-:Y:S01]  /*18770*/  SHF.R.S32.HI R177, RZ, 0x1f, R176 ;  /* 0x0000001fffb17819 */ /* 0x002fe200000114b0 */
[----:B---3--:R-:W-:Y:S02]  /*18780*/  @!UP3 USHF.R.S32.HI UR12, URZ, 0x1f, UR6 ;  /* 0x0000001f3f0cb899 */ /* 0x008fe40008011406 */
[----:B------:R-:W-:Y:S01]  /*18790*/  @!UP3 UIMAD.WIDE.U32 UR20, UR6, UR4, URZ ;  /* 0x000000040614b2a5 */ /* 0x000fe2000f8e003f */
[----:B------:R-:W-:Y:S01]  /*187a0*/  LEA.HI R175, R177, R176, RZ, 0x5 ;  /* 0x000000b0b1af7211 */ /* 0x000fe200078f28ff */
[----:B------:R-:W-:-:S02]  /*187b0*/  @!UP3 UIMAD UR12, UR12, UR4, URZ ;  /* 0x000000040c0cb2a4 */ /* 0x000fc4000f8e023f */
[----:B------:R-:W-:Y:S01]  /*187c0*/  @UP1 UIMAD UR15, UR15, UR8, URZ ;  /* 0x000000080f0f12a4 */ /* 0x000fe2000f8e023f */
[----:B------:R-:W-:Y:S01]  /*187d0*/  SHF.R.S32.HI R6, RZ, 0x5, R175 ;  /* 0x00000005ff067819 */ /* 0x000fe200000114af */
        /* <DEDUP_REMOVED lines=18> */
[----:B------:R-:W-:Y:S02]  /*18900*/  UIMAD UR15, UR10, UR15, UR5 ;  /* 0x0000000f0a0f72a4 */ /* 0x000fe4000f8e0205 */
        /* <DEDUP_REMOVED lines=9> */
[----:B----4-:R-:W2:Y:S01]  /*189a0*/  SHFL.BFLY PT, R0, R5, 0x2, 0x1f ;  /* 0x0c401f0005007f89 */ /* 0x010ea200000e0000 */
[----:B-1----:R-:W-:-:S05]  /*189b0*/  FADD.FTZ R2, R2, R4 ;  /* 0x0000000402027221 */ /* 0x002fca0000010000 */
[----:B------:R-:W1:Y:S01]  /*189c0*/  SHFL.BFLY PT, R4, R2, 0x1, 0x1f ;  /* 0x0c201f0002047f89 */ /* 0x000e6200000e0000 */
[----:B--2---:R-:W-:Y:S01]  /*189d0*/  FADD.FTZ R0, R0, R5 ;  /* 0x0000000500007221 */ /* 0x004fe20000010000 */
[----:B------:R-:W-:-:S04]  /*189e0*/  LEA.HI R5, R177, R176, RZ, 0x2 ;  /* 0x000000b0b1057211 */ /* 0x000fc800078f10ff */
[----:B------:R-:W2:Y:S01]  /*189f0*/  SHFL.BFLY PT, R3, R0, 0x1, 0x1f ;  /* 0x0c201f0000037f89 */ /* 0x000ea200000e0000 */
[----:B-1----:R-:W-:Y:S01]  /*18a00*/  FADD.FTZ R135, R2, R4 ;  /* 0x0000000402877221 */ /* 0x002fe20000010000 */
[----:B------:R-:W-:Y:S02]  /*18a10*/  MOV R2, 0x3f800000 ;  /* 0x3f80000000027802 */ /* 0x000fe40000000f00 */
[----:B------:R-:W-:Y:S02]  /*18a20*/  SHF.R.S32.HI R4, RZ, 0x1f, R5 ;  /* 0x0000001fff047819 */ /* 0x000fe40000011405 */
[----:B------:R-:W-:Y:S01]  /*18a30*/  FSETP.NE.FTZ.AND P4, PT, R135, RZ, PT ;  /* 0x000000ff8700720b */ /* 0x000fe20003f95000 */
[----:B--2---:R-:W-:Y:S01]  /*18a40*/  FADD.FTZ R134, R0, R3 ;  /* 0x0000000300867221 */ /* 0x004fe20000010000 */
[----:B------:R-:W-:Y:S02]  /*18a50*/  MOV R3, 0x3f800000 ;  /* 0x3f80000000037802 */ /* 0x000fe40000000f00 */
[----:B------:R-:W-:-:S02]  /*18a60*/  SHF.R.S32.HI R0, RZ, 0x2, R5 ;  /* 0x00000002ff007819 */ /* 0x000fc40000011405 */
[----:B------:R-:W-:Y:S02]  /*18a70*/  FSETP.NE.FTZ.AND P3, PT, R134, RZ, PT ;  /* 0x000000ff8600720b */ /* 0x000fe40003f75000 */
[----:B------:R-:W-:Y:S02]  /*18a80*/  LEA.HI R4, R4, R0, RZ, 0x3 ;  /* 0x0000000004047211 */ /* 0x000fe400078f18ff */
[----:B------:R-:W-:-:S03]  /*18a90*/  LOP3.LUT R5, R5, 0x3ffffffc, RZ, 0xc0, !PT ;  /* 0x3ffffffc05057812 */ /* 0x000fc600078ec0ff */
[----:B------:R-:W1:Y:S01]  /*18aa0*/  @P4 MUFU.RCP R2, R135 ;  /* 0x0000008700024308 */ /* 0x000e620000001000 */
[----:B------:R-:W-:Y:S02]  /*18ab0*/  LOP3.LUT R4, R4, 0xfffffff8, RZ, 0xc0, !PT ;  /* 0xfffffff804047812 */ /* 0x000fe400078ec0ff */
[----:B------:R-:W-:Y:S02]  /*18ac0*/  IADD3 R5, -R5, R176, RZ ;  /* 0x000000b005057210 */ /* 0x000fe40007ffe1ff */
[----:B------:R-:W-:Y:S02]  /*18ad0*/  IADD3 R18, R0, -R4, RZ ;  /* 0x8000000400127210 */ /* 0x000fe40007ffe0ff */
[----:B------:R-:W-:Y:S01]  /*18ae0*/  LEA R174, R6, R5, 0x9 ;  /* 0x0000000506ae7211 */ /* 0x000fe200078e48ff */
[----:B------:R-:W2:Y:S01]  /*18af0*/  @P3 MUFU.RCP R3, R134 ;  /* 0x0000008600033308 */ /* 0x000ea20000001000 */
[----:B------:R-:W-:Y:S01]  /*18b00*/  R2P PR, R18, 0x6 ;  /* 0x0000000612007804 */ /* 0x000fe20000000000 */
[----:B-1----:R-:W-:-:S04]  /*18b10*/  FMUL.FTZ R2, R2, c[0x0][0x2dc] ;  /* 0x0000b70002027a20 */ /* 0x002fc80000410000 */
[C---:B------:R-:W-:Y:S02]  /*18b20*/  FMUL.FTZ R4, R2.reuse, R165 ;  /* 0x000000a502047220 */ /* 0x040fe40000410000 */
[C---:B------:R-:W-:Y:S02]  /*18b30*/  FMUL.FTZ R173, R2.reuse, R164 ;  /* 0x000000a402ad7220 */ /* 0x040fe40000410000 */
[----:B--2---:R-:W-:Y:S02]  /*18b40*/  FMUL.FTZ R0, R3, c[0x0][0x2dc] ;  /* 0x0000b70003007a20 */ /* 0x004fe40000410000 */
[----:B------:R-:W-:Y:S01]  /*18b50*/  FMUL.FTZ R172, R2, R160 ;  /* 0x000000a002ac7220 */ /* 0x000fe20000410000 */
[----:B------:R-:W-:Y:S01]  /*18b60*/  F2FP.BF16.PACK_AB R4, R4, R173 ;  /* 0x000000ad0404723e */ /* 0x000fe200000010ff */
        /* <DEDUP_REMOVED lines=37> */
[C---:B------:R-:W-:Y:S01]  /*18dc0*/  FMUL.FTZ R144, R2.reuse, R68 ;  /* 0x0000004402907220 */ /* 0x040fe20000410000 */
[----:B------:R-:W-:Y:S01]  /*18dd0*/  F2FP.BF16.PACK_AB R68, R145, R168 ;  /* 0x000000a89144723e */ /* 0x000fe200000010ff */
        /* <DEDUP_REMOVED lines=39> */
[----:B------:R-:W-:Y:S02]  /*19050*/  FMUL.FTZ R129, R2, R129 ;  /* 0x0000008102817220 */ /* 0x000fe40000410000 */
        /* <DEDUP_REMOVED lines=29> */
[C---:B------:R-:W-:Y:S01]  /*19230*/  FMUL.FTZ R46, R0.reuse, R46 ;  /* 0x0000002e002e7220 */ /* 0x040fe20000410000 */
[----:B------:R-:W-:Y:S01]  /*19240*/  F2FP.BF16.PACK_AB R61, R61, R38 ;  /* 0x000000263d3d723e */ /* 0x000fe200000010ff */
[----:B------:R-:W-:Y:S01]  /*19250*/  FMUL.FTZ R17, R0, R54 ;  /* 0x0000003600117220 */ /* 0x000fe20000410000 */
[----:B------:R-:W-:Y:S01]  /*19260*/  F2FP.BF16.PACK_AB R54, R22, R153 ;  /* 0x000000991636723e */ /* 0x000fe200000010ff */
[----:B------:R-:W-:Y:S01]  /*19270*/  FMUL.FTZ R53, R0, R55 ;  /* 0x0000003700357220 */ /* 0x000fe20000410000 */
[----:B------:R-:W-:Y:S01]  /*19280*/  F2FP.BF16.PACK_AB R55, R2, R50 ;  /* 0x000000320237723e */ /* 0x000fe200000010ff */
[----:B------:R-:W-:Y:S01]  /*19290*/  FMUL.FTZ R16, R0, R58 ;  /* 0x0000003a00107220 */ /* 0x000fe20000410000 */
[----:B------:R-:W-:Y:S01]  /*192a0*/  LOP3.LUT R2, R18, 0x1, RZ, 0xc0, !PT ;  /* 0x0000000112027812 */ /* 0x000fe200078ec0ff */
[----:B------:R-:W-:Y:S01]  /*192b0*/  FMUL.FTZ R51, R0, R59 ;  /* 0x0000003b00337220 */ /* 0x000fe20000410000 */
[----:B------:R-:W-:Y:S01]  /*192c0*/  F2FP.BF16.PACK_AB R59, R6, R42 ;  /* 0x0000002a063b723e */ /* 0x000fe200000010ff */
[----:B------:R-:W-:Y:S01]  /*192d0*/  FMUL.FTZ R15, R0, R62 ;  /* 0x0000003e000f7220 */ /* 0x000fe20000410000 */
[----:B------:R-:W-:Y:S01]  /*192e0*/  ISETP.NE.U32.AND P0, PT, R2, 0x1, PT ;  /* 0x000000010200780c */ /* 0x000fe20003f05070 */
        /* <DEDUP_REMOVED lines=69> */
[----:B------:R-:W-:-:S02]  /*19740*/  SHF.L.U32 R0, R18, 0x6, RZ ;  /* 0x0000000612007819 */ /* 0x000fc400000006ff */
[----:B------:R-:W-:Y:S02]  /*19750*/  F2FP.BF16.PACK_AB R19, R19, R122 ;  /* 0x0000007a1313723e */ /* 0x000fe400000010ff */
[----:B------:R-:W-:Y:S02]  /*19760*/  LOP3.LUT R0, R0, 0x1c0, RZ, 0xc0, !PT ;  /* 0x000001c000007812 */ /* 0x000fe400078ec0ff */
[----:B------:R-:W-:Y:S02]  /*19770*/  F2FP.BF16.PACK_AB R18, R125, R124 ;  /* 0x0000007c7d12723e */ /* 0x000fe400000010ff */
[----:B------:R-:W-:Y:S02]  /*19780*/  LEA.HI R0, R0, R0, RZ, 0x1d ;  /* 0x0000000000007211 */ /* 0x000fe400078fe8ff */
[----:B------:R-:W-:Y:S02]  /*19790*/  F2FP.BF16.PACK_AB R17, R127, R126 ;  /* 0x0000007e7f11723e */ /* 0x000fe400000010ff */
[----:B------:R-:W-:-:S02]  /*197a0*/  LEA R0, R174, R0, 0x1 ;  /* 0x00000000ae007211 */ /* 0x000fc400078e08ff */
[----:B------:R-:W-:Y:S02]  /*197b0*/  F2FP.BF16.PACK_AB R16, R129, R128 ;  /* 0x000000808110723e */ /* 0x000fe400000010ff */
[----:B------:R-:W-:Y:S02]  /*197c0*/  SHF.L.U32 R0, R0, 0x1, RZ ;  /* 0x0000000100007819 */ /* 0x000fe400000006ff */
[----:B------:R-:W-:Y:S02]  /*197d0*/  F2FP.BF16.PACK_AB R15, R131, R130 ;  /* 0x00000082830f723e */ /* 0x000fe400000010ff */
[C---:B------:R-:W-:Y:S01]  /*197e0*/  IADD3 R2, R0.reuse, -0x10, RZ ;  /* 0xfffffff000027810 */ /* 0x040fe20007ffe0ff */
[----:B------:R1:W-:Y:S01]  /*197f0*/  STS [R0+0x400], R3 ;  /* 0x0004000300007388 */ /* 0x0003e20000000800 */
[----:B------:R-:W-:-:S03]  /*19800*/  @P0 IADD3 R2, R0, 0x10, RZ ;  /* 0x0000001000020810 */ /* 0x000fc60007ffe0ff */
[----:B------:R2:W-:Y:S04]  /*19810*/  STS [R0], R4 ;  /* 0x0000000400007388 */ /* 0x0005e80000000800 */
[----:B------:R3:W-:Y:S04]  /*19820*/  STS [R2], R5 ;  /* 0x0000000502007388 */ /* 0x0007e80000000800 */
[----:B------:R-:W-:Y:S01]  /*19830*/  STS [R2+0x400], R9 ;  /* 0x0004000902007388 */ /* 0x000fe20000000800 */
[----:B-1----:R-:W-:Y:S02]  /*19840*/  IADD3 R3, R0, R8, RZ ;  /* 0x0000000800037210 */ /* 0x002fe40007ffe0ff */
[----:B------:R-:W-:-:S02]  /*19850*/  IADD3 R8, R8, R2, RZ ;  /* 0x0000000208087210 */ /* 0x000fc40007ffe0ff */
[-C--:B--2---:R-:W-:Y:S01]  /*19860*/  IADD3 R4, R3, R6.reuse, RZ ;  /* 0x0000000603047210 */ /* 0x084fe20007ffe0ff */
[----:B------:R1:W-:Y:S01]  /*19870*/  STS [R3], R7 ;  /* 0x0000000703007388 */ /* 0x0003e20000000800 */
[----:B---3--:R-:W-:-:S03]  /*19880*/  IADD3 R5, R0, R6, RZ ;  /* 0x0000000600057210 */ /* 0x008fc60007ffe0ff */
[----:B------:R-:W-:Y:S04]  /*19890*/  STS [R3+0x400], R12 ;  /* 0x0004000c03007388 */ /* 0x000fe80000000800 */
[----:B------:R-:W-:Y:S04]  /*198a0*/  STS [R8], R11 ;  /* 0x0000000b08007388 */ /* 0x000fe80000000800 */
        /* <DEDUP_REMOVED lines=53> */
[----:B------:R-:W-:-:S03]  /*19c00*/  IADD3 R0, R176, -R0, RZ ;  /* 0x80000000b0007210 */ /* 0x000fc60007ffe0ff */
[----:B------:R-:W-:Y:S01]  /*19c10*/  STS [R5+0x6400], R21 ;  /* 0x0064001505007388 */ /* 0x000fe20000000800 */
[----:B--2---:R-:W1:Y:S01]  /*19c20*/  @P4 MUFU.LG2 R2, R135 ;  /* 0x0000008700024308 */ /* 0x004e620000000c00 */
[----:B------:R-:W-:Y:S02]  /*19c30*/  LOP3.LUT P0, RZ, R0, 0x3, RZ, 0xc0, !PT ;  /* 0x0000000300ff7812 */ /* 0x000fe4000780c0ff */
[----:B------:R-:W-:Y:S04]  /*19c40*/  STS [R7+0x6000], R20 ;  /* 0x0060001407007388 */ /* 0x000fe80000000800 */
[----:B------:R2:W-:Y:S01]  /*19c50*/  STS [R7+0x6400], R19 ;  /* 0x0064001307007388 */ /* 0x0005e20000000800 */
[----:B---3--:R-:W3:Y:S03]  /*19c60*/  @P3 MUFU.LG2 R3, R134 ;  /* 0x0000008600033308 */ /* 0x008ee60000000c00 */
[----:B------:R2:W-:Y:S04]  /*19c70*/  STS [R4+0x6000], R18 ;  /* 0x0060001204007388 */ /* 0x0005e80000000800 */
[----:B------:R2:W-:Y:S01]  /*19c80*/  STS [R4+0x6400], R17 ;  /* 0x0064001104007388 */ /* 0x0005e20000000800 */
[----:B-1----:R-:W-:Y:S01]  /*19c90*/  @P4 FMUL.FTZ R2, R2, 0.69314718246459960938 ;  /* 0x3f31721802024820 */ /* 0x002fe20000410000 */
[----:B----4-:R-:W-:-:S02]  /*19ca0*/  MOV R8, 0x7f800000 ;  /* 0x7f80000000087802 */ /* 0x010fc40000000f00 */
[----:B------:R1:W-:Y:S04]  /*19cb0*/  STS [R6+0x6000], R16 ;  /* 0x0060001006007388 */ /* 0x0003e80000000800 */
[----:B------:R1:W-:Y:S01]  /*19cc0*/  STS [R6+0x6400], R15 ;  /* 0x0064000f06007388 */ /* 0x0003e20000000800 */
[----:B---3--:R-:W-:-:S03]  /*19cd0*/  @P3 FMUL.FTZ R0, R3, 0.69314718246459960938 ;  /* 0x3f31721803003820 */ /* 0x008fc60000410000 */
[----:B------:R-:W-:Y:S01]  /*19ce0*/  BAR.SYNC.DEFER_BLOCKING 0x0 ;  /* 0x0000000000007b1d */ /* 0x000fe20000010000 */
[----:B------:R-:W-:Y:S01]  /*19cf0*/  @P3 FFMA.FTZ R8, R132, c[0x0][0x238], R0 ;  /* 0x00008e0084083a23 */ /* 0x000fe20000010000 */
[----:B--2---:R-:W-:Y:S01]  /*19d00*/  MOV R7, 0x7f800000 ;  /* 0x7f80000000077802 */ /* 0x004fe20000000f00 */
[----:B------:R-:W-:-:S03]  /*19d10*/  @P4 FFMA.FTZ R7, R133, c[0x0][0x238], R2 ;  /* 0x00008e0085074a23 */ /* 0x000fc60000010002 */
[----:B-----5:R1:W2:Y:S04]  /*19d20*/  LDS.128 R28, [R209] ;  /* 0x00000000d11c7984 */ /* 0x0202a80000000c00 */
        /* <DEDUP_REMOVED lines=37> */
[----:B-1----:R-:W-:Y:S02]  /*19f80*/  @!P2 IADD3 R6, P0, R2, UR4, RZ ;  /* 0x000000040206ac10 */ /* 0x002fe4000ff1e0ff */
        /* <DEDUP_REMOVED lines=8> */
.L_x_1120:
[----:B--234-:R-:W-:Y:S05]  /*1a010*/  BSYNC B0 ;  /* 0x0000000000007941 */ /* 0x01cfea0003800000 */
.L_x_1119:
[----:B------:R-:W2:Y:S04]  /*1a020*/  LDL.64 R82, [R1+0x98] ;  /* 0x0000980001527983 */ /* 0x000ea80000100a00 */
[----:B------:R3:W5:Y:S04]  /*1a030*/  LDL R80, [R1+0xac] ;  /* 0x0000ac0001507983 */ /* 0x0007680000100800 */
[----:B-1----:R3:W5:Y:S04]  /*1a040*/  LDL R15, [R1+0xa8] ;  /* 0x0000a800010f7983 */ /* 0x0027680000100800 */
[----:B------:R3:W5:Y:S01]  /*1a050*/  LDL R14, [R1+0xb0] ;  /* 0x0000b000010e7983 */ /* 0x0007620000100800 */
[----:B------:R-:W-:Y:S01]  /*1a060*/  LEA.HI R13, R177, R176, RZ, 0x3 ;  /* 0x000000b0b10d7211 */ /* 0x000fe200078f18ff */
[----:B------:R-:W-:Y:S01]  /*1a070*/  UIMAD UR9, UR9, -0x40, UR16 ;  /* 0xffffffc0090978a4 */ /* 0x000fe2000f8e0210 */
[----:B------:R-:W-:Y:S01]  /*1a080*/  BSSY B0, `(.L_x_1121) ;  /* 0x0000024000007945 */ /* 0x000fe20003800000 */
[----:B------:R-:W1:Y:S01]  /*1a090*/  S2R R0, SR_TID.X ;  /* 0x0000000000007919 */ /* 0x000e620000002100 */
[----:B------:R-:W-:Y:S01]  /*1a0a0*/  SHF.R.S32.HI R3, RZ, 0x3, R13 ;  /* 0x00000003ff037819 */ /* 0x000fe2000001140d */
[----:B------:R-:W-:-:S02]  /*1a0b0*/  USHF.R.S32.HI UR6, URZ, 0x1f, UR10 ;  /* 0x0000001f3f067899 */ /* 0x000fc4000801140a */
[----:B------:R-:W4:Y:S01]  /*1a0c0*/  S2R R10, SR_CTAID.Z ;  /* 0x00000000000a7919 */ /* 0x000f220000002700 */
[----:B------:R-:W-:Y:S02]  /*1a0d0*/  ULDC.64 UR4, c[0x0][0x1f0] ;  /* 0x00007c0000047ab9 */ /* 0x000fe40000000a00 */
[----:B------:R-:W-:-:S04]  /*1a0e0*/  UIMAD UR4, UR6, UR4, URZ ;  /* 0x00000004060472a4 */ /* 0x000fc8000f8e023f */
[----:B------:R-:W-:Y:S01]  /*1a0f0*/  UIMAD UR4, UR10, UR5, UR4 ;  /* 0x000000050a0472a4 */ /* 0x000fe2000f8e0204 */
[----:B-1----:R-:W-:-:S04]  /*1a100*/  SHF.R.S32.HI R2, RZ, 0x1f, R0 ;  /* 0x0000001fff027819 */ /* 0x002fc80000011400 */
        /* <DEDUP_REMOVED lines=27> */
.L_x_1122:
[----:B---3--:R-:W-:Y:S05]  /*1a2c0*/  BSYNC B0 ;  /* 0x0000000000007941 */ /* 0x008fea0003800000 */
.L_x_1121:
        /* <DEDUP_REMOVED lines=22> */
.L_x_1124:
[----:B------:R-:W-:Y:S05]  /*1a430*/  BSYNC B0 ;  /* 0x0000000000007941 */ /* 0x000fea0003800000 */
.L_x_1123:
        /* <DEDUP_REMOVED lines=22> */
.L_x_1126:
[----:B------:R-:W-:Y:S05]  /*1a5a0*/  BSYNC B0 ;  /* 0x0000000000007941 */ /* 0x000fea0003800000 */
.L_x_1125:
        /* <DEDUP_REMOVED lines=23> */
.L_x_1127:
        /* <DEDUP_REMOVED lines=14> */
.L_x_2046:


//--------------------- .text._ZN5flash16flash_fwd_kernelI23Flash_fwd_kernel_traitsILi256ELi64ELi64ELi4ELb0ELb0EN7cutlass10bfloat16_tE19Flash_kernel_traitsILi256ELi64ELi64ELi4ES3_EELb0ELb0ELb1ELb0ELb0ELb0ELb1ELb0EEEvNS_16Flash_fwd_paramsE --------------------------
	.section	.text._ZN5flash16flash_fwd_kernelI23Flash_fwd_kernel_traitsILi256ELi64ELi64ELi4ELb0ELb0EN7cutlass10bfloat16_tE19Flash_kernel_traitsILi256ELi64ELi64ELi4ES3_EELb0ELb0ELb1ELb0ELb0ELb0ELb1ELb0EEEvNS_16Flash_fwd_paramsE,"ax",@progbits
	.sectioninfo	@"SHI_REGISTERS=255"
	.align	128
        .global         _ZN5flash16flash_fwd_kernelI23Flash_fwd_kernel_traitsILi256ELi64ELi64ELi4ELb0ELb0EN7cutlass10bfloat16_tE19Flash_kernel_traitsILi256ELi64ELi64ELi4ES3_EELb0ELb0ELb1ELb0ELb0ELb0ELb1ELb0EEEvNS_16Flash_fwd_paramsE
        .type           _ZN5flash16flash_fwd_kernelI23Flash_fwd_kernel_traitsILi256ELi64ELi64ELi4ELb0ELb0EN7cutlass10bfloat16_tE19Flash_kernel_traitsILi256ELi64ELi64ELi4ES3_EELb0ELb0ELb1ELb0ELb0ELb0ELb1ELb0EEEvNS_16Flash_fwd_paramsE,@function
        .size           _ZN5flash16flash_fwd_kernelI23Flash_fwd_kernel_traitsILi256ELi64ELi64ELi4ELb0ELb0EN7cutlass10bfloat16_tE19Flash_kernel_traitsILi256ELi64ELi64ELi4ES3_EELb0ELb0ELb1ELb0ELb0ELb0ELb1ELb0EEEvNS_16Flash_fwd_paramsE,(.L_x_2047 - _ZN5flash16flash_fwd_kernelI23Flash_fwd_kernel_traitsILi256ELi64ELi64ELi4ELb0ELb0EN7cutlass10bfloat16_tE19Flash_kernel_traitsILi256ELi64ELi64ELi4ES3_EELb0ELb0ELb1ELb0ELb0ELb0ELb1ELb0EEEvNS_16Flash_fwd_paramsE)
        .other          _ZN5flash16flash_fwd_kernelI23Flash_fwd_kernel_traitsILi256ELi64ELi64ELi4ELb0ELb0EN7cutlass10bfloat16_tE19Flash_kernel_traitsILi256ELi64ELi64ELi4ES3_EELb0ELb0ELb1ELb0ELb0ELb0ELb1ELb0EEEvNS_16Flash_fwd_paramsE,@"STO_CUDA_ENTRY STV_DEFAULT"
_ZN5flash16flash_fwd_kernelI23Flash_fwd_kernel_traitsILi256ELi64ELi64ELi4ELb0ELb0EN7cutlass10bfloat16_tE19Flash_kernel_traitsILi256ELi64ELi64ELi4ES3_EELb0ELb0ELb1ELb0ELb0ELb0ELb1ELb0EEEvNS_16Flash_fwd_paramsE:
.text._ZN5flash16flash_fwd_kernelI23Flash_fwd_kernel_traitsILi256ELi64ELi64ELi4ELb0ELb0EN7cutlass10bfloat16_tE19Flash_kernel_traitsILi256ELi64ELi64ELi4ES3_EELb0ELb0ELb1ELb0ELb0ELb0ELb1ELb0EEEvNS_16Flash_fwd_paramsE:
        /* <DEDUP_REMOVED lines=57> */
.L_x_1128:
[----:B------:R-:W-:Y:S02]  /*0390*/  ULDC UR6, c[0x0][0x218] ;  /* 0x0000860000067ab9 */ /* 0x000fe40000000800 */
.L_x_1129:
        /* <DEDUP_REMOVED lines=124> */
.L_x_1132:
[----:B------:R-:W-:Y:S05]  /*0b60*/  BSYNC B0 ;  /* 0x0000000000007941 */ /* 0x000fea0003800000 */
.L_x_1131:
        /* <DEDUP_REMOVED lines=22> */
.L_x_1134:
[----:B------:R-:W-:Y:S05]  /*0cd0*/  BSYNC B0 ;  /* 0x0000000000007941 */ /* 0x000fea0003800000 */
.L_x_1133:
        /* <DEDUP_REMOVED lines=22> */
.L_x_1136:
[----:B------:R-:W-:Y:S05]  /*0e40*/  BSYNC B0 ;  /* 0x0000000000007941 */ /* 0x000fea0003800000 */
.L_x_1135:
        /* <DEDUP_REMOVED lines=21> */
.L_x_1138:
[----:B------:R-:W-:Y:S05]  /*0fa0*/  BSYNC B0 ;  /* 0x0000000000007941 */ /* 0x000fea0003800000 */
.L_x_1137:
        /* <DEDUP_REMOVED lines=35> */
.L_x_1130:
        /* <DEDUP_REMOVED lines=32> */
.L_x_1139:
        /* <DEDUP_REMOVED lines=50> */
.L_x_1140:
        /* <DEDUP_REMOVED lines=121> */
.L_x_1142:
[----:B------:R-:W-:Y:S05]  /*1e90*/  BSYNC B0 ;  /* 0x0000000000007941 */ /* 0x000fea0003800000 */
.L_x_1141:
        /* <DEDUP_REMOVED lines=45> */
.L_x_1144:
[----:B------:R-:W-:Y:S05]  /*2170*/  BSYNC B0 ;  /* 0x0000000000007941 */ /* 0x000fea0003800000 */
.L_x_1143:
        /* <DEDUP_REMOVED lines=45> */
.L_x_1146:
[----:B------:R-:W-:Y:S05]  /*2450*/  BSYNC B0 ;  /* 0x0000000000007941 */ /* 0x000fea0003800000 */
.L_x_1145:
        /* <DEDUP_REMOVED lines=48> */
.L_x_1148:
[----:B------:R-:W-:Y:S05]  /*2760*/  BSYNC B0 ;  /* 0x0000000000007941 */ /* 0x000fea0003800000 */
.L_x_1147:
        /* <DEDUP_REMOVED lines=45> */
.L_x_1150:
[----:B------:R-:W-:Y:S05]  /*2a40*/  BSYNC B0 ;  /* 0x0000000000007941 */ /* 0x000fea0003800000 */
.L_x_1149:
        /* <DEDUP_REMOVED lines=41> */
.L_x_1152:
[----:B------:R-:W-:Y:S05]  /*2ce0*/  BSYNC B0 ;  /* 0x0000000000007941 */ /* 0x000fea0003800000 */
.L_x_1151:
        /* <DEDUP_REMOVED lines=40> */
.L_x_1154:
[----:B------:R-:W-:Y:S05]  /*2f70*/  BSYNC B0 ;  /* 0x0000000000007941 */ /* 0x000fea0003800000 */
.L_x_1153:
        /* <DEDUP_REMOVED lines=47> */
.L_x_1156:
[----:B------:R-:W-:Y:S05]  /*3270*/  BSYNC B0 ;  /* 0x0000000000007941 */ /* 0x000fea0003800000 */
.L_x_1155:
        /* <DEDUP_REMOVED lines=52> */
.L_x_1158:
[----:B------:R-:W-:Y:S05]  /*35c0*/  BSYNC B0 ;  /* 0x0000000000007941 */ /* 0x000fea0003800000 */
.L_x_1157:
        /* <DEDUP_REMOVED lines=45> */
.L_x_1160:
[----:B------:R-:W-:Y:S05]  /*38a0*/  BSYNC B0 ;  /* 0x0000000000007941 */ /* 0x000fea0003800000 */
.L_x_1159:
        /* <DEDUP_REMOVED lines=44> */
.L_x_1162:
[----:B------:R-:W-:Y:S05]  /*3b70*/  BSYNC B0 ;  /* 0x0000000000007941 */ /* 0x000fea0003800000 */
.L_x_1161:
        /* <DEDUP_REMOVED lines=46> */
.L_x_1164:
[----:B------:R-:W-:Y:S05]  /*3e60*/  BSYNC B0 ;  /* 0x0000000000007941 */ /* 0x000fea0003800000 */
.L_x_1163:
[C---:B------:R-:W-:Y:S01]  /*3e70*/  IMAD.SHL.U32 R8, R2.reuse, 0x40, RZ ;  /* 0x0000004002087824 */ /* 0x040fe200078e00ff */
[----:B------:R-:W-:Y:S01]  /*3e80*/  R2P PR, R2, 0x6 ;  /* 0x0000000602007804 */ /* 0x000fe20000000000 */
[----:B------:R-:W-:Y:S01]  /*3e90*/  IMAD.SHL.U32 R14, R14, 0x8, RZ ;  /* 0x000000080e0e7824 */ /* 0x000fe200078e00ff */
[----:B------:R-:W-:Y:S01]  /*3ea0*/  ULDC UR5, c[0x0][0x2e4] ;  /* 0x0000b90000057ab9 */ /* 0x000fe20000000800 */
[C---:B------:R-:W-:Y:S01]  /*3eb0*/  IMAD R226, R89.reuse, 0x400, R0 ;  /* 0x0000040059e27824 */ /* 0x040fe200078e0200 */
[----:B------:R-:W-:Y:S01]  /*3ec0*/  LOP3.LUT R9, R8, 0x1c0, RZ, 0xc0, !PT ;  /* 0x000001c008097812 */ /* 0x000fe200078ec0ff */
[----:B------:R-:W-:Y:S01]  /*3ed0*/  ULDC UR4, c[0x0][0x2e8] ;  /* 0x0000ba0000047ab9 */ /* 0x000fe20000000800 */
[----:B------:R-:W-:Y:S01]  /*3ee0*/  LEA R89, R89, UR14, 0x4 ;  /* 0x0000000e59597c11 */ /* 0x000fe2000f8e20ff */
[----:B------:R-:W-:Y:S01]  /*3ef0*/  IMAD.SHL.U32 R226, R226, 0x2, RZ ;  /* 0x00000002e2e27824 */ /* 0x000fe200078e00ff */
[----:B------:R-:W-:Y:S01]  /*3f00*/  LOP3.LUT R8, R9, 0x8, R14, 0xf8, !PT ;  /* 0x0000000809087812 */ /* 0x000fe200078ef80e */
[----:B------:R-:W-:Y:S01]  /*3f10*/  UIADD3 UR14, UR15, 0x1, -UR16 ;  /* 0x000000010f0e7890 */ /* 0x000fe2000fffe810 */
[----:B------:R-:W-:Y:S01]  /*3f20*/  SHF.R.U32.HI R9, RZ, 0x3, R9 ;  /* 0x00000003ff097819 */ /* 0x000fe20000011609 */
[--C-:B------:R-:W-:Y:S01]  /*3f30*/  IMAD R224, R7, 0x2, R226.reuse ;  /* 0x0000000207e07824 */ /* 0x100fe200078e02e2 */
[----:B------:R-:W-:Y:S01]  /*3f40*/  LDSM.16.M88.4 R80, [R226] ;  /* 0x00000000e250783b */ /* 0x000fe20000000200 */
[C---:B------:R-:W-:Y:S01]  /*3f50*/  IMAD R222, R5.reuse, 0x2, R226 ;  /* 0x0000000205de7824 */ /* 0x040fe200078e02e2 */
[----:B------:R-:W-:Y:S01]  /*3f60*/  LOP3.LUT R8, R8, R9, RZ, 0x3c, !PT ;  /* 0x0000000908087212 */ /* 0x000fe200078e3cff */
[----:B------:R-:W-:Y:S01]  /*3f70*/  IMAD R221, R5, 0x2, R224 ;  /* 0x0000000205dd7824 */ /* 0x000fe200078e02e0 */
[----:B------:R-:W-:Y:S01]  /*3f80*/  LDSM.16.M88.4 R60, [R224] ;  /* 0x00000000e03c783b */ /* 0x000fe20000000200 */
[----:B------:R-:W-:Y:S01]  /*3f90*/  UIADD3 UR5, UR15, -UR5, -UR16 ;  /* 0x800000050f057290 */ /* 0x000fe2000fffe810 */
[----:B------:R-:W-:Y:S01]  /*3fa0*/  IMAD.SHL.U32 R239, R4, 0x2, RZ ;  /* 0x0000000204ef7824 */ /* 0x000fe200078e00ff */
[----:B------:R-:W-:Y:S01]  /*3fb0*/  UIADD3 UR4, UR14, UR4, URZ ;  /* 0x000000040e047290 */ /* 0x000fe2000fffe03f */
[----:B------:R-:W-:Y:S01]  /*3fc0*/  IMAD R225, R225, 0x200, R8 ;  /* 0x00000200e1e17824 */ /* 0x000fe200078e0208 */
[----:B------:R-:W-:Y:S01]  /*3fd0*/  LDSM.16.M88.4 R76, [R222] ;  /* 0x00000000de4c783b */ /* 0x000fe20000000200 */
[----:B------:R-:W-:Y:S01]  /*3fe0*/  IMAD.IADD R6, R6, 0x1, R89 ;  /* 0x0000000106067824 */ /* 0x000fe200078e0259 */
[----:B------:R-:W-:Y:S01]  /*3ff0*/  LOP3.LUT R239, R239, 0x6, RZ, 0xc0, !PT ;  /* 0x00000006efef7812 */ /* 0x000fe200078ec0ff */
[----:B------:R-:W-:Y:S01]  /*4000*/  IMAD.SHL.U32 R225, R225, 0x2, RZ ;  /* 0x00000002e1e17824 */ /* 0x000fe200078e00ff */
[----:B------:R-:W-:Y:S01]  /*4010*/  LDSM.16.M88.4 R68, [R221] ;  /* 0x00000000dd44783b */ /* 0x000fe20000000200 */
[----:B------:R-:W-:Y:S01]  /*4020*/  UISETP.GT.AND UP0, UPT, UR27, UR9, UPT ;  /* 0x000000091b00728c */ /* 0x000fe2000bf04270 */
[----:B------:R-:W-:-:S02]  /*4030*/  IADD3 R238, R6, UR5, RZ ;  /* 0x0000000506ee7c10 */ /* 0x000fc4000fffe0ff */
[----:B------:R-:W5:Y:S01]  /*4040*/  LDSM.16.M88.4 R48, [R225+0x8000] ;  /* 0x00800000e130783b */ /* 0x000f620000000200 */
[C---:B------:R-:W-:Y:S02]  /*4050*/  IADD3 R2, R225.reuse, 0x8000, RZ ;  /* 0x00008000e1027810 */ /* 0x040fe40007ffe0ff */
[----:B------:R-:W-:Y:S01]  /*4060*/  IADD3 R223, R225, 0x8020, RZ ;  /* 0x00008020e1df7810 */ /* 0x000fe20007ffe0ff */
[----:B------:R-:W1:Y:S01]  /*4070*/  LDSM.16.M88.4 R40, [R225+0x8800] ;  /* 0x00880000e128783b */ /* 0x000e620000000200 */
[----:B------:R-:W-:Y:S01]  /*4080*/  @P1 IADD3 R223, R2, -0x20, RZ ;  /* 0xffffffe002df1810 */ /* 0x000fe20007ffe0ff */
[----:B------:R-:W-:Y:S01]  /*4090*/  IMAD.MOV.U32 R2, RZ, RZ, 0x40 ;  /* 0x00000040ff027424 */ /* 0x000fe200078e00ff */
[C---:B------:R-:W-:Y:S01]  /*40a0*/  IADD3 R237, R6.reuse, UR4, RZ ;  /* 0x0000000406ed7c10 */ /* 0x040fe2000fffe0ff */
[----:B------:R-:W2:Y:S01]  /*40b0*/  LDSM.16.M88.4 R32, [R225+0x9000] ;  /* 0x00900000e120783b */ /* 0x000ea20000000200 */
[----:B------:R-:W-:Y:S02]  /*40c0*/  IADD3 R6, R6, 0x8, RZ ;  /* 0x0000000806067810 */ /* 0x000fe40007ffe0ff */
[----:B------:R-:W-:Y:S01]  /*40d0*/  SEL R2, R2, 0xffffffc0, !P2 ;  /* 0xffffffc002027807 */ /* 0x000fe20005000000 */
[----:B-1----:R-:W1:Y:S01]  /*40e0*/  LDSM.16.M88.4 R8, [R225+0x9800] ;  /* 0x00980000e108783b */ /* 0x002e620000000200 */
[----:B------:R-:W-:-:S02]  /*40f0*/  IADD3 R231, R6, UR4, RZ ;  /* 0x0000000406e77c10 */ /* 0x000fc4000fffe0ff */
[----:B------:R-:W-:Y:S01]  /*4100*/  IADD3 R236, R6, UR5, RZ ;  /* 0x0000000506ec7c10 */ /* 0x000fe2000fffe0ff */
[----:B------:R-:W3:Y:S01]  /*4110*/  LDSM.16.M88.4 R56, [R223] ;  /* 0x00000000df38783b */ /* 0x000ee20000000200 */
[----:B------:R-:W-:Y:S01]  /*4120*/  IMAD.IADD R219, R225, 0x1, R2 ;  /* 0x00000001e1db7824 */ /* 0x000fe200078e0202 */
[----:B------:R-:W-:Y:S01]  /*4130*/  IMNMX R237, R237, UR15, PT ;  /* 0x0000000feded7c17 */ /* 0x000fe2000b800200 */
[----:B------:R-:W-:Y:S01]  /*4140*/  IMAD.IADD R212, R2, 0x1, R223 ;  /* 0x0000000102d47824 */ /* 0x000fe200078e02df */
[----:B------:R-:W4:Y:S01]  /*4150*/  LDSM.16.M88.4 R24, [R223+0x800] ;  /* 0x00080000df18783b */ /* 0x000f220000000200 */
[----:B------:R-:W-:Y:S02]  /*4160*/  IMNMX R231, R231, UR15, PT ;  /* 0x0000000fe7e77c17 */ /* 0x000fe4000b800200 */
[----:B------:R-:W-:Y:S01]  /*4170*/  IMNMX R238, RZ, R238, !PT ;  /* 0x000000eeffee7217 */ /* 0x000fe20007800200 */
[----:B--2-4-:R-:W2:Y:S01]  /*4180*/  LDSM.16.M88.4 R20, [R223+0x1000] ;  /* 0x00100000df14783b */ /* 0x014ea20000000200 */
[----:B------:R-:W-:-:S02]  /*4190*/  IMNMX R236, RZ, R236, !PT ;  /* 0x000000ecffec7217 */ /* 0x000fc40007800200 */
[C---:B------:R-:W-:Y:S01]  /*41a0*/  IADD3 R215, R223.reuse, 0x800, RZ ;  /* 0x00000800dfd77810 */ /* 0x040fe20007ffe0ff */
[----:B------:R-:W4:Y:S01]  /*41b0*/  LDSM.16.M88.4 R64, [R223+0x1800] ;  /* 0x00180000df40783b */ /* 0x000f220000000200 */
[C---:B------:R-:W-:Y:S02]  /*41c0*/  IADD3 R214, R223.reuse, 0x1000, RZ ;  /* 0x00001000dfd67810 */ /* 0x040fe40007ffe0ff */
[C---:B------:R-:W-:Y:S01]  /*41d0*/  IADD3 R213, R223.reuse, 0x1800, RZ ;  /* 0x00001800dfd57810 */ /* 0x040fe20007ffe0ff */
[----:B------:R-:W1:Y:S01]  /*41e0*/  LDSM.16.M88.4 R16, [R219+0x8000] ;  /* 0x00800000db10783b */ /* 0x000e620000000200 */
[C---:B------:R-:W-:Y:S02]  /*41f0*/  IADD3 R211, R223.reuse, 0x2000, RZ ;  /* 0x00002000dfd37810 */ /* 0x040fe40007ffe0ff */
[C---:B------:R-:W-:Y:S01]  /*4200*/  IADD3 R210, R223.reuse, 0x2800, RZ ;  /* 0x00002800dfd27810 */ /* 0x040fe20007ffe0ff */
[----:B------:R-:W1:Y:S01]  /*4210*/  LDSM.16.M88.4 R12, [R219+0x8800] ;  /* 0x00880000db0c783b */ /* 0x000e620000000200 */
[----:B------:R-:W-:-:S02]  /*4220*/  IADD3 R209, R223, 0x3000, RZ ;  /* 0x00003000dfd17810 */ /* 0x000fc40007ffe0ff */
[C---:B------:R-:W-:Y:S01]  /*4230*/  IADD3 R208, R223.reuse, 0x3800, RZ ;  /* 0x00003800dfd07810 */ /* 0x040fe20007ffe0ff */
[C---:B-----5:R-:W-:Y:S01]  /*4240*/  HMMA.16816.F32.BF16 R52, R80.reuse, R48, RZ ;  /* 0x000000305034723c */ /* 0x060fe200000418ff */
[----:B------:R-:W-:Y:S01]  /*4250*/  LDSM.16.M88.4 R84, [R219+0x9800] ;  /* 0x00980000db54783b */ /* 0x000fe20000000200 */
[C---:B------:R-:W-:Y:S02]  /*4260*/  IADD3 R207, R223.reuse, 0x4000, RZ ;  /* 0x00004000dfcf7810 */ /* 0x040fe40007ffe0ff */
[C---:B------:R-:W-:Y:S01]  /*4270*/  IADD3 R206, R223.reuse, 0x4800, RZ ;  /* 0x00004800dfce7810 */ /* 0x040fe20007ffe0ff */
[----:B------:R-:W-:Y:S01]  /*4280*/  LDSM.16.M88.4 R72, [R212+0x1800] ;  /* 0x00180000d448783b */ /* 0x000fe20000000200 */
[C---:B------:R-:W-:Y:S02]  /*4290*/  IADD3 R205, R223.reuse, 0x5000, RZ ;  /* 0x00005000dfcd7810 */ /* 0x040fe40007ffe0ff */
[----:B------:R-:W-:Y:S01]  /*42a0*/  HMMA.16816.F32.BF16 R48, R80, R50, RZ ;  /* 0x000000325030723c */ /* 0x000fe200000418ff */
[----:B------:R-:W0:Y:S01]  /*42b0*/  LDGDEPBAR ;  /* 0x00000000000079af */ /* 0x000e220000000000 */
[----:B------:R-:W-:-:S02]  /*42c0*/  IADD3 R204, R223, 0x5800, RZ ;  /* 0x00005800dfcc7810 */ /* 0x000fc40007ffe0ff */
[C---:B------:R-:W-:Y:S02]  /*42d0*/  IADD3 R203, R223.reuse, 0x6000, RZ ;  /* 0x00006000dfcb7810 */ /* 0x040fe40007ffe0ff */
[C---:B------:R-:W-:Y:S02]  /*42e0*/  IADD3 R202, R223.reuse, 0x6800, RZ ;  /* 0x00006800dfca7810 */ /* 0x040fe40007ffe0ff */
[----:B------:R-:W-:Y:S01]  /*42f0*/  HMMA.16816.F32.BF16 R44, R80, R40, RZ ;  /* 0x00000028502c723c */ /* 0x000fe200000418ff */
[C---:B------:R-:W-:Y:S02]  /*4300*/  IADD3 R201, R223.reuse, 0x7000, RZ ;  /* 0x00007000dfc97810 */ /* 0x040fe40007ffe0ff */
[----:B------:R-:W-:-:S05]  /*4310*/  IADD3 R200, R223, 0x7800, RZ ;  /* 0x00007800dfc87810 */ /* 0x000fca0007ffe0ff */
[C---:B------:R-:W-:Y:S08]  /*4320*/  HMMA.16816.F32.BF16 R36, R80.reuse, R32, RZ ;  /* 0x000000205024723c */ /* 0x040ff000000418ff */
[C---:B------:R-:W-:Y:S08]  /*4330*/  HMMA.16816.F32.BF16 R40, R80.reuse, R42, RZ ;  /* 0x0000002a5028723c */ /* 0x040ff000000418ff */
[C---:B------:R-:W-:Y:S08]  /*4340*/  HMMA.16816.F32.BF16 R32, R80.reuse, R34, RZ ;  /* 0x000000225020723c */ /* 0x040ff000000418ff */
[C---:B-1----:R-:W-:Y:S08]  /*4350*/  HMMA.16816.F32.BF16 R28, R80.reuse, R8, RZ ;  /* 0x00000008501c723c */ /* 0x042ff000000418ff */
[----:B------:R-:W-:Y:S01]  /*4360*/  HMMA.16816.F32.BF16 R80, R80, R10, RZ ;  /* 0x0000000a5050723c */ /* 0x000fe200000418ff */
[----:B------:R-:W1:Y:S07]  /*4370*/  LDSM.16.M88.4 R8, [R219+0x9000] ;  /* 0x00900000db08783b */ /* 0x000e6e0000000200 */
[C---:B---3--:R-:W-:Y:S08]  /*4380*/  HMMA.16816.F32.BF16 R52, R60.reuse, R56, R52 ;  /* 0x000000383c34723c */ /* 0x048ff00000041834 */
[C---:B------:R-:W-:Y:S01]  /*4390*/  HMMA.16816.F32.BF16 R48, R60.reuse, R58, R48 ;  /* 0x0000003a3c30723c */ /* 0x040fe20000041830 */
[----:B------:R-:W3:Y:S07]  /*43a0*/  LDSM.16.M88.4 R56, [R212] ;  /* 0x00000000d438783b */ /* 0x000eee0000000200 */
        /* <DEDUP_REMOVED lines=15> */
[----:B------:R-:W2:Y:S07]  /*44a0*/  LDSM.16.M88.4 R12, [R225+0xa800] ;  /* 0x00a80000e10c783b */ /* 0x000eae0000000200 */
[C---:B-1----:R-:W-:Y:S08]  /*44b0*/  HMMA.16816.F32.BF16 R36, R76.reuse, R8, R36 ;  /* 0x000000084c24723c */ /* 0x042ff00000041824 */
[C---:B------:R-:W-:Y:S01]  /*44c0*/  HMMA.16816.F32.BF16 R32, R76.reuse, R10, R32 ;  /* 0x0000000a4c20723c */ /* 0x040fe20000041820 */
[----:B------:R-:W1:Y:S07]  /*44d0*/  LDSM.16.M88.4 R8, [R225+0xb000] ;  /* 0x00b00000e108783b */ /* 0x000e6e0000000200 */
[C---:B------:R-:W-:Y:S08]  /*44e0*/  HMMA.16816.F32.BF16 R28, R76.reuse, R84, R28 ;  /* 0x000000544c1c723c */ /* 0x040ff0000004181c */
[----:B------:R-:W-:Y:S01]  /*44f0*/  HMMA.16816.F32.BF16 R76, R76, R86, R80 ;  /* 0x000000564c4c723c */ /* 0x000fe20000041850 */
[----:B------:R-:W-:Y:S04]  /*4500*/  LDSM.16.M88.4 R80, [R224+0x2000] ;  /* 0x00200000e050783b */ /* 0x000fe80000000200 */
[----:B------:R-:W-:Y:S03]  /*4510*/  LDSM.16.M88.4 R84, [R223+0x3800] ;  /* 0x00380000df54783b */ /* 0x000fe60000000200 */
[C---:B---3--:R-:W-:Y:S08]  /*4520*/  HMMA.16816.F32.BF16 R52, R68.reuse, R56, R52 ;  /* 0x000000384434723c */ /* 0x048ff00000041834 */
[C---:B------:R-:W-:Y:S01]  /*4530*/  HMMA.16816.F32.BF16 R48, R68.reuse, R58, R48 ;  /* 0x0000003a4430723c */ /* 0x040fe20000041830 */
[----:B------:R-:W3:Y:S07]  /*4540*/  LDSM.16.M88.4 R56, [R223+0x2000] ;  /* 0x00200000df38783b */ /* 0x000eee0000000200 */
[C---:B-----5:R-:W-:Y:S08]  /*4550*/  HMMA.16816.F32.BF16 R44, R68.reuse, R24, R44 ;  /* 0x00000018442c723c */ /* 0x060ff0000004182c */
[C---:B------:R-:W-:Y:S01]  /*4560*/  HMMA.16816.F32.BF16 R40, R68.reuse, R26, R40 ;  /* 0x0000001a4428723c */ /* 0x040fe20000041828 */
[----:B------:R-:W5:Y:S07]  /*4570*/  LDSM.16.M88.4 R24, [R223+0x2800] ;  /* 0x00280000df18783b */ /* 0x000f6e0000000200 */
[C---:B--2---:R-:W-:Y:S08]  /*4580*/  HMMA.16816.F32.BF16 R36, R68.reuse, R20, R36 ;  /* 0x000000144424723c */ /* 0x044ff00000041824 */
[C---:B------:R-:W-:Y:S01]  /*4590*/  HMMA.16816.F32.BF16 R32, R68.reuse, R22, R32 ;  /* 0x000000164420723c */ /* 0x040fe20000041820 */
[----:B------:R-:W2:Y:S07]  /*45a0*/  LDSM.16.M88.4 R20, [R223+0x3000] ;  /* 0x00300000df14783b */ /* 0x000eae0000000200 */
[C---:B------:R-:W-:Y:S08]  /*45b0*/  HMMA.16816.F32.BF16 R28, R68.reuse, R72, R28 ;  /* 0x00000048441c723c */ /* 0x040ff0000004181c */
[----:B------:R-:W-:Y:S01]  /*45c0*/  HMMA.16816.F32.BF16 R76, R68, R74, R76 ;  /* 0x0000004a444c723c */ /* 0x000fe2000004184c */
[----:B------:R-:W-:Y:S04]  /*45d0*/  LDSM.16.M88.4 R68, [R222+0x2000] ;  /* 0x00200000de44783b */ /* 0x000fe80000000200 */
[----:B------:R-:W-:Y:S03]  /*45e0*/  LDSM.16.M88.4 R72, [R219+0xb800] ;  /* 0x00b80000db48783b */ /* 0x000fe60000000200 */
[C---:B----4-:R-:W-:Y:S08]  /*45f0*/  HMMA.16816.F32.BF16 R52, R60.reuse, R16, R52 ;  /* 0x000000103c34723c */ /* 0x050ff00000041834 */
        /* <DEDUP_REMOVED lines=14> */
[----:B------:R-:W-:Y:S07]  /*46e0*/  LDSM.16.M88.4 R56, [R212+0x3000] ;  /* 0x00300000d438783b */ /* 0x000fee0000000200 */
        /* <DEDUP_REMOVED lines=25> */
[----:B------:R-:W2:Y:S07]  /*4880*/  LDSM.16.M88.4 R64, [R223+0x4800] ;  /* 0x00480000df40783b */ /* 0x000eae0000000200 */
[C---:B------:R-:W-:Y:S08]  /*4890*/  HMMA.16816.F32.BF16 R44, R20.reuse, R60, R44 ;  /* 0x0000003c142c723c */ /* 0x040ff0000004182c */
        /* <DEDUP_REMOVED lines=18> */
[C---:B------:R-:W-:Y:S08]  /*49c0*/  HMMA.16816.F32.BF16 R28, R80.reuse, R84, R28 ;  /* 0x00000054501c723c */ /* 0x040ff0000004181c */
[----:B------:R-:W-:Y:S08]  /*49d0*/  HMMA.16816.F32.BF16 R76, R80, R86, R76 ;  /* 0x00000056504c723c */ /* 0x000ff0000004184c */
[C---:B-----5:R-:W-:Y:S08]  /*49e0*/  HMMA.16816.F32.BF16 R52, R72.reuse, R68, R52 ;  /* 0x000000444834723c */ /* 0x060ff00000041834 */
        /* <DEDUP_REMOVED lines=8> */
[C---:B------:R-:W-:Y:S01]  /*4a70*/  HMMA.16816.F32.BF16 R80, R72.reuse, R56, R28 ;  /* 0x000000384850723c */ /* 0x040fe2000004181c */
[----:B------:R-:W5:Y:S07]  /*4a80*/  LDSM.16.M88.4 R28, [R212+0x5000] ;  /* 0x00500000d41c783b */ /* 0x000f6e0000000200 */
[----:B------:R-:W-:Y:S01]  /*4a90*/  HMMA.16816.F32.BF16 R76, R72, R58, R76 ;  /* 0x0000003a484c723c */ /* 0x000fe2000004184c */
[----:B------:R-:W-:Y:S07]  /*4aa0*/  LDSM.16.M88.4 R56, [R219+0xe000] ;  /* 0x00e00000db38783b */ /* 0x000fee0000000200 */
[C---:B------:R-:W-:Y:S08]  /*4ab0*/  HMMA.16816.F32.BF16 R52, R24.reuse, R20, R52 ;  /* 0x000000141834723c */ /* 0x040ff00000041834 */
[C---:B------:R-:W-:Y:S01]  /*4ac0*/  HMMA.16816.F32.BF16 R48, R24.reuse, R22, R48 ;  /* 0x000000161830723c */ /* 0x040fe20000041830 */
[----:B------:R-:W-:Y:S07]  /*4ad0*/  LDSM.16.M88.4 R20, [R223+0x6000] ;  /* 0x00600000df14783b */ /* 0x000fee0000000200 */
[C---:B---3--:R-:W-:Y:S08]  /*4ae0*/  HMMA.16816.F32.BF16 R44, R24.reuse, R16, R44 ;  /* 0x00000010182c723c */ /* 0x048ff0000004182c */
[C---:B------:R-:W-:Y:S01]  /*4af0*/  HMMA.16816.F32.BF16 R40, R24.reuse, R18, R40 ;  /* 0x000000121828723c */ /* 0x040fe20000041828 */
[----:B------:R-:W-:Y:S07]  /*4b00*/  LDSM.16.M88.4 R16, [R226+0x6000] ;  /* 0x00600000e210783b */ /* 0x000fee0000000200 */
[C---:B----4-:R-:W-:Y:S08]  /*4b10*/  HMMA.16816.F32.BF16 R36, R24.reuse, R12, R36 ;  /* 0x0000000c1824723c */ /* 0x050ff00000041824 */
[C---:B------:R-:W-:Y:S01]  /*4b20*/  HMMA.16816.F32.BF16 R32, R24.reuse, R14, R32 ;  /* 0x0000000e1820723c */ /* 0x040fe20000041820 */
[----:B------:R-:W3:Y:S07]  /*4b30*/  LDSM.16.M88.4 R12, [R225+0xe000] ;  /* 0x00e00000e10c783b */ /* 0x000eee0000000200 */
[C---:B-1----:R-:W-:Y:S08]  /*4b40*/  HMMA.16816.F32.BF16 R80, R24.reuse, R8, R80 ;  /* 0x000000081850723c */ /* 0x042ff00000041850 */
[----:B------:R-:W-:Y:S01]  /*4b50*/  HMMA.16816.F32.BF16 R76, R24, R10, R76 ;  /* 0x0000000a184c723c */ /* 0x000fe2000004184c */
[----:B------:R-:W1:Y:S04]  /*4b60*/  LDSM.16.M88.4 R8, [R212+0x5800] ;  /* 0x00580000d408783b */ /* 0x000e680000000200 */
[----:B------:R-:W4:Y:S03]  /*4b70*/  LDSM.16.M88.4 R24, [R224+0x6000] ;  /* 0x00600000e018783b */ /* 0x000f260000000200 */
[C---:B--2---:R-:W-:Y:S08]  /*4b80*/  HMMA.16816.F32.BF16 R52, R68.reuse, R64, R52 ;  /* 0x000000404434723c */ /* 0x044ff00000041834 */
[C---:B------:R-:W-:Y:S01]  /*4b90*/  HMMA.16816.F32.BF16 R48, R68.reuse, R66, R48 ;  /* 0x000000424430723c */ /* 0x040fe20000041830 */
[----:B------:R-:W-:Y:S07]  /*4ba0*/  LDSM.16.M88.4 R64, [R212+0x6000] ;  /* 0x00600000d440783b */ /* 0x000fee0000000200 */
[----:B-----5:R-:W-:Y:S08]  /*4bb0*/  HMMA.16816.F32.BF16 R36, R68, R28, R36 ;  /* 0x0000001c4424723c */ /* 0x020ff00000041824 */
[C---:B---3--:R-:W-:Y:S08]  /*4bc0*/  HMMA.16816.F32.BF16 R52, R16.reuse, R12, R52 ;  /* 0x0000000c1034723c */ /* 0x048ff00000041834 */
[----:B------:R-:W-:Y:S01]  /*4bd0*/  HMMA.16816.F32.BF16 R48, R16, R14, R48 ;  /* 0x0000000e1030723c */ /* 0x000fe20000041830 */
[----:B------:R-:W-:Y:S07]  /*4be0*/  LDSM.16.M88.4 R12, [R223+0x6800] ;  /* 0x00680000df0c783b */ /* 0x000fee0000000200 */
[C---:B------:R-:W-:Y:S01]  /*4bf0*/  HMMA.16816.F32.BF16 R32, R68.reuse, R30, R32 ;  /* 0x0000001e4420723c */ /* 0x040fe20000041820 */
[----:B------:R-:W2:Y:S07]  /*4c00*/  LDSM.16.M88.4 R28, [R225+0xe800] ;  /* 0x00e80000e11c783b */ /* 0x000eae0000000200 */
[C---:B-1----:R-:W-:Y:S08]  /*4c10*/  HMMA.16816.F32.BF16 R80, R68.reuse, R8, R80 ;  /* 0x000000084450723c */ /* 0x042ff00000041850 */
[C---:B------:R-:W-:Y:S01]  /*4c20*/  HMMA.16816.F32.BF16 R76, R68.reuse, R10, R76 ;  /* 0x0000000a444c723c */ /* 0x040fe2000004184c */
[----:B------:R-:W1:Y:S07]  /*4c30*/  LDSM.16.M88.4 R8, [R222+0x6000] ;  /* 0x00600000de08783b */ /* 0x000e6e0000000200 */
[C---:B------:R-:W-:Y:S08]  /*4c40*/  HMMA.16816.F32.BF16 R44, R68.reuse, R60, R44 ;  /* 0x0000003c442c723c */ /* 0x040ff0000004182c */
[----:B------:R-:W-:Y:S01]  /*4c50*/  HMMA.16816.F32.BF16 R40, R68, R62, R40 ;  /* 0x0000003e4428723c */ /* 0x000fe20000041828 */
[----:B------:R-:W3:Y:S07]  /*4c60*/  LDSM.16.M88.4 R60, [R225+0xf000] ;  /* 0x00f00000e13c783b */ /* 0x000eee0000000200 */
[C---:B----4-:R-:W-:Y:S08]  /*4c70*/  HMMA.16816.F32.BF16 R52, R24.reuse, R20, R52 ;  /* 0x000000141834723c */ /* 0x050ff00000041834 */
[----:B------:R-:W-:Y:S01]  /*4c80*/  HMMA.16816.F32.BF16 R48, R24, R22, R48 ;  /* 0x000000161830723c */ /* 0x000fe20000041830 */
[----:B------:R-:W4:Y:S07]  /*4c90*/  LDSM.16.M88.4 R20, [R225+0xf800] ;  /* 0x00f80000e114783b */ /* 0x000f2e0000000200 */
[C---:B--2---:R-:W-:Y:S01]  /*4ca0*/  HMMA.16816.F32.BF16 R68, R16.reuse, R28, R44 ;  /* 0x0000001c1044723c */ /* 0x044fe2000004182c */
[----:B------:R-:W-:Y:S07]  /*4cb0*/  LDSM.16.M88.4 R44, [R221+0x6000] ;  /* 0x00600000dd2c783b */ /* 0x000fee0000000200 */
[----:B------:R-:W-:Y:S01]  /*4cc0*/  HMMA.16816.F32.BF16 R40, R16, R30, R40 ;  /* 0x0000001e1028723c */ /* 0x000fe20000041828 */
[----:B------:R-:W2:Y:S07]  /*4cd0*/  LDSM.16.M88.4 R28, [R223+0x7000] ;  /* 0x00700000df1c783b */ /* 0x000eae0000000200 */
[C---:B-1----:R-:W-:Y:S08]  /*4ce0*/  HMMA.16816.F32.BF16 R52, R8.reuse, R56, R52 ;  /* 0x000000380834723c */ /* 0x042ff00000041834 */
[----:B------:R-:W-:Y:S01]  /*4cf0*/  HMMA.16816.F32.BF16 R48, R8, R58, R48 ;  /* 0x0000003a0830723c */ /* 0x000fe20000041830 */
[----:B------:R-:W1:Y:S07]  /*4d00*/  LDSM.16.M88.4 R56, [R223+0x7800] ;  /* 0x00780000df38783b */ /* 0x000e6e0000000200 */
[C---:B---3--:R-:W-:Y:S01]  /*4d10*/  HMMA.16816.F32.BF16 R72, R16.reuse, R60, R36 ;  /* 0x0000003c1048723c */ /* 0x048fe20000041824 */
[----:B------:R-:W3:Y:S07]  /*4d20*/  LDSM.16.M88.4 R36, [R219+0xe800] ;  /* 0x00e80000db24783b */ /* 0x000eee0000000200 */
[C---:B----4-:R-:W-:Y:S08]  /*4d30*/  HMMA.16816.F32.BF16 R80, R16.reuse, R20, R80 ;  /* 0x000000141050723c */ /* 0x050ff00000041850 */
[----:B------:R-:W-:Y:S01]  /*4d40*/  HMMA.16816.F32.BF16 R76, R16, R22, R76 ;  /* 0x00000016104c723c */ /* 0x000fe2000004184c */
[----:B------:R-:W-:Y:S07]  /*4d50*/  LDSM.16.M88.4 R20, [R212+0x7000] ;  /* 0x00700000d414783b */ /* 0x000fee0000000200 */
[C---:B------:R-:W-:Y:S08]  /*4d60*/  HMMA.16816.F32.BF16 R68, R24.reuse, R12, R68 ;  /* 0x0000000c1844723c */ /* 0x040ff00000041844 */
[----:B------:R-:W-:Y:S01]  /*4d70*/  HMMA.16816.F32.BF16 R40, R24, R14, R40 ;  /* 0x0000000e1828723c */ /* 0x000fe20000041828 */
[----:B------:R-:W4:Y:S07]  /*4d80*/  LDSM.16.M88.4 R12, [R219+0xf000] ;  /* 0x00f00000db0c783b */ /* 0x000f2e0000000200 */
[----:B------:R-:W-:Y:S01]  /*4d90*/  HMMA.16816.F32.BF16 R32, R16, R62, R32 ;  /* 0x0000003e1020723c */ /* 0x000fe20000041820 */
[----:B------:R-:W5:Y:S04]  /*4da0*/  LDSM.16.M88.4 R16, [R219+0xf800] ;  /* 0x00f80000db10783b */ /* 0x000f680000000200 */
[----:B------:R-:W4:Y:S03]  /*4db0*/  LDSM.16.M88.4 R60, [R212+0x6800] ;  /* 0x00680000d43c783b */ /* 0x000f260000000200 */
[C---:B--2---:R-:W-:Y:S08]  /*4dc0*/  HMMA.16816.F32.BF16 R72, R24.reuse, R28, R72 ;  /* 0x0000001c1848723c */ /* 0x044ff00000041848 */
[C---:B-1----:R-:W-:Y:S08]  /*4dd0*/  HMMA.16816.F32.BF16 R80, R24.reuse, R56, R80 ;  /* 0x000000381850723c */ /* 0x042ff00000041850 */
[----:B------:R-:W-:Y:S08]  /*4de0*/  HMMA.16816.F32.BF16 R76, R24, R58, R76 ;  /* 0x0000003a184c723c */ /* 0x000ff0000004184c */
[----:B---3--:R-:W-:Y:S08]  /*4df0*/  HMMA.16816.F32.BF16 R68, R8, R36, R68 ;  /* 0x000000240844723c */ /* 0x008ff00000041844 */
[----:B------:R-:W-:Y:S08]  /*4e00*/  HMMA.16816.F32.BF16 R52, R44, R64, R52 ;  /* 0x000000402c34723c */ /* 0x000ff00000041834 */
[C---:B------:R-:W-:Y:S08]  /*4e10*/  HMMA.16816.F32.BF16 R40, R8.reuse, R38, R40 ;  /* 0x000000260828723c */ /* 0x040ff00000041828 */
[----:B----4-:R-:W-:Y:S08]  /*4e20*/  HMMA.16816.F32.BF16 R72, R8, R12, R72 ;  /* 0x0000000c0848723c */ /* 0x010ff00000041848 */
[----:B------:R-:W-:Y:S01]  /*4e30*/  HMMA.16816.F32.BF16 R32, R24, R30, R32 ;  /* 0x0000001e1820723c */ /* 0x000fe20000041820 */
[----:B------:R-:W-:-:S02]  /*4e40*/  FMUL.FTZ R2, R52, c[0x0][0x2ec] ;  /* 0x0000bb0034027a20 */ /* 0x000fc40000410000 */
[----:B------:R-:W-:Y:S02]  /*4e50*/  FMUL.FTZ R28, R53, c[0x0][0x2ec] ;  /* 0x0000bb00351c7a20 */ /* 0x000fe40000410000 */
[----:B------:R-:W-:Y:S02]  /*4e60*/  FMUL.FTZ R29, R54, c[0x0][0x2ec] ;  /* 0x0000bb00361d7a20 */ /* 0x000fe40000410000 */
[----:B------:R-:W1:Y:S01]  /*4e70*/  MUFU.TANH R2, R2 ;  /* 0x0000000200027308 */ /* 0x000e620000002400 */
[----:B-----5:R-:W-:Y:S01]  /*4e80*/  HMMA.16816.F32.BF16 R80, R8, R16, R80 ;  /* 0x000000100850723c */ /* 0x020fe20000041850 */
[----:B------:R-:W-:-:S06]  /*4e90*/  FMUL.FTZ R24, R55, c[0x0][0x2ec] ;  /* 0x0000bb0037187a20 */ /* 0x000fcc0000410000 */
[----:B------:R-:W2:Y:S01]  /*4ea0*/  MUFU.TANH R28, R28 ;  /* 0x0000001c001c7308 */ /* 0x000ea20000002400 */
[----:B------:R-:W-:Y:S01]  /*4eb0*/  HMMA.16816.F32.BF16 R76, R8, R18, R76 ;  /* 0x00000012084c723c */ /* 0x000fe2000004184c */
[----:B------:R-:W3:Y:S01]  /*4ec0*/  LDSM.16.M88.4 R16, [R212+0x7800] ;  /* 0x00780000d410783b */ /* 0x000ee20000000200 */
[----:B------:R-:W-:-:S05]  /*4ed0*/  DEPBAR.LE SB0, 0x0 ;  /* 0x000080000000791a */ /* 0x000fca0000000000 */
[----:B------:R-:W4:Y:S01]  /*4ee0*/  MUFU.TANH R29, R29 ;  /* 0x0000001d001d7308 */ /* 0x000f220000002400 */
[C---:B------:R-:W-:Y:S07]  /*4ef0*/  HMMA.16816.F32.BF16 R48, R44.reuse, R66, R48 ;  /* 0x000000422c30723c */ /* 0x040fee0000041830 */
[----:B------:R-:W5:Y:S01]  /*4f00*/  MUFU.TANH R24, R24 ;  /* 0x0000001800187308 */ /* 0x000f620000002400 */
[C---:B------:R-:W-:Y:S08]  /*4f10*/  HMMA.16816.F32.BF16 R68, R44.reuse, R60, R68 ;  /* 0x0000003c2c44723c */ /* 0x040ff00000041844 */
[C---:B------:R-:W-:Y:S08]  /*4f20*/  HMMA.16816.F32.BF16 R40, R44.reuse, R62, R40 ;  /* 0x0000003e2c28723c */ /* 0x040ff00000041828 */
[----:B------:R-:W-:Y:S01]  /*4f30*/  HMMA.16816.F32.BF16 R72, R44, R20, R72 ;  /* 0x000000142c48723c */ /* 0x000fe20000041848 */
[----:B------:R-:W-:-:S02]  /*4f40*/  FMUL.FTZ R25, R48, c[0x0][0x2ec] ;  /* 0x0000bb0030197a20 */ /* 0x000fc40000410000 */
[----:B------:R-:W-:Y:S02]  /*4f50*/  FMUL.FTZ R26, R49, c[0x0][0x2ec] ;  /* 0x0000bb00311a7a20 */ /* 0x000fe40000410000 */
[----:B------:R-:W-:Y:S02]  /*4f60*/  FMUL.FTZ R12, R50, c[0x0][0x2ec] ;  /* 0x0000bb00320c7a20 */ /* 0x000fe40000410000 */
[----:B------:R-:W-:Y:S01]  /*4f70*/  IMAD.U32 R20, RZ, RZ, UR27 ;  /* 0x0000001bff147e24 */ /* 0x000fe2000f8e00ff */
[----:B------:R-:W-:Y:S01]  /*4f80*/  HMMA.16816.F32.BF16 R32, R8, R14, R32 ;  /* 0x0000000e0820723c */ /* 0x000fe20000041820 */
[----:B------:R-:W1:Y:S01]  /*4f90*/  MUFU.TANH R25, R25 ;  /* 0x0000001900197308 */ /* 0x000e620000002400 */
[----:B------:R-:W-:Y:S02]  /*4fa0*/  FMUL.FTZ R13, R51, c[0x0][0x2ec] ;  /* 0x0000bb00330d7a20 */ /* 0x000fe40000410000 */
[----:B------:R-:W-:Y:S02]  /*4fb0*/  IMAD R20, R20, 0x40, R239 ;  /* 0x0000004014147824 */ /* 0x000fe400078e02ef */
[----:B------:R-:W-:-:S02]  /*4fc0*/  FMUL.FTZ R27, R69, c[0x0][0x2ec] ;  /* 0x0000bb00451b7a20 */ /* 0x000fc40000410000 */
[----:B------:R-:W-:Y:S01]  /*4fd0*/  FMUL.FTZ R15, R68, c[0x0][0x2ec] ;  /* 0x0000bb00440f7a20 */ /* 0x000fe20000410000 */
[C---:B------:R-:W-:Y:S01]  /*4fe0*/  IADD3 R6, R20.reuse, 0x1, RZ ;  /* 0x0000000114067810 */ /* 0x040fe20007ffe0ff */
[----:B------:R-:W-:Y:S01]  /*4ff0*/  MUFU.TANH R26, R26 ;  /* 0x0000001a001a7308 */ /* 0x000fe20000002400 */
[----:B------:R-:W-:Y:S01]  /*5000*/  IADD3 R4, R20, 0x8, RZ ;  /* 0x0000000814047810 */ /* 0x000fe20007ffe0ff */
[----:B------:R-:W-:Y:S01]  /*5010*/  FMUL.FTZ R37, R70, c[0x0][0x2ec] ;  /* 0x0000bb0046257a20 */ /* 0x000fe20000410000 */
[-C--:B------:R-:W-:Y:S01]  /*5020*/  ISETP.GE.AND P2, PT, R6, R237.reuse, PT ;  /* 0x000000ed0600720c */ /* 0x080fe20003f46270 */
[C---:B---3--:R-:W-:Y:S01]  /*5030*/  HMMA.16816.F32.BF16 R80, R44.reuse, R16, R80 ;  /* 0x000000102c50723c */ /* 0x048fe20000041850 */
[----:B------:R-:W-:Y:S01]  /*5040*/  ISETP.GE.AND P5, PT, R4, R237, PT ;  /* 0x000000ed0400720c */ /* 0x000fe20003fa6270 */
[----:B------:R-:W-:Y:S01]  /*5050*/  FMUL.FTZ R36, R71, c[0x0][0x2ec] ;  /* 0x0000bb0047247a20 */ /* 0x000fe20000410000 */
[-C--:B------:R-:W-:Y:S01]  /*5060*/  ISETP.GE.AND P4, PT, R6, R231.reuse, PT ;  /* 0x000000e70600720c */ /* 0x080fe20003f86270 */
[----:B------:R-:W3:Y:S01]  /*5070*/  MUFU.TANH R12, R12 ;  /* 0x0000000c000c7308 */ /* 0x000ee20000002400 */
[----:B------:R-:W-:Y:S01]  /*5080*/  ISETP.GE.AND P0, PT, R4, R231, PT ;  /* 0x000000e70400720c */ /* 0x000fe20003f06270 */
[----:B------:R-:W-:Y:S01]  /*5090*/  FMUL.FTZ R31, R40, c[0x0][0x2ec] ;  /* 0x0000bb00281f7a20 */ /* 0x000fe20000410000 */
[C---:B------:R-:W-:Y:S01]  /*50a0*/  ISETP.GE.AND P1, PT, R20.reuse, R237, PT ;  /* 0x000000ed1400720c */ /* 0x040fe20003f26270 */
[----:B------:R-:W-:Y:S01]  /*50b0*/  FMUL.FTZ R30, R41, c[0x0][0x2ec] ;  /* 0x0000bb00291e7a20 */ /* 0x000fe20000410000 */
[----:B------:R-:W-:Y:S01]  /*50c0*/  ISETP.GE.AND P3, PT, R20, R231, PT ;  /* 0x000000e71400720c */ /* 0x000fe20003f66270 */
[C---:B------:R-:W-:Y:S01]  /*50d0*/  HMMA.16816.F32.BF16 R32, R44.reuse, R22, R32 ;  /* 0x000000162c20723c */ /* 0x040fe20000041820 */
[C---:B------:R-:W-:Y:S01]  /*50e0*/  ISETP.LT.OR P2, PT, R6.reuse, R238, P2 ;  /* 0x000000ee0600720c */ /* 0x040fe20001741670 */
[----:B------:R-:W2:Y:S01]  /*50f0*/  MUFU.TANH R13, R13 ;  /* 0x0000000d000d7308 */ /* 0x000ea20000002400 */
[----:B------:R-:W-:Y:S01]  /*5100*/  ISETP.LT.OR P4, PT, R6, R236, P4 ;  /* 0x000000ec0600720c */ /* 0x000fe20002781670 */
[----:B------:R-:W-:Y:S01]  /*5110*/  FMUL.FTZ R42, R42, c[0x0][0x2ec] ;  /* 0x0000bb002a2a7a20 */ /* 0x000fe20000410000 */
[C---:B------:R-:W-:Y:S01]  /*5120*/  ISETP.LT.OR P5, PT, R4.reuse, R238, P5 ;  /* 0x000000ee0400720c */ /* 0x040fe20002fa1670 */
[----:B------:R-:W-:Y:S01]  /*5130*/  FMUL.FTZ R73, R73, c[0x0][0x2ec] ;  /* 0x0000bb0049497a20 */ /* 0x000fe20000410000 */
[----:B------:R-:W-:Y:S01]  /*5140*/  ISETP.LT.OR P0, PT, R4, R236, P0 ;  /* 0x000000ec0400720c */ /* 0x000fe20000701670 */
[----:B------:R-:W-:Y:S01]  /*5150*/  HMMA.16816.F32.BF16 R76, R44, R18, R76 ;  /* 0x000000122c4c723c */ /* 0x000fe2000004184c */
[C---:B------:R-:W-:Y:S01]  /*5160*/  ISETP.LT.OR P1, PT, R20.reuse, R238, P1 ;  /* 0x000000ee1400720c */ /* 0x040fe20000f21670 */
[----:B------:R-:W3:Y:S01]  /*5170*/  MUFU.TANH R15, R15 ;  /* 0x0000000f000f7308 */ /* 0x000ee20000002400 */
[C---:B------:R-:W-:Y:S01]  /*5180*/  IADD3 R6, R20.reuse, 0x9, RZ ;  /* 0x0000000914067810 */ /* 0x040fe20007ffe0ff */
[----:B------:R-:W-:Y:S01]  /*5190*/  FMUL.FTZ R38, R43, c[0x0][0x2ec] ;  /* 0x0000bb002b267a20 */ /* 0x000fe20000410000 */
[----:B------:R-:W-:Y:S01]  /*51a0*/  IADD3 R4, R20, 0x10, RZ ;  /* 0x0000001014047810 */ /* 0x000fe20007ffe0ff */
[----:B------:R-:W-:Y:S01]  /*51b0*/  FMUL.FTZ R72, R72, c[0x0][0x2ec] ;  /* 0x0000bb0048487a20 */ /* 0x000fe20000410000 */
[----:B------:R-:W-:Y:S01]  /*51c0*/  ISETP.LT.OR P3, PT, R20, R236, P3 ;  /* 0x000000ec1400720c */ /* 0x000fe20001f61670 */
[----:B------:R-:W-:Y:S01]  /*51d0*/  FMUL.FTZ R74, R74, c[0x0][0x2ec] ;  /* 0x0000bb004a4a7a20 */ /* 0x000fe20000410000 */
[----:B-1----:R-:W-:Y:S01]  /*51e0*/  FSEL R21, R2, -INF , !P1 ;  /* 0xff80000002157808 */ /* 0x002fe20004800000 */
[----:B------:R-:W-:Y:S01]  /*51f0*/  MUFU.TANH R27, R27 ;  /* 0x0000001b001b7308 */ /* 0x000fe20000002400 */
[----:B--2---:R-:W-:Y:S01]  /*5200*/  FSEL R14, R28, -INF , !P2 ;  /* 0xff8000001c0e7808 */ /* 0x004fe20005000000 */
[----:B------:R-:W-:Y:S01]  /*5210*/  FMUL.FTZ R82, R82, c[0x0][0x2ec] ;  /* 0x0000bb0052527a20 */ /* 0x000fe20000410000 */
[-C--:B------:R-:W-:Y:S01]  /*5220*/  ISETP.GE.AND P6, PT, R6, R237.reuse, PT ;  /* 0x000000ed0600720c */ /* 0x080fe20003fc6270 */
[----:B------:R-:W-:Y:S01]  /*5230*/  FMUL.FTZ R75, R75, c[0x0][0x2ec] ;  /* 0x0000bb004b4b7a20 */ /* 0x000fe20000410000 */
[----:B------:R-:W-:Y:S01]  /*5240*/  ISETP.GE.AND P1, PT, R4, R237, PT ;  /* 0x000000ed0400720c */ /* 0x000fe20003f26270 */
[----:B------:R-:W-:Y:S01]  /*5250*/  FMUL.FTZ R32, R32, c[0x0][0x2ec] ;  /* 0x0000bb0020207a20 */ /* 0x000fe20000410000 */
[-C--:B------:R-:W-:Y:S01]  /*5260*/  ISETP.GE.AND P2, PT, R4, R231.reuse, PT ;  /* 0x000000e70400720c */ /* 0x080fe20003f46270 */
[----:B------:R-:W1:Y:S01]  /*5270*/  MUFU.TANH R37, R37 ;  /* 0x0000002500257308 */ /* 0x000e620000002400 */
[----:B----4-:R-:W-:Y:S01]  /*5280*/  FSEL R2, R29, -INF , !P3 ;  /* 0xff8000001d027808 */ /* 0x010fe20005800000 */
[----:B------:R-:W-:Y:S01]  /*5290*/  FMUL.FTZ R33, R33, c[0x0][0x2ec] ;  /* 0x0000bb0021217a20 */ /* 0x000fe20000410000 */
[----:B------:R-:W-:Y:S01]  /*52a0*/  ISETP.GE.AND P3, PT, R6, R231, PT ;  /* 0x000000e70600720c */ /* 0x000fe20003f66270 */
[----:B------:R-:W-:Y:S01]  /*52b0*/  FMUL.FTZ R34, R34, c[0x0][0x2ec] ;  /* 0x0000bb0022227a20 */ /* 0x000fe20000410000 */
[-C--:B------:R-:W-:Y:S01]  /*52c0*/  ISETP.LT.OR P6, PT, R6, R238.reuse, P6 ;  /* 0x000000ee0600720c */ /* 0x080fe200037c1670 */
[----:B------:R-:W-:Y:S01]  /*52d0*/  FMUL.FTZ R35, R35, c[0x0][0x2ec] ;  /* 0x0000bb0023237a20 */ /* 0x000fe20000410000 */
[C---:B------:R-:W-:Y:S01]  /*52e0*/  ISETP.LT.OR P1, PT, R4.reuse, R238, P1 ;  /* 0x000000ee0400720c */ /* 0x040fe20000f21670 */
[----:B------:R-:W2:Y:S01]  /*52f0*/  MUFU.TANH R36, R36 ;  /* 0x0000002400247308 */ /* 0x000ea20000002400 */
[-C--:B------:R-:W-:Y:S01]  /*5300*/  ISETP.LT.OR P2, PT, R4, R236.reuse, P2 ;  /* 0x000000ec0400720c */ /* 0x080fe20001741670 */
[----:B------:R-:W-:Y:S01]  /*5310*/  FMUL.FTZ R80, R80, c[0x0][0x2ec] ;  /* 0x0000bb0050507a20 */ /* 0x000fe20000410000 */
[C---:B------:R-:W-:Y:S01]  /*5320*/  IADD3 R9, R20.reuse, 0x11, RZ ;  /* 0x0000001114097810 */ /* 0x040fe20007ffe0ff */
[----:B------:R-:W-:Y:S01]  /*5330*/  FMUL.FTZ R28, R79, c[0x0][0x2ec] ;  /* 0x0000bb004f1c7a20 */ /* 0x000fe20000410000 */
[----:B------:R-:W-:Y:S01]  /*5340*/  IADD3 R4, R20, 0x18, RZ ;  /* 0x0000001814047810 */ /* 0x000fe20007ffe0ff */
[----:B------:R-:W-:Y:S01]  /*5350*/  FMUL.FTZ R81, R81, c[0x0][0x2ec] ;  /* 0x0000bb0051517a20 */ /* 0x000fe20000410000 */
[----:B------:R-:W-:Y:S01]  /*5360*/  ISETP.LT.OR P3, PT, R6, R236, P3 ;  /* 0x000000ec0600720c */ /* 0x000fe20001f61670 */
[----:B------:R-:W4:Y:S01]  /*5370*/  MUFU.TANH R31, R31 ;  /* 0x0000001f001f7308 */ /* 0x000f220000002400 */
[----:B-----5:R-:W-:Y:S01]  /*5380*/  FSEL R24, R24, -INF , !P4 ;  /* 0xff80000018187808 */ /* 0x020fe20006000000 */
[----:B------:R-:W-:Y:S01]  /*5390*/  FMUL.FTZ R83, R83, c[0x0][0x2ec] ;  /* 0x0000bb0053537a20 */ /* 0x000fe20000410000 */
[----:B------:R-:W-:Y:S01]  /*53a0*/  FSEL R25, R25, -INF , !P5 ;  /* 0xff80000019197808 */ /* 0x000fe20006800000 */
[----:B------:R-:W-:Y:S01]  /*53b0*/  FMUL.FTZ R76, R76, c[0x0][0x2ec] ;  /* 0x0000bb004c4c7a20 */ /* 0x000fe20000410000 */
[----:B---3--:R-:W-:-:S02]  /*53c0*/  FSEL R6, R12, -INF , !P0 ;  /* 0xff8000000c067808 */ /* 0x008fc40004000000 */
[----:B------:R-:W-:Y:S01]  /*53d0*/  FSEL R23, R26, -INF , !P6 ;  /* 0xff8000001a177808 */ /* 0x000fe20007000000 */
[----:B------:R-:W3:Y:S01]  /*53e0*/  MUFU.TANH R30, R30 ;  /* 0x0000001e001e7308 */ /* 0x000ee20000002400 */
[CC--:B------:R-:W-:Y:S02]  /*53f0*/  ISETP.GE.AND P4, PT, R9.reuse, R237.reuse, PT ;  /* 0x000000ed0900720c */ /* 0x0c0fe40003f86270 */
[C---:B------:R-:W-:Y:S02]  /*5400*/  ISETP.GE.AND P5, PT, R4.reuse, R237, PT ;  /* 0x000000ed0400720c */ /* 0x040fe40003fa6270 */
[-C--:B------:R-:W-:Y:S02]  /*5410*/  ISETP.GE.AND P0, PT, R9, R231.reuse, PT ;  /* 0x000000e70900720c */ /* 0x080fe40003f06270 */
[----:B------:R-:W-:Y:S01]  /*5420*/  ISETP.GE.AND P6, PT, R4, R231, PT ;  /* 0x000000e70400720c */ /* 0x000fe20003fc6270 */
[----:B------:R-:W5:Y:S01]  /*5430*/  MUFU.TANH R8, R42 ;  /* 0x0000002a00087308 */ /* 0x000f620000002400 */
[----:B------:R-:W-:-:S02]  /*5440*/  IADD3 R10, R20, 0x19, RZ ;  /* 0x00000019140a7810 */ /* 0x000fc40007ffe0ff */
[C---:B------:R-:W-:Y:S02]  /*5450*/  ISETP.LT.OR P4, PT, R9.reuse, R238, P4 ;  /* 0x000000ee0900720c */ /* 0x040fe40002781670 */
[----:B------:R-:W-:Y:S02]  /*5460*/  ISETP.LT.OR P0, PT, R9, R236, P0 ;  /* 0x000000ec0900720c */ /* 0x000fe40000701670 */
[C---:B------:R-:W-:Y:S01]  /*5470*/  ISETP.LT.OR P5, PT, R4.reuse, R238, P5 ;  /* 0x000000ee0400720c */ /* 0x040fe20002fa1670 */
[----:B------:R-:W2:Y:S01]  /*5480*/  MUFU.TANH R179, R73 ;  /* 0x0000004900b37308 */ /* 0x000ea20000002400 */
[----:B------:R-:W-:Y:S02]  /*5490*/  ISETP.LT.OR P6, PT, R4, R236, P6 ;  /* 0x000000ec0400720c */ /* 0x000fe400037c1670 */
[----:B------:R-:W-:Y:S02]  /*54a0*/  IADD3 R9, R20, 0x20, RZ ;  /* 0x0000002014097810 */ /* 0x000fe40007ffe0ff */
[----:B------:R-:W-:-:S02]  /*54b0*/  FSEL R4, R13, -INF , !P3 ;  /* 0xff8000000d047808 */ /* 0x000fc40005800000 */
[CC--:B------:R-:W-:Y:S01]  /*54c0*/  ISETP.GE.AND P3, PT, R10.reuse, R237.reuse, PT ;  /* 0x000000ed0a00720c */ /* 0x0c0fe20003f66270 */
[----:B------:R-:W2:Y:S01]  /*54d0*/  MUFU.TANH R38, R38 ;  /* 0x0000002600267308 */ /* 0x000ea20000002400 */
[----:B------:R-:W-:Y:S02]  /*54e0*/  FSEL R15, R15, -INF , !P1 ;  /* 0xff8000000f0f7808 */ /* 0x000fe40004800000 */
[----:B-1----:R-:W-:Y:S02]  /*54f0*/  FSEL R12, R37, -INF , !P2 ;  /* 0xff800000250c7808 */ /* 0x002fe40005000000 */
[----:B------:R-:W-:Y:S02]  /*5500*/  FSEL R13, R27, -INF , !P4 ;  /* 0xff8000001b0d7808 */ /* 0x000fe40006000000 */
[----:B------:R-:W-:Y:S01]  /*5510*/  ISETP.GE.AND P1, PT, R9, R237, PT ;  /* 0x000000ed0900720c */ /* 0x000fe20003f26270 */
[----:B------:R-:W1:Y:S01]  /*5520*/  MUFU.TANH R185, R72 ;  /* 0x0000004800b97308 */ /* 0x000e620000002400 */
[----:B------:R-:W-:-:S02]  /*5530*/  ISETP.GE.AND P2, PT, R10, R231, PT ;  /* 0x000000e70a00720c */ /* 0x000fc40003f46270 */
[C---:B------:R-:W-:Y:S02]  /*5540*/  ISETP.GE.AND P4, PT, R9.reuse, R231, PT ;  /* 0x000000e70900720c */ /* 0x040fe40003f86270 */
[----:B------:R-:W-:Y:S02]  /*5550*/  ISETP.LT.OR P3, PT, R10, R238, P3 ;  /* 0x000000ee0a00720c */ /* 0x000fe40001f61670 */
[C---:B------:R-:W-:Y:S01]  /*5560*/  IADD3 R16, R20.reuse, 0x21, RZ ;  /* 0x0000002114107810 */ /* 0x040fe20007ffe0ff */
[----:B------:R-:W1:Y:S01]  /*5570*/  MUFU.TANH R180, R74 ;  /* 0x0000004a00b47308 */ /* 0x000e620000002400 */
[----:B------:R-:W-:Y:S02]  /*5580*/  IADD3 R17, R20, 0x28, RZ ;  /* 0x0000002814117810 */ /* 0x000fe40007ffe0ff */
[----:B------:R-:W-:Y:S02]  /*5590*/  ISETP.LT.OR P2, PT, R10, R236, P2 ;  /* 0x000000ec0a00720c */ /* 0x000fe40001741670 */
[----:B------:R-:W-:-:S02]  /*55a0*/  ISETP.LT.OR P1, PT, R9, R238, P1 ;  /* 0x000000ee0900720c */ /* 0x000fc40000f21670 */
[----:B------:R-:W-:Y:S01]  /*55b0*/  ISETP.LT.OR P4, PT, R9, R236, P4 ;  /* 0x000000ec0900720c */ /* 0x000fe20002781670 */
[----:B------:R-:W1:Y:S01]  /*55c0*/  MUFU.TANH R186, R82 ;  /* 0x0000005200ba7308 */ /* 0x000e620000002400 */
[----:B--2---:R-:W-:Y:S02]  /*55d0*/  FSEL R10, R36, -INF , !P0 ;  /* 0xff800000240a7808 */ /* 0x004fe40004000000 */
[----:B----4-:R-:W-:Y:S01]  /*55e0*/  FSEL R11, R31, -INF , !P5 ;  /* 0xff8000001f0b7808 */ /* 0x010fe20006800000 */
[----:B------:R-:W-:Y:S01]  /*55f0*/  FMUL.FTZ R31, R77, c[0x0][0x2ec] ;  /* 0x0000bb004d1f7a20 */ /* 0x000fe20000410000 */
[----:B---3--:R-:W-:Y:S01]  /*5600*/  FSEL R9, R30, -INF , !P3 ;  /* 0xff8000001e097808 */ /* 0x008fe20005800000 */
[----:B------:R-:W-:Y:S01]  /*5610*/  FMUL.FTZ R30, R78, c[0x0][0x2ec] ;  /* 0x0000bb004e1e7a20 */ /* 0x000fe20000410000 */
[-C--:B------:R-:W-:Y:S01]  /*5620*/  ISETP.GE.AND P0, PT, R16, R237.reuse, PT ;  /* 0x000000ed1000720c */ /* 0x080fe20003f06270 */
[----:B------:R-:W2:Y:S01]  /*5630*/  MUFU.TANH R192, R75 ;  /* 0x0000004b00c07308 */ /* 0x000ea20000002400 */
[----:B------:R-:W-:-:S02]  /*5640*/  ISETP.GE.AND P5, PT, R17, R237, PT ;  /* 0x000000ed1100720c */ /* 0x000fc40003fa6270 */
[C---:B------:R-:W-:Y:S02]  /*5650*/  ISETP.GE.AND P3, PT, R17.reuse, R231, PT ;  /* 0x000000e71100720c */ /* 0x040fe40003f66270 */
[-C--:B------:R-:W-:Y:S02]  /*5660*/  ISETP.LT.OR P0, PT, R16, R238.reuse, P0 ;  /* 0x000000ee1000720c */ /* 0x080fe40000701670 */
[C---:B------:R-:W-:Y:S01]  /*5670*/  ISETP.LT.OR P5, PT, R17.reuse, R238, P5 ;  /* 0x000000ee1100720c */ /* 0x040fe20002fa1670 */
[----:B------:R-:W3:Y:S01]  /*5680*/  MUFU.TANH R183, R32 ;  /* 0x0000002000b77308 */ /* 0x000ee20000002400 */
[----:B------:R-:W-:Y:S02]  /*5690*/  ISETP.LT.OR P3, PT, R17, R236, P3 ;  /* 0x000000ec1100720c */ /* 0x000fe40001f61670 */
[----:B------:R-:W-:Y:S02]  /*56a0*/  IADD3 R17, R20, 0x30, RZ ;  /* 0x0000003014117810 */ /* 0x000fe40007ffe0ff */
[----:B-----5:R-:W-:-:S02]  /*56b0*/  FSEL R8, R8, -INF , !P6 ;  /* 0xff80000008087808 */ /* 0x020fc40007000000 */
[----:B------:R-:W-:Y:S01]  /*56c0*/  FSEL R179, R179, -INF , !P0 ;  /* 0xff800000b3b37808 */ /* 0x000fe20004000000 */
[----:B------:R-:W-:Y:S01]  /*56d0*/  MUFU.TANH R181, R33 ;  /* 0x0000002100b57308 */ /* 0x000fe20000002400 */
[-C--:B------:R-:W-:Y:S02]  /*56e0*/  ISETP.GE.AND P6, PT, R16, R231.reuse, PT ;  /* 0x000000e71000720c */ /* 0x080fe40003fc6270 */
[C---:B------:R-:W-:Y:S02]  /*56f0*/  ISETP.GE.AND P0, PT, R17.reuse, R231, PT ;  /* 0x000000e71100720c */ /* 0x040fe40003f06270 */
[----:B------:R-:W-:Y:S02]  /*5700*/  IADD3 R18, R20, 0x29, RZ ;  /* 0x0000002914127810 */ /* 0x000fe40007ffe0ff */
[-C--:B------:R-:W-:Y:S01]  /*5710*/  ISETP.LT.OR P6, PT, R16, R236.reuse, P6 ;  /* 0x000000ec1000720c */ /* 0x080fe200037c1670 */
[----:B------:R-:W4:Y:S01]  /*5720*/  MUFU.TANH R182, R34 ;  /* 0x0000002200b67308 */ /* 0x000f220000002400 */
[----:B------:R-:W-:-:S02]  /*5730*/  ISETP.LT.OR P0, PT, R17, R236, P0 ;  /* 0x000000ec1100720c */ /* 0x000fc40000701670 */
[----:B------:R-:W-:Y:S02]  /*5740*/  FSEL R16, R38, -INF , !P2 ;  /* 0xff80000026107808 */ /* 0x000fe40005000000 */
[----:B-1----:R-:W-:Y:S02]  /*5750*/  FSEL R185, R185, -INF , !P1 ;  /* 0xff800000b9b97808 */ /* 0x002fe40004800000 */
[----:B------:R-:W-:Y:S01]  /*5760*/  FSEL R180, R180, -INF , !P4 ;  /* 0xff800000b4b47808 */ /* 0x000fe20006000000 */
[----:B------:R-:W1:Y:S01]  /*5770*/  MUFU.TANH R190, R35 ;  /* 0x0000002300be7308 */ /* 0x000e620000002400 */
[CC--:B------:R-:W-:Y:S02]  /*5780*/  ISETP.GE.AND P2, PT, R18.reuse, R237.reuse, PT ;  /* 0x000000ed1200720c */ /* 0x0c0fe40003f46270 */
[----:B------:R-:W-:Y:S02]  /*5790*/  ISETP.GE.AND P1, PT, R17, R237, PT ;  /* 0x000000ed1100720c */ /* 0x000fe40003f26270 */
[----:B------:R-:W-:-:S02]  /*57a0*/  ISETP.GE.AND P4, PT, R18, R231, PT ;  /* 0x000000e71200720c */ /* 0x000fc40003f86270 */
[----:B------:R-:W-:Y:S01]  /*57b0*/  FSEL R186, R186, -INF , !P0 ;  /* 0xff800000baba7808 */ /* 0x000fe20004000000 */
[----:B------:R-:W5:Y:S01]  /*57c0*/  MUFU.TANH R191, R80 ;  /* 0x0000005000bf7308 */ /* 0x000f620000002400 */
[----:B------:R-:W-:Y:S02]  /*57d0*/  PLOP3.LUT P0, PT, PT, PT, UP0, 0x80, 0x0 ;  /* 0x000000000000781c */ /* 0x000fe40003f0f008 */
[C---:B------:R-:W-:Y:S02]  /*57e0*/  ISETP.LT.OR P2, PT, R18.reuse, R238, P2 ;  /* 0x000000ee1200720c */ /* 0x040fe40001741670 */
[----:B------:R-:W-:Y:S02]  /*57f0*/  ISETP.LT.OR P4, PT, R18, R236, P4 ;  /* 0x000000ec1200720c */ /* 0x000fe40002781670 */
[----:B------:R-:W-:Y:S01]  /*5800*/  ISETP.LT.OR P1, PT, R17, R238, P1 ;  /* 0x000000ee1100720c */ /* 0x000fe20000f21670 */
[----:B------:R-:W5:Y:S01]  /*5810*/  MUFU.TANH R189, R81 ;  /* 0x0000005100bd7308 */ /* 0x000f620000002400 */
[----:B------:R-:W-:-:S02]  /*5820*/  IADD3 R18, R20, 0x31, RZ ;  /* 0x0000003114127810 */ /* 0x000fc40007ffe0ff */
[C---:B------:R-:W-:Y:S02]  /*5830*/  IADD3 R17, R20.reuse, 0x38, RZ ;  /* 0x0000003814117810 */ /* 0x040fe40007ffe0ff */
[----:B------:R-:W-:Y:S02]  /*5840*/  IADD3 R20, R20, 0x39, RZ ;  /* 0x0000003914147810 */ /* 0x000fe40007ffe0ff */
[----:B--2---:R-:W-:Y:S01]  /*5850*/  FSEL R192, R192, -INF , !P6 ;  /* 0xff800000c0c07808 */ /* 0x004fe20007000000 */
[----:B------:R-:W2:Y:S01]  /*5860*/  MUFU.TANH R184, R83 ;  /* 0x0000005300b87308 */ /* 0x000ea20000002400 */
[----:B---3--:R-:W-:Y:S02]  /*5870*/  FSEL R183, R183, -INF , !P5 ;  /* 0xff800000b7b77808 */ /* 0x008fe40006800000 */
[----:B----4-:R-:W-:Y:S02]  /*5880*/  FSEL R182, R182, -INF , !P3 ;  /* 0xff800000b6b67808 */ /* 0x010fe40005800000 */
[----:B------:R-:W-:-:S02]  /*5890*/  FSEL R181, R181, -INF , !P2 ;  /* 0xff800000b5b57808 */ /* 0x000fc40005000000 */
[----:B-1----:R-:W-:Y:S01]  /*58a0*/  FSEL R190, R190, -INF , !P4 ;  /* 0xff800000bebe7808 */ /* 0x002fe20006000000 */
[----:B------:R-:W1:Y:S01]  /*58b0*/  MUFU.TANH R187, R76 ;  /* 0x0000004c00bb7308 */ /* 0x000e620000002400 */
[----:B-----5:R-:W-:Y:S02]  /*58c0*/  FSEL R191, R191, -INF , !P1 ;  /* 0xff800000bfbf7808 */ /* 0x020fe40004800000 */
[CC--:B------:R-:W-:Y:S02]  /*58d0*/  ISETP.GE.AND P6, PT, R18.reuse, R237.reuse, PT ;  /* 0x000000ed1200720c */ /* 0x0c0fe40003fc6270 */
[C---:B------:R-:W-:Y:S02]  /*58e0*/  ISETP.GE.AND P5, PT, R17.reuse, R237, PT ;  /* 0x000000ed1100720c */ /* 0x040fe40003fa6270 */
[-C--:B------:R-:W-:Y:S01]  /*58f0*/  ISETP.GE.AND P3, PT, R18, R231.reuse, PT ;  /* 0x000000e71200720c */ /* 0x080fe20003f66270 */
[----:B------:R-:W-:Y:S01]  /*5900*/  MUFU.TANH R31, R31 ;  /* 0x0000001f001f7308 */ /* 0x000fe20000002400 */
[----:B------:R-:W-:-:S02]  /*5910*/  ISETP.GE.AND P2, PT, R17, R231, PT ;  /* 0x000000e71100720c */ /* 0x000fc40003f46270 */
[C---:B------:R-:W-:Y:S02]  /*5920*/  ISETP.GE.AND P4, PT, R20.reuse, R237, PT ;  /* 0x000000ed1400720c */ /* 0x040fe40003f86270 */
[----:B------:R-:W-:Y:S02]  /*5930*/  ISETP.GE.AND P1, PT, R20, R231, PT ;  /* 0x000000e71400720c */ /* 0x000fe40003f26270 */
[C---:B------:R-:W-:Y:S01]  /*5940*/  ISETP.LT.OR P6, PT, R18.reuse, R238, P6 ;  /* 0x000000ee1200720c */ /* 0x040fe200037c1670 */
[----:B------:R-:W3:Y:S01]  /*5950*/  MUFU.TANH R30, R30 ;  /* 0x0000001e001e7308 */ /* 0x000ee20000002400 */
[----:B------:R-:W-:Y:S01]  /*5960*/  BAR.SYNC.DEFER_BLOCKING 0x0 ;  /* 0x0000000000007b1d */ /* 0x000fe20000010000 */
[----:B------:R-:W-:Y:S02]  /*5970*/  ISETP.LT.OR P3, PT, R18, R236, P3 ;  /* 0x000000ec1200720c */ /* 0x000fe40001f61670 */
[C---:B------:R-:W-:Y:S02]  /*5980*/  ISETP.LT.OR P5, PT, R17.reuse, R238, P5 ;  /* 0x000000ee1100720c */ /* 0x040fe40002fa1670 */
[----:B------:R-:W-:-:S02]  /*5990*/  ISETP.LT.OR P2, PT, R17, R236, P2 ;  /* 0x000000ec1100720c */ /* 0x000fc40001741670 */
[----:B------:R-:W4:Y:S01]  /*59a0*/  MUFU.TANH R28, R28 ;  /* 0x0000001c001c7308 */ /* 0x000f220000002400 */
[C---:B------:R-:W-:Y:S02]  /*59b0*/  ISETP.LT.OR P4, PT, R20.reuse, R238, P4 ;  /* 0x000000ee1400720c */ /* 0x040fe40002781670 */
[----:B------:R-:W-:Y:S02]  /*59c0*/  ISETP.LT.OR P1, PT, R20, R236, P1 ;  /* 0x000000ec1400720c */ /* 0x000fe40000f21670 */
[----:B------:R-:W-:Y:S02]  /*59d0*/  FSEL R189, R189, -INF , !P6 ;  /* 0xff800000bdbd7808 */ /* 0x000fe40007000000 */
[----:B--2---:R-:W-:Y:S02]  /*59e0*/  FSEL R184, R184, -INF , !P3 ;  /* 0xff800000b8b87808 */ /* 0x004fe40005800000 */
[----:B-1----:R-:W-:Y:S02]  /*59f0*/  FSEL R187, R187, -INF , !P5 ;  /* 0xff800000bbbb7808 */ /* 0x002fe40006800000 */
[----:B---3--:R-:W-:-:S02]  /*5a00*/  FSEL R30, R30, -INF , !P2 ;  /* 0xff8000001e1e7808 */ /* 0x008fc40005000000 */
[----:B------:R-:W-:Y:S02]  /*5a10*/  FSEL R31, R31, -INF , !P4 ;  /* 0xff8000001f1f7808 */ /* 0x000fe40006000000 */
[----:B----4-:R-:W-:Y:S01]  /*5a20*/  FSEL R28, R28, -INF , !P1 ;  /* 0xff8000001c1c7808 */ /* 0x010fe20004800000 */
        /* <DEDUP_REMOVED lines=84> */
[C---:B-1----:R-:W-:Y:S01]  /*5f70*/  @!P3 LEA R26, P1, R18.reuse, c[0x0][0x168], 0x1 ;  /* 0x00005a00121aba11 */ /* 0x042fe200078208ff */
[----:B------:R4:W-:Y:S03]  /*5f80*/  @P5 STS.128 [R230+0xb000], RZ ;  /* 0x00b000ffe6005388 */ /* 0x0009e60000000c00 */
[----:B------:R-:W-:Y:S01]  /*5f90*/  @!P3 LEA.HI.X R27, R18, c[0x0][0x16c], R17, 0x1, P1 ;  /* 0x00005b00121bba11 */ /* 0x000fe200008f0c11 */
[----:B------:R-:W-:Y:S01]  /*5fa0*/  @!PT LDS RZ, [RZ] ;  /* 0x00000000fffff984 */ /* 0x000fe20000000800 */
[----:B------:R-:W-:Y:S01]  /*5fb0*/  @!PT LDS RZ, [RZ] ;  /* 0x00000000fffff984 */ /* 0x000fe20000000800 */
[----:B------:R-:W-:Y:S01]  /*5fc0*/  @!PT LDS RZ, [RZ] ;  /* 0x00000000fffff984 */ /* 0x000fe20000000800 */
[----:B------:R4:W-:Y:S01]  /*5fd0*/  @!P5 LDGSTS.E.BYPASS.LTC128B.128 [R230+0xb000], [R34.64+0x80] ;  /* 0x0b00008022e6dfae */ /* 0x0009e2000b901d52 */
[----:B------:R-:W-:Y:S02]  /*5fe0*/  IADD3.X R18, R17, UR20, RZ, P2, !PT ;  /* 0x0000001411127c10 */ /* 0x000fe400097fe4ff */
[C---:B---3--:R-:W-:Y:S01]  /*5ff0*/  @!P6 LEA R40, P1, R3.reuse, c[0x0][0x168], 0x1 ;  /* 0x00005a000328ea11 */ /* 0x048fe200078208ff */
        /* <DEDUP_REMOVED lines=38> */
.L_x_1167:
[----:B------:R-:W-:Y:S05]  /*6260*/  BSYNC B0 ;  /* 0x0000000000007941 */ /* 0x000fea0003800000 */
.L_x_1166:
[----:B------:R-:W0:Y:S02]  /*6270*/  LDGDEPBAR ;  /* 0x00000000000079af */ /* 0x000e240000000000 */
.L_x_1165:
        /* <DEDUP_REMOVED lines=31> */
[----:B------:R-:W2:Y:S03]  /*6470*/  SHFL.BFLY PT, R17, R20, 0x2, 0x1f ;  /* 0x0c401f0014117f89 */ /* 0x000ea600000e0000 */
[-C--:B------:R-:W-:Y:S01]  /*6480*/  LEA R218, R7, R220.reuse, 0x1 ;  /* 0x000000dc07da7211 */ /* 0x080fe200078e08ff */
[----:B------:R-:W3:Y:S01]  /*6490*/  SHFL.BFLY PT, R18, R19, 0x2, 0x1f ;  /* 0x0c401f0013127f89 */ /* 0x000ee200000e0000 */
[C---:B------:R-:W-:Y:S02]  /*64a0*/  LEA R217, R5.reuse, R220, 0x1 ;  /* 0x000000dc05d97211 */ /* 0x040fe400078e08ff */
[----:B------:R-:W-:Y:S01]  /*64b0*/  LEA R216, R5, R218, 0x1 ;  /* 0x000000da05d87211 */ /* 0x000fe200078e08ff */
[----:B------:R-:W-:Y:S04]  /*64c0*/  LDSM.16.MT88.4 R156, [R220+0x10000] ;  /* 0x01000000dc9c783b */ /* 0x000fe80000004200 */
[----:B------:R-:W-:Y:S04]  /*64d0*/  LDSM.16.MT88.4 R148, [R218+0x10000] ;  /* 0x01000000da94783b */ /* 0x000fe80000004200 */
[----:B------:R-:W-:Y:S04]  /*64e0*/  LDSM.16.MT88.4 R140, [R217+0x10000] ;  /* 0x01000000d98c783b */ /* 0x000fe80000004200 */
[----:B------:R-:W-:Y:S01]  /*64f0*/  LDSM.16.MT88.4 R132, [R216+0x10000] ;  /* 0x01000000d884783b */ /* 0x000fe20000004200 */
[----:B--2---:R-:W-:-:S03]  /*6500*/  FMNMX.FTZ R17, R20, R17, !PT ;  /* 0x0000001114117209 */ /* 0x004fc60007810000 */
[----:B----4-:R-:W-:Y:S01]  /*6510*/  LDSM.16.MT88.4 R40, [R220+0x12000] ;  /* 0x01200000dc28783b */ /* 0x010fe20000004200 */
[----:B---3--:R-:W-:-:S03]  /*6520*/  FMNMX.FTZ R18, R19, R18, !PT ;  /* 0x0000001213127209 */ /* 0x008fc60007810000 */
[----:B------:R-:W2:Y:S04]  /*6530*/  SHFL.BFLY PT, R164, R17, 0x1, 0x1f ;  /* 0x0c201f0011a47f89 */ /* 0x000ea800000e0000 */
[----:B------:R-:W3:Y:S04]  /*6540*/  SHFL.BFLY PT, R3, R18, 0x1, 0x1f ;  /* 0x0c201f0012037f89 */ /* 0x000ee800000e0000 */
[----:B------:R-:W4:Y:S04]  /*6550*/  LDSM.16.MT88.4 R48, [R218+0x12000] ;  /* 0x01200000da30783b */ /* 0x000f280000004200 */
[----:B------:R-:W5:Y:S04]  /*6560*/  LDSM.16.MT88.4 R56, [R217+0x12000] ;  /* 0x01200000d938783b */ /* 0x000f680000004200 */
[----:B------:R-:W1:Y:S04]  /*6570*/  LDSM.16.MT88.4 R64, [R216+0x12000] ;  /* 0x01200000d840783b */ /* 0x000e680000004200 */
[----:B------:R-:W1:Y:S01]  /*6580*/  LDSM.16.MT88.4 R72, [R220+0x14000] ;  /* 0x01400000dc48783b */ /* 0x000e620000004200 */
[----:B--2---:R-:W-:-:S03]  /*6590*/  FMNMX.FTZ R164, R17, R164, !PT ;  /* 0x000000a411a47209 */ /* 0x004fc60007810000 */
[----:B------:R-:W2:Y:S01]  /*65a0*/  LDSM.16.MT88.4 R80, [R218+0x14000] ;  /* 0x01400000da50783b */ /* 0x000ea20000004200 */
[----:B---3--:R-:W-:Y:S01]  /*65b0*/  FMNMX.FTZ R3, R18, R3, !PT ;  /* 0x0000000312037209 */ /* 0x008fe20007810000 */
[C---:B------:R-:W-:Y:S01]  /*65c0*/  FMUL.FTZ R188, R164.reuse, c[0x0][0x23c] ;  /* 0x00008f00a4bc7a20 */ /* 0x040fe20000410000 */
[----:B------:R-:W-:Y:S01]  /*65d0*/  FSETP.NEU.FTZ.AND P1, PT, R164, -INF , PT ;  /* 0xff800000a400780b */ /* 0x000fe20003f3d000 */
[----:B------:R-:W3:Y:S02]  /*65e0*/  LDSM.16.MT88.4 R88, [R217+0x14000] ;  /* 0x01400000d958783b */ /* 0x000ee40000004200 */
        /* <DEDUP_REMOVED lines=17> */
[----:B------:R-:W-:Y:S01]  /*6700*/  LDSM.16.MT88.4 R20, [R217+0x10800] ;  /* 0x01080000d914783b */ /* 0x000fe20000004200 */
[--C-:B------:R-:W-:Y:S01]  /*6710*/  FFMA.FTZ R171, R15, c[0x0][0x23c], -R188.reuse ;  /* 0x00008f000fab7a23 */ /* 0x100fe200000108bc */
[----:B------:R-:W2:Y:S01]  /*6720*/  MUFU.EX2 R172, R172 ;  /* 0x000000ac00ac7308 */ /* 0x000ea20000000800 */
[--C-:B------:R-:W-:Y:S01]  /*6730*/  FFMA.FTZ R34, R13, c[0x0][0x23c], -R188.reuse ;  /* 0x00008f000d227a23 */ /* 0x100fe200000108bc */
[----:B------:R-:W1:Y:S01]  /*6740*/  LDSM.16.MT88.4 R4, [R216+0x16000] ;  /* 0x01600000d804783b */ /* 0x000e620000004200 */
[--C-:B------:R-:W-:Y:S02]  /*6750*/  FFMA.FTZ R169, R12, c[0x0][0x23c], -R29.reuse ;  /* 0x00008f000ca97a23 */ /* 0x100fe4000001081d */
[--C-:B------:R-:W-:Y:S01]  /*6760*/  FFMA.FTZ R35, R11, c[0x0][0x23c], -R188.reuse ;  /* 0x00008f000b237a23 */ /* 0x100fe200000108bc */
[----:B------:R-:W1:Y:S01]  /*6770*/  LDSM.16.MT88.4 R12, [R220+0x10800] ;  /* 0x01080000dc0c783b */ /* 0x000e620000004200 */
[----:B------:R-:W-:Y:S01]  /*6780*/  FFMA.FTZ R2, R9, c[0x0][0x23c], -R188 ;  /* 0x00008f0009027a23 */ /* 0x000fe200000108bc */
[----:B------:R-:W-:Y:S01]  /*6790*/  MUFU.EX2 R170, R170 ;  /* 0x000000aa00aa7308 */ /* 0x000fe20000000800 */
[--C-:B------:R-:W-:Y:S01]  /*67a0*/  FFMA.FTZ R32, R10, c[0x0][0x23c], -R29.reuse ;  /* 0x00008f000a207a23 */ /* 0x100fe2000001081d */
[----:B-1----:R-:W-:Y:S01]  /*67b0*/  LDSM.16.MT88.4 R24, [R220+0x12800] ;  /* 0x01280000dc18783b */ /* 0x002fe20000004200 */
        /* <DEDUP_REMOVED lines=54> */
[C---:B-----5:R-:W-:Y:S02]  /*6b20*/  HMMA.16816.F32.BF16 R52, R128.reuse, R56, RZ ;  /* 0x000000388034723c */ /* 0x060fe400000418ff */
        /* <DEDUP_REMOVED lines=62> */
[C---:B---3--:R-:W-:Y:S08]  /*6f10*/  HMMA.16816.F32.BF16 R52, R4.reuse, R8, R52 ;  /* 0x000000080434723c */ /* 0x048ff00000041834 */
[C---:B------:R-:W-:Y:S01]  /*6f20*/  HMMA.16816.F32.BF16 R56, R4.reuse, R10, R56 ;  /* 0x0000000a0438723c */ /* 0x040fe20000041838 */
[----:B------:R-:W2:Y:S07]  /*6f30*/  LDSM.16.MT88.4 R8, [R216+0x14800] ;  /* 0x01480000d808783b */ /* 0x000eae0000004200 */
        /* <DEDUP_REMOVED lines=29> */
[C---:B---3--:R-:W-:Y:S08]  /*7110*/  HMMA.16816.F32.BF16 R108, R4.reuse, R16, R108 ;  /* 0x00000010046c723c */ /* 0x048ff0000004186c */
[----:B------:R-:W-:Y:S01]  /*7120*/  HMMA.16816.F32.BF16 R112, R4, R18, R112 ;  /* 0x000000120470723c */ /* 0x000fe20000041870 */
[----:B------:R-:W3:Y:S06]  /*7130*/  LDSM.16.MT88.4 R16, [R220+0x11000] ;  /* 0x01100000dc10783b */ /* 0x000eec0000004200 */
[----:B------:R-:W-:Y:S01]  /*7140*/  F2FP.BF16.PACK_AB R4, R179, R176 ;  /* 0x000000b0b304723e */ /* 0x000fe200000010ff */
[----:B------:R-:W-:Y:S01]  /*7150*/  FADD.FTZ R176, R176, R35 ;  /* 0x00000023b0b07221 */ /* 0x000fe20000010000 */
[----:B-----5:R-:W-:Y:S01]  /*7160*/  F2FP.BF16.PACK_AB R5, R183, R180 ;  /* 0x000000b4b705723e */ /* 0x020fe200000010ff */
        /* <DEDUP_REMOVED lines=246> */
[----:B------:R-:W5:Y:S04]  /*80d0*/  LDSM.16.M88.4 R16, [R225+0x8000] ;  /* 0x00800000e110783b */ /* 0x000f680000000200 */
[----:B------:R-:W1:Y:S04]  /*80e0*/  LDSM.16.M88.4 R168, [R225+0x9000] ;  /* 0x00900000e1a8783b */ /* 0x000e680000000200 */
[----:B------:R-:W1:Y:S04]  /*80f0*/  LDSM.16.M88.4 R176, [R225+0x8800] ;  /* 0x00880000e1b0783b */ /* 0x000e680000000200 */
[----:B--2---:R-:W2:Y:S04]  /*8100*/  LDSM.16.M88.4 R12, [R225+0x9800] ;  /* 0x00980000e10c783b */ /* 0x004ea80000000200 */
[----:B------:R-:W-:Y:S04]  /*8110*/  LDSM.16.M88.4 R184, [R224] ;  /* 0x00000000e0b8783b */ /* 0x000fe80000000200 */
[----:B---3--:R-:W3:Y:S04]  /*8120*/  LDSM.16.M88.4 R8, [R223] ;  /* 0x00000000df08783b */ /* 0x008ee80000000200 */
[----:B----4-:R-:W4:Y:S04]  /*8130*/  LDSM.16.M88.4 R20, [R214] ;  /* 0x00000000d614783b */ /* 0x010f280000000200 */
[----:B------:R-:W2:Y:S04]  /*8140*/  LDSM.16.M88.4 R192, [R215] ;  /* 0x00000000d7c0783b */ /* 0x000ea80000000200 */
[----:B------:R-:W2:Y:S04]  /*8150*/  LDSM.16.M88.4 R188, [R213] ;  /* 0x00000000d5bc783b */ /* 0x000ea80000000200 */
[----:B------:R-:W-:Y:S01]  /*8160*/  LDSM.16.M88.4 R24, [R219+0x8800] ;  /* 0x00880000db18783b */ /* 0x000fe20000000200 */
[C---:B-----5:R-:W-:Y:S03]  /*8170*/  HMMA.16816.F32.BF16 R4, R28.reuse, R16, RZ ;  /* 0x000000101c04723c */ /* 0x060fe600000418ff */
[----:B------:R-:W-:Y:S04]  /*8180*/  LDSM.16.M88.4 R196, [R219+0xe000] ;  /* 0x00e00000dbc4783b */ /* 0x000fe80000000200 */
[----:B------:R-:W0:Y:S01]  /*8190*/  LDGDEPBAR ;  /* 0x00000000000079af */ /* 0x000e220000000000 */
[C---:B-1----:R-:W-:Y:S08]  /*81a0*/  HMMA.16816.F32.BF16 R172, R28.reuse, R168, RZ ;  /* 0x000000a81cac723c */ /* 0x042ff000000418ff */
[C---:B------:R-:W-:Y:S08]  /*81b0*/  HMMA.16816.F32.BF16 R16, R28.reuse, R18, RZ ;  /* 0x000000121c10723c */ /* 0x040ff000000418ff */
[C---:B------:R-:W-:Y:S08]  /*81c0*/  HMMA.16816.F32.BF16 R168, R28.reuse, R170, RZ ;  /* 0x000000aa1ca8723c */ /* 0x040ff000000418ff */
[C---:B------:R-:W-:Y:S08]  /*81d0*/  HMMA.16816.F32.BF16 R180, R28.reuse, R176, RZ ;  /* 0x000000b01cb4723c */ /* 0x040ff000000418ff */
[C---:B------:R-:W-:Y:S08]  /*81e0*/  HMMA.16816.F32.BF16 R176, R28.reuse, R178, RZ ;  /* 0x000000b21cb0723c */ /* 0x040ff000000418ff */
[C---:B--2---:R-:W-:Y:S08]  /*81f0*/  HMMA.16816.F32.BF16 R32, R28.reuse, R12, RZ ;  /* 0x0000000c1c20723c */ /* 0x044ff000000418ff */
[----:B------:R-:W-:Y:S01]  /*8200*/  HMMA.16816.F32.BF16 R28, R28, R14, RZ ;  /* 0x0000000e1c1c723c */ /* 0x000fe200000418ff */
[----:B------:R-:W-:Y:S07]  /*8210*/  LDSM.16.M88.4 R12, [R222] ;  /* 0x00000000de0c783b */ /* 0x000fee0000000200 */
[C---:B---3--:R-:W-:Y:S08]  /*8220*/  HMMA.16816.F32.BF16 R4, R184.reuse, R8, R4 ;  /* 0x00000008b804723c */ /* 0x048ff00000041804 */
        /* <DEDUP_REMOVED lines=37> */
[----:B------:R-:W4:Y:S03]  /*8480*/  LDSM.16.M88.4 R188, [R211] ;  /* 0x00000000d3bc783b */ /* 0x000f260000000200 */
[C---:B-1----:R-:W-:Y:S08]  /*8490*/  HMMA.16816.F32.BF16 R180, R12.reuse, R184, R180 ;  /* 0x000000b80cb4723c */ /* 0x042ff000000418b4 */
[C---:B------:R-:W-:Y:S08]  /*84a0*/  HMMA.16816.F32.BF16 R4, R12.reuse, R192, R4 ;  /* 0x000000c00c04723c */ /* 0x040ff00000041804 */
[C---:B------:R-:W-:Y:S01]  /*84b0*/  HMMA.16816.F32.BF16 R16, R12.reuse, R194, R16 ;  /* 0x000000c20c10723c */ /* 0x040fe20000041810 */
[----:B------:R-:W-:Y:S07]  /*84c0*/  LDSM.16.M88.4 R192, [R219+0xa000] ;  /* 0x00a00000dbc0783b */ /* 0x000fee0000000200 */
[C---:B------:R-:W-:Y:S01]  /*84d0*/  HMMA.16816.F32.BF16 R176, R12.reuse, R186, R176 ;  /* 0x000000ba0cb0723c */ /* 0x040fe200000418b0 */
[----:B------:R-:W1:Y:S07]  /*84e0*/  LDSM.16.M88.4 R184, [R210] ;  /* 0x00000000d2b8783b */ /* 0x000e6e0000000200 */
[C---:B---3--:R-:W-:Y:S08]  /*84f0*/  HMMA.16816.F32.BF16 R172, R12.reuse, R24, R172 ;  /* 0x000000180cac723c */ /* 0x048ff000000418ac */
[C---:B------:R-:W-:Y:S01]  /*8500*/  HMMA.16816.F32.BF16 R168, R12.reuse, R26, R168 ;  /* 0x0000001a0ca8723c */ /* 0x040fe200000418a8 */
[----:B------:R-:W3:Y:S07]  /*8510*/  LDSM.16.M88.4 R24, [R209] ;  /* 0x00000000d118783b */ /* 0x000eee0000000200 */
[C---:B--2---:R-:W-:Y:S08]  /*8520*/  HMMA.16816.F32.BF16 R32, R12.reuse, R20, R32 ;  /* 0x000000140c20723c */ /* 0x044ff00000041820 */
[----:B------:R-:W-:Y:S01]  /*8530*/  HMMA.16816.F32.BF16 R28, R12, R22, R28 ;  /* 0x000000160c1c723c */ /* 0x000fe2000004181c */
[----:B------:R-:W2:Y:S04]  /*8540*/  LDSM.16.M88.4 R12, [R208] ;  /* 0x00000000d00c783b */ /* 0x000ea80000000200 */
[----:B------:R-:W5:Y:S03]  /*8550*/  LDSM.16.M88.4 R20, [R222+0x2000] ;  /* 0x00200000de14783b */ /* 0x000f660000000200 */
[C---:B----4-:R-:W-:Y:S08]  /*8560*/  HMMA.16816.F32.BF16 R4, R8.reuse, R188, R4 ;  /* 0x000000bc0804723c */ /* 0x050ff00000041804 */
[C---:B------:R-:W-:Y:S01]  /*8570*/  HMMA.16816.F32.BF16 R16, R8.reuse, R190, R16 ;  /* 0x000000be0810723c */ /* 0x040fe20000041810 */
[----:B------:R-:W4:Y:S07]  /*8580*/  LDSM.16.M88.4 R188, [R219+0xa800] ;  /* 0x00a80000dbbc783b */ /* 0x000f2e0000000200 */
[C---:B-1----:R-:W-:Y:S08]  /*8590*/  HMMA.16816.F32.BF16 R180, R8.reuse, R184, R180 ;  /* 0x000000b808b4723c */ /* 0x042ff000000418b4 */
[C---:B------:R-:W-:Y:S01]  /*85a0*/  HMMA.16816.F32.BF16 R176, R8.reuse, R186, R176 ;  /* 0x000000ba08b0723c */ /* 0x040fe200000418b0 */
[----:B------:R-:W1:Y:S07]  /*85b0*/  LDSM.16.M88.4 R184, [R219+0xb000] ;  /* 0x00b00000dbb8783b */ /* 0x000e6e0000000200 */
[C---:B---3--:R-:W-:Y:S08]  /*85c0*/  HMMA.16816.F32.BF16 R172, R8.reuse, R24, R172 ;  /* 0x0000001808ac723c */ /* 0x048ff000000418ac */
[C---:B------:R-:W-:Y:S01]  /*85d0*/  HMMA.16816.F32.BF16 R168, R8.reuse, R26, R168 ;  /* 0x0000001a08a8723c */ /* 0x040fe200000418a8 */
[----:B------:R-:W3:Y:S07]  /*85e0*/  LDSM.16.M88.4 R24, [R219+0xb800] ;  /* 0x00b80000db18783b */ /* 0x000eee0000000200 */
[C---:B--2---:R-:W-:Y:S08]  /*85f0*/  HMMA.16816.F32.BF16 R32, R8.reuse, R12, R32 ;  /* 0x0000000c0820723c */ /* 0x044ff00000041820 */
[----:B------:R-:W-:Y:S01]  /*8600*/  HMMA.16816.F32.BF16 R28, R8, R14, R28 ;  /* 0x0000000e081c723c */ /* 0x000fe2000004181c */
[----:B------:R-:W-:Y:S04]  /*8610*/  LDSM.16.M88.4 R12, [R221+0x2000] ;  /* 0x00200000dd0c783b */ /* 0x000fe80000000200 */
[----:B------:R-:W2:Y:S03]  /*8620*/  LDSM.16.M88.4 R8, [R212+0x2000] ;  /* 0x00200000d408783b */ /* 0x000ea60000000200 */
[C---:B-----5:R-:W-:Y:S08]  /*8630*/  HMMA.16816.F32.BF16 R4, R20.reuse, R192, R4 ;  /* 0x000000c01404723c */ /* 0x060ff00000041804 */
[C---:B------:R-:W-:Y:S01]  /*8640*/  HMMA.16816.F32.BF16 R16, R20.reuse, R194, R16 ;  /* 0x000000c21410723c */ /* 0x040fe20000041810 */
[----:B------:R-:W5:Y:S07]  /*8650*/  LDSM.16.M88.4 R192, [R212+0x2800] ;  /* 0x00280000d4c0783b */ /* 0x000f6e0000000200 */
[C---:B----4-:R-:W-:Y:S08]  /*8660*/  HMMA.16816.F32.BF16 R180, R20.reuse, R188, R180 ;  /* 0x000000bc14b4723c */ /* 0x050ff000000418b4 */
[C---:B------:R-:W-:Y:S01]  /*8670*/  HMMA.16816.F32.BF16 R176, R20.reuse, R190, R176 ;  /* 0x000000be14b0723c */ /* 0x040fe200000418b0 */
[----:B------:R-:W-:Y:S07]  /*8680*/  LDSM.16.M88.4 R188, [R225+0xc800] ;  /* 0x00c80000e1bc783b */ /* 0x000fee0000000200 */
[C---:B-1----:R-:W-:Y:S08]  /*8690*/  HMMA.16816.F32.BF16 R172, R20.reuse, R184, R172 ;  /* 0x000000b814ac723c */ /* 0x042ff000000418ac */
[C---:B------:R-:W-:Y:S01]  /*86a0*/  HMMA.16816.F32.BF16 R168, R20.reuse, R186, R168 ;  /* 0x000000ba14a8723c */ /* 0x040fe200000418a8 */
[----:B------:R-:W1:Y:S07]  /*86b0*/  LDSM.16.M88.4 R184, [R212+0x3000] ;  /* 0x00300000d4b8783b */ /* 0x000e6e0000000200 */
[C---:B---3--:R-:W-:Y:S08]  /*86c0*/  HMMA.16816.F32.BF16 R32, R20.reuse, R24, R32 ;  /* 0x000000181420723c */ /* 0x048ff00000041820 */
[----:B------:R-:W-:Y:S01]  /*86d0*/  HMMA.16816.F32.BF16 R28, R20, R26, R28 ;  /* 0x0000001a141c723c */ /* 0x000fe2000004181c */
[----:B------:R-:W3:Y:S04]  /*86e0*/  LDSM.16.M88.4 R24, [R212+0x3800] ;  /* 0x00380000d418783b */ /* 0x000ee80000000200 */
[----:B------:R-:W-:Y:S03]  /*86f0*/  LDSM.16.M88.4 R20, [R226+0x4000] ;  /* 0x00400000e214783b */ /* 0x000fe60000000200 */
[C---:B--2---:R-:W-:Y:S08]  /*8700*/  HMMA.16816.F32.BF16 R4, R12.reuse, R8, R4 ;  /* 0x000000080c04723c */ /* 0x044ff00000041804 */
[C---:B------:R-:W-:Y:S01]  /*8710*/  HMMA.16816.F32.BF16 R16, R12.reuse, R10, R16 ;  /* 0x0000000a0c10723c */ /* 0x040fe20000041810 */
[----:B------:R-:W2:Y:S07]  /*8720*/  LDSM.16.M88.4 R8, [R225+0xc000] ;  /* 0x00c00000e108783b */ /* 0x000eae0000000200 */
[C---:B-----5:R-:W-:Y:S08]  /*8730*/  HMMA.16816.F32.BF16 R180, R12.reuse, R192, R180 ;  /* 0x000000c00cb4723c */ /* 0x060ff000000418b4 */
[C---:B------:R-:W-:Y:S01]  /*8740*/  HMMA.16816.F32.BF16 R176, R12.reuse, R194, R176 ;  /* 0x000000c20cb0723c */ /* 0x040fe200000418b0 */
[----:B------:R-:W-:Y:S07]  /*8750*/  LDSM.16.M88.4 R192, [R225+0xd000] ;  /* 0x00d00000e1c0783b */ /* 0x000fee0000000200 */
[C---:B-1----:R-:W-:Y:S08]  /*8760*/  HMMA.16816.F32.BF16 R172, R12.reuse, R184, R172 ;  /* 0x000000b80cac723c */ /* 0x042ff000000418ac */
[C---:B------:R-:W-:Y:S01]  /*8770*/  HMMA.16816.F32.BF16 R168, R12.reuse, R186, R168 ;  /* 0x000000ba0ca8723c */ /* 0x040fe200000418a8 */
[----:B------:R-:W1:Y:S07]  /*8780*/  LDSM.16.M88.4 R184, [R225+0xd800] ;  /* 0x00d80000e1b8783b */ /* 0x000e6e0000000200 */
[C---:B---3--:R-:W-:Y:S08]  /*8790*/  HMMA.16816.F32.BF16 R32, R12.reuse, R24, R32 ;  /* 0x000000180c20723c */ /* 0x048ff00000041820 */
        /* <DEDUP_REMOVED lines=8> */
[----:B------:R-:W-:Y:S07]  /*8820*/  LDSM.16.M88.4 R188, [R205] ;  /* 0x00000000cdbc783b */ /* 0x000fee0000000200 */
[C---:B-1----:R-:W-:Y:S08]  /*8830*/  HMMA.16816.F32.BF16 R32, R20.reuse, R184, R32 ;  /* 0x000000b81420723c */ /* 0x042ff00000041820 */
[----:B------:R-:W-:Y:S01]  /*8840*/  HMMA.16816.F32.BF16 R28, R20, R186, R28 ;  /* 0x000000ba141c723c */ /* 0x000fe2000004181c */
[----:B------:R-:W-:Y:S07]  /*8850*/  LDSM.16.M88.4 R184, [R222+0x4000] ;  /* 0x00400000deb8783b */ /* 0x000fee0000000200 */
[C---:B---3--:R-:W-:Y:S08]  /*8860*/  HMMA.16816.F32.BF16 R4, R24.reuse, R12, R4 ;  /* 0x0000000c1804723c */ /* 0x048ff00000041804 */
[C---:B------:R-:W-:Y:S01]  /*8870*/  HMMA.16816.F32.BF16 R16, R24.reuse, R14, R16 ;  /* 0x0000000e1810723c */ /* 0x040fe20000041810 */
[----:B------:R-:W1:Y:S07]  /*8880*/  LDSM.16.M88.4 R12, [R219+0xc000] ;  /* 0x00c00000db0c783b */ /* 0x000e6e0000000200 */
[C---:B--2---:R-:W-:Y:S08]  /*8890*/  HMMA.16816.F32.BF16 R180, R24.reuse, R8, R180 ;  /* 0x0000000818b4723c */ /* 0x044ff000000418b4 */
[----:B------:R-:W-:Y:S01]  /*88a0*/  HMMA.16816.F32.BF16 R176, R24, R10, R176 ;  /* 0x0000000a18b0723c */ /* 0x000fe200000418b0 */
[----:B------:R-:W2:Y:S07]  /*88b0*/  LDSM.16.M88.4 R8, [R219+0xc800] ;  /* 0x00c80000db08783b */ /* 0x000eae0000000200 */
[C---:B------:R-:W-:Y:S08]  /*88c0*/  HMMA.16816.F32.BF16 R172, R20.reuse, R192, R172 ;  /* 0x000000c014ac723c */ /* 0x040ff000000418ac */
[----:B------:R-:W-:Y:S01]  /*88d0*/  HMMA.16816.F32.BF16 R168, R20, R194, R168 ;  /* 0x000000c214a8723c */ /* 0x000fe200000418a8 */
[----:B------:R-:W3:Y:S04]  /*88e0*/  LDSM.16.M88.4 R192, [R204] ;  /* 0x00000000ccc0783b */ /* 0x000ee80000000200 */
[----:B------:R-:W4:Y:S03]  /*88f0*/  LDSM.16.M88.4 R20, [R219+0xd000] ;  /* 0x00d00000db14783b */ /* 0x000f260000000200 */
[----:B-1----:R-:W-:Y:S08]  /*8900*/  HMMA.16816.F32.BF16 R4, R184, R12, R4 ;  /* 0x0000000cb804723c */ /* 0x002ff00000041804 */
[C---:B------:R-:W-:Y:S08]  /*8910*/  HMMA.16816.F32.BF16 R172, R24.reuse, R188, R172 ;  /* 0x000000bc18ac723c */ /* 0x040ff000000418ac */
[----:B------:R-:W-:Y:S01]  /*8920*/  HMMA.16816.F32.BF16 R168, R24, R190, R168 ;  /* 0x000000be18a8723c */ /* 0x000fe200000418a8 */
[----:B------:R-:W1:Y:S07]  /*8930*/  LDSM.16.M88.4 R188, [R219+0xd800] ;  /* 0x00d80000dbbc783b */ /* 0x000e6e0000000200 */
[C---:B------:R-:W-:Y:S01]  /*8940*/  HMMA.16816.F32.BF16 R16, R184.reuse, R14, R16 ;  /* 0x0000000eb810723c */ /* 0x040fe20000041810 */
[----:B------:R-:W-:Y:S07]  /*8950*/  LDSM.16.M88.4 R12, [R221+0x4000] ;  /* 0x00400000dd0c783b */ /* 0x000fee0000000200 */
[C---:B--2---:R-:W-:Y:S08]  /*8960*/  HMMA.16816.F32.BF16 R180, R184.reuse, R8, R180 ;  /* 0x00000008b8b4723c */ /* 0x044ff000000418b4 */
[----:B------:R-:W-:Y:S01]  /*8970*/  HMMA.16816.F32.BF16 R176, R184, R10, R176 ;  /* 0x0000000ab8b0723c */ /* 0x000fe200000418b0 */
[----:B------:R-:W2:Y:S07]  /*8980*/  LDSM.16.M88.4 R8, [R212+0x4800] ;  /* 0x00480000d408783b */ /* 0x000eae0000000200 */
[C---:B---3--:R-:W-:Y:S08]  /*8990*/  HMMA.16816.F32.BF16 R32, R24.reuse, R192, R32 ;  /* 0x000000c01820723c */ /* 0x048ff00000041820 */
[----:B------:R-:W-:Y:S01]  /*89a0*/  HMMA.16816.F32.BF16 R28, R24, R194, R28 ;  /* 0x000000c2181c723c */ /* 0x000fe2000004181c */
[----:B------:R-:W3:Y:S04]  /*89b0*/  LDSM.16.M88.4 R24, [R212+0x4000] ;  /* 0x00400000d418783b */ /* 0x000ee80000000200 */
[----:B------:R-:W5:Y:S03]  /*89c0*/  LDSM.16.M88.4 R192, [R212+0x5000] ;  /* 0x00500000d4c0783b */ /* 0x000f660000000200 */
        /* <DEDUP_REMOVED lines=13> */
[C---:B-----5:R-:W-:Y:S08]  /*8aa0*/  HMMA.16816.F32.BF16 R172, R12.reuse, R192, R172 ;  /* 0x000000c00cac723c */ /* 0x060ff000000418ac */
[C---:B------:R-:W-:Y:S01]  /*8ab0*/  HMMA.16816.F32.BF16 R168, R12.reuse, R194, R168 ;  /* 0x000000c20ca8723c */ /* 0x040fe200000418a8 */
[----:B------:R-:W-:Y:S07]  /*8ac0*/  LDSM.16.M88.4 R192, [R224+0x6000] ;  /* 0x00600000e0c0783b */ /* 0x000fee0000000200 */
[C---:B----4-:R-:W-:Y:S08]  /*8ad0*/  HMMA.16816.F32.BF16 R32, R12.reuse, R20, R32 ;  /* 0x000000140c20723c */ /* 0x050ff00000041820 */
[----:B------:R-:W-:Y:S01]  /*8ae0*/  HMMA.16816.F32.BF16 R28, R12, R22, R28 ;  /* 0x000000160c1c723c */ /* 0x000fe2000004181c */
[----:B------:R-:W3:Y:S04]  /*8af0*/  LDSM.16.M88.4 R20, [R203] ;  /* 0x00000000cb14783b */ /* 0x000ee80000000200 */
[----:B------:R-:W4:Y:S03]  /*8b00*/  LDSM.16.M88.4 R12, [R225+0xf800] ;  /* 0x00f80000e10c783b */ /* 0x000f260000000200 */
[C---:B-1----:R-:W-:Y:S08]  /*8b10*/  HMMA.16816.F32.BF16 R16, R8.reuse, R190, R16 ;  /* 0x000000be0810723c */ /* 0x042ff00000041810 */
[C---:B--2---:R-:W-:Y:S08]  /*8b20*/  HMMA.16816.F32.BF16 R180, R8.reuse, R24, R180 ;  /* 0x0000001808b4723c */ /* 0x044ff000000418b4 */
[C---:B------:R-:W-:Y:S01]  /*8b30*/  HMMA.16816.F32.BF16 R176, R8.reuse, R26, R176 ;  /* 0x0000001a08b0723c */ /* 0x040fe200000418b0 */
[----:B------:R-:W1:Y:S07]  /*8b40*/  LDSM.16.M88.4 R24, [R222+0x6000] ;  /* 0x00600000de18783b */ /* 0x000e6e0000000200 */
[C---:B------:R-:W-:Y:S01]  /*8b50*/  HMMA.16816.F32.BF16 R4, R8.reuse, R188, R4 ;  /* 0x000000bc0804723c */ /* 0x040fe20000041804 */
[----:B------:R-:W2:Y:S07]  /*8b60*/  LDSM.16.M88.4 R188, [R202] ;  /* 0x00000000cabc783b */ /* 0x000eae0000000200 */
[----:B------:R-:W-:Y:S08]  /*8b70*/  HMMA.16816.F32.BF16 R172, R8, R184, R172 ;  /* 0x000000b808ac723c */ /* 0x000ff000000418ac */
[----:B---3--:R-:W-:Y:S08]  /*8b80*/  HMMA.16816.F32.BF16 R16, R192, R22, R16 ;  /* 0x00000016c010723c */ /* 0x008ff00000041810 */
[C---:B------:R-:W-:Y:S01]  /*8b90*/  HMMA.16816.F32.BF16 R168, R8.reuse, R186, R168 ;  /* 0x000000ba08a8723c */ /* 0x040fe200000418a8 */
[----:B------:R-:W-:Y:S07]  /*8ba0*/  LDSM.16.M88.4 R184, [R201] ;  /* 0x00000000c9b8783b */ /* 0x000fee0000000200 */
[C---:B----4-:R-:W-:Y:S08]  /*8bb0*/  HMMA.16816.F32.BF16 R32, R8.reuse, R12, R32 ;  /* 0x0000000c0820723c */ /* 0x050ff00000041820 */
[----:B------:R-:W-:Y:S01]  /*8bc0*/  HMMA.16816.F32.BF16 R28, R8, R14, R28 ;  /* 0x0000000e081c723c */ /* 0x000fe2000004181c */
[----:B------:R-:W-:Y:S04]  /*8bd0*/  LDSM.16.M88.4 R12, [R221+0x6000] ;  /* 0x00600000dd0c783b */ /* 0x000fe80000000200 */
[----:B------:R-:W3:Y:S03]  /*8be0*/  LDSM.16.M88.4 R8, [R212+0x6000] ;  /* 0x00600000d408783b */ /* 0x000ee60000000200 */
[----:B------:R-:W-:Y:S01]  /*8bf0*/  HMMA.16816.F32.BF16 R4, R192, R20, R4 ;  /* 0x00000014c004723c */ /* 0x000fe20000041804 */
[----:B------:R-:W4:Y:S07]  /*8c00*/  LDSM.16.M88.4 R20, [R219+0xe800] ;  /* 0x00e80000db14783b */ /* 0x000f2e0000000200 */
[----:B-1----:R-:W-:Y:S08]  /*8c10*/  HMMA.16816.F32.BF16 R16, R24, R198, R16 ;  /* 0x000000c61810723c */ /* 0x002ff00000041810 */
[C---:B--2---:R-:W-:Y:S08]  /*8c20*/  HMMA.16816.F32.BF16 R180, R192.reuse, R188, R180 ;  /* 0x000000bcc0b4723c */ /* 0x044ff000000418b4 */
[----:B------:R-:W-:Y:S01]  /*8c30*/  HMMA.16816.F32.BF16 R176, R192, R190, R176 ;  /* 0x000000bec0b0723c */ /* 0x000fe200000418b0 */
[----:B------:R-:W1:Y:S07]  /*8c40*/  LDSM.16.M88.4 R188, [R212+0x6800] ;  /* 0x00680000d4bc783b */ /* 0x000e6e0000000200 */
[----:B------:R-:W-:Y:S08]  /*8c50*/  HMMA.16816.F32.BF16 R4, R24, R196, R4 ;  /* 0x000000c41804723c */ /* 0x000ff00000041804 */
[----:B---3--:R-:W-:Y:S08]  /*8c60*/  HMMA.16816.F32.BF16 R16, R12, R10, R16 ;  /* 0x0000000a0c10723c */ /* 0x008ff00000041810 */
[C---:B----4-:R-:W-:Y:S08]  /*8c70*/  HMMA.16816.F32.BF16 R180, R24.reuse, R20, R180 ;  /* 0x0000001418b4723c */ /* 0x050ff000000418b4 */
[----:B------:R-:W-:Y:S01]  /*8c80*/  HMMA.16816.F32.BF16 R176, R24, R22, R176 ;  /* 0x0000001618b0723c */ /* 0x000fe200000418b0 */
[----:B------:R-:W2:Y:S07]  /*8c90*/  LDSM.16.M88.4 R20, [R200] ;  /* 0x00000000c814783b */ /* 0x000eae0000000200 */
[----:B------:R-:W-:Y:S01]  /*8ca0*/  HMMA.16816.F32.BF16 R4, R12, R8, R4 ;  /* 0x000000080c04723c */ /* 0x000fe20000041804 */
[----:B------:R-:W3:Y:S01]  /*8cb0*/  LDSM.16.M88.4 R8, [R219+0xf000] ;  /* 0x00f00000db08783b */ /* 0x000ee20000000200 */
[----:B------:R-:W-:-:S06]  /*8cc0*/  FMUL.FTZ R16, R16, c[0x0][0x2ec] ;  /* 0x0000bb0010107a20 */ /* 0x000fcc0000410000 */
[----:B------:R-:W-:Y:S01]  /*8cd0*/  HMMA.16816.F32.BF16 R172, R192, R184, R172 ;  /* 0x000000b8c0ac723c */ /* 0x000fe200000418ac */
[----:B------:R4:W2:Y:S07]  /*8ce0*/  MUFU.TANH R185, R16 ;  /* 0x0000001000b97308 */ /* 0x0008ae0000002400 */
[----:B-1----:R-:W-:Y:S07]  /*8cf0*/  HMMA.16816.F32.BF16 R180, R12, R188, R180 ;  /* 0x000000bc0cb4723c */ /* 0x002fee00000418b4 */
[----:B------:R-:W-:Y:S01]  /*8d00*/  FMUL.FTZ R188, R19, c[0x0][0x2ec] ;  /* 0x0000bb0013bc7a20 */ /* 0x000fe20000410000 */
[----:B------:R-:W-:Y:S01]  /*8d10*/  HMMA.16816.F32.BF16 R168, R192, R186, R168 ;  /* 0x000000bac0a8723c */ /* 0x000fe200000418a8 */
[----:B------:R-:W-:-:S02]  /*8d20*/  FMUL.FTZ R0, R4, c[0x0][0x2ec] ;  /* 0x0000bb0004007a20 */ /* 0x000fc40000410000 */
[----:B------:R-:W-:Y:S02]  /*8d30*/  FMUL.FTZ R2, R5, c[0x0][0x2ec] ;  /* 0x0000bb0005027a20 */ /* 0x000fe40000410000 */
[----:B------:R-:W-:Y:S01]  /*8d40*/  FMUL.FTZ R165, R6, c[0x0][0x2ec] ;  /* 0x0000bb0006a57a20 */ /* 0x000fe20000410000 */
[----:B------:R-:W1:Y:S01]  /*8d50*/  MUFU.TANH R188, R188 ;  /* 0x000000bc00bc7308 */ /* 0x000e620000002400 */
[----:B------:R-:W-:Y:S01]  /*8d60*/  FMUL.FTZ R186, R17, c[0x0][0x2ec] ;  /* 0x0000bb0011ba7a20 */ /* 0x000fe20000410000 */
[----:B------:R-:W-:Y:S01]  /*8d70*/  HMMA.16816.F32.BF16 R176, R12, R190, R176 ;  /* 0x000000be0cb0723c */ /* 0x000fe200000418b0 */
[----:B------:R-:W-:Y:S02]  /*8d80*/  FMUL.FTZ R187, R18, c[0x0][0x2ec] ;  /* 0x0000bb0012bb7a20 */ /* 0x000fe40000410000 */
[----:B----4-:R-:W4:Y:S01]  /*8d90*/  LDSM.16.M88.4 R16, [R219+0xf800] ;  /* 0x00f80000db10783b */ /* 0x010f220000000200 */
[----:B------:R-:W-:Y:S02]  /*8da0*/  FMUL.FTZ R184, R7, c[0x0][0x2ec] ;  /* 0x0000bb0007b87a20 */ /* 0x000fe40000410000 */
[----:B------:R-:W1:Y:S01]  /*8db0*/  MUFU.TANH R0, R0 ;  /* 0x0000000000007308 */ /* 0x000e620000002400 */
[----:B------:R-:W5:Y:S01]  /*8dc0*/  LDSM.16.M88.4 R4, [R212+0x7000] ;  /* 0x00700000d404783b */ /* 0x000f620000000200 */
[----:B--2---:R-:W-:Y:S01]  /*8dd0*/  HMMA.16816.F32.BF16 R28, R192, R22, R28 ;  /* 0x00000016c01c723c */ /* 0x004fe2000004181c */
[----:B------:R-:W-:-:S02]  /*8de0*/  FMUL.FTZ R180, R180, c[0x0][0x2ec] ;  /* 0x0000bb00b4b47a20 */ /* 0x000fc40000410000 */
[----:B------:R-:W-:Y:S02]  /*8df0*/  FMUL.FTZ R183, R183, c[0x0][0x2ec] ;  /* 0x0000bb00b7b77a20 */ /* 0x000fe40000410000 */
[----:B------:R-:W-:Y:S01]  /*8e00*/  FMUL.FTZ R182, R182, c[0x0][0x2ec] ;  /* 0x0000bb00b6b67a20 */ /* 0x000fe20000410000 */
[----:B------:R-:W2:Y:S02]  /*8e10*/  MUFU.TANH R2, R2 ;  /* 0x0000000200027308 */ /* 0x000ea40000002400 */
[----:B------:R-:W-:Y:S06]  /*8e20*/  HMMA.16816.F32.BF16 R32, R192, R20, R32 ;  /* 0x00000014c020723c */ /* 0x000fec0000041820 */
[----:B------:R1:W1:Y:S01]  /*8e30*/  MUFU.TANH R189, R183 ;  /* 0x000000b700bd7308 */ /* 0x0002620000002400 */
[----:B------:R-:W-:Y:S01]  /*8e40*/  FMUL.FTZ R20, R181, c[0x0][0x2ec] ;  /* 0x0000bb00b5147a20 */ /* 0x000fe20000410000 */
[----:B---3--:R-:W-:Y:S01]  /*8e50*/  HMMA.16816.F32.BF16 R172, R24, R8, R172 ;  /* 0x0000000818ac723c */ /* 0x008fe200000418ac */
[----:B------:R-:W-:-:S02]  /*8e60*/  FMUL.FTZ R21, R177, c[0x0][0x2ec] ;  /* 0x0000bb00b1157a20 */ /* 0x000fc40000410000 */
[----:B------:R-:W-:-:S03]  /*8e70*/  FMUL.FTZ R176, R176, c[0x0][0x2ec] ;  /* 0x0000bb00b0b07a20 */ /* 0x000fc60000410000 */
[----:B------:R-:W3:Y:S02]  /*8e80*/  MUFU.TANH R165, R165 ;  /* 0x000000a500a57308 */ /* 0x000ee40000002400 */
[----:B------:R-:W-:Y:S01]  /*8e90*/  HMMA.16816.F32.BF16 R168, R24, R10, R168 ;  /* 0x0000000a18a8723c */ /* 0x000fe200000418a8 */
[----:B------:R-:W1:Y:S01]  /*8ea0*/  LDSM.16.M88.4 R8, [R212+0x7800] ;  /* 0x00780000d408783b */ /* 0x000e620000000200 */
[----:B------:R-:W-:-:S04]  /*8eb0*/  DEPBAR.LE SB0, 0x0 ;  /* 0x000080000000791a */ /* 0x000fc80000000000 */
[----:B------:R-:W1:Y:S02]  /*8ec0*/  MUFU.TANH R184, R184 ;  /* 0x000000b800b87308 */ /* 0x000e640000002400 */
[C---:B----4-:R-:W-:Y:S06]  /*8ed0*/  HMMA.16816.F32.BF16 R28, R24.reuse, R18, R28 ;  /* 0x00000012181c723c */ /* 0x050fec000004181c */
[----:B------:R-:W4:Y:S02]  /*8ee0*/  MUFU.TANH R186, R186 ;  /* 0x000000ba00ba7308 */ /* 0x000f240000002400 */
[----:B------:R-:W-:Y:S06]  /*8ef0*/  HMMA.16816.F32.BF16 R32, R24, R16, R32 ;  /* 0x000000101820723c */ /* 0x000fec0000041820 */
[----:B------:R-:W1:Y:S01]  /*8f00*/  MUFU.TANH R187, R187 ;  /* 0x000000bb00bb7308 */ /* 0x000e620000002400 */
[----:B------:R-:W-:Y:S01]  /*8f10*/  FMUL.FTZ R16, R179, c[0x0][0x2ec] ;  /* 0x0000bb00b3107a20 */ /* 0x000fe20000410000 */
[C---:B-----5:R-:W-:Y:S06]  /*8f20*/  HMMA.16816.F32.BF16 R172, R12.reuse, R4, R172 ;  /* 0x000000040cac723c */ /* 0x060fec00000418ac */
[----:B------:R-:W2:Y:S01]  /*8f30*/  MUFU.TANH R180, R180 ;  /* 0x000000b400b47308 */ /* 0x000ea20000002400 */
[----:B------:R-:W-:Y:S01]  /*8f40*/  FMUL.FTZ R5, R178, c[0x0][0x2ec] ;  /* 0x0000bb00b2057a20 */ /* 0x000fe20000410000 */
[C---:B------:R-:W-:Y:S06]  /*8f50*/  HMMA.16816.F32.BF16 R168, R12.reuse, R6, R168 ;  /* 0x000000060ca8723c */ /* 0x040fec00000418a8 */
[----:B------:R-:W2:Y:S02]  /*8f60*/  MUFU.TANH R20, R20 ;  /* 0x0000001400147308 */ /* 0x000ea40000002400 */
[C---:B-1----:R-:W-:Y:S06]  /*8f70*/  HMMA.16816.F32.BF16 R28, R12.reuse, R10, R28 ;  /* 0x0000000a0c1c723c */ /* 0x042fec000004181c */
[----:B------:R1:W1:Y:S02]  /*8f80*/  MUFU.TANH R191, R182 ;  /* 0x000000b600bf7308 */ /* 0x0002640000002400 */
[----:B------:R-:W-:Y:S01]  /*8f90*/  HMMA.16816.F32.BF16 R32, R12, R8, R32 ;  /* 0x000000080c20723c */ /* 0x000fe20000041820 */
[----:B------:R-:W-:-:S02]  /*8fa0*/  FMUL.FTZ R6, R172, c[0x0][0x2ec] ;  /* 0x0000bb00ac067a20 */ /* 0x000fc40000410000 */
[----:B------:R-:W-:-:S03]  /*8fb0*/  FMUL.FTZ R173, R173, c[0x0][0x2ec] ;  /* 0x0000bb00adad7a20 */ /* 0x000fc60000410000 */
[----:B------:R1:W1:Y:S01]  /*8fc0*/  MUFU.TANH R4, R176 ;  /* 0x000000b000047308 */ /* 0x0002620000002400 */
[----:B------:R-:W-:Y:S02]  /*8fd0*/  FMUL.FTZ R175, R175, c[0x0][0x2ec] ;  /* 0x0000bb00afaf7a20 */ /* 0x000fe40000410000 */
[----:B------:R-:W-:Y:S02]  /*8fe0*/  FMUL.FTZ R174, R174, c[0x0][0x2ec] ;  /* 0x0000bb00aeae7a20 */ /* 0x000fe40000410000 */
[----:B------:R-:W-:Y:S02]  /*8ff0*/  FMUL.FTZ R168, R168, c[0x0][0x2ec] ;  /* 0x0000bb00a8a87a20 */ /* 0x000fe40000410000 */
[----:B------:R-:W-:Y:S01]  /*9000*/  FMUL.FTZ R169, R169, c[0x0][0x2ec] ;  /* 0x0000bb00a9a97a20 */ /* 0x000fe20000410000 */
[----:B------:R1:W1:Y:S01]  /*9010*/  MUFU.TANH R178, R173 ;  /* 0x000000ad00b27308 */ /* 0x0002620000002400 */
[----:B------:R-:W-:Y:S02]  /*9020*/  FMUL.FTZ R170, R170, c[0x0][0x2ec] ;  /* 0x0000bb00aaaa7a20 */ /* 0x000fe40000410000 */
[----:B------:R-:W-:-:S02]  /*9030*/  FMUL.FTZ R171, R171, c[0x0][0x2ec] ;  /* 0x0000bb00abab7a20 */ /* 0x000fc40000410000 */
[----:B------:R-:W-:Y:S02]  /*9040*/  FMUL.FTZ R177, R29, c[0x0][0x2ec] ;  /* 0x0000bb001db17a20 */ /* 0x000fe40000410000 */
[----:B------:R-:W-:Y:S01]  /*9050*/  FMUL.FTZ R8, R30, c[0x0][0x2ec] ;  /* 0x0000bb001e087a20 */ /* 0x000fe20000410000 */
[----:B------:R1:W1:Y:S01]  /*9060*/  MUFU.TANH R197, R175 ;  /* 0x000000af00c57308 */ /* 0x0002620000002400 */
[----:B------:R-:W-:Y:S02]  /*9070*/  FMUL.FTZ R29, R31, c[0x0][0x2ec] ;  /* 0x0000bb001f1d7a20 */ /* 0x000fe40000410000 */
[----:B------:R-:W-:Y:S02]  /*9080*/  FMUL.FTZ R28, R28, c[0x0][0x2ec] ;  /* 0x0000bb001c1c7a20 */ /* 0x000fe40000410000 */
[----:B------:R-:W-:Y:S02]  /*9090*/  FMUL.FTZ R32, R32, c[0x0][0x2ec] ;  /* 0x0000bb0020207a20 */ /* 0x000fe40000410000 */
[----:B------:R-:W-:Y:S01]  /*90a0*/  FMUL.FTZ R33, R33, c[0x0][0x2ec] ;  /* 0x0000bb0021217a20 */ /* 0x000fe20000410000 */
[----:B------:R-:W1:Y:S01]  /*90b0*/  MUFU.TANH R21, R21 ;  /* 0x0000001500157308 */ /* 0x000e620000002400 */
[----:B------:R-:W-:-:S02]  /*90c0*/  FMUL.FTZ R34, R34, c[0x0][0x2ec] ;  /* 0x0000bb0022227a20 */ /* 0x000fc40000410000 */
[----:B------:R-:W-:-:S05]  /*90d0*/  FMUL.FTZ R35, R35, c[0x0][0x2ec] ;  /* 0x0000bb0023237a20 */ /* 0x000fca0000410000 */
[----:B------:R-:W1:Y:S08]  /*90e0*/  MUFU.TANH R5, R5 ;  /* 0x0000000500057308 */ /* 0x000e700000002400 */
[----:B------:R-:W1:Y:S08]  /*90f0*/  MUFU.TANH R16, R16 ;  /* 0x0000001000107308 */ /* 0x000e700000002400 */
[----:B------:R-:W1:Y:S08]  /*9100*/  MUFU.TANH R6, R6 ;  /* 0x0000000600067308 */ /* 0x000e700000002400 */
[----:B------:R1:W1:Y:S08]  /*9110*/  MUFU.TANH R199, R174 ;  /* 0x000000ae00c77308 */ /* 0x0002700000002400 */
        /* <DEDUP_REMOVED lines=9> */
[----:B------:R-:W1:Y:S08]  /*91b0*/  MUFU.TANH R177, R177 ;  /* 0x000000b100b17308 */ /* 0x000e700000002400 */
[----:B------:R-:W1:Y:S08]  /*91c0*/  MUFU.TANH R8, R8 ;  /* 0x0000000800087308 */ /* 0x000e700000002400 */
[----:B------:R-:W1:Y:S01]  /*91d0*/  MUFU.TANH R29, R29 ;  /* 0x0000001d001d7308 */ /* 0x000e620000002400 */
[----:B------:R-:W-:Y:S06]  /*91e0*/  BAR.SYNC.DEFER_BLOCKING 0x0 ;  /* 0x0000000000007b1d */ /* 0x000fec0000010000 */
[----:B------:R-:W-:Y:S05]  /*91f0*/  @!P0 BRA `(.L_x_1169) ;  /* 0x0000086000008947 */ /* 0x000fea0003800000 */
[----:B--234-:R-:W-:Y:S01]  /*9200*/  UIADD3 UR14, UR8, -0x3, URZ ;  /* 0xfffffffd080e7890 */ /* 0x01cfe2000fffe03f */
        /* <DEDUP_REMOVED lines=62> */
[C---:B-----5:R-:W-:Y:S01]  /*95f0*/  @!P5 LEA R22, P1, R10.reuse, c[0x0][0x168], 0x1 ;  /* 0x00005a000a16da11 */ /* 0x060fe200078208ff */
[----:B------:R2:W-:Y:S03]  /*9600*/  @P3 STS.128 [R230+0xc800], RZ ;  /* 0x00c800ffe6003388 */ /* 0x0005e60000000c00 */
[C-C-:B------:R-:W-:Y:S01]  /*9610*/  @!P5 LEA.HI.X R23, R10.reuse, c[0x0][0x16c], R9.reuse, 0x1, P1 ;  /* 0x00005b000a17da11 */ /* 0x140fe200008f0c09 */
[----:B------:R-:W-:Y:S01]  /*9620*/  @!PT LDS RZ, [RZ] ;  /* 0x00000000fffff984 */ /* 0x000fe20000000800 */
[----:B------:R-:W-:Y:S01]  /*9630*/  @!PT LDS RZ, [RZ] ;  /* 0x00000000fffff984 */ /* 0x000fe20000000800 */
[----:B------:R-:W-:Y:S01]  /*9640*/  @!PT LDS RZ, [RZ] ;  /* 0x00000000fffff984 */ /* 0x000fe20000000800 */
[----:B------:R4:W-:Y:S01]  /*9650*/  @!P3 LDGSTS.E.BYPASS.LTC128B.128 [R230+0xc800], [R26.64+0x100] ;  /* 0x0c8001001ae6bfae */ /* 0x0009e2000b901d52 */
[C---:B------:R-:W-:Y:S02]  /*9660*/  IADD3 R7, P1, R10.reuse, UR12, RZ ;  /* 0x0000000c0a077c10 */ /* 0x040fe4000ff3e0ff */
[C---:B-1----:R-:W-:Y:S01]  /*9670*/  @!P4 LEA R18, P0, R10.reuse, c[0x0][0x168], 0x1 ;  /* 0x00005a000a12ca11 */ /* 0x042fe200078008ff */
[----:B------:R2:W-:Y:S03]  /*9680*/  @P2 STS.128 [R230+0xe800], RZ ;  /* 0x00e800ffe6002388 */ /* 0x0005e60000000c00 */
[C---:B------:R-:W-:Y:S01]  /*9690*/  @!P4 LEA.HI.X R19, R10.reuse, c[0x0][0x16c], R9, 0x1, P0 ;  /* 0x00005b000a13ca11 */ /* 0x040fe200000f0c09 */
[----:B------:R-:W-:Y:S01]  /*96a0*/  @!PT LDS RZ, [RZ] ;  /* 0x00000000fffff984 */ /* 0x000fe20000000800 */
[----:B------:R-:W-:Y:S01]  /*96b0*/  @!PT LDS RZ, [RZ] ;  /* 0x00000000fffff984 */ /* 0x000fe20000000800 */
[----:B------:R-:W-:Y:S01]  /*96c0*/  @!PT LDS RZ, [RZ] ;  /* 0x00000000fffff984 */ /* 0x000fe20000000800 */
[----:B------:R1:W-:Y:S01]  /*96d0*/  @!P2 LDGSTS.E.BYPASS.LTC128B.128 [R230+0xe800], [R24.64+0x180] ;  /* 0x0e80018018e6afae */ /* 0x0003e2000b901d52 */
[----:B------:R-:W-:-:S02]  /*96e0*/  @!P2 LEA R12, P0, R10, c[0x0][0x168], 0x1 ;  /* 0x00005a000a0caa11 */ /* 0x000fc400078008ff */
[C---:B---3--:R-:W-:Y:S01]  /*96f0*/  @!P3 LEA R14, P6, R10.reuse, c[0x0][0x168], 0x1 ;  /* 0x00005a000a0eba11 */ /* 0x048fe200078c08ff */
        /* <DEDUP_REMOVED lines=52> */
.L_x_1171:
[----:B------:R-:W-:Y:S05]  /*9a40*/  BSYNC B0 ;  /* 0x0000000000007941 */ /* 0x000fea0003800000 */
.L_x_1170:
[----:B------:R-:W0:Y:S02]  /*9a50*/  LDGDEPBAR ;  /* 0x00000000000079af */ /* 0x000e240000000000 */
.L_x_1169:
[----:B--234-:R-:W-:-:S04]  /*9a60*/  MOV R10, UR27 ;  /* 0x0000001b000a7c02 */ /* 0x01cfc80008000f00 */
[----:B------:R-:W-:-:S04]  /*9a70*/  LEA R10, R10, R239, 0x6 ;  /* 0x000000ef0a0a7211 */ /* 0x000fc800078e30ff */
[C---:B------:R-:W-:Y:S02]  /*9a80*/  IADD3 R7, R10.reuse, 0x8, RZ ;  /* 0x000000080a077810 */ /* 0x040fe40007ffe0ff */
[C---:B------:R-:W-:Y:S02]  /*9a90*/  IADD3 R9, R10.reuse, 0x1, RZ ;  /* 0x000000010a097810 */ /* 0x040fe40007ffe0ff */
[C---:B------:R-:W-:Y:S02]  /*9aa0*/  ISETP.GE.AND P1, PT, R7.reuse, R237, PT ;  /* 0x000000ed0700720c */ /* 0x040fe40003f26270 */
[----:B------:R-:W-:Y:S02]  /*9ab0*/  ISETP.GE.AND P4, PT, R7, R231, PT ;  /* 0x000000e70700720c */ /* 0x000fe40003f86270 */
[-C--:B------:R-:W-:Y:S02]  /*9ac0*/  ISETP.GE.AND P3, PT, R10, R237.reuse, PT ;  /* 0x000000ed0a00720c */ /* 0x080fe40003f66270 */
[----:B------:R-:W-:-:S02]  /*9ad0*/  ISETP.GE.AND P2, PT, R9, R237, PT ;  /* 0x000000ed0900720c */ /* 0x000fc40003f46270 */
[-C--:B------:R-:W-:Y:S02]  /*9ae0*/  ISETP.GE.AND P5, PT, R9, R231.reuse, PT ;  /* 0x000000e70900720c */ /* 0x080fe40003fa6270 */
[C---:B------:R-:W-:Y:S02]  /*9af0*/  ISETP.GE.AND P6, PT, R10.reuse, R231, PT ;  /* 0x000000e70a00720c */ /* 0x040fe40003fc6270 */
[C---:B------:R-:W-:Y:S02]  /*9b00*/  ISETP.LT.OR P1, PT, R7.reuse, R238, P1 ;  /* 0x000000ee0700720c */ /* 0x040fe40000f21670 */
[----:B------:R-:W-:Y:S02]  /*9b10*/  ISETP.LT.OR P4, PT, R7, R236, P4 ;  /* 0x000000ec0700720c */ /* 0x000fe40002781670 */
[C---:B------:R-:W-:Y:S02]  /*9b20*/  ISETP.LT.OR P3, PT, R10.reuse, R238, P3 ;  /* 0x000000ee0a00720c */ /* 0x040fe40001f61670 */
[----:B------:R-:W-:-:S02]  /*9b30*/  IADD3 R7, R10, 0x9, RZ ;  /* 0x000000090a077810 */ /* 0x000fc40007ffe0ff */
[C---:B------:R-:W-:Y:S02]  /*9b40*/  ISETP.LT.OR P2, PT, R9.reuse, R238, P2 ;  /* 0x000000ee0900720c */ /* 0x040fe40001741670 */
[-C--:B------:R-:W-:Y:S02]  /*9b50*/  ISETP.LT.OR P5, PT, R9, R236.reuse, P5 ;  /* 0x000000ec0900720c */ /* 0x080fe40002fa1670 */
[C---:B------:R-:W-:Y:S02]  /*9b60*/  ISETP.LT.OR P6, PT, R10.reuse, R236, P6 ;  /* 0x000000ec0a00720c */ /* 0x040fe400037c1670 */
[----:B------:R-:W-:Y:S02]  /*9b70*/  IADD3 R9, R10, 0x10, RZ ;  /* 0x000000100a097810 */ /* 0x000fe40007ffe0ff */
[----:B------:R-:W-:Y:S02]  /*9b80*/  FSEL R15, R0, -INF , !P3 ;  /* 0xff800000000f7808 */ /* 0x000fe40005800000 */
[----:B------:R-:W-:-:S02]  /*9b90*/  ISETP.GE.AND P0, PT, R7, R237, PT ;  /* 0x000000ed0700720c */ /* 0x000fc40003f06270 */
[----:B------:R-:W-:Y:S02]  /*9ba0*/  ISETP.GE.AND P3, PT, R7, R231, PT ;  /* 0x000000e70700720c */ /* 0x000fe40003f66270 */
[----:B------:R-:W-:Y:S02]  /*9bb0*/  FSEL R0, R165, -INF , !P6 ;  /* 0xff800000a5007808 */ /* 0x000fe40007000000 */
[----:B-1----:R-:W-:Y:S02]  /*9bc0*/  FSEL R13, R2, -INF , !P2 ;  /* 0xff800000020d7808 */ /* 0x002fe40005000000 */
[C---:B------:R-:W-:Y:S02]  /*9bd0*/  ISETP.GE.AND P6, PT, R9.reuse, R237, PT ;  /* 0x000000ed0900720c */ /* 0x040fe40003fc6270 */
[----:B------:R-:W-:Y:S02]  /*9be0*/  ISETP.GE.AND P2, PT, R9, R231, PT ;  /* 0x000000e70900720c */ /* 0x000fe40003f46270 */
[----:B------:R-:W-:-:S02]  /*9bf0*/  ISETP.LT.OR P0, PT, R7, R238, P0 ;  /* 0x000000ee0700720c */ /* 0x000fc40000701670 */
[----:B------:R-:W-:Y:S02]  /*9c00*/  ISETP.LT.OR P3, PT, R7, R236, P3 ;  /* 0x000000ec0700720c */ /* 0x000fe40001f61670 */
[----:B------:R-:W-:Y:S02]  /*9c10*/  IADD3 R7, R10, 0x11, RZ ;  /* 0x000000110a077810 */ /* 0x000fe40007ffe0ff */
[C---:B------:R-:W-:Y:S02]  /*9c20*/  ISETP.LT.OR P6, PT, R9.reuse, R238, P6 ;  /* 0x000000ee0900720c */ /* 0x040fe400037c1670 */
[----:B------:R-:W-:Y:S02]  /*9c30*/  ISETP.LT.OR P2, PT, R9, R236, P2 ;  /* 0x000000ec0900720c */ /* 0x000fe40001741670 */
[----:B------:R-:W-:Y:S02]  /*9c40*/  FSEL R9, R184, -INF , !P5 ;  /* 0xff800000b8097808 */ /* 0x000fe40006800000 */
[----:B------:R-:W-:-:S02]  /*9c50*/  FSEL R19, R185, -INF , !P1 ;  /* 0xff800000b9137808 */ /* 0x000fc40004800000 */
[C---:B------:R-:W-:Y:S02]  /*9c60*/  ISETP.GE.AND P5, PT, R7.reuse, R237, PT ;  /* 0x000000ed0700720c */ /* 0x040fe40003fa6270 */
[----:B------:R-:W-:Y:S02]  /*9c70*/  ISETP.GE.AND P1, PT, R7, R231, PT ;  /* 0x000000e70700720c */ /* 0x000fe40003f26270 */
[C---:B------:R-:W-:Y:S02]  /*9c80*/  IADD3 R2, R10.reuse, 0x18, RZ ;  /* 0x000000180a027810 */ /* 0x040fe40007ffe0ff */
[----:B------:R-:W-:Y:S02]  /*9c90*/  IADD3 R12, R10, 0x19, RZ ;  /* 0x000000190a0c7810 */ /* 0x000fe40007ffe0ff */
[----:B------:R-:W-:Y:S02]  /*9ca0*/  FSEL R11, R187, -INF , !P4 ;  /* 0xff800000bb0b7808 */ /* 0x000fe40006000000 */
[----:B------:R-:W-:-:S02]  /*9cb0*/  ISETP.LT.OR P5, PT, R7, R238, P5 ;  /* 0x000000ee0700720c */ /* 0x000fc40002fa1670 */
[----:B------:R-:W-:Y:S02]  /*9cc0*/  ISETP.LT.OR P1, PT, R7, R236, P1 ;  /* 0x000000ec0700720c */ /* 0x000fe40000f21670 */
        /* <DEDUP_REMOVED lines=11> */
[----:B------:R-:W-:Y:S02]  /*9d80*/  ISETP.LT.OR P0, PT, R2, R236, P0 ;  /* 0x000000ec0200720c */ /* 0x000fe40000701670 */
        /* <DEDUP_REMOVED lines=9> */
[----:B------:R-:W-:Y:S02]  /*9e20*/  FMNMX.FTZ R12, R164, R15, !PT ;  /* 0x0000000fa40c7209 */ /* 0x000fe40007810000 */
[----:B------:R-:W-:-:S02]  /*9e30*/  ISETP.LT.OR P2, PT, R2, R238, P2 ;  /* 0x000000ee0200720c */ /* 0x000fc40001741670 */
[----:B------:R-:W-:Y:S02]  /*9e40*/  FMNMX.FTZ R12, R13, R12, !PT ;  /* 0x0000000c0d0c7209 */ /* 0x000fe40007810000 */
[----:B------:R-:W-:Y:S02]  /*9e50*/  FSEL R180, R6, -INF , !P2 ;  /* 0xff80000006b47808 */ /* 0x000fe40005000000 */
[----:B------:R-:W-:Y:S02]  /*9e60*/  FMNMX.FTZ R6, R19, R12, !PT ;  /* 0x0000000c13067209 */ /* 0x000fe40007810000 */
[----:B------:R-:W-:Y:S02]  /*9e70*/  FSEL R185, R20, -INF , !P5 ;  /* 0xff80000014b97808 */ /* 0x000fe40006800000 */
[----:B------:R-:W-:Y:S02]  /*9e80*/  FMNMX.FTZ R6, R17, R6, !PT ;  /* 0x0000000611067209 */ /* 0x000fe40007810000 */
[----:B------:R-:W-:-:S02]  /*9e90*/  ISETP.GE.AND P5, PT, R2, R231, PT ;  /* 0x000000e70200720c */ /* 0x000fc40003fa6270 */
[----:B------:R-:W-:Y:S02]  /*9ea0*/  FMNMX.FTZ R12, R187, R6, !PT ;  /* 0x00000006bb0c7209 */ /* 0x000fe40007810000 */
[----:B------:R-:W-:Y:S02]  /*9eb0*/  FMNMX.FTZ R6, R3, R0, !PT ;  /* 0x0000000003067209 */ /* 0x000fe40007810000 */
[----:B------:R-:W-:Y:S02]  /*9ec0*/  FMNMX.FTZ R12, R185, R12, !PT ;  /* 0x0000000cb90c7209 */ /* 0x000fe40007810000 */
[----:B------:R-:W-:Y:S02]  /*9ed0*/  FMNMX.FTZ R6, R9, R6, !PT ;  /* 0x0000000609067209 */ /* 0x000fe40007810000 */
[----:B------:R-:W-:Y:S02]  /*9ee0*/  ISETP.LT.OR P5, PT, R2, R236, P5 ;  /* 0x000000ec0200720c */ /* 0x000fe40002fa1670 */
[----:B------:R-:W-:-:S02]  /*9ef0*/  FMNMX.FTZ R6, R11, R6, !PT ;  /* 0x000000060b067209 */ /* 0x000fc40007810000 */
[----:B------:R-:W-:Y:S02]  /*9f00*/  FSEL R27, R5, -INF , !P0 ;  /* 0xff800000051b7808 */ /* 0x000fe40004000000 */
[----:B------:R-:W-:Y:S02]  /*9f10*/  FMNMX.FTZ R6, R7, R6, !PT ;  /* 0x0000000607067209 */ /* 0x000fe40007810000 */
[----:B------:R-:W-:Y:S02]  /*9f20*/  IADD3 R2, R10, 0x28, RZ ;  /* 0x000000280a027810 */ /* 0x000fe40007ffe0ff */
[----:B------:R-:W-:Y:S02]  /*9f30*/  FMNMX.FTZ R6, R191, R6, !PT ;  /* 0x00000006bf067209 */ /* 0x000fe40007810000 */
[----:B------:R-:W-:Y:S02]  /*9f40*/  FSEL R21, R21, -INF , !P3 ;  /* 0xff80000015157808 */ /* 0x000fe40005800000 */
[----:B------:R-:W-:-:S02]  /*9f50*/  FMNMX.FTZ R6, R189, R6, !PT ;  /* 0x00000006bd067209 */ /* 0x000fc40007810000 */
[----:B------:R-:W-:Y:S02]  /*9f60*/  FMNMX.FTZ R12, R23, R12, !PT ;  /* 0x0000000c170c7209 */ /* 0x000fe40007810000 */
[----:B------:R-:W-:Y:S02]  /*9f70*/  FSEL R25, R16, -INF , !P6 ;  /* 0xff80000010197808 */ /* 0x000fe40007000000 */
[----:B------:R-:W-:Y:S02]  /*9f80*/  FMNMX.FTZ R6, R27, R6, !PT ;  /* 0x000000061b067209 */ /* 0x000fe40007810000 */
[C---:B------:R-:W-:Y:S02]  /*9f90*/  ISETP.GE.AND P0, PT, R2.reuse, R237, PT ;  /* 0x000000ed0200720c */ /* 0x040fe40003f06270 */
[----:B------:R-:W-:Y:S02]  /*9fa0*/  ISETP.GE.AND P3, PT, R2, R231, PT ;  /* 0x000000e70200720c */ /* 0x000fe40003f66270 */
[----:B------:R-:W-:-:S02]  /*9fb0*/  IADD3 R4, R10, 0x29, RZ ;  /* 0x000000290a047810 */ /* 0x000fc40007ffe0ff */
[----:B------:R-:W-:Y:S02]  /*9fc0*/  FMNMX.FTZ R5, R21, R12, !PT ;  /* 0x0000000c15057209 */ /* 0x000fe40007810000 */
[----:B------:R-:W-:Y:S02]  /*9fd0*/  FSEL R199, R199, -INF , !P5 ;  /* 0xff800000c7c77808 */ /* 0x000fe40006800000 */
[----:B------:R-:W-:Y:S02]  /*9fe0*/  FMNMX.FTZ R6, R25, R6, !PT ;  /* 0x0000000619067209 */ /* 0x000fe40007810000 */
[C---:B------:R-:W-:Y:S02]  /*9ff0*/  ISETP.LT.OR P0, PT, R2.reuse, R238, P0 ;  /* 0x000000ee0200720c */ /* 0x040fe40000701670 */
[----:B------:R-:W-:Y:S02]  /*a000*/  ISETP.LT.OR P3, PT, R2, R236, P3 ;  /* 0x000000ec0200720c */ /* 0x000fe40001f61670 */
[----:B------:R-:W-:-:S02]  /*a010*/  IADD3 R2, R10, 0x30, RZ ;  /* 0x000000300a027810 */ /* 0x000fc40007ffe0ff */
[C---:B------:R-:W-:Y:S02]  /*a020*/  ISETP.GE.AND P6, PT, R4.reuse, R237, PT ;  /* 0x000000ed0400720c */ /* 0x040fe40003fc6270 */
[----:B------:R-:W-:Y:S02]  /*a030*/  ISETP.GE.AND P2, PT, R4, R231, PT ;  /* 0x000000e70400720c */ /* 0x000fe40003f46270 */
[----:B------:R-:W-:Y:S02]  /*a040*/  FSEL R178, R178, -INF , !P1 ;  /* 0xff800000b2b27808 */ /* 0x000fe40004800000 */
[----:B------:R-:W-:Y:S02]  /*a050*/  FMNMX.FTZ R5, R180, R5, !PT ;  /* 0x00000005b4057209 */ /* 0x000fe40007810000 */
[----:B------:R-:W-:Y:S02]  /*a060*/  FSEL R197, R197, -INF , !P4 ;  /* 0xff800000c5c57808 */ /* 0x000fe40006000000 */
[----:B------:R-:W-:-:S02]  /*a070*/  FMNMX.FTZ R6, R199, R6, !PT ;  /* 0x00000006c7067209 */ /* 0x000fc40007810000 */
[C---:B------:R-:W-:Y:S02]  /*a080*/  ISETP.GE.AND P5, PT, R2.reuse, R237, PT ;  /* 0x000000ed0200720c */ /* 0x040fe40003fa6270 */
[----:B------:R-:W-:Y:S02]  /*a090*/  ISETP.GE.AND P1, PT, R2, R231, PT ;  /* 0x000000e70200720c */ /* 0x000fe40003f26270 */
[C---:B------:R-:W-:Y:S02]  /*a0a0*/  ISETP.LT.OR P6, PT, R4.reuse, R238, P6 ;  /* 0x000000ee0400720c */ /* 0x040fe400037c1670 */
[----:B------:R-:W-:Y:S02]  /*a0b0*/  ISETP.LT.OR P2, PT, R4, R236, P2 ;  /* 0x000000ec0400720c */ /* 0x000fe40001741670 */
[----:B------:R-:W-:Y:S02]  /*a0c0*/  IADD3 R4, R10, 0x31, RZ ;  /* 0x000000310a047810 */ /* 0x000fe40007ffe0ff */
[----:B------:R-:W-:-:S02]  /*a0d0*/  FSEL R245, R245, -INF , !P0 ;  /* 0xff800000f5f57808 */ /* 0x000fc40004000000 */
        /* <DEDUP_REMOVED lines=12> */
[----:B------:R-:W-:Y:S02]  /*a1a0*/  IADD3 R10, R10, 0x39, RZ ;  /* 0x000000390a0a7810 */ /* 0x000fe40007ffe0ff */
[----:B------:R-:W-:Y:S02]  /*a1b0*/  ISETP.GE.AND P6, PT, R2, R237, PT ;  /* 0x000000ed0200720c */ /* 0x000fe40003fc6270 */
[----:B------:R-:W-:Y:S02]  /*a1c0*/  FSEL R183, R183, -INF , !P5 ;  /* 0xff800000b7b77808 */ /* 0x000fe40006800000 */
[C---:B------:R-:W-:Y:S02]  /*a1d0*/  ISETP.LT.OR P4, PT, R4.reuse, R238, P4 ;  /* 0x000000ee0400720c */ /* 0x040fe40002781670 */
[----:B------:R-:W-:Y:S02]  /*a1e0*/  FMNMX.FTZ R12, R243, R12, !PT ;  /* 0x0000000cf30c7209 */ /* 0x000fe40007810000 */
[----:B------:R-:W-:-:S02]  /*a1f0*/  ISETP.LT.OR P0, PT, R4, R236, P0 ;  /* 0x000000ec0400720c */ /* 0x000fc40000701670 */
[----:B------:R-:W-:Y:S02]  /*a200*/  ISETP.GE.AND P3, PT, R2, R231, PT ;  /* 0x000000e70200720c */ /* 0x000fe40003f66270 */
[----:B------:R-:W-:Y:S02]  /*a210*/  FSEL R175, R175, -INF , !P1 ;  /* 0xff800000afaf7808 */ /* 0x000fe40004800000 */
[----:B------:R-:W-:Y:S02]  /*a220*/  FMNMX.FTZ R4, R193, R6, !PT ;  /* 0x00000006c1047209 */ /* 0x000fe40007810000 */
[----:B------:R-:W-:Y:S02]  /*a230*/  ISETP.GE.AND P5, PT, R10, R237, PT ;  /* 0x000000ed0a00720c */ /* 0x000fe40003fa6270 */
[----:B------:R-:W-:Y:S02]  /*a240*/  ISETP.LT.OR P6, PT, R2, R238, P6 ;  /* 0x000000ee0200720c */ /* 0x000fe400037c1670 */
[----:B------:R-:W-:-:S02]  /*a250*/  FSEL R181, R181, -INF , !P4 ;  /* 0xff800000b5b57808 */ /* 0x000fc40006000000 */
[----:B------:R-:W-:Y:S02]  /*a260*/  FMNMX.FTZ R12, R183, R12, !PT ;  /* 0x0000000cb70c7209 */ /* 0x000fe40007810000 */
[----:B------:R-:W-:Y:S02]  /*a270*/  ISETP.LT.OR P3, PT, R2, R236, P3 ;  /* 0x000000ec0200720c */ /* 0x000fe40001f61670 */
[C---:B------:R-:W-:Y:S02]  /*a280*/  ISETP.GE.AND P1, PT, R10.reuse, R231, PT ;  /* 0x000000e70a00720c */ /* 0x040fe40003f26270 */
[----:B------:R-:W-:Y:S02]  /*a290*/  FSEL R173, R173, -INF , !P0 ;  /* 0xff800000adad7808 */ /* 0x000fe40004000000 */
[----:B------:R-:W-:Y:S02]  /*a2a0*/  FMNMX.FTZ R4, R175, R4, !PT ;  /* 0x00000004af047209 */ /* 0x000fe40007810000 */
[----:B------:R-:W-:-:S02]  /*a2b0*/  ISETP.LT.OR P5, PT, R10, R238, P5 ;  /* 0x000000ee0a00720c */ /* 0x000fc40002fa1670 */
[----:B------:R-:W-:Y:S02]  /*a2c0*/  FSEL R179, R179, -INF , !P6 ;  /* 0xff800000b3b37808 */ /* 0x000fe40007000000 */
        /* <DEDUP_REMOVED lines=25> */
[--C-:B------:R-:W-:Y:S01]  /*a460*/  FFMA.FTZ R168, R15, c[0x0][0x23c], -R30.reuse ;  /* 0x00008f000fa87a23 */ /* 0x100fe2000001081e */
[----:B------:R-:W-:Y:S01]  /*a470*/  FSEL R6, R165, RZ, P0 ;  /* 0x000000ffa5067208 */ /* 0x000fe20000000000 */
[----:B------:R-:W-:-:S02]  /*a480*/  FFMA.FTZ R35, R13, c[0x0][0x23c], -R30 ;  /* 0x00008f000d237a23 */ /* 0x000fc4000001081e */
[--C-:B------:R-:W-:Y:S01]  /*a490*/  FFMA.FTZ R32, R0, c[0x0][0x23c], -R28.reuse ;  /* 0x00008f0000207a23 */ /* 0x100fe2000001081c */
[----:B------:R-:W-:Y:S01]  /*a4a0*/  LDSM.16.MT88.4 R12, [R217+0x10000] ;  /* 0x01000000d90c783b */ /* 0x000fe20000004200 */
[--C-:B------:R-:W-:Y:S01]  /*a4b0*/  FFMA.FTZ R2, R9, c[0x0][0x23c], -R28.reuse ;  /* 0x00008f0009027a23 */ /* 0x100fe2000001081c */
[----:B------:R-:W-:Y:S01]  /*a4c0*/  MUFU.EX2 R168, R168 ;  /* 0x000000a800a87308 */ /* 0x000fe20000000800 */
[----:B------:R-:W-:Y:S02]  /*a4d0*/  FFMA.FTZ R0, R11, c[0x0][0x23c], -R28 ;  /* 0x00008f000b007a23 */ /* 0x000fe4000001081c */
[----:B------:R-:W1:Y:S01]  /*a4e0*/  LDSM.16.MT88.4 R8, [R218+0x10000] ;  /* 0x01000000da08783b */ /* 0x000e620000004200 */
[----:B------:R-:W-:Y:S02]  /*a4f0*/  FADD.FTZ R4, R164, -R5 ;  /* 0x80000005a4047221 */ /* 0x000fe40000010000 */
[----:B------:R-:W-:Y:S02]  /*a500*/  FADD.FTZ R6, R3, -R6 ;  /* 0x8000000603067221 */ /* 0x000fe40000010000 */
[--C-:B------:R-:W-:Y:S01]  /*a510*/  FFMA.FTZ R34, R19, c[0x0][0x23c], -R30.reuse ;  /* 0x00008f0013227a23 */ /* 0x100fe2000001081e */
[----:B------:R-:W2:Y:S01]  /*a520*/  MUFU.EX2 R35, R35 ;  /* 0x0000002300237308 */ /* 0x000ea20000000800 */
[----:B------:R-:W-:-:S02]  /*a530*/  FFMA.FTZ R33, R17, c[0x0][0x23c], -R30 ;  /* 0x00008f0011217a23 */ /* 0x000fc4000001081e */
[----:B------:R-:W-:Y:S01]  /*a540*/  FFMA.FTZ R171, R7, c[0x0][0x23c], -R28 ;  /* 0x00008f0007ab7a23 */ /* 0x000fe2000001081c */
[----:B------:R-:W3:Y:S01]  /*a550*/  LDSM.16.MT88.4 R16, [R220+0x10000] ;  /* 0x01000000dc10783b */ /* 0x000ee20000004200 */
[----:B------:R-:W-:Y:S02]  /*a560*/  FMUL.FTZ R164, R4, c[0x0][0x23c] ;  /* 0x00008f0004a47a20 */ /* 0x000fe40000410000 */
[----:B------:R-:W-:Y:S01]  /*a570*/  FMUL.FTZ R3, R6, c[0x0][0x23c] ;  /* 0x00008f0006037a20 */ /* 0x000fe20000410000 */
[----:B------:R-:W-:Y:S01]  /*a580*/  MUFU.EX2 R34, R34 ;  /* 0x0000002200227308 */ /* 0x000fe20000000800 */
[--C-:B------:R-:W-:Y:S02]  /*a590*/  FFMA.FTZ R170, R187, c[0x0][0x23c], -R30.reuse ;  /* 0x00008f00bbaa7a23 */ /* 0x100fe4000001081e */
[--C-:B------:R-:W-:Y:S02]  /*a5a0*/  FFMA.FTZ R172, R23, c[0x0][0x23c], -R30.reuse ;  /* 0x00008f0017ac7a23 */ /* 0x100fe4000001081e */
[----:B------:R-:W-:-:S02]  /*a5b0*/  FFMA.FTZ R187, R21, c[0x0][0x23c], -R30 ;  /* 0x00008f0015bb7a23 */ /* 0x000fc4000001081e */
[----:B------:R-:W-:Y:S01]  /*a5c0*/  LDSM.16.MT88.4 R20, [R216+0x16000] ;  /* 0x01600000d814783b */ /* 0x000fe20000004200 */
[----:B------:R-:W4:Y:S01]  /*a5d0*/  MUFU.EX2 R33, R33 ;  /* 0x0000002100217308 */ /* 0x000f220000000800 */
[----:B--2---:R-:W-:Y:S01]  /*a5e0*/  F2FP.BF16.PACK_AB R4, R35, R168 ;  /* 0x000000a82304723e */ /* 0x004fe200000010ff */
[----:B------:R-:W-:Y:S02]  /*a5f0*/  FFMA.FTZ R174, R191, c[0x0][0x23c], -R28 ;  /* 0x00008f00bfae7a23 */ /* 0x000fe4000001081c */
[----:B------:R-:W-:Y:S02]  /*a600*/  FFMA.FTZ R185, R185, c[0x0][0x23c], -R30 ;  /* 0x00008f00b9b97a23 */ /* 0x000fe4000001081e */
[--C-:B------:R-:W-:Y:S02]  /*a610*/  FFMA.FTZ R189, R189, c[0x0][0x23c], -R28.reuse ;  /* 0x00008f00bdbd7a23 */ /* 0x100fe4000001081c */
[----:B------:R-:W-:Y:S01]  /*a620*/  MUFU.EX2 R32, R32 ;  /* 0x0000002000207308 */ /* 0x000fe20000000800 */
[----:B------:R-:W-:-:S02]  /*a630*/  FFMA.FTZ R176, R27, c[0x0][0x23c], -R28 ;  /* 0x00008f001bb07a23 */ /* 0x000fc4000001081c */
[----:B------:R-:W-:Y:S02]  /*a640*/  FFMA.FTZ R191, R25, c[0x0][0x23c], -R28 ;  /* 0x00008f0019bf7a23 */ /* 0x000fe4000001081c */
[----:B------:R-:W-:Y:S01]  /*a650*/  LDSM.16.MT88.4 R24, [R216+0x10800] ;  /* 0x01080000d818783b */ /* 0x000fe20000004200 */
[--C-:B------:R-:W-:Y:S02]  /*a660*/  FFMA.FTZ R180, R180, c[0x0][0x23c], -R30.reuse ;  /* 0x00008f00b4b47a23 */ /* 0x100fe4000001081e */
[----:B------:R-:W2:Y:S01]  /*a670*/  MUFU.EX2 R2, R2 ;  /* 0x0000000200027308 */ /* 0x000ea20000000800 */
[----:B----4-:R-:W-:Y:S01]  /*a680*/  F2FP.BF16.PACK_AB R6, R33, R34 ;  /* 0x000000222106723e */ /* 0x010fe200000010ff */
[--C-:B------:R-:W-:Y:S02]  /*a690*/  FFMA.FTZ R178, R178, c[0x0][0x23c], -R30.reuse ;  /* 0x00008f00b2b27a23 */ /* 0x100fe4000001081e */
[--C-:B------:R-:W-:Y:S02]  /*a6a0*/  FFMA.FTZ R182, R245, c[0x0][0x23c], -R30.reuse ;  /* 0x00008f00f5b67a23 */ /* 0x100fe4000001081e */
[----:B------:R-:W-:-:S02]  /*a6b0*/  FFMA.FTZ R243, R243, c[0x0][0x23c], -R30 ;  /* 0x00008f00f3f37a23 */ /* 0x000fc4000001081e */
[----:B------:R-:W-:Y:S01]  /*a6c0*/  MUFU.EX2 R0, R0 ;  /* 0x0000000000007308 */ /* 0x000fe20000000800 */
[--C-:B------:R-:W-:Y:S02]  /*a6d0*/  FFMA.FTZ R184, R199, c[0x0][0x23c], -R28.reuse ;  /* 0x00008f00c7b87a23 */ /* 0x100fe4000001081c */
[--C-:B------:R-:W-:Y:S02]  /*a6e0*/  FFMA.FTZ R197, R197, c[0x0][0x23c], -R28.reuse ;  /* 0x00008f00c5c57a23 */ /* 0x100fe4000001081c */
[--C-:B------:R-:W-:Y:S02]  /*a6f0*/  FFMA.FTZ R186, R195, c[0x0][0x23c], -R28.reuse ;  /* 0x00008f00c3ba7a23 */ /* 0x100fe4000001081c */
[--C-:B------:R-:W-:Y:S01]  /*a700*/  FFMA.FTZ R193, R193, c[0x0][0x23c], -R28.reuse ;  /* 0x00008f00c1c17a23 */ /* 0x100fe2000001081c */
[----:B------:R-:W4:Y:S01]  /*a710*/  MUFU.EX2 R171, R171 ;  /* 0x000000ab00ab7308 */ /* 0x000f220000000800 */
[----:B--2---:R-:W-:Y:S01]  /*a720*/  F2FP.BF16.PACK_AB R5, R2, R32 ;  /* 0x000000200205723e */ /* 0x004fe200000010ff */
[----:B------:R-:W-:-:S02]  /*a730*/  FFMA.FTZ R192, R173, c[0x0][0x23c], -R28 ;  /* 0x00008f00adc07a23 */ /* 0x000fc4000001081c */
[--C-:B------:R-:W-:Y:S02]  /*a740*/  FFMA.FTZ R183, R183, c[0x0][0x23c], -R30.reuse ;  /* 0x00008f00b7b77a23 */ /* 0x100fe4000001081e */
[--C-:B------:R-:W-:Y:S02]  /*a750*/  FFMA.FTZ R188, R181, c[0x0][0x23c], -R30.reuse ;  /* 0x00008f00b5bc7a23 */ /* 0x100fe4000001081e */
[----:B------:R-:W2:Y:S01]  /*a760*/  MUFU.EX2 R164, R164 ;  /* 0x000000a400a47308 */ /* 0x000ea20000000800 */
[--C-:B------:R-:W-:Y:S02]  /*a770*/  FFMA.FTZ R179, R179, c[0x0][0x23c], -R30.reuse ;  /* 0x00008f00b3b37a23 */ /* 0x100fe4000001081e */
[----:B------:R-:W-:Y:S02]  /*a780*/  FFMA.FTZ R190, R177, c[0x0][0x23c], -R30 ;  /* 0x00008f00b1be7a23 */ /* 0x000fe4000001081e */
[--C-:B------:R-:W-:Y:S02]  /*a790*/  FFMA.FTZ R175, R175, c[0x0][0x23c], -R28.reuse ;  /* 0x00008f00afaf7a23 */ /* 0x100fe4000001081c */
[--C-:B------:R-:W-:Y:S01]  /*a7a0*/  FFMA.FTZ R173, R31, c[0x0][0x23c], -R28.reuse ;  /* 0x00008f001fad7a23 */ /* 0x100fe2000001081c */
[----:B------:R-:W5:Y:S01]  /*a7b0*/  MUFU.EX2 R3, R3 ;  /* 0x0000000300037308 */ /* 0x000f620000000800 */
[----:B----4-:R-:W-:Y:S01]  /*a7c0*/  F2FP.BF16.PACK_AB R7, R171, R0 ;  /* 0x00000000ab07723e */ /* 0x010fe200000010ff */
[----:B------:R-:W-:-:S02]  /*a7d0*/  FFMA.FTZ R194, R29, c[0x0][0x23c], -R28 ;  /* 0x00008f001dc27a23 */ /* 0x000fc4000001081c */
[----:B------:R-:W-:Y:S01]  /*a7e0*/  LDSM.16.MT88.4 R28, [R216+0x11800] ;  /* 0x01180000d81c783b */ /* 0x000fe20000004200 */
[----:B--2---:R-:W-:-:S03]  /*a7f0*/  FMUL.FTZ R152, R152, R164 ;  /* 0x000000a498987220 */ /* 0x004fc60000410000 */
[----:B------:R-:W-:Y:S01]  /*a800*/  MUFU.EX2 R170, R170 ;  /* 0x000000aa00aa7308 */ /* 0x000fe20000000800 */
[-C--:B------:R-:W-:Y:S02]  /*a810*/  FMUL.FTZ R153, R153, R164.reuse ;  /* 0x000000a499997220 */ /* 0x080fe40000410000 */
[-C--:B------:R-:W-:Y:S02]  /*a820*/  FMUL.FTZ R148, R148, R164.reuse ;  /* 0x000000a494947220 */ /* 0x080fe40000410000 */
[----:B------:R-:W-:Y:S02]  /*a830*/  FMUL.FTZ R149, R149, R164 ;  /* 0x000000a495957220 */ /* 0x000fe40000410000 */
[-C--:B-----5:R-:W-:Y:S01]  /*a840*/  FMUL.FTZ R154, R154, R3.reuse ;  /* 0x000000039a9a7220 */ /* 0x0a0fe20000410000 */
        /* <DEDUP_REMOVED lines=15> */
[----:B------:R-:W4:Y:S01]  /*a940*/  MUFU.EX2 R187, R187 ;  /* 0x000000bb00bb7308 */ /* 0x000f220000000800 */
        /* <DEDUP_REMOVED lines=10> */
[----:B------:R-:W5:Y:S01]  /*a9f0*/  LDSM.16.MT88.4 R12, [R218+0x12000] ;  /* 0x01200000da0c783b */ /* 0x000f620000004200 */
[-C--:B------:R-:W-:Y:S01]  /*aa00*/  FMUL.FTZ R158, R158, R3.reuse ;  /* 0x000000039e9e7220 */ /* 0x080fe20000410000 */
[----:B------:R-:W1:Y:S01]  /*aa10*/  MUFU.EX2 R189, R189 ;  /* 0x000000bd00bd7308 */ /* 0x000e620000000800 */
[----:B------:R-:W-:-:S02]  /*aa20*/  FMUL.FTZ R159, R159, R3 ;  /* 0x000000039f9f7220 */ /* 0x000fc40000410000 */
[-C--:B------:R-:W-:Y:S01]  /*aa30*/  FMUL.FTZ R36, R36, R164.reuse ;  /* 0x000000a424247220 */ /* 0x080fe20000410000 */
[C---:B---3--:R-:W-:Y:S01]  /*aa40*/  HMMA.16816.F32.BF16 R160, R4.reuse, R16, R160 ;  /* 0x0000001004a0723c */ /* 0x048fe200000418a0 */
[-C--:B------:R-:W-:Y:S02]  /*aa50*/  FMUL.FTZ R37, R37, R164.reuse ;  /* 0x000000a425257220 */ /* 0x080fe40000410000 */
[-C--:B------:R-:W-:Y:S01]  /*aa60*/  FMUL.FTZ R38, R38, R3.reuse ;  /* 0x0000000326267220 */ /* 0x080fe20000410000 */
[----:B------:R-:W-:Y:S01]  /*aa70*/  MUFU.EX2 R176, R176 ;  /* 0x000000b000b07308 */ /* 0x000fe20000000800 */
[----:B------:R-:W-:Y:S02]  /*aa80*/  FMUL.FTZ R39, R39, R3 ;  /* 0x0000000327277220 */ /* 0x000fe40000410000 */
[-C--:B------:R-:W-:Y:S01]  /*aa90*/  FMUL.FTZ R40, R40, R164.reuse ;  /* 0x000000a428287220 */ /* 0x080fe20000410000 */
[----:B------:R-:W-:Y:S01]  /*aaa0*/  HMMA.16816.F32.BF16 R156, R4, R18, R156 ;  /* 0x00000012049c723c */ /* 0x000fe2000004189c */
[----:B------:R-:W3:Y:S01]  /*aab0*/  LDSM.16.MT88.4 R16, [R216+0x10000] ;  /* 0x01000000d810783b */ /* 0x000ee20000004200 */
        /* <DEDUP_REMOVED lines=12> */
[----:B------:R-:W1:Y:S01]  /*ab80*/  LDSM.16.MT88.4 R8, [R216+0x12000] ;  /* 0x01200000d808783b */ /* 0x000e620000004200 */
[-C--:B------:R-:W-:Y:S02]  /*ab90*/  FMUL.FTZ R49, R49, R164.reuse ;  /* 0x000000a431317220 */ /* 0x080fe40000410000 */
[-C--:B------:R-:W-:Y:S01]  /*aba0*/  FMUL.FTZ R50, R50, R3.reuse ;  /* 0x0000000332327220 */ /* 0x080fe20000410000 */
[----:B------:R-:W1:Y:S01]  /*abb0*/  MUFU.EX2 R178, R178 ;  /* 0x000000b200b27308 */ /* 0x000e620000000800 */
[----:B------:R-:W-:Y:S02]  /*abc0*/  FMUL.FTZ R51, R51, R3 ;  /* 0x0000000333337220 */ /* 0x000fe40000410000 */
[----:B-----5:R-:W-:Y:S01]  /*abd0*/  HMMA.16816.F32.BF16 R44, R4, R12, R44 ;  /* 0x0000000c042c723c */ /* 0x020fe2000004182c */
[----:B------:R-:W-:-:S02]  /*abe0*/  FMUL.FTZ R136, R136, R164 ;  /* 0x000000a488887220 */ /* 0x000fc40000410000 */
[-C--:B------:R-:W-:Y:S02]  /*abf0*/  FMUL.FTZ R137, R137, R164.reuse ;  /* 0x000000a489897220 */ /* 0x080fe40000410000 */
[-C--:B------:R-:W-:Y:S01]  /*ac00*/  FMUL.FTZ R138, R138, R3.reuse ;  /* 0x000000038a8a7220 */ /* 0x080fe20000410000 */
[----:B------:R-:W5:Y:S01]  /*ac10*/  MUFU.EX2 R182, R182 ;  /* 0x000000b600b67308 */ /* 0x000f620000000800 */
[-C--:B------:R-:W-:Y:S01]  /*ac20*/  FMUL.FTZ R139, R139, R3.reuse ;  /* 0x000000038b8b7220 */ /* 0x080fe20000410000 */
[C---:B------:R-:W-:Y:S01]  /*ac30*/  HMMA.16816.F32.BF16 R48, R4.reuse, R14, R48 ;  /* 0x0000000e0430723c */ /* 0x040fe20000041830 */
[-C--:B------:R-:W-:Y:S01]  /*ac40*/  FMUL.FTZ R132, R132, R164.reuse ;  /* 0x000000a484847220 */ /* 0x080fe20000410000 */
[----:B------:R-:W2:Y:S01]  /*ac50*/  LDSM.16.MT88.4 R12, [R220+0x14000] ;  /* 0x01400000dc0c783b */ /* 0x000ea20000004200 */
[-C--:B------:R-:W-:Y:S02]  /*ac60*/  FMUL.FTZ R133, R133, R164.reuse ;  /* 0x000000a485857220 */ /* 0x080fe40000410000 */
[-C--:B------:R-:W-:Y:S01]  /*ac70*/  FMUL.FTZ R134, R134, R3.reuse ;  /* 0x0000000386867220 */ /* 0x080fe20000410000 */
[----:B------:R-:W1:Y:S01]  /*ac80*/  MUFU.EX2 R243, R243 ;  /* 0x000000f300f37308 */ /* 0x000e620000000800 */
[----:B------:R-:W-:Y:S01]  /*ac90*/  FMUL.FTZ R135, R135, R3 ;  /* 0x0000000387877220 */ /* 0x000fe20000410000 */
[----:B---3--:R-:W-:Y:S01]  /*aca0*/  HMMA.16816.F32.BF16 R136, R4, R16, R136 ;  /* 0x000000100488723c */ /* 0x008fe20000041888 */
[----:B------:R-:W-:-:S02]  /*acb0*/  FMUL.FTZ R60, R60, R164 ;  /* 0x000000a43c3c7220 */ /* 0x000fc40000410000 */
[-C--:B------:R-:W-:Y:S02]  /*acc0*/  FMUL.FTZ R61, R61, R164.reuse ;  /* 0x000000a43d3d7220 */ /* 0x080fe40000410000 */
[-C--:B------:R-:W-:Y:S01]  /*acd0*/  FMUL.FTZ R62, R62, R3.reuse ;  /* 0x000000033e3e7220 */ /* 0x080fe20000410000 */
[----:B------:R-:W-:Y:S01]  /*ace0*/  MUFU.EX2 R184, R184 ;  /* 0x000000b800b87308 */ /* 0x000fe20000000800 */
[-C--:B------:R-:W-:Y:S01]  /*acf0*/  FMUL.FTZ R63, R63, R3.reuse ;  /* 0x000000033f3f7220 */ /* 0x080fe20000410000 */
[C---:B------:R-:W-:Y:S01]  /*ad00*/  HMMA.16816.F32.BF16 R132, R4.reuse, R18, R132 ;  /* 0x000000120484723c */ /* 0x040fe20000041884 */
[----:B------:R-:W3:Y:S01]  /*ad10*/  LDSM.16.MT88.4 R16, [R217+0x12000] ;  /* 0x01200000d910783b */ /* 0x000ee20000004200 */
        /* <DEDUP_REMOVED lines=98> */
[-C--:B------:R-:W-:Y:S01]  /*b340*/  FMUL.FTZ R104, R104, R164.reuse ;  /* 0x000000a468687220 */ /* 0x080fe20000410000 */
[----:B------:R-:W2:Y:S01]  /*b350*/  LDSM.16.MT88.4 R12, [R217+0x10800] ;  /* 0x01080000d90c783b */ /* 0x000ea20000004200 */
[----:B------:R-:W-:-:S02]  /*b360*/  FMUL.FTZ R105, R105, R164 ;  /* 0x000000a469697220 */ /* 0x000fc40000410000 */
[-C--:B------:R-:W-:Y:S02]  /*b370*/  FMUL.FTZ R106, R106, R3.reuse ;  /* 0x000000036a6a7220 */ /* 0x080fe40000410000 */
        /* <DEDUP_REMOVED lines=39> */
[----:B------:R-:W1:Y:S02]  /*b5f0*/  LDSM.16.MT88.4 R8, [R220+0x12800] ;  /* 0x01280000dc08783b */ /* 0x000e640000004200 */
[----:B------:R-:W-:-:S04]  /*b600*/  FADD.FTZ R3, R178, R3 ;  /* 0x00000003b2037221 */ /* 0x000fc80000010000 */
[----:B-----5:R-:W-:Y:S01]  /*b610*/  FADD.FTZ R0, R182, R3 ;  /* 0x00000003b6007221 */ /* 0x020fe20000010000 */
[----:B--2---:R-:W-:Y:S01]  /*b620*/  HMMA.16816.F32.BF16 R144, R4, R12, R144 ;  /* 0x0000000c0490723c */ /* 0x004fe20000041890 */
[----:B------:R-:W-:Y:S02]  /*b630*/  MOV R3, R165 ;  /* 0x000000a500037202 */ /* 0x000fe40000000f00 */
        /* <DEDUP_REMOVED lines=45> */
[----:B------:R-:W-:-:S02]  /*b910*/  F2FP.BF16.PACK_AB R4, R178, R180 ;  /* 0x000000b4b204723e */ /* 0x000fc400000010ff */
[----:B------:R-:W-:Y:S02]  /*b920*/  F2FP.BF16.PACK_AB R6, R243, R182 ;  /* 0x000000b6f306723e */ /* 0x000fe400000010ff */
[----:B------:R-:W-:Y:S01]  /*b930*/  F2FP.BF16.PACK_AB R5, R197, R184 ;  /* 0x000000b8c505723e */ /* 0x000fe200000010ff */
[----:B------:R-:W-:Y:S01]  /*b940*/  FADD.FTZ R184, R184, R191 ;  /* 0x000000bfb8b87221 */ /* 0x000fe20000010000 */
[----:B------:R-:W-:-:S03]  /*b950*/  F2FP.BF16.PACK_AB R7, R193, R186 ;  /* 0x000000bac107723e */ /* 0x000fc600000010ff */
[----:B------:R-:W-:-:S04]  /*b960*/  FADD.FTZ R197, R197, R184 ;  /* 0x000000b8c5c57221 */ /* 0x000fc80000010000 */
[----:B--2---:R-:W-:Y:S01]  /*b970*/  HMMA.16816.F32.BF16 R160, R4, R12, R160 ;  /* 0x0000000c04a0723c */ /* 0x004fe200000418a0 */
[----:B------:R-:W-:-:S04]  /*b980*/  FADD.FTZ R2, R186, R197 ;  /* 0x000000c5ba027221 */ /* 0x000fc80000010000 */
[----:B------:R-:W-:-:S03]  /*b990*/  FADD.FTZ R2, R193, R2 ;  /* 0x00000002c1027221 */ /* 0x000fc60000010000 */
        /* <DEDUP_REMOVED lines=22> */
[----:B------:R-:W-:Y:S07]  /*bb00*/  LDSM.16.MT88.4 R8, [R218+0x17000] ;  /* 0x01700000da08783b */ /* 0x000fee0000004200 */
[C---:B--2---:R-:W-:Y:S08]  /*bb10*/  HMMA.16816.F32.BF16 R68, R4.reuse, R12, R68 ;  /* 0x0000000c0444723c */ /* 0x044ff00000041844 */
[C---:B------:R-:W-:Y:S01]  /*bb20*/  HMMA.16816.F32.BF16 R72, R4.reuse, R14, R72 ;  /* 0x0000000e0448723c */ /* 0x040fe20000041848 */
[----:B------:R-:W1:Y:S07]  /*bb30*/  LDSM.16.MT88.4 R12, [R220+0x17000] ;  /* 0x01700000dc0c783b */ /* 0x000e6e0000004200 */
        /* <DEDUP_REMOVED lines=14> */
[----:B------:R-:W5:Y:S07]  /*bc20*/  LDSM.16.MT88.4 R8, [R217+0x11800] ;  /* 0x01180000d908783b */ /* 0x000f6e0000004200 */
[C---:B--2---:R-:W-:Y:S08]  /*bc30*/  HMMA.16816.F32.BF16 R116, R4.reuse, R24, R116 ;  /* 0x000000180474723c */ /* 0x044ff00000041874 */
        /* <DEDUP_REMOVED lines=14> */
[----:B---3--:R-:W-:Y:S01]  /*bd20*/  HMMA.16816.F32.BF16 R160, R4, R16, R160 ;  /* 0x0000001004a0723c */ /* 0x008fe200000418a0 */
        /* <DEDUP_REMOVED lines=44> */
.L_x_1168:
        /* <DEDUP_REMOVED lines=43> */
.L_x_1175:
        /* <DEDUP_REMOVED lines=108> */
.L_x_1173:
[----:B------:R-:W2:Y:S01]  /*c960*/  LDL.64 R12, [R1] ;  /* 0x00000000010c7983 */ /* 0x000ea20000100a00 */
[----:B------:R-:W-:Y:S01]  /*c970*/  UIADD3 UR6, UR27, -0x1, URZ ;  /* 0xffffffff1b067890 */ /* 0x000fe2000fffe03f */
[----:B------:R-:W-:Y:S04]  /*c980*/  DEPBAR.LE SB0, 0x0 ;  /* 0x000080000000791a */ /* 0x000fe80000000000 */
[----:B------:R3:W-:Y:S01]  /*c990*/  STL.64 [R1+0x30], R40 ;  /* 0x0000302801007387 */ /* 0x0007e20000100a00 */
[----:B------:R-:W-:Y:S01]  /*c9a0*/  UIADD3 UR15, UR7, -UR14, URZ ;  /* 0x8000000e070f7290 */ /* 0x000fe2000fffe03f */
[----:B------:R-:W-:Y:S01]  /*c9b0*/  MOV R246, UR6 ;  /* 0x0000000600f67c02 */ /* 0x000fe20008000f00 */
[----:B------:R-:W-:Y:S02]  /*c9c0*/  USHF.R.S32.HI UR5, URZ, 0x1f, UR6 ;  /* 0x0000001f3f057899 */ /* 0x000fe40008011406 */
[----:B------:R-:W-:Y:S01]  /*c9d0*/  BAR.SYNC.DEFER_BLOCKING 0x0 ;  /* 0x0000000000007b1d */ /* 0x000fe20000010000 */
[----:B------:R-:W-:Y:S01]  /*c9e0*/  UIMAD UR4, UR17, UR6, URZ ;  /* 0x00000006110472a4 */ /* 0x000fe2000f8e023f */
[----:B------:R-:W-:Y:S01]  /*c9f0*/  MOV R3, UR15 ;  /* 0x0000000f00037c02 */ /* 0x000fe20008000f00 */
[----:B------:R-:W-:Y:S01]  /*ca00*/  IMAD.WIDE.U32 R10, R246, UR31, R248 ;  /* 0x0000001ff60a7c25 */ /* 0x000fe2000f8e00f8 */
[----:B------:R-:W-:Y:S02]  /*ca10*/  UISETP.GT.AND UP0, UPT, UR6, UR9, UPT ;  /* 0x000000090600728c */ /* 0x000fe4000bf04270 */
[----:B------:R-:W-:Y:S02]  /*ca20*/  UIMAD UR4, UR5, UR31, UR4 ;  /* 0x0000001f050472a4 */ /* 0x000fe4000f8e0204 */
        /* <DEDUP_REMOVED lines=8> */
[----:B------:R-:W-:Y:S05]  /*cab0*/  @P5 STS.128 [R230+0x10000], RZ ;  /* 0x010000ffe6005388 */ /* 0x000fea0000000c00 */
[----:B---3--:R-:W3:Y:S05]  /*cac0*/  LDL.64 R40, [R1+0x18] ;  /* 0x0000180001287983 */ /* 0x008eea0000100a00 */
[----:B------:R4:W-:Y:S05]  /*cad0*/  STL.64 [R1+0x28], R38 ;  /* 0x0000282601007387 */ /* 0x0009ea0000100a00 */
[----:B------:R-:W-:Y:S01]  /*cae0*/  @!PT LDS RZ, [RZ] ;  /* 0x00000000fffff984 */ /* 0x000fe20000000800 */
[----:B------:R-:W-:Y:S01]  /*caf0*/  @!PT LDS RZ, [RZ] ;  /* 0x00000000fffff984 */ /* 0x000fe20000000800 */
[----:B------:R-:W-:Y:S01]  /*cb00*/  @!PT LDS RZ, [RZ] ;  /* 0x00000000fffff984 */ /* 0x000fe20000000800 */
[----:B------:R1:W-:Y:S05]  /*cb10*/  @!P5 LDGSTS.E.BYPASS.LTC128B.128 [R230+0x10000], [R26.64] ;  /* 0x100000001ae6dfae */ /* 0x0003ea000b901d52 */
[----:B------:R-:W-:Y:S05]  /*cb20*/  @P4 STS.128 [R230+0x12000], RZ ;  /* 0x012000ffe6004388 */ /* 0x000fea0000000c00 */
[----:B----4-:R-:W4:Y:S05]  /*cb30*/  LDL.64 R38, [R1+0x10] ;  /* 0x0000100001267983 */ /* 0x010f2a0000100a00 */
[----:B------:R1:W-:Y:S05]  /*cb40*/  STL.64 [R1+0x20], R36 ;  /* 0x0000202401007387 */ /* 0x0003ea0000100a00 */
        /* <DEDUP_REMOVED lines=20> */
[----:B------:R-:W-:Y:S04]  /*cc90*/  @!P5 LEA.HI.X R15, R10, c[0x0][0x174], R9, 0x1, P1 ;  /* 0x00005d000a0fda11 */ /* 0x000fe800008f0c09 */
[----:B------:R-:W-:Y:S05]  /*cca0*/  @P3 STS.128 [R230+0x14000], RZ ;  /* 0x014000ffe6003388 */ /* 0x000fea0000000c00 */
[----:B------:R-:W-:Y:S01]  /*ccb0*/  @!PT LDS RZ, [RZ] ;  /* 0x00000000fffff984 */ /* 0x000fe20000000800 */
[----:B------:R-:W-:Y:S01]  /*ccc0*/  @!PT LDS RZ, [RZ] ;  /* 0x00000000fffff984 */ /* 0x000fe20000000800 */
[----:B------:R-:W-:Y:S01]  /*ccd0*/  @!PT LDS RZ, [RZ] ;  /* 0x00000000fffff984 */ /* 0x000fe20000000800 */
[----:B------:R1:W-:Y:S01]  /*cce0*/  @!P3 LDGSTS.E.BYPASS.LTC128B.128 [R230+0x14000], [R30.64+0x100] ;  /* 0x140001001ee6bfae */ /* 0x0003e2000b901d52 */
[C---:B---3--:R-:W-:Y:S04]  /*ccf0*/  LEA R10, P6, R3.reuse, R40, 0x6 ;  /* 0x00000028030a7211 */ /* 0x048fe800078c30ff */
[----:B------:R-:W-:Y:S01]  /*cd00*/  @P2 STS.128 [R230+0x16000], RZ ;  /* 0x016000ffe6002388 */ /* 0x000fe20000000c00 */
[----:B------:R-:W-:Y:S04]  /*cd10*/  LEA.HI.X.SX32 R11, R3, R41, 0x6, P6 ;  /* 0x00000029030b7211 */ /* 0x000fe800030f36ff */
[----:B------:R-:W-:Y:S01]  /*cd20*/  @!PT LDS RZ, [RZ] ;  /* 0x00000000fffff984 */ /* 0x000fe20000000800 */
[----:B------:R-:W-:Y:S01]  /*cd30*/  @!PT LDS RZ, [RZ] ;  /* 0x00000000fffff984 */ /* 0x000fe20000000800 */
[----:B------:R-:W-:Y:S01]  /*cd40*/  @!PT LDS RZ, [RZ] ;  /* 0x00000000fffff984 */ /* 0x000fe20000000800 */
[----:B------:R1:W-:Y:S01]  /*cd50*/  @!P2 LDGSTS.E.BYPASS.LTC128B.128 [R230+0x16000], [R30.64+0x180] ;  /* 0x160001801ee6afae */ /* 0x0003e2000b901d52 */
[----:B------:R-:W-:Y:S04]  /*cd60*/  IMAD R250, R11, c[0x0][0x1a0], RZ ;  /* 0x000068000bfa7a24 */ /* 0x000fe800078e02ff */
[----:B------:R-:W-:Y:S01]  /*cd70*/  @P5 STS.128 [R230+0x10800], RZ ;  /* 0x010800ffe6005388 */ /* 0x000fe20000000c00 */
[C---:B------:R-:W-:Y:S02]  /*cd80*/  IMAD R250, R10.reuse, c[0x0][0x1a4], R250 ;  /* 0x000069000afa7a24 */ /* 0x040fe400078e02fa */
[----:B------:R-:W-:Y:S02]  /*cd90*/  IMAD.WIDE.U32 R10, R10, c[0x0][0x1a0], RZ ;  /* 0x000068000a0a7a25 */ /* 0x000fe400078e00ff */
[----:B------:R-:W-:Y:S01]  /*cda0*/  @!PT LDS RZ, [RZ] ;  /* 0x00000000fffff984 */ /* 0x000fe20000000800 */
[----:B------:R-:W-:Y:S01]  /*cdb0*/  @!PT LDS RZ, [RZ] ;  /* 0x00000000fffff984 */ /* 0x000fe20000000800 */
[----:B------:R-:W-:Y:S01]  /*cdc0*/  @!PT LDS RZ, [RZ] ;  /* 0x00000000fffff984 */ /* 0x000fe20000000800 */
[----:B------:R2:W-:Y:S03]  /*cdd0*/  @!P5 LDGSTS.E.BYPASS.LTC128B.128 [R230+0x10800], [R22.64] ;  /* 0x1080000016e6dfae */ /* 0x0005e6000b901d52 */
[C---:B------:R-:W-:Y:S02]  /*cde0*/  LEA R198, P6, R10.reuse, R243, 0x1 ;  /* 0x000000f30ac67211 */ /* 0x040fe400078c08ff */
[----:B------:R-:W-:Y:S01]  /*cdf0*/  IADD3 R250, R11, R250, RZ ;  /* 0x000000fa0bfa7210 */ /* 0x000fe20007ffe0ff */
[----:B------:R-:W-:Y:S03]  /*ce00*/  @P4 STS.128 [R230+0x12800], RZ ;  /* 0x012800ffe6004388 */ /* 0x000fe60000000c00 */
[----:B------:R-:W-:Y:S05]  /*ce10*/  LEA.HI.X R199, R10, R242, R250, 0x1, P6 ;  /* 0x000000f20ac77211 */ /* 0x000fea00030f0cfa */
[----:B------:R-:W-:Y:S01]  /*ce20*/  @!PT LDS RZ, [RZ] ;  /* 0x00000000fffff984 */ /* 0x000fe20000000800 */
[----:B------:R-:W-:Y:S01]  /*ce30*/  @!PT LDS RZ, [RZ] ;  /* 0x00000000fffff984 */ /* 0x000fe20000000800 */
[----:B------:R-:W-:Y:S01]  /*ce40*/  @!PT LDS RZ, [RZ] ;  /* 0x00000000fffff984 */ /* 0x000fe20000000800 */
[----:B------:R3:W-:Y:S01]  /*ce50*/  @!P4 LDGSTS.E.BYPASS.LTC128B.128 [R230+0x12800], [R198.64+0x80] ;  /* 0x12800080c6e6cfae */ /* 0x0007e2000b901d52 */
[C---:B----4-:R-:W-:Y:S04]  /*ce60*/  LEA R34, P1, R3.reuse, R38, 0x6 ;  /* 0x0000002603227211 */ /* 0x050fe800078230ff */
        /* <DEDUP_REMOVED lines=13> */
[----:B------:R3:W-:Y:S03]  /*cf40*/  @!P2 LDGSTS.E.BYPASS.LTC128B.128 [R230+0x16800], [R198.64+0x180] ;  /* 0x16800180c6e6afae */ /* 0x0007e6000b901d52 */
[----:B------:R-:W-:Y:S02]  /*cf50*/  IADD3 R246, R35, R246, RZ ;  /* 0x000000f623f67210 */ /* 0x000fe40007ffe0ff */
[----:B------:R-:W-:Y:S05]  /*cf60*/  @P5 STS.128 [R230+0x11000], RZ ;  /* 0x011000ffe6005388 */ /* 0x000fea0000000c00 */
[----:B------:R-:W-:Y:S01]  /*cf70*/  @!PT LDS RZ, [RZ] ;  /* 0x00000000fffff984 */ /* 0x000fe20000000800 */
[----:B------:R-:W-:Y:S01]  /*cf80*/  @!PT LDS RZ, [RZ] ;  /* 0x00000000fffff984 */ /* 0x000fe20000000800 */
[----:B------:R-:W-:Y:S01]  /*cf90*/  @!PT LDS RZ, [RZ] ;  /* 0x00000000fffff984 */ /* 0x000fe20000000800 */
[----:B------:R4:W-:Y:S01]  /*cfa0*/  @!P5 LDGSTS.E.BYPASS.LTC128B.128 [R230+0x11000], [R18.64] ;  /* 0x1100000012e6dfae */ /* 0x0009e2000b901d52 */
[C---:B------:R-:W-:Y:S04]  /*cfb0*/  LEA R190, P0, R3.reuse, R36, 0x6 ;  /* 0x0000002403be7211 */ /* 0x040fe800078030ff */
[----:B------:R-:W-:Y:S01]  /*cfc0*/  @P4 STS.128 [R230+0x13000], RZ ;  /* 0x013000ffe6004388 */ /* 0x000fe20000000c00 */
[----:B------:R-:W-:Y:S01]  /*cfd0*/  LEA.HI.X.SX32 R191, R3, R37, 0x6, P0 ;  /* 0x0000002503bf7211 */ /* 0x000fe200000f36ff */
[----:B------:R-:W-:Y:S04]  /*cfe0*/  IMAD.WIDE.U32 R174, R190, c[0x0][0x1a0], RZ ;  /* 0x00006800beae7a25 */ /* 0x000fe800078e00ff */
[----:B------:R-:W-:Y:S01]  /*cff0*/  IMAD R3, R191, c[0x0][0x1a0], RZ ;  /* 0x00006800bf037a24 */ /* 0x000fe200078e02ff */
[-C--:B------:R-:W-:Y:S03]  /*d000*/  LEA R194, P0, R174, R243.reuse, 0x1 ;  /* 0x000000f3aec27211 */ /* 0x080fe600078008ff */
[----:B------:R-:W-:Y:S01]  /*d010*/  IMAD R3, R190, c[0x0][0x1a4], R3 ;  /* 0x00006900be037a24 */ /* 0x000fe200078e0203 */
[C---:B------:R-:W-:Y:S03]  /*d020*/  LEA R190, P1, R34.reuse, R243, 0x1 ;  /* 0x000000f322be7211 */ /* 0x040fe600078208ff */
[----:B------:R-:W-:Y:S01]  /*d030*/  IMAD.IADD R3, R175, 0x1, R3 ;  /* 0x00000001af037824 */ /* 0x000fe200078e0203 */
[-C--:B------:R-:W-:Y:S04]  /*d040*/  LEA.HI.X R191, R34, R242.reuse, R246, 0x1, P1 ;  /* 0x000000f222bf7211 */ /* 0x080fe800008f0cf6 */
[----:B------:R-:W-:Y:S01]  /*d050*/  LEA.HI.X R195, R174, R242, R3, 0x1, P0 ;  /* 0x000000f2aec37211 */ /* 0x000fe200000f0c03 */
        /* <DEDUP_REMOVED lines=35> */
[----:B------:R-:W2:Y:S05]  /*d290*/  LDSM.16.M88.4 R168, [R225+0x8000] ;  /* 0x00800000e1a8783b */ /* 0x000eaa0000000200 */
[----:B------:R-:W4:Y:S05]  /*d2a0*/  LDSM.16.M88.4 R172, [R225+0x8800] ;  /* 0x00880000e1ac783b */ /* 0x000f2a0000000200 */
[----:B------:R-:W4:Y:S05]  /*d2b0*/  LDSM.16.M88.4 R176, [R225+0x9000] ;  /* 0x00900000e1b0783b */ /* 0x000f2a0000000200 */
[----:B------:R-:W0:Y:S05]  /*d2c0*/  LDGDEPBAR ;  /* 0x00000000000079af */ /* 0x000e2a0000000000 */
[----:B------:R-:W4:Y:S05]  /*d2d0*/  LDSM.16.M88.4 R180, [R225+0x9800] ;  /* 0x00980000e1b4783b */ /* 0x000f2a0000000200 */
[----:B------:R-:W-:Y:S05]  /*d2e0*/  LDSM.16.M88.4 R184, [R224] ;  /* 0x00000000e0b8783b */ /* 0x000fea0000000200 */
[----:B-1----:R-:W1:Y:S05]  /*d2f0*/  LDSM.16.M88.4 R188, [R223] ;  /* 0x00000000dfbc783b */ /* 0x002e6a0000000200 */
[----:B------:R-:W1:Y:S01]  /*d300*/  LDSM.16.M88.4 R192, [R215] ;  /* 0x00000000d7c0783b */ /* 0x000e620000000200 */
[C---:B--2---:R-:W-:Y:S04]  /*d310*/  HMMA.16816.F32.BF16 R4, R164.reuse, R168, RZ ;  /* 0x000000a8a404723c */ /* 0x044fe800000418ff */
[----:B---3--:R-:W2:Y:S03]  /*d320*/  LDSM.16.M88.4 R196, [R214] ;  /* 0x00000000d6c4783b */ /* 0x008ea60000000200 */
[----:B------:R-:W-:Y:S01]  /*d330*/  MOV R168, R12 ;  /* 0x0000000c00a87202 */ /* 0x000fe20000000f00 */
[C---:B------:R-:W-:Y:S01]  /*d340*/  HMMA.16816.F32.BF16 R8, R164.reuse, R170, RZ ;  /* 0x000000aaa408723c */ /* 0x040fe200000418ff */
[----:B------:R-:W-:Y:S07]  /*d350*/  MOV R169, R13 ;  /* 0x0000000d00a97202 */ /* 0x000fee0000000f00 */
[C---:B----4-:R-:W-:Y:S08]  /*d360*/  HMMA.16816.F32.BF16 R12, R164.reuse, R172, RZ ;  /* 0x000000aca40c723c */ /* 0x050ff000000418ff */
[C---:B------:R-:W-:Y:S01]  /*d370*/  HMMA.16816.F32.BF16 R16, R164.reuse, R174, RZ ;  /* 0x000000aea410723c */ /* 0x040fe200000418ff */
[----:B------:R-:W-:Y:S07]  /*d380*/  LDSM.16.M88.4 R172, [R219+0x8000] ;  /* 0x00800000dbac783b */ /* 0x000fee0000000200 */
[C---:B------:R-:W-:Y:S08]  /*d390*/  HMMA.16816.F32.BF16 R20, R164.reuse, R176, RZ ;  /* 0x000000b0a414723c */ /* 0x040ff000000418ff */
[C---:B------:R-:W-:Y:S01]  /*d3a0*/  HMMA.16816.F32.BF16 R24, R164.reuse, R178, RZ ;  /* 0x000000b2a418723c */ /* 0x040fe200000418ff */
[----:B------:R-:W-:Y:S07]  /*d3b0*/  LDSM.16.M88.4 R176, [R219+0x8800] ;  /* 0x00880000dbb0783b */ /* 0x000fee0000000200 */
[C---:B------:R-:W-:Y:S08]  /*d3c0*/  HMMA.16816.F32.BF16 R28, R164.reuse, R180, RZ ;  /* 0x000000b4a41c723c */ /* 0x040ff000000418ff */
[----:B------:R-:W-:Y:S01]  /*d3d0*/  HMMA.16816.F32.BF16 R32, R164, R182, RZ ;  /* 0x000000b6a420723c */ /* 0x000fe200000418ff */
[----:B------:R-:W3:Y:S05]  /*d3e0*/  LDSM.16.M88.4 R164, [R213] ;  /* 0x00000000d5a4783b */ /* 0x000eea0000000200 */
[----:B------:R-:W-:Y:S02]  /*d3f0*/  LDSM.16.M88.4 R180, [R219+0x9000] ;  /* 0x00900000dbb4783b */ /* 0x000fe40000000200 */
[C---:B-1----:R-:W-:Y:S07]  /*d400*/  HMMA.16816.F32.BF16 R4, R184.reuse, R188, R4 ;  /* 0x000000bcb804723c */ /* 0x042fee0000041804 */
[----:B------:R-:W-:Y:S01]  /*d410*/  IMAD.MOV.U32 R188, RZ, RZ, R168 ;  /* 0x000000ffffbc7224 */ /* 0x000fe200078e00a8 */
[C---:B------:R-:W-:Y:S04]  /*d420*/  HMMA.16816.F32.BF16 R8, R184.reuse, R190, R8 ;  /* 0x000000beb808723c */ /* 0x040fe80000041808 */
[----:B------:R-:W-:Y:S02]  /*d430*/  MOV R189, R169 ;  /* 0x000000a900bd7202 */ /* 0x000fe40000000f00 */
[----:B------:R-:W1:Y:S02]  /*d440*/  LDSM.16.M88.4 R168, [R222] ;  /* 0x00000000dea8783b */ /* 0x000e640000000200 */
[C---:B------:R-:W-:Y:S08]  /*d450*/  HMMA.16816.F32.BF16 R12, R184.reuse, R192, R12 ;  /* 0x000000c0b80c723c */ /* 0x040ff0000004180c */
[C---:B------:R-:W-:Y:S01]  /*d460*/  HMMA.16816.F32.BF16 R16, R184.reuse, R194, R16 ;  /* 0x000000c2b810723c */ /* 0x040fe20000041810 */
[----:B------:R-:W-:Y:S07]  /*d470*/  LDSM.16.M88.4 R192, [R212+0x1000] ;  /* 0x00100000d4c0783b */ /* 0x000fee0000000200 */
[C---:B--2---:R-:W-:Y:S07]  /*d480*/  HMMA.16816.F32.BF16 R20, R184.reuse, R196, R20 ;  /* 0x000000c4b814723c */ /* 0x044fee0000041814 */
[----:B------:R-:W-:Y:S01]  /*d490*/  MOV R196, R188 ;  /* 0x000000bc00c47202 */ /* 0x000fe20000000f00 */
[C---:B------:R-:W-:Y:S04]  /*d4a0*/  HMMA.16816.F32.BF16 R24, R184.reuse, R198, R24 ;  /* 0x000000c6b818723c */ /* 0x040fe80000041818 */
[----:B------:R-:W-:Y:S02]  /*d4b0*/  IMAD.MOV.U32 R197, RZ, RZ, R189 ;  /* 0x000000ffffc57224 */ /* 0x000fe400078e00bd */
[----:B------:R-:W2:Y:S02]  /*d4c0*/  LDSM.16.M88.4 R188, [R219+0x9800] ;  /* 0x00980000dbbc783b */ /* 0x000ea40000000200 */
[C---:B---3--:R-:W-:Y:S08]  /*d4d0*/  HMMA.16816.F32.BF16 R28, R184.reuse, R164, R28 ;  /* 0x000000a4b81c723c */ /* 0x048ff0000004181c */
[----:B------:R-:W-:Y:S01]  /*d4e0*/  HMMA.16816.F32.BF16 R32, R184, R166, R32 ;  /* 0x000000a6b820723c */ /* 0x000fe20000041820 */
[----:B------:R-:W-:Y:S05]  /*d4f0*/  LDSM.16.M88.4 R164, [R221] ;  /* 0x00000000dda4783b */ /* 0x000fea0000000200 */
[----:B------:R-:W-:Y:S02]  /*d500*/  LDSM.16.M88.4 R184, [R212+0x800] ;  /* 0x00080000d4b8783b */ /* 0x000fe40000000200 */
[C---:B-1----:R-:W-:Y:S08]  /*d510*/  HMMA.16816.F32.BF16 R4, R168.reuse, R172, R4 ;  /* 0x000000aca804723c */ /* 0x042ff00000041804 */
[C---:B------:R-:W-:Y:S01]  /*d520*/  HMMA.16816.F32.BF16 R8, R168.reuse, R174, R8 ;  /* 0x000000aea808723c */ /* 0x040fe20000041808 */
[----:B------:R-:W1:Y:S07]  /*d530*/  LDSM.16.M88.4 R172, [R212] ;  /* 0x00000000d4ac783b */ /* 0x000e6e0000000200 */
[C---:B------:R-:W-:Y:S08]  /*d540*/  HMMA.16816.F32.BF16 R12, R168.reuse, R176, R12 ;  /* 0x000000b0a80c723c */ /* 0x040ff0000004180c */
[C---:B------:R-:W-:Y:S01]  /*d550*/  HMMA.16816.F32.BF16 R16, R168.reuse, R178, R16 ;  /* 0x000000b2a810723c */ /* 0x040fe20000041810 */
[----:B------:R-:W3:Y:S07]  /*d560*/  LDSM.16.M88.4 R176, [R212+0x1800] ;  /* 0x00180000d4b0783b */ /* 0x000eee0000000200 */
[C---:B------:R-:W-:Y:S08]  /*d570*/  HMMA.16816.F32.BF16 R20, R168.reuse, R180, R20 ;  /* 0x000000b4a814723c */ /* 0x040ff00000041814 */
[C---:B------:R-:W-:Y:S01]  /*d580*/  HMMA.16816.F32.BF16 R24, R168.reuse, R182, R24 ;  /* 0x000000b6a818723c */ /* 0x040fe20000041818 */
[----:B------:R-:W-:Y:S07]  /*d590*/  LDSM.16.M88.4 R180, [R225+0xa000] ;  /* 0x00a00000e1b4783b */ /* 0x000fee0000000200 */
[C---:B--2---:R-:W-:Y:S08]  /*d5a0*/  HMMA.16816.F32.BF16 R28, R168.reuse, R188, R28 ;  /* 0x000000bca81c723c */ /* 0x044ff0000004181c */
[----:B------:R-:W-:Y:S01]  /*d5b0*/  HMMA.16816.F32.BF16 R32, R168, R190, R32 ;  /* 0x000000bea820723c */ /* 0x000fe20000041820 */
[----:B------:R-:W2:Y:S05]  /*d5c0*/  LDSM.16.M88.4 R168, [R226+0x2000] ;  /* 0x00200000e2a8783b */ /* 0x000eaa0000000200 */
[----:B------:R-:W4:Y:S02]  /*d5d0*/  LDSM.16.M88.4 R188, [R225+0xa800] ;  /* 0x00a80000e1bc783b */ /* 0x000f240000000200 */
        /* <DEDUP_REMOVED lines=8> */
[----:B------:R-:W-:Y:S07]  /*d660*/  LDSM.16.M88.4 R192, [R210] ;  /* 0x00000000d2c0783b */ /* 0x000fee0000000200 */
[C---:B---3--:R-:W-:Y:S08]  /*d670*/  HMMA.16816.F32.BF16 R28, R164.reuse, R176, R28 ;  /* 0x000000b0a41c723c */ /* 0x048ff0000004181c */
[----:B------:R-:W-:Y:S01]  /*d680*/  HMMA.16816.F32.BF16 R32, R164, R178, R32 ;  /* 0x000000b2a420723c */ /* 0x000fe20000041820 */
[----:B------:R-:W-:Y:S05]  /*d690*/  LDSM.16.M88.4 R164, [R224+0x2000] ;  /* 0x00200000e0a4783b */ /* 0x000fea0000000200 */
[----:B------:R-:W3:Y:S02]  /*d6a0*/  LDSM.16.M88.4 R176, [R211] ;  /* 0x00000000d3b0783b */ /* 0x000ee40000000200 */
[C---:B--2---:R-:W-:Y:S08]  /*d6b0*/  HMMA.16816.F32.BF16 R4, R168.reuse, R180, R4 ;  /* 0x000000b4a804723c */ /* 0x044ff00000041804 */
[C---:B------:R-:W-:Y:S01]  /*d6c0*/  HMMA.16816.F32.BF16 R8, R168.reuse, R182, R8 ;  /* 0x000000b6a808723c */ /* 0x040fe20000041808 */
[----:B------:R-:W2:Y:S07]  /*d6d0*/  LDSM.16.M88.4 R180, [R209] ;  /* 0x00000000d1b4783b */ /* 0x000eae0000000200 */
[C---:B----4-:R-:W-:Y:S08]  /*d6e0*/  HMMA.16816.F32.BF16 R12, R168.reuse, R188, R12 ;  /* 0x000000bca80c723c */ /* 0x050ff0000004180c */
[C---:B------:R-:W-:Y:S01]  /*d6f0*/  HMMA.16816.F32.BF16 R16, R168.reuse, R190, R16 ;  /* 0x000000bea810723c */ /* 0x040fe20000041810 */
[----:B------:R-:W-:Y:S07]  /*d700*/  LDSM.16.M88.4 R188, [R219+0xb000] ;  /* 0x00b00000dbbc783b */ /* 0x000fee0000000200 */
[C---:B-1----:R-:W-:Y:S08]  /*d710*/  HMMA.16816.F32.BF16 R20, R168.reuse, R172, R20 ;  /* 0x000000aca814723c */ /* 0x042ff00000041814 */
[C---:B------:R-:W-:Y:S01]  /*d720*/  HMMA.16816.F32.BF16 R24, R168.reuse, R174, R24 ;  /* 0x000000aea818723c */ /* 0x040fe20000041818 */
[----:B------:R-:W-:Y:S07]  /*d730*/  LDSM.16.M88.4 R172, [R222+0x2000] ;  /* 0x00200000deac783b */ /* 0x000fee0000000200 */
[C---:B------:R-:W-:Y:S08]  /*d740*/  HMMA.16816.F32.BF16 R28, R168.reuse, R184, R28 ;  /* 0x000000b8a81c723c */ /* 0x040ff0000004181c */
[----:B------:R-:W-:Y:S01]  /*d750*/  HMMA.16816.F32.BF16 R32, R168, R186, R32 ;  /* 0x000000baa820723c */ /* 0x000fe20000041820 */
[----:B------:R-:W1:Y:S05]  /*d760*/  LDSM.16.M88.4 R168, [R208] ;  /* 0x00000000d0a8783b */ /* 0x000e6a0000000200 */
[----:B------:R-:W4:Y:S02]  /*d770*/  LDSM.16.M88.4 R184, [R219+0xa000] ;  /* 0x00a00000dbb8783b */ /* 0x000f240000000200 */
[C---:B---3--:R-:W-:Y:S08]  /*d780*/  HMMA.16816.F32.BF16 R4, R164.reuse, R176, R4 ;  /* 0x000000b0a404723c */ /* 0x048ff00000041804 */
[C---:B------:R-:W-:Y:S01]  /*d790*/  HMMA.16816.F32.BF16 R8, R164.reuse, R178, R8 ;  /* 0x000000b2a408723c */ /* 0x040fe20000041808 */
[----:B------:R-:W3:Y:S07]  /*d7a0*/  LDSM.16.M88.4 R176, [R219+0xa800] ;  /* 0x00a80000dbb0783b */ /* 0x000eee0000000200 */
[C---:B------:R-:W-:Y:S08]  /*d7b0*/  HMMA.16816.F32.BF16 R12, R164.reuse, R192, R12 ;  /* 0x000000c0a40c723c */ /* 0x040ff0000004180c */
[C---:B------:R-:W-:Y:S01]  /*d7c0*/  HMMA.16816.F32.BF16 R16, R164.reuse, R194, R16 ;  /* 0x000000c2a410723c */ /* 0x040fe20000041810 */
[----:B------:R-:W3:Y:S07]  /*d7d0*/  LDSM.16.M88.4 R192, [R219+0xb800] ;  /* 0x00b80000dbc0783b */ /* 0x000eee0000000200 */
[C---:B--2---:R-:W-:Y:S08]  /*d7e0*/  HMMA.16816.F32.BF16 R20, R164.reuse, R180, R20 ;  /* 0x000000b4a414723c */ /* 0x044ff00000041814 */
[C---:B------:R-:W-:Y:S01]  /*d7f0*/  HMMA.16816.F32.BF16 R24, R164.reuse, R182, R24 ;  /* 0x000000b6a418723c */ /* 0x040fe20000041818 */
[----:B------:R-:W-:Y:S07]  /*d800*/  LDSM.16.M88.4 R180, [R212+0x2800] ;  /* 0x00280000d4b4783b */ /* 0x000fee0000000200 */
[C---:B-1----:R-:W-:Y:S08]  /*d810*/  HMMA.16816.F32.BF16 R28, R164.reuse, R168, R28 ;  /* 0x000000a8a41c723c */ /* 0x042ff0000004181c */
[----:B------:R-:W-:Y:S01]  /*d820*/  HMMA.16816.F32.BF16 R32, R164, R170, R32 ;  /* 0x000000aaa420723c */ /* 0x000fe20000041820 */
[----:B------:R-:W-:Y:S05]  /*d830*/  LDSM.16.M88.4 R164, [R221+0x2000] ;  /* 0x00200000dda4783b */ /* 0x000fea0000000200 */
[----:B------:R-:W1:Y:S02]  /*d840*/  LDSM.16.M88.4 R168, [R212+0x2000] ;  /* 0x00200000d4a8783b */ /* 0x000e640000000200 */
[C---:B----4-:R-:W-:Y:S08]  /*d850*/  HMMA.16816.F32.BF16 R4, R172.reuse, R184, R4 ;  /* 0x000000b8ac04723c */ /* 0x050ff00000041804 */
        /* <DEDUP_REMOVED lines=10> */
[----:B------:R-:W3:Y:S05]  /*d900*/  LDSM.16.M88.4 R172, [R212+0x3800] ;  /* 0x00380000d4ac783b */ /* 0x000eea0000000200 */
[----:B------:R-:W4:Y:S02]  /*d910*/  LDSM.16.M88.4 R192, [R225+0xc800] ;  /* 0x00c80000e1c0783b */ /* 0x000f240000000200 */
[C---:B-1----:R-:W-:Y:S08]  /*d920*/  HMMA.16816.F32.BF16 R4, R164.reuse, R168, R4 ;  /* 0x000000a8a404723c */ /* 0x042ff00000041804 */
[C---:B------:R-:W-:Y:S01]  /*d930*/  HMMA.16816.F32.BF16 R8, R164.reuse, R170, R8 ;  /* 0x000000aaa408723c */ /* 0x040fe20000041808 */
[----:B------:R-:W1:Y:S07]  /*d940*/  LDSM.16.M88.4 R168, [R225+0xd000] ;  /* 0x00d00000e1a8783b */ /* 0x000e6e0000000200 */
[C---:B------:R-:W-:Y:S08]  /*d950*/  HMMA.16816.F32.BF16 R12, R164.reuse, R180, R12 ;  /* 0x000000b4a40c723c */ /* 0x040ff0000004180c */
[C---:B------:R-:W-:Y:S01]  /*d960*/  HMMA.16816.F32.BF16 R16, R164.reuse, R182, R16 ;  /* 0x000000b6a410723c */ /* 0x040fe20000041810 */
[----:B------:R-:W-:Y:S07]  /*d970*/  LDSM.16.M88.4 R180, [R206] ;  /* 0x00000000ceb4783b */ /* 0x000fee0000000200 */
[C---:B--2---:R-:W-:Y:S08]  /*d980*/  HMMA.16816.F32.BF16 R20, R164.reuse, R176, R20 ;  /* 0x000000b0a414723c */ /* 0x044ff00000041814 */
[C---:B------:R-:W-:Y:S01]  /*d990*/  HMMA.16816.F32.BF16 R24, R164.reuse, R178, R24 ;  /* 0x000000b2a418723c */ /* 0x040fe20000041818 */
[----:B------:R-:W2:Y:S07]  /*d9a0*/  LDSM.16.M88.4 R176, [R225+0xd800] ;  /* 0x00d80000e1b0783b */ /* 0x000eae0000000200 */
[C---:B---3--:R-:W-:Y:S08]  /*d9b0*/  HMMA.16816.F32.BF16 R28, R164.reuse, R172, R28 ;  /* 0x000000aca41c723c */ /* 0x048ff0000004181c */
[----:B------:R-:W-:Y:S01]  /*d9c0*/  HMMA.16816.F32.BF16 R32, R164, R174, R32 ;  /* 0x000000aea420723c */ /* 0x000fe20000041820 */
[----:B------:R-:W-:Y:S05]  /*d9d0*/  LDSM.16.M88.4 R164, [R224+0x4000] ;  /* 0x00400000e0a4783b */ /* 0x000fea0000000200 */
[----:B------:R-:W3:Y:S02]  /*d9e0*/  LDSM.16.M88.4 R172, [R207] ;  /* 0x00000000cfac783b */ /* 0x000ee40000000200 */
        /* <DEDUP_REMOVED lines=8> */
[----:B------:R-:W-:Y:S07]  /*da70*/  LDSM.16.M88.4 R168, [R222+0x4000] ;  /* 0x00400000dea8783b */ /* 0x000fee0000000200 */
[C---:B--2---:R-:W-:Y:S08]  /*da80*/  HMMA.16816.F32.BF16 R28, R184.reuse, R176, R28 ;  /* 0x000000b0b81c723c */ /* 0x044ff0000004181c */
[----:B------:R-:W-:Y:S01]  /*da90*/  HMMA.16816.F32.BF16 R32, R184, R178, R32 ;  /* 0x000000b2b820723c */ /* 0x000fe20000041820 */
[----:B------:R-:W1:Y:S05]  /*daa0*/  LDSM.16.M88.4 R176, [R219+0xc000] ;  /* 0x00c00000dbb0783b */ /* 0x000e6a0000000200 */
[----:B------:R-:W-:Y:S02]  /*dab0*/  LDSM.16.M88.4 R184, [R221+0x4000] ;  /* 0x00400000ddb8783b */ /* 0x000fe40000000200 */
[C---:B---3--:R-:W-:Y:S08]  /*dac0*/  HMMA.16816.F32.BF16 R4, R164.reuse, R172, R4 ;  /* 0x000000aca404723c */ /* 0x048ff00000041804 */
[C---:B------:R-:W-:Y:S01]  /*dad0*/  HMMA.16816.F32.BF16 R8, R164.reuse, R174, R8 ;  /* 0x000000aea408723c */ /* 0x040fe20000041808 */
[----:B------:R-:W2:Y:S07]  /*dae0*/  LDSM.16.M88.4 R172, [R219+0xc800] ;  /* 0x00c80000dbac783b */ /* 0x000eae0000000200 */
[C---:B------:R-:W-:Y:S08]  /*daf0*/  HMMA.16816.F32.BF16 R12, R164.reuse, R180, R12 ;  /* 0x000000b4a40c723c */ /* 0x040ff0000004180c */
[C---:B------:R-:W-:Y:S01]  /*db00*/  HMMA.16816.F32.BF16 R16, R164.reuse, R182, R16 ;  /* 0x000000b6a410723c */ /* 0x040fe20000041810 */
[----:B------:R-:W3:Y:S07]  /*db10*/  LDSM.16.M88.4 R180, [R219+0xd000] ;  /* 0x00d00000dbb4783b */ /* 0x000eee0000000200 */
[C---:B------:R-:W-:Y:S08]  /*db20*/  HMMA.16816.F32.BF16 R20, R164.reuse, R188, R20 ;  /* 0x000000bca414723c */ /* 0x040ff00000041814 */
[C---:B------:R-:W-:Y:S01]  /*db30*/  HMMA.16816.F32.BF16 R24, R164.reuse, R190, R24 ;  /* 0x000000bea418723c */ /* 0x040fe20000041818 */
[----:B------:R-:W-:Y:S07]  /*db40*/  LDSM.16.M88.4 R188, [R212+0x4000] ;  /* 0x00400000d4bc783b */ /* 0x000fee0000000200 */
[C---:B----4-:R-:W-:Y:S08]  /*db50*/  HMMA.16816.F32.BF16 R28, R164.reuse, R192, R28 ;  /* 0x000000c0a41c723c */ /* 0x050ff0000004181c */
[----:B------:R-:W-:Y:S01]  /*db60*/  HMMA.16816.F32.BF16 R32, R164, R194, R32 ;  /* 0x000000c2a420723c */ /* 0x000fe20000041820 */
[----:B------:R-:W4:Y:S05]  /*db70*/  LDSM.16.M88.4 R164, [R219+0xd800] ;  /* 0x00d80000dba4783b */ /* 0x000f2a0000000200 */
[----:B------:R-:W4:Y:S02]  /*db80*/  LDSM.16.M88.4 R192, [R212+0x4800] ;  /* 0x00480000d4c0783b */ /* 0x000f240000000200 */
[C---:B-1----:R-:W-:Y:S08]  /*db90*/  HMMA.16816.F32.BF16 R4, R168.reuse, R176, R4 ;  /* 0x000000b0a804723c */ /* 0x042ff00000041804 */
[C---:B------:R-:W-:Y:S01]  /*dba0*/  HMMA.16816.F32.BF16 R8, R168.reuse, R178, R8 ;  /* 0x000000b2a808723c */ /* 0x040fe20000041808 */
[----:B------:R-:W-:Y:S07]  /*dbb0*/  LDSM.16.M88.4 R176, [R225+0xe000] ;  /* 0x00e00000e1b0783b */ /* 0x000fee0000000200 */
[C---:B--2---:R-:W-:Y:S08]  /*dbc0*/  HMMA.16816.F32.BF16 R12, R168.reuse, R172, R12 ;  /* 0x000000aca80c723c */ /* 0x044ff0000004180c */
[C---:B------:R-:W-:Y:S01]  /*dbd0*/  HMMA.16816.F32.BF16 R16, R168.reuse, R174, R16 ;  /* 0x000000aea810723c */ /* 0x040fe20000041810 */
[----:B------:R-:W1:Y:S07]  /*dbe0*/  LDSM.16.M88.4 R172, [R212+0x5000] ;  /* 0x00500000d4ac783b */ /* 0x000e6e0000000200 */
[C---:B---3--:R-:W-:Y:S08]  /*dbf0*/  HMMA.16816.F32.BF16 R20, R168.reuse, R180, R20 ;  /* 0x000000b4a814723c */ /* 0x048ff00000041814 */
[C---:B------:R-:W-:Y:S01]  /*dc00*/  HMMA.16816.F32.BF16 R24, R168.reuse, R182, R24 ;  /* 0x000000b6a818723c */ /* 0x040fe20000041818 */
[----:B------:R-:W-:Y:S07]  /*dc10*/  LDSM.16.M88.4 R180, [R225+0xe800] ;  /* 0x00e80000e1b4783b */ /* 0x000fee0000000200 */
[C---:B----4-:R-:W-:Y:S08]  /*dc20*/  HMMA.16816.F32.BF16 R28, R168.reuse, R164, R28 ;  /* 0x000000a4a81c723c */ /* 0x050ff0000004181c */
[----:B------:R-:W-:Y:S01]  /*dc30*/  HMMA.16816.F32.BF16 R32, R168, R166, R32 ;  /* 0x000000a6a820723c */ /* 0x000fe20000041820 */
[----:B------:R-:W2:Y:S05]  /*dc40*/  LDSM.16.M88.4 R164, [R212+0x5800] ;  /* 0x00580000d4a4783b */ /* 0x000eaa0000000200 */
[----:B------:R-:W3:Y:S02]  /*dc50*/  LDSM.16.M88.4 R168, [R226+0x6000] ;  /* 0x00600000e2a8783b */ /* 0x000ee40000000200 */
[C---:B------:R-:W-:Y:S08]  /*dc60*/  HMMA.16816.F32.BF16 R4, R184.reuse, R188, R4 ;  /* 0x000000bcb804723c */ /* 0x040ff00000041804 */
[C---:B------:R-:W-:Y:S01]  /*dc70*/  HMMA.16816.F32.BF16 R8, R184.reuse, R190, R8 ;  /* 0x000000beb808723c */ /* 0x040fe20000041808 */
[----:B------:R-:W4:Y:S07]  /*dc80*/  LDSM.16.M88.4 R188, [R225+0xf000] ;  /* 0x00f00000e1bc783b */ /* 0x000f2e0000000200 */
[C---:B------:R-:W-:Y:S08]  /*dc90*/  HMMA.16816.F32.BF16 R12, R184.reuse, R192, R12 ;  /* 0x000000c0b80c723c */ /* 0x040ff0000004180c */
[C---:B------:R-:W-:Y:S01]  /*dca0*/  HMMA.16816.F32.BF16 R16, R184.reuse, R194, R16 ;  /* 0x000000c2b810723c */ /* 0x040fe20000041810 */
[----:B------:R-:W4:Y:S07]  /*dcb0*/  LDSM.16.M88.4 R192, [R225+0xf800] ;  /* 0x00f80000e1c0783b */ /* 0x000f2e0000000200 */
[C---:B-1----:R-:W-:Y:S08]  /*dcc0*/  HMMA.16816.F32.BF16 R20, R184.reuse, R172, R20 ;  /* 0x000000acb814723c */ /* 0x042ff00000041814 */
[C---:B------:R-:W-:Y:S01]  /*dcd0*/  HMMA.16816.F32.BF16 R24, R184.reuse, R174, R24 ;  /* 0x000000aeb818723c */ /* 0x040fe20000041818 */
[----:B------:R-:W-:Y:S07]  /*dce0*/  LDSM.16.M88.4 R172, [R203] ;  /* 0x00000000cbac783b */ /* 0x000fee0000000200 */
[C---:B--2---:R-:W-:Y:S08]  /*dcf0*/  HMMA.16816.F32.BF16 R28, R184.reuse, R164, R28 ;  /* 0x000000a4b81c723c */ /* 0x044ff0000004181c */
[----:B------:R-:W-:Y:S01]  /*dd00*/  HMMA.16816.F32.BF16 R32, R184, R166, R32 ;  /* 0x000000a6b820723c */ /* 0x000fe20000041820 */
[----:B------:R-:W1:Y:S05]  /*dd10*/  LDSM.16.M88.4 R164, [R224+0x6000] ;  /* 0x00600000e0a4783b */ /* 0x000e6a0000000200 */
[----:B------:R-:W-:Y:S02]  /*dd20*/  LDSM.16.M88.4 R184, [R200] ;  /* 0x00000000c8b8783b */ /* 0x000fe40000000200 */
[C---:B---3--:R-:W-:Y:S08]  /*dd30*/  HMMA.16816.F32.BF16 R4, R168.reuse, R176, R4 ;  /* 0x000000b0a804723c */ /* 0x048ff00000041804 */
[C---:B------:R-:W-:Y:S01]  /*dd40*/  HMMA.16816.F32.BF16 R8, R168.reuse, R178, R8 ;  /* 0x000000b2a808723c */ /* 0x040fe20000041808 */
[----:B------:R-:W2:Y:S07]  /*dd50*/  LDSM.16.M88.4 R176, [R202] ;  /* 0x00000000cab0783b */ /* 0x000eae0000000200 */
        /* <DEDUP_REMOVED lines=20> */
[----:B------:R-:W3:Y:S05]  /*dea0*/  LDSM.16.M88.4 R164, [R219+0xf800] ;  /* 0x00f80000dba4783b */ /* 0x000eea0000000200 */
[----:B------:R-:W3:Y:S02]  /*deb0*/  LDSM.16.M88.4 R184, [R212+0x6000] ;  /* 0x00600000d4b8783b */ /* 0x000ee40000000200 */
[C---:B----4-:R-:W-:Y:S07]  /*dec0*/  HMMA.16816.F32.BF16 R4, R168.reuse, R188, R4 ;  /* 0x000000bca804723c */ /* 0x050fee0000041804 */
[----:B------:R-:W-:Y:S01]  /*ded0*/  MOV R188, R196 ;  /* 0x000000c400bc7202 */ /* 0x000fe20000000f00 */
[C---:B------:R-:W-:Y:S04]  /*dee0*/  HMMA.16816.F32.BF16 R8, R168.reuse, R190, R8 ;  /* 0x000000bea808723c */ /* 0x040fe80000041808 */
[----:B------:R-:W-:Y:S04]  /*def0*/  MOV R189, R197 ;  /* 0x000000c500bd7202 */ /* 0x000fe80000000f00 */
[C---:B-1----:R-:W-:Y:S08]  /*df00*/  HMMA.16816.F32.BF16 R12, R168.reuse, R172, R12 ;  /* 0x000000aca80c723c */ /* 0x042ff0000004180c */
[C---:B------:R-:W-:Y:S08]  /*df10*/  HMMA.16816.F32.BF16 R16, R168.reuse, R174, R16 ;  /* 0x000000aea810723c */ /* 0x040ff00000041810 */
[C---:B--2---:R-:W-:Y:S08]  /*df20*/  HMMA.16816.F32.BF16 R20, R168.reuse, R176, R20 ;  /* 0x000000b0a814723c */ /* 0x044ff00000041814 */
[C---:B------:R-:W-:Y:S08]  /*df30*/  HMMA.16816.F32.BF16 R24, R168.reuse, R178, R24 ;  /* 0x000000b2a818723c */ /* 0x040ff00000041818 */
[C---:B---3--:R-:W-:Y:S08]  /*df40*/  HMMA.16816.F32.BF16 R28, R168.reuse, R164, R28 ;  /* 0x000000a4a81c723c */ /* 0x048ff0000004181c */
[----:B------:R-:W-:Y:S01]  /*df50*/  HMMA.16816.F32.BF16 R32, R168, R166, R32 ;  /* 0x000000a6a820723c */ /* 0x000fe20000041820 */
[----:B------:R-:W1:Y:S05]  /*df60*/  LDSM.16.M88.4 R164, [R212+0x6800] ;  /* 0x00680000d4a4783b */ /* 0x000e6a0000000200 */
[----:B------:R-:W2:Y:S02]  /*df70*/  LDSM.16.M88.4 R168, [R212+0x7000] ;  /* 0x00700000d4a8783b */ /* 0x000ea40000000200 */
[C---:B------:R-:W-:Y:S08]  /*df80*/  HMMA.16816.F32.BF16 R4, R180.reuse, R184, R4 ;  /* 0x000000b8b404723c */ /* 0x040ff00000041804 */
[C---:B------:R-:W-:Y:S11]  /*df90*/  HMMA.16816.F32.BF16 R8, R180.reuse, R186, R8 ;  /* 0x000000bab408723c */ /* 0x040ff60000041808 */
[----:B------:R-:W-:Y:S05]  /*dfa0*/  @!UPT UIADD3 URZ, URZ, URZ, URZ ;  /* 0x0000003f3f3ff290 */ /* 0x000fea000fffe03f */
[----:B------:R-:W-:Y:S02]  /*dfb0*/  FMUL.FTZ R246, R4, c[0x0][0x2ec] ;  /* 0x0000bb0004f67a20 */ /* 0x000fe40000410000 */
[----:B------:R-:W-:Y:S02]  /*dfc0*/  FMUL.FTZ R250, R5, c[0x0][0x2ec] ;  /* 0x0000bb0005fa7a20 */ /* 0x000fe40000410000 */
[----:B------:R-:W-:Y:S02]  /*dfd0*/  FMUL.FTZ R252, R6, c[0x0][0x2ec] ;  /* 0x0000bb0006fc7a20 */ /* 0x000fe40000410000 */
[----:B------:R-:W3:Y:S01]  /*dfe0*/  MUFU.TANH R246, R246 ;  /* 0x000000f600f67308 */ /* 0x000ee20000002400 */
[----:B------:R-:W-:Y:S01]  /*dff0*/  FMUL.FTZ R3, R7, c[0x0][0x2ec] ;  /* 0x0000bb0007037a20 */ /* 0x000fe20000410000 */
[C---:B-1----:R-:W-:Y:S03]  /*e000*/  HMMA.16816.F32.BF16 R12, R180.reuse, R164, R12 ;  /* 0x000000a4b40c723c */ /* 0x042fe6000004180c */
[----:B------:R-:W-:Y:S02]  /*e010*/  FMUL.FTZ R190, R8, c[0x0][0x2ec] ;  /* 0x0000bb0008be7a20 */ /* 0x000fe40000410000 */
[----:B------:R-:W-:Y:S03]  /*e020*/  FMUL.FTZ R191, R9, c[0x0][0x2ec] ;  /* 0x0000bb0009bf7a20 */ /* 0x000fe60000410000 */
[----:B------:R-:W1:Y:S01]  /*e030*/  MUFU.TANH R250, R250 ;  /* 0x000000fa00fa7308 */ /* 0x000e620000002400 */
[C---:B------:R-:W-:Y:S01]  /*e040*/  HMMA.16816.F32.BF16 R16, R180.reuse, R166, R16 ;  /* 0x000000a6b410723c */ /* 0x040fe20000041810 */
[----:B------:R-:W4:Y:S01]  /*e050*/  LDSM.16.M88.4 R164, [R212+0x7800] ;  /* 0x00780000d4a4783b */ /* 0x000f220000000200 */
[----:B------:R-:W-:Y:S04]  /*e060*/  DEPBAR.LE SB0, 0x0 ;  /* 0x000080000000791a */ /* 0x000fe80000000000 */
[----:B------:R-:W-:Y:S02]  /*e070*/  FMUL.FTZ R10, R10, c[0x0][0x2ec] ;  /* 0x0000bb000a0a7a20 */ /* 0x000fe40000410000 */
[C---:B--2---:R-:W-:Y:S01]  /*e080*/  HMMA.16816.F32.BF16 R20, R180.reuse, R168, R20 ;  /* 0x000000a8b414723c */ /* 0x044fe20000041814 */
[----:B------:R-:W2:Y:S01]  /*e090*/  MUFU.TANH R252, R252 ;  /* 0x000000fc00fc7308 */ /* 0x000ea20000002400 */
[----:B------:R-:W-:Y:S03]  /*e0a0*/  BAR.SYNC.DEFER_BLOCKING 0x0 ;  /* 0x0000000000007b1d */ /* 0x000fe60000010000 */
[----:B------:R-:W-:Y:S03]  /*e0b0*/  FMUL.FTZ R9, R11, c[0x0][0x2ec] ;  /* 0x0000bb000b097a20 */ /* 0x000fe60000410000 */
[C---:B------:R-:W-:Y:S03]  /*e0c0*/  HMMA.16816.F32.BF16 R24, R180.reuse, R170, R24 ;  /* 0x000000aab418723c */ /* 0x040fe60000041818 */
[----:B------:R-:W1:Y:S01]  /*e0d0*/  MUFU.TANH R3, R3 ;  /* 0x0000000300037308 */ /* 0x000e620000002400 */
[----:B------:R-:W-:Y:S02]  /*e0e0*/  FMUL.FTZ R193, R13, c[0x0][0x2ec] ;  /* 0x0000bb000dc17a20 */ /* 0x000fe40000410000 */
[----:B------:R-:W-:Y:S02]  /*e0f0*/  FMUL.FTZ R13, R14, c[0x0][0x2ec] ;  /* 0x0000bb000e0d7a20 */ /* 0x000fe40000410000 */
[----:B------:R-:W-:Y:S04]  /*e100*/  FMUL.FTZ R17, R17, c[0x0][0x2ec] ;  /* 0x0000bb0011117a20 */ /* 0x000fe80000410000 */
[----:B------:R-:W-:Y:S01]  /*e110*/  FMUL.FTZ R14, R19, c[0x0][0x2ec] ;  /* 0x0000bb00130e7a20 */ /* 0x000fe20000410000 */
[----:B------:R1:W1:Y:S01]  /*e120*/  MUFU.TANH R197, R17 ;  /* 0x0000001100c57308 */ /* 0x0002620000002400 */
[----:B------:R-:W-:Y:S02]  /*e130*/  FMUL.FTZ R194, R12, c[0x0][0x2ec] ;  /* 0x0000bb000cc27a20 */ /* 0x000fe40000410000 */
[----:B------:R-:W-:Y:S02]  /*e140*/  FMUL.FTZ R23, R23, c[0x0][0x2ec] ;  /* 0x0000bb0017177a20 */ /* 0x000fe40000410000 */
[----:B------:R-:W-:Y:S02]  /*e150*/  FMUL.FTZ R21, R21, c[0x0][0x2ec] ;  /* 0x0000bb0015157a20 */ /* 0x000fe40000410000 */
[----:B------:R-:W-:Y:S02]  /*e160*/  FMUL.FTZ R11, R15, c[0x0][0x2ec] ;  /* 0x0000bb000f0b7a20 */ /* 0x000fe40000410000 */
[----:B------:R-:W-:Y:S01]  /*e170*/  FMUL.FTZ R195, R16, c[0x0][0x2ec] ;  /* 0x0000bb0010c37a20 */ /* 0x000fe20000410000 */
[----:B------:R2:W2:Y:S01]  /*e180*/  MUFU.TANH R199, R23 ;  /* 0x0000001700c77308 */ /* 0x0004a20000002400 */
[----:B------:R-:W-:Y:S01]  /*e190*/  FMUL.FTZ R26, R26, c[0x0][0x2ec] ;  /* 0x0000bb001a1a7a20 */ /* 0x000fe20000410000 */
[C---:B----4-:R-:W-:Y:S03]  /*e1a0*/  HMMA.16816.F32.BF16 R28, R180.reuse, R164, R28 ;  /* 0x000000a4b41c723c */ /* 0x050fe6000004181c */
[----:B------:R-:W-:Y:S02]  /*e1b0*/  FMUL.FTZ R19, R27, c[0x0][0x2ec] ;  /* 0x0000bb001b137a20 */ /* 0x000fe40000410000 */
[----:B------:R-:W-:Y:S02]  /*e1c0*/  FMUL.FTZ R15, R18, c[0x0][0x2ec] ;  /* 0x0000bb00120f7a20 */ /* 0x000fe40000410000 */
[----:B------:R-:W-:Y:S01]  /*e1d0*/  FMUL.FTZ R18, R20, c[0x0][0x2ec] ;  /* 0x0000bb0014127a20 */ /* 0x000fe20000410000 */
[----:B------:R-:W4:Y:S01]  /*e1e0*/  MUFU.TANH R198, R21 ;  /* 0x0000001500c67308 */ /* 0x000f220000002400 */
[----:B------:R-:W-:Y:S03]  /*e1f0*/  HMMA.16816.F32.BF16 R32, R180, R166, R32 ;  /* 0x000000a6b420723c */ /* 0x000fe60000041820 */
[----:B-1----:R-:W-:Y:S02]  /*e200*/  FMUL.FTZ R17, R22, c[0x0][0x2ec] ;  /* 0x0000bb0016117a20 */ /* 0x002fe40000410000 */
[----:B------:R-:W-:Y:S02]  /*e210*/  FMUL.FTZ R173, R24, c[0x0][0x2ec] ;  /* 0x0000bb0018ad7a20 */ /* 0x000fe40000410000 */
[----:B------:R-:W-:Y:S02]  /*e220*/  FMUL.FTZ R22, R25, c[0x0][0x2ec] ;  /* 0x0000bb0019167a20 */ /* 0x000fe40000410000 */
[----:B------:R1:W1:Y:S03]  /*e230*/  MUFU.TANH R21, R26 ;  /* 0x0000001a00157308 */ /* 0x0002660000002400 */
[----:B--2---:R-:W-:Y:S03]  /*e240*/  MOV R23, UR4 ;  /* 0x0000000400177c02 */ /* 0x004fe60008000f00 */
[----:B------:R-:W-:Y:S01]  /*e250*/  FMUL.FTZ R178, R29, c[0x0][0x2ec] ;  /* 0x0000bb001db27a20 */ /* 0x000fe20000410000 */
[C---:B------:R-:W-:Y:S01]  /*e260*/  LEA R182, P6, R23.reuse, R40, 0x6 ;  /* 0x0000002817b67211 */ /* 0x040fe200078c30ff */
[----:B------:R-:W-:Y:S02]  /*e270*/  FMUL.FTZ R29, R30, c[0x0][0x2ec] ;  /* 0x0000bb001e1d7a20 */ /* 0x000fe40000410000 */
[----:B------:R-:W2:Y:S01]  /*e280*/  MUFU.TANH R190, R190 ;  /* 0x000000be00be7308 */ /* 0x000ea20000002400 */
[C---:B------:R-:W-:Y:S01]  /*e290*/  LEA R186, P1, R23.reuse, R38, 0x6 ;  /* 0x0000002617ba7211 */ /* 0x040fe200078230ff */
[----:B------:R-:W-:Y:S01]  /*e2a0*/  FMUL.FTZ R25, R28, c[0x0][0x2ec] ;  /* 0x0000bb001c197a20 */ /* 0x000fe20000410000 */
[C---:B------:R-:W-:Y:S02]  /*e2b0*/  LEA.HI.X.SX32 R183, R23.reuse, R41, 0x6, P6 ;  /* 0x0000002917b77211 */ /* 0x040fe400030f36ff */
[----:B------:R2:W5:Y:S01]  /*e2c0*/  LDL.LU.64 R40, [R1+0x30] ;  /* 0x0000300001287983 */ /* 0x0005620000300a00 */
[C---:B------:R-:W-:Y:S01]  /*e2d0*/  LEA R174, P0, R23.reuse, R188, 0x6 ;  /* 0x000000bc17ae7211 */ /* 0x040fe200078030ff */
[----:B------:R-:W-:Y:S01]  /*e2e0*/  FMUL.FTZ R27, R32, c[0x0][0x2ec] ;  /* 0x0000bb00201b7a20 */ /* 0x000fe20000410000 */
[----:B------:R-:W-:Y:S01]  /*e2f0*/  LEA.HI.X.SX32 R187, R23, R39, 0x6, P1 ;  /* 0x0000002717bb7211 */ /* 0x000fe200008f36ff */
[----:B------:R-:W-:Y:S01]  /*e300*/  FMUL.FTZ R30, R35, c[0x0][0x2ec] ;  /* 0x0000bb00231e7a20 */ /* 0x000fe20000410000 */
[----:B------:R-:W2:Y:S01]  /*e310*/  MUFU.TANH R191, R191 ;  /* 0x000000bf00bf7308 */ /* 0x000ea20000002400 */
[C---:B------:R-:W-:Y:S01]  /*e320*/  LEA.HI.X.SX32 R175, R23.reuse, R189, 0x6, P0 ;  /* 0x000000bd17af7211 */ /* 0x040fe200000f36ff */
[----:B------:R2:W5:Y:S01]  /*e330*/  LDL.LU.64 R38, [R1+0x28] ;  /* 0x0000280001267983 */ /* 0x0005620000300a00 */
[----:B------:R-:W-:Y:S01]  /*e340*/  LEA R176, P0, R23, R36, 0x6 ;  /* 0x0000002417b07211 */ /* 0x000fe200078030ff */
[----:B-1----:R-:W-:Y:S02]  /*e350*/  FMUL.FTZ R26, R31, c[0x0][0x2ec] ;  /* 0x0000bb001f1a7a20 */ /* 0x002fe40000410000 */
[----:B------:R-:W-:Y:S01]  /*e360*/  FMUL.FTZ R31, R34, c[0x0][0x2ec] ;  /* 0x0000bb00221f7a20 */ /* 0x000fe20000410000 */
[----:B------:R-:W-:Y:S01]  /*e370*/  LEA.HI.X.SX32 R177, R23, R37, 0x6, P0 ;  /* 0x0000002517b17211 */ /* 0x000fe200000f36ff */
[----:B------:R-:W-:Y:S01]  /*e380*/  IMAD R35, R183, c[0x0][0x198], RZ ;  /* 0x00006600b7237a24 */ /* 0x000fe200078e02ff */
[----:B------:R1:W5:Y:S01]  /*e390*/  LDL.LU.64 R36, [R1+0x20] ;  /* 0x0000200001247983 */ /* 0x0003620000300a00 */
[----:B------:R1:W1:Y:S01]  /*e3a0*/  MUFU.TANH R34, R27 ;  /* 0x0000001b00227308 */ /* 0x0002620000002400 */
[----:B------:R-:W-:Y:S02]  /*e3b0*/  FMUL.FTZ R33, R33, c[0x0][0x2ec] ;  /* 0x0000bb0021217a20 */ /* 0x000fe40000410000 */
[C---:B------:R-:W-:Y:S02]  /*e3c0*/  IMAD R35, R182.reuse, c[0x0][0x19c], R35 ;  /* 0x00006700b6237a24 */ /* 0x040fe400078e0223 */
[----:B------:R-:W-:Y:S04]  /*e3d0*/  IMAD.WIDE.U32 R182, R182, c[0x0][0x198], RZ ;  /* 0x00006600b6b67a25 */ /* 0x000fe800078e00ff */
[----:B------:R-:W-:Y:S01]  /*e3e0*/  IMAD.WIDE.U32 R6, R186, c[0x0][0x198], RZ ;  /* 0x00006600ba067a25 */ /* 0x000fe200078e00ff */
[----:B------:R-:W2:Y:S01]  /*e3f0*/  MUFU.TANH R10, R10 ;  /* 0x0000000a000a7308 */ /* 0x000ea20000002400 */
[----:B------:R-:W-:Y:S02]  /*e400*/  IADD3 R35, R183, R35, RZ ;  /* 0x00000023b7237210 */ /* 0x000fe40007ffe0ff */
[----:B------:R-:W-:Y:S02]  /*e410*/  IMAD R175, R175, c[0x0][0x198], RZ ;  /* 0x00006600afaf7a24 */ /* 0x000fe400078e02ff */
[C---:B------:R-:W-:Y:S04]  /*e420*/  IMAD.WIDE.U32 R188, R174.reuse, c[0x0][0x198], RZ ;  /* 0x00006600aebc7a25 */ /* 0x040fe800078e00ff */
[----:B------:R-:W-:Y:S01]  /*e430*/  IMAD R175, R174, c[0x0][0x19c], R175 ;  /* 0x00006700aeaf7a24 */ /* 0x000fe200078e02af */
[----:B------:R-:W2:Y:S01]  /*e440*/  MUFU.TANH R9, R9 ;  /* 0x0000000900097308 */ /* 0x000ea20000002400 */
[----:B------:R-:W-:Y:S01]  /*e450*/  IMAD R23, R177, c[0x0][0x198], RZ ;  /* 0x00006600b1177a24 */ /* 0x000fe200078e02ff */
[-C--:B------:R-:W-:Y:S01]  /*e460*/  LEA R170, P1, R188, R245.reuse, 0x1 ;  /* 0x000000f5bcaa7211 */ /* 0x080fe200078208ff */
[----:B------:R-:W-:Y:S02]  /*e470*/  IMAD.IADD R175, R189, 0x1, R175 ;  /* 0x00000001bdaf7824 */ /* 0x000fe400078e02af */
[----:B-1----:R-:W-:Y:S02]  /*e480*/  IMAD R27, R187, c[0x0][0x198], RZ ;  /* 0x00006600bb1b7a24 */ /* 0x002fe400078e02ff */
[----:B------:R-:W-:Y:S01]  /*e490*/  IMAD R23, R176, c[0x0][0x19c], R23 ;  /* 0x00006700b0177a24 */ /* 0x000fe200078e0217 */
[-C--:B------:R-:W-:Y:S01]  /*e4a0*/  LEA.HI.X R171, R188, R244.reuse, R175, 0x1, P1 ;  /* 0x000000f4bcab7211 */ /* 0x080fe200008f0caf */
[----:B------:R-:W-:Y:S01]  /*e4b0*/  IMAD R27, R186, c[0x0][0x19c], R27 ;  /* 0x00006700ba1b7a24 */ /* 0x000fe200078e021b */
[----:B------:R-:W1:Y:S01]  /*e4c0*/  MUFU.TANH R194, R194 ;  /* 0x000000c200c27308 */ /* 0x000e620000002400 */
[----:B------:R-:W-:Y:S01]  /*e4d0*/  LEA R186, P0, R182, R245, 0x1 ;  /* 0x000000f5b6ba7211 */ /* 0x000fe200078008ff */
[----:B------:R-:W-:Y:S02]  /*e4e0*/  IMAD.WIDE.U32 R176, R176, c[0x0][0x198], RZ ;  /* 0x00006600b0b07a25 */ /* 0x000fe400078e00ff */
[----:B------:R-:W-:Y:S02]  /*e4f0*/  IADD3 R27, R7, R27, RZ ;  /* 0x0000001b071b7210 */ /* 0x000fe40007ffe0ff */
[-C--:B------:R-:W-:Y:S02]  /*e500*/  LEA.HI.X R187, R182, R244.reuse, R35, 0x1, P0 ;  /* 0x000000f4b6bb7211 */ /* 0x080fe400000f0c23 */
[----:B------:R-:W-:Y:S02]  /*e510*/  PLOP3.LUT P0, PT, PT, PT, UP0, 0x80, 0x0 ;  /* 0x000000000000781c */ /* 0x000fe40003f0f008 */
[----:B------:R-:W1:Y:S01]  /*e520*/  MUFU.TANH R193, R193 ;  /* 0x000000c100c17308 */ /* 0x000e620000002400 */
[-C--:B------:R-:W-:Y:S02]  /*e530*/  LEA R182, P6, R6, R245.reuse, 0x1 ;  /* 0x000000f506b67211 */ /* 0x080fe400078c08ff */
[----:B------:R-:W-:Y:S02]  /*e540*/  LEA R174, P1, R176, R245, 0x1 ;  /* 0x000000f5b0ae7211 */ /* 0x000fe400078208ff */
[----:B------:R-:W-:Y:S02]  /*e550*/  IADD3 R23, R177, R23, RZ ;  /* 0x00000017b1177210 */ /* 0x000fe40007ffe0ff */
[-C--:B------:R-:W-:Y:S02]  /*e560*/  LEA.HI.X R183, R6, R244.reuse, R27, 0x1, P6 ;  /* 0x000000f406b77211 */ /* 0x080fe400030f0c1b */
[----:B------:R-:W-:Y:S01]  /*e570*/  LEA.HI.X R175, R176, R244, R23, 0x1, P1 ;  /* 0x000000f4b0af7211 */ /* 0x000fe200008f0c17 */
        /* <DEDUP_REMOVED lines=16> */
[----:B------:R-:W1:Y:S02]  /*e680*/  MUFU.TANH R30, R30 ;  /* 0x0000001e001e7308 */ /* 0x000e640000002400 */
[----:B-12345:R-:W-:-:S05]  /*e690*/  @P0 BRA `(.L_x_1175) ;  /* 0xffffdc0000000947 */ /* 0x03efca000383ffff */
.L_x_1174:
[----:B------:R-:W-:Y:S01]  /*e6a0*/  MOV R4, UR6 ;  /* 0x0000000600047c02 */ /* 0x000fe20008000f00 */
[----:B------:R-:W-:Y:S02]  /*e6b0*/  UISETP.GT.AND UP0, UPT, UR6, UR9, UPT ;  /* 0x000000090600728c */ /* 0x000fe4000bf04270 */
[----:B------:R-:W-:Y:S01]  /*e6c0*/  UIADD3 UR14, UR14, 0x1, URZ ;  /* 0x000000010e0e7890 */ /* 0x000fe2000fffe03f */
[----:B------:R-:W-:Y:S01]  /*e6d0*/  LEA R4, R4, R239, 0x6 ;  /* 0x000000ef04047211 */ /* 0x000fe200078e30ff */
[----:B------:R-:W-:Y:S03]  /*e6e0*/  UMOV UR27, UR6 ;  /* 0x00000006001b7c82 */ /* 0x000fe60008000000 */
[C---:B------:R-:W-:Y:S02]  /*e6f0*/  IADD3 R8, R4.reuse, 0x1, RZ ;  /* 0x0000000104087810 */ /* 0x040fe40007ffe0ff */
[CC--:B------:R-:W-:Y:S02]  /*e700*/  ISETP.GE.AND P1, PT, R4.reuse, R238.reuse, PT ;  /* 0x000000ee0400720c */ /* 0x0c0fe40003f26270 */
[----:B------:R-:W-:Y:S02]  /*e710*/  IADD3 R27, R4, 0x8, RZ ;  /* 0x00000008041b7810 */ /* 0x000fe40007ffe0ff */
[-C--:B------:R-:W-:Y:S02]  /*e720*/  ISETP.GE.AND P6, PT, R8, R238.reuse, PT ;  /* 0x000000ee0800720c */ /* 0x080fe40003fc6270 */
[CC--:B------:R-:W-:Y:S02]  /*e730*/  ISETP.GE.OR P1, PT, R4.reuse, R237.reuse, !P1 ;  /* 0x000000ed0400720c */ /* 0x0c0fe40004f26670 */
[----:B------:R-:W-:Y:S02]  /*e740*/  IADD3 R35, R4, 0x10, RZ ;  /* 0x0000001004237810 */ /* 0x000fe40007ffe0ff */
[-C--:B------:R-:W-:Y:S02]  /*e750*/  ISETP.GE.OR P6, PT, R8, R237.reuse, !P6 ;  /* 0x000000ed0800720c */ /* 0x080fe400077c6670 */
[----:B------:R-:W-:Y:S02]  /*e760*/  FSEL R7, R246, -INF , !P1 ;  /* 0xff800000f6077808 */ /* 0x000fe40004800000 */
[-C--:B------:R-:W-:Y:S02]  /*e770*/  ISETP.GE.AND P1, PT, R27, R238.reuse, PT ;  /* 0x000000ee1b00720c */ /* 0x080fe40003f26270 */
[----:B------:R-:W-:Y:S02]  /*e780*/  FSEL R20, R250, -INF , !P6 ;  /* 0xff800000fa147808 */ /* 0x000fe40007000000 */
[----:B------:R-:W-:Y:S02]  /*e790*/  ISETP.GE.AND P6, PT, R35, R238, PT ;  /* 0x000000ee2300720c */ /* 0x000fe40003fc6270 */
[-C--:B------:R-:W-:Y:S02]  /*e7a0*/  ISETP.GE.OR P1, PT, R27, R237.reuse, !P1 ;  /* 0x000000ed1b00720c */ /* 0x080fe40004f26670 */
[----:B------:R-:W-:Y:S02]  /*e7b0*/  IADD3 R28, R4, 0x18, RZ ;  /* 0x00000018041c7810 */ /* 0x000fe40007ffe0ff */
[----:B------:R-:W-:Y:S02]  /*e7c0*/  ISETP.GE.OR P6, PT, R35, R237, !P6 ;  /* 0x000000ed2300720c */ /* 0x000fe400077c6670 */
[----:B------:R-:W-:Y:S02]  /*e7d0*/  FSEL R16, R190, -INF , !P1 ;  /* 0xff800000be107808 */ /* 0x000fe40004800000 */
[----:B------:R-:W-:Y:S02]  /*e7e0*/  ISETP.GE.AND P1, PT, R8, R236, PT ;  /* 0x000000ec0800720c */ /* 0x000fe40003f26270 */
[----:B-1----:R-:W-:Y:S02]  /*e7f0*/  FSEL R187, R194, -INF , !P6 ;  /* 0xff800000c2bb7808 */ /* 0x002fe40007000000 */
[----:B------:R-:W-:Y:S02]  /*e800*/  ISETP.GE.AND P6, PT, R28, R238, PT ;  /* 0x000000ee1c00720c */ /* 0x000fe40003fc6270 */
[----:B------:R-:W-:Y:S02]  /*e810*/  ISETP.GE.OR P1, PT, R8, R231, !P1 ;  /* 0x000000e70800720c */ /* 0x000fe40004f26670 */
[----:B------:R-:W-:Y:S02]  /*e820*/  IADD3 R8, R4, 0x20, RZ ;  /* 0x0000002004087810 */ /* 0x000fe40007ffe0ff */
[-C--:B------:R-:W-:Y:S02]  /*e830*/  ISETP.GE.OR P6, PT, R28, R237.reuse, !P6 ;  /* 0x000000ed1c00720c */ /* 0x080fe400077c6670 */
[----:B------:R-:W-:Y:S02]  /*e840*/  FSEL R23, R3, -INF , !P1 ;  /* 0xff80000003177808 */ /* 0x000fe40004800000 */
[----:B------:R-:W-:Y:S02]  /*e850*/  ISETP.GE.AND P0, PT, R4, R236, PT ;  /* 0x000000ec0400720c */ /* 0x000fe40003f06270 */
[----:B------:R-:W-:Y:S02]  /*e860*/  ISETP.GE.AND P1, PT, R8, R238, PT ;  /* 0x000000ee0800720c */ /* 0x000fe40003f26270 */
[C---:B------:R-:W-:Y:S02]  /*e870*/  IADD3 R32, R4.reuse, 0x21, RZ ;  /* 0x0000002104207810 */ /* 0x040fe40007ffe0ff */
[----:B------:R-:W-:Y:S02]  /*e880*/  IADD3 R164, R4, 0x9, RZ ;  /* 0x0000000904a47810 */ /* 0x000fe40007ffe0ff */
[----:B------:R-:W-:Y:S02]  /*e890*/  FSEL R189, R195, -INF , !P6 ;  /* 0xff800000c3bd7808 */ /* 0x000fe40007000000 */
[C---:B------:R-:W-:Y:S02]  /*e8a0*/  ISETP.GE.AND P6, PT, R27.reuse, R236, PT ;  /* 0x000000ec1b00720c */ /* 0x040fe40003fc6270 */
[----:B------:R-:W-:Y:S02]  /*e8b0*/  ISETP.GE.OR P1, PT, R8, R237, !P1 ;  /* 0x000000ed0800720c */ /* 0x000fe40004f26670 */
[-C--:B------:R-:W-:Y:S02]  /*e8c0*/  ISETP.GE.OR P0, PT, R4, R231.reuse, !P0 ;  /* 0x000000e70400720c */ /* 0x080fe40004706670 */
[----:B------:R-:W-:Y:S02]  /*e8d0*/  ISETP.GE.OR P6, PT, R27, R231, !P6 ;  /* 0x000000e71b00720c */ /* 0x000fe400077c6670 */
[----:B------:R-:W-:Y:S02]  /*e8e0*/  FSEL R5, R252, -INF , !P0 ;  /* 0xff800000fc057808 */ /* 0x000fe40004000000 */
[----:B------:R-:W-:Y:S02]  /*e8f0*/  FSEL R252, R18, -INF , !P1 ;  /* 0xff80000012fc7808 */ /* 0x000fe40004800000 */
[-C--:B------:R-:W-:Y:S02]  /*e900*/  ISETP.GE.AND P1, PT, R32, R238.reuse, PT ;  /* 0x000000ee2000720c */ /* 0x080fe40003f26270 */
[----:B------:R-:W-:Y:S02]  /*e910*/  ISETP.GE.AND P0, PT, R164, R238, PT ;  /* 0x000000eea400720c */ /* 0x000fe40003f06270 */
[----:B------:R-:W-:Y:S02]  /*e920*/  FSEL R27, R10, -INF , !P6 ;  /* 0xff8000000a1b7808 */ /* 0x000fe40007000000 */
[-C--:B------:R-:W-:Y:S02]  /*e930*/  ISETP.GE.OR P0, PT, R164, R237.reuse, !P0 ;  /* 0x000000eda400720c */ /* 0x080fe40004706670 */
[----:B------:R-:W-:Y:S02]  /*e940*/  ISETP.GE.AND P6, PT, R35, R236, PT ;  /* 0x000000ec2300720c */ /* 0x000fe40003fc6270 */
[----:B------:R-:W-:Y:S02]  /*e950*/  ISETP.GE.OR P1, PT, R32, R237, !P1 ;  /* 0x000000ed2000720c */ /* 0x000fe40004f26670 */
[----:B------:R-:W-:Y:S02]  /*e960*/  IADD3 R6, R4, 0x11, RZ ;  /* 0x0000001104067810 */ /* 0x000fe40007ffe0ff */
[----:B------:R-:W-:Y:S02]  /*e970*/  FSEL R12, R191, -INF , !P0 ;  /* 0xff800000bf0c7808 */ /* 0x000fe40004000000 */
[----:B------:R-:W-:Y:S02]  /*e980*/  ISETP.GE.OR P6, PT, R35, R231, !P6 ;  /* 0x000000e72300720c */ /* 0x000fe400077c6670 */
[----:B------:R-:W-:Y:S02]  /*e990*/  FSEL R250, R198, -INF , !P1 ;  /* 0xff800000c6fa7808 */ /* 0x000fe40004800000 */
[C---:B------:R-:W-:Y:S02]  /*e9a0*/  ISETP.GE.AND P0, PT, R6.reuse, R238, PT ;  /* 0x000000ee0600720c */ /* 0x040fe40003f06270 */
[----:B------:R-:W-:Y:S02]  /*e9b0*/  ISETP.GE.AND P1, PT, R6, R236, PT ;  /* 0x000000ec0600720c */ /* 0x000fe40003f26270 */
[----:B------:R-:W-:Y:S02]  /*e9c0*/  IADD3 R24, R4, 0x19, RZ ;  /* 0x0000001904187810 */ /* 0x000fe40007ffe0ff */
[----:B------:R-:W-:Y:S02]  /*e9d0*/  FSEL R191, R13, -INF , !P6 ;  /* 0xff8000000dbf7808 */ /* 0x000fe40007000000 */
[----:B------:R-:W-:Y:S02]  /*e9e0*/  FMNMX.FTZ R13, R7, R2, !PT ;  /* 0x00000002070d7209 */ /* 0x000fe40007810000 */
[C---:B------:R-:W-:Y:S02]  /*e9f0*/  ISETP.GE.OR P0, PT, R6.reuse, R237, !P0 ;  /* 0x000000ed0600720c */ /* 0x040fe40004706670 */
[----:B------:R-:W-:Y:S02]  /*ea00*/  ISETP.GE.OR P1, PT, R6, R231, !P1 ;  /* 0x000000e70600720c */ /* 0x000fe40004f26670 */
[----:B------:R-:W-:Y:S02]  /*ea10*/  FSEL R188, R193, -INF , !P0 ;  /* 0xff800000c1bc7808 */ /* 0x000fe40004000000 */
[----:B------:R-:W-:Y:S02]  /*ea20*/  ISETP.GE.AND P0, PT, R24, R238, PT ;  /* 0x000000ee1800720c */ /* 0x000fe40003f06270 */
[----:B------:R-:W-:Y:S02]  /*ea30*/  FSEL R192, R11, -INF , !P1 ;  /* 0xff8000000bc07808 */ /* 0x000fe40004800000 */
[----:B------:R-:W-:Y:S02]  /*ea40*/  FMNMX.FTZ R11, R20, R13, !PT ;  /* 0x0000000d140b7209 */ /* 0x000fe40007810000 */
[----:B------:R-:W-:Y:S02]  /*ea50*/  ISETP.GE.OR P0, PT, R24, R237, !P0 ;  /* 0x000000ed1800720c */ /* 0x000fe40004706670 */
[----:B------:R-:W-:Y:S02]  /*ea60*/  FMNMX.FTZ R11, R16, R11, !PT ;  /* 0x0000000b100b7209 */ /* 0x000fe40007810000 */
[----:B------:R-:W-:Y:S02]  /*ea70*/  FSEL R190, R197, -INF , !P0 ;  /* 0xff800000c5be7808 */ /* 0x000fe40004000000 */
[----:B------:R-:W-:Y:S02]  /*ea80*/  FMNMX.FTZ R18, R12, R11, !PT ;  /* 0x0000000b0c127209 */ /* 0x000fe40007810000 */
[-C--:B------:R-:W-:Y:S02]  /*ea90*/  ISETP.GE.AND P0, PT, R164, R236.reuse, PT ;  /* 0x000000eca400720c */ /* 0x080fe40003f06270 */
[-C--:B------:R-:W-:Y:S02]  /*eaa0*/  ISETP.GE.AND P6, PT, R28, R236.reuse, PT ;  /* 0x000000ec1c00720c */ /* 0x080fe40003fc6270 */
[----:B------:R-:W-:Y:S02]  /*eab0*/  ISETP.GE.AND P1, PT, R24, R236, PT ;  /* 0x000000ec1800720c */ /* 0x000fe40003f26270 */
[-C--:B------:R-:W-:Y:S02]  /*eac0*/  ISETP.GE.OR P0, PT, R164, R231.reuse, !P0 ;  /* 0x000000e7a400720c */ /* 0x080fe40004706670 */
[----:B------:R-:W-:Y:S02]  /*ead0*/  IADD3 R10, R4, 0x28, RZ ;  /* 0x00000028040a7810 */ /* 0x000fe40007ffe0ff */
[----:B------:R-:W-:Y:S02]  /*eae0*/  FMNMX.FTZ R11, R187, R18, !PT ;  /* 0x00000012bb0b7209 */ /* 0x000fe40007810000 */
[-C--:B------:R-:W-:Y:S02]  /*eaf0*/  ISETP.GE.OR P6, PT, R28, R231.reuse, !P6 ;  /* 0x000000e71c00720c */ /* 0x080fe400077c6670 */
[----:B------:R-:W-:Y:S02]  /*eb00*/  ISETP.GE.OR P1, PT, R24, R231, !P1 ;  /* 0x000000e71800720c */ /* 0x000fe40004f26670 */
[----:B------:R-:W-:Y:S02]  /*eb10*/  FSEL R9, R9, -INF , !P0 ;  /* 0xff80000009097808 */ /* 0x000fe40004000000 */
[----:B------:R-:W-:Y:S02]  /*eb20*/  FMNMX.FTZ R18, R188, R11, !PT ;  /* 0x0000000bbc127209 */ /* 0x000fe40007810000 */
[----:B------:R-:W-:Y:S02]  /*eb30*/  ISETP.GE.AND P0, PT, R10, R238, PT ;  /* 0x000000ee0a00720c */ /* 0x000fe40003f06270 */
[----:B------:R-:W-:Y:S02]  /*eb40*/  FSEL R194, R14, -INF , !P1 ;  /* 0xff8000000ec27808 */ /* 0x000fe40004800000 */
[----:B------:R-:W-:Y:S02]  /*eb50*/  FMNMX.FTZ R14, R5, R0, !PT ;  /* 0x00000000050e7209 */ /* 0x000fe40007810000 */
[----:B------:R-:W-:Y:S02]  /*eb60*/  FSEL R193, R15, -INF , !P6 ;  /* 0xff8000000fc17808 */ /* 0x000fe40007000000 */
[----:B------:R-:W-:Y:S02]  /*eb70*/  ISETP.GE.AND P6, PT, R8, R236, PT ;  /* 0x000000ec0800720c */ /* 0x000fe40003fc6270 */
[----:B------:R-:W-:Y:S02]  /*eb80*/  IADD3 R3, R4, 0x29, RZ ;  /* 0x0000002904037810 */ /* 0x000fe40007ffe0ff */
[----:B------:R-:W-:Y:S02]  /*eb90*/  FMNMX.FTZ R13, R189, R18, !PT ;  /* 0x00000012bd0d7209 */ /* 0x000fe40007810000 */
[----:B------:R-:W-:Y:S02]  /*eba0*/  ISETP.GE.OR P0, PT, R10, R237, !P0 ;  /* 0x000000ed0a00720c */ /* 0x000fe40004706670 */
[----:B------:R-:W-:Y:S02]  /*ebb0*/  FMNMX.FTZ R14, R23, R14, !PT ;  /* 0x0000000e170e7209 */ /* 0x000fe40007810000 */
[----:B------:R-:W-:Y:S02]  /*ebc0*/  ISETP.GE.OR P6, PT, R8, R231, !P6 ;  /* 0x000000e70800720c */ /* 0x000fe400077c6670 */
[----:B------:R-:W-:Y:S02]  /*ebd0*/  IADD3 R8, R4, 0x31, RZ ;  /* 0x0000003104087810 */ /* 0x000fe40007ffe0ff */
[----:B------:R-:W-:Y:S02]  /*ebe0*/  FSEL R246, R173, -INF , !P0 ;  /* 0xff800000adf67808 */ /* 0x000fe40004000000 */
[----:B------:R-:W-:Y:S02]  /*ebf0*/  ISETP.GE.AND P0, PT, R3, R238, PT ;  /* 0x000000ee0300720c */ /* 0x000fe40003f06270 */
[----:B------:R-:W-:Y:S02]  /*ec00*/  FMNMX.FTZ R13, R190, R13, !PT ;  /* 0x0000000dbe0d7209 */ /* 0x000fe40007810000 */
[----:B------:R-:W-:Y:S02]  /*ec10*/  FMNMX.FTZ R14, R27, R14, !PT ;  /* 0x0000000e1b0e7209 */ /* 0x000fe40007810000 */
[----:B------:R-:W-:Y:S02]  /*ec20*/  ISETP.GE.AND P1, PT, R8, R238, PT ;  /* 0x000000ee0800720c */ /* 0x000fe40003f26270 */
[----:B------:R-:W-:Y:S02]  /*ec30*/  ISETP.GE.OR P0, PT, R3, R237, !P0 ;  /* 0x000000ed0300720c */ /* 0x000fe40004706670 */
[----:B------:R-:W-:Y:S02]  /*ec40*/  FMNMX.FTZ R13, R252, R13, !PT ;  /* 0x0000000dfc0d7209 */ /* 0x000fe40007810000 */
[----:B------:R-:W-:Y:S02]  /*ec50*/  IADD3 R6, R4, 0x30, RZ ;  /* 0x0000003004067810 */ /* 0x000fe40007ffe0ff */
[----:B------:R-:W-:Y:S02]  /*ec60*/  FMNMX.FTZ R14, R9, R14, !PT ;  /* 0x0000000e090e7209 */ /* 0x000fe40007810000 */
[----:B------:R-:W-:Y:S02]  /*ec70*/  ISETP.GE.OR P1, PT, R8, R237, !P1 ;  /* 0x000000ed0800720c */ /* 0x000fe40004f26670 */
[----:B------:R-:W-:Y:S02]  /*ec80*/  FSEL R198, R22, -INF , !P0 ;  /* 0xff80000016c67808 */ /* 0x000fe40004000000 */
[----:B------:R-:W-:Y:S02]  /*ec90*/  FMNMX.FTZ R15, R250, R13, !PT ;  /* 0x0000000dfa0f7209 */ /* 0x000fe40007810000 */
[----:B------:R-:W-:Y:S02]  /*eca0*/  IADD3 R11, R4, 0x38, RZ ;  /* 0x00000038040b7810 */ /* 0x000fe40007ffe0ff */
[----:B------:R-:W-:Y:S02]  /*ecb0*/  ISETP.GE.AND P0, PT, R6, R238, PT ;  /* 0x000000ee0600720c */ /* 0x000fe40003f06270 */
[----:B------:R-:W-:Y:S02]  /*ecc0*/  FMNMX.FTZ R13, R191, R14, !PT ;  /* 0x0000000ebf0d7209 */ /* 0x000fe40007810000 */
[----:B------:R-:W-:Y:S02]  /*ecd0*/  FSEL R178, R178, -INF , !P1 ;  /* 0xff800000b2b27808 */ /* 0x000fe40004800000 */
[----:B------:R-:W-:Y:S02]  /*ece0*/  ISETP.GE.AND P1, PT, R10, R236, PT ;  /* 0x000000ec0a00720c */ /* 0x000fe40003f26270 */
[----:B------:R-:W-:Y:S02]  /*ecf0*/  FSEL R196, R17, -INF , !P6 ;  /* 0xff80000011c47808 */ /* 0x000fe40007000000 */
[----:B------:R-:W-:Y:S02]  /*ed00*/  ISETP.GE.OR P0, PT, R6, R237, !P0 ;  /* 0x000000ed0600720c */ /* 0x000fe40004706670 */
[----:B------:R-:W-:Y:S02]  /*ed10*/  ISETP.GE.AND P6, PT, R11, R238, PT ;  /* 0x000000ee0b00720c */ /* 0x000fe40003fc6270 */
[----:B------:R-:W-:Y:S02]  /*ed20*/  FMNMX.FTZ R15, R246, R15, !PT ;  /* 0x0000000ff60f7209 */ /* 0x000fe40007810000 */
[----:B------:R-:W-:Y:S02]  /*ed30*/  ISETP.GE.OR P1, PT, R10, R231, !P1 ;  /* 0x000000e70a00720c */ /* 0x000fe40004f26670 */
[----:B------:R-:W-:Y:S02]  /*ed40*/  FMNMX.FTZ R10, R192, R13, !PT ;  /* 0x0000000dc00a7209 */ /* 0x000fe40007810000 */
[----:B------:R-:W-:Y:S02]  /*ed50*/  FSEL R186, R25, -INF , !P0 ;  /* 0xff80000019ba7808 */ /* 0x000fe40004000000 */
[----:B------:R-:W-:Y:S02]  /*ed60*/  ISETP.GE.OR P6, PT, R11, R237, !P6 ;  /* 0x000000ed0b00720c */ /* 0x000fe400077c6670 */
[----:B------:R-:W-:Y:S02]  /*ed70*/  IADD3 R4, R4, 0x39, RZ ;  /* 0x0000003904047810 */ /* 0x000fe40007ffe0ff */
[----:B------:R-:W-:Y:S02]  /*ed80*/  FMNMX.FTZ R15, R198, R15, !PT ;  /* 0x0000000fc60f7209 */ /* 0x000fe40007810000 */
[----:B------:R-:W-:Y:S02]  /*ed90*/  ISETP.GE.AND P0, PT, R32, R236, PT ;  /* 0x000000ec2000720c */ /* 0x000fe40003f06270 */
[----:B------:R-:W-:Y:S02]  /*eda0*/  FMNMX.FTZ R13, R193, R10, !PT ;  /* 0x0000000ac10d7209 */ /* 0x000fe40007810000 */
[----:B------:R-:W-:Y:S02]  /*edb0*/  FSEL R176, R34, -INF , !P6 ;  /* 0xff80000022b07808 */ /* 0x000fe40007000000 */
[----:B------:R-:W-:Y:S02]  /*edc0*/  ISETP.GE.AND P6, PT, R4, R238, PT ;  /* 0x000000ee0400720c */ /* 0x000fe40003fc6270 */
[----:B------:R-:W-:Y:S02]  /*edd0*/  FMNMX.FTZ R15, R186, R15, !PT ;  /* 0x0000000fba0f7209 */ /* 0x000fe40007810000 */
[----:B------:R-:W-:Y:S02]  /*ede0*/  FMNMX.FTZ R13, R194, R13, !PT ;  /* 0x0000000dc20d7209 */ /* 0x000fe40007810000 */
[----:B------:R-:W-:Y:S02]  /*edf0*/  ISETP.GE.OR P0, PT, R32, R231, !P0 ;  /* 0x000000e72000720c */ /* 0x000fe40004706670 */
[----:B------:R-:W-:Y:S02]  /*ee00*/  ISETP.GE.OR P6, PT, R4, R237, !P6 ;  /* 0x000000ed0400720c */ /* 0x000fe400077c6670 */
[----:B------:R-:W-:Y:S02]  /*ee10*/  FMNMX.FTZ R15, R178, R15, !PT ;  /* 0x0000000fb20f7209 */ /* 0x000fe40007810000 */
[----:B------:R-:W-:Y:S02]  /*ee20*/  FMNMX.FTZ R10, R196, R13, !PT ;  /* 0x0000000dc40a7209 */ /* 0x000fe40007810000 */
[----:B------:R-:W-:Y:S02]  /*ee30*/  FSEL R199, R199, -INF , !P0 ;  /* 0xff800000c7c77808 */ /* 0x000fe40004000000 */
[----:B------:R-:W-:Y:S02]  /*ee40*/  FSEL R174, R33, -INF , !P6 ;  /* 0xff80000021ae7808 */ /* 0x000fe40007000000 */
[----:B------:R-:W-:Y:S02]  /*ee50*/  FMNMX.FTZ R15, R176, R15, !PT ;  /* 0x0000000fb00f7209 */ /* 0x000fe40007810000 */
[-C--:B------:R-:W-:Y:S02]  /*ee60*/  ISETP.GE.AND P0, PT, R3, R236.reuse, PT ;  /* 0x000000ec0300720c */ /* 0x080fe40003f06270 */
[----:B------:R-:W-:Y:S02]  /*ee70*/  FSEL R197, R21, -INF , !P1 ;  /* 0xff80000015c57808 */ /* 0x000fe40004800000 */
[----:B------:R-:W-:Y:S02]  /*ee80*/  ISETP.GE.AND P6, PT, R6, R236, PT ;  /* 0x000000ec0600720c */ /* 0x000fe40003fc6270 */
[----:B------:R-:W-:Y:S02]  /*ee90*/  FMNMX.FTZ R10, R199, R10, !PT ;  /* 0x0000000ac70a7209 */ /* 0x000fe40007810000 */
[----:B------:R-:W-:Y:S02]  /*eea0*/  ISETP.GE.OR P0, PT, R3, R231, !P0 ;  /* 0x000000e70300720c */ /* 0x000fe40004706670 */
[----:B------:R-:W-:Y:S02]  /*eeb0*/  FMNMX.FTZ R3, R174, R15, !PT ;  /* 0x0000000fae037209 */ /* 0x000fe40007810000 */
[-C--:B------:R-:W-:Y:S02]  /*eec0*/  ISETP.GE.OR P6, PT, R6, R231.reuse, !P6 ;  /* 0x000000e70600720c */ /* 0x080fe400077c6670 */
[----:B------:R-:W-:Y:S02]  /*eed0*/  FMNMX.FTZ R6, R197, R10, !PT ;  /* 0x0000000ac5067209 */ /* 0x000fe40007810000 */
[----:B------:R-:W1:Y:S01]  /*eee0*/  SHFL.BFLY PT, R10, R3, 0x2, 0x1f ;  /* 0x0c401f00030a7f89 */ /* 0x000e6200000e0000 */
[----:B------:R-:W-:Y:S02]  /*eef0*/  FSEL R195, R19, -INF , !P0 ;  /* 0xff80000013c37808 */ /* 0x000fe40004000000 */
[CC--:B------:R-:W-:Y:S02]  /*ef00*/  ISETP.GE.AND P1, PT, R8.reuse, R236.reuse, PT ;  /* 0x000000ec0800720c */ /* 0x0c0fe40003f26270 */
[----:B------:R-:W-:Y:S02]  /*ef10*/  FSEL R177, R29, -INF , !P6 ;  /* 0xff8000001db17808 */ /* 0x000fe40007000000 */
[----:B------:R-:W-:Y:S02]  /*ef20*/  ISETP.GE.AND P0, PT, R11, R236, PT ;  /* 0x000000ec0b00720c */ /* 0x000fe40003f06270 */
[-C--:B------:R-:W-:Y:S02]  /*ef30*/  ISETP.GE.OR P1, PT, R8, R231.reuse, !P1 ;  /* 0x000000e70800720c */ /* 0x080fe40004f26670 */
[----:B------:R-:W-:Y:S02]  /*ef40*/  FMNMX.FTZ R6, R195, R6, !PT ;  /* 0x00000006c3067209 */ /* 0x000fe40007810000 */
[-C--:B------:R-:W-:Y:S02]  /*ef50*/  ISETP.GE.OR P6, PT, R11, R231.reuse, !P0 ;  /* 0x000000e70b00720c */ /* 0x080fe400047c6670 */
[----:B------:R-:W-:Y:S02]  /*ef60*/  FSEL R175, R26, -INF , !P1 ;  /* 0xff8000001aaf7808 */ /* 0x000fe40004800000 */
[----:B------:R-:W-:Y:S02]  /*ef70*/  FMNMX.FTZ R8, R177, R6, !PT ;  /* 0x00000006b1087209 */ /* 0x000fe40007810000 */
[C---:B------:R-:W-:Y:S02]  /*ef80*/  ISETP.GE.AND P0, PT, R4.reuse, R236, PT ;  /* 0x000000ec0400720c */ /* 0x040fe40003f06270 */
[----:B------:R-:W-:Y:S02]  /*ef90*/  FSEL R173, R31, -INF , !P6 ;  /* 0xff8000001fad7808 */ /* 0x000fe40007000000 */
[----:B------:R-:W-:Y:S02]  /*efa0*/  ISETP.GE.OR P0, PT, R4, R231, !P0 ;  /* 0x000000e70400720c */ /* 0x000fe40004706670 */
[----:B------:R-:W-:Y:S02]  /*efb0*/  FMNMX.FTZ R8, R175, R8, !PT ;  /* 0x00000008af087209 */ /* 0x000fe40007810000 */
[----:B------:R-:W-:Y:S02]  /*efc0*/  FSEL R165, R30, -INF , !P0 ;  /* 0xff8000001ea57808 */ /* 0x000fe40004000000 */
[----:B------:R-:W-:Y:S01]  /*efd0*/  FMNMX.FTZ R8, R173, R8, !PT ;  /* 0x00000008ad087209 */ /* 0x000fe20007810000 */
[----:B------:R-:W-:Y:S03]  /*efe0*/  LDSM.16.MT88.4 R28, [R217+0x10000] ;  /* 0x01000000d91c783b */ /* 0x000fe60000004200 */
[----:B------:R-:W-:Y:S02]  /*eff0*/  FMNMX.FTZ R6, R165, R8, !PT ;  /* 0x00000008a5067209 */ /* 0x000fe40007810000 */
[----:B-1----:R-:W-:Y:S03]  /*f000*/  FMNMX.FTZ R11, R3, R10, !PT ;  /* 0x0000000a030b7209 */ /* 0x002fe60007810000 */
[----:B------:R-:W1:Y:S08]  /*f010*/  SHFL.BFLY PT, R3, R6, 0x2, 0x1f ;  /* 0x0c401f0006037f89 */ /* 0x000e7000000e0000 */
[----:B------:R-:W2:Y:S01]  /*f020*/  SHFL.BFLY PT, R164, R11, 0x1, 0x1f ;  /* 0x0c201f000ba47f89 */ /* 0x000ea200000e0000 */
[----:B-1----:R-:W-:Y:S07]  /*f030*/  FMNMX.FTZ R4, R6, R3, !PT ;  /* 0x0000000306047209 */ /* 0x002fee0007810000 */
[----:B------:R-:W1:Y:S01]  /*f040*/  SHFL.BFLY PT, R3, R4, 0x1, 0x1f ;  /* 0x0c201f0004037f89 */ /* 0x000e6200000e0000 */
[----:B--2---:R-:W-:Y:S04]  /*f050*/  FMNMX.FTZ R164, R11, R164, !PT ;  /* 0x000000a40ba47209 */ /* 0x004fe80007810000 */
[C---:B------:R-:W-:Y:S01]  /*f060*/  FSETP.NEU.FTZ.AND P1, PT, R164.reuse, -INF , PT ;  /* 0xff800000a400780b */ /* 0x040fe20003f3d000 */
[----:B------:R-:W-:Y:S05]  /*f070*/  FMUL.FTZ R179, R164, c[0x0][0x23c] ;  /* 0x00008f00a4b37a20 */ /* 0x000fea0000410000 */
[----:B------:R-:W-:Y:S05]  /*f080*/  FSEL R179, R179, RZ, P1 ;  /* 0x000000ffb3b37208 */ /* 0x000fea0000800000 */
[--C-:B------:R-:W-:Y:S02]  /*f090*/  FFMA.FTZ R183, R12, c[0x0][0x23c], -R179.reuse ;  /* 0x00008f000cb77a23 */ /* 0x100fe400000108b3 */
[----:B------:R-:W2:Y:S01]  /*f0a0*/  LDSM.16.MT88.4 R12, [R220+0x10000] ;  /* 0x01000000dc0c783b */ /* 0x000ea20000004200 */
[--C-:B------:R-:W-:Y:S02]  /*f0b0*/  FFMA.FTZ R166, R20, c[0x0][0x23c], -R179.reuse ;  /* 0x00008f0014a67a23 */ /* 0x100fe400000108b3 */
[--C-:B------:R-:W-:Y:S01]  /*f0c0*/  FFMA.FTZ R185, R7, c[0x0][0x23c], -R179.reuse ;  /* 0x00008f0007b97a23 */ /* 0x100fe200000108b3 */
[----:B-1----:R-:W-:Y:S01]  /*f0d0*/  FMNMX.FTZ R3, R4, R3, !PT ;  /* 0x0000000304037209 */ /* 0x002fe20007810000 */
[--C-:B------:R-:W-:Y:S01]  /*f0e0*/  FFMA.FTZ R184, R16, c[0x0][0x23c], -R179.reuse ;  /* 0x00008f0010b87a23 */ /* 0x100fe200000108b3 */
        /* <DEDUP_REMOVED lines=9> */
[--C-:B------:R-:W-:Y:S02]  /*f180*/  FFMA.FTZ R189, R189, c[0x0][0x23c], -R179.reuse ;  /* 0x00008f00bdbd7a23 */ /* 0x100fe400000108b3 */
[--C-:B------:R-:W-:Y:S01]  /*f190*/  FFMA.FTZ R182, R5, c[0x0][0x23c], -R172.reuse ;  /* 0x00008f0005b67a23 */ /* 0x100fe200000108ac */
[----:B------:R-:W-:Y:S01]  /*f1a0*/  FSEL R5, R164, RZ, P1 ;  /* 0x000000ffa4057208 */ /* 0x000fe20000800000 */
[--C-:B------:R-:W-:Y:S02]  /*f1b0*/  FFMA.FTZ R181, R23, c[0x0][0x23c], -R172.reuse ;  /* 0x00008f0017b57a23 */ /* 0x100fe400000108ac */
[----:B------:R-:W-:Y:S01]  /*f1c0*/  FFMA.FTZ R180, R27, c[0x0][0x23c], -R172 ;  /* 0x00008f001bb47a23 */ /* 0x000fe200000108ac */
[----:B------:R-:W1:Y:S01]  /*f1d0*/  LDSM.16.MT88.4 R20, [R218+0x10000] ;  /* 0x01000000da14783b */ /* 0x000e620000004200 */
[----:B------:R-:W-:Y:S01]  /*f1e0*/  FADD.FTZ R4, -R5, R2 ;  /* 0x0000000205047221 */ /* 0x000fe20000010100 */
[----:B------:R-:W-:Y:S01]  /*f1f0*/  FSEL R5, R3, RZ, P0 ;  /* 0x000000ff03057208 */ /* 0x000fe20000000000 */
[----:B------:R-:W-:Y:S01]  /*f200*/  FFMA.FTZ R167, R9, c[0x0][0x23c], -R172 ;  /* 0x00008f0009a77a23 */ /* 0x000fe200000108ac */
[----:B------:R-:W3:Y:S01]  /*f210*/  MUFU.EX2 R166, R166 ;  /* 0x000000a600a67308 */ /* 0x000ee20000000800 */
[----:B------:R-:W-:Y:S01]  /*f220*/  FMUL.FTZ R2, R4, c[0x0][0x23c] ;  /* 0x00008f0004027a20 */ /* 0x000fe20000410000 */
[----:B------:R-:W-:Y:S01]  /*f230*/  PLOP3.LUT P0, PT, PT, PT, UP0, 0x80, 0x0 ;  /* 0x000000000000781c */ /* 0x000fe20003f0f008 */
[----:B------:R-:W-:Y:S02]  /*f240*/  FADD.FTZ R5, -R5, R0 ;  /* 0x0000000005057221 */ /* 0x000fe40000010100 */
[--C-:B------:R-:W-:Y:S02]  /*f250*/  FFMA.FTZ R177, R177, c[0x0][0x23c], -R172.reuse ;  /* 0x00008f00b1b17a23 */ /* 0x100fe400000108ac */
[----:B------:R-:W-:Y:S02]  /*f260*/  FMUL.FTZ R0, R5, c[0x0][0x23c] ;  /* 0x00008f0005007a20 */ /* 0x000fe40000410000 */
[--C-:B------:R-:W-:Y:S01]  /*f270*/  FFMA.FTZ R175, R175, c[0x0][0x23c], -R172.reuse ;  /* 0x00008f00afaf7a23 */ /* 0x100fe200000108ac */
[----:B------:R-:W4:Y:S01]  /*f280*/  MUFU.EX2 R2, R2 ;  /* 0x0000000200027308 */ /* 0x000f220000000800 */
[--C-:B------:R-:W-:Y:S02]  /*f290*/  FFMA.FTZ R173, R173, c[0x0][0x23c], -R172.reuse ;  /* 0x00008f00adad7a23 */ /* 0x100fe400000108ac */
[--C-:B------:R-:W-:Y:S02]  /*f2a0*/  FFMA.FTZ R190, R190, c[0x0][0x23c], -R179.reuse ;  /* 0x00008f00bebe7a23 */ /* 0x100fe400000108b3 */
[--C-:B------:R-:W-:Y:S02]  /*f2b0*/  FFMA.FTZ R191, R191, c[0x0][0x23c], -R172.reuse ;  /* 0x00008f00bfbf7a23 */ /* 0x100fe400000108ac */
[--C-:B------:R-:W-:Y:S02]  /*f2c0*/  FFMA.FTZ R192, R192, c[0x0][0x23c], -R172.reuse ;  /* 0x00008f00c0c07a23 */ /* 0x100fe400000108ac */
[--C-:B------:R-:W-:Y:S01]  /*f2d0*/  FFMA.FTZ R193, R193, c[0x0][0x23c], -R172.reuse ;  /* 0x00008f00c1c17a23 */ /* 0x100fe200000108ac */
[----:B------:R-:W5:Y:S01]  /*f2e0*/  MUFU.EX2 R0, R0 ;  /* 0x0000000000007308 */ /* 0x000f620000000800 */
[--C-:B------:R-:W-:Y:S02]  /*f2f0*/  FFMA.FTZ R194, R194, c[0x0][0x23c], -R172.reuse ;  /* 0x00008f00c2c27a23 */ /* 0x100fe400000108ac */
[--C-:B------:R-:W-:Y:S01]  /*f300*/  FFMA.FTZ R252, R252, c[0x0][0x23c], -R179.reuse ;  /* 0x00008f00fcfc7a23 */ /* 0x100fe200000108b3 */
[----:B---3--:R-:W-:Y:S01]  /*f310*/  F2FP.BF16.PACK_AB R168, R166, R185 ;  /* 0x000000b9a6a8723e */ /* 0x008fe200000010ff */
[--C-:B------:R-:W-:Y:S02]  /*f320*/  FFMA.FTZ R250, R250, c[0x0][0x23c], -R179.reuse ;  /* 0x00008f00fafa7a23 */ /* 0x100fe400000108b3 */
[--C-:B------:R-:W-:Y:S02]  /*f330*/  FFMA.FTZ R246, R246, c[0x0][0x23c], -R179.reuse ;  /* 0x00008f00f6f67a23 */ /* 0x100fe400000108b3 */
[--C-:B------:R-:W-:Y:S01]  /*f340*/  FFMA.FTZ R198, R198, c[0x0][0x23c], -R179.reuse ;  /* 0x00008f00c6c67a23 */ /* 0x100fe200000108b3 */
[----:B------:R-:W3:Y:S01]  /*f350*/  MUFU.EX2 R184, R184 ;  /* 0x000000b800b87308 */ /* 0x000ee20000000800 */
[--C-:B------:R-:W-:Y:S02]  /*f360*/  FFMA.FTZ R196, R196, c[0x0][0x23c], -R172.reuse ;  /* 0x00008f00c4c47a23 */ /* 0x100fe400000108ac */
[--C-:B------:R-:W-:Y:S02]  /*f370*/  FFMA.FTZ R199, R199, c[0x0][0x23c], -R172.reuse ;  /* 0x00008f00c7c77a23 */ /* 0x100fe400000108ac */
[C---:B----4-:R-:W-:Y:S02]  /*f380*/  FMUL.FTZ R4, R2.reuse, R160 ;  /* 0x000000a002047220 */ /* 0x050fe40000410000 */
[C---:B------:R-:W-:Y:S02]  /*f390*/  FMUL.FTZ R5, R2.reuse, R161 ;  /* 0x000000a102057220 */ /* 0x040fe40000410000 */
[C---:B------:R-:W-:Y:S01]  /*f3a0*/  FMUL.FTZ R8, R2.reuse, R156 ;  /* 0x0000009c02087220 */ /* 0x040fe20000410000 */
[----:B------:R-:W-:Y:S01]  /*f3b0*/  MUFU.EX2 R182, R182 ;  /* 0x000000b600b67308 */ /* 0x000fe20000000800 */
[C---:B------:R-:W-:Y:S02]  /*f3c0*/  FMUL.FTZ R9, R2.reuse, R157 ;  /* 0x0000009d02097220 */ /* 0x040fe40000410000 */
[----:B------:R-:W-:Y:S02]  /*f3d0*/  FMUL.FTZ R16, R2, R148 ;  /* 0x0000009402107220 */ /* 0x000fe40000410000 */
[C---:B-----5:R-:W-:Y:S02]  /*f3e0*/  FMUL.FTZ R6, R0.reuse, R162 ;  /* 0x000000a200067220 */ /* 0x060fe40000410000 */
[C---:B------:R-:W-:Y:S02]  /*f3f0*/  FMUL.FTZ R7, R0.reuse, R163 ;  /* 0x000000a300077220 */ /* 0x040fe40000410000 */
[C---:B------:R-:W-:Y:S01]  /*f400*/  FMUL.FTZ R10, R0.reuse, R158 ;  /* 0x0000009e000a7220 */ /* 0x040fe20000410000 */
[----:B------:R-:W4:Y:S01]  /*f410*/  MUFU.EX2 R181, R181 ;  /* 0x000000b500b57308 */ /* 0x000f220000000800 */
        /* <DEDUP_REMOVED lines=14> */
[----:B------:R-:W3:Y:S01]  /*f500*/  MUFU.EX2 R167, R167 ;  /* 0x000000a700a77308 */ /* 0x000ee20000000800 */
[C---:B------:R-:W-:Y:S01]  /*f510*/  FMUL.FTZ R34, R0.reuse, R134 ;  /* 0x0000008600227220 */ /* 0x040fe20000410000 */
[----:B------:R-:W-:Y:S01]  /*f520*/  LDSM.16.MT88.4 R140, [R216+0x12000] ;  /* 0x01200000d88c783b */ /* 0x000fe20000004200 */
[----:B------:R-:W-:Y:S01]  /*f530*/  FMUL.FTZ R35, R0, R135 ;  /* 0x0000008700237220 */ /* 0x000fe20000410000 */
[----:B----4-:R-:W-:Y:S01]  /*f540*/  F2FP.BF16.PACK_AB R169, R181, R182 ;  /* 0x000000b6b5a9723e */ /* 0x010fe200000010ff */
        /* <DEDUP_REMOVED lines=12> */
[----:B---3--:R-:W-:Y:S01]  /*f610*/  F2FP.BF16.PACK_AB R171, R167, R180 ;  /* 0x000000b4a7ab723e */ /* 0x008fe200000010ff */
[----:B------:R-:W-:Y:S02]  /*f620*/  FMUL.FTZ R45, R2, R45 ;  /* 0x0000002d022d7220 */ /* 0x000fe40000410000 */
[C---:B------:R-:W-:Y:S02]  /*f630*/  FMUL.FTZ R46, R0.reuse, R46 ;  /* 0x0000002e002e7220 */ /* 0x040fe40000410000 */
[----:B------:R-:W-:Y:S02]  /*f640*/  FMUL.FTZ R47, R0, R47 ;  /* 0x0000002f002f7220 */ /* 0x000fe40000410000 */
[C---:B--2---:R-:W-:Y:S01]  /*f650*/  HMMA.16816.F32.BF16 R4, R168.reuse, R12, R4 ;  /* 0x0000000ca804723c */ /* 0x044fe20000041804 */
        /* <DEDUP_REMOVED lines=10> */
[----:B------:R-:W2:Y:S01]  /*f700*/  LDSM.16.MT88.4 R152, [R216+0x10000] ;  /* 0x01000000d898783b */ /* 0x000ea20000004200 */
[C---:B------:R-:W-:Y:S02]  /*f710*/  FMUL.FTZ R50, R0.reuse, R50 ;  /* 0x0000003200327220 */ /* 0x040fe40000410000 */
[----:B------:R-:W-:Y:S02]  /*f720*/  FMUL.FTZ R51, R0, R51 ;  /* 0x0000003300337220 */ /* 0x000fe40000410000 */
[C---:B-1----:R-:W-:Y:S03]  /*f730*/  HMMA.16816.F32.BF16 R12, R168.reuse, R20, R12 ;  /* 0x00000014a80c723c */ /* 0x042fe6000004180c */
        /* <DEDUP_REMOVED lines=10> */
[----:B------:R-:W1:Y:S01]  /*f7e0*/  LDSM.16.MT88.4 R144, [R220+0x12000] ;  /* 0x01200000dc90783b */ /* 0x000e620000004200 */
        /* <DEDUP_REMOVED lines=17> */
[C---:B--2---:R-:W-:Y:S02]  /*f900*/  HMMA.16816.F32.BF16 R28, R168.reuse, R152, R28 ;  /* 0x00000098a81c723c */ /* 0x044fe4000004181c */
[----:B------:R-:W-:Y:S01]  /*f910*/  MUFU.EX2 R187, R187 ;  /* 0x000000bb00bb7308 */ /* 0x000fe20000000800 */
[C---:B------:R-:W-:Y:S02]  /*f920*/  FMUL.FTZ R62, R0.reuse, R62 ;  /* 0x0000003e003e7220 */ /* 0x040fe40000410000 */
[----:B------:R-:W-:Y:S02]  /*f930*/  FMUL.FTZ R63, R0, R63 ;  /* 0x0000003f003f7220 */ /* 0x000fe40000410000 */
[C---:B------:R-:W-:Y:S01]  /*f940*/  FMUL.FTZ R64, R2.reuse, R64 ;  /* 0x0000004002407220 */ /* 0x040fe20000410000 */
[C---:B------:R-:W-:Y:S01]  /*f950*/  HMMA.16816.F32.BF16 R32, R168.reuse, R154, R32 ;  /* 0x0000009aa820723c */ /* 0x040fe20000041820 */
[----:B------:R-:W-:Y:S03]  /*f960*/  LDSM.16.MT88.4 R152, [R220+0x12800] ;  /* 0x01280000dc98783b */ /* 0x000fe60000004200 */
[----:B------:R-:W-:Y:S01]  /*f970*/  FMUL.FTZ R65, R2, R65 ;  /* 0x0000004102417220 */ /* 0x000fe20000410000 */
[----:B------:R-:W2:Y:S01]  /*f980*/  MUFU.EX2 R188, R188 ;  /* 0x000000bc00bc7308 */ /* 0x000ea20000000800 */
[C---:B------:R-:W-:Y:S02]  /*f990*/  FMUL.FTZ R66, R0.reuse, R66 ;  /* 0x0000004200427220 */ /* 0x040fe40000410000 */
[C---:B-1----:R-:W-:Y:S04]  /*f9a0*/  HMMA.16816.F32.BF16 R36, R168.reuse, R144, R36 ;  /* 0x00000090a824723c */ /* 0x042fe80000041824 */
        /* <DEDUP_REMOVED lines=14> */
[----:B------:R-:W1:Y:S01]  /*fa90*/  LDSM.16.MT88.4 R136, [R220+0x14000] ;  /* 0x01400000dc88783b */ /* 0x000e620000004200 */
[----:B------:R-:W-:Y:S02]  /*faa0*/  MUFU.EX2 R191, R191 ;  /* 0x000000bf00bf7308 */ /* 0x000fe40000000800 */
[----:B------:R-:W-:Y:S02]  /*fab0*/  FMUL.FTZ R75, R0, R75 ;  /* 0x0000004b004b7220 */ /* 0x000fe40000410000 */
[C---:B------:R-:W-:Y:S02]  /*fac0*/  FMUL.FTZ R76, R2.reuse, R76 ;  /* 0x0000004c024c7220 */ /* 0x040fe40000410000 */
[C---:B------:R-:W-:Y:S04]  /*fad0*/  HMMA.16816.F32.BF16 R52, R168.reuse, R132, R52 ;  /* 0x00000084a834723c */ /* 0x040fe80000041834 */
[----:B------:R-:W-:Y:S01]  /*fae0*/  FMUL.FTZ R77, R2, R77 ;  /* 0x0000004d024d7220 */ /* 0x000fe20000410000 */
[----:B------:R-:W3:Y:S01]  /*faf0*/  MUFU.EX2 R192, R192 ;  /* 0x000000c000c07308 */ /* 0x000ee20000000800 */
[C---:B------:R-:W-:Y:S02]  /*fb00*/  FMUL.FTZ R78, R0.reuse, R78 ;  /* 0x0000004e004e7220 */ /* 0x040fe40000410000 */
[C---:B------:R-:W-:Y:S01]  /*fb10*/  HMMA.16816.F32.BF16 R56, R168.reuse, R134, R56 ;  /* 0x00000086a838723c */ /* 0x040fe20000041838 */
[----:B------:R-:W4:Y:S03]  /*fb20*/  LDSM.16.MT88.4 R132, [R218+0x14000] ;  /* 0x01400000da84783b */ /* 0x000f260000004200 */
[----:B------:R-:W-:Y:S02]  /*fb30*/  FMUL.FTZ R79, R0, R79 ;  /* 0x0000004f004f7220 */ /* 0x000fe40000410000 */
[C---:B------:R-:W-:Y:S01]  /*fb40*/  FMUL.FTZ R80, R2.reuse, R80 ;  /* 0x0000005002507220 */ /* 0x040fe20000410000 */
[----:B------:R-:W-:Y:S01]  /*fb50*/  MUFU.EX2 R193, R193 ;  /* 0x000000c100c17308 */ /* 0x000fe20000000800 */
[C---:B------:R-:W-:Y:S04]  /*fb60*/  HMMA.16816.F32.BF16 R60, R168.reuse, R140, R60 ;  /* 0x0000008ca83c723c */ /* 0x040fe8000004183c */
[----:B------:R-:W-:Y:S02]  /*fb70*/  FMUL.FTZ R81, R2, R81 ;  /* 0x0000005102517220 */ /* 0x000fe40000410000 */
[C---:B------:R-:W-:Y:S02]  /*fb80*/  FMUL.FTZ R82, R0.reuse, R82 ;  /* 0x0000005200527220 */ /* 0x040fe40000410000 */
[C---:B------:R-:W-:Y:S01]  /*fb90*/  HMMA.16816.F32.BF16 R64, R168.reuse, R142, R64 ;  /* 0x0000008ea840723c */ /* 0x040fe20000041840 */
[----:B------:R-:W5:Y:S01]  /*fba0*/  LDSM.16.MT88.4 R140, [R217+0x14000] ;  /* 0x01400000d98c783b */ /* 0x000f620000004200 */
[----:B------:R-:W2:Y:S02]  /*fbb0*/  MUFU.EX2 R194, R194 ;  /* 0x000000c200c27308 */ /* 0x000ea40000000800 */
        /* <DEDUP_REMOVED lines=18> */
[C---:B-----5:R-:W-:Y:S04]  /*fce0*/  HMMA.16816.F32.BF16 R84, R168.reuse, R140, R84 ;  /* 0x0000008ca854723c */ /* 0x060fe80000041854 */
        /* <DEDUP_REMOVED lines=41> */
[--C-:B------:R-:W-:Y:S02]  /*ff80*/  FFMA.FTZ R197, R197, c[0x0][0x23c], -R172.reuse ;  /* 0x00008f00c5c57a23 */ /* 0x100fe400000108ac */
[--C-:B------:R-:W-:Y:S03]  /*ff90*/  FFMA.FTZ R195, R195, c[0x0][0x23c], -R172.reuse ;  /* 0x00008f00c3c37a23 */ /* 0x100fe600000108ac */
[C---:B------:R-:W-:Y:S01]  /*ffa0*/  HMMA.16816.F32.BF16 R120, R168.reuse, R138, R120 ;  /* 0x0000008aa878723c */ /* 0x040fe20000041878 */
[----:B------:R-:W1:Y:S01]  /*ffb0*/  LDSM.16.MT88.4 R136, [R216+0x10800] ;  /* 0x01080000d888783b */ /* 0x000e620000004200 */
[----:B------:R-:W-:Y:S01]  /*ffc0*/  MUFU.EX2 R197, R197 ;  /* 0x000000c500c57308 */ /* 0x000fe20000000800 */
[C---:B------:R-:W-:Y:S02]  /*ffd0*/  FMUL.FTZ R124, R2.reuse, R124 ;  /* 0x0000007c027c7220 */ /* 0x040fe40000410000 */
[----:B------:R-:W-:Y:S02]  /*ffe0*/  FMUL.FTZ R125, R2, R125 ;  /* 0x0000007d027d7220 */ /* 0x000fe40000410000 */
[C---:B------:R-:W-:Y:S02]  /*fff0*/  FMUL.FTZ R126, R0.reuse, R126 ;  /* 0x0000007e007e7220 */ /* 0x040fe40000410000 */
[----:B------:R-:W-:Y:S03]  /*10000*/  FMUL.FTZ R127, R0, R127 ;  /* 0x0000007f007f7220 */ /* 0x000fe60000410000 */
[----:B------:R-:W-:Y:S01]  /*10010*/  FFMA.FTZ R172, R165, c[0x0][0x23c], -R172 ;  /* 0x00008f00a5ac7a23 */ /* 0x000fe200000108ac */
[----:B------:R-:W1:Y:S01]  /*10020*/  MUFU.EX2 R195, R195 ;  /* 0x000000c300c37308 */ /* 0x000e620000000800 */
[--C-:B------:R-:W-:Y:S02]  /*10030*/  FFMA.FTZ R186, R186, c[0x0][0x23c], -R179.reuse ;  /* 0x00008f00baba7a23 */ /* 0x100fe400000108b3 */
[C---:B----4-:R-:W-:Y:S03]  /*10040*/  HMMA.16816.F32.BF16 R124, R168.reuse, R132, R124 ;  /* 0x00000084a87c723c */ /* 0x050fe6000004187c */
[C---:B------:R-:W-:Y:S02]  /*10050*/  FMUL.FTZ R128, R2.reuse, R128 ;  /* 0x0000008002807220 */ /* 0x040fe40000410000 */
[----:B------:R-:W-:Y:S02]  /*10060*/  FMUL.FTZ R129, R2, R129 ;  /* 0x0000008102817220 */ /* 0x000fe40000410000 */
[----:B------:R-:W-:Y:S01]  /*10070*/  FMUL.FTZ R130, R0, R130 ;  /* 0x0000008200827220 */ /* 0x000fe20000410000 */
[----:B--2---:R-:W-:Y:S01]  /*10080*/  F2FP.BF16.PACK_AB R132, R188, R187 ;  /* 0x000000bbbc84723e */ /* 0x004fe200000010ff */
[----:B------:R-:W-:Y:S01]  /*10090*/  FMUL.FTZ R131, R0, R131 ;  /* 0x0000008300837220 */ /* 0x000fe20000410000 */
[----:B------:R-:W-:Y:S02]  /*100a0*/  MUFU.EX2 R165, R172 ;  /* 0x000000ac00a57308 */ /* 0x000fe40000000800 */
[----:B------:R-:W-:Y:S01]  /*100b0*/  FFMA.FTZ R179, R174, c[0x0][0x23c], -R179 ;  /* 0x00008f00aeb37a23 */ /* 0x000fe200000108b3 */
[----:B---3--:R-:W-:Y:S01]  /*100c0*/  F2FP.BF16.PACK_AB R133, R192, R191 ;  /* 0x000000bfc085723e */ /* 0x008fe200000010ff */
[----:B------:R-:W-:Y:S01]  /*100d0*/  FFMA.FTZ R185, R2, R251, R185 ;  /* 0x000000fb02b97223 */ /* 0x000fe200000100b9 */
[----:B------:R-:W-:Y:S01]  /*100e0*/  MOV R2, R164 ;  /* 0x000000a400027202 */ /* 0x000fe20000000f00 */
[----:B------:R-:W-:Y:S03]  /*100f0*/  HMMA.16816.F32.BF16 R128, R168, R134, R128 ;  /* 0x00000086a880723c */ /* 0x000fe60000041880 */
[----:B------:R-:W-:Y:S01]  /*10100*/  FFMA.FTZ R182, R0, R247, R182 ;  /* 0x000000f700b67223 */ /* 0x000fe200000100b6 */
[----:B------:R2:W3:Y:S01]  /*10110*/  MUFU.EX2 R170, R179 ;  /* 0x000000b300aa7308 */ /* 0x0004e20000000800 */
[----:B------:R-:W-:Y:S02]  /*10120*/  FADD.FTZ R185, R166, R185 ;  /* 0x000000b9a6b97221 */ /* 0x000fe40000010000 */
[----:B------:R-:W-:Y:S01]  /*10130*/  F2FP.BF16.PACK_AB R134, R190, R189 ;  /* 0x000000bdbe86723e */ /* 0x000fe200000010ff */
[----:B------:R-:W-:Y:S01]  /*10140*/  FADD.FTZ R181, R181, R182 ;  /* 0x000000b6b5b57221 */ /* 0x000fe20000010000 */
[----:B------:R-:W-:Y:S03]  /*10150*/  F2FP.BF16.PACK_AB R135, R194, R193 ;  /* 0x000000c1c287723e */ /* 0x000fe600000010ff */
[----:B------:R-:W-:Y:S02]  /*10160*/  FADD.FTZ R184, R184, R185 ;  /* 0x000000b9b8b87221 */ /* 0x000fe40000010000 */
[----:B------:R4:W1:Y:S01]  /*10170*/  MUFU.EX2 R171, R173 ;  /* 0x000000ad00ab7308 */ /* 0x0008620000000800 */
[----:B------:R-:W-:Y:S01]  /*10180*/  FADD.FTZ R0, R180, R181 ;  /* 0x000000b5b4007221 */ /* 0x000fe20000010000 */
[C---:B-----5:R-:W-:Y:S05]  /*10190*/  HMMA.16816.F32.BF16 R4, R132.reuse, R140, R4 ;  /* 0x0000008c8404723c */ /* 0x060fea0000041804 */
[----:B------:R-:W-:Y:S02]  /*101a0*/  FADD.FTZ R184, R183, R184 ;  /* 0x000000b8b7b87221 */ /* 0x000fe40000010000 */
[----:B------:R-:W-:Y:S01]  /*101b0*/  FADD.FTZ R0, R167, R0 ;  /* 0x00000000a7007221 */ /* 0x000fe20000010000 */
[C---:B------:R-:W-:Y:S01]  /*101c0*/  HMMA.16816.F32.BF16 R8, R132.reuse, R142, R8 ;  /* 0x0000008e8408723c */ /* 0x040fe20000041808 */
[----:B------:R-:W5:Y:S01]  /*101d0*/  LDSM.16.MT88.4 R140, [R217+0x12800] ;  /* 0x01280000d98c783b */ /* 0x000f620000004200 */
[----:B------:R-:W1:Y:S02]  /*101e0*/  MUFU.EX2 R186, R186 ;  /* 0x000000ba00ba7308 */ /* 0x000e640000000800 */
[----:B------:R-:W-:Y:S02]  /*101f0*/  FADD.FTZ R187, R187, R184 ;  /* 0x000000b8bbbb7221 */ /* 0x000fe40000010000 */
[----:B------:R-:W-:Y:S02]  /*10200*/  FADD.FTZ R191, R191, R0 ;  /* 0x00000000bfbf7221 */ /* 0x000fe40000010000 */
[C---:B------:R-:W-:Y:S01]  /*10210*/  HMMA.16816.F32.BF16 R12, R132.reuse, R144, R12 ;  /* 0x00000090840c723c */ /* 0x040fe2000004180c */
[----:B--2---:R-:W-:Y:S03]  /*10220*/  LDSM.16.MT88.4 R176, [R218+0x13800] ;  /* 0x01380000dab0783b */ /* 0x004fe60000004200 */
[----:B------:R-:W-:Y:S02]  /*10230*/  FADD.FTZ R188, R188, R187 ;  /* 0x000000bbbcbc7221 */ /* 0x000fe40000010000 */
[----:B------:R-:W-:Y:S02]  /*10240*/  FADD.FTZ R192, R192, R191 ;  /* 0x000000bfc0c07221 */ /* 0x000fe40000010000 */
[C---:B------:R-:W-:Y:S01]  /*10250*/  HMMA.16816.F32.BF16 R16, R132.reuse, R146, R16 ;  /* 0x000000928410723c */ /* 0x040fe20000041810 */
[----:B------:R-:W-:Y:S03]  /*10260*/  LDSM.16.MT88.4 R144, [R220+0x14800] ;  /* 0x01480000dc90783b */ /* 0x000fe60000004200 */
[----:B------:R-:W-:Y:S04]  /*10270*/  FADD.FTZ R189, R189, R188 ;  /* 0x000000bcbdbd7221 */ /* 0x000fe80000010000 */
[C---:B------:R-:W-:Y:S01]  /*10280*/  HMMA.16816.F32.BF16 R20, R132.reuse, R148, R20 ;  /* 0x000000948414723c */ /* 0x040fe20000041814 */
[----:B----4-:R-:W-:Y:S07]  /*10290*/  LDSM.16.MT88.4 R172, [R220+0x13800] ;  /* 0x01380000dcac783b */ /* 0x010fee0000004200 */
[C---:B------:R-:W-:Y:S01]  /*102a0*/  HMMA.16816.F32.BF16 R24, R132.reuse, R150, R24 ;  /* 0x000000968418723c */ /* 0x040fe20000041818 */
[----:B------:R-:W-:Y:S07]  /*102b0*/  LDSM.16.MT88.4 R148, [R218+0x14800] ;  /* 0x01480000da94783b */ /* 0x000fee0000004200 */
[C---:B-1----:R-:W-:Y:S08]  /*102c0*/  HMMA.16816.F32.BF16 R28, R132.reuse, R136, R28 ;  /* 0x00000088841c723c */ /* 0x042ff0000004181c */
[C---:B------:R-:W-:Y:S01]  /*102d0*/  HMMA.16816.F32.BF16 R32, R132.reuse, R138, R32 ;  /* 0x0000008a8420723c */ /* 0x040fe20000041820 */
[----:B------:R-:W1:Y:S07]  /*102e0*/  LDSM.16.MT88.4 R136, [R216+0x12800] ;  /* 0x01280000d888783b */ /* 0x000e6e0000004200 */
[C---:B------:R-:W-:Y:S08]  /*102f0*/  HMMA.16816.F32.BF16 R36, R132.reuse, R152, R36 ;  /* 0x000000988424723c */ /* 0x040ff00000041824 */
[C---:B------:R-:W-:Y:S01]  /*10300*/  HMMA.16816.F32.BF16 R40, R132.reuse, R154, R40 ;  /* 0x0000009a8428723c */ /* 0x040fe20000041828 */
[----:B------:R-:W2:Y:S07]  /*10310*/  LDSM.16.MT88.4 R152, [R217+0x14800] ;  /* 0x01480000d998783b */ /* 0x000eae0000004200 */
[C---:B------:R-:W-:Y:S08]  /*10320*/  HMMA.16816.F32.BF16 R44, R132.reuse, R156, R44 ;  /* 0x0000009c842c723c */ /* 0x040ff0000004182c */
[C---:B------:R-:W-:Y:S01]  /*10330*/  HMMA.16816.F32.BF16 R48, R132.reuse, R158, R48 ;  /* 0x0000009e8430723c */ /* 0x040fe20000041830 */
[----:B------:R-:W-:Y:S07]  /*10340*/  LDSM.16.MT88.4 R156, [R220+0x13000] ;  /* 0x01300000dc9c783b */ /* 0x000fee0000004200 */
[C---:B-----5:R-:W-:Y:S08]  /*10350*/  HMMA.16816.F32.BF16 R52, R132.reuse, R140, R52 ;  /* 0x0000008c8434723c */ /* 0x060ff00000041834 */
[C---:B------:R-:W-:Y:S01]  /*10360*/  HMMA.16816.F32.BF16 R56, R132.reuse, R142, R56 ;  /* 0x0000008e8438723c */ /* 0x040fe20000041838 */
[----:B------:R-:W4:Y:S07]  /*10370*/  LDSM.16.MT88.4 R140, [R216+0x14800] ;  /* 0x01480000d88c783b */ /* 0x000f2e0000004200 */
[C---:B-1----:R-:W-:Y:S08]  /*10380*/  HMMA.16816.F32.BF16 R60, R132.reuse, R136, R60 ;  /* 0x00000088843c723c */ /* 0x042ff0000004183c */
[C---:B------:R-:W-:Y:S01]  /*10390*/  HMMA.16816.F32.BF16 R64, R132.reuse, R138, R64 ;  /* 0x0000008a8440723c */ /* 0x040fe20000041840 */
[----:B------:R-:W1:Y:S07]  /*103a0*/  LDSM.16.MT88.4 R136, [R220+0x16800] ;  /* 0x01680000dc88783b */ /* 0x000e6e0000004200 */
[C---:B------:R-:W-:Y:S08]  /*103b0*/  HMMA.16816.F32.BF16 R68, R132.reuse, R144, R68 ;  /* 0x000000908444723c */ /* 0x040ff00000041844 */
[C---:B------:R-:W-:Y:S01]  /*103c0*/  HMMA.16816.F32.BF16 R72, R132.reuse, R146, R72 ;  /* 0x000000928448723c */ /* 0x040fe20000041848 */
[----:B------:R-:W5:Y:S07]  /*103d0*/  LDSM.16.MT88.4 R144, [R218+0x16800] ;  /* 0x01680000da90783b */ /* 0x000f6e0000004200 */
[C---:B------:R-:W-:Y:S08]  /*103e0*/  HMMA.16816.F32.BF16 R76, R132.reuse, R148, R76 ;  /* 0x00000094844c723c */ /* 0x040ff0000004184c */
[C---:B------:R-:W-:Y:S01]  /*103f0*/  HMMA.16816.F32.BF16 R80, R132.reuse, R150, R80 ;  /* 0x000000968450723c */ /* 0x040fe20000041850 */
[----:B------:R-:W3:Y:S07]  /*10400*/  LDSM.16.MT88.4 R148, [R217+0x16800] ;  /* 0x01680000d994783b */ /* 0x000eee0000004200 */
[C---:B--2---:R-:W-:Y:S08]  /*10410*/  HMMA.16816.F32.BF16 R84, R132.reuse, R152, R84 ;  /* 0x000000988454723c */ /* 0x044ff00000041854 */
[C---:B------:R-:W-:Y:S01]  /*10420*/  HMMA.16816.F32.BF16 R88, R132.reuse, R154, R88 ;  /* 0x0000009a8458723c */ /* 0x040fe20000041858 */
[----:B------:R-:W-:Y:S07]  /*10430*/  LDSM.16.MT88.4 R152, [R217+0x11000] ;  /* 0x01100000d998783b */ /* 0x000fee0000004200 */
[C---:B----4-:R-:W-:Y:S08]  /*10440*/  HMMA.16816.F32.BF16 R92, R132.reuse, R140, R92 ;  /* 0x0000008c845c723c */ /* 0x050ff0000004185c */
[C---:B------:R-:W-:Y:S01]  /*10450*/  HMMA.16816.F32.BF16 R96, R132.reuse, R142, R96 ;  /* 0x0000008e8460723c */ /* 0x040fe20000041860 */
[----:B------:R-:W2:Y:S07]  /*10460*/  LDSM.16.MT88.4 R140, [R216+0x16800] ;  /* 0x01680000d88c783b */ /* 0x000eae0000004200 */
        /* <DEDUP_REMOVED lines=9> */
[C---:B--2---:R-:W-:Y:S08]  /*10500*/  HMMA.16816.F32.BF16 R124, R132.reuse, R140, R124 ;  /* 0x0000008c847c723c */ /* 0x044ff0000004187c */
[----:B------:R-:W-:Y:S01]  /*10510*/  HMMA.16816.F32.BF16 R128, R132, R142, R128 ;  /* 0x0000008e8480723c */ /* 0x000fe20000041880 */
[----:B------:R-:W2:Y:S06]  /*10520*/  LDSM.16.MT88.4 R140, [R218+0x13000] ;  /* 0x01300000da8c783b */ /* 0x000eac0000004200 */
        /* <DEDUP_REMOVED lines=19> */
[C---:B--2---:R-:W-:Y:S08]  /*10660*/  HMMA.16816.F32.BF16 R44, R132.reuse, R140, R44 ;  /* 0x0000008c842c723c */ /* 0x044ff0000004182c */
[C---:B------:R-:W-:Y:S01]  /*10670*/  HMMA.16816.F32.BF16 R48, R132.reuse, R142, R48 ;  /* 0x0000008e8430723c */ /* 0x040fe20000041830 */
[----:B------:R-:W-:Y:S07]  /*10680*/  LDSM.16.MT88.4 R140, [R220+0x17000] ;  /* 0x01700000dc8c783b */ /* 0x000fee0000004200 */
[C---:B-1----:R-:W-:Y:S08]  /*10690*/  HMMA.16816.F32.BF16 R52, R132.reuse, R136, R52 ;  /* 0x000000888434723c */ /* 0x042ff00000041834 */
        /* <DEDUP_REMOVED lines=112> */
.L_x_1172:
        /* <DEDUP_REMOVED lines=406> */
.L_x_1177:
[----:B---34-:R-:W-:Y:S05]  /*12700*/  BSYNC B0 ;  /* 0x0000000000007941 */ /* 0x018fea0003800000 */
.L_x_1176:
        /* <DEDUP_REMOVED lines=36> */
.L_x_1179:
[----:B------:R-:W-:Y:S05]  /*12950*/  BSYNC B0 ;  /* 0x0000000000007941 */ /* 0x000fea0003800000 */
.L_x_1178:
        /* <DEDUP_REMOVED lines=22> */
.L_x_1181:
[----:B------:R-:W-:Y:S05]  /*12ac0*/  BSYNC B0 ;  /* 0x0000000000007941 */ /* 0x000fea0003800000 */
.L_x_1180:
        /* <DEDUP_REMOVED lines=22> */
.L_x_1183:
[----:B------:R-:W-:Y:S05]  /*12c30*/  BSYNC B0 ;  /* 0x0000000000007941 */ /* 0x000fea0003800000 */
.L_x_1182:
        /* <DEDUP_REMOVED lines=23> */
.L_x_1184:
        /* <DEDUP_REMOVED lines=13> */
.L_x_2047:


//--------------------- .text._ZN5flash16flash_fwd_kernelI23Flash_fwd_kernel_traitsILi256ELi64ELi64ELi4ELb0ELb0EN7cutlass10bfloat16_tE19Flash_kernel_traitsILi256ELi64ELi64ELi4ES3_EELb1ELb0ELb1ELb1ELb0ELb0ELb0ELb1EEEvNS_16Flash_fwd_paramsE --------------------------
	.section	.text._ZN5flash16flash_fwd_kernelI23Flash_fwd_kernel_traitsILi256ELi64ELi64ELi4ELb0ELb0EN7cutlass10bfloat16_tE19Flash_kernel_traitsILi256ELi64ELi64ELi4ES3_EELb1ELb0ELb1ELb1ELb0ELb0ELb0ELb1EEEvNS_16Flash_fwd_paramsE,"ax",@progbits
	.sectioninfo	@"SHI_REGISTERS=255"
	.align	128
        .global         _ZN5flash16flash_fwd_kernelI23Flash_fwd_kernel_traitsILi256ELi64ELi64ELi4ELb0ELb0EN7cutlass10bfloat16_tE19Flash_kernel_traitsILi256ELi64ELi64ELi4ES3_EELb1ELb0ELb1ELb1ELb0ELb0ELb0ELb1EEEvNS_16Flash_fwd_paramsE
        .type           _ZN5flash16flash_fwd_kernelI23Flash_fwd_kernel_traitsILi256ELi64ELi64ELi4ELb0ELb0EN7cutlass10bfloat16_tE19Flash_kernel_traitsILi256ELi64ELi64ELi4ES3_EELb1ELb0ELb1ELb1ELb0ELb0ELb0ELb1EEEvNS_16Flash_fwd_paramsE,@function
        .size           _ZN5flash16flash_fwd_kernelI23Flash_fwd_kernel_traitsILi256ELi64ELi64ELi4ELb0ELb0EN7cutlass10bfloat16_tE19Flash_kernel_traitsILi256ELi64ELi64ELi4ES3_EELb1ELb0ELb1ELb1ELb0ELb0ELb0ELb1EEEvNS_16Flash_fwd_paramsE,(.L_x_2048 - _ZN5flash16flash_fwd_kernelI23Flash_fwd_kernel_traitsILi256ELi64ELi64ELi4ELb0ELb0EN7cutlass10bfloat16_tE19Flash_kernel_traitsILi256ELi64ELi64ELi4ES3_EELb1ELb0ELb1ELb1ELb0ELb0ELb0ELb1EEEvNS_16Flash_fwd_paramsE)
        .other          _ZN5flash16flash_fwd_kernelI23Flash_fwd_kernel_traitsILi256ELi64ELi64ELi4ELb0ELb0EN7cutlass10bfloat16_tE19Flash_kernel_traitsILi256ELi64ELi64ELi4ES3_EELb1ELb0ELb1ELb1ELb0ELb0ELb0ELb1EEEvNS_16Flash_fwd_paramsE,@"STO_CUDA_ENTRY STV_DEFAULT"
_ZN5flash16flash_fwd_kernelI23Flash_fwd_kernel_traitsILi256ELi64ELi64ELi4ELb0ELb0EN7cutlass10bfloat16_tE19Flash_kernel_traitsILi256ELi64ELi64ELi4ES3_EELb1ELb0ELb1ELb1ELb0ELb0ELb0ELb1EEEvNS_16Flash_fwd_paramsE:
.text._ZN5flash16flash_fwd_kernelI23Flash_fwd_kernel_traitsILi256ELi64ELi64ELi4ELb0ELb0EN7cutlass10bfloat16_tE19Flash_kernel_traitsILi256ELi64ELi64ELi4ES3_EELb1ELb0ELb1ELb1ELb0ELb0ELb0ELb1EEEvNS_16Flash_fwd_paramsE:
        /* <DEDUP_REMOVED lines=85> */
.L_x_1185:
[----:B------:R-:W-:Y:S02]  /*0550*/  ULDC UR6, c[0x0][0x218] ;  /* 0x0000860000067ab9 */ /* 0x000fe40000000800 */
.L_x_1186:
        /* <DEDUP_REMOVED lines=126> */
.L_x_1189:
[----:B------:R-:W-:Y:S05]  /*0d40*/  BSYNC B0 ;  /* 0x0000000000007941 */ /* 0x000fea0003800000 */
.L_x_1188:
        /* <DEDUP_REMOVED lines=22> */
.L_x_1191:
[----:B------:R-:W-:Y:S05]  /*0eb0*/  BSYNC B0 ;  /* 0x0000000000007941 */ /* 0x000fea0003800000 */
.L_x_1190:
        /* <DEDUP_REMOVED lines=22> */
.L_x_1193:
[----:B------:R-:W-:Y:S05]  /*1020*/  BSYNC B0 ;  /* 0x0000000000007941 */ /* 0x000fea0003800000 */
.L_x_1192:
        /* <DEDUP_REMOVED lines=21> */
.L_x_1195:
[----:B------:R-:W-:Y:S05]  /*1180*/  BSYNC B0 ;  /* 0x0000000000007941 */ /* 0x000fea0003800000 */
.L_x_1194:
        /* <DEDUP_REMOVED lines=35> */
.L_x_1187:
[----:B------:R-:W-:Y:S01]  /*13c0*/  UISETP.NE.AND UP0, UPT, UR8, -0x1, UPT ;  /* 0xffffffff0800788c */ /* 0x000fe2000bf05270 */
[----:B------:R-:W-:Y:S01]  /*13d0*/  SHF.R.S32.HI R0, RZ, 0x1f, R22 ;  /* 0x0000001fff007819 */ /* 0x000fe20000011416 */
[----:B------:R-:W-:Y:S02]  /*13e0*/  ULDC.64 UR4, c[0x0][0x198] ;  /* 0x0000660000047ab9 */ /* 0x000fe40000000a00 */
[----:B------:R-:W-:Y:S02]  /*13f0*/  UISETP.NE.AND UP1, UPT, UR15, -0x1, UPT ;  /* 0xffffffff0f00788c */ /* 0x000fe4000bf25270 */
[----:B------:R-:W-:Y:S01]  /*1400*/  ULDC.64 UR26, c[0x0][0x190] ;  /* 0x00006400001a7ab9 */ /* 0x000fe20000000a00 */
[----:B------:R-:W-:Y:S01]  /*1410*/  PLOP3.LUT P0, PT, PT, PT, UP0, 0x80, 0x0 ;  /* 0x000000000000781c */ /* 0x000fe20003f0f008 */
[----:B------:R-:W-:-:S03]  /*1420*/  ULDC.64 UR6, c[0x0][0x178] ;  /* 0x00005e0000067ab9 */ /* 0x000fc60000000a00 */
[----:B------:R-:W-:-:S04]  /*1430*/  @UP0 UIADD3 UR13, UR29, UR8, URZ ;  /* 0x000000081d0d0290 */ /* 0x000fc8000fffe03f */
[----:B------:R-:W-:Y:S02]  /*1440*/  @UP0 UIMAD.WIDE.U32 UR32, UR13, UR4, URZ ;  /* 0x000000040d2002a5 */ /* 0x000fe4000f8e003f */
[----:B------:R-:W-:Y:S02]  /*1450*/  @!UP1 USHF.R.S32.HI UR9, URZ, 0x1f, UR17 ;  /* 0x0000001f3f099899 */ /* 0x000fe40008011411 */
[----:B------:R-:W-:Y:S02]  /*1460*/  @UP0 UIMAD UR13, UR13, UR5, UR33 ;  /* 0x000000050d0d02a4 */ /* 0x000fe4000f8e0221 */
[----:B------:R-:W-:Y:S02]  /*1470*/  ULDC UR4, c[0x0][0x224] ;  /* 0x0000890000047ab9 */ /* 0x000fe40000000800 */
[----:B------:R-:W-:Y:S02]  /*1480*/  ULDC UR5, c[0x0][0x1c0] ;  /* 0x0000700000057ab9 */ /* 0x000fe40000000800 */
[----:B------:R-:W-:-:S02]  /*1490*/  UIMAD UR5, UR17, UR5, UR16 ;  /* 0x00000005110572a4 */ /* 0x000fc4000f8e0210 */
[----:B------:R-:W-:Y:S02]  /*14a0*/  @UP1 UIMAD.WIDE.U32 UR30, UR15, UR26, URZ ;  /* 0x0000001a0f1e12a5 */ /* 0x000fe4000f8e003f */
[----:B------:R-:W-:Y:S02]  /*14b0*/  UIMAD UR4, UR5, UR4, UR19 ;  /* 0x00000004050472a4 */ /* 0x000fe4000f8e0213 */
[----:B------:R-:W-:Y:S02]  /*14c0*/  USHF.L.U32 UR5, UR5, 0x5, URZ ;  /* 0x0000000505057899 */ /* 0x000fe4000800063f */
[----:B------:R-:W-:Y:S02]  /*14d0*/  ULDC UR26, c[0x0][0x228] ;  /* 0x00008a00001a7ab9 */ /* 0x000fe40000000800 */
[----:B------:R-:W-:Y:S02]  /*14e0*/  @!UP1 UIMAD UR9, UR9, UR6, URZ ;  /* 0x00000006090992a4 */ /* 0x000fe4000f8e023f */
[----:B------:R-:W-:Y:S01]  /*14f0*/  IADD3 R119, P2, P1, R7, UR5, R22 ;  /* 0x0000000507777c10 */ /* 0x000fe2000f95e016 */
[----:B------:R-:W-:-:S02]  /*1500*/  @!UP1 UIMAD.WIDE.U32 UR34, UR17, UR6, URZ ;  /* 0x00000006112292a5 */ /* 0x000fc4000f8e003f */
[----:B------:R-:W-:Y:S02]  /*1510*/  UIMAD UR26, UR4, UR26, URZ ;  /* 0x0000001a041a72a4 */ /* 0x000fe4000f8e023f */
[----:B------:R1:W-:Y:S01]  /*1520*/  STL [R1+0xd8], R119 ;  /* 0x0000d87701007387 */ /* 0x0003e20000100800 */
[----:B------:R-:W-:Y:S02]  /*1530*/  USHF.R.S32.HI UR4, URZ, 0x1f, UR5 ;  /* 0x0000001f3f047899 */ /* 0x000fe40008011405 */
[----:B------:R-:W-:Y:S02]  /*1540*/  @!UP1 UIMAD UR7, UR17, UR7, UR9 ;  /* 0x00000007110792a4 */ /* 0x000fe4000f8e0209 */
[----:B------:R-:W-:Y:S02]  /*1550*/  @UP1 UIMAD UR27, UR15, UR27, UR31 ;  /* 0x0000001b0f1b12a4 */ /* 0x000fe4000f8e021f */
[----:B------:R-:W-:Y:S01]  /*1560*/  @UP1 UMOV UR6, UR30 ;  /* 0x0000001e00061c82 */ /* 0x000fe20008000000 */
[----:B------:R-:W-:Y:S01]  /*1570*/  IADD3.X R102, R8, UR4, R0, P2, P1 ;  /* 0x0000000408667c10 */ /* 0x000fe200097e2400 */
[----:B------:R-:W-:-:S02]  /*1580*/  USHF.R.S32.HI UR9, URZ, 0x1f, UR16 ;  /* 0x0000001f3f097899 */ /* 0x000fc40008011410 */
[----:B------:R-:W-:Y:S02]  /*1590*/  @!UP1 UIADD3 UR27, UR35, UR7, URZ ;  /* 0x00000007231b9290 */ /* 0x000fe4000fffe03f */
[----:B------:R-:W-:Y:S02]  /*15a0*/  @!UP1 UMOV UR6, UR34 ;  /* 0x0000002200069c82 */ /* 0x000fe40008000000 */
[----:B------:R-:W-:Y:S01]  /*15b0*/  @UP0 UMOV UR14, UR32 ;  /* 0x00000020000e0c82 */ /* 0x000fe20008000000 */
[----:B------:R-:W-:Y:S05]  /*15c0*/  @P0 BRA `(.L_x_1196) ;  /* 0x000000d000000947 */ /* 0x000fea0003800000 */
[----:B------:R-:W-:Y:S02]  /*15d0*/  USHF.R.S32.HI UR13, URZ, 0x1f, UR29 ;  /* 0x0000001f3f0d7899 */ /* 0x000fe4000801141d */
[----:B------:R-:W-:Y:S02]  /*15e0*/  ULDC.64 UR4, c[0x0][0x198] ;  /* 0x0000660000047ab9 */ /* 0x000fe40000000a00 */
[----:B------:R-:W-:Y:S02]  /*15f0*/  UIMAD UR13, UR13, UR4, URZ ;  /* 0x000000040d0d72a4 */ /* 0x000fe4000f8e023f */
[----:B------:R-:W-:-:S02]  /*1600*/  UIMAD.WIDE.U32 UR30, UR29, UR4, URZ ;  /* 0x000000041d1e72a5 */ /* 0x000fc4000f8e003f */
[----:B------:R-:W-:Y:S02]  /*1610*/  UIMAD UR13, UR29, UR5, UR13 ;  /* 0x000000051d0d72a4 */ /* 0x000fe4000f8e020d */
[----:B------:R-:W-:Y:S02]  /*1620*/  USHF.R.S32.HI UR7, URZ, 0x1f, UR17 ;  /* 0x0000001f3f077899 */ /* 0x000fe40008011411 */
[----:B------:R-:W-:Y:S02]  /*1630*/  UIADD3 UR31, UR31, UR13, URZ ;  /* 0x0000000d1f1f7290 */ /* 0x000fe4000fffe03f */
[----:B------:R-:W-:Y:S02]  /*1640*/  ULDC.64 UR4, c[0x0][0x180] ;  /* 0x0000600000047ab9 */ /* 0x000fe40000000a00 */
[----:B------:R-:W-:Y:S02]  /*1650*/  UIMAD UR7, UR7, UR4, URZ ;  /* 0x00000004070772a4 */ /* 0x000fe4000f8e023f */
[----:B------:R-:W-:-:S02]  /*1660*/  UIMAD.WIDE.U32 UR30, UR17, UR4, UR30 ;  /* 0x00000004111e72a5 */ /* 0x000fc4000f8e001e */
[----:B------:R-:W-:-:S04]  /*1670*/  UIMAD UR5, UR17, UR5, UR7 ;  /* 0x00000005110572a4 */ /* 0x000fc8000f8e0207 */
[----:B------:R-:W-:Y:S02]  /*1680*/  UIADD3 UR13, UR31, UR5, URZ ;  /* 0x000000051f0d7290 */ /* 0x000fe4000fffe03f */
[----:B------:R-:W-:Y:S02]  /*1690*/  UMOV UR14, UR30 ;  /* 0x0000001e000e7c82 */ /* 0x000fe40008000000 */
.L_x_1196:
[----:B------:R-:W-:Y:S01]  /*16a0*/  IABS R0, c[0x0][0x1c8] ;  /* 0x0000720000007a13 */ /* 0x000fe20000000000 */
[----:B------:R-:W2:Y:S01]  /*16b0*/  S2R R2, SR_CTAID.Z ;  /* 0x0000000000027919 */ /* 0x000ea20000002700 */
[----:B------:R-:W-:Y:S02]  /*16c0*/  UMOV UR30, URZ ;  /* 0x0000003f001e7c82 */ /* 0x000fe40008000000 */
[----:B------:R-:W3:Y:S02]  /*16d0*/  R2UR UR7, R0 ;  /* 0x00000000000773c2 */ /* 0x000ee400000e0000 */
        /* <DEDUP_REMOVED lines=46> */
.L_x_1197:
[CC--:B------:R-:W-:Y:S01]  /*19c0*/  LEA.HI R0, R9.reuse, R26.reuse, RZ, 0x3 ;  /* 0x0000001a09007211 */ /* 0x0c0fe200078f18ff */
[----:B------:R-:W2:Y:S01]  /*19d0*/  S2R R20, SR_CTAID.Z ;  /* 0x0000000000147919 */ /* 0x000ea20000002700 */
[----:B------:R-:W-:Y:S01]  /*19e0*/  LEA.HI R3, R9, R26, RZ, 0x4 ;  /* 0x0000001a09037211 */ /* 0x000fe200078f20ff */
[----:B------:R-:W-:Y:S01]  /*19f0*/  ULDC.64 UR4, c[0x0][0x1b8] ;  /* 0x00006e0000047ab9 */ /* 0x000fe20000000a00 */
[----:B------:R-:W-:Y:S01]  /*1a00*/  SHF.R.S32.HI R18, RZ, 0x3, R0 ;  /* 0x00000003ff127819 */ /* 0x000fe20000011400 */
[----:B------:R-:W-:Y:S01]  /*1a10*/  UIMAD UR4, UR31, UR4, URZ ;  /* 0x000000041f0472a4 */ /* 0x000fe2000f8e023f */
[----:B------:R-:W-:Y:S01]  /*1a20*/  LOP3.LUT R0, R0, 0xfffffff8, RZ, 0xc0, !PT ;  /* 0xfffffff800007812 */ /* 0x000fe200078ec0ff */
[----:B------:R-:W-:Y:S01]  /*1a30*/  IMAD.U32 R16, RZ, RZ, UR18 ;  /* 0x00000012ff107e24 */ /* 0x000fe2000f8e00ff */
[----:B------:R-:W-:Y:S01]  /*1a40*/  SHF.R.S32.HI R5, RZ, 0x4, R3 ;  /* 0x00000004ff057819 */ /* 0x000fe20000011403 */
[----:B------:R-:W-:Y:S01]  /*1a50*/  IMAD.SHL.U32 R2, R18, 0x40, RZ ;  /* 0x0000004012027824 */ /* 0x000fe200078e00ff */
[----:B------:R-:W-:Y:S01]  /*1a60*/  SHF.R.S32.HI R19, RZ, 0x1f, R18 ;  /* 0x0000001fff137819 */ /* 0x000fe20000011412 */
[----:B------:R-:W-:Y:S01]  /*1a70*/  IMAD.IADD R28, R26, 0x1, -R0 ;  /* 0x000000011a1c7824 */ /* 0x000fe200078e0a00 */
[C---:B------:R-:W-:Y:S01]  /*1a80*/  LEA.HI R0, R3.reuse, R5, RZ, 0x1 ;  /* 0x0000000503007211 */ /* 0x040fe200078f08ff */
[----:B------:R-:W-:Y:S01]  /*1a90*/  BSSY B0, `(.L_x_1198) ;  /* 0x000007b000007945 */ /* 0x000fe20003800000 */
[----:B------:R-:W-:Y:S01]  /*1aa0*/  LOP3.LUT R3, R3, 0xfffffff0, RZ, 0xc0, !PT ;  /* 0xfffffff003037812 */ /* 0x000fe200078ec0ff */
[----:B------:R-:W-:Y:S01]  /*1ab0*/  IMAD.SHL.U32 R110, R28, 0x8, RZ ;  /* 0x000000081c6e7824 */ /* 0x000fe200078e00ff */
[----:B------:R-:W-:Y:S01]  /*1ac0*/  LOP3.LUT R6, R2, 0x1c0, RZ, 0xc0, !PT ;  /* 0x000001c002067812 */ /* 0x000fe200078ec0ff */
[----:B------:R-:W-:Y:S01]  /*1ad0*/  IMAD.WIDE R16, R16, 0x40, R18 ;  /* 0x0000004010107825 */ /* 0x000fe200078e0212 */
[----:B------:R-:W-:-:S02]  /*1ae0*/  LOP3.LUT R2, R0, 0xfffffffe, RZ, 0xc0, !PT ;  /* 0xfffffffe00027812 */ /* 0x000fc400078ec0ff */
[----:B------:R-:W-:Y:S01]  /*1af0*/  LOP3.LUT R4, R6, 0x38, R110, 0xf8, !PT ;  /* 0x0000003806047812 */ /* 0x000fe200078ef86e */
[----:B------:R-:W-:Y:S01]  /*1b00*/  IMAD.IADD R0, R26, 0x1, -R3 ;  /* 0x000000011a007824 */ /* 0x000fe200078e0a03 */
[----:B------:R-:W-:Y:S01]  /*1b10*/  SHF.R.U32.HI R6, RZ, 0x3, R6 ;  /* 0x00000003ff067819 */ /* 0x000fe20000011606 */
[----:B------:R-:W-:Y:S01]  /*1b20*/  IMAD.IADD R25, R5, 0x1, -R2 ;  /* 0x0000000105197824 */ /* 0x000fe200078e0a02 */
[----:B------:R-:W-:Y:S02]  /*1b30*/  LEA.HI R5, R9, R26, RZ, 0x6 ;  /* 0x0000001a09057211 */ /* 0x000fe400078f30ff */
[----:B------:R-:W-:Y:S01]  /*1b40*/  SHF.R.S32.HI R2, RZ, 0x1f, R0 ;  /* 0x0000001fff027819 */ /* 0x000fe20000011400 */
[----:B------:R-:W-:Y:S01]  /*1b50*/  IMAD.SHL.U32 R7, R25, 0x8, RZ ;  /* 0x0000000819077824 */ /* 0x000fe200078e00ff */
[----:B------:R-:W-:Y:S01]  /*1b60*/  LOP3.LUT R6, R4, R6, RZ, 0x3c, !PT ;  /* 0x0000000604067212 */ /* 0x000fe200078e3cff */
[----:B------:R-:W-:Y:S01]  /*1b70*/  IMAD.SHL.U32 R5, R5, 0x8, RZ ;  /* 0x0000000805057824 */ /* 0x000fe200078e00ff */
[----:B------:R-:W-:-:S02]  /*1b80*/  LEA.HI R9, R2, R0, RZ, 0x3 ;  /* 0x0000000002097211 */ /* 0x000fc400078f18ff */
[----:B------:R-:W-:Y:S02]  /*1b90*/  SHF.R.S32.HI R111, RZ, 0x1f, R110 ;  /* 0x0000001fff6f7819 */ /* 0x000fe4000001146e */
[----:B------:R-:W-:Y:S02]  /*1ba0*/  LOP3.LUT R4, R9, 0xfffffff8, RZ, 0xc0, !PT ;  /* 0xfffffff809047812 */ /* 0x000fe400078ec0ff */
[----:B------:R-:W-:Y:S01]  /*1bb0*/  IADD3 R2, P0, R110, UR6, RZ ;  /* 0x000000066e027c10 */ /* 0x000fe2000ff1e0ff */
[----:B------:R-:W-:Y:S01]  /*1bc0*/  ULDC.64 UR6, c[0x0][0x1b0] ;  /* 0x00006c0000067ab9 */ /* 0x000fe20000000a00 */
[----:B------:R-:W-:Y:S01]  /*1bd0*/  LOP3.LUT R208, R6, 0xfffffe00, R5, 0xf8, !PT ;  /* 0xfffffe0006d07812 */ /* 0x000fe200078ef805 */
[----:B------:R-:W-:Y:S01]  /*1be0*/  IMAD.IADD R0, R0, 0x1, -R4 ;  /* 0x0000000100007824 */ /* 0x000fe200078e0a04 */
[----:B------:R-:W-:Y:S01]  /*1bf0*/  IADD3.X R3, R111, UR27, RZ, P0, !PT ;  /* 0x0000001b6f037c10 */ /* 0x000fe200087fe4ff */
[C---:B------:R-:W-:Y:S01]  /*1c00*/  IMAD R6, R19.reuse, c[0x0][0x1a0], RZ ;  /* 0x0000680013067a24 */ /* 0x040fe200078e02ff */
[----:B------:R-:W-:Y:S01]  /*1c10*/  SHF.R.S32.HI R100, RZ, 0x5, R10 ;  /* 0x00000005ff647819 */ /* 0x000fe2000001140a */
[----:B------:R-:W-:Y:S01]  /*1c20*/  IMAD R4, R19, c[0x0][0x198], RZ ;  /* 0x0000660013047a24 */ /* 0x000fe200078e02ff */
[----:B------:R-:W-:Y:S01]  /*1c30*/  LOP3.LUT P3, RZ, R0, 0x4, RZ, 0xc0, !PT ;  /* 0x0000000400ff7812 */ /* 0x000fe2000786c0ff */
[----:B--2---:R-:W-:Y:S01]  /*1c40*/  IMAD.WIDE.U32 R20, R20, c[0x0][0x1a8], R2 ;  /* 0x00006a0014147a25 */ /* 0x004fe200078e0002 */
[----:B------:R-:W-:Y:S01]  /*1c50*/  LOP3.LUT P2, RZ, R0, 0x2, RZ, 0xc0, !PT ;  /* 0x0000000200ff7812 */ /* 0x000fe2000784c0ff */
[----:B------:R-:W-:Y:S01]  /*1c60*/  UIMAD UR6, UR31, UR6, URZ ;  /* 0x000000061f0672a4 */ /* 0x000fe2000f8e023f */
[----:B------:R-:W-:Y:S01]  /*1c70*/  IADD3 R108, R110, 0x40, RZ ;  /* 0x000000406e6c7810 */ /* 0x000fe20007ffe0ff */
[----:B------:R-:W-:Y:S01]  /*1c80*/  IMAD.SHL.U32 R0, R0, 0x40, RZ ;  /* 0x0000004000007824 */ /* 0x000fe200078e00ff */
[----:B------:R-:W-:Y:S01]  /*1c90*/  UIMAD UR27, UR8, UR5, UR4 ;  /* 0x00000005081b72a4 */ /* 0x000fe2000f8e0204 */
[----:B------:R-:W-:Y:S01]  /*1ca0*/  IMAD.WIDE.U32 R2, R18, c[0x0][0x1a0], R110 ;  /* 0x0000680012027a25 */ /* 0x000fe200078e006e */
[----:B------:R-:W-:Y:S01]  /*1cb0*/  UIMAD UR7, UR8, UR7, UR6 ;  /* 0x00000007080772a4 */ /* 0x000fe2000f8e0206 */
[----:B------:R2:W-:Y:S01]  /*1cc0*/  STL.64 [R1+0x98], R110 ;  /* 0x0000986e01007387 */ /* 0x0005e20000100a00 */
[----:B------:R-:W-:Y:S01]  /*1cd0*/  LOP3.LUT R0, R0, 0x1c0, RZ, 0xc0, !PT ;  /* 0x000001c000007812 */ /* 0x000fe200078ec0ff */
[----:B------:R-:W-:Y:S01]  /*1ce0*/  IMAD R6, R18, c[0x0][0x1a4], R6 ;  /* 0x0000690012067a24 */ /* 0x000fe200078e0206 */
[----:B------:R-:W-:Y:S01]  /*1cf0*/  IADD3 R2, P0, R2, UR30, RZ ;  /* 0x0000001e02027c10 */ /* 0x000fe2000ff1e0ff */
[----:B------:R-:W-:Y:S01]  /*1d00*/  IMAD R8, R18, c[0x0][0x19c], R4 ;  /* 0x0000670012087a24 */ /* 0x000fe200078e0204 */
[----:B------:R-:W-:Y:S01]  /*1d10*/  LOP3.LUT R7, R0, 0x8, R7, 0xf8, !PT ;  /* 0x0000000800077812 */ /* 0x000fe200078ef807 */
[----:B------:R-:W-:Y:S01]  /*1d20*/  IMAD.WIDE.U32 R4, R18, c[0x0][0x198], R110 ;  /* 0x0000660012047a25 */ /* 0x000fe200078e006e */
[----:B------:R-:W-:Y:S01]  /*1d30*/  SHF.R.U32.HI R0, RZ, 0x3, R0 ;  /* 0x00000003ff007819 */ /* 0x000fe20000011600 */
[----:B------:R-:W-:Y:S01]  /*1d40*/  UIADD3 UR6, -UR19, UR21, URZ ;  /* 0x0000001513067290 */ /* 0x000fe2000fffe13f */
[----:B------:R-:W-:Y:S01]  /*1d50*/  IADD3.X R3, R3, UR28, R6, P0, !PT ;  /* 0x0000001c03037c10 */ /* 0x000fe200087fe406 */
[----:B------:R-:W-:Y:S01]  /*1d60*/  IMAD.U32 R6, RZ, RZ, UR8 ;  /* 0x00000008ff067e24 */ /* 0x000fe2000f8e00ff */
[----:B------:R-:W-:Y:S01]  /*1d70*/  LOP3.LUT R7, R7, R0, RZ, 0x3c, !PT ;  /* 0x0000000007077212 */ /* 0x000fe200078e3cff */
[----:B------:R-:W-:Y:S01]  /*1d80*/  IMAD.U32 R0, RZ, RZ, UR8 ;  /* 0x00000008ff007e24 */ /* 0x000fe2000f8e00ff */
[----:B------:R-:W-:Y:S01]  /*1d90*/  IADD3 R4, P1, R4, UR14, RZ ;  /* 0x0000000e04047c10 */ /* 0x000fe2000ff3e0ff */
[----:B------:R-:W-:Y:S01]  /*1da0*/  ULDC.64 UR4, c[0x0][0x1a8] ;  /* 0x00006a0000047ab9 */ /* 0x000fe20000000a00 */
[----:B------:R-:W-:Y:S01]  /*1db0*/  IADD3 R105, R110, 0x80, RZ ;  /* 0x000000806e697810 */ /* 0x000fe20007ffe0ff */
[----:B------:R-:W-:Y:S01]  /*1dc0*/  IMAD.WIDE.U32 R30, R0, c[0x0][0x1b8], R2 ;  /* 0x00006e00001e7a25 */ /* 0x000fe200078e0002 */
[----:B------:R-:W-:Y:S01]  /*1dd0*/  SHF.R.S32.HI R0, RZ, 0x1f, R10 ;  /* 0x0000001fff007819 */ /* 0x000fe2000001140a */
[----:B------:R-:W-:Y:S01]  /*1de0*/  UIMAD UR4, UR9, UR4, URZ ;  /* 0x00000004090472a4 */ /* 0x000fe2000f8e023f */
[----:B------:R-:W-:Y:S01]  /*1df0*/  SHF.R.S32.HI R3, RZ, 0x1f, R22 ;  /* 0x0000001fff037819 */ /* 0x000fe20000011416 */
[----:B------:R-:W-:Y:S01]  /*1e00*/  IMAD.MOV.U32 R2, RZ, RZ, 0x20 ;  /* 0x00000020ff027424 */ /* 0x000fe200078e00ff */
[----:B------:R-:W-:Y:S01]  /*1e10*/  LEA.HI R0, R0, R100, RZ, 0x2 ;  /* 0x0000006400007211 */ /* 0x000fe200078f10ff */
[----:B------:R-:W-:Y:S01]  /*1e20*/  UIMAD UR4, UR16, UR5, UR4 ;  /* 0x00000005100472a4 */ /* 0x000fe2000f8e0204 */
[----:B------:R-:W-:Y:S01]  /*1e30*/  LEA.HI R3, R3, R22, RZ, 0x2 ;  /* 0x0000001603037211 */ /* 0x000fe200078f10ff */
[----:B------:R-:W-:Y:S01]  /*1e40*/  IMAD.SHL.U32 R208, R208, 0x2, RZ ;  /* 0x00000002d0d07824 */ /* 0x000fe200078e00ff */
[----:B------:R-:W-:-:S02]  /*1e50*/  LOP3.LUT R0, R0, 0xffffffc, RZ, 0xc0, !PT ;  /* 0x0ffffffc00007812 */ /* 0x000fc400078ec0ff */
[----:B------:R-:W-:Y:S02]  /*1e60*/  IADD3.X R5, R5, UR13, R8, P1, !PT ;  /* 0x0000000d05057c10 */ /* 0x000fe40008ffe408 */
[----:B------:R-:W-:Y:S01]  /*1e70*/  SHF.R.S32.HI R101, RZ, 0x2, R3 ;  /* 0x00000002ff657819 */ /* 0x000fe20000011403 */
[----:B------:R-:W-:Y:S01]  /*1e80*/  IMAD.IADD R0, R100, 0x1, -R0 ;  /* 0x0000000164007824 */ /* 0x000fe200078e0a00 */
[----:B------:R-:W-:Y:S01]  /*1e90*/  IADD3 R104, R110, 0xc0, RZ ;  /* 0x000000c06e687810 */ /* 0x000fe20007ffe0ff */
[----:B------:R-:W-:Y:S01]  /*1ea0*/  IMAD.WIDE.U32 R34, R6, c[0x0][0x1b0], R4 ;  /* 0x00006c0006227a25 */ /* 0x000fe200078e0004 */
[----:B------:R-:W-:Y:S02]  /*1eb0*/  IADD3 R33, R31, UR27, RZ ;  /* 0x0000001b1f217c10 */ /* 0x000fe4000fffe0ff */
[----:B------:R-:W-:Y:S01]  /*1ec0*/  ISETP.GE.AND P0, PT, R18, UR6, PT ;  /* 0x0000000612007c0c */ /* 0x000fe2000bf06270 */
[----:B------:R-:W-:Y:S01]  /*1ed0*/  IMAD R23, R0, 0x10, R101 ;  /* 0x0000001000177824 */ /* 0x000fe200078e0265 */
[----:B------:R2:W-:Y:S01]  /*1ee0*/  STL.64 [R1+0xb8], R34 ;  /* 0x0000b82201007387 */ /* 0x0005e20000100a00 */
[----:B------:R-:W-:Y:S01]  /*1ef0*/  IADD3 R37, R35, UR7, RZ ;  /* 0x0000000723257c10 */ /* 0x000fe2000fffe0ff */
[----:B------:R-:W-:Y:S01]  /*1f00*/  IMAD.SHL.U32 R5, R9, 0x40, RZ ;  /* 0x0000004009057824 */ /* 0x000fe200078e00ff */
[----:B------:R-:W-:Y:S01]  /*1f10*/  IADD3 R15, R21, UR4, RZ ;  /* 0x00000004150f7c10 */ /* 0x000fe2000fffe0ff */
[----:B------:R2:W-:Y:S01]  /*1f20*/  STL.64 [R1+0xd0], R30 ;  /* 0x0000d01e01007387 */ /* 0x0005e20000100a00 */
[----:B------:R-:W-:Y:S01]  /*1f30*/  IMAD.MOV.U32 R4, RZ, RZ, 0x10 ;  /* 0x00000010ff047424 */ /* 0x000fe200078e00ff */
[----:B------:R-:W-:-:S02]  /*1f40*/  SEL R2, R2, 0xffffffe0, !P3 ;  /* 0xffffffe002027807 */ /* 0x000fc40005800000 */
[----:B------:R2:W-:Y:S01]  /*1f50*/  STL [R1+0xdc], R23 ;  /* 0x0000dc1701007387 */ /* 0x0005e20000100800 */
[----:B------:R-:W-:Y:S02]  /*1f60*/  LOP3.LUT R5, R7, 0xfffffe00, R5, 0xf8, !PT ;  /* 0xfffffe0007057812 */ /* 0x000fe400078ef805 */
        /* <DEDUP_REMOVED lines=45> */
.L_x_1199:
[----:B------:R-:W-:Y:S05]  /*2240*/  BSYNC B0 ;  /* 0x0000000000007941 */ /* 0x000fea0003800000 */
.L_x_1198:
        /* <DEDUP_REMOVED lines=55> */
.L_x_1201:
[----:B------:R-:W-:Y:S05]  /*25c0*/  BSYNC B0 ;  /* 0x0000000000007941 */ /* 0x000fea0003800000 */
.L_x_1200:
[----:B--2---:R-:W-:Y:S01]  /*25d0*/  IADD3 R23, R18, 0x20, RZ ;  /* 0x0000002012177810 */ /* 0x004fe20007ffe0ff */
        /* <DEDUP_REMOVED lines=44> */
.L_x_1203:
[----:B------:R-:W-:Y:S05]  /*28a0*/  BSYNC B0 ;  /* 0x0000000000007941 */ /* 0x000fea0003800000 */
.L_x_1202:
        /* <DEDUP_REMOVED lines=49> */
.L_x_1205:
[----:B------:R-:W-:Y:S05]  /*2bc0*/  BSYNC B0 ;  /* 0x0000000000007941 */ /* 0x000fea0003800000 */
.L_x_1204:
        /* <DEDUP_REMOVED lines=11> */
[----:B--23--:R-:W-:Y:S01]  /*2c80*/  IMAD.WIDE.U32 R6, R103, UR7, R106 ;  /* 0x0000000767067c25 */ /* 0x00cfe2000f8e006a */
        /* <DEDUP_REMOVED lines=36> */
.L_x_1207:
[----:B------:R-:W-:Y:S05]  /*2ed0*/  BSYNC B0 ;  /* 0x0000000000007941 */ /* 0x000fea0003800000 */
.L_x_1206:
        /* <DEDUP_REMOVED lines=41> */
.L_x_1209:
[----:B------:R-:W-:Y:S05]  /*3170*/  BSYNC B0 ;  /* 0x0000000000007941 */ /* 0x000fea0003800000 */
.L_x_1208:
[----:B------:R-:W-:Y:S01]  /*3180*/  ISETP.GE.AND P0, PT, R23, UR29, PT ;  /* 0x0000001d17007c0c */ /* 0x000fe2000bf06270 */
[----:B------:R-:W-:-:S12]  /*3190*/  BSSY B0, `(.L_x_1210) ;  /* 0x0000027000007945 */ /* 0x000fd80003800000 */
[----:B------:R-:W-:Y:S05]  /*31a0*/  @P0 BRA `(.L_x_1211) ;  /* 0x0000025000000947 */ /* 0x000fea0003800000 */
[----:B------:R-:W-:Y:S01]  /*31b0*/  ISETP.GE.AND P5, PT, R110, c[0x0][0x220], PT ;  /* 0x000088006e007a0c */ /* 0x000fe20003fa6270 */
[----:B------:R-:W-:Y:S01]  /*31c0*/  IMAD.MOV.U32 R3, RZ, RZ, c[0x0][0x198] ;  /* 0x00006600ff037624 */ /* 0x000fe200078e00ff */
[----:B------:R-:W-:Y:S01]  /*31d0*/  ISETP.GE.AND P4, PT, R108, c[0x0][0x220], PT ;  /* 0x000088006c007a0c */ /* 0x000fe20003f86270 */
[----:B--23--:R-:W-:Y:S01]  /*31e0*/  IMAD.MOV.U32 R10, RZ, RZ, c[0x0][0x19c] ;  /* 0x00006700ff0a7624 */ /* 0x00cfe200078e00ff */
        /* <DEDUP_REMOVED lines=33> */
.L_x_1211:
[----:B------:R-:W-:Y:S05]  /*3400*/  BSYNC B0 ;  /* 0x0000000000007941 */ /* 0x000fea0003800000 */
.L_x_1210:
[----:B------:R-:W-:Y:S01]  /*3410*/  ISETP.GE.AND P0, PT, R22, UR29, PT ;  /* 0x0000001d16007c0c */ /* 0x000fe2000bf06270 */
[----:B------:R-:W-:-:S12]  /*3420*/  BSSY B0, `(.L_x_1212) ;  /* 0x0000029000007945 */ /* 0x000fd80003800000 */
[----:B------:R-:W-:Y:S05]  /*3430*/  @P0 BRA `(.L_x_1213) ;  /* 0x0000027000000947 */ /* 0x000fea0003800000 */
[----:B------:R-:W-:Y:S01]  /*3440*/  ISETP.GE.AND P5, PT, R110, c[0x0][0x220], PT ;  /* 0x000088006e007a0c */ /* 0x000fe20003fa6270 */
[----:B--23--:R-:W-:Y:S01]  /*3450*/  IMAD.MOV.U32 R12, RZ, RZ, c[0x0][0x198] ;  /* 0x00006600ff0c7624 */ /* 0x00cfe200078e00ff */
        /* <DEDUP_REMOVED lines=37> */
.L_x_1213:
[----:B------:R-:W-:Y:S05]  /*36b0*/  BSYNC B0 ;  /* 0x0000000000007941 */ /* 0x000fea0003800000 */
.L_x_1212:
[----:B------:R-:W-:Y:S01]  /*36c0*/  ULDC.64 UR4, c[0x0][0x318] ;  /* 0x0000c60000047ab9 */ /* 0x000fe20000000a00 */
[----:B------:R-:W0:Y:S01]  /*36d0*/  LDGDEPBAR ;  /* 0x00000000000079af */ /* 0x000e220000000000 */
[----:B------:R-:W-:Y:S01]  /*36e0*/  UISETP.NE.U32.AND UP1, UPT, URZ, UR4, UPT ;  /* 0x000000043f00728c */ /* 0x000fe2000bf25070 */
[----:B--23--:R-:W-:Y:S01]  /*36f0*/  IMAD.MOV.U32 R10, RZ, RZ, R32 ;  /* 0x000000ffff0a7224 */ /* 0x00cfe200078e0020 */
[----:B------:R-:W-:Y:S02]  /*3700*/  MOV R11, R33 ;  /* 0x00000021000b7202 */ /* 0x000fe40000000f00 */
        /* <DEDUP_REMOVED lines=22> */
[----:B------:R-:W-:Y:S01]  /*3870*/  USHF.L.U64.HI UR27, UR4, UR27, UR5 ;  /* 0x0000001b041b7299 */ /* 0x000fe20008010205 */
[----:B------:R-:W-:Y:S01]  /*3880*/  IMAD.SHL.U32 R26, R26, 0x2, RZ ;  /* 0x000000021a1a7824 */ /* 0x000fe200078e00ff */
[----:B------:R-:W-:Y:S01]  /*3890*/  BAR.SYNC.DEFER_BLOCKING 0x0 ;  /* 0x0000000000007b1d */ /* 0x000fe20000010000 */
[----:B------:R-:W-:Y:S02]  /*38a0*/  USHF.L.U32 UR9, UR4, 0x6, URZ ;  /* 0x0000000604097899 */ /* 0x000fe4000800063f */
[----:B------:R-:W-:Y:S01]  /*38b0*/  UIMAD UR5, UR27, UR7, URZ ;  /* 0x000000071b0572a4 */ /* 0x000fe2000f8e023f */
[----:B------:R-:W-:Y:S02]  /*38c0*/  LOP3.LUT R109, R26, 0x6, RZ, 0xc0, !PT ;  /* 0x000000061a6d7812 */ /* 0x000fe400078ec0ff */
[----:B------:R1:W-:Y:S01]  /*38d0*/  STL.64 [R1+0xc8], R10 ;  /* 0x0000c80a01007387 */ /* 0x0003e20000100a00 */
[----:B------:R-:W-:Y:S01]  /*38e0*/  UIMAD UR31, UR31, UR9, UR5 ;  /* 0x000000091f1f72a4 */ /* 0x000fe2000f8e0205 */
[----:B------:R-:W-:Y:S01]  /*38f0*/  BSSY B0, `(.L_x_1214) ;  /* 0x0000031000007945 */ /* 0x000fe20003800000 */
[----:B------:R-:W-:Y:S01]  /*3900*/  UMOV UR17, URZ ;  /* 0x0000003f00117c82 */ /* 0x000fe20008000000 */
[----:B---3--:R-:W-:Y:S01]  /*3910*/  IMAD.U32 R6, RZ, RZ, UR7 ;  /* 0x00000007ff067e24 */ /* 0x008fe2000f8e00ff */
[----:B------:R1:W-:Y:S03]  /*3920*/  @P1 STS.128 [R208+0x10000], RZ ;  /* 0x010000ffd0001388 */ /* 0x0003e60000000c00 */
[----:B------:R-:W-:Y:S01]  /*3930*/  IMAD.WIDE.U32 R6, R6, UR9, R10 ;  /* 0x0000000906067c25 */ /* 0x000fe2000f8e000a */
[----:B------:R1:W-:Y:S04]  /*3940*/  @P1 STS.128 [R208+0x12000], RZ ;  /* 0x012000ffd0001388 */ /* 0x0003e80000000c00 */
[----:B------:R-:W-:Y:S01]  /*3950*/  IADD3 R9, R7, UR31, RZ ;  /* 0x0000001f07097c10 */ /* 0x000fe2000fffe0ff */
[----:B------:R1:W-:Y:S04]  /*3960*/  @P1 STS.128 [R208+0x14000], RZ ;  /* 0x014000ffd0001388 */ /* 0x0003e80000000c00 */
[----:B------:R1:W-:Y:S01]  /*3970*/  @P1 STS.128 [R208+0x16000], RZ ;  /* 0x016000ffd0001388 */ /* 0x0003e20000000c00 */
[----:B--2---:R-:W-:-:S04]  /*3980*/  @P0 FMUL.FTZ R0, R0, R3 ;  /* 0x0000000300000220 */ /* 0x004fc80000410000 */
[----:B------:R2:W3:Y:S02]  /*3990*/  @P0 R2UR UR16, R0 ;  /* 0x00000000001003c2 */ /* 0x0004e400000e0000 */
[----:B--2---:R-:W-:Y:S01]  /*39a0*/  MOV R0, UR18 ;  /* 0x0000001200007c02 */ /* 0x004fe20008000f00 */
[----:B---3--:R-:W-:-:S04]  /*39b0*/  @UP1 UMOV UR17, UR16 ;  /* 0x0000001000111c82 */ /* 0x008fc80008000000 */
[----:B------:R-:W-:-:S05]  /*39c0*/  IMAD R116, R0, 0x4, R100 ;  /* 0x0000000400747824 */ /* 0x000fca00078e0264 */
[----:B------:R1:W-:Y:S01]  /*39d0*/  STL [R1+0xc0], R116 ;  /* 0x0000c07401007387 */ /* 0x0003e20000100800 */
        /* <DEDUP_REMOVED lines=34> */
.L_x_1215:
[----:B------:R-:W-:Y:S05]  /*3c00*/  BSYNC B0 ;  /* 0x0000000000007941 */ /* 0x000fea0003800000 */
.L_x_1214:
        /* <DEDUP_REMOVED lines=19> */
[C---:B-1----:R-:W-:Y:S02]  /*3d40*/  @!P2 LEA R10, P1, R0.reuse, c[0x0][0x170], 0x1 ;  /* 0x00005c00000aaa11 */ /* 0x042fe400078208ff */
        /* <DEDUP_REMOVED lines=25> */
.L_x_1217:
[----:B------:R-:W-:Y:S05]  /*3ee0*/  BSYNC B0 ;  /* 0x0000000000007941 */ /* 0x000fea0003800000 */
.L_x_1216:
        /* <DEDUP_REMOVED lines=10> */
[----:B-12---:R-:W-:Y:S01]  /*3f90*/  IMAD.MOV.U32 R10, RZ, RZ, c[0x0][0x1a4] ;  /* 0x00006900ff0a7624 */ /* 0x006fe200078e00ff */
        /* <DEDUP_REMOVED lines=33> */
.L_x_1219:
[----:B------:R-:W-:Y:S05]  /*41b0*/  BSYNC B0 ;  /* 0x0000000000007941 */ /* 0x000fea0003800000 */
.L_x_1218:
        /* <DEDUP_REMOVED lines=8> */
[----:B-12---:R-:W-:Y:S01]  /*4240*/  IMAD.MOV.U32 R12, RZ, RZ, c[0x0][0x1a0] ;  /* 0x00006800ff0c7624 */ /* 0x006fe200078e00ff */
        /* <DEDUP_REMOVED lines=37> */
.L_x_1221:
[----:B------:R-:W-:Y:S05]  /*44a0*/  BSYNC B0 ;  /* 0x0000000000007941 */ /* 0x000fea0003800000 */
.L_x_1220:
        /* <DEDUP_REMOVED lines=17> */
[----:B-12---:R-:W-:Y:S01]  /*45c0*/  LDSM.16.M88.4 R12, [R188] ;  /* 0x00000000bc0c783b */ /* 0x006fe20000000200 */
[C---:B------:R-:W-:Y:S01]  /*45d0*/  IMAD R191, R2.reuse, 0x2, R188 ;  /* 0x0000000202bf7824 */ /* 0x040fe200078e02bc */
[C---:B------:R-:W-:Y:S01]  /*45e0*/  IADD3 R0, R181.reuse, 0x8000, RZ ;  /* 0x00008000b5007810 */ /* 0x040fe20007ffe0ff */
[----:B------:R-:W-:Y:S01]  /*45f0*/  IMAD R190, R2, 0x2, R189 ;  /* 0x0000000202be7824 */ /* 0x000fe200078e02bd */
[----:B------:R-:W1:Y:S01]  /*4600*/  LDSM.16.M88.4 R8, [R181+0x8000] ;  /* 0x00800000b508783b */ /* 0x000e620000000200 */
[----:B------:R-:W-:Y:S01]  /*4610*/  IADD3 R192, R181, 0x8020, RZ ;  /* 0x00008020b5c07810 */ /* 0x000fe20007ffe0ff */
[----:B------:R-:W-:Y:S01]  /*4620*/  IMAD.IADD R3, R101, 0x1, R3 ;  /* 0x0000000165037824 */ /* 0x000fe200078e0203 */
[----:B------:R-:W-:Y:S01]  /*4630*/  @P1 IADD3 R192, R0, -0x20, RZ ;  /* 0xffffffe000c01810 */ /* 0x000fe20007ffe0ff */
[----:B------:R-:W2:Y:S01]  /*4640*/  LDSM.16.M88.4 R16, [R181+0x8800] ;  /* 0x00880000b510783b */ /* 0x000ea20000000200 */
[----:B------:R-:W-:-:S02]  /*4650*/  IMAD.MOV.U32 R0, RZ, RZ, 0x40 ;  /* 0x00000040ff007424 */ /* 0x000fc400078e00ff */
[----:B------:R-:W-:Y:S01]  /*4660*/  IADD3 R209, R3, UR4, RZ ;  /* 0x0000000403d17c10 */ /* 0x000fe2000fffe0ff */
[----:B------:R-:W5:Y:S01]  /*4670*/  LDSM.16.M88.4 R24, [R181+0x9000] ;  /* 0x00900000b518783b */ /* 0x000f620000000200 */
        /* <DEDUP_REMOVED lines=24> */
[C---:B-1----:R-:W-:Y:S01]  /*4800*/  HMMA.16816.F32.BF16 R36, R12.reuse, R8, RZ ;  /* 0x000000080c24723c */ /* 0x042fe200000418ff */
[----:B------:R-:W-:Y:S01]  /*4810*/  LDSM.16.M88.4 R88, [R187+0xd800] ;  /* 0x00d80000bb58783b */ /* 0x000fe20000000200 */
[C---:B------:R-:W-:Y:S02]  /*4820*/  IADD3 R197, R192.reuse, 0x5800, RZ ;  /* 0x00005800c0c57810 */ /* 0x040fe40007ffe0ff */
[C---:B------:R-:W-:Y:S01]  /*4830*/  IADD3 R196, R192.reuse, 0x6000, RZ ;  /* 0x00006000c0c47810 */ /* 0x040fe20007ffe0ff */
[----:B------:R-:W-:Y:S01]  /*4840*/  LDSM.16.M88.4 R92, [R181+0xf000] ;  /* 0x00f00000b55c783b */ /* 0x000fe20000000200 */
[C---:B------:R-:W-:Y:S02]  /*4850*/  IADD3 R195, R192.reuse, 0x6800, RZ ;  /* 0x00006800c0c37810 */ /* 0x040fe40007ffe0ff */
[----:B------:R-:W-:Y:S01]  /*4860*/  HMMA.16816.F32.BF16 R32, R12, R10, RZ ;  /* 0x0000000a0c20723c */ /* 0x000fe200000418ff */
[----:B------:R-:W1:Y:S01]  /*4870*/  LDSM.16.M88.4 R8, [R189] ;  /* 0x00000000bd08783b */ /* 0x000e620000000200 */
[----:B------:R-:W-:-:S02]  /*4880*/  IADD3 R194, R192, 0x7000, RZ ;  /* 0x00007000c0c27810 */ /* 0x000fc40007ffe0ff */
[----:B------:R-:W-:Y:S01]  /*4890*/  IADD3 R193, R192, 0x7800, RZ ;  /* 0x00007800c0c17810 */ /* 0x000fe20007ffe0ff */
[----:B------:R-:W-:Y:S03]  /*48a0*/  LDSM.16.M88.4 R96, [R192+0x7000] ;  /* 0x00700000c060783b */ /* 0x000fe60000000200 */
[C---:B--2---:R-:W-:Y:S08]  /*48b0*/  HMMA.16816.F32.BF16 R44, R12.reuse, R16, RZ ;  /* 0x000000100c2c723c */ /* 0x044ff000000418ff */
[C---:B------:R-:W-:Y:S01]  /*48c0*/  HMMA.16816.F32.BF16 R48, R12.reuse, R18, RZ ;  /* 0x000000120c30723c */ /* 0x040fe200000418ff */
[----:B------:R-:W2:Y:S07]  /*48d0*/  LDSM.16.M88.4 R16, [R191] ;  /* 0x00000000bf10783b */ /* 0x000eae0000000200 */
[C---:B-----5:R-:W-:Y:S08]  /*48e0*/  HMMA.16816.F32.BF16 R52, R12.reuse, R24, RZ ;  /* 0x000000180c34723c */ /* 0x060ff000000418ff */
[C---:B------:R-:W-:Y:S08]  /*48f0*/  HMMA.16816.F32.BF16 R56, R12.reuse, R26, RZ ;  /* 0x0000001a0c38723c */ /* 0x040ff000000418ff */
[C---:B---3--:R-:W-:Y:S08]  /*4900*/  HMMA.16816.F32.BF16 R24, R12.reuse, R42, RZ ;  /* 0x0000002a0c18723c */ /* 0x048ff000000418ff */
[----:B------:R-:W-:Y:S08]  /*4910*/  HMMA.16816.F32.BF16 R64, R12, R40, RZ ;  /* 0x000000280c40723c */ /* 0x000ff000000418ff */
[C---:B-1----:R-:W-:Y:S08]  /*4920*/  HMMA.16816.F32.BF16 R40, R8.reuse, R20, R36 ;  /* 0x000000140828723c */ /* 0x042ff00000041824 */
[C---:B------:R-:W-:Y:S01]  /*4930*/  HMMA.16816.F32.BF16 R76, R8.reuse, R70, R24 ;  /* 0x00000046084c723c */ /* 0x040fe20000041818 */
[----:B------:R-:W1:Y:S07]  /*4940*/  LDSM.16.M88.4 R24, [R187+0x9000] ;  /* 0x00900000bb18783b */ /* 0x000e6e0000000200 */
[----:B------:R-:W-:Y:S01]  /*4950*/  HMMA.16816.F32.BF16 R36, R8, R30, R48 ;  /* 0x0000001e0824723c */ /* 0x000fe20000041830 */
[----:B------:R-:W-:Y:S07]  /*4960*/  LDSM.16.M88.4 R48, [R186] ;  /* 0x00000000ba30783b */ /* 0x000fee0000000200 */
[----:B--2---:R-:W-:Y:S01]  /*4970*/  HMMA.16816.F32.BF16 R72, R16, R80, R40 ;  /* 0x000000501048723c */ /* 0x004fe20000041828 */
[----:B------:R-:W2:Y:S07]  /*4980*/  LDSM.16.M88.4 R40, [R187+0x9800] ;  /* 0x00980000bb28783b */ /* 0x000eae0000000200 */
[C---:B------:R-:W-:Y:S08]  /*4990*/  HMMA.16816.F32.BF16 R12, R8.reuse, R22, R32 ;  /* 0x00000016080c723c */ /* 0x040ff00000041820 */
[C---:B------:R-:W-:Y:S08]  /*49a0*/  HMMA.16816.F32.BF16 R32, R8.reuse, R60, R52 ;  /* 0x0000003c0820723c */ /* 0x040ff00000041834 */
[C---:B------:R-:W-:Y:S08]  /*49b0*/  HMMA.16816.F32.BF16 R20, R8.reuse, R28, R44 ;  /* 0x0000001c0814723c */ /* 0x040ff0000004182c */
[C---:B------:R-:W-:Y:S01]  /*49c0*/  HMMA.16816.F32.BF16 R28, R8.reuse, R62, R56 ;  /* 0x0000003e081c723c */ /* 0x040fe20000041838 */
[----:B------:R-:W-:Y:S07]  /*49d0*/  LDSM.16.M88.4 R56, [R186+0x800] ;  /* 0x00080000ba38783b */ /* 0x000fee0000000200 */
[----:B------:R-:W-:Y:S01]  /*49e0*/  HMMA.16816.F32.BF16 R60, R8, R68, R64 ;  /* 0x00000044083c723c */ /* 0x000fe20000041840 */
[----:B------:R-:W3:Y:S07]  /*49f0*/  LDSM.16.M88.4 R8, [R190] ;  /* 0x00000000be08783b */ /* 0x000eee0000000200 */
        /* <DEDUP_REMOVED lines=8> */
[----:B------:R-:W4:Y:S07]  /*4a80*/  LDSM.16.M88.4 R84, [R181+0xa800] ;  /* 0x00a80000b554783b */ /* 0x000f2e0000000200 */
[C---:B------:R-:W-:Y:S08]  /*4a90*/  HMMA.16816.F32.BF16 R28, R16.reuse, R26, R28 ;  /* 0x0000001a101c723c */ /* 0x040ff0000004181c */
[C---:B--2---:R-:W-:Y:S01]  /*4aa0*/  HMMA.16816.F32.BF16 R20, R16.reuse, R42, R76 ;  /* 0x0000002a1014723c */ /* 0x044fe2000004184c */
[----:B------:R-:W2:Y:S07]  /*4ab0*/  LDSM.16.M88.4 R76, [R181+0xb000] ;  /* 0x00b00000b54c783b */ /* 0x000eae0000000200 */
[----:B------:R-:W-:Y:S08]  /*4ac0*/  HMMA.16816.F32.BF16 R24, R16, R40, R60 ;  /* 0x000000281018723c */ /* 0x000ff0000004183c */
[C---:B---3--:R-:W-:Y:S01]  /*4ad0*/  HMMA.16816.F32.BF16 R40, R8.reuse, R50, R68 ;  /* 0x000000320828723c */ /* 0x048fe20000041844 */
[----:B------:R-:W3:Y:S07]  /*4ae0*/  LDSM.16.M88.4 R68, [R181+0xb800] ;  /* 0x00b80000b544783b */ /* 0x000eee0000000200 */
        /* <DEDUP_REMOVED lines=13> */
[C---:B----4-:R-:W-:Y:S08]  /*4bc0*/  HMMA.16816.F32.BF16 R16, R12.reuse, R84, R60 ;  /* 0x000000540c10723c */ /* 0x050ff0000004183c */
[C---:B--2---:R-:W-:Y:S08]  /*4bd0*/  HMMA.16816.F32.BF16 R48, R12.reuse, R76, R48 ;  /* 0x0000004c0c30723c */ /* 0x044ff00000041830 */
[C---:B------:R-:W-:Y:S01]  /*4be0*/  HMMA.16816.F32.BF16 R60, R12.reuse, R78, R52 ;  /* 0x0000004e0c3c723c */ /* 0x040fe20000041834 */
[----:B------:R-:W2:Y:S07]  /*4bf0*/  LDSM.16.M88.4 R76, [R192+0x3800] ;  /* 0x00380000c04c783b */ /* 0x000eae0000000200 */
[C---:B---3--:R-:W-:Y:S01]  /*4c00*/  HMMA.16816.F32.BF16 R52, R12.reuse, R68, R36 ;  /* 0x000000440c34723c */ /* 0x048fe20000041824 */
        /* <DEDUP_REMOVED lines=142> */
[-C--:B------:R-:W-:Y:S02]  /*54f0*/  ISETP.GE.AND P5, PT, R0, R220.reuse, PT ;  /* 0x000000dc0000720c */ /* 0x080fe40003fa6270 */
[----:B------:R-:W4:Y:S01]  /*5500*/  I2F R6, R6 ;  /* 0x0000000600067306 */ /* 0x000f220000201400 */
[----:B------:R-:W-:Y:S01]  /*5510*/  HMMA.16816.F32.BF16 R68, R16, R70, R28 ;  /* 0x000000461044723c */ /* 0x000fe2000004181c */
[----:B------:R-:W-:Y:S01]  /*5520*/  IMNMX R217, RZ, R13, !PT ;  /* 0x0000000dffd97217 */ /* 0x000fe20007800200 */
[----:B------:R-:W5:Y:S01]  /*5530*/  LDSM.16.M88.4 R28, [R186+0x7000] ;  /* 0x00700000ba1c783b */ /* 0x000f620000000200 */
[-C--:B------:R-:W-:Y:S02]  /*5540*/  ISETP.GE.AND P2, PT, R12, R220.reuse, PT ;  /* 0x000000dc0c00720c */ /* 0x080fe40003f46270 */
        /* <DEDUP_REMOVED lines=11> */
[----:B------:R-:W-:Y:S01]  /*5600*/  IMAD.IADD R14, R209, 0x1, -R7 ;  /* 0x00000001d10e7824 */ /* 0x000fe200078e0a07 */
[----:B------:R-:W-:Y:S01]  /*5610*/  ISETP.GE.AND P0, PT, R7, R220, PT ;  /* 0x000000dc0700720c */ /* 0x000fe20003f06270 */
[----:B------:R-:W-:Y:S01]  /*5620*/  IMAD.IADD R16, R209, 0x1, -R6 ;  /* 0x00000001d1107824 */ /* 0x000fe200078e0a06 */
        /* <DEDUP_REMOVED lines=29> */
[----:B------:R-:W-:Y:S01]  /*5800*/  IMAD.IADD R6, R218, 0x1, -R6 ;  /* 0x00000001da067824 */ /* 0x000fe200078e0a06 */
        /* <DEDUP_REMOVED lines=23> */
[----:B------:R-:W-:-:S04]  /*5980*/  IABS R6, R6 ;  /* 0x0000000600067213 */ /* 0x000fc80000000000 */
        /* <DEDUP_REMOVED lines=11> */
[----:B------:R-:W-:Y:S01]  /*5a40*/  FSEL R50, R19, -INF , !P3 ;  /* 0xff80000013327808 */ /* 0x000fe20005800000 */
[----:B------:R-:W-:Y:S01]  /*5a50*/  IMAD.IADD R14, R209, 0x1, -R7 ;  /* 0x00000001d10e7824 */ /* 0x000fe200078e0a07 */
[----:B------:R-:W-:Y:S01]  /*5a60*/  ISETP.GE.AND P6, PT, R7, R220, PT ;  /* 0x000000dc0700720c */ /* 0x000fe20003fc6270 */
[----:B------:R-:W-:Y:S01]  /*5a70*/  IMAD.MOV.U32 R13, RZ, RZ, R3 ;  /* 0x000000ffff0d7224 */ /* 0x000fe200078e0003 */
[C---:B--2---:R-:W-:Y:S01]  /*5a80*/  IADD3 R6, R0.reuse, 0x19, RZ ;  /* 0x0000001900067810 */ /* 0x044fe20007ffe0ff */
[----:B-----5:R-:W-:Y:S01]  /*5a90*/  FFMA.FTZ R23, R15, -UR17, R38 ;  /* 0x800000110f177c23 */ /* 0x020fe20008010026 */
[----:B------:R-:W-:Y:S01]  /*5aa0*/  IABS R3, R14 ;  /* 0x0000000e00037213 */ /* 0x000fe20000000000 */
[----:B------:R2:W-:Y:S01]  /*5ab0*/  I2F R24, R13 ;  /* 0x0000000d00187306 */ /* 0x0005e20000201400 */
[C---:B------:R-:W-:Y:S02]  /*5ac0*/  ISETP.GE.AND P3, PT, R7.reuse, R219, PT ;  /* 0x000000db0700720c */ /* 0x040fe40003f66270 */
[----:B------:R-:W-:Y:S01]  /*5ad0*/  ISETP.LT.OR P6, PT, R7, R217, P6 ;  /* 0x000000d90700720c */ /* 0x000fe200037c1670 */
[----:B------:R-:W-:Y:S01]  /*5ae0*/  IMAD.MOV.U32 R14, RZ, RZ, R3 ;  /* 0x000000ffff0e7224 */ /* 0x000fe200078e0003 */
[----:B------:R-:W-:-:S02]  /*5af0*/  IADD3 R3, R0, 0x20, RZ ;  /* 0x0000002000037810 */ /* 0x000fc40007ffe0ff */
[----:B------:R-:W-:Y:S01]  /*5b00*/  ISETP.LT.OR P3, PT, R7, R216, P3 ;  /* 0x000000d80700720c */ /* 0x000fe20001f61670 */
[----:B------:R-:W3:Y:S01]  /*5b10*/  I2F R26, R14 ;  /* 0x0000000e001a7306 */ /* 0x000ee20000201400 */
[----:B------:R-:W-:Y:S01]  /*5b20*/  IMAD.IADD R7, R218, 0x1, -R7 ;  /* 0x00000001da077824 */ /* 0x000fe200078e0a07 */
[C---:B------:R-:W-:Y:S01]  /*5b30*/  ISETP.GE.AND P1, PT, R12.reuse, R220, PT ;  /* 0x000000dc0c00720c */ /* 0x040fe20003f26270 */
[C---:B------:R-:W-:Y:S01]  /*5b40*/  IMAD.IADD R15, R209.reuse, 0x1, -R3 ;  /* 0x00000001d10f7824 */ /* 0x040fe200078e0a03 */
[C---:B------:R-:W-:Y:S02]  /*5b50*/  ISETP.LT.OR P0, PT, R12.reuse, R216, P0 ;  /* 0x000000d80c00720c */ /* 0x040fe40000701670 */
[----:B------:R-:W-:Y:S01]  /*5b60*/  IABS R7, R7 ;  /* 0x0000000700077213 */ /* 0x000fe20000000000 */
[----:B--2---:R-:W-:Y:S01]  /*5b70*/  IMAD.IADD R13, R209, 0x1, -R6 ;  /* 0x00000001d10d7824 */ /* 0x004fe200078e0a06 */
[----:B------:R-:W-:Y:S02]  /*5b80*/  ISETP.LT.OR P1, PT, R12, R217, P1 ;  /* 0x000000d90c00720c */ /* 0x000fe40000f21670 */
[----:B------:R-:W-:-:S02]  /*5b90*/  FSEL R56, R21, -INF , !P5 ;  /* 0xff80000015387808 */ /* 0x000fc40006800000 */
[----:B------:R-:W-:Y:S02]  /*5ba0*/  IABS R13, R13 ;  /* 0x0000000d000d7213 */ /* 0x000fe40000000000 */
[----:B------:R-:W-:Y:S01]  /*5bb0*/  FSEL R59, R22, -INF , !P4 ;  /* 0xff800000163b7808 */ /* 0x000fe20006000000 */
[----:B---3--:R-:W-:Y:S01]  /*5bc0*/  FFMA.FTZ R17, R26, -UR17, R52 ;  /* 0x800000111a117c23 */ /* 0x008fe20008010034 */
[C---:B------:R-:W-:Y:S01]  /*5bd0*/  ISETP.GE.AND P5, PT, R6.reuse, R220, PT ;  /* 0x000000dc0600720c */ /* 0x040fe20003fa6270 */
[----:B------:R-:W-:Y:S01]  /*5be0*/  IMAD.MOV.U32 R14, RZ, RZ, R13 ;  /* 0x000000ffff0e7224 */ /* 0x000fe200078e000d */
[----:B------:R-:W-:Y:S01]  /*5bf0*/  IABS R13, R15 ;  /* 0x0000000f000d7213 */ /* 0x000fe20000000000 */
[----:B------:R-:W-:Y:S01]  /*5c00*/  IMAD.IADD R15, R209, 0x1, -R18 ;  /* 0x00000001d10f7824 */ /* 0x000fe200078e0a12 */
[C---:B------:R-:W-:Y:S01]  /*5c10*/  ISETP.GE.AND P4, PT, R6.reuse, R219, PT ;  /* 0x000000db0600720c */ /* 0x040fe20003f86270 */
[----:B------:R2:W3:Y:S01]  /*5c20*/  I2F R27, R14 ;  /* 0x0000000e001b7306 */ /* 0x0004e20000201400 */
[----:B------:R-:W-:-:S02]  /*5c30*/  ISETP.LT.OR P5, PT, R6, R217, P5 ;  /* 0x000000d90600720c */ /* 0x000fc40002fa1670 */
[----:B------:R-:W-:Y:S01]  /*5c40*/  ISETP.LT.OR P4, PT, R6, R216, P4 ;  /* 0x000000d80600720c */ /* 0x000fe20002781670 */
[C---:B------:R-:W-:Y:S01]  /*5c50*/  IMAD.IADD R6, R218.reuse, 0x1, -R6 ;  /* 0x00000001da067824 */ /* 0x040fe200078e0a06 */
[----:B------:R-:W-:Y:S02]  /*5c60*/  FSEL R57, R23, -INF , !P2 ;  /* 0xff80000017397808 */ /* 0x000fe40005000000 */
[C---:B------:R-:W-:Y:S01]  /*5c70*/  ISETP.GE.AND P2, PT, R3.reuse, R220, PT ;  /* 0x000000dc0300720c */ /* 0x040fe20003f46270 */
[----:B------:R4:W5:Y:S03]  /*5c80*/  I2F R25, R13 ;  /* 0x0000000d00197306 */ /* 0x0009660000201400 */
[----:B------:R-:W-:Y:S01]  /*5c90*/  ISETP.LT.OR P2, PT, R3, R217, P2 ;  /* 0x000000d90300720c */ /* 0x000fe20001741670 */
[----:B--2---:R-:W-:Y:S01]  /*5ca0*/  IMAD.IADD R14, R218, 0x1, -R12 ;  /* 0x00000001da0e7824 */ /* 0x004fe200078e0a0c */
[----:B------:R-:W-:Y:S01]  /*5cb0*/  IABS R12, R15 ;  /* 0x0000000f000c7213 */ /* 0x000fe20000000000 */
[----:B---3--:R-:W-:-:S03]  /*5cc0*/  FFMA.FTZ R21, R27, -UR17, R53 ;  /* 0x800000111b157c23 */ /* 0x008fc60008010035 */
[----:B------:R-:W-:Y:S01]  /*5cd0*/  IABS R14, R14 ;  /* 0x0000000e000e7213 */ /* 0x000fe20000000000 */
[----:B------:R2:W-:Y:S01]  /*5ce0*/  I2F R33, R12 ;  /* 0x0000000c00217306 */ /* 0x0005e20000201400 */
[----:B----4-:R-:W-:Y:S02]  /*5cf0*/  IMAD.MOV.U32 R13, RZ, RZ, R7 ;  /* 0x000000ffff0d7224 */ /* 0x010fe400078e0007 */
[----:B------:R-:W-:Y:S02]  /*5d00*/  FFMA.FTZ R7, R24, -UR17, R37 ;  /* 0x8000001118077c23 */ /* 0x000fe40008010025 */
[----:B-----5:R-:W-:Y:S01]  /*5d10*/  FFMA.FTZ R25, R25, -UR17, R44 ;  /* 0x8000001119197c23 */ /* 0x020fe2000801002c */
[----:B------:R-:W-:Y:S02]  /*5d20*/  FSEL R44, R17, -INF , !P6 ;  /* 0xff800000112c7808 */ /* 0x000fe40007000000 */
[----:B------:R3:W4:Y:S01]  /*5d30*/  I2F R20, R13 ;  /* 0x0000000d00147306 */ /* 0x0007220000201400 */
[----:B------:R-:W-:-:S02]  /*5d40*/  FSEL R58, R7, -INF , !P1 ;  /* 0xff800000073a7808 */ /* 0x000fc40004800000 */
[CC--:B------:R-:W-:Y:S02]  /*5d50*/  ISETP.GE.AND P1, PT, R3.reuse, R219.reuse, PT ;  /* 0x000000db0300720c */ /* 0x0c0fe40003f26270 */
        /* <DEDUP_REMOVED lines=10> */
[-C--:B------:R-:W-:Y:S01]  /*5e00*/  ISETP.LT.OR P2, PT, R7, R216.reuse, P2 ;  /* 0x000000d80700720c */ /* 0x080fe20001741670 */
[----:B------:R-:W-:Y:S01]  /*5e10*/  IMAD.IADD R14, R209, 0x1, -R7 ;  /* 0x00000001d10e7824 */ /* 0x000fe200078e0a07 */
[----:B------:R-:W-:Y:S01]  /*5e20*/  ISETP.GE.AND P6, PT, R18, R219, PT ;  /* 0x000000db1200720c */ /* 0x000fe20003fc6270 */
[----:B------:R3:W1:Y:S01]  /*5e30*/  I2F R15, R6 ;  /* 0x00000006000f7306 */ /* 0x0006620000201400 */
[----:B----4-:R-:W-:Y:S01]  /*5e40*/  FFMA.FTZ R22, R20, -UR17, R54 ;  /* 0x8000001114167c23 */ /* 0x010fe20008010036 */
[----:B------:R-:W-:Y:S02]  /*5e50*/  IADD3 R20, R0, 0x38, RZ ;  /* 0x0000003800147810 */ /* 0x000fe40007ffe0ff */
[----:B------:R-:W-:Y:S02]  /*5e60*/  ISETP.LT.OR P6, PT, R18, R216, P6 ;  /* 0x000000d81200720c */ /* 0x000fe400037c1670 */
[----:B------:R-:W-:-:S02]  /*5e70*/  FSEL R37, R22, -INF , !P3 ;  /* 0xff80000016257808 */ /* 0x000fc40005800000 */
[----:B--2---:R-:W-:Y:S01]  /*5e80*/  IADD3 R12, R0, 0x28, RZ ;  /* 0x00000028000c7810 */ /* 0x004fe20007ffe0ff */
[----:B------:R2:W4:Y:S01]  /*5e90*/  I2F R19, R13 ;  /* 0x0000000d00137306 */ /* 0x0005220000201400 */
[----:B-----5:R-:W-:Y:S01]  /*5ea0*/  FFMA.FTZ R16, R16, -UR17, R39 ;  /* 0x8000001110107c23 */ /* 0x020fe20008010027 */
[----:B------:R-:W-:Y:S02]  /*5eb0*/  FSEL R39, R21, -INF , !P5 ;  /* 0xff80000015277808 */ /* 0x000fe40006800000 */
[----:B------:R-:W-:Y:S01]  /*5ec0*/  IMAD.IADD R3, R209, 0x1, -R12 ;  /* 0x00000001d1037824 */ /* 0x000fe200078e0a0c */
[----:B------:R-:W-:Y:S02]  /*5ed0*/  ISETP.GE.AND P3, PT, R12, R220, PT ;  /* 0x000000dc0c00720c */ /* 0x000fe40003f66270 */
[----:B---3--:R-:W-:Y:S01]  /*5ee0*/  IADD3 R6, R0, 0x30, RZ ;  /* 0x0000003000067810 */ /* 0x008fe20007ffe0ff */
[----:B-1----:R-:W-:Y:S01]  /*5ef0*/  FFMA.FTZ R23, R15, -UR17, R46 ;  /* 0x800000110f177c23 */ /* 0x002fe2000801002e */
[----:B------:R-:W-:-:S02]  /*5f00*/  IABS R3, R3 ;  /* 0x0000000300037213 */ /* 0x000fc40000000000 */
[C---:B------:R-:W-:Y:S02]  /*5f10*/  ISETP.GE.AND P5, PT, R12.reuse, R219, PT ;  /* 0x000000db0c00720c */ /* 0x040fe40003fa6270 */
[C---:B------:R-:W-:Y:S02]  /*5f20*/  ISETP.LT.OR P3, PT, R12.reuse, R217, P3 ;  /* 0x000000d90c00720c */ /* 0x040fe40001f61670 */
[----:B------:R-:W-:Y:S01]  /*5f30*/  ISETP.LT.OR P5, PT, R12, R216, P5 ;  /* 0x000000d80c00720c */ /* 0x000fe20002fa1670 */
[----:B--2---:R-:W-:Y:S01]  /*5f40*/  IMAD.MOV.U32 R13, RZ, RZ, R3 ;  /* 0x000000ffff0d7224 */ /* 0x004fe200078e0003 */
[----:B------:R-:W-:Y:S01]  /*5f50*/  IABS R3, R14 ;  /* 0x0000000e00037213 */ /* 0x000fe20000000000 */
[----:B----4-:R-:W-:Y:S01]  /*5f60*/  FFMA.FTZ R24, R19, -UR17, R55 ;  /* 0x8000001113187c23 */ /* 0x010fe20008010037 */
[----:B------:R-:W-:Y:S01]  /*5f70*/  IADD3 R19, R0, 0x39, RZ ;  /* 0x0000003900137810 */ /* 0x000fe20007ffe0ff */
[----:B------:R1:W-:Y:S01]  /*5f80*/  I2F R32, R13 ;  /* 0x0000000d00207306 */ /* 0x0003e20000201400 */
[----:B------:R-:W-:Y:S01]  /*5f90*/  IMAD.IADD R12, R218, 0x1, -R12 ;  /* 0x00000001da0c7824 */ /* 0x000fe200078e0a0c */
[----:B------:R-:W-:Y:S01]  /*5fa0*/  FSEL R38, R16, -INF , !P0 ;  /* 0xff80000010267808 */ /* 0x000fe20004000000 */
[----:B------:R-:W-:Y:S01]  /*5fb0*/  IMAD.MOV.U32 R14, RZ, RZ, R3 ;  /* 0x000000ffff0e7224 */ /* 0x000fe200078e0003 */
[----:B------:R-:W-:-:S02]  /*5fc0*/  IADD3 R3, R0, 0x31, RZ ;  /* 0x0000003100037810 */ /* 0x000fc40007ffe0ff */
[----:B------:R-:W-:Y:S02]  /*5fd0*/  IABS R12, R12 ;  /* 0x0000000c000c7213 */ /* 0x000fe40000000000 */
[----:B------:R2:W-:Y:S01]  /*5fe0*/  I2F R36, R14 ;  /* 0x0000000e00247306 */ /* 0x0005e20000201400 */
[----:B------:R-:W-:Y:S01]  /*5ff0*/  IMAD.IADD R15, R209, 0x1, -R3 ;  /* 0x00000001d10f7824 */ /* 0x000fe200078e0a03 */
[-C--:B------:R-:W-:Y:S02]  /*6000*/  ISETP.GE.AND P0, PT, R18, R220.reuse, PT ;  /* 0x000000dc1200720c */ /* 0x080fe40003f06270 */
[----:B------:R-:W-:Y:S02]  /*6010*/  FSEL R101, R23, -INF , !P1 ;  /* 0xff80000017657808 */ /* 0x000fe40004800000 */
[----:B------:R-:W-:Y:S01]  /*6020*/  IABS R0, R15 ;  /* 0x0000000f00007213 */ /* 0x000fe20000000000 */
[----:B------:R-:W-:Y:S01]  /*6030*/  FFMA.FTZ R15, R33, -UR17, R45 ;  /* 0x80000011210f7c23 */ /* 0x000fe2000801002d */
[----:B------:R-:W-:Y:S01]  /*6040*/  FSEL R45, R24, -INF , !P4 ;  /* 0xff800000182d7808 */ /* 0x000fe20006000000 */
[----:B-1----:R-:W-:Y:S01]  /*6050*/  IMAD.IADD R13, R209, 0x1, -R6 ;  /* 0x00000001d10d7824 */ /* 0x002fe200078e0a06 */
[----:B------:R-:W-:Y:S01]  /*6060*/  ISETP.GE.AND P4, PT, R7, R220, PT ;  /* 0x000000dc0700720c */ /* 0x000fe20003f86270 */
[----:B------:R-:W-:Y:S01]  /*6070*/  HMMA.16816.F32.BF16 R24, R8, R28, R64 ;  /* 0x0000001c0818723c */ /* 0x000fe20000041840 */
[----:B------:R-:W-:-:S02]  /*6080*/  ISETP.LT.OR P0, PT, R18, R217, P0 ;  /* 0x000000d91200720c */ /* 0x000fc40000701670 */
[----:B------:R-:W-:Y:S01]  /*6090*/  IABS R13, R13 ;  /* 0x0000000d000d7213 */ /* 0x000fe20000000000 */
[----:B--2---:R-:W-:Y:S01]  /*60a0*/  IMAD.IADD R14, R209, 0x1, -R20 ;  /* 0x00000001d10e7824 */ /* 0x004fe200078e0a14 */
[----:B------:R-:W-:Y:S02]  /*60b0*/  ISETP.LT.OR P4, PT, R7, R217, P4 ;  /* 0x000000d90700720c */ /* 0x000fe40002781670 */
[----:B------:R1:W-:Y:S01]  /*60c0*/  I2F R35, R13 ;  /* 0x0000000d00237306 */ /* 0x0003e20000201400 */
[----:B------:R-:W-:Y:S02]  /*60d0*/  FSEL R91, R15, -INF , !P0 ;  /* 0xff8000000f5b7808 */ /* 0x000fe40004000000 */
[C---:B------:R-:W-:Y:S02]  /*60e0*/  ISETP.GE.AND P1, PT, R6.reuse, R220, PT ;  /* 0x000000dc0600720c */ /* 0x040fe40003f26270 */
[C---:B------:R-:W-:Y:S02]  /*60f0*/  ISETP.GE.AND P0, PT, R6.reuse, R219, PT ;  /* 0x000000db0600720c */ /* 0x040fe40003f06270 */
[----:B------:R-:W-:-:S02]  /*6100*/  ISETP.LT.OR P1, PT, R6, R217, P1 ;  /* 0x000000d90600720c */ /* 0x000fc40000f21670 */
[----:B------:R-:W-:Y:S01]  /*6110*/  ISETP.LT.OR P0, PT, R6, R216, P0 ;  /* 0x000000d80600720c */ /* 0x000fe20000701670 */
[----:B-1----:R-:W-:Y:S01]  /*6120*/  IMAD.MOV.U32 R13, RZ, RZ, R0 ;  /* 0x000000ffff0d7224 */ /* 0x002fe200078e0000 */
[----:B------:R-:W-:Y:S01]  /*6130*/  IABS R0, R14 ;  /* 0x0000000e00007213 */ /* 0x000fe20000000000 */
[----:B------:R-:W-:Y:S02]  /*6140*/  IMAD.IADD R14, R218, 0x1, -R18 ;  /* 0x00000001da0e7824 */ /* 0x000fe400078e0a12 */
        /* <DEDUP_REMOVED lines=10> */
[----:B------:R2:W3:Y:S01]  /*61f0*/  I2F R21, R7 ;  /* 0x0000000700157306 */ /* 0x0004e20000201400 */
[----:B------:R-:W-:Y:S02]  /*6200*/  IMAD.IADD R0, R218, 0x1, -R6 ;  /* 0x00000001da007824 */ /* 0x000fe400078e0a06 */
        /* <DEDUP_REMOVED lines=8> */
[----:B------:R1:W2:Y:S03]  /*6290*/  I2F R18, R7 ;  /* 0x0000000700127306 */ /* 0x0002a60000201400 */
[----:B------:R-:W-:-:S05]  /*62a0*/  IABS R0, R0 ;  /* 0x0000000000007213 */ /* 0x000fca0000000000 */
[----:B------:R4:W-:Y:S01]  /*62b0*/  I2F R17, R12 ;  /* 0x0000000c00117306 */ /* 0x0009e20000201400 */
[----:B-1----:R-:W-:-:S07]  /*62c0*/  FFMA.FTZ R7, R32, -UR17, R40 ;  /* 0x8000001120077c23 */ /* 0x002fce0008010028 */
[----:B------:R1:W5:Y:S01]  /*62d0*/  I2F R16, R0 ;  /* 0x0000000000107306 */ /* 0x0003620000201400 */
[----:B------:R-:W-:Y:S01]  /*62e0*/  FSEL R100, R7, -INF , !P3 ;  /* 0xff80000007647808 */ /* 0x000fe20005800000 */
[----:B------:R-:W-:Y:S01]  /*62f0*/  FFMA.FTZ R7, R36, -UR17, R41 ;  /* 0x8000001124077c23 */ /* 0x000fe20008010029 */
[C---:B------:R-:W-:Y:S01]  /*6300*/  ISETP.GE.AND P3, PT, R3.reuse, R219, PT ;  /* 0x000000db0300720c */ /* 0x040fe20003f66270 */
[----:B----4-:R-:W-:Y:S03]  /*6310*/  HMMA.16816.F32.BF16 R12, R8, R30, R68 ;  /* 0x0000001e080c723c */ /* 0x010fe60000041844 */
[----:B------:R-:W-:Y:S02]  /*6320*/  ISETP.LT.OR P3, PT, R3, R216, P3 ;  /* 0x000000d80300720c */ /* 0x000fe40001f61670 */
[----:B------:R-:W-:Y:S02]  /*6330*/  IABS R3, R6 ;  /* 0x0000000600037213 */ /* 0x000fe40000000000 */
[----:B---3--:R-:W-:Y:S01]  /*6340*/  FFMA.FTZ R9, R21, -UR17, R42 ;  /* 0x8000001115097c23 */ /* 0x008fe2000801002a */
[----:B------:R-:W-:Y:S01]  /*6350*/  FSEL R93, R7, -INF , !P4 ;  /* 0xff800000075d7808 */ /* 0x000fe20006000000 */
[----:B-1----:R-:W-:Y:S01]  /*6360*/  IMAD.IADD R0, R218, 0x1, -R19 ;  /* 0x00000001da007824 */ /* 0x002fe200078e0a13 */
[----:B------:R1:W3:Y:S01]  /*6370*/  I2F R6, R3 ;  /* 0x0000000300067306 */ /* 0x0002e20000201400 */
[----:B--2---:R-:W-:Y:S01]  /*6380*/  FFMA.FTZ R8, R18, -UR17, R43 ;  /* 0x8000001112087c23 */ /* 0x004fe2000801002b */
[----:B------:R-:W-:Y:S01]  /*6390*/  FSEL R97, R9, -INF , !P5 ;  /* 0xff80000009617808 */ /* 0x000fe20006800000 */
[----:B------:R-:W-:Y:S01]  /*63a0*/  FFMA.FTZ R7, R34, -UR17, R25 ;  /* 0x8000001122077c23 */ /* 0x000fe20008010019 */
[----:B------:R-:W-:Y:S01]  /*63b0*/  IABS R0, R0 ;  /* 0x0000000000007213 */ /* 0x000fe20000000000 */
[----:B-----5:R-:W-:Y:S01]  /*63c0*/  FFMA.FTZ R16, R16, -UR17, R27 ;  /* 0x8000001110107c23 */ /* 0x020fe2000801001b */
[----:B------:R-:W-:-:S02]  /*63d0*/  FSEL R98, R8, -INF , !P2 ;  /* 0xff80000008627808 */ /* 0x000fc40005000000 */
[CC--:B------:R-:W-:Y:S02]  /*63e0*/  ISETP.GE.AND P5, PT, R20.reuse, R220.reuse, PT ;  /* 0x000000dc1400720c */ /* 0x0c0fe40003fa6270 */
[----:B------:R-:W2:Y:S01]  /*63f0*/  I2F R0, R0 ;  /* 0x0000000000007306 */ /* 0x000ea20000201400 */
[----:B------:R-:W-:Y:S02]  /*6400*/  ISETP.GE.AND P4, PT, R19, R220, PT ;  /* 0x000000dc1300720c */ /* 0x000fe40003f86270 */
[C---:B------:R-:W-:Y:S01]  /*6410*/  ISETP.GE.AND P2, PT, R20.reuse, R219, PT ;  /* 0x000000db1400720c */ /* 0x040fe20003f46270 */
[----:B------:R-:W-:Y:S01]  /*6420*/  FFMA.FTZ R12, R33, -UR17, R12 ;  /* 0x80000011210c7c23 */ /* 0x000fe2000801000c */
[CC--:B------:R-:W-:Y:S01]  /*6430*/  ISETP.LT.OR P5, PT, R20.reuse, R217.reuse, P5 ;  /* 0x000000d91400720c */ /* 0x0c0fe20002fa1670 */
[----:B-1----:R-:W-:Y:S01]  /*6440*/  FFMA.FTZ R3, R35, -UR17, R24 ;  /* 0x8000001123037c23 */ /* 0x002fe20008010018 */
[----:B------:R-:W-:Y:S01]  /*6450*/  ISETP.LT.OR P2, PT, R20, R216, P2 ;  /* 0x000000d81400720c */ /* 0x000fe20001741670 */
[----:B---3--:R-:W-:Y:S01]  /*6460*/  FFMA.FTZ R6, R6, -UR17, R14 ;  /* 0x8000001106067c23 */ /* 0x008fe2000801000e */
[----:B------:R-:W-:Y:S01]  /*6470*/  ISETP.LT.OR P4, PT, R19, R217, P4 ;  /* 0x000000d91300720c */ /* 0x000fe20002781670 */
[----:B------:R-:W-:Y:S01]  /*6480*/  FFMA.FTZ R13, R22, -UR17, R13 ;  /* 0x80000011160d7c23 */ /* 0x000fe2000801000d */
[----:B------:R-:W-:Y:S01]  /*6490*/  FSEL R99, R3, -INF , !P1 ;  /* 0xff80000003637808 */ /* 0x000fe20004800000 */
[----:B------:R-:W-:Y:S01]  /*64a0*/  FFMA.FTZ R3, R17, -UR17, R26 ;  /* 0x8000001111037c23 */ /* 0x000fe2000801001a */
[----:B------:R-:W-:-:S02]  /*64b0*/  ISETP.GE.AND P1, PT, R19, R219, PT ;  /* 0x000000db1300720c */ /* 0x000fc40003f26270 */
[----:B------:R-:W-:Y:S01]  /*64c0*/  FSEL R94, R7, -INF , !P6 ;  /* 0xff800000075e7808 */ /* 0x000fe20007000000 */
[----:B--2---:R-:W-:Y:S01]  /*64d0*/  FFMA.FTZ R0, R0, -UR17, R15 ;  /* 0x8000001100007c23 */ /* 0x004fe2000801000f */
[----:B------:R-:W-:Y:S02]  /*64e0*/  FSEL R96, R3, -INF , !P0 ;  /* 0xff80000003607808 */ /* 0x000fe40004000000 */
[----:B------:R-:W-:Y:S02]  /*64f0*/  PLOP3.LUT P0, PT, PT, PT, UP0, 0x80, 0x0 ;  /* 0x000000000000781c */ /* 0x000fe40003f0f008 */
[----:B------:R-:W-:Y:S02]  /*6500*/  ISETP.LT.OR P1, PT, R19, R216, P1 ;  /* 0x000000d81300720c */ /* 0x000fe40000f21670 */
[----:B------:R-:W-:Y:S02]  /*6510*/  FSEL R95, R16, -INF , !P3 ;  /* 0xff800000105f7808 */ /* 0x000fe40005800000 */
[----:B------:R-:W-:-:S02]  /*6520*/  FSEL R128, R12, -INF , !P5 ;  /* 0xff8000000c807808 */ /* 0x000fc40006800000 */
        /* <DEDUP_REMOVED lines=134> */
.L_x_1224:
[----:B------:R-:W-:Y:S05]  /*6d90*/  BSYNC B0 ;  /* 0x0000000000007941 */ /* 0x000fea0003800000 */
.L_x_1223:
[----:B------:R-:W0:Y:S02]  /*6da0*/  LDGDEPBAR ;  /* 0x00000000000079af */ /* 0x000e240000000000 */
.L_x_1222:
[----:B------:R-:W-:Y:S01]  /*6db0*/  FMNMX.FTZ R0, R60, R48, !PT ;  /* 0x000000303c007209 */ /* 0x000fe20007810000 */
[----:B------:R-:W-:Y:S01]  /*6dc0*/  STL [R1+0xf8], R191 ;  /* 0x0000f8bf01007387 */ /* 0x000fe20000100800 */
        /* <DEDUP_REMOVED lines=57> */
[----:B------:R-:W-:-:S02]  /*7160*/  UIADD3 UR4, UR4, 0x1, URZ ;  /* 0x0000000104047890 */ /* 0x000fc4000fffe03f */
[----:B------:R-:W2:Y:S02]  /*7170*/  SHFL.BFLY PT, R6, R0, 0x2, 0x1f ;  /* 0x0c401f0000067f89 */ /* 0x000ea400000e0000 */
[----:B------:R-:W-:Y:S02]  /*7180*/  ULOP3.LUT UR4, UR4, UR25, URZ, 0x3c, !UPT ;  /* 0x0000001904047292 */ /* 0x000fe4000f8e3c3f */
[----:B------:R-:W3:Y:S04]  /*7190*/  SHFL.BFLY PT, R7, R3, 0x2, 0x1f ;  /* 0x0c401f0003077f89 */ /* 0x000ee800000e0000 */
[----:B------:R-:W-:Y:S04]  /*71a0*/  LDSM.16.MT88.4 R80, [R185+0x12000] ;  /* 0x01200000b950783b */ /* 0x000fe80000004200 */
[----:B------:R-:W-:Y:S04]  /*71b0*/  LDSM.16.MT88.4 R76, [R182+0x12000] ;  /* 0x01200000b64c783b */ /* 0x000fe80000004200 */
[----:B------:R-:W-:Y:S01]  /*71c0*/  LDSM.16.MT88.4 R72, [R183+0x12000] ;  /* 0x01200000b748783b */ /* 0x000fe20000004200 */
[----:B--2---:R-:W-:-:S02]  /*71d0*/  FMNMX.FTZ R0, R0, R6, !PT ;  /* 0x0000000600007209 */ /* 0x004fc40007810000 */
[----:B------:R-:W-:Y:S02]  /*71e0*/  LOP3.LUT R6, R102, UR24, RZ, 0x3c, !PT ;  /* 0x0000001866067c12 */ /* 0x000fe4000f8e3cff */
[----:B---3--:R-:W-:Y:S01]  /*71f0*/  FMNMX.FTZ R3, R3, R7, !PT ;  /* 0x0000000703037209 */ /* 0x008fe20007810000 */
[----:B------:R-:W2:Y:S04]  /*7200*/  SHFL.BFLY PT, R132, R0, 0x1, 0x1f ;  /* 0x0c201f0000847f89 */ /* 0x000ea800000e0000 */
[----:B------:R3:W-:Y:S04]  /*7210*/  STL [R1+0xc4], R6 ;  /* 0x0000c40601007387 */ /* 0x0007e80000100800 */
[----:B------:R-:W4:Y:S01]  /*7220*/  SHFL.BFLY PT, R133, R3, 0x1, 0x1f ;  /* 0x0c201f0003857f89 */ /* 0x000f2200000e0000 */
[----:B--2---:R-:W-:-:S04]  /*7230*/  FMNMX.FTZ R132, R0, R132, !PT ;  /* 0x0000008400847209 */ /* 0x004fc80007810000 */
[C---:B------:R-:W-:Y:S01]  /*7240*/  FSETP.NEU.FTZ.AND P1, PT, R132.reuse, -INF , PT ;  /* 0xff8000008400780b */ /* 0x040fe20003f3d000 */
[----:B------:R-:W-:Y:S01]  /*7250*/  FMUL.FTZ R0, R132, c[0x0][0x23c] ;  /* 0x00008f0084007a20 */ /* 0x000fe20000410000 */
[----:B---3--:R-:W-:Y:S02]  /*7260*/  LOP3.LUT R6, R117, R6, RZ, 0x3c, !PT ;  /* 0x0000000675067212 */ /* 0x008fe400078e3cff */
[----:B----4-:R-:W-:Y:S02]  /*7270*/  FMNMX.FTZ R133, R3, R133, !PT ;  /* 0x0000008503857209 */ /* 0x010fe40007810000 */
[----:B------:R-:W-:Y:S01]  /*7280*/  FSEL R0, R0, RZ, P1 ;  /* 0x000000ff00007208 */ /* 0x000fe20000800000 */
[----:B------:R-:W-:Y:S01]  /*7290*/  IMAD.WIDE.U32 R84, R6, -0x2daee0ad, RZ ;  /* 0xd2511f5306547825 */ /* 0x000fe200078e00ff */
[----:B------:R-:W-:Y:S01]  /*72a0*/  LOP3.LUT R6, R89, UR19, RZ, 0x3c, !PT ;  /* 0x0000001359067c12 */ /* 0x000fe2000f8e3cff */
[----:B------:R-:W-:Y:S01]  /*72b0*/  UIADD3 UR19, UR25, 0x646e171e, URZ ;  /* 0x646e171e19137890 */ /* 0x000fe2000fffe03f */
[----:B------:R-:W-:Y:S01]  /*72c0*/  FSETP.NEU.FTZ.AND P1, PT, R133, -INF , PT ;  /* 0xff8000008500780b */ /* 0x000fe20003f3d000 */
[----:B------:R-:W-:Y:S01]  /*72d0*/  FFMA.FTZ R3, R48, c[0x0][0x23c], -R0 ;  /* 0x00008f0030037a23 */ /* 0x000fe20000010800 */
[----:B-1----:R-:W-:Y:S01]  /*72e0*/  LOP3.LUT R8, R85, UR5, R88, 0x96, !PT ;  /* 0x0000000555087c12 */ /* 0x002fe2000f8e9658 */
[----:B------:R-:W-:Y:S01]  /*72f0*/  IMAD.WIDE.U32 R6, R6, -0x326172a9, RZ ;  /* 0xcd9e8d5706067825 */ /* 0x000fe200078e00ff */
[----:B------:R-:W-:Y:S01]  /*7300*/  UIADD3 UR5, UR24, 0x78dde6e4, URZ ;  /* 0x78dde6e418057890 */ /* 0x000fe2000fffe03f */
[----:B------:R-:W-:Y:S02]  /*7310*/  MUFU.EX2 R121, R3 ;  /* 0x0000000300797308 */ /* 0x000fe40000000800 */
[----:B------:R-:W-:Y:S01]  /*7320*/  IMAD.WIDE.U32 R52, R8, -0x326172a9, RZ ;  /* 0xcd9e8d5708347825 */ /* 0x000fe200078e00ff */
[----:B------:R-:W-:-:S03]  /*7330*/  LOP3.LUT R7, R7, UR37, R116, 0x96, !PT ;  /* 0x0000002507077c12 */ /* 0x000fc6000f8e9674 */
[----:B------:R-:W-:Y:S01]  /*7340*/  FFMA.FTZ R8, R60, c[0x0][0x23c], -R0 ;  /* 0x00008f003c087a23 */ /* 0x000fe20000010800 */
[----:B------:R-:W-:Y:S01]  /*7350*/  LOP3.LUT R12, R53, UR36, R6, 0x96, !PT ;  /* 0x00000024350c7c12 */ /* 0x000fe2000f8e9606 */
[----:B------:R-:W-:Y:S02]  /*7360*/  IMAD.WIDE.U32 R6, R7, -0x2daee0ad, RZ ;  /* 0xd2511f5307067825 */ /* 0x000fe400078e00ff */
[----:B------:R1:W2:Y:S02]  /*7370*/  MUFU.EX2 R120, R8 ;  /* 0x0000000800787308 */ /* 0x0002a40000000800 */
[----:B------:R-:W-:Y:S01]  /*7380*/  IMAD.WIDE.U32 R12, R12, -0x2daee0ad, RZ ;  /* 0xd2511f530c0c7825 */ /* 0x000fe200078e00ff */
[----:B------:R-:W-:-:S04]  /*7390*/  LOP3.LUT R7, R7, UR35, R84, 0x96, !PT ;  /* 0x0000002307077c12 */ /* 0x000fc8000f8e9654 */
[----:B------:R-:W-:Y:S01]  /*73a0*/  LOP3.LUT R10, R13, UR33, R6, 0x96, !PT ;  /* 0x000000210d0a7c12 */ /* 0x000fe2000f8e9606 */
[----:B------:R-:W-:-:S04]  /*73b0*/  IMAD.WIDE.U32 R6, R7, -0x326172a9, RZ ;  /* 0xcd9e8d5707067825 */ /* 0x000fc800078e00ff */
[----:B------:R-:W-:Y:S01]  /*73c0*/  IMAD.WIDE.U32 R10, R10, -0x326172a9, RZ ;  /* 0xcd9e8d570a0a7825 */ /* 0x000fe200078e00ff */
[----:B-1----:R-:W-:-:S03]  /*73d0*/  LOP3.LUT R8, R7, UR34, R52, 0x96, !PT ;  /* 0x0000002207087c12 */ /* 0x002fc6000f8e9634 */
[----:B------:R-:W-:Y:S01]  /*73e0*/  FMUL.FTZ R7, R133, c[0x0][0x23c] ;  /* 0x00008f0085077a20 */ /* 0x000fe20000410000 */
[----:B------:R-:W-:Y:S01]  /*73f0*/  LOP3.LUT R6, R11, UR5, R6, 0x96, !PT ;  /* 0x000000050b067c12 */ /* 0x000fe2000f8e9606 */
[----:B------:R-:W-:-:S03]  /*7400*/  IMAD.WIDE.U32 R8, R8, -0x2daee0ad, RZ ;  /* 0xd2511f5308087825 */ /* 0x000fc600078e00ff */
[----:B------:R-:W-:Y:S01]  /*7410*/  FSEL R3, R7, RZ, P1 ;  /* 0x000000ff07037208 */ /* 0x000fe20000800000 */
[----:B------:R-:W-:Y:S01]  /*7420*/  IMAD.WIDE.U32 R86, R6, -0x2daee0ad, RZ ;  /* 0xd2511f5306567825 */ /* 0x000fe200078e00ff */
[----:B------:R-:W-:-:S03]  /*7430*/  LOP3.LUT R9, R9, UR32, R12, 0x96, !PT ;  /* 0x0000002009097c12 */ /* 0x000fc6000f8e960c */
[----:B------:R-:W-:Y:S02]  /*7440*/  FFMA.FTZ R6, R49, c[0x0][0x23c], -R0 ;  /* 0x00008f0031067a23 */ /* 0x000fe40000010800 */
[----:B------:R-:W-:Y:S02]  /*7450*/  FFMA.FTZ R7, R62, c[0x0][0x23c], -R3 ;  /* 0x00008f003e077a23 */ /* 0x000fe40000010803 */
[----:B------:R1:W-:Y:S01]  /*7460*/  MUFU.EX2 R123, R6 ;  /* 0x00000006007b7308 */ /* 0x0003e20000000800 */
[----:B------:R-:W-:-:S04]  /*7470*/  IMAD.WIDE.U32 R54, R9, -0x326172a9, RZ ;  /* 0xcd9e8d5709367825 */ /* 0x000fc800078e00ff */
[--C-:B------:R-:W-:Y:S01]  /*7480*/  FFMA.FTZ R11, R51, c[0x0][0x23c], -R3.reuse ;  /* 0x00008f00330b7a23 */ /* 0x100fe20000010803 */
[----:B------:R-:W-:Y:S01]  /*7490*/  LOP3.LUT R18, R55, UR31, R10, 0x96, !PT ;  /* 0x0000001f37127c12 */ /* 0x000fe2000f8e960a */
[--C-:B------:R-:W-:Y:S01]  /*74a0*/  FFMA.FTZ R10, R50, c[0x0][0x23c], -R3.reuse ;  /* 0x00008f00320a7a23 */ /* 0x100fe20000010803 */
[----:B------:R3:W-:Y:S01]  /*74b0*/  MUFU.EX2 R119, R7 ;  /* 0x0000000700777308 */ /* 0x0007e20000000800 */
[----:B-1----:R-:W-:Y:S01]  /*74c0*/  LOP3.LUT R6, R87, UR29, R8, 0x96, !PT ;  /* 0x0000001d57067c12 */ /* 0x002fe2000f8e9608 */
[----:B------:R-:W-:-:S06]  /*74d0*/  FFMA.FTZ R8, R61, c[0x0][0x23c], -R3 ;  /* 0x00008f003d087a23 */ /* 0x000fcc0000010803 */
[----:B------:R-:W-:Y:S01]  /*74e0*/  MUFU.EX2 R227, R10 ;  /* 0x0000000a00e37308 */ /* 0x000fe20000000800 */
[----:B---3--:R-:W-:-:S07]  /*74f0*/  IMAD.WIDE.U32 R6, R6, -0x326172a9, RZ ;  /* 0xcd9e8d5706067825 */ /* 0x008fce00078e00ff */
[----:B------:R1:W3:Y:S01]  /*7500*/  MUFU.EX2 R170, R8 ;  /* 0x0000000800aa7308 */ /* 0x0002e20000000800 */
[----:B------:R-:W-:Y:S02]  /*7510*/  LOP3.LUT R9, R6, 0xff, RZ, 0xc0, !PT ;  /* 0x000000ff06097812 */ /* 0x000fe400078ec0ff */
[----:B------:R-:W-:-:S05]  /*7520*/  SHF.R.U32.HI R14, RZ, 0x18, R6 ;  /* 0x00000018ff0e7819 */ /* 0x000fca0000011606 */
[----:B------:R4:W2:Y:S01]  /*7530*/  MUFU.EX2 R169, R11 ;  /* 0x0000000b00a97308 */ /* 0x0008a20000000800 */
[----:B-1----:R-:W-:-:S04]  /*7540*/  LOP3.LUT R8, R6, 0xffff, RZ, 0xc0, !PT ;  /* 0x0000ffff06087812 */ /* 0x002fc800078ec0ff */
[----:B------:R-:W-:-:S04]  /*7550*/  SHF.R.U32.HI R8, RZ, 0x8, R8 ;  /* 0x00000008ff087819 */ /* 0x000fc80000011608 */
[----:B------:R-:W-:Y:S01]  /*7560*/  PRMT R17, R9, 0x5410, R8 ;  /* 0x0000541009117816 */ /* 0x000fe20000000008 */
[----:B----4-:R-:W-:Y:S01]  /*7570*/  FFMA.FTZ R11, R56, c[0x0][0x23c], -R0 ;  /* 0x00008f00380b7a23 */ /* 0x010fe20000010800 */
[----:B------:R-:W-:Y:S02]  /*7580*/  LOP3.LUT R8, R7, UR20, R54, 0x96, !PT ;  /* 0x0000001407087c12 */ /* 0x000fe4000f8e9636 */
[----:B------:R-:W-:Y:S01]  /*7590*/  SHF.R.U32.HI R9, RZ, 0x10, R6 ;  /* 0x00000010ff097819 */ /* 0x000fe20000011606 */
[----:B------:R1:W4:Y:S01]  /*75a0*/  MUFU.EX2 R147, R11 ;  /* 0x0000000b00937308 */ /* 0x0003220000000800 */
[----:B------:R-:W-:Y:S02]  /*75b0*/  SHF.R.U32.HI R10, RZ, 0x10, R8 ;  /* 0x00000010ff0a7819 */ /* 0x000fe40000011608 */
[----:B------:R-:W-:Y:S02]  /*75c0*/  LOP3.LUT R12, R9, 0xff, RZ, 0xc0, !PT ;  /* 0x000000ff090c7812 */ /* 0x000fe400078ec0ff */
[----:B------:R-:W-:-:S02]  /*75d0*/  LOP3.LUT R9, R8, 0xffff, RZ, 0xc0, !PT ;  /* 0x0000ffff08097812 */ /* 0x000fc400078ec0ff */
[----:B------:R-:W-:Y:S02]  /*75e0*/  LOP3.LUT R15, R8, 0xff, RZ, 0xc0, !PT ;  /* 0x000000ff080f7812 */ /* 0x000fe400078ec0ff */
[----:B------:R-:W-:Y:S02]  /*75f0*/  SHF.R.U32.HI R13, RZ, 0x18, R8 ;  /* 0x00000018ff0d7819 */ /* 0x000fe40000011608 */
[----:B------:R-:W-:Y:S02]  /*7600*/  LOP3.LUT R8, R10, 0xff, RZ, 0xc0, !PT ;  /* 0x000000ff0a087812 */ /* 0x000fe400078ec0ff */
[----:B------:R-:W-:Y:S02]  /*7610*/  SHF.R.U32.HI R9, RZ, 0x8, R9 ;  /* 0x00000008ff097819 */ /* 0x000fe40000011609 */
[----:B------:R-:W-:Y:S02]  /*7620*/  PRMT R13, R8, 0x5410, R13 ;  /* 0x00005410080d7816 */ /* 0x000fe4000000000d */
[----:B--2---:R-:W-:-:S02]  /*7630*/  F2FP.BF16.PACK_AB R8, R121, R120 ;  /* 0x000000787908723e */ /* 0x004fc400000010ff */
[----:B---3--:R-:W-:Y:S02]  /*7640*/  F2FP.BF16.PACK_AB R10, R170, R119 ;  /* 0x00000077aa0a723e */ /* 0x008fe400000010ff */
[C---:B------:R-:W-:Y:S02]  /*7650*/  PRMT R88, R8.reuse, 0x7610, R88 ;  /* 0x0000761008587816 */ /* 0x040fe40000000058 */
[----:B------:R-:W-:Y:S01]  /*7660*/  PRMT R87, R8, 0x7632, R87 ;  /* 0x0000763208577816 */ /* 0x000fe20000000057 */
[----:B------:R-:W-:Y:S01]  /*7670*/  FFMA.FTZ R8, R57, c[0x0][0x23c], -R0 ;  /* 0x00008f0039087a23 */ /* 0x000fe20000010800 */
[----:B-1----:R-:W-:Y:S02]  /*7680*/  PRMT R11, R15, 0x5410, R9 ;  /* 0x000054100f0b7816 */ /* 0x002fe40000000009 */
[----:B------:R-:W-:Y:S01]  /*7690*/  F2FP.BF16.PACK_AB R5, R227, R169 ;  /* 0x000000a9e305723e */ /* 0x000fe200000010ff */
[----:B------:R1:W-:Y:S01]  /*76a0*/  MUFU.EX2 R171, R8 ;  /* 0x0000000800ab7308 */ /* 0x0003e20000000800 */
[----:B------:R-:W-:-:S02]  /*76b0*/  PRMT R85, R10, 0x7610, R85 ;  /* 0x000076100a557816 */ /* 0x000fc40000000055 */
[----:B------:R-:W-:Y:S01]  /*76c0*/  PRMT R55, R10, 0x7632, R55 ;  /* 0x000076320a377816 */ /* 0x000fe20000000037 */
[----:B------:R-:W-:Y:S01]  /*76d0*/  FFMA.FTZ R10, R58, c[0x0][0x23c], -R3 ;  /* 0x00008f003a0a7a23 */ /* 0x000fe20000010803 */
[C---:B------:R-:W-:Y:S02]  /*76e0*/  PRMT R245, R5.reuse, 0x7610, R245 ;  /* 0x0000761005f57816 */ /* 0x040fe400000000f5 */
[----:B------:R-:W-:Y:S01]  /*76f0*/  PRMT R244, R5, 0x7632, R244 ;  /* 0x0000763205f47816 */ /* 0x000fe200000000f4 */
[--C-:B------:R-:W-:Y:S01]  /*7700*/  HSET2.LE.AND R5, R11, R252.reuse, PT ;  /* 0x000000fc0b057233 */ /* 0x100fe20003803000 */
[----:B------:R-:W-:Y:S01]  /*7710*/  PRMT R4, R85, 0x5410, R55 ;  /* 0x0000541055047816 */ /* 0x000fe20000000037 */
[----:B------:R2:W-:Y:S01]  /*7720*/  MUFU.EX2 R247, R10 ;  /* 0x0000000a00f77308 */ /* 0x0005e20000000800 */
[----:B------:R-:W-:Y:S02]  /*7730*/  PRMT R16, R12, 0x5410, R14 ;  /* 0x000054100c107816 */ /* 0x000fe4000000000e */
[----:B------:R-:W-:Y:S01]  /*7740*/  LOP3.LUT R12, R5, R4, RZ, 0xc0, !PT ;  /* 0x00000004050c7212 */ /* 0x000fe200078ec0ff */
[--C-:B------:R-:W-:Y:S01]  /*7750*/  HSET2.LE.AND R4, R13, R252.reuse, PT ;  /* 0x000000fc0d047233 */ /* 0x100fe20003803000 */
[----:B----4-:R-:W-:Y:S01]  /*7760*/  F2FP.BF16.PACK_AB R9, R147, R123 ;  /* 0x0000007b9309723e */ /* 0x010fe200000010ff */
[----:B-1----:R-:W-:Y:S01]  /*7770*/  FFMA.FTZ R8, R38, c[0x0][0x23c], -R0 ;  /* 0x00008f0026087a23 */ /* 0x002fe20000010800 */
[----:B------:R-:W-:-:S02]  /*7780*/  HSET2.LE.AND R5, R17, R252, PT ;  /* 0x000000fc11057233 */ /* 0x000fc40003803000 */
[C---:B------:R-:W-:Y:S01]  /*7790*/  PRMT R235, R9.reuse, 0x7610, R235 ;  /* 0x0000761009eb7816 */ /* 0x040fe200000000eb */
[----:B------:R1:W3:Y:S01]  /*77a0*/  MUFU.EX2 R127, R8 ;  /* 0x00000008007f7308 */ /* 0x0002e20000000800 */
[----:B------:R-:W-:Y:S01]  /*77b0*/  PRMT R234, R9, 0x7632, R234 ;  /* 0x0000763209ea7816 */ /* 0x000fe200000000ea */
[--C-:B------:R-:W-:Y:S02]  /*77c0*/  FFMA.FTZ R9, R59, c[0x0][0x23c], -R3.reuse ;  /* 0x00008f003b097a23 */ /* 0x100fe40000010803 */
[----:B------:R-:W4:Y:S01]  /*77d0*/  LDSM.16.MT88.4 R56, [R185+0x10000] ;  /* 0x01000000b938783b */ /* 0x000f220000004200 */
[----:B--2---:R-:W-:-:S03]  /*77e0*/  FFMA.FTZ R10, R44, c[0x0][0x23c], -R3 ;  /* 0x00008f002c0a7a23 */ /* 0x004fc60000010803 */
[----:B------:R2:W2:Y:S01]  /*77f0*/  MUFU.EX2 R168, R9 ;  /* 0x0000000900a87308 */ /* 0x0004a20000000800 */
[----:B-1----:R-:W-:-:S07]  /*7800*/  FFMA.FTZ R8, R37, c[0x0][0x23c], -R0 ;  /* 0x00008f0025087a23 */ /* 0x002fce0000010800 */
[----:B------:R1:W-:Y:S01]  /*7810*/  MUFU.EX2 R188, R10 ;  /* 0x0000000a00bc7308 */ /* 0x0003e20000000800 */
[----:B--2---:R-:W-:-:S07]  /*7820*/  PRMT R9, R235, 0x5410, R234 ;  /* 0x00005410eb097816 */ /* 0x004fce00000000ea */
[----:B------:R2:W-:Y:S01]  /*7830*/  MUFU.EX2 R126, R8 ;  /* 0x00000008007e7308 */ /* 0x0005e20000000800 */
[----:B-1----:R-:W-:Y:S02]  /*7840*/  FFMA.FTZ R10, R39, c[0x0][0x23c], -R3 ;  /* 0x00008f00270a7a23 */ /* 0x002fe40000010803 */
[----:B------:R-:W-:Y:S05]  /*7850*/  LDSM.16.MT88.4 R36, [R185+0x10800] ;  /* 0x01080000b924783b */ /* 0x000fea0000004200 */
[----:B------:R1:W1:Y:S01]  /*7860*/  MUFU.EX2 R122, R10 ;  /* 0x0000000a007a7308 */ /* 0x0002620000000800 */
[----:B--2---:R-:W-:-:S04]  /*7870*/  PRMT R8, R88, 0x5410, R87 ;  /* 0x0000541058087816 */ /* 0x004fc80000000057 */
[----:B------:R-:W-:Y:S01]  /*7880*/  LOP3.LUT R13, R4, R8, RZ, 0xc0, !PT ;  /* 0x00000008040d7212 */ /* 0x000fe200078ec0ff */
[----:B------:R-:W-:Y:S01]  /*7890*/  HSET2.LE.AND R8, R16, R252, PT ;  /* 0x000000fc10087233 */ /* 0x000fe20003803000 */
[----:B------:R-:W-:-:S04]  /*78a0*/  PRMT R4, R245, 0x5410, R244 ;  /* 0x00005410f5047816 */ /* 0x000fc800000000f4 */
[----:B------:R-:W-:Y:S01]  /*78b0*/  LOP3.LUT R14, R5, R4, RZ, 0xc0, !PT ;  /* 0x00000004050e7212 */ /* 0x000fe200078ec0ff */
[----:B------:R-:W-:Y:S01]  /*78c0*/  IMAD.WIDE.U32 R4, R18, -0x2daee0ad, RZ ;  /* 0xd2511f5312047825 */ /* 0x000fe200078e00ff */
[----:B------:R-:W-:-:S04]  /*78d0*/  LOP3.LUT R15, R8, R9, RZ, 0xc0, !PT ;  /* 0x00000009080f7212 */ /* 0x000fc800078ec0ff */
[----:B------:R-:W-:Y:S02]  /*78e0*/  LOP3.LUT R8, R5, UR19, R86, 0x96, !PT ;  /* 0x0000001305087c12 */ /* 0x000fe4000f8e9656 */
[----:B------:R-:W-:Y:S01]  /*78f0*/  LOP3.LUT R9, R4, 0xffff, RZ, 0xc0, !PT ;  /* 0x0000ffff04097812 */ /* 0x000fe200078ec0ff */
[C---:B------:R-:W-:Y:S01]  /*7900*/  HMMA.16816.F32.BF16 R64, R12.reuse, R28, RZ ;  /* 0x0000001c0c40723c */ /* 0x040fe200000418ff */
[C---:B------:R-:W-:Y:S02]  /*7910*/  LOP3.LUT R16, R8.reuse, 0xffff, RZ, 0xc0, !PT ;  /* 0x0000ffff08107812 */ /* 0x040fe400078ec0ff */
[----:B------:R-:W-:Y:S02]  /*7920*/  LOP3.LUT R21, R8, 0xff, RZ, 0xc0, !PT ;  /* 0x000000ff08157812 */ /* 0x000fe400078ec0ff */
[--C-:B------:R-:W-:Y:S02]  /*7930*/  SHF.R.U32.HI R17, RZ, 0x10, R8.reuse ;  /* 0x00000010ff117819 */ /* 0x100fe40000011608 */
[----:B------:R-:W-:Y:S01]  /*7940*/  SHF.R.U32.HI R18, RZ, 0x18, R8 ;  /* 0x00000018ff127819 */ /* 0x000fe20000011608 */
[----:B------:R-:W-:Y:S01]  /*7950*/  HMMA.16816.F32.BF16 R60, R12, R30, RZ ;  /* 0x0000001e0c3c723c */ /* 0x000fe200000418ff */
[----:B------:R-:W-:-:S02]  /*7960*/  LOP3.LUT R19, R4, 0xff, RZ, 0xc0, !PT ;  /* 0x000000ff04137812 */ /* 0x000fc400078ec0ff */
[----:B------:R-:W-:Y:S02]  /*7970*/  SHF.R.U32.HI R8, RZ, 0x8, R9 ;  /* 0x00000008ff087819 */ /* 0x000fe40000011609 */
[----:B------:R-:W-:Y:S02]  /*7980*/  SHF.R.U32.HI R11, RZ, 0x10, R4 ;  /* 0x00000010ff0b7819 */ /* 0x000fe40000011604 */
[----:B------:R-:W-:Y:S01]  /*7990*/  PRMT R48, R19, 0x5410, R8 ;  /* 0x0000541013307816 */ /* 0x000fe20000000008 */
[----:B------:R-:W-:Y:S01]  /*79a0*/  FFMA.FTZ R8, R45, c[0x0][0x23c], -R0 ;  /* 0x00008f002d087a23 */ /* 0x000fe20000010800 */
[----:B------:R-:W-:Y:S01]  /*79b0*/  LOP3.LUT R9, R11, 0xff, RZ, 0xc0, !PT ;  /* 0x000000ff0b097812 */ /* 0x000fe200078ec0ff */
[----:B------:R-:W-:Y:S01]  /*79c0*/  HMMA.16816.F32.BF16 R28, R12, R26, RZ ;  /* 0x0000001a0c1c723c */ /* 0x000fe200000418ff */
[----:B------:R-:W-:Y:S01]  /*79d0*/  SHF.R.U32.HI R11, RZ, 0x8, R16 ;  /* 0x00000008ff0b7819 */ /* 0x000fe20000011610 */
[----:B------:R2:W2:Y:S01]  /*79e0*/  MUFU.EX2 R246, R8 ;  /* 0x0000000800f67308 */ /* 0x0004a20000000800 */
[----:B------:R-:W-:Y:S01]  /*79f0*/  SHF.R.U32.HI R20, RZ, 0x18, R4 ;  /* 0x00000018ff147819 */ /* 0x000fe20000011604 */
[----:B------:R-:W-:Y:S01]  /*7a00*/  LDSM.16.MT88.4 R44, [R182+0x10800] ;  /* 0x01080000b62c783b */ /* 0x000fe20000004200 */
[----:B------:R-:W-:-:S02]  /*7a10*/  PRMT R11, R21, 0x5410, R11 ;  /* 0x00005410150b7816 */ /* 0x000fc4000000000b */
[----:B-1----:R-:W-:Y:S01]  /*7a20*/  LOP3.LUT R10, R17, 0xff, RZ, 0xc0, !PT ;  /* 0x000000ff110a7812 */ /* 0x002fe200078ec0ff */
[C---:B------:R-:W-:Y:S01]  /*7a30*/  HMMA.16816.F32.BF16 R32, R12.reuse, R24, RZ ;  /* 0x000000180c20723c */ /* 0x040fe200000418ff */
[----:B------:R-:W-:Y:S01]  /*7a40*/  PRMT R49, R9, 0x5410, R20 ;  /* 0x0000541009317816 */ /* 0x000fe20000000014 */
[--C-:B------:R-:W-:Y:S01]  /*7a50*/  HSET2.LE.AND R2, R11, R252.reuse, PT ;  /* 0x000000fc0b027233 */ /* 0x100fe20003803000 */
[----:B---3--:R-:W-:Y:S01]  /*7a60*/  F2FP.BF16.PACK_AB R9, R127, R171 ;  /* 0x000000ab7f09723e */ /* 0x008fe200000010ff */
[----:B------:R-:W1:Y:S01]  /*7a70*/  LDSM.16.MT88.4 R24, [R184+0x10000] ;  /* 0x01000000b818783b */ /* 0x000e620000004200 */
[----:B------:R-:W-:Y:S02]  /*7a80*/  PRMT R10, R10, 0x5410, R18 ;  /* 0x000054100a0a7816 */ /* 0x000fe40000000012 */
[C---:B------:R-:W-:Y:S01]  /*7a90*/  PRMT R223, R9.reuse, 0x7610, R223 ;  /* 0x0000761009df7816 */ /* 0x040fe200000000df */
[----:B----4-:R-:W-:Y:S01]  /*7aa0*/  HMMA.16816.F32.BF16 R20, R12, R56, RZ ;  /* 0x000000380c14723c */ /* 0x010fe200000418ff */
[----:B------:R-:W-:Y:S01]  /*7ab0*/  PRMT R222, R9, 0x7632, R222 ;  /* 0x0000763209de7816 */ /* 0x000fe200000000de */
[--C-:B------:R-:W-:Y:S01]  /*7ac0*/  HSET2.LE.AND R9, R10, R252.reuse, PT ;  /* 0x000000fc0a097233 */ /* 0x100fe20003803000 */
[----:B--2---:R-:W-:Y:S01]  /*7ad0*/  F2FP.BF16.PACK_AB R8, R247, R168 ;  /* 0x000000a8f708723e */ /* 0x004fe200000010ff */
[----:B------:R-:W-:-:S03]  /*7ae0*/  HSET2.LE.AND R10, R48, R252, PT ;  /* 0x000000fc300a7233 */ /* 0x000fc60003803000 */
[C---:B------:R-:W-:Y:S01]  /*7af0*/  PRMT R233, R8.reuse, 0x7610, R233 ;  /* 0x0000761008e97816 */ /* 0x040fe200000000e9 */
[----:B------:R-:W-:Y:S01]  /*7b00*/  HMMA.16816.F32.BF16 R16, R12, R58, RZ ;  /* 0x0000003a0c10723c */ /* 0x000fe200000418ff */
[----:B------:R-:W-:Y:S02]  /*7b10*/  PRMT R232, R8, 0x7632, R232 ;  /* 0x0000763208e87816 */ /* 0x000fe400000000e8 */
[----:B------:R-:W-:-:S04]  /*7b20*/  F2FP.BF16.PACK_AB R8, R122, R188 ;  /* 0x000000bc7a08723e */ /* 0x000fc800000010ff */
[C---:B------:R-:W-:Y:S02]  /*7b30*/  PRMT R221, R8.reuse, 0x7610, R221 ;  /* 0x0000761008dd7816 */ /* 0x040fe400000000dd */
[----:B------:R-:W-:Y:S02]  /*7b40*/  PRMT R215, R8, 0x7632, R215 ;  /* 0x0000763208d77816 */ /* 0x000fe400000000d7 */
[----:B------:R-:W-:Y:S02]  /*7b50*/  F2FP.BF16.PACK_AB R8, R246, R126 ;  /* 0x0000007ef608723e */ /* 0x000fe400000010ff */
[----:B------:R-:W-:Y:S02]  /*7b60*/  PRMT R11, R221, 0x5410, R215 ;  /* 0x00005410dd0b7816 */ /* 0x000fe400000000d7 */
[C---:B------:R-:W-:Y:S02]  /*7b70*/  PRMT R214, R8.reuse, 0x7610, R214 ;  /* 0x0000761008d67816 */ /* 0x040fe400000000d6 */
[----:B------:R-:W-:-:S02]  /*7b80*/  PRMT R213, R8, 0x7632, R213 ;  /* 0x0000763208d57816 */ /* 0x000fc400000000d5 */
[----:B------:R-:W-:Y:S02]  /*7b90*/  PRMT R8, R233, 0x5410, R232 ;  /* 0x00005410e9087816 */ /* 0x000fe400000000e8 */
[----:B------:R-:W-:Y:S02]  /*7ba0*/  LOP3.LUT R10, R10, R11, RZ, 0xc0, !PT ;  /* 0x0000000b0a0a7212 */ /* 0x000fe400078ec0ff */
[----:B------:R-:W-:Y:S02]  /*7bb0*/  LOP3.LUT R8, R2, R8, RZ, 0xc0, !PT ;  /* 0x0000000802087212 */ /* 0x000fe400078ec0ff */
[----:B------:R-:W-:Y:S02]  /*7bc0*/  PRMT R2, R223, 0x5410, R222 ;  /* 0x00005410df027816 */ /* 0x000fe400000000de */
[----:B------:R-:W-:Y:S01]  /*7bd0*/  PRMT R11, R214, 0x5410, R213 ;  /* 0x00005410d60b7816 */ /* 0x000fe200000000d5 */
[----:B-1----:R-:W-:Y:S01]  /*7be0*/  HMMA.16816.F32.BF16 R56, R12, R24, RZ ;  /* 0x000000180c38723c */ /* 0x002fe200000418ff */
[----:B------:R-:W-:Y:S01]  /*7bf0*/  LOP3.LUT R9, R9, R2, RZ, 0xc0, !PT ;  /* 0x0000000209097212 */ /* 0x000fe200078ec0ff */
[----:B------:R-:W-:-:S02]  /*7c00*/  HSET2.LE.AND R2, R49, R252, PT ;  /* 0x000000fc31027233 */ /* 0x000fc40003803000 */
[----:B------:R-:W-:Y:S03]  /*7c10*/  LDSM.16.MT88.4 R48, [R183+0x12800] ;  /* 0x01280000b730783b */ /* 0x000fe60000004200 */
[----:B------:R-:W-:-:S07]  /*7c20*/  LOP3.LUT R11, R2, R11, RZ, 0xc0, !PT ;  /* 0x0000000b020b7212 */ /* 0x000fce00078ec0ff */
[C---:B------:R-:W-:Y:S08]  /*7c30*/  HMMA.16816.F32.BF16 R68, R8.reuse, R42, R28 ;  /* 0x0000002a0844723c */ /* 0x040ff0000004181c */
[C---:B------:R-:W-:Y:S08]  /*7c40*/  HMMA.16816.F32.BF16 R20, R8.reuse, R36, R20 ;  /* 0x000000240814723c */ /* 0x040ff00000041814 */
[C---:B------:R-:W-:Y:S01]  /*7c50*/  HMMA.16816.F32.BF16 R164, R8.reuse, R44, R64 ;  /* 0x0000002c08a4723c */ /* 0x040fe20000041840 */
[----:B------:R-:W-:Y:S07]  /*7c60*/  LDSM.16.MT88.4 R64, [R184+0x12000] ;  /* 0x01200000b840783b */ /* 0x000fee0000004200 */
[----:B------:R-:W-:Y:S01]  /*7c70*/  HMMA.16816.F32.BF16 R148, R8, R46, R60 ;  /* 0x0000002e0894723c */ /* 0x000fe2000004183c */
[----:B------:R-:W1:Y:S01]  /*7c80*/  LDSM.16.MT88.4 R44, [R185+0x12800] ;  /* 0x01280000b92c783b */ /* 0x000e620000004200 */
[----:B------:R-:W-:-:S02]  /*7c90*/  IMAD.MOV.U32 R224, RZ, RZ, R68 ;  /* 0x000000ffffe07224 */ /* 0x000fc400078e0044 */
[----:B------:R-:W-:Y:S01]  /*7ca0*/  IMAD.MOV.U32 R187, RZ, RZ, R69 ;  /* 0x000000ffffbb7224 */ /* 0x000fe200078e0045 */
[----:B------:R-:W-:Y:S01]  /*7cb0*/  LDSM.16.MT88.4 R60, [R182+0x12800] ;  /* 0x01280000b63c783b */ /* 0x000fe20000004200 */
[----:B------:R-:W-:Y:S02]  /*7cc0*/  IMAD.MOV.U32 R186, RZ, RZ, R70 ;  /* 0x000000ffffba7224 */ /* 0x000fe400078e0046 */
[----:B------:R-:W-:Y:S01]  /*7cd0*/  IMAD.MOV.U32 R181, RZ, RZ, R71 ;  /* 0x000000ffffb57224 */ /* 0x000fe200078e0047 */
[----:B------:R-:W-:Y:S01]  /*7ce0*/  HMMA.16816.F32.BF16 R16, R8, R38, R16 ;  /* 0x000000260810723c */ /* 0x000fe20000041810 */
[----:B------:R-:W2:Y:S01]  /*7cf0*/  LDSM.16.MT88.4 R68, [R184+0x10800] ;  /* 0x01080000b844783b */ /* 0x000ea20000004200 */
[----:B------:R-:W-:Y:S02]  /*7d00*/  IMAD.MOV.U32 R154, RZ, RZ, R20 ;  /* 0x000000ffff9a7224 */ /* 0x000fe400078e0014 */
[----:B------:R-:W-:Y:S02]  /*7d10*/  IMAD.MOV.U32 R153, RZ, RZ, R22 ;  /* 0x000000ffff997224 */ /* 0x000fe400078e0016 */
[----:B------:R-:W-:-:S02]  /*7d20*/  IMAD.MOV.U32 R152, RZ, RZ, R23 ;  /* 0x000000ffff987224 */ /* 0x000fc400078e0017 */
[----:B------:R-:W-:Y:S01]  /*7d30*/  IMAD.MOV.U32 R160, RZ, RZ, R21 ;  /* 0x000000ffffa07224 */ /* 0x000fe200078e0015 */
[----:B------:R-:W-:Y:S08]  /*7d40*/  HMMA.16816.F32.BF16 R156, R8, R40, R32 ;  /* 0x00000028089c723c */ /* 0x000ff00000041820 */
[C---:B------:R-:W-:Y:S07]  /*7d50*/  HMMA.16816.F32.BF16 R20, R12.reuse, R80, RZ ;  /* 0x000000500c14723c */ /* 0x040fee00000418ff */
[----:B------:R-:W-:Y:S01]  /*7d60*/  IMAD.MOV.U32 R146, RZ, RZ, R16 ;  /* 0x000000ffff927224 */ /* 0x000fe200078e0010 */
[----:B------:R-:W-:Y:S01]  /*7d70*/  HMMA.16816.F32.BF16 R40, R12, R26, RZ ;  /* 0x0000001a0c28723c */ /* 0x000fe200000418ff */
[----:B------:R-:W-:-:S02]  /*7d80*/  IMAD.MOV.U32 R145, RZ, RZ, R17 ;  /* 0x000000ffff917224 */ /* 0x000fc400078e0011 */
[----:B------:R-:W-:Y:S02]  /*7d90*/  IMAD.MOV.U32 R144, RZ, RZ, R18 ;  /* 0x000000ffff907224 */ /* 0x000fe400078e0012 */
[----:B------:R-:W-:-:S03]  /*7da0*/  IMAD.MOV.U32 R139, RZ, RZ, R19 ;  /* 0x000000ffff8b7224 */ /* 0x000fc600078e0013 */
[C---:B------:R-:W-:Y:S08]  /*7db0*/  HMMA.16816.F32.BF16 R36, R12.reuse, R76, RZ ;  /* 0x0000004c0c24723c */ /* 0x040ff000000418ff */
[C---:B------:R-:W-:Y:S08]  /*7dc0*/  HMMA.16816.F32.BF16 R28, R12.reuse, R72, RZ ;  /* 0x000000480c1c723c */ /* 0x040ff000000418ff */
[----:B------:R-:W-:Y:S08]  /*7dd0*/  HMMA.16816.F32.BF16 R16, R12, R82, RZ ;  /* 0x000000520c10723c */ /* 0x000ff000000418ff */
[C---:B-1----:R-:W-:Y:S08]  /*7de0*/  HMMA.16816.F32.BF16 R20, R8.reuse, R44, R20 ;  /* 0x0000002c0814723c */ /* 0x042ff00000041814 */
[C---:B--2---:R-:W-:Y:S01]  /*7df0*/  HMMA.16816.F32.BF16 R140, R8.reuse, R68, R56 ;  /* 0x00000044088c723c */ /* 0x044fe20000041838 */
[----:B------:R-:W-:Y:S07]  /*7e00*/  LDSM.16.MT88.4 R56, [R183+0x14000] ;  /* 0x01400000b738783b */ /* 0x000fee0000004200 */
[----:B------:R-:W-:Y:S08]  /*7e10*/  HMMA.16816.F32.BF16 R228, R8, R70, R40 ;  /* 0x0000004608e4723c */ /* 0x000ff00000041828 */
[----:B------:R-:W-:Y:S01]  /*7e20*/  HMMA.16816.F32.BF16 R32, R12, R78, RZ ;  /* 0x0000004e0c20723c */ /* 0x000fe200000418ff */
[----:B------:R-:W-:-:S02]  /*7e30*/  IMAD.MOV.U32 R125, RZ, RZ, R20 ;  /* 0x000000ffff7d7224 */ /* 0x000fc400078e0014 */
[----:B------:R-:W-:Y:S02]  /*7e40*/  IMAD.MOV.U32 R124, RZ, RZ, R21 ;  /* 0x000000ffff7c7224 */ /* 0x000fe400078e0015 */
[----:B------:R-:W-:Y:S02]  /*7e50*/  IMAD.MOV.U32 R190, RZ, RZ, R22 ;  /* 0x000000ffffbe7224 */ /* 0x000fe400078e0016 */
[----:B------:R-:W-:Y:S01]  /*7e60*/  IMAD.MOV.U32 R189, RZ, RZ, R23 ;  /* 0x000000ffffbd7224 */ /* 0x000fe200078e0017 */
[----:B------:R-:W-:Y:S01]  /*7e70*/  HMMA.16816.F32.BF16 R24, R12, R74, RZ ;  /* 0x0000004a0c18723c */ /* 0x000fe200000418ff */
[----:B------:R-:W1:Y:S07]  /*7e80*/  LDSM.16.MT88.4 R72, [R182+0x14000] ;  /* 0x01400000b648783b */ /* 0x000e6e0000004200 */
[----:B------:R-:W-:Y:S01]  /*7e90*/  HMMA.16816.F32.BF16 R68, R8, R60, R36 ;  /* 0x0000003c0844723c */ /* 0x000fe20000041824 */
[----:B------:R-:W2:Y:S01]  /*7ea0*/  LDSM.16.MT88.4 R36, [R184+0x12800] ;  /* 0x01280000b824783b */ /* 0x000ea20000004200 */
[----:B------:R-:W-:-:S02]  /*7eb0*/  IMAD.MOV.U32 R138, RZ, RZ, R230 ;  /* 0x000000ffff8a7224 */ /* 0x000fc400078e00e6 */
[----:B------:R-:W-:Y:S02]  /*7ec0*/  IMAD.MOV.U32 R137, RZ, RZ, R229 ;  /* 0x000000ffff897224 */ /* 0x000fe400078e00e5 */
[----:B------:R-:W-:Y:S02]  /*7ed0*/  IMAD.MOV.U32 R136, RZ, RZ, R228 ;  /* 0x000000ffff887224 */ /* 0x000fe400078e00e4 */
[----:B------:R-:W-:Y:S01]  /*7ee0*/  HMMA.16816.F32.BF16 R40, R8, R48, R28 ;  /* 0x000000300828723c */ /* 0x000fe2000004181c */
[----:B------:R-:W-:-:S06]  /*7ef0*/  IMAD.MOV.U32 R2, RZ, RZ, R231 ;  /* 0x000000ffff027224 */ /* 0x000fcc00078e00e7 */
[----:B------:R-:W-:Y:S01]  /*7f00*/  IMAD.MOV.U32 R48, RZ, RZ, R144 ;  /* 0x000000ffff307224 */ /* 0x000fe200078e0090 */
[----:B------:R-:W-:Y:S01]  /*7f10*/  HMMA.16816.F32.BF16 R76, R8, R46, R16 ;  /* 0x0000002e084c723c */ /* 0x000fe20000041810 */
[----:B------:R-:W-:-:S06]  /*7f20*/  IMAD.MOV.U32 R49, RZ, RZ, R139 ;  /* 0x000000ffff317224 */ /* 0x000fcc00078e008b */
[----:B------:R-:W-:Y:S01]  /*7f30*/  IMAD.MOV.U32 R46, RZ, RZ, R137 ;  /* 0x000000ffff2e7224 */ /* 0x000fe200078e0089 */
[C---:B------:R-:W-:Y:S08]  /*7f40*/  HMMA.16816.F32.BF16 R20, R12.reuse, R64, RZ ;  /* 0x000000400c14723c */ /* 0x040ff000000418ff */
[----:B------:R-:W-:Y:S01]  /*7f50*/  HMMA.16816.F32.BF16 R16, R12, R66, RZ ;  /* 0x000000420c10723c */ /* 0x000fe200000418ff */
[----:B------:R-:W-:-:S02]  /*7f60*/  IMAD.MOV.U32 R30, RZ, RZ, R43 ;  /* 0x000000ffff1e7224 */ /* 0x000fc400078e002b */
[----:B------:R-:W-:Y:S02]  /*7f70*/  IMAD.MOV.U32 R29, RZ, RZ, R42 ;  /* 0x000000ffff1d7224 */ /* 0x000fe400078e002a */
[----:B------:R-:W-:Y:S02]  /*7f80*/  IMAD.MOV.U32 R28, RZ, RZ, R41 ;  /* 0x000000ffff1c7224 */ /* 0x000fe400078e0029 */
[----:B------:R-:W-:Y:S01]  /*7f90*/  IMAD.MOV.U32 R191, RZ, RZ, R40 ;  /* 0x000000ffffbf7224 */ /* 0x000fe200078e0028 */
[----:B------:R-:W-:Y:S01]  /*7fa0*/  HMMA.16816.F32.BF16 R60, R8, R62, R32 ;  /* 0x0000003e083c723c */ /* 0x000fe20000041820 */
[----:B------:R-:W3:Y:S01]  /*7fb0*/  LDSM.16.MT88.4 R32, [R182+0x14800] ;  /* 0x01480000b620783b */ /* 0x000ee20000004200 */
[----:B------:R-:W-:Y:S02]  /*7fc0*/  IMAD.MOV.U32 R64, RZ, RZ, R30 ;  /* 0x000000ffff407224 */ /* 0x000fe400078e001e */
[----:B------:R-:W-:Y:S01]  /*7fd0*/  IMAD.MOV.U32 R67, RZ, RZ, R29 ;  /* 0x000000ffff437224 */ /* 0x000fe200078e001d */
[----:B------:R-:W4:Y:S01]  /*7fe0*/  LDSM.16.MT88.4 R40, [R183+0x14800] ;  /* 0x01480000b728783b */ /* 0x000f220000004200 */
[----:B------:R-:W-:-:S02]  /*7ff0*/  IMAD.MOV.U32 R65, RZ, RZ, R28 ;  /* 0x000000ffff417224 */ /* 0x000fc400078e001c */
[----:B-1----:R-:W-:Y:S01]  /*8000*/  HMMA.16816.F32.BF16 R28, R12, R72, RZ ;  /* 0x000000480c1c723c */ /* 0x002fe200000418ff */
[----:B------:R-:W-:-:S06]  /*8010*/  IMAD.MOV.U32 R66, RZ, RZ, R154 ;  /* 0x000000ffff427224 */ /* 0x000fcc00078e009a */
[----:B------:R-:W-:Y:S01]  /*8020*/  IMAD.MOV.U32 R73, RZ, RZ, R147 ;  /* 0x000000ffff497224 */ /* 0x000fe200078e0093 */
[----:B--2---:R-:W-:Y:S01]  /*8030*/  HMMA.16816.F32.BF16 R248, R8, R36, R20 ;  /* 0x0000002408f8723c */ /* 0x004fe20000041814 */
[----:B------:R-:W-:-:S07]  /*8040*/  IMAD.MOV.U32 R72, RZ, RZ, R138 ;  /* 0x000000ffff487224 */ /* 0x000fce00078e008a */
[C---:B------:R-:W-:Y:S01]  /*8050*/  HMMA.16816.F32.BF16 R240, R8.reuse, R38, R16 ;  /* 0x0000002608f0723c */ /* 0x040fe20000041810 */
[----:B------:R-:W1:Y:S07]  /*8060*/  LDSM.16.MT88.4 R36, [R185+0x14000] ;  /* 0x01400000b924783b */ /* 0x000e6e0000004200 */
[----:B------:R-:W-:Y:S07]  /*8070*/  HMMA.16816.F32.BF16 R24, R8, R50, R24 ;  /* 0x000000320818723c */ /* 0x000fee0000041818 */
[----:B------:R-:W-:Y:S01]  /*8080*/  IMAD.MOV.U32 R50, RZ, RZ, R146 ;  /* 0x000000ffff327224 */ /* 0x000fe200078e0092 */
[----:B------:R-:W-:Y:S01]  /*8090*/  HMMA.16816.F32.BF16 R20, R12, R56, RZ ;  /* 0x000000380c14723c */ /* 0x000fe200000418ff */
[----:B------:R-:W-:-:S06]  /*80a0*/  IMAD.MOV.U32 R51, RZ, RZ, R145 ;  /* 0x000000ffff337224 */ /* 0x000fcc00078e0091 */
[----:B------:R-:W-:Y:S01]  /*80b0*/  IMAD.MOV.U32 R56, RZ, RZ, R153 ;  /* 0x000000ffff387224 */ /* 0x000fe200078e0099 */
[----:B---3--:R-:W-:Y:S01]  /*80c0*/  HMMA.16816.F32.BF16 R228, R8, R32, R28 ;  /* 0x0000002008e4723c */ /* 0x008fe2000004181c */
[----:B------:R-:W2:Y:S01]  /*80d0*/  LDSM.16.MT88.4 R28, [R185+0x14800] ;  /* 0x01480000b91c783b */ /* 0x000ea20000004200 */
[----:B------:R-:W-:-:S05]  /*80e0*/  IMAD.MOV.U32 R57, RZ, RZ, R152 ;  /* 0x000000ffff397224 */ /* 0x000fca00078e0098 */
[----:B------:R-:W-:Y:S01]  /*80f0*/  SHF.R.U32.HI R32, RZ, 0x10, R4 ;  /* 0x00000010ff207819 */ /* 0x000fe20000011604 */
[----:B------:R-:W-:Y:S01]  /*8100*/  HMMA.16816.F32.BF16 R16, R12, R58, RZ ;  /* 0x0000003a0c10723c */ /* 0x000fe200000418ff */
[----:B------:R-:W-:Y:S02]  /*8110*/  IMAD.MOV.U32 R83, RZ, RZ, R26 ;  /* 0x000000ffff537224 */ /* 0x000fe400078e001a */
[----:B------:R-:W-:Y:S02]  /*8120*/  IMAD.MOV.U32 R82, RZ, RZ, R27 ;  /* 0x000000ffff527224 */ /* 0x000fe400078e001b */
[----:B------:R-:W-:Y:S02]  /*8130*/  IMAD.MOV.U32 R81, RZ, RZ, R24 ;  /* 0x000000ffff517224 */ /* 0x000fe400078e0018 */
[----:B------:R-:W-:Y:S01]  /*8140*/  IMAD.MOV.U32 R80, RZ, RZ, R25 ;  /* 0x000000ffff507224 */ /* 0x000fe200078e0019 */
[----:B----4-:R-:W-:Y:S01]  /*8150*/  HMMA.16816.F32.BF16 R236, R8, R40, R20 ;  /* 0x0000002808ec723c */ /* 0x010fe20000041814 */
[----:B------:R-:W-:-:S02]  /*8160*/  IMAD.MOV.U32 R59, RZ, RZ, R160 ;  /* 0x000000ffff3b7224 */ /* 0x000fc400078e00a0 */
[----:B------:R-:W-:-:S05]  /*8170*/  IMAD.MOV.U32 R58, RZ, RZ, R136 ;  /* 0x000000ffff3a7224 */ /* 0x000fca00078e0088 */
[C---:B------:R-:W-:Y:S07]  /*8180*/  HMMA.16816.F32.BF16 R24, R12.reuse, R74, RZ ;  /* 0x0000004a0c18723c */ /* 0x040fee00000418ff */
[----:B------:R-:W-:Y:S01]  /*8190*/  IMAD.MOV.U32 R75, RZ, RZ, R2 ;  /* 0x000000ffff4b7224 */ /* 0x000fe200078e0002 */
[----:B-1----:R-:W-:Y:S01]  /*81a0*/  HMMA.16816.F32.BF16 R20, R12, R36, RZ ;  /* 0x000000240c14723c */ /* 0x002fe200000418ff */
[----:B------:R-:W-:Y:S01]  /*81b0*/  LOP3.LUT R2, R89, UR4, RZ, 0x3c, !PT ;  /* 0x0000000459027c12 */ /* 0x000fe2000f8e3cff */
[----:B------:R-:W-:-:S05]  /*81c0*/  IMAD.MOV.U32 R74, RZ, RZ, R122 ;  /* 0x000000ffff4a7224 */ /* 0x000fca00078e007a */
[----:B------:R-:W-:Y:S01]  /*81d0*/  LOP3.LUT R37, R4, 0xffff, RZ, 0xc0, !PT ;  /* 0x0000ffff04257812 */ /* 0x000fe200078ec0ff */
[C---:B------:R-:W-:Y:S07]  /*81e0*/  HMMA.16816.F32.BF16 R160, R8.reuse, R42, R16 ;  /* 0x0000002a08a0723c */ /* 0x040fee0000041810 */
[----:B------:R-:W-:Y:S01]  /*81f0*/  IMAD.WIDE.U32 R16, R2, -0x326172a9, RZ ;  /* 0xcd9e8d5702107825 */ /* 0x000fe200078e00ff */
[----:B------:R-:W-:Y:S04]  /*8200*/  HMMA.16816.F32.BF16 R152, R8, R34, R24 ;  /* 0x000000220898723c */ /* 0x000fe80000041818 */
[----:B------:R-:W-:-:S02]  /*8210*/  LOP3.LUT R17, R17, UR37, R116, 0x96, !PT ;  /* 0x0000002511117c12 */ /* 0x000fc4000f8e9674 */
[----:B------:R-:W-:Y:S02]  /*8220*/  LOP3.LUT R2, R53, UR36, R16, 0x96, !PT ;  /* 0x0000002435027c12 */ /* 0x000fe4000f8e9610 */
[----:B------:R-:W-:Y:S01]  /*8230*/  HMMA.16816.F32.BF16 R24, R12, R38, RZ ;  /* 0x000000260c18723c */ /* 0x000fe200000418ff */
[----:B------:R-:W-:-:S05]  /*8240*/  IMAD.WIDE.U32 R16, R17, -0x2daee0ad, RZ ;  /* 0xd2511f5311107825 */ /* 0x000fca00078e00ff */
[----:B------:R-:W-:Y:S01]  /*8250*/  LOP3.LUT R17, R17, UR35, R84, 0x96, !PT ;  /* 0x0000002311117c12 */ /* 0x000fe2000f8e9654 */
[----:B------:R-:W-:Y:S01]  /*8260*/  IMAD.MOV.U32 R84, RZ, RZ, R127 ;  /* 0x000000ffff547224 */ /* 0x000fe200078e007f */
[----:B--2---:R-:W-:Y:S01]  /*8270*/  HMMA.16816.F32.BF16 R144, R8, R28, R20 ;  /* 0x0000001c0890723c */ /* 0x004fe20000041814 */
[----:B------:R-:W-:-:S06]  /*8280*/  LOP3.LUT R38, R6, 0xffff, RZ, 0xc0, !PT ;  /* 0x0000ffff06267812 */ /* 0x000fcc00078ec0ff */
[----:B------:R-:W-:Y:S01]  /*8290*/  IMAD.WIDE.U32 R20, R2, -0x2daee0ad, RZ ;  /* 0xd2511f5302147825 */ /* 0x000fe200078e00ff */
[----:B------:R-:W-:-:S04]  /*82a0*/  SHF.R.U32.HI R29, RZ, 0x10, R6 ;  /* 0x00000010ff1d7819 */ /* 0x000fc80000011606 */
[----:B------:R-:W-:Y:S01]  /*82b0*/  LOP3.LUT R2, R21, UR33, R16, 0x96, !PT ;  /* 0x0000002115027c12 */ /* 0x000fe2000f8e9610 */
[----:B------:R-:W-:-:S03]  /*82c0*/  IMAD.WIDE.U32 R16, R17, -0x326172a9, RZ ;  /* 0xcd9e8d5711107825 */ /* 0x000fc600078e00ff */
[----:B------:R-:W-:Y:S01]  /*82d0*/  HMMA.16816.F32.BF16 R136, R8, R30, R24 ;  /* 0x0000001e0888723c */ /* 0x000fe20000041818 */
[----:B------:R-:W-:Y:S01]  /*82e0*/  IMAD.WIDE.U32 R18, R2, -0x326172a9, RZ ;  /* 0xcd9e8d5702127825 */ /* 0x000fe200078e00ff */
[----:B------:R-:W-:-:S04]  /*82f0*/  LOP3.LUT R2, R17, UR34, R52, 0x96, !PT ;  /* 0x0000002211027c12 */ /* 0x000fc8000f8e9634 */
[----:B------:R-:W-:Y:S02]  /*8300*/  LOP3.LUT R22, R19, UR5, R16, 0x96, !PT ;  /* 0x0000000513167c12 */ /* 0x000fe4000f8e9610 */
[----:B------:R-:W-:Y:S02]  /*8310*/  LOP3.LUT R24, R17, UR34, R52, 0x96, !PT ;  /* 0x0000002211187c12 */ /* 0x000fe4000f8e9634 */
[----:B------:R-:W-:Y:S01]  /*8320*/  LOP3.LUT R21, R19, UR5, R16, 0x96, !PT ;  /* 0x0000000513157c12 */ /* 0x000fe2000f8e9610 */
[----:B------:R-:W-:Y:S01]  /*8330*/  IMAD.WIDE.U32 R16, R2, -0x2daee0ad, RZ ;  /* 0xd2511f5302107825 */ /* 0x000fe200078e00ff */
[----:B------:R-:W-:Y:S02]  /*8340*/  LOP3.LUT R19, R7, UR20, R54, 0x96, !PT ;  /* 0x0000001407137c12 */ /* 0x000fe4000f8e9636 */
[----:B------:R-:W-:Y:S01]  /*8350*/  LOP3.LUT R26, R6, 0xff, RZ, 0xc0, !PT ;  /* 0x000000ff061a7812 */ /* 0x000fe200078ec0ff */
[----:B------:R-:W-:Y:S01]  /*8360*/  IMAD.WIDE.U32 R22, R22, -0x2daee0ad, RZ ;  /* 0xd2511f5316167825 */ /* 0x000fe200078e00ff */
[----:B------:R-:W-:-:S02]  /*8370*/  LOP3.LUT R17, R17, UR32, R20, 0x96, !PT ;  /* 0x0000002011117c12 */ /* 0x000fc4000f8e9614 */
[----:B------:R-:W-:Y:S01]  /*8380*/  SHF.R.U32.HI R25, RZ, 0x18, R6 ;  /* 0x00000018ff197819 */ /* 0x000fe20000011606 */
[----:B------:R-:W-:Y:S01]  /*8390*/  IMAD R2, R24, -0x2daee0ad, RZ ;  /* 0xd2511f5318027824 */ /* 0x000fe200078e02ff */
[----:B------:R-:W-:Y:S01]  /*83a0*/  LOP3.LUT R16, R23, UR29, R16, 0x96, !PT ;  /* 0x0000001d17107c12 */ /* 0x000fe2000f8e9610 */
[----:B------:R-:W-:Y:S01]  /*83b0*/  IMAD.WIDE.U32 R30, R21, -0x2daee0ad, RZ ;  /* 0xd2511f53151e7825 */ /* 0x000fe200078e00ff */
[----:B------:R-:W-:Y:S02]  /*83c0*/  ISETP.GE.U32.AND P3, PT, R118, R25, PT ;  /* 0x000000197600720c */ /* 0x000fe40003f66070 */
[----:B------:R-:W-:Y:S01]  /*83d0*/  LOP3.LUT R25, R4, 0xff, RZ, 0xc0, !PT ;  /* 0x000000ff04197812 */ /* 0x000fe200078ec0ff */
[----:B------:R-:W-:Y:S01]  /*83e0*/  IMAD.WIDE.U32 R6, R16, -0x326172a9, RZ ;  /* 0xcd9e8d5710067825 */ /* 0x000fe200078e00ff */
[----:B------:R-:W-:Y:S02]  /*83f0*/  LOP3.LUT R20, R31, UR29, R2, 0x96, !PT ;  /* 0x0000001d1f147c12 */ /* 0x000fe4000f8e9602 */
[----:B------:R-:W-:Y:S01]  /*8400*/  ISETP.GE.U32.AND P6, PT, R118, R26, PT ;  /* 0x0000001a7600720c */ /* 0x000fe20003fc6070 */
[----:B------:R-:W-:Y:S01]  /*8410*/  IMAD.WIDE.U32 R16, R17, -0x326172a9, RZ ;  /* 0xcd9e8d5711107825 */ /* 0x000fe200078e00ff */
[----:B------:R-:W-:-:S02]  /*8420*/  LOP3.LUT R23, R6, 0xff, RZ, 0xc0, !PT ;  /* 0x000000ff06177812 */ /* 0x000fc400078ec0ff */
[----:B------:R-:W-:Y:S02]  /*8430*/  LOP3.LUT R27, R6, 0xffff, RZ, 0xc0, !PT ;  /* 0x0000ffff061b7812 */ /* 0x000fe400078ec0ff */
[--C-:B------:R-:W-:Y:S01]  /*8440*/  SHF.R.U32.HI R24, RZ, 0x10, R6.reuse ;  /* 0x00000010ff187819 */ /* 0x100fe20000011606 */
[----:B------:R-:W-:Y:S01]  /*8450*/  @!P3 HFMA2.BF16_V2 R113, -RZ.H0_H0, RZ.H0_H0, -R234.H0_H0 ;  /* 0x200000ffff71b231 */ /* 0x000fe200003409ea */
[----:B------:R-:W-:Y:S02]  /*8460*/  SHF.R.U32.HI R21, RZ, 0x18, R6 ;  /* 0x00000018ff157819 */ /* 0x000fe40000011606 */
[----:B------:R-:W-:Y:S01]  /*8470*/  LOP3.LUT R2, R7, UR20, R16, 0x96, !PT ;  /* 0x0000001407027c12 */ /* 0x000fe2000f8e9610 */
[----:B------:R-:W-:Y:S01]  /*8480*/  IMAD.WIDE.U32 R6, R20, -0x326172a9, RZ ;  /* 0xcd9e8d5714067825 */ /* 0x000fe200078e00ff */
[C-C-:B------:R-:W-:Y:S01]  /*8490*/  LOP3.LUT R28, R17.reuse, UR31, R18.reuse, 0x96, !PT ;  /* 0x0000001f111c7c12 */ /* 0x140fe2000f8e9612 */
[----:B------:R-:W-:Y:S01]  /*84a0*/  @!P6 HFMA2.BF16_V2 R110, -RZ.H0_H0, RZ.H0_H0, -R245.H0_H0 ;  /* 0x200000ffff6ee231 */ /* 0x000fe200003409f5 */
[----:B------:R-:W-:-:S02]  /*84b0*/  LOP3.LUT R36, R17, UR31, R18, 0x96, !PT ;  /* 0x0000001f11247c12 */ /* 0x000fc4000f8e9612 */
[----:B------:R-:W-:Y:S02]  /*84c0*/  LOP3.LUT R16, R7, UR20, R16, 0x96, !PT ;  /* 0x0000001407107c12 */ /* 0x000fe4000f8e9610 */
[----:B------:R-:W-:Y:S01]  /*84d0*/  LOP3.LUT R31, R6, 0xffff, RZ, 0xc0, !PT ;  /* 0x0000ffff061f7812 */ /* 0x000fe200078ec0ff */
[----:B------:R-:W-:Y:S01]  /*84e0*/  FFMA.FTZ R7, R92, c[0x0][0x23c], -R3 ;  /* 0x00008f005c077a23 */ /* 0x000fe20000010803 */
[----:B------:R-:W-:Y:S02]  /*84f0*/  LOP3.LUT R17, R2, 0xff, RZ, 0xc0, !PT ;  /* 0x000000ff02117812 */ /* 0x000fe400078ec0ff */
[----:B------:R-:W-:Y:S01]  /*8500*/  LOP3.LUT R33, R6, 0xff, RZ, 0xc0, !PT ;  /* 0x000000ff06217812 */ /* 0x000fe200078ec0ff */
[----:B------:R1:W-:Y:S01]  /*8510*/  MUFU.EX2 R45, R7 ;  /* 0x00000007002d7308 */ /* 0x0003e20000000800 */
[----:B------:R-:W-:Y:S01]  /*8520*/  ISETP.GE.U32.AND P2, PT, R118, R17, PT ;  /* 0x000000117600720c */ /* 0x000fe20003f46070 */
[----:B------:R-:W-:Y:S01]  /*8530*/  FFMA.FTZ R17, R97, c[0x0][0x23c], -R0 ;  /* 0x00008f0061117a23 */ /* 0x000fe20000010800 */
[----:B------:R-:W-:-:S02]  /*8540*/  SHF.R.U32.HI R35, RZ, 0x10, R6 ;  /* 0x00000010ff237819 */ /* 0x000fc40000011606 */
[----:B------:R-:W-:Y:S02]  /*8550*/  SHF.R.U32.HI R34, RZ, 0x18, R6 ;  /* 0x00000018ff227819 */ /* 0x000fe40000011606 */
[----:B------:R-:W-:Y:S02]  /*8560*/  LOP3.LUT R6, R5, UR19, R86, 0x96, !PT ;  /* 0x0000001305067c12 */ /* 0x000fe4000f8e9656 */
[----:B------:R-:W-:Y:S01]  /*8570*/  SHF.R.U32.HI R18, RZ, 0x18, R4 ;  /* 0x00000018ff127819 */ /* 0x000fe20000011604 */
[----:B------:R-:W-:Y:S01]  /*8580*/  FFMA.FTZ R4, R101, c[0x0][0x23c], -R0 ;  /* 0x00008f0065047a23 */ /* 0x000fe20000010800 */
[C---:B------:R-:W-:Y:S02]  /*8590*/  ISETP.GE.U32.AND P4, PT, R118.reuse, R23, PT ;  /* 0x000000177600720c */ /* 0x040fe40003f86070 */
[----:B------:R-:W-:Y:S01]  /*85a0*/  ISETP.GE.U32.AND P5, PT, R118, R21, PT ;  /* 0x000000157600720c */ /* 0x000fe20003fa6070 */
[----:B------:R2:W-:Y:S01]  /*85b0*/  MUFU.EX2 R89, R4 ;  /* 0x0000000400597308 */ /* 0x0005e20000000800 */
[----:B------:R-:W-:Y:S01]  /*85c0*/  @!P6 PRMT R245, R110, 0x5410, RZ ;  /* 0x000054106ef5e816 */ /* 0x000fe200000000ff */
[----:B-1----:R-:W-:Y:S01]  /*85d0*/  FFMA.FTZ R7, R91, c[0x0][0x23c], -R3 ;  /* 0x00008f005b077a23 */ /* 0x002fe20000010803 */
[----:B------:R-:W-:-:S05]  /*85e0*/  @!P3 PRMT R234, R113, 0x5410, RZ ;  /* 0x0000541071eab816 */ /* 0x000fca00000000ff */
[----:B------:R1:W3:Y:S01]  /*85f0*/  MUFU.EX2 R47, R7 ;  /* 0x00000007002f7308 */ /* 0x0002e20000000800 */
[----:B--2---:R-:W-:-:S07]  /*8600*/  FFMA.FTZ R4, R90, c[0x0][0x23c], -R0 ;  /* 0x00008f005a047a23 */ /* 0x004fce0000010800 */
[----:B------:R2:W4:Y:S01]  /*8610*/  MUFU.EX2 R44, R4 ;  /* 0x00000004002c7308 */ /* 0x0005220000000800 */
[----:B-1----:R-:W-:Y:S02]  /*8620*/  LOP3.LUT R7, R2, 0xffff, RZ, 0xc0, !PT ;  /* 0x0000ffff02077812 */ /* 0x002fe400078ec0ff */
[----:B---3--:R-:W-:Y:S02]  /*8630*/  F2FP.BF16.PACK_AB R5, R47, R45 ;  /* 0x0000002d2f05723e */ /* 0x008fe400000010ff */
[----:B------:R-:W-:Y:S02]  /*8640*/  SHF.R.U32.HI R7, RZ, 0x8, R7 ;  /* 0x00000008ff077819 */ /* 0x000fe40000011607 */
[----:B------:R-:W-:Y:S02]  /*8650*/  PRMT R212, R5, 0x7610, R212 ;  /* 0x0000761005d47816 */ /* 0x000fe400000000d4 */
[----:B------:R-:W-:Y:S02]  /*8660*/  LOP3.LUT R7, R7, 0xffff, RZ, 0xc0, !PT ;  /* 0x0000ffff07077812 */ /* 0x000fe400078ec0ff */
[----:B------:R-:W-:Y:S01]  /*8670*/  PRMT R211, R5, 0x7632, R211 ;  /* 0x0000763205d37816 */ /* 0x000fe200000000d3 */
[----:B------:R-:W-:Y:S01]  /*8680*/  @!P2 HFMA2.BF16_V2 R90, -RZ.H0_H0, RZ.H0_H0, -R212.H0_H0 ;  /* 0x200000ffff5aa231 */ /* 0x000fe200003409d4 */
[----:B------:R-:W-:-:S02]  /*8690*/  ISETP.GE.U32.AND P1, PT, R118, R7, PT ;  /* 0x000000077600720c */ /* 0x000fc40003f26070 */
[--C-:B--2---:R-:W-:Y:S02]  /*86a0*/  SHF.R.U32.HI R4, RZ, 0x18, R2.reuse ;  /* 0x00000018ff047819 */ /* 0x104fe40000011602 */
[----:B------:R-:W-:Y:S02]  /*86b0*/  PRMT R42, R212, 0x5410, R211 ;  /* 0x00005410d42a7816 */ /* 0x000fe400000000d3 */
[----:B------:R-:W-:Y:S02]  /*86c0*/  @!P2 PRMT R212, R90, 0x5410, RZ ;  /* 0x000054105ad4a816 */ /* 0x000fe400000000ff */
[----:B------:R-:W-:Y:S01]  /*86d0*/  ISETP.GE.U32.AND P2, PT, R118, R4, PT ;  /* 0x000000047600720c */ /* 0x000fe20003f46070 */
[----:B------:R-:W-:Y:S01]  /*86e0*/  FFMA.FTZ R4, R100, c[0x0][0x23c], -R3 ;  /* 0x00008f0064047a23 */ /* 0x000fe20000010803 */
[----:B------:R-:W-:-:S03]  /*86f0*/  SHF.R.U32.HI R2, RZ, 0x10, R2 ;  /* 0x00000010ff027819 */ /* 0x000fc60000011602 */
[----:B------:R-:W-:Y:S01]  /*8700*/  @!P1 HFMA2.BF16_V2 R91, -RZ.H0_H0, RZ.H0_H0, -R211.H0_H0 ;  /* 0x200000ffff5b9231 */ /* 0x000fe200003409d3 */
[----:B------:R1:W-:Y:S01]  /*8710*/  MUFU.EX2 R86, R4 ;  /* 0x0000000400567308 */ /* 0x0003e20000000800 */
[----:B------:R-:W-:-:S03]  /*8720*/  LOP3.LUT R2, R2, 0xff, RZ, 0xc0, !PT ;  /* 0x000000ff02027812 */ /* 0x000fc600078ec0ff */
[----:B------:R-:W-:Y:S02]  /*8730*/  @!P1 PRMT R211, R91, 0x5410, RZ ;  /* 0x000054105bd39816 */ /* 0x000fe400000000ff */
[----:B------:R-:W-:Y:S02]  /*8740*/  ISETP.GE.U32.AND P1, PT, R118, R2, PT ;  /* 0x000000027600720c */ /* 0x000fe40003f26070 */
[----:B----4-:R-:W-:-:S04]  /*8750*/  F2FP.BF16.PACK_AB R2, R44, R89 ;  /* 0x000000592c02723e */ /* 0x010fc800000010ff */
[C---:B------:R-:W-:Y:S02]  /*8760*/  PRMT R210, R2.reuse, 0x7632, R210 ;  /* 0x0000763202d27816 */ /* 0x040fe400000000d2 */
[----:B------:R-:W-:Y:S01]  /*8770*/  PRMT R180, R2, 0x7610, R180 ;  /* 0x0000761002b47816 */ /* 0x000fe200000000b4 */
[----:B-1----:R-:W-:Y:S02]  /*8780*/  FFMA.FTZ R4, R93, c[0x0][0x23c], -R3 ;  /* 0x00008f005d047a23 */ /* 0x002fe40000010803 */
[----:B------:R-:W-:Y:S01]  /*8790*/  @!P2 HFMA2.BF16_V2 R92, -RZ.H0_H0, RZ.H0_H0, -R210.H0_H0 ;  /* 0x200000ffff5ca231 */ /* 0x000fe200003409d2 */
[----:B------:R-:W-:Y:S01]  /*87a0*/  LOP3.LUT R2, R24, 0xff, RZ, 0xc0, !PT ;  /* 0x000000ff18027812 */ /* 0x000fe200078ec0ff */
[----:B------:R-:W-:Y:S01]  /*87b0*/  @!P1 HFMA2.BF16_V2 R93, -RZ.H0_H0, RZ.H0_H0, -R180.H0_H0 ;  /* 0x200000ffff5d9231 */ /* 0x000fe200003409b4 */
[----:B------:R1:W2:Y:S01]  /*87c0*/  MUFU.EX2 R91, R4 ;  /* 0x00000004005b7308 */ /* 0x0002a20000000800 */
[----:B------:R-:W-:Y:S02]  /*87d0*/  PRMT R53, R180, 0x5410, R210 ;  /* 0x00005410b4357816 */ /* 0x000fe400000000d2 */
[----:B------:R-:W-:Y:S01]  /*87e0*/  @!P2 PRMT R210, R92, 0x5410, RZ ;  /* 0x000054105cd2a816 */ /* 0x000fe200000000ff */
[----:B------:R-:W-:Y:S01]  /*87f0*/  IMAD.MOV.U32 R92, RZ, RZ, R75 ;  /* 0x000000ffff5c7224 */ /* 0x000fe200078e004b */
[----:B------:R-:W-:Y:S01]  /*8800*/  ISETP.GE.U32.AND P2, PT, R118, R2, PT ;  /* 0x000000027600720c */ /* 0x000fe20003f46070 */
[----:B------:R-:W-:Y:S01]  /*8810*/  IMAD.MOV.U32 R75, RZ, RZ, R126 ;  /* 0x000000ffff4b7224 */ /* 0x000fe200078e007e */
[----:B------:R-:W-:-:S02]  /*8820*/  SHF.R.U32.HI R2, RZ, 0x8, R27 ;  /* 0x00000008ff027819 */ /* 0x000fc4000001161b */
[----:B------:R-:W-:Y:S01]  /*8830*/  @!P1 PRMT R180, R93, 0x5410, RZ ;  /* 0x000054105db49816 */ /* 0x000fe200000000ff */
[----:B------:R-:W-:Y:S01]  /*8840*/  IMAD.MOV.U32 R93, RZ, RZ, R72 ;  /* 0x000000ffff5d7224 */ /* 0x000fe200078e0048 */
[----:B------:R-:W-:Y:S01]  /*8850*/  LOP3.LUT R2, R2, 0xffff, RZ, 0xc0, !PT ;  /* 0x0000ffff02027812 */ /* 0x000fe200078ec0ff */
[----:B------:R-:W-:Y:S02]  /*8860*/  IMAD.MOV.U32 R72, RZ, RZ, R46 ;  /* 0x000000ffff487224 */ /* 0x000fe400078e002e */
[----:B------:R-:W-:Y:S01]  /*8870*/  MUFU.EX2 R46, R17 ;  /* 0x00000011002e7308 */ /* 0x000fe20000000800 */
[----:B------:R-:W-:Y:S01]  /*8880*/  ISETP.GE.U32.AND P1, PT, R118, R2, PT ;  /* 0x000000027600720c */ /* 0x000fe20003f26070 */
[----:B-1----:R-:W-:Y:S01]  /*8890*/  IMAD.WIDE.U32 R4, R28, -0x2daee0ad, RZ ;  /* 0xd2511f531c047825 */ /* 0x002fe200078e00ff */
[----:B--2---:R-:W-:-:S04]  /*88a0*/  F2FP.BF16.PACK_AB R7, R91, R86 ;  /* 0x000000565b07723e */ /* 0x004fc800000010ff */
[C---:B------:R-:W-:Y:S02]  /*88b0*/  PRMT R179, R7.reuse, 0x7610, R179 ;  /* 0x0000761007b37816 */ /* 0x040fe400000000b3 */
[----:B------:R-:W-:Y:S01]  /*88c0*/  PRMT R178, R7, 0x7632, R178 ;  /* 0x0000763207b27816 */ /* 0x000fe200000000b2 */
[----:B------:R-:W-:Y:S01]  /*88d0*/  FFMA.FTZ R7, R98, c[0x0][0x23c], -R0 ;  /* 0x00008f0062077a23 */ /* 0x000fe20000010800 */
[----:B------:R-:W-:Y:S01]  /*88e0*/  LOP3.LUT R2, R5, UR19, R22, 0x96, !PT ;  /* 0x0000001305027c12 */ /* 0x000fe2000f8e9616 */
[----:B------:R-:W-:Y:S01]  /*88f0*/  @!P4 HFMA2.BF16_V2 R98, -RZ.H0_H0, RZ.H0_H0, -R179.H0_H0 ;  /* 0x200000ffff62c231 */ /* 0x000fe200003409b3 */
[----:B------:R-:W-:Y:S01]  /*8900*/  PRMT R52, R179, 0x5410, R178 ;  /* 0x00005410b3347816 */ /* 0x000fe200000000b2 */
[----:B------:R1:W2:Y:S01]  /*8910*/  MUFU.EX2 R90, R7 ;  /* 0x00000007005a7308 */ /* 0x0002a20000000800 */
[----:B------:R-:W-:Y:S01]  /*8920*/  @!P1 HFMA2.BF16_V2 R97, -RZ.H0_H0, RZ.H0_H0, -R178.H0_H0 ;  /* 0x200000ffff619231 */ /* 0x000fe200003409b2 */
[----:B------:R-:W3:Y:S01]  /*8930*/  LDSM.16.MT88.4 R20, [R184+0x14000] ;  /* 0x01400000b814783b */ /* 0x000ee20000004200 */
[----:B------:R-:W-:-:S02]  /*8940*/  @!P4 PRMT R179, R98, 0x5410, RZ ;  /* 0x0000541062b3c816 */ /* 0x000fc400000000ff */
[----:B------:R-:W-:Y:S02]  /*8950*/  SHF.R.U32.HI R28, RZ, 0x10, R4 ;  /* 0x00000010ff1c7819 */ /* 0x000fe40000011604 */
[----:B------:R-:W-:Y:S02]  /*8960*/  @!P1 PRMT R178, R97, 0x5410, RZ ;  /* 0x0000541061b29816 */ /* 0x000fe400000000ff */
[----:B-1----:R-:W-:Y:S02]  /*8970*/  SHF.R.U32.HI R7, RZ, 0x10, R2 ;  /* 0x00000010ff077819 */ /* 0x002fe40000011602 */
[----:B--2---:R-:W-:Y:S02]  /*8980*/  F2FP.BF16.PACK_AB R17, R90, R46 ;  /* 0x0000002e5a11723e */ /* 0x004fe400000010ff */
[----:B------:R-:W-:Y:S02]  /*8990*/  LOP3.LUT R7, R7, 0xff, RZ, 0xc0, !PT ;  /* 0x000000ff07077812 */ /* 0x000fe400078ec0ff */
[----:B------:R-:W-:-:S02]  /*89a0*/  PRMT R177, R17, 0x7632, R177 ;  /* 0x0000763211b17816 */ /* 0x000fc400000000b1 */
[----:B------:R-:W-:Y:S02]  /*89b0*/  ISETP.GE.U32.AND P4, PT, R118, R7, PT ;  /* 0x000000077600720c */ /* 0x000fe40003f86070 */
[----:B------:R-:W-:Y:S02]  /*89c0*/  LOP3.LUT R7, R2, 0xff, RZ, 0xc0, !PT ;  /* 0x000000ff02077812 */ /* 0x000fe400078ec0ff */
[----:B------:R-:W-:Y:S02]  /*89d0*/  PRMT R176, R17, 0x7610, R176 ;  /* 0x0000761011b07816 */ /* 0x000fe400000000b0 */
[----:B------:R-:W-:Y:S01]  /*89e0*/  ISETP.GE.U32.AND P1, PT, R118, R7, PT ;  /* 0x000000077600720c */ /* 0x000fe20003f26070 */
[----:B------:R-:W-:Y:S01]  /*89f0*/  FFMA.FTZ R7, R99, c[0x0][0x23c], -R3 ;  /* 0x00008f0063077a23 */ /* 0x000fe20000010803 */
[----:B------:R-:W-:Y:S01]  /*8a00*/  @!P5 HFMA2.BF16_V2 R99, -RZ.H0_H0, RZ.H0_H0, -R177.H0_H0 ;  /* 0x200000ffff63d231 */ /* 0x000fe200003409b1 */
[----:B------:R-:W-:Y:S02]  /*8a10*/  PRMT R43, R176, 0x5410, R177 ;  /* 0x00005410b02b7816 */ /* 0x000fe400000000b1 */
[----:B------:R1:W-:Y:S01]  /*8a20*/  MUFU.EX2 R98, R7 ;  /* 0x0000000700627308 */ /* 0x0003e20000000800 */
[----:B------:R-:W-:-:S02]  /*8a30*/  LOP3.LUT R17, R4, 0xff, RZ, 0xc0, !PT ;  /* 0x000000ff04117812 */ /* 0x000fc400078ec0ff */
[----:B------:R-:W-:Y:S02]  /*8a40*/  @!P5 PRMT R177, R99, 0x5410, RZ ;  /* 0x0000541063b1d816 */ /* 0x000fe400000000ff */
[----:B-1----:R-:W-:Y:S02]  /*8a50*/  SHF.R.U32.HI R7, RZ, 0x18, R2 ;  /* 0x00000018ff077819 */ /* 0x002fe40000011602 */
[----:B------:R-:W-:Y:S02]  /*8a60*/  LOP3.LUT R2, R2, 0xffff, RZ, 0xc0, !PT ;  /* 0x0000ffff02027812 */ /* 0x000fe400078ec0ff */
[----:B------:R-:W-:Y:S01]  /*8a70*/  ISETP.GE.U32.AND P5, PT, R118, R7, PT ;  /* 0x000000077600720c */ /* 0x000fe20003fa6070 */
[----:B------:R-:W-:Y:S01]  /*8a80*/  FFMA.FTZ R7, R94, c[0x0][0x23c], -R3 ;  /* 0x00008f005e077a23 */ /* 0x000fe20000010803 */
[----:B------:R-:W-:Y:S01]  /*8a90*/  SHF.R.U32.HI R2, RZ, 0x8, R2 ;  /* 0x00000008ff027819 */ /* 0x000fe20000011602 */
[----:B------:R-:W-:Y:S02]  /*8aa0*/  @!P2 HFMA2.BF16_V2 R94, -RZ.H0_H0, RZ.H0_H0, -R176.H0_H0 ;  /* 0x200000ffff5ea231 */ /* 0x000fe400003409b0 */
[----:B------:R1:W2:Y:S01]  /*8ab0*/  MUFU.EX2 R99, R7 ;  /* 0x0000000700637308 */ /* 0x0002a20000000800 */
[----:B------:R-:W-:-:S02]  /*8ac0*/  LOP3.LUT R2, R2, 0xffff, RZ, 0xc0, !PT ;  /* 0x0000ffff02027812 */ /* 0x000fc400078ec0ff */
[----:B------:R-:W-:Y:S01]  /*8ad0*/  @!P2 PRMT R176, R94, 0x5410, RZ ;  /* 0x000054105eb0a816 */ /* 0x000fe200000000ff */
[----:B------:R-:W-:Y:S01]  /*8ae0*/  IMAD.MOV.U32 R94, RZ, RZ, R72 ;  /* 0x000000ffff5e7224 */ /* 0x000fe200078e0048 */
[----:B------:R-:W-:Y:S01]  /*8af0*/  ISETP.GE.U32.AND P2, PT, R118, R2, PT ;  /* 0x000000027600720c */ /* 0x000fe20003f46070 */
[----:B------:R-:W-:Y:S02]  /*8b00*/  IMAD.MOV.U32 R72, RZ, RZ, R125 ;  /* 0x000000ffff487224 */ /* 0x000fe400078e007d */
[----:B-1----:R-:W-:Y:S01]  /*8b10*/  FFMA.FTZ R7, R96, c[0x0][0x23c], -R0 ;  /* 0x00008f0060077a23 */ /* 0x002fe20000010800 */
[----:B--2---:R-:W-:-:S03]  /*8b20*/  F2FP.BF16.PACK_AB R2, R99, R98 ;  /* 0x000000626302723e */ /* 0x004fc600000010ff */
[----:B------:R1:W-:Y:S01]  /*8b30*/  MUFU.EX2 R54, R7 ;  /* 0x0000000700367308 */ /* 0x0003e20000000800 */
[C---:B------:R-:W-:Y:S02]  /*8b40*/  PRMT R175, R2.reuse, 0x7610, R175 ;  /* 0x0000761002af7816 */ /* 0x040fe400000000af */
[----:B------:R-:W-:Y:S02]  /*8b50*/  PRMT R174, R2, 0x7632, R174 ;  /* 0x0000763202ae7816 */ /* 0x000fe400000000ae */
[----:B------:R-:W-:Y:S02]  /*8b60*/  LOP3.LUT R2, R6, 0xffff, RZ, 0xc0, !PT ;  /* 0x0000ffff06027812 */ /* 0x000fe400078ec0ff */
[----:B------:R-:W-:Y:S01]  /*8b70*/  PRMT R41, R175, 0x5410, R174 ;  /* 0x00005410af297816 */ /* 0x000fe200000000ae */
[----:B------:R-:W-:Y:S01]  /*8b80*/  @!P2 HFMA2.BF16_V2 R96, -RZ.H0_H0, RZ.H0_H0, -R174.H0_H0 ;  /* 0x200000ffff60a231 */ /* 0x000fe200003409ae */
[----:B------:R-:W-:-:S04]  /*8b90*/  SHF.R.U32.HI R2, RZ, 0x8, R2 ;  /* 0x00000008ff027819 */ /* 0x000fc80000011602 */
[----:B------:R-:W-:Y:S02]  /*8ba0*/  LOP3.LUT R2, R2, 0xffff, RZ, 0xc0, !PT ;  /* 0x0000ffff02027812 */ /* 0x000fe400078ec0ff */
[----:B------:R-:W-:Y:S01]  /*8bb0*/  @!P2 PRMT R174, R96, 0x5410, RZ ;  /* 0x0000541060aea816 */ /* 0x000fe200000000ff */
[----:B-1----:R-:W-:Y:S01]  /*8bc0*/  FFMA.FTZ R7, R95, c[0x0][0x23c], -R0 ;  /* 0x00008f005f077a23 */ /* 0x002fe20000010800 */
[----:B------:R-:W-:Y:S01]  /*8bd0*/  @!P1 HFMA2.BF16_V2 R95, -RZ.H0_H0, RZ.H0_H0, -R175.H0_H0 ;  /* 0x200000ffff5f9231 */ /* 0x000fe200003409af */
[----:B------:R-:W-:Y:S02]  /*8be0*/  IMAD.MOV.U32 R96, RZ, RZ, R46 ;  /* 0x000000ffff607224 */ /* 0x000fe400078e002e */
[----:B------:R-:W1:Y:S01]  /*8bf0*/  MUFU.EX2 R97, R7 ;  /* 0x0000000700617308 */ /* 0x000e620000000800 */
[----:B------:R-:W-:Y:S01]  /*8c00*/  IMAD.MOV.U32 R46, RZ, RZ, R224 ;  /* 0x000000ffff2e7224 */ /* 0x000fe200078e00e0 */
[----:B------:R-:W-:Y:S01]  /*8c10*/  @!P1 PRMT R175, R95, 0x5410, RZ ;  /* 0x000054105faf9816 */ /* 0x000fe200000000ff */
[----:B------:R-:W-:Y:S01]  /*8c20*/  IMAD.MOV.U32 R95, RZ, RZ, R73 ;  /* 0x000000ffff5f7224 */ /* 0x000fe200078e0049 */
[----:B------:R-:W-:Y:S01]  /*8c30*/  ISETP.GE.U32.AND P1, PT, R118, R2, PT ;  /* 0x000000027600720c */ /* 0x000fe20003f26070 */
[----:B------:R-:W-:Y:S01]  /*8c40*/  IMAD.MOV.U32 R73, RZ, RZ, R124 ;  /* 0x000000ffff497224 */ /* 0x000fe200078e007c */
[----:B------:R-:W-:-:S04]  /*8c50*/  LOP3.LUT R2, R6, 0xff, RZ, 0xc0, !PT ;  /* 0x000000ff06027812 */ /* 0x000fc800078ec0ff */
[----:B------:R-:W-:Y:S02]  /*8c60*/  ISETP.GE.U32.AND P2, PT, R118, R2, PT ;  /* 0x000000027600720c */ /* 0x000fe40003f46070 */
[----:B------:R-:W-:Y:S02]  /*8c70*/  SHF.R.U32.HI R2, RZ, 0x18, R6 ;  /* 0x00000018ff027819 */ /* 0x000fe40000011606 */
[----:B-1----:R-:W-:-:S03]  /*8c80*/  F2FP.BF16.PACK_AB R7, R97, R54 ;  /* 0x000000366107723e */ /* 0x002fc600000010ff */
[----:B------:R-:W-:Y:S01]  /*8c90*/  @!P1 HFMA2.BF16_V2 R104, -RZ.H0_H0, RZ.H0_H0, -R232.H0_H0 ;  /* 0x200000ffff689231 */ /* 0x000fe200003409e8 */
[C---:B------:R-:W-:Y:S02]  /*8ca0*/  PRMT R173, R7.reuse, 0x7632, R173 ;  /* 0x0000763207ad7816 */ /* 0x040fe400000000ad */
[----:B------:R-:W-:-:S03]  /*8cb0*/  PRMT R172, R7, 0x7610, R172 ;  /* 0x0000761007ac7816 */ /* 0x000fc600000000ac */
[----:B------:R-:W-:Y:S01]  /*8cc0*/  @!P2 HFMA2.BF16_V2 R102, -RZ.H0_H0, RZ.H0_H0, -R233.H0_H0 ;  /* 0x200000ffff66a231 */ /* 0x000fe200003409e9 */
[----:B------:R-:W-:Y:S01]  /*8cd0*/  @!P1 PRMT R232, R104, 0x5410, RZ ;  /* 0x0000541068e89816 */ /* 0x000fe200000000ff */
[----:B------:R-:W-:Y:S01]  /*8ce0*/  @!P5 HFMA2.BF16_V2 R100, -RZ.H0_H0, RZ.H0_H0, -R173.H0_H0 ;  /* 0x200000ffff64d231 */ /* 0x000fe200003409ad */
[----:B------:R-:W-:Y:S01]  /*8cf0*/  PRMT R40, R172, 0x5410, R173 ;  /* 0x00005410ac287816 */ /* 0x000fe200000000ad */
[----:B------:R-:W-:Y:S01]  /*8d00*/  @!P4 HFMA2.BF16_V2 R101, -RZ.H0_H0, RZ.H0_H0, -R172.H0_H0 ;  /* 0x200000ffff65c231 */ /* 0x000fe200003409ac */
[----:B------:R-:W-:Y:S01]  /*8d10*/  @!P2 PRMT R233, R102, 0x5410, RZ ;  /* 0x0000541066e9a816 */ /* 0x000fe200000000ff */
[----:B------:R-:W-:Y:S01]  /*8d20*/  IMAD.MOV.U32 R104, RZ, RZ, R123 ;  /* 0x000000ffff687224 */ /* 0x000fe200078e007b */
[----:B------:R-:W-:Y:S01]  /*8d30*/  @!P5 PRMT R173, R100, 0x5410, RZ ;  /* 0x0000541064add816 */ /* 0x000fe200000000ff */
[----:B------:R-:W-:Y:S01]  /*8d40*/  IMAD.MOV.U32 R100, RZ, RZ, R227 ;  /* 0x000000ffff647224 */ /* 0x000fe200078e00e3 */
[----:B------:R-:W-:Y:S01]  /*8d50*/  ISETP.GE.U32.AND P5, PT, R118, R2, PT ;  /* 0x000000027600720c */ /* 0x000fe20003fa6070 */
[----:B------:R-:W-:Y:S01]  /*8d60*/  IMAD.MOV.U32 R102, RZ, RZ, R225 ;  /* 0x000000ffff667224 */ /* 0x000fe200078e00e1 */
[----:B------:R-:W-:-:S02]  /*8d70*/  SHF.R.U32.HI R2, RZ, 0x10, R6 ;  /* 0x00000010ff027819 */ /* 0x000fc40000011606 */
[----:B------:R-:W-:Y:S01]  /*8d80*/  @!P4 PRMT R172, R101, 0x5410, RZ ;  /* 0x0000541065acc816 */ /* 0x000fe200000000ff */
[----:B------:R-:W-:Y:S01]  /*8d90*/  IMAD.MOV.U32 R101, RZ, RZ, R226 ;  /* 0x000000ffff657224 */ /* 0x000fe200078e00e2 */
[----:B------:R-:W-:-:S04]  /*8da0*/  LOP3.LUT R2, R2, 0xff, RZ, 0xc0, !PT ;  /* 0x000000ff02027812 */ /* 0x000fc800078ec0ff */
[----:B------:R-:W-:Y:S02]  /*8db0*/  ISETP.GE.U32.AND P4, PT, R118, R2, PT ;  /* 0x000000027600720c */ /* 0x000fe40003f86070 */
[----:B------:R-:W-:Y:S01]  /*8dc0*/  LOP3.LUT R2, R19, 0xffff, RZ, 0xc0, !PT ;  /* 0x0000ffff13027812 */ /* 0x000fe200078ec0ff */
[----:B------:R-:W-:-:S03]  /*8dd0*/  @!P5 HFMA2.BF16_V2 R105, -RZ.H0_H0, RZ.H0_H0, -R222.H0_H0 ;  /* 0x200000ffff69d231 */ /* 0x000fc600003409de */
[----:B------:R-:W-:Y:S02]  /*8de0*/  SHF.R.U32.HI R2, RZ, 0x8, R2 ;  /* 0x00000008ff027819 */ /* 0x000fe40000011602 */
[----:B------:R-:W-:Y:S01]  /*8df0*/  @!P5 PRMT R222, R105, 0x5410, RZ ;  /* 0x0000541069ded816 */ /* 0x000fe200000000ff */
[----:B------:R-:W-:Y:S01]  /*8e00*/  IMAD.MOV.U32 R105, RZ, RZ, R119 ;  /* 0x000000ffff697224 */ /* 0x000fe200078e0077 */
[----:B------:R-:W-:-:S03]  /*8e10*/  LOP3.LUT R2, R2, 0xffff, RZ, 0xc0, !PT ;  /* 0x0000ffff02027812 */ /* 0x000fc600078ec0ff */
[----:B------:R-:W-:Y:S01]  /*8e20*/  @!P4 HFMA2.BF16_V2 R103, -RZ.H0_H0, RZ.H0_H0, -R223.H0_H0 ;  /* 0x200000ffff67c231 */ /* 0x000fe200003409df */
[C---:B------:R-:W-:Y:S02]  /*8e30*/  ISETP.GE.U32.AND P2, PT, R118.reuse, R2, PT ;  /* 0x000000027600720c */ /* 0x040fe40003f46070 */
[----:B------:R-:W-:Y:S02]  /*8e40*/  LOP3.LUT R2, R19, 0xff, RZ, 0xc0, !PT ;  /* 0x000000ff13027812 */ /* 0x000fe400078ec0ff */
[----:B------:R-:W-:Y:S01]  /*8e50*/  @!P4 PRMT R223, R103, 0x5410, RZ ;  /* 0x0000541067dfc816 */ /* 0x000fe200000000ff */
[----:B------:R-:W-:Y:S01]  /*8e60*/  IMAD.MOV.U32 R103, RZ, RZ, R121 ;  /* 0x000000ffff677224 */ /* 0x000fe200078e0079 */
[----:B------:R-:W-:Y:S02]  /*8e70*/  ISETP.GE.U32.AND P1, PT, R118, R2, PT ;  /* 0x000000027600720c */ /* 0x000fe40003f26070 */
[----:B------:R-:W-:-:S04]  /*8e80*/  SHF.R.U32.HI R2, RZ, 0x18, R19 ;  /* 0x00000018ff027819 */ /* 0x000fc80000011613 */
[----:B------:R-:W-:Y:S01]  /*8e90*/  ISETP.GE.U32.AND P4, PT, R118, R2, PT ;  /* 0x000000027600720c */ /* 0x000fe20003f86070 */
[----:B------:R-:W-:Y:S01]  /*8ea0*/  @!P2 HFMA2.BF16_V2 R106, -RZ.H0_H0, RZ.H0_H0, -R55.H0_H0 ;  /* 0x200000ffff6aa231 */ /* 0x000fe20000340937 */
[----:B------:R-:W-:-:S04]  /*8eb0*/  SHF.R.U32.HI R2, RZ, 0x10, R19 ;  /* 0x00000010ff027819 */ /* 0x000fc80000011613 */
[----:B------:R-:W-:Y:S01]  /*8ec0*/  @!P2 PRMT R55, R106, 0x5410, RZ ;  /* 0x000054106a37a816 */ /* 0x000fe200000000ff */
[----:B------:R-:W-:Y:S01]  /*8ed0*/  @!P1 HFMA2.BF16_V2 R107, -RZ.H0_H0, RZ.H0_H0, -R85.H0_H0 ;  /* 0x200000ffff6b9231 */ /* 0x000fe20000340955 */
[----:B------:R-:W1:Y:S01]  /*8ee0*/  LDC.U8 R106, c[0x0][0x2d8] ;  /* 0x0000b600ff6a7b82 */ /* 0x000e620000000000 */
[----:B------:R-:W-:-:S03]  /*8ef0*/  LOP3.LUT R2, R2, 0xff, RZ, 0xc0, !PT ;  /* 0x000000ff02027812 */ /* 0x000fc600078ec0ff */
[----:B------:R-:W-:Y:S01]  /*8f00*/  @!P1 PRMT R85, R107, 0x5410, RZ ;  /* 0x000054106b559816 */ /* 0x000fe200000000ff */
[----:B------:R-:W-:Y:S01]  /*8f10*/  @!P4 HFMA2.BF16_V2 R109, -RZ.H0_H0, RZ.H0_H0, -R87.H0_H0 ;  /* 0x200000ffff6dc231 */ /* 0x000fe20000340957 */
[----:B------:R-:W-:Y:S01]  /*8f20*/  ISETP.GE.U32.AND P5, PT, R118, R2, PT ;  /* 0x000000027600720c */ /* 0x000fe20003fa6070 */
[----:B------:R-:W-:Y:S01]  /*8f30*/  IMAD.MOV.U32 R107, RZ, RZ, R120 ;  /* 0x000000ffff6b7224 */ /* 0x000fe200078e0078 */
[----:B------:R-:W-:Y:S02]  /*8f40*/  LOP3.LUT R2, R29, 0xff, RZ, 0xc0, !PT ;  /* 0x000000ff1d027812 */ /* 0x000fe400078ec0ff */
[----:B------:R-:W-:Y:S02]  /*8f50*/  LOP3.LUT R29, R4, 0xffff, RZ, 0xc0, !PT ;  /* 0x0000ffff041d7812 */ /* 0x000fe400078ec0ff */
[----:B------:R-:W-:Y:S02]  /*8f60*/  ISETP.GE.U32.AND P1, PT, R118, R2, PT ;  /* 0x000000027600720c */ /* 0x000fe40003f26070 */
[----:B------:R-:W-:-:S02]  /*8f70*/  SHF.R.U32.HI R2, RZ, 0x8, R31 ;  /* 0x00000008ff027819 */ /* 0x000fc4000001161f */
[----:B------:R-:W-:Y:S02]  /*8f80*/  @!P4 PRMT R87, R109, 0x5410, RZ ;  /* 0x000054106d57c816 */ /* 0x000fe400000000ff */
[----:B------:R-:W-:Y:S01]  /*8f90*/  PRMT R39, R33, 0x5410, R2 ;  /* 0x0000541021277816 */ /* 0x000fe20000000002 */
[----:B------:R-:W-:Y:S01]  /*8fa0*/  @!P5 HFMA2.BF16_V2 R108, -RZ.H0_H0, RZ.H0_H0, -R88.H0_H0 ;  /* 0x200000ffff6cd231 */ /* 0x000fe20000340958 */
[----:B------:R-:W-:Y:S02]  /*8fb0*/  SHF.R.U32.HI R2, RZ, 0x8, R38 ;  /* 0x00000008ff027819 */ /* 0x000fe40000011626 */
[----:B-1----:R-:W-:-:S03]  /*8fc0*/  ISETP.GE.U32.AND P2, PT, R106, R25, PT ;  /* 0x000000196a00720c */ /* 0x002fc60003f46070 */
[----:B------:R-:W-:Y:S01]  /*8fd0*/  @!P1 HFMA2.BF16_V2 R112, -RZ.H0_H0, RZ.H0_H0, -R235.H0_H0 ;  /* 0x200000ffff709231 */ /* 0x000fe200003409eb */
[----:B------:R-:W1:Y:S01]  /*8fe0*/  LDSM.16.MT88.4 R24, [R184+0x14800] ;  /* 0x01480000b818783b */ /* 0x000e620000004200 */
[----:B------:R-:W-:Y:S02]  /*8ff0*/  @!P5 PRMT R88, R108, 0x5410, RZ ;  /* 0x000054106c58d816 */ /* 0x000fe400000000ff */
[----:B------:R-:W-:Y:S02]  /*9000*/  ISETP.GE.U32.AND P5, PT, R106, R18, PT ;  /* 0x000000126a00720c */ /* 0x000fe40003fa6070 */
[----:B------:R-:W-:Y:S02]  /*9010*/  SHF.R.U32.HI R18, RZ, 0x18, R4 ;  /* 0x00000018ff127819 */ /* 0x000fe40000011604 */
[----:B---3--:R-:W-:Y:S01]  /*9020*/  HMMA.16816.F32.BF16 R4, R12, R20, RZ ;  /* 0x000000140c04723c */ /* 0x008fe200000418ff */
[----:B------:R-:W-:Y:S02]  /*9030*/  LOP3.LUT R2, R2, 0xffff, RZ, 0xc0, !PT ;  /* 0x0000ffff02027812 */ /* 0x000fe400078ec0ff */
[----:B------:R-:W-:Y:S01]  /*9040*/  @!P1 PRMT R235, R112, 0x5410, RZ ;  /* 0x0000541070eb9816 */ /* 0x000fe200000000ff */
[----:B------:R-:W-:Y:S01]  /*9050*/  @!P2 HFMA2.BF16_V2 R114, -RZ.H0_H0, RZ.H0_H0, -R221.H0_H0 ;  /* 0x200000ffff72a231 */ /* 0x000fe200003409dd */
[----:B------:R-:W-:-:S02]  /*9060*/  ISETP.GE.U32.AND P4, PT, R106, R2, PT ;  /* 0x000000026a00720c */ /* 0x000fc40003f86070 */
[----:B------:R-:W-:Y:S02]  /*9070*/  ISETP.GE.U32.AND P1, PT, R106, R18, PT ;  /* 0x000000126a00720c */ /* 0x000fe40003f26070 */
[----:B------:R-:W-:-:S09]  /*9080*/  @!P2 PRMT R221, R114, 0x5410, RZ ;  /* 0x0000541072dda816 */ /* 0x000fd200000000ff */
[----:B------:R-:W-:-:S05]  /*9090*/  @!P4 HFMA2.BF16_V2 R111, -RZ.H0_H0, RZ.H0_H0, -R244.H0_H0 ;  /* 0x200000ffff6fc231 */ /* 0x000fca00003409f4 */
[----:B------:R-:W-:Y:S02]  /*90a0*/  @!P4 PRMT R244, R111, 0x5410, RZ ;  /* 0x000054106ff4c816 */ /* 0x000fe400000000ff */
[----:B------:R-:W-:Y:S02]  /*90b0*/  ISETP.GE.U32.AND P4, PT, R106, R17, PT ;  /* 0x000000116a00720c */ /* 0x000fe40003f86070 */
[----:B------:R-:W-:Y:S01]  /*90c0*/  LOP3.LUT R17, R16, 0xff, RZ, 0xc0, !PT ;  /* 0x000000ff10117812 */ /* 0x000fe200078ec0ff */
[----:B-1----:R-:W-:Y:S08]  /*90d0*/  HMMA.16816.F32.BF16 R116, R8, R24, R4 ;  /* 0x000000180874723c */ /* 0x002ff00000041804 */
[----:B------:R-:W-:Y:S01]  /*90e0*/  HMMA.16816.F32.BF16 R4, R12, R22, RZ ;  /* 0x000000160c04723c */ /* 0x000fe200000418ff */
[----:B------:R-:W-:Y:S11]  /*90f0*/  LDSM.16.MT88.4 R20, [R182+0x16800] ;  /* 0x01680000b614783b */ /* 0x000ff60000004200 */
[----:B------:R-:W-:Y:S11]  /*9100*/  @!UPT UIADD3 URZ, URZ, URZ, URZ ;  /* 0x0000003f3f3ff290 */ /* 0x000ff6000fffe03f */
[----:B------:R-:W-:Y:S01]  /*9110*/  @!UPT UIADD3 URZ, URZ, URZ, URZ ;  /* 0x0000003f3f3ff290 */ /* 0x000fe2000fffe03f */
[----:B------:R-:W-:Y:S07]  /*9120*/  HMMA.16816.F32.BF16 R120, R8, R26, R4 ;  /* 0x0000001a0878723c */ /* 0x000fee0000041804 */
[----:B------:R-:W-:Y:S02]  /*9130*/  LOP3.LUT R4, R35, 0xff, RZ, 0xc0, !PT ;  /* 0x000000ff23047812 */ /* 0x000fe400078ec0ff */
[----:B------:R-:W-:Y:S02]  /*9140*/  SHF.R.U32.HI R7, RZ, 0x10, R16 ;  /* 0x00000010ff077819 */ /* 0x000fe40000011610 */
[----:B------:R-:W-:Y:S01]  /*9150*/  PRMT R38, R4, 0x5410, R34 ;  /* 0x0000541004267816 */ /* 0x000fe20000000022 */
[----:B------:R-:W-:Y:S01]  /*9160*/  IMAD.WIDE.U32 R4, R36, -0x2daee0ad, RZ ;  /* 0xd2511f5324047825 */ /* 0x000fe200078e00ff */
[----:B------:R-:W-:-:S04]  /*9170*/  SHF.R.U32.HI R6, RZ, 0x18, R16 ;  /* 0x00000018ff067819 */ /* 0x000fc80000011610 */
[C---:B------:R-:W-:Y:S02]  /*9180*/  LOP3.LUT R24, R4.reuse, 0xffff, RZ, 0xc0, !PT ;  /* 0x0000ffff04187812 */ /* 0x040fe400078ec0ff */
[----:B------:R-:W-:Y:S02]  /*9190*/  LOP3.LUT R27, R4, 0xff, RZ, 0xc0, !PT ;  /* 0x000000ff041b7812 */ /* 0x000fe400078ec0ff */
[--C-:B------:R-:W-:Y:S02]  /*91a0*/  SHF.R.U32.HI R26, RZ, 0x10, R4.reuse ;  /* 0x00000010ff1a7819 */ /* 0x100fe40000011604 */
[----:B------:R-:W-:Y:S02]  /*91b0*/  SHF.R.U32.HI R25, RZ, 0x18, R4 ;  /* 0x00000018ff197819 */ /* 0x000fe40000011604 */
[----:B------:R-:W-:Y:S02]  /*91c0*/  LOP3.LUT R4, R32, 0xff, RZ, 0xc0, !PT ;  /* 0x000000ff20047812 */ /* 0x000fe400078ec0ff */
[----:B------:R-:W-:-:S02]  /*91d0*/  LOP3.LUT R2, R5, UR19, R30, 0x96, !PT ;  /* 0x0000001305027c12 */ /* 0x000fc4000f8e961e */
[----:B------:R-:W-:Y:S02]  /*91e0*/  ISETP.GE.U32.AND P6, PT, R106, R4, PT ;  /* 0x000000046a00720c */ /* 0x000fe40003fc6070 */
[----:B------:R-:W-:-:S04]  /*91f0*/  LOP3.LUT R4, R16, 0xffff, RZ, 0xc0, !PT ;  /* 0x0000ffff10047812 */ /* 0x000fc800078ec0ff */
[----:B------:R-:W-:Y:S02]  /*9200*/  SHF.R.U32.HI R5, RZ, 0x8, R4 ;  /* 0x00000008ff057819 */ /* 0x000fe40000011604 */
[----:B------:R-:W-:Y:S02]  /*9210*/  LOP3.LUT R4, R7, 0xff, RZ, 0xc0, !PT ;  /* 0x000000ff07047812 */ /* 0x000fe400078ec0ff */
[----:B------:R-:W-:Y:S02]  /*9220*/  PRMT R30, R17, 0x5410, R5 ;  /* 0x00005410111e7816 */ /* 0x000fe40000000005 */
[----:B------:R-:W1:Y:S01]  /*9230*/  LDSM.16.MT88.4 R16, [R182+0x16000] ;  /* 0x01600000b610783b */ /* 0x000e620000004200 */
[----:B------:R-:W-:Y:S02]  /*9240*/  PRMT R36, R4, 0x5410, R6 ;  /* 0x0000541004247816 */ /* 0x000fe40000000006 */
[----:B------:R-:W-:-:S04]  /*9250*/  SHF.R.U32.HI R4, RZ, 0x8, R37 ;  /* 0x00000008ff047819 */ /* 0x000fc80000011625 */
[----:B------:R-:W-:-:S04]  /*9260*/  LOP3.LUT R4, R4, 0xffff, RZ, 0xc0, !PT ;  /* 0x0000ffff04047812 */ /* 0x000fc800078ec0ff */
[----:B------:R-:W-:Y:S02]  /*9270*/  ISETP.GE.U32.AND P3, PT, R106, R4, PT ;  /* 0x000000046a00720c */ /* 0x000fe40003f66070 */
[----:B------:R-:W-:-:S04]  /*9280*/  LOP3.LUT R4, R28, 0xff, RZ, 0xc0, !PT ;  /* 0x000000ff1c047812 */ /* 0x000fc800078ec0ff */
[----:B------:R-:W-:-:S07]  /*9290*/  ISETP.GE.U32.AND P2, PT, R106, R4, PT ;  /* 0x000000046a00720c */ /* 0x000fce0003f46070 */
[----:B------:R-:W-:-:S05]  /*92a0*/  @!P3 HFMA2.BF16_V2 R131, -RZ.H0_H0, RZ.H0_H0, -R215.H0_H0 ;  /* 0x200000ffff83b231 */ /* 0x000fca00003409d7 */
[----:B------:R-:W-:Y:S01]  /*92b0*/  @!P3 PRMT R215, R131, 0x5410, RZ ;  /* 0x0000541083d7b816 */ /* 0x000fe200000000ff */
[----:B-1----:R-:W-:Y:S07]  /*92c0*/  HMMA.16816.F32.BF16 R4, R12, R16, RZ ;  /* 0x000000100c04723c */ /* 0x002fee00000418ff */
[----:B------:R-:W-:Y:S11]  /*92d0*/  LOP3.LUT R16, R2, 0xff, RZ, 0xc0, !PT ;  /* 0x000000ff02107812 */ /* 0x000ff600078ec0ff */
[----:B------:R-:W-:Y:S06]  /*92e0*/  @!UPT UIADD3 URZ, URZ, URZ, URZ ;  /* 0x0000003f3f3ff290 */ /* 0x000fec000fffe03f */
[----:B------:R-:W-:Y:S08]  /*92f0*/  HMMA.16816.F32.BF16 R224, R8, R20, R4 ;  /* 0x0000001408e0723c */ /* 0x000ff00000041804 */
[----:B------:R-:W-:Y:S11]  /*9300*/  HMMA.16816.F32.BF16 R4, R12, R18, RZ ;  /* 0x000000120c04723c */ /* 0x000ff600000418ff */
[----:B------:R-:W-:Y:S11]  /*9310*/  @!UPT UIADD3 URZ, URZ, URZ, URZ ;  /* 0x0000003f3f3ff290 */ /* 0x000ff6000fffe03f */
[----:B------:R-:W-:Y:S02]  /*9320*/  @!UPT UIADD3 URZ, URZ, URZ, URZ ;  /* 0x0000003f3f3ff290 */ /* 0x000fe4000fffe03f */
[----:B------:R-:W-:Y:S01]  /*9330*/  HMMA.16816.F32.BF16 R124, R8, R22, R4 ;  /* 0x00000016087c723c */ /* 0x000fe20000041804 */
[----:B------:R-:W-:Y:S06]  /*9340*/  LDSM.16.MT88.4 R20, [R183+0x16800] ;  /* 0x01680000b714783b */ /* 0x000fec0000004200 */
[----:B------:R-:W-:Y:S02]  /*9350*/  LOP3.LUT R4, R26, 0xff, RZ, 0xc0, !PT ;  /* 0x000000ff1a047812 */ /* 0x000fe400078ec0ff */
[----:B------:R-:W-:Y:S02]  /*9360*/  SHF.R.U32.HI R5, RZ, 0x8, R24 ;  /* 0x00000008ff057819 */ /* 0x000fe40000011618 */
[----:B------:R-:W-:-:S02]  /*9370*/  PRMT R34, R4, 0x5410, R25 ;  /* 0x0000541004227816 */ /* 0x000fc40000000019 */
[----:B------:R-:W-:Y:S02]  /*9380*/  LOP3.LUT R4, R2, 0xffff, RZ, 0xc0, !PT ;  /* 0x0000ffff02047812 */ /* 0x000fe400078ec0ff */
[----:B------:R-:W-:Y:S02]  /*9390*/  PRMT R35, R27, 0x5410, R5 ;  /* 0x000054101b237816 */ /* 0x000fe40000000005 */
[----:B------:R-:W-:Y:S02]  /*93a0*/  SHF.R.U32.HI R4, RZ, 0x8, R4 ;  /* 0x00000008ff047819 */ /* 0x000fe40000011604 */
[----:B------:R-:W-:Y:S02]  /*93b0*/  SHF.R.U32.HI R5, RZ, 0x8, R29 ;  /* 0x00000008ff057819 */ /* 0x000fe4000001161d */
[----:B------:R-:W-:Y:S02]  /*93c0*/  PRMT R33, R16, 0x5410, R4 ;  /* 0x0000541010217816 */ /* 0x000fe40000000004 */
[----:B------:R-:W1:Y:S01]  /*93d0*/  LDSM.16.MT88.4 R16, [R183+0x16000] ;  /* 0x01600000b710783b */ /* 0x000e620000004200 */
[----:B------:R-:W-:-:S02]  /*93e0*/  LOP3.LUT R5, R5, 0xffff, RZ, 0xc0, !PT ;  /* 0x0000ffff05057812 */ /* 0x000fc400078ec0ff */
[--C-:B------:R-:W-:Y:S02]  /*93f0*/  SHF.R.U32.HI R7, RZ, 0x10, R2.reuse ;  /* 0x00000010ff077819 */ /* 0x100fe40000011602 */
[----:B------:R-:W-:Y:S01]  /*9400*/  ISETP.GE.U32.AND P3, PT, R106, R5, PT ;  /* 0x000000056a00720c */ /* 0x000fe20003f66070 */
[----:B------:R-:W-:Y:S01]  /*9410*/  IMAD.MOV.U32 R106, RZ, RZ, R103 ;  /* 0x000000ffff6a7224 */ /* 0x000fe200078e0067 */
[----:B------:R-:W-:Y:S01]  /*9420*/  SHF.R.U32.HI R6, RZ, 0x18, R2 ;  /* 0x00000018ff067819 */ /* 0x000fe20000011602 */
[----:B------:R-:W-:Y:S01]  /*9430*/  IMAD.MOV.U32 R103, RZ, RZ, R104 ;  /* 0x000000ffff677224 */ /* 0x000fe200078e0068 */
[----:B------:R-:W-:Y:S01]  /*9440*/  LOP3.LUT R2, R7, 0xff, RZ, 0xc0, !PT ;  /* 0x000000ff07027812 */ /* 0x000fe200078ec0ff */
[----:B------:R-:W-:Y:S02]  /*9450*/  FADD.FTZ R4, R107, R106 ;  /* 0x0000006a6b047221 */ /* 0x000fe40000010000 */
[----:B------:R-:W-:Y:S01]  /*9460*/  FADD.FTZ R5, R105, R170 ;  /* 0x000000aa69057221 */ /* 0x000fe20000010000 */
[----:B------:R-:W-:Y:S01]  /*9470*/  PRMT R32, R2, 0x5410, R6 ;  /* 0x0000541002207816 */ /* 0x000fe20000000006 */
[----:B------:R-:W-:-:S02]  /*9480*/  FADD.FTZ R24, R103, R4 ;  /* 0x0000000467187221 */ /* 0x000fc40000010000 */
[----:B------:R-:W-:Y:S02]  /*9490*/  FADD.FTZ R25, R169, R5 ;  /* 0x00000005a9197221 */ /* 0x000fe40000010000 */
[----:B------:R-:W-:Y:S02]  /*94a0*/  IMAD.MOV.U32 R104, RZ, RZ, R102 ;  /* 0x000000ffff687224 */ /* 0x000fe400078e0066 */
[----:B------:R-:W-:Y:S02]  /*94b0*/  IMAD.MOV.U32 R102, RZ, RZ, R101 ;  /* 0x000000ffff667224 */ /* 0x000fe400078e0065 */
[----:B------:R-:W-:Y:S02]  /*94c0*/  IMAD.MOV.U32 R101, RZ, RZ, R100 ;  /* 0x000000ffff657224 */ /* 0x000fe400078e0064 */
[----:B------:R-:W-:Y:S02]  /*94d0*/  IMAD.MOV.U32 R100, RZ, RZ, R95 ;  /* 0x000000ffff647224 */ /* 0x000fe400078e005f */
[----:B------:R-:W-:-:S02]  /*94e0*/  IMAD.MOV.U32 R95, RZ, RZ, R94 ;  /* 0x000000ffff5f7224 */ /* 0x000fc400078e005e */
[----:B------:R-:W-:Y:S02]  /*94f0*/  IMAD.MOV.U32 R94, RZ, RZ, R93 ;  /* 0x000000ffff5e7224 */ /* 0x000fe400078e005d */
[----:B------:R-:W-:Y:S02]  /*9500*/  IMAD.MOV.U32 R93, RZ, RZ, R92 ;  /* 0x000000ffff5d7224 */ /* 0x000fe400078e005c */
[----:B------:R-:W-:Y:S01]  /*9510*/  IMAD.MOV.U32 R92, RZ, RZ, R58 ;  /* 0x000000ffff5c7224 */ /* 0x000fe200078e003a */
[----:B-1----:R-:W-:Y:S01]  /*9520*/  HMMA.16816.F32.BF16 R4, R12, R16, RZ ;  /* 0x000000100c04723c */ /* 0x002fe200000418ff */
[----:B------:R-:W-:Y:S02]  /*9530*/  IMAD.MOV.U32 R103, RZ, RZ, R104 ;  /* 0x000000ffff677224 */ /* 0x000fe400078e0068 */
[----:B------:R-:W-:Y:S02]  /*9540*/  IMAD.MOV.U32 R105, RZ, RZ, R102 ;  /* 0x000000ffff697224 */ /* 0x000fe400078e0066 */
[----:B------:R-:W-:-:S02]  /*9550*/  IMAD.MOV.U32 R111, RZ, RZ, R101 ;  /* 0x000000ffff6f7224 */ /* 0x000fc400078e0065 */
[----:B------:R-:W-:Y:S02]  /*9560*/  IMAD.MOV.U32 R112, RZ, RZ, R100 ;  /* 0x000000ffff707224 */ /* 0x000fe400078e0064 */
[----:B------:R-:W-:Y:S02]  /*9570*/  IMAD.MOV.U32 R102, RZ, RZ, R95 ;  /* 0x000000ffff667224 */ /* 0x000fe400078e005f */
[----:B------:R-:W-:Y:S02]  /*9580*/  IMAD.MOV.U32 R101, RZ, RZ, R94 ;  /* 0x000000ffff657224 */ /* 0x000fe400078e005e */
[----:B------:R-:W-:Y:S02]  /*9590*/  IMAD.MOV.U32 R100, RZ, RZ, R93 ;  /* 0x000000ffff647224 */ /* 0x000fe400078e005d */
[----:B------:R-:W-:Y:S02]  /*95a0*/  IMAD.MOV.U32 R104, RZ, RZ, R92 ;  /* 0x000000ffff687224 */ /* 0x000fe400078e005c */
[----:B------:R-:W-:-:S02]  /*95b0*/  IMAD.MOV.U32 R94, RZ, RZ, R83 ;  /* 0x000000ffff5e7224 */ /* 0x000fc400078e0053 */
[----:B------:R-:W-:Y:S02]  /*95c0*/  IMAD.MOV.U32 R95, RZ, RZ, R82 ;  /* 0x000000ffff5f7224 */ /* 0x000fe400078e0052 */
[----:B------:R-:W-:Y:S02]  /*95d0*/  IMAD.MOV.U32 R92, RZ, RZ, R81 ;  /* 0x000000ffff5c7224 */ /* 0x000fe400078e0051 */
[----:B------:R-:W-:Y:S02]  /*95e0*/  IMAD.MOV.U32 R93, RZ, RZ, R80 ;  /* 0x000000ffff5d7224 */ /* 0x000fe400078e0050 */
[----:B------:R-:W-:Y:S01]  /*95f0*/  HMMA.16816.F32.BF16 R80, R8, R20, R4 ;  /* 0x000000140850723c */ /* 0x000fe20000041804 */
[----:B------:R-:W-:Y:S02]  /*9600*/  FFMA.FTZ R2, R128, c[0x0][0x23c], -R3 ;  /* 0x00008f0080027a23 */ /* 0x000fe40000010803 */
[----:B------:R-:W-:-:S05]  /*9610*/  IMAD.MOV.U32 R58, RZ, RZ, R59 ;  /* 0x000000ffff3a7224 */ /* 0x000fca00078e003b */
[----:B------:R-:W-:Y:S01]  /*9620*/  HMMA.16816.F32.BF16 R4, R12, R18, RZ ;  /* 0x000000120c04723c */ /* 0x000fe200000418ff */
[----:B------:R-:W-:Y:S01]  /*9630*/  FFMA.FTZ R3, R115, c[0x0][0x23c], -R3 ;  /* 0x00008f0073037a23 */ /* 0x000fe20000010803 */
[----:B------:R1:W-:Y:S01]  /*9640*/  MUFU.EX2 R106, R2 ;  /* 0x00000002006a7308 */ /* 0x0003e20000000800 */
[----:B------:R-:W-:Y:S02]  /*9650*/  IMAD.MOV.U32 R59, RZ, RZ, R56 ;  /* 0x000000ffff3b7224 */ /* 0x000fe400078e0038 */
[----:B------:R-:W-:Y:S02]  /*9660*/  IMAD.MOV.U32 R56, RZ, RZ, R57 ;  /* 0x000000ffff387224 */ /* 0x000fe400078e0039 */
[----:B------:R-:W-:-:S03]  /*9670*/  IMAD.MOV.U32 R57, RZ, RZ, R66 ;  /* 0x000000ffff397224 */ /* 0x000fc600078e0042 */
[----:B------:R2:W3:Y:S01]  /*9680*/  MUFU.EX2 R107, R3 ;  /* 0x00000003006b7308 */ /* 0x0004e20000000800 */
[----:B------:R-:W-:Y:S02]  /*9690*/  IMAD.MOV.U32 R37, RZ, RZ, R111 ;  /* 0x000000ffff257224 */ /* 0x000fe400078e006f */
[----:B------:R-:W-:Y:S02]  /*96a0*/  IMAD.MOV.U32 R31, RZ, RZ, R58 ;  /* 0x000000ffff1f7224 */ /* 0x000fe400078e003a */
[----:B------:R-:W-:Y:S02]  /*96b0*/  IMAD.MOV.U32 R109, RZ, RZ, R59 ;  /* 0x000000ffff6d7224 */ /* 0x000fe400078e003b */
[----:B------:R-:W-:Y:S02]  /*96c0*/  IMAD.MOV.U32 R108, RZ, RZ, R56 ;  /* 0x000000ffff6c7224 */ /* 0x000fe400078e0038 */
[----:B------:R-:W-:Y:S02]  /*96d0*/  IMAD.MOV.U32 R110, RZ, RZ, R57 ;  /* 0x000000ffff6e7224 */ /* 0x000fe400078e0039 */
[----:B-1----:R-:W-:Y:S01]  /*96e0*/  FFMA.FTZ R2, R129, c[0x0][0x23c], -R0 ;  /* 0x00008f0081027a23 */ /* 0x002fe20000010800 */
[----:B------:R-:W-:Y:S01]  /*96f0*/  @!P6 HFMA2.BF16_V2 R115, -RZ.H0_H0, RZ.H0_H0, -R214.H0_H0 ;  /* 0x200000ffff73e231 */ /* 0x000fe200003409d6 */
[----:B------:R-:W-:Y:S01]  /*9700*/  IMAD.MOV.U32 R114, RZ, RZ, R101 ;  /* 0x000000ffff727224 */ /* 0x000fe200078e0065 */
[----:B------:R-:W-:Y:S01]  /*9710*/  @!P5 HFMA2.BF16_V2 R128, -RZ.H0_H0, RZ.H0_H0, -R213.H0_H0 ;  /* 0x200000ffff80d231 */ /* 0x000fe200003409d5 */
[----:B------:R-:W-:-:S02]  /*9720*/  IMAD.MOV.U32 R66, RZ, RZ, R67 ;  /* 0x000000ffff427224 */ /* 0x000fc400078e0043 */
[----:B--2---:R-:W-:Y:S02]  /*9730*/  FADD.FTZ R3, R112, R24 ;  /* 0x0000001870037221 */ /* 0x004fe40000010000 */
[----:B------:R-:W-:Y:S02]  /*9740*/  IMAD.MOV.U32 R112, RZ, RZ, R105 ;  /* 0x000000ffff707224 */ /* 0x000fe400078e0069 */
[----:B------:R-:W-:Y:S01]  /*9750*/  IMAD.MOV.U32 R105, RZ, RZ, R84 ;  /* 0x000000ffff697224 */ /* 0x000fe200078e0054 */
[----:B------:R-:W-:Y:S01]  /*9760*/  HMMA.16816.F32.BF16 R56, R8, R22, R4 ;  /* 0x000000160838723c */ /* 0x000fe20000041804 */
[----:B------:R-:W-:Y:S01]  /*9770*/  FFMA.FTZ R0, R130, c[0x0][0x23c], -R0 ;  /* 0x00008f0082007a23 */ /* 0x000fe20000010800 */
[----:B------:R-:W1:Y:S01]  /*9780*/  LDSM.16.MT88.4 R20, [R185+0x16000] ;  /* 0x01600000b914783b */ /* 0x000e620000004200 */
[----:B------:R-:W-:Y:S02]  /*9790*/  IMAD.MOV.U32 R111, RZ, RZ, R103 ;  /* 0x000000ffff6f7224 */ /* 0x000fe400078e0067 */
[----:B------:R-:W-:-:S02]  /*97a0*/  IMAD.MOV.U32 R131, RZ, RZ, R108 ;  /* 0x000000ffff837224 */ /* 0x000fc400078e006c */
[----:B------:R-:W-:Y:S02]  /*97b0*/  FADD.FTZ R4, R37, R25 ;  /* 0x0000001925047221 */ /* 0x000fe40000010000 */
[----:B------:R-:W-:Y:S01]  /*97c0*/  IMAD.MOV.U32 R37, RZ, RZ, R112 ;  /* 0x000000ffff257224 */ /* 0x000fe200078e0070 */
[----:B------:R2:W-:Y:S01]  /*97d0*/  MUFU.EX2 R103, R2 ;  /* 0x0000000200677308 */ /* 0x0005e20000000800 */
[----:B------:R-:W-:Y:S01]  /*97e0*/  IMAD.MOV.U32 R112, RZ, RZ, R105 ;  /* 0x000000ffff707224 */ /* 0x000fe200078e0069 */
[----:B------:R-:W-:Y:S01]  /*97f0*/  @!P6 PRMT R214, R115, 0x5410, RZ ;  /* 0x0000541073d6e816 */ /* 0x000fe200000000ff */
[----:B------:R-:W-:Y:S01]  /*9800*/  IMAD.MOV.U32 R101, RZ, RZ, R44 ;  /* 0x000000ffff657224 */ /* 0x000fe200078e002c */
[----:B------:R-:W-:Y:S01]  /*9810*/  @!P5 PRMT R213, R128, 0x5410, RZ ;  /* 0x0000541080d5d816 */ /* 0x000fe200000000ff */
[----:B------:R-:W-:-:S03]  /*9820*/  IMAD.MOV.U32 R67, RZ, RZ, R64 ;  /* 0x000000ffff437224 */ /* 0x000fc600078e0040 */
[----:B------:R3:W4:Y:S01]  /*9830*/  MUFU.EX2 R105, R0 ;  /* 0x0000000000697308 */ /* 0x0007220000000800 */
[----:B------:R-:W-:Y:S02]  /*9840*/  IMAD.MOV.U32 R84, RZ, RZ, R75 ;  /* 0x000000ffff547224 */ /* 0x000fe400078e004b */
[----:B--2---:R-:W-:Y:S02]  /*9850*/  FADD.FTZ R2, R171, R3 ;  /* 0x00000003ab027221 */ /* 0x004fe40000010000 */
[----:B------:R-:W-:Y:S01]  /*9860*/  IMAD.MOV.U32 R113, RZ, RZ, R111 ;  /* 0x000000ffff717224 */ /* 0x000fe200078e006f */
[----:B-1----:R-:W-:Y:S01]  /*9870*/  HMMA.16816.F32.BF16 R16, R12, R20, RZ ;  /* 0x000000140c10723c */ /* 0x002fe200000418ff */
[----:B---3--:R-:W-:Y:S01]  /*9880*/  F2FP.BF16.PACK_AB R0, R107, R106 ;  /* 0x0000006a6b00723e */ /* 0x008fe200000010ff */
[----:B------:R-:W-:Y:S02]  /*9890*/  IMAD.MOV.U32 R6, RZ, RZ, R110 ;  /* 0x000000ffff067224 */ /* 0x000fe400078e006e */
[----:B------:R-:W-:Y:S01]  /*98a0*/  IMAD.MOV.U32 R7, RZ, RZ, R109 ;  /* 0x000000ffff077224 */ /* 0x000fe200078e006d */
[C---:B------:R-:W-:Y:S01]  /*98b0*/  PRMT R170, R0.reuse, 0x7632, R170 ;  /* 0x0000763200aa7816 */ /* 0x040fe200000000aa */
[----:B------:R-:W-:Y:S01]  /*98c0*/  IMAD.MOV.U32 R108, RZ, RZ, R50 ;  /* 0x000000ffff6c7224 */ /* 0x000fe200078e0032 */
[----:B------:R-:W-:Y:S01]  /*98d0*/  PRMT R171, R0, 0x7610, R171 ;  /* 0x0000761000ab7816 */ /* 0x000fe200000000ab */
[----:B------:R-:W-:Y:S01]  /*98e0*/  IMAD.MOV.U32 R115, RZ, RZ, R100 ;  /* 0x000000ffff737224 */ /* 0x000fe200078e0064 */
[----:B----4-:R-:W-:Y:S01]  /*98f0*/  F2FP.BF16.PACK_AB R0, R105, R103 ;  /* 0x000000676900723e */ /* 0x010fe200000010ff */
[----:B------:R-:W-:Y:S01]  /*9900*/  @!P3 HFMA2.BF16_V2 R130, -RZ.H0_H0, RZ.H0_H0, -R170.H0_H0 ;  /* 0x200000ffff82b231 */ /* 0x000fe200003409aa */
[----:B------:R-:W-:Y:S01]  /*9910*/  FADD.FTZ R3, R168, R4 ;  /* 0x00000004a8037221 */ /* 0x000fe20000010000 */
[----:B------:R-:W-:Y:S01]  /*9920*/  PRMT R27, R171, 0x5410, R170 ;  /* 0x00005410ab1b7816 */ /* 0x000fe200000000aa */
[----:B------:R-:W-:Y:S01]  /*9930*/  IMAD.MOV.U32 R111, RZ, RZ, R84 ;  /* 0x000000ffff6f7224 */ /* 0x000fe200078e0054 */
[C---:B------:R-:W-:Y:S01]  /*9940*/  PRMT R169, R0.reuse, 0x7610, R169 ;  /* 0x0000761000a97816 */ /* 0x040fe200000000a9 */
[----:B------:R-:W-:Y:S01]  /*9950*/  IMAD.MOV.U32 R64, RZ, RZ, R191 ;  /* 0x000000ffff407224 */ /* 0x000fe200078e00bf */
[----:B------:R-:W-:Y:S01]  /*9960*/  PRMT R168, R0, 0x7632, R168 ;  /* 0x0000763200a87816 */ /* 0x000fe200000000a8 */
[----:B------:R-:W-:Y:S01]  /*9970*/  FADD.FTZ R0, R112, R2 ;  /* 0x0000000270007221 */ /* 0x000fe20000010000 */
[----:B------:R-:W-:Y:S01]  /*9980*/  @!P3 PRMT R170, R130, 0x5410, RZ ;  /* 0x0000541082aab816 */ /* 0x000fe200000000ff */
[----:B------:R-:W-:Y:S01]  /*9990*/  IMAD.MOV.U32 R109, RZ, RZ, R51 ;  /* 0x000000ffff6d7224 */ /* 0x000fe200078e0033 */
[----:B------:R-:W-:Y:S01]  /*99a0*/  LEA R24, P3, R37, c[0x0][0x1f8], 0x1 ;  /* 0x00007e0025187a11 */ /* 0x000fe200078608ff */
[----:B------:R-:W-:Y:S01]  /*99b0*/  FADD.FTZ R2, R111, R0 ;  /* 0x000000006f027221 */ /* 0x000fe20000010000 */
[----:B------:R-:W-:Y:S01]  /*99c0*/  HSET2.LE.AND R0, R30, R252, PT ;  /* 0x000000fc1e007233 */ /* 0x000fe20003803000 */
[----:B------:R-:W-:Y:S01]  /*99d0*/  IMAD.MOV.U32 R110, RZ, RZ, R48 ;  /* 0x000000ffff6e7224 */ /* 0x000fe200078e0030 */
[----:B------:R-:W-:Y:S01]  /*99e0*/  LEA.HI.X R25, R37, c[0x0][0x1fc], R113, 0x1, P3 ;  /* 0x00007f0025197a11 */ /* 0x000fe200018f0c71 */
[----:B------:R-:W-:-:S02]  /*99f0*/  IMAD.MOV.U32 R37, RZ, RZ, R31 ;  /* 0x000000ffff257224 */ /* 0x000fc400078e001f */
[----:B------:R-:W-:Y:S01]  /*9a00*/  IMAD.MOV.U32 R100, RZ, RZ, R47 ;  /* 0x000000ffff647224 */ /* 0x000fe200078e002f */
[----:B------:R-:W1:Y:S01]  /*9a10*/  LDSM.16.MT88.4 R28, [R185+0x16800] ;  /* 0x01680000b91c783b */ /* 0x000e620000004200 */
[----:B------:R-:W-:Y:S01]  /*9a20*/  IMAD.MOV.U32 R111, RZ, RZ, R49 ;  /* 0x000000ffff6f7224 */ /* 0x000fe200078e0031 */
[----:B------:R-:W-:Y:S01]  /*9a30*/  @!P4 HFMA2.BF16_V2 R129, -RZ.H0_H0, RZ.H0_H0, -R171.H0_H0 ;  /* 0x200000ffff81c231 */ /* 0x000fe200003409ab */
[----:B------:R-:W-:Y:S02]  /*9a40*/  FADD.FTZ R3, R247, R3 ;  /* 0x00000003f7037221 */ /* 0x000fe40000010000 */
[----:B------:R-:W-:Y:S02]  /*9a50*/  IMAD.MOV.U32 R75, RZ, RZ, R190 ;  /* 0x000000ffff4b7224 */ /* 0x000fe400078e00be */
[----:B------:R-:W-:Y:S01]  /*9a60*/  IMAD.MOV.U32 R84, RZ, RZ, R74 ;  /* 0x000000ffff547224 */ /* 0x000fe200078e004a */
[----:B------:R-:W-:Y:S01]  /*9a70*/  @!P2 HFMA2.BF16_V2 R135, -RZ.H0_H0, RZ.H0_H0, -R169.H0_H0 ;  /* 0x200000ffff87a231 */ /* 0x000fe200003409a9 */
[----:B------:R2:W5:Y:S01]  /*9a80*/  LDL.LU R191, [R1+0xf8] ;  /* 0x0000f80001bf7983 */ /* 0x0005620000300800 */
[----:B-1----:R-:W-:Y:S01]  /*9a90*/  HMMA.16816.F32.BF16 R48, R8, R28, R16 ;  /* 0x0000001c0830723c */ /* 0x002fe20000041810 */
[----:B------:R-:W-:-:S02]  /*9aa0*/  IMAD.MOV.U32 R112, RZ, RZ, R104 ;  /* 0x000000ffff707224 */ /* 0x000fc400078e0068 */
[----:B------:R-:W-:Y:S01]  /*9ab0*/  IMAD.MOV.U32 R113, RZ, RZ, R102 ;  /* 0x000000ffff717224 */ /* 0x000fe200078e0066 */
[----:B------:R-:W-:Y:S01]  /*9ac0*/  LOP3.LUT R4, R0, R42, RZ, 0xc0, !PT ;  /* 0x0000002a00047212 */ /* 0x000fe200078ec0ff */
[----:B------:R-:W-:Y:S01]  /*9ad0*/  FADD.FTZ R246, R246, R2 ;  /* 0x00000002f6f67221 */ /* 0x000fe20000010000 */
[----:B------:R-:W-:Y:S02]  /*9ae0*/  PRMT R26, R169, 0x5410, R168 ;  /* 0x00005410a91a7816 */ /* 0x000fe400000000a8 */
[----:B------:R-:W-:Y:S01]  /*9af0*/  @!P4 PRMT R171, R129, 0x5410, RZ ;  /* 0x0000541081abc816 */ /* 0x000fe200000000ff */
[----:B------:R-:W-:Y:S01]  /*9b00*/  HMMA.16816.F32.BF16 R16, R12, R22, RZ ;  /* 0x000000160c10723c */ /* 0x000fe200000418ff */
[----:B------:R-:W1:Y:S01]  /*9b10*/  LDSM.16.MT88.4 R20, [R184+0x16000] ;  /* 0x01600000b814783b */ /* 0x000e620000004200 */
[----:B------:R-:W-:Y:S02]  /*9b20*/  IMAD.MOV.U32 R104, RZ, RZ, R46 ;  /* 0x000000ffff687224 */ /* 0x000fe400078e002e */
[----:B------:R-:W-:Y:S01]  /*9b30*/  IMAD.MOV.U32 R102, RZ, RZ, R45 ;  /* 0x000000ffff667224 */ /* 0x000fe200078e002d */
[----:B------:R-:W-:Y:S01]  /*9b40*/  STG.E.U16 [R24.64+0x2], R55 ;  /* 0x0000023718007986 */ /* 0x000fe2000c101516 */
[----:B------:R-:W-:-:S02]  /*9b50*/  FADD.FTZ R247, R188, R3 ;  /* 0x00000003bcf77221 */ /* 0x000fc40000010000 */
[----:B------:R-:W-:Y:S01]  /*9b60*/  IMAD.MOV.U32 R74, RZ, RZ, R75 ;  /* 0x000000ffff4a7224 */ /* 0x000fe200078e004b */
[----:B------:R-:W-:Y:S01]  /*9b70*/  @!P1 HFMA2.BF16_V2 R134, -RZ.H0_H0, RZ.H0_H0, -R168.H0_H0 ;  /* 0x200000ffff869231 */ /* 0x000fe200003409a8 */
[----:B------:R-:W-:Y:S04]  /*9b80*/  STG.E.U16 [R24.64], R85 ;  /* 0x0000005518007986 */ /* 0x000fe8000c101516 */
[----:B------:R2:W5:Y:S10]  /*9b90*/  LDL.LU R190, [R1+0xf4] ;  /* 0x0000f40001be7983 */ /* 0x0005740000300800 */
[----:B------:R-:W-:Y:S01]  /*9ba0*/  HMMA.16816.F32.BF16 R44, R8, R30, R16 ;  /* 0x0000001e082c723c */ /* 0x000fe20000041810 */
[----:B------:R-:W-:Y:S01]  /*9bb0*/  HSET2.LE.AND R0, R36, R252, PT ;  /* 0x000000fc24007233 */ /* 0x000fe20003803000 */
[----:B------:R-:W-:-:S06]  /*9bc0*/  IMAD.MOV.U32 R75, RZ, RZ, R189 ;  /* 0x000000ffff4b7224 */ /* 0x000fcc00078e00bd */
[C---:B-1----:R-:W-:Y:S01]  /*9bd0*/  HMMA.16816.F32.BF16 R28, R12.reuse, R20, RZ ;  /* 0x000000140c1c723c */ /* 0x042fe200000418ff */
[----:B------:R-:W-:Y:S01]  /*9be0*/  LOP3.LUT R5, R0, R53, RZ, 0xc0, !PT ;  /* 0x0000003500057212 */ /* 0x000fe200078ec0ff */
[--C-:B------:R-:W-:Y:S01]  /*9bf0*/  HSET2.LE.AND R2, R38, R252.reuse, PT ;  /* 0x000000fc26027233 */ /* 0x100fe20003803000 */
[----:B------:R-:W-:Y:S01]  /*9c00*/  IMAD.MOV.U32 R36, RZ, RZ, R6 ;  /* 0x000000ffff247224 */ /* 0x000fe200078e0006 */
[--C-:B------:R-:W-:Y:S02]  /*9c10*/  HSET2.LE.AND R17, R35, R252.reuse, PT ;  /* 0x000000fc23117233 */ /* 0x100fe40003803000 */
[--C-:B------:R-:W-:Y:S01]  /*9c20*/  HSET2.LE.AND R3, R33, R252.reuse, PT ;  /* 0x000000fc21037233 */ /* 0x100fe20003803000 */
[----:B------:R-:W-:Y:S01]  /*9c30*/  @!P1 PRMT R168, R134, 0x5410, RZ ;  /* 0x0000541086a89816 */ /* 0x000fe200000000ff */
[----:B------:R-:W-:Y:S01]  /*9c40*/  HMMA.16816.F32.BF16 R20, R12, R22, RZ ;  /* 0x000000160c14723c */ /* 0x000fe200000418ff */
[----:B------:R-:W1:Y:S01]  /*9c50*/  LDSM.16.MT88.4 R12, [R184+0x16800] ;  /* 0x01680000b80c783b */ /* 0x000e620000004200 */
[--C-:B------:R-:W-:Y:S01]  /*9c60*/  HSET2.LE.AND R0, R39, R252.reuse, PT ;  /* 0x000000fc27007233 */ /* 0x100fe20003803000 */
[----:B------:R-:W-:Y:S01]  /*9c70*/  IMAD.MOV.U32 R38, RZ, RZ, R7 ;  /* 0x000000ffff267224 */ /* 0x000fe200078e0007 */
[----:B------:R-:W-:Y:S01]  /*9c80*/  LOP3.LUT R7, R2, R43, RZ, 0xc0, !PT ;  /* 0x0000002b02077212 */ /* 0x000fe200078ec0ff */
[--C-:B------:R-:W-:Y:S01]  /*9c90*/  HSET2.LE.AND R18, R34, R252.reuse, PT ;  /* 0x000000fc22127233 */ /* 0x100fe20003803000 */
[----:B------:R-:W-:Y:S01]  /*9ca0*/  @!P2 PRMT R169, R135, 0x5410, RZ ;  /* 0x0000541087a9a816 */ /* 0x000fe200000000ff */
[----:B------:R-:W-:Y:S01]  /*9cb0*/  HSET2.LE.AND R16, R32, R252, PT ;  /* 0x000000fc20107233 */ /* 0x000fe20003803000 */
[----:B------:R2:W5:Y:S01]  /*9cc0*/  LDL.LU R189, [R1+0xf0] ;  /* 0x0000f00001bd7983 */ /* 0x0005620000300800 */
[----:B------:R-:W-:Y:S01]  /*9cd0*/  LOP3.LUT R130, R17, R27, RZ, 0xc0, !PT ;  /* 0x0000001b11827212 */ /* 0x000fe200078ec0ff */
[----:B------:R-:W-:-:S02]  /*9ce0*/  IMAD.MOV.U32 R33, RZ, RZ, R187 ;  /* 0x000000ffff217224 */ /* 0x000fc400078e00bb */
[----:B------:R-:W-:Y:S01]  /*9cf0*/  IMAD.MOV.U32 R35, RZ, RZ, R181 ;  /* 0x000000ffff237224 */ /* 0x000fe200078e00b5 */
[----:B------:R-:W-:Y:S01]  /*9d00*/  LOP3.LUT R128, R3, R41, RZ, 0xc0, !PT ;  /* 0x0000002903807212 */ /* 0x000fe200078ec0ff */
[----:B------:R-:W-:Y:S02]  /*9d10*/  IMAD.MOV.U32 R134, RZ, RZ, c[0x0][0x228] ;  /* 0x00008a00ff867624 */ /* 0x000fe400078e00ff */
[C---:B-1----:R-:W-:Y:S08]  /*9d20*/  HMMA.16816.F32.BF16 R28, R8.reuse, R12, R28 ;  /* 0x0000000c081c723c */ /* 0x042ff0000004181c */
[----:B------:R-:W-:Y:S01]  /*9d30*/  HMMA.16816.F32.BF16 R20, R8, R14, R20 ;  /* 0x0000000e0814723c */ /* 0x000fe20000041814 */
[----:B------:R-:W1:Y:S01]  /*9d40*/  LDSM.16.MT88.4 R8, [R182+0x11000] ;  /* 0x01100000b608783b */ /* 0x000e620000004200 */
[----:B------:R-:W-:Y:S01]  /*9d50*/  LOP3.LUT R6, R0, R52, RZ, 0xc0, !PT ;  /* 0x0000003400067212 */ /* 0x000fe200078ec0ff */
[----:B------:R-:W-:Y:S01]  /*9d60*/  IMAD.MOV.U32 R39, RZ, RZ, R131 ;  /* 0x000000ffff277224 */ /* 0x000fe200078e0083 */
[----:B------:R-:W-:Y:S01]  /*9d70*/  LOP3.LUT R129, R16, R40, RZ, 0xc0, !PT ;  /* 0x0000002810817212 */ /* 0x000fe200078ec0ff */
[----:B------:R-:W3:Y:S01]  /*9d80*/  LDSM.16.MT88.4 R12, [R183+0x11000] ;  /* 0x01100000b70c783b */ /* 0x000ee20000004200 */
[----:B------:R-:W-:Y:S01]  /*9d90*/  LOP3.LUT R131, R18, R26, RZ, 0xc0, !PT ;  /* 0x0000001a12837212 */ /* 0x000fe200078ec0ff */
[----:B------:R-:W-:-:S02]  /*9da0*/  IMAD.MOV.U32 R32, RZ, RZ, R104 ;  /* 0x000000ffff207224 */ /* 0x000fc400078e0068 */
[----:B------:R-:W-:Y:S01]  /*9db0*/  IMAD.MOV.U32 R34, RZ, RZ, R186 ;  /* 0x000000ffff227224 */ /* 0x000fe200078e00ba */
[----:B------:R2:W5:Y:S01]  /*9dc0*/  LDL.LU R188, [R1+0xec] ;  /* 0x0000ec0001bc7983 */ /* 0x0005620000300800 */
[----:B------:R-:W-:Y:S01]  /*9dd0*/  IMAD.SHL.U32 R134, R134, 0x8, RZ ;  /* 0x0000000886867824 */ /* 0x000fe200078e00ff */
[C---:B-1----:R-:W-:Y:S08]  /*9de0*/  HMMA.16816.F32.BF16 R164, R4.reuse, R8, R164 ;  /* 0x0000000804a4723c */ /* 0x042ff000000418a4 */
[C---:B------:R-:W-:Y:S01]  /*9df0*/  HMMA.16816.F32.BF16 R16, R4.reuse, R10, R148 ;  /* 0x0000000a0410723c */ /* 0x040fe20000041894 */
[----:B------:R-:W1:Y:S07]  /*9e00*/  LDSM.16.MT88.4 R8, [R185+0x11000] ;  /* 0x01100000b908783b */ /* 0x000e6e0000004200 */
[C---:B---3--:R-:W-:Y:S01]  /*9e10*/  HMMA.16816.F32.BF16 R156, R4.reuse, R12, R156 ;  /* 0x0000000c049c723c */ /* 0x048fe2000004189c */
[----:B------:R-:W-:Y:S01]  /*9e20*/  IMAD.MOV.U32 R104, RZ, RZ, R99 ;  /* 0x000000ffff687224 */ /* 0x000fe200078e0063 */
[----:B------:R2:W5:Y:S06]  /*9e30*/  LDL.LU R187, [R1+0xe8] ;  /* 0x0000e80001bb7983 */ /* 0x00056c0000300800 */
[----:B------:R-:W-:Y:S01]  /*9e40*/  HMMA.16816.F32.BF16 R32, R4, R14, R32 ;  /* 0x0000000e0420723c */ /* 0x000fe20000041820 */
[----:B------:R-:W3:Y:S01]  /*9e50*/  LDSM.16.MT88.4 R12, [R184+0x11000] ;  /* 0x01100000b80c783b */ /* 0x000ee20000004200 */
[----:B------:R-:W-:-:S03]  /*9e60*/  IMAD.WIDE R134, R134, 0x2, R24 ;  /* 0x0000000286867825 */ /* 0x000fc600078e0218 */
[----:B------:R2:W5:Y:S03]  /*9e70*/  LDL.LU R186, [R1+0xe4] ;  /* 0x0000e40001ba7983 */ /* 0x0005660000300800 */
[C---:B-1----:R-:W-:Y:S08]  /*9e80*/  HMMA.16816.F32.BF16 R148, R4.reuse, R8, R36 ;  /* 0x000000080494723c */ /* 0x042ff00000041824 */
[C---:B---3--:R-:W-:Y:S08]  /*9e90*/  HMMA.16816.F32.BF16 R140, R4.reuse, R12, R140 ;  /* 0x0000000c048c723c */ /* 0x048ff0000004188c */
[----:B------:R-:W-:Y:S01]  /*9ea0*/  HMMA.16816.F32.BF16 R40, R4, R14, R112 ;  /* 0x0000000e0428723c */ /* 0x000fe20000041870 */
[----:B------:R-:W-:Y:S01]  /*9eb0*/  LDSM.16.MT88.4 R12, [R183+0x13000] ;  /* 0x01300000b70c783b */ /* 0x000fe20000004200 */
[----:B------:R-:W-:-:S02]  /*9ec0*/  IMAD.MOV.U32 R2, RZ, RZ, R84 ;  /* 0x000000ffff027224 */ /* 0x000fc400078e0054 */
[----:B------:R-:W-:Y:S01]  /*9ed0*/  IMAD.MOV.U32 R0, RZ, RZ, R89 ;  /* 0x000000ffff007224 */ /* 0x000fe200078e0059 */
[----:B------:R-:W-:Y:S03]  /*9ee0*/  STG.E.U16 [R134.64], R88 ;  /* 0x0000005886007986 */ /* 0x000fe6000c101516 */
[----:B------:R-:W-:Y:S01]  /*9ef0*/  HMMA.16816.F32.BF16 R36, R4, R10, R108 ;  /* 0x0000000a0424723c */ /* 0x000fe2000004186c */
[----:B------:R-:W1:Y:S04]  /*9f00*/  LDSM.16.MT88.4 R8, [R182+0x13000] ;  /* 0x01300000b608783b */ /* 0x000e680000004200 */
[----:B------:R-:W-:Y:S02]  /*9f10*/  STG.E.U16 [R134.64+0x2], R87 ;  /* 0x0000025786007986 */ /* 0x000fe4000c101516 */
[----:B------:R-:W-:-:S02]  /*9f20*/  IMAD.MOV.U32 R109, RZ, RZ, R100 ;  /* 0x000000ffff6d7224 */ /* 0x000fc400078e0064 */
[----:B------:R-:W-:Y:S01]  /*9f30*/  IMAD.MOV.U32 R100, RZ, RZ, R54 ;  /* 0x000000ffff647224 */ /* 0x000fe200078e0036 */
[----:B------:R2:W5:Y:S01]  /*9f40*/  LDL.LU R181, [R1+0xe0] ;  /* 0x0000e00001b57983 */ /* 0x0005620000300800 */
[C---:B-1----:R-:W-:Y:S08]  /*9f50*/  HMMA.16816.F32.BF16 R52, R4.reuse, R8, R68 ;  /* 0x000000080434723c */ /* 0x042ff00000041844 */
[C---:B------:R-:W-:Y:S01]  /*9f60*/  HMMA.16816.F32.BF16 R60, R4.reuse, R10, R60 ;  /* 0x0000000a043c723c */ /* 0x040fe2000004183c */
[----:B------:R-:W1:Y:S07]  /*9f70*/  LDSM.16.MT88.4 R8, [R185+0x13000] ;  /* 0x01300000b908783b */ /* 0x000e6e0000004200 */
[C---:B------:R-:W-:Y:S08]  /*9f80*/  HMMA.16816.F32.BF16 R64, R4.reuse, R12, R64 ;  /* 0x0000000c0440723c */ /* 0x040ff00000041840 */
[C---:B------:R-:W-:Y:S01]  /*9f90*/  HMMA.16816.F32.BF16 R68, R4.reuse, R14, R92 ;  /* 0x0000000e0444723c */ /* 0x040fe2000004185c */
[----:B------:R-:W3:Y:S07]  /*9fa0*/  LDSM.16.MT88.4 R12, [R184+0x13000] ;  /* 0x01300000b80c783b */ /* 0x000eee0000004200 */
[C---:B-1----:R-:W-:Y:S08]  /*9fb0*/  HMMA.16816.F32.BF16 R72, R4.reuse, R8, R72 ;  /* 0x000000080448723c */ /* 0x042ff00000041848 */
[----:B------:R-:W-:Y:S01]  /*9fc0*/  HMMA.16816.F32.BF16 R76, R4, R10, R76 ;  /* 0x0000000a044c723c */ /* 0x000fe2000004184c */
[----:B------:R-:W1:Y:S01]  /*9fd0*/  LDSM.16.MT88.4 R8, [R182+0x15000] ;  /* 0x01500000b608783b */ /* 0x000e620000004200 */
[----:B------:R-:W-:-:S02]  /*9fe0*/  IMAD.MOV.U32 R111, RZ, RZ, R102 ;  /* 0x000000ffff6f7224 */ /* 0x000fc400078e0066 */
[----:B------:R-:W-:Y:S02]  /*9ff0*/  IMAD.MOV.U32 R110, RZ, RZ, R101 ;  /* 0x000000ffff6e7224 */ /* 0x000fe400078e0065 */
[----:B------:R-:W-:Y:S02]  /*a000*/  IMAD.MOV.U32 R108, RZ, RZ, R96 ;  /* 0x000000ffff6c7224 */ /* 0x000fe400078e0060 */
[----:B------:R-:W-:Y:S02]  /*a010*/  IMAD.MOV.U32 R102, RZ, RZ, R97 ;  /* 0x000000ffff667224 */ /* 0x000fe400078e0061 */
[----:B------:R-:W-:Y:S02]  /*a020*/  IMAD.MOV.U32 R101, RZ, RZ, R98 ;  /* 0x000000ffff657224 */ /* 0x000fe400078e0062 */
[----:B------:R-:W-:Y:S02]  /*a030*/  IMAD.MOV.U32 R114, RZ, RZ, R91 ;  /* 0x000000ffff727224 */ /* 0x000fe400078e005b */
[----:B------:R-:W-:-:S02]  /*a040*/  IMAD.MOV.U32 R113, RZ, RZ, R90 ;  /* 0x000000ffff717224 */ /* 0x000fc400078e005a */
[----:B------:R-:W-:Y:S01]  /*a050*/  IMAD.MOV.U32 R112, RZ, RZ, R86 ;  /* 0x000000ffff707224 */ /* 0x000fe200078e0056 */
[C---:B---3--:R-:W-:Y:S08]  /*a060*/  HMMA.16816.F32.BF16 R88, R4.reuse, R14, R240 ;  /* 0x0000000e0458723c */ /* 0x048ff000000418f0 */
        /* <DEDUP_REMOVED lines=15> */
[----:B---3--:R-:W-:Y:S01]  /*a160*/  HMMA.16816.F32.BF16 R104, R4, R14, R160 ;  /* 0x0000000e0468723c */ /* 0x008fe200000418a0 */
[----:B------:R-:W-:Y:S01]  /*a170*/  IMAD.MOV.U32 R249, RZ, RZ, R101 ;  /* 0x000000fffff97224 */ /* 0x000fe200078e0065 */
[----:B------:R-:W-:Y:S01]  /*a180*/  LDSM.16.MT88.4 R160, [R182+0x11800] ;  /* 0x01180000b6a0783b */ /* 0x000fe20000004200 */
[----:B------:R-:W-:-:S05]  /*a190*/  IMAD.MOV.U32 R248, RZ, RZ, R100 ;  /* 0x000000fffff87224 */ /* 0x000fca00078e0064 */
[C---:B------:R-:W-:Y:S01]  /*a1a0*/  HMMA.16816.F32.BF16 R100, R4.reuse, R12, R236 ;  /* 0x0000000c0464723c */ /* 0x040fe200000418ec */
[----:B------:R-:W3:Y:S07]  /*a1b0*/  LDSM.16.MT88.4 R12, [R184+0x15000] ;  /* 0x01500000b80c783b */ /* 0x000eee0000004200 */
[----:B-1----:R-:W-:Y:S07]  /*a1c0*/  HMMA.16816.F32.BF16 R108, R4, R8, R144 ;  /* 0x00000008046c723c */ /* 0x002fee0000041890 */
[----:B------:R-:W-:-:S02]  /*a1d0*/  IMAD.MOV.U32 R145, RZ, RZ, R114 ;  /* 0x000000ffff917224 */ /* 0x000fc400078e0072 */
[----:B------:R-:W-:Y:S02]  /*a1e0*/  IMAD.MOV.U32 R146, RZ, RZ, R113 ;  /* 0x000000ffff927224 */ /* 0x000fe400078e0071 */
[----:B------:R-:W-:Y:S02]  /*a1f0*/  IMAD.MOV.U32 R147, RZ, RZ, R112 ;  /* 0x000000ffff937224 */ /* 0x000fe400078e0070 */
[C---:B------:R-:W-:Y:S01]  /*a200*/  HMMA.16816.F32.BF16 R112, R4.reuse, R10, R136 ;  /* 0x0000000a0470723c */ /* 0x040fe20000041888 */
[----:B------:R-:W1:Y:S04]  /*a210*/  LDSM.16.MT88.4 R8, [R182+0x17000] ;  /* 0x01700000b608783b */ /* 0x000e680000004200 */
[----:B------:R-:W-:Y:S03]  /*a220*/  LDSM.16.MT88.4 R136, [R184+0x11800] ;  /* 0x01180000b888783b */ /* 0x000fe60000004200 */
[C---:B---3--:R-:W-:Y:S08]  /*a230*/  HMMA.16816.F32.BF16 R116, R4.reuse, R12, R116 ;  /* 0x0000000c0474723c */ /* 0x048ff00000041874 */
[C---:B------:R-:W-:Y:S01]  /*a240*/  HMMA.16816.F32.BF16 R120, R4.reuse, R14, R120 ;  /* 0x0000000e0478723c */ /* 0x040fe20000041878 */
[----:B------:R-:W3:Y:S07]  /*a250*/  LDSM.16.MT88.4 R12, [R183+0x17000] ;  /* 0x01700000b70c783b */ /* 0x000eee0000004200 */
[C---:B-1----:R-:W-:Y:S08]  /*a260*/  HMMA.16816.F32.BF16 R224, R4.reuse, R8, R224 ;  /* 0x0000000804e0723c */ /* 0x042ff000000418e0 */
[C---:B------:R-:W-:Y:S01]  /*a270*/  HMMA.16816.F32.BF16 R124, R4.reuse, R10, R124 ;  /* 0x0000000a047c723c */ /* 0x040fe2000004187c */
[----:B------:R-:W1:Y:S07]  /*a280*/  LDSM.16.MT88.4 R8, [R185+0x17000] ;  /* 0x01700000b908783b */ /* 0x000e6e0000004200 */
[C---:B---3--:R-:W-:Y:S01]  /*a290*/  HMMA.16816.F32.BF16 R240, R4.reuse, R12, R80 ;  /* 0x0000000c04f0723c */ /* 0x048fe20000041850 */
[----:B------:R-:W-:Y:S07]  /*a2a0*/  LDSM.16.MT88.4 R80, [R183+0x15800] ;  /* 0x01580000b750783b */ /* 0x000fee0000004200 */
[C---:B------:R-:W-:Y:S01]  /*a2b0*/  HMMA.16816.F32.BF16 R236, R4.reuse, R14, R56 ;  /* 0x0000000e04ec723c */ /* 0x040fe20000041838 */
[----:B------:R-:W-:Y:S07]  /*a2c0*/  LDSM.16.MT88.4 R56, [R185+0x13800] ;  /* 0x01380000b938783b */ /* 0x000fee0000004200 */
[C---:B-1----:R-:W-:Y:S01]  /*a2d0*/  HMMA.16816.F32.BF16 R228, R4.reuse, R8, R48 ;  /* 0x0000000804e4723c */ /* 0x042fe20000041830 */
[----:B------:R-:W-:Y:S07]  /*a2e0*/  LDSM.16.MT88.4 R48, [R183+0x13800] ;  /* 0x01380000b730783b */ /* 0x000fee0000004200 */
[----:B------:R-:W-:Y:S01]  /*a2f0*/  HMMA.16816.F32.BF16 R12, R4, R10, R44 ;  /* 0x0000000a040c723c */ /* 0x000fe2000004182c */
[----:B------:R-:W1:Y:S07]  /*a300*/  LDSM.16.MT88.4 R8, [R184+0x17000] ;  /* 0x01700000b808783b */ /* 0x000e6e0000004200 */
        /* <DEDUP_REMOVED lines=9> */
[----:B------:R-:W1:Y:S01]  /*a3a0*/  LDSM.16.MT88.4 R144, [R185+0x11800] ;  /* 0x01180000b990783b */ /* 0x000e620000004200 */
[C---:B------:R-:W-:Y:S03]  /*a3b0*/  HMMA.16816.F32.BF16 R44, R128.reuse, R48, R64 ;  /* 0x00000030802c723c */ /* 0x040fe60000041840 */
[----:B------:R-:W3:Y:S05]  /*a3c0*/  LDSM.16.MT88.4 R64, [R184+0x13800] ;  /* 0x01380000b840783b */ /* 0x000eea0000004200 */
[C---:B-1----:R-:W-:Y:S08]  /*a3d0*/  HMMA.16816.F32.BF16 R148, R128.reuse, R144, R148 ;  /* 0x000000908094723c */ /* 0x042ff00000041894 */
[C---:B------:R-:W-:Y:S08]  /*a3e0*/  HMMA.16816.F32.BF16 R144, R128.reuse, R146, R36 ;  /* 0x000000928090723c */ /* 0x040ff00000041824 */
[C---:B------:R-:W-:Y:S08]  /*a3f0*/  HMMA.16816.F32.BF16 R36, R128.reuse, R40, R52 ;  /* 0x000000288024723c */ /* 0x040ff00000041834 */
[C---:B------:R-:W-:Y:S01]  /*a400*/  HMMA.16816.F32.BF16 R52, R128.reuse, R56, R72 ;  /* 0x000000388034723c */ /* 0x040fe20000041848 */
[----:B------:R-:W1:Y:S07]  /*a410*/  LDSM.16.MT88.4 R72, [R182+0x15800] ;  /* 0x01580000b648783b */ /* 0x000e6e0000004200 */
[C---:B------:R-:W-:Y:S08]  /*a420*/  HMMA.16816.F32.BF16 R40, R128.reuse, R42, R60 ;  /* 0x0000002a8028723c */ /* 0x040ff0000004183c */
[C---:B------:R-:W-:Y:S08]  /*a430*/  HMMA.16816.F32.BF16 R48, R128.reuse, R50, R68 ;  /* 0x000000328030723c */ /* 0x040ff00000041844 */
[C---:B---3--:R-:W-:Y:S08]  /*a440*/  HMMA.16816.F32.BF16 R60, R128.reuse, R64, R84 ;  /* 0x00000040803c723c */ /* 0x048ff00000041854 */
[C---:B------:R-:W-:Y:S01]  /*a450*/  HMMA.16816.F32.BF16 R64, R128.reuse, R66, R88 ;  /* 0x000000428040723c */ /* 0x040fe20000041858 */
[----:B------:R-:W3:Y:S07]  /*a460*/  LDSM.16.MT88.4 R88, [R185+0x15800] ;  /* 0x01580000b958783b */ /* 0x000eee0000004200 */
[C---:B-1----:R-:W-:Y:S08]  /*a470*/  HMMA.16816.F32.BF16 R68, R128.reuse, R72, R92 ;  /* 0x000000488044723c */ /* 0x042ff0000004185c */
[----:B------:R-:W-:Y:S01]  /*a480*/  HMMA.16816.F32.BF16 R72, R128, R74, R96 ;  /* 0x0000004a8048723c */ /* 0x000fe20000041860 */
[----:B------:R-:W1:Y:S01]  /*a490*/  LDSM.16.MT88.4 R96, [R184+0x15800] ;  /* 0x01580000b860783b */ /* 0x000e620000004200 */
[----:B------:R-:W-:-:S06]  /*a4a0*/  FADD.FTZ R2, R2, R247 ;  /* 0x000000f702027221 */ /* 0x000fcc0000010000 */
[----:B------:R-:W-:Y:S01]  /*a4b0*/  HMMA.16816.F32.BF16 R164, R128, R160, R164 ;  /* 0x000000a080a4723c */ /* 0x000fe200000418a4 */
[----:B------:R-:W-:-:S07]  /*a4c0*/  FADD.FTZ R0, R0, R246 ;  /* 0x000000f600007221 */ /* 0x000fce0000010000 */
[----:B------:R-:W-:Y:S07]  /*a4d0*/  HMMA.16816.F32.BF16 R160, R128, R162, R16 ;  /* 0x000000a280a0723c */ /* 0x000fee0000041810 */
[----:B------:R-:W-:Y:S02]  /*a4e0*/  IMAD.MOV.U32 R17, RZ, RZ, R155 ;  /* 0x000000ffff117224 */ /* 0x000fe400078e009b */
[----:B------:R-:W-:Y:S02]  /*a4f0*/  IMAD.MOV.U32 R18, RZ, RZ, R154 ;  /* 0x000000ffff127224 */ /* 0x000fe400078e009a */
[----:B------:R-:W-:-:S02]  /*a500*/  IMAD.MOV.U32 R19, RZ, RZ, R153 ;  /* 0x000000ffff137224 */ /* 0x000fc400078e0099 */
[----:B------:R-:W-:Y:S01]  /*a510*/  FADD.FTZ R2, R17, R2 ;  /* 0x0000000211027221 */ /* 0x000fe20000010000 */
[----:B------:R-:W-:Y:S01]  /*a520*/  HMMA.16816.F32.BF16 R56, R128, R58, R76 ;  /* 0x0000003a8038723c */ /* 0x000fe2000004184c */
[----:B------:R-:W-:Y:S02]  /*a530*/  IMAD.MOV.U32 R10, RZ, RZ, R152 ;  /* 0x000000ffff0a7224 */ /* 0x000fe400078e0098 */
[----:B------:R-:W-:Y:S01]  /*a540*/  FADD.FTZ R0, R18, R0 ;  /* 0x0000000012007221 */ /* 0x000fe20000010000 */
[----:B------:R-:W-:Y:S01]  /*a550*/  LDSM.16.MT88.4 R152, [R183+0x11800] ;  /* 0x01180000b798783b */ /* 0x000fe20000004200 */
[----:B------:R-:W-:-:S03]  /*a560*/  FADD.FTZ R2, R19, R2 ;  /* 0x0000000213027221 */ /* 0x000fc60000010000 */
[----:B------:R-:W-:Y:S01]  /*a570*/  HMMA.16816.F32.BF16 R76, R128, R80, R100 ;  /* 0x00000050804c723c */ /* 0x000fe20000041864 */
[----:B------:R-:W-:Y:S02]  /*a580*/  FADD.FTZ R0, R10, R0 ;  /* 0x000000000a007221 */ /* 0x000fe40000010000 */
[----:B------:R-:W-:-:S05]  /*a590*/  FADD.FTZ R2, R11, R2 ;  /* 0x000000020b027221 */ /* 0x000fca0000010000 */
[----:B------:R-:W-:Y:S01]  /*a5a0*/  HMMA.16816.F32.BF16 R80, R128, R82, R104 ;  /* 0x000000528050723c */ /* 0x000fe20000041868 */
[----:B------:R-:W4:Y:S01]  /*a5b0*/  LDSM.16.MT88.4 R104, [R182+0x17800] ;  /* 0x01780000b668783b */ /* 0x000f220000004200 */
[----:B------:R-:W-:-:S06]  /*a5c0*/  FADD.FTZ R0, R8, R0 ;  /* 0x0000000008007221 */ /* 0x000fcc0000010000 */
[----:B---3--:R-:W-:Y:S01]  /*a5d0*/  HMMA.16816.F32.BF16 R84, R128, R88, R108 ;  /* 0x000000588054723c */ /* 0x008fe2000004186c */
[----:B------:R-:W-:-:S07]  /*a5e0*/  FADD.FTZ R2, R9, R2 ;  /* 0x0000000209027221 */ /* 0x000fce0000010000 */
[C---:B-1----:R-:W-:Y:S08]  /*a5f0*/  HMMA.16816.F32.BF16 R92, R128.reuse, R96, R116 ;  /* 0x00000060805c723c */ /* 0x042ff00000041874 */
[C---:B------:R-:W-:Y:S01]  /*a600*/  HMMA.16816.F32.BF16 R88, R128.reuse, R90, R112 ;  /* 0x0000005a8058723c */ /* 0x040fe20000041870 */
[----:B------:R-:W1:Y:S07]  /*a610*/  LDSM.16.MT88.4 R112, [R183+0x17800] ;  /* 0x01780000b770783b */ /* 0x000e6e0000004200 */
[----:B------:R-:W-:Y:S01]  /*a620*/  HMMA.16816.F32.BF16 R96, R128, R98, R120 ;  /* 0x000000628060723c */ /* 0x000fe20000041878 */
[----:B------:R-:W3:Y:S01]  /*a630*/  LDSM.16.MT88.4 R120, [R185+0x17800] ;  /* 0x01780000b978783b */ /* 0x000ee20000004200 */
[----:B------:R-:W-:-:S02]  /*a640*/  FADD.FTZ R0, R248, R0 ;  /* 0x00000000f8007221 */ /* 0x000fc40000010000 */
[----:B------:R-:W-:Y:S01]  /*a650*/  FADD.FTZ R2, R249, R2 ;  /* 0x00000002f9027221 */ /* 0x000fe20000010000 */
[----:B------:R-:W-:Y:S01]  /*a660*/  STG.E.U16 [R24.64+0x10], R245 ;  /* 0x000010f518007986 */ /* 0x000fe2000c101516 */
[----:B------:R-:W-:Y:S02]  /*a670*/  FADD.FTZ R0, R250, R0 ;  /* 0x00000000fa007221 */ /* 0x000fe40000010000 */
[----:B------:R-:W-:Y:S01]  /*a680*/  FADD.FTZ R2, R251, R2 ;  /* 0x00000002fb027221 */ /* 0x000fe20000010000 */
[----:B------:R-:W-:Y:S01]  /*a690*/  STG.E.U16 [R24.64+0x12], R244 ;  /* 0x000012f418007986 */ /* 0x000fe2000c101516 */
[----:B------:R-:W-:-:S03]  /*a6a0*/  FADD.FTZ R0, R26, R0 ;  /* 0x000000001a007221 */ /* 0x000fc60000010000 */
        /* <DEDUP_REMOVED lines=27> */
[----:B------:R2:W-:Y:S04]  /*a860*/  STL [R1+0x88], R3 ;  /* 0x0000880301007387 */ /* 0x0005e80000100800 */
[----:B------:R2:W-:Y:S04]  /*a870*/  STG.E.U16 [R134.64+0x70], R169 ;  /* 0x000070a986007986 */ /* 0x0005e8000c101516 */
[----:B------:R2:W-:Y:S04]  /*a880*/  STG.E.U16 [R134.64+0x72], R168 ;  /* 0x000072a886007986 */ /* 0x0005e8000c101516 */
[----:B------:R2:W-:Y:S01]  /*a890*/  STL [R1+0x8c], R0 ;  /* 0x00008c0001007387 */ /* 0x0005e20000100800 */
[----:B----4-:R-:W-:Y:S01]  /*a8a0*/  HMMA.16816.F32.BF16 R100, R128, R104, R224 ;  /* 0x000000688064723c */ /* 0x010fe200000418e0 */
[----:B-1----:R-:W-:-:S07]  /*a8b0*/  IADD3 R210, P1, R24, -0x80, RZ ;  /* 0xffffff8018d27810 */ /* 0x002fce0007f3e0ff */
[----:B------:R-:W-:Y:S01]  /*a8c0*/  HMMA.16816.F32.BF16 R156, R128, R152, R156 ;  /* 0x00000098809c723c */ /* 0x000fe2000004189c */
[----:B------:R-:W-:-:S07]  /*a8d0*/  IADD3.X R211, R25, -0x1, RZ, P1, !PT ;  /* 0xffffffff19d37810 */ /* 0x000fce0000ffe4ff */
[C---:B------:R-:W-:Y:S08]  /*a8e0*/  HMMA.16816.F32.BF16 R104, R128.reuse, R106, R124 ;  /* 0x0000006a8068723c */ /* 0x040ff0000004187c */
[C---:B------:R-:W-:Y:S08]  /*a8f0*/  HMMA.16816.F32.BF16 R108, R128.reuse, R112, R240 ;  /* 0x00000070806c723c */ /* 0x040ff000000418f0 */
[C---:B---3--:R-:W-:Y:S08]  /*a900*/  HMMA.16816.F32.BF16 R116, R128.reuse, R120, R228 ;  /* 0x000000788074723c */ /* 0x048ff000000418e4 */
[C---:B------:R-:W-:Y:S08]  /*a910*/  HMMA.16816.F32.BF16 R152, R128.reuse, R154, R32 ;  /* 0x0000009a8098723c */ /* 0x040ff00000041820 */
[C---:B------:R-:W-:Y:S08]  /*a920*/  HMMA.16816.F32.BF16 R112, R128.reuse, R114, R236 ;  /* 0x000000728070723c */ /* 0x040ff000000418ec */
[C---:B------:R-:W-:Y:S08]  /*a930*/  HMMA.16816.F32.BF16 R120, R128.reuse, R122, R12 ;  /* 0x0000007a8078723c */ /* 0x040ff0000004180c */
[C---:B------:R-:W-:Y:S08]  /*a940*/  HMMA.16816.F32.BF16 R124, R128.reuse, R4, R28 ;  /* 0x00000004807c723c */ /* 0x040ff0000004181c */
[----:B------:R-:W-:Y:S01]  /*a950*/  HMMA.16816.F32.BF16 R128, R128, R6, R20 ;  /* 0x000000068080723c */ /* 0x000fe20000041814 */
[----:B------:R-:W-:Y:S07]  /*a960*/  @!P0 BRA `(.L_x_1225) ;  /* 0x000081f000008947 */ /* 0x000fee0003800000 */
[----:B--2---:R-:W2:Y:S04]  /*a970*/  LDL R3, [R1+0xac] ;  /* 0x0000ac0001037983 */ /* 0x004ea80000100800 */
[----:B------:R-:W3:Y:S04]  /*a980*/  LDL.64 R8, [R1+0x98] ;  /* 0x0000980001087983 */ /* 0x000ee80000100a00 */
[----:B------:R-:W4:Y:S04]  /*a990*/  LDL.64 R250, [R1+0xc8] ;  /* 0x0000c80001fa7983 */ /* 0x000f280000100a00 */
[----:B------:R-:W4:Y:S04]  /*a9a0*/  LDL.64 R26, [R1+0xd0] ;  /* 0x0000d000011a7983 */ /* 0x000f280000100a00 */
[----:B------:R-:W4:Y:S01]  /*a9b0*/  LDL R252, [R1+0xb0] ;  /* 0x0000b00001fc7983 */ /* 0x000f220000100800 */
[----:B------:R-:W-:Y:S01]  /*a9c0*/  UIADD3 UR7, UR10, -0x2, URZ ;  /* 0xfffffffe0a077890 */ /* 0x000fe2000fffe03f */
[----:B------:R-:W-:-:S04]  /*a9d0*/  DEPBAR.LE SB0, 0x0 ;  /* 0x000080000000791a */ /* 0x000fc80000000000 */
[----:B--2---:R-:W-:Y:S02]  /*a9e0*/  IMAD.MOV.U32 R249, RZ, RZ, R3 ;  /* 0x000000fffff97224 */ /* 0x004fe400078e0003 */
[----:B------:R-:W2:Y:S01]  /*a9f0*/  LDL R3, [R1+0xa8] ;  /* 0x0000a80001037983 */ /* 0x000ea20000100800 */
[----:B---3--:R-:W-:Y:S01]  /*aa00*/  ISETP.GE.AND P6, PT, R8, c[0x0][0x220], PT ;  /* 0x0000880008007a0c */ /* 0x008fe20003fc6270 */
[----:B------:R-:W-:Y:S02]  /*aa10*/  USHF.R.S32.HI UR5, URZ, 0x1f, UR7 ;  /* 0x0000001f3f057899 */ /* 0x000fe40008011407 */
[----:B------:R-:W-:Y:S01]  /*aa20*/  BAR.SYNC.DEFER_BLOCKING 0x0 ;  /* 0x0000000000007b1d */ /* 0x000fe20000010000 */
[----:B------:R-:W-:Y:S01]  /*aa30*/  UIMAD UR4, UR27, UR7, URZ ;  /* 0x000000071b0472a4 */ /* 0x000fe2000f8e023f */
[----:B------:R-:W-:Y:S01]  /*aa40*/  IMAD.U32 R0, RZ, RZ, UR7 ;  /* 0x00000007ff007e24 */ /* 0x000fe2000f8e00ff */
[----:B------:R-:W-:Y:S01]  /*aa50*/  ISETP.GE.AND P5, PT, R249, c[0x0][0x220], PT ;  /* 0x00008800f9007a0c */ /* 0x000fe20003fa6270 */
[----:B----4-:R-:W-:Y:S01]  /*aa60*/  IMAD.MOV.U32 R2, RZ, RZ, R26 ;  /* 0x000000ffff027224 */ /* 0x010fe200078e001a */
[----:B------:R-:W-:Y:S01]  /*aa70*/  UIMAD UR4, UR5, UR9, UR4 ;  /* 0x00000009050472a4 */ /* 0x000fe2000f8e0204 */
[----:B------:R-:W-:-:S04]  /*aa80*/  ISETP.GE.AND P3, PT, R252, c[0x0][0x220], PT ;  /* 0x00008800fc007a0c */ /* 0x000fc80003f66270 */
[----:B------:R-:W-:Y:S01]  /*aa90*/  @P6 STS.128 [R208+0x10000], RZ ;  /* 0x010000ffd0006388 */ /* 0x000fe20000000c00 */
[----:B--2---:R-:W-:Y:S01]  /*aaa0*/  ISETP.GE.AND P4, PT, R3, c[0x0][0x220], PT ;  /* 0x0000880003007a0c */ /* 0x004fe20003f86270 */
[----:B------:R-:W-:-:S04]  /*aab0*/  IMAD.MOV.U32 R3, RZ, RZ, R251 ;  /* 0x000000ffff037224 */ /* 0x000fc800078e00fb */
[----:B------:R-:W-:-:S05]  /*aac0*/  IMAD.WIDE.U32 R2, R0, UR9, R2 ;  /* 0x0000000900027c25 */ /* 0x000fca000f8e0002 */
[----:B------:R-:W-:Y:S02]  /*aad0*/  IADD3 R0, R3, UR4, RZ ;  /* 0x0000000403007c10 */ /* 0x000fe4000fffe0ff */
[C---:B------:R-:W-:Y:S02]  /*aae0*/  @!P6 LEA R134, P2, R2.reuse, c[0x0][0x170], 0x1 ;  /* 0x00005c000286ea11 */ /* 0x040fe400078408ff */
        /* <DEDUP_REMOVED lines=10> */
[----:B------:R-:W-:Y:S02]  /*ab90*/  @!P3 LEA R28, P1, R2, c[0x0][0x170], 0x1 ;  /* 0x00005c00021cba11 */ /* 0x000fe400078208ff */
[----:B------:R-:W-:Y:S02]  /*aba0*/  IADD3.X R4, R0, UR12, RZ, P2, !PT ;  /* 0x0000000c00047c10 */ /* 0x000fe400097fe4ff */
[C---:B------:R-:W-:Y:S02]  /*abb0*/  @!P6 LEA R34, P0, R3.reuse, c[0x0][0x170], 0x1 ;  /* 0x00005c000322ea11 */ /* 0x040fe400078008ff */
[----:B------:R-:W-:-:S02]  /*abc0*/  @!P5 LEA R26, P2, R3, c[0x0][0x170], 0x1 ;  /* 0x00005c00031ada11 */ /* 0x000fc400078408ff */
[----:B------:R-:W-:Y:S02]  /*abd0*/  @!P3 LEA.HI.X R29, R2, c[0x0][0x174], R0, 0x1, P1 ;  /* 0x00005d00021dba11 */ /* 0x000fe400008f0c00 */
[C-C-:B------:R-:W-:Y:S01]  /*abe0*/  @!P6 LEA.HI.X R35, R3.reuse, c[0x0][0x174], R4.reuse, 0x1, P0 ;  /* 0x00005d000323ea11 */ /* 0x140fe200000f0c04 */
[----:B------:R-:W-:Y:S01]  /*abf0*/  @P5 STS.128 [R208+0x12000], RZ ;  /* 0x012000ffd0005388 */ /* 0x000fe20000000c00 */
[C---:B------:R-:W-:Y:S02]  /*ac00*/  @!P4 LEA R22, P1, R3.reuse, c[0x0][0x170], 0x1 ;  /* 0x00005c000316ca11 */ /* 0x040fe400078208ff */
        /* <DEDUP_REMOVED lines=24> */
[----:B------:R-:W-:-:S03]  /*ad90*/  @!P4 LEA R14, P1, R0, c[0x0][0x170], 0x1 ;  /* 0x00005c00000eca11 */ /* 0x000fc600078208ff */
[----:B------:R-:W-:Y:S01]  /*ada0*/  @!PT LDS RZ, [RZ] ;  /* 0x00000000fffff984 */ /* 0x000fe20000000800 */
[----:B------:R-:W-:Y:S01]  /*adb0*/  @!PT LDS RZ, [RZ] ;  /* 0x00000000fffff984 */ /* 0x000fe20000000800 */
[----:B------:R-:W-:Y:S01]  /*adc0*/  @!PT LDS RZ, [RZ] ;  /* 0x00000000fffff984 */ /* 0x000fe20000000800 */
[----:B------:R2:W-:Y:S01]  /*add0*/  @!P6 LDGSTS.E.BYPASS.LTC128B.128 [R208+0x10800], [R34.64] ;  /* 0x1080000022d0efae */ /* 0x0005e2000b901d56 */
[C---:B------:R-:W-:Y:S02]  /*ade0*/  @!P3 LEA R12, P0, R0.reuse, c[0x0][0x170], 0x1 ;  /* 0x00005c00000cba11 */ /* 0x040fe400078008ff */
[C---:B------:R-:W-:Y:S01]  /*adf0*/  @!P5 LEA.HI.X R17, R0.reuse, c[0x0][0x174], R3, 0x1, P2 ;  /* 0x00005d000011da11 */ /* 0x040fe200010f0c03 */
        /* <DEDUP_REMOVED lines=68> */
[----:B------:R-:W-:Y:S04]  /*b240*/  LDSM.16.M88.4 R16, [R181+0x9000] ;  /* 0x00900000b510783b */ /* 0x000fe80000000200 */
[----:B---3--:R-:W-:Y:S04]  /*b250*/  LDSM.16.M88.4 R28, [R181+0x8000] ;  /* 0x00800000b51c783b */ /* 0x008fe80000000200 */
[----:B------:R-:W-:Y:S04]  /*b260*/  LDSM.16.M88.4 R12, [R181+0x9800] ;  /* 0x00980000b50c783b */ /* 0x000fe80000000200 */
[----:B--2---:R-:W-:Y:S04]  /*b270*/  LDSM.16.M88.4 R8, [R189] ;  /* 0x00000000bd08783b */ /* 0x004fe80000000200 */
[----:B------:R-:W-:Y:S04]  /*b280*/  LDSM.16.M88.4 R232, [R192] ;  /* 0x00000000c0e8783b */ /* 0x000fe80000000200 */
[----:B----4-:R-:W1:Y:S04]  /*b290*/  LDSM.16.M88.4 R4, [R188] ;  /* 0x00000000bc04783b */ /* 0x010e680000000200 */
[----:B------:R-:W2:Y:S04]  /*b2a0*/  LDSM.16.M88.4 R32, [R207] ;  /* 0x00000000cf20783b */ /* 0x000ea80000000200 */
[----:B------:R-:W3:Y:S01]  /*b2b0*/  S2R R252, SR_TID.X ;  /* 0x0000000000fc7919 */ /* 0x000ee20000002100 */
[----:B------:R-:W-:-:S03]  /*b2c0*/  IMAD.U32 R0, RZ, RZ, UR7 ;  /* 0x00000007ff007e24 */ /* 0x000fc6000f8e00ff */
[----:B------:R-:W0:Y:S01]  /*b2d0*/  LDGDEPBAR ;  /* 0x00000000000079af */ /* 0x000e220000000000 */
[C---:B-1----:R-:W-:Y:S08]  /*b2e0*/  HMMA.16816.F32.BF16 R224, R4.reuse, R20, RZ ;  /* 0x0000001404e0723c */ /* 0x042ff000000418ff */
[C---:B------:R-:W-:Y:S01]  /*b2f0*/  HMMA.16816.F32.BF16 R176, R4.reuse, R22, RZ ;  /* 0x0000001604b0723c */ /* 0x040fe200000418ff */
[----:B------:R-:W1:Y:S07]  /*b300*/  LDSM.16.M88.4 R20, [R206] ;  /* 0x00000000ce14783b */ /* 0x000e6e0000000200 */
[C---:B------:R-:W-:Y:S08]  /*b310*/  HMMA.16816.F32.BF16 R172, R4.reuse, R16, RZ ;  /* 0x0000001004ac723c */ /* 0x040ff000000418ff */
[C---:B------:R-:W-:Y:S01]  /*b320*/  HMMA.16816.F32.BF16 R168, R4.reuse, R18, RZ ;  /* 0x0000001204a8723c */ /* 0x040fe200000418ff */
[----:B------:R-:W4:Y:S07]  /*b330*/  LDSM.16.M88.4 R16, [R205] ;  /* 0x00000000cd10783b */ /* 0x000f2e0000000200 */
[C---:B------:R-:W-:Y:S08]  /*b340*/  HMMA.16816.F32.BF16 R228, R4.reuse, R28, RZ ;  /* 0x0000001c04e4723c */ /* 0x040ff000000418ff */
[C---:B------:R-:W-:Y:S08]  /*b350*/  HMMA.16816.F32.BF16 R212, R4.reuse, R30, RZ ;  /* 0x0000001e04d4723c */ /* 0x040ff000000418ff */
[C---:B------:R-:W-:Y:S08]  /*b360*/  HMMA.16816.F32.BF16 R28, R4.reuse, R12, RZ ;  /* 0x0000000c041c723c */ /* 0x040ff000000418ff */
[----:B------:R-:W-:Y:S01]  /*b370*/  HMMA.16816.F32.BF16 R12, R4, R14, RZ ;  /* 0x0000000e040c723c */ /* 0x000fe200000418ff */
[----:B------:R-:W-:Y:S07]  /*b380*/  LDSM.16.M88.4 R4, [R191] ;  /* 0x00000000bf04783b */ /* 0x000fee0000000200 */
[C---:B------:R-:W-:Y:S08]  /*b390*/  HMMA.16816.F32.BF16 R236, R8.reuse, R232, R228 ;  /* 0x000000e808ec723c */ /* 0x040ff000000418e4 */
[C---:B------:R-:W-:Y:S01]  /*b3a0*/  HMMA.16816.F32.BF16 R244, R8.reuse, R234, R212 ;  /* 0x000000ea08f4723c */ /* 0x040fe200000418d4 */
[----:B------:R-:W3:Y:S07]  /*b3b0*/  LDSM.16.M88.4 R232, [R187+0x8000] ;  /* 0x00800000bbe8783b */ /* 0x000eee0000000200 */
[C---:B--2---:R-:W-:Y:S08]  /*b3c0*/  HMMA.16816.F32.BF16 R240, R8.reuse, R32, R224 ;  /* 0x0000002008f0723c */ /* 0x044ff000000418e0 */
[C---:B------:R-:W-:Y:S01]  /*b3d0*/  HMMA.16816.F32.BF16 R228, R8.reuse, R34, R176 ;  /* 0x0000002208e4723c */ /* 0x040fe200000418b0 */
[----:B------:R-:W2:Y:S07]  /*b3e0*/  LDSM.16.M88.4 R32, [R187+0x8800] ;  /* 0x00880000bb20783b */ /* 0x000eae0000000200 */
[C---:B-1----:R-:W-:Y:S08]  /*b3f0*/  HMMA.16816.F32.BF16 R212, R8.reuse, R22, R168 ;  /* 0x0000001608d4723c */ /* 0x042ff000000418a8 */
[C---:B----4-:R-:W-:Y:S01]  /*b400*/  HMMA.16816.F32.BF16 R168, R8.reuse, R16, R28 ;  /* 0x0000001008a8723c */ /* 0x050fe2000004181c */
[----:B------:R-:W1:Y:S07]  /*b410*/  LDSM.16.M88.4 R28, [R187+0x9000] ;  /* 0x00900000bb1c783b */ /* 0x000e6e0000000200 */
[C---:B------:R-:W-:Y:S01]  /*b420*/  HMMA.16816.F32.BF16 R224, R8.reuse, R20, R172 ;  /* 0x0000001408e0723c */ /* 0x040fe200000418ac */
[----:B------:R-:W4:Y:S04]  /*b430*/  LDSM.16.M88.4 R20, [R187+0x9800] ;  /* 0x00980000bb14783b */ /* 0x000f280000000200 */
[----:B------:R-:W-:Y:S03]  /*b440*/  LDSM.16.M88.4 R172, [R186] ;  /* 0x00000000baac783b */ /* 0x000fe60000000200 */
[----:B------:R-:W-:Y:S01]  /*b450*/  HMMA.16816.F32.BF16 R16, R8, R18, R12 ;  /* 0x000000120810723c */ /* 0x000fe2000004180c */
[----:B------:R-:W4:Y:S07]  /*b460*/  LDSM.16.M88.4 R8, [R190] ;  /* 0x00000000be08783b */ /* 0x000f2e0000000200 */
[C---:B---3--:R-:W-:Y:S08]  /*b470*/  HMMA.16816.F32.BF16 R12, R4.reuse, R232, R236 ;  /* 0x000000e8040c723c */ /* 0x048ff000000418ec */
[C---:B--2---:R-:W-:Y:S08]  /*b480*/  HMMA.16816.F32.BF16 R236, R4.reuse, R34, R228 ;  /* 0x0000002204ec723c */ /* 0x044ff000000418e4 */
[C---:B------:R-:W-:Y:S08]  /*b490*/  HMMA.16816.F32.BF16 R176, R4.reuse, R234, R244 ;  /* 0x000000ea04b0723c */ /* 0x040ff000000418f4 */
[C---:B-1----:R-:W-:Y:S01]  /*b4a0*/  HMMA.16816.F32.BF16 R228, R4.reuse, R30, R212 ;  /* 0x0000001e04e4723c */ /* 0x042fe200000418d4 */
[----:B------:R-:W1:Y:S07]  /*b4b0*/  LDSM.16.M88.4 R212, [R186+0x800] ;  /* 0x00080000bad4783b */ /* 0x000e6e0000000200 */
[C---:B------:R-:W-:Y:S01]  /*b4c0*/  HMMA.16816.F32.BF16 R232, R4.reuse, R28, R224 ;  /* 0x0000001c04e8723c */ /* 0x040fe200000418e0 */
[----:B------:R-:W2:Y:S07]  /*b4d0*/  LDSM.16.M88.4 R28, [R186+0x1800] ;  /* 0x00180000ba1c783b */ /* 0x000eae0000000200 */
[C---:B------:R-:W-:Y:S01]  /*b4e0*/  HMMA.16816.F32.BF16 R244, R4.reuse, R32, R240 ;  /* 0x0000002004f4723c */ /* 0x040fe200000418f0 */
[----:B------:R-:W3:Y:S04]  /*b4f0*/  LDSM.16.M88.4 R32, [R186+0x1000] ;  /* 0x00100000ba20783b */ /* 0x000ee80000000200 */
[----:B------:R-:W-:Y:S03]  /*b500*/  LDSM.16.M88.4 R240, [R181+0xa800] ;  /* 0x00a80000b5f0783b */ /* 0x000fe60000000200 */
[C---:B----4-:R-:W-:Y:S08]  /*b510*/  HMMA.16816.F32.BF16 R224, R4.reuse, R20, R168 ;  /* 0x0000001404e0723c */ /* 0x050ff000000418a8 */
[----:B------:R-:W-:Y:S01]  /*b520*/  HMMA.16816.F32.BF16 R168, R4, R22, R16 ;  /* 0x0000001604a8723c */ /* 0x000fe20000041810 */
[----:B------:R-:W-:Y:S04]  /*b530*/  LDSM.16.M88.4 R4, [R188+0x2000] ;  /* 0x00200000bc04783b */ /* 0x000fe80000000200 */
[----:B------:R-:W4:Y:S03]  /*b540*/  LDSM.16.M88.4 R20, [R181+0xa000] ;  /* 0x00a00000b514783b */ /* 0x000f260000000200 */
[C---:B------:R-:W-:Y:S08]  /*b550*/  HMMA.16816.F32.BF16 R16, R8.reuse, R172, R12 ;  /* 0x000000ac0810723c */ /* 0x040ff0000004180c */
[C---:B------:R-:W-:Y:S08]  /*b560*/  HMMA.16816.F32.BF16 R12, R8.reuse, R174, R176 ;  /* 0x000000ae080c723c */ /* 0x040ff000000418b0 */
[C---:B-1----:R-:W-:Y:S08]  /*b570*/  HMMA.16816.F32.BF16 R172, R8.reuse, R212, R244 ;  /* 0x000000d408ac723c */ /* 0x042ff000000418f4 */
        /* <DEDUP_REMOVED lines=8> */
[----:B------:R-:W-:Y:S03]  /*b600*/  LDSM.16.M88.4 R8, [R189+0x2000] ;  /* 0x00200000bd08783b */ /* 0x000fe60000000200 */
[C---:B----4-:R-:W-:Y:S08]  /*b610*/  HMMA.16816.F32.BF16 R168, R4.reuse, R20, R16 ;  /* 0x0000001404a8723c */ /* 0x050ff00000041810 */
[C---:B------:R-:W-:Y:S01]  /*b620*/  HMMA.16816.F32.BF16 R16, R4.reuse, R22, R12 ;  /* 0x000000160410723c */ /* 0x040fe2000004180c */
[----:B------:R-:W3:Y:S07]  /*b630*/  LDSM.16.M88.4 R20, [R204] ;  /* 0x00000000cc14783b */ /* 0x000eee0000000200 */
[C---:B------:R-:W-:Y:S01]  /*b640*/  HMMA.16816.F32.BF16 R12, R4.reuse, R240, R172 ;  /* 0x000000f0040c723c */ /* 0x040fe200000418ac */
[----:B------:R-:W4:Y:S07]  /*b650*/  LDSM.16.M88.4 R172, [R203] ;  /* 0x00000000cbac783b */ /* 0x000f2e0000000200 */
[C---:B------:R-:W-:Y:S08]  /*b660*/  HMMA.16816.F32.BF16 R176, R4.reuse, R242, R176 ;  /* 0x000000f204b0723c */ /* 0x040ff000000418b0 */
[C---:B-1----:R-:W-:Y:S01]  /*b670*/  HMMA.16816.F32.BF16 R240, R4.reuse, R28, R224 ;  /* 0x0000001c04f0723c */ /* 0x042fe200000418e0 */
[----:B------:R-:W1:Y:S07]  /*b680*/  LDSM.16.M88.4 R224, [R202] ;  /* 0x00000000cae0783b */ /* 0x000e6e0000000200 */
[C---:B--2---:R-:W-:Y:S08]  /*b690*/  HMMA.16816.F32.BF16 R248, R4.reuse, R32, R232 ;  /* 0x0000002004f8723c */ /* 0x044ff000000418e8 */
[C---:B------:R-:W-:Y:S01]  /*b6a0*/  HMMA.16816.F32.BF16 R244, R4.reuse, R34, R228 ;  /* 0x0000002204f4723c */ /* 0x040fe200000418e4 */
[----:B------:R-:W-:Y:S07]  /*b6b0*/  LDSM.16.M88.4 R32, [R187+0xa000] ;  /* 0x00a00000bb20783b */ /* 0x000fee0000000200 */
[----:B------:R-:W-:Y:S01]  /*b6c0*/  HMMA.16816.F32.BF16 R228, R4, R30, R212 ;  /* 0x0000001e04e4723c */ /* 0x000fe200000418d4 */
[----:B------:R-:W2:Y:S04]  /*b6d0*/  LDSM.16.M88.4 R212, [R201] ;  /* 0x00000000c9d4783b */ /* 0x000ea80000000200 */
[----:B------:R-:W2:Y:S04]  /*b6e0*/  LDSM.16.M88.4 R4, [R191+0x2000] ;  /* 0x00200000bf04783b */ /* 0x000ea80000000200 */
[----:B------:R-:W2:Y:S01]  /*b6f0*/  LDSM.16.M88.4 R28, [R187+0xa800] ;  /* 0x00a80000bb1c783b */ /* 0x000ea20000000200 */
[C---:B---3--:R-:W-:Y:S08]  /*b700*/  HMMA.16816.F32.BF16 R232, R8.reuse, R20, R168 ;  /* 0x0000001408e8723c */ /* 0x048ff000000418a8 */
[C---:B------:R-:W-:Y:S08]  /*b710*/  HMMA.16816.F32.BF16 R168, R8.reuse, R22, R16 ;  /* 0x0000001608a8723c */ /* 0x040ff00000041810 */
[C---:B----4-:R-:W-:Y:S01]  /*b720*/  HMMA.16816.F32.BF16 R16, R8.reuse, R174, R176 ;  /* 0x000000ae0810723c */ /* 0x050fe200000418b0 */
[----:B------:R-:W3:Y:S07]  /*b730*/  LDSM.16.M88.4 R176, [R187+0xb800] ;  /* 0x00b80000bbb0783b */ /* 0x000eee0000000200 */
[C---:B------:R-:W-:Y:S08]  /*b740*/  HMMA.16816.F32.BF16 R20, R8.reuse, R172, R12 ;  /* 0x000000ac0814723c */ /* 0x040ff0000004180c */
[C---:B-1----:R-:W-:Y:S08]  /*b750*/  HMMA.16816.F32.BF16 R12, R8.reuse, R224, R248 ;  /* 0x000000e0080c723c */ /* 0x042ff000000418f8 */
[C---:B------:R-:W-:Y:S08]  /*b760*/  HMMA.16816.F32.BF16 R244, R8.reuse, R226, R244 ;  /* 0x000000e208f4723c */ /* 0x040ff000000418f4 */
[C---:B--2---:R-:W-:Y:S08]  /*b770*/  HMMA.16816.F32.BF16 R240, R8.reuse, R212, R240 ;  /* 0x000000d408f0723c */ /* 0x044ff000000418f0 */
[----:B------:R-:W-:Y:S01]  /*b780*/  HMMA.16816.F32.BF16 R212, R8, R214, R228 ;  /* 0x000000d608d4723c */ /* 0x000fe200000418e4 */
[----:B------:R-:W-:Y:S07]  /*b790*/  LDSM.16.M88.4 R8, [R190+0x2000] ;  /* 0x00200000be08783b */ /* 0x000fee0000000200 */
[C---:B------:R-:W-:Y:S08]  /*b7a0*/  HMMA.16816.F32.BF16 R224, R4.reuse, R34, R168 ;  /* 0x0000002204e0723c */ /* 0x040ff000000418a8 */
[C---:B------:R-:W-:Y:S01]  /*b7b0*/  HMMA.16816.F32.BF16 R168, R4.reuse, R30, R16 ;  /* 0x0000001e04a8723c */ /* 0x040fe20000041810 */
[----:B------:R-:W1:Y:S07]  /*b7c0*/  LDSM.16.M88.4 R16, [R186+0x2000] ;  /* 0x00200000ba10783b */ /* 0x000e6e0000000200 */
[C---:B------:R-:W-:Y:S08]  /*b7d0*/  HMMA.16816.F32.BF16 R228, R4.reuse, R32, R232 ;  /* 0x0000002004e4723c */ /* 0x040ff000000418e8 */
[C---:B------:R-:W-:Y:S01]  /*b7e0*/  HMMA.16816.F32.BF16 R172, R4.reuse, R28, R20 ;  /* 0x0000001c04ac723c */ /* 0x040fe20000041814 */
[----:B------:R-:W2:Y:S07]  /*b7f0*/  LDSM.16.M88.4 R20, [R186+0x2800] ;  /* 0x00280000ba14783b */ /* 0x000eae0000000200 */
[C---:B------:R-:W-:Y:S01]  /*b800*/  HMMA.16816.F32.BF16 R32, R4.reuse, R236, R12 ;  /* 0x000000ec0420723c */ /* 0x040fe2000004180c */
[----:B------:R-:W4:Y:S07]  /*b810*/  LDSM.16.M88.4 R12, [R186+0x3000] ;  /* 0x00300000ba0c783b */ /* 0x000f2e0000000200 */
[C---:B------:R-:W-:Y:S08]  /*b820*/  HMMA.16816.F32.BF16 R28, R4.reuse, R238, R244 ;  /* 0x000000ee041c723c */ /* 0x040ff000000418f4 */
[C---:B---3--:R-:W-:Y:S08]  /*b830*/  HMMA.16816.F32.BF16 R232, R4.reuse, R176, R240 ;  /* 0x000000b004e8723c */ /* 0x048ff000000418f0 */
[----:B------:R-:W-:Y:S01]  /*b840*/  HMMA.16816.F32.BF16 R212, R4, R178, R212 ;  /* 0x000000b204d4723c */ /* 0x000fe200000418d4 */
[----:B------:R-:W3:Y:S04]  /*b850*/  LDSM.16.M88.4 R176, [R186+0x3800] ;  /* 0x00380000bab0783b */ /* 0x000ee80000000200 */
[----:B------:R-:W-:Y:S03]  /*b860*/  LDSM.16.M88.4 R4, [R188+0x4000] ;  /* 0x00400000bc04783b */ /* 0x000fe60000000200 */
[C---:B-1----:R-:W-:Y:S01]  /*b870*/  HMMA.16816.F32.BF16 R244, R8.reuse, R16, R228 ;  /* 0x0000001008f4723c */ /* 0x042fe200000418e4 */
[----:B------:R-:W1:Y:S07]  /*b880*/  LDSM.16.M88.4 R228, [R181+0xc000] ;  /* 0x00c00000b5e4783b */ /* 0x000e6e0000000200 */
[C---:B------:R-:W-:Y:S01]  /*b890*/  HMMA.16816.F32.BF16 R236, R8.reuse, R18, R224 ;  /* 0x0000001208ec723c */ /* 0x040fe200000418e0 */
[----:B------:R-:W-:Y:S07]  /*b8a0*/  LDSM.16.M88.4 R16, [R181+0xd800] ;  /* 0x00d80000b510783b */ /* 0x000fee0000000200 */
[C---:B--2---:R-:W-:Y:S08]  /*b8b0*/  HMMA.16816.F32.BF16 R224, R8.reuse, R22, R168 ;  /* 0x0000001608e0723c */ /* 0x044ff000000418a8 */
[C---:B----4-:R-:W-:Y:S01]  /*b8c0*/  HMMA.16816.F32.BF16 R168, R8.reuse, R14, R28 ;  /* 0x0000000e08a8723c */ /* 0x050fe2000004181c */
[----:B------:R-:W2:Y:S07]  /*b8d0*/  LDSM.16.M88.4 R28, [R181+0xc800] ;  /* 0x00c80000b51c783b */ /* 0x000eae0000000200 */
[C---:B------:R-:W-:Y:S01]  /*b8e0*/  HMMA.16816.F32.BF16 R240, R8.reuse, R20, R172 ;  /* 0x0000001408f0723c */ /* 0x040fe200000418ac */
[----:B------:R-:W4:Y:S07]  /*b8f0*/  LDSM.16.M88.4 R20, [R181+0xd000] ;  /* 0x00d00000b514783b */ /* 0x000f2e0000000200 */
[C---:B------:R-:W-:Y:S08]  /*b900*/  HMMA.16816.F32.BF16 R172, R8.reuse, R12, R32 ;  /* 0x0000000c08ac723c */ /* 0x040ff00000041820 */
[C---:B---3--:R-:W-:Y:S08]  /*b910*/  HMMA.16816.F32.BF16 R32, R8.reuse, R176, R232 ;  /* 0x000000b00820723c */ /* 0x048ff000000418e8 */
[----:B------:R-:W-:Y:S01]  /*b920*/  HMMA.16816.F32.BF16 R12, R8, R178, R212 ;  /* 0x000000b2080c723c */ /* 0x000fe200000418d4 */
[----:B------:R-:W-:Y:S07]  /*b930*/  LDSM.16.M88.4 R8, [R189+0x4000] ;  /* 0x00400000bd08783b */ /* 0x000fee0000000200 */
[C---:B-1----:R-:W-:Y:S08]  /*b940*/  HMMA.16816.F32.BF16 R176, R4.reuse, R228, R244 ;  /* 0x000000e404b0723c */ /* 0x042ff000000418f4 */
[C---:B------:R-:W-:Y:S01]  /*b950*/  HMMA.16816.F32.BF16 R236, R4.reuse, R230, R236 ;  /* 0x000000e604ec723c */ /* 0x040fe200000418ec */
[----:B------:R-:W1:Y:S07]  /*b960*/  LDSM.16.M88.4 R228, [R200] ;  /* 0x00000000c8e4783b */ /* 0x000e6e0000000200 */
[C---:B--2---:R-:W-:Y:S08]  /*b970*/  HMMA.16816.F32.BF16 R240, R4.reuse, R28, R240 ;  /* 0x0000001c04f0723c */ /* 0x044ff000000418f0 */
[C---:B------:R-:W-:Y:S01]  /*b980*/  HMMA.16816.F32.BF16 R232, R4.reuse, R30, R224 ;  /* 0x0000001e04e8723c */ /* 0x040fe200000418e0 */
[----:B------:R-:W2:Y:S07]  /*b990*/  LDSM.16.M88.4 R28, [R198] ;  /* 0x00000000c61c783b */ /* 0x000eae0000000200 */
[C---:B----4-:R-:W-:Y:S08]  /*b9a0*/  HMMA.16816.F32.BF16 R212, R4.reuse, R22, R168 ;  /* 0x0000001604d4723c */ /* 0x050ff000000418a8 */
[C---:B------:R-:W-:Y:S01]  /*b9b0*/  HMMA.16816.F32.BF16 R168, R4.reuse, R16, R32 ;  /* 0x0000001004a8723c */ /* 0x040fe20000041820 */
[----:B------:R-:W3:Y:S07]  /*b9c0*/  LDSM.16.M88.4 R32, [R199] ;  /* 0x00000000c720783b */ /* 0x000eee0000000200 */
[C---:B------:R-:W-:Y:S01]  /*b9d0*/  HMMA.16816.F32.BF16 R224, R4.reuse, R20, R172 ;  /* 0x0000001404e0723c */ /* 0x040fe200000418ac */
[----:B------:R-:W4:Y:S04]  /*b9e0*/  LDSM.16.M88.4 R20, [R197] ;  /* 0x00000000c514783b */ /* 0x000f280000000200 */
[----:B------:R-:W-:Y:S03]  /*b9f0*/  LDSM.16.M88.4 R172, [R187+0xc000] ;  /* 0x00c00000bbac783b */ /* 0x000fe60000000200 */
[----:B------:R-:W-:Y:S01]  /*ba00*/  HMMA.16816.F32.BF16 R16, R4, R18, R12 ;  /* 0x000000120410723c */ /* 0x000fe2000004180c */
[----:B------:R-:W4:Y:S07]  /*ba10*/  LDSM.16.M88.4 R4, [R191+0x4000] ;  /* 0x00400000bf04783b */ /* 0x000f2e0000000200 */
[C---:B-1----:R-:W-:Y:S08]  /*ba20*/  HMMA.16816.F32.BF16 R12, R8.reuse, R228, R176 ;  /* 0x000000e4080c723c */ /* 0x042ff000000418b0 */
[C---:B------:R-:W-:Y:S08]  /*ba30*/  HMMA.16816.F32.BF16 R176, R8.reuse, R230, R236 ;  /* 0x000000e608b0723c */ /* 0x040ff000000418ec */
[C---:B--2---:R-:W-:Y:S01]  /*ba40*/  HMMA.16816.F32.BF16 R228, R8.reuse, R30, R212 ;  /* 0x0000001e08e4723c */ /* 0x044fe200000418d4 */
[----:B------:R-:W1:Y:S07]  /*ba50*/  LDSM.16.M88.4 R212, [R187+0xc800] ;  /* 0x00c80000bbd4783b */ /* 0x000e6e0000000200 */
[C---:B---3--:R-:W-:Y:S08]  /*ba60*/  HMMA.16816.F32.BF16 R236, R8.reuse, R34, R232 ;  /* 0x0000002208ec723c */ /* 0x048ff000000418e8 */
[C---:B------:R-:W-:Y:S01]  /*ba70*/  HMMA.16816.F32.BF16 R232, R8.reuse, R28, R224 ;  /* 0x0000001c08e8723c */ /* 0x040fe200000418e0 */
[----:B------:R-:W2:Y:S07]  /*ba80*/  LDSM.16.M88.4 R28, [R187+0xd800] ;  /* 0x00d80000bb1c783b */ /* 0x000eae0000000200 */
[C---:B----4-:R-:W-:Y:S08]  /*ba90*/  HMMA.16816.F32.BF16 R224, R8.reuse, R20, R168 ;  /* 0x0000001408e0723c */ /* 0x050ff000000418a8 */
[C---:B------:R-:W-:Y:S01]  /*baa0*/  HMMA.16816.F32.BF16 R244, R8.reuse, R32, R240 ;  /* 0x0000002008f4723c */ /* 0x040fe200000418f0 */
[----:B------:R-:W-:Y:S04]  /*bab0*/  LDSM.16.M88.4 R32, [R187+0xd000] ;  /* 0x00d00000bb20783b */ /* 0x000fe80000000200 */
[----:B------:R-:W-:Y:S03]  /*bac0*/  LDSM.16.M88.4 R240, [R186+0x4800] ;  /* 0x00480000baf0783b */ /* 0x000fe60000000200 */
[----:B------:R-:W-:Y:S01]  /*bad0*/  HMMA.16816.F32.BF16 R168, R8, R22, R16 ;  /* 0x0000001608a8723c */ /* 0x000fe20000041810 */
[----:B------:R-:W-:Y:S04]  /*bae0*/  LDSM.16.M88.4 R8, [R190+0x4000] ;  /* 0x00400000be08783b */ /* 0x000fe80000000200 */
[----:B------:R-:W3:Y:S03]  /*baf0*/  LDSM.16.M88.4 R20, [R186+0x4000] ;  /* 0x00400000ba14783b */ /* 0x000ee60000000200 */
[C---:B------:R-:W-:Y:S08]  /*bb00*/  HMMA.16816.F32.BF16 R16, R4.reuse, R172, R12 ;  /* 0x000000ac0410723c */ /* 0x040ff0000004180c */
[C---:B------:R-:W-:Y:S08]  /*bb10*/  HMMA.16816.F32.BF16 R12, R4.reuse, R174, R176 ;  /* 0x000000ae040c723c */ /* 0x040ff000000418b0 */
[C---:B-1----:R-:W-:Y:S08]  /*bb20*/  HMMA.16816.F32.BF16 R172, R4.reuse, R212, R244 ;  /* 0x000000d404ac723c */ /* 0x042ff000000418f4 */
[C---:B------:R-:W-:Y:S08]  /*bb30*/  HMMA.16816.F32.BF16 R176, R4.reuse, R214, R236 ;  /* 0x000000d604b0723c */ /* 0x040ff000000418ec */
[C---:B--2---:R-:W-:Y:S08]  /*bb40*/  HMMA.16816.F32.BF16 R224, R4.reuse, R28, R224 ;  /* 0x0000001c04e0723c */ /* 0x044ff000000418e0 */
[----:B------:R-:W-:Y:S01]  /*bb50*/  HMMA.16816.F32.BF16 R212, R4, R30, R168 ;  /* 0x0000001e04d4723c */ /* 0x000fe200000418a8 */
[----:B------:R-:W1:Y:S07]  /*bb60*/  LDSM.16.M88.4 R28, [R186+0x5000] ;  /* 0x00500000ba1c783b */ /* 0x000e6e0000000200 */
[C---:B---3--:R-:W-:Y:S01]  /*bb70*/  HMMA.16816.F32.BF16 R168, R8.reuse, R20, R16 ;  /* 0x0000001408a8723c */ /* 0x048fe20000041810 */
[----:B------:R-:W-:Y:S07]  /*bb80*/  LDSM.16.M88.4 R16, [R181+0xe000] ;  /* 0x00e00000b510783b */ /* 0x000fee0000000200 */
[----:B------:R-:W-:Y:S01]  /*bb90*/  HMMA.16816.F32.BF16 R12, R8, R22, R12 ;  /* 0x00000016080c723c */ /* 0x000fe2000004180c */
[----:B------:R-:W2:Y:S07]  /*bba0*/  LDSM.16.M88.4 R20, [R186+0x5800] ;  /* 0x00580000ba14783b */ /* 0x000eae0000000200 */
[C---:B------:R-:W-:Y:S08]  /*bbb0*/  HMMA.16816.F32.BF16 R228, R4.reuse, R34, R228 ;  /* 0x0000002204e4723c */ /* 0x040ff000000418e4 */
[----:B------:R-:W-:Y:S01]  /*bbc0*/  HMMA.16816.F32.BF16 R232, R4, R32, R232 ;  /* 0x0000002004e8723c */ /* 0x000fe200000418e8 */
[----:B------:R-:W3:Y:S07]  /*bbd0*/  LDSM.16.M88.4 R4, [R188+0x6000] ;  /* 0x00600000bc04783b */ /* 0x000eee0000000200 */
[C---:B------:R-:W-:Y:S01]  /*bbe0*/  HMMA.16816.F32.BF16 R32, R8.reuse, R240, R172 ;  /* 0x000000f00820723c */ /* 0x040fe200000418ac */
[----:B------:R-:W4:Y:S07]  /*bbf0*/  LDSM.16.M88.4 R172, [R181+0xe800] ;  /* 0x00e80000b5ac783b */ /* 0x000f2e0000000200 */
[C---:B------:R-:W-:Y:S08]  /*bc00*/  HMMA.16816.F32.BF16 R176, R8.reuse, R242, R176 ;  /* 0x000000f208b0723c */ /* 0x040ff000000418b0 */
[C---:B-1----:R-:W-:Y:S08]  /*bc10*/  HMMA.16816.F32.BF16 R240, R8.reuse, R30, R228 ;  /* 0x0000001e08f0723c */ /* 0x042ff000000418e4 */
[C---:B------:R-:W-:Y:S01]  /*bc20*/  HMMA.16816.F32.BF16 R244, R8.reuse, R28, R232 ;  /* 0x0000001c08f4723c */ /* 0x040fe200000418e8 */
[----:B------:R-:W-:Y:S04]  /*bc30*/  LDSM.16.M88.4 R28, [R195] ;  /* 0x00000000c31c783b */ /* 0x000fe80000000200 */
[----:B------:R-:W-:Y:S03]  /*bc40*/  LDSM.16.M88.4 R232, [R194] ;  /* 0x00000000c2e8783b */ /* 0x000fe60000000200 */
[C---:B--2---:R-:W-:Y:S01]  /*bc50*/  HMMA.16816.F32.BF16 R236, R8.reuse, R20, R224 ;  /* 0x0000001408ec723c */ /* 0x044fe200000418e0 */
[----:B------:R-:W1:Y:S07]  /*bc60*/  LDSM.16.M88.4 R224, [R181+0xf000] ;  /* 0x00f00000b5e0783b */ /* 0x000e6e0000000200 */
[----:B------:R-:W-:Y:S01]  /*bc70*/  HMMA.16816.F32.BF16 R228, R8, R22, R212 ;  /* 0x0000001608e4723c */ /* 0x000fe200000418d4 */
[----:B------:R-:W-:Y:S04]  /*bc80*/  LDSM.16.M88.4 R8, [R189+0x6000] ;  /* 0x00600000bd08783b */ /* 0x000fe80000000200 */
[----:B------:R-:W2:Y:S04]  /*bc90*/  LDSM.16.M88.4 R20, [R196] ;  /* 0x00000000c414783b */ /* 0x000ea80000000200 */
[----:B------:R-:W2:Y:S01]  /*bca0*/  LDSM.16.M88.4 R212, [R181+0xf800] ;  /* 0x00f80000b5d4783b */ /* 0x000ea20000000200 */
[C---:B---3--:R-:W-:Y:S08]  /*bcb0*/  HMMA.16816.F32.BF16 R168, R4.reuse, R16, R168 ;  /* 0x0000001004a8723c */ /* 0x048ff000000418a8 */
[C---:B------:R-:W-:Y:S08]  /*bcc0*/  HMMA.16816.F32.BF16 R16, R4.reuse, R18, R12 ;  /* 0x000000120410723c */ /* 0x040ff0000004180c */
[C---:B----4-:R-:W-:Y:S08]  /*bcd0*/  HMMA.16816.F32.BF16 R12, R4.reuse, R172, R32 ;  /* 0x000000ac040c723c */ /* 0x050ff00000041820 */
[C---:B------:R-:W-:Y:S08]  /*bce0*/  HMMA.16816.F32.BF16 R32, R4.reuse, R174, R176 ;  /* 0x000000ae0420723c */ /* 0x040ff000000418b0 */
[----:B-1----:R-:W-:Y:S08]  /*bcf0*/  HMMA.16816.F32.BF16 R172, R4, R224, R244 ;  /* 0x000000e004ac723c */ /* 0x002ff000000418f4 */
[----:B--2---:R-:W-:Y:S08]  /*bd00*/  HMMA.16816.F32.BF16 R176, R8, R20, R168 ;  /* 0x0000001408b0723c */ /* 0x004ff000000418a8 */
[----:B------:R-:W-:Y:S01]  /*bd10*/  HMMA.16816.F32.BF16 R240, R4, R226, R240 ;  /* 0x000000e204f0723c */ /* 0x000fe200000418f0 */
[----:B------:R-:W1:Y:S07]  /*bd20*/  LDSM.16.M88.4 R224, [R193] ;  /* 0x00000000c1e0783b */ /* 0x000e6e0000000200 */
[C---:B------:R-:W-:Y:S01]  /*bd30*/  HMMA.16816.F32.BF16 R168, R8.reuse, R22, R16 ;  /* 0x0000001608a8723c */ /* 0x040fe20000041810 */
[----:B------:R-:W-:Y:S07]  /*bd40*/  LDSM.16.M88.4 R20, [R187+0xe800] ;  /* 0x00e80000bb14783b */ /* 0x000fee0000000200 */
[----:B------:R-:W-:Y:S08]  /*bd50*/  HMMA.16816.F32.BF16 R16, R8, R28, R12 ;  /* 0x0000001c0810723c */ /* 0x000ff0000004180c */
[C---:B------:R-:W-:Y:S08]  /*bd60*/  HMMA.16816.F32.BF16 R236, R4.reuse, R212, R236 ;  /* 0x000000d404ec723c */ /* 0x040ff000000418ec */
[----:B------:R-:W-:Y:S01]  /*bd70*/  HMMA.16816.F32.BF16 R228, R4, R214, R228 ;  /* 0x000000d604e4723c */ /* 0x000fe200000418e4 */
[----:B------:R-:W-:Y:S04]  /*bd80*/  LDSM.16.M88.4 R4, [R191+0x6000] ;  /* 0x00600000bf04783b */ /* 0x000fe80000000200 */
[----:B------:R-:W-:Y:S03]  /*bd90*/  LDSM.16.M88.4 R212, [R187+0xf000] ;  /* 0x00f00000bbd4783b */ /* 0x000fe60000000200 */
[C---:B------:R-:W-:Y:S01]  /*bda0*/  HMMA.16816.F32.BF16 R12, R8.reuse, R30, R32 ;  /* 0x0000001e080c723c */ /* 0x040fe20000041820 */
[----:B------:R-:W2:Y:S04]  /*bdb0*/  LDSM.16.M88.4 R28, [R187+0xe000] ;  /* 0x00e00000bb1c783b */ /* 0x000ea80000000200 */
[----:B------:R-:W3:Y:S03]  /*bdc0*/  LDSM.16.M88.4 R32, [R187+0xf800] ;  /* 0x00f80000bb20783b */ /* 0x000ee60000000200 */
[C---:B-1----:R-:W-:Y:S08]  /*bdd0*/  HMMA.16816.F32.BF16 R236, R8.reuse, R224, R236 ;  /* 0x000000e008ec723c */ /* 0x042ff000000418ec */
[C---:B------:R-:W-:Y:S08]  /*bde0*/  HMMA.16816.F32.BF16 R224, R8.reuse, R226, R228 ;  /* 0x000000e208e0723c */ /* 0x040ff000000418e4 */
[C---:B------:R-:W-:Y:S08]  /*bdf0*/  HMMA.16816.F32.BF16 R172, R8.reuse, R232, R172 ;  /* 0x000000e808ac723c */ /* 0x040ff000000418ac */
[----:B------:R-:W-:Y:S01]  /*be00*/  HMMA.16816.F32.BF16 R240, R8, R234, R240 ;  /* 0x000000ea08f0723c */ /* 0x000fe200000418f0 */
[----:B------:R-:W-:Y:S07]  /*be10*/  LDSM.16.M88.4 R8, [R190+0x6000] ;  /* 0x00600000be08783b */ /* 0x000fee0000000200 */
[C---:B--2---:R-:W-:Y:S08]  /*be20*/  HMMA.16816.F32.BF16 R228, R4.reuse, R28, R176 ;  /* 0x0000001c04e4723c */ /* 0x044ff000000418b0 */
[C---:B------:R-:W-:Y:S08]  /*be30*/  HMMA.16816.F32.BF16 R168, R4.reuse, R30, R168 ;  /* 0x0000001e04a8723c */ /* 0x040ff000000418a8 */
[C---:B------:R-:W-:Y:S01]  /*be40*/  HMMA.16816.F32.BF16 R28, R4.reuse, R20, R16 ;  /* 0x00000014041c723c */ /* 0x040fe20000041810 */
[----:B------:R-:W-:Y:S01]  /*be50*/  IMAD.SHL.U32 R252, R252, 0x2, RZ ;  /* 0x00000002fcfc7824 */ /* 0x000fe200078e00ff */
[----:B------:R-:W-:Y:S06]  /*be60*/  LDSM.16.M88.4 R16, [R186+0x6800] ;  /* 0x00680000ba10783b */ /* 0x000fec0000000200 */
[----:B------:R-:W-:Y:S01]  /*be70*/  HMMA.16816.F32.BF16 R20, R4, R22, R12 ;  /* 0x000000160414723c */ /* 0x000fe2000004180c */
[----:B------:R-:W1:Y:S01]  /*be80*/  LDSM.16.M88.4 R12, [R186+0x6000] ;  /* 0x00600000ba0c783b */ /* 0x000e620000000200 */
[----:B------:R-:W-:-:S05]  /*be90*/  LOP3.LUT R252, R252, 0x6, RZ, 0xc0, !PT ;  /* 0x00000006fcfc7812 */ /* 0x000fca00078ec0ff */
[----:B------:R-:W-:-:S04]  /*bea0*/  IMAD R0, R0, 0x40, R252 ;  /* 0x0000004000007824 */ /* 0x000fc800078e02fc */
[--C-:B------:R-:W-:Y:S01]  /*beb0*/  IMAD.IADD R2, R209, 0x1, -R0.reuse ;  /* 0x00000001d1027824 */ /* 0x100fe200078e0a00 */
[----:B------:R-:W-:Y:S01]  /*bec0*/  HMMA.16816.F32.BF16 R172, R4, R212, R172 ;  /* 0x000000d404ac723c */ /* 0x000fe200000418ac */
[----:B------:R-:W-:-:S03]  /*bed0*/  IMAD.IADD R3, R218, 0x1, -R0 ;  /* 0x00000001da037824 */ /* 0x000fc600078e0a00 */
[----:B------:R-:W-:-:S04]  /*bee0*/  IABS R2, R2 ;  /* 0x0000000200027213 */ /* 0x000fc80000000000 */
[----:B------:R-:W-:Y:S01]  /*bef0*/  HMMA.16816.F32.BF16 R176, R4, R214, R240 ;  /* 0x000000d604b0723c */ /* 0x000fe200000418f0 */
[----:B------:R-:W-:-:S07]  /*bf00*/  IABS R3, R3 ;  /* 0x0000000300037213 */ /* 0x000fce0000000000 */
[C---:B---3--:R-:W-:Y:S08]  /*bf10*/  HMMA.16816.F32.BF16 R212, R4.reuse, R32, R236 ;  /* 0x0000002004d4723c */ /* 0x048ff000000418ec */
[----:B------:R-:W-:Y:S01]  /*bf20*/  HMMA.16816.F32.BF16 R224, R4, R34, R224 ;  /* 0x0000002204e0723c */ /* 0x000fe200000418e0 */
[----:B------:R-:W2:Y:S06]  /*bf30*/  LDSM.16.M88.4 R32, [R186+0x7000] ;  /* 0x00700000ba20783b */ /* 0x000eac0000000200 */
[----:B------:R-:W-:Y:S01]  /*bf40*/  IMAD.MOV.U32 R4, RZ, RZ, R2 ;  /* 0x000000ffff047224 */ /* 0x000fe200078e0002 */
[----:B------:R-:W-:Y:S01]  /*bf50*/  IADD3 R2, R0, 0x1, RZ ;  /* 0x0000000100027810 */ /* 0x000fe20007ffe0ff */
[C---:B-1----:R-:W-:Y:S01]  /*bf60*/  HMMA.16816.F32.BF16 R232, R8.reuse, R14, R168 ;  /* 0x0000000e08e8723c */ /* 0x042fe200000418a8 */
[----:B------:R-:W1:Y:S07]  /*bf70*/  LDSM.16.M88.4 R168, [R186+0x7800] ;  /* 0x00780000baa8783b */ /* 0x000e6e0000000200 */
[----:B------:R-:W-:Y:S01]  /*bf80*/  HMMA.16816.F32.BF16 R228, R8, R12, R228 ;  /* 0x0000000c08e4723c */ /* 0x000fe200000418e4 */
[--C-:B------:R-:W-:Y:S01]  /*bf90*/  IMAD.IADD R5, R209, 0x1, -R2.reuse ;  /* 0x00000001d1057824 */ /* 0x100fe200078e0a02 */
[----:B------:R3:W4:Y:S01]  /*bfa0*/  I2F R12, R4 ;  /* 0x00000004000c7306 */ /* 0x0007220000201400 */
[----:B------:R-:W-:-:S05]  /*bfb0*/  IMAD.IADD R6, R218, 0x1, -R2 ;  /* 0x00000001da067824 */ /* 0x000fca00078e0a02 */
[----:B------:R-:W-:Y:S01]  /*bfc0*/  HMMA.16816.F32.BF16 R28, R8, R16, R28 ;  /* 0x00000010081c723c */ /* 0x000fe2000004181c */
[C---:B------:R-:W-:Y:S01]  /*bfd0*/  ISETP.GE.AND P0, PT, R2.reuse, R220, PT ;  /* 0x000000dc0200720c */ /* 0x040fe20003f06270 */
[----:B------:R-:W-:Y:S01]  /*bfe0*/  UISETP.GT.AND UP0, UPT, UR7, UR11, UPT ;  /* 0x0000000b0700728c */ /* 0x000fe2000bf04270 */
[----:B------:R-:W-:Y:S01]  /*bff0*/  ISETP.GE.AND P2, PT, R2, R219, PT ;  /* 0x000000db0200720c */ /* 0x000fe20003f46270 */
[----:B------:R-:W-:-:S04]  /*c000*/  DEPBAR.LE SB0, 0x0 ;  /* 0x000080000000791a */ /* 0x000fc80000000000 */
[----:B---3--:R-:W-:Y:S01]  /*c010*/  IMAD.MOV.U32 R4, RZ, RZ, R3 ;  /* 0x000000ffff047224 */ /* 0x008fe200078e0003 */
[----:B------:R-:W-:-:S03]  /*c020*/  IABS R3, R5 ;  /* 0x0000000500037213 */ /* 0x000fc60000000000 */
[----:B------:R3:W-:Y:S02]  /*c030*/  I2F R13, R4 ;  /* 0x00000004000d7306 */ /* 0x0007e40000201400 */
[----:B------:R-:W-:Y:S01]  /*c040*/  IMAD.MOV.U32 R5, RZ, RZ, R3 ;  /* 0x000000ffff057224 */ /* 0x000fe200078e0003 */
[----:B------:R-:W-:-:S05]  /*c050*/  IABS R3, R6 ;  /* 0x0000000600037213 */ /* 0x000fca0000000000 */
[----:B------:R1:W1:Y:S01]  /*c060*/  I2F R14, R5 ;  /* 0x00000005000e7306 */ /* 0x0002620000201400 */
[----:B---3--:R-:W-:-:S05]  /*c070*/  IADD3 R4, R0, 0x8, RZ ;  /* 0x0000000800047810 */ /* 0x008fca0007ffe0ff */
[----:B------:R-:W-:Y:S02]  /*c080*/  IMAD.IADD R6, R209, 0x1, -R4 ;  /* 0x00000001d1067824 */ /* 0x000fe400078e0a04 */
[----:B-1----:R-:W-:-:S03]  /*c090*/  IMAD.MOV.U32 R5, RZ, RZ, R3 ;  /* 0x000000ffff057224 */ /* 0x002fc600078e0003 */
[----:B------:R-:W-:Y:S01]  /*c0a0*/  IABS R3, R6 ;  /* 0x0000000600037213 */ /* 0x000fe20000000000 */
[----:B------:R1:W3:Y:S01]  /*c0b0*/  I2F R17, R5 ;  /* 0x0000000500117306 */ /* 0x0002e20000201400 */
[----:B------:R-:W-:Y:S01]  /*c0c0*/  IADD3 R6, R0, 0x9, RZ ;  /* 0x0000000900067810 */ /* 0x000fe20007ffe0ff */
[----:B------:R-:W-:Y:S01]  /*c0d0*/  IMAD.IADD R7, R218, 0x1, -R4 ;  /* 0x00000001da077824 */ /* 0x000fe200078e0a04 */
[C---:B------:R-:W-:Y:S02]  /*c0e0*/  ISETP.LT.OR P0, PT, R2.reuse, R217, P0 ;  /* 0x000000d90200720c */ /* 0x040fe40000701670 */
[----:B------:R-:W-:Y:S01]  /*c0f0*/  ISETP.LT.OR P2, PT, R2, R216, P2 ;  /* 0x000000d80200720c */ /* 0x000fe20001741670 */
[----:B-1----:R-:W-:-:S04]  /*c100*/  IMAD.MOV.U32 R5, RZ, RZ, R3 ;  /* 0x000000ffff057224 */ /* 0x002fc800078e0003 */
[----:B------:R1:W1:Y:S01]  /*c110*/  I2F R16, R5 ;  /* 0x0000000500107306 */ /* 0x0002620000201400 */
[----:B------:R-:W-:Y:S01]  /*c120*/  IABS R3, R7 ;  /* 0x0000000700037213 */ /* 0x000fe20000000000 */
[----:B------:R-:W-:Y:S01]  /*c130*/  HMMA.16816.F32.BF16 R20, R8, R18, R20 ;  /* 0x000000120814723c */ /* 0x000fe20000041814 */
[----:B------:R-:W-:Y:S01]  /*c140*/  ISETP.GE.AND P1, PT, R0, R220, PT ;  /* 0x000000dc0000720c */ /* 0x000fe20003f26270 */
[----:B-1----:R-:W-:-:S04]  /*c150*/  IMAD.IADD R5, R209, 0x1, -R6 ;  /* 0x00000001d1057824 */ /* 0x002fc800078e0a06 */
[----:B------:R1:W1:Y:S01]  /*c160*/  I2F R15, R3 ;  /* 0x00000003000f7306 */ /* 0x0002620000201400 */
[----:B------:R-:W-:Y:S01]  /*c170*/  IABS R2, R5 ;  /* 0x0000000500027213 */ /* 0x000fe20000000000 */
[----:B--2---:R-:W-:Y:S04]  /*c180*/  HMMA.16816.F32.BF16 R236, R8, R32, R172 ;  /* 0x0000002008ec723c */ /* 0x004fe800000418ac */
[----:B------:R-:W-:-:S04]  /*c190*/  IMAD.MOV.U32 R5, RZ, RZ, R2 ;  /* 0x000000ffff057224 */ /* 0x000fc800078e0002 */
[----:B------:R-:W-:Y:S01]  /*c1a0*/  HMMA.16816.F32.BF16 R176, R8, R34, R176 ;  /* 0x0000002208b0723c */ /* 0x000fe200000418b0 */
[----:B-1----:R-:W-:Y:S01]  /*c1b0*/  IADD3 R3, R0, 0x10, RZ ;  /* 0x0000001000037810 */ /* 0x002fe20007ffe0ff */
[----:B------:R-:W-:-:S06]  /*c1c0*/  IMAD.IADD R7, R218, 0x1, -R6 ;  /* 0x00000001da077824 */ /* 0x000fcc00078e0a06 */
[----:B------:R-:W-:Y:S01]  /*c1d0*/  HMMA.16816.F32.BF16 R212, R8, R168, R212 ;  /* 0x000000a808d4723c */ /* 0x000fe200000418d4 */
[----:B------:R-:W-:Y:S01]  /*c1e0*/  BAR.SYNC.DEFER_BLOCKING 0x0 ;  /* 0x0000000000007b1d */ /* 0x000fe20000010000 */
[----:B------:R-:W-:-:S06]  /*c1f0*/  ISETP.LT.OR P1, PT, R0, R217, P1 ;  /* 0x000000d90000720c */ /* 0x000fcc0000f21670 */
[----:B------:R-:W-:Y:S07]  /*c200*/  HMMA.16816.F32.BF16 R224, R8, R170, R224 ;  /* 0x000000aa08e0723c */ /* 0x000fee00000418e0 */
[----:B----4-:R-:W-:Y:S02]  /*c210*/  FFMA.FTZ R8, R12, -UR17, R228 ;  /* 0x800000110c087c23 */ /* 0x010fe400080100e4 */
[----:B------:R1:W2:Y:S01]  /*c220*/  I2F R12, R5 ;  /* 0x00000005000c7306 */ /* 0x0002a20000201400 */
[----:B------:R-:W-:-:S02]  /*c230*/  IABS R2, R7 ;  /* 0x0000000700027213 */ /* 0x000fc40000000000 */
[----:B------:R-:W-:Y:S02]  /*c240*/  FSEL R172, R8, -INF , !P1 ;  /* 0xff80000008ac7808 */ /* 0x000fe40004800000 */
[----:B------:R-:W-:Y:S01]  /*c250*/  ISETP.GE.AND P1, PT, R0, R219, PT ;  /* 0x000000db0000720c */ /* 0x000fe20003f26270 */
[----:B------:R-:W-:Y:S02]  /*c260*/  FFMA.FTZ R9, R14, -UR17, R229 ;  /* 0x800000110e097c23 */ /* 0x000fe400080100e5 */
[--C-:B-1----:R-:W-:Y:S01]  /*c270*/  IMAD.IADD R5, R209, 0x1, -R3.reuse ;  /* 0x00000001d1057824 */ /* 0x102fe200078e0a03 */
[----:B------:R1:W4:Y:S04]  /*c280*/  I2F R14, R2 ;  /* 0x00000002000e7306 */ /* 0x0003280000201400 */
[----:B------:R-:W-:Y:S01]  /*c290*/  IABS R5, R5 ;  /* 0x0000000500057213 */ /* 0x000fe20000000000 */
[----:B------:R-:W-:Y:S01]  /*c2a0*/  FFMA.FTZ R10, R13, -UR17, R230 ;  /* 0x800000110d0a7c23 */ /* 0x000fe200080100e6 */
[----:B------:R-:W-:Y:S01]  /*c2b0*/  ISETP.LT.OR P1, PT, R0, R216, P1 ;  /* 0x000000d80000720c */ /* 0x000fe20000f21670 */
[----:B------:R-:W-:-:S02]  /*c2c0*/  IMAD.IADD R8, R218, 0x1, -R3 ;  /* 0x00000001da087824 */ /* 0x000fc400078e0a03 */
[----:B------:R-:W-:Y:S01]  /*c2d0*/  IMAD.MOV.U32 R7, RZ, RZ, R5 ;  /* 0x000000ffff077224 */ /* 0x000fe200078e0005 */
[----:B------:R-:W-:Y:S02]  /*c2e0*/  FSEL R173, R10, -INF , !P1 ;  /* 0xff8000000aad7808 */ /* 0x000fe40004800000 */
[----:B------:R-:W-:Y:S02]  /*c2f0*/  FSEL R174, R9, -INF , !P0 ;  /* 0xff80000009ae7808 */ /* 0x000fe40004000000 */
[----:B-1----:R-:W-:Y:S01]  /*c300*/  IADD3 R2, R0, 0x11, RZ ;  /* 0x0000001100027810 */ /* 0x002fe20007ffe0ff */
[----:B------:R1:W1:Y:S01]  /*c310*/  I2F R11, R7 ;  /* 0x00000007000b7306 */ /* 0x0002620000201400 */
[C---:B------:R-:W-:Y:S02]  /*c320*/  ISETP.GE.AND P1, PT, R4.reuse, R220, PT ;  /* 0x000000dc0400720c */ /* 0x040fe40003f26270 */
[C---:B------:R-:W-:Y:S02]  /*c330*/  ISETP.GE.AND P0, PT, R4.reuse, R219, PT ;  /* 0x000000db0400720c */ /* 0x040fe40003f06270 */
[----:B------:R-:W-:Y:S01]  /*c340*/  IABS R5, R8 ;  /* 0x0000000800057213 */ /* 0x000fe20000000000 */
[----:B---3--:R-:W-:Y:S01]  /*c350*/  FFMA.FTZ R10, R17, -UR17, R231 ;  /* 0x80000011110a7c23 */ /* 0x008fe200080100e7 */
[----:B------:R-:W-:-:S02]  /*c360*/  ISETP.LT.OR P1, PT, R4, R217, P1 ;  /* 0x000000d90400720c */ /* 0x000fc40000f21670 */
[----:B------:R-:W-:Y:S01]  /*c370*/  ISETP.LT.OR P0, PT, R4, R216, P0 ;  /* 0x000000d80400720c */ /* 0x000fe20000701670 */
[----:B------:R3:W2:Y:S01]  /*c380*/  I2F R17, R5 ;  /* 0x0000000500117306 */ /* 0x0006a20000201400 */
[--C-:B-1----:R-:W-:Y:S02]  /*c390*/  IMAD.IADD R7, R209, 0x1, -R2.reuse ;  /* 0x00000001d1077824 */ /* 0x102fe400078e0a02 */
[----:B------:R-:W-:-:S03]  /*c3a0*/  IMAD.IADD R8, R218, 0x1, -R2 ;  /* 0x00000001da087824 */ /* 0x000fc600078e0a02 */
[----:B------:R-:W-:Y:S01]  /*c3b0*/  IABS R4, R7 ;  /* 0x0000000700047213 */ /* 0x000fe20000000000 */
[----:B------:R-:W-:Y:S01]  /*c3c0*/  FFMA.FTZ R9, R16, -UR17, R232 ;  /* 0x8000001110097c23 */ /* 0x000fe200080100e8 */
[----:B---3--:R-:W-:-:S03]  /*c3d0*/  IADD3 R5, R0, 0x18, RZ ;  /* 0x0000001800057810 */ /* 0x008fc60007ffe0ff */
[----:B------:R-:W-:Y:S01]  /*c3e0*/  IMAD.MOV.U32 R7, RZ, RZ, R4 ;  /* 0x000000ffff077224 */ /* 0x000fe200078e0004 */
[----:B------:R-:W-:Y:S01]  /*c3f0*/  IABS R4, R8 ;  /* 0x0000000800047213 */ /* 0x000fe20000000000 */
[----:B------:R-:W-:Y:S02]  /*c400*/  IMAD.IADD R8, R209, 0x1, -R5 ;  /* 0x00000001d1087824 */ /* 0x000fe400078e0a05 */
[----:B------:R1:W3:Y:S01]  /*c410*/  I2F R13, R7 ;  /* 0x00000007000d7306 */ /* 0x0002e20000201400 */
[----:B------:R-:W-:Y:S02]  /*c420*/  FSEL R175, R10, -INF , !P2 ;  /* 0xff8000000aaf7808 */ /* 0x000fe40005000000 */
[----:B------:R-:W-:Y:S02]  /*c430*/  FSEL R171, R9, -INF , !P1 ;  /* 0xff80000009ab7808 */ /* 0x000fe40004800000 */
[C---:B------:R-:W-:Y:S02]  /*c440*/  ISETP.GE.AND P2, PT, R6.reuse, R220, PT ;  /* 0x000000dc0600720c */ /* 0x040fe40003f46270 */
[C---:B------:R-:W-:Y:S01]  /*c450*/  ISETP.GE.AND P1, PT, R6.reuse, R219, PT ;  /* 0x000000db0600720c */ /* 0x040fe20003f26270 */
[----:B------:R-:W-:Y:S01]  /*c460*/  FFMA.FTZ R10, R15, -UR17, R234 ;  /* 0x800000110f0a7c23 */ /* 0x000fe200080100ea */
[----:B------:R-:W-:Y:S01]  /*c470*/  ISETP.LT.OR P2, PT, R6, R217, P2 ;  /* 0x000000d90600720c */ /* 0x000fe20001741670 */
[----:B--2---:R-:W-:Y:S01]  /*c480*/  FFMA.FTZ R9, R12, -UR17, R233 ;  /* 0x800000110c097c23 */ /* 0x004fe200080100e9 */
[----:B------:R-:W-:Y:S01]  /*c490*/  ISETP.LT.OR P1, PT, R6, R216, P1 ;  /* 0x000000d80600720c */ /* 0x000fe20000f21670 */
[----:B-1----:R-:W-:Y:S01]  /*c4a0*/  IMAD.MOV.U32 R7, RZ, RZ, R4 ;  /* 0x000000ffff077224 */ /* 0x002fe200078e0004 */
[----:B------:R-:W-:-:S02]  /*c4b0*/  IABS R4, R8 ;  /* 0x0000000800047213 */ /* 0x000fc40000000000 */
[----:B------:R-:W-:Y:S01]  /*c4c0*/  IADD3 R6, R0, 0x19, RZ ;  /* 0x0000001900067810 */ /* 0x000fe20007ffe0ff */
[----:B------:R1:W2:Y:S01]  /*c4d0*/  I2F R15, R7 ;  /* 0x00000007000f7306 */ /* 0x0002a20000201400 */
[----:B------:R-:W-:Y:S01]  /*c4e0*/  FSEL R170, R10, -INF , !P0 ;  /* 0xff8000000aaa7808 */ /* 0x000fe20004000000 */
[----:B------:R-:W-:Y:S01]  /*c4f0*/  IMAD.IADD R8, R218, 0x1, -R5 ;  /* 0x00000001da087824 */ /* 0x000fe200078e0a05 */
[----:B------:R-:W-:Y:S02]  /*c500*/  FSEL R169, R9, -INF , !P2 ;  /* 0xff80000009a97808 */ /* 0x000fe40005000000 */
[C---:B------:R-:W-:Y:S02]  /*c510*/  ISETP.GE.AND P0, PT, R3.reuse, R220, PT ;  /* 0x000000dc0300720c */ /* 0x040fe40003f06270 */
[----:B------:R-:W-:Y:S01]  /*c520*/  ISETP.GE.AND P2, PT, R3, R219, PT ;  /* 0x000000db0300720c */ /* 0x000fe20003f46270 */
[----:B-1----:R-:W-:-:S04]  /*c530*/  IMAD.MOV.U32 R7, RZ, RZ, R4 ;  /* 0x000000ffff077224 */ /* 0x002fc800078e0004 */
[----:B------:R1:W1:Y:S01]  /*c540*/  I2F R12, R7 ;  /* 0x00000007000c7306 */ /* 0x0002620000201400 */
[C---:B------:R-:W-:Y:S02]  /*c550*/  ISETP.LT.OR P0, PT, R3.reuse, R217, P0 ;  /* 0x000000d90300720c */ /* 0x040fe40000701670 */
[----:B------:R-:W-:Y:S02]  /*c560*/  ISETP.LT.OR P2, PT, R3, R216, P2 ;  /* 0x000000d80300720c */ /* 0x000fe40001741670 */
[----:B------:R-:W-:Y:S01]  /*c570*/  IABS R4, R8 ;  /* 0x0000000800047213 */ /* 0x000fe20000000000 */
[----:B----4-:R-:W-:Y:S02]  /*c580*/  FFMA.FTZ R10, R14, -UR17, R235 ;  /* 0x800000110e0a7c23 */ /* 0x010fe400080100eb */
[----:B-1----:R-:W-:Y:S01]  /*c590*/  IMAD.IADD R7, R209, 0x1, -R6 ;  /* 0x00000001d1077824 */ /* 0x002fe200078e0a06 */
[----:B------:R1:W4:Y:S04]  /*c5a0*/  I2F R14, R4 ;  /* 0x00000004000e7306 */ /* 0x0003280000201400 */
[----:B------:R-:W-:Y:S01]  /*c5b0*/  IABS R3, R7 ;  /* 0x0000000700037213 */ /* 0x000fe20000000000 */
[----:B------:R-:W-:-:S04]  /*c5c0*/  FFMA.FTZ R9, R11, -UR17, R28 ;  /* 0x800000110b097c23 */ /* 0x000fc8000801001c */
[----:B------:R-:W-:Y:S01]  /*c5d0*/  IMAD.MOV.U32 R7, RZ, RZ, R3 ;  /* 0x000000ffff077224 */ /* 0x000fe200078e0003 */
[----:B------:R-:W-:Y:S01]  /*c5e0*/  FSEL R168, R10, -INF , !P1 ;  /* 0xff8000000aa87808 */ /* 0x000fe20004800000 */
[----:B------:R-:W-:Y:S01]  /*c5f0*/  IMAD.IADD R8, R218, 0x1, -R6 ;  /* 0x00000001da087824 */ /* 0x000fe200078e0a06 */
[----:B------:R-:W-:Y:S02]  /*c600*/  FSEL R135, R9, -INF , !P0 ;  /* 0xff80000009877808 */ /* 0x000fe40004000000 */
[----:B-1----:R-:W-:Y:S01]  /*c610*/  IADD3 R4, R0, 0x20, RZ ;  /* 0x0000002000047810 */ /* 0x002fe20007ffe0ff */
[----:B------:R1:W1:Y:S01]  /*c620*/  I2F R11, R7 ;  /* 0x00000007000b7306 */ /* 0x0002620000201400 */
[C---:B------:R-:W-:Y:S02]  /*c630*/  ISETP.GE.AND P1, PT, R2.reuse, R220, PT ;  /* 0x000000dc0200720c */ /* 0x040fe40003f26270 */
[C---:B------:R-:W-:Y:S02]  /*c640*/  ISETP.GE.AND P0, PT, R2.reuse, R219, PT ;  /* 0x000000db0200720c */ /* 0x040fe40003f06270 */
[----:B------:R-:W-:-:S02]  /*c650*/  ISETP.LT.OR P1, PT, R2, R217, P1 ;  /* 0x000000d90200720c */ /* 0x000fc40000f21670 */
[----:B------:R-:W-:Y:S02]  /*c660*/  ISETP.LT.OR P0, PT, R2, R216, P0 ;  /* 0x000000d80200720c */ /* 0x000fe40000701670 */
[----:B------:R-:W-:Y:S01]  /*c670*/  IABS R3, R8 ;  /* 0x0000000800037213 */ /* 0x000fe20000000000 */
[----:B-1----:R-:W-:-:S03]  /*c680*/  IMAD.IADD R7, R209, 0x1, -R4 ;  /* 0x00000001d1077824 */ /* 0x002fc600078e0a04 */
[----:B------:R1:W1:Y:S02]  /*c690*/  I2F R16, R3 ;  /* 0x0000000300107306 */ /* 0x0002640000201400 */
[----:B------:R-:W-:Y:S01]  /*c6a0*/  IABS R2, R7 ;  /* 0x0000000700027213 */ /* 0x000fe20000000000 */
[----:B------:R-:W-:Y:S02]  /*c6b0*/  FFMA.FTZ R10, R17, -UR17, R30 ;  /* 0x80000011110a7c23 */ /* 0x000fe4000801001e */
[----:B---3--:R-:W-:Y:S02]  /*c6c0*/  FFMA.FTZ R9, R13, -UR17, R29 ;  /* 0x800000110d097c23 */ /* 0x008fe4000801001d */
[----:B------:R-:W-:Y:S01]  /*c6d0*/  IMAD.MOV.U32 R7, RZ, RZ, R2 ;  /* 0x000000ffff077224 */ /* 0x000fe200078e0002 */
[----:B------:R-:W-:Y:S01]  /*c6e0*/  FSEL R134, R10, -INF , !P2 ;  /* 0xff8000000a867808 */ /* 0x000fe20005000000 */
[----:B------:R-:W-:Y:S01]  /*c6f0*/  IMAD.IADD R8, R218, 0x1, -R4 ;  /* 0x00000001da087824 */ /* 0x000fe200078e0a04 */
[----:B------:R-:W-:-:S02]  /*c700*/  FSEL R35, R9, -INF , !P1 ;  /* 0xff80000009237808 */ /* 0x000fc40004800000 */
[----:B-1----:R-:W-:Y:S01]  /*c710*/  IADD3 R3, R0, 0x21, RZ ;  /* 0x0000002100037810 */ /* 0x002fe20007ffe0ff */
[----:B------:R1:W3:Y:S01]  /*c720*/  I2F R13, R7 ;  /* 0x00000007000d7306 */ /* 0x0002e20000201400 */
[C---:B------:R-:W-:Y:S02]  /*c730*/  ISETP.GE.AND P2, PT, R5.reuse, R220, PT ;  /* 0x000000dc0500720c */ /* 0x040fe40003f46270 */
[C---:B------:R-:W-:Y:S02]  /*c740*/  ISETP.GE.AND P1, PT, R5.reuse, R219, PT ;  /* 0x000000db0500720c */ /* 0x040fe40003f26270 */
[C---:B------:R-:W-:Y:S02]  /*c750*/  ISETP.LT.OR P2, PT, R5.reuse, R217, P2 ;  /* 0x000000d90500720c */ /* 0x040fe40001741670 */
[----:B------:R-:W-:Y:S02]  /*c760*/  ISETP.LT.OR P1, PT, R5, R216, P1 ;  /* 0x000000d80500720c */ /* 0x000fe40000f21670 */
[----:B------:R-:W-:Y:S01]  /*c770*/  IABS R2, R8 ;  /* 0x0000000800027213 */ /* 0x000fe20000000000 */
[----:B-1----:R-:W-:-:S03]  /*c780*/  IMAD.IADD R7, R209, 0x1, -R3 ;  /* 0x00000001d1077824 */ /* 0x002fc600078e0a03 */
[----:B------:R1:W1:Y:S02]  /*c790*/  I2F R17, R2 ;  /* 0x0000000200117306 */ /* 0x0002640000201400 */
[----:B------:R-:W-:Y:S01]  /*c7a0*/  IABS R5, R7 ;  /* 0x0000000700057213 */ /* 0x000fe20000000000 */
[----:B--2---:R-:W-:Y:S02]  /*c7b0*/  FFMA.FTZ R10, R15, -UR17, R31 ;  /* 0x800000110f0a7c23 */ /* 0x004fe4000801001f */
[----:B------:R-:W-:Y:S02]  /*c7c0*/  FFMA.FTZ R9, R12, -UR17, R20 ;  /* 0x800000110c097c23 */ /* 0x000fe40008010014 */
[----:B------:R-:W-:Y:S02]  /*c7d0*/  IMAD.MOV.U32 R7, RZ, RZ, R5 ;  /* 0x000000ffff077224 */ /* 0x000fe400078e0005 */
[----:B------:R-:W-:Y:S01]  /*c7e0*/  IMAD.IADD R8, R218, 0x1, -R3 ;  /* 0x00000001da087824 */ /* 0x000fe200078e0a03 */
[----:B------:R-:W-:-:S02]  /*c7f0*/  FSEL R34, R10, -INF , !P0 ;  /* 0xff8000000a227808 */ /* 0x000fc40004000000 */
[----:B-1----:R-:W-:Y:S01]  /*c800*/  IADD3 R2, R0, 0x28, RZ ;  /* 0x0000002800027810 */ /* 0x002fe20007ffe0ff */
[----:B------:R1:W2:Y:S01]  /*c810*/  I2F R12, R7 ;  /* 0x00000007000c7306 */ /* 0x0002a20000201400 */
[----:B------:R-:W-:Y:S02]  /*c820*/  FSEL R33, R9, -INF , !P2 ;  /* 0xff80000009217808 */ /* 0x000fe40005000000 */
[C---:B------:R-:W-:Y:S02]  /*c830*/  ISETP.GE.AND P0, PT, R6.reuse, R220, PT ;  /* 0x000000dc0600720c */ /* 0x040fe40003f06270 */
[C---:B------:R-:W-:Y:S02]  /*c840*/  ISETP.GE.AND P2, PT, R6.reuse, R219, PT ;  /* 0x000000db0600720c */ /* 0x040fe40003f46270 */
[----:B------:R-:W-:Y:S02]  /*c850*/  IABS R5, R8 ;  /* 0x0000000800057213 */ /* 0x000fe40000000000 */
[----:B------:R-:W-:-:S02]  /*c860*/  ISETP.LT.OR P0, PT, R6, R217, P0 ;  /* 0x000000d90600720c */ /* 0x000fc40000701670 */
[----:B------:R-:W-:Y:S01]  /*c870*/  ISETP.LT.OR P2, PT, R6, R216, P2 ;  /* 0x000000d80600720c */ /* 0x000fe20001741670 */
[--C-:B-1----:R-:W-:Y:S01]  /*c880*/  IMAD.IADD R7, R209, 0x1, -R2.reuse ;  /* 0x00000001d1077824 */ /* 0x102fe200078e0a02 */
[----:B------:R1:W1:Y:S01]  /*c890*/  I2F R15, R5 ;  /* 0x00000005000f7306 */ /* 0x0002620000201400 */
[----:B------:R-:W-:-:S03]  /*c8a0*/  IMAD.IADD R8, R218, 0x1, -R2 ;  /* 0x00000001da087824 */ /* 0x000fc600078e0a02 */
[----:B------:R-:W-:Y:S01]  /*c8b0*/  IABS R6, R7 ;  /* 0x0000000700067213 */ /* 0x000fe20000000000 */
[----:B----4-:R-:W-:Y:S02]  /*c8c0*/  FFMA.FTZ R10, R14, -UR17, R22 ;  /* 0x800000110e0a7c23 */ /* 0x010fe40008010016 */
[----:B------:R-:W-:Y:S02]  /*c8d0*/  FFMA.FTZ R9, R11, -UR17, R21 ;  /* 0x800000110b097c23 */ /* 0x000fe40008010015 */
[----:B------:R-:W-:Y:S01]  /*c8e0*/  IMAD.MOV.U32 R7, RZ, RZ, R6 ;  /* 0x000000ffff077224 */ /* 0x000fe200078e0006 */
[----:B------:R-:W-:Y:S02]  /*c8f0*/  IABS R6, R8 ;  /* 0x0000000800067213 */ /* 0x000fe40000000000 */
[----:B-1----:R-:W-:Y:S02]  /*c900*/  IADD3 R5, R0, 0x29, RZ ;  /* 0x0000002900057810 */ /* 0x002fe40007ffe0ff */
[----:B------:R-:W-:-:S02]  /*c910*/  FSEL R32, R10, -INF , !P1 ;  /* 0xff8000000a207808 */ /* 0x000fc40004800000 */
[----:B------:R-:W-:Y:S01]  /*c920*/  FSEL R31, R9, -INF , !P0 ;  /* 0xff800000091f7808 */ /* 0x000fe20004000000 */
[----:B------:R-:W-:Y:S01]  /*c930*/  IMAD.IADD R8, R209, 0x1, -R5 ;  /* 0x00000001d1087824 */ /* 0x000fe200078e0a05 */
[C---:B------:R-:W-:Y:S01]  /*c940*/  ISETP.GE.AND P1, PT, R4.reuse, R220, PT ;  /* 0x000000dc0400720c */ /* 0x040fe20003f26270 */
[----:B------:R1:W4:Y:S01]  /*c950*/  I2F R11, R7 ;  /* 0x00000007000b7306 */ /* 0x0003220000201400 */
[C---:B------:R-:W-:Y:S02]  /*c960*/  ISETP.GE.AND P0, PT, R4.reuse, R219, PT ;  /* 0x000000db0400720c */ /* 0x040fe40003f06270 */
[C---:B------:R-:W-:Y:S02]  /*c970*/  ISETP.LT.OR P1, PT, R4.reuse, R217, P1 ;  /* 0x000000d90400720c */ /* 0x040fe40000f21670 */
[----:B------:R-:W-:Y:S01]  /*c980*/  ISETP.LT.OR P0, PT, R4, R216, P0 ;  /* 0x000000d80400720c */ /* 0x000fe20000701670 */
[----:B------:R-:W-:Y:S01]  /*c990*/  FFMA.FTZ R10, R16, -UR17, R23 ;  /* 0x80000011100a7c23 */ /* 0x000fe20008010017 */
[----:B------:R-:W-:Y:S01]  /*c9a0*/  IADD3 R4, R0, 0x30, RZ ;  /* 0x0000003000047810 */ /* 0x000fe20007ffe0ff */
[----:B---3--:R-:W-:-:S02]  /*c9b0*/  FFMA.FTZ R9, R13, -UR17, R236 ;  /* 0x800000110d097c23 */ /* 0x008fc400080100ec */
[----:B-1----:R-:W-:Y:S01]  /*c9c0*/  IMAD.MOV.U32 R7, RZ, RZ, R6 ;  /* 0x000000ffff077224 */ /* 0x002fe200078e0006 */
[----:B------:R-:W-:Y:S01]  /*c9d0*/  IABS R6, R8 ;  /* 0x0000000800067213 */ /* 0x000fe20000000000 */
[----:B------:R-:W-:Y:S02]  /*c9e0*/  IMAD.IADD R8, R218, 0x1, -R5 ;  /* 0x00000001da087824 */ /* 0x000fe400078e0a05 */
[----:B------:R1:W3:Y:S01]  /*c9f0*/  I2F R18, R7 ;  /* 0x0000000700127306 */ /* 0x0002e20000201400 */
[----:B------:R-:W-:Y:S02]  /*ca00*/  FSEL R30, R10, -INF , !P2 ;  /* 0xff8000000a1e7808 */ /* 0x000fe40005000000 */
[----:B------:R-:W-:Y:S02]  /*ca10*/  FSEL R29, R9, -INF , !P1 ;  /* 0xff800000091d7808 */ /* 0x000fe40004800000 */
[C---:B------:R-:W-:Y:S02]  /*ca20*/  ISETP.GE.AND P2, PT, R3.reuse, R220, PT ;  /* 0x000000dc0300720c */ /* 0x040fe40003f46270 */
[----:B------:R-:W-:Y:S01]  /*ca30*/  ISETP.GE.AND P1, PT, R3, R219, PT ;  /* 0x000000db0300720c */ /* 0x000fe20003f26270 */
[----:B-1----:R-:W-:Y:S01]  /*ca40*/  IMAD.MOV.U32 R7, RZ, RZ, R6 ;  /* 0x000000ffff077224 */ /* 0x002fe200078e0006 */
[----:B------:R-:W-:Y:S01]  /*ca50*/  IABS R6, R8 ;  /* 0x0000000800067213 */ /* 0x000fe20000000000 */
[----:B------:R-:W-:-:S02]  /*ca60*/  IMAD.IADD R8, R209, 0x1, -R4 ;  /* 0x00000001d1087824 */ /* 0x000fc400078e0a04 */
[----:B------:R1:W-:Y:S01]  /*ca70*/  I2F R16, R7 ;  /* 0x0000000700107306 */ /* 0x0003e20000201400 */
[C---:B------:R-:W-:Y:S02]  /*ca80*/  ISETP.LT.OR P2, PT, R3.reuse, R217, P2 ;  /* 0x000000d90300720c */ /* 0x040fe40001741670 */
[----:B------:R-:W-:Y:S02]  /*ca90*/  ISETP.LT.OR P1, PT, R3, R216, P1 ;  /* 0x000000d80300720c */ /* 0x000fe40000f21670 */
[----:B------:R-:W-:Y:S01]  /*caa0*/  IADD3 R3, R0, 0x31, RZ ;  /* 0x0000003100037810 */ /* 0x000fe20007ffe0ff */
[----:B------:R-:W-:Y:S02]  /*cab0*/  FFMA.FTZ R10, R17, -UR17, R238 ;  /* 0x80000011110a7c23 */ /* 0x000fe400080100ee */
[----:B--2---:R-:W-:Y:S02]  /*cac0*/  FFMA.FTZ R9, R12, -UR17, R237 ;  /* 0x800000110c097c23 */ /* 0x004fe400080100ed */
[----:B-1----:R-:W-:Y:S01]  /*cad0*/  IMAD.MOV.U32 R7, RZ, RZ, R6 ;  /* 0x000000ffff077224 */ /* 0x002fe200078e0006 */
[----:B------:R-:W-:Y:S01]  /*cae0*/  IABS R6, R8 ;  /* 0x0000000800067213 */ /* 0x000fe20000000000 */
[----:B------:R-:W-:-:S02]  /*caf0*/  IMAD.IADD R8, R218, 0x1, -R4 ;  /* 0x00000001da087824 */ /* 0x000fc400078e0a04 */
[----:B------:R1:W2:Y:S01]  /*cb00*/  I2F R14, R7 ;  /* 0x00000007000e7306 */ /* 0x0002a20000201400 */
[----:B------:R-:W-:Y:S02]  /*cb10*/  FSEL R28, R10, -INF , !P0 ;  /* 0xff8000000a1c7808 */ /* 0x000fe40004000000 */
[----:B------:R-:W-:Y:S02]  /*cb20*/  FSEL R27, R9, -INF , !P2 ;  /* 0xff800000091b7808 */ /* 0x000fe40005000000 */
[C---:B------:R-:W-:Y:S02]  /*cb30*/  ISETP.GE.AND P0, PT, R2.reuse, R220, PT ;  /* 0x000000dc0200720c */ /* 0x040fe40003f06270 */
[----:B------:R-:W-:Y:S01]  /*cb40*/  ISETP.GE.AND P2, PT, R2, R219, PT ;  /* 0x000000db0200720c */ /* 0x000fe20003f46270 */
[----:B-1----:R-:W-:Y:S01]  /*cb50*/  IMAD.MOV.U32 R7, RZ, RZ, R6 ;  /* 0x000000ffff077224 */ /* 0x002fe200078e0006 */
[----:B------:R-:W-:Y:S01]  /*cb60*/  IABS R6, R8 ;  /* 0x0000000800067213 */ /* 0x000fe20000000000 */
[----:B------:R-:W-:-:S02]  /*cb70*/  IMAD.IADD R8, R209, 0x1, -R3 ;  /* 0x00000001d1087824 */ /* 0x000fc400078e0a03 */
[----:B------:R1:W1:Y:S01]  /*cb80*/  I2F R12, R7 ;  /* 0x00000007000c7306 */ /* 0x0002620000201400 */
[C---:B------:R-:W-:Y:S01]  /*cb90*/  ISETP.LT.OR P0, PT, R2.reuse, R217, P0 ;  /* 0x000000d90200720c */ /* 0x040fe20000701670 */
[----:B------:R-:W-:Y:S01]  /*cba0*/  FFMA.FTZ R10, R15, -UR17, R239 ;  /* 0x800000110f0a7c23 */ /* 0x000fe200080100ef */
[----:B------:R-:W-:Y:S01]  /*cbb0*/  ISETP.LT.OR P2, PT, R2, R216, P2 ;  /* 0x000000d80200720c */ /* 0x000fe20001741670 */
[----:B----4-:R-:W-:Y:S01]  /*cbc0*/  FFMA.FTZ R9, R11, -UR17, R176 ;  /* 0x800000110b097c23 */ /* 0x010fe200080100b0 */
[----:B------:R-:W-:Y:S01]  /*cbd0*/  IADD3 R2, R0, 0x38, RZ ;  /* 0x0000003800027810 */ /* 0x000fe20007ffe0ff */
[----:B-1----:R-:W-:Y:S01]  /*cbe0*/  IMAD.MOV.U32 R7, RZ, RZ, R6 ;  /* 0x000000ffff077224 */ /* 0x002fe200078e0006 */
[----:B------:R-:W-:-:S03]  /*cbf0*/  IABS R6, R8 ;  /* 0x0000000800067213 */ /* 0x000fc60000000000 */
[----:B------:R1:W-:Y:S01]  /*cc00*/  I2F R17, R7 ;  /* 0x0000000700117306 */ /* 0x0003e20000201400 */
[----:B------:R-:W-:Y:S01]  /*cc10*/  FSEL R26, R10, -INF , !P1 ;  /* 0xff8000000a1a7808 */ /* 0x000fe20004800000 */
[----:B------:R-:W-:Y:S01]  /*cc20*/  IMAD.IADD R8, R218, 0x1, -R3 ;  /* 0x00000001da087824 */ /* 0x000fe200078e0a03 */
[----:B------:R-:W-:Y:S01]  /*cc30*/  FSEL R23, R9, -INF , !P0 ;  /* 0xff80000009177808 */ /* 0x000fe20004000000 */
[----:B---3--:R-:W-:Y:S01]  /*cc40*/  FFMA.FTZ R11, R18, -UR17, R178 ;  /* 0x80000011120b7c23 */ /* 0x008fe200080100b2 */
[C---:B------:R-:W-:Y:S02]  /*cc50*/  ISETP.GE.AND P1, PT, R5.reuse, R220, PT ;  /* 0x000000dc0500720c */ /* 0x040fe40003f26270 */
[----:B------:R-:W-:Y:S01]  /*cc60*/  ISETP.GE.AND P0, PT, R5, R219, PT ;  /* 0x000000db0500720c */ /* 0x000fe20003f06270 */
[----:B-1----:R-:W-:-:S04]  /*cc70*/  IMAD.MOV.U32 R7, RZ, RZ, R6 ;  /* 0x000000ffff077224 */ /* 0x002fc800078e0006 */
[----:B------:R1:W3:Y:S01]  /*cc80*/  I2F R15, R7 ;  /* 0x00000007000f7306 */ /* 0x0002e20000201400 */
[C---:B------:R-:W-:Y:S02]  /*cc90*/  ISETP.LT.OR P1, PT, R5.reuse, R217, P1 ;  /* 0x000000d90500720c */ /* 0x040fe40000f21670 */
[----:B------:R-:W-:Y:S02]  /*cca0*/  ISETP.LT.OR P0, PT, R5, R216, P0 ;  /* 0x000000d80500720c */ /* 0x000fe40000701670 */
[----:B------:R-:W-:Y:S02]  /*ccb0*/  IABS R6, R8 ;  /* 0x0000000800067213 */ /* 0x000fe40000000000 */
[----:B------:R-:W-:Y:S02]  /*ccc0*/  FSEL R22, R11, -INF , !P2 ;  /* 0xff8000000b167808 */ /* 0x000fe40005000000 */
[----:B------:R-:W-:Y:S01]  /*ccd0*/  ISETP.GE.AND P2, PT, R4, R220, PT ;  /* 0x000000dc0400720c */ /* 0x000fe20003f46270 */
[--C-:B-1----:R-:W-:Y:S01]  /*cce0*/  IMAD.IADD R7, R209, 0x1, -R2.reuse ;  /* 0x00000001d1077824 */ /* 0x102fe200078e0a02 */
[----:B------:R1:W-:Y:S04]  /*ccf0*/  I2F R13, R6 ;  /* 0x00000006000d7306 */ /* 0x0003e80000201400 */
[----:B------:R-:W-:Y:S01]  /*cd00*/  IABS R5, R7 ;  /* 0x0000000700057213 */ /* 0x000fe20000000000 */
[----:B------:R-:W-:-:S02]  /*cd10*/  IMAD.IADD R7, R218, 0x1, -R2 ;  /* 0x00000001da077824 */ /* 0x000fc400078e0a02 */
[----:B--2---:R-:W-:Y:S01]  /*cd20*/  FFMA.FTZ R10, R14, -UR17, R179 ;  /* 0x800000110e0a7c23 */ /* 0x004fe200080100b3 */
[----:B------:R-:W-:Y:S01]  /*cd30*/  IADD3 R0, R0, 0x39, RZ ;  /* 0x0000003900007810 */ /* 0x000fe20007ffe0ff */
[----:B------:R-:W-:Y:S01]  /*cd40*/  FFMA.FTZ R8, R12, -UR17, R212 ;  /* 0x800000110c087c23 */ /* 0x000fe200080100d4 */
[----:B------:R-:W-:Y:S01]  /*cd50*/  ISETP.LT.OR P2, PT, R4, R217, P2 ;  /* 0x000000d90400720c */ /* 0x000fe20001741670 */
[----:B------:R-:W-:Y:S01]  /*cd60*/  FFMA.FTZ R9, R16, -UR17, R177 ;  /* 0x8000001110097c23 */ /* 0x000fe200080100b1 */
[----:B------:R-:W-:Y:S01]  /*cd70*/  FSEL R21, R10, -INF , !P0 ;  /* 0xff8000000a157808 */ /* 0x000fe20004000000 */
[----:B-1----:R-:W-:Y:S01]  /*cd80*/  IMAD.MOV.U32 R6, RZ, RZ, R5 ;  /* 0x000000ffff067224 */ /* 0x002fe200078e0005 */
[----:B------:R-:W-:Y:S02]  /*cd90*/  IABS R5, R7 ;  /* 0x0000000700057213 */ /* 0x000fe40000000000 */
[----:B------:R-:W-:Y:S02]  /*cda0*/  FSEL R19, R8, -INF , !P2 ;  /* 0xff80000008137808 */ /* 0x000fe40005000000 */
[----:B------:R1:W2:Y:S01]  /*cdb0*/  I2F R10, R5 ;  /* 0x00000005000a7306 */ /* 0x0002a20000201400 */
[----:B------:R-:W-:-:S02]  /*cdc0*/  ISETP.GE.AND P0, PT, R3, R220, PT ;  /* 0x000000dc0300720c */ /* 0x000fc40003f06270 */
[----:B------:R-:W-:Y:S02]  /*cdd0*/  ISETP.GE.AND P2, PT, R3, R219, PT ;  /* 0x000000db0300720c */ /* 0x000fe40003f46270 */
[----:B------:R-:W-:Y:S02]  /*cde0*/  FSEL R20, R9, -INF , !P1 ;  /* 0xff80000009147808 */ /* 0x000fe40004800000 */
[C---:B------:R-:W-:Y:S02]  /*cdf0*/  ISETP.LT.OR P0, PT, R3.reuse, R217, P0 ;  /* 0x000000d90300720c */ /* 0x040fe40000701670 */
[----:B------:R-:W-:Y:S01]  /*ce00*/  ISETP.LT.OR P2, PT, R3, R216, P2 ;  /* 0x000000d80300720c */ /* 0x000fe20001741670 */
[----:B------:R4:W2:Y:S01]  /*ce10*/  I2F R12, R6 ;  /* 0x00000006000c7306 */ /* 0x0008a20000201400 */
[----:B------:R-:W-:Y:S01]  /*ce20*/  ISETP.GE.AND P1, PT, R4, R219, PT ;  /* 0x000000db0400720c */ /* 0x000fe20003f26270 */
[----:B-1----:R-:W-:-:S03]  /*ce30*/  IMAD.IADD R5, R209, 0x1, -R0 ;  /* 0x00000001d1057824 */ /* 0x002fc600078e0a00 */
[----:B------:R-:W-:Y:S01]  /*ce40*/  ISETP.LT.OR P1, PT, R4, R216, P1 ;  /* 0x000000d80400720c */ /* 0x000fe20000f21670 */
[----:B---3--:R-:W-:Y:S01]  /*ce50*/  FFMA.FTZ R9, R15, -UR17, R213 ;  /* 0x800000110f097c23 */ /* 0x008fe200080100d5 */
[----:B------:R-:W-:Y:S01]  /*ce60*/  IABS R3, R5 ;  /* 0x0000000500037213 */ /* 0x000fe20000000000 */
[----:B------:R-:W-:-:S04]  /*ce70*/  IMAD.IADD R5, R218, 0x1, -R0 ;  /* 0x00000001da057824 */ /* 0x000fc800078e0a00 */
[----:B------:R-:W-:Y:S01]  /*ce80*/  IMAD.MOV.U32 R4, RZ, RZ, R3 ;  /* 0x000000ffff047224 */ /* 0x000fe200078e0003 */
[----:B------:R-:W-:Y:S01]  /*ce90*/  IABS R3, R5 ;  /* 0x0000000500037213 */ /* 0x000fe20000000000 */
[----:B----4-:R-:W-:Y:S01]  /*cea0*/  FFMA.FTZ R6, R17, -UR17, R214 ;  /* 0x8000001111067c23 */ /* 0x010fe200080100d6 */
[----:B------:R-:W-:Y:S02]  /*ceb0*/  FSEL R17, R9, -INF , !P0 ;  /* 0xff80000009117808 */ /* 0x000fe40004000000 */
[----:B------:R-:W-:Y:S01]  /*cec0*/  ISETP.GE.AND P0, PT, R2, R219, PT ;  /* 0x000000db0200720c */ /* 0x000fe20003f06270 */
[----:B------:R-:W1:Y:S01]  /*ced0*/  I2F R4, R4 ;  /* 0x0000000400047306 */ /* 0x000e620000201400 */
[----:B--2---:R-:W-:Y:S01]  /*cee0*/  FFMA.FTZ R5, R10, -UR17, R226 ;  /* 0x800000110a057c23 */ /* 0x004fe200080100e2 */
[----:B------:R-:W-:Y:S02]  /*cef0*/  FSEL R18, R6, -INF , !P1 ;  /* 0xff80000006127808 */ /* 0x000fe40004800000 */
[----:B------:R-:W-:-:S02]  /*cf00*/  ISETP.LT.OR P0, PT, R2, R216, P0 ;  /* 0x000000d80200720c */ /* 0x000fc40000701670 */
[----:B------:R-:W-:Y:S02]  /*cf10*/  ISETP.GE.AND P1, PT, R2, R220, PT ;  /* 0x000000dc0200720c */ /* 0x000fe40003f26270 */
[----:B------:R-:W2:Y:S01]  /*cf20*/  I2F R3, R3 ;  /* 0x0000000300037306 */ /* 0x000ea20000201400 */
[----:B------:R-:W-:Y:S01]  /*cf30*/  FFMA.FTZ R7, R13, -UR17, R215 ;  /* 0x800000110d077c23 */ /* 0x000fe200080100d7 */
[----:B------:R-:W-:Y:S01]  /*cf40*/  FSEL R14, R5, -INF , !P0 ;  /* 0xff800000050e7808 */ /* 0x000fe20004000000 */
[----:B------:R-:W-:Y:S01]  /*cf50*/  FFMA.FTZ R8, R12, -UR17, R224 ;  /* 0x800000110c087c23 */ /* 0x000fe200080100e0 */
[----:B------:R-:W-:Y:S02]  /*cf60*/  ISETP.LT.OR P1, PT, R2, R217, P1 ;  /* 0x000000d90200720c */ /* 0x000fe40000f21670 */
[----:B------:R-:W-:Y:S02]  /*cf70*/  PLOP3.LUT P0, PT, PT, PT, UP0, 0x80, 0x0 ;  /* 0x000000000000781c */ /* 0x000fe40003f0f008 */
[----:B------:R-:W-:-:S02]  /*cf80*/  FSEL R16, R7, -INF , !P2 ;  /* 0xff80000007107808 */ /* 0x000fc40005000000 */
[----:B------:R-:W-:Y:S02]  /*cf90*/  FSEL R15, R8, -INF , !P1 ;  /* 0xff800000080f7808 */ /* 0x000fe40004800000 */
        /* <DEDUP_REMOVED lines=144> */
.L_x_1228:
[----:B------:R-:W-:Y:S05]  /*d8a0*/  BSYNC B0 ;  /* 0x0000000000007941 */ /* 0x000fea0003800000 */
.L_x_1227:
[----:B------:R-:W0:Y:S02]  /*d8b0*/  LDGDEPBAR ;  /* 0x00000000000079af */ /* 0x000e240000000000 */
.L_x_1226:
[----:B------:R-:W2:Y:S04]  /*d8c0*/  LDL.LU R234, [R1+0x8c] ;  /* 0x00008c0001ea7983 */ /* 0x000ea80000300800 */
[----:B------:R-:W3:Y:S04]  /*d8d0*/  LDL.LU R215, [R1+0x88] ;  /* 0x0000880001d77983 */ /* 0x000ee80000300800 */
[----:B------:R-:W4:Y:S04]  /*d8e0*/  LDL R233, [R1+0xc0] ;  /* 0x0000c00001e97983 */ /* 0x000f280000100800 */
[----:B------:R-:W4:Y:S04]  /*d8f0*/  LDL R232, [R1+0xc4] ;  /* 0x0000c40001e87983 */ /* 0x000f280000100800 */
[----:B------:R-:W4:Y:S01]  /*d900*/  LDL R229, [R1+0xd8] ;  /* 0x0000d80001e57983 */ /* 0x000f220000100800 */
[----:B------:R-:W-:Y:S01]  /*d910*/  FMNMX.FTZ R0, R133, R172, !PT ;  /* 0x000000ac85007209 */ /* 0x000fe20007810000 */
[----:B------:R-:W-:-:S02]  /*d920*/  USHF.L.U32 UR10, UR7, 0x1, URZ ;  /* 0x00000001070a7899 */ /* 0x000fc4000800063f */
        /* <DEDUP_REMOVED lines=10> */
[----:B------:R-:W-:Y:S01]  /*d9d0*/  ULOP3.LUT UR10, UR10, UR25, URZ, 0x3c, !UPT ;  /* 0x000000190a0a7292 */ /* 0x000fe2000f8e3c3f */
        /* <DEDUP_REMOVED lines=41> */
[----:B------:R-:W-:Y:S03]  /*dc70*/  STL [R1+0x118], R199 ;  /* 0x000118c701007387 */ /* 0x000fe60000100800 */
[----:B------:R-:W-:Y:S01]  /*dc80*/  FMNMX.FTZ R3, R13, R3, !PT ;  /* 0x000000030d037209 */ /* 0x000fe20007810000 */
[----:B------:R-:W1:Y:S04]  /*dc90*/  SHFL.BFLY PT, R2, R0, 0x2, 0x1f ;  /* 0x0c401f0000027f89 */ /* 0x000e6800000e0000 */
[----:B-1----:R-:W1:Y:S04]  /*dca0*/  SHFL.BFLY PT, R4, R3, 0x2, 0x1f ;  /* 0x0c401f0003047f89 */ /* 0x002e6800000e0000 */
[----:B------:R-:W-:Y:S04]  /*dcb0*/  STL [R1+0x114], R198 ;  /* 0x000114c601007387 */ /* 0x000fe80000100800 */
[----:B------:R-:W-:Y:S04]  /*dcc0*/  STL [R1+0x110], R197 ;  /* 0x000110c501007387 */ /* 0x000fe80000100800 */
[----:B------:R-:W-:Y:S04]  /*dcd0*/  STL [R1+0x10c], R196 ;  /* 0x00010cc401007387 */ /* 0x000fe80000100800 */
[----:B------:R-:W-:Y:S01]  /*dce0*/  STL [R1+0x108], R195 ;  /* 0x000108c301007387 */ /* 0x000fe20000100800 */
[----:B------:R-:W-:-:S03]  /*dcf0*/  FMNMX.FTZ R2, R0, R2, !PT ;  /* 0x0000000200027209 */ /* 0x000fc60007810000 */
[----:B------:R-:W-:Y:S01]  /*dd00*/  STL [R1+0x104], R194 ;  /* 0x000104c201007387 */ /* 0x000fe20000100800 */
[----:B-1----:R-:W-:-:S03]  /*dd10*/  FMNMX.FTZ R0, R3, R4, !PT ;  /* 0x0000000403007209 */ /* 0x002fc60007810000 */
        /* <DEDUP_REMOVED lines=8> */
[C---:B------:R-:W-:Y:S01]  /*dda0*/  FSETP.NEU.FTZ.AND P1, PT, R205.reuse, -INF , PT ;  /* 0xff800000cd00780b */ /* 0x040fe20003f3d000 */
[C---:B------:R-:W-:Y:S01]  /*ddb0*/  FMUL.FTZ R2, R205.reuse, c[0x0][0x23c] ;  /* 0x00008f00cd027a20 */ /* 0x040fe20000410000 */
[----:B------:R-:W-:Y:S01]  /*ddc0*/  FMNMX.FTZ R204, R0, R3, !PT ;  /* 0x0000000300cc7209 */ /* 0x000fe20007810000 */
[----:B------:R-:W-:Y:S01]  /*ddd0*/  STL [R1+0xec], R188 ;  /* 0x0000ecbc01007387 */ /* 0x000fe20000100800 */
[----:B------:R-:W-:Y:S02]  /*dde0*/  FSEL R5, R205, RZ, P1 ;  /* 0x000000ffcd057208 */ /* 0x000fe40000800000 */
[----:B------:R-:W-:Y:S01]  /*ddf0*/  FSEL R2, R2, RZ, P1 ;  /* 0x000000ff02027208 */ /* 0x000fe20000800000 */
[C---:B------:R-:W-:Y:S01]  /*de00*/  FMUL.FTZ R0, R204.reuse, c[0x0][0x23c] ;  /* 0x00008f00cc007a20 */ /* 0x040fe20000410000 */
[----:B------:R-:W-:Y:S01]  /*de10*/  FSETP.NEU.FTZ.AND P0, PT, R204, -INF , PT ;  /* 0xff800000cc00780b */ /* 0x000fe20003f1d000 */
[----:B------:R-:W-:Y:S01]  /*de20*/  FADD.FTZ R5, R133, -R5 ;  /* 0x8000000585057221 */ /* 0x000fe20000010000 */
[----:B------:R-:W-:Y:S01]  /*de30*/  STL [R1+0xe8], R187 ;  /* 0x0000e8bb01007387 */ /* 0x000fe20000100800 */
[--C-:B------:R-:W-:Y:S01]  /*de40*/  FFMA.FTZ R3, R172, c[0x0][0x23c], -R2.reuse ;  /* 0x00008f00ac037a23 */ /* 0x100fe20000010802 */
[----:B------:R-:W-:Y:S01]  /*de50*/  FSEL R4, R204, RZ, P0 ;  /* 0x000000ffcc047208 */ /* 0x000fe20000000000 */
[--C-:B------:R-:W-:Y:S01]  /*de60*/  FFMA.FTZ R6, R171, c[0x0][0x23c], -R2.reuse ;  /* 0x00008f00ab067a23 */ /* 0x100fe20000010802 */
[----:B------:R-:W-:Y:S01]  /*de70*/  FSEL R0, R0, RZ, P0 ;  /* 0x000000ff00007208 */ /* 0x000fe20000000000 */
[----:B------:R1:W-:Y:S01]  /*de80*/  MUFU.EX2 R228, R3 ;  /* 0x0000000300e47308 */ /* 0x0003e20000000800 */
[----:B------:R-:W-:Y:S01]  /*de90*/  FFMA.FTZ R7, R169, c[0x0][0x23c], -R2 ;  /* 0x00008f00a9077a23 */ /* 0x000fe20000010802 */
[----:B------:R4:W-:Y:S01]  /*dea0*/  STL [R1+0xe4], R186 ;  /* 0x0000e4ba01007387 */ /* 0x0009e20000100800 */
[----:B------:R-:W-:-:S02]  /*deb0*/  FADD.FTZ R4, R132, -R4 ;  /* 0x8000000484047221 */ /* 0x000fc40000010000 */
[--C-:B------:R-:W-:Y:S01]  /*dec0*/  FFMA.FTZ R135, R135, c[0x0][0x23c], -R2.reuse ;  /* 0x00008f0087877a23 */ /* 0x100fe20000010802 */
[----:B------:R-:W-:Y:S01]  /*ded0*/  STL [R1+0xe0], R181 ;  /* 0x0000e0b501007387 */ /* 0x000fe20000100800 */
[----:B------:R-:W-:Y:S02]  /*dee0*/  FMUL.FTZ R4, R4, c[0x0][0x23c] ;  /* 0x00008f0004047a20 */ /* 0x000fe40000410000 */
[--C-:B------:R-:W-:Y:S01]  /*def0*/  FFMA.FTZ R132, R35, c[0x0][0x23c], -R2.reuse ;  /* 0x00008f0023847a23 */ /* 0x100fe20000010802 */
[----:B------:R2:W-:Y:S01]  /*df00*/  STL [R1+0x158], R205 ;  /* 0x000158cd01007387 */ /* 0x0005e20000100800 */
[--C-:B------:R-:W-:Y:S01]  /*df10*/  FFMA.FTZ R171, R33, c[0x0][0x23c], -R2.reuse ;  /* 0x00008f0021ab7a23 */ /* 0x100fe20000010802 */
[----:B------:R-:W-:Y:S01]  /*df20*/  MUFU.EX2 R135, R135 ;  /* 0x0000008700877308 */ /* 0x000fe20000000800 */
[--C-:B------:R-:W-:Y:S01]  /*df30*/  FFMA.FTZ R172, R31, c[0x0][0x23c], -R2.reuse ;  /* 0x00008f001fac7a23 */ /* 0x100fe20000010802 */
[----:B------:R2:W-:Y:S01]  /*df40*/  STL [R1+0x15c], R204 ;  /* 0x00015ccc01007387 */ /* 0x0005e20000100800 */
[----:B------:R-:W-:-:S02]  /*df50*/  FFMA.FTZ R176, R29, c[0x0][0x23c], -R2 ;  /* 0x00008f001db07a23 */ /* 0x000fc40000010802 */
[--C-:B-1----:R-:W-:Y:S02]  /*df60*/  FFMA.FTZ R3, R174, c[0x0][0x23c], -R2.reuse ;  /* 0x00008f00ae037a23 */ /* 0x102fe40000010802 */
[--C-:B------:R-:W-:Y:S01]  /*df70*/  FFMA.FTZ R230, R27, c[0x0][0x23c], -R2.reuse ;  /* 0x00008f001be67a23 */ /* 0x100fe20000010802 */
[----:B------:R-:W-:Y:S01]  /*df80*/  MUFU.EX2 R171, R171 ;  /* 0x000000ab00ab7308 */ /* 0x000fe20000000800 */
[--C-:B------:R-:W-:Y:S02]  /*df90*/  FFMA.FTZ R248, R23, c[0x0][0x23c], -R2.reuse ;  /* 0x00008f0017f87a23 */ /* 0x100fe40000010802 */
[--C-:B------:R-:W-:Y:S02]  /*dfa0*/  FFMA.FTZ R249, R20, c[0x0][0x23c], -R2.reuse ;  /* 0x00008f0014f97a23 */ /* 0x100fe40000010802 */
[--C-:B------:R-:W-:Y:S02]  /*dfb0*/  FFMA.FTZ R250, R19, c[0x0][0x23c], -R2.reuse ;  /* 0x00008f0013fa7a23 */ /* 0x100fe40000010802 */
[--C-:B------:R-:W-:Y:S01]  /*dfc0*/  FFMA.FTZ R251, R17, c[0x0][0x23c], -R2.reuse ;  /* 0x00008f0011fb7a23 */ /* 0x100fe20000010802 */
[----:B------:R1:W1:Y:S01]  /*dfd0*/  MUFU.EX2 R11, R3 ;  /* 0x00000003000b7308 */ /* 0x0002620000000800 */
[----:B------:R-:W-:-:S02]  /*dfe0*/  FFMA.FTZ R195, R15, c[0x0][0x23c], -R2 ;  /* 0x00008f000fc37a23 */ /* 0x000fc40000010802 */
[----:B------:R-:W-:Y:S02]  /*dff0*/  FFMA.FTZ R196, R12, c[0x0][0x23c], -R2 ;  /* 0x00008f000cc47a23 */ /* 0x000fe40000010802 */
[--C-:B------:R-:W-:Y:S02]  /*e000*/  FFMA.FTZ R8, R170, c[0x0][0x23c], -R0.reuse ;  /* 0x00008f00aa087a23 */ /* 0x100fe40000010800 */
[--C-:B------:R-:W-:Y:S01]  /*e010*/  FFMA.FTZ R17, R134, c[0x0][0x23c], -R0.reuse ;  /* 0x00008f0086117a23 */ /* 0x100fe20000010800 */
[----:B------:R1:W1:Y:S01]  /*e020*/  MUFU.EX2 R2, R4 ;  /* 0x0000000400027308 */ /* 0x0002620000000800 */
[--C-:B------:R-:W-:Y:S02]  /*e030*/  FFMA.FTZ R9, R168, c[0x0][0x23c], -R0.reuse ;  /* 0x00008f00a8097a23 */ /* 0x100fe40000010800 */
[--C-:B------:R-:W-:Y:S02]  /*e040*/  FFMA.FTZ R20, R34, c[0x0][0x23c], -R0.reuse ;  /* 0x00008f0022147a23 */ /* 0x100fe40000010800 */
[----:B------:R-:W-:-:S02]  /*e050*/  FFMA.FTZ R29, R32, c[0x0][0x23c], -R0 ;  /* 0x00008f00201d7a23 */ /* 0x000fc40000010800 */
[--C-:B------:R-:W-:Y:S02]  /*e060*/  FFMA.FTZ R133, R30, c[0x0][0x23c], -R0.reuse ;  /* 0x00008f001e857a23 */ /* 0x100fe40000010800 */
[--C-:B-1----:R-:W-:Y:S02]  /*e070*/  FFMA.FTZ R3, R173, c[0x0][0x23c], -R0.reuse ;  /* 0x00008f00ad037a23 */ /* 0x102fe40000010800 */
[--C-:B------:R-:W-:Y:S01]  /*e080*/  FFMA.FTZ R173, R28, c[0x0][0x23c], -R0.reuse ;  /* 0x00008f001cad7a23 */ /* 0x100fe20000010800 */
[----:B------:R-:W-:Y:S01]  /*e090*/  MUFU.EX2 R29, R29 ;  /* 0x0000001d001d7308 */ /* 0x000fe20000000800 */
[--C-:B------:R-:W-:Y:S02]  /*e0a0*/  FFMA.FTZ R28, R22, c[0x0][0x23c], -R0.reuse ;  /* 0x00008f00161c7a23 */ /* 0x100fe40000010800 */
[--C-:B------:R-:W-:Y:S02]  /*e0b0*/  FFMA.FTZ R170, R26, c[0x0][0x23c], -R0.reuse ;  /* 0x00008f001aaa7a23 */ /* 0x100fe40000010800 */
[----:B------:R-:W-:-:S02]  /*e0c0*/  FFMA.FTZ R4, R175, c[0x0][0x23c], -R0 ;  /* 0x00008f00af047a23 */ /* 0x000fc40000010800 */
[--C-:B------:R-:W-:Y:S01]  /*e0d0*/  FFMA.FTZ R22, R21, c[0x0][0x23c], -R0.reuse ;  /* 0x00008f0015167a23 */ /* 0x100fe20000010800 */
[----:B------:R1:W-:Y:S01]  /*e0e0*/  MUFU.EX2 R10, R3 ;  /* 0x00000003000a7308 */ /* 0x0003e20000000800 */
[--C-:B------:R-:W-:Y:S01]  /*e0f0*/  FFMA.FTZ R174, R18, c[0x0][0x23c], -R0.reuse ;  /* 0x00008f0012ae7a23 */ /* 0x100fe20000010800 */
[----:B------:R-:W-:Y:S01]  /*e100*/  F2FP.BF16.PACK_AB R21, R11, R228 ;  /* 0x000000e40b15723e */ /* 0x000fe200000010ff */
[--C-:B------:R-:W-:Y:S02]  /*e110*/  FFMA.FTZ R134, R16, c[0x0][0x23c], -R0.reuse ;  /* 0x00008f0010867a23 */ /* 0x100fe40000010800 */
[--C-:B------:R-:W-:Y:S02]  /*e120*/  FFMA.FTZ R231, R14, c[0x0][0x23c], -R0.reuse ;  /* 0x00008f000ee77a23 */ /* 0x100fe40000010800 */
[----:B------:R-:W-:Y:S01]  /*e130*/  FFMA.FTZ R194, R13, c[0x0][0x23c], -R0 ;  /* 0x00008f000dc27a23 */ /* 0x000fe20000010800 */
[----:B------:R-:W-:Y:S01]  /*e140*/  MUFU.EX2 R23, R4 ;  /* 0x0000000400177308 */ /* 0x000fe20000000800 */
[----:B------:R-:W-:-:S02]  /*e150*/  FMUL.FTZ R166, R166, R2 ;  /* 0x00000002a6a67220 */ /* 0x000fc40000410000 */
[-C--:B------:R-:W-:Y:S02]  /*e160*/  FMUL.FTZ R167, R167, R2.reuse ;  /* 0x00000002a7a77220 */ /* 0x080fe40000410000 */
[-C--:B------:R-:W-:Y:S02]  /*e170*/  FMUL.FTZ R162, R162, R2.reuse ;  /* 0x00000002a2a27220 */ /* 0x080fe40000410000 */
[-C--:B------:R-:W-:Y:S01]  /*e180*/  FMUL.FTZ R163, R163, R2.reuse ;  /* 0x00000002a3a37220 */ /* 0x080fe20000410000 */
[----:B------:R-:W-:Y:S01]  /*e190*/  MUFU.EX2 R16, R6 ;  /* 0x0000000600107308 */ /* 0x000fe20000000800 */
[----:B-1----:R-:W-:Y:S02]  /*e1a0*/  FMUL.FTZ R3, R5, c[0x0][0x23c] ;  /* 0x00008f0005037a20 */ /* 0x002fe40000410000 */
[-C--:B------:R-:W-:Y:S02]  /*e1b0*/  FMUL.FTZ R158, R158, R2.reuse ;  /* 0x000000029e9e7220 */ /* 0x080fe40000410000 */
[----:B------:R-:W-:-:S02]  /*e1c0*/  FMUL.FTZ R159, R159, R2 ;  /* 0x000000029f9f7220 */ /* 0x000fc40000410000 */
[-C--:B------:R-:W-:Y:S01]  /*e1d0*/  FMUL.FTZ R154, R154, R2.reuse ;  /* 0x000000029a9a7220 */ /* 0x080fe20000410000 */
[----:B------:R-:W1:Y:S01]  /*e1e0*/  MUFU.EX2 R3, R3 ;  /* 0x0000000300037308 */ /* 0x000e620000000800 */
[-C--:B------:R-:W-:Y:S02]  /*e1f0*/  FMUL.FTZ R155, R155, R2.reuse ;  /* 0x000000029b9b7220 */ /* 0x080fe40000410000 */
[-C--:B------:R-:W-:Y:S02]  /*e200*/  FMUL.FTZ R150, R150, R2.reuse ;  /* 0x0000000296967220 */ /* 0x080fe40000410000 */
[-C--:B------:R-:W-:Y:S02]  /*e210*/  FMUL.FTZ R151, R151, R2.reuse ;  /* 0x0000000297977220 */ /* 0x080fe40000410000 */
[-C--:B------:R-:W-:Y:S01]  /*e220*/  FMUL.FTZ R146, R146, R2.reuse ;  /* 0x0000000292927220 */ /* 0x080fe20000410000 */
[----:B------:R-:W-:Y:S01]  /*e230*/  MUFU.EX2 R173, R173 ;  /* 0x000000ad00ad7308 */ /* 0x000fe20000000800 */
[----:B------:R-:W-:-:S02]  /*e240*/  FMUL.FTZ R147, R147, R2 ;  /* 0x0000000293937220 */ /* 0x000fc40000410000 */
[-C--:B------:R-:W-:Y:S02]  /*e250*/  FMUL.FTZ R142, R142, R2.reuse ;  /* 0x000000028e8e7220 */ /* 0x080fe40000410000 */
[-C--:B------:R-:W-:Y:S02]  /*e260*/  FMUL.FTZ R143, R143, R2.reuse ;  /* 0x000000028f8f7220 */ /* 0x080fe40000410000 */
[----:B------:R-:W-:Y:S01]  /*e270*/  FMUL.FTZ R138, R138, R2 ;  /* 0x000000028a8a7220 */ /* 0x000fe20000410000 */
[----:B------:R-:W-:Y:S01]  /*e280*/  MUFU.EX2 R28, R28 ;  /* 0x0000001c001c7308 */ /* 0x000fe20000000800 */
[-C--:B-1----:R-:W-:Y:S02]  /*e290*/  FMUL.FTZ R236, R64, R3.reuse ;  /* 0x0000000340ec7220 */ /* 0x082fe40000410000 */
[-C--:B------:R-:W-:Y:S02]  /*e2a0*/  FMUL.FTZ R245, R73, R3.reuse ;  /* 0x0000000349f57220 */ /* 0x080fe40000410000 */
[----:B------:R-:W-:-:S02]  /*e2b0*/  FMUL.FTZ R237, R65, R3 ;  /* 0x0000000341ed7220 */ /* 0x000fc40000410000 */
[-C--:B------:R-:W-:Y:S01]  /*e2c0*/  FMUL.FTZ R244, R72, R3.reuse ;  /* 0x0000000348f47220 */ /* 0x080fe20000410000 */
[----:B------:R-:W-:Y:S01]  /*e2d0*/  MUFU.EX2 R22, R22 ;  /* 0x0000001600167308 */ /* 0x000fe20000000800 */
        /* <DEDUP_REMOVED lines=8> */
[-C--:B------:R-:W-:Y:S01]  /*e360*/  FMUL.FTZ R153, R153, R3.reuse ;  /* 0x0000000399997220 */ /* 0x080fe20000410000 */
[----:B------:R-:W-:Y:S01]  /*e370*/  MUFU.EX2 R134, R134 ;  /* 0x0000008600867308 */ /* 0x000fe20000000800 */
        /* <DEDUP_REMOVED lines=12> */
[-C--:B--2---:R-:W-:Y:S02]  /*e440*/  FFMA.FTZ R4, R234, R3.reuse, R228 ;  /* 0x00000003ea047223 */ /* 0x084fe400000100e4 */
[----:B------:R-:W-:Y:S02]  /*e450*/  FMUL.FTZ R228, R48, R3 ;  /* 0x0000000330e47220 */ /* 0x000fe40000410000 */
[----:B---3--:R-:W-:-:S02]  /*e460*/  FFMA.FTZ R0, R215, R2, R10 ;  /* 0x00000002d7007223 */ /* 0x008fc4000001000a */
[----:B------:R-:W-:Y:S02]  /*e470*/  FADD.FTZ R215, R11, R4 ;  /* 0x000000040bd77221 */ /* 0x000fe40000010000 */
[----:B----4-:R-:W-:Y:S01]  /*e480*/  IMAD.WIDE.U32 R186, R233, -0x326172a9, RZ ;  /* 0xcd9e8d57e9ba7825 */ /* 0x010fe200078e00ff */
[----:B------:R-:W-:Y:S03]  /*e490*/  MUFU.EX2 R11, R9 ;  /* 0x00000009000b7308 */ /* 0x000fe60000000800 */
[----:B------:R-:W-:Y:S01]  /*e4a0*/  FADD.FTZ R19, R23, R0 ;  /* 0x0000000017137221 */ /* 0x000fe20000010000 */
[----:B------:R-:W-:Y:S01]  /*e4b0*/  LOP3.LUT R0, R187, R232, RZ, 0x3c, !PT ;  /* 0x000000e8bb007212 */ /* 0x000fe200078e3cff */
[----:B------:R-:W-:Y:S01]  /*e4c0*/  FMUL.FTZ R232, R52, R3 ;  /* 0x0000000334e87220 */ /* 0x000fe20000410000 */
[----:B------:R-:W-:Y:S01]  /*e4d0*/  F2FP.BF16.PACK_AB R23, R23, R10 ;  /* 0x0000000a1717723e */ /* 0x000fe200000010ff */
[----:B------:R-:W-:Y:S01]  /*e4e0*/  IMAD.WIDE.U32 R4, R229, -0x2daee0ad, RZ ;  /* 0xd2511f53e5047825 */ /* 0x000fe200078e00ff */
[----:B------:R1:W2:Y:S01]  /*e4f0*/  MUFU.EX2 R10, R7 ;  /* 0x00000007000a7308 */ /* 0x0002a20000000800 */
[----:B------:R-:W3:Y:S01]  /*e500*/  LDC.U8 R229, c[0x0][0x2d8] ;  /* 0x0000b600ffe57b82 */ /* 0x000ee20000000000 */
[----:B------:R-:W-:Y:S01]  /*e510*/  PRMT R197, R23, 0x7632, R197 ;  /* 0x0000763217c57816 */ /* 0x000fe200000000c5 */
[----:B------:R-:W-:Y:S01]  /*e520*/  IMAD.WIDE.U32 R168, R0, -0x2daee0ad, RZ ;  /* 0xd2511f5300a87825 */ /* 0x000fe200078e00ff */
[C---:B------:R-:W-:Y:S01]  /*e530*/  LOP3.LUT R0, R5.reuse, UR10, RZ, 0x3c, !PT ;  /* 0x0000000a05007c12 */ /* 0x040fe2000f8e3cff */
[----:B------:R-:W-:Y:S01]  /*e540*/  UIADD3 UR10, UR25, 0x76cf5d0a, URZ ;  /* 0x76cf5d0a190a7890 */ /* 0x000fe2000fffe03f */
[----:B------:R-:W-:Y:S01]  /*e550*/  LOP3.LUT R175, R5, UR5, RZ, 0x3c, !PT ;  /* 0x0000000505af7c12 */ /* 0x000fe2000f8e3cff */
[----:B------:R-:W-:Y:S01]  /*e560*/  UIADD3 UR5, UR24, -0x255992d5, URZ ;  /* 0xdaa66d2b18057890 */ /* 0x000fe2000fffe03f */
[----:B------:R-:W-:Y:S01]  /*e570*/  LOP3.LUT R26, R169, UR4, R4, 0x96, !PT ;  /* 0x00000004a91a7c12 */ /* 0x000fe2000f8e9604 */
[----:B------:R-:W-:Y:S01]  /*e580*/  IMAD.WIDE.U32 R4, R0, -0x326172a9, RZ ;  /* 0xcd9e8d5700047825 */ /* 0x000fe200078e00ff */
[----:B------:R-:W-:Y:S01]  /*e590*/  UIADD3 UR4, UR25, 0x32370b8f, URZ ;  /* 0x32370b8f19047890 */ /* 0x000fe2000fffe03f */
[----:B------:R4:W2:Y:S01]  /*e5a0*/  MUFU.EX2 R0, R8 ;  /* 0x0000000800007308 */ /* 0x0008a20000000800 */
[----:B------:R-:W-:Y:S01]  /*e5b0*/  PRMT R205, R23, 0x5410, R197 ;  /* 0x0000541017cd7816 */ /* 0x000fe200000000c5 */
[----:B------:R-:W-:Y:S01]  /*e5c0*/  IMAD.WIDE.U32 R26, R26, -0x326172a9, RZ ;  /* 0xcd9e8d571a1a7825 */ /* 0x000fe200078e00ff */
[----:B------:R-:W-:-:S03]  /*e5d0*/  LOP3.LUT R5, R5, UR34, R186, 0x96, !PT ;  /* 0x0000002205057c12 */ /* 0x000fc6000f8e96ba */
[----:B------:R-:W-:Y:S01]  /*e5e0*/  IMAD.MOV.U32 R64, RZ, RZ, R205 ;  /* 0x000000ffff407224 */ /* 0x000fe200078e00cd */
[----:B------:R-:W-:Y:S01]  /*e5f0*/  LOP3.LUT R6, R27, UR33, R4, 0x96, !PT ;  /* 0x000000211b067c12 */ /* 0x000fe2000f8e9604 */
[----:B------:R-:W-:-:S04]  /*e600*/  IMAD.WIDE.U32 R4, R5, -0x2daee0ad, RZ ;  /* 0xd2511f5305047825 */ /* 0x000fc800078e00ff */
[----:B-1----:R-:W-:Y:S01]  /*e610*/  IMAD.WIDE.U32 R6, R6, -0x2daee0ad, RZ ;  /* 0xd2511f5306067825 */ /* 0x002fe200078e00ff */
[----:B------:R-:W-:-:S03]  /*e620*/  LOP3.LUT R12, R5, UR10, R168, 0x96, !PT ;  /* 0x0000000a050c7c12 */ /* 0x000fc6000f8e96a8 */
[----:B------:R-:W-:Y:S01]  /*e630*/  FMUL.FTZ R233, R53, R3 ;  /* 0x0000000335e97220 */ /* 0x000fe20000410000 */
[----:B------:R-:W-:Y:S01]  /*e640*/  LOP3.LUT R14, R7, UR4, R4, 0x96, !PT ;  /* 0x00000004070e7c12 */ /* 0x000fe2000f8e9604 */
[----:B------:R-:W-:-:S04]  /*e650*/  IMAD.WIDE.U32 R12, R12, -0x326172a9, RZ ;  /* 0xcd9e8d570c0c7825 */ /* 0x000fc800078e00ff */
[----:B------:R-:W-:Y:S01]  /*e660*/  IMAD.WIDE.U32 R14, R14, -0x326172a9, RZ ;  /* 0xcd9e8d570e0e7825 */ /* 0x000fe200078e00ff */
[----:B------:R-:W-:-:S03]  /*e670*/  LOP3.LUT R4, R13, UR5, R26, 0x96, !PT ;  /* 0x000000050d047c12 */ /* 0x000fc6000f8e961a */
[----:B------:R-:W-:Y:S01]  /*e680*/  FADD.FTZ R7, R16, R215 ;  /* 0x000000d710077221 */ /* 0x000fe20000010000 */
[C-C-:B----4-:R-:W-:Y:S01]  /*e690*/  LOP3.LUT R8, R15.reuse, UR35, R12.reuse, 0x96, !PT ;  /* 0x000000230f087c12 */ /* 0x150fe2000f8e960c */
[----:B------:R-:W-:Y:S01]  /*e6a0*/  IMAD.WIDE.U32 R4, R4, -0x2daee0ad, RZ ;  /* 0xd2511f5304047825 */ /* 0x000fe200078e00ff */
[----:B------:R-:W-:-:S03]  /*e6b0*/  LOP3.LUT R12, R15, UR35, R12, 0x96, !PT ;  /* 0x000000230f0c7c12 */ /* 0x000fc6000f8e960c */
[----:B------:R-:W-:Y:S01]  /*e6c0*/  IMAD.WIDE.U32 R8, R8, -0x2daee0ad, RZ ;  /* 0xd2511f5308087825 */ /* 0x000fe200078e00ff */
[----:B------:R-:W-:-:S03]  /*e6d0*/  LOP3.LUT R18, R5, UR32, R6, 0x96, !PT ;  /* 0x0000002005127c12 */ /* 0x000fc6000f8e9606 */
[----:B--2---:R-:W-:Y:S01]  /*e6e0*/  FADD.FTZ R7, R10, R7 ;  /* 0x000000070a077221 */ /* 0x004fe20000010000 */
[----:B------:R-:W-:Y:S01]  /*e6f0*/  LOP3.LUT R4, R9, UR29, R4, 0x96, !PT ;  /* 0x0000001d09047c12 */ /* 0x000fe2000f8e9604 */
[----:B------:R-:W-:Y:S01]  /*e700*/  FADD.FTZ R9, R0, R19 ;  /* 0x0000001300097221 */ /* 0x000fe20000010000 */
[----:B------:R-:W-:Y:S01]  /*e710*/  F2FP.BF16.PACK_AB R10, R10, R16 ;  /* 0x000000100a0a723e */ /* 0x000fe200000010ff */
[----:B------:R-:W-:Y:S01]  /*e720*/  IMAD.WIDE.U32 R18, R18, -0x326172a9, RZ ;  /* 0xcd9e8d5712127825 */ /* 0x000fe200078e00ff */
[----:B------:R-:W1:Y:S02]  /*e730*/  MUFU.EX2 R16, R132 ;  /* 0x0000008400107308 */ /* 0x000e640000000800 */
[----:B------:R-:W-:Y:S01]  /*e740*/  PRMT R189, R10, 0x7610, R189 ;  /* 0x000076100abd7816 */ /* 0x000fe200000000bd */
[----:B------:R-:W-:Y:S01]  /*e750*/  IMAD.WIDE.U32 R4, R4, -0x326172a9, RZ ;  /* 0xcd9e8d5704047825 */ /* 0x000fe200078e00ff */
[----:B------:R-:W-:-:S03]  /*e760*/  PRMT R202, R10, 0x7632, R202 ;  /* 0x000076320aca7816 */ /* 0x000fc600000000ca */
[C---:B------:R-:W-:Y:S01]  /*e770*/  FADD.FTZ R9, R11.reuse, R9 ;  /* 0x000000090b097221 */ /* 0x040fe20000010000 */
[----:B------:R-:W-:Y:S01]  /*e780*/  F2FP.BF16.PACK_AB R11, R11, R0 ;  /* 0x000000000b0b723e */ /* 0x000fe200000010ff */
[----:B------:R-:W-:Y:S01]  /*e790*/  FADD.FTZ R7, R135, R7 ;  /* 0x0000000787077221 */ /* 0x000fe20000010000 */
[----:B------:R-:W-:Y:S01]  /*e7a0*/  LOP3.LUT R0, R5, UR20, R18, 0x96, !PT ;  /* 0x0000001405007c12 */ /* 0x000fe2000f8e9612 */
[----:B------:R-:W-:Y:S01]  /*e7b0*/  MUFU.EX2 R132, R170 ;  /* 0x000000aa00847308 */ /* 0x000fe20000000800 */
[----:B------:R-:W-:Y:S01]  /*e7c0*/  LOP3.LUT R5, R4, 0xffff, RZ, 0xc0, !PT ;  /* 0x0000ffff04057812 */ /* 0x000fe200078ec0ff */
[-C--:B------:R-:W-:Y:S01]  /*e7d0*/  FMUL.FTZ R240, R68, R3.reuse ;  /* 0x0000000344f07220 */ /* 0x080fe20000410000 */
[----:B------:R-:W-:Y:S01]  /*e7e0*/  LOP3.LUT R6, R0, 0xff, RZ, 0xc0, !PT ;  /* 0x000000ff00067812 */ /* 0x000fe200078ec0ff */
[-C--:B------:R-:W-:Y:S01]  /*e7f0*/  FMUL.FTZ R241, R69, R3.reuse ;  /* 0x0000000345f17220 */ /* 0x080fe20000410000 */
[----:B------:R-:W-:Y:S01]  /*e800*/  PRMT R206, R11, 0x7610, R206 ;  /* 0x000076100bce7816 */ /* 0x000fe200000000ce */
[----:B-1----:R-:W-:Y:S01]  /*e810*/  FADD.FTZ R7, R16, R7 ;  /* 0x0000000710077221 */ /* 0x002fe20000010000 */
[----:B---3--:R-:W-:Y:S01]  /*e820*/  ISETP.GE.U32.AND P2, PT, R229, R6, PT ;  /* 0x00000006e500720c */ /* 0x008fe20003f46070 */
[-C--:B------:R-:W-:Y:S01]  /*e830*/  FMUL.FTZ R76, R76, R3.reuse ;  /* 0x000000034c4c7220 */ /* 0x080fe20000410000 */
[----:B------:R-:W-:Y:S01]  /*e840*/  LOP3.LUT R6, R0, 0xffff, RZ, 0xc0, !PT ;  /* 0x0000ffff00067812 */ /* 0x000fe200078ec0ff */
[----:B------:R-:W-:Y:S01]  /*e850*/  FMUL.FTZ R77, R77, R3 ;  /* 0x000000034d4d7220 */ /* 0x000fe20000410000 */
[----:B------:R-:W-:Y:S01]  /*e860*/  F2FP.BF16.PACK_AB R16, R16, R135 ;  /* 0x000000871010723e */ /* 0x000fe200000010ff */
[-C--:B------:R-:W-:Y:S01]  /*e870*/  FMUL.FTZ R80, R80, R3.reuse ;  /* 0x0000000350507220 */ /* 0x080fe20000410000 */
[----:B------:R-:W-:Y:S01]  /*e880*/  SHF.R.U32.HI R6, RZ, 0x8, R6 ;  /* 0x00000008ff067819 */ /* 0x000fe20000011606 */
[-C--:B------:R-:W-:Y:S01]  /*e890*/  FMUL.FTZ R81, R81, R3.reuse ;  /* 0x0000000351517220 */ /* 0x080fe20000410000 */
[----:B------:R-:W-:Y:S01]  /*e8a0*/  PRMT R135, R189, 0x5410, R202 ;  /* 0x00005410bd877816 */ /* 0x000fe200000000ca */
[-C--:B------:R-:W-:Y:S01]  /*e8b0*/  FMUL.FTZ R88, R88, R3.reuse ;  /* 0x0000000358587220 */ /* 0x080fe20000410000 */
[----:B------:R-:W-:Y:S01]  /*e8c0*/  LOP3.LUT R6, R6, 0xffff, RZ, 0xc0, !PT ;  /* 0x0000ffff06067812 */ /* 0x000fe200078ec0ff */
[-C--:B------:R-:W-:Y:S01]  /*e8d0*/  FMUL.FTZ R89, R89, R3.reuse ;  /* 0x0000000359597220 */ /* 0x080fe20000410000 */
[----:B------:R-:W-:Y:S01]  /*e8e0*/  PRMT R201, R11, 0x7632, R201 ;  /* 0x000076320bc97816 */ /* 0x000fe200000000c9 */
[----:B------:R-:W-:Y:S01]  /*e8f0*/  @!P2 HFMA2.BF16_V2 R178, -RZ.H0_H0, RZ.H0_H0, -R21.H0_H0 ;  /* 0x200000ffffb2a231 */ /* 0x000fe20000340915 */
[----:B------:R-:W-:Y:S01]  /*e900*/  ISETP.GE.U32.AND P6, PT, R229, R6, PT ;  /* 0x00000006e500720c */ /* 0x000fe20003fc6070 */
[-C--:B------:R-:W-:Y:S01]  /*e910*/  FMUL.FTZ R92, R92, R3.reuse ;  /* 0x000000035c5c7220 */ /* 0x080fe20000410000 */
[--C-:B------:R-:W-:Y:S01]  /*e920*/  SHF.R.U32.HI R6, RZ, 0x10, R0.reuse ;  /* 0x00000010ff067819 */ /* 0x100fe20000011600 */
[-C--:B------:R-:W-:Y:S01]  /*e930*/  FMUL.FTZ R93, R93, R3.reuse ;  /* 0x000000035d5d7220 */ /* 0x080fe20000410000 */
[----:B------:R-:W-:Y:S01]  /*e940*/  SHF.R.U32.HI R0, RZ, 0x18, R0 ;  /* 0x00000018ff007819 */ /* 0x000fe20000011600 */
[-C--:B------:R-:W-:Y:S01]  /*e950*/  FMUL.FTZ R100, R100, R3.reuse ;  /* 0x0000000364647220 */ /* 0x080fe20000410000 */
[----:B------:R-:W-:Y:S01]  /*e960*/  LOP3.LUT R6, R6, 0xff, RZ, 0xc0, !PT ;  /* 0x000000ff06067812 */ /* 0x000fe200078ec0ff */
[-C--:B------:R-:W-:Y:S01]  /*e970*/  FMUL.FTZ R101, R101, R3.reuse ;  /* 0x0000000365657220 */ /* 0x080fe20000410000 */
[C---:B------:R-:W-:Y:S01]  /*e980*/  ISETP.GE.U32.AND P4, PT, R229.reuse, R0, PT ;  /* 0x00000000e500720c */ /* 0x040fe20003f86070 */
[-C--:B------:R-:W-:Y:S01]  /*e990*/  FMUL.FTZ R65, R104, R3.reuse ;  /* 0x0000000368417220 */ /* 0x080fe20000410000 */
[----:B------:R-:W-:Y:S01]  /*e9a0*/  ISETP.GE.U32.AND P5, PT, R229, R6, PT ;  /* 0x00000006e500720c */ /* 0x000fe20003fa6070 */
[-C--:B------:R-:W-:Y:S01]  /*e9b0*/  FMUL.FTZ R72, R105, R3.reuse ;  /* 0x0000000369487220 */ /* 0x080fe20000410000 */
[----:B------:R-:W1:Y:S01]  /*e9c0*/  MUFU.EX2 R6, R17 ;  /* 0x0000001100067308 */ /* 0x000e620000000800 */
[----:B------:R-:W-:Y:S01]  /*e9d0*/  LOP3.LUT R0, R4, 0xff, RZ, 0xc0, !PT ;  /* 0x000000ff04007812 */ /* 0x000fe200078ec0ff */
[-C--:B------:R-:W-:Y:S01]  /*e9e0*/  FMUL.FTZ R205, R109, R3.reuse ;  /* 0x000000036dcd7220 */ /* 0x080fe20000410000 */
[----:B------:R-:W-:Y:S01]  /*e9f0*/  PRMT R188, R16, 0x7610, R188 ;  /* 0x0000761010bc7816 */ /* 0x000fe200000000bc */
[-C--:B------:R-:W-:Y:S01]  /*ea00*/  FMUL.FTZ R112, R112, R3.reuse ;  /* 0x0000000370707220 */ /* 0x080fe20000410000 */
[----:B------:R-:W-:Y:S01]  /*ea10*/  ISETP.GE.U32.AND P3, PT, R229, R0, PT ;  /* 0x00000000e500720c */ /* 0x000fe20003f66070 */
[-C--:B------:R-:W-:Y:S01]  /*ea20*/  FMUL.FTZ R113, R113, R3.reuse ;  /* 0x0000000371717220 */ /* 0x080fe20000410000 */
[--C-:B------:R-:W-:Y:S01]  /*ea30*/  SHF.R.U32.HI R0, RZ, 0x10, R4.reuse ;  /* 0x00000010ff007819 */ /* 0x100fe20000011604 */
[----:B------:R-:W2:Y:S01]  /*ea40*/  MUFU.EX2 R17, R20 ;  /* 0x0000001400117308 */ /* 0x000ea20000000800 */
[----:B------:R-:W-:Y:S01]  /*ea50*/  SHF.R.U32.HI R4, RZ, 0x18, R4 ;  /* 0x00000018ff047819 */ /* 0x000fe20000011604 */
[----:B------:R-:W-:Y:S01]  /*ea60*/  @!P4 HFMA2.BF16_V2 R179, -RZ.H0_H0, RZ.H0_H0, -R197.H0_H0 ;  /* 0x200000ffffb3c231 */ /* 0x000fe200003409c5 */
[----:B------:R-:W-:Y:S01]  /*ea70*/  LOP3.LUT R0, R0, 0xff, RZ, 0xc0, !PT ;  /* 0x000000ff00007812 */ /* 0x000fe200078ec0ff */
[----:B------:R-:W-:Y:S01]  /*ea80*/  @!P5 HFMA2.BF16_V2 R180, -RZ.H0_H0, RZ.H0_H0, -R23.H0_H0 ;  /* 0x200000ffffb4d231 */ /* 0x000fe20000340917 */
[C---:B------:R-:W-:Y:S01]  /*ea90*/  ISETP.GE.U32.AND P0, PT, R229.reuse, R4, PT ;  /* 0x00000004e500720c */ /* 0x040fe20003f06070 */
[-C--:B------:R-:W-:Y:S01]  /*eaa0*/  FMUL.FTZ R218, R116, R3.reuse ;  /* 0x0000000374da7220 */ /* 0x080fe20000410000 */
[----:B------:R-:W-:Y:S01]  /*eab0*/  ISETP.GE.U32.AND P1, PT, R229, R0, PT ;  /* 0x00000000e500720c */ /* 0x000fe20003f26070 */
[----:B-1----:R-:W-:Y:S01]  /*eac0*/  FADD.FTZ R0, R6, R9 ;  /* 0x0000000906007221 */ /* 0x002fe20000010000 */
[----:B------:R-:W-:Y:S01]  /*ead0*/  LOP3.LUT R4, R19, UR31, R14, 0x96, !PT ;  /* 0x0000001f13047c12 */ /* 0x000fe2000f8e960e */
[----:B------:R-:W-:Y:S01]  /*eae0*/  @!P3 HFMA2.BF16_V2 R213, -RZ.H0_H0, RZ.H0_H0, -R189.H0_H0 ;  /* 0x200000ffffd5b231 */ /* 0x000fe200003409bd */
[----:B------:R-:W-:Y:S01]  /*eaf0*/  @!P5 PRMT R23, R180, 0x5410, RZ ;  /* 0x00005410b417d816 */ /* 0x000fe200000000ff */
[-C--:B------:R-:W-:Y:S01]  /*eb00*/  FMUL.FTZ R217, R117, R3.reuse ;  /* 0x0000000375d97220 */ /* 0x080fe20000410000 */
[----:B------:R-:W-:Y:S01]  /*eb10*/  @!P4 PRMT R197, R179, 0x5410, RZ ;  /* 0x00005410b3c5c816 */ /* 0x000fe200000000ff */
[-C--:B------:R-:W-:Y:S01]  /*eb20*/  FMUL.FTZ R120, R120, R3.reuse ;  /* 0x0000000378787220 */ /* 0x080fe20000410000 */
[----:B------:R-:W-:Y:S01]  /*eb30*/  @!P3 PRMT R189, R213, 0x5410, RZ ;  /* 0x00005410d5bdb816 */ /* 0x000fe200000000ff */
[----:B--2---:R-:W-:Y:S01]  /*eb40*/  FADD.FTZ R9, R17, R0 ;  /* 0x0000000011097221 */ /* 0x004fe20000010000 */
[----:B------:R-:W-:Y:S01]  /*eb50*/  SHF.R.U32.HI R0, RZ, 0x8, R5 ;  /* 0x00000008ff007819 */ /* 0x000fe20000011605 */
[----:B------:R-:W-:Y:S01]  /*eb60*/  IMAD.WIDE.U32 R4, R4, -0x2daee0ad, RZ ;  /* 0xd2511f5304047825 */ /* 0x000fe200078e00ff */
[C---:B------:R-:W-:Y:S01]  /*eb70*/  PRMT R20, R21.reuse, 0x7632, R20 ;  /* 0x0000763215147816 */ /* 0x040fe20000000014 */
[----:B------:R-:W-:Y:S01]  /*eb80*/  @!P1 HFMA2.BF16_V2 R211, -RZ.H0_H0, RZ.H0_H0, -R206.H0_H0 ;  /* 0x200000ffffd39231 */ /* 0x000fe200003409ce */
[----:B------:R-:W-:Y:S01]  /*eb90*/  LOP3.LUT R0, R0, 0xffff, RZ, 0xc0, !PT ;  /* 0x0000ffff00007812 */ /* 0x000fe200078ec0ff */
[----:B------:R-:W-:Y:S01]  /*eba0*/  @!P0 HFMA2.BF16_V2 R210, -RZ.H0_H0, RZ.H0_H0, -R201.H0_H0 ;  /* 0x200000ffffd28231 */ /* 0x000fe200003409c9 */
[----:B------:R-:W-:Y:S01]  /*ebb0*/  PRMT R204, R21, 0x5410, R20 ;  /* 0x0000541015cc7816 */ /* 0x000fe20000000014 */
[----:B------:R-:W-:Y:S01]  /*ebc0*/  @!P6 HFMA2.BF16_V2 R177, -RZ.H0_H0, RZ.H0_H0, -R20.H0_H0 ;  /* 0x200000ffffb1e231 */ /* 0x000fe20000340914 */
[----:B------:R-:W-:Y:S01]  /*ebd0*/  @!P2 PRMT R21, R178, 0x5410, RZ ;  /* 0x00005410b215a816 */ /* 0x000fe200000000ff */
[----:B------:R-:W-:Y:S01]  /*ebe0*/  STL [R1+0x160], R197 ;  /* 0x000160c501007387 */ /* 0x000fe20000100800 */
[----:B------:R-:W-:Y:S01]  /*ebf0*/  ISETP.GE.U32.AND P2, PT, R229, R0, PT ;  /* 0x00000000e500720c */ /* 0x000fe20003f46070 */
[----:B------:R-:W-:Y:S01]  /*ec00*/  IMAD.MOV.U32 R73, RZ, RZ, R204 ;  /* 0x000000ffff497224 */ /* 0x000fe200078e00cc */
[----:B------:R-:W-:Y:S01]  /*ec10*/  LOP3.LUT R0, R5, UR19, R8, 0x96, !PT ;  /* 0x0000001305007c12 */ /* 0x000fe2000f8e9608 */
[----:B------:R-:W-:Y:S01]  /*ec20*/  STL [R1+0x164], R189 ;  /* 0x000164bd01007387 */ /* 0x000fe20000100800 */
[----:B------:R-:W1:Y:S01]  /*ec30*/  MUFU.EX2 R8, R172 ;  /* 0x000000ac00087308 */ /* 0x000e620000000800 */
[----:B------:R-:W-:Y:S01]  /*ec40*/  F2FP.BF16.PACK_AB R17, R17, R6 ;  /* 0x000000061111723e */ /* 0x000fe200000010ff */
[-C--:B------:R-:W-:Y:S01]  /*ec50*/  FMUL.FTZ R213, R41, R3.reuse ;  /* 0x0000000329d57220 */ /* 0x080fe20000410000 */
[----:B------:R-:W-:Y:S01]  /*ec60*/  SHF.R.U32.HI R6, RZ, 0x10, R0 ;  /* 0x00000010ff067819 */ /* 0x000fe20000011600 */
[-C--:B------:R-:W-:Y:S01]  /*ec70*/  FMUL.FTZ R204, R108, R3.reuse ;  /* 0x000000036ccc7220 */ /* 0x080fe20000410000 */
[----:B------:R-:W-:Y:S01]  /*ec80*/  @!P6 PRMT R20, R177, 0x5410, RZ ;  /* 0x00005410b114e816 */ /* 0x000fe200000000ff */
[-C--:B------:R-:W-:Y:S01]  /*ec90*/  FMUL.FTZ R177, R37, R3.reuse ;  /* 0x0000000325b17220 */ /* 0x080fe20000410000 */
[----:B------:R-:W-:Y:S01]  /*eca0*/  LOP3.LUT R6, R6, 0xff, RZ, 0xc0, !PT ;  /* 0x000000ff06067812 */ /* 0x000fe200078ec0ff */
[-C--:B------:R-:W-:Y:S01]  /*ecb0*/  FMUL.FTZ R121, R121, R3.reuse ;  /* 0x0000000379797220 */ /* 0x080fe20000410000 */
[----:B------:R-:W-:Y:S01]  /*ecc0*/  @!P2 HFMA2.BF16_V2 R212, -RZ.H0_H0, RZ.H0_H0, -R202.H0_H0 ;  /* 0x200000ffffd4a231 */ /* 0x000fe200003409ca */
[----:B------:R-:W-:Y:S01]  /*ecd0*/  PRMT R191, R16, 0x7632, R191 ;  /* 0x0000763210bf7816 */ /* 0x000fe200000000bf */
[-C--:B------:R-:W-:Y:S01]  /*ece0*/  FMUL.FTZ R48, R125, R3.reuse ;  /* 0x000000037d307220 */ /* 0x080fe20000410000 */
[----:B------:R-:W-:Y:S01]  /*ecf0*/  ISETP.GE.U32.AND P5, PT, R229, R6, PT ;  /* 0x00000006e500720c */ /* 0x000fe20003fa6070 */
[----:B------:R-:W-:Y:S01]  /*ed00*/  FADD.FTZ R6, R171, R7 ;  /* 0x00000007ab067221 */ /* 0x000fe20000010000 */
[----:B------:R-:W-:Y:S01]  /*ed10*/  @!P2 PRMT R202, R212, 0x5410, RZ ;  /* 0x00005410d4caa816 */ /* 0x000fe200000000ff */
[-C--:B------:R-:W-:Y:S01]  /*ed20*/  FMUL.FTZ R212, R40, R3.reuse ;  /* 0x0000000328d47220 */ /* 0x080fe20000410000 */
[----:B------:R-:W-:Y:S01]  /*ed30*/  LOP3.LUT R7, R4, 0xffff, RZ, 0xc0, !PT ;  /* 0x0000ffff04077812 */ /* 0x000fe200078ec0ff */
[----:B-1----:R-:W-:Y:S01]  /*ed40*/  FADD.FTZ R10, R8, R6 ;  /* 0x00000006080a7221 */ /* 0x002fe20000010000 */
[----:B------:R-:W-:Y:S01]  /*ed50*/  LOP3.LUT R6, R4, 0xff, RZ, 0xc0, !PT ;  /* 0x000000ff04067812 */ /* 0x000fe200078ec0ff */
[----:B------:R-:W1:Y:S01]  /*ed60*/  MUFU.EX2 R5, R133 ;  /* 0x0000008500057308 */ /* 0x000e620000000800 */
[----:B------:R-:W-:Y:S01]  /*ed70*/  PRMT R172, R206, 0x5410, R201 ;  /* 0x00005410ceac7816 */ /* 0x000fe200000000c9 */
[----:B------:R2:W-:Y:S01]  /*ed80*/  STL [R1+0x168], R202 ;  /* 0x000168ca01007387 */ /* 0x0005e20000100800 */
[----:B------:R-:W-:Y:S01]  /*ed90*/  ISETP.GE.U32.AND P3, PT, R229, R6, PT ;  /* 0x00000006e500720c */ /* 0x000fe20003f66070 */
[-C--:B------:R-:W-:Y:S01]  /*eda0*/  FMUL.FTZ R208, R128, R3.reuse ;  /* 0x0000000380d07220 */ /* 0x080fe20000410000 */
[----:B------:R-:W-:Y:S01]  /*edb0*/  LOP3.LUT R6, R0, 0xff, RZ, 0xc0, !PT ;  /* 0x000000ff00067812 */ /* 0x000fe200078ec0ff */
[-C--:B------:R-:W-:Y:S01]  /*edc0*/  FMUL.FTZ R207, R129, R3.reuse ;  /* 0x0000000381cf7220 */ /* 0x080fe20000410000 */
[----:B------:R-:W-:Y:S01]  /*edd0*/  @!P1 PRMT R206, R211, 0x5410, RZ ;  /* 0x00005410d3ce9816 */ /* 0x000fe200000000ff */
[----:B------:R-:W-:Y:S01]  /*ede0*/  IMAD.MOV.U32 R11, RZ, RZ, R231 ;  /* 0x000000ffff0b7224 */ /* 0x000fe200078e00e7 */
[----:B------:R-:W-:Y:S01]  /*edf0*/  ISETP.GE.U32.AND P2, PT, R229, R6, PT ;  /* 0x00000006e500720c */ /* 0x000fe20003f46070 */
[-C--:B------:R-:W-:Y:S01]  /*ee00*/  FMUL.FTZ R69, R106, R2.reuse ;  /* 0x000000026a457220 */ /* 0x080fe20000410000 */
[----:B------:R-:W-:Y:S01]  /*ee10*/  SHF.R.U32.HI R6, RZ, 0x18, R0 ;  /* 0x00000018ff067819 */ /* 0x000fe20000011600 */
[----:B------:R3:W-:Y:S01]  /*ee20*/  STL [R1+0x16c], R206 ;  /* 0x00016cce01007387 */ /* 0x0007e20000100800 */
[----:B------:R-:W-:Y:S01]  /*ee30*/  LOP3.LUT R0, R0, 0xffff, RZ, 0xc0, !PT ;  /* 0x0000ffff00007812 */ /* 0x000fe200078ec0ff */
[----:B------:R-:W-:Y:S01]  /*ee40*/  FMUL.FTZ R68, R107, R2 ;  /* 0x000000026b447220 */ /* 0x000fe20000410000 */
[----:B------:R-:W-:Y:S01]  /*ee50*/  ISETP.GE.U32.AND P4, PT, R229, R6, PT ;  /* 0x00000006e500720c */ /* 0x000fe20003f86070 */
[-C--:B------:R-:W-:Y:S01]  /*ee60*/  FMUL.FTZ R139, R139, R2.reuse ;  /* 0x000000028b8b7220 */ /* 0x080fe20000410000 */
[--C-:B------:R-:W-:Y:S01]  /*ee70*/  SHF.R.U32.HI R6, RZ, 0x18, R4.reuse ;  /* 0x00000018ff067819 */ /* 0x100fe20000011604 */
[-C--:B------:R-:W-:Y:S01]  /*ee80*/  FMUL.FTZ R178, R38, R2.reuse ;  /* 0x0000000226b27220 */ /* 0x080fe20000410000 */
[----:B------:R-:W-:Y:S01]  /*ee90*/  SHF.R.U32.HI R4, RZ, 0x10, R4 ;  /* 0x00000010ff047819 */ /* 0x000fe20000011604 */
[-C--:B------:R-:W-:Y:S01]  /*eea0*/  FMUL.FTZ R179, R39, R2.reuse ;  /* 0x0000000227b37220 */ /* 0x080fe20000410000 */
[----:B------:R-:W-:Y:S01]  /*eeb0*/  SHF.R.U32.HI R0, RZ, 0x8, R0 ;  /* 0x00000008ff007819 */ /* 0x000fe20000011600 */
[----:B------:R-:W-:Y:S01]  /*eec0*/  @!P2 HFMA2.BF16_V2 R222, -RZ.H0_H0, RZ.H0_H0, -R188.H0_H0 ;  /* 0x200000ffffdea231 */ /* 0x000fe200003409bc */
[----:B------:R-:W-:Y:S01]  /*eed0*/  LOP3.LUT R4, R4, 0xff, RZ, 0xc0, !PT ;  /* 0x000000ff04047812 */ /* 0x000fe200078ec0ff */
[-C--:B------:R-:W-:Y:S01]  /*eee0*/  FMUL.FTZ R215, R43, R2.reuse ;  /* 0x000000022bd77220 */ /* 0x080fe20000410000 */
[----:B------:R-:W-:Y:S01]  /*eef0*/  LOP3.LUT R0, R0, 0xffff, RZ, 0xc0, !PT ;  /* 0x0000ffff00007812 */ /* 0x000fe200078ec0ff */
[----:B------:R-:W-:Y:S01]  /*ef00*/  FMUL.FTZ R231, R51, R2 ;  /* 0x0000000233e77220 */ /* 0x000fe20000410000 */
[----:B------:R-:W-:Y:S01]  /*ef10*/  ISETP.GE.U32.AND P1, PT, R229, R4, PT ;  /* 0x00000004e500720c */ /* 0x000fe20003f26070 */
[----:B------:R-:W-:Y:S01]  /*ef20*/  FADD.FTZ R4, R29, R9 ;  /* 0x000000091d047221 */ /* 0x000fe20000010000 */
[----:B------:R-:W-:Y:S01]  /*ef30*/  @!P0 PRMT R201, R210, 0x5410, RZ ;  /* 0x00005410d2c98816 */ /* 0x000fe200000000ff */
[----:B--2---:R-:W-:Y:S01]  /*ef40*/  FMUL.FTZ R202, R97, R3 ;  /* 0x0000000361ca7220 */ /* 0x004fe20000410000 */
[----:B------:R-:W-:Y:S01]  /*ef50*/  ISETP.GE.U32.AND P0, PT, R229, R6, PT ;  /* 0x00000006e500720c */ /* 0x000fe20003f06070 */
[----:B-1----:R-:W-:Y:S01]  /*ef60*/  FADD.FTZ R4, R5, R4 ;  /* 0x0000000405047221 */ /* 0x002fe20000010000 */
[----:B------:R-:W-:Y:S01]  /*ef70*/  ISETP.GE.U32.AND P6, PT, R229, R0, PT ;  /* 0x00000000e500720c */ /* 0x000fe20003fc6070 */
[----:B------:R1:W-:Y:S01]  /*ef80*/  STL [R1+0x170], R201 ;  /* 0x000170c901007387 */ /* 0x0003e20000100800 */
[----:B------:R-:W-:Y:S01]  /*ef90*/  SHF.R.U32.HI R0, RZ, 0x8, R7 ;  /* 0x00000008ff007819 */ /* 0x000fe20000011607 */
[-C--:B------:R-:W-:Y:S01]  /*efa0*/  FMUL.FTZ R234, R54, R2.reuse ;  /* 0x0000000236ea7220 */ /* 0x080fe20000410000 */
[----:B------:R-:W-:Y:S01]  /*efb0*/  F2FP.BF16.PACK_AB R5, R5, R29 ;  /* 0x0000001d0505723e */ /* 0x000fe200000010ff */
[----:B---3--:R-:W-:Y:S01]  /*efc0*/  FMUL.FTZ R206, R96, R3 ;  /* 0x0000000360ce7220 */ /* 0x008fe20000410000 */
[----:B------:R-:W-:Y:S01]  /*efd0*/  LOP3.LUT R0, R0, 0xffff, RZ, 0xc0, !PT ;  /* 0x0000ffff00007812 */ /* 0x000fe200078ec0ff */
[-C--:B------:R-:W-:Y:S01]  /*efe0*/  FMUL.FTZ R235, R55, R2.reuse ;  /* 0x0000000237eb7220 */ /* 0x080fe20000410000 */
[----:B------:R-:W-:Y:S01]  /*eff0*/  PRMT R203, R188, 0x5410, R191 ;  /* 0x00005410bccb7816 */ /* 0x000fe200000000bf */
[-C--:B------:R-:W-:Y:S01]  /*f000*/  FMUL.FTZ R58, R58, R2.reuse ;  /* 0x000000023a3a7220 */ /* 0x080fe20000410000 */
[----:B------:R-:W-:Y:S01]  /*f010*/  PRMT R200, R5, 0x7610, R200 ;  /* 0x0000761005c87816 */ /* 0x000fe200000000c8 */
[----:B------:R-:W-:Y:S01]  /*f020*/  FMUL.FTZ R59, R59, R2 ;  /* 0x000000023b3b7220 */ /* 0x000fe20000410000 */
[----:B------:R-:W-:Y:S01]  /*f030*/  PRMT R252, R5, 0x7632, R252 ;  /* 0x0000763205fc7816 */ /* 0x000fe200000000fc */
[----:B------:R2:W-:Y:S01]  /*f040*/  STL [R1+0x174], R203 ;  /* 0x000174cb01007387 */ /* 0x0005e20000100800 */
[----:B------:R-:W-:Y:S01]  /*f050*/  @!P2 PRMT R188, R222, 0x5410, RZ ;  /* 0x00005410debca816 */ /* 0x000fe200000000ff */
[----:B------:R-:W-:Y:S01]  /*f060*/  @!P1 HFMA2.BF16_V2 R225, -RZ.H0_H0, RZ.H0_H0, -R200.H0_H0 ;  /* 0x200000ffffe19231 */ /* 0x000fe200003409c8 */
[----:B------:R-:W-:Y:S01]  /*f070*/  ISETP.GE.U32.AND P2, PT, R229, R0, PT ;  /* 0x00000000e500720c */ /* 0x000fe20003f46070 */
[----:B------:R-:W-:Y:S01]  /*f080*/  FADD.FTZ R0, R173, R4 ;  /* 0x00000004ad007221 */ /* 0x000fe20000010000 */
[----:B------:R-:W-:Y:S01]  /*f090*/  @!P0 HFMA2.BF16_V2 R224, -RZ.H0_H0, RZ.H0_H0, -R252.H0_H0 ;  /* 0x200000ffffe08231 */ /* 0x000fe200003409fc */
[----:B------:R-:W-:Y:S01]  /*f0a0*/  F2FP.BF16.PACK_AB R8, R8, R171 ;  /* 0x000000ab0808723e */ /* 0x000fe200000010ff */
[----:B------:R3:W-:Y:S01]  /*f0b0*/  MUFU.EX2 R4, R176 ;  /* 0x000000b000047308 */ /* 0x0007e20000000800 */
[C---:B------:R-:W-:Y:S01]  /*f0c0*/  FADD.FTZ R0, R132.reuse, R0 ;  /* 0x0000000084007221 */ /* 0x040fe20000010000 */
[----:B------:R-:W-:Y:S01]  /*f0d0*/  F2FP.BF16.PACK_AB R132, R132, R173 ;  /* 0x000000ad8484723e */ /* 0x000fe200000010ff */
[-C--:B------:R-:W-:Y:S01]  /*f0e0*/  FMUL.FTZ R229, R49, R3.reuse ;  /* 0x0000000331e57220 */ /* 0x080fe20000410000 */
[----:B------:R-:W-:Y:S01]  /*f0f0*/  PRMT R173, R200, 0x5410, R252 ;  /* 0x00005410c8ad7816 */ /* 0x000fe200000000fc */
[----:B------:R-:W-:Y:S01]  /*f100*/  FADD.FTZ R0, R28, R0 ;  /* 0x000000001c007221 */ /* 0x000fe20000010000 */
[----:B------:R-:W-:Y:S01]  /*f110*/  @!P1 PRMT R200, R225, 0x5410, RZ ;  /* 0x00005410e1c89816 */ /* 0x000fe200000000ff */
[-C--:B------:R-:W-:Y:S01]  /*f120*/  FMUL.FTZ R225, R45, R3.reuse ;  /* 0x000000032de17220 */ /* 0x080fe20000410000 */
[----:B------:R-:W-:Y:S01]  /*f130*/  @!P0 PRMT R252, R224, 0x5410, RZ ;  /* 0x00005410e0fc8816 */ /* 0x000fe200000000ff */
[-C--:B------:R-:W-:Y:S01]  /*f140*/  FMUL.FTZ R224, R44, R3.reuse ;  /* 0x000000032ce07220 */ /* 0x080fe20000410000 */
[----:B------:R-:W-:Y:S01]  /*f150*/  PRMT R190, R17, 0x7632, R190 ;  /* 0x0000763211be7816 */ /* 0x000fe200000000be */
[-C--:B-1----:R-:W-:Y:S01]  /*f160*/  FMUL.FTZ R201, R85, R3.reuse ;  /* 0x0000000355c97220 */ /* 0x082fe20000410000 */
[----:B------:R-:W-:Y:S01]  /*f170*/  PRMT R6, R8, 0x7610, R6 ;  /* 0x0000761008067816 */ /* 0x000fe20000000006 */
[-C--:B------:R-:W-:Y:S01]  /*f180*/  FMUL.FTZ R49, R124, R3.reuse ;  /* 0x000000037c317220 */ /* 0x080fe20000410000 */
[----:B------:R-:W-:Y:S01]  /*f190*/  PRMT R192, R8, 0x7632, R192 ;  /* 0x0000763208c07816 */ /* 0x000fe200000000c0 */
[----:B------:R-:W-:Y:S01]  /*f1a0*/  FADD.FTZ R0, R22, R0 ;  /* 0x0000000016007221 */ /* 0x000fe20000010000 */
[----:B------:R-:W-:Y:S01]  /*f1b0*/  PRMT R193, R17, 0x7610, R193 ;  /* 0x0000761011c17816 */ /* 0x000fe200000000c1 */
[-C--:B---3--:R-:W-:Y:S01]  /*f1c0*/  FMUL.FTZ R176, R36, R3.reuse ;  /* 0x0000000324b07220 */ /* 0x088fe20000410000 */
[----:B------:R-:W-:Y:S01]  /*f1d0*/  @!P4 HFMA2.BF16_V2 R214, -RZ.H0_H0, RZ.H0_H0, -R190.H0_H0 ;  /* 0x200000ffffd6c231 */ /* 0x000fe200003409be */
[----:B--2---:R-:W-:Y:S01]  /*f1e0*/  FMUL.FTZ R203, R84, R3 ;  /* 0x0000000354cb7220 */ /* 0x004fe20000410000 */
[----:B------:R-:W-:Y:S01]  /*f1f0*/  @!P3 HFMA2.BF16_V2 R227, -RZ.H0_H0, RZ.H0_H0, -R6.H0_H0 ;  /* 0x200000ffffe3b231 */ /* 0x000fe20000340906 */
[----:B------:R-:W1:Y:S01]  /*f200*/  MUFU.EX2 R3, R230 ;  /* 0x000000e600037308 */ /* 0x000e620000000800 */
[----:B------:R-:W-:Y:S01]  /*f210*/  @!P2 HFMA2.BF16_V2 R226, -RZ.H0_H0, RZ.H0_H0, -R192.H0_H0 ;  /* 0x200000ffffe2a231 */ /* 0x000fe200003409c0 */
[----:B------:R-:W-:Y:S01]  /*f220*/  F2FP.BF16.PACK_AB R133, R22, R28 ;  /* 0x0000001c1685723e */ /* 0x000fe200000010ff */
[----:B------:R-:W-:Y:S01]  /*f230*/  FADD.FTZ R0, R174, R0 ;  /* 0x00000000ae007221 */ /* 0x000fe20000010000 */
[----:B------:R-:W-:Y:S01]  /*f240*/  PRMT R199, R193, 0x5410, R190 ;  /* 0x00005410c1c77816 */ /* 0x000fe200000000be */
[----:B------:R-:W-:Y:S01]  /*f250*/  IMAD.WIDE.U32 R28, R175, -0x326172a9, RZ ;  /* 0xcd9e8d57af1c7825 */ /* 0x000fe200078e00ff */
[----:B------:R-:W-:Y:S01]  /*f260*/  PRMT R198, R6, 0x5410, R192 ;  /* 0x0000541006c67816 */ /* 0x000fe200000000c0 */
[----:B------:R-:W2:Y:S01]  /*f270*/  LDC.U8 R84, c[0x0][0x2d8] ;  /* 0x0000b600ff547b82 */ /* 0x000ea20000000000 */
[----:B------:R-:W-:Y:S01]  /*f280*/  @!P4 PRMT R190, R214, 0x5410, RZ ;  /* 0x00005410d6bec816 */ /* 0x000fe200000000ff */
[----:B------:R-:W-:Y:S01]  /*f290*/  IMAD.MOV.U32 R22, RZ, RZ, R135 ;  /* 0x000000ffff167224 */ /* 0x000fe200078e0087 */
[----:B------:R-:W-:Y:S01]  /*f2a0*/  @!P3 PRMT R6, R227, 0x5410, RZ ;  /* 0x00005410e306b816 */ /* 0x000fe200000000ff */
[----:B------:R-:W-:Y:S01]  /*f2b0*/  FADD.FTZ R135, R134, R0 ;  /* 0x0000000086877221 */ /* 0x000fe20000010000 */
[----:B------:R-:W-:Y:S01]  /*f2c0*/  @!P2 PRMT R192, R226, 0x5410, RZ ;  /* 0x00005410e2c0a816 */ /* 0x000fe200000000ff */
[----:B------:R-:W-:Y:S01]  /*f2d0*/  FMUL.FTZ R214, R42, R2 ;  /* 0x000000022ad67220 */ /* 0x000fe20000410000 */
[----:B------:R-:W-:Y:S01]  /*f2e0*/  F2FP.BF16.PACK_AB R134, R134, R174 ;  /* 0x000000ae8686723e */ /* 0x000fe200000010ff */
[----:B------:R-:W-:Y:S01]  /*f2f0*/  FMUL.FTZ R226, R46, R2 ;  /* 0x000000022ee27220 */ /* 0x000fe20000410000 */
[----:B-1----:R-:W-:Y:S01]  /*f300*/  F2FP.BF16.PACK_AB R17, R3, R4 ;  /* 0x000000040311723e */ /* 0x002fe200000010ff */
[----:B------:R-:W-:Y:S01]  /*f310*/  FMUL.FTZ R227, R47, R2 ;  /* 0x000000022fe37220 */ /* 0x000fe20000410000 */
[----:B------:R-:W-:Y:S01]  /*f320*/  MOV R174, R6 ;  /* 0x0000000600ae7202 */ /* 0x000fe20000000f00 */
[-C--:B------:R-:W-:Y:S01]  /*f330*/  FMUL.FTZ R230, R50, R2.reuse ;  /* 0x0000000232e67220 */ /* 0x080fe20000410000 */
[----:B------:R-:W-:Y:S01]  /*f340*/  @!P6 HFMA2.BF16_V2 R223, -RZ.H0_H0, RZ.H0_H0, -R191.H0_H0 ;  /* 0x200000ffffdfe231 */ /* 0x000fe200003409bf */
[-C--:B------:R-:W-:Y:S01]  /*f350*/  FMUL.FTZ R62, R62, R2.reuse ;  /* 0x000000023e3e7220 */ /* 0x080fe20000410000 */
[----:B------:R-:W-:Y:S01]  /*f360*/  @!P5 HFMA2.BF16_V2 R221, -RZ.H0_H0, RZ.H0_H0, -R193.H0_H0 ;  /* 0x200000ffffddd231 */ /* 0x000fe200003409c1 */
[-C--:B------:R-:W-:Y:S01]  /*f370*/  FMUL.FTZ R63, R63, R2.reuse ;  /* 0x000000023f3f7220 */ /* 0x080fe20000410000 */
[----:B------:R-:W-:Y:S01]  /*f380*/  PRMT R211, R133, 0x7610, R211 ;  /* 0x0000761085d37816 */ /* 0x000fe200000000d3 */
[-C--:B------:R-:W-:Y:S01]  /*f390*/  FMUL.FTZ R238, R66, R2.reuse ;  /* 0x0000000242ee7220 */ /* 0x080fe20000410000 */
[----:B------:R-:W-:Y:S01]  /*f3a0*/  @!P6 PRMT R191, R223, 0x5410, RZ ;  /* 0x00005410dfbfe816 */ /* 0x000fe200000000ff */
[-C--:B------:R-:W-:Y:S01]  /*f3b0*/  FMUL.FTZ R239, R67, R2.reuse ;  /* 0x0000000243ef7220 */ /* 0x080fe20000410000 */
[----:B------:R-:W-:Y:S01]  /*f3c0*/  @!P5 PRMT R193, R221, 0x5410, RZ ;  /* 0x00005410ddc1d816 */ /* 0x000fe200000000ff */
[-C--:B------:R-:W-:Y:S01]  /*f3d0*/  FMUL.FTZ R242, R70, R2.reuse ;  /* 0x0000000246f27220 */ /* 0x080fe20000410000 */
[----:B------:R-:W-:Y:S01]  /*f3e0*/  PRMT R221, R133, 0x7632, R221 ;  /* 0x0000763285dd7816 */ /* 0x000fe200000000dd */
[-C--:B------:R-:W-:Y:S01]  /*f3f0*/  FMUL.FTZ R243, R71, R2.reuse ;  /* 0x0000000247f37220 */ /* 0x080fe20000410000 */
[----:B------:R-:W-:Y:S01]  /*f400*/  MOV R129, R101 ;  /* 0x0000006500817202 */ /* 0x000fe20000000f00 */
[-C--:B------:R-:W-:Y:S01]  /*f410*/  FMUL.FTZ R246, R74, R2.reuse ;  /* 0x000000024af67220 */ /* 0x080fe20000410000 */
[----:B------:R-:W-:Y:S01]  /*f420*/  PRMT R15, R211, 0x5410, R221 ;  /* 0x00005410d30f7816 */ /* 0x000fe200000000dd */
[----:B------:R-:W-:Y:S01]  /*f430*/  FMUL.FTZ R247, R75, R2 ;  /* 0x000000024bf77220 */ /* 0x000fe20000410000 */
[----:B------:R-:W-:Y:S01]  /*f440*/  MOV R128, R100 ;  /* 0x0000006400807202 */ /* 0x000fe20000000f00 */
[-C--:B------:R-:W-:Y:S01]  /*f450*/  FMUL.FTZ R78, R78, R2.reuse ;  /* 0x000000024e4e7220 */ /* 0x080fe20000410000 */
[----:B------:R-:W-:Y:S01]  /*f460*/  LOP3.LUT R14, R19, UR31, R14, 0x96, !PT ;  /* 0x0000001f130e7c12 */ /* 0x000fe2000f8e960e */
[-C--:B------:R-:W-:Y:S01]  /*f470*/  FMUL.FTZ R79, R79, R2.reuse ;  /* 0x000000024f4f7220 */ /* 0x080fe20000410000 */
[----:B------:R-:W-:Y:S01]  /*f480*/  PRMT R171, R134, 0x7610, R171 ;  /* 0x0000761086ab7816 */ /* 0x000fe200000000ab */
[-C--:B------:R-:W-:Y:S01]  /*f490*/  FMUL.FTZ R82, R82, R2.reuse ;  /* 0x0000000252527220 */ /* 0x080fe20000410000 */
[----:B------:R-:W-:Y:S01]  /*f4a0*/  PRMT R170, R134, 0x7632, R170 ;  /* 0x0000763286aa7816 */ /* 0x000fe200000000aa */
[-C--:B------:R-:W-:Y:S01]  /*f4b0*/  FMUL.FTZ R83, R83, R2.reuse ;  /* 0x0000000253537220 */ /* 0x080fe20000410000 */
[----:B------:R1:W-:Y:S01]  /*f4c0*/  STG.E.U16 [R24.64+-0x80], R21 ;  /* 0xffff801518007986 */ /* 0x0003e2000c101516 */
[-C--:B------:R-:W-:Y:S01]  /*f4d0*/  FMUL.FTZ R125, R86, R2.reuse ;  /* 0x00000002567d7220 */ /* 0x080fe20000410000 */
[----:B------:R-:W-:Y:S01]  /*f4e0*/  PRMT R104, R171, 0x5410, R170 ;  /* 0x00005410ab687816 */ /* 0x000fe200000000aa */
[-C--:B------:R-:W-:Y:S01]  /*f4f0*/  FMUL.FTZ R124, R87, R2.reuse ;  /* 0x00000002577c7220 */ /* 0x080fe20000410000 */
[----:B------:R3:W-:Y:S01]  /*f500*/  STG.E.U16 [R24.64+-0x7e], R20 ;  /* 0xffff821418007986 */ /* 0x0007e2000c101516 */
        /* <DEDUP_REMOVED lines=18> */
[----:B------:R-:W-:Y:S01]  /*f630*/  MOV R127, R90 ;  /* 0x0000005a007f7202 */ /* 0x000fe20000000f00 */
[----:B------:R-:W-:-:S02]  /*f640*/  FMUL.FTZ R107, R130, R2 ;  /* 0x00000002826b7220 */ /* 0x000fc40000410000 */
[----:B------:R-:W-:Y:S01]  /*f650*/  FMUL.FTZ R106, R131, R2 ;  /* 0x00000002836a7220 */ /* 0x000fe20000410000 */
[----:B------:R-:W-:Y:S01]  /*f660*/  LOP3.LUT R2, R29, UR34, R186, 0x96, !PT ;  /* 0x000000221d027c12 */ /* 0x000fe2000f8e96ba */
[----:B------:R-:W-:Y:S02]  /*f670*/  FADD.FTZ R0, R4, R10 ;  /* 0x0000000a04007221 */ /* 0x000fe40000010000 */
[----:B------:R-:W-:Y:S02]  /*f680*/  IMAD.MOV.U32 R85, RZ, RZ, R73 ;  /* 0x000000ffff557224 */ /* 0x000fe400078e0049 */
[----:B------:R-:W-:Y:S02]  /*f690*/  FADD.FTZ R16, R3, R0 ;  /* 0x0000000003107221 */ /* 0x000fe40000010000 */
[----:B------:R-:W-:-:S04]  /*f6a0*/  IMAD.WIDE.U32 R2, R2, -0x2daee0ad, RZ ;  /* 0xd2511f5302027825 */ /* 0x000fc800078e00ff */
[----:B------:R-:W-:Y:S01]  /*f6b0*/  IMAD.MOV.U32 R73, RZ, RZ, R22 ;  /* 0x000000ffff497224 */ /* 0x000fe200078e0016 */
[----:B------:R-:W-:Y:S01]  /*f6c0*/  LOP3.LUT R0, R3, UR10, R168, 0x96, !PT ;  /* 0x0000000a03007c12 */ /* 0x000fe2000f8e96a8 */
[----:B------:R4:W-:Y:S01]  /*f6d0*/  MUFU.EX2 R22, R249 ;  /* 0x000000f900167308 */ /* 0x0009e20000000800 */
[----:B------:R-:W-:Y:S01]  /*f6e0*/  LOP3.LUT R3, R27, UR33, R28, 0x96, !PT ;  /* 0x000000211b037c12 */ /* 0x000fe2000f8e961c */
[----:B------:R-:W-:Y:S02]  /*f6f0*/  IMAD.MOV.U32 R96, RZ, RZ, R196 ;  /* 0x000000ffff607224 */ /* 0x000fe400078e00c4 */
[----:B------:R-:W-:-:S04]  /*f700*/  IMAD.WIDE.U32 R8, R0, -0x326172a9, RZ ;  /* 0xcd9e8d5700087825 */ /* 0x000fc800078e00ff */
[----:B------:R-:W-:Y:S01]  /*f710*/  IMAD.WIDE.U32 R4, R3, -0x2daee0ad, RZ ;  /* 0xd2511f5303047825 */ /* 0x000fe200078e00ff */
[----:B------:R-:W-:-:S03]  /*f720*/  LOP3.LUT R3, R9, UR5, R26, 0x96, !PT ;  /* 0x0000000509037c12 */ /* 0x000fc6000f8e961a */
[----:B------:R-:W-:Y:S01]  /*f730*/  IMAD.MOV.U32 R130, RZ, RZ, R102 ;  /* 0x000000ffff827224 */ /* 0x000fe200078e0066 */
[----:B------:R-:W-:Y:S01]  /*f740*/  LOP3.LUT R0, R5, UR4, R2, 0x96, !PT ;  /* 0x0000000405007c12 */ /* 0x000fe2000f8e9602 */
[----:B------:R-:W-:Y:S01]  /*f750*/  IMAD.WIDE.U32 R2, R3, -0x2daee0ad, RZ ;  /* 0xd2511f5303027825 */ /* 0x000fe200078e00ff */
[----:B----4-:R-:W-:-:S03]  /*f760*/  PRMT R249, R132, 0x7632, R249 ;  /* 0x0000763284f97816 */ /* 0x010fc600000000f9 */
[----:B------:R-:W-:Y:S01]  /*f770*/  IMAD.WIDE.U32 R6, R0, -0x326172a9, RZ ;  /* 0xcd9e8d5700067825 */ /* 0x000fe200078e00ff */
[----:B------:R-:W-:-:S03]  /*f780*/  LOP3.LUT R3, R3, UR32, R4, 0x96, !PT ;  /* 0x0000002003037c12 */ /* 0x000fc6000f8e9604 */
[----:B------:R-:W-:Y:S01]  /*f790*/  IMAD.MOV.U32 R131, RZ, RZ, R103 ;  /* 0x000000ffff837224 */ /* 0x000fe200078e0067 */
[----:B------:R-:W-:Y:S01]  /*f7a0*/  LOP3.LUT R0, R7, UR35, R8, 0x96, !PT ;  /* 0x0000002307007c12 */ /* 0x000fe2000f8e9608 */
[----:B------:R-:W-:-:S04]  /*f7b0*/  IMAD.WIDE.U32 R4, R3, -0x326172a9, RZ ;  /* 0xcd9e8d5703047825 */ /* 0x000fc800078e00ff */
[----:B------:R-:W-:Y:S01]  /*f7c0*/  IMAD.WIDE.U32 R8, R0, -0x2daee0ad, RZ ;  /* 0xd2511f5300087825 */ /* 0x000fe200078e00ff */
[----:B------:R-:W-:Y:S02]  /*f7d0*/  LOP3.LUT R6, R5, UR31, R6, 0x96, !PT ;  /* 0x0000001f05067c12 */ /* 0x000fe4000f8e9606 */
[----:B------:R4:W2:Y:S01]  /*f7e0*/  MUFU.EX2 R5, R248 ;  /* 0x000000f800057308 */ /* 0x0008a20000000800 */
[----:B------:R-:W-:Y:S01]  /*f7f0*/  IMAD.MOV.U32 R133, RZ, RZ, R72 ;  /* 0x000000ffff857224 */ /* 0x000fe200078e0048 */
[----:B------:R-:W-:Y:S01]  /*f800*/  LOP3.LUT R2, R9, UR29, R2, 0x96, !PT ;  /* 0x0000001d09027c12 */ /* 0x000fe2000f8e9602 */
[----:B-1----:R-:W-:Y:S02]  /*f810*/  IMAD.MOV.U32 R21, RZ, RZ, R93 ;  /* 0x000000ffff157224 */ /* 0x002fe400078e005d */
[----:B------:R-:W-:Y:S02]  /*f820*/  IMAD.MOV.U32 R19, RZ, RZ, R95 ;  /* 0x000000ffff137224 */ /* 0x000fe400078e005f */
[----:B------:R-:W-:Y:S01]  /*f830*/  IMAD.WIDE.U32 R2, R2, -0x326172a9, RZ ;  /* 0xcd9e8d5702027825 */ /* 0x000fe200078e00ff */
[----:B------:R1:W1:Y:S03]  /*f840*/  MUFU.EX2 R9, R250 ;  /* 0x000000fa00097308 */ /* 0x0002660000000800 */
[----:B---3--:R-:W-:Y:S01]  /*f850*/  IMAD.MOV.U32 R20, RZ, RZ, R92 ;  /* 0x000000ffff147224 */ /* 0x008fe200078e005c */
[----:B------:R-:W-:Y:S01]  /*f860*/  LOP3.LUT R0, R3, UR20, R4, 0x96, !PT ;  /* 0x0000001403007c12 */ /* 0x000fe2000f8e9604 */
[----:B------:R-:W-:Y:S01]  /*f870*/  IMAD.MOV.U32 R134, RZ, RZ, R69 ;  /* 0x000000ffff867224 */ /* 0x000fe200078e0045 */
[----:B------:R-:W-:Y:S01]  /*f880*/  LOP3.LUT R7, R2, 0xffff, RZ, 0xc0, !PT ;  /* 0x0000ffff02077812 */ /* 0x000fe200078ec0ff */
[----:B------:R-:W-:Y:S01]  /*f890*/  IMAD.MOV.U32 R175, RZ, RZ, R89 ;  /* 0x000000ffffaf7224 */ /* 0x000fe200078e0059 */
[----:B------:R-:W-:Y:S01]  /*f8a0*/  LOP3.LUT R4, R0, 0xff, RZ, 0xc0, !PT ;  /* 0x000000ff00047812 */ /* 0x000fe200078ec0ff */
[----:B------:R-:W-:Y:S01]  /*f8b0*/  IMAD.MOV.U32 R126, RZ, RZ, R91 ;  /* 0x000000ffff7e7224 */ /* 0x000fe200078e005b */
[----:B----4-:R-:W-:Y:S01]  /*f8c0*/  PRMT R248, R132, 0x7610, R248 ;  /* 0x0000761084f87816 */ /* 0x010fe200000000f8 */
[----:B------:R-:W-:Y:S01]  /*f8d0*/  IMAD.MOV.U32 R132, RZ, RZ, R65 ;  /* 0x000000ffff847224 */ /* 0x000fe200078e0041 */
[----:B--2---:R-:W-:-:S02]  /*f8e0*/  ISETP.GE.U32.AND P4, PT, R84, R4, PT ;  /* 0x000000045400720c */ /* 0x004fc40003f86070 */
[----:B------:R-:W-:Y:S02]  /*f8f0*/  LOP3.LUT R4, R0, 0xffff, RZ, 0xc0, !PT ;  /* 0x0000ffff00047812 */ /* 0x000fe400078ec0ff */
[----:B-1----:R-:W-:Y:S02]  /*f900*/  PRMT R250, R17, 0x7632, R250 ;  /* 0x0000763211fa7816 */ /* 0x002fe400000000fa */
[----:B------:R-:W-:-:S04]  /*f910*/  SHF.R.U32.HI R4, RZ, 0x8, R4 ;  /* 0x00000008ff047819 */ /* 0x000fc80000011604 */
[----:B------:R-:W-:-:S04]  /*f920*/  LOP3.LUT R4, R4, 0xffff, RZ, 0xc0, !PT ;  /* 0x0000ffff04047812 */ /* 0x000fc800078ec0ff */
[----:B------:R-:W-:Y:S02]  /*f930*/  ISETP.GE.U32.AND P3, PT, R84, R4, PT ;  /* 0x000000045400720c */ /* 0x000fe40003f66070 */
[--C-:B------:R-:W-:Y:S02]  /*f940*/  SHF.R.U32.HI R4, RZ, 0x10, R0.reuse ;  /* 0x00000010ff047819 */ /* 0x100fe40000011600 */
[----:B------:R-:W-:Y:S02]  /*f950*/  SHF.R.U32.HI R0, RZ, 0x18, R0 ;  /* 0x00000018ff007819 */ /* 0x000fe40000011600 */
[----:B------:R-:W-:Y:S02]  /*f960*/  LOP3.LUT R4, R4, 0xff, RZ, 0xc0, !PT ;  /* 0x000000ff04047812 */ /* 0x000fe400078ec0ff */
[----:B------:R-:W-:Y:S02]  /*f970*/  ISETP.GE.U32.AND P0, PT, R84, R0, PT ;  /* 0x000000005400720c */ /* 0x000fe40003f06070 */
[----:B------:R-:W-:-:S02]  /*f980*/  LOP3.LUT R0, R2, 0xff, RZ, 0xc0, !PT ;  /* 0x000000ff02007812 */ /* 0x000fc400078ec0ff */
[C---:B------:R-:W-:Y:S01]  /*f990*/  ISETP.GE.U32.AND P5, PT, R84.reuse, R4, PT ;  /* 0x000000045400720c */ /* 0x040fe20003fa6070 */
[----:B------:R-:W-:Y:S01]  /*f9a0*/  @!P3 HFMA2.BF16_V2 R31, -RZ.H0_H0, RZ.H0_H0, -R250.H0_H0 ;  /* 0x200000ffff1fb231 */ /* 0x000fe200003409fa */
[----:B------:R-:W-:Y:S02]  /*f9b0*/  ISETP.GE.U32.AND P2, PT, R84, R0, PT ;  /* 0x000000005400720c */ /* 0x000fe40003f46070 */
[--C-:B------:R-:W-:Y:S02]  /*f9c0*/  SHF.R.U32.HI R0, RZ, 0x10, R2.reuse ;  /* 0x00000010ff007819 */ /* 0x100fe40000011602 */
[----:B------:R-:W-:Y:S02]  /*f9d0*/  SHF.R.U32.HI R2, RZ, 0x18, R2 ;  /* 0x00000018ff027819 */ /* 0x000fe40000011602 */
[----:B------:R-:W-:Y:S01]  /*f9e0*/  LOP3.LUT R0, R0, 0xff, RZ, 0xc0, !PT ;  /* 0x000000ff00007812 */ /* 0x000fe200078ec0ff */
[----:B------:R-:W-:Y:S01]  /*f9f0*/  @!P0 HFMA2.BF16_V2 R30, -RZ.H0_H0, RZ.H0_H0, -R249.H0_H0 ;  /* 0x200000ffff1e8231 */ /* 0x000fe200003409f9 */
[----:B------:R-:W-:Y:S01]  /*fa00*/  ISETP.GE.U32.AND P1, PT, R84, R2, PT ;  /* 0x000000025400720c */ /* 0x000fe20003f26070 */
[----:B------:R-:W-:Y:S01]  /*fa10*/  IMAD.WIDE.U32 R2, R6, -0x2daee0ad, RZ ;  /* 0xd2511f5306027825 */ /* 0x000fe200078e00ff */
[----:B------:R-:W-:Y:S01]  /*fa20*/  ISETP.GE.U32.AND P6, PT, R84, R0, PT ;  /* 0x000000005400720c */ /* 0x000fe20003fc6070 */
[----:B------:R-:W-:Y:S01]  /*fa30*/  @!P5 HFMA2.BF16_V2 R33, -RZ.H0_H0, RZ.H0_H0, -R248.H0_H0 ;  /* 0x200000ffff21d231 */ /* 0x000fe200003409f8 */
[----:B------:R-:W-:-:S02]  /*fa40*/  MOV R84, R11 ;  /* 0x0000000b00547202 */ /* 0x000fc40000000f00 */
[----:B------:R-:W-:Y:S02]  /*fa50*/  LOP3.LUT R0, R3, UR19, R8, 0x96, !PT ;  /* 0x0000001303007c12 */ /* 0x000fe4000f8e9608 */
[C---:B------:R-:W-:Y:S02]  /*fa60*/  LOP3.LUT R10, R2.reuse, 0xffff, RZ, 0xc0, !PT ;  /* 0x0000ffff020a7812 */ /* 0x040fe400078ec0ff */
[----:B------:R1:W2:Y:S01]  /*fa70*/  MUFU.EX2 R3, R251 ;  /* 0x000000fb00037308 */ /* 0x0002a20000000800 */
[----:B------:R-:W-:Y:S02]  /*fa80*/  LOP3.LUT R6, R2, 0xff, RZ, 0xc0, !PT ;  /* 0x000000ff02067812 */ /* 0x000fe400078ec0ff */
[--C-:B------:R-:W-:Y:S01]  /*fa90*/  SHF.R.U32.HI R8, RZ, 0x10, R2.reuse ;  /* 0x00000010ff087819 */ /* 0x100fe20000011602 */
[----:B------:R-:W-:Y:S01]  /*faa0*/  @!P1 HFMA2.BF16_V2 R36, -RZ.H0_H0, RZ.H0_H0, -R221.H0_H0 ;  /* 0x200000ffff249231 */ /* 0x000fe200003409dd */
[----:B------:R-:W-:Y:S01]  /*fab0*/  SHF.R.U32.HI R4, RZ, 0x18, R2 ;  /* 0x00000018ff047819 */ /* 0x000fe20000011602 */
[----:B------:R-:W-:Y:S01]  /*fac0*/  FADD.FTZ R2, R5, R16 ;  /* 0x0000001005027221 */ /* 0x000fe20000010000 */
[----:B------:R-:W-:Y:S01]  /*fad0*/  F2FP.BF16.PACK_AB R5, R22, R5 ;  /* 0x000000051605723e */ /* 0x000fe200000010ff */
[----:B------:R-:W-:Y:S01]  /*fae0*/  @!P6 HFMA2.BF16_V2 R37, -RZ.H0_H0, RZ.H0_H0, -R211.H0_H0 ;  /* 0x200000ffff25e231 */ /* 0x000fe200003409d3 */
[----:B------:R-:W-:Y:S01]  /*faf0*/  @!P1 PRMT R221, R36, 0x5410, RZ ;  /* 0x0000541024dd9816 */ /* 0x000fe200000000ff */
[----:B------:R-:W-:Y:S01]  /*fb00*/  FADD.FTZ R2, R22, R2 ;  /* 0x0000000216027221 */ /* 0x000fe20000010000 */
[C---:B------:R-:W-:Y:S01]  /*fb10*/  PRMT R223, R5.reuse, 0x7610, R223 ;  /* 0x0000761005df7816 */ /* 0x040fe200000000df */
[----:B------:R-:W-:Y:S01]  /*fb20*/  IMAD.MOV.U32 R36, RZ, RZ, R76 ;  /* 0x000000ffff247224 */ /* 0x000fe200078e004c */
[----:B------:R-:W-:Y:S01]  /*fb30*/  PRMT R222, R5, 0x7632, R222 ;  /* 0x0000763205de7816 */ /* 0x000fe200000000de */
[----:B------:R-:W-:Y:S01]  /*fb40*/  FADD.FTZ R2, R9, R2 ;  /* 0x0000000209027221 */ /* 0x000fe20000010000 */
[----:B------:R-:W-:Y:S01]  /*fb50*/  @!P6 PRMT R211, R37, 0x5410, RZ ;  /* 0x0000541025d3e816 */ /* 0x000fe200000000ff */
[----:B------:R-:W-:Y:S01]  /*fb60*/  @!P2 HFMA2.BF16_V2 R35, -RZ.H0_H0, RZ.H0_H0, -R223.H0_H0 ;  /* 0x200000ffff23a231 */ /* 0x000fe200003409df */
[----:B-1----:R-:W-:Y:S01]  /*fb70*/  PRMT R251, R17, 0x7610, R251 ;  /* 0x0000761011fb7816 */ /* 0x002fe200000000fb */
[----:B------:R-:W-:Y:S01]  /*fb80*/  IMAD.MOV.U32 R16, RZ, RZ, R88 ;  /* 0x000000ffff107224 */ /* 0x000fe200078e0058 */
[----:B------:R-:W1:Y:S01]  /*fb90*/  LDC.U8 R17, c[0x0][0x2d8] ;  /* 0x0000b600ff117b82 */ /* 0x000e620000000000 */
[C---:B--2---:R-:W-:Y:S01]  /*fba0*/  F2FP.BF16.PACK_AB R9, R3.reuse, R9 ;  /* 0x000000090309723e */ /* 0x044fe200000010ff */
[----:B------:R-:W-:Y:S01]  /*fbb0*/  FADD.FTZ R3, R3, R2 ;  /* 0x0000000203037221 */ /* 0x000fe20000010000 */
[----:B------:R-:W-:Y:S01]  /*fbc0*/  PRMT R196, R251, 0x5410, R250 ;  /* 0x00005410fbc47816 */ /* 0x000fe200000000fa */
[----:B------:R-:W-:Y:S01]  /*fbd0*/  @!P4 HFMA2.BF16_V2 R32, -RZ.H0_H0, RZ.H0_H0, -R251.H0_H0 ;  /* 0x200000ffff20c231 */ /* 0x000fe200003409fb */
[----:B------:R-:W-:-:S02]  /*fbe0*/  SHF.R.U32.HI R2, RZ, 0x8, R7 ;  /* 0x00000008ff027819 */ /* 0x000fc40000011607 */
[----:B------:R-:W-:Y:S02]  /*fbf0*/  @!P3 PRMT R250, R31, 0x5410, RZ ;  /* 0x000054101ffab816 */ /* 0x000fe400000000ff */
[----:B------:R-:W-:Y:S02]  /*fc00*/  LOP3.LUT R2, R2, 0xffff, RZ, 0xc0, !PT ;  /* 0x0000ffff02027812 */ /* 0x000fe400078ec0ff */
[----:B------:R-:W-:Y:S01]  /*fc10*/  @!P4 PRMT R251, R32, 0x5410, RZ ;  /* 0x0000541020fbc816 */ /* 0x000fe200000000ff */
[----:B------:R-:W-:Y:S01]  /*fc20*/  IMAD.MOV.U32 R32, RZ, RZ, c[0x0][0x228] ;  /* 0x00008a00ff207624 */ /* 0x000fe200078e00ff */
[C---:B------:R-:W-:Y:S02]  /*fc30*/  PRMT R210, R9.reuse, 0x7610, R210 ;  /* 0x0000761009d27816 */ /* 0x040fe400000000d2 */
[----:B------:R-:W-:Y:S01]  /*fc40*/  PRMT R180, R9, 0x7632, R180 ;  /* 0x0000763209b47816 */ /* 0x000fe200000000b4 */
[----:B------:R-:W-:Y:S01]  /*fc50*/  IMAD.SHL.U32 R32, R32, 0x8, RZ ;  /* 0x0000000820207824 */ /* 0x000fe200078e00ff */
[----:B------:R-:W-:Y:S01]  /*fc60*/  LOP3.LUT R11, R13, UR5, R26, 0x96, !PT ;  /* 0x000000050d0b7c12 */ /* 0x000fe2000f8e961a */
[----:B------:R-:W-:Y:S01]  /*fc70*/  IMAD.WIDE.U32 R12, R12, -0x2daee0ad, RZ ;  /* 0xd2511f530c0c7825 */ /* 0x000fe200078e00ff */
[----:B------:R-:W-:-:S02]  /*fc80*/  MOV R37, R77 ;  /* 0x0000004d00257202 */ /* 0x000fc40000000f00 */
[----:B------:R-:W-:Y:S02]  /*fc90*/  MOV R22, R94 ;  /* 0x0000005e00167202 */ /* 0x000fe40000000f00 */
[C---:B-1----:R-:W-:Y:S02]  /*fca0*/  ISETP.GE.U32.AND P3, PT, R17.reuse, R6, PT ;  /* 0x000000061100720c */ /* 0x042fe40003f66070 */
[----:B------:R1:W2:Y:S01]  /*fcb0*/  MUFU.EX2 R6, R195 ;  /* 0x000000c300067308 */ /* 0x0002a20000000800 */
[----:B------:R-:W-:Y:S02]  /*fcc0*/  ISETP.GE.U32.AND P4, PT, R17, R2, PT ;  /* 0x000000021100720c */ /* 0x000fe40003f86070 */
[----:B------:R-:W-:-:S04]  /*fcd0*/  SHF.R.U32.HI R2, RZ, 0x10, R0 ;  /* 0x00000010ff027819 */ /* 0x000fc80000011600 */
[----:B------:R-:W-:-:S07]  /*fce0*/  LOP3.LUT R2, R2, 0xff, RZ, 0xc0, !PT ;  /* 0x000000ff02027812 */ /* 0x000fce00078ec0ff */
[----:B------:R-:W-:Y:S01]  /*fcf0*/  @!P4 HFMA2.BF16_V2 R34, -RZ.H0_H0, RZ.H0_H0, -R222.H0_H0 ;  /* 0x200000ffff22c231 */ /* 0x000fe200003409de */
[----:B-1----:R-:W-:Y:S02]  /*fd00*/  PRMT R195, R248, 0x5410, R249 ;  /* 0x00005410f8c37816 */ /* 0x002fe400000000f9 */
[----:B------:R-:W-:Y:S02]  /*fd10*/  @!P0 PRMT R249, R30, 0x5410, RZ ;  /* 0x000054101ef98816 */ /* 0x000fe400000000ff */
[----:B------:R-:W-:Y:S02]  /*fd20*/  ISETP.GE.U32.AND P0, PT, R17, R4, PT ;  /* 0x000000041100720c */ /* 0x000fe40003f06070 */
[----:B------:R-:W1:Y:S01]  /*fd30*/  MUFU.EX2 R4, R96 ;  /* 0x0000006000047308 */ /* 0x000e620000000800 */
[----:B------:R-:W-:Y:S01]  /*fd40*/  @!P5 PRMT R248, R33, 0x5410, RZ ;  /* 0x0000541021f8d816 */ /* 0x000fe200000000ff */
[----:B------:R-:W-:Y:S01]  /*fd50*/  IMAD.WIDE R32, R32, 0x2, R24 ;  /* 0x0000000220207825 */ /* 0x000fe200078e0218 */
[----:B------:R-:W-:-:S03]  /*fd60*/  ISETP.GE.U32.AND P5, PT, R17, R2, PT ;  /* 0x000000021100720c */ /* 0x000fc60003fa6070 */
[----:B--2---:R-:W-:Y:S01]  /*fd70*/  FADD.FTZ R2, R6, R3 ;  /* 0x0000000306027221 */ /* 0x004fe20000010000 */
[----:B------:R2:W-:Y:S03]  /*fd80*/  STG.E.U16 [R32.64+-0x80], R23 ;  /* 0xffff801720007986 */ /* 0x0005e6000c101516 */
[C---:B-1----:R-:W-:Y:S01]  /*fd90*/  FADD.FTZ R2, R4.reuse, R2 ;  /* 0x0000000204027221 */ /* 0x042fe20000010000 */
[----:B------:R-:W-:Y:S01]  /*fda0*/  F2FP.BF16.PACK_AB R3, R4, R6 ;  /* 0x000000060403723e */ /* 0x000fe200000010ff */
[----:B------:R-:W-:Y:S01]  /*fdb0*/  IMAD.MOV.U32 R96, RZ, RZ, R194 ;  /* 0x000000ffff607224 */ /* 0x000fe200078e00c2 */
[----:B------:R-:W-:Y:S01]  /*fdc0*/  PRMT R194, R223, 0x5410, R222 ;  /* 0x00005410dfc27816 */ /* 0x000fe200000000de */
[----:B------:R1:W3:Y:S01]  /*fdd0*/  MUFU.EX2 R4, R84 ;  /* 0x0000005400047308 */ /* 0x0002e20000000800 */
[----:B------:R4:W-:Y:S01]  /*fde0*/  STL [R1+0x8c], R2 ;  /* 0x00008c0201007387 */ /* 0x0009e20000100800 */
[----:B------:R-:W-:Y:S01]  /*fdf0*/  @!P2 PRMT R223, R35, 0x5410, RZ ;  /* 0x0000541023dfa816 */ /* 0x000fe200000000ff */
[----:B------:R-:W-:Y:S01]  /*fe00*/  @!P5 HFMA2.BF16_V2 R42, -RZ.H0_H0, RZ.H0_H0, -R171.H0_H0 ;  /* 0x200000ffff2ad231 */ /* 0x000fe200003409ab */
[----:B------:R-:W-:-:S02]  /*fe10*/  @!P4 PRMT R222, R34, 0x5410, RZ ;  /* 0x0000541022dec816 */ /* 0x000fc400000000ff */
[C---:B------:R-:W-:Y:S02]  /*fe20*/  PRMT R169, R3.reuse, 0x7610, R169 ;  /* 0x0000761003a97816 */ /* 0x040fe400000000a9 */
[----:B------:R-:W-:Y:S02]  /*fe30*/  PRMT R35, R3, 0x7632, R35 ;  /* 0x0000763203237816 */ /* 0x000fe40000000023 */
[----:B------:R-:W-:Y:S01]  /*fe40*/  @!P5 PRMT R171, R42, 0x5410, RZ ;  /* 0x000054102aabd816 */ /* 0x000fe200000000ff */
[----:B------:R-:W-:Y:S01]  /*fe50*/  @!P3 HFMA2.BF16_V2 R45, -RZ.H0_H0, RZ.H0_H0, -R169.H0_H0 ;  /* 0x200000ffff2db231 */ /* 0x000fe200003409a9 */
[----:B------:R-:W-:Y:S02]  /*fe60*/  PRMT R105, R169, 0x5410, R35 ;  /* 0x00005410a9697816 */ /* 0x000fe40000000023 */
[----:B--2---:R-:W-:Y:S01]  /*fe70*/  MOV R23, R114 ;  /* 0x0000007200177202 */ /* 0x004fe20000000f00 */
[----:B-1----:R-:W-:Y:S01]  /*fe80*/  IMAD.MOV.U32 R84, RZ, RZ, R64 ;  /* 0x000000ffff547224 */ /* 0x002fe200078e0040 */
[----:B------:R-:W-:-:S02]  /*fe90*/  MOV R64, R190 ;  /* 0x000000be00407202 */ /* 0x000fc40000000f00 */
[----:B------:R-:W-:Y:S02]  /*fea0*/  PRMT R190, R210, 0x5410, R180 ;  /* 0x00005410d2be7816 */ /* 0x000fe400000000b4 */
[----:B------:R-:W-:Y:S01]  /*feb0*/  @!P3 PRMT R169, R45, 0x5410, RZ ;  /* 0x000054102da9b816 */ /* 0x000fe200000000ff */
[----:B------:R-:W-:Y:S01]  /*fec0*/  IMAD.MOV.U32 R31, RZ, RZ, R64 ;  /* 0x000000ffff1f7224 */ /* 0x000fe200078e0040 */
[----:B----4-:R-:W-:-:S04]  /*fed0*/  LOP3.LUT R2, R0, 0xff, RZ, 0xc0, !PT ;  /* 0x000000ff00027812 */ /* 0x010fc800078ec0ff */
[C---:B------:R-:W-:Y:S02]  /*fee0*/  ISETP.GE.U32.AND P2, PT, R17.reuse, R2, PT ;  /* 0x000000021100720c */ /* 0x040fe40003f46070 */
[----:B------:R-:W-:Y:S02]  /*fef0*/  SHF.R.U32.HI R2, RZ, 0x18, R0 ;  /* 0x00000018ff027819 */ /* 0x000fe40000011600 */
[----:B------:R-:W-:Y:S02]  /*ff00*/  LOP3.LUT R0, R0, 0xffff, RZ, 0xc0, !PT ;  /* 0x0000ffff00007812 */ /* 0x000fe400078ec0ff */
[----:B------:R-:W-:Y:S02]  /*ff10*/  ISETP.GE.U32.AND P4, PT, R17, R2, PT ;  /* 0x000000021100720c */ /* 0x000fe40003f86070 */
[----:B------:R-:W-:Y:S02]  /*ff20*/  LOP3.LUT R2, R8, 0xff, RZ, 0xc0, !PT ;  /* 0x000000ff08027812 */ /* 0x000fe400078ec0ff */
[----:B------:R-:W-:-:S02]  /*ff30*/  SHF.R.U32.HI R0, RZ, 0x8, R0 ;  /* 0x00000008ff007819 */ /* 0x000fc40000011600 */
[C---:B------:R-:W-:Y:S01]  /*ff40*/  ISETP.GE.U32.AND P1, PT, R17.reuse, R2, PT ;  /* 0x000000021100720c */ /* 0x040fe20003f26070 */
[----:B------:R-:W-:Y:S01]  /*ff50*/  @!P2 HFMA2.BF16_V2 R39, -RZ.H0_H0, RZ.H0_H0, -R210.H0_H0 ;  /* 0x200000ffff27a231 */ /* 0x000fe200003409d2 */
[----:B------:R-:W-:Y:S01]  /*ff60*/  LOP3.LUT R0, R0, 0xffff, RZ, 0xc0, !PT ;  /* 0x0000ffff00007812 */ /* 0x000fe200078ec0ff */
[----:B------:R-:W1:Y:S01]  /*ff70*/  MUFU.EX2 R2, R96 ;  /* 0x0000006000027308 */ /* 0x000e620000000800 */
[C---:B------:R-:W-:Y:S02]  /*ff80*/  PRMT R8, R17.reuse, 0x7054, R17 ;  /* 0x0000705411087816 */ /* 0x040fe40000000011 */
[----:B------:R-:W-:Y:S01]  /*ff90*/  ISETP.GE.U32.AND P6, PT, R17, R0, PT ;  /* 0x000000001100720c */ /* 0x000fe20003fc6070 */
[----:B------:R-:W-:Y:S01]  /*ffa0*/  @!P4 HFMA2.BF16_V2 R41, -RZ.H0_H0, RZ.H0_H0, -R170.H0_H0 ;  /* 0x200000ffff29c231 */ /* 0x000fe200003409aa */
[----:B------:R-:W-:Y:S02]  /*ffb0*/  SHF.R.U32.HI R0, RZ, 0x8, R10 ;  /* 0x00000008ff007819 */ /* 0x000fe4000001160a */
[----:B------:R-:W-:Y:S01]  /*ffc0*/  @!P2 PRMT R210, R39, 0x5410, RZ ;  /* 0x0000541027d2a816 */ /* 0x000fe200000000ff */
[----:B------:R-:W-:Y:S01]  /*ffd0*/  IMAD.MOV.U32 R39, RZ, RZ, R79 ;  /* 0x000000ffff277224 */ /* 0x000fe200078e004f */
[----:B------:R-:W-:-:S02]  /*ffe0*/  LOP3.LUT R0, R0, 0xffff, RZ, 0xc0, !PT ;  /* 0x0000ffff00007812 */ /* 0x000fc400078ec0ff */
[----:B------:R-:W-:Y:S02]  /*fff0*/  @!P4 PRMT R170, R41, 0x5410, RZ ;  /* 0x0000541029aac816 */ /* 0x000fe400000000ff */
[----:B------:R-:W-:Y:S01]  /*10000*/  ISETP.GE.U32.AND P2, PT, R17, R0, PT ;  /* 0x000000001100720c */ /* 0x000fe20003f46070 */
[----:B---3--:R-:W-:Y:S01]  /*10010*/  FADD.FTZ R0, R4, R135 ;  /* 0x0000008704007221 */ /* 0x008fe20000010000 */
[----:B------:R-:W-:Y:S01]  /*10020*/  MOV R135, R68 ;  /* 0x0000004400877202 */ /* 0x000fe20000000f00 */
[----:B------:R-:W-:Y:S01]  /*10030*/  @!P6 HFMA2.BF16_V2 R44, -RZ.H0_H0, RZ.H0_H0, -R180.H0_H0 ;  /* 0x200000ffff2ce231 */ /* 0x000fe200003409b4 */
[C---:B-1----:R-:W-:Y:S01]  /*10040*/  F2FP.BF16.PACK_AB R34, R2.reuse, R4 ;  /* 0x000000040222723e */ /* 0x042fe200000010ff */
[----:B------:R-:W-:Y:S02]  /*10050*/  FADD.FTZ R0, R2, R0 ;  /* 0x0000000002007221 */ /* 0x000fe40000010000 */
[----:B------:R-:W-:Y:S01]  /*10060*/  IMAD R2, R11, -0x2daee0ad, RZ ;  /* 0xd2511f530b027824 */ /* 0x000fe200078e02ff */
[----:B------:R-:W-:Y:S01]  /*10070*/  @P0 PRMT R30, R34, 0x7632, R30 ;  /* 0x00007632221e0816 */ /* 0x000fe2000000001e */
[--C-:B------:R-:W-:Y:S01]  /*10080*/  @!P0 HFMA2.BF16_V2 R38, -RZ.H0_H0, RZ.H0_H0, -R34.reuse.H1_H1 ;  /* 0x200000ffff268231 */ /* 0x100fe20000360922 */
[----:B------:R1:W-:Y:S01]  /*10090*/  STL [R1+0x88], R0 ;  /* 0x0000880001007387 */ /* 0x0003e20000100800 */
[----:B------:R-:W-:Y:S01]  /*100a0*/  @!P6 PRMT R180, R44, 0x5410, RZ ;  /* 0x000054102cb4e816 */ /* 0x000fe200000000ff */
[----:B------:R-:W-:Y:S01]  /*100b0*/  @!P1 HFMA2.BF16_V2 R40, -RZ.H0_H0, RZ.H0_H0, -R34.H0_H0 ;  /* 0x200000ffff289231 */ /* 0x000fe20000340922 */
[----:B------:R-:W-:Y:S01]  /*100c0*/  LOP3.LUT R2, R13, UR29, R2, 0x96, !PT ;  /* 0x0000001d0d027c12 */ /* 0x000fe2000f8e9602 */
[----:B------:R-:W-:Y:S01]  /*100d0*/  @!P2 HFMA2.BF16_V2 R43, -RZ.H0_H0, RZ.H0_H0, -R35.H0_H0 ;  /* 0x200000ffff2ba231 */ /* 0x000fe20000340923 */
[----:B------:R-:W-:Y:S01]  /*100e0*/  @!P0 PRMT R30, R38, 0x5410, RZ ;  /* 0x00005410261e8816 */ /* 0x000fe200000000ff */
[----:B------:R-:W-:Y:S01]  /*100f0*/  IMAD.MOV.U32 R38, RZ, RZ, R78 ;  /* 0x000000ffff267224 */ /* 0x000fe200078e004e */
[----:B------:R-:W-:Y:S01]  /*10100*/  @P1 PRMT R181, R34, 0x7610, R181 ;  /* 0x0000761022b51816 */ /* 0x000fe200000000b5 */
[----:B------:R-:W-:Y:S01]  /*10110*/  IMAD.WIDE.U32 R2, R2, -0x326172a9, RZ ;  /* 0xcd9e8d5702027825 */ /* 0x000fe200078e00ff */
[----:B------:R-:W-:-:S02]  /*10120*/  @!P1 PRMT R181, R40, 0x5410, RZ ;  /* 0x0000541028b59816 */ /* 0x000fc400000000ff */
[----:B------:R-:W-:Y:S02]  /*10130*/  @!P2 PRMT R35, R43, 0x5410, RZ ;  /* 0x000054102b23a816 */ /* 0x000fe400000000ff */
[----:B------:R-:W-:Y:S02]  /*10140*/  LOP3.LUT R7, R2, 0xff, RZ, 0xc0, !PT ;  /* 0x000000ff02077812 */ /* 0x000fe400078ec0ff */
[----:B-1----:R-:W-:Y:S01]  /*10150*/  LOP3.LUT R0, R3, UR20, R18, 0x96, !PT ;  /* 0x0000001403007c12 */ /* 0x002fe2000f8e9612 */
[----:B------:R-:W-:-:S03]  /*10160*/  IMAD.MOV.U32 R18, RZ, RZ, R115 ;  /* 0x000000ffff127224 */ /* 0x000fc600078e0073 */
[C---:B------:R-:W-:Y:S02]  /*10170*/  LOP3.LUT R4, R0.reuse, 0xffff, RZ, 0xc0, !PT ;  /* 0x0000ffff00047812 */ /* 0x040fe400078ec0ff */
[----:B------:R-:W-:Y:S02]  /*10180*/  SHF.R.U32.HI R6, RZ, 0x10, R0 ;  /* 0x00000010ff067819 */ /* 0x000fe40000011600 */
[----:B------:R-:W-:Y:S02]  /*10190*/  SHF.R.U32.HI R5, RZ, 0x8, R4 ;  /* 0x00000008ff057819 */ /* 0x000fe40000011604 */
[----:B------:R-:W-:-:S04]  /*101a0*/  LOP3.LUT R4, R0, 0xff, RZ, 0xc0, !PT ;  /* 0x000000ff00047812 */ /* 0x000fc800078ec0ff */
[----:B------:R-:W-:Y:S02]  /*101b0*/  PRMT R4, R4, 0x5410, R5 ;  /* 0x0000541004047816 */ /* 0x000fe40000000005 */
[----:B------:R-:W-:Y:S02]  /*101c0*/  SHF.R.U32.HI R5, RZ, 0x18, R0 ;  /* 0x00000018ff057819 */ /* 0x000fe40000011600 */
[----:B------:R-:W-:Y:S01]  /*101d0*/  LOP3.LUT R0, R6, 0xff, RZ, 0xc0, !PT ;  /* 0x000000ff06007812 */ /* 0x000fe200078ec0ff */
[----:B------:R-:W-:Y:S01]  /*101e0*/  HSET2.LE.AND R4, R4, R8, PT ;  /* 0x0000000804047233 */ /* 0x000fe20003803000 */
[----:B------:R-:W-:Y:S02]  /*101f0*/  SHF.R.U32.HI R6, RZ, 0x10, R2 ;  /* 0x00000010ff067819 */ /* 0x000fe40000011602 */
[----:B------:R-:W-:Y:S02]  /*10200*/  PRMT R0, R0, 0x5410, R5 ;  /* 0x0000541000007816 */ /* 0x000fe40000000005 */
[----:B------:R-:W-:-:S03]  /*10210*/  LOP3.LUT R4, R4, R85, RZ, 0xc0, !PT ;  /* 0x0000005504047212 */ /* 0x000fc600078ec0ff */
[----:B------:R-:W-:-:S05]  /*10220*/  HSET2.LE.AND R0, R0, R8, PT ;  /* 0x0000000800007233 */ /* 0x000fca0003803000 */
[----:B------:R-:W-:Y:S02]  /*10230*/  LOP3.LUT R5, R0, R84, RZ, 0xc0, !PT ;  /* 0x0000005400057212 */ /* 0x000fe400078ec0ff */
[----:B------:R-:W-:Y:S02]  /*10240*/  LOP3.LUT R0, R2, 0xffff, RZ, 0xc0, !PT ;  /* 0x0000ffff02007812 */ /* 0x000fe400078ec0ff */
[----:B------:R-:W-:Y:S02]  /*10250*/  SHF.R.U32.HI R3, RZ, 0x18, R2 ;  /* 0x00000018ff037819 */ /* 0x000fe40000011602 */
[----:B------:R-:W-:Y:S02]  /*10260*/  SHF.R.U32.HI R0, RZ, 0x8, R0 ;  /* 0x00000008ff007819 */ /* 0x000fe40000011600 */
[----:B------:R-:W-:Y:S02]  /*10270*/  LOP3.LUT R2, R6, 0xff, RZ, 0xc0, !PT ;  /* 0x000000ff06027812 */ /* 0x000fe400078ec0ff */
[----:B------:R-:W-:-:S02]  /*10280*/  PRMT R0, R7, 0x5410, R0 ;  /* 0x0000541007007816 */ /* 0x000fc40000000000 */
[----:B------:R-:W-:Y:S01]  /*10290*/  PRMT R2, R2, 0x5410, R3 ;  /* 0x0000541002027816 */ /* 0x000fe20000000003 */
[----:B------:R-:W-:Y:S02]  /*102a0*/  IMAD.MOV.U32 R3, RZ, RZ, R113 ;  /* 0x000000ffff037224 */ /* 0x000fe400078e0071 */
[--C-:B------:R-:W-:Y:S02]  /*102b0*/  HSET2.LE.AND R0, R0, R8.reuse, PT ;  /* 0x0000000800007233 */ /* 0x100fe40003803000 */
[----:B------:R-:W-:Y:S02]  /*102c0*/  HSET2.LE.AND R2, R2, R8, PT ;  /* 0x0000000802027233 */ /* 0x000fe40003803000 */
[----:B------:R-:W1:Y:S01]  /*102d0*/  LDSM.16.MT88.4 R8, [R182+0x10000] ;  /* 0x01000000b608783b */ /* 0x000e620000004200 */
[----:B------:R-:W-:Y:S01]  /*102e0*/  LOP3.LUT R6, R0, R73, RZ, 0xc0, !PT ;  /* 0x0000004900067212 */ /* 0x000fe200078ec0ff */
[----:B------:R-:W-:Y:S01]  /*102f0*/  IMAD.MOV.U32 R0, RZ, RZ, R112 ;  /* 0x000000ffff007224 */ /* 0x000fe200078e0070 */
[----:B------:R-:W-:Y:S01]  /*10300*/  LOP3.LUT R7, R2, R172, RZ, 0xc0, !PT ;  /* 0x000000ac02077212 */ /* 0x000fe200078ec0ff */
[----:B------:R-:W-:Y:S01]  /*10310*/  IMAD.MOV.U32 R172, RZ, RZ, R123 ;  /* 0x000000ffffac7224 */ /* 0x000fe200078e007b */
[----:B------:R-:W-:-:S05]  /*10320*/  MOV R2, R122 ;  /* 0x0000007a00027202 */ /* 0x000fca0000000f00 */
        /* <DEDUP_REMOVED lines=9> */
[C---:B-1----:R-:W-:Y:S07]  /*103c0*/  HMMA.16816.F32.BF16 R52, R4.reuse, R8, R156 ;  /* 0x000000080434723c */ /* 0x042fee000004189c */
[----:B------:R-:W-:Y:S01]  /*103d0*/  IMAD.MOV.U32 R156, RZ, RZ, R162 ;  /* 0x000000ffff9c7224 */ /* 0x000fe200078e00a2 */
[----:B------:R-:W-:Y:S01]  /*103e0*/  HMMA.16816.F32.BF16 R120, R4, R10, R152 ;  /* 0x0000000a0478723c */ /* 0x000fe20000041898 */
[----:B------:R-:W1:Y:S01]  /*103f0*/  LDSM.16.MT88.4 R8, [R185+0x10000] ;  /* 0x01000000b908783b */ /* 0x000e620000004200 */
        /* <DEDUP_REMOVED lines=10> */
[C---:B-1----:R-:W-:Y:S08]  /*104a0*/  HMMA.16816.F32.BF16 R96, R4.reuse, R8, R148 ;  /* 0x000000080460723c */ /* 0x042ff00000041894 */
[----:B------:R-:W-:Y:S01]  /*104b0*/  HMMA.16816.F32.BF16 R72, R4, R10, R144 ;  /* 0x0000000a0448723c */ /* 0x000fe20000041890 */
[----:B------:R-:W1:Y:S01]  /*104c0*/  LDSM.16.MT88.4 R8, [R184+0x10000] ;  /* 0x01000000b808783b */ /* 0x000e620000004200 */
[----:B------:R-:W-:Y:S01]  /*104d0*/  IMAD.MOV.U32 R163, RZ, RZ, R106 ;  /* 0x000000ffffa37224 */ /* 0x000fe200078e006a */
[----:B------:R-:W-:-:S04]  /*104e0*/  MOV R172, R105 ;  /* 0x0000006900ac7202 */ /* 0x000fc80000000f00 */
[----:B------:R-:W-:Y:S01]  /*104f0*/  MOV R147, R18 ;  /* 0x0000001200937202 */ /* 0x000fe20000000f00 */
[----:B------:R-:W-:Y:S01]  /*10500*/  IMAD.MOV.U32 R146, RZ, RZ, R23 ;  /* 0x000000ffff927224 */ /* 0x000fe200078e0017 */
[----:B------:R-:W-:Y:S01]  /*10510*/  MOV R144, R0 ;  /* 0x0000000000907202 */ /* 0x000fe20000000f00 */
[----:B------:R-:W-:Y:S02]  /*10520*/  IMAD.MOV.U32 R23, RZ, RZ, R19 ;  /* 0x000000ffff177224 */ /* 0x000fe400078e0013 */
[----:B------:R-:W-:Y:S01]  /*10530*/  IMAD.MOV.U32 R145, RZ, RZ, R3 ;  /* 0x000000ffff917224 */ /* 0x000fe200078e0003 */
[C---:B-1----:R-:W-:Y:S08]  /*10540*/  HMMA.16816.F32.BF16 R48, R4.reuse, R8, R140 ;  /* 0x000000080430723c */ /* 0x042ff0000004188c */
[----:B------:R-:W-:Y:S01]  /*10550*/  HMMA.16816.F32.BF16 R116, R4, R10, R136 ;  /* 0x0000000a0474723c */ /* 0x000fe20000041888 */
[----:B------:R-:W1:Y:S01]  /*10560*/  LDSM.16.MT88.4 R8, [R182+0x12000] ;  /* 0x01200000b608783b */ /* 0x000e620000004200 */
[----:B------:R-:W-:-:S05]  /*10570*/  IMAD.MOV.U32 R140, RZ, RZ, R204 ;  /* 0x000000ffff8c7224 */ /* 0x000fca00078e00cc */
[----:B------:R-:W-:Y:S01]  /*10580*/  IMAD.MOV.U32 R139, RZ, RZ, R126 ;  /* 0x000000ffff8b7224 */ /* 0x000fe200078e007e */
[----:B------:R-:W-:Y:S01]  /*10590*/  MOV R141, R205 ;  /* 0x000000cd008d7202 */ /* 0x000fe20000000f00 */
[----:B------:R-:W-:Y:S01]  /*105a0*/  IMAD.MOV.U32 R138, RZ, RZ, R127 ;  /* 0x000000ffff8a7224 */ /* 0x000fe200078e007f */
[----:B------:R-:W-:Y:S01]  /*105b0*/  MOV R18, R104 ;  /* 0x0000006800127202 */ /* 0x000fe20000000f00 */
[----:B------:R-:W-:Y:S01]  /*105c0*/  IMAD.MOV.U32 R136, RZ, RZ, R16 ;  /* 0x000000ffff887224 */ /* 0x000fe200078e0010 */
[----:B------:R-:W-:Y:S01]  /*105d0*/  MOV R137, R175 ;  /* 0x000000af00897202 */ /* 0x000fe20000000f00 */
[C---:B-1----:R-:W-:Y:S07]  /*105e0*/  HMMA.16816.F32.BF16 R92, R4.reuse, R8, R176 ;  /* 0x00000008045c723c */ /* 0x042fee00000418b0 */
[----:B------:R-:W-:Y:S01]  /*105f0*/  MOV R176, R203 ;  /* 0x000000cb00b07202 */ /* 0x000fe20000000f00 */
[C---:B------:R-:W-:Y:S01]  /*10600*/  HMMA.16816.F32.BF16 R68, R4.reuse, R10, R212 ;  /* 0x0000000a0444723c */ /* 0x040fe200000418d4 */
[----:B------:R-:W1:Y:S01]  /*10610*/  LDSM.16.MT88.4 R8, [R183+0x12000] ;  /* 0x01200000b708783b */ /* 0x000e620000004200 */
[----:B------:R-:W-:Y:S01]  /*10620*/  IMAD.MOV.U32 R177, RZ, RZ, R201 ;  /* 0x000000ffffb17224 */ /* 0x000fe200078e00c9 */
[----:B------:R-:W-:Y:S01]  /*10630*/  MOV R179, R124 ;  /* 0x0000007c00b37202 */ /* 0x000fe20000000f00 */
[----:B------:R-:W-:Y:S01]  /*10640*/  IMAD.MOV.U32 R178, RZ, RZ, R125 ;  /* 0x000000ffffb27224 */ /* 0x000fe200078e007d */
[----:B------:R-:W2:Y:S03]  /*10650*/  LDL.LU R203, [R1+0x174] ;  /* 0x0001740001cb7983 */ /* 0x000ea60000300800 */
[C---:B-1----:R-:W-:Y:S01]  /*10660*/  HMMA.16816.F32.BF16 R44, R4.reuse, R8, R224 ;  /* 0x00000008042c723c */ /* 0x042fe200000418e0 */
[----:B------:R-:W3:Y:S07]  /*10670*/  LDL.LU R201, [R1+0x170] ;  /* 0x0001700001c97983 */ /* 0x000eee0000300800 */
[C---:B------:R-:W-:Y:S01]  /*10680*/  HMMA.16816.F32.BF16 R112, R4.reuse, R10, R228 ;  /* 0x0000000a0470723c */ /* 0x040fe200000418e4 */
[----:B------:R-:W1:Y:S07]  /*10690*/  LDSM.16.MT88.4 R8, [R185+0x12000] ;  /* 0x01200000b908783b */ /* 0x000e6e0000004200 */
[C---:B-1----:R-:W-:Y:S08]  /*106a0*/  HMMA.16816.F32.BF16 R88, R4.reuse, R8, R232 ;  /* 0x000000080458723c */ /* 0x042ff000000418e8 */
[----:B------:R-:W-:Y:S01]  /*106b0*/  HMMA.16816.F32.BF16 R64, R4, R10, R56 ;  /* 0x0000000a0440723c */ /* 0x000fe20000041838 */
[----:B------:R-:W1:Y:S01]  /*106c0*/  LDSM.16.MT88.4 R8, [R184+0x12000] ;  /* 0x01200000b808783b */ /* 0x000e620000004200 */
[----:B------:R-:W-:-:S02]  /*106d0*/  IMAD.MOV.U32 R124, RZ, RZ, R206 ;  /* 0x000000ffff7c7224 */ /* 0x000fc400078e00ce */
[----:B------:R-:W-:Y:S01]  /*106e0*/  IMAD.MOV.U32 R125, RZ, RZ, R202 ;  /* 0x000000ffff7d7224 */ /* 0x000fe200078e00ca */
[----:B------:R-:W4:Y:S01]  /*106f0*/  LDL.LU R206, [R1+0x16c] ;  /* 0x00016c0001ce7983 */ /* 0x000f220000300800 */
[----:B------:R-:W-:-:S03]  /*10700*/  MOV R126, R189 ;  /* 0x000000bd007e7202 */ /* 0x000fc60000000f00 */
[----:B------:R-:W4:Y:S01]  /*10710*/  LDL.LU R202, [R1+0x168] ;  /* 0x0001680001ca7983 */ /* 0x000f220000300800 */
[----:B------:R-:W-:-:S03]  /*10720*/  IMAD.MOV.U32 R127, RZ, RZ, R197 ;  /* 0x000000ffff7f7224 */ /* 0x000fc600078e00c5 */
[----:B------:R-:W4:Y:S04]  /*10730*/  LDL.LU R189, [R1+0x164] ;  /* 0x0001640001bd7983 */ /* 0x000f280000300800 */
[----:B------:R-:W4:Y:S04]  /*10740*/  LDL.LU R197, [R1+0x160] ;  /* 0x0001600001c57983 */ /* 0x000f280000300800 */
[----:B------:R-:W4:Y:S04]  /*10750*/  LDL.LU R204, [R1+0x15c] ;  /* 0x00015c0001cc7983 */ /* 0x000f280000300800 */
[----:B------:R-:W4:Y:S01]  /*10760*/  LDL.LU R205, [R1+0x158] ;  /* 0x0001580001cd7983 */ /* 0x000f220000300800 */
        /* <DEDUP_REMOVED lines=15> */
[----:B------:R-:W-:-:S02]  /*10860*/  IMAD.MOV.U32 R142, RZ, RZ, R220 ;  /* 0x000000ffff8e7224 */ /* 0x000fc400078e00dc */
[----:B------:R-:W-:Y:S01]  /*10870*/  IMAD.MOV.U32 R143, RZ, RZ, R219 ;  /* 0x000000ffff8f7224 */ /* 0x000fe200078e00db */
[----:B------:R-:W-:Y:S01]  /*10880*/  MOV R148, R218 ;  /* 0x000000da00947202 */ /* 0x000fe20000000f00 */
[----:B------:R-:W-:Y:S01]  /*10890*/  IMAD.MOV.U32 R149, RZ, RZ, R217 ;  /* 0x000000ffff957224 */ /* 0x000fe200078e00d9 */
[----:B------:R-:W-:Y:S01]  /*108a0*/  MOV R151, R209 ;  /* 0x000000d100977202 */ /* 0x000fe20000000f00 */
[----:B------:R-:W-:Y:S01]  /*108b0*/  IMAD.MOV.U32 R150, RZ, RZ, R216 ;  /* 0x000000ffff967224 */ /* 0x000fe200078e00d8 */
[----:B------:R1:W5:Y:S01]  /*108c0*/  LDL.LU R220, [R1+0x154] ;  /* 0x0001540001dc7983 */ /* 0x0003620000300800 */
[----:B---3--:R-:W-:Y:S02]  /*108d0*/  IMAD.MOV.U32 R2, RZ, RZ, R201 ;  /* 0x000000ffff027224 */ /* 0x008fe400078e00c9 */
[----:B------:R-:W-:Y:S01]  /*108e0*/  IMAD.MOV.U32 R3, RZ, RZ, R198 ;  /* 0x000000ffff037224 */ /* 0x000fe200078e00c6 */
[----:B------:R3:W5:Y:S01]  /*108f0*/  LDL.LU R219, [R1+0x150] ;  /* 0x0001500001db7983 */ /* 0x0007620000300800 */
[C---:B-1----:R-:W-:Y:S08]  /*10900*/  HMMA.16816.F32.BF16 R128, R4.reuse, R8, R128 ;  /* 0x000000080480723c */ /* 0x042ff00000041880 */
[----:B------:R-:W-:Y:S01]  /*10910*/  HMMA.16816.F32.BF16 R132, R4, R10, R132 ;  /* 0x0000000a0484723c */ /* 0x000fe20000041884 */
[----:B------:R-:W1:Y:S01]  /*10920*/  LDSM.16.MT88.4 R8, [R183+0x16000] ;  /* 0x01600000b708783b */ /* 0x000e620000004200 */
[----:B------:R-:W-:Y:S01]  /*10930*/  MOV R178, R2 ;  /* 0x0000000200b27202 */ /* 0x000fe20000000f00 */
[----:B------:R-:W-:-:S02]  /*10940*/  IMAD.MOV.U32 R0, RZ, RZ, R199 ;  /* 0x000000ffff007224 */ /* 0x000fc400078e00c7 */
[----:B--2---:R-:W-:Y:S01]  /*10950*/  IMAD.MOV.U32 R16, RZ, RZ, R203 ;  /* 0x000000ffff107224 */ /* 0x004fe200078e00cb */
[----:B------:R3:W5:Y:S02]  /*10960*/  LDL.LU R218, [R1+0x14c] ;  /* 0x00014c0001da7983 */ /* 0x0007640000300800 */
[C---:B-1----:R-:W-:Y:S01]  /*10970*/  HMMA.16816.F32.BF16 R136, R4.reuse, R8, R140 ;  /* 0x000000080488723c */ /* 0x042fe2000004188c */
[----:B----4-:R-:W-:Y:S01]  /*10980*/  MOV R167, R202 ;  /* 0x000000ca00a77202 */ /* 0x010fe20000000f00 */
[----:B------:R-:W-:Y:S01]  /*10990*/  IMAD.MOV.U32 R166, RZ, RZ, R204 ;  /* 0x000000ffffa67224 */ /* 0x000fe200078e00cc */
[----:B------:R-:W-:Y:S01]  /*109a0*/  MOV R165, R205 ;  /* 0x000000cd00a57202 */ /* 0x000fe20000000f00 */
[----:B------:R-:W-:Y:S01]  /*109b0*/  IMAD.MOV.U32 R19, RZ, RZ, R197 ;  /* 0x000000ffff137224 */ /* 0x000fe200078e00c5 */
[----:B------:R3:W5:Y:S03]  /*109c0*/  LDL.LU R217, [R1+0x148] ;  /* 0x0001480001d97983 */ /* 0x0007660000300800 */
[----:B------:R-:W-:Y:S01]  /*109d0*/  HMMA.16816.F32.BF16 R140, R4, R10, R144 ;  /* 0x0000000a048c723c */ /* 0x000fe20000041890 */
[----:B------:R-:W1:Y:S01]  /*109e0*/  LDSM.16.MT88.4 R8, [R185+0x16000] ;  /* 0x01600000b908783b */ /* 0x000e620000004200 */
[----:B------:R-:W-:-:S02]  /*109f0*/  IMAD.MOV.U32 R179, RZ, RZ, R167 ;  /* 0x000000ffffb37224 */ /* 0x000fc400078e00a7 */
[----:B------:R-:W-:Y:S01]  /*10a00*/  IMAD.MOV.U32 R177, RZ, RZ, R19 ;  /* 0x000000ffffb17224 */ /* 0x000fe200078e0013 */
[----:B------:R3:W5:Y:S03]  /*10a10*/  LDL.LU R216, [R1+0x144] ;  /* 0x0001440001d87983 */ /* 0x0007660000300800 */
[C---:B-1----:R-:W-:Y:S08]  /*10a20*/  HMMA.16816.F32.BF16 R144, R4.reuse, R8, R148 ;  /* 0x000000080490723c */ /* 0x042ff00000041894 */
[----:B------:R-:W-:Y:S01]  /*10a30*/  HMMA.16816.F32.BF16 R152, R4, R10, R152 ;  /* 0x0000000a0498723c */ /* 0x000fe20000041898 */
[----:B------:R-:W1:Y:S01]  /*10a40*/  LDSM.16.MT88.4 R8, [R184+0x16000] ;  /* 0x01600000b808783b */ /* 0x000e620000004200 */
[----:B------:R-:W-:-:S02]  /*10a50*/  IMAD.MOV.U32 R167, RZ, RZ, R3 ;  /* 0x000000ffffa77224 */ /* 0x000fc400078e0003 */
[----:B------:R-:W-:Y:S01]  /*10a60*/  IMAD.WIDE.U32 R2, R14, -0x2daee0ad, RZ ;  /* 0xd2511f530e027825 */ /* 0x000fe200078e00ff */
[----:B------:R3:W5:Y:S03]  /*10a70*/  LDL.LU R209, [R1+0x140] ;  /* 0x0001400001d17983 */ /* 0x0007660000300800 */
[----:B------:R-:W-:Y:S01]  /*10a80*/  IMAD.MOV.U32 R164, RZ, RZ, R206 ;  /* 0x000000ffffa47224 */ /* 0x000fe200078e00ce */
[----:B------:R3:W5:Y:S01]  /*10a90*/  LDL.LU R208, [R1+0x13c] ;  /* 0x00013c0001d07983 */ /* 0x0007620000300800 */
[----:B------:R-:W-:Y:S02]  /*10aa0*/  IMAD.MOV.U32 R176, RZ, RZ, R178 ;  /* 0x000000ffffb07224 */ /* 0x000fe400078e00b2 */
[----:B------:R-:W-:Y:S01]  /*10ab0*/  IMAD.MOV.U32 R175, RZ, RZ, R200 ;  /* 0x000000ffffaf7224 */ /* 0x000fe200078e00c8 */
[----:B------:R3:W5:Y:S04]  /*10ac0*/  LDL.LU R207, [R1+0x138] ;  /* 0x0001380001cf7983 */ /* 0x0007680000300800 */
[----:B------:R3:W5:Y:S04]  /*10ad0*/  LDL.LU R206, [R1+0x134] ;  /* 0x0001340001ce7983 */ /* 0x0007680000300800 */
[----:B------:R3:W5:Y:S04]  /*10ae0*/  LDL.LU R205, [R1+0x130] ;  /* 0x0001300001cd7983 */ /* 0x0007680000300800 */
[----:B------:R3:W5:Y:S04]  /*10af0*/  LDL.LU R204, [R1+0x12c] ;  /* 0x00012c0001cc7983 */ /* 0x0007680000300800 */
[----:B------:R3:W5:Y:S04]  /*10b00*/  LDL.LU R203, [R1+0x128] ;  /* 0x0001280001cb7983 */ /* 0x0007680000300800 */
[----:B------:R3:W5:Y:S04]  /*10b10*/  LDL.LU R202, [R1+0x124] ;  /* 0x0001240001ca7983 */ /* 0x0007680000300800 */
[----:B------:R3:W5:Y:S01]  /*10b20*/  LDL.LU R201, [R1+0x120] ;  /* 0x0001200001c97983 */ /* 0x0007620000300800 */
[----:B-1----:R-:W-:Y:S03]  /*10b30*/  HMMA.16816.F32.BF16 R148, R4, R10, R160 ;  /* 0x0000000a0494723c */ /* 0x002fe600000418a0 */
[----:B------:R3:W5:Y:S04]  /*10b40*/  LDL.LU R200, [R1+0x11c] ;  /* 0x00011c0001c87983 */ /* 0x0007680000300800 */
[----:B------:R3:W5:Y:S01]  /*10b50*/  LDL.LU R199, [R1+0x118] ;  /* 0x0001180001c77983 */ /* 0x0007620000300800 */
[----:B------:R-:W-:-:S02]  /*10b60*/  IMAD.MOV.U32 R160, RZ, RZ, R166 ;  /* 0x000000ffffa07224 */ /* 0x000fc400078e00a6 */
[----:B------:R-:W-:Y:S01]  /*10b70*/  IMAD.MOV.U32 R166, RZ, RZ, R0 ;  /* 0x000000ffffa67224 */ /* 0x000fe200078e0000 */
[----:B------:R-:W-:Y:S01]  /*10b80*/  LOP3.LUT R0, R3, UR19, R12, 0x96, !PT ;  /* 0x0000001303007c12 */ /* 0x000fe2000f8e960c */
[----:B------:R-:W-:Y:S01]  /*10b90*/  HMMA.16816.F32.BF16 R156, R4, R8, R156 ;  /* 0x00000008049c723c */ /* 0x000fe2000004189c */
[C---:B------:R-:W-:Y:S01]  /*10ba0*/  LOP3.LUT R3, R2.reuse, 0xffff, RZ, 0xc0, !PT ;  /* 0x0000ffff02037812 */ /* 0x040fe200078ec0ff */
[----:B------:R-:W1:Y:S01]  /*10bb0*/  LDSM.16.MT88.4 R8, [R182+0x10800] ;  /* 0x01080000b608783b */ /* 0x000e620000004200 */
[----:B------:R-:W-:Y:S02]  /*10bc0*/  MOV R161, R165 ;  /* 0x000000a500a17202 */ /* 0x000fe40000000f00 */
[----:B------:R-:W-:Y:S01]  /*10bd0*/  MOV R163, R18 ;  /* 0x0000001200a37202 */ /* 0x000fe20000000f00 */
[----:B------:R-:W-:Y:S01]  /*10be0*/  IMAD.MOV.U32 R162, RZ, RZ, R164 ;  /* 0x000000ffffa27224 */ /* 0x000fe200078e00a4 */
[----:B------:R-:W-:Y:S01]  /*10bf0*/  SHF.R.U32.HI R4, RZ, 0x8, R3 ;  /* 0x00000008ff047819 */ /* 0x000fe20000011603 */
[----:B------:R3:W5:Y:S01]  /*10c00*/  LDL.LU R198, [R1+0x114] ;  /* 0x0001140001c67983 */ /* 0x0007620000300800 */
[----:B------:R-:W-:-:S02]  /*10c10*/  LOP3.LUT R3, R2, 0xff, RZ, 0xc0, !PT ;  /* 0x000000ff02037812 */ /* 0x000fc400078ec0ff */
[--C-:B------:R-:W-:Y:S01]  /*10c20*/  SHF.R.U32.HI R6, RZ, 0x10, R2.reuse ;  /* 0x00000010ff067819 */ /* 0x100fe20000011602 */
[----:B------:R3:W5:Y:S01]  /*10c30*/  LDL.LU R197, [R1+0x110] ;  /* 0x0001100001c57983 */ /* 0x0007620000300800 */
[----:B------:R-:W-:Y:S02]  /*10c40*/  SHF.R.U32.HI R7, RZ, 0x18, R2 ;  /* 0x00000018ff077819 */ /* 0x000fe40000011602 */
[C---:B------:R-:W-:Y:S02]  /*10c50*/  LOP3.LUT R2, R0.reuse, 0xffff, RZ, 0xc0, !PT ;  /* 0x0000ffff00027812 */ /* 0x040fe400078ec0ff */
[----:B------:R-:W-:Y:S02]  /*10c60*/  PRMT R12, R3, 0x5410, R4 ;  /* 0x00005410030c7816 */ /* 0x000fe40000000004 */
[----:B------:R-:W-:Y:S02]  /*10c70*/  SHF.R.U32.HI R3, RZ, 0x8, R2 ;  /* 0x00000008ff037819 */ /* 0x000fe40000011602 */
[----:B------:R-:W-:-:S02]  /*10c80*/  LOP3.LUT R2, R0, 0xff, RZ, 0xc0, !PT ;  /* 0x000000ff00027812 */ /* 0x000fc400078ec0ff */
[----:B------:R-:W-:Y:S02]  /*10c90*/  PRMT R165, R17, 0x7054, R17 ;  /* 0x0000705411a57816 */ /* 0x000fe40000000011 */
[----:B------:R-:W-:Y:S02]  /*10ca0*/  PRMT R3, R2, 0x5410, R3 ;  /* 0x0000541002037816 */ /* 0x000fe40000000003 */
[--C-:B------:R-:W-:Y:S02]  /*10cb0*/  SHF.R.U32.HI R2, RZ, 0x10, R0.reuse ;  /* 0x00000010ff027819 */ /* 0x100fe40000011600 */
[----:B------:R-:W-:Y:S01]  /*10cc0*/  SHF.R.U32.HI R5, RZ, 0x18, R0 ;  /* 0x00000018ff057819 */ /* 0x000fe20000011600 */
[----:B------:R-:W-:Y:S01]  /*10cd0*/  HSET2.LE.AND R0, R3, R165, PT ;  /* 0x000000a503007233 */ /* 0x000fe20003803000 */
[----:B------:R-:W-:-:S04]  /*10ce0*/  LOP3.LUT R4, R6, 0xff, RZ, 0xc0, !PT ;  /* 0x000000ff06047812 */ /* 0x000fc800078ec0ff */
[----:B------:R-:W-:Y:S02]  /*10cf0*/  PRMT R3, R4, 0x5410, R7 ;  /* 0x0000541004037816 */ /* 0x000fe40000000007 */
[----:B------:R-:W-:Y:S02]  /*10d00*/  LOP3.LUT R4, R0, R16, RZ, 0xc0, !PT ;  /* 0x0000001000047212 */ /* 0x000fe400078ec0ff */
[----:B------:R-:W2:Y:S01]  /*10d10*/  LDSM.16.MT88.4 R16, [R183+0x10800] ;  /* 0x01080000b710783b */ /* 0x000ea20000004200 */
[----:B------:R-:W-:-:S04]  /*10d20*/  LOP3.LUT R2, R2, 0xff, RZ, 0xc0, !PT ;  /* 0x000000ff02027812 */ /* 0x000fc800078ec0ff */
[----:B------:R-:W-:Y:S01]  /*10d30*/  PRMT R2, R2, 0x5410, R5 ;  /* 0x0000541002027816 */ /* 0x000fe20000000005 */
[----:B------:R-:W-:-:S04]  /*10d40*/  HSET2.LE.AND R3, R3, R165, PT ;  /* 0x000000a503037233 */ /* 0x000fc80003803000 */
[--C-:B------:R-:W-:Y:S02]  /*10d50*/  HSET2.LE.AND R0, R2, R165.reuse, PT ;  /* 0x000000a502007233 */ /* 0x100fe40003803000 */
[----:B------:R-:W-:Y:S01]  /*10d60*/  HSET2.LE.AND R2, R12, R165, PT ;  /* 0x000000a50c027233 */ /* 0x000fe20003803000 */
[----:B------:R-:W-:Y:S02]  /*10d70*/  LOP3.LUT R7, R3, R173, RZ, 0xc0, !PT ;  /* 0x000000ad03077212 */ /* 0x000fe400078ec0ff */
[----:B------:R-:W-:Y:S02]  /*10d80*/  LOP3.LUT R5, R0, R166, RZ, 0xc0, !PT ;  /* 0x000000a600057212 */ /* 0x000fe400078ec0ff */
[----:B------:R-:W-:-:S07]  /*10d90*/  LOP3.LUT R6, R2, R167, RZ, 0xc0, !PT ;  /* 0x000000a702067212 */ /* 0x000fce00078ec0ff */
[C---:B-1----:R-:W-:Y:S08]  /*10da0*/  HMMA.16816.F32.BF16 R164, R4.reuse, R8, R100 ;  /* 0x0000000804a4723c */ /* 0x042ff00000041864 */
[C---:B------:R-:W-:Y:S08]  /*10db0*/  HMMA.16816.F32.BF16 R212, R4.reuse, R10, R76 ;  /* 0x0000000a04d4723c */ /* 0x040ff0000004184c */
[----:B--2---:R-:W-:Y:S01]  /*10dc0*/  HMMA.16816.F32.BF16 R8, R4, R16, R52 ;  /* 0x000000100408723c */ /* 0x004fe20000041834 */
[----:B------:R-:W-:Y:S01]  /*10dd0*/  MOV R178, R160 ;  /* 0x000000a000b27202 */ /* 0x000fe20000000f00 */
[----:B------:R-:W-:-:S02]  /*10de0*/  IMAD.MOV.U32 R160, RZ, RZ, R162 ;  /* 0x000000ffffa07224 */ /* 0x000fc400078e00a2 */
[----:B------:R-:W-:Y:S11]  /*10df0*/  IMAD.MOV.U32 R162, RZ, RZ, R196 ;  /* 0x000000ffffa27224 */ /* 0x000ff600078e00c4 */
[----:B------:R-:W-:Y:S09]  /*10e00*/  @!UPT UIADD3 URZ, URZ, URZ, URZ ;  /* 0x0000003f3f3ff290 */ /* 0x000ff2000fffe03f */
[----:B------:R-:W-:Y:S01]  /*10e10*/  IMAD.MOV.U32 R240, RZ, RZ, R9 ;  /* 0x000000fffff07224 */ /* 0x000fe200078e0009 */
[----:B------:R-:W-:Y:S01]  /*10e20*/  MOV R173, R10 ;  /* 0x0000000a00ad7202 */ /* 0x000fe20000000f00 */
[----:B------:R-:W-:Y:S02]  /*10e30*/  IMAD.MOV.U32 R79, RZ, RZ, R8 ;  /* 0x000000ffff4f7224 */ /* 0x000fe400078e0008 */
[----:B------:R-:W-:Y:S02]  /*10e40*/  IMAD.MOV.U32 R196, RZ, RZ, R11 ;  /* 0x000000ffffc47224 */ /* 0x000fe400078e000b */
[----:B------:R-:W1:Y:S02]  /*10e50*/  LDSM.16.MT88.4 R8, [R185+0x10800] ;  /* 0x01080000b908783b */ /* 0x000e640000004200 */
[C---:B-1----:R-:W-:Y:S08]  /*10e60*/  HMMA.16816.F32.BF16 R228, R4.reuse, R8, R96 ;  /* 0x0000000804e4723c */ /* 0x042ff00000041860 */
[C---:B------:R-:W-:Y:S01]  /*10e70*/  HMMA.16816.F32.BF16 R100, R4.reuse, R10, R72 ;  /* 0x0000000a0464723c */ /* 0x040fe20000041848 */
[----:B------:R-:W1:Y:S07]  /*10e80*/  LDSM.16.MT88.4 R8, [R182+0x12800] ;  /* 0x01280000b608783b */ /* 0x000e6e0000004200 */
[C---:B------:R-:W-:Y:S01]  /*10e90*/  HMMA.16816.F32.BF16 R236, R4.reuse, R18, R120 ;  /* 0x0000001204ec723c */ /* 0x040fe20000041878 */
[----:B------:R-:W2:Y:S07]  /*10ea0*/  LDSM.16.MT88.4 R16, [R183+0x12800] ;  /* 0x01280000b710783b */ /* 0x000eae0000004200 */
[C---:B-1----:R-:W-:Y:S08]  /*10eb0*/  HMMA.16816.F32.BF16 R92, R4.reuse, R8, R92 ;  /* 0x00000008045c723c */ /* 0x042ff0000004185c */
[----:B------:R-:W-:Y:S01]  /*10ec0*/  HMMA.16816.F32.BF16 R68, R4, R10, R68 ;  /* 0x0000000a0444723c */ /* 0x000fe20000041844 */
[----:B------:R-:W1:Y:S01]  /*10ed0*/  LDSM.16.MT88.4 R8, [R185+0x12800] ;  /* 0x01280000b908783b */ /* 0x000e620000004200 */
[----:B------:R-:W-:Y:S01]  /*10ee0*/  IMAD.MOV.U32 R76, RZ, RZ, R215 ;  /* 0x000000ffff4c7224 */ /* 0x000fe200078e00d7 */
[----:B------:R-:W-:Y:S01]  /*10ef0*/  MOV R215, R177 ;  /* 0x000000b100d77202 */ /* 0x000fe20000000f00 */
[----:B------:R-:W-:-:S02]  /*10f00*/  IMAD.MOV.U32 R177, RZ, RZ, R179 ;  /* 0x000000ffffb17224 */ /* 0x000fc400078e00b3 */
[----:B------:R-:W-:Y:S01]  /*10f10*/  IMAD.MOV.U32 R179, RZ, RZ, R161 ;  /* 0x000000ffffb37224 */ /* 0x000fe200078e00a1 */
[----:B------:R-:W-:Y:S01]  /*10f20*/  MOV R161, R15 ;  /* 0x0000000f00a17202 */ /* 0x000fe20000000f00 */
[C---:B--2---:R-:W-:Y:S01]  /*10f30*/  HMMA.16816.F32.BF16 R232, R4.reuse, R18, R112 ;  /* 0x0000001204e8723c */ /* 0x044fe20000041870 */
[----:B------:R-:W2:Y:S07]  /*10f40*/  LDSM.16.MT88.4 R12, [R184+0x10800] ;  /* 0x01080000b80c783b */ /* 0x000eae0000004200 */
[C---:B-1----:R-:W-:Y:S08]  /*10f50*/  HMMA.16816.F32.BF16 R224, R4.reuse, R8, R88 ;  /* 0x0000000804e0723c */ /* 0x042ff00000041858 */
[C---:B------:R-:W-:Y:S01]  /*10f60*/  HMMA.16816.F32.BF16 R112, R4.reuse, R10, R64 ;  /* 0x0000000a0470723c */ /* 0x040fe20000041840 */
[----:B------:R-:W1:Y:S07]  /*10f70*/  LDSM.16.MT88.4 R8, [R182+0x14800] ;  /* 0x01480000b608783b */ /* 0x000e6e0000004200 */
[----:B--2---:R-:W-:Y:S01]  /*10f80*/  HMMA.16816.F32.BF16 R96, R4, R12, R48 ;  /* 0x0000000c0460723c */ /* 0x004fe20000041830 */
[----:B------:R-:W-:Y:S01]  /*10f90*/  MOV R241, R161 ;  /* 0x000000a100f17202 */ /* 0x000fe20000000f00 */
[----:B------:R-:W-:Y:S01]  /*10fa0*/  IMAD.MOV.U32 R242, RZ, RZ, R160 ;  /* 0x000000fffff27224 */ /* 0x000fe200078e00a0 */
[----:B------:R-:W-:Y:S01]  /*10fb0*/  MOV R161, R172 ;  /* 0x000000ac00a17202 */ /* 0x000fe20000000f00 */
[----:B------:R-:W-:Y:S01]  /*10fc0*/  IMAD.MOV.U32 R75, RZ, RZ, R162 ;  /* 0x000000ffff4b7224 */ /* 0x000fe200078e00a2 */
[----:B------:R-:W-:Y:S01]  /*10fd0*/  MOV R162, R186 ;  /* 0x000000ba00a27202 */ /* 0x000fe20000000f00 */
[----:B------:R-:W-:-:S02]  /*10fe0*/  IMAD.MOV.U32 R160, RZ, RZ, R163 ;  /* 0x000000ffffa07224 */ /* 0x000fc400078e00a3 */
[----:B------:R-:W-:Y:S01]  /*10ff0*/  HMMA.16816.F32.BF16 R116, R4, R14, R116 ;  /* 0x0000000e0474723c */ /* 0x000fe20000041874 */
[----:B------:R-:W2:Y:S01]  /*11000*/  LDSM.16.MT88.4 R12, [R184+0x12800] ;  /* 0x01280000b80c783b */ /* 0x000ea20000004200 */
[----:B------:R-:W-:-:S06]  /*11010*/  IMAD.MOV.U32 R172, RZ, RZ, R175 ;  /* 0x000000ffffac7224 */ /* 0x000fcc00078e00af */
[C---:B-1----:R-:W-:Y:S08]  /*11020*/  HMMA.16816.F32.BF16 R48, R4.reuse, R8, R84 ;  /* 0x000000080430723c */ /* 0x042ff00000041854 */
[----:B------:R-:W-:Y:S01]  /*11030*/  HMMA.16816.F32.BF16 R8, R4, R10, R60 ;  /* 0x0000000a0408723c */ /* 0x000fe2000004183c */
[----:B------:R-:W-:Y:S02]  /*11040*/  IMAD.MOV.U32 R175, RZ, RZ, R188 ;  /* 0x000000ffffaf7224 */ /* 0x000fe400078e00bc */
[----:B------:R-:W-:-:S05]  /*11050*/  IMAD.MOV.U32 R163, RZ, RZ, R187 ;  /* 0x000000ffffa37224 */ /* 0x000fca00078e00bb */
[----:B------:R-:W-:Y:S01]  /*11060*/  HMMA.16816.F32.BF16 R244, R4, R16, R44 ;  /* 0x0000001004f4723c */ /* 0x000fe2000004182c */
[----:B------:R-:W1:Y:S11]  /*11070*/  LDSM.16.MT88.4 R16, [R183+0x14800] ;  /* 0x01480000b710783b */ /* 0x000e760000004200 */
[----:B------:R-:W-:Y:S04]  /*11080*/  @!UPT UIADD3 URZ, URZ, URZ, URZ ;  /* 0x0000003f3f3ff290 */ /* 0x000fe8000fffe03f */
[----:B------:R-:W-:Y:S01]  /*11090*/  IMAD.MOV.U32 R188, RZ, RZ, R8 ;  /* 0x000000ffffbc7224 */ /* 0x000fe200078e0008 */
[----:B------:R-:W-:Y:S01]  /*110a0*/  MOV R187, R9 ;  /* 0x0000000900bb7202 */ /* 0x000fe20000000f00 */
[----:B------:R-:W-:Y:S02]  /*110b0*/  IMAD.MOV.U32 R186, RZ, RZ, R10 ;  /* 0x000000ffffba7224 */ /* 0x000fe400078e000a */
[----:B------:R-:W-:Y:S02]  /*110c0*/  IMAD.MOV.U32 R84, RZ, RZ, R11 ;  /* 0x000000ffff547224 */ /* 0x000fe400078e000b */
[----:B------:R-:W4:Y:S01]  /*110d0*/  LDSM.16.MT88.4 R8, [R185+0x14800] ;  /* 0x01480000b908783b */ /* 0x000f220000004200 */
        /* <DEDUP_REMOVED lines=31> */
[----:B-1----:R-:W-:Y:S01]  /*112d0*/  HMMA.16816.F32.BF16 R212, R4, R18, R104 ;  /* 0x0000001204d4723c */ /* 0x002fe20000041868 */
[----:B------:R-:W-:Y:S01]  /*112e0*/  IMAD.MOV.U32 R72, RZ, RZ, R77 ;  /* 0x000000ffff487224 */ /* 0x000fe200078e004d */
        /* <DEDUP_REMOVED lines=9> */
[C---:B----4-:R-:W-:Y:S08]  /*11380*/  HMMA.16816.F32.BF16 R172, R4.reuse, R8, R80 ;  /* 0x0000000804ac723c */ /* 0x050ff00000041850 */
[----:B------:R-:W-:Y:S01]  /*11390*/  HMMA.16816.F32.BF16 R160, R4, R10, R56 ;  /* 0x0000000a04a0723c */ /* 0x000fe20000041838 */
[----:B------:R-:W1:Y:S01]  /*113a0*/  LDSM.16.MT88.4 R8, [R182+0x16800] ;  /* 0x01680000b608783b */ /* 0x000e620000004200 */
        /* <DEDUP_REMOVED lines=17> */
[----:B------:R-:W2:Y:S01]  /*114c0*/  LDSM.16.MT88.4 R16, [R183+0x16800] ;  /* 0x01680000b710783b */ /* 0x000ea20000004200 */
[----:B------:R-:W-:-:S04]  /*114d0*/  IMAD.MOV.U32 R22, RZ, RZ, R47 ;  /* 0x000000ffff167224 */ /* 0x000fc800078e002f */
[----:B------:R-:W-:Y:S01]  /*114e0*/  IMAD.MOV.U32 R37, RZ, RZ, R51 ;  /* 0x000000ffff257224 */ /* 0x000fe200078e0033 */
[C---:B------:R-:W-:Y:S01]  /*114f0*/  HMMA.16816.F32.BF16 R44, R4.reuse, R14, R124 ;  /* 0x0000000e042c723c */ /* 0x040fe2000004187c */
[----:B------:R-:W-:Y:S01]  /*11500*/  IMAD.MOV.U32 R51, RZ, RZ, R77 ;  /* 0x000000ffff337224 */ /* 0x000fe200078e004d */
[----:B------:R-:W4:Y:S05]  /*11510*/  LDSM.16.MT88.4 R12, [R185+0x16800] ;  /* 0x01680000b90c783b */ /* 0x000f2a0000004200 */
[----:B------:R-:W-:Y:S02]  /*11520*/  IMAD.MOV.U32 R126, RZ, RZ, R78 ;  /* 0x000000ffff7e7224 */ /* 0x000fe400078e004e */
[----:B------:R-:W-:Y:S01]  /*11530*/  IMAD.MOV.U32 R127, RZ, RZ, R79 ;  /* 0x000000ffff7f7224 */ /* 0x000fe200078e004f */
[C---:B-1----:R-:W-:Y:S08]  /*11540*/  HMMA.16816.F32.BF16 R80, R4.reuse, R8, R128 ;  /* 0x000000080450723c */ /* 0x042ff00000041880 */
[----:B------:R-:W-:Y:S01]  /*11550*/  HMMA.16816.F32.BF16 R76, R4, R10, R132 ;  /* 0x0000000a044c723c */ /* 0x000fe20000041884 */
[----:B------:R-:W1:Y:S01]  /*11560*/  LDSM.16.MT88.4 R8, [R184+0x16800] ;  /* 0x01680000b808783b */ /* 0x000e620000004200 */
[----:B------:R-:W-:-:S02]  /*11570*/  MOV R105, R2 ;  /* 0x0000000200697202 */ /* 0x000fc40000000f00 */
[----:B------:R-:W-:Y:S02]  /*11580*/  LOP3.LUT R2, R29, UR34, R126, 0x96, !PT ;  /* 0x000000221d027c12 */ /* 0x000fe4000f8e967e */
[----:B------:R-:W-:Y:S02]  /*11590*/  MOV R126, R110 ;  /* 0x0000006e007e7202 */ /* 0x000fe40000000f00 */
[----:B------:R-:W-:Y:S02]  /*115a0*/  MOV R110, R0 ;  /* 0x00000000006e7202 */ /* 0x000fe40000000f00 */
[----:B------:R-:W-:Y:S01]  /*115b0*/  LOP3.LUT R0, R27, UR33, R28, 0x96, !PT ;  /* 0x000000211b007c12 */ /* 0x000fe2000f8e961c */
[----:B------:R-:W1:Y:S01]  /*115c0*/  LDC.U8 R124, c[0x0][0x2d8] ;  /* 0x0000b600ff7c7b82 */ /* 0x000e620000000000 */
        /* <DEDUP_REMOVED lines=12> */
[----:B------:R-:W-:Y:S01]  /*11690*/  IMAD.WIDE.U32 R2, R2, -0x2daee0ad, RZ ;  /* 0xd2511f5302027825 */ /* 0x000fe200078e00ff */
[C---:B------:R-:W-:Y:S08]  /*116a0*/  HMMA.16816.F32.BF16 R72, R4.reuse, R16, R136 ;  /* 0x000000100448723c */ /* 0x040ff00000041888 */
[----:B----4-:R-:W-:Y:S01]  /*116b0*/  HMMA.16816.F32.BF16 R64, R4, R12, R144 ;  /* 0x0000000c0440723c */ /* 0x010fe20000041890 */
[----:B------:R-:W-:Y:S01]  /*116c0*/  LOP3.LUT R3, R3, UR10, R168, 0x96, !PT ;  /* 0x0000000a03037c12 */ /* 0x000fe2000f8e96a8 */
[----:B------:R-:W-:-:S06]  /*116d0*/  IMAD.MOV.U32 R20, RZ, RZ, R109 ;  /* 0x000000ffff147224 */ /* 0x000fcc00078e006d */
[C---:B------:R-:W-:Y:S08]  /*116e0*/  HMMA.16816.F32.BF16 R60, R4.reuse, R14, R152 ;  /* 0x0000000e043c723c */ /* 0x040ff00000041898 */
[C---:B-1----:R-:W-:Y:S08]  /*116f0*/  HMMA.16816.F32.BF16 R56, R4.reuse, R8, R156 ;  /* 0x000000080438723c */ /* 0x042ff0000004189c */
[----:B------:R-:W-:Y:S01]  /*11700*/  HMMA.16816.F32.BF16 R40, R4, R10, R148 ;  /* 0x0000000a0428723c */ /* 0x000fe20000041894 */
[----:B------:R-:W-:Y:S01]  /*11710*/  MOV R127, R104 ;  /* 0x00000068007f7202 */ /* 0x000fe20000000f00 */
[----:B------:R-:W-:Y:S01]  /*11720*/  IMAD.MOV.U32 R109, RZ, RZ, R30 ;  /* 0x000000ffff6d7224 */ /* 0x000fe200078e001e */
[----:B------:R-:W-:Y:S01]  /*11730*/  PRMT R131, R124, 0x7054, R124 ;  /* 0x000070547c837816 */ /* 0x000fe2000000007c */
[----:B------:R-:W-:Y:S03]  /*11740*/  LDSM.16.MT88.4 R16, [R183+0x11000] ;  /* 0x01100000b710783b */ /* 0x000fe60000004200 */
[----:B------:R-:W-:Y:S01]  /*11750*/  IMAD.WIDE.U32 R4, R0, -0x2daee0ad, RZ ;  /* 0xd2511f5300047825 */ /* 0x000fe200078e00ff */
[----:B------:R-:W-:Y:S01]  /*11760*/  MOV R134, R126 ;  /* 0x0000007e00867202 */ /* 0x000fe20000000f00 */
[----:B------:R-:W-:Y:S03]  /*11770*/  LDSM.16.MT88.4 R12, [R185+0x11000] ;  /* 0x01100000b90c783b */ /* 0x000fe60000004200 */
[----:B------:R-:W-:Y:S01]  /*11780*/  LOP3.LUT R0, R5, UR4, R2, 0x96, !PT ;  /* 0x0000000405007c12 */ /* 0x000fe2000f8e9602 */
[----:B------:R-:W-:-:S02]  /*11790*/  IMAD.MOV.U32 R104, RZ, RZ, R108 ;  /* 0x000000ffff687224 */ /* 0x000fc400078e006c */
[----:B------:R-:W-:Y:S02]  /*117a0*/  IMAD.MOV.U32 R108, RZ, RZ, R31 ;  /* 0x000000ffff6c7224 */ /* 0x000fe400078e001f */
[----:B------:R-:W-:-:S04]  /*117b0*/  IMAD.WIDE.U32 R2, R3, -0x326172a9, RZ ;  /* 0xcd9e8d5703027825 */ /* 0x000fc800078e00ff */
[----:B------:R-:W-:Y:S01]  /*117c0*/  IMAD.WIDE.U32 R30, R0, -0x326172a9, RZ ;  /* 0xcd9e8d57001e7825 */ /* 0x000fe200078e00ff */
[----:B------:R-:W-:-:S04]  /*117d0*/  LOP3.LUT R3, R3, UR5, R26, 0x96, !PT ;  /* 0x0000000503037c12 */ /* 0x000fc8000f8e961a */
[----:B------:R-:W-:Y:S01]  /*117e0*/  LOP3.LUT R0, R31, UR35, R2, 0x96, !PT ;  /* 0x000000231f007c12 */ /* 0x000fe2000f8e9602 */
[----:B------:R-:W-:Y:S01]  /*117f0*/  IMAD.WIDE.U32 R2, R3, -0x2daee0ad, RZ ;  /* 0xd2511f5303027825 */ /* 0x000fe200078e00ff */
[----:B------:R-:W-:-:S03]  /*11800*/  MOV R124, R125 ;  /* 0x0000007d007c7202 */ /* 0x000fc60000000f00 */
[----:B------:R-:W-:-:S04]  /*11810*/  IMAD.WIDE.U32 R28, R0, -0x2daee0ad, RZ ;  /* 0xd2511f53001c7825 */ /* 0x000fc800078e00ff */
[----:B------:R-:W-:Y:S01]  /*11820*/  IMAD.MOV.U32 R125, RZ, RZ, R20 ;  /* 0x000000ffff7d7224 */ /* 0x000fe200078e0014 */
[----:B------:R-:W-:Y:S01]  /*11830*/  LOP3.LUT R2, R29, UR29, R2, 0x96, !PT ;  /* 0x0000001d1d027c12 */ /* 0x000fe2000f8e9602 */
[----:B------:R-:W-:Y:S01]  /*11840*/  IMAD.MOV.U32 R20, RZ, RZ, R21 ;  /* 0x000000ffff147224 */ /* 0x000fe200078e0015 */
[----:B------:R-:W-:Y:S01]  /*11850*/  MOV R21, R22 ;  /* 0x0000001600157202 */ /* 0x000fe20000000f00 */
[----:B------:R-:W-:Y:S01]  /*11860*/  IMAD.MOV.U32 R22, RZ, RZ, R23 ;  /* 0x000000ffff167224 */ /* 0x000fe200078e0017 */
[----:B------:R-:W-:Y:S01]  /*11870*/  LOP3.LUT R0, R3, UR32, R4, 0x96, !PT ;  /* 0x0000002003007c12 */ /* 0x000fe2000f8e9604 */
[----:B------:R-:W-:Y:S02]  /*11880*/  IMAD.MOV.U32 R23, RZ, RZ, R107 ;  /* 0x000000ffff177224 */ /* 0x000fe400078e006b */
[----:B------:R-:W-:Y:S01]  /*11890*/  IMAD.WIDE.U32 R2, R2, -0x326172a9, RZ ;  /* 0xcd9e8d5702027825 */ /* 0x000fe200078e00ff */
[----:B------:R-:W-:-:S03]  /*118a0*/  MOV R129, R22 ;  /* 0x0000001600817202 */ /* 0x000fc60000000f00 */
[----:B------:R-:W-:Y:S02]  /*118b0*/  IMAD.MOV.U32 R135, RZ, RZ, R20 ;  /* 0x000000ffff877224 */ /* 0x000fe400078e0014 */
[----:B------:R-:W-:Y:S02]  /*118c0*/  IMAD.MOV.U32 R128, RZ, RZ, R21 ;  /* 0x000000ffff807224 */ /* 0x000fe400078e0015 */
[----:B------:R-:W-:Y:S02]  /*118d0*/  IMAD.MOV.U32 R130, RZ, RZ, R23 ;  /* 0x000000ffff827224 */ /* 0x000fe400078e0017 */
[----:B------:R-:W-:Y:S01]  /*118e0*/  IMAD.WIDE.U32 R26, R0, -0x326172a9, RZ ;  /* 0xcd9e8d57001a7825 */ /* 0x000fe200078e00ff */
[----:B------:R-:W1:Y:S01]  /*118f0*/  LDSM.16.MT88.4 R20, [R182+0x11000] ;  /* 0x01100000b614783b */ /* 0x000e620000004200 */
[----:B------:R-:W-:-:S03]  /*11900*/  LOP3.LUT R4, R2, 0xffff, RZ, 0xc0, !PT ;  /* 0x0000ffff02047812 */ /* 0x000fc600078ec0ff */
[----:B------:R-:W-:Y:S02]  /*11910*/  LOP3.LUT R0, R3, UR20, R26, 0x96, !PT ;  /* 0x0000001403007c12 */ /* 0x000fe4000f8e961a */
[----:B------:R-:W-:Y:S02]  /*11920*/  SHF.R.U32.HI R5, RZ, 0x8, R4 ;  /* 0x00000008ff057819 */ /* 0x000fe40000011604 */
[----:B------:R-:W-:Y:S02]  /*11930*/  LOP3.LUT R4, R2, 0xff, RZ, 0xc0, !PT ;  /* 0x000000ff02047812 */ /* 0x000fe400078ec0ff */
[--C-:B------:R-:W-:Y:S02]  /*11940*/  SHF.R.U32.HI R3, RZ, 0x10, R2.reuse ;  /* 0x00000010ff037819 */ /* 0x100fe40000011602 */
[----:B------:R-:W-:Y:S02]  /*11950*/  SHF.R.U32.HI R7, RZ, 0x18, R2 ;  /* 0x00000018ff077819 */ /* 0x000fe40000011602 */
[----:B------:R-:W-:-:S02]  /*11960*/  LOP3.LUT R2, R0, 0xffff, RZ, 0xc0, !PT ;  /* 0x0000ffff00027812 */ /* 0x000fc400078ec0ff */
[----:B------:R-:W-:Y:S02]  /*11970*/  PRMT R8, R4, 0x5410, R5 ;  /* 0x0000541004087816 */ /* 0x000fe40000000005 */
[----:B------:R-:W-:Y:S02]  /*11980*/  LOP3.LUT R6, R0, 0xff, RZ, 0xc0, !PT ;  /* 0x000000ff00067812 */ /* 0x000fe400078ec0ff */
[--C-:B------:R-:W-:Y:S02]  /*11990*/  SHF.R.U32.HI R4, RZ, 0x10, R0.reuse ;  /* 0x00000010ff047819 */ /* 0x100fe40000011600 */
[----:B------:R-:W-:Y:S02]  /*119a0*/  SHF.R.U32.HI R5, RZ, 0x18, R0 ;  /* 0x00000018ff057819 */ /* 0x000fe40000011600 */
[----:B------:R-:W-:Y:S02]  /*119b0*/  SHF.R.U32.HI R0, RZ, 0x8, R2 ;  /* 0x00000008ff007819 */ /* 0x000fe40000011602 */
[----:B------:R-:W-:-:S02]  /*119c0*/  LOP3.LUT R3, R3, 0xff, RZ, 0xc0, !PT ;  /* 0x000000ff03037812 */ /* 0x000fc400078ec0ff */
[----:B------:R-:W-:Y:S02]  /*119d0*/  PRMT R0, R6, 0x5410, R0 ;  /* 0x0000541006007816 */ /* 0x000fe40000000000 */
[----:B------:R-:W-:Y:S02]  /*119e0*/  LOP3.LUT R2, R4, 0xff, RZ, 0xc0, !PT ;  /* 0x000000ff04027812 */ /* 0x000fe400078ec0ff */
[----:B------:R-:W-:Y:S01]  /*119f0*/  PRMT R7, R3, 0x5410, R7 ;  /* 0x0000541003077816 */ /* 0x000fe20000000007 */
[--C-:B------:R-:W-:Y:S01]  /*11a00*/  HSET2.LE.AND R0, R0, R131.reuse, PT ;  /* 0x0000008300007233 */ /* 0x100fe20003803000 */
[----:B------:R-:W-:Y:S01]  /*11a10*/  PRMT R2, R2, 0x5410, R5 ;  /* 0x0000541002027816 */ /* 0x000fe20000000005 */
[--C-:B------:R-:W-:Y:S01]  /*11a20*/  HSET2.LE.AND R3, R8, R131.reuse, PT ;  /* 0x0000008308037233 */ /* 0x100fe20003803000 */
[----:B------:R-:W-:Y:S01]  /*11a30*/  MOV R107, R196 ;  /* 0x000000c4006b7202 */ /* 0x000fe20000000f00 */
[----:B------:R-:W-:Y:S01]  /*11a40*/  IMAD.MOV.U32 R136, RZ, RZ, R128 ;  /* 0x000000ffff887224 */ /* 0x000fe200078e0080 */
[----:B------:R-:W-:Y:S01]  /*11a50*/  LOP3.LUT R4, R0, R124, RZ, 0xc0, !PT ;  /* 0x0000007c00047212 */ /* 0x000fe200078ec0ff */
[--C-:B------:R-:W-:Y:S01]  /*11a60*/  HSET2.LE.AND R2, R2, R131.reuse, PT ;  /* 0x0000008302027233 */ /* 0x100fe20003803000 */
[----:B------:R-:W-:Y:S01]  /*11a70*/  LOP3.LUT R6, R3, R194, RZ, 0xc0, !PT ;  /* 0x000000c203067212 */ /* 0x000fe200078ec0ff */
[----:B------:R-:W-:Y:S01]  /*11a80*/  HSET2.LE.AND R0, R7, R131, PT ;  /* 0x0000008307007233 */ /* 0x000fe20003803000 */
[----:B------:R-:W-:Y:S01]  /*11a90*/  IMAD.MOV.U32 R124, RZ, RZ, R107 ;  /* 0x000000ffff7c7224 */ /* 0x000fe200078e006b */
[----:B------:R-:W-:Y:S01]  /*11aa0*/  MOV R138, R130 ;  /* 0x00000082008a7202 */ /* 0x000fe20000000f00 */
[----:B------:R3:W5:Y:S01]  /*11ab0*/  LDL.LU R196, [R1+0x10c] ;  /* 0x00010c0001c47983 */ /* 0x0007620000300800 */
[----:B------:R-:W-:-:S02]  /*11ac0*/  LOP3.LUT R5, R2, R195, RZ, 0xc0, !PT ;  /* 0x000000c302057212 */ /* 0x000fc400078ec0ff */
[----:B------:R-:W-:Y:S01]  /*11ad0*/  LOP3.LUT R7, R0, R135, RZ, 0xc0, !PT ;  /* 0x0000008700077212 */ /* 0x000fe200078ec0ff */
[----:B------:R-:W-:Y:S01]  /*11ae0*/  IMAD.MOV.U32 R137, RZ, RZ, R129 ;  /* 0x000000ffff897224 */ /* 0x000fe200078e0081 */
[----:B------:R3:W5:Y:S01]  /*11af0*/  LDL.LU R195, [R1+0x108] ;  /* 0x0001080001c37983 */ /* 0x0007620000300800 */
[----:B------:R-:W-:Y:S02]  /*11b00*/  IMAD.MOV.U32 R139, RZ, RZ, R124 ;  /* 0x000000ffff8b7224 */ /* 0x000fe400078e007c */
        /* <DEDUP_REMOVED lines=9> */
[----:B------:R-:W2:Y:S01]  /*11ba0*/  LDSM.16.MT88.4 R8, [R184+0x11000] ;  /* 0x01100000b808783b */ /* 0x000ea20000004200 */
[----:B------:R-:W-:Y:S01]  /*11bb0*/  MOV R104, R186 ;  /* 0x000000ba00687202 */ /* 0x000fe20000000f00 */
[C---:B-1----:R-:W-:Y:S01]  /*11bc0*/  HMMA.16816.F32.BF16 R164, R4.reuse, R20, R164 ;  /* 0x0000001404a4723c */ /* 0x042fe200000418a4 */
        /* <DEDUP_REMOVED lines=9> */
[----:B------:R-:W1:Y:S01]  /*11c60*/  LDSM.16.MT88.4 R20, [R182+0x13000] ;  /* 0x01300000b614783b */ /* 0x000e620000004200 */
[----:B------:R-:W-:Y:S01]  /*11c70*/  MOV R127, R189 ;  /* 0x000000bd007f7202 */ /* 0x000fe20000000f00 */
[----:B------:R-:W-:Y:S01]  /*11c80*/  IMAD.MOV.U32 R128, RZ, RZ, R48 ;  /* 0x000000ffff807224 */ /* 0x000fe200078e0030 */
[----:B------:R-:W-:Y:S01]  /*11c90*/  MOV R130, R50 ;  /* 0x0000003200827202 */ /* 0x000fe20000000f00 */
[----:B------:R3:W5:Y:S01]  /*11ca0*/  LDL.LU R190, [R1+0xf4] ;  /* 0x0000f40001be7983 */ /* 0x0007620000300800 */
[----:B------:R-:W-:Y:S01]  /*11cb0*/  IMAD.MOV.U32 R129, RZ, RZ, R49 ;  /* 0x000000ffff817224 */ /* 0x000fe200078e0031 */
[----:B------:R-:W-:Y:S01]  /*11cc0*/  HMMA.16816.F32.BF16 R156, R4, R16, R136 ;  /* 0x00000010049c723c */ /* 0x000fe20000041888 */
[----:B------:R-:W-:Y:S01]  /*11cd0*/  IMAD.MOV.U32 R147, RZ, RZ, R51 ;  /* 0x000000ffff937224 */ /* 0x000fe200078e0033 */
[----:B------:R3:W5:Y:S01]  /*11ce0*/  LDL.LU R189, [R1+0xf0] ;  /* 0x0000f00001bd7983 */ /* 0x0007620000300800 */
[----:B------:R-:W-:-:S02]  /*11cf0*/  IMAD.MOV.U32 R153, RZ, RZ, R134 ;  /* 0x000000ffff997224 */ /* 0x000fc400078e0086 */
[----:B------:R-:W-:Y:S01]  /*11d00*/  IMAD.MOV.U32 R134, RZ, RZ, R104 ;  /* 0x000000ffff867224 */ /* 0x000fe200078e0068 */
[----:B------:R3:W5:Y:S02]  /*11d10*/  LDL.LU R188, [R1+0xec] ;  /* 0x0000ec0001bc7983 */ /* 0x0007640000300800 */
[----:B------:R-:W-:Y:S02]  /*11d20*/  HMMA.16816.F32.BF16 R48, R4, R18, R236 ;  /* 0x000000120430723c */ /* 0x000fe400000418ec */
[----:B------:R-:W4:Y:S01]  /*11d30*/  LDSM.16.MT88.4 R16, [R183+0x13000] ;  /* 0x01300000b710783b */ /* 0x000f220000004200 */
[----:B------:R-:W-:-:S03]  /*11d40*/  IMAD.MOV.U32 R104, RZ, RZ, R181 ;  /* 0x000000ffff687224 */ /* 0x000fc600078e00b5 */
[----:B------:R3:W5:Y:S04]  /*11d50*/  LDL.LU R187, [R1+0xe8] ;  /* 0x0000e80001bb7983 */ /* 0x0007680000300800 */
[----:B------:R3:W5:Y:S04]  /*11d60*/  LDL.LU R186, [R1+0xe4] ;  /* 0x0000e40001ba7983 */ /* 0x0007680000300800 */
[----:B------:R3:W5:Y:S01]  /*11d70*/  LDL.LU R181, [R1+0xe0] ;  /* 0x0000e00001b57983 */ /* 0x0007620000300800 */
[----:B------:R-:W-:Y:S01]  /*11d80*/  MOV R154, R135 ;  /* 0x00000087009a7202 */ /* 0x000fe20000000f00 */
[----:B--2---:R-:W-:Y:S01]  /*11d90*/  HMMA.16816.F32.BF16 R140, R4, R8, R96 ;  /* 0x00000008048c723c */ /* 0x004fe20000041860 */
[----:B------:R-:W-:Y:S01]  /*11da0*/  IMAD.MOV.U32 R135, RZ, RZ, R84 ;  /* 0x000000ffff877224 */ /* 0x000fe200078e0054 */
[----:B------:R-:W-:Y:S01]  /*11db0*/  MOV R139, R85 ;  /* 0x00000055008b7202 */ /* 0x000fe20000000f00 */
[----:B------:R-:W-:-:S02]  /*11dc0*/  IMAD.MOV.U32 R144, RZ, RZ, R86 ;  /* 0x000000ffff907224 */ /* 0x000fc400078e0056 */
        /* <DEDUP_REMOVED lines=8> */
[----:B------:R-:W-:-:S03]  /*11e50*/  IMAD.MOV.U32 R2, RZ, RZ, R107 ;  /* 0x000000ffff027224 */ /* 0x000fc600078e006b */
[C---:B-1----:R-:W-:Y:S07]  /*11e60*/  HMMA.16816.F32.BF16 R96, R4.reuse, R22, R152 ;  /* 0x000000160460723c */ /* 0x042fee0000041898 */
[----:B------:R-:W-:Y:S01]  /*11e70*/  MOV R155, R147 ;  /* 0x00000093009b7202 */ /* 0x000fe20000000f00 */
[----:B------:R-:W-:Y:S01]  /*11e80*/  HMMA.16816.F32.BF16 R84, R4, R14, R100 ;  /* 0x0000000e0454723c */ /* 0x000fe20000041864 */
[----:B------:R-:W1:Y:S01]  /*11e90*/  LDSM.16.MT88.4 R12, [R185+0x13000] ;  /* 0x01300000b90c783b */ /* 0x000e620000004200 */
[----:B------:R-:W-:-:S06]  /*11ea0*/  IMAD.MOV.U32 R147, RZ, RZ, R104 ;  /* 0x000000ffff937224 */ /* 0x000fcc00078e0068 */
[C---:B------:R-:W-:Y:S01]  /*11eb0*/  HMMA.16816.F32.BF16 R92, R4.reuse, R20, R92 ;  /* 0x00000014045c723c */ /* 0x040fe2000004185c */
[----:B------:R-:W2:Y:S07]  /*11ec0*/  LDSM.16.MT88.4 R20, [R182+0x15000] ;  /* 0x01500000b614783b */ /* 0x000eae0000004200 */
[C---:B------:R-:W-:Y:S01]  /*11ed0*/  HMMA.16816.F32.BF16 R88, R4.reuse, R10, R116 ;  /* 0x0000000a0458723c */ /* 0x040fe20000041874 */
[----:B------:R-:W2:Y:S07]  /*11ee0*/  LDSM.16.MT88.4 R8, [R184+0x13000] ;  /* 0x01300000b808783b */ /* 0x000eae0000004200 */
[C---:B----4-:R-:W-:Y:S08]  /*11ef0*/  HMMA.16816.F32.BF16 R100, R4.reuse, R16, R244 ;  /* 0x000000100464723c */ /* 0x050ff000000418f4 */
        /* <DEDUP_REMOVED lines=8> */
[----:B-1----:R-:W-:Y:S01]  /*11f80*/  HMMA.16816.F32.BF16 R112, R4, R14, R112 ;  /* 0x0000000e0470723c */ /* 0x002fe20000041870 */
[----:B------:R-:W-:-:S07]  /*11f90*/  IMAD.MOV.U32 R154, RZ, RZ, R111 ;  /* 0x000000ffff9a7224 */ /* 0x000fce00078e006f */
[C---:B------:R-:W-:Y:S01]  /*11fa0*/  HMMA.16816.F32.BF16 R108, R4.reuse, R12, R224 ;  /* 0x0000000c046c723c */ /* 0x040fe200000418e0 */
[----:B------:R-:W1:Y:S07]  /*11fb0*/  LDSM.16.MT88.4 R12, [R185+0x15000] ;  /* 0x01500000b90c783b */ /* 0x000e6e0000004200 */
[C---:B--2---:R-:W-:Y:S08]  /*11fc0*/  HMMA.16816.F32.BF16 R124, R4.reuse, R20, R124 ;  /* 0x00000014047c723c */ /* 0x044ff0000004187c */
[C---:B------:R-:W-:Y:S08]  /*11fd0*/  HMMA.16816.F32.BF16 R132, R4.reuse, R22, R132 ;  /* 0x000000160484723c */ /* 0x040ff00000041884 */
[C---:B------:R-:W-:Y:S08]  /*11fe0*/  HMMA.16816.F32.BF16 R116, R4.reuse, R8, R176 ;  /* 0x000000080474723c */ /* 0x040ff000000418b0 */
[C---:B------:R-:W-:Y:S01]  /*11ff0*/  HMMA.16816.F32.BF16 R120, R4.reuse, R10, R120 ;  /* 0x0000000a0478723c */ /* 0x040fe20000041878 */
[----:B------:R-:W2:Y:S07]  /*12000*/  LDSM.16.MT88.4 R8, [R184+0x15000] ;  /* 0x01500000b808783b */ /* 0x000eae0000004200 */
[C---:B----4-:R-:W-:Y:S08]  /*12010*/  HMMA.16816.F32.BF16 R20, R4.reuse, R16, R240 ;  /* 0x000000100414723c */ /* 0x050ff000000418f0 */
[----:B------:R-:W-:Y:S01]  /*12020*/  HMMA.16816.F32.BF16 R16, R4, R18, R212 ;  /* 0x000000120410723c */ /* 0x000fe200000418d4 */
[----:B------:R-:W-:Y:S01]  /*12030*/  MOV R227, R0 ;  /* 0x0000000000e37202 */ /* 0x000fe20000000f00 */
[----:B------:R-:W-:Y:S01]  /*12040*/  IMAD.MOV.U32 R228, RZ, RZ, R144 ;  /* 0x000000ffffe47224 */ /* 0x000fe200078e0090 */
[----:B------:R-:W-:Y:S01]  /*12050*/  MOV R231, R168 ;  /* 0x000000a800e77202 */ /* 0x000fe20000000f00 */
[----:B------:R-:W-:Y:S01]  /*12060*/  IMAD.MOV.U32 R229, RZ, RZ, R136 ;  /* 0x000000ffffe57224 */ /* 0x000fe200078e0088 */
[----:B------:R-:W-:Y:S01]  /*12070*/  MOV R168, R137 ;  /* 0x0000008900a87202 */ /* 0x000fe20000000f00 */
[----:B------:R-:W-:-:S02]  /*12080*/  IMAD.MOV.U32 R230, RZ, RZ, R138 ;  /* 0x000000ffffe67224 */ /* 0x000fc400078e008a */
[C---:B-1----:R-:W-:Y:S11]  /*12090*/  HMMA.16816.F32.BF16 R244, R4.reuse, R12, R172 ;  /* 0x0000000c04f4723c */ /* 0x042ff600000418ac */
[----:B------:R-:W-:Y:S05]  /*120a0*/  @!UPT UIADD3 URZ, URZ, URZ, URZ ;  /* 0x0000003f3f3ff290 */ /* 0x000fea000fffe03f */
[----:B------:R-:W-:Y:S01]  /*120b0*/  IMAD.MOV.U32 R178, RZ, RZ, R17 ;  /* 0x000000ffffb27224 */ /* 0x000fe200078e0011 */
[----:B------:R-:W-:Y:S01]  /*120c0*/  MOV R176, R19 ;  /* 0x0000001300b07202 */ /* 0x000fe20000000f00 */
[----:B------:R-:W-:Y:S02]  /*120d0*/  IMAD.MOV.U32 R177, RZ, RZ, R18 ;  /* 0x000000ffffb17224 */ /* 0x000fe400078e0012 */
[----:B------:R-:W-:Y:S02]  /*120e0*/  IMAD.MOV.U32 R0, RZ, RZ, R16 ;  /* 0x000000ffff007224 */ /* 0x000fe400078e0010 */
[----:B------:R-:W1:Y:S01]  /*120f0*/  LDSM.16.MT88.4 R16, [R182+0x17000] ;  /* 0x01700000b610783b */ /* 0x000e620000004200 */
[----:B------:R-:W-:Y:S01]  /*12100*/  HMMA.16816.F32.BF16 R240, R4, R14, R160 ;  /* 0x0000000e04f0723c */ /* 0x000fe200000418a0 */
[----:B------:R-:W-:Y:S01]  /*12110*/  IMAD.MOV.U32 R144, RZ, RZ, R20 ;  /* 0x000000ffff907224 */ /* 0x000fe200078e0014 */
[----:B------:R-:W-:Y:S01]  /*12120*/  MOV R138, R21 ;  /* 0x00000015008a7202 */ /* 0x000fe20000000f00 */
[----:B------:R-:W-:Y:S01]  /*12130*/  IMAD.MOV.U32 R137, RZ, RZ, R22 ;  /* 0x000000ffff897224 */ /* 0x000fe200078e0016 */
[----:B------:R-:W4:Y:S01]  /*12140*/  LDSM.16.MT88.4 R12, [R183+0x17000] ;  /* 0x01700000b70c783b */ /* 0x000f220000004200 */
[----:B------:R-:W-:-:S03]  /*12150*/  IMAD.MOV.U32 R136, RZ, RZ, R23 ;  /* 0x000000ffff887224 */ /* 0x000fc600078e0017 */
[----:B--2---:R-:W-:Y:S01]  /*12160*/  HMMA.16816.F32.BF16 R236, R4, R8, R52 ;  /* 0x0000000804ec723c */ /* 0x004fe20000041834 */
[----:B------:R-:W-:Y:S01]  /*12170*/  LDSM.16.MT88.4 R20, [R184+0x17000] ;  /* 0x01700000b814783b */ /* 0x000fe20000004200 */
[----:B------:R-:W-:-:S03]  /*12180*/  IMAD.MOV.U32 R31, RZ, RZ, R147 ;  /* 0x000000ffff1f7224 */ /* 0x000fc600078e0093 */
[----:B------:R-:W-:Y:S03]  /*12190*/  LDSM.16.MT88.4 R160, [R182+0x11800] ;  /* 0x01180000b6a0783b */ /* 0x000fe60000004200 */
[----:B------:R-:W-:Y:S01]  /*121a0*/  HMMA.16816.F32.BF16 R232, R4, R10, R44 ;  /* 0x0000000a04e8723c */ /* 0x000fe2000004182c */
[----:B------:R-:W2:Y:S06]  /*121b0*/  LDSM.16.MT88.4 R8, [R185+0x17000] ;  /* 0x01700000b908783b */ /* 0x000eac0000004200 */
[----:B------:R-:W-:Y:S01]  /*121c0*/  IMAD.MOV.U32 R47, RZ, RZ, R228 ;  /* 0x000000ffff2f7224 */ /* 0x000fe200078e00e4 */
[----:B------:R-:W-:Y:S01]  /*121d0*/  MOV R46, R229 ;  /* 0x000000e5002e7202 */ /* 0x000fe20000000f00 */
[----:B------:R-:W-:-:S02]  /*121e0*/  IMAD.MOV.U32 R45, RZ, RZ, R230 ;  /* 0x000000ffff2d7224 */ /* 0x000fc400078e00e6 */
[----:B------:R-:W-:Y:S02]  /*121f0*/  IMAD.MOV.U32 R44, RZ, RZ, R231 ;  /* 0x000000ffff2c7224 */ /* 0x000fe400078e00e7 */
[C---:B-1----:R-:W-:Y:S07]  /*12200*/  HMMA.16816.F32.BF16 R228, R4.reuse, R16, R80 ;  /* 0x0000001004e4723c */ /* 0x042fee0000041850 */
[----:B------:R-:W-:Y:S02]  /*12210*/  MOV R81, R2 ;  /* 0x0000000200517202 */ /* 0x000fe40000000f00 */
[----:B------:R-:W-:Y:S01]  /*12220*/  LOP3.LUT R2, R27, UR31, R30, 0x96, !PT ;  /* 0x0000001f1b027c12 */ /* 0x000fe2000f8e961e */
[----:B------:R-:W-:Y:S01]  /*12230*/  IMAD.MOV.U32 R82, RZ, RZ, R3 ;  /* 0x000000ffff527224 */ /* 0x000fe200078e0003 */
[----:B------:R-:W-:Y:S01]  /*12240*/  MOV R83, R227 ;  /* 0x000000e300537202 */ /* 0x000fe20000000f00 */
[----:B------:R-:W-:Y:S01]  /*12250*/  IMAD.MOV.U32 R80, RZ, RZ, R152 ;  /* 0x000000ffff507224 */ /* 0x000fe200078e0098 */
[----:B------:R-:W-:Y:S01]  /*12260*/  HMMA.16816.F32.BF16 R224, R4, R18, R76 ;  /* 0x0000001204e0723c */ /* 0x000fe2000004184c */
[----:B------:R-:W-:-:S06]  /*12270*/  IMAD.WIDE.U32 R2, R2, -0x2daee0ad, RZ ;  /* 0xd2511f5302027825 */ /* 0x000fcc00078e00ff */
[----:B------:R-:W-:Y:S01]  /*12280*/  IMAD.MOV.U32 R79, RZ, RZ, R153 ;  /* 0x000000ffff4f7224 */ /* 0x000fe200078e0099 */
[----:B------:R-:W-:Y:S01]  /*12290*/  MOV R78, R154 ;  /* 0x0000009a004e7202 */ /* 0x000fe20000000f00 */
[----:B------:R-:W-:Y:S02]  /*122a0*/  IMAD.MOV.U32 R77, RZ, RZ, R155 ;  /* 0x000000ffff4d7224 */ /* 0x000fe400078e009b */
[----:B------:R-:W1:Y:S01]  /*122b0*/  LDSM.16.MT88.4 R152, [R183+0x11800] ;  /* 0x01180000b798783b */ /* 0x000e620000004200 */
[----:B------:R-:W-:Y:S01]  /*122c0*/  IMAD.MOV.U32 R52, RZ, RZ, R0 ;  /* 0x000000ffff347224 */ /* 0x000fe200078e0000 */
[----:B------:R-:W-:Y:S01]  /*122d0*/  LOP3.LUT R0, R3, UR19, R28, 0x96, !PT ;  /* 0x0000001303007c12 */ /* 0x000fe2000f8e961c */
[----:B------:R-:W-:Y:S01]  /*122e0*/  IMAD.MOV.U32 R53, RZ, RZ, R178 ;  /* 0x000000ffff357224 */ /* 0x000fe200078e00b2 */
[----:B------:R-:W-:Y:S01]  /*122f0*/  MOV R55, R176 ;  /* 0x000000b000377202 */ /* 0x000fe20000000f00 */
[----:B------:R-:W-:Y:S01]  /*12300*/  IMAD.MOV.U32 R54, RZ, RZ, R177 ;  /* 0x000000ffff367224 */ /* 0x000fe200078e00b1 */
[----:B------:R-:W-:Y:S01]  /*12310*/  LOP3.LUT R3, R2, 0xffff, RZ, 0xc0, !PT ;  /* 0x0000ffff02037812 */ /* 0x000fe200078ec0ff */
[C---:B----4-:R-:W-:Y:S08]  /*12320*/  HMMA.16816.F32.BF16 R212, R4.reuse, R12, R72 ;  /* 0x0000000c04d4723c */ /* 0x050ff00000041848 */
[C---:B--2---:R-:W-:Y:S08]  /*12330*/  HMMA.16816.F32.BF16 R172, R4.reuse, R8, R64 ;  /* 0x0000000804ac723c */ /* 0x044ff00000041840 */
[C---:B------:R-:W-:Y:S01]  /*12340*/  HMMA.16816.F32.BF16 R16, R4.reuse, R10, R60 ;  /* 0x0000000a0410723c */ /* 0x040fe2000004183c */
[----:B------:R-:W-:Y:S01]  /*12350*/  SHF.R.U32.HI R8, RZ, 0x18, R2 ;  /* 0x00000018ff087819 */ /* 0x000fe20000011602 */
[----:B------:R-:W-:Y:S01]  /*12360*/  IMAD.MOV.U32 R76, RZ, RZ, R144 ;  /* 0x000000ffff4c7224 */ /* 0x000fe200078e0090 */
[----:B------:R-:W-:Y:S01]  /*12370*/  MOV R30, R77 ;  /* 0x0000004d001e7202 */ /* 0x000fe20000000f00 */
[----:B------:R-:W-:Y:S01]  /*12380*/  IMAD.MOV.U32 R27, RZ, RZ, R78 ;  /* 0x000000ffff1b7224 */ /* 0x000fe200078e004e */
[----:B------:R-:W-:Y:S03]  /*12390*/  LDSM.16.MT88.4 R64, [R184+0x13800] ;  /* 0x01380000b840783b */ /* 0x000fe60000004200 */
[C---:B------:R-:W-:Y:S01]  /*123a0*/  HMMA.16816.F32.BF16 R176, R4.reuse, R14, R68 ;  /* 0x0000000e04b0723c */ /* 0x040fe20000041844 */
[----:B------:R-:W-:Y:S01]  /*123b0*/  IMAD.MOV.U32 R26, RZ, RZ, R79 ;  /* 0x000000ffff1a7224 */ /* 0x000fe200078e004f */
[----:B------:R-:W-:Y:S06]  /*123c0*/  LDSM.16.MT88.4 R72, [R182+0x15800] ;  /* 0x01580000b648783b */ /* 0x000fec0000004200 */
[C---:B------:R-:W-:Y:S01]  /*123d0*/  HMMA.16816.F32.BF16 R12, R4.reuse, R20, R56 ;  /* 0x00000014040c723c */ /* 0x040fe20000041838 */
[----:B------:R-:W-:Y:S01]  /*123e0*/  MOV R10, R146 ;  /* 0x00000092000a7202 */ /* 0x000fe20000000f00 */
[----:B------:R-:W-:Y:S01]  /*123f0*/  IMAD.MOV.U32 R78, RZ, RZ, R137 ;  /* 0x000000ffff4e7224 */ /* 0x000fe200078e0089 */
[----:B------:R-:W-:Y:S01]  /*12400*/  MOV R77, R138 ;  /* 0x0000008a004d7202 */ /* 0x000fe20000000f00 */
[----:B------:R-:W-:Y:S01]  /*12410*/  IMAD.MOV.U32 R79, RZ, RZ, R136 ;  /* 0x000000ffff4f7224 */ /* 0x000fe200078e0088 */
[----:B------:R-:W-:Y:S03]  /*12420*/  LDSM.16.MT88.4 R56, [R185+0x13800] ;  /* 0x01380000b938783b */ /* 0x000fe60000004200 */
[----:B------:R-:W-:Y:S01]  /*12430*/  HMMA.16816.F32.BF16 R20, R4, R22, R40 ;  /* 0x000000160414723c */ /* 0x000fe20000041828 */
[----:B------:R-:W2:Y:S06]  /*12440*/  LDSM.16.MT88.4 R40, [R182+0x13800] ;  /* 0x01380000b628783b */ /* 0x000eac0000004200 */
[----:B------:R-:W-:-:S02]  /*12450*/  SHF.R.U32.HI R4, RZ, 0x8, R3 ;  /* 0x00000008ff047819 */ /* 0x000fc40000011603 */
[----:B------:R-:W-:Y:S02]  /*12460*/  LOP3.LUT R3, R2, 0xff, RZ, 0xc0, !PT ;  /* 0x000000ff02037812 */ /* 0x000fe400078ec0ff */
[----:B------:R-:W-:Y:S02]  /*12470*/  SHF.R.U32.HI R5, RZ, 0x10, R2 ;  /* 0x00000010ff057819 */ /* 0x000fe40000011602 */
[----:B------:R-:W-:Y:S02]  /*12480*/  PRMT R9, R3, 0x5410, R4 ;  /* 0x0000541003097816 */ /* 0x000fe40000000004 */
[C---:B------:R-:W-:Y:S02]  /*12490*/  LOP3.LUT R2, R0.reuse, 0xffff, RZ, 0xc0, !PT ;  /* 0x0000ffff00027812 */ /* 0x040fe400078ec0ff */
[----:B------:R-:W-:Y:S02]  /*124a0*/  SHF.R.U32.HI R3, RZ, 0x10, R0 ;  /* 0x00000010ff037819 */ /* 0x000fe40000011600 */
[----:B------:R-:W-:-:S02]  /*124b0*/  LOP3.LUT R7, R0, 0xff, RZ, 0xc0, !PT ;  /* 0x000000ff00077812 */ /* 0x000fc400078ec0ff */
[----:B------:R-:W-:Y:S02]  /*124c0*/  SHF.R.U32.HI R6, RZ, 0x18, R0 ;  /* 0x00000018ff067819 */ /* 0x000fe40000011600 */
[----:B------:R-:W-:Y:S02]  /*124d0*/  SHF.R.U32.HI R4, RZ, 0x8, R2 ;  /* 0x00000008ff047819 */ /* 0x000fe40000011602 */
[----:B------:R-:W-:Y:S02]  /*124e0*/  LOP3.LUT R0, R5, 0xff, RZ, 0xc0, !PT ;  /* 0x000000ff05007812 */ /* 0x000fe400078ec0ff */
[----:B------:R-:W-:Y:S02]  /*124f0*/  LOP3.LUT R2, R3, 0xff, RZ, 0xc0, !PT ;  /* 0x000000ff03027812 */ /* 0x000fe400078ec0ff */
[----:B------:R-:W-:Y:S02]  /*12500*/  PRMT R4, R7, 0x5410, R4 ;  /* 0x0000541007047816 */ /* 0x000fe40000000004 */
[----:B------:R-:W-:-:S02]  /*12510*/  PRMT R0, R0, 0x5410, R8 ;  /* 0x0000541000007816 */ /* 0x000fc40000000008 */
[----:B------:R-:W-:Y:S01]  /*12520*/  PRMT R3, R2, 0x5410, R6 ;  /* 0x0000541002037816 */ /* 0x000fe20000000006 */
[--C-:B------:R-:W-:Y:S01]  /*12530*/  HSET2.LE.AND R2, R4, R131.reuse, PT ;  /* 0x0000008304027233 */ /* 0x100fe20003803000 */
[----:B------:R-:W-:Y:S01]  /*12540*/  IMAD.MOV.U32 R5, RZ, RZ, R34 ;  /* 0x000000ffff057224 */ /* 0x000fe200078e0022 */
[--C-:B------:R-:W-:Y:S02]  /*12550*/  HSET2.LE.AND R0, R0, R131.reuse, PT ;  /* 0x0000008300007233 */ /* 0x100fe40003803000 */
[--C-:B------:R-:W-:Y:S02]  /*12560*/  HSET2.LE.AND R3, R3, R131.reuse, PT ;  /* 0x0000008303037233 */ /* 0x100fe40003803000 */
[----:B------:R-:W-:Y:S01]  /*12570*/  HSET2.LE.AND R4, R9, R131, PT ;  /* 0x0000008309047233 */ /* 0x000fe20003803000 */
[----:B------:R-:W-:Y:S02]  /*12580*/  LOP3.LUT R131, R0, R5, RZ, 0xc0, !PT ;  /* 0x0000000500837212 */ /* 0x000fe400078ec0ff */
[----:B------:R-:W-:-:S02]  /*12590*/  LOP3.LUT R128, R2, R128, RZ, 0xc0, !PT ;  /* 0x0000008002807212 */ /* 0x000fc400078ec0ff */
[----:B------:R-:W-:Y:S02]  /*125a0*/  LOP3.LUT R129, R3, R129, RZ, 0xc0, !PT ;  /* 0x0000008103817212 */ /* 0x000fe400078ec0ff */
[----:B------:R-:W-:Y:S01]  /*125b0*/  LOP3.LUT R130, R4, R130, RZ, 0xc0, !PT ;  /* 0x0000008204827212 */ /* 0x000fe200078ec0ff */
[----:B------:R-:W-:Y:S02]  /*125c0*/  IMAD.MOV.U32 R3, RZ, RZ, R145 ;  /* 0x000000ffff037224 */ /* 0x000fe400078e0091 */
[----:B------:R-:W4:Y:S01]  /*125d0*/  LDSM.16.MT88.4 R144, [R185+0x11800] ;  /* 0x01180000b990783b */ /* 0x000f220000004200 */
[----:B------:R-:W-:-:S03]  /*125e0*/  MOV R7, R139 ;  /* 0x0000008b00077202 */ /* 0x000fc60000000f00 */
[C---:B-1----:R-:W-:Y:S01]  /*125f0*/  HMMA.16816.F32.BF16 R156, R128.reuse, R152, R156 ;  /* 0x00000098809c723c */ /* 0x042fe2000004189c */
[----:B------:R-:W1:Y:S07]  /*12600*/  LDSM.16.MT88.4 R136, [R184+0x11800] ;  /* 0x01180000b888783b */ /* 0x000e6e0000004200 */
        /* <DEDUP_REMOVED lines=8> */
[----:B------:R-:W-:Y:S01]  /*12690*/  HMMA.16816.F32.BF16 R164, R128, R160, R164 ;  /* 0x000000a080a4723c */ /* 0x000fe200000418a4 */
[----:B------:R-:W-:Y:S01]  /*126a0*/  IMAD.MOV.U32 R0, RZ, RZ, R45 ;  /* 0x000000ffff007224 */ /* 0x000fe200078e002d */
[----:B------:R-:W1:Y:S01]  /*126b0*/  LDSM.16.MT88.4 R80, [R183+0x15800] ;  /* 0x01580000b750783b */ /* 0x000e620000004200 */
[----:B------:R-:W-:-:S05]  /*126c0*/  IMAD.MOV.U32 R2, RZ, RZ, R47 ;  /* 0x000000ffff027224 */ /* 0x000fca00078e002f */
[C---:B------:R-:W-:Y:S08]  /*126d0*/  HMMA.16816.F32.BF16 R160, R128.reuse, R162, R36 ;  /* 0x000000a280a0723c */ /* 0x040ff00000041824 */
[C---:B--2---:R-:W-:Y:S08]  /*126e0*/  HMMA.16816.F32.BF16 R36, R128.reuse, R40, R92 ;  /* 0x000000288024723c */ /* 0x044ff0000004185c */
[C---:B----4-:R-:W-:Y:S08]  /*126f0*/  HMMA.16816.F32.BF16 R148, R128.reuse, R144, R148 ;  /* 0x000000908094723c */ /* 0x050ff00000041894 */
[C---:B------:R-:W-:Y:S07]  /*12700*/  HMMA.16816.F32.BF16 R144, R128.reuse, R146, R84 ;  /* 0x000000928090723c */ /* 0x040fee0000041854 */
[----:B------:R-:W-:Y:S01]  /*12710*/  IMAD.MOV.U32 R84, RZ, RZ, R52 ;  /* 0x000000ffff547224 */ /* 0x000fe200078e0034 */
[----:B------:R-:W-:Y:S01]  /*12720*/  MOV R86, R54 ;  /* 0x0000003600567202 */ /* 0x000fe20000000f00 */
[----:B------:R-:W-:Y:S01]  /*12730*/  IMAD.MOV.U32 R85, RZ, RZ, R53 ;  /* 0x000000ffff557224 */ /* 0x000fe200078e0035 */
[----:B-1----:R-:W-:Y:S01]  /*12740*/  HMMA.16816.F32.BF16 R140, R128, R136, R140 ;  /* 0x00000088808c723c */ /* 0x002fe2000004188c */
[----:B------:R-:W-:-:S07]  /*12750*/  IMAD.MOV.U32 R87, RZ, RZ, R55 ;  /* 0x000000ffff577224 */ /* 0x000fce00078e0037 */
[C---:B------:R-:W-:Y:S08]  /*12760*/  HMMA.16816.F32.BF16 R44, R128.reuse, R48, R100 ;  /* 0x00000030802c723c */ /* 0x040ff00000041864 */
[C---:B------:R-:W-:Y:S08]  /*12770*/  HMMA.16816.F32.BF16 R52, R128.reuse, R56, R108 ;  /* 0x000000388034723c */ /* 0x040ff0000004186c */
[C---:B------:R-:W-:Y:S08]  /*12780*/  HMMA.16816.F32.BF16 R60, R128.reuse, R64, R116 ;  /* 0x00000040803c723c */ /* 0x040ff00000041874 */
[C---:B------:R-:W-:Y:S08]  /*12790*/  HMMA.16816.F32.BF16 R68, R128.reuse, R72, R124 ;  /* 0x000000488044723c */ /* 0x040ff0000004187c */
[C---:B------:R-:W-:Y:S01]  /*127a0*/  HMMA.16816.F32.BF16 R136, R128.reuse, R138, R88 ;  /* 0x0000008a8088723c */ /* 0x040fe20000041858 */
[----:B------:R-:W1:Y:S07]  /*127b0*/  LDSM.16.MT88.4 R88, [R185+0x15800] ;  /* 0x01580000b958783b */ /* 0x000e6e0000004200 */
[C---:B------:R-:W-:Y:S01]  /*127c0*/  HMMA.16816.F32.BF16 R40, R128.reuse, R42, R96 ;  /* 0x0000002a8028723c */ /* 0x040fe20000041860 */
[----:B------:R-:W2:Y:S07]  /*127d0*/  LDSM.16.MT88.4 R96, [R184+0x15800] ;  /* 0x01580000b860783b */ /* 0x000eae0000004200 */
[C---:B------:R-:W-:Y:S01]  /*127e0*/  HMMA.16816.F32.BF16 R48, R128.reuse, R50, R104 ;  /* 0x000000328030723c */ /* 0x040fe20000041868 */
[----:B------:R-:W4:Y:S07]  /*127f0*/  LDSM.16.MT88.4 R104, [R182+0x17800] ;  /* 0x01780000b668783b */ /* 0x000f2e0000004200 */
[C---:B------:R-:W-:Y:S01]  /*12800*/  HMMA.16816.F32.BF16 R56, R128.reuse, R58, R112 ;  /* 0x0000003a8038723c */ /* 0x040fe20000041870 */
[----:B------:R-:W1:Y:S07]  /*12810*/  LDSM.16.MT88.4 R112, [R183+0x17800] ;  /* 0x01780000b770783b */ /* 0x000e6e0000004200 */
[C---:B------:R-:W-:Y:S01]  /*12820*/  HMMA.16816.F32.BF16 R64, R128.reuse, R66, R120 ;  /* 0x000000428040723c */ /* 0x040fe20000041878 */
[----:B------:R-:W1:Y:S07]  /*12830*/  LDSM.16.MT88.4 R120, [R185+0x17800] ;  /* 0x01780000b978783b */ /* 0x000e6e0000004200 */
[----:B------:R-:W-:Y:S07]  /*12840*/  HMMA.16816.F32.BF16 R72, R128, R74, R132 ;  /* 0x0000004a8048723c */ /* 0x000fee0000041884 */
[----:B------:R-:W-:-:S02]  /*12850*/  IMAD.MOV.U32 R135, RZ, RZ, R7 ;  /* 0x000000ffff877224 */ /* 0x000fc400078e0007 */
[----:B------:R-:W1:Y:S04]  /*12860*/  LDSM.16.MT88.4 R4, [R184+0x17800] ;  /* 0x01780000b804783b */ /* 0x000e680000004200 */
        /* <DEDUP_REMOVED lines=16> */
[----:B------:R-:W-:Y:S01]  /*12970*/  STG.E.U16 [R32.64+-0x3e], R249 ;  /* 0xffffc2f920007986 */ /* 0x000fe2000c101516 */
[C---:B------:R-:W-:Y:S03]  /*12980*/  HMMA.16816.F32.BF16 R76, R128.reuse, R80, R76 ;  /* 0x00000050804c723c */ /* 0x040fe6000004184c */
[----:B------:R-:W-:Y:S04]  /*12990*/  STG.E.U16 [R24.64+-0x30], R223 ;  /* 0xffffd0df18007986 */ /* 0x000fe8000c101516 */
[----:B------:R-:W-:Y:S01]  /*129a0*/  STG.E.U16 [R24.64+-0x2e], R222 ;  /* 0xffffd2de18007986 */ /* 0x000fe2000c101516 */
[C---:B------:R-:W-:Y:S03]  /*129b0*/  HMMA.16816.F32.BF16 R80, R128.reuse, R82, R84 ;  /* 0x000000528050723c */ /* 0x040fe60000041854 */
[----:B------:R-:W-:Y:S04]  /*129c0*/  STG.E.U16 [R32.64+-0x30], R211 ;  /* 0xffffd0d320007986 */ /* 0x000fe8000c101516 */
[----:B------:R-:W-:Y:S01]  /*129d0*/  STG.E.U16 [R32.64+-0x2e], R221 ;  /* 0xffffd2dd20007986 */ /* 0x000fe2000c101516 */
[C---:B-1----:R-:W-:Y:S03]  /*129e0*/  HMMA.16816.F32.BF16 R84, R128.reuse, R88, R244 ;  /* 0x000000588054723c */ /* 0x042fe600000418f4 */
[----:B------:R1:W-:Y:S04]  /*129f0*/  STG.E.U16 [R24.64+-0x20], R210 ;  /* 0xffffe0d218007986 */ /* 0x0003e8000c101516 */
[----:B------:R3:W-:Y:S01]  /*12a00*/  STG.E.U16 [R24.64+-0x1e], R180 ;  /* 0xffffe2b418007986 */ /* 0x0007e2000c101516 */
[C---:B--2---:R-:W-:Y:S03]  /*12a10*/  HMMA.16816.F32.BF16 R92, R128.reuse, R96, R236 ;  /* 0x00000060805c723c */ /* 0x044fe600000418ec */
[----:B------:R3:W-:Y:S04]  /*12a20*/  STG.E.U16 [R32.64+-0x20], R171 ;  /* 0xffffe0ab20007986 */ /* 0x0007e8000c101516 */
[----:B------:R3:W-:Y:S01]  /*12a30*/  STG.E.U16 [R32.64+-0x1e], R170 ;  /* 0xffffe2aa20007986 */ /* 0x0007e2000c101516 */
[C---:B----4-:R-:W-:Y:S03]  /*12a40*/  HMMA.16816.F32.BF16 R100, R128.reuse, R104, R228 ;  /* 0x000000688064723c */ /* 0x050fe600000418e4 */
[----:B------:R3:W-:Y:S04]  /*12a50*/  STG.E.U16 [R24.64+-0x10], R169 ;  /* 0xfffff0a918007986 */ /* 0x0007e8000c101516 */
[----:B------:R3:W-:Y:S01]  /*12a60*/  STG.E.U16 [R24.64+-0xe], R35 ;  /* 0xfffff22318007986 */ /* 0x0007e2000c101516 */
[C---:B------:R-:W-:Y:S03]  /*12a70*/  HMMA.16816.F32.BF16 R108, R128.reuse, R112, R212 ;  /* 0x00000070806c723c */ /* 0x040fe600000418d4 */
[----:B------:R3:W-:Y:S04]  /*12a80*/  STG.E.U16 [R32.64+-0x10], R31 ;  /* 0xfffff01f20007986 */ /* 0x0007e8000c101516 */
[----:B------:R3:W-:Y:S01]  /*12a90*/  STG.E.U16 [R32.64+-0xe], R10 ;  /* 0xfffff20a20007986 */ /* 0x0007e2000c101516 */
        /* <DEDUP_REMOVED lines=8> */
[----:B-1----:R-:W-:Y:S01]  /*12b20*/  IADD3 R210, P0, R24, -0x100, RZ ;  /* 0xffffff0018d27810 */ /* 0x002fe20007f1e0ff */
[----:B------:R-:W-:Y:S01]  /*12b30*/  IMAD.MOV.U32 R133, RZ, RZ, R168 ;  /* 0x000000ffff857224 */ /* 0x000fe200078e00a8 */
[----:B------:R-:W-:-:S02]  /*12b40*/  MOV R132, R11 ;  /* 0x0000000b00847202 */ /* 0x000fc40000000f00 */
[----:B------:R-:W-:-:S03]  /*12b50*/  IADD3.X R211, R25, -0x1, RZ, P0, !PT ;  /* 0xffffffff19d37810 */ /* 0x000fc600007fe4ff */
.L_x_1225:
[----:B--23--:R-:W-:-:S06]  /*12b60*/  UISETP.GT.AND UP0, UPT, UR7, UR11, UPT ;  /* 0x0000000b0700728c */ /* 0x00cfcc000bf04270 */
        /* <DEDUP_REMOVED lines=14> */
[----:B------:R-:W3:Y:S01]  /*12c50*/  LDL.LU.64 R8, [R1+0xd0] ;  /* 0x0000d00001087983 */ /* 0x000ee20000300a00 */
[----:B------:R-:W-:Y:S02]  /*12c60*/  UIADD3 UR10, UR7, -0x1, URZ ;  /* 0xffffffff070a7890 */ /* 0x000fe4000fffe03f */
[----:B------:R-:W-:Y:S01]  /*12c70*/  UIMAD UR4, UR8, UR5, UR4 ;  /* 0x00000005080472a4 */ /* 0x000fe2000f8e0204 */
[----:B------:R-:W3:Y:S04]  /*12c80*/  LDL.LU R18, [R1+0xc0] ;  /* 0x0000c00001127983 */ /* 0x000ee80000300800 */
[----:B------:R-:W3:Y:S04]  /*12c90*/  LDL R7, [R1+0xa8] ;  /* 0x0000a80001077983 */ /* 0x000ee80000100800 */
[----:B------:R-:W3:Y:S04]  /*12ca0*/  LDL R15, [R1+0xac] ;  /* 0x0000ac00010f7983 */ /* 0x000ee80000100800 */
[----:B------:R-:W3:Y:S04]  /*12cb0*/  LDL R14, [R1+0xb0] ;  /* 0x0000b000010e7983 */ /* 0x000ee80000100800 */
        /* <DEDUP_REMOVED lines=13> */
[----:B------:R-:W-:Y:S02]  /*12d90*/  ULDC UR14, c[0x0][0x228] ;  /* 0x00008a00000e7ab9 */ /* 0x000fe40000000800 */
[----:B------:R-:W-:Y:S01]  /*12da0*/  IMAD.U32 R0, RZ, RZ, UR29 ;  /* 0x0000001dff007e24 */ /* 0x000fe2000f8e00ff */
[----:B------:R-:W-:Y:S01]  /*12db0*/  IADD3 R244, P0, R2, UR30, RZ ;  /* 0x0000001e02f47c10 */ /* 0x000fe2000ff1e0ff */
[----:B------:R-:W-:Y:S01]  /*12dc0*/  USHF.L.U32 UR14, UR14, 0x3, URZ ;  /* 0x000000030e0e7899 */ /* 0x000fe2000800063f */
[----:B------:R-:W-:Y:S01]  /*12dd0*/  ISETP.GE.AND P5, PT, R16, c[0x0][0x220], PT ;  /* 0x0000880010007a0c */ /* 0x000fe20003fa6270 */
[----:B----4-:R-:W-:Y:S01]  /*12de0*/  IMAD.WIDE.U32 R250, R12, -0x2daee0ad, RZ ;  /* 0xd2511f530cfa7825 */ /* 0x010fe200078e00ff */
[----:B------:R-:W-:Y:S01]  /*12df0*/  IADD3.X R4, R0, UR13, R5, P1, !PT ;  /* 0x0000000d00047c10 */ /* 0x000fe20008ffe405 */
[----:B------:R-:W-:Y:S01]  /*12e00*/  USHF.R.S32.HI UR4, URZ, 0x1f, UR14 ;  /* 0x0000001f3f047899 */ /* 0x000fe2000801140e */
[----:B------:R-:W-:Y:S01]  /*12e10*/  LEA R247, P1, R246, c[0x0][0x168], 0x1 ;  /* 0x00005a00f6f77a11 */ /* 0x000fe200078208ff */
[----:B------:R-:W-:Y:S01]  /*12e20*/  UIADD3 UR13, UR7, -0x2, URZ ;  /* 0xfffffffe070d7890 */ /* 0x000fe2000fffe03f */
[----:B------:R-:W-:Y:S01]  /*12e30*/  IADD3.X R2, R6, UR28, R3, P0, !PT ;  /* 0x0000001c06027c10 */ /* 0x000fe200087fe403 */
[----:B------:R-:W-:Y:S01]  /*12e40*/  IMAD.MOV.U32 R3, RZ, RZ, R132 ;  /* 0x000000ffff037224 */ /* 0x000fe200078e0084 */
[----:B------:R-:W-:Y:S01]  /*12e50*/  LEA.HI.X R246, R246, c[0x0][0x16c], R4, 0x1, P1 ;  /* 0x00005b00f6f67a11 */ /* 0x000fe200008f0c04 */
[----:B---3--:R-:W-:Y:S01]  /*12e60*/  IMAD.WIDE.U32 R4, R18, -0x326172a9, RZ ;  /* 0xcd9e8d5712047825 */ /* 0x008fe200078e00ff */
[----:B------:R-:W-:Y:S01]  /*12e70*/  ISETP.GE.AND P3, PT, R7, c[0x0][0x220], PT ;  /* 0x0000880007007a0c */ /* 0x000fe20003f66270 */
[----:B------:R-:W-:Y:S01]  /*12e80*/  USHF.L.U32 UR28, UR14, 0x1, URZ ;  /* 0x000000010e1c7899 */ /* 0x000fe2000800063f */
[----:B------:R-:W1:Y:S01]  /*12e90*/  LDC.U8 R7, c[0x0][0x2d8] ;  /* 0x0000b600ff077b82 */ /* 0x000e620000000000 */
[C---:B------:R-:W-:Y:S01]  /*12ea0*/  LEA R245, P0, R244.reuse, c[0x0][0x170], 0x1 ;  /* 0x00005c00f4f57a11 */ /* 0x040fe200078008ff */
[----:B------:R2:W-:Y:S01]  /*12eb0*/  STL.64 [R1+0x80], R4 ;  /* 0x0000800401007387 */ /* 0x0005e20000100a00 */
[----:B------:R-:W-:Y:S01]  /*12ec0*/  LOP3.LUT R248, R5, R13, RZ, 0x3c, !PT ;  /* 0x0000000d05f87212 */ /* 0x000fe200078e3cff */
[----:B------:R-:W-:Y:S01]  /*12ed0*/  USHF.L.U64.HI UR14, UR14, 0x1, UR4 ;  /* 0x000000010e0e7899 */ /* 0x000fe20008010204 */
[----:B------:R-:W-:Y:S01]  /*12ee0*/  LEA.HI.X R244, R244, c[0x0][0x174], R2, 0x1, P0 ;  /* 0x00005d00f4f47a11 */ /* 0x000fe200000f0c02 */
[----:B------:R-:W-:Y:S01]  /*12ef0*/  IMAD.MOV.U32 R2, RZ, RZ, R133 ;  /* 0x000000ffff027224 */ /* 0x000fe200078e0085 */
[C---:B------:R-:W-:Y:S01]  /*12f00*/  IADD3 R240, P1, R236.reuse, 0x20, RZ ;  /* 0x00000020ecf07810 */ /* 0x040fe20007f3e0ff */
[----:B------:R-:W-:Y:S01]  /*12f10*/  UMOV UR29, URZ ;  /* 0x0000003f001d7c82 */ /* 0x000fe20008000000 */
[----:B------:R-:W-:Y:S01]  /*12f20*/  IADD3 R238, P0, R236, 0x30, RZ ;  /* 0x00000030ecee7810 */ /* 0x000fe20007f1e0ff */
[----:B--2---:R-:W-:-:S02]  /*12f30*/  IMAD.MOV.U32 R4, RZ, RZ, R8 ;  /* 0x000000ffff047224 */ /* 0x004fc400078e0008 */
[----:B------:R-:W-:Y:S01]  /*12f40*/  IMAD.MOV.U32 R5, RZ, RZ, R11 ;  /* 0x000000ffff057224 */ /* 0x000fe200078e000b */
[----:B------:R-:W-:Y:S01]  /*12f50*/  ISETP.GE.AND P4, PT, R15, c[0x0][0x220], PT ;  /* 0x000088000f007a0c */ /* 0x000fe20003f86270 */
[--C-:B------:R-:W-:Y:S01]  /*12f60*/  IMAD.X R241, RZ, RZ, R237.reuse, P1 ;  /* 0x000000fffff17224 */ /* 0x100fe200008e06ed */
[----:B------:R-:W-:Y:S01]  /*12f70*/  ISETP.GE.AND P2, PT, R14, c[0x0][0x220], PT ;  /* 0x000088000e007a0c */ /* 0x000fe20003f46270 */
[----:B------:R-:W-:Y:S01]  /*12f80*/  IMAD.X R239, RZ, RZ, R237, P0 ;  /* 0x000000ffffef7224 */ /* 0x000fe200000e06ed */
[----:B------:R2:W-:Y:S01]  /*12f90*/  STL.64 [R1+0x90], R4 ;  /* 0x0000900401007387 */ /* 0x0005e20000100a00 */
[----:B-1----:R-:W-:Y:S01]  /*12fa0*/  PRMT R0, R7, 0x7054, R7 ;  /* 0x0000705407007816 */ /* 0x002fe20000000007 */
[----:B------:R-:W-:Y:S01]  /*12fb0*/  IMAD.WIDE.U32 R248, R248, -0x2daee0ad, RZ ;  /* 0xd2511f53f8f87825 */ /* 0x000fe200078e00ff */
[----:B------:R-:W-:Y:S05]  /*12fc0*/  BRA `(.L_x_1230) ;  /* 0x000006e000007947 */ /* 0x000fea0003800000 */
.L_x_1232:
        /* <DEDUP_REMOVED lines=110> */
.L_x_1230:
        /* <DEDUP_REMOVED lines=387> */
.L_x_1231:
[----:B-1----:R-:W1:Y:S01]  /*14ee0*/  S2R R132, SR_TID.X ;  /* 0x0000000000847919 */ /* 0x002e620000002100 */
[----:B------:R-:W-:Y:S01]  /*14ef0*/  IMAD.U32 R0, RZ, RZ, UR8 ;  /* 0x00000008ff007e24 */ /* 0x000fe2000f8e00ff */
[----:B------:R-:W-:Y:S01]  /*14f00*/  USHF.L.U32 UR36, UR8, 0x1, URZ ;  /* 0x0000000108247899 */ /* 0x000fe2000800063f */
[----:B------:R-:W-:Y:S01]  /*14f10*/  P2R R234, PR, RZ, 0x8 ;  /* 0x00000008ffea7803 */ /* 0x000fe20000000000 */
[----:B------:R-:W-:Y:S01]  /*14f20*/  UIADD3 UR4, UR25, -0x4498517b, URZ ;  /* 0xbb67ae8519047890 */ /* 0x000fe2000fffe03f */
[----:B------:R-:W-:Y:S01]  /*14f30*/  P2R R235, PR, RZ, 0x4 ;  /* 0x00000004ffeb7803 */ /* 0x000fe20000000000 */
[----:B------:R-:W-:Y:S02]  /*14f40*/  ULOP3.LUT UR5, UR36, UR25, URZ, 0x3c, !UPT ;  /* 0x0000001924057292 */ /* 0x000fe4000f8e3c3f */
[----:B------:R-:W2:Y:S01]  /*14f50*/  LDL.LU R174, [R1+0x8c] ;  /* 0x00008c0001ae7983 */ /* 0x000ea20000300800 */
[----:B------:R-:W-:Y:S02]  /*14f60*/  UIADD3 UR33, UR24, -0x61c88647, URZ ;  /* 0x9e3779b918217890 */ /* 0x000fe4000fffe03f */
[----:B------:R-:W-:Y:S02]  /*14f70*/  UIADD3 UR30, UR24, 0x3c6ef372, URZ ;  /* 0x3c6ef372181e7890 */ /* 0x000fe4000fffe03f */
[----:B------:R-:W-:Y:S02]  /*14f80*/  UIADD3 UR35, UR25, 0x76cf5d0a, URZ ;  /* 0x76cf5d0a19237890 */ /* 0x000fe4000fffe03f */
[----:B------:R-:W-:Y:S02]  /*14f90*/  UIADD3 UR34, UR25, 0x32370b8f, URZ ;  /* 0x32370b8f19227890 */ /* 0x000fe4000fffe03f */
[----:B------:R-:W-:Y:S02]  /*14fa0*/  UIADD3 UR32, UR24, -0x255992d5, URZ ;  /* 0xdaa66d2b18207890 */ /* 0x000fe4000fffe03f */
[----:B------:R-:W-:Y:S02]  /*14fb0*/  UIADD3 UR7, UR25, -0x126145ec, URZ ;  /* 0xed9eba1419077890 */ /* 0x000fe4000fffe03f */
[----:B------:R-:W-:Y:S02]  /*14fc0*/  UIADD3 UR31, UR24, 0x78dde6e4, URZ ;  /* 0x78dde6e4181f7890 */ /* 0x000fe4000fffe03f */
[----:B------:R-:W-:Y:S02]  /*14fd0*/  UIADD3 UR36, UR36, 0x1, URZ ;  /* 0x0000000124247890 */ /* 0x000fe4000fffe03f */
[----:B------:R-:W-:Y:S02]  /*14fe0*/  UISETP.GT.AND UP0, UPT, UR8, UR11, UPT ;  /* 0x0000000b0800728c */ /* 0x000fe4000bf04270 */
[----:B------:R-:W-:Y:S02]  /*14ff0*/  ULOP3.LUT UR36, UR36, UR25, URZ, 0x3c, !UPT ;  /* 0x0000001924247292 */ /* 0x000fe4000f8e3c3f */
[----:B------:R-:W-:Y:S01]  /*15000*/  UIADD3 UR29, UR29, 0x1, URZ ;  /* 0x000000011d1d7890 */ /* 0x000fe2000fffe03f */
[----:B-1----:R-:W-:Y:S05]  /*15010*/  IMAD.SHL.U32 R132, R132, 0x2, RZ ;  /* 0x0000000284847824 */ /* 0x002fea00078e00ff */
[----:B------:R-:W-:Y:S05]  /*15020*/  LOP3.LUT R132, R132, 0x6, RZ, 0xc0, !PT ;  /* 0x0000000684847812 */ /* 0x000fea00078ec0ff */
[----:B------:R-:W-:Y:S04]  /*15030*/  IMAD R0, R0, 0x40, R132 ;  /* 0x0000004000007824 */ /* 0x000fe800078e0284 */
[--C-:B------:R-:W-:Y:S01]  /*15040*/  IMAD.IADD R132, R209, 0x1, -R0.reuse ;  /* 0x00000001d1847824 */ /* 0x100fe200078e0a00 */
[CC--:B------:R-:W-:Y:S04]  /*15050*/  ISETP.GE.AND P1, PT, R0.reuse, R217.reuse, PT ;  /* 0x000000d90000720c */ /* 0x0c0fe80003f26270 */
[----:B------:R-:W-:Y:S02]  /*15060*/  IABS R132, R132 ;  /* 0x0000008400847213 */ /* 0x000fe40000000000 */
[----:B------:R-:W-:Y:S02]  /*15070*/  ISETP.GE.OR P1, PT, R0, R220, !P1 ;  /* 0x000000dc0000720c */ /* 0x000fe40004f26670 */
[----:B------:R1:W3:Y:S02]  /*15080*/  I2F R135, R132 ;  /* 0x0000008400877306 */ /* 0x0002e40000201400 */
[----:B-1----:R-:W-:Y:S02]  /*15090*/  IMAD.IADD R132, R218, 0x1, -R0 ;  /* 0x00000001da847824 */ /* 0x002fe400078e0a00 */
[----:B---3--:R-:W-:Y:S03]  /*150a0*/  FFMA.FTZ R4, R135, -UR17, R4 ;  /* 0x8000001187047c23 */ /* 0x008fe60008010004 */
[----:B------:R-:W-:Y:S02]  /*150b0*/  IABS R133, R132 ;  /* 0x0000008400857213 */ /* 0x000fe40000000000 */
[----:B------:R-:W-:Y:S03]  /*150c0*/  IADD3 R132, R0, 0x1, RZ ;  /* 0x0000000100847810 */ /* 0x000fe60007ffe0ff */
[----:B------:R-:W-:Y:S01]  /*150d0*/  IMAD.MOV.U32 R134, RZ, RZ, R133 ;  /* 0x000000ffff867224 */ /* 0x000fe200078e0085 */
[C---:B------:R-:W-:Y:S01]  /*150e0*/  ISETP.GE.AND P0, PT, R132.reuse, R216, PT ;  /* 0x000000d88400720c */ /* 0x040fe20003f06270 */
[----:B------:R-:W-:Y:S01]  /*150f0*/  IMAD.IADD R133, R209, 0x1, -R132 ;  /* 0x00000001d1857824 */ /* 0x000fe200078e0a84 */
[C---:B------:R-:W-:Y:S01]  /*15100*/  ISETP.GE.AND P6, PT, R132.reuse, R217, PT ;  /* 0x000000d98400720c */ /* 0x040fe20003fc6270 */
[----:B------:R-:W1:Y:S01]  /*15110*/  I2F R135, R134 ;  /* 0x0000008600877306 */ /* 0x000e620000201400 */
[C---:B------:R-:W-:Y:S02]  /*15120*/  ISETP.GE.OR P0, PT, R132.reuse, R219, !P0 ;  /* 0x000000db8400720c */ /* 0x040fe40004706670 */
[----:B------:R-:W-:Y:S02]  /*15130*/  IABS R133, R133 ;  /* 0x0000008500857213 */ /* 0x000fe40000000000 */
[----:B------:R-:W-:Y:S05]  /*15140*/  ISETP.GE.OR P6, PT, R132, R220, !P6 ;  /* 0x000000dc8400720c */ /* 0x000fea00077c6670 */
[----:B------:R3:W4:Y:S01]  /*15150*/  I2F R134, R133 ;  /* 0x0000008500867306 */ /* 0x0007220000201400 */
[----:B-1----:R-:W-:Y:S02]  /*15160*/  FFMA.FTZ R6, R135, -UR17, R6 ;  /* 0x8000001187067c23 */ /* 0x002fe40008010006 */
[----:B------:R-:W-:Y:S01]  /*15170*/  IMAD.IADD R135, R218, 0x1, -R132 ;  /* 0x00000001da877824 */ /* 0x000fe200078e0a84 */
[----:B---3--:R-:W-:Y:S01]  /*15180*/  IADD3 R133, R0, 0x8, RZ ;  /* 0x0000000800857810 */ /* 0x008fe20007ffe0ff */
[----:B----4-:R-:W-:Y:S04]  /*15190*/  FFMA.FTZ R5, R134, -UR17, R5 ;  /* 0x8000001186057c23 */ /* 0x010fe80008010005 */
[----:B------:R-:W-:Y:S01]  /*151a0*/  IMAD.IADD R134, R209, 0x1, -R133 ;  /* 0x00000001d1867824 */ /* 0x000fe200078e0a85 */
[----:B------:R-:W-:Y:S02]  /*151b0*/  FSEL R169, R5, -INF , !P6 ;  /* 0xff80000005a97808 */ /* 0x000fe40007000000 */
[C---:B------:R-:W-:Y:S02]  /*151c0*/  ISETP.GE.AND P6, PT, R133.reuse, R216, PT ;  /* 0x000000d88500720c */ /* 0x040fe40003fc6270 */
[----:B------:R-:W-:Y:S02]  /*151d0*/  IABS R134, R134 ;  /* 0x0000008600867213 */ /* 0x000fe40000000000 */
[----:B------:R-:W-:Y:S02]  /*151e0*/  ISETP.GE.OR P6, PT, R133, R219, !P6 ;  /* 0x000000db8500720c */ /* 0x000fe400077c6670 */
[----:B------:R1:W3:Y:S02]  /*151f0*/  I2F R132, R134 ;  /* 0x0000008600847306 */ /* 0x0002e40000201400 */
[----:B-1----:R-:W-:Y:S01]  /*15200*/  IABS R134, R135 ;  /* 0x0000008700867213 */ /* 0x002fe20000000000 */
[----:B---3--:R-:W-:Y:S01]  /*15210*/  FFMA.FTZ R8, R132, -UR17, R8 ;  /* 0x8000001184087c23 */ /* 0x008fe20008010008 */
[----:B------:R-:W-:Y:S02]  /*15220*/  FSEL R135, R4, -INF , !P1 ;  /* 0xff80000004877808 */ /* 0x000fe40004800000 */
[C---:B------:R-:W-:Y:S04]  /*15230*/  ISETP.GE.AND P1, PT, R0.reuse, R216, PT ;  /* 0x000000d80000720c */ /* 0x040fe80003f26270 */
[----:B------:R-:W1:Y:S01]  /*15240*/  I2F R134, R134 ;  /* 0x0000008600867306 */ /* 0x000e620000201400 */
[C---:B------:R-:W-:Y:S02]  /*15250*/  IADD3 R132, R0.reuse, 0x9, RZ ;  /* 0x0000000900847810 */ /* 0x040fe40007ffe0ff */
[----:B------:R-:W-:Y:S03]  /*15260*/  ISETP.GE.OR P1, PT, R0, R219, !P1 ;  /* 0x000000db0000720c */ /* 0x000fe60004f26670 */
[----:B------:R-:W-:Y:S05]  /*15270*/  IMAD.IADD R4, R209, 0x1, -R132 ;  /* 0x00000001d1047824 */ /* 0x000fea00078e0a84 */
[----:B------:R-:W-:Y:S06]  /*15280*/  IABS R4, R4 ;  /* 0x0000000400047213 */ /* 0x000fec0000000000 */
[----:B------:R-:W3:Y:S01]  /*15290*/  I2F R4, R4 ;  /* 0x0000000400047306 */ /* 0x000ee20000201400 */
[----:B-1----:R-:W-:Y:S01]  /*152a0*/  FFMA.FTZ R7, R134, -UR17, R7 ;  /* 0x8000001186077c23 */ /* 0x002fe20008010007 */
[----:B------:R-:W-:Y:S02]  /*152b0*/  FSEL R134, R6, -INF , !P1 ;  /* 0xff80000006867808 */ /* 0x000fe40004800000 */
[C---:B------:R-:W-:Y:S04]  /*152c0*/  ISETP.GE.AND P1, PT, R133.reuse, R217, PT ;  /* 0x000000d98500720c */ /* 0x040fe80003f26270 */
[----:B------:R-:W-:Y:S01]  /*152d0*/  ISETP.GE.OR P1, PT, R133, R220, !P1 ;  /* 0x000000dc8500720c */ /* 0x000fe20004f26670 */
[----:B------:R-:W-:Y:S03]  /*152e0*/  IMAD.IADD R133, R218, 0x1, -R133 ;  /* 0x00000001da857824 */ /* 0x000fe600078e0a85 */
[----:B------:R-:W-:Y:S02]  /*152f0*/  FSEL R168, R8, -INF , !P1 ;  /* 0xff80000008a87808 */ /* 0x000fe40004800000 */
[----:B------:R-:W-:Y:S02]  /*15300*/  IABS R5, R133 ;  /* 0x0000008500057213 */ /* 0x000fe40000000000 */
[----:B------:R-:W-:Y:S01]  /*15310*/  FSEL R8, R7, -INF , !P0 ;  /* 0xff80000007087808 */ /* 0x000fe20004000000 */
[----:B---3--:R-:W-:Y:S01]  /*15320*/  FFMA.FTZ R9, R4, -UR17, R9 ;  /* 0x8000001104097c23 */ /* 0x008fe20008010009 */
[----:B------:R-:W-:Y:S02]  /*15330*/  IADD3 R4, R0, 0x10, RZ ;  /* 0x0000001000047810 */ /* 0x000fe40007ffe0ff */
[----:B------:R-:W1:Y:S01]  /*15340*/  I2F R5, R5 ;  /* 0x0000000500057306 */ /* 0x000e620000201400 */
[C---:B------:R-:W-:Y:S02]  /*15350*/  ISETP.GE.AND P1, PT, R132.reuse, R217, PT ;  /* 0x000000d98400720c */ /* 0x040fe40003f26270 */
[----:B------:R-:W-:Y:S01]  /*15360*/  ISETP.GE.AND P0, PT, R132, R216, PT ;  /* 0x000000d88400720c */ /* 0x000fe20003f06270 */
[----:B------:R-:W-:Y:S01]  /*15370*/  IMAD.IADD R7, R218, 0x1, -R4 ;  /* 0x00000001da077824 */ /* 0x000fe200078e0a04 */
[C---:B------:R-:W-:Y:S02]  /*15380*/  ISETP.GE.OR P1, PT, R132.reuse, R220, !P1 ;  /* 0x000000dc8400720c */ /* 0x040fe40004f26670 */
[----:B------:R-:W-:Y:S01]  /*15390*/  ISETP.GE.OR P0, PT, R132, R219, !P0 ;  /* 0x000000db8400720c */ /* 0x000fe20004706670 */
[----:B------:R-:W-:Y:S01]  /*153a0*/  IMAD.IADD R132, R218, 0x1, -R132 ;  /* 0x00000001da847824 */ /* 0x000fe200078e0a84 */
[----:B------:R-:W-:Y:S02]  /*153b0*/  FSEL R9, R9, -INF , !P1 ;  /* 0xff80000009097808 */ /* 0x000fe40004800000 */
[C---:B------:R-:W-:Y:S02]  /*153c0*/  ISETP.GE.AND P1, PT, R4.reuse, R217, PT ;  /* 0x000000d90400720c */ /* 0x040fe40003f26270 */
[----:B------:R-:W-:Y:S02]  /*153d0*/  IABS R6, R132 ;  /* 0x0000008400067213 */ /* 0x000fe40000000000 */
[----:B------:R-:W-:Y:S04]  /*153e0*/  ISETP.GE.OR P1, PT, R4, R220, !P1 ;  /* 0x000000dc0400720c */ /* 0x000fe80004f26670 */
[----:B------:R-:W3:Y:S01]  /*153f0*/  I2F R6, R6 ;  /* 0x0000000600067306 */ /* 0x000ee20000201400 */
[----:B-1----:R-:W-:Y:S02]  /*15400*/  FFMA.FTZ R10, R5, -UR17, R10 ;  /* 0x80000011050a7c23 */ /* 0x002fe4000801000a */
[----:B------:R-:W-:Y:S03]  /*15410*/  IMAD.IADD R5, R209, 0x1, -R4 ;  /* 0x00000001d1057824 */ /* 0x000fe600078e0a04 */
[----:B------:R-:W-:Y:S02]  /*15420*/  FSEL R10, R10, -INF , !P6 ;  /* 0xff8000000a0a7808 */ /* 0x000fe40007000000 */
[----:B------:R-:W-:Y:S02]  /*15430*/  IABS R5, R5 ;  /* 0x0000000500057213 */ /* 0x000fe40000000000 */
[CC--:B------:R-:W-:Y:S04]  /*15440*/  ISETP.GE.AND P6, PT, R4.reuse, R216.reuse, PT ;  /* 0x000000d80400720c */ /* 0x0c0fe80003fc6270 */
[----:B------:R-:W1:Y:S01]  /*15450*/  I2F R5, R5 ;  /* 0x0000000500057306 */ /* 0x000e620000201400 */
[----:B------:R-:W-:Y:S01]  /*15460*/  ISETP.GE.OR P6, PT, R4, R219, !P6 ;  /* 0x000000db0400720c */ /* 0x000fe200077c6670 */
[----:B---3--:R-:W-:Y:S05]  /*15470*/  FFMA.FTZ R11, R6, -UR17, R11 ;  /* 0x80000011060b7c23 */ /* 0x008fea000801000b */
[----:B------:R-:W-:Y:S01]  /*15480*/  FSEL R11, R11, -INF , !P0 ;  /* 0xff8000000b0b7808 */ /* 0x000fe20004000000 */
[----:B-1----:R-:W-:Y:S01]  /*15490*/  FFMA.FTZ R12, R5, -UR17, R12 ;  /* 0x80000011050c7c23 */ /* 0x002fe2000801000c */
[----:B------:R-:W-:Y:S04]  /*154a0*/  IADD3 R5, R0, 0x11, RZ ;  /* 0x0000001100057810 */ /* 0x000fe80007ffe0ff */
[----:B------:R-:W-:Y:S01]  /*154b0*/  FSEL R12, R12, -INF , !P1 ;  /* 0xff8000000c0c7808 */ /* 0x000fe20004800000 */
[----:B------:R-:W-:Y:S01]  /*154c0*/  IMAD.IADD R6, R209, 0x1, -R5 ;  /* 0x00000001d1067824 */ /* 0x000fe200078e0a05 */
[C---:B------:R-:W-:Y:S02]  /*154d0*/  ISETP.GE.AND P1, PT, R5.reuse, R217, PT ;  /* 0x000000d90500720c */ /* 0x040fe40003f26270 */
[C---:B------:R-:W-:Y:S02]  /*154e0*/  ISETP.GE.AND P0, PT, R5.reuse, R216, PT ;  /* 0x000000d80500720c */ /* 0x040fe40003f06270 */
[----:B------:R-:W-:Y:S02]  /*154f0*/  IABS R6, R6 ;  /* 0x0000000600067213 */ /* 0x000fe40000000000 */
[CC--:B------:R-:W-:Y:S02]  /*15500*/  ISETP.GE.OR P1, PT, R5.reuse, R220.reuse, !P1 ;  /* 0x000000dc0500720c */ /* 0x0c0fe40004f26670 */
[----:B------:R1:W3:Y:S01]  /*15510*/  I2F R4, R6 ;  /* 0x0000000600047306 */ /* 0x0002e20000201400 */
[----:B------:R-:W-:Y:S02]  /*15520*/  ISETP.GE.OR P0, PT, R5, R219, !P0 ;  /* 0x000000db0500720c */ /* 0x000fe40004706670 */
[----:B-1----:R-:W-:Y:S01]  /*15530*/  IABS R6, R7 ;  /* 0x0000000700067213 */ /* 0x002fe20000000000 */
[----:B---3--:R-:W-:Y:S01]  /*15540*/  FFMA.FTZ R13, R4, -UR17, R13 ;  /* 0x80000011040d7c23 */ /* 0x008fe2000801000d */
[----:B------:R-:W-:Y:S01]  /*15550*/  IADD3 R4, R0, 0x18, RZ ;  /* 0x0000001800047810 */ /* 0x000fe20007ffe0ff */
[----:B------:R-:W-:Y:S04]  /*15560*/  IMAD.IADD R7, R218, 0x1, -R5 ;  /* 0x00000001da077824 */ /* 0x000fe800078e0a05 */
[----:B------:R-:W1:Y:S01]  /*15570*/  I2F R6, R6 ;  /* 0x0000000600067306 */ /* 0x000e620000201400 */
[----:B------:R-:W-:Y:S02]  /*15580*/  FSEL R13, R13, -INF , !P1 ;  /* 0xff8000000d0d7808 */ /* 0x000fe40004800000 */
[C---:B------:R-:W-:Y:S04]  /*15590*/  ISETP.GE.AND P1, PT, R4.reuse, R217, PT ;  /* 0x000000d90400720c */ /* 0x040fe80003f26270 */
[----:B------:R-:W-:Y:S01]  /*155a0*/  ISETP.GE.OR P1, PT, R4, R220, !P1 ;  /* 0x000000dc0400720c */ /* 0x000fe20004f26670 */
[----:B-1----:R-:W-:Y:S02]  /*155b0*/  FFMA.FTZ R14, R6, -UR17, R14 ;  /* 0x80000011060e7c23 */ /* 0x002fe4000801000e */
[----:B------:R-:W-:Y:S03]  /*155c0*/  IMAD.IADD R6, R209, 0x1, -R4 ;  /* 0x00000001d1067824 */ /* 0x000fe600078e0a04 */
[----:B------:R-:W-:Y:S02]  /*155d0*/  FSEL R14, R14, -INF , !P6 ;  /* 0xff8000000e0e7808 */ /* 0x000fe40007000000 */
[----:B------:R-:W-:Y:S02]  /*155e0*/  IABS R6, R6 ;  /* 0x0000000600067213 */ /* 0x000fe40000000000 */
[C---:B------:R-:W-:Y:S02]  /*155f0*/  ISETP.GE.AND P6, PT, R4.reuse, R216, PT ;  /* 0x000000d80400720c */ /* 0x040fe40003fc6270 */
[----:B------:R1:W3:Y:S02]  /*15600*/  I2F R5, R6 ;  /* 0x0000000600057306 */ /* 0x0002e40000201400 */
[----:B------:R-:W-:Y:S02]  /*15610*/  ISETP.GE.OR P6, PT, R4, R219, !P6 ;  /* 0x000000db0400720c */ /* 0x000fe400077c6670 */
[----:B-1----:R-:W-:Y:S01]  /*15620*/  IABS R6, R7 ;  /* 0x0000000700067213 */ /* 0x002fe20000000000 */
[----:B---3--:R-:W-:Y:S01]  /*15630*/  FFMA.FTZ R16, R5, -UR17, R16 ;  /* 0x8000001105107c23 */ /* 0x008fe20008010010 */
[----:B------:R-:W-:Y:S01]  /*15640*/  IADD3 R5, R0, 0x19, RZ ;  /* 0x0000001900057810 */ /* 0x000fe20007ffe0ff */
[----:B------:R-:W-:Y:S03]  /*15650*/  IMAD.IADD R7, R218, 0x1, -R4 ;  /* 0x00000001da077824 */ /* 0x000fe600078e0a04 */
        /* <DEDUP_REMOVED lines=95> */
[--C-:B------:R-:W-:Y:S03]  /*15c50*/  IMAD.IADD R6, R209, 0x1, -R5.reuse ;  /* 0x00000001d1067824 */ /* 0x100fe600078e0a05 */
[----:B------:R-:W-:Y:S02]  /*15c60*/  FSEL R27, R27, -INF , !P0 ;  /* 0xff8000001b1b7808 */ /* 0x000fe40004000000 */
[----:B------:R-:W-:Y:S02]  /*15c70*/  IABS R6, R6 ;  /* 0x0000000600067213 */ /* 0x000fe40000000000 */
[C---:B------:R-:W-:Y:S02]  /*15c80*/  ISETP.GE.AND P0, PT, R5.reuse, R216, PT ;  /* 0x000000d80500720c */ /* 0x040fe40003f06270 */
[----:B------:R1:W3:Y:S02]  /*15c90*/  I2F R4, R6 ;  /* 0x0000000600047306 */ /* 0x0002e40000201400 */
[----:B------:R-:W-:Y:S01]  /*15ca0*/  ISETP.GE.OR P0, PT, R5, R219, !P0 ;  /* 0x000000db0500720c */ /* 0x000fe20004706670 */
[----:B------:R-:W-:Y:S05]  /*15cb0*/  IMAD.IADD R5, R218, 0x1, -R5 ;  /* 0x00000001da057824 */ /* 0x000fea00078e0a05 */
[----:B------:R-:W-:Y:S02]  /*15cc0*/  IABS R5, R5 ;  /* 0x0000000500057213 */ /* 0x000fe40000000000 */
[----:B-1----:R-:W-:Y:S01]  /*15cd0*/  IABS R6, R7 ;  /* 0x0000000700067213 */ /* 0x002fe20000000000 */
[----:B---3--:R-:W-:Y:S01]  /*15ce0*/  FFMA.FTZ R29, R4, -UR17, R29 ;  /* 0x80000011041d7c23 */ /* 0x008fe2000801001d */
[C---:B------:R-:W-:Y:S02]  /*15cf0*/  IADD3 R4, R0.reuse, 0x38, RZ ;  /* 0x0000003800047810 */ /* 0x040fe40007ffe0ff */
[----:B------:R-:W-:Y:S02]  /*15d00*/  IADD3 R0, R0, 0x39, RZ ;  /* 0x0000003900007810 */ /* 0x000fe40007ffe0ff */
[----:B------:R-:W1:Y:S01]  /*15d10*/  I2F R6, R6 ;  /* 0x0000000600067306 */ /* 0x000e620000201400 */
[----:B------:R-:W-:Y:S01]  /*15d20*/  FSEL R29, R29, -INF , !P1 ;  /* 0xff8000001d1d7808 */ /* 0x000fe20004800000 */
[----:B------:R-:W-:Y:S01]  /*15d30*/  IMAD.IADD R7, R218, 0x1, -R4 ;  /* 0x00000001da077824 */ /* 0x000fe200078e0a04 */
[C---:B------:R-:W-:Y:S04]  /*15d40*/  ISETP.GE.AND P1, PT, R4.reuse, R217, PT ;  /* 0x000000d90400720c */ /* 0x040fe80003f26270 */
[----:B------:R-:W-:Y:S02]  /*15d50*/  ISETP.GE.OR P1, PT, R4, R220, !P1 ;  /* 0x000000dc0400720c */ /* 0x000fe40004f26670 */
[----:B------:R-:W-:Y:S06]  /*15d60*/  IABS R7, R7 ;  /* 0x0000000700077213 */ /* 0x000fec0000000000 */
[----:B------:R-:W3:Y:S01]  /*15d70*/  I2F R7, R7 ;  /* 0x0000000700077306 */ /* 0x000ee20000201400 */
[----:B-1----:R-:W-:Y:S02]  /*15d80*/  FFMA.FTZ R30, R6, -UR17, R30 ;  /* 0x80000011061e7c23 */ /* 0x002fe4000801001e */
[----:B------:R-:W-:Y:S03]  /*15d90*/  IMAD.IADD R6, R209, 0x1, -R4 ;  /* 0x00000001d1067824 */ /* 0x000fe600078e0a04 */
[----:B------:R-:W-:Y:S02]  /*15da0*/  FSEL R30, R30, -INF , !P6 ;  /* 0xff8000001e1e7808 */ /* 0x000fe40007000000 */
[----:B------:R-:W-:Y:S02]  /*15db0*/  IABS R6, R6 ;  /* 0x0000000600067213 */ /* 0x000fe40000000000 */
[C---:B------:R-:W-:Y:S04]  /*15dc0*/  ISETP.GE.AND P6, PT, R4.reuse, R216, PT ;  /* 0x000000d80400720c */ /* 0x040fe80003fc6270 */
[----:B------:R-:W1:Y:S01]  /*15dd0*/  I2F R6, R6 ;  /* 0x0000000600067306 */ /* 0x000e620000201400 */
[----:B------:R-:W-:Y:S01]  /*15de0*/  ISETP.GE.OR P6, PT, R4, R219, !P6 ;  /* 0x000000db0400720c */ /* 0x000fe200077c6670 */
[----:B---3--:R-:W-:Y:S02]  /*15df0*/  FFMA.FTZ R34, R7, -UR17, R34 ;  /* 0x8000001107227c23 */ /* 0x008fe40008010022 */
[----:B------:R-:W3:Y:S03]  /*15e00*/  LDL.LU R7, [R1+0x88] ;  /* 0x0000880001077983 */ /* 0x000ee60000300800 */
[----:B------:R-:W-:Y:S01]  /*15e10*/  FSEL R34, R34, -INF , !P6 ;  /* 0xff80000022227808 */ /* 0x000fe20007000000 */
[----:B-1----:R-:W-:Y:S02]  /*15e20*/  FFMA.FTZ R32, R6, -UR17, R32 ;  /* 0x8000001106207c23 */ /* 0x002fe40008010020 */
[----:B------:R-:W-:Y:S02]  /*15e30*/  IMAD.MOV.U32 R6, RZ, RZ, R5 ;  /* 0x000000ffff067224 */ /* 0x000fe400078e0005 */
[--C-:B------:R-:W-:Y:S01]  /*15e40*/  IMAD.IADD R5, R209, 0x1, -R0.reuse ;  /* 0x00000001d1057824 */ /* 0x100fe200078e0a00 */
[----:B------:R-:W-:Y:S02]  /*15e50*/  FSEL R32, R32, -INF , !P1 ;  /* 0xff80000020207808 */ /* 0x000fe40004800000 */
[C---:B------:R-:W-:Y:S01]  /*15e60*/  ISETP.GE.AND P1, PT, R0.reuse, R217, PT ;  /* 0x000000d90000720c */ /* 0x040fe20003f26270 */
[----:B------:R-:W1:Y:S01]  /*15e70*/  I2F R6, R6 ;  /* 0x0000000600067306 */ /* 0x000e620000201400 */
[----:B------:R-:W-:Y:S02]  /*15e80*/  IABS R5, R5 ;  /* 0x0000000500057213 */ /* 0x000fe40000000000 */
[----:B------:R-:W-:Y:S07]  /*15e90*/  ISETP.GE.OR P1, PT, R0, R220, !P1 ;  /* 0x000000dc0000720c */ /* 0x000fee0004f26670 */
[----:B------:R-:W4:Y:S01]  /*15ea0*/  I2F R5, R5 ;  /* 0x0000000500057306 */ /* 0x000f220000201400 */
[----:B-1----:R-:W-:Y:S05]  /*15eb0*/  FFMA.FTZ R31, R6, -UR17, R31 ;  /* 0x80000011061f7c23 */ /* 0x002fea000801001f */
[----:B------:R-:W-:Y:S02]  /*15ec0*/  FSEL R31, R31, -INF , !P0 ;  /* 0xff8000001f1f7808 */ /* 0x000fe40004000000 */
[C---:B------:R-:W-:Y:S01]  /*15ed0*/  ISETP.GE.AND P0, PT, R0.reuse, R216, PT ;  /* 0x000000d80000720c */ /* 0x040fe20003f06270 */
[----:B----4-:R-:W-:Y:S01]  /*15ee0*/  FFMA.FTZ R33, R5, -UR17, R33 ;  /* 0x8000001105217c23 */ /* 0x010fe20008010021 */
[----:B------:R-:W-:Y:S02]  /*15ef0*/  FMNMX.FTZ R5, R135, R2, !PT ;  /* 0x0000000287057209 */ /* 0x000fe40007810000 */
[----:B------:R-:W-:Y:S02]  /*15f00*/  ISETP.GE.OR P0, PT, R0, R219, !P0 ;  /* 0x000000db0000720c */ /* 0x000fe40004706670 */
[----:B------:R-:W-:Y:S02]  /*15f10*/  FMNMX.FTZ R4, R169, R5, !PT ;  /* 0x00000005a9047209 */ /* 0x000fe40007810000 */
[----:B------:R-:W-:Y:S02]  /*15f20*/  FMNMX.FTZ R5, R134, R3, !PT ;  /* 0x0000000386057209 */ /* 0x000fe40007810000 */
[----:B------:R-:W-:Y:S02]  /*15f30*/  FMNMX.FTZ R6, R168, R4, !PT ;  /* 0x00000004a8067209 */ /* 0x000fe40007810000 */
[----:B------:R-:W-:Y:S02]  /*15f40*/  FMNMX.FTZ R4, R8, R5, !PT ;  /* 0x0000000508047209 */ /* 0x000fe40007810000 */
[----:B------:R-:W-:Y:S01]  /*15f50*/  FMNMX.FTZ R5, R9, R6, !PT ;  /* 0x0000000609057209 */ /* 0x000fe20007810000 */
[----:B------:R-:W-:Y:S01]  /*15f60*/  IMAD.IADD R6, R218, 0x1, -R0 ;  /* 0x00000001da067824 */ /* 0x000fe200078e0a00 */
[----:B------:R-:W-:Y:S02]  /*15f70*/  FMNMX.FTZ R4, R10, R4, !PT ;  /* 0x000000040a047209 */ /* 0x000fe40007810000 */
[----:B------:R-:W-:Y:S02]  /*15f80*/  FMNMX.FTZ R5, R12, R5, !PT ;  /* 0x000000050c057209 */ /* 0x000fe40007810000 */
[----:B------:R-:W-:Y:S02]  /*15f90*/  FMNMX.FTZ R4, R11, R4, !PT ;  /* 0x000000040b047209 */ /* 0x000fe40007810000 */
[----:B------:R-:W-:Y:S02]  /*15fa0*/  FMNMX.FTZ R5, R13, R5, !PT ;  /* 0x000000050d057209 */ /* 0x000fe40007810000 */
[----:B------:R-:W-:Y:S02]  /*15fb0*/  FMNMX.FTZ R0, R14, R4, !PT ;  /* 0x000000040e007209 */ /* 0x000fe40007810000 */
[----:B------:R-:W-:Y:S02]  /*15fc0*/  FMNMX.FTZ R4, R16, R5, !PT ;  /* 0x0000000510047209 */ /* 0x000fe40007810000 */
[----:B------:R-:W-:Y:S02]  /*15fd0*/  FMNMX.FTZ R0, R15, R0, !PT ;  /* 0x000000000f007209 */ /* 0x000fe40007810000 */
[----:B------:R-:W-:Y:S02]  /*15fe0*/  IABS R5, R6 ;  /* 0x0000000600057213 */ /* 0x000fe40000000000 */
[----:B------:R-:W-:Y:S02]  /*15ff0*/  FMNMX.FTZ R4, R17, R4, !PT ;  /* 0x0000000411047209 */ /* 0x000fe40007810000 */
[----:B------:R-:W-:Y:S02]  /*16000*/  FMNMX.FTZ R0, R18, R0, !PT ;  /* 0x0000000012007209 */ /* 0x000fe40007810000 */
[----:B------:R-:W-:Y:S01]  /*16010*/  FMNMX.FTZ R4, R20, R4, !PT ;  /* 0x0000000414047209 */ /* 0x000fe20007810000 */
        /* <DEDUP_REMOVED lines=12> */
[----:B------:R-:W-:Y:S01]  /*160e0*/  FSEL R33, R33, -INF , !P1 ;  /* 0xff80000021217808 */ /* 0x000fe20004800000 */
[----:B-1----:R-:W-:Y:S01]  /*160f0*/  FFMA.FTZ R35, R5, -UR17, R35 ;  /* 0x8000001105237c23 */ /* 0x002fe20008010023 */
[----:B------:R-:W-:Y:S02]  /*16100*/  FMNMX.FTZ R133, R32, R4, !PT ;  /* 0x0000000420857209 */ /* 0x000fe40007810000 */
[----:B------:R-:W-:Y:S02]  /*16110*/  FMNMX.FTZ R0, R31, R0, !PT ;  /* 0x000000001f007209 */ /* 0x000fe40007810000 */
[----:B------:R-:W-:Y:S02]  /*16120*/  FMNMX.FTZ R133, R33, R133, !PT ;  /* 0x0000008521857209 */ /* 0x000fe40007810000 */
[----:B------:R-:W-:Y:S02]  /*16130*/  FSEL R35, R35, -INF , !P0 ;  /* 0xff80000023237808 */ /* 0x000fe40004000000 */
[----:B------:R-:W-:Y:S01]  /*16140*/  FMNMX.FTZ R132, R34, R0, !PT ;  /* 0x0000000022847209 */ /* 0x000fe20007810000 */
[----:B------:R-:W1:Y:S03]  /*16150*/  SHFL.BFLY PT, R4, R133, 0x2, 0x1f ;  /* 0x0c401f0085047f89 */ /* 0x000e6600000e0000 */
[----:B------:R-:W-:Y:S05]  /*16160*/  FMNMX.FTZ R132, R35, R132, !PT ;  /* 0x0000008423847209 */ /* 0x000fea0007810000 */
[----:B------:R-:W4:Y:S01]  /*16170*/  SHFL.BFLY PT, R0, R132, 0x2, 0x1f ;  /* 0x0c401f0084007f89 */ /* 0x000f2200000e0000 */
[----:B-1----:R-:W-:Y:S07]  /*16180*/  FMNMX.FTZ R133, R133, R4, !PT ;  /* 0x0000000485857209 */ /* 0x002fee0007810000 */
[----:B------:R-:W1:Y:S01]  /*16190*/  SHFL.BFLY PT, R4, R133, 0x1, 0x1f ;  /* 0x0c201f0085047f89 */ /* 0x000e6200000e0000 */
[----:B----4-:R-:W-:Y:S07]  /*161a0*/  FMNMX.FTZ R132, R132, R0, !PT ;  /* 0x0000000084847209 */ /* 0x010fee0007810000 */
[----:B------:R-:W4:Y:S01]  /*161b0*/  SHFL.BFLY PT, R0, R132, 0x1, 0x1f ;  /* 0x0c201f0084007f89 */ /* 0x000f2200000e0000 */
[----:B-1----:R-:W-:Y:S04]  /*161c0*/  FMNMX.FTZ R133, R133, R4, !PT ;  /* 0x0000000485857209 */ /* 0x002fe80007810000 */
[C---:B------:R-:W-:Y:S01]  /*161d0*/  FSETP.NEU.FTZ.AND P1, PT, R133.reuse, -INF , PT ;  /* 0xff8000008500780b */ /* 0x040fe20003f3d000 */
[C---:B------:R-:W-:Y:S01]  /*161e0*/  FMUL.FTZ R5, R133.reuse, c[0x0][0x23c] ;  /* 0x00008f0085057a20 */ /* 0x040fe20000410000 */
[----:B----4-:R-:W-:Y:S02]  /*161f0*/  FMNMX.FTZ R132, R132, R0, !PT ;  /* 0x0000000084847209 */ /* 0x010fe40007810000 */
[----:B------:R-:W-:Y:S02]  /*16200*/  FSEL R0, R133, RZ, P1 ;  /* 0x000000ff85007208 */ /* 0x000fe40000800000 */
[C---:B------:R-:W-:Y:S01]  /*16210*/  FSETP.NEU.FTZ.AND P0, PT, R132.reuse, -INF , PT ;  /* 0xff8000008400780b */ /* 0x040fe20003f1d000 */
[----:B------:R-:W-:Y:S01]  /*16220*/  FMUL.FTZ R4, R132, c[0x0][0x23c] ;  /* 0x00008f0084047a20 */ /* 0x000fe20000410000 */
[----:B------:R-:W-:Y:S01]  /*16230*/  FSEL R5, R5, RZ, P1 ;  /* 0x000000ff05057208 */ /* 0x000fe20000800000 */
[----:B------:R-:W-:Y:S01]  /*16240*/  FADD.FTZ R2, -R0, R2 ;  /* 0x0000000200027221 */ /* 0x000fe20000010100 */
[----:B------:R-:W-:Y:S02]  /*16250*/  FSEL R0, R132, RZ, P0 ;  /* 0x000000ff84007208 */ /* 0x000fe40000000000 */
[----:B------:R-:W-:Y:S01]  /*16260*/  FSEL R4, R4, RZ, P0 ;  /* 0x000000ff04047208 */ /* 0x000fe20000000000 */
[----:B------:R-:W-:Y:S02]  /*16270*/  FFMA.FTZ R6, R169, c[0x0][0x23c], -R5 ;  /* 0x00008f00a9067a23 */ /* 0x000fe40000010805 */
[----:B------:R-:W-:Y:S02]  /*16280*/  FADD.FTZ R3, -R0, R3 ;  /* 0x0000000300037221 */ /* 0x000fe40000010100 */
[--C-:B------:R-:W-:Y:S02]  /*16290*/  FFMA.FTZ R0, R135, c[0x0][0x23c], -R5.reuse ;  /* 0x00008f0087007a23 */ /* 0x100fe40000010805 */
[--C-:B------:R-:W-:Y:S02]  /*162a0*/  FFMA.FTZ R176, R13, c[0x0][0x23c], -R5.reuse ;  /* 0x00008f000db07a23 */ /* 0x100fe40000010805 */
[----:B------:R1:W-:Y:S01]  /*162b0*/  MUFU.EX2 R135, R0 ;  /* 0x0000000000877308 */ /* 0x0003e20000000800 */
[--C-:B------:R-:W-:Y:S02]  /*162c0*/  FFMA.FTZ R179, R16, c[0x0][0x23c], -R5.reuse ;  /* 0x00008f0010b37a23 */ /* 0x100fe40000010805 */
        /* <DEDUP_REMOVED lines=11> */
[--C-:B-1----:R-:W-:Y:S02]  /*16380*/  FFMA.FTZ R0, R134, c[0x0][0x23c], -R4.reuse ;  /* 0x00008f0086007a23 */ /* 0x102fe40000010804 */
        /* <DEDUP_REMOVED lines=11> */
[--C-:B------:R-:W-:Y:S02]  /*16440*/  FFMA.FTZ R232, R35, c[0x0][0x23c], -R4.reuse ;  /* 0x00008f0023e87a23 */ /* 0x100fe40000010804 */
[--C-:B-1----:R-:W-:Y:S02]  /*16450*/  FFMA.FTZ R6, R12, c[0x0][0x23c], -R5.reuse ;  /* 0x00008f000c067a23 */ /* 0x102fe40000010805 */
[--C-:B----4-:R-:W-:Y:S04]  /*16460*/  FFMA.FTZ R0, R8, c[0x0][0x23c], -R4.reuse ;  /* 0x00008f0008007a23 */ /* 0x110fe80000010804 */
[----:B------:R1:W-:Y:S02]  /*16470*/  MUFU.EX2 R170, R0 ;  /* 0x0000000000aa7308 */ /* 0x0003e40000000800 */
[--C-:B-1----:R-:W-:Y:S08]  /*16480*/  FFMA.FTZ R0, R168, c[0x0][0x23c], -R5.reuse ;  /* 0x00008f00a8007a23 */ /* 0x102ff00000010805 */
[----:B------:R1:W-:Y:S02]  /*16490*/  MUFU.EX2 R173, R0 ;  /* 0x0000000000ad7308 */ /* 0x0003e40000000800 */
[----:B-1----:R-:W-:Y:S08]  /*164a0*/  FFMA.FTZ R0, R9, c[0x0][0x23c], -R5 ;  /* 0x00008f0009007a23 */ /* 0x002ff00000010805 */
[----:B------:R1:W-:Y:S02]  /*164b0*/  MUFU.EX2 R172, R0 ;  /* 0x0000000000ac7308 */ /* 0x0003e40000000800 */
[----:B-1----:R-:W-:Y:S02]  /*164c0*/  FMUL.FTZ R0, R2, c[0x0][0x23c] ;  /* 0x00008f0002007a20 */ /* 0x002fe40000410000 */
[--C-:B------:R-:W-:Y:S06]  /*164d0*/  FFMA.FTZ R2, R10, c[0x0][0x23c], -R4.reuse ;  /* 0x00008f000a027a23 */ /* 0x100fec0000010804 */
[----:B------:R1:W-:Y:S10]  /*164e0*/  MUFU.EX2 R169, R2 ;  /* 0x0000000200a97308 */ /* 0x0003f40000000800 */
[----:B------:R-:W4:Y:S01]  /*164f0*/  MUFU.EX2 R0, R0 ;  /* 0x0000000000007308 */ /* 0x000f220000000800 */
[----:B-1----:R-:W-:Y:S09]  /*16500*/  FFMA.FTZ R2, R11, c[0x0][0x23c], -R4 ;  /* 0x00008f000b027a23 */ /* 0x002ff20000010804 */
[----:B------:R1:W-:Y:S01]  /*16510*/  MUFU.EX2 R168, R2 ;  /* 0x0000000200a87308 */ /* 0x0003e20000000800 */
[C---:B----4-:R-:W-:Y:S02]  /*16520*/  FMUL.FTZ R8, R0.reuse, R160 ;  /* 0x000000a000087220 */ /* 0x050fe40000410000 */
[C---:B------:R-:W-:Y:S01]  /*16530*/  FMUL.FTZ R21, R0.reuse, R149 ;  /* 0x0000009500157220 */ /* 0x040fe20000410000 */
[----:B------:R4:W5:Y:S01]  /*16540*/  LDL.S16 R160, [R1+0x74] ;  /* 0x0000740001a07983 */ /* 0x0009620000100600 */
[C---:B--2---:R-:W-:Y:S02]  /*16550*/  FFMA.FTZ R174, R0.reuse, R174, R135 ;  /* 0x000000ae00ae7223 */ /* 0x044fe40000010087 */
[C---:B------:R-:W-:Y:S01]  /*16560*/  FMUL.FTZ R4, R0.reuse, R164 ;  /* 0x000000a400047220 */ /* 0x040fe20000410000 */
[----:B------:R4:W2:Y:S01]  /*16570*/  LDL.S16 R149, [R1+0x70] ;  /* 0x0000700001957983 */ /* 0x0008a20000100600 */
[C---:B------:R-:W-:Y:S02]  /*16580*/  FMUL.FTZ R5, R0.reuse, R165 ;  /* 0x000000a500057220 */ /* 0x040fe40000410000 */
[C---:B------:R-:W-:Y:S02]  /*16590*/  FMUL.FTZ R9, R0.reuse, R161 ;  /* 0x000000a100097220 */ /* 0x040fe40000410000 */
[C---:B------:R-:W-:Y:S02]  /*165a0*/  FMUL.FTZ R12, R0.reuse, R156 ;  /* 0x0000009c000c7220 */ /* 0x040fe40000410000 */
[C---:B------:R-:W-:Y:S02]  /*165b0*/  FMUL.FTZ R13, R0.reuse, R157 ;  /* 0x0000009d000d7220 */ /* 0x040fe40000410000 */
[C---:B------:R-:W-:Y:S02]  /*165c0*/  FMUL.FTZ R16, R0.reuse, R152 ;  /* 0x0000009800107220 */ /* 0x040fe40000410000 */
[----:B-1----:R-:W-:Y:S01]  /*165d0*/  FMUL.FTZ R2, R3, c[0x0][0x23c] ;  /* 0x00008f0003027a20 */ /* 0x002fe20000410000 */
[----:B------:R-:W-:Y:S01]  /*165e0*/  LOP3.LUT R3, R249, UR4, R250, 0x96, !PT ;  /* 0x00000004f9037c12 */ /* 0x000fe2000f8e96fa */
[C---:B------:R-:W-:Y:S01]  /*165f0*/  FMUL.FTZ R17, R0.reuse, R153 ;  /* 0x0000009900117220 */ /* 0x040fe20000410000 */
[----:B------:R-:W-:Y:S01]  /*16600*/  UIADD3 UR4, UR25, -0x56f99767, URZ ;  /* 0xa906689919047890 */ /* 0x000fe2000fffe03f */
[C---:B------:R-:W-:Y:S02]  /*16610*/  FMUL.FTZ R20, R0.reuse, R148 ;  /* 0x0000009400147220 */ /* 0x040fe40000410000 */
[C---:B------:R-:W-:Y:S01]  /*16620*/  FMUL.FTZ R24, R0.reuse, R144 ;  /* 0x0000009000187220 */ /* 0x040fe20000410000 */
[----:B------:R-:W-:Y:S01]  /*16630*/  MUFU.EX2 R2, R2 ;  /* 0x0000000200027308 */ /* 0x000fe20000000800 */
[C---:B------:R-:W-:Y:S02]  /*16640*/  FMUL.FTZ R25, R0.reuse, R145 ;  /* 0x0000009100197220 */ /* 0x040fe40000410000 */
[C---:B------:R-:W-:Y:S02]  /*16650*/  FMUL.FTZ R28, R0.reuse, R140 ;  /* 0x0000008c001c7220 */ /* 0x040fe40000410000 */
[C---:B------:R-:W-:Y:S02]  /*16660*/  FMUL.FTZ R29, R0.reuse, R141 ;  /* 0x0000008d001d7220 */ /* 0x040fe40000410000 */
[C---:B------:R-:W-:Y:S01]  /*16670*/  FMUL.FTZ R32, R0.reuse, R136 ;  /* 0x0000008800207220 */ /* 0x040fe20000410000 */
[----:B------:R-:W-:Y:S01]  /*16680*/  LOP3.LUT R136, R251, UR5, RZ, 0x3c, !PT ;  /* 0x00000005fb887c12 */ /* 0x000fe2000f8e3cff */
[C---:B------:R-:W-:Y:S01]  /*16690*/  FMUL.FTZ R33, R0.reuse, R137 ;  /* 0x0000008900217220 */ /* 0x040fe20000410000 */
[----:B------:R-:W-:Y:S01]  /*166a0*/  MUFU.EX2 R145, R175 ;  /* 0x000000af00917308 */ /* 0x000fe20000000800 */
[C---:B------:R-:W-:Y:S01]  /*166b0*/  FMUL.FTZ R36, R0.reuse, R36 ;  /* 0x0000002400247220 */ /* 0x040fe20000410000 */
[----:B------:R-:W-:Y:S01]  /*166c0*/  UIADD3 UR5, UR24, 0x1715609d, URZ ;  /* 0x1715609d18057890 */ /* 0x000fe2000fffe03f */
[C---:B------:R-:W-:Y:S02]  /*166d0*/  FMUL.FTZ R37, R0.reuse, R37 ;  /* 0x0000002500257220 */ /* 0x040fe40000410000 */
[C---:B------:R-:W-:Y:S02]  /*166e0*/  FMUL.FTZ R40, R0.reuse, R40 ;  /* 0x0000002800287220 */ /* 0x040fe40000410000 */
[C---:B------:R-:W-:Y:S02]  /*166f0*/  FMUL.FTZ R41, R0.reuse, R41 ;  /* 0x0000002900297220 */ /* 0x040fe40000410000 */
[C---:B------:R-:W-:Y:S01]  /*16700*/  FMUL.FTZ R44, R0.reuse, R44 ;  /* 0x0000002c002c7220 */ /* 0x040fe20000410000 */
[----:B------:R-:W1:Y:S01]  /*16710*/  MUFU.EX2 R144, R177 ;  /* 0x000000b100907308 */ /* 0x000e620000000800 */
        /* <DEDUP_REMOVED lines=11> */
[----:B------:R-:W-:Y:S01]  /*167d0*/  FMUL.FTZ R68, R0, R68 ;  /* 0x0000004400447220 */ /* 0x000fe20000410000 */
        /* <DEDUP_REMOVED lines=32> */
[----:B------:R1:W1:Y:S01]  /*169e0*/  MUFU.EX2 R0, R6 ;  /* 0x0000000600007308 */ /* 0x0002620000000800 */
[C---:B---3--:R-:W-:Y:S02]  /*169f0*/  FFMA.FTZ R141, R2.reuse, R7, R171 ;  /* 0x00000007028d7223 */ /* 0x048fe400000100ab */
        /* <DEDUP_REMOVED lines=11> */
[C---:B-1----:R-:W-:Y:S02]  /*16ab0*/  FMUL.FTZ R6, R2.reuse, R166 ;  /* 0x000000a602067220 */ /* 0x042fe40000410000 */
[----:B------:R-:W3:Y:S01]  /*16ac0*/  LDL.64 R166, [R1+0x80] ;  /* 0x0000800001a67983 */ /* 0x000ee20000100a00 */
        /* <DEDUP_REMOVED lines=52> */
[----:B------:R-:W-:Y:S01]  /*16e10*/  F2FP.BF16.PACK_AB R2, R134, R135 ;  /* 0x000000878602723e */ /* 0x000fe200000010ff */
[----:B------:R-:W-:Y:S01]  /*16e20*/  IMAD.WIDE.U32 R138, R136, -0x326172a9, RZ ;  /* 0xcd9e8d57888a7825 */ /* 0x000fe200078e00ff */
[----:B------:R1:W1:Y:S03]  /*16e30*/  MUFU.EX2 R135, R176 ;  /* 0x000000b000877308 */ /* 0x0002660000000800 */
[----:B------:R-:W-:Y:S04]  /*16e40*/  IMAD.WIDE.U32 R156, R3, -0x326172a9, RZ ;  /* 0xcd9e8d57039c7825 */ /* 0x000fe800078e00ff */
[----:B------:R-:W-:Y:S01]  /*16e50*/  FADD.FTZ R3, R134, R174 ;  /* 0x000000ae86037221 */ /* 0x000fe20000010000 */
[----:B------:R-:W-:Y:S01]  /*16e60*/  LOP3.LUT R138, R157, UR30, R138, 0x96, !PT ;  /* 0x0000001e9d8a7c12 */ /* 0x000fe2000f8e968a */
[C---:B------:R-:W-:Y:S01]  /*16e70*/  FADD.FTZ R141, R170.reuse, R141 ;  /* 0x0000008daa8d7221 */ /* 0x040fe20000010000 */
[----:B------:R-:W2:Y:S01]  /*16e80*/  LDC.U8 R174, c[0x0][0x2d8] ;  /* 0x0000b600ffae7b82 */ /* 0x000ea20000000000 */
[----:B------:R-:W-:Y:S01]  /*16e90*/  FADD.FTZ R140, R173, R3 ;  /* 0x00000003ad8c7221 */ /* 0x000fe20000010000 */
[----:B------:R-:W-:Y:S02]  /*16ea0*/  F2FP.BF16.PACK_AB R134, R170, R171 ;  /* 0x000000abaa86723e */ /* 0x000fe400000010ff */
[C---:B------:R-:W-:Y:S01]  /*16eb0*/  F2FP.BF16.PACK_AB R3, R172.reuse, R173 ;  /* 0x000000adac03723e */ /* 0x040fe200000010ff */
[----:B------:R-:W-:Y:S01]  /*16ec0*/  FADD.FTZ R140, R172, R140 ;  /* 0x0000008cac8c7221 */ /* 0x000fe20000010000 */
[----:B-1----:R4:W4:Y:S01]  /*16ed0*/  LDL.S16 R176, [R1+0x78] ;  /* 0x0000780001b07983 */ /* 0x0029220000100600 */
[----:B---3--:R-:W-:Y:S01]  /*16ee0*/  LOP3.LUT R136, R139, UR33, R166, 0x96, !PT ;  /* 0x000000218b887c12 */ /* 0x008fe2000f8e96a6 */
[----:B------:R-:W-:Y:S04]  /*16ef0*/  IMAD.WIDE.U32 R138, R138, -0x2daee0ad, RZ ;  /* 0xd2511f538a8a7825 */ /* 0x000fe800078e00ff */
[----:B------:R-:W-:Y:S05]  /*16f00*/  IMAD.WIDE.U32 R136, R136, -0x2daee0ad, RZ ;  /* 0xd2511f5388887825 */ /* 0x000fea00078e00ff */
[----:B------:R-:W-:Y:S02]  /*16f10*/  LOP3.LUT R137, R137, UR35, R248, 0x96, !PT ;  /* 0x0000002389897c12 */ /* 0x000fe4000f8e96f8 */
[----:B------:R-:W-:Y:S01]  /*16f20*/  LOP3.LUT R142, R139, UR34, R136, 0x96, !PT ;  /* 0x000000228b8e7c12 */ /* 0x000fe2000f8e9688 */
[----:B------:R-:W-:Y:S01]  /*16f30*/  FADD.FTZ R139, R169, R141 ;  /* 0x0000008da98b7221 */ /* 0x000fe20000010000 */
[C---:B------:R-:W-:Y:S01]  /*16f40*/  F2FP.BF16.PACK_AB R169, R168.reuse, R169 ;  /* 0x000000a9a8a9723e */ /* 0x040fe200000010ff */
[----:B------:R-:W-:Y:S04]  /*16f50*/  IMAD.WIDE.U32 R136, R137, -0x326172a9, RZ ;  /* 0xcd9e8d5789887825 */ /* 0x000fe800078e00ff */
[----:B------:R-:W-:Y:S02]  /*16f60*/  FADD.FTZ R143, R168, R139 ;  /* 0x0000008ba88f7221 */ /* 0x000fe40000010000 */
[----:B------:R-:W-:Y:S01]  /*16f70*/  FADD.FTZ R139, R0, R140 ;  /* 0x0000008c008b7221 */ /* 0x000fe20000010000 */
[----:B------:R-:W-:Y:S02]  /*16f80*/  LOP3.LUT R140, R137, UR32, R156, 0x96, !PT ;  /* 0x00000020898c7c12 */ /* 0x000fe4000f8e969c */
[----:B------:R-:W1:Y:S01]  /*16f90*/  MUFU.EX2 R137, R179 ;  /* 0x000000b300897308 */ /* 0x000e620000000800 */
[C---:B------:R-:W-:Y:S01]  /*16fa0*/  FADD.FTZ R146, R135.reuse, R139 ;  /* 0x0000008b87927221 */ /* 0x040fe20000010000 */
[----:B------:R-:W-:Y:S01]  /*16fb0*/  F2FP.BF16.PACK_AB R0, R135, R0 ;  /* 0x000000008700723e */ /* 0x000fe200000010ff */
[----:B------:R-:W-:Y:S05]  /*16fc0*/  IMAD.WIDE.U32 R140, R140, -0x2daee0ad, RZ ;  /* 0xd2511f538c8c7825 */ /* 0x000fea00078e00ff */
[----:B------:R-:W-:Y:S01]  /*16fd0*/  LOP3.LUT R150, R141, UR7, R138, 0x96, !PT ;  /* 0x000000078d967c12 */ /* 0x000fe2000f8e968a */
[----:B------:R-:W-:Y:S01]  /*16fe0*/  IMAD.WIDE.U32 R138, R142, -0x326172a9, RZ ;  /* 0xcd9e8d578e8a7825 */ /* 0x000fe200078e00ff */
[----:B------:R-:W3:Y:S03]  /*16ff0*/  MUFU.EX2 R135, R180 ;  /* 0x000000b400877308 */ /* 0x000ee60000000800 */
[----:B------:R-:W-:Y:S01]  /*17000*/  IMAD.WIDE.U32 R150, R150, -0x326172a9, RZ ;  /* 0xcd9e8d5796967825 */ /* 0x000fe200078e00ff */
[----:B------:R-:W-:Y:S03]  /*17010*/  LOP3.LUT R154, R139, UR31, R136, 0x96, !PT ;  /* 0x0000001f8b9a7c12 */ /* 0x000fe6000f8e9688 */
[----:B------:R-:W-:Y:S01]  /*17020*/  FADD.FTZ R136, R145, R143 ;  /* 0x0000008f91887221 */ /* 0x000fe20000010000 */
[----:B------:R-:W-:Y:S01]  /*17030*/  LOP3.LUT R148, R151, UR5, R138, 0x96, !PT ;  /* 0x0000000597947c12 */ /* 0x000fe2000f8e968a */
[----:B------:R-:W-:Y:S01]  /*17040*/  IMAD.WIDE.U32 R154, R154, -0x2daee0ad, RZ ;  /* 0xd2511f539a9a7825 */ /* 0x000fe200078e00ff */
[----:B------:R-:W5:Y:S03]  /*17050*/  MUFU.EX2 R139, R178 ;  /* 0x000000b2008b7308 */ /* 0x000f660000000800 */
[----:B------:R-:W-:Y:S01]  /*17060*/  FADD.FTZ R144, R144, R136 ;  /* 0x0000008890907221 */ /* 0x000fe20000010000 */
[----:B------:R-:W-:Y:S01]  /*17070*/  LOP3.LUT R142, R155, UR4, R140, 0x96, !PT ;  /* 0x000000049b8e7c12 */ /* 0x000fe2000f8e968c */
[----:B-1----:R-:W-:Y:S04]  /*17080*/  FADD.FTZ R140, R137, R146 ;  /* 0x00000092898c7221 */ /* 0x002fe80000010000 */
[----:B------:R-:W-:Y:S01]  /*17090*/  IMAD.WIDE.U32 R142, R142, -0x326172a9, RZ ;  /* 0xcd9e8d578e8e7825 */ /* 0x000fe200078e00ff */
[----:B------:R-:W1:Y:S04]  /*170a0*/  MUFU.EX2 R138, R212 ;  /* 0x000000d4008a7308 */ /* 0x000e680000000800 */
[----:B------:R-:W-:Y:S01]  /*170b0*/  LOP3.LUT R136, R143, UR20, R150, 0x96, !PT ;  /* 0x000000148f887c12 */ /* 0x000fe2000f8e9696 */
[C---:B---3--:R-:W-:Y:S01]  /*170c0*/  FADD.FTZ R141, R135.reuse, R140 ;  /* 0x0000008c878d7221 */ /* 0x048fe20000010000 */
[----:B------:R-:W-:Y:S02]  /*170d0*/  F2FP.BF16.PACK_AB R137, R135, R137 ;  /* 0x000000898789723e */ /* 0x000fe400000010ff */
[----:B------:R-:W-:Y:S02]  /*170e0*/  LOP3.LUT R135, R136, 0xff, RZ, 0xc0, !PT ;  /* 0x000000ff88877812 */ /* 0x000fe400078ec0ff */
[----:B------:R-:W-:Y:S02]  /*170f0*/  MUFU.EX2 R180, R227 ;  /* 0x000000e300b47308 */ /* 0x000fe40000000800 */
[----:B--2---:R-:W-:Y:S02]  /*17100*/  ISETP.GE.U32.AND P0, PT, R174, R135, PT ;  /* 0x00000087ae00720c */ /* 0x004fe40003f06070 */
[----:B------:R-:W-:Y:S01]  /*17110*/  PRMT R135, R2, 0x7632, R135 ;  /* 0x0000763202877816 */ /* 0x000fe20000000087 */
[----:B-----5:R-:W-:Y:S01]  /*17120*/  FADD.FTZ R140, R139, R144 ;  /* 0x000000908b8c7221 */ /* 0x020fe20000010000 */
[C---:B-1----:R-:W-:Y:S09]  /*17130*/  F2FP.BF16.PACK_AB R153, R138.reuse, R139 ;  /* 0x0000008b8a99723e */ /* 0x042ff200000010ff */
[----:B------:R-:W-:Y:S01]  /*17140*/  @!P0 HFMA2.BF16_V2 R160, -RZ.H0_H0, RZ.H0_H0, -R2.H0_H0 ;  /* 0x200000ffffa08231 */ /* 0x000fe20000340902 */
[----:B------:R-:W-:Y:S01]  /*17150*/  FADD.FTZ R147, R138, R140 ;  /* 0x0000008c8a937221 */ /* 0x000fe20000010000 */
[----:B------:R-:W-:Y:S02]  /*17160*/  PRMT R138, R2, 0x5410, R135 ;  /* 0x00005410028a7816 */ /* 0x000fe40000000087 */
[----:B------:R-:W-:Y:S01]  /*17170*/  SHF.R.U32.HI R140, RZ, 0x10, R136 ;  /* 0x00000010ff8c7819 */ /* 0x000fe20000011688 */
[----:B------:R1:W-:Y:S01]  /*17180*/  @!P0 STL.S16 [R1+0x74], R160 ;  /* 0x000074a001008387 */ /* 0x0003e20000100600 */
[----:B------:R-:W-:Y:S02]  /*17190*/  PRMT R146, R160, 0x7610, R146 ;  /* 0x00007610a0927816 */ /* 0x000fe40000000092 */
[----:B------:R-:W-:Y:S01]  /*171a0*/  LOP3.LUT R140, R140, 0xff, RZ, 0xc0, !PT ;  /* 0x000000ff8c8c7812 */ /* 0x000fe200078ec0ff */
[----:B------:R2:W3:Y:S01]  /*171b0*/  LDL.S16 R162, [R1+0x6c] ;  /* 0x00006c0001a27983 */ /* 0x0004e20000100600 */
[----:B------:R-:W-:Y:S02]  /*171c0*/  @!P0 PRMT R2, R146, 0x5410, RZ ;  /* 0x0000541092028816 */ /* 0x000fe400000000ff */
[----:B------:R-:W-:Y:S03]  /*171d0*/  ISETP.GE.U32.AND P6, PT, R174, R140, PT ;  /* 0x0000008cae00720c */ /* 0x000fe60003fc6070 */
[----:B------:R5:W-:Y:S04]  /*171e0*/  STG.E.U16 [R210.64], R2 ;  /* 0x00000002d2007986 */ /* 0x000be8000c101516 */
[----:B-1----:R2:W2:Y:S01]  /*171f0*/  LDL.S16 R160, [R1+0x68] ;  /* 0x0000680001a07983 */ /* 0x0024a20000100600 */
[----:B-----5:R-:W-:Y:S02]  /*17200*/  LOP3.LUT R2, R136, 0xffff, RZ, 0xc0, !PT ;  /* 0x0000ffff88027812 */ /* 0x020fe400078ec0ff */
[----:B------:R-:W-:Y:S02]  /*17210*/  SHF.R.U32.HI R136, RZ, 0x18, R136 ;  /* 0x00000018ff887819 */ /* 0x000fe40000011688 */
[----:B------:R-:W-:Y:S02]  /*17220*/  SHF.R.U32.HI R139, RZ, 0x8, R2 ;  /* 0x00000008ff8b7819 */ /* 0x000fe40000011602 */
[----:B------:R-:W1:Y:S01]  /*17230*/  MUFU.EX2 R2, R213 ;  /* 0x000000d500027308 */ /* 0x000e620000000800 */
[C---:B------:R-:W-:Y:S02]  /*17240*/  ISETP.GE.U32.AND P1, PT, R174.reuse, R136, PT ;  /* 0x00000088ae00720c */ /* 0x040fe40003f26070 */
[----:B------:R-:W-:Y:S01]  /*17250*/  LOP3.LUT R139, R139, 0xffff, RZ, 0xc0, !PT ;  /* 0x0000ffff8b8b7812 */ /* 0x000fe200078ec0ff */
[----:B----4-:R-:W-:Y:S03]  /*17260*/  @!P6 HFMA2.BF16_V2 R176, -RZ.H0_H0, RZ.H0_H0, -R134.H0_H0 ;  /* 0x200000ffffb0e231 */ /* 0x010fe60000340986 */
[----:B------:R-:W-:Y:S02]  /*17270*/  ISETP.GE.U32.AND P0, PT, R174, R139, PT ;  /* 0x0000008bae00720c */ /* 0x000fe40003f06070 */
[----:B------:R-:W-:Y:S01]  /*17280*/  PRMT R145, R176, 0x7610, R145 ;  /* 0x00007610b0917816 */ /* 0x000fe20000000091 */
[----:B------:R-:W4:Y:S10]  /*17290*/  MUFU.EX2 R139, R214 ;  /* 0x000000d6008b7308 */ /* 0x000f340000000800 */
[----:B------:R-:W-:Y:S01]  /*172a0*/  @!P0 HFMA2.BF16_V2 R149, -RZ.H0_H0, RZ.H0_H0, -R135.H0_H0 ;  /* 0x200000ffff958231 */ /* 0x000fe20000340987 */
[----:B-1----:R-:W-:Y:S04]  /*172b0*/  FADD.FTZ R136, R2, R141 ;  /* 0x0000008d02887221 */ /* 0x002fe80000010000 */
[----:B------:R1:W-:Y:S01]  /*172c0*/  @!P0 STL.S16 [R1+0x70], R149 ;  /* 0x0000709501008387 */ /* 0x0003e20000100600 */
[----:B------:R-:W-:Y:S03]  /*172d0*/  PRMT R140, R149, 0x7610, R140 ;  /* 0x00007610958c7816 */ /* 0x000fe6000000008c */
[----:B------:R2:W5:Y:S01]  /*172e0*/  LDL.S16 R151, [R1+0x64] ;  /* 0x0000640001977983 */ /* 0x0005620000100600 */
[----:B------:R-:W-:Y:S02]  /*172f0*/  @!P0 PRMT R135, R140, 0x5410, RZ ;  /* 0x000054108c878816 */ /* 0x000fe400000000ff */
[----:B------:R-:W-:Y:S02]  /*17300*/  IADD3 R212, P0, R210, UR28, RZ ;  /* 0x0000001cd2d47c10 */ /* 0x000fe4000ff1e0ff */
[----:B----4-:R-:W-:Y:S01]  /*17310*/  F2FP.BF16.PACK_AB R2, R139, R2 ;  /* 0x000000028b02723e */ /* 0x010fe200000010ff */
[----:B------:R4:W-:Y:S01]  /*17320*/  STG.E.U16 [R210.64+0x2], R135 ;  /* 0x00000287d2007986 */ /* 0x0009e2000c101516 */
[----:B------:R-:W-:Y:S01]  /*17330*/  IADD3.X R213, R211, UR14, RZ, P0, !PT ;  /* 0x0000000ed3d57c10 */ /* 0x000fe200087fe4ff */
[--C-:B------:R-:W-:Y:S01]  /*17340*/  FADD.FTZ R146, R139, R136.reuse ;  /* 0x000000888b927221 */ /* 0x100fe20000010000 */
[----:B------:R-:W-:Y:S01]  /*17350*/  PRMT R136, R3, 0x7632, R136 ;  /* 0x0000763203887816 */ /* 0x000fe20000000088 */
[----:B-1----:R1:W5:Y:S04]  /*17360*/  LDL.S16 R149, [R1+0x60] ;  /* 0x0000600001957983 */ /* 0x0023680000100600 */
[----:B------:R-:W-:Y:S04]  /*17370*/  @!P6 STL.S16 [R1+0x78], R176 ;  /* 0x000078b00100e387 */ /* 0x000fe80000100600 */
[----:B------:R-:W-:Y:S01]  /*17380*/  LDSM.16.MT88.4 R176, [R182+0x13800] ;  /* 0x01380000b6b0783b */ /* 0x000fe20000004200 */
[C---:B----4-:R-:W-:Y:S04]  /*17390*/  PRMT R135, R134.reuse, 0x7632, R135 ;  /* 0x0000763286877816 */ /* 0x050fe80000000087 */
[----:B------:R-:W-:Y:S02]  /*173a0*/  PRMT R140, R134, 0x5410, R135 ;  /* 0x00005410868c7816 */ /* 0x000fe40000000087 */
[----:B------:R-:W-:Y:S02]  /*173b0*/  @!P6 PRMT R134, R145, 0x5410, RZ ;  /* 0x000054109186e816 */ /* 0x000fe400000000ff */
[----:B------:R1:W4:Y:S04]  /*173c0*/  LDL.S16 R145, [R1+0x44] ;  /* 0x0000440001917983 */ /* 0x0003280000100600 */
[----:B------:R1:W-:Y:S02]  /*173d0*/  STG.E.U16 [R212.64], R134 ;  /* 0x00000086d4007986 */ /* 0x0003e4000c101516 */
[----:B-1----:R-:W-:Y:S04]  /*173e0*/  LOP3.LUT R134, R142, 0xff, RZ, 0xc0, !PT ;  /* 0x000000ff8e867812 */ /* 0x002fe800078ec0ff */
[----:B------:R-:W-:Y:S02]  /*173f0*/  ISETP.GE.U32.AND P0, PT, R174, R134, PT ;  /* 0x00000086ae00720c */ /* 0x000fe40003f06070 */
[----:B------:R-:W-:Y:S01]  /*17400*/  PRMT R134, R169, 0x7610, R134 ;  /* 0x00007610a9867816 */ /* 0x000fe20000000086 */
[----:B---3--:R-:W-:Y:S05]  /*17410*/  @!P1 HFMA2.BF16_V2 R162, -RZ.H0_H0, RZ.H0_H0, -R135.H0_H0 ;  /* 0x200000ffffa29231 */ /* 0x008fea0000340987 */
[----:B------:R-:W-:Y:S01]  /*17420*/  PRMT R139, R162, 0x7610, R139 ;  /* 0x00007610a28b7816 */ /* 0x000fe2000000008b */
[----:B------:R1:W-:Y:S03]  /*17430*/  @!P1 STL.S16 [R1+0x6c], R162 ;  /* 0x00006ca201009387 */ /* 0x0003e60000100600 */
[----:B------:R-:W-:Y:S02]  /*17440*/  @!P1 PRMT R135, R139, 0x5410, RZ ;  /* 0x000054108b879816 */ /* 0x000fe400000000ff */
[----:B------:R-:W-:Y:S03]  /*17450*/  PRMT R139, R3, 0x5410, R136 ;  /* 0x00005410038b7816 */ /* 0x000fe60000000088 */
[----:B------:R-:W-:Y:S01]  /*17460*/  STG.E.U16 [R212.64+0x2], R135 ;  /* 0x00000287d4007986 */ /* 0x000fe2000c101516 */
[----:B--2---:R-:W-:Y:S05]  /*17470*/  @!P0 HFMA2.BF16_V2 R160, -RZ.H0_H0, RZ.H0_H0, -R3.H0_H0 ;  /* 0x200000ffffa08231 */ /* 0x004fea0000340903 */
[----:B------:R-:W-:Y:S01]  /*17480*/  PRMT R141, R160, 0x7610, R141 ;  /* 0x00007610a08d7816 */ /* 0x000fe2000000008d */
[----:B------:R-:W-:Y:S03]  /*17490*/  @!P0 STL.S16 [R1+0x68], R160 ;  /* 0x000068a001008387 */ /* 0x000fe60000100600 */
[----:B------:R-:W-:Y:S01]  /*174a0*/  @!P0 PRMT R3, R141, 0x5410, RZ ;  /* 0x000054108d038816 */ /* 0x000fe200000000ff */
[----:B-1----:R1:W2:Y:S01]  /*174b0*/  LDL.S16 R162, [R1+0x5c] ;  /* 0x00005c0001a27983 */ /* 0x0022a20000100600 */
[----:B------:R-:W-:Y:S03]  /*174c0*/  MUFU.EX2 R141, R215 ;  /* 0x000000d7008d7308 */ /* 0x000fe60000000800 */
[----:B------:R3:W-:Y:S02]  /*174d0*/  STG.E.U16 [R210.64+0x10], R3 ;  /* 0x00001003d2007986 */ /* 0x0007e4000c101516 */
[----:B---3--:R-:W-:Y:S04]  /*174e0*/  LOP3.LUT R3, R142, 0xffff, RZ, 0xc0, !PT ;  /* 0x0000ffff8e037812 */ /* 0x008fe800078ec0ff */
[----:B------:R-:W-:Y:S04]  /*174f0*/  SHF.R.U32.HI R3, RZ, 0x8, R3 ;  /* 0x00000008ff037819 */ /* 0x000fe80000011603 */
[----:B------:R-:W-:Y:S04]  /*17500*/  LOP3.LUT R3, R3, 0xffff, RZ, 0xc0, !PT ;  /* 0x0000ffff03037812 */ /* 0x000fe800078ec0ff */
[C---:B------:R-:W-:Y:S02]  /*17510*/  ISETP.GE.U32.AND P1, PT, R174.reuse, R3, PT ;  /* 0x00000003ae00720c */ /* 0x040fe40003f26070 */
[----:B------:R-:W-:Y:S04]  /*17520*/  SHF.R.U32.HI R3, RZ, 0x10, R142 ;  /* 0x00000010ff037819 */ /* 0x000fe8000001168e */
[----:B------:R-:W-:Y:S04]  /*17530*/  LOP3.LUT R3, R3, 0xff, RZ, 0xc0, !PT ;  /* 0x000000ff03037812 */ /* 0x000fe800078ec0ff */
[----:B------:R-:W-:Y:S02]  /*17540*/  ISETP.GE.U32.AND P0, PT, R174, R3, PT ;  /* 0x00000003ae00720c */ /* 0x000fe40003f06070 */
[----:B------:R-:W-:Y:S01]  /*17550*/  PRMT R3, R169, 0x7632, R3 ;  /* 0x00007632a9037816 */ /* 0x000fe20000000003 */
[----:B-----5:R-:W-:Y:S05]  /*17560*/  @!P1 HFMA2.BF16_V2 R151, -RZ.H0_H0, RZ.H0_H0, -R136.H0_H0 ;  /* 0x200000ffff979231 */ /* 0x020fea0000340988 */
[----:B------:R-:W-:Y:S01]  /*17570*/  PRMT R144, R151, 0x7610, R144 ;  /* 0x0000761097907816 */ /* 0x000fe20000000090 */
[----:B------:R-:W-:Y:S03]  /*17580*/  @!P1 STL.S16 [R1+0x64], R151 ;  /* 0x0000649701009387 */ /* 0x000fe60000100600 */
[----:B------:R-:W-:Y:S01]  /*17590*/  @!P1 PRMT R136, R144, 0x5410, RZ ;  /* 0x0000541090889816 */ /* 0x000fe200000000ff */
[----:B------:R-:W-:Y:S01]  /*175a0*/  @!P0 HFMA2.BF16_V2 R149, -RZ.H0_H0, RZ.H0_H0, -R134.H0_H0 ;  /* 0x200000ffff958231 */ /* 0x000fe20000340986 */
[----:B------:R-:W-:Y:S03]  /*175b0*/  PRMT R144, R134, 0x5410, R3 ;  /* 0x0000541086907816 */ /* 0x000fe60000000003 */
[----:B------:R3:W-:Y:S01]  /*175c0*/  STG.E.U16 [R210.64+0x12], R136 ;  /* 0x00001288d2007986 */ /* 0x0007e2000c101516 */
[----:B------:R-:W-:Y:S03]  /*175d0*/  PRMT R135, R149, 0x7610, R135 ;  /* 0x0000761095877816 */ /* 0x000fe60000000087 */
[----:B------:R5:W-:Y:S01]  /*175e0*/  @!P0 STL.S16 [R1+0x60], R149 ;  /* 0x0000609501008387 */ /* 0x000be20000100600 */
[----:B------:R-:W-:Y:S02]  /*175f0*/  @!P0 PRMT R134, R135, 0x5410, RZ ;  /* 0x0000541087868816 */ /* 0x000fe400000000ff */
[----:B------:R-:W1:Y:S03]  /*17600*/  MUFU.EX2 R135, R221 ;  /* 0x000000dd00877308 */ /* 0x000e660000000800 */
[----:B------:R4:W-:Y:S07]  /*17610*/  STG.E.U16 [R212.64+0x10], R134 ;  /* 0x00001086d4007986 */ /* 0x0009ee000c101516 */
[----:B---3--:R3:W-:Y:S01]  /*17620*/  MUFU.EX2 R136, R224 ;  /* 0x000000e000887308 */ /* 0x0087e20000000800 */
[----:B-----5:R-:W-:Y:S01]  /*17630*/  IMAD.WIDE.U32 R148, R148, -0x2daee0ad, RZ ;  /* 0xd2511f5394947825 */ /* 0x020fe200078e00ff */
[----:B-1----:R-:W-:Y:S02]  /*17640*/  F2FP.BF16.PACK_AB R164, R135, R141 ;  /* 0x0000008d87a4723e */ /* 0x002fe400000010ff */
[----:B----4-:R-:W-:Y:S04]  /*17650*/  SHF.R.U32.HI R134, RZ, 0x18, R142 ;  /* 0x00000018ff867819 */ /* 0x010fe8000001168e */
[----:B------:R-:W-:Y:S01]  /*17660*/  ISETP.GE.U32.AND P0, PT, R174, R134, PT ;  /* 0x00000086ae00720c */ /* 0x000fe20003f06070 */
[----:B---3--:R-:W1:Y:S11]  /*17670*/  LDC.U8 R224, c[0x0][0x2d8] ;  /* 0x0000b600ffe07b82 */ /* 0x008e760000000000 */
[----:B------:R-:W-:Y:S01]  /*17680*/  @!UPT UIADD3 URZ, URZ, URZ, URZ ;  /* 0x0000003f3f3ff290 */ /* 0x000fe2000fffe03f */
[----:B------:R-:W-:Y:S05]  /*17690*/  @!P0 HFMA2.BF16_V2 R145, -RZ.H0_H0, RZ.H0_H0, -R3.H0_H0 ;  /* 0x200000ffff918231 */ /* 0x000fea0000340903 */
[----:B------:R3:W-:Y:S01]  /*176a0*/  @!P0 STL.S16 [R1+0x44], R145 ;  /* 0x0000449101008387 */ /* 0x0007e20000100600 */
[----:B------:R-:W-:Y:S03]  /*176b0*/  PRMT R134, R145, 0x7610, R134 ;  /* 0x0000761091867816 */ /* 0x000fe60000000086 */
[----:B------:R4:W5:Y:S01]  /*176c0*/  LDL.S16 R160, [R1+0x58] ;  /* 0x0000580001a07983 */ /* 0x0009620000100600 */
[----:B------:R-:W-:Y:S02]  /*176d0*/  @!P0 PRMT R3, R134, 0x5410, RZ ;  /* 0x0000541086038816 */ /* 0x000fe400000000ff */
[C-C-:B------:R-:W-:Y:S01]  /*176e0*/  LOP3.LUT R134, R149.reuse, UR19, R154.reuse, 0x96, !PT ;  /* 0x0000001395867c12 */ /* 0x140fe2000f8e969a */
[----:B------:R4:W4:Y:S01]  /*176f0*/  LDL.S16 R170, [R1+0x54] ;  /* 0x0000540001aa7983 */ /* 0x0009220000100600 */
[----:B------:R-:W-:Y:S03]  /*17700*/  LOP3.LUT R154, R149, UR19, R154, 0x96, !PT ;  /* 0x00000013959a7c12 */ /* 0x000fe6000f8e969a */
[----:B------:R1:W-:Y:S01]  /*17710*/  STG.E.U16 [R212.64+0x12], R3 ;  /* 0x00001203d4007986 */ /* 0x0003e2000c101516 */
[----:B---3--:R-:W3:Y:S01]  /*17720*/  MUFU.EX2 R145, R222 ;  /* 0x000000de00917308 */ /* 0x008ee20000000800 */
[----:B-1----:R-:W-:Y:S04]  /*17730*/  FADD.FTZ R3, R141, R147 ;  /* 0x000000938d037221 */ /* 0x002fe80000010000 */
[----:B------:R-:W-:Y:S01]  /*17740*/  FADD.FTZ R151, R135, R3 ;  /* 0x0000000387977221 */ /* 0x000fe20000010000 */
[----:B------:R-:W-:Y:S02]  /*17750*/  LOP3.LUT R3, R134, 0xff, RZ, 0xc0, !PT ;  /* 0x000000ff86037812 */ /* 0x000fe400078ec0ff */
[----:B------:R-:W-:Y:S02]  /*17760*/  PRMT R135, R0, 0x7632, R135 ;  /* 0x0000763200877816 */ /* 0x000fe40000000087 */
[----:B------:R-:W-:Y:S01]  /*17770*/  ISETP.GE.U32.AND P0, PT, R224, R3, PT ;  /* 0x00000003e000720c */ /* 0x000fe20003f06070 */
[----:B---3--:R-:W-:Y:S01]  /*17780*/  FADD.FTZ R141, R145, R146 ;  /* 0x00000092918d7221 */ /* 0x008fe20000010000 */
[----:B------:R-:W-:Y:S02]  /*17790*/  PRMT R147, R0, 0x5410, R135 ;  /* 0x0000541000937816 */ /* 0x000fe40000000087 */
[C---:B------:R-:W-:Y:S01]  /*177a0*/  F2FP.BF16.PACK_AB R3, R136.reuse, R145 ;  /* 0x000000918803723e */ /* 0x040fe200000010ff */
[----:B------:R-:W-:Y:S02]  /*177b0*/  FADD.FTZ R155, R136, R141 ;  /* 0x0000008d889b7221 */ /* 0x000fe40000010000 */
[----:B------:R-:W1:Y:S10]  /*177c0*/  MUFU.EX2 R141, R223 ;  /* 0x000000df008d7308 */ /* 0x000e740000000800 */
[----:B------:R-:W3:Y:S01]  /*177d0*/  MUFU.EX2 R136, R225 ;  /* 0x000000e100887308 */ /* 0x000ee20000000800 */
[----:B--2---:R-:W-:Y:S05]  /*177e0*/  @!P0 HFMA2.BF16_V2 R162, -RZ.H0_H0, RZ.H0_H0, -R0.H0_H0 ;  /* 0x200000ffffa28231 */ /* 0x004fea0000340900 */
[----:B------:R-:W-:Y:S01]  /*177f0*/  PRMT R161, R162, 0x7610, R161 ;  /* 0x00007610a2a17816 */ /* 0x000fe200000000a1 */
[----:B------:R-:W-:Y:S03]  /*17800*/  @!P0 STL.S16 [R1+0x5c], R162 ;  /* 0x00005ca201008387 */ /* 0x000fe60000100600 */
[----:B------:R-:W-:Y:S01]  /*17810*/  @!P0 PRMT R0, R161, 0x5410, RZ ;  /* 0x00005410a1008816 */ /* 0x000fe200000000ff */
[----:B------:R2:W2:Y:S04]  /*17820*/  LDL.S16 R169, [R1+0x50] ;  /* 0x0000500001a97983 */ /* 0x0004a80000100600 */
[----:B------:R1:W-:Y:S04]  /*17830*/  STG.E.U16 [R210.64+0x20], R0 ;  /* 0x00002000d2007986 */ /* 0x0003e8000c101516 */
[----:B------:R1:W2:Y:S02]  /*17840*/  LDL.S16 R168, [R1+0x4c] ;  /* 0x00004c0001a87983 */ /* 0x0002a40000100600 */
        /* <DEDUP_REMOVED lines=11> */
[----:B-----5:R-:W-:Y:S08]  /*17900*/  @!P0 HFMA2.BF16_V2 R160, -RZ.H0_H0, RZ.H0_H0, -R135.H0_H0 ;  /* 0x200000ffffa08231 */ /* 0x020ff00000340987 */
[----:B----4-:R-:W-:Y:S01]  /*17910*/  @!P6 HFMA2.BF16_V2 R170, -RZ.H0_H0, RZ.H0_H0, -R134.H0_H0 ;  /* 0x200000ffffaae231 */ /* 0x010fe20000340986 */
[----:B------:R1:W-:Y:S01]  /*17920*/  @!P0 STL.S16 [R1+0x58], R160 ;  /* 0x000058a001008387 */ /* 0x0003e20000100600 */
[----:B------:R-:W-:Y:S03]  /*17930*/  PRMT R145, R160, 0x7610, R145 ;  /* 0x00007610a0917816 */ /* 0x000fe60000000091 */
[----:B------:R4:W5:Y:S01]  /*17940*/  LDL.S16 R162, [R1+0x38] ;  /* 0x0000380001a27983 */ /* 0x0009620000100600 */
[----:B------:R-:W-:Y:S02]  /*17950*/  @!P0 PRMT R135, R145, 0x5410, RZ ;  /* 0x0000541091878816 */ /* 0x000fe400000000ff */
[----:B------:R-:W-:Y:S01]  /*17960*/  LOP3.LUT R145, R148, 0xffff, RZ, 0xc0, !PT ;  /* 0x0000ffff94917812 */ /* 0x000fe200078ec0ff */
[----:B------:R4:W4:Y:S01]  /*17970*/  LDL.S16 R161, [R1+0x34] ;  /* 0x0000340001a17983 */ /* 0x0009220000100600 */
[----:B------:R-:W-:Y:S02]  /*17980*/  ISETP.GE.U32.AND P0, PT, R224, R0, PT ;  /* 0x00000000e000720c */ /* 0x000fe40003f06070 */
[----:B------:R-:W-:Y:S01]  /*17990*/  PRMT R163, R170, 0x7610, R163 ;  /* 0x00007610aaa37816 */ /* 0x000fe200000000a3 */
[----:B------:R3:W-:Y:S01]  /*179a0*/  STG.E.U16 [R210.64+0x22], R135 ;  /* 0x00002287d2007986 */ /* 0x0007e2000c101516 */
[----:B------:R-:W-:Y:S02]  /*179b0*/  PRMT R0, R152, 0x7632, R0 ;  /* 0x0000763298007816 */ /* 0x000fe40000000000 */
[----:B------:R-:W-:Y:S02]  /*179c0*/  SHF.R.U32.HI R145, RZ, 0x8, R145 ;  /* 0x00000008ff917819 */ /* 0x000fe40000011691 */
[----:B------:R-:W-:Y:S02]  /*179d0*/  PRMT R146, R134, 0x5410, R0 ;  /* 0x0000541086927816 */ /* 0x000fe40000000000 */
[----:B------:R-:W-:Y:S05]  /*179e0*/  @!P6 PRMT R134, R163, 0x5410, RZ ;  /* 0x00005410a386e816 */ /* 0x000fea00000000ff */
[----:B------:R3:W-:Y:S04]  /*179f0*/  STG.E.U16 [R212.64+0x20], R134 ;  /* 0x00002086d4007986 */ /* 0x0007e8000c101516 */
[----:B-1----:R1:W4:Y:S04]  /*17a00*/  LDL.S16 R160, [R1+0x30] ;  /* 0x0000300001a07983 */ /* 0x0023280000100600 */
[----:B------:R-:W-:Y:S01]  /*17a10*/  @!P6 STL.S16 [R1+0x54], R170 ;  /* 0x000054aa0100e387 */ /* 0x000fe20000100600 */
[----:B---3--:R-:W-:Y:S01]  /*17a20*/  LOP3.LUT R135, R145, 0xffff, RZ, 0xc0, !PT ;  /* 0x0000ffff91877812 */ /* 0x008fe200078ec0ff */
[----:B------:R-:W-:Y:S03]  /*17a30*/  FADD.FTZ R145, R141, R151 ;  /* 0x000000978d917221 */ /* 0x000fe60000010000 */
[----:B------:R-:W-:Y:S01]  /*17a40*/  ISETP.GE.U32.AND P6, PT, R224, R135, PT ;  /* 0x00000087e000720c */ /* 0x000fe20003fc6070 */
[C-C-:B------:R-:W-:Y:S01]  /*17a50*/  FADD.FTZ R163, R136.reuse, R145.reuse ;  /* 0x0000009188a37221 */ /* 0x140fe20000010000 */
[----:B------:R-:W-:Y:S02]  /*17a60*/  F2FP.BF16.PACK_AB R135, R136, R141 ;  /* 0x0000008d8887723e */ /* 0x000fe400000010ff */
[----:B------:R-:W-:Y:S04]  /*17a70*/  SHF.R.U32.HI R136, RZ, 0x10, R148 ;  /* 0x00000010ff887819 */ /* 0x000fe80000011694 */
[----:B------:R-:W-:Y:S02]  /*17a80*/  LOP3.LUT R141, R136, 0xff, RZ, 0xc0, !PT ;  /* 0x000000ff888d7812 */ /* 0x000fe400078ec0ff */
[C---:B------:R-:W-:Y:S02]  /*17a90*/  PRMT R136, R137.reuse, 0x7632, R136 ;  /* 0x0000763289887816 */ /* 0x040fe40000000088 */
[----:B------:R-:W-:Y:S02]  /*17aa0*/  SHF.R.U32.HI R134, RZ, 0x18, R148 ;  /* 0x00000018ff867819 */ /* 0x000fe40000011694 */
[----:B------:R-:W-:Y:S01]  /*17ab0*/  PRMT R152, R137, 0x5410, R136 ;  /* 0x0000541089987816 */ /* 0x000fe20000000088 */
[----:B--2---:R-:W-:Y:S05]  /*17ac0*/  @!P1 HFMA2.BF16_V2 R169, -RZ.H0_H0, RZ.H0_H0, -R0.H0_H0 ;  /* 0x200000ffffa99231 */ /* 0x004fea0000340900 */
[----:B------:R-:W-:Y:S01]  /*17ad0*/  PRMT R145, R169, 0x7610, R145 ;  /* 0x00007610a9917816 */ /* 0x000fe20000000091 */
[----:B------:R-:W-:Y:S01]  /*17ae0*/  @!P1 STL.S16 [R1+0x50], R169 ;  /* 0x000050a901009387 */ /* 0x000fe20000100600 */
[----:B------:R-:W-:Y:S02]  /*17af0*/  @!P0 HFMA2.BF16_V2 R168, -RZ.H0_H0, RZ.H0_H0, -R137.H0_H0 ;  /* 0x200000ffffa88231 */ /* 0x000fe40000340989 */
[----:B------:R-:W-:Y:S02]  /*17b00*/  @!P1 PRMT R0, R145, 0x5410, RZ ;  /* 0x0000541091009816 */ /* 0x000fe400000000ff */
[----:B------:R-:W-:Y:S01]  /*17b10*/  ISETP.GE.U32.AND P1, PT, R224, R141, PT ;  /* 0x0000008de000720c */ /* 0x000fe20003f26070 */
[----:B------:R-:W2:Y:S01]  /*17b20*/  MUFU.EX2 R145, R226 ;  /* 0x000000e200917308 */ /* 0x000ea20000000800 */
[----:B------:R-:W-:Y:S01]  /*17b30*/  PRMT R151, R168, 0x7610, R151 ;  /* 0x00007610a8977816 */ /* 0x000fe20000000097 */
[----:B------:R3:W-:Y:S03]  /*17b40*/  STG.E.U16 [R212.64+0x22], R0 ;  /* 0x00002200d4007986 */ /* 0x0007e6000c101516 */
[----:B------:R-:W-:Y:S01]  /*17b50*/  @!P0 PRMT R137, R151, 0x5410, RZ ;  /* 0x0000541097898816 */ /* 0x000fe200000000ff */
[----:B------:R-:W-:Y:S01]  /*17b60*/  @!P0 STL.S16 [R1+0x4c], R168 ;  /* 0x00004ca801008387 */ /* 0x000fe20000100600 */
[----:B------:R-:W-:Y:S02]  /*17b70*/  ISETP.GE.U32.AND P0, PT, R224, R134, PT ;  /* 0x00000086e000720c */ /* 0x000fe40003f06070 */
[----:B------:R-:W-:Y:S01]  /*17b80*/  PRMT R134, R153, 0x7610, R134 ;  /* 0x0000761099867816 */ /* 0x000fe20000000086 */
[----:B------:R-:W-:Y:S01]  /*17b90*/  STG.E.U16 [R210.64+0x30], R137 ;  /* 0x00003089d2007986 */ /* 0x000fe2000c101516 */
[----:B------:R-:W-:Y:S01]  /*17ba0*/  LOP3.LUT R151, R251, UR36, RZ, 0x3c, !PT ;  /* 0x00000024fb977c12 */ /* 0x000fe2000f8e3cff */
[----:B------:R-:W1:Y:S01]  /*17bb0*/  MUFU.EX2 R141, R228 ;  /* 0x000000e4008d7308 */ /* 0x000e620000000800 */
[----:B---3--:R-:W-:Y:S01]  /*17bc0*/  PRMT R0, R153, 0x7632, R0 ;  /* 0x0000763299007816 */ /* 0x008fe20000000000 */
[----:B-----5:R-:W-:Y:S02]  /*17bd0*/  @!P6 HFMA2.BF16_V2 R162, -RZ.H0_H0, RZ.H0_H0, -R136.H0_H0 ;  /* 0x200000ffffa2e231 */ /* 0x020fe40000340988 */
[----:B----4-:R-:W-:Y:S03]  /*17be0*/  @!P1 HFMA2.BF16_V2 R161, -RZ.H0_H0, RZ.H0_H0, -R134.H0_H0 ;  /* 0x200000ffffa19231 */ /* 0x010fe60000340986 */
[----:B------:R-:W-:Y:S01]  /*17bf0*/  @!P6 STL.S16 [R1+0x38], R162 ;  /* 0x000038a20100e387 */ /* 0x000fe20000100600 */
[----:B------:R-:W-:Y:S03]  /*17c00*/  PRMT R153, R162, 0x7610, R153 ;  /* 0x00007610a2997816 */ /* 0x000fe60000000099 */
[----:B------:R-:W-:Y:S01]  /*17c10*/  @!P1 STL.S16 [R1+0x34], R161 ;  /* 0x000034a101009387 */ /* 0x000fe20000100600 */
[----:B------:R-:W-:Y:S02]  /*17c20*/  @!P6 PRMT R136, R153, 0x5410, RZ ;  /* 0x000054109988e816 */ /* 0x000fe400000000ff */
[----:B------:R-:W-:Y:S02]  /*17c30*/  PRMT R159, R161, 0x7610, R159 ;  /* 0x00007610a19f7816 */ /* 0x000fe4000000009f */
[----:B------:R-:W-:Y:S01]  /*17c40*/  PRMT R153, R134, 0x5410, R0 ;  /* 0x0000541086997816 */ /* 0x000fe20000000000 */
[----:B------:R-:W-:Y:S01]  /*17c50*/  STG.E.U16 [R210.64+0x32], R136 ;  /* 0x00003288d2007986 */ /* 0x000fe2000c101516 */
[----:B------:R-:W-:Y:S05]  /*17c60*/  @!P1 PRMT R134, R159, 0x5410, RZ ;  /* 0x000054109f869816 */ /* 0x000fea00000000ff */
[----:B------:R2:W-:Y:S01]  /*17c70*/  STG.E.U16 [R212.64+0x30], R134 ;  /* 0x00003086d4007986 */ /* 0x0005e2000c101516 */
[----:B------:R-:W-:Y:S05]  /*17c80*/  @!P0 HFMA2.BF16_V2 R160, -RZ.H0_H0, RZ.H0_H0, -R0.H0_H0 ;  /* 0x200000ffffa08231 */ /* 0x000fea0000340900 */
[----:B------:R3:W-:Y:S01]  /*17c90*/  @!P0 STL.S16 [R1+0x30], R160 ;  /* 0x000030a001008387 */ /* 0x0007e20000100600 */
[----:B------:R-:W-:Y:S03]  /*17ca0*/  PRMT R158, R160, 0x7610, R158 ;  /* 0x00007610a09e7816 */ /* 0x000fe6000000009e */
[----:B------:R4:W5:Y:S01]  /*17cb0*/  LDL.S16 R170, [R1+0x48] ;  /* 0x0000480001aa7983 */ /* 0x0009620000100600 */
[----:B------:R-:W-:Y:S03]  /*17cc0*/  @!P0 PRMT R0, R158, 0x5410, RZ ;  /* 0x000054109e008816 */ /* 0x000fe600000000ff */
[----:B------:R4:W4:Y:S04]  /*17cd0*/  LDL.S16 R175, [R1+0x40] ;  /* 0x0000400001af7983 */ /* 0x0009280000100600 */
[----:B------:R3:W-:Y:S01]  /*17ce0*/  STG.E.U16 [R212.64+0x32], R0 ;  /* 0x00003200d4007986 */ /* 0x0007e2000c101516 */
[----:B--2---:R-:W-:Y:S04]  /*17cf0*/  FADD.FTZ R134, R145, R155 ;  /* 0x0000009b91867221 */ /* 0x004fe80000010000 */
[----:B-1----:R-:W-:Y:S02]  /*17d00*/  FADD.FTZ R162, R141, R134 ;  /* 0x000000868da27221 */ /* 0x002fe40000010000 */
[----:B---3--:R-:W-:Y:S01]  /*17d10*/  IMAD.WIDE.U32 R160, R151, -0x326172a9, RZ ;  /* 0xcd9e8d5797a07825 */ /* 0x008fe200078e00ff */
[----:B------:R-:W-:Y:S04]  /*17d20*/  MUFU.EX2 R134, R233 ;  /* 0x000000e900867308 */ /* 0x000fe80000000800 */
[----:B------:R-:W-:Y:S02]  /*17d30*/  LOP3.LUT R136, R161, UR33, R166, 0x96, !PT ;  /* 0x00000021a1887c12 */ /* 0x000fe4000f8e96a6 */
[----:B------:R-:W-:Y:S03]  /*17d40*/  LOP3.LUT R160, R157, UR30, R160, 0x96, !PT ;  /* 0x0000001e9da07c12 */ /* 0x000fe6000f8e96a0 */
[----:B------:R-:W-:Y:S01]  /*17d50*/  IMAD.WIDE.U32 R136, R136, -0x2daee0ad, RZ ;  /* 0xd2511f5388887825 */ /* 0x000fe200078e00ff */
[----:B------:R-:W1:Y:S03]  /*17d60*/  MUFU.EX2 R151, R231 ;  /* 0x000000e700977308 */ /* 0x000e660000000800 */
[----:B------:R-:W-:Y:S01]  /*17d70*/  IMAD.WIDE.U32 R160, R160, -0x2daee0ad, RZ ;  /* 0xd2511f53a0a07825 */ /* 0x000fe200078e00ff */
[----:B------:R-:W-:Y:S02]  /*17d80*/  LOP3.LUT R158, R137, UR35, R248, 0x96, !PT ;  /* 0x00000023899e7c12 */ /* 0x000fe4000f8e96f8 */
[----:B------:R-:W-:Y:S02]  /*17d90*/  F2FP.BF16.PACK_AB R0, R141, R145 ;  /* 0x000000918d00723e */ /* 0x000fe400000010ff */
[----:B------:R-:W-:Y:S01]  /*17da0*/  LOP3.LUT R136, R161, UR34, R136, 0x96, !PT ;  /* 0x00000022a1887c12 */ /* 0x000fe2000f8e9688 */
[----:B------:R-:W-:Y:S01]  /*17db0*/  IMAD.WIDE.U32 R158, R158, -0x326172a9, RZ ;  /* 0xcd9e8d579e9e7825 */ /* 0x000fe200078e00ff */
[----:B------:R-:W2:Y:S03]  /*17dc0*/  MUFU.EX2 R145, R229 ;  /* 0x000000e500917308 */ /* 0x000ea60000000800 */
[----:B------:R-:W-:Y:S01]  /*17dd0*/  IMAD.WIDE.U32 R136, R136, -0x326172a9, RZ ;  /* 0xcd9e8d5788887825 */ /* 0x000fe200078e00ff */
[----:B------:R-:W-:Y:S04]  /*17de0*/  LOP3.LUT R156, R159, UR32, R156, 0x96, !PT ;  /* 0x000000209f9c7c12 */ /* 0x000fe8000f8e969c */
[----:B------:R-:W-:Y:S01]  /*17df0*/  LOP3.LUT R158, R137, UR31, R158, 0x96, !PT ;  /* 0x0000001f899e7c12 */ /* 0x000fe2000f8e969e */
[----:B------:R-:W-:Y:S01]  /*17e00*/  IMAD.WIDE.U32 R156, R156, -0x2daee0ad, RZ ;  /* 0xd2511f539c9c7825 */ /* 0x000fe200078e00ff */
[----:B------:R-:W-:Y:S03]  /*17e10*/  MUFU.EX2 R141, R230 ;  /* 0x000000e6008d7308 */ /* 0x000fe60000000800 */
[----:B------:R-:W-:Y:S01]  /*17e20*/  IMAD.WIDE.U32 R168, R158, -0x2daee0ad, RZ ;  /* 0xd2511f539ea87825 */ /* 0x000fe200078e00ff */
[----:B------:R-:W-:Y:S01]  /*17e30*/  LOP3.LUT R161, R157, UR7, R160, 0x96, !PT ;  /* 0x000000079da17c12 */ /* 0x000fe2000f8e96a0 */
[----:B------:R-:W-:Y:S01]  /*17e40*/  UMOV UR7, UR8 ;  /* 0x0000000800077c82 */ /* 0x000fe20008000000 */
[----:B------:R4:W4:Y:S01]  /*17e50*/  LDL.S16 R157, [R1+0x3c] ;  /* 0x00003c00019d7983 */ /* 0x0009220000100600 */
[----:B-1----:R-:W-:Y:S02]  /*17e60*/  F2FP.BF16.PACK_AB R172, R134, R151 ;  /* 0x0000009786ac723e */ /* 0x002fe400000010ff */
[----:B------:R-:W-:Y:S01]  /*17e70*/  LOP3.LUT R160, R169, UR4, R156, 0x96, !PT ;  /* 0x00000004a9a07c12 */ /* 0x000fe2000f8e969c */
[----:B------:R-:W-:Y:S01]  /*17e80*/  IMAD.WIDE.U32 R166, R161, -0x326172a9, RZ ;  /* 0xcd9e8d57a1a67825 */ /* 0x000fe200078e00ff */
[----:B------:R-:W1:Y:S03]  /*17e90*/  MUFU.EX2 R137, R232 ;  /* 0x000000e800897308 */ /* 0x000e660000000800 */
[----:B------:R-:W-:Y:S01]  /*17ea0*/  IMAD.WIDE.U32 R160, R160, -0x326172a9, RZ ;  /* 0xcd9e8d57a0a07825 */ /* 0x000fe200078e00ff */
[----:B------:R-:W-:Y:S03]  /*17eb0*/  LOP3.LUT R214, R167, UR5, R136, 0x96, !PT ;  /* 0x00000005a7d67c12 */ /* 0x000fe6000f8e9688 */
[----:B------:R-:W-:Y:S01]  /*17ec0*/  FADD.FTZ R136, R180, R163 ;  /* 0x000000a3b4887221 */ /* 0x000fe20000010000 */
[C---:B--2---:R-:W-:Y:S01]  /*17ed0*/  F2FP.BF16.PACK_AB R180, R145.reuse, R180 ;  /* 0x000000b491b4723e */ /* 0x044fe200000010ff */
[----:B------:R-:W-:Y:S04]  /*17ee0*/  IMAD.WIDE.U32 R214, R214, -0x2daee0ad, RZ ;  /* 0xd2511f53d6d67825 */ /* 0x000fe800078e00ff */
[----:B------:R-:W-:Y:S01]  /*17ef0*/  FADD.FTZ R155, R145, R136 ;  /* 0x00000088919b7221 */ /* 0x000fe20000010000 */
[----:B------:R-:W-:Y:S01]  /*17f00*/  LOP3.LUT R136, R161, UR20, R166, 0x96, !PT ;  /* 0x00000014a1887c12 */ /* 0x000fe2000f8e96a6 */
[----:B------:R-:W-:Y:S04]  /*17f10*/  FADD.FTZ R145, R151, R162 ;  /* 0x000000a297917221 */ /* 0x000fe80000010000 */
[----:B------:R-:W-:Y:S01]  /*17f20*/  FADD.FTZ R145, R134, R145 ;  /* 0x0000009186917221 */ /* 0x000fe20000010000 */
[----:B------:R-:W-:Y:S04]  /*17f30*/  LOP3.LUT R134, R136, 0xff, RZ, 0xc0, !PT ;  /* 0x000000ff88867812 */ /* 0x000fe800078ec0ff */
[----:B------:R-:W-:Y:S01]  /*17f40*/  ISETP.GE.U32.AND P0, PT, R224, R134, PT ;  /* 0x00000086e000720c */ /* 0x000fe20003f06070 */
[----:B------:R2:W-:Y:S01]  /*17f50*/  STL [R1+0x8c], R145 ;  /* 0x00008c9101007387 */ /* 0x0005e20000100800 */
[C---:B------:R-:W-:Y:S02]  /*17f60*/  PRMT R134, R2.reuse, 0x7632, R134 ;  /* 0x0000763202867816 */ /* 0x040fe40000000086 */
[----:B-1----:R-:W-:Y:S02]  /*17f70*/  F2FP.BF16.PACK_AB R167, R137, R141 ;  /* 0x0000008d89a7723e */ /* 0x002fe400000010ff */
[----:B------:R-:W-:Y:S01]  /*17f80*/  PRMT R158, R2, 0x5410, R134 ;  /* 0x00005410029e7816 */ /* 0x000fe20000000086 */
[----:B--2---:R-:W-:Y:S04]  /*17f90*/  FADD.FTZ R145, R141, R155 ;  /* 0x0000009b8d917221 */ /* 0x004fe80000010000 */
[----:B------:R-:W-:Y:S02]  /*17fa0*/  FADD.FTZ R137, R137, R145 ;  /* 0x0000009189897221 */ /* 0x000fe40000010000 */
[----:B-----5:R-:W-:Y:S05]  /*17fb0*/  @!P0 HFMA2.BF16_V2 R170, -RZ.H0_H0, RZ.H0_H0, -R2.H0_H0 ;  /* 0x200000ffffaa8231 */ /* 0x020fea0000340902 */
[----:B------:R-:W-:Y:S01]  /*17fc0*/  PRMT R165, R170, 0x7610, R165 ;  /* 0x00007610aaa57816 */ /* 0x000fe200000000a5 */
[----:B------:R1:W-:Y:S03]  /*17fd0*/  @!P0 STL.S16 [R1+0x48], R170 ;  /* 0x000048aa01008387 */ /* 0x0003e60000100600 */
[----:B------:R-:W-:Y:S01]  /*17fe0*/  @!P0 PRMT R2, R165, 0x5410, RZ ;  /* 0x00005410a5028816 */ /* 0x000fe200000000ff */
[----:B------:R2:W-:Y:S04]  /*17ff0*/  STL [R1+0x88], R137 ;  /* 0x0000888901007387 */ /* 0x0005e80000100800 */
[----:B------:R5:W-:Y:S04]  /*18000*/  STG.E.U16 [R210.64+0x40], R2 ;  /* 0x00004002d2007986 */ /* 0x000be8000c101516 */
[----:B------:R4:W3:Y:S04]  /*18010*/  LDL.S16 R173, [R1+0x28] ;  /* 0x0000280001ad7983 */ /* 0x0008e80000100600 */
[----:B------:R3:W3:Y:S04]  /*18020*/  LDL.S16 R171, [R1+0x24] ;  /* 0x0000240001ab7983 */ /* 0x0006e80000100600 */
[----:B------:R3:W3:Y:S04]  /*18030*/  LDL.S16 R165, [R1+0x1c] ;  /* 0x00001c0001a57983 */ /* 0x0006e80000100600 */
[----:B-1----:R1:W3:Y:S01]  /*18040*/  LDL.S16 R170, [R1+0x20] ;  /* 0x0000200001aa7983 */ /* 0x0022e20000100600 */
[----:B--2---:R-:W-:Y:S04]  /*18050*/  LOP3.LUT R137, R160, 0xff, RZ, 0xc0, !PT ;  /* 0x000000ffa0897812 */ /* 0x004fe800078ec0ff */
[----:B------:R-:W-:Y:S02]  /*18060*/  ISETP.GE.U32.AND P2, PT, R224, R137, PT ;  /* 0x00000089e000720c */ /* 0x000fe40003f46070 */
[----:B-----5:R-:W-:Y:S04]  /*18070*/  LOP3.LUT R2, R136, 0xffff, RZ, 0xc0, !PT ;  /* 0x0000ffff88027812 */ /* 0x020fe800078ec0ff */
        /* <DEDUP_REMOVED lines=9> */
[----:B----4-:R-:W-:Y:S01]  /*18110*/  @!P1 HFMA2.BF16_V2 R175, -RZ.H0_H0, RZ.H0_H0, -R134.H0_H0 ;  /* 0x200000ffffaf9231 */ /* 0x010fe20000340986 */
[----:B------:R-:W-:Y:S04]  /*18120*/  LOP3.LUT R136, R160, 0xffff, RZ, 0xc0, !PT ;  /* 0x0000ffffa0887812 */ /* 0x000fe800078ec0ff */
[----:B------:R-:W-:Y:S01]  /*18130*/  PRMT R163, R175, 0x7610, R163 ;  /* 0x00007610afa37816 */ /* 0x000fe200000000a3 */
[----:B------:R-:W-:Y:S01]  /*18140*/  @!P1 STL.S16 [R1+0x40], R175 ;  /* 0x000040af01009387 */ /* 0x000fe20000100600 */
[--C-:B------:R-:W-:Y:S02]  /*18150*/  SHF.R.U32.HI R137, RZ, 0x8, R136.reuse ;  /* 0x00000008ff897819 */ /* 0x100fe40000011688 */
[----:B------:R-:W-:Y:S01]  /*18160*/  @!P1 PRMT R134, R163, 0x5410, RZ ;  /* 0x00005410a3869816 */ /* 0x000fe200000000ff */
[----:B------:R-:W-:Y:S01]  /*18170*/  @!P0 HFMA2.BF16_V2 R157, -RZ.H0_H0, RZ.H0_H0, -R2.H0_H0 ;  /* 0x200000ffff9d8231 */ /* 0x000fe20000340902 */
[----:B------:R1:W2:Y:S01]  /*18180*/  LDL.S16 R163, [R1+0x2c] ;  /* 0x00002c0001a37983 */ /* 0x0002a20000100600 */
[----:B------:R-:W-:Y:S02]  /*18190*/  PRMT R136, R164, 0x7632, R136 ;  /* 0x00007632a4887816 */ /* 0x000fe40000000088 */
[----:B------:R-:W-:Y:S01]  /*181a0*/  LOP3.LUT R137, R137, 0xffff, RZ, 0xc0, !PT ;  /* 0x0000ffff89897812 */ /* 0x000fe200078ec0ff */
[----:B------:R4:W-:Y:S01]  /*181b0*/  @!P0 STL.S16 [R1+0x3c], R157 ;  /* 0x00003c9d01008387 */ /* 0x0009e20000100600 */
[----:B------:R-:W-:Y:S02]  /*181c0*/  PRMT R141, R157, 0x7610, R141 ;  /* 0x000076109d8d7816 */ /* 0x000fe4000000008d */
[----:B------:R-:W-:Y:S01]  /*181d0*/  ISETP.GE.U32.AND P6, PT, R224, R137, PT ;  /* 0x00000089e000720c */ /* 0x000fe20003fc6070 */
[----:B------:R5:W-:Y:S01]  /*181e0*/  STG.E.U16 [R210.64+0x42], R134 ;  /* 0x00004286d2007986 */ /* 0x000be2000c101516 */
[----:B------:R-:W-:Y:S02]  /*181f0*/  SHF.R.U32.HI R137, RZ, 0x18, R160 ;  /* 0x00000018ff897819 */ /* 0x000fe400000116a0 */
[----:B----4-:R-:W-:Y:S02]  /*18200*/  PRMT R157, R2, 0x5410, R136 ;  /* 0x00005410029d7816 */ /* 0x010fe40000000088 */
[----:B------:R-:W-:Y:S02]  /*18210*/  @!P0 PRMT R2, R141, 0x5410, RZ ;  /* 0x000054108d028816 */ /* 0x000fe400000000ff */
[----:B------:R1:W4:Y:S01]  /*18220*/  LDL.S16 R141, [R1+0x18] ;  /* 0x00001800018d7983 */ /* 0x0003220000100600 */
[----:B------:R-:W-:Y:S02]  /*18230*/  ISETP.GE.U32.AND P0, PT, R224, R137, PT ;  /* 0x00000089e000720c */ /* 0x000fe40003f06070 */
[----:B-----5:R-:W-:Y:S01]  /*18240*/  SHF.R.U32.HI R134, RZ, 0x10, R160 ;  /* 0x00000010ff867819 */ /* 0x020fe200000116a0 */
[----:B------:R5:W-:Y:S03]  /*18250*/  STG.E.U16 [R212.64+0x40], R2 ;  /* 0x00004002d4007986 */ /* 0x000be6000c101516 */
[----:B------:R-:W-:Y:S04]  /*18260*/  LOP3.LUT R134, R134, 0xff, RZ, 0xc0, !PT ;  /* 0x000000ff86867812 */ /* 0x000fe800078ec0ff */
[----:B------:R-:W-:Y:S02]  /*18270*/  ISETP.GE.U32.AND P1, PT, R224, R134, PT ;  /* 0x00000086e000720c */ /* 0x000fe40003f26070 */
[----:B------:R-:W-:Y:S02]  /*18280*/  PRMT R134, R135, 0x7632, R134 ;  /* 0x0000763287867816 */ /* 0x000fe40000000086 */
[----:B-----5:R-:W-:Y:S01]  /*18290*/  PRMT R2, R3, 0x7632, R2 ;  /* 0x0000763203027816 */ /* 0x020fe20000000002 */
[----:B---3--:R-:W-:Y:S04]  /*182a0*/  @!P2 HFMA2.BF16_V2 R173, -RZ.H0_H0, RZ.H0_H0, -R3.H0_H0 ;  /* 0x200000ffffada231 */ /* 0x008fe80000340903 */
[----:B------:R-:W-:Y:S01]  /*182b0*/  @!P6 HFMA2.BF16_V2 R171, -RZ.H0_H0, RZ.H0_H0, -R2.H0_H0 ;  /* 0x200000ffffabe231 */ /* 0x000fe20000340902 */
[----:B------:R-:W-:Y:S01]  /*182c0*/  PRMT R162, R173, 0x7610, R162 ;  /* 0x00007610ada27816 */ /* 0x000fe200000000a2 */
[----:B------:R3:W-:Y:S01]  /*182d0*/  @!P2 STL.S16 [R1+0x28], R173 ;  /* 0x000028ad0100a387 */ /* 0x0007e20000100600 */
[----:B------:R-:W-:Y:S02]  /*182e0*/  @!P0 HFMA2.BF16_V2 R165, -RZ.H0_H0, RZ.H0_H0, -R134.H0_H0 ;  /* 0x200000ffffa58231 */ /* 0x000fe40000340986 */
[----:B------:R-:W-:Y:S01]  /*182f0*/  PRMT R159, R171, 0x7610, R159 ;  /* 0x00007610ab9f7816 */ /* 0x000fe2000000009f */
[----:B------:R-:W-:Y:S01]  /*18300*/  @!P6 STL.S16 [R1+0x24], R171 ;  /* 0x000024ab0100e387 */ /* 0x000fe20000100600 */
[----:B------:R-:W-:Y:S01]  /*18310*/  @!P1 HFMA2.BF16_V2 R170, -RZ.H0_H0, RZ.H0_H0, -R135.H0_H0 ;  /* 0x200000ffffaa9231 */ /* 0x000fe20000340987 */
[----:B------:R-:W-:Y:S04]  /*18320*/  PRMT R137, R165, 0x7610, R137 ;  /* 0x00007610a5897816 */ /* 0x000fe80000000089 */
[----:B------:R-:W-:Y:S01]  /*18330*/  @!P1 STL.S16 [R1+0x20], R170 ;  /* 0x000020aa01009387 */ /* 0x000fe20000100600 */
[----:B------:R-:W-:Y:S03]  /*18340*/  PRMT R145, R170, 0x7610, R145 ;  /* 0x00007610aa917816 */ /* 0x000fe60000000091 */
[----:B------:R5:W-:Y:S01]  /*18350*/  @!P0 STL.S16 [R1+0x1c], R165 ;  /* 0x00001ca501008387 */ /* 0x000be20000100600 */
[----:B---3--:R-:W-:Y:S02]  /*18360*/  PRMT R173, R174, 0x7054, R174 ;  /* 0x00007054aead7816 */ /* 0x008fe400000000ae */
[----:B-----5:R-:W-:Y:S01]  /*18370*/  LOP3.LUT R165, R215, UR19, R168, 0x96, !PT ;  /* 0x00000013d7a57c12 */ /* 0x020fe2000f8e96a8 */
[----:B--2---:R-:W-:Y:S05]  /*18380*/  @!P3 HFMA2.BF16_V2 R163, -RZ.H0_H0, RZ.H0_H0, -R136.H0_H0 ;  /* 0x200000ffffa3b231 */ /* 0x004fea0000340988 */
[----:B------:R-:W-:Y:S01]  /*18390*/  PRMT R156, R163, 0x7610, R156 ;  /* 0x00007610a39c7816 */ /* 0x000fe2000000009c */
[----:B------:R-:W-:Y:S03]  /*183a0*/  @!P3 STL.S16 [R1+0x2c], R163 ;  /* 0x00002ca30100b387 */ /* 0x000fe60000100600 */
[----:B------:R-:W-:Y:S02]  /*183b0*/  @!P3 PRMT R136, R156, 0x5410, RZ ;  /* 0x000054109c88b816 */ /* 0x000fe400000000ff */
[----:B------:R-:W-:Y:S02]  /*183c0*/  PRMT R156, R3, 0x5410, R2 ;  /* 0x00005410039c7816 */ /* 0x000fe40000000002 */
[----:B------:R-:W-:Y:S01]  /*183d0*/  @!P2 PRMT R3, R162, 0x5410, RZ ;  /* 0x00005410a203a816 */ /* 0x000fe200000000ff */
[----:B------:R-:W-:Y:S01]  /*183e0*/  STG.E.U16 [R212.64+0x42], R136 ;  /* 0x00004288d4007986 */ /* 0x000fe2000c101516 */
[----:B------:R-:W-:Y:S02]  /*183f0*/  @!P6 PRMT R2, R159, 0x5410, RZ ;  /* 0x000054109f02e816 */ /* 0x000fe400000000ff */
[----:B------:R-:W-:Y:S01]  /*18400*/  ISETP.NE.AND P3, PT, R234, RZ, PT ;  /* 0x000000ffea00720c */ /* 0x000fe20003f65270 */
[----:B------:R2:W-:Y:S01]  /*18410*/  STG.E.U16 [R210.64+0x50], R3 ;  /* 0x00005003d2007986 */ /* 0x0005e2000c101516 */
[----:B------:R-:W-:Y:S03]  /*18420*/  ISETP.NE.AND P2, PT, R235, RZ, PT ;  /* 0x000000ffeb00720c */ /* 0x000fe60003f45270 */
[----:B------:R3:W-:Y:S01]  /*18430*/  STG.E.U16 [R210.64+0x52], R2 ;  /* 0x00005202d2007986 */ /* 0x0007e2000c101516 */
[----:B--2---:R-:W-:Y:S02]  /*18440*/  PRMT R3, R135, 0x5410, R134 ;  /* 0x0000541087037816 */ /* 0x004fe40000000086 */
[----:B------:R-:W-:Y:S02]  /*18450*/  @!P0 PRMT R134, R137, 0x5410, RZ ;  /* 0x0000541089868816 */ /* 0x000fe400000000ff */
[----:B---3--:R-:W-:Y:S02]  /*18460*/  LOP3.LUT R2, R165, 0xff, RZ, 0xc0, !PT ;  /* 0x000000ffa5027812 */ /* 0x008fe400078ec0ff */
[----:B------:R-:W-:Y:S01]  /*18470*/  @!P1 PRMT R135, R145, 0x5410, RZ ;  /* 0x0000541091879816 */ /* 0x000fe200000000ff */
[----:B------:R2:W-:Y:S01]  /*18480*/  STG.E.U16 [R212.64+0x52], R134 ;  /* 0x00005286d4007986 */ /* 0x0005e2000c101516 */
[----:B------:R-:W-:Y:S02]  /*18490*/  ISETP.GE.U32.AND P0, PT, R224, R2, PT ;  /* 0x00000002e000720c */ /* 0x000fe40003f06070 */
[C---:B------:R-:W-:Y:S01]  /*184a0*/  PRMT R2, R0.reuse, 0x7632, R2 ;  /* 0x0000763200027816 */ /* 0x040fe20000000002 */
[----:B------:R-:W-:Y:S03]  /*184b0*/  STG.E.U16 [R212.64+0x50], R135 ;  /* 0x00005087d4007986 */ /* 0x000fe6000c101516 */
[----:B------:R-:W-:Y:S07]  /*184c0*/  PRMT R164, R0, 0x5410, R2 ;  /* 0x0000541000a47816 */ /* 0x000fee0000000002 */
[----:B----4-:R-:W-:Y:S05]  /*184d0*/  @!P0 HFMA2.BF16_V2 R141, -RZ.H0_H0, RZ.H0_H0, -R0.H0_H0 ;  /* 0x200000ffff8d8231 */ /* 0x010fea0000340900 */
[----:B------:R-:W-:Y:S04]  /*184e0*/  @!P0 STL.S16 [R1+0x18], R141 ;  /* 0x0000188d01008387 */ /* 0x000fe80000100600 */
[----:B------:R1:W3:Y:S01]  /*184f0*/  LDL.S16 R162, [R1+0x8] ;  /* 0x0000080001a27983 */ /* 0x0002e20000100600 */
[----:B--2---:R-:W-:Y:S04]  /*18500*/  PRMT R134, R141, 0x7610, R134 ;  /* 0x000076108d867816 */ /* 0x004fe80000000086 */
[----:B------:R-:W-:Y:S05]  /*18510*/  @!P0 PRMT R0, R134, 0x5410, RZ ;  /* 0x0000541086008816 */ /* 0x000fea00000000ff */
[----:B------:R2:W-:Y:S02]  /*18520*/  STG.E.U16 [R210.64+0x60], R0 ;  /* 0x00006000d2007986 */ /* 0x0005e4000c101516 */
[----:B--2---:R-:W-:Y:S04]  /*18530*/  LOP3.LUT R0, R165, 0xffff, RZ, 0xc0, !PT ;  /* 0x0000ffffa5007812 */ /* 0x004fe800078ec0ff */
[----:B------:R-:W-:Y:S02]  /*18540*/  SHF.R.U32.HI R135, RZ, 0x8, R0 ;  /* 0x00000008ff877819 */ /* 0x000fe40000011600 */
[----:B------:R-:W-:Y:S02]  /*18550*/  LOP3.LUT R0, R143, UR20, R150, 0x96, !PT ;  /* 0x000000148f007c12 */ /* 0x000fe4000f8e9696 */
[----:B------:R-:W-:Y:S02]  /*18560*/  LOP3.LUT R135, R135, 0xffff, RZ, 0xc0, !PT ;  /* 0x0000ffff87877812 */ /* 0x000fe400078ec0ff */
[----:B------:R-:W-:Y:S02]  /*18570*/  LOP3.LUT R134, R0, 0xffff, RZ, 0xc0, !PT ;  /* 0x0000ffff00867812 */ /* 0x000fe400078ec0ff */
[----:B------:R-:W-:Y:S02]  /*18580*/  ISETP.GE.U32.AND P0, PT, R224, R135, PT ;  /* 0x00000087e000720c */ /* 0x000fe40003f06070 */
[----:B------:R-:W-:Y:S02]  /*18590*/  LOP3.LUT R135, R0, 0xff, RZ, 0xc0, !PT ;  /* 0x000000ff00877812 */ /* 0x000fe400078ec0ff */
[----:B------:R-:W-:Y:S04]  /*185a0*/  SHF.R.U32.HI R134, RZ, 0x8, R134 ;  /* 0x00000008ff867819 */ /* 0x000fe80000011686 */
[----:B------:R-:W-:Y:S02]  /*185b0*/  PRMT R136, R135, 0x5410, R134 ;  /* 0x0000541087887816 */ /* 0x000fe40000000086 */
[--C-:B------:R-:W-:Y:S02]  /*185c0*/  SHF.R.U32.HI R135, RZ, 0x10, R0.reuse ;  /* 0x00000010ff877819 */ /* 0x100fe40000011600 */
[----:B------:R-:W-:Y:S01]  /*185d0*/  SHF.R.U32.HI R134, RZ, 0x18, R0 ;  /* 0x00000018ff867819 */ /* 0x000fe20000011600 */
[--C-:B------:R-:W-:Y:S01]  /*185e0*/  HSET2.LE.AND R136, R136, R173.reuse, PT ;  /* 0x000000ad88887233 */ /* 0x100fe20003803000 */
[----:B------:R-:W-:Y:S02]  /*185f0*/  LOP3.LUT R0, R135, 0xff, RZ, 0xc0, !PT ;  /* 0x000000ff87007812 */ /* 0x000fe400078ec0ff */
[----:B------:R-:W-:Y:S02]  /*18600*/  SHF.R.U32.HI R135, RZ, 0x10, R148 ;  /* 0x00000010ff877819 */ /* 0x000fe40000011694 */
[----:B------:R-:W-:Y:S02]  /*18610*/  PRMT R137, R0, 0x5410, R134 ;  /* 0x0000541000897816 */ /* 0x000fe40000000086 */
[C---:B------:R-:W-:Y:S02]  /*18620*/  LOP3.LUT R0, R142.reuse, 0xffff, RZ, 0xc0, !PT ;  /* 0x0000ffff8e007812 */ /* 0x040fe400078ec0ff */
[----:B------:R-:W-:Y:S01]  /*18630*/  LOP3.LUT R134, R142, 0xff, RZ, 0xc0, !PT ;  /* 0x000000ff8e867812 */ /* 0x000fe200078ec0ff */
[--C-:B------:R-:W-:Y:S01]  /*18640*/  HSET2.LE.AND R137, R137, R173.reuse, PT ;  /* 0x000000ad89897233 */ /* 0x100fe20003803000 */
[----:B------:R-:W-:Y:S02]  /*18650*/  SHF.R.U32.HI R0, RZ, 0x8, R0 ;  /* 0x00000008ff007819 */ /* 0x000fe40000011600 */
[----:B------:R-:W-:Y:S02]  /*18660*/  LOP3.LUT R136, R136, R138, RZ, 0xc0, !PT ;  /* 0x0000008a88887212 */ /* 0x000fe400078ec0ff */
[----:B------:R-:W-:Y:S02]  /*18670*/  PRMT R134, R134, 0x5410, R0 ;  /* 0x0000541086867816 */ /* 0x000fe40000000000 */
[--C-:B------:R-:W-:Y:S02]  /*18680*/  SHF.R.U32.HI R0, RZ, 0x10, R142.reuse ;  /* 0x00000010ff007819 */ /* 0x100fe4000001168e */
[----:B------:R-:W-:Y:S01]  /*18690*/  SHF.R.U32.HI R142, RZ, 0x18, R142 ;  /* 0x00000018ff8e7819 */ /* 0x000fe2000001168e */
[--C-:B------:R-:W-:Y:S01]  /*186a0*/  HSET2.LE.AND R138, R134, R173.reuse, PT ;  /* 0x000000ad868a7233 */ /* 0x100fe20003803000 */
[----:B------:R-:W-:Y:S02]  /*186b0*/  LOP3.LUT R0, R0, 0xff, RZ, 0xc0, !PT ;  /* 0x000000ff00007812 */ /* 0x000fe400078ec0ff */
[----:B------:R-:W-:Y:S02]  /*186c0*/  LOP3.LUT R137, R137, R140, RZ, 0xc0, !PT ;  /* 0x0000008c89897212 */ /* 0x000fe400078ec0ff */
[----:B------:R-:W-:Y:S02]  /*186d0*/  PRMT R0, R0, 0x5410, R142 ;  /* 0x0000541000007816 */ /* 0x000fe4000000008e */
[----:B------:R-:W2:Y:S01]  /*186e0*/  LDSM.16.MT88.4 R140, [R182+0x10000] ;  /* 0x01000000b68c783b */ /* 0x000ea20000004200 */
[----:B------:R-:W-:Y:S02]  /*186f0*/  LOP3.LUT R138, R138, R139, RZ, 0xc0, !PT ;  /* 0x0000008b8a8a7212 */ /* 0x000fe400078ec0ff */
[--C-:B------:R-:W-:Y:S01]  /*18700*/  HSET2.LE.AND R139, R0, R173.reuse, PT ;  /* 0x000000ad008b7233 */ /* 0x100fe20003803000 */
[C---:B------:R-:W-:Y:S02]  /*18710*/  LOP3.LUT R134, R148.reuse, 0xffff, RZ, 0xc0, !PT ;  /* 0x0000ffff94867812 */ /* 0x040fe400078ec0ff */
[----:B------:R-:W-:Y:S02]  /*18720*/  LOP3.LUT R0, R148, 0xff, RZ, 0xc0, !PT ;  /* 0x000000ff94007812 */ /* 0x000fe400078ec0ff */
[----:B------:R-:W-:Y:S02]  /*18730*/  LOP3.LUT R139, R139, R144, RZ, 0xc0, !PT ;  /* 0x000000908b8b7212 */ /* 0x000fe400078ec0ff */
[----:B------:R-:W-:Y:S02]  /*18740*/  SHF.R.U32.HI R148, RZ, 0x18, R148 ;  /* 0x00000018ff947819 */ /* 0x000fe40000011694 */
[----:B------:R-:W-:Y:S04]  /*18750*/  SHF.R.U32.HI R134, RZ, 0x8, R134 ;  /* 0x00000008ff867819 */ /* 0x000fe80000011686 */
[----:B------:R-:W-:Y:S02]  /*18760*/  PRMT R159, R0, 0x5410, R134 ;  /* 0x00005410009f7816 */ /* 0x000fe40000000086 */
[----:B------:R-:W-:Y:S02]  /*18770*/  LOP3.LUT R0, R135, 0xff, RZ, 0xc0, !PT ;  /* 0x000000ff87007812 */ /* 0x000fe400078ec0ff */
[----:B------:R-:W-:Y:S02]  /*18780*/  SHF.R.U32.HI R135, RZ, 0x10, R154 ;  /* 0x00000010ff877819 */ /* 0x000fe4000001169a */
[----:B------:R-:W-:Y:S02]  /*18790*/  PRMT R155, R0, 0x5410, R148 ;  /* 0x00005410009b7816 */ /* 0x000fe40000000094 */
[----:B------:R-:W-:Y:S01]  /*187a0*/  LDSM.16.MT88.4 R148, [R182+0x10800] ;  /* 0x01080000b694783b */ /* 0x000fe20000004200 */
[C---:B------:R-:W-:Y:S04]  /*187b0*/  LOP3.LUT R0, R154.reuse, 0xffff, RZ, 0xc0, !PT ;  /* 0x0000ffff9a007812 */ /* 0x040fe800078ec0ff */
[----:B------:R-:W-:Y:S02]  /*187c0*/  SHF.R.U32.HI R134, RZ, 0x8, R0 ;  /* 0x00000008ff867819 */ /* 0x000fe40000011600 */
[----:B------:R-:W-:Y:S02]  /*187d0*/  LOP3.LUT R0, R135, 0xff, RZ, 0xc0, !PT ;  /* 0x000000ff87007812 */ /* 0x000fe400078ec0ff */
[----:B------:R-:W-:Y:S01]  /*187e0*/  SHF.R.U32.HI R135, RZ, 0x10, R160 ;  /* 0x00000010ff877819 */ /* 0x000fe200000116a0 */
        /* <DEDUP_REMOVED lines=11> */
[----:B------:R-:W2:Y:S03]  /*188a0*/  LDSM.16.MT88.4 R140, [R182+0x12000] ;  /* 0x01200000b68c783b */ /* 0x000ea60000004200 */
[----:B---3--:R-:W-:Y:S05]  /*188b0*/  @!P0 HFMA2.BF16_V2 R162, -RZ.H0_H0, RZ.H0_H0, -R2.H0_H0 ;  /* 0x200000ffffa28231 */ /* 0x008fea0000340902 */
[----:B------:R-:W-:Y:S04]  /*188c0*/  @!P0 STL.S16 [R1+0x8], R162 ;  /* 0x000008a201008387 */ /* 0x000fe80000100600 */
[----:B------:R1:W3:Y:S04]  /*188d0*/  LDL.S16 R226, [R1+0x14] ;  /* 0x0000140001e27983 */ /* 0x0002e80000100600 */
[----:B------:R1:W4:Y:S04]  /*188e0*/  LDL.S16 R225, [R1+0x10] ;  /* 0x0000100001e17983 */ /* 0x0003280000100600 */
[----:B------:R1:W5:Y:S04]  /*188f0*/  LDL.S16 R223, [R1+0xc] ;  /* 0x00000c0001df7983 */ /* 0x0003680000100600 */
[----:B------:R1:W3:Y:S04]  /*18900*/  LDL.S16 R222, [R1+0x4] ;  /* 0x0000040001de7983 */ /* 0x0002e80000100600 */
[----:B------:R1:W3:Y:S01]  /*18910*/  LDL.S16 R221, [R1] ;  /* 0x0000000001dd7983 */ /* 0x0002e20000100600 */
        /* <DEDUP_REMOVED lines=34> */
[----:B------:R-:W-:Y:S02]  /*18b40*/  PRMT R134, R140, 0x5410, R134 ;  /* 0x000054108c867816 */ /* 0x000fe40000000086 */
[----:B------:R-:W2:Y:S01]  /*18b50*/  LDSM.16.MT88.4 R140, [R184+0x16000] ;  /* 0x01600000b88c783b */ /* 0x000ea20000004200 */
[----:B------:R-:W-:Y:S02]  /*18b60*/  PRMT R0, R0, 0x5410, R154 ;  /* 0x0000541000007816 */ /* 0x000fe4000000009a */
[--C-:B------:R-:W-:Y:S03]  /*18b70*/  HSET2.LE.AND R144, R134, R173.reuse, PT ;  /* 0x000000ad86907233 */ /* 0x100fe60003803000 */
[--C-:B------:R-:W-:Y:S01]  /*18b80*/  HSET2.LE.AND R145, R0, R173.reuse, PT ;  /* 0x000000ad00917233 */ /* 0x100fe20003803000 */
[----:B------:R-:W-:Y:S02]  /*18b90*/  LOP3.LUT R0, R161, UR20, R166, 0x96, !PT ;  /* 0x00000014a1007c12 */ /* 0x000fe4000f8e96a6 */
[----:B------:R-:W-:Y:S01]  /*18ba0*/  LOP3.LUT R144, R144, R147, RZ, 0xc0, !PT ;  /* 0x0000009390907212 */ /* 0x000fe200078ec0ff */
[--C-:B------:R-:W-:Y:S01]  /*18bb0*/  HSET2.LE.AND R147, R155, R173.reuse, PT ;  /* 0x000000ad9b937233 */ /* 0x100fe20003803000 */
[----:B------:R-:W-:Y:S01]  /*18bc0*/  LOP3.LUT R145, R145, R146, RZ, 0xc0, !PT ;  /* 0x0000009291917212 */ /* 0x000fe200078ec0ff */
[--C-:B------:R-:W-:Y:S01]  /*18bd0*/  HSET2.LE.AND R146, R159, R173.reuse, PT ;  /* 0x000000ad9f927233 */ /* 0x100fe20003803000 */
[----:B------:R-:W-:Y:S02]  /*18be0*/  LOP3.LUT R134, R160, 0xffff, RZ, 0xc0, !PT ;  /* 0x0000ffffa0867812 */ /* 0x000fe400078ec0ff */
[----:B------:R-:W-:Y:S02]  /*18bf0*/  LOP3.LUT R147, R147, R153, RZ, 0xc0, !PT ;  /* 0x0000009993937212 */ /* 0x000fe400078ec0ff */
[----:B------:R-:W-:Y:S02]  /*18c00*/  LOP3.LUT R146, R146, R152, RZ, 0xc0, !PT ;  /* 0x0000009892927212 */ /* 0x000fe400078ec0ff */
[----:B------:R-:W-:Y:S02]  /*18c10*/  LOP3.LUT R152, R160, 0xff, RZ, 0xc0, !PT ;  /* 0x000000ffa0987812 */ /* 0x000fe400078ec0ff */
[----:B------:R-:W-:Y:S01]  /*18c20*/  SHF.R.U32.HI R160, RZ, 0x18, R160 ;  /* 0x00000018ffa07819 */ /* 0x000fe200000116a0 */
[C---:B--2---:R-:W-:Y:S08]  /*18c30*/  HMMA.16816.F32.BF16 R124, R136.reuse, R140, R124 ;  /* 0x0000008c887c723c */ /* 0x044ff0000004187c */
[----:B------:R-:W-:Y:S01]  /*18c40*/  HMMA.16816.F32.BF16 R128, R136, R142, R128 ;  /* 0x0000008e8880723c */ /* 0x000fe20000041880 */
[----:B------:R-:W2:Y:S07]  /*18c50*/  LDSM.16.MT88.4 R136, [R183+0x10800] ;  /* 0x01080000b788783b */ /* 0x000eae0000004200 */
[C---:B------:R-:W-:Y:S01]  /*18c60*/  HMMA.16816.F32.BF16 R4, R144.reuse, R148, R4 ;  /* 0x000000949004723c */ /* 0x040fe20000041804 */
[----:B------:R-:W1:Y:S07]  /*18c70*/  LDSM.16.MT88.4 R140, [R185+0x10800] ;  /* 0x01080000b98c783b */ /* 0x000e6e0000004200 */
        /* <DEDUP_REMOVED lines=38> */
[C---:B--2---:R-:W-:Y:S07]  /*18ee0*/  HMMA.16816.F32.BF16 R108, R144.reuse, R136, R108 ;  /* 0x00000088906c723c */ /* 0x044fee000004186c */
[--C-:B------:R-:W-:Y:S01]  /*18ef0*/  SHF.R.U32.HI R136, RZ, 0x10, R0.reuse ;  /* 0x00000010ff887819 */ /* 0x100fe20000011600 */
[C---:B------:R-:W-:Y:S01]  /*18f00*/  HMMA.16816.F32.BF16 R112, R144.reuse, R138, R112 ;  /* 0x0000008a9070723c */ /* 0x040fe20000041870 */
[----:B------:R-:W-:Y:S03]  /*18f10*/  LOP3.LUT R137, R135, 0xff, RZ, 0xc0, !PT ;  /* 0x000000ff87897812 */ /* 0x000fe600078ec0ff */
[----:B------:R-:W-:Y:S03]  /*18f20*/  SHF.R.U32.HI R135, RZ, 0x18, R0 ;  /* 0x00000018ff877819 */ /* 0x000fe60000011600 */
[----:B------:R-:W-:Y:S01]  /*18f30*/  SHF.R.U32.HI R139, RZ, 0x8, R134 ;  /* 0x00000008ff8b7819 */ /* 0x000fe20000011686 */
[C---:B-1----:R-:W-:Y:S01]  /*18f40*/  HMMA.16816.F32.BF16 R116, R144.reuse, R140, R116 ;  /* 0x0000008c9074723c */ /* 0x042fe20000041874 */
[----:B------:R-:W-:Y:S03]  /*18f50*/  LOP3.LUT R138, R0, 0xff, RZ, 0xc0, !PT ;  /* 0x000000ff008a7812 */ /* 0x000fe600078ec0ff */
[----:B------:R-:W-:Y:S02]  /*18f60*/  PRMT R159, R152, 0x5410, R139 ;  /* 0x00005410989f7816 */ /* 0x000fe4000000008b */
[----:B------:R-:W-:Y:S01]  /*18f70*/  LDSM.16.MT88.4 R152, [R184+0x11000] ;  /* 0x01100000b898783b */ /* 0x000fe20000004200 */
[----:B------:R-:W-:Y:S01]  /*18f80*/  PRMT R139, R137, 0x5410, R160 ;  /* 0x00005410898b7816 */ /* 0x000fe200000000a0 */
[C---:B------:R-:W-:Y:S01]  /*18f90*/  HMMA.16816.F32.BF16 R120, R144.reuse, R142, R120 ;  /* 0x0000008e9078723c */ /* 0x040fe20000041878 */
[----:B------:R-:W-:Y:S03]  /*18fa0*/  LOP3.LUT R134, R0, 0xffff, RZ, 0xc0, !PT ;  /* 0x0000ffff00867812 */ /* 0x000fe600078ec0ff */
[--C-:B------:R-:W-:Y:S01]  /*18fb0*/  HSET2.LE.AND R139, R139, R173.reuse, PT ;  /* 0x000000ad8b8b7233 */ /* 0x100fe20003803000 */
[----:B------:R-:W-:Y:S01]  /*18fc0*/  LOP3.LUT R0, R136, 0xff, RZ, 0xc0, !PT ;  /* 0x000000ff88007812 */ /* 0x000fe200078ec0ff */
[----:B------:R-:W1:Y:S01]  /*18fd0*/  LDSM.16.MT88.4 R140, [R182+0x11000] ;  /* 0x01100000b68c783b */ /* 0x000e620000004200 */
[----:B------:R-:W-:Y:S01]  /*18fe0*/  SHF.R.U32.HI R134, RZ, 0x8, R134 ;  /* 0x00000008ff867819 */ /* 0x000fe20000011686 */
[C---:B---3--:R-:W-:Y:S01]  /*18ff0*/  HMMA.16816.F32.BF16 R124, R144.reuse, R148, R124 ;  /* 0x00000094907c723c */ /* 0x048fe2000004187c */
[----:B------:R-:W-:Y:S03]  /*19000*/  PRMT R0, R0, 0x5410, R135 ;  /* 0x0000541000007816 */ /* 0x000fe60000000087 */
[----:B------:R-:W-:Y:S01]  /*19010*/  PRMT R134, R138, 0x5410, R134 ;  /* 0x000054108a867816 */ /* 0x000fe20000000086 */
[--C-:B------:R-:W-:Y:S01]  /*19020*/  HSET2.LE.AND R138, R159, R173.reuse, PT ;  /* 0x000000ad9f8a7233 */ /* 0x100fe20003803000 */
[----:B------:R-:W-:Y:S01]  /*19030*/  LOP3.LUT R139, R139, R3, RZ, 0xc0, !PT ;  /* 0x000000038b8b7212 */ /* 0x000fe200078ec0ff */
[--C-:B------:R-:W-:Y:S01]  /*19040*/  HSET2.LE.AND R137, R0, R173.reuse, PT ;  /* 0x000000ad00897233 */ /* 0x100fe20003803000 */
[----:B------:R-:W-:Y:S01]  /*19050*/  HMMA.16816.F32.BF16 R128, R144, R150, R128 ;  /* 0x000000969080723c */ /* 0x000fe20000041880 */
[----:B------:R-:W2:Y:S03]  /*19060*/  LDSM.16.MT88.4 R144, [R183+0x11000] ;  /* 0x01100000b790783b */ /* 0x000ea60000004200 */
[--C-:B------:R-:W-:Y:S01]  /*19070*/  HSET2.LE.AND R136, R134, R173.reuse, PT ;  /* 0x000000ad86887233 */ /* 0x100fe20003803000 */
[----:B------:R-:W-:Y:S02]  /*19080*/  LOP3.LUT R137, R137, R157, RZ, 0xc0, !PT ;  /* 0x0000009d89897212 */ /* 0x000fe400078ec0ff */
[----:B------:R-:W-:Y:S02]  /*19090*/  LOP3.LUT R138, R138, R156, RZ, 0xc0, !PT ;  /* 0x0000009c8a8a7212 */ /* 0x000fe400078ec0ff */
[----:B------:R-:W3:Y:S03]  /*190a0*/  LDSM.16.MT88.4 R148, [R185+0x11000] ;  /* 0x01100000b994783b */ /* 0x000ee60000004200 */
[----:B------:R-:W-:Y:S02]  /*190b0*/  LOP3.LUT R136, R136, R158, RZ, 0xc0, !PT ;  /* 0x0000009e88887212 */ /* 0x000fe400078ec0ff */
[----:B------:R-:W-:Y:S02]  /*190c0*/  LOP3.LUT R0, R214, 0xffff, RZ, 0xc0, !PT ;  /* 0x0000ffffd6007812 */ /* 0x000fe400078ec0ff */
[----:B------:R-:W-:Y:S01]  /*190d0*/  SHF.R.U32.HI R135, RZ, 0x18, R214 ;  /* 0x00000018ff877819 */ /* 0x000fe200000116d6 */
[----:B------:R-:W-:Y:S01]  /*190e0*/  LDSM.16.MT88.4 R156, [R185+0x13000] ;  /* 0x01300000b99c783b */ /* 0x000fe20000004200 */
[----:B------:R-:W-:Y:S02]  /*190f0*/  SHF.R.U32.HI R134, RZ, 0x8, R0 ;  /* 0x00000008ff867819 */ /* 0x000fe40000011600 */
[----:B------:R-:W-:Y:S02]  /*19100*/  LOP3.LUT R0, R215, UR19, R168, 0x96, !PT ;  /* 0x00000013d7007c12 */ /* 0x000fe4000f8e96a8 */
[----:B------:R-:W-:Y:S04]  /*19110*/  SHF.R.U32.HI R3, RZ, 0x10, R214 ;  /* 0x00000010ff037819 */ /* 0x000fe800000116d6 */
[----:B------:R-:W-:Y:S01]  /*19120*/  LOP3.LUT R3, R3, 0xff, RZ, 0xc0, !PT ;  /* 0x000000ff03037812 */ /* 0x000fe200078ec0ff */
[C---:B-1----:R-:W-:Y:S03]  /*19130*/  HMMA.16816.F32.BF16 R4, R136.reuse, R140, R4 ;  /* 0x0000008c8804723c */ /* 0x042fe60000041804 */
[----:B------:R-:W-:Y:S02]  /*19140*/  PRMT R171, R3, 0x5410, R135 ;  /* 0x0000541003ab7816 */ /* 0x000fe40000000087 */
[--C-:B------:R-:W-:Y:S02]  /*19150*/  SHF.R.U32.HI R3, RZ, 0x10, R0.reuse ;  /* 0x00000010ff037819 */ /* 0x100fe40000011600 */
[----:B------:R-:W-:Y:S01]  /*19160*/  SHF.R.U32.HI R135, RZ, 0x18, R0 ;  /* 0x00000018ff877819 */ /* 0x000fe20000011600 */
[--C-:B------:R-:W-:Y:S01]  /*19170*/  HSET2.LE.AND R171, R171, R173.reuse, PT ;  /* 0x000000adabab7233 */ /* 0x100fe20003803000 */
[----:B------:R-:W-:Y:S01]  /*19180*/  LOP3.LUT R3, R3, 0xff, RZ, 0xc0, !PT ;  /* 0x000000ff03037812 */ /* 0x000fe200078ec0ff */
[C---:B------:R-:W-:Y:S01]  /*19190*/  HMMA.16816.F32.BF16 R8, R136.reuse, R142, R8 ;  /* 0x0000008e8808723c */ /* 0x040fe20000041808 */
[----:B------:R-:W1:Y:S02]  /*191a0*/  LDSM.16.MT88.4 R140, [R182+0x13000] ;  /* 0x01300000b68c783b */ /* 0x000e640000004200 */
[--C-:B------:R-:W-:Y:S02]  /*191b0*/  PRMT R169, R3, 0x5410, R135.reuse ;  /* 0x0000541003a97816 */ /* 0x100fe40000000087 */
[----:B------:R-:W-:Y:S03]  /*191c0*/  PRMT R135, R180, 0x7632, R135 ;  /* 0x00007632b4877816 */ /* 0x000fe60000000087 */
[C---:B--2---:R-:W-:Y:S01]  /*191d0*/  HMMA.16816.F32.BF16 R12, R136.reuse, R144, R12 ;  /* 0x00000090880c723c */ /* 0x044fe2000004180c */
[--C-:B------:R-:W-:Y:S03]  /*191e0*/  HSET2.LE.AND R169, R169, R173.reuse, PT ;  /* 0x000000ada9a97233 */ /* 0x100fe60003803000 */
[----:B------:R-:W-:Y:S04]  /*191f0*/  PRMT R3, R167, 0x7632, R3 ;  /* 0x00007632a7037816 */ /* 0x000fe80000000003 */
        /* <DEDUP_REMOVED lines=29> */
[C---:B---3--:R-:W-:Y:S07]  /*193d0*/  HMMA.16816.F32.BF16 R92, R136.reuse, R148, R92 ;  /* 0x00000094885c723c */ /* 0x048fee000004185c */
[----:B------:R-:W-:Y:S01]  /*193e0*/  PRMT R149, R162, 0x7610, R149 ;  /* 0x00007610a2957816 */ /* 0x000fe20000000095 */
[C---:B------:R-:W-:Y:S01]  /*193f0*/  HMMA.16816.F32.BF16 R96, R136.reuse, R150, R96 ;  /* 0x000000968860723c */ /* 0x040fe20000041860 */
[----:B------:R-:W3:Y:S03]  /*19400*/  LDSM.16.MT88.4 R160, [R182+0x11800] ;  /* 0x01180000b6a0783b */ /* 0x000ee60000004200 */
[----:B------:R-:W-:Y:S02]  /*19410*/  @!P0 PRMT R2, R149, 0x5410, RZ ;  /* 0x0000541095028816 */ /* 0x000fe400000000ff */
[--C-:B------:R-:W-:Y:S02]  /*19420*/  SHF.R.U32.HI R149, RZ, 0x18, R165.reuse ;  /* 0x00000018ff957819 */ /* 0x100fe400000116a5 */
[C---:B------:R-:W-:Y:S01]  /*19430*/  HMMA.16816.F32.BF16 R100, R136.reuse, R156, R100 ;  /* 0x0000009c8864723c */ /* 0x040fe20000041864 */
[----:B------:R1:W-:Y:S01]  /*19440*/  STG.E.U16 [R210.64+0x62], R2 ;  /* 0x00006202d2007986 */ /* 0x0003e2000c101516 */
[----:B------:R-:W-:Y:S02]  /*19450*/  ISETP.GE.U32.AND P6, PT, R224, R149, PT ;  /* 0x00000095e000720c */ /* 0x000fe40003fc6070 */
[----:B------:R-:W-:Y:S04]  /*19460*/  LOP3.LUT R148, R214, 0xff, RZ, 0xc0, !PT ;  /* 0x000000ffd6947812 */ /* 0x000fe800078ec0ff */
[C---:B------:R-:W-:Y:S01]  /*19470*/  HMMA.16816.F32.BF16 R104, R136.reuse, R158, R104 ;  /* 0x0000009e8868723c */ /* 0x040fe20000041868 */
[----:B------:R-:W-:Y:S03]  /*19480*/  PRMT R170, R148, 0x5410, R134 ;  /* 0x0000541094aa7816 */ /* 0x000fe60000000086 */
[C---:B------:R-:W-:Y:S02]  /*19490*/  LOP3.LUT R148, R0.reuse, 0xff, RZ, 0xc0, !PT ;  /* 0x000000ff00947812 */ /* 0x040fe400078ec0ff */
[----:B------:R-:W-:Y:S01]  /*194a0*/  HSET2.LE.AND R170, R170, R173, PT ;  /* 0x000000adaaaa7233 */ /* 0x000fe20003803000 */
[----:B------:R-:W-:Y:S01]  /*194b0*/  SHF.R.U32.HI R134, RZ, 0x10, R165 ;  /* 0x00000010ff867819 */ /* 0x000fe200000116a5 */
[C---:B----4-:R-:W-:Y:S01]  /*194c0*/  HMMA.16816.F32.BF16 R108, R136.reuse, R152, R108 ;  /* 0x00000098886c723c */ /* 0x050fe2000004186c */
[----:B------:R-:W-:Y:S07]  /*194d0*/  @!P6 HFMA2.BF16_V2 R225, -RZ.H0_H0, RZ.H0_H0, -R135.H0_H0 ;  /* 0x200000ffffe1e231 */ /* 0x000fee0000340987 */
[C---:B------:R-:W-:Y:S01]  /*194e0*/  HMMA.16816.F32.BF16 R112, R136.reuse, R154, R112 ;  /* 0x0000009a8870723c */ /* 0x040fe20000041870 */
[----:B------:R-:W4:Y:S03]  /*194f0*/  LDSM.16.MT88.4 R152, [R183+0x11800] ;  /* 0x01180000b798783b */ /* 0x000f260000004200 */
[----:B-1----:R-:W-:Y:S02]  /*19500*/  LOP3.LUT R2, R0, 0xffff, RZ, 0xc0, !PT ;  /* 0x0000ffff00027812 */ /* 0x002fe400078ec0ff */
[----:B------:R-:W-:Y:S02]  /*19510*/  LOP3.LUT R0, R134, 0xff, RZ, 0xc0, !PT ;  /* 0x000000ff86007812 */ /* 0x000fe400078ec0ff */
[C---:B------:R-:W-:Y:S01]  /*19520*/  HMMA.16816.F32.BF16 R116, R136.reuse, R140, R116 ;  /* 0x0000008c8874723c */ /* 0x040fe20000041874 */
[----:B------:R-:W-:Y:S02]  /*19530*/  PRMT R134, R167, 0x7610, R134 ;  /* 0x00007610a7867816 */ /* 0x000fe40000000086 */
[----:B------:R-:W-:Y:S02]  /*19540*/  ISETP.GE.U32.AND P1, PT, R224, R0, PT ;  /* 0x00000000e000720c */ /* 0x000fe40003f26070 */
[----:B------:R-:W-:Y:S02]  /*19550*/  PRMT R0, R172, 0x7632, R0 ;  /* 0x00007632ac007816 */ /* 0x000fe40000000000 */
[----:B------:R-:W-:Y:S01]  /*19560*/  PRMT R140, R180, 0x5410, R135 ;  /* 0x00005410b48c7816 */ /* 0x000fe20000000087 */
[C---:B------:R-:W-:Y:S01]  /*19570*/  HMMA.16816.F32.BF16 R120, R136.reuse, R142, R120 ;  /* 0x0000008e8878723c */ /* 0x040fe20000041878 */
[----:B------:R-:W-:Y:S03]  /*19580*/  SHF.R.U32.HI R2, RZ, 0x8, R2 ;  /* 0x00000008ff027819 */ /* 0x000fe60000011602 */
[----:B------:R-:W-:Y:S02]  /*19590*/  LOP3.LUT R169, R169, R140, RZ, 0xc0, !PT ;  /* 0x0000008ca9a97212 */ /* 0x000fe400078ec0ff */
[----:B------:R-:W-:Y:S02]  /*195a0*/  PRMT R2, R148, 0x5410, R2 ;  /* 0x0000541094027816 */ /* 0x000fe40000000002 */
[C---:B--2---:R-:W-:Y:S01]  /*195b0*/  HMMA.16816.F32.BF16 R124, R136.reuse, R144, R124 ;  /* 0x00000090887c723c */ /* 0x044fe2000004187c */
[----:B------:R-:W-:Y:S03]  /*195c0*/  @!P1 HFMA2.BF16_V2 R226, -RZ.H0_H0, RZ.H0_H0, -R180.H0_H0 ;  /* 0x200000ffffe29231 */ /* 0x000fe600003409b4 */
[----:B------:R-:W-:Y:S01]  /*195d0*/  HSET2.LE.AND R168, R2, R173, PT ;  /* 0x000000ad02a87233 */ /* 0x000fe20003803000 */
[----:B------:R-:W-:Y:S01]  /*195e0*/  PRMT R2, R172, 0x7610, R2 ;  /* 0x00007610ac027816 */ /* 0x000fe20000000002 */
[----:B------:R-:W-:Y:S02]  /*195f0*/  @!P1 STL.S16 [R1+0x14], R226 ;  /* 0x000014e201009387 */ /* 0x000fe40000100600 */
[----:B------:R-:W-:Y:S01]  /*19600*/  HMMA.16816.F32.BF16 R128, R136, R146, R128 ;  /* 0x000000928880723c */ /* 0x000fe20000041880 */
[----:B------:R-:W-:Y:S01]  /*19610*/  PRMT R140, R2, 0x5410, R0 ;  /* 0x00005410028c7816 */ /* 0x000fe20000000000 */
[----:B------:R-:W-:Y:S02]  /*19620*/  LDSM.16.MT88.4 R172, [R184+0x11800] ;  /* 0x01180000b8ac783b */ /* 0x000fe40000004200 */
[----:B------:R-:W-:Y:S02]  /*19630*/  LOP3.LUT R168, R168, R164, RZ, 0xc0, !PT ;  /* 0x000000a4a8a87212 */ /* 0x000fe400078ec0ff */
[----:B------:R-:W-:Y:S02]  /*19640*/  LOP3.LUT R170, R170, R140, RZ, 0xc0, !PT ;  /* 0x0000008caaaa7212 */ /* 0x000fe400078ec0ff */
[----:B------:R-:W-:Y:S02]  /*19650*/  PRMT R136, R134, 0x5410, R3 ;  /* 0x0000541086887816 */ /* 0x000fe40000000003 */
[----:B------:R-:W1:Y:S02]  /*19660*/  LDSM.16.MT88.4 R140, [R185+0x11800] ;  /* 0x01180000b98c783b */ /* 0x000e640000004200 */
[----:B------:R-:W-:Y:S06]  /*19670*/  LOP3.LUT R171, R171, R136, RZ, 0xc0, !PT ;  /* 0x00000088abab7212 */ /* 0x000fec00078ec0ff */
[----:B------:R-:W-:Y:S01]  /*19680*/  @!P6 STL.S16 [R1+0x10], R225 ;  /* 0x000010e10100e387 */ /* 0x000fe20000100600 */
[C---:B---3--:R-:W-:Y:S03]  /*19690*/  HMMA.16816.F32.BF16 R164, R168.reuse, R160, R4 ;  /* 0x000000a0a8a4723c */ /* 0x048fe60000041804 */
[----:B------:R-:W2:Y:S05]  /*196a0*/  LDSM.16.MT88.4 R4, [R183+0x13800] ;  /* 0x01380000b704783b */ /* 0x000eaa0000004200 */
[C---:B------:R-:W-:Y:S03]  /*196b0*/  HMMA.16816.F32.BF16 R160, R168.reuse, R162, R8 ;  /* 0x000000a2a8a0723c */ /* 0x040fe60000041808 */
[----:B------:R-:W3:Y:S05]  /*196c0*/  LDSM.16.MT88.4 R8, [R185+0x13800] ;  /* 0x01380000b908783b */ /* 0x000eea0000004200 */
[C---:B----4-:R-:W-:Y:S03]  /*196d0*/  HMMA.16816.F32.BF16 R156, R168.reuse, R152, R12 ;  /* 0x00000098a89c723c */ /* 0x050fe6000004180c */
[----:B------:R-:W4:Y:S05]  /*196e0*/  LDSM.16.MT88.4 R12, [R184+0x13800] ;  /* 0x01380000b80c783b */ /* 0x000f2a0000004200 */
[C---:B------:R-:W-:Y:S03]  /*196f0*/  HMMA.16816.F32.BF16 R152, R168.reuse, R154, R16 ;  /* 0x0000009aa898723c */ /* 0x040fe60000041810 */
[----:B------:R-:W2:Y:S05]  /*19700*/  LDSM.16.MT88.4 R16, [R182+0x15800] ;  /* 0x01580000b610783b */ /* 0x000eaa0000004200 */
[C---:B-1----:R-:W-:Y:S03]  /*19710*/  HMMA.16816.F32.BF16 R148, R168.reuse, R140, R20 ;  /* 0x0000008ca894723c */ /* 0x042fe60000041814 */
[----:B------:R-:W1:Y:S05]  /*19720*/  LDSM.16.MT88.4 R20, [R183+0x15800] ;  /* 0x01580000b714783b */ /* 0x000e6a0000004200 */
[C---:B------:R-:W-:Y:S03]  /*19730*/  HMMA.16816.F32.BF16 R144, R168.reuse, R142, R24 ;  /* 0x0000008ea890723c */ /* 0x040fe60000041818 */
[----:B------:R-:W-:Y:S05]  /*19740*/  LDSM.16.MT88.4 R24, [R184+0x15800] ;  /* 0x01580000b818783b */ /* 0x000fea0000004200 */
[C---:B------:R-:W-:Y:S08]  /*19750*/  HMMA.16816.F32.BF16 R140, R168.reuse, R172, R28 ;  /* 0x000000aca88c723c */ /* 0x040ff0000004181c */
[C---:B------:R-:W-:Y:S08]  /*19760*/  HMMA.16816.F32.BF16 R136, R168.reuse, R174, R32 ;  /* 0x000000aea888723c */ /* 0x040ff00000041820 */
        /* <DEDUP_REMOVED lines=11> */
[C---:B------:R-:W-:Y:S08]  /*19820*/  HMMA.16816.F32.BF16 R68, R168.reuse, R16, R68 ;  /* 0x00000010a844723c */ /* 0x040ff00000041844 */
[C---:B------:R-:W-:Y:S01]  /*19830*/  HMMA.16816.F32.BF16 R72, R168.reuse, R18, R72 ;  /* 0x00000012a848723c */ /* 0x040fe20000041848 */
[----:B------:R-:W-:Y:S07]  /*19840*/  LDSM.16.MT88.4 R16, [R184+0x17800] ;  /* 0x01780000b810783b */ /* 0x000fee0000004200 */
[C---:B-1----:R-:W-:Y:S07]  /*19850*/  HMMA.16816.F32.BF16 R76, R168.reuse, R20, R76 ;  /* 0x00000014a84c723c */ /* 0x042fee000004184c */
[----:B------:R-:W-:Y:S01]  /*19860*/  LOP3.LUT R20, R214, 0xff, RZ, 0xc0, !PT ;  /* 0x000000ffd6147812 */ /* 0x000fe200078ec0ff */
[C---:B------:R-:W-:Y:S01]  /*19870*/  HMMA.16816.F32.BF16 R80, R168.reuse, R22, R80 ;  /* 0x00000016a850723c */ /* 0x040fe20000041850 */
[----:B------:R-:W-:Y:S02]  /*19880*/  SHF.R.U32.HI R21, RZ, 0x10, R214 ;  /* 0x00000010ff157819 */ /* 0x000fe400000116d6 */
[----:B------:R-:W-:Y:S02]  /*19890*/  ISETP.GE.U32.AND P0, PT, R224, R20, PT ;  /* 0x00000014e000720c */ /* 0x000fe40003f06070 */
[----:B------:R-:W-:Y:S02]  /*198a0*/  LOP3.LUT R20, R214, 0xffff, RZ, 0xc0, !PT ;  /* 0x0000ffffd6147812 */ /* 0x000fe400078ec0ff */
[----:B------:R-:W-:Y:S01]  /*198b0*/  PRMT R22, R225, 0x7610, R22 ;  /* 0x00007610e1167816 */ /* 0x000fe20000000016 */
[C---:B--2---:R-:W-:Y:S01]  /*198c0*/  HMMA.16816.F32.BF16 R84, R168.reuse, R4, R84 ;  /* 0x00000004a854723c */ /* 0x044fe20000041854 */
[----:B------:R-:W-:Y:S03]  /*198d0*/  PRMT R23, R226, 0x7610, R23 ;  /* 0x00007610e2177816 */ /* 0x000fe60000000017 */
[----:B------:R-:W-:Y:S02]  /*198e0*/  @!P6 PRMT R135, R22, 0x5410, RZ ;  /* 0x000054101687e816 */ /* 0x000fe400000000ff */
[----:B------:R-:W-:Y:S02]  /*198f0*/  @!P1 PRMT R180, R23, 0x5410, RZ ;  /* 0x0000541017b49816 */ /* 0x000fe400000000ff */
[C---:B------:R-:W-:Y:S01]  /*19900*/  HMMA.16816.F32.BF16 R88, R168.reuse, R6, R88 ;  /* 0x00000006a858723c */ /* 0x040fe20000041858 */
[----:B------:R-:W1:Y:S03]  /*19910*/  LDSM.16.MT88.4 R4, [R183+0x17800] ;  /* 0x01780000b704783b */ /* 0x000e660000004200 */
[----:B-----5:R-:W-:Y:S01]  /*19920*/  @!P0 HFMA2.BF16_V2 R223, -RZ.H0_H0, RZ.H0_H0, -R2.H0_H0 ;  /* 0x200000ffffdf8231 */ /* 0x020fe20000340902 */
[----:B------:R-:W-:Y:S02]  /*19930*/  SHF.R.U32.HI R20, RZ, 0x8, R20 ;  /* 0x00000008ff147819 */ /* 0x000fe40000011614 */
[----:B------:R-:W-:Y:S01]  /*19940*/  SHF.R.U32.HI R214, RZ, 0x18, R214 ;  /* 0x00000018ffd67819 */ /* 0x000fe200000116d6 */
[C---:B------:R-:W-:Y:S01]  /*19950*/  HMMA.16816.F32.BF16 R92, R168.reuse, R24, R92 ;  /* 0x00000018a85c723c */ /* 0x040fe2000004185c */
[----:B------:R-:W-:Y:S04]  /*19960*/  @!P0 STL.S16 [R1+0xc], R223 ;  /* 0x00000cdf01008387 */ /* 0x000fe80000100600 */
[----:B------:R-:W-:Y:S03]  /*19970*/  STG.E.U16 [R212.64+0x60], R180 ;  /* 0x000060b4d4007986 */ /* 0x000fe6000c101516 */
[C---:B------:R-:W-:Y:S01]  /*19980*/  HMMA.16816.F32.BF16 R96, R168.reuse, R26, R96 ;  /* 0x0000001aa860723c */ /* 0x040fe20000041860 */
[----:B------:R-:W-:Y:S07]  /*19990*/  STG.E.U16 [R212.64+0x62], R135 ;  /* 0x00006287d4007986 */ /* 0x000fee000c101516 */
[C---:B---3--:R-:W-:Y:S07]  /*199a0*/  HMMA.16816.F32.BF16 R100, R168.reuse, R8, R100 ;  /* 0x00000008a864723c */ /* 0x048fee0000041864 */
[----:B------:R-:W-:Y:S01]  /*199b0*/  LOP3.LUT R8, R20, 0xffff, RZ, 0xc0, !PT ;  /* 0x0000ffff14087812 */ /* 0x000fe200078ec0ff */
[C---:B------:R-:W-:Y:S01]  /*199c0*/  HMMA.16816.F32.BF16 R104, R168.reuse, R10, R104 ;  /* 0x0000000aa868723c */ /* 0x040fe20000041868 */
[----:B------:R-:W-:Y:S02]  /*199d0*/  LOP3.LUT R9, R21, 0xff, RZ, 0xc0, !PT ;  /* 0x000000ff15097812 */ /* 0x000fe400078ec0ff */
[C---:B------:R-:W-:Y:S02]  /*199e0*/  ISETP.GE.U32.AND P6, PT, R224.reuse, R8, PT ;  /* 0x00000008e000720c */ /* 0x040fe40003fc6070 */
[C---:B------:R-:W-:Y:S02]  /*199f0*/  ISETP.GE.U32.AND P1, PT, R224.reuse, R9, PT ;  /* 0x00000009e000720c */ /* 0x040fe40003f26070 */
[----:B------:R-:W-:Y:S01]  /*19a00*/  PRMT R21, R223, 0x7610, R21 ;  /* 0x00007610df157816 */ /* 0x000fe20000000015 */
[C---:B-1----:R-:W-:Y:S04]  /*19a10*/  HMMA.16816.F32.BF16 R108, R168.reuse, R4, R108 ;  /* 0x00000004a86c723c */ /* 0x042fe8000004186c */
[----:B------:R-:W-:Y:S02]  /*19a20*/  @!P0 PRMT R2, R21, 0x5410, RZ ;  /* 0x0000541015028816 */ /* 0x000fe400000000ff */
[----:B------:R-:W-:Y:S02]  /*19a30*/  ISETP.GE.U32.AND P0, PT, R224, R214, PT ;  /* 0x000000d6e000720c */ /* 0x000fe40003f06070 */
[----:B------:R-:W-:Y:S01]  /*19a40*/  @!P6 HFMA2.BF16_V2 R222, -RZ.H0_H0, RZ.H0_H0, -R0.H0_H0 ;  /* 0x200000ffffdee231 */ /* 0x000fe20000340900 */
[C---:B------:R-:W-:Y:S01]  /*19a50*/  HMMA.16816.F32.BF16 R112, R168.reuse, R6, R112 ;  /* 0x00000006a870723c */ /* 0x040fe20000041870 */
[----:B------:R1:W-:Y:S02]  /*19a60*/  STG.E.U16 [R210.64+0x70], R2 ;  /* 0x00007002d2007986 */ /* 0x0003e4000c101516 */
[----:B------:R-:W-:Y:S02]  /*19a70*/  @!P1 HFMA2.BF16_V2 R221, -RZ.H0_H0, RZ.H0_H0, -R134.H0_H0 ;  /* 0x200000ffffdd9231 */ /* 0x000fe40000340986 */
[----:B------:R-:W-:Y:S01]  /*19a80*/  @!P6 STL.S16 [R1+0x4], R222 ;  /* 0x000004de0100e387 */ /* 0x000fe20000100600 */
[----:B------:R-:W-:Y:S02]  /*19a90*/  PRMT R5, R222, 0x7610, R5 ;  /* 0x00007610de057816 */ /* 0x000fe40000000005 */
[C---:B------:R-:W-:Y:S01]  /*19aa0*/  HMMA.16816.F32.BF16 R116, R168.reuse, R12, R116 ;  /* 0x0000000ca874723c */ /* 0x040fe20000041874 */
[----:B------:R-:W-:Y:S03]  /*19ab0*/  @!P1 STL.S16 [R1], R221 ;  /* 0x000000dd01009387 */ /* 0x000fe60000100600 */
[----:B------:R-:W-:Y:S01]  /*19ac0*/  @!P0 HFMA2.BF16_V2 R252, -RZ.H0_H0, RZ.H0_H0, -R3.H0_H0 ;  /* 0x200000fffffc8231 */ /* 0x000fe20000340903 */
[----:B------:R-:W-:Y:S02]  /*19ad0*/  @!P6 PRMT R0, R5, 0x5410, RZ ;  /* 0x000054100500e816 */ /* 0x000fe400000000ff */
[----:B------:R-:W-:Y:S01]  /*19ae0*/  PRMT R4, R221, 0x7610, R4 ;  /* 0x00007610dd047816 */ /* 0x000fe20000000004 */
[C---:B------:R-:W-:Y:S01]  /*19af0*/  HMMA.16816.F32.BF16 R120, R168.reuse, R14, R120 ;  /* 0x0000000ea878723c */ /* 0x040fe20000041878 */
[----:B------:R-:W-:Y:S01]  /*19b00*/  @!P0 PRMT R3, R252, 0x5410, RZ ;  /* 0x00005410fc038816 */ /* 0x000fe200000000ff */
[----:B------:R2:W-:Y:S01]  /*19b10*/  STG.E.U16 [R210.64+0x72], R0 ;  /* 0x00007200d2007986 */ /* 0x0005e2000c101516 */
[----:B------:R-:W-:Y:S02]  /*19b20*/  PLOP3.LUT P0, PT, PT, PT, UP0, 0x80, 0x0 ;  /* 0x000000000000781c */ /* 0x000fe40003f0f008 */
[----:B------:R-:W-:Y:S01]  /*19b30*/  @!P1 PRMT R134, R4, 0x5410, RZ ;  /* 0x0000541004869816 */ /* 0x000fe200000000ff */
[----:B------:R3:W-:Y:S02]  /*19b40*/  STG.E.U16 [R212.64+0x72], R3 ;  /* 0x00007203d4007986 */ /* 0x0007e4000c101516 */
[C---:B------:R-:W-:Y:S02]  /*19b50*/  HMMA.16816.F32.BF16 R124, R168.reuse, R16, R124 ;  /* 0x00000010a87c723c */ /* 0x040fe4000004187c */
[----:B------:R4:W-:Y:S02]  /*19b60*/  STG.E.U16 [R212.64+0x70], R134 ;  /* 0x00007086d4007986 */ /* 0x0009e4000c101516 */
[----:B-1----:R-:W-:Y:S04]  /*19b70*/  IMAD.MOV.U32 R2, RZ, RZ, R133 ;  /* 0x000000ffff027224 */ /* 0x002fe800078e0085 */
[----:B------:R-:W-:Y:S01]  /*19b80*/  HMMA.16816.F32.BF16 R128, R168, R18, R128 ;  /* 0x00000012a880723c */ /* 0x000fe20000041880 */
[----:B--2---:R-:W-:Y:S04]  /*19b90*/  IADD3 R210, P1, R210, -0x80, RZ ;  /* 0xffffff80d2d27810 */ /* 0x004fe80007f3e0ff */
[----:B------:R-:W-:Y:S01]  /*19ba0*/  IADD3.X R211, R211, -0x1, RZ, P1, !PT ;  /* 0xffffffffd3d37810 */ /* 0x000fe20000ffe4ff */
[----:B---3--:R-:W-:Y:S01]  /*19bb0*/  IMAD.MOV.U32 R3, RZ, RZ, R132 ;  /* 0x000000ffff037224 */ /* 0x008fe200078e0084 */
[----:B----4-:R-:W-:-:S05]  /*19bc0*/  @P0 BRA `(.L_x_1230) ;  /* 0xffff9ae000000947 */ /* 0x010fca000383ffff */
.L_x_1229:
        /* <DEDUP_REMOVED lines=197> */
[C---:B------:R-:W-:Y:S01]  /*1a820*/  FMUL.FTZ R51, R0.reuse, R59 ;  /* 0x0000003b00337220 */ /* 0x040fe20000410000 */
[----:B------:R-:W-:Y:S01]  /*1a830*/  F2FP.BF16.PACK_AB R59, R5, R42 ;  /* 0x0000002a053b723e */ /* 0x000fe200000010ff */
[----:B------:R-:W-:Y:S01]  /*1a840*/  FMUL.FTZ R15, R0, R62 ;  /* 0x0000003e000f7220 */ /* 0x000fe20000410000 */
[----:B------:R-:W-:Y:S01]  /*1a850*/  ISETP.NE.U32.AND P0, PT, R2, 0x1, PT ;  /* 0x000000010200780c */ /* 0x000fe20003f05070 */
[C---:B------:R-:W-:Y:S01]  /*1a860*/  FMUL.FTZ R49, R0.reuse, R63 ;  /* 0x0000003f00317220 */ /* 0x040fe20000410000 */
[----:B------:R-:W-:Y:S01]  /*1a870*/  MOV R5, 0x20 ;  /* 0x0000002000057802 */ /* 0x000fe20000000f00 */
[C---:B------:R-:W-:Y:S01]  /*1a880*/  FMUL.FTZ R9, R0.reuse, R66 ;  /* 0x0000004200097220 */ /* 0x040fe20000410000 */
[----:B------:R-:W-:Y:S01]  /*1a890*/  F2FP.BF16.PACK_AB R66, R141, R165 ;  /* 0x000000a58d42723e */ /* 0x000fe200000010ff */
[C---:B------:R-:W-:Y:S01]  /*1a8a0*/  FMUL.FTZ R47, R0.reuse, R67 ;  /* 0x00000043002f7220 */ /* 0x040fe20000410000 */
        /* <DEDUP_REMOVED lines=137> */
[----:B------:R3:W-:Y:S01]  /*1b140*/  STS [R3+0x6400], R23 ;  /* 0x0064001703007388 */ /* 0x0007e20000000800 */
[----:B-1----:R-:W-:-:S03]  /*1b150*/  LOP3.LUT R0, R175, 0xffffffe0, RZ, 0xc0, !PT ;  /* 0xffffffe0af007812 */ /* 0x002fc600078ec0ff */
[----:B------:R-:W-:Y:S01]  /*1b160*/  STS [R7+0x6000], R22 ;  /* 0x0060001607007388 */ /* 0x000fe20000000800 */
[----:B------:R-:W-:-:S03]  /*1b170*/  IADD3 R0, R176, -R0, RZ ;  /* 0x80000000b0007210 */ /* 0x000fc60007ffe0ff */
[----:B------:R1:W-:Y:S01]  /*1b180*/  STS [R7+0x6400], R21 ;  /* 0x0064001507007388 */ /* 0x0003e20000000800 */
[----:B--2---:R-:W2:Y:S01]  /*1b190*/  @P4 MUFU.LG2 R2, R135 ;  /* 0x0000008700024308 */ /* 0x004ea20000000c00 */
[----:B------:R-:W-:Y:S02]  /*1b1a0*/  LOP3.LUT P0, RZ, R0, 0x3, RZ, 0xc0, !PT ;  /* 0x0000000300ff7812 */ /* 0x000fe4000780c0ff */
[----:B------:R-:W-:Y:S04]  /*1b1b0*/  STS [R8+0x6000], R20 ;  /* 0x0060001408007388 */ /* 0x000fe80000000800 */
[----:B------:R4:W-:Y:S04]  /*1b1c0*/  STS [R8+0x6400], R19 ;  /* 0x0064001308007388 */ /* 0x0009e80000000800 */
[----:B------:R4:W-:Y:S04]  /*1b1d0*/  STS [R6+0x6000], R18 ;  /* 0x0060001206007388 */ /* 0x0009e80000000800 */
[----:B------:R4:W-:Y:S01]  /*1b1e0*/  STS [R6+0x6400], R17 ;  /* 0x0064001106007388 */ /* 0x0009e20000000800 */
[----:B---3--:R-:W3:Y:S01]  /*1b1f0*/  @P3 MUFU.LG2 R3, R134 ;  /* 0x0000008600033308 */ /* 0x008ee20000000c00 */
[----:B--2---:R-:W-:-:S02]  /*1b200*/  @P4 FMUL.FTZ R2, R2, 0.69314718246459960938 ;  /* 0x3f31721802024820 */ /* 0x004fc40000410000 */
[----:B------:R2:W-:Y:S04]  /*1b210*/  STS [R5+0x6000], R16 ;  /* 0x0060001005007388 */ /* 0x0005e80000000800 */
[----:B------:R2:W-:Y:S01]  /*1b220*/  STS [R5+0x6400], R15 ;  /* 0x0064000f05007388 */ /* 0x0005e20000000800 */
[----:B-1----:R-:W-:Y:S01]  /*1b230*/  MOV R7, 0x7f800000 ;  /* 0x7f80000000077802 */ /* 0x002fe20000000f00 */
[----:B------:R-:W-:Y:S02]  /*1b240*/  @P4 FFMA.FTZ R7, R133, c[0x0][0x238], R2 ;  /* 0x00008e0085074a23 */ /* 0x000fe40000010002 */
[----:B------:R-:W-:Y:S01]  /*1b250*/  BAR.SYNC.DEFER_BLOCKING 0x0 ;  /* 0x0000000000007b1d */ /* 0x000fe20000010000 */
[----:B---3--:R-:W-:Y:S01]  /*1b260*/  @P3 FMUL.FTZ R0, R3, 0.69314718246459960938 ;  /* 0x3f31721803003820 */ /* 0x008fe20000410000 */
[----:B----4-:R-:W-:-:S03]  /*1b270*/  MOV R8, 0x7f800000 ;  /* 0x7f80000000087802 */ /* 0x010fc60000000f00 */
[----:B------:R-:W-:Y:S01]  /*1b280*/  @P3 FFMA.FTZ R8, R132, c[0x0][0x238], R0 ;  /* 0x00008e0084083a23 */ /* 0x000fe20000010000 */
[----:B-----5:R2:W1:Y:S04]  /*1b290*/  LDS.128 R28, [R208] ;  /* 0x00000000d01c7984 */ /* 0x0204680000000c00 */
        /* <DEDUP_REMOVED lines=16> */
[----:B---34-:R-:W3:Y:S01]  /*1b3a0*/  LDL.LU R178, [R1+0xdc] ;  /* 0x0000dc0001b27983 */ /* 0x018ee20000300800 */
[----:B------:R-:W-:Y:S01]  /*1b3b0*/  UIMAD UR6, UR9, -0x40, UR21 ;  /* 0xffffffc0090678a4 */ /* 0x000fe2000f8e0215 */
[----:B---3--:R-:W-:-:S05]  /*1b3c0*/  IADD3 R0, R178, 0x8, RZ ;  /* 0x00000008b2007810 */ /* 0x008fca0007ffe0ff */
[----:B------:R-:W-:Y:S02]  /*1b3d0*/  ISETP.GE.AND P3, PT, R178, UR6, PT ;  /* 0x00000006b2007c0c */ /* 0x000fe4000bf66270 */
[----:B------:R-:W-:-:S11]  /*1b3e0*/  ISETP.GE.AND P2, PT, R0, UR6, PT ;  /* 0x0000000600007c0c */ /* 0x000fd6000bf46270 */
[----:B------:R-:W-:Y:S02]  /*1b3f0*/  @!P3 IMAD R2, R178, UR14, RZ ;  /* 0x0000000eb202bc24 */ /* 0x000fe4000f8e02ff */
[----:B------:R-:W-:-:S03]  /*1b400*/  @!P2 IMAD R0, R0, UR14, RZ ;  /* 0x0000000e0000ac24 */ /* 0x000fc6000f8e02ff */
[----:B------:R-:W-:Y:S02]  /*1b410*/  @!P3 IADD3 R3, P1, R2, UR4, RZ ;  /* 0x000000040203bc10 */ /* 0x000fe4000ff3e0ff */
[----:B------:R-:W-:Y:S02]  /*1b420*/  @!P2 IADD3 R6, P0, R0, UR4, RZ ;  /* 0x000000040006ac10 */ /* 0x000fe4000ff1e0ff */
[----:B--2---:R-:W-:Y:S02]  /*1b430*/  @!P3 LEA.HI.X.SX32 R5, R2, UR5, 0x1, P1 ;  /* 0x000000050205bc11 */ /* 0x004fe400088f0eff */
[----:B------:R-:W-:Y:S02]  /*1b440*/  @!P2 LEA.HI.X.SX32 R0, R0, UR5, 0x1, P0 ;  /* 0x000000050000ac11 */ /* 0x000fe400080f0eff */
[----:B------:R-:W-:Y:S02]  /*1b450*/  @!P3 LEA R4, P1, R3, c[0x0][0x200], 0x2 ;  /* 0x000080000304ba11 */ /* 0x000fe400078210ff */
[----:B------:R-:W-:-:S02]  /*1b460*/  @!P2 LEA R2, P0, R6, c[0x0][0x200], 0x2 ;  /* 0x000080000602aa11 */ /* 0x000fc400078010ff */
[----:B------:R-:W-:Y:S02]  /*1b470*/  @!P3 LEA.HI.X R5, R3, c[0x0][0x204], R5, 0x2, P1 ;  /* 0x000081000305ba11 */ /* 0x000fe400008f1405 */
[----:B------:R-:W-:-:S03]  /*1b480*/  @!P2 LEA.HI.X R3, R6, c[0x0][0x204], R0, 0x2, P0 ;  /* 0x000081000603aa11 */ /* 0x000fc600000f1400 */
[----:B------:R2:W-:Y:S04]  /*1b490*/  @!P3 STG.E [R4.64], R7 ;  /* 0x000000070400b986 */ /* 0x0005e8000c101916 */
[----:B------:R2:W-:Y:S02]  /*1b4a0*/  @!P2 STG.E [R2.64], R8 ;  /* 0x000000080200a986 */ /* 0x0005e4000c101916 */
.L_x_1234:
[----:B---34-:R-:W-:Y:S05]  /*1b4b0*/  BSYNC B0 ;  /* 0x0000000000007941 */ /* 0x018fea0003800000 */
.L_x_1233:
[----:B------:R-:W3:Y:S04]  /*1b4c0*/  LDL.64 R82, [R1+0x98] ;  /* 0x0000980001527983 */ /* 0x000ee80000100a00 */
[----:B------:R4:W5:Y:S04]  /*1b4d0*/  LDL R80, [R1+0xac] ;  /* 0x0000ac0001507983 */ /* 0x0009680000100800 */
[----:B--2---:R4:W5:Y:S04]  /*1b4e0*/  LDL R15, [R1+0xa8] ;  /* 0x0000a800010f7983 */ /* 0x0049680000100800 */
[----:B------:R4:W5:Y:S01]  /*1b4f0*/  LDL R14, [R1+0xb0] ;  /* 0x0000b000010e7983 */ /* 0x0009620000100800 */
[----:B------:R-:W-:Y:S01]  /*1b500*/  LEA.HI R13, R177, R176, RZ, 0x3 ;  /* 0x000000b0b10d7211 */ /* 0x000fe200078f18ff */
[----:B------:R-:W-:Y:S01]  /*1b510*/  UIMAD UR9, UR9, -0x40, UR21 ;  /* 0xffffffc0090978a4 */ /* 0x000fe2000f8e0215 */
[----:B------:R-:W-:Y:S01]  /*1b520*/  BSSY B0, `(.L_x_1235) ;  /* 0x0000024000007945 */ /* 0x000fe20003800000 */
[----:B------:R-:W2:Y:S01]  /*1b530*/  S2R R0, SR_TID.X ;  /* 0x0000000000007919 */ /* 0x000ea20000002100 */
[----:B------:R-:W-:Y:S01]  /*1b540*/  SHF.R.S32.HI R3, RZ, 0x3, R13 ;  /* 0x00000003ff037819 */ /* 0x000fe2000001140d */
[----:B------:R-:W-:-:S02]  /*1b550*/  USHF.R.S32.HI UR6, URZ, 0x1f, UR10 ;  /* 0x0000001f3f067899 */ /* 0x000fc4000801140a */
[----:B------:R-:W1:Y:S01]  /*1b560*/  S2R R10, SR_CTAID.Z ;  /* 0x00000000000a7919 */ /* 0x000e620000002700 */
[----:B------:R-:W-:Y:S02]  /*1b570*/  ULDC.64 UR4, c[0x0][0x1f0] ;  /* 0x00007c0000047ab9 */ /* 0x000fe40000000a00 */
[----:B------:R-:W-:-:S04]  /*1b580*/  UIMAD UR4, UR6, UR4, URZ ;  /* 0x00000004060472a4 */ /* 0x000fc8000f8e023f */
[----:B------:R-:W-:Y:S01]  /*1b590*/  UIMAD UR4, UR10, UR5, UR4 ;  /* 0x000000050a0472a4 */ /* 0x000fe2000f8e0204 */
[----:B--2---:R-:W-:-:S04]  /*1b5a0*/  SHF.R.S32.HI R2, RZ, 0x1f, R0 ;  /* 0x0000001fff027819 */ /* 0x004fc80000011400 */
[----:B------:R-:W-:-:S04]  /*1b5b0*/  LEA.HI R2, R2, R0, RZ, 0x3 ;  /* 0x0000000002027211 */ /* 0x000fc800078f18ff */
[----:B------:R-:W-:Y:S02]  /*1b5c0*/  SHF.R.S32.HI R2, RZ, 0x3, R2 ;  /* 0x00000003ff027819 */ /* 0x000fe40000011402 */
[----:B---3--:R-:W-:Y:S02]  /*1b5d0*/  SHF.R.S32.HI R0, RZ, 0x1f, R82 ;  /* 0x0000001fff007819 */ /* 0x008fe40000011452 */
        /* <DEDUP_REMOVED lines=24> */
.L_x_1236:
[----:B----4-:R-:W-:Y:S05]  /*1b760*/  BSYNC B0 ;  /* 0x0000000000007941 */ /* 0x010fea0003800000 */
.L_x_1235:
        /* <DEDUP_REMOVED lines=22> */
.L_x_1238:
[----:B------:R-:W-:Y:S05]  /*1b8d0*/  BSYNC B0 ;  /* 0x0000000000007941 */ /* 0x000fea0003800000 */
.L_x_1237:
        /* <DEDUP_REMOVED lines=22> */
.L_x_1240:
[----:B------:R-:W-:Y:S05]  /*1ba40*/  BSYNC B0 ;  /* 0x0000000000007941 */ /* 0x000fea0003800000 */
.L_x_1239:
        /* <DEDUP_REMOVED lines=23> */
.L_x_1241:
        /* <DEDUP_REMOVED lines=12> */
.L_x_2048:


//--------------------- .text._ZN5flash16flash_fwd_kernelI23Flash_fwd_kernel_traitsILi256ELi64ELi64ELi4ELb0ELb0EN7cutlass10bfloat16_tE19Flash_kernel_traitsILi256ELi64ELi64ELi4ES3_EELb0ELb0ELb1ELb1ELb0ELb0ELb1ELb0EEEvNS_16Flash_fwd_paramsE --------------------------
	.section	.text._ZN5flash16flash_fwd_kernelI23Flash_fwd_kernel_traitsILi256ELi64ELi64ELi4ELb0ELb0EN7cutlass10bfloat16_tE19Flash_kernel_traitsILi256ELi64ELi64ELi4ES3_EELb0ELb0ELb1ELb1ELb0ELb0ELb1ELb0EEEvNS_16Flash_fwd_paramsE,"ax",@progbits
	.sectioninfo	@"SHI_REGISTERS=255"
	.align	128
        .global         _ZN5flash16flash_fwd_kernelI23Flash_fwd_kernel_traitsILi256ELi64ELi64ELi4ELb0ELb0EN7cutlass10bfloat16_tE19Flash_kernel_traitsILi256ELi64ELi64ELi4ES3_EELb0ELb0ELb1ELb1ELb0ELb0ELb1ELb0EEEvNS_16Flash_fwd_paramsE
        .type           _ZN5flash16flash_fwd_kernelI23Flash_fwd_kernel_traitsILi256ELi64ELi64ELi4ELb0ELb0EN7cutlass10bfloat16_tE19Flash_kernel_traitsILi256ELi64ELi64ELi4ES3_EELb0ELb0ELb1ELb1ELb0ELb0ELb1ELb0EEEvNS_16Flash_fwd_paramsE,@function
        .size           _ZN5flash16flash_fwd_kernelI23Flash_fwd_kernel_traitsILi256ELi64ELi64ELi4ELb0ELb0EN7cutlass10bfloat16_tE19Flash_kernel_traitsILi256ELi64ELi64ELi4ES3_EELb0ELb0ELb1ELb1ELb0ELb0ELb1ELb0EEEvNS_16Flash_fwd_paramsE,(.L_x_2049 - _ZN5flash16flash_fwd_kernelI23Flash_fwd_kernel_traitsILi256ELi64ELi64ELi4ELb0ELb0EN7cutlass10bfloat16_tE19Flash_kernel_traitsILi256ELi64ELi64ELi4ES3_EELb0ELb0ELb1ELb1ELb0ELb0ELb1ELb0EEEvNS_16Flash_fwd_paramsE)
        .other          _ZN5flash16flash_fwd_kernelI23Flash_fwd_kernel_traitsILi256ELi64ELi64ELi4ELb0ELb0EN7cutlass10bfloat16_tE19Flash_kernel_traitsILi256ELi64ELi64ELi4ES3_EELb0ELb0ELb1ELb1ELb0ELb0ELb1ELb0EEEvNS_16Flash_fwd_paramsE,@"STO_CUDA_ENTRY STV_DEFAULT"
_ZN5flash16flash_fwd_kernelI23Flash_fwd_kernel_traitsILi256ELi64ELi64ELi4ELb0ELb0EN7cutlass10bfloat16_tE19Flash_kernel_traitsILi256ELi64ELi64ELi4ES3_EELb0ELb0ELb1ELb1ELb0ELb0ELb1ELb0EEEvNS_16Flash_fwd_paramsE:
.text._ZN5flash16flash_fwd_kernelI23Flash_fwd_kernel_traitsILi256ELi64ELi64ELi4ELb0ELb0EN7cutlass10bfloat16_tE19Flash_kernel_traitsILi256ELi64ELi64ELi4ES3_EELb0ELb0ELb1ELb1ELb0ELb0ELb1ELb0EEEvNS_16Flash_fwd_paramsE:
        /* <DEDUP_REMOVED lines=30> */
[----:B------:R-:W4:Y:S01]  /*01e0*/  @P0 LDG.E R4, [R8.64] ;  /* 0x0000001608040981 */ /* 0x000f22000c1e1900 */
[----:B------:R-:W-:-:S06]  /*01f0*/  UIMAD.WIDE UR6, UR16, UR12, UR6 ;  /* 0x0000000c100672a5 */ /* 0x000fcc000f8e0206 */
[----:B------:R-:W-:Y:S02]  /*0200*/  IMAD.U32 R2, RZ, RZ, UR6 ;  /* 0x00000006ff027e24 */ /* 0x000fe4000f8e00ff */
        /* <DEDUP_REMOVED lines=24> */
.L_x_1242:
[----:B-1----:R-:W-:Y:S02]  /*0390*/  ULDC UR6, c[0x0][0x218] ;  /* 0x0000860000067ab9 */ /* 0x002fe40000000800 */
.L_x_1243:
        /* <DEDUP_REMOVED lines=124> */
.L_x_1246:
[----:B------:R-:W-:Y:S05]  /*0b60*/  BSYNC B0 ;  /* 0x0000000000007941 */ /* 0x000fea0003800000 */
.L_x_1245:
        /* <DEDUP_REMOVED lines=22> */
.L_x_1248:
[----:B------:R-:W-:Y:S05]  /*0cd0*/  BSYNC B0 ;  /* 0x0000000000007941 */ /* 0x000fea0003800000 */
.L_x_1247:
        /* <DEDUP_REMOVED lines=22> */
.L_x_1250:
[----:B------:R-:W-:Y:S05]  /*0e40*/  BSYNC B0 ;  /* 0x0000000000007941 */ /* 0x000fea0003800000 */
.L_x_1249:
        /* <DEDUP_REMOVED lines=21> */
.L_x_1252:
[----:B------:R-:W-:Y:S05]  /*0fa0*/  BSYNC B0 ;  /* 0x0000000000007941 */ /* 0x000fea0003800000 */
.L_x_1251:
        /* <DEDUP_REMOVED lines=35> */
.L_x_1244:
        /* <DEDUP_REMOVED lines=34> */
.L_x_1253:
        /* <DEDUP_REMOVED lines=48> */
.L_x_1254:
        /* <DEDUP_REMOVED lines=121> */
.L_x_1256:
[----:B------:R-:W-:Y:S05]  /*1e90*/  BSYNC B0 ;  /* 0x0000000000007941 */ /* 0x000fea0003800000 */
.L_x_1255:
        /* <DEDUP_REMOVED lines=45> */
.L_x_1258:
[----:B------:R-:W-:Y:S05]  /*2170*/  BSYNC B0 ;  /* 0x0000000000007941 */ /* 0x000fea0003800000 */
.L_x_1257:
        /* <DEDUP_REMOVED lines=45> */
.L_x_1260:
[----:B------:R-:W-:Y:S05]  /*2450*/  BSYNC B0 ;  /* 0x0000000000007941 */ /* 0x000fea0003800000 */
.L_x_1259:
        /* <DEDUP_REMOVED lines=48> */
.L_x_1262:
[----:B------:R-:W-:Y:S05]  /*2760*/  BSYNC B0 ;  /* 0x0000000000007941 */ /* 0x000fea0003800000 */
.L_x_1261:
        /* <DEDUP_REMOVED lines=45> */
.L_x_1264:
[----:B------:R-:W-:Y:S05]  /*2a40*/  BSYNC B0 ;  /* 0x0000000000007941 */ /* 0x000fea0003800000 */
.L_x_1263:
        /* <DEDUP_REMOVED lines=41> */
.L_x_1266:
[----:B------:R-:W-:Y:S05]  /*2ce0*/  BSYNC B0 ;  /* 0x0000000000007941 */ /* 0x000fea0003800000 */
.L_x_1265:
        /* <DEDUP_REMOVED lines=40> */
.L_x_1268:
[----:B------:R-:W-:Y:S05]  /*2f70*/  BSYNC B0 ;  /* 0x0000000000007941 */ /* 0x000fea0003800000 */
.L_x_1267:
        /* <DEDUP_REMOVED lines=42> */
.L_x_1270:
[----:B------:R-:W-:Y:S05]  /*3220*/  BSYNC B0 ;  /* 0x0000000000007941 */ /* 0x000fea0003800000 */
.L_x_1269:
        /* <DEDUP_REMOVED lines=81> */
.L_x_1272:
[----:B--2---:R-:W-:Y:S05]  /*3740*/  BSYNC B0 ;  /* 0x0000000000007941 */ /* 0x004fea0003800000 */
.L_x_1271:
        /* <DEDUP_REMOVED lines=45> */
.L_x_1274:
[----:B------:R-:W-:Y:S05]  /*3a20*/  BSYNC B0 ;  /* 0x0000000000007941 */ /* 0x000fea0003800000 */
.L_x_1273:
        /* <DEDUP_REMOVED lines=44> */
.L_x_1276:
[----:B------:R-:W-:Y:S05]  /*3cf0*/  BSYNC B0 ;  /* 0x0000000000007941 */ /* 0x000fea0003800000 */
.L_x_1275:
        /* <DEDUP_REMOVED lines=46> */
.L_x_1278:
[----:B------:R-:W-:Y:S05]  /*3fe0*/  BSYNC B0 ;  /* 0x0000000000007941 */ /* 0x000fea0003800000 */
.L_x_1277:
        /* <DEDUP_REMOVED lines=17> */
[----:B-1----:R-:W-:Y:S01]  /*4100*/  LDSM.16.M88.4 R16, [R220] ;  /* 0x00000000dc10783b */ /* 0x002fe20000000200 */
[----:B------:R-:W-:Y:S01]  /*4110*/  IMAD.IADD R4, R4, 0x1, R77 ;  /* 0x0000000104047824 */ /* 0x000fe200078e024d */
[----:B------:R-:W-:Y:S01]  /*4120*/  LOP3.LUT R237, R237, 0x6, RZ, 0xc0, !PT ;  /* 0x00000006eded7812 */ /* 0x000fe200078ec0ff */
[----:B------:R-:W-:Y:S01]  /*4130*/  IMAD R221, R221, 0x200, R8 ;  /* 0x00000200dddd7824 */ /* 0x000fe200078e0208 */
[----:B---3--:R-:W-:Y:S01]  /*4140*/  LDSM.16.M88.4 R20, [R218] ;  /* 0x00000000da14783b */ /* 0x008fe20000000200 */
[----:B------:R-:W-:Y:S01]  /*4150*/  UISETP.GT.AND UP0, UPT, UR29, UR11, UPT ;  /* 0x0000000b1d00728c */ /* 0x000fe2000bf04270 */
[C---:B------:R-:W-:Y:S01]  /*4160*/  IADD3 R236, R4.reuse, UR4, RZ ;  /* 0x0000000404ec7c10 */ /* 0x040fe2000fffe0ff */
[----:B------:R-:W-:Y:S01]  /*4170*/  IMAD.SHL.U32 R221, R221, 0x2, RZ ;  /* 0x00000002dddd7824 */ /* 0x000fe200078e00ff */
[----:B------:R-:W-:Y:S01]  /*4180*/  IADD3 R6, R4, 0x8, RZ ;  /* 0x0000000804067810 */ /* 0x000fe20007ffe0ff */
[----:B------:R-:W0:Y:S01]  /*4190*/  LDGDEPBAR ;  /* 0x00000000000079af */ /* 0x000e220000000000 */
[----:B------:R-:W-:-:S02]  /*41a0*/  IADD3 R235, R236, -c[0x0][0x2e4], RZ ;  /* 0x8000b900eceb7a10 */ /* 0x000fc40007ffe0ff */
[C---:B------:R-:W-:Y:S01]  /*41b0*/  IADD3 R2, R221.reuse, 0x8000, RZ ;  /* 0x00008000dd027810 */ /* 0x040fe20007ffe0ff */
[----:B------:R-:W1:Y:S01]  /*41c0*/  LDSM.16.M88.4 R8, [R221+0x8000] ;  /* 0x00800000dd08783b */ /* 0x000e620000000200 */
[----:B------:R-:W-:Y:S02]  /*41d0*/  IADD3 R219, R221, 0x8020, RZ ;  /* 0x00008020dddb7810 */ /* 0x000fe40007ffe0ff */
[----:B------:R-:W-:Y:S01]  /*41e0*/  @P1 IADD3 R219, R2, -0x20, RZ ;  /* 0xffffffe002db1810 */ /* 0x000fe20007ffe0ff */
[----:B------:R-:W3:Y:S01]  /*41f0*/  LDSM.16.M88.4 R52, [R221+0x8800] ;  /* 0x00880000dd34783b */ /* 0x000ee20000000200 */
[----:B------:R-:W-:Y:S01]  /*4200*/  IMAD.MOV.U32 R2, RZ, RZ, 0x40 ;  /* 0x00000040ff027424 */ /* 0x000fe200078e00ff */
[----:B------:R-:W-:Y:S01]  /*4210*/  IADD3 R233, R6, UR4, RZ ;  /* 0x0000000406e97c10 */ /* 0x000fe2000fffe0ff */
[----:B------:R-:W-:Y:S01]  /*4220*/  ULDC UR4, c[0x0][0x2e8] ;  /* 0x0000ba0000047ab9 */ /* 0x000fe20000000800 */
[----:B------:R-:W5:Y:S01]  /*4230*/  LDSM.16.M88.4 R44, [R221+0x9000] ;  /* 0x00900000dd2c783b */ /* 0x000f620000000200 */
[----:B------:R-:W-:Y:S01]  /*4240*/  UIADD3 UR4, UR5, UR4, URZ ;  /* 0x0000000405047290 */ /* 0x000fe2000fffe03f */
[----:B------:R-:W-:-:S02]  /*4250*/  SEL R2, R2, 0xffffffc0, !P2 ;  /* 0xffffffc002027807 */ /* 0x000fc40005000000 */
[----:B------:R-:W2:Y:S01]  /*4260*/  LDSM.16.M88.4 R24, [R221+0x9800] ;  /* 0x00980000dd18783b */ /* 0x000ea20000000200 */
[----:B------:R-:W-:Y:S02]  /*4270*/  IADD3 R232, R233, -c[0x0][0x2e4], RZ ;  /* 0x8000b900e9e87a10 */ /* 0x000fe40007ffe0ff */
[----:B------:R-:W-:Y:S01]  /*4280*/  IMAD.IADD R215, R221, 0x1, R2 ;  /* 0x00000001ddd77824 */ /* 0x000fe200078e0202 */
[----:B------:R-:W4:Y:S01]  /*4290*/  LDSM.16.M88.4 R72, [R219] ;  /* 0x00000000db48783b */ /* 0x000f220000000200 */
[----:B------:R-:W-:Y:S01]  /*42a0*/  IMAD.IADD R208, R2, 0x1, R219 ;  /* 0x0000000102d07824 */ /* 0x000fe200078e02db */
[----:B------:R-:W-:Y:S01]  /*42b0*/  IADD3 R227, R6, UR4, RZ ;  /* 0x0000000406e37c10 */ /* 0x000fe2000fffe0ff */
[----:B------:R-:W-:Y:S01]  /*42c0*/  IMAD.U32 R2, RZ, RZ, UR29 ;  /* 0x0000001dff027e24 */ /* 0x000fe2000f8e00ff */
[----:B------:R-:W2:Y:S01]  /*42d0*/  LDSM.16.M88.4 R68, [R219+0x800] ;  /* 0x00080000db44783b */ /* 0x000ea20000000200 */
[----:B------:R-:W-:Y:S02]  /*42e0*/  IADD3 R234, R4, UR4, RZ ;  /* 0x0000000404ea7c10 */ /* 0x000fe4000fffe0ff */
[----:B------:R-:W-:Y:S01]  /*42f0*/  IMAD R2, R2, 0x40, R237 ;  /* 0x0000004002027824 */ /* 0x000fe200078e02ed */
[----:B------:R-:W2:Y:S01]  /*4300*/  LDSM.16.M88.4 R64, [R219+0x1000] ;  /* 0x00100000db40783b */ /* 0x000ea20000000200 */
[----:B------:R-:W-:-:S02]  /*4310*/  IMNMX R227, R227, UR20, PT ;  /* 0x00000014e3e37c17 */ /* 0x000fc4000b800200 */
[----:B------:R-:W-:Y:S01]  /*4320*/  IMNMX R232, RZ, R232, !PT ;  /* 0x000000e8ffe87217 */ /* 0x000fe20007800200 */
[----:B------:R-:W2:Y:S01]  /*4330*/  LDSM.16.M88.4 R28, [R219+0x1800] ;  /* 0x00180000db1c783b */ /* 0x000ea20000000200 */
[C---:B------:R-:W-:Y:S02]  /*4340*/  IADD3 R76, R2.reuse, 0x1, RZ ;  /* 0x00000001024c7810 */ /* 0x040fe40007ffe0ff */
[C---:B------:R-:W-:Y:S01]  /*4350*/  IADD3 R79, R2.reuse, 0x8, RZ ;  /* 0x00000008024f7810 */ /* 0x040fe20007ffe0ff */
[----:B------:R-:W2:Y:S01]  /*4360*/  LDSM.16.M88.4 R60, [R215+0x8000] ;  /* 0x00800000d73c783b */ /* 0x000ea20000000200 */
[C---:B------:R-:W-:Y:S02]  /*4370*/  IADD3 R82, R2.reuse, 0x9, RZ ;  /* 0x0000000902527810 */ /* 0x040fe40007ffe0ff */
[C---:B------:R-:W-:Y:S01]  /*4380*/  IADD3 R85, R2.reuse, 0x10, RZ ;  /* 0x0000001002557810 */ /* 0x040fe20007ffe0ff */
[----:B------:R-:W2:Y:S01]  /*4390*/  LDSM.16.M88.4 R32, [R215+0x8800] ;  /* 0x00880000d720783b */ /* 0x000ea20000000200 */
[----:B------:R-:W-:-:S02]  /*43a0*/  IADD3 R88, R2, 0x11, RZ ;  /* 0x0000001102587810 */ /* 0x000fc40007ffe0ff */
[C---:B------:R-:W-:Y:S01]  /*43b0*/  IADD3 R94, R2.reuse, 0x19, RZ ;  /* 0x00000019025e7810 */ /* 0x040fe20007ffe0ff */
[C---:B-1----:R-:W-:Y:S01]  /*43c0*/  HMMA.16816.F32.BF16 R12, R36.reuse, R8, RZ ;  /* 0x00000008240c723c */ /* 0x042fe200000418ff */
[C---:B------:R-:W-:Y:S02]  /*43d0*/  IADD3 R91, R2.reuse, 0x18, RZ ;  /* 0x00000018025b7810 */ /* 0x040fe40007ffe0ff */
[C---:B------:R-:W-:Y:S02]  /*43e0*/  IADD3 R97, R2.reuse, 0x20, RZ ;  /* 0x0000002002617810 */ /* 0x040fe40007ffe0ff */
[C---:B------:R-:W-:Y:S02]  /*43f0*/  IADD3 R100, R2.reuse, 0x21, RZ ;  /* 0x0000002102647810 */ /* 0x040fe40007ffe0ff */
[C---:B------:R-:W-:Y:S01]  /*4400*/  IADD3 R106, R2.reuse, 0x29, RZ ;  /* 0x00000029026a7810 */ /* 0x040fe20007ffe0ff */
[----:B------:R-:W-:Y:S01]  /*4410*/  HMMA.16816.F32.BF16 R8, R36, R10, RZ ;  /* 0x0000000a2408723c */ /* 0x000fe200000418ff */
[----:B------:R-:W-:-:S02]  /*4420*/  IADD3 R109, R2, 0x30, RZ ;  /* 0x00000030026d7810 */ /* 0x000fc40007ffe0ff */
[----:B------:R-:W-:Y:S01]  /*4430*/  IADD3 R103, R2, 0x28, RZ ;  /* 0x0000002802677810 */ /* 0x000fe20007ffe0ff */
[----:B------:R-:W-:Y:S01]  /*4440*/  IMAD.IADD R110, R236, 0x1, -R106 ;  /* 0x00000001ec6e7824 */ /* 0x000fe200078e0a6a */
[C---:B------:R-:W-:Y:S02]  /*4450*/  IADD3 R112, R2.reuse, 0x31, RZ ;  /* 0x0000003102707810 */ /* 0x040fe40007ffe0ff */
[----:B------:R-:W-:Y:S01]  /*4460*/  IADD3 R116, R2, 0x39, RZ ;  /* 0x0000003902747810 */ /* 0x000fe20007ffe0ff */
[----:B---3--:R-:W-:Y:S01]  /*4470*/  HMMA.16816.F32.BF16 R56, R36, R52, RZ ;  /* 0x000000342438723c */ /* 0x008fe200000418ff */
[----:B------:R-:W-:Y:S01]  /*4480*/  ISETP.GE.AND P0, PT, R79, R227, PT ;  /* 0x000000e34f00720c */ /* 0x000fe20003f06270 */
[----:B------:R-:W-:Y:S01]  /*4490*/  IMAD.IADD R108, R233, 0x1, -R103 ;  /* 0x00000001e96c7824 */ /* 0x000fe200078e0a67 */
[----:B------:R-:W-:Y:S02]  /*44a0*/  IMNMX R234, R234, UR20, PT ;  /* 0x00000014eaea7c17 */ /* 0x000fe4000b800200 */
[----:B------:R-:W-:-:S02]  /*44b0*/  ISETP.LT.OR P0, PT, R79, R232, P0 ;  /* 0x000000e84f00720c */ /* 0x000fc40000701670 */
[-C--:B------:R-:W-:Y:S01]  /*44c0*/  ISETP.GE.AND P5, PT, R2, R227.reuse, PT ;  /* 0x000000e30200720c */ /* 0x080fe20003fa6270 */
[C---:B-----5:R-:W-:Y:S01]  /*44d0*/  HMMA.16816.F32.BF16 R48, R36.reuse, R44, RZ ;  /* 0x0000002c2430723c */ /* 0x060fe200000418ff */
[----:B------:R-:W-:Y:S02]  /*44e0*/  ISETP.GE.AND P2, PT, R76, R227, PT ;  /* 0x000000e34c00720c */ /* 0x000fe40003f46270 */
[----:B------:R-:W-:Y:S02]  /*44f0*/  IMNMX R235, RZ, R235, !PT ;  /* 0x000000ebffeb7217 */ /* 0x000fe40007800200 */
[CC--:B------:R-:W-:Y:S02]  /*4500*/  ISETP.GE.AND P4, PT, R2.reuse, R234.reuse, PT ;  /* 0x000000ea0200720c */ /* 0x0c0fe40003f86270 */
[----:B------:R-:W-:Y:S01]  /*4510*/  ISETP.GE.AND P1, PT, R79, R234, PT ;  /* 0x000000ea4f00720c */ /* 0x000fe20003f26270 */
[----:B------:R-:W-:Y:S01]  /*4520*/  HMMA.16816.F32.BF16 R52, R36, R54, RZ ;  /* 0x000000362434723c */ /* 0x000fe200000418ff */
[----:B------:R-:W-:-:S02]  /*4530*/  ISETP.LT.OR P5, PT, R2, R232, P5 ;  /* 0x000000e80200720c */ /* 0x000fc40002fa1670 */
[----:B------:R-:W-:Y:S02]  /*4540*/  ISETP.LT.OR P2, PT, R76, R232, P2 ;  /* 0x000000e84c00720c */ /* 0x000fe40001741670 */
[-C--:B------:R-:W-:Y:S02]  /*4550*/  ISETP.LT.OR P4, PT, R2, R235.reuse, P4 ;  /* 0x000000eb0200720c */ /* 0x080fe40002781670 */
[----:B------:R-:W-:Y:S01]  /*4560*/  ISETP.LT.OR P1, PT, R79, R235, P1 ;  /* 0x000000eb4f00720c */ /* 0x000fe20000f21670 */
[----:B------:R-:W-:Y:S01]  /*4570*/  HMMA.16816.F32.BF16 R44, R36, R46, RZ ;  /* 0x0000002e242c723c */ /* 0x000fe200000418ff */
[----:B------:R-:W-:Y:S02]  /*4580*/  IABS R108, R108 ;  /* 0x0000006c006c7213 */ /* 0x000fe40000000000 */
[----:B------:R-:W-:Y:S02]  /*4590*/  IABS R110, R110 ;  /* 0x0000006e006e7213 */ /* 0x000fe40000000000 */
[----:B------:R-:W-:-:S02]  /*45a0*/  ISETP.GE.AND P6, PT, R76, R234, PT ;  /* 0x000000ea4c00720c */ /* 0x000fc40003fc6270 */
[----:B------:R-:W-:Y:S01]  /*45b0*/  ISETP.GE.AND P3, PT, R82, R234, PT ;  /* 0x000000ea5200720c */ /* 0x000fe20003f66270 */
[C---:B--2---:R-:W-:Y:S01]  /*45c0*/  HMMA.16816.F32.BF16 R40, R36.reuse, R24, RZ ;  /* 0x000000182428723c */ /* 0x044fe200000418ff */
[----:B------:R-:W-:Y:S01]  /*45d0*/  I2F R108, R108 ;  /* 0x0000006c006c7306 */ /* 0x000fe20000201400 */
[-C--:B------:R-:W-:Y:S02]  /*45e0*/  ISETP.LT.OR P6, PT, R76, R235.reuse, P6 ;  /* 0x000000eb4c00720c */ /* 0x080fe400037c1670 */
[----:B------:R-:W-:Y:S02]  /*45f0*/  ISETP.LT.OR P3, PT, R82, R235, P3 ;  /* 0x000000eb5200720c */ /* 0x000fe40001f61670 */
[C---:B------:R-:W-:Y:S02]  /*4600*/  IADD3 R211, R219.reuse, 0x800, RZ ;  /* 0x00000800dbd37810 */ /* 0x040fe40007ffe0ff */
[----:B------:R-:W-:Y:S01]  /*4610*/  HMMA.16816.F32.BF16 R36, R36, R26, RZ ;  /* 0x0000001a2424723c */ /* 0x000fe200000418ff */
[----:B------:R-:W1:Y:S01]  /*4620*/  LDSM.16.M88.4 R24, [R215+0x9000] ;  /* 0x00900000d718783b */ /* 0x000e620000000200 */
[----:B------:R-:W-:Y:S01]  /*4630*/  I2F R110, R110 ;  /* 0x0000006e006e7306 */ /* 0x000fe20000201400 */
[----:B------:R-:W-:-:S02]  /*4640*/  IADD3 R210, R219, 0x1000, RZ ;  /* 0x00001000dbd27810 */ /* 0x000fc40007ffe0ff */
[C---:B------:R-:W-:Y:S02]  /*4650*/  IADD3 R209, R219.reuse, 0x1800, RZ ;  /* 0x00001800dbd17810 */ /* 0x040fe40007ffe0ff */
[C---:B------:R-:W-:Y:S01]  /*4660*/  IADD3 R207, R219.reuse, 0x2000, RZ ;  /* 0x00002000dbcf7810 */ /* 0x040fe20007ffe0ff */
[C---:B----4-:R-:W-:Y:S01]  /*4670*/  HMMA.16816.F32.BF16 R12, R16.reuse, R72, R12 ;  /* 0x00000048100c723c */ /* 0x050fe2000004180c */
[C---:B------:R-:W-:Y:S02]  /*4680*/  IADD3 R206, R219.reuse, 0x2800, RZ ;  /* 0x00002800dbce7810 */ /* 0x040fe40007ffe0ff */
[C---:B------:R-:W-:Y:S02]  /*4690*/  IADD3 R205, R219.reuse, 0x3000, RZ ;  /* 0x00003000dbcd7810 */ /* 0x040fe40007ffe0ff */
[C---:B------:R-:W-:Y:S02]  /*46a0*/  IADD3 R204, R219.reuse, 0x3800, RZ ;  /* 0x00003800dbcc7810 */ /* 0x040fe40007ffe0ff */
[C---:B------:R-:W-:Y:S01]  /*46b0*/  IADD3 R203, R219.reuse, 0x4000, RZ ;  /* 0x00004000dbcb7810 */ /* 0x040fe20007ffe0ff */
[----:B------:R-:W-:Y:S01]  /*46c0*/  HMMA.16816.F32.BF16 R8, R16, R74, R8 ;  /* 0x0000004a1008723c */ /* 0x000fe20000041808 */
[----:B------:R-:W2:Y:S01]  /*46d0*/  LDSM.16.M88.4 R72, [R215+0x9800] ;  /* 0x00980000d748783b */ /* 0x000ea20000000200 */
[----:B------:R-:W-:-:S02]  /*46e0*/  IADD3 R202, R219, 0x4800, RZ ;  /* 0x00004800dbca7810 */ /* 0x000fc40007ffe0ff */
[C---:B------:R-:W-:Y:S02]  /*46f0*/  IADD3 R201, R219.reuse, 0x5000, RZ ;  /* 0x00005000dbc97810 */ /* 0x040fe40007ffe0ff */
[C---:B------:R-:W-:Y:S02]  /*4700*/  IADD3 R200, R219.reuse, 0x5800, RZ ;  /* 0x00005800dbc87810 */ /* 0x040fe40007ffe0ff */
[C---:B------:R-:W-:Y:S01]  /*4710*/  HMMA.16816.F32.BF16 R56, R16.reuse, R68, R56 ;  /* 0x000000441038723c */ /* 0x040fe20000041838 */
[C---:B------:R-:W-:Y:S02]  /*4720*/  IADD3 R199, R219.reuse, 0x6000, RZ ;  /* 0x00006000dbc77810 */ /* 0x040fe40007ffe0ff */
[C---:B------:R-:W-:Y:S02]  /*4730*/  IADD3 R198, R219.reuse, 0x6800, RZ ;  /* 0x00006800dbc67810 */ /* 0x040fe40007ffe0ff */
[C---:B------:R-:W-:Y:S02]  /*4740*/  IADD3 R197, R219.reuse, 0x7000, RZ ;  /* 0x00007000dbc57810 */ /* 0x040fe40007ffe0ff */
[----:B------:R-:W-:Y:S01]  /*4750*/  IADD3 R196, R219, 0x7800, RZ ;  /* 0x00007800dbc47810 */ /* 0x000fe20007ffe0ff */
[C---:B------:R-:W-:Y:S01]  /*4760*/  HMMA.16816.F32.BF16 R52, R16.reuse, R70, R52 ;  /* 0x000000461034723c */ /* 0x040fe20000041834 */
[----:B------:R-:W-:Y:S07]  /*4770*/  LDSM.16.M88.4 R68, [R208+0x800] ;  /* 0x00080000d044783b */ /* 0x000fee0000000200 */
[C---:B------:R-:W-:Y:S08]  /*4780*/  HMMA.16816.F32.BF16 R48, R16.reuse, R64, R48 ;  /* 0x000000401030723c */ /* 0x040ff00000041830 */
[C---:B------:R-:W-:Y:S01]  /*4790*/  HMMA.16816.F32.BF16 R44, R16.reuse, R66, R44 ;  /* 0x00000042102c723c */ /* 0x040fe2000004182c */
[----:B------:R-:W-:Y:S07]  /*47a0*/  LDSM.16.M88.4 R64, [R208+0x1800] ;  /* 0x00180000d040783b */ /* 0x000fee0000000200 */
[C---:B------:R-:W-:Y:S08]  /*47b0*/  HMMA.16816.F32.BF16 R40, R16.reuse, R28, R40 ;  /* 0x0000001c1028723c */ /* 0x040ff00000041828 */
[----:B------:R-:W-:Y:S01]  /*47c0*/  HMMA.16816.F32.BF16 R36, R16, R30, R36 ;  /* 0x0000001e1024723c */ /* 0x000fe20000041824 */
[----:B------:R-:W-:Y:S04]  /*47d0*/  LDSM.16.M88.4 R28, [R217] ;  /* 0x00000000d91c783b */ /* 0x000fe80000000200 */
[----:B------:R-:W3:Y:S03]  /*47e0*/  LDSM.16.M88.4 R16, [R208] ;  /* 0x00000000d010783b */ /* 0x000ee60000000200 */
[C---:B------:R-:W-:Y:S08]  /*47f0*/  HMMA.16816.F32.BF16 R12, R20.reuse, R60, R12 ;  /* 0x0000003c140c723c */ /* 0x040ff0000004180c */
        /* <DEDUP_REMOVED lines=19> */
[C---:B------:R-:W-:Y:S01]  /*4930*/  HMMA.16816.F32.BF16 R44, R28.reuse, R62, R44 ;  /* 0x0000003e1c2c723c */ /* 0x040fe2000004182c */
[----:B------:R-:W4:Y:S07]  /*4940*/  LDSM.16.M88.4 R60, [R220+0x2000] ;  /* 0x00200000dc3c783b */ /* 0x000f2e0000000200 */
[C---:B------:R-:W-:Y:S08]  /*4950*/  HMMA.16816.F32.BF16 R40, R28.reuse, R64, R40 ;  /* 0x000000401c28723c */ /* 0x040ff00000041828 */
[----:B------:R-:W-:Y:S01]  /*4960*/  HMMA.16816.F32.BF16 R36, R28, R66, R36 ;  /* 0x000000421c24723c */ /* 0x000fe20000041824 */
[----:B------:R-:W5:Y:S04]  /*4970*/  LDSM.16.M88.4 R28, [R219+0x2800] ;  /* 0x00280000db1c783b */ /* 0x000f680000000200 */
[----:B------:R-:W-:Y:S03]  /*4980*/  LDSM.16.M88.4 R64, [R219+0x3800] ;  /* 0x00380000db40783b */ /* 0x000fe60000000200 */
        /* <DEDUP_REMOVED lines=8> */
[----:B------:R-:W2:Y:S07]  /*4a10*/  LDSM.16.M88.4 R16, [R215+0xa000] ;  /* 0x00a00000d710783b */ /* 0x000eae0000000200 */
[----:B------:R-:W-:Y:S08]  /*4a20*/  HMMA.16816.F32.BF16 R40, R32, R72, R40 ;  /* 0x000000482028723c */ /* 0x000ff00000041828 */
[C---:B----4-:R-:W-:Y:S08]  /*4a30*/  HMMA.16816.F32.BF16 R12, R60.reuse, R68, R12 ;  /* 0x000000443c0c723c */ /* 0x050ff0000004180c */
[----:B------:R-:W-:Y:S01]  /*4a40*/  HMMA.16816.F32.BF16 R8, R60, R70, R8 ;  /* 0x000000463c08723c */ /* 0x000fe20000041808 */
[----:B------:R-:W-:Y:S07]  /*4a50*/  LDSM.16.M88.4 R68, [R208+0x2800] ;  /* 0x00280000d044783b */ /* 0x000fee0000000200 */
[----:B------:R-:W-:Y:S01]  /*4a60*/  HMMA.16816.F32.BF16 R36, R32, R74, R36 ;  /* 0x0000004a2024723c */ /* 0x000fe20000041824 */
[----:B------:R-:W3:Y:S04]  /*4a70*/  LDSM.16.M88.4 R32, [R215+0xa800] ;  /* 0x00a80000d720783b */ /* 0x000ee80000000200 */
[----:B------:R-:W-:Y:S03]  /*4a80*/  LDSM.16.M88.4 R72, [R217+0x2000] ;  /* 0x00200000d948783b */ /* 0x000fe60000000200 */
[C---:B-----5:R-:W-:Y:S08]  /*4a90*/  HMMA.16816.F32.BF16 R56, R60.reuse, R28, R56 ;  /* 0x0000001c3c38723c */ /* 0x060ff00000041838 */
[C---:B------:R-:W-:Y:S01]  /*4aa0*/  HMMA.16816.F32.BF16 R52, R60.reuse, R30, R52 ;  /* 0x0000001e3c34723c */ /* 0x040fe20000041834 */
[----:B------:R-:W4:Y:S07]  /*4ab0*/  LDSM.16.M88.4 R28, [R215+0xb000] ;  /* 0x00b00000d71c783b */ /* 0x000f2e0000000200 */
[C---:B-1----:R-:W-:Y:S08]  /*4ac0*/  HMMA.16816.F32.BF16 R48, R60.reuse, R24, R48 ;  /* 0x000000183c30723c */ /* 0x042ff00000041830 */
[C---:B------:R-:W-:Y:S01]  /*4ad0*/  HMMA.16816.F32.BF16 R44, R60.reuse, R26, R44 ;  /* 0x0000001a3c2c723c */ /* 0x040fe2000004182c */
[----:B------:R-:W1:Y:S07]  /*4ae0*/  LDSM.16.M88.4 R24, [R215+0xb800] ;  /* 0x00b80000d718783b */ /* 0x000e6e0000000200 */
[----:B------:R-:W-:Y:S08]  /*4af0*/  HMMA.16816.F32.BF16 R40, R60, R64, R40 ;  /* 0x000000403c28723c */ /* 0x000ff00000041828 */
[C---:B--2---:R-:W-:Y:S08]  /*4b00*/  HMMA.16816.F32.BF16 R12, R20.reuse, R16, R12 ;  /* 0x00000010140c723c */ /* 0x044ff0000004180c */
[----:B------:R-:W-:Y:S01]  /*4b10*/  HMMA.16816.F32.BF16 R8, R20, R18, R8 ;  /* 0x000000121408723c */ /* 0x000fe20000041808 */
[----:B------:R-:W2:Y:S07]  /*4b20*/  LDSM.16.M88.4 R16, [R208+0x2000] ;  /* 0x00200000d010783b */ /* 0x000eae0000000200 */
[----:B------:R-:W-:Y:S01]  /*4b30*/  HMMA.16816.F32.BF16 R36, R60, R66, R36 ;  /* 0x000000423c24723c */ /* 0x000fe20000041824 */
[----:B------:R-:W5:Y:S04]  /*4b40*/  LDSM.16.M88.4 R64, [R208+0x3000] ;  /* 0x00300000d040783b */ /* 0x000f680000000200 */
[----:B------:R-:W2:Y:S03]  /*4b50*/  LDSM.16.M88.4 R60, [R208+0x3800] ;  /* 0x00380000d03c783b */ /* 0x000ea60000000200 */
        /* <DEDUP_REMOVED lines=12> */
[----:B------:R-:W2:Y:S07]  /*4c20*/  LDSM.16.M88.4 R16, [R221+0xd800] ;  /* 0x00d80000dd10783b */ /* 0x000eae0000000200 */
[C---:B------:R-:W-:Y:S08]  /*4c30*/  HMMA.16816.F32.BF16 R56, R72.reuse, R68, R56 ;  /* 0x000000444838723c */ /* 0x040ff00000041838 */
[C---:B------:R-:W-:Y:S08]  /*4c40*/  HMMA.16816.F32.BF16 R52, R72.reuse, R70, R52 ;  /* 0x000000464834723c */ /* 0x040ff00000041834 */
[C---:B-----5:R-:W-:Y:S08]  /*4c50*/  HMMA.16816.F32.BF16 R48, R72.reuse, R64, R48 ;  /* 0x000000404830723c */ /* 0x060ff00000041830 */
[C---:B------:R-:W-:Y:S01]  /*4c60*/  HMMA.16816.F32.BF16 R44, R72.reuse, R66, R44 ;  /* 0x00000042482c723c */ /* 0x040fe2000004182c */
[----:B------:R-:W-:Y:S07]  /*4c70*/  LDSM.16.M88.4 R64, [R220+0x4000] ;  /* 0x00400000dc40783b */ /* 0x000fee0000000200 */
[C---:B------:R-:W-:Y:S01]  /*4c80*/  HMMA.16816.F32.BF16 R68, R72.reuse, R60, R40 ;  /* 0x0000003c4844723c */ /* 0x040fe20000041828 */
[----:B------:R-:W5:Y:S07]  /*4c90*/  LDSM.16.M88.4 R40, [R219+0x4000] ;  /* 0x00400000db28783b */ /* 0x000f6e0000000200 */
[----:B------:R-:W-:Y:S01]  /*4ca0*/  HMMA.16816.F32.BF16 R60, R72, R62, R36 ;  /* 0x0000003e483c723c */ /* 0x000fe20000041824 */
[----:B------:R-:W2:Y:S04]  /*4cb0*/  LDSM.16.M88.4 R36, [R219+0x4800] ;  /* 0x00480000db24783b */ /* 0x000ea80000000200 */
[----:B------:R-:W-:Y:S03]  /*4cc0*/  LDSM.16.M88.4 R72, [R219+0x5800] ;  /* 0x00580000db48783b */ /* 0x000fe60000000200 */
[C---:B---3--:R-:W-:Y:S08]  /*4cd0*/  HMMA.16816.F32.BF16 R12, R32.reuse, R28, R12 ;  /* 0x0000001c200c723c */ /* 0x048ff0000004180c */
[C---:B-1----:R-:W-:Y:S08]  /*4ce0*/  HMMA.16816.F32.BF16 R56, R32.reuse, R24, R56 ;  /* 0x000000182038723c */ /* 0x042ff00000041838 */
[C---:B------:R-:W-:Y:S01]  /*4cf0*/  HMMA.16816.F32.BF16 R52, R32.reuse, R26, R52 ;  /* 0x0000001a2034723c */ /* 0x040fe20000041834 */
[----:B------:R-:W-:Y:S07]  /*4d00*/  LDSM.16.M88.4 R24, [R215+0xc000] ;  /* 0x00c00000d718783b */ /* 0x000fee0000000200 */
[C---:B----4-:R-:W-:Y:S08]  /*4d10*/  HMMA.16816.F32.BF16 R48, R32.reuse, R20, R48 ;  /* 0x000000142030723c */ /* 0x050ff00000041830 */
[C---:B------:R-:W-:Y:S01]  /*4d20*/  HMMA.16816.F32.BF16 R44, R32.reuse, R22, R44 ;  /* 0x00000016202c723c */ /* 0x040fe2000004182c */
[----:B------:R-:W1:Y:S07]  /*4d30*/  LDSM.16.M88.4 R20, [R218+0x4000] ;  /* 0x00400000da14783b */ /* 0x000e6e0000000200 */
[C---:B------:R-:W-:Y:S01]  /*4d40*/  HMMA.16816.F32.BF16 R8, R32.reuse, R30, R8 ;  /* 0x0000001e2008723c */ /* 0x040fe20000041808 */
[----:B------:R-:W3:Y:S07]  /*4d50*/  LDSM.16.M88.4 R28, [R219+0x5000] ;  /* 0x00500000db1c783b */ /* 0x000eee0000000200 */
[C---:B--2---:R-:W-:Y:S08]  /*4d60*/  HMMA.16816.F32.BF16 R68, R32.reuse, R16, R68 ;  /* 0x000000102044723c */ /* 0x044ff00000041844 */
[----:B------:R-:W-:Y:S01]  /*4d70*/  HMMA.16816.F32.BF16 R60, R32, R18, R60 ;  /* 0x00000012203c723c */ /* 0x000fe2000004183c */
[----:B------:R-:W2:Y:S04]  /*4d80*/  LDSM.16.M88.4 R16, [R215+0xc800] ;  /* 0x00c80000d710783b */ /* 0x000ea80000000200 */
[----:B------:R-:W-:Y:S03]  /*4d90*/  LDSM.16.M88.4 R32, [R215+0xd800] ;  /* 0x00d80000d720783b */ /* 0x000fe60000000200 */
[C---:B-----5:R-:W-:Y:S07]  /*4da0*/  HMMA.16816.F32.BF16 R12, R64.reuse, R40, R12 ;  /* 0x00000028400c723c */ /* 0x060fee000004180c */
[----:B------:R-:W-:Y:S01]  /*4db0*/  IMAD.IADD R40, R233, 0x1, -R94 ;  /* 0x00000001e9287824 */ /* 0x000fe200078e0a5e */
[----:B------:R-:W-:Y:S04]  /*4dc0*/  HMMA.16816.F32.BF16 R56, R64, R36, R56 ;  /* 0x000000244038723c */ /* 0x000fe80000041838 */
[----:B------:R-:W-:-:S04]  /*4dd0*/  IABS R40, R40 ;  /* 0x0000002800287213 */ /* 0x000fc80000000000 */
[----:B------:R-:W-:Y:S01]  /*4de0*/  HMMA.16816.F32.BF16 R8, R64, R42, R8 ;  /* 0x0000002a4008723c */ /* 0x000fe20000041808 */
[----:B------:R4:W-:Y:S07]  /*4df0*/  I2F R99, R40 ;  /* 0x0000002800637306 */ /* 0x0009ee0000201400 */
[----:B-1----:R-:W-:Y:S07]  /*4e00*/  HMMA.16816.F32.BF16 R12, R20, R24, R12 ;  /* 0x00000018140c723c */ /* 0x002fee000004180c */
[--C-:B------:R-:W-:Y:S01]  /*4e10*/  IMAD.IADD R24, R236, 0x1, -R2.reuse ;  /* 0x00000001ec187824 */ /* 0x100fe200078e0a02 */
[----:B---3--:R-:W-:Y:S01]  /*4e20*/  HMMA.16816.F32.BF16 R48, R64, R28, R48 ;  /* 0x0000001c4030723c */ /* 0x008fe20000041830 */
[----:B------:R-:W-:-:S02]  /*4e30*/  IMAD.IADD R25, R233, 0x1, -R2 ;  /* 0x00000001e9197824 */ /* 0x000fc400078e0a02 */
[----:B----4-:R-:W-:Y:S01]  /*4e40*/  IMAD.IADD R40, R233, 0x1, -R100 ;  /* 0x00000001e9287824 */ /* 0x010fe200078e0a64 */
[----:B------:R-:W-:-:S04]  /*4e50*/  IABS R24, R24 ;  /* 0x0000001800187213 */ /* 0x000fc80000000000 */
[----:B------:R-:W-:Y:S01]  /*4e60*/  HMMA.16816.F32.BF16 R44, R64, R30, R44 ;  /* 0x0000001e402c723c */ /* 0x000fe2000004182c */
[----:B------:R-:W1:Y:S01]  /*4e70*/  LDSM.16.M88.4 R28, [R215+0xd000] ;  /* 0x00d00000d71c783b */ /* 0x000e620000000200 */
[----:B------:R-:W-:Y:S01]  /*4e80*/  IMAD.MOV.U32 R77, RZ, RZ, R24 ;  /* 0x000000ffff4d7224 */ /* 0x000fe200078e0018 */
[----:B------:R-:W-:Y:S02]  /*4e90*/  IABS R24, R25 ;  /* 0x0000001900187213 */ /* 0x000fe40000000000 */
[----:B------:R-:W-:-:S03]  /*4ea0*/  IABS R40, R40 ;  /* 0x0000002800287213 */ /* 0x000fc60000000000 */
[----:B------:R-:W-:Y:S01]  /*4eb0*/  HMMA.16816.F32.BF16 R52, R64, R38, R52 ;  /* 0x000000264034723c */ /* 0x000fe20000041834 */
[----:B------:R-:W-:Y:S01]  /*4ec0*/  IMAD.MOV.U32 R78, RZ, RZ, R24 ;  /* 0x000000ffff4e7224 */ /* 0x000fe200078e0018 */
[----:B------:R-:W-:Y:S01]  /*4ed0*/  LDSM.16.M88.4 R36, [R217+0x4000] ;  /* 0x00400000d924783b */ /* 0x000fe20000000200 */
[----:B------:R-:W-:Y:S01]  /*4ee0*/  IMAD.MOV.U32 R105, RZ, RZ, R40 ;  /* 0x000000ffff697224 */ /* 0x000fe200078e0028 */
[----:B------:R-:W-:Y:S02]  /*4ef0*/  I2F R77, R77 ;  /* 0x0000004d004d7306 */ /* 0x000fe40000201400 */
[----:B------:R-:W-:Y:S02]  /*4f00*/  LDSM.16.M88.4 R40, [R221+0xf800] ;  /* 0x00f80000dd28783b */ /* 0x000fe40000000200 */
[C---:B--2---:R-:W-:Y:S04]  /*4f10*/  HMMA.16816.F32.BF16 R56, R20.reuse, R16, R56 ;  /* 0x000000101438723c */ /* 0x044fe80000041838 */
[----:B------:R-:W-:Y:S03]  /*4f20*/  I2F R78, R78 ;  /* 0x0000004e004e7306 */ /* 0x000fe60000201400 */
[--C-:B------:R-:W-:Y:S01]  /*4f30*/  IMAD.IADD R16, R236, 0x1, -R76.reuse ;  /* 0x00000001ec107824 */ /* 0x100fe200078e0a4c */
[----:B------:R-:W-:Y:S01]  /*4f40*/  HMMA.16816.F32.BF16 R8, R20, R26, R8 ;  /* 0x0000001a1408723c */ /* 0x000fe20000041808 */
[----:B------:R-:W2:Y:S01]  /*4f50*/  LDSM.16.M88.4 R24, [R208+0x4000] ;  /* 0x00400000d018783b */ /* 0x000ea20000000200 */
[----:B------:R-:W-:-:S02]  /*4f60*/  IMAD.IADD R17, R233, 0x1, -R76 ;  /* 0x00000001e9117824 */ /* 0x000fc400078e0a4c */
[----:B------:R-:W-:Y:S01]  /*4f70*/  IABS R16, R16 ;  /* 0x0000001000107213 */ /* 0x000fe20000000000 */
[----:B------:R-:W-:Y:S03]  /*4f80*/  I2F R105, R105 ;  /* 0x0000006900697306 */ /* 0x000fe60000201400 */
[----:B------:R-:W-:Y:S01]  /*4f90*/  HMMA.16816.F32.BF16 R68, R64, R72, R68 ;  /* 0x000000484044723c */ /* 0x000fe20000041844 */
[----:B------:R-:W-:Y:S01]  /*4fa0*/  IMAD.MOV.U32 R80, RZ, RZ, R16 ;  /* 0x000000ffff507224 */ /* 0x000fe200078e0010 */
[----:B------:R-:W-:-:S05]  /*4fb0*/  IABS R16, R17 ;  /* 0x0000001100107213 */ /* 0x000fca0000000000 */
[----:B------:R-:W-:Y:S01]  /*4fc0*/  IMAD.MOV.U32 R81, RZ, RZ, R16 ;  /* 0x000000ffff517224 */ /* 0x000fe200078e0010 */
[----:B------:R-:W-:Y:S01]  /*4fd0*/  HMMA.16816.F32.BF16 R60, R64, R74, R60 ;  /* 0x0000004a403c723c */ /* 0x000fe2000004183c */
[----:B------:R-:W-:Y:S01]  /*4fe0*/  LDSM.16.M88.4 R64, [R219+0x6800] ;  /* 0x00680000db40783b */ /* 0x000fe20000000200 */
[----:B------:R-:W-:Y:S06]  /*4ff0*/  I2F R80, R80 ;  /* 0x0000005000507306 */ /* 0x000fec0000201400 */
[C---:B------:R-:W-:Y:S01]  /*5000*/  HMMA.16816.F32.BF16 R52, R20.reuse, R18, R52 ;  /* 0x000000121434723c */ /* 0x040fe20000041834 */
[----:B------:R-:W3:Y:S01]  /*5010*/  LDSM.16.M88.4 R16, [R208+0x4800] ;  /* 0x00480000d010783b */ /* 0x000ee20000000200 */
[----:B------:R-:W-:Y:S06]  /*5020*/  I2F R81, R81 ;  /* 0x0000005100517306 */ /* 0x000fec0000201400 */
[C---:B-1----:R-:W-:Y:S07]  /*5030*/  HMMA.16816.F32.BF16 R48, R20.reuse, R28, R48 ;  /* 0x0000001c1430723c */ /* 0x042fee0000041830 */
[--C-:B------:R-:W-:Y:S01]  /*5040*/  IMAD.IADD R28, R236, 0x1, -R79.reuse ;  /* 0x00000001ec1c7824 */ /* 0x100fe200078e0a4f */
[----:B------:R-:W-:Y:S01]  /*5050*/  HMMA.16816.F32.BF16 R44, R20, R30, R44 ;  /* 0x0000001e142c723c */ /* 0x000fe2000004182c */
[----:B------:R-:W-:-:S03]  /*5060*/  IMAD.IADD R29, R233, 0x1, -R79 ;  /* 0x00000001e91d7824 */ /* 0x000fc600078e0a4f */
[----:B------:R-:W-:-:S04]  /*5070*/  IABS R28, R28 ;  /* 0x0000001c001c7213 */ /* 0x000fc80000000000 */
[----:B------:R-:W-:Y:S01]  /*5080*/  HMMA.16816.F32.BF16 R68, R20, R32, R68 ;  /* 0x000000201444723c */ /* 0x000fe20000041844 */
[----:B------:R-:W-:Y:S01]  /*5090*/  IMAD.MOV.U32 R83, RZ, RZ, R28 ;  /* 0x000000ffff537224 */ /* 0x000fe200078e001c */
[----:B------:R-:W-:-:S05]  /*50a0*/  IABS R28, R29 ;  /* 0x0000001d001c7213 */ /* 0x000fca0000000000 */
[----:B------:R-:W-:Y:S01]  /*50b0*/  IMAD.MOV.U32 R84, RZ, RZ, R28 ;  /* 0x000000ffff547224 */ /* 0x000fe200078e001c */
[----:B------:R-:W-:Y:S01]  /*50c0*/  HMMA.16816.F32.BF16 R60, R20, R34, R60 ;  /* 0x00000022143c723c */ /* 0x000fe2000004183c */
[----:B------:R-:W1:Y:S01]  /*50d0*/  LDSM.16.M88.4 R28, [R208+0x5000] ;  /* 0x00500000d01c783b */ /* 0x000e620000000200 */
[--C-:B------:R-:W-:Y:S01]  /*50e0*/  IMAD.IADD R32, R236, 0x1, -R82.reuse ;  /* 0x00000001ec207824 */ /* 0x100fe200078e0a52 */
[----:B------:R-:W-:Y:S04]  /*50f0*/  I2F R83, R83 ;  /* 0x0000005300537306 */ /* 0x000fe80000201400 */
[----:B------:R-:W-:Y:S01]  /*5100*/  IMAD.IADD R20, R233, 0x1, -R82 ;  /* 0x00000001e9147824 */ /* 0x000fe200078e0a52 */
[----:B--2---:R-:W-:Y:S01]  /*5110*/  HMMA.16816.F32.BF16 R12, R36, R24, R12 ;  /* 0x00000018240c723c */ /* 0x004fe2000004180c */
[----:B------:R-:W-:-:S02]  /*5120*/  IABS R32, R32 ;  /* 0x0000002000207213 */ /* 0x000fc40000000000 */
[----:B------:R-:W-:Y:S01]  /*5130*/  I2F R84, R84 ;  /* 0x0000005400547306 */ /* 0x000fe20000201400 */
[----:B------:R-:W-:-:S03]  /*5140*/  IABS R20, R20 ;  /* 0x0000001400147213 */ /* 0x000fc60000000000 */
[C-C-:B------:R-:W-:Y:S01]  /*5150*/  IMAD.IADD R24, R236.reuse, 0x1, -R85.reuse ;  /* 0x00000001ec187824 */ /* 0x140fe200078e0a55 */
[C---:B---3--:R-:W-:Y:S01]  /*5160*/  HMMA.16816.F32.BF16 R56, R36.reuse, R16, R56 ;  /* 0x000000102438723c */ /* 0x048fe20000041838 */
[----:B------:R-:W-:Y:S02]  /*5170*/  IMAD.MOV.U32 R87, RZ, RZ, R20 ;  /* 0x000000ffff577224 */ /* 0x000fe400078e0014 */
[----:B------:R-:W2:Y:S01]  /*5180*/  LDSM.16.M88.4 R20, [R208+0x5800] ;  /* 0x00580000d014783b */ /* 0x000ea20000000200 */
[----:B------:R-:W-:Y:S01]  /*5190*/  IABS R24, R24 ;  /* 0x0000001800187213 */ /* 0x000fe20000000000 */
[C---:B------:R-:W-:Y:S01]  /*51a0*/  IMAD.IADD R25, R233.reuse, 0x1, -R85 ;  /* 0x00000001e9197824 */ /* 0x040fe200078e0a55 */
[----:B------:R3:W-:Y:S01]  /*51b0*/  I2F R86, R32 ;  /* 0x0000002000567306 */ /* 0x0007e20000201400 */
[----:B------:R-:W-:Y:S01]  /*51c0*/  IMAD.IADD R16, R236, 0x1, -R88 ;  /* 0x00000001ec107824 */ /* 0x000fe200078e0a58 */
[----:B------:R-:W-:Y:S01]  /*51d0*/  HMMA.16816.F32.BF16 R8, R36, R26, R8 ;  /* 0x0000001a2408723c */ /* 0x000fe20000041808 */
[----:B------:R-:W-:Y:S01]  /*51e0*/  IMAD.MOV.U32 R89, RZ, RZ, R24 ;  /* 0x000000ffff597224 */ /* 0x000fe200078e0018 */
[----:B------:R-:W-:Y:S01]  /*51f0*/  IABS R24, R25 ;  /* 0x0000001900187213 */ /* 0x000fe20000000000 */
[----:B------:R-:W-:Y:S01]  /*5200*/  IMAD.IADD R17, R233, 0x1, -R88 ;  /* 0x00000001e9117824 */ /* 0x000fe200078e0a58 */
[----:B------:R-:W-:-:S02]  /*5210*/  IABS R16, R16 ;  /* 0x0000001000107213 */ /* 0x000fc40000000000 */
[----:B------:R-:W-:Y:S01]  /*5220*/  I2F R87, R87 ;  /* 0x0000005700577306 */ /* 0x000fe20000201400 */
[----:B------:R-:W-:Y:S01]  /*5230*/  IMAD.MOV.U32 R90, RZ, RZ, R24 ;  /* 0x000000ffff5a7224 */ /* 0x000fe200078e0018 */
[C---:B------:R-:W-:Y:S01]  /*5240*/  HMMA.16816.F32.BF16 R52, R36.reuse, R18, R52 ;  /* 0x000000122434723c */ /* 0x040fe20000041834 */
[----:B------:R-:W-:Y:S01]  /*5250*/  LDSM.16.M88.4 R24, [R221+0xe000] ;  /* 0x00e00000dd18783b */ /* 0x000fe20000000200 */
[----:B------:R-:W-:Y:S01]  /*5260*/  IMAD.MOV.U32 R92, RZ, RZ, R16 ;  /* 0x000000ffff5c7224 */ /* 0x000fe200078e0010 */
[----:B------:R-:W-:Y:S02]  /*5270*/  IABS R16, R17 ;  /* 0x0000001100107213 */ /* 0x000fe40000000000 */
[----:B---3--:R-:W3:Y:S01]  /*5280*/  LDSM.16.M88.4 R32, [R222+0x6000] ;  /* 0x00600000de20783b */ /* 0x008ee20000000200 */
[----:B------:R-:W-:Y:S02]  /*5290*/  I2F R89, R89 ;  /* 0x0000005900597306 */ /* 0x000fe40000201400 */
[----:B------:R-:W-:Y:S01]  /*52a0*/  IMAD.MOV.U32 R93, RZ, RZ, R16 ;  /* 0x000000ffff5d7224 */ /* 0x000fe200078e0010 */
[C---:B-1----:R-:W-:Y:S01]  /*52b0*/  HMMA.16816.F32.BF16 R48, R36.reuse, R28, R48 ;  /* 0x0000001c2430723c */ /* 0x042fe20000041830 */
[----:B------:R-:W1:Y:S04]  /*52c0*/  LDSM.16.M88.4 R16, [R221+0xe800] ;  /* 0x00e80000dd10783b */ /* 0x000e680000000200 */
[----:B------:R-:W-:Y:S02]  /*52d0*/  I2F R90, R90 ;  /* 0x0000005a005a7306 */ /* 0x000fe40000201400 */
[--C-:B------:R-:W-:Y:S01]  /*52e0*/  IMAD.IADD R28, R236, 0x1, -R91.reuse ;  /* 0x00000001ec1c7824 */ /* 0x100fe200078e0a5b */
[----:B------:R-:W-:Y:S01]  /*52f0*/  HMMA.16816.F32.BF16 R44, R36, R30, R44 ;  /* 0x0000001e242c723c */ /* 0x000fe2000004182c */
[----:B------:R-:W-:-:S03]  /*5300*/  IMAD.IADD R29, R233, 0x1, -R91 ;  /* 0x00000001e91d7824 */ /* 0x000fc600078e0a5b */
[----:B------:R-:W-:Y:S01]  /*5310*/  IABS R28, R28 ;  /* 0x0000001c001c7213 */ /* 0x000fe20000000000 */
[----:B------:R-:W-:Y:S04]  /*5320*/  I2F R93, R93 ;  /* 0x0000005d005d7306 */ /* 0x000fe80000201400 */
[----:B------:R-:W-:Y:S01]  /*5330*/  IMAD.MOV.U32 R95, RZ, RZ, R28 ;  /* 0x000000ffff5f7224 */ /* 0x000fe200078e001c */
[----:B--2---:R-:W-:Y:S01]  /*5340*/  HMMA.16816.F32.BF16 R68, R36, R20, R68 ;  /* 0x000000142444723c */ /* 0x004fe20000041844 */
[----:B------:R-:W-:Y:S02]  /*5350*/  IABS R28, R29 ;  /* 0x0000001d001c7213 */ /* 0x000fe40000000000 */
[----:B------:R-:W-:Y:S03]  /*5360*/  I2F R92, R92 ;  /* 0x0000005c005c7306 */ /* 0x000fe60000201400 */
[----:B------:R-:W-:-:S02]  /*5370*/  IMAD.MOV.U32 R96, RZ, RZ, R28 ;  /* 0x000000ffff607224 */ /* 0x000fc400078e001c */
[C---:B------:R-:W-:Y:S01]  /*5380*/  IMAD.IADD R20, R236.reuse, 0x1, -R94 ;  /* 0x00000001ec147824 */ /* 0x040fe200078e0a5e */
[----:B------:R-:W-:Y:S01]  /*5390*/  HMMA.16816.F32.BF16 R60, R36, R22, R60 ;  /* 0x00000016243c723c */ /* 0x000fe2000004183c */
[----:B------:R-:W2:Y:S01]  /*53a0*/  LDSM.16.M88.4 R36, [R220+0x6000] ;  /* 0x00600000dc24783b */ /* 0x000ea20000000200 */
[----:B------:R-:W-:Y:S02]  /*53b0*/  I2F R95, R95 ;  /* 0x0000005f005f7306 */ /* 0x000fe40000201400 */
[----:B------:R-:W-:Y:S01]  /*53c0*/  IABS R20, R20 ;  /* 0x0000001400147213 */ /* 0x000fe20000000000 */
[----:B------:R-:W-:Y:S04]  /*53d0*/  LDSM.16.M88.4 R28, [R221+0xf000] ;  /* 0x00f00000dd1c783b */ /* 0x000fe80000000200 */
[----:B------:R-:W-:Y:S01]  /*53e0*/  IMAD.MOV.U32 R98, RZ, RZ, R20 ;  /* 0x000000ffff627224 */ /* 0x000fe200078e0014 */
[C---:B---3--:R-:W-:Y:S01]  /*53f0*/  HMMA.16816.F32.BF16 R12, R32.reuse, R24, R12 ;  /* 0x00000018200c723c */ /* 0x048fe2000004180c */
[----:B------:R-:W3:Y:S01]  /*5400*/  LDSM.16.M88.4 R20, [R219+0x6000] ;  /* 0x00600000db14783b */ /* 0x000ee20000000200 */
[----:B------:R-:W-:Y:S05]  /*5410*/  I2F R96, R96 ;  /* 0x0000006000607306 */ /* 0x000fea0000201400 */
[--C-:B------:R-:W-:Y:S01]  /*5420*/  IMAD.IADD R24, R236, 0x1, -R97.reuse ;  /* 0x00000001ec187824 */ /* 0x100fe200078e0a61 */
[----:B-1----:R-:W-:Y:S01]  /*5430*/  HMMA.16816.F32.BF16 R56, R32, R16, R56 ;  /* 0x000000102038723c */ /* 0x002fe20000041838 */
[----:B------:R-:W-:Y:S01]  /*5440*/  IMAD.IADD R25, R233, 0x1, -R97 ;  /* 0x00000001e9197824 */ /* 0x000fe200078e0a61 */
[----:B------:R-:W-:Y:S02]  /*5450*/  I2F R98, R98 ;  /* 0x0000006200627306 */ /* 0x000fe40000201400 */
[----:B------:R-:W-:-:S03]  /*5460*/  IABS R24, R24 ;  /* 0x0000001800187213 */ /* 0x000fc60000000000 */
[----:B------:R-:W-:Y:S01]  /*5470*/  IMAD.IADD R16, R236, 0x1, -R100 ;  /* 0x00000001ec107824 */ /* 0x000fe200078e0a64 */
[----:B------:R-:W-:Y:S01]  /*5480*/  HMMA.16816.F32.BF16 R8, R32, R26, R8 ;  /* 0x0000001a2008723c */ /* 0x000fe20000041808 */
[----:B------:R-:W-:Y:S01]  /*5490*/  IMAD.MOV.U32 R101, RZ, RZ, R24 ;  /* 0x000000ffff657224 */ /* 0x000fe200078e0018 */
[----:B------:R-:W-:-:S05]  /*54a0*/  IABS R24, R25 ;  /* 0x0000001900187213 */ /* 0x000fca0000000000 */
[----:B------:R-:W-:Y:S01]  /*54b0*/  IMAD.MOV.U32 R102, RZ, RZ, R24 ;  /* 0x000000ffff667224 */ /* 0x000fe200078e0018 */
[----:B------:R-:W-:Y:S01]  /*54c0*/  IABS R24, R16 ;  /* 0x0000001000187213 */ /* 0x000fe20000000000 */
[----:B------:R-:W-:Y:S01]  /*54d0*/  HMMA.16816.F32.BF16 R52, R32, R18, R52 ;  /* 0x000000122034723c */ /* 0x000fe20000041834 */
[----:B------:R-:W-:Y:S01]  /*54e0*/  LDSM.16.M88.4 R16, [R218+0x6000] ;  /* 0x00600000da10783b */ /* 0x000fe20000000200 */
[----:B------:R-:W-:Y:S02]  /*54f0*/  I2F R101, R101 ;  /* 0x0000006500657306 */ /* 0x000fe40000201400 */
[----:B------:R-:W-:Y:S02]  /*5500*/  IMAD.MOV.U32 R104, RZ, RZ, R24 ;  /* 0x000000ffff687224 */ /* 0x000fe400078e0018 */
[----:B------:R-:W1:Y:S02]  /*5510*/  LDSM.16.M88.4 R24, [R215+0xe000] ;  /* 0x00e00000d718783b */ /* 0x000e640000000200 */
[C---:B--2---:R-:W-:Y:S02]  /*5520*/  HMMA.16816.F32.BF16 R56, R36.reuse, R64, R56 ;  /* 0x000000402438723c */ /* 0x044fe40000041838 */
[----:B------:R-:W-:Y:S05]  /*5530*/  I2F R102, R102 ;  /* 0x0000006600667306 */ /* 0x000fea0000201400 */
[----:B------:R-:W-:Y:S01]  /*5540*/  IADD3 R64, R2, 0x38, RZ ;  /* 0x0000003802407810 */ /* 0x000fe20007ffe0ff */
[----:B---3--:R-:W-:Y:S02]  /*5550*/  HMMA.16816.F32.BF16 R12, R36, R20, R12 ;  /* 0x00000014240c723c */ /* 0x008fe4000004180c */
[----:B------:R-:W-:Y:S02]  /*5560*/  I2F R104, R104 ;  /* 0x0000006800687306 */ /* 0x000fe40000201400 */
[----:B------:R-:W-:-:S03]  /*5570*/  IMAD.IADD R118, R233, 0x1, -R64 ;  /* 0x00000001e9767824 */ /* 0x000fc600078e0a40 */
[----:B------:R-:W-:Y:S01]  /*5580*/  IMAD.IADD R20, R233, 0x1, -R106 ;  /* 0x00000001e9147824 */ /* 0x000fe200078e0a6a */
[----:B------:R-:W-:Y:S01]  /*5590*/  HMMA.16816.F32.BF16 R48, R32, R28, R48 ;  /* 0x0000001c2030723c */ /* 0x000fe20000041830 */
[----:B------:R-:W-:Y:S01]  /*55a0*/  IMAD.IADD R21, R236, 0x1, -R109 ;  /* 0x00000001ec157824 */ /* 0x000fe200078e0a6d */
[----:B------:R-:W-:Y:S02]  /*55b0*/  IABS R118, R118 ;  /* 0x0000007600767213 */ /* 0x000fe40000000000 */
[----:B------:R-:W-:-:S03]  /*55c0*/  IABS R20, R20 ;  /* 0x0000001400147213 */ /* 0x000fc60000000000 */
[----:B------:R-:W-:Y:S01]  /*55d0*/  IMAD.IADD R28, R236, 0x1, -R103 ;  /* 0x00000001ec1c7824 */ /* 0x000fe200078e0a67 */
[----:B------:R-:W-:Y:S01]  /*55e0*/  HMMA.16816.F32.BF16 R8, R36, R22, R8 ;  /* 0x000000162408723c */ /* 0x000fe20000041808 */
[----:B------:R-:W-:Y:S01]  /*55f0*/  IMAD.MOV.U32 R111, RZ, RZ, R20 ;  /* 0x000000ffff6f7224 */ /* 0x000fe200078e0014 */
[----:B------:R-:W-:Y:S01]  /*5600*/  IABS R20, R21 ;  /* 0x0000001500147213 */ /* 0x000fe20000000000 */
[----:B------:R-:W-:Y:S01]  /*5610*/  IMAD.IADD R21, R233, 0x1, -R109 ;  /* 0x00000001e9157824 */ /* 0x000fe200078e0a6d */
[----:B------:R-:W-:Y:S01]  /*5620*/  IABS R28, R28 ;  /* 0x0000001c001c7213 */ /* 0x000fe20000000000 */
[----:B------:R-:W-:Y:S02]  /*5630*/  I2F R118, R118 ;  /* 0x0000007600767306 */ /* 0x000fe40000201400 */
[----:B------:R-:W-:Y:S01]  /*5640*/  IMAD.MOV.U32 R113, RZ, RZ, R20 ;  /* 0x000000ffff717224 */ /* 0x000fe200078e0014 */
[----:B------:R-:W-:Y:S01]  /*5650*/  IABS R20, R21 ;  /* 0x0000001500147213 */ /* 0x000fe20000000000 */
[----:B------:R-:W-:Y:S01]  /*5660*/  HMMA.16816.F32.BF16 R72, R32, R30, R44 ;  /* 0x0000001e2048723c */ /* 0x000fe2000004182c */
[----:B------:R-:W-:Y:S03]  /*5670*/  LDSM.16.M88.4 R44, [R208+0x6000] ;  /* 0x00600000d02c783b */ /* 0x000fe60000000200 */
[----:B------:R2:W-:Y:S01]  /*5680*/  I2F R107, R28 ;  /* 0x0000001c006b7306 */ /* 0x0005e20000201400 */
[----:B------:R-:W-:-:S02]  /*5690*/  IMAD.MOV.U32 R114, RZ, RZ, R20 ;  /* 0x000000ffff727224 */ /* 0x000fc400078e0014 */
[----:B------:R-:W3:Y:S01]  /*56a0*/  LDSM.16.M88.4 R20, [R215+0xe800] ;  /* 0x00e80000d714783b */ /* 0x000ee20000000200 */
[C---:B-1----:R-:W-:Y:S04]  /*56b0*/  HMMA.16816.F32.BF16 R12, R16.reuse, R24, R12 ;  /* 0x00000018100c723c */ /* 0x042fe8000004180c */
[----:B------:R-:W-:Y:S03]  /*56c0*/  I2F R114, R114 ;  /* 0x0000007200727306 */ /* 0x000fe60000201400 */
[--C-:B------:R-:W-:Y:S01]  /*56d0*/  IMAD.IADD R24, R236, 0x1, -R112.reuse ;  /* 0x00000001ec187824 */ /* 0x100fe200078e0a70 */
[----:B------:R-:W-:Y:S01]  /*56e0*/  HMMA.16816.F32.BF16 R8, R16, R26, R8 ;  /* 0x0000001a1008723c */ /* 0x000fe20000041808 */
[----:B------:R-:W-:Y:S01]  /*56f0*/  IMAD.IADD R25, R233, 0x1, -R112 ;  /* 0x00000001e9197824 */ /* 0x000fe200078e0a70 */
[----:B--2---:R-:W1:Y:S02]  /*5700*/  LDSM.16.M88.4 R28, [R217+0x6000] ;  /* 0x00600000d91c783b */ /* 0x004e640000000200 */
[----:B------:R-:W-:Y:S01]  /*5710*/  IABS R24, R24 ;  /* 0x0000001800187213 */ /* 0x000fe20000000000 */
[----:B------:R-:W-:Y:S03]  /*5720*/  I2F R111, R111 ;  /* 0x0000006f006f7306 */ /* 0x000fe60000201400 */
[----:B------:R-:W-:Y:S01]  /*5730*/  HMMA.16816.F32.BF16 R68, R32, R40, R68 ;  /* 0x000000282044723c */ /* 0x000fe20000041844 */
[----:B------:R-:W-:Y:S01]  /*5740*/  IMAD.MOV.U32 R65, RZ, RZ, R24 ;  /* 0x000000ffff417224 */ /* 0x000fe200078e0018 */
[----:B------:R-:W-:-:S03]  /*5750*/  IABS R24, R25 ;  /* 0x0000001900187213 */ /* 0x000fc60000000000 */
[----:B------:R-:W-:Y:S02]  /*5760*/  I2F R113, R113 ;  /* 0x0000007100717306 */ /* 0x000fe40000201400 */
[----:B------:R-:W-:Y:S01]  /*5770*/  IMAD.IADD R40, R236, 0x1, -R64 ;  /* 0x00000001ec287824 */ /* 0x000fe200078e0a40 */
[----:B------:R-:W-:Y:S01]  /*5780*/  HMMA.16816.F32.BF16 R60, R32, R42, R60 ;  /* 0x0000002a203c723c */ /* 0x000fe2000004183c */
[----:B------:R-:W2:Y:S01]  /*5790*/  LDSM.16.M88.4 R32, [R208+0x6800] ;  /* 0x00680000d020783b */ /* 0x000ea20000000200 */
[----:B------:R-:W-:Y:S02]  /*57a0*/  IMAD.IADD R41, R233, 0x1, -R116 ;  /* 0x00000001e9297824 */ /* 0x000fe400078e0a74 */
[----:B------:R-:W-:Y:S01]  /*57b0*/  IABS R40, R40 ;  /* 0x0000002800287213 */ /* 0x000fe20000000000 */
[----:B------:R4:W-:Y:S03]  /*57c0*/  I2F R115, R24 ;  /* 0x0000001800737306 */ /* 0x0009e60000201400 */
[----:B------:R-:W-:Y:S01]  /*57d0*/  HMMA.16816.F32.BF16 R52, R36, R66, R52 ;  /* 0x000000422434723c */ /* 0x000fe20000041834 */
[----:B------:R-:W-:-:S02]  /*57e0*/  IMAD.MOV.U32 R117, RZ, RZ, R40 ;  /* 0x000000ffff757224 */ /* 0x000fc400078e0028 */
[----:B------:R-:W-:Y:S02]  /*57f0*/  IMAD.IADD R40, R236, 0x1, -R116 ;  /* 0x00000001ec287824 */ /* 0x000fe400078e0a74 */
[----:B------:R-:W-:Y:S03]  /*5800*/  I2F R65, R65 ;  /* 0x0000004100417306 */ /* 0x000fe60000201400 */
[----:B------:R-:W-:Y:S01]  /*5810*/  IABS R40, R40 ;  /* 0x0000002800287213 */ /* 0x000fe20000000000 */
[----:B---3--:R-:W-:Y:S04]  /*5820*/  HMMA.16816.F32.BF16 R56, R16, R20, R56 ;  /* 0x000000141038723c */ /* 0x008fe80000041838 */
[----:B------:R-:W-:Y:S01]  /*5830*/  IMAD.MOV.U32 R119, RZ, RZ, R40 ;  /* 0x000000ffff777224 */ /* 0x000fe200078e0028 */
[----:B----4-:R-:W3:Y:S01]  /*5840*/  LDSM.16.M88.4 R24, [R219+0x7000] ;  /* 0x00700000db18783b */ /* 0x010ee20000000200 */
[----:B------:R-:W-:Y:S01]  /*5850*/  IABS R40, R41 ;  /* 0x0000002900287213 */ /* 0x000fe20000000000 */
[----:B------:R-:W-:Y:S01]  /*5860*/  I2F R117, R117 ;  /* 0x0000007500757306 */ /* 0x000fe20000201400 */
[C---:B-1----:R-:W-:Y:S07]  /*5870*/  HMMA.16816.F32.BF16 R8, R28.reuse, R46, R8 ;  /* 0x0000002e1c08723c */ /* 0x042fee0000041808 */
[----:B------:R1:W-:Y:S01]  /*5880*/  I2F R120, R40 ;  /* 0x0000002800787306 */ /* 0x0003e20000201400 */
[C---:B------:R-:W-:Y:S01]  /*5890*/  HMMA.16816.F32.BF16 R12, R28.reuse, R44, R12 ;  /* 0x0000002c1c0c723c */ /* 0x040fe2000004180c */
[----:B------:R-:W4:Y:S06]  /*58a0*/  LDSM.16.M88.4 R44, [R215+0xf000] ;  /* 0x00f00000d72c783b */ /* 0x000f2c0000000200 */
[----:B------:R-:W-:Y:S01]  /*58b0*/  I2F R119, R119 ;  /* 0x0000007700777306 */ /* 0x000fe20000201400 */
[----:B--2---:R-:W-:Y:S01]  /*58c0*/  HMMA.16816.F32.BF16 R56, R28, R32, R56 ;  /* 0x000000201c38723c */ /* 0x004fe20000041838 */
[----:B-1----:R-:W1:Y:S07]  /*58d0*/  LDSM.16.M88.4 R40, [R219+0x7800] ;  /* 0x00780000db28783b */ /* 0x002e6e0000000200 */
[----:B------:R-:W-:Y:S01]  /*58e0*/  FMUL.FTZ R8, R8, c[0x0][0x2ec] ;  /* 0x0000bb0008087a20 */ /* 0x000fe20000410000 */
[----:B------:R-:W-:Y:S01]  /*58f0*/  HMMA.16816.F32.BF16 R52, R16, R22, R52 ;  /* 0x000000161034723c */ /* 0x000fe20000041834 */
[----:B------:R-:W-:Y:S01]  /*5900*/  FMUL.FTZ R9, R9, c[0x0][0x2ec] ;  /* 0x0000bb0009097a20 */ /* 0x000fe20000410000 */
[----:B------:R-:W-:Y:S01]  /*5910*/  LDSM.16.M88.4 R20, [R208+0x7800] ;  /* 0x00780000d014783b */ /* 0x000fe20000000200 */
[----:B------:R-:W-:-:S02]  /*5920*/  FMUL.FTZ R10, R10, c[0x0][0x2ec] ;  /* 0x0000bb000a0a7a20 */ /* 0x000fc40000410000 */
[----:B------:R-:W-:Y:S02]  /*5930*/  FMUL.FTZ R32, R11, c[0x0][0x2ec] ;  /* 0x0000bb000b207a20 */ /* 0x000fe40000410000 */
[----:B------:R-:W2:Y:S01]  /*5940*/  MUFU.TANH R33, R10 ;  /* 0x0000000a00217308 */ /* 0x000ea20000002400 */
[----:B------:R-:W-:Y:S01]  /*5950*/  FMUL.FTZ R12, R12, c[0x0][0x2ec] ;  /* 0x0000bb000c0c7a20 */ /* 0x000fe20000410000 */
[----:B---3--:R-:W-:Y:S01]  /*5960*/  HMMA.16816.F32.BF16 R72, R36, R26, R72 ;  /* 0x0000001a2448723c */ /* 0x008fe20000041848 */
[----:B------:R-:W-:Y:S02]  /*5970*/  FMUL.FTZ R13, R13, c[0x0][0x2ec] ;  /* 0x0000bb000d0d7a20 */ /* 0x000fe40000410000 */
[----:B------:R-:W-:-:S03]  /*5980*/  FMUL.FTZ R14, R14, c[0x0][0x2ec] ;  /* 0x0000bb000e0e7a20 */ /* 0x000fc60000410000 */
[----:B------:R-:W3:Y:S02]  /*5990*/  MUFU.TANH R26, R8 ;  /* 0x00000008001a7308 */ /* 0x000ee40000002400 */
[----:B------:R-:W-:Y:S06]  /*59a0*/  HMMA.16816.F32.BF16 R48, R36, R24, R48 ;  /* 0x000000182430723c */ /* 0x000fec0000041830 */
[----:B------:R5:W-:Y:S01]  /*59b0*/  MUFU.TANH R27, R9 ;  /* 0x00000009001b7308 */ /* 0x000be20000002400 */
[----:B------:R-:W-:Y:S01]  /*59c0*/  FMUL.FTZ R24, R15, c[0x0][0x2ec] ;  /* 0x0000bb000f187a20 */ /* 0x000fe20000410000 */
[----:B------:R-:W-:Y:S01]  /*59d0*/  HMMA.16816.F32.BF16 R52, R28, R34, R52 ;  /* 0x000000221c34723c */ /* 0x000fe20000041834 */
[----:B--2---:R-:W-:-:S05]  /*59e0*/  FFMA.FTZ R33, R84, -UR18, R33 ;  /* 0x8000001254217c23 */ /* 0x004fca0008010021 */
[----:B------:R-:W-:Y:S01]  /*59f0*/  MUFU.TANH R122, R12 ;  /* 0x0000000c007a7308 */ /* 0x000fe20000002400 */
[----:B------:R-:W-:Y:S01]  /*5a00*/  FMUL.FTZ R34, R59, c[0x0][0x2ec] ;  /* 0x0000bb003b227a20 */ /* 0x000fe20000410000 */
[----:B----4-:R-:W-:Y:S01]  /*5a10*/  HMMA.16816.F32.BF16 R72, R16, R46, R72 ;  /* 0x0000002e1048723c */ /* 0x010fe20000041848 */
[----:B------:R-:W-:Y:S02]  /*5a20*/  FMUL.FTZ R35, R57, c[0x0][0x2ec] ;  /* 0x0000bb0039237a20 */ /* 0x000fe40000410000 */
[----:B---3--:R-:W-:Y:S01]  /*5a30*/  FFMA.FTZ R83, R83, -UR18, R26 ;  /* 0x8000001253537c23 */ /* 0x008fe2000801001a */
[----:B-----5:R-:W2:Y:S02]  /*5a40*/  LDSM.16.M88.4 R8, [R215+0xf800] ;  /* 0x00f80000d708783b */ /* 0x020ea40000000200 */
[----:B------:R-:W3:Y:S02]  /*5a50*/  MUFU.TANH R67, R13 ;  /* 0x0000000d00437308 */ /* 0x000ee40000002400 */
[----:B-1----:R-:W-:Y:S06]  /*5a60*/  HMMA.16816.F32.BF16 R68, R36, R40, R68 ;  /* 0x000000282444723c */ /* 0x002fec0000041844 */
[----:B------:R1:W-:Y:S02]  /*5a70*/  MUFU.TANH R25, R14 ;  /* 0x0000000e00197308 */ /* 0x0003e40000002400 */
[----:B------:R-:W-:Y:S01]  /*5a80*/  HMMA.16816.F32.BF16 R48, R16, R44, R48 ;  /* 0x0000002c1030723c */ /* 0x000fe20000041830 */
[----:B------:R-:W-:-:S02]  /*5a90*/  FMUL.FTZ R40, R56, c[0x0][0x2ec] ;  /* 0x0000bb0038287a20 */ /* 0x000fc40000410000 */
[----:B------:R-:W-:Y:S02]  /*5aa0*/  FMUL.FTZ R41, R54, c[0x0][0x2ec] ;  /* 0x0000bb0036297a20 */ /* 0x000fe40000410000 */
[----:B------:R-:W-:Y:S01]  /*5ab0*/  FMUL.FTZ R55, R55, c[0x0][0x2ec] ;  /* 0x0000bb0037377a20 */ /* 0x000fe20000410000 */
[----:B------:R-:W4:Y:S02]  /*5ac0*/  MUFU.TANH R24, R24 ;  /* 0x0000001800187308 */ /* 0x000f240000002400 */
[----:B------:R-:W-:Y:S01]  /*5ad0*/  HMMA.16816.F32.BF16 R60, R36, R42, R60 ;  /* 0x0000002a243c723c */ /* 0x000fe2000004183c */
[----:B---3--:R-:W-:-:S05]  /*5ae0*/  FFMA.FTZ R67, R80, -UR18, R67 ;  /* 0x8000001250437c23 */ /* 0x008fca0008010043 */
[----:B------:R-:W-:Y:S01]  /*5af0*/  FSEL R26, R67, -INF , !P6 ;  /* 0xff800000431a7808 */ /* 0x000fe20007000000 */
[----:B-1----:R-:W1:Y:S01]  /*5b00*/  LDSM.16.M88.4 R12, [R208+0x7000] ;  /* 0x00700000d00c783b */ /* 0x002e620000000200 */
[----:B------:R-:W-:Y:S01]  /*5b10*/  FMUL.FTZ R36, R52, c[0x0][0x2ec] ;  /* 0x0000bb0034247a20 */ /* 0x000fe20000410000 */
[----:B------:R-:W3:Y:S01]  /*5b20*/  MUFU.TANH R40, R40 ;  /* 0x0000002800287308 */ /* 0x000ee20000002400 */
[----:B------:R-:W-:Y:S01]  /*5b30*/  FMUL.FTZ R37, R58, c[0x0][0x2ec] ;  /* 0x0000bb003a257a20 */ /* 0x000fe20000410000 */
[----:B------:R-:W-:Y:S01]  /*5b40*/  ISETP.GE.AND P6, PT, R88, R234, PT ;  /* 0x000000ea5800720c */ /* 0x000fe20003fc6270 */
[----:B------:R-:W-:Y:S01]  /*5b50*/  FMUL.FTZ R39, R53, c[0x0][0x2ec] ;  /* 0x0000bb0035277a20 */ /* 0x000fe20000410000 */
[----:B------:R-:W-:-:S04]  /*5b60*/  DEPBAR.LE SB0, 0x0 ;  /* 0x000080000000791a */ /* 0x000fc80000000000 */
[----:B------:R-:W5:Y:S01]  /*5b70*/  MUFU.TANH R36, R36 ;  /* 0x0000002400247308 */ /* 0x000f620000002400 */
[----:B----4-:R-:W-:Y:S01]  /*5b80*/  FFMA.FTZ R24, R81, -UR18, R24 ;  /* 0x8000001251187c23 */ /* 0x010fe20008010018 */
[----:B------:R-:W-:Y:S01]  /*5b90*/  ISETP.LT.OR P6, PT, R88, R235, P6 ;  /* 0x000000eb5800720c */ /* 0x000fe200037c1670 */
[C---:B--2---:R-:W-:Y:S05]  /*5ba0*/  HMMA.16816.F32.BF16 R68, R16.reuse, R8, R68 ;  /* 0x000000081044723c */ /* 0x044fea0000041844 */
[----:B------:R-:W-:Y:S01]  /*5bb0*/  MUFU.TANH R32, R32 ;  /* 0x0000002000207308 */ /* 0x000fe20000002400 */
[----:B---3--:R-:W-:Y:S02]  /*5bc0*/  FFMA.FTZ R4, R89, -UR18, R40 ;  /* 0x8000001259047c23 */ /* 0x008fe40008010028 */
[----:B------:R-:W-:Y:S05]  /*5bd0*/  HMMA.16816.F32.BF16 R60, R16, R10, R60 ;  /* 0x0000000a103c723c */ /* 0x000fea000004183c */
[----:B------:R-:W2:Y:S01]  /*5be0*/  MUFU.TANH R37, R37 ;  /* 0x0000002500257308 */ /* 0x000ea20000002400 */
[----:B-----5:R-:W-:-:S07]  /*5bf0*/  FFMA.FTZ R2, R95, -UR18, R36 ;  /* 0x800000125f027c23 */ /* 0x020fce0008010024 */
[----:B------:R-:W3:Y:S03]  /*5c00*/  MUFU.TANH R34, R34 ;  /* 0x0000002200227308 */ /* 0x000ee60000002400 */
[C---:B------:R-:W-:Y:S05]  /*5c10*/  HMMA.16816.F32.BF16 R68, R28.reuse, R20, R68 ;  /* 0x000000141c44723c */ /* 0x040fea0000041844 */
[----:B------:R-:W4:Y:S01]  /*5c20*/  MUFU.TANH R8, R55 ;  /* 0x0000003700087308 */ /* 0x000f220000002400 */
[----:B--2---:R-:W-:Y:S02]  /*5c30*/  FFMA.FTZ R9, R90, -UR18, R37 ;  /* 0x800000125a097c23 */ /* 0x004fe40008010025 */
[----:B------:R-:W-:Y:S01]  /*5c40*/  FFMA.FTZ R20, R86, -UR18, R27 ;  /* 0x8000001256147c23 */ /* 0x000fe2000801001b */
[----:B-1----:R-:W-:Y:S01]  /*5c50*/  HMMA.16816.F32.BF16 R48, R28, R12, R48 ;  /* 0x0000000c1c30723c */ /* 0x002fe20000041830 */
[----:B------:R-:W-:Y:S01]  /*5c60*/  FSEL R27, R33, -INF , !P0 ;  /* 0xff800000211b7808 */ /* 0x000fe20004000000 */
[----:B------:R-:W-:Y:S01]  /*5c70*/  FFMA.FTZ R21, R87, -UR18, R32 ;  /* 0x8000001257157c23 */ /* 0x000fe20008010020 */
[----:B------:R-:W-:Y:S01]  /*5c80*/  ISETP.GE.AND P0, PT, R91, R234, PT ;  /* 0x000000ea5b00720c */ /* 0x000fe20003f06270 */
[----:B------:R-:W-:Y:S01]  /*5c90*/  MUFU.TANH R35, R35 ;  /* 0x0000002300237308 */ /* 0x000fe20000002400 */
[----:B------:R-:W-:-:S02]  /*5ca0*/  FSEL R20, R20, -INF , !P3 ;  /* 0xff80000014147808 */ /* 0x000fc40005800000 */
[----:B------:R-:W-:Y:S01]  /*5cb0*/  FFMA.FTZ R12, R77, -UR18, R122 ;  /* 0x800000124d0c7c23 */ /* 0x000fe2000801007a */
[C---:B------:R-:W-:Y:S01]  /*5cc0*/  HMMA.16816.F32.BF16 R72, R28.reuse, R14, R72 ;  /* 0x0000000e1c48723c */ /* 0x040fe20000041848 */
[----:B------:R-:W-:Y:S01]  /*5cd0*/  ISETP.LT.OR P0, PT, R91, R235, P0 ;  /* 0x000000eb5b00720c */ /* 0x000fe20000701670 */
[----:B---3--:R-:W-:Y:S01]  /*5ce0*/  FFMA.FTZ R13, R93, -UR18, R34 ;  /* 0x800000125d0d7c23 */ /* 0x008fe20008010022 */
[-C--:B------:R-:W-:Y:S01]  /*5cf0*/  ISETP.GE.AND P3, PT, R91, R227.reuse, PT ;  /* 0x000000e35b00720c */ /* 0x080fe20003f66270 */
[----:B------:R-:W-:Y:S01]  /*5d00*/  MUFU.TANH R39, R39 ;  /* 0x0000002700277308 */ /* 0x000fe20000002400 */
[----:B------:R-:W-:Y:S02]  /*5d10*/  FSEL R12, R12, -INF , !P4 ;  /* 0xff8000000c0c7808 */ /* 0x000fe40006000000 */
[----:B------:R-:W-:Y:S01]  /*5d20*/  FFMA.FTZ R14, R78, -UR18, R25 ;  /* 0x800000124e0e7c23 */ /* 0x000fe20008010019 */
[----:B------:R-:W-:Y:S01]  /*5d30*/  HMMA.16816.F32.BF16 R60, R28, R22, R60 ;  /* 0x000000161c3c723c */ /* 0x000fe2000004183c */
[----:B------:R-:W-:Y:S01]  /*5d40*/  FMUL.FTZ R19, R70, c[0x0][0x2ec] ;  /* 0x0000bb0046137a20 */ /* 0x000fe20000410000 */
[----:B------:R-:W-:Y:S01]  /*5d50*/  FSEL R25, R24, -INF , !P2 ;  /* 0xff80000018197808 */ /* 0x000fe20005000000 */
[----:B------:R-:W-:Y:S01]  /*5d60*/  FMUL.FTZ R16, R68, c[0x0][0x2ec] ;  /* 0x0000bb0044107a20 */ /* 0x000fe20000410000 */
[----:B------:R-:W-:Y:S01]  /*5d70*/  MUFU.TANH R41, R41 ;  /* 0x0000002900297308 */ /* 0x000fe20000002400 */
[----:B------:R-:W-:Y:S01]  /*5d80*/  FSEL R14, R14, -INF , !P5 ;  /* 0xff8000000e0e7808 */ /* 0x000fe20006800000 */
[----:B------:R-:W-:Y:S01]  /*5d90*/  FMUL.FTZ R18, R69, c[0x0][0x2ec] ;  /* 0x0000bb0045127a20 */ /* 0x000fe20000410000 */
[----:B------:R-:W-:Y:S01]  /*5da0*/  ISETP.GE.AND P5, PT, R85, R234, PT ;  /* 0x000000ea5500720c */ /* 0x000fe20003fa6270 */
[----:B------:R-:W-:Y:S01]  /*5db0*/  FMUL.FTZ R42, R51, c[0x0][0x2ec] ;  /* 0x0000bb00332a7a20 */ /* 0x000fe20000410000 */
[----:B------:R-:W-:Y:S01]  /*5dc0*/  FSEL R24, R83, -INF , !P1 ;  /* 0xff80000053187808 */ /* 0x000fe20004800000 */
[----:B------:R-:W-:Y:S01]  /*5dd0*/  FMUL.FTZ R38, R48, c[0x0][0x2ec] ;  /* 0x0000bb0030267a20 */ /* 0x000fe20000410000 */
[-C--:B------:R-:W-:Y:S01]  /*5de0*/  ISETP.GE.AND P4, PT, R82, R227.reuse, PT ;  /* 0x000000e35200720c */ /* 0x080fe20003f86270 */
[----:B------:R-:W-:Y:S01]  /*5df0*/  FMUL.FTZ R45, R50, c[0x0][0x2ec] ;  /* 0x0000bb00322d7a20 */ /* 0x000fe20000410000 */
[----:B------:R-:W-:Y:S01]  /*5e00*/  MUFU.TANH R19, R19 ;  /* 0x0000001300137308 */ /* 0x000fe20000002400 */
[----:B------:R-:W-:Y:S01]  /*5e10*/  FMUL.FTZ R43, R49, c[0x0][0x2ec] ;  /* 0x0000bb00312b7a20 */ /* 0x000fe20000410000 */
[-C--:B------:R-:W-:Y:S01]  /*5e20*/  ISETP.GE.AND P2, PT, R85, R227.reuse, PT ;  /* 0x000000e35500720c */ /* 0x080fe20003f46270 */
[----:B------:R-:W-:Y:S01]  /*5e30*/  FMUL.FTZ R11, R74, c[0x0][0x2ec] ;  /* 0x0000bb004a0b7a20 */ /* 0x000fe20000410000 */
[-C--:B------:R-:W-:Y:S01]  /*5e40*/  ISETP.GE.AND P1, PT, R88, R227.reuse, PT ;  /* 0x000000e35800720c */ /* 0x080fe20003f26270 */
[----:B------:R-:W-:Y:S01]  /*5e50*/  FMUL.FTZ R33, R73, c[0x0][0x2ec] ;  /* 0x0000bb0049217a20 */ /* 0x000fe20000410000 */
[----:B------:R-:W-:Y:S01]  /*5e60*/  FSEL R2, R2, -INF , !P0 ;  /* 0xff80000002027808 */ /* 0x000fe20004000000 */
[----:B------:R-:W-:Y:S01]  /*5e70*/  FMUL.FTZ R10, R75, c[0x0][0x2ec] ;  /* 0x0000bb004b0a7a20 */ /* 0x000fe20000410000 */
[----:B------:R-:W1:Y:S01]  /*5e80*/  MUFU.TANH R42, R42 ;  /* 0x0000002a002a7308 */ /* 0x000e620000002400 */
[----:B------:R-:W-:Y:S01]  /*5e90*/  FMUL.FTZ R72, R72, c[0x0][0x2ec] ;  /* 0x0000bb0048487a20 */ /* 0x000fe20000410000 */
[----:B------:R-:W-:Y:S01]  /*5ea0*/  ISETP.GE.AND P0, PT, R100, R227, PT ;  /* 0x000000e36400720c */ /* 0x000fe20003f06270 */
[----:B------:R-:W-:Y:S01]  /*5eb0*/  FMUL.FTZ R28, R60, c[0x0][0x2ec] ;  /* 0x0000bb003c1c7a20 */ /* 0x000fe20000410000 */
[----:B------:R-:W-:Y:S01]  /*5ec0*/  ISETP.LT.OR P5, PT, R85, R235, P5 ;  /* 0x000000eb5500720c */ /* 0x000fe20002fa1670 */
[----:B------:R-:W-:Y:S01]  /*5ed0*/  FMUL.FTZ R30, R61, c[0x0][0x2ec] ;  /* 0x0000bb003d1e7a20 */ /* 0x000fe20000410000 */
[-C--:B------:R-:W-:Y:S01]  /*5ee0*/  ISETP.LT.OR P4, PT, R82, R232.reuse, P4 ;  /* 0x000000e85200720c */ /* 0x080fe20002781670 */
[----:B------:R-:W-:Y:S01]  /*5ef0*/  FMUL.FTZ R29, R62, c[0x0][0x2ec] ;  /* 0x0000bb003e1d7a20 */ /* 0x000fe20000410000 */
[----:B------:R-:W2:Y:S01]  /*5f00*/  MUFU.TANH R38, R38 ;  /* 0x0000002600267308 */ /* 0x000ea20000002400 */
[-C--:B------:R-:W-:Y:S01]  /*5f10*/  ISETP.LT.OR P2, PT, R85, R232.reuse, P2 ;  /* 0x000000e85500720c */ /* 0x080fe20001741670 */
[----:B------:R-:W-:Y:S01]  /*5f20*/  FMUL.FTZ R63, R63, c[0x0][0x2ec] ;  /* 0x0000bb003f3f7a20 */ /* 0x000fe20000410000 */
[-C--:B------:R-:W-:Y:S01]  /*5f30*/  ISETP.LT.OR P1, PT, R88, R232.reuse, P1 ;  /* 0x000000e85800720c */ /* 0x080fe20000f21670 */
[----:B------:R-:W-:Y:S01]  /*5f40*/  FMUL.FTZ R71, R71, c[0x0][0x2ec] ;  /* 0x0000bb0047477a20 */ /* 0x000fe20000410000 */
[----:B------:R-:W-:Y:S01]  /*5f50*/  ISETP.LT.OR P0, PT, R100, R232, P0 ;  /* 0x000000e86400720c */ /* 0x000fe20000701670 */
[----:B----4-:R-:W-:Y:S01]  /*5f60*/  FFMA.FTZ R15, R99, -UR18, R8 ;  /* 0x80000012630f7c23 */ /* 0x010fe20008010008 */
[----:B------:R-:W-:Y:S01]  /*5f70*/  FSEL R4, R4, -INF , !P5 ;  /* 0xff80000004047808 */ /* 0x000fe20006800000 */
[----:B------:R-:W3:Y:S01]  /*5f80*/  MUFU.TANH R45, R45 ;  /* 0x0000002d002d7308 */ /* 0x000ee20000002400 */
[----:B-1----:R-:W-:Y:S01]  /*5f90*/  FFMA.FTZ R42, R105, -UR18, R42 ;  /* 0x80000012692a7c23 */ /* 0x002fe2000801002a */
[----:B------:R-:W-:Y:S01]  /*5fa0*/  FSEL R21, R21, -INF , !P4 ;  /* 0xff80000015157808 */ /* 0x000fe20006000000 */
[----:B------:R-:W-:Y:S01]  /*5fb0*/  FFMA.FTZ R6, R92, -UR18, R35 ;  /* 0x800000125c067c23 */ /* 0x000fe20008010023 */
[----:B------:R-:W-:Y:S01]  /*5fc0*/  ISETP.GE.AND P5, PT, R94, R227, PT ;  /* 0x000000e35e00720c */ /* 0x000fe20003fa6270 */
[----:B------:R-:W-:Y:S01]  /*5fd0*/  FFMA.FTZ R17, R96, -UR18, R41 ;  /* 0x8000001260117c23 */ /* 0x000fe20008010029 */
[----:B------:R-:W-:Y:S01]  /*5fe0*/  FSEL R9, R9, -INF , !P2 ;  /* 0xff80000009097808 */ /* 0x000fe20005000000 */
[----:B------:R-:W-:Y:S01]  /*5ff0*/  FFMA.FTZ R39, R98, -UR18, R39 ;  /* 0x8000001262277c23 */ /* 0x000fe20008010027 */
[----:B------:R-:W1:Y:S01]  /*6000*/  MUFU.TANH R11, R11 ;  /* 0x0000000b000b7308 */ /* 0x000e620000002400 */
[----:B------:R-:W-:Y:S01]  /*6010*/  FSEL R13, R13, -INF , !P1 ;  /* 0xff8000000d0d7808 */ /* 0x000fe20004800000 */
[----:B--2---:R-:W-:Y:S01]  /*6020*/  FFMA.FTZ R38, R101, -UR18, R38 ;  /* 0x8000001265267c23 */ /* 0x004fe20008010026 */
[-C--:B------:R-:W-:Y:S01]  /*6030*/  ISETP.GE.AND P4, PT, R94, R234.reuse, PT ;  /* 0x000000ea5e00720c */ /* 0x080fe20003f86270 */
[----:B------:R-:W-:Y:S01]  /*6040*/  FFMA.FTZ R19, R114, -UR18, R19 ;  /* 0x8000001272137c23 */ /* 0x000fe20008010013 */
[----:B------:R-:W-:-:S02]  /*6050*/  ISETP.GE.AND P2, PT, R97, R234, PT ;  /* 0x000000ea6100720c */ /* 0x000fc40003f46270 */
[-C--:B------:R-:W-:Y:S01]  /*6060*/  ISETP.GE.AND P1, PT, R97, R227.reuse, PT ;  /* 0x000000e36100720c */ /* 0x080fe20003f26270 */
[----:B------:R-:W2:Y:S01]  /*6070*/  MUFU.TANH R43, R43 ;  /* 0x0000002b002b7308 */ /* 0x000ea20000002400 */
[----:B------:R-:W-:Y:S01]  /*6080*/  FSEL R183, R42, -INF , !P0 ;  /* 0xff8000002ab77808 */ /* 0x000fe20004000000 */
[----:B---3--:R-:W-:Y:S01]  /*6090*/  FFMA.FTZ R45, R102, -UR18, R45 ;  /* 0x80000012662d7c23 */ /* 0x008fe2000801002d */
[----:B------:R-:W-:Y:S02]  /*60a0*/  ISETP.GE.AND P0, PT, R109, R227, PT ;  /* 0x000000e36d00720c */ /* 0x000fe40003f06270 */
[CC--:B------:R-:W-:Y:S02]  /*60b0*/  ISETP.LT.OR P5, PT, R94.reuse, R232.reuse, P5 ;  /* 0x000000e85e00720c */ /* 0x0c0fe40002fa1670 */
[----:B------:R-:W-:Y:S01]  /*60c0*/  ISETP.LT.OR P3, PT, R91, R232, P3 ;  /* 0x000000e85b00720c */ /* 0x000fe20001f61670 */
[----:B------:R-:W3:Y:S01]  /*60d0*/  MUFU.TANH R32, R72 ;  /* 0x0000004800207308 */ /* 0x000ee20000002400 */
[-C--:B------:R-:W-:Y:S01]  /*60e0*/  ISETP.LT.OR P4, PT, R94, R235.reuse, P4 ;  /* 0x000000eb5e00720c */ /* 0x080fe20002781670 */
[----:B-1----:R-:W-:Y:S01]  /*60f0*/  FFMA.FTZ R11, R108, -UR18, R11 ;  /* 0x800000126c0b7c23 */ /* 0x002fe2000801000b */
[----:B------:R-:W-:-:S02]  /*6100*/  ISETP.LT.OR P2, PT, R97, R235, P2 ;  /* 0x000000eb6100720c */ /* 0x000fc40001741670 */
[-C--:B------:R-:W-:Y:S02]  /*6110*/  ISETP.LT.OR P1, PT, R97, R232.reuse, P1 ;  /* 0x000000e86100720c */ /* 0x080fe40000f21670 */
[----:B------:R-:W-:Y:S01]  /*6120*/  ISETP.LT.OR P0, PT, R109, R232, P0 ;  /* 0x000000e86d00720c */ /* 0x000fe20000701670 */
[----:B------:R-:W1:Y:S01]  /*6130*/  MUFU.TANH R33, R33 ;  /* 0x0000002100217308 */ /* 0x000e620000002400 */
[----:B------:R-:W-:Y:S01]  /*6140*/  FSEL R15, R15, -INF , !P5 ;  /* 0xff8000000f0f7808 */ /* 0x000fe20006800000 */
[----:B--2---:R-:W-:Y:S01]  /*6150*/  FFMA.FTZ R43, R104, -UR18, R43 ;  /* 0x80000012682b7c23 */ /* 0x004fe2000801002b */
[----:B------:R-:W-:Y:S02]  /*6160*/  FSEL R6, R6, -INF , !P6 ;  /* 0xff80000006067808 */ /* 0x000fe40007000000 */
[----:B------:R-:W-:Y:S02]  /*6170*/  FSEL R17, R17, -INF , !P3 ;  /* 0xff80000011117808 */ /* 0x000fe40005800000 */
[----:B------:R-:W-:Y:S01]  /*6180*/  FSEL R8, R39, -INF , !P4 ;  /* 0xff80000027087808 */ /* 0x000fe20006000000 */
[----:B------:R-:W2:Y:S01]  /*6190*/  MUFU.TANH R10, R10 ;  /* 0x0000000a000a7308 */ /* 0x000ea20000002400 */
[----:B------:R-:W-:Y:S01]  /*61a0*/  ISETP.GE.AND P5, PT, R103, R227, PT ;  /* 0x000000e36700720c */ /* 0x000fe20003fa6270 */
[----:B---3--:R-:W-:Y:S01]  /*61b0*/  FFMA.FTZ R32, R107, -UR18, R32 ;  /* 0x800000126b207c23 */ /* 0x008fe20008010020 */
[----:B------:R-:W-:-:S02]  /*61c0*/  FSEL R176, R38, -INF , !P2 ;  /* 0xff80000026b07808 */ /* 0x000fc40005000000 */
[----:B------:R-:W-:Y:S02]  /*61d0*/  FSEL R195, R45, -INF , !P1 ;  /* 0xff8000002dc37808 */ /* 0x000fe40004800000 */
[-C--:B------:R-:W-:Y:S01]  /*61e0*/  ISETP.GE.AND P6, PT, R100, R234.reuse, PT ;  /* 0x000000ea6400720c */ /* 0x080fe20003fc6270 */
[----:B------:R-:W3:Y:S01]  /*61f0*/  MUFU.TANH R16, R16 ;  /* 0x0000001000107308 */ /* 0x000ee20000002400 */
[-C--:B------:R-:W-:Y:S01]  /*6200*/  ISETP.GE.AND P3, PT, R103, R234.reuse, PT ;  /* 0x000000ea6700720c */ /* 0x080fe20003f66270 */
[----:B-1----:R-:W-:Y:S01]  /*6210*/  FFMA.FTZ R33, R110, -UR18, R33 ;  /* 0x800000126e217c23 */ /* 0x002fe20008010021 */
[CC--:B------:R-:W-:Y:S02]  /*6220*/  ISETP.GE.AND P4, PT, R106.reuse, R234.reuse, PT ;  /* 0x000000ea6a00720c */ /* 0x0c0fe40003f86270 */
[----:B------:R-:W-:Y:S02]  /*6230*/  ISETP.GE.AND P2, PT, R106, R227, PT ;  /* 0x000000e36a00720c */ /* 0x000fe40003f46270 */
[----:B------:R-:W-:Y:S01]  /*6240*/  ISETP.GE.AND P1, PT, R109, R234, PT ;  /* 0x000000ea6d00720c */ /* 0x000fe20003f26270 */
[----:B------:R-:W1:Y:S01]  /*6250*/  MUFU.TANH R28, R28 ;  /* 0x0000001c001c7308 */ /* 0x000e620000002400 */
[----:B------:R-:W-:Y:S01]  /*6260*/  FSEL R187, R19, -INF , !P0 ;  /* 0xff80000013bb7808 */ /* 0x000fe20004000000 */
[----:B--2---:R-:W-:Y:S01]  /*6270*/  FFMA.FTZ R10, R111, -UR18, R10 ;  /* 0x800000126f0a7c23 */ /* 0x004fe2000801000a */
[----:B------:R-:W-:-:S02]  /*6280*/  PLOP3.LUT P0, PT, PT, PT, UP0, 0x80, 0x0 ;  /* 0x000000000000781c */ /* 0x000fc40003f0f008 */
[-C--:B------:R-:W-:Y:S02]  /*6290*/  ISETP.LT.OR P5, PT, R103, R232.reuse, P5 ;  /* 0x000000e86700720c */ /* 0x080fe40002fa1670 */
[-C--:B------:R-:W-:Y:S01]  /*62a0*/  ISETP.LT.OR P6, PT, R100, R235.reuse, P6 ;  /* 0x000000eb6400720c */ /* 0x080fe200037c1670 */
[----:B------:R-:W2:Y:S01]  /*62b0*/  MUFU.TANH R18, R18 ;  /* 0x0000001200127308 */ /* 0x000ea20000002400 */
[----:B---3--:R-:W-:Y:S01]  /*62c0*/  FFMA.FTZ R16, R113, -UR18, R16 ;  /* 0x8000001271107c23 */ /* 0x008fe20008010010 */
[-C--:B------:R-:W-:Y:S02]  /*62d0*/  ISETP.LT.OR P3, PT, R103, R235.reuse, P3 ;  /* 0x000000eb6700720c */ /* 0x080fe40001f61670 */
[CC--:B------:R-:W-:Y:S02]  /*62e0*/  ISETP.LT.OR P4, PT, R106.reuse, R235.reuse, P4 ;  /* 0x000000eb6a00720c */ /* 0x0c0fe40002781670 */
[----:B------:R-:W-:Y:S02]  /*62f0*/  ISETP.LT.OR P2, PT, R106, R232, P2 ;  /* 0x000000e86a00720c */ /* 0x000fe40001741670 */
[----:B------:R-:W3:Y:S01]  /*6300*/  MUFU.TANH R22, R71 ;  /* 0x0000004700167308 */ /* 0x000ee20000002400 */
[----:B------:R-:W-:Y:S01]  /*6310*/  ISETP.LT.OR P1, PT, R109, R235, P1 ;  /* 0x000000eb6d00720c */ /* 0x000fe20000f21670 */
[----:B-1----:R-:W-:Y:S01]  /*6320*/  FFMA.FTZ R28, R117, -UR18, R28 ;  /* 0x80000012751c7c23 */ /* 0x002fe2000801001c */
[----:B------:R-:W-:-:S02]  /*6330*/  FSEL R191, R11, -INF , !P5 ;  /* 0xff8000000bbf7808 */ /* 0x000fc40006800000 */
[----:B------:R-:W-:Y:S02]  /*6340*/  FSEL R182, R43, -INF , !P6 ;  /* 0xff8000002bb67808 */ /* 0x000fe40007000000 */
[----:B------:R-:W-:Y:S01]  /*6350*/  FSEL R178, R32, -INF , !P3 ;  /* 0xff80000020b27808 */ /* 0x000fe20005800000 */
[----:B------:R-:W1:Y:S01]  /*6360*/  MUFU.TANH R30, R30 ;  /* 0x0000001e001e7308 */ /* 0x000e620000002400 */
[-C--:B------:R-:W-:Y:S01]  /*6370*/  ISETP.GE.AND P5, PT, R64, R234.reuse, PT ;  /* 0x000000ea4000720c */ /* 0x080fe20003fa6270 */
[----:B--2---:R-:W-:Y:S01]  /*6380*/  FFMA.FTZ R18, R65, -UR18, R18 ;  /* 0x8000001241127c23 */ /* 0x004fe20008010012 */
[----:B------:R-:W-:Y:S02]  /*6390*/  FSEL R180, R33, -INF , !P4 ;  /* 0xff80000021b47808 */ /* 0x000fe40006000000 */
[----:B------:R-:W-:Y:S02]  /*63a0*/  FSEL R185, R10, -INF , !P2 ;  /* 0xff8000000ab97808 */ /* 0x000fe40005000000 */
[----:B------:R-:W-:Y:S01]  /*63b0*/  FSEL R190, R16, -INF , !P1 ;  /* 0xff80000010be7808 */ /* 0x000fe20004800000 */
[----:B------:R-:W2:Y:S01]  /*63c0*/  MUFU.TANH R29, R29 ;  /* 0x0000001d001d7308 */ /* 0x000ea20000002400 */
[C---:B------:R-:W-:Y:S01]  /*63d0*/  ISETP.GE.AND P6, PT, R112.reuse, R234, PT ;  /* 0x000000ea7000720c */ /* 0x040fe20003fc6270 */
[----:B---3--:R-:W-:Y:S01]  /*63e0*/  FFMA.FTZ R22, R115, -UR18, R22 ;  /* 0x8000001273167c23 */ /* 0x008fe20008010016 */
[----:B------:R-:W-:-:S02]  /*63f0*/  ISETP.GE.AND P3, PT, R112, R227, PT ;  /* 0x000000e37000720c */ /* 0x000fc40003f66270 */
[----:B------:R-:W-:Y:S02]  /*6400*/  ISETP.GE.AND P4, PT, R116, R234, PT ;  /* 0x000000ea7400720c */ /* 0x000fe40003f86270 */
[-C--:B------:R-:W-:Y:S01]  /*6410*/  ISETP.GE.AND P2, PT, R64, R227.reuse, PT ;  /* 0x000000e34000720c */ /* 0x080fe20003f46270 */
[----:B------:R-:W3:Y:S01]  /*6420*/  MUFU.TANH R63, R63 ;  /* 0x0000003f003f7308 */ /* 0x000ee20000002400 */
[----:B------:R-:W-:Y:S01]  /*6430*/  ISETP.GE.AND P1, PT, R116, R227, PT ;  /* 0x000000e37400720c */ /* 0x000fe20003f26270 */
[----:B-1----:R-:W-:Y:S01]  /*6440*/  FFMA.FTZ R30, R119, -UR18, R30 ;  /* 0x80000012771e7c23 */ /* 0x002fe2000801001e */
[-C--:B------:R-:W-:Y:S02]  /*6450*/  ISETP.LT.OR P5, PT, R64, R235.reuse, P5 ;  /* 0x000000eb4000720c */ /* 0x080fe40002fa1670 */
[C---:B------:R-:W-:Y:S02]  /*6460*/  ISETP.LT.OR P6, PT, R112.reuse, R235, P6 ;  /* 0x000000eb7000720c */ /* 0x040fe400037c1670 */
[-C--:B------:R-:W-:Y:S01]  /*6470*/  ISETP.LT.OR P3, PT, R112, R232.reuse, P3 ;  /* 0x000000e87000720c */ /* 0x080fe20001f61670 */
[----:B--2---:R-:W-:Y:S01]  /*6480*/  FFMA.FTZ R29, R118, -UR18, R29 ;  /* 0x80000012761d7c23 */ /* 0x004fe2000801001d */
[----:B------:R-:W-:Y:S01]  /*6490*/  BAR.SYNC.DEFER_BLOCKING 0x0 ;  /* 0x0000000000007b1d */ /* 0x000fe20000010000 */
[----:B------:R-:W-:-:S02]  /*64a0*/  ISETP.LT.OR P2, PT, R64, R232, P2 ;  /* 0x000000e84000720c */ /* 0x000fc40001741670 */
[C---:B------:R-:W-:Y:S02]  /*64b0*/  ISETP.LT.OR P4, PT, R116.reuse, R235, P4 ;  /* 0x000000eb7400720c */ /* 0x040fe40002781670 */
[----:B------:R-:W-:Y:S01]  /*64c0*/  ISETP.LT.OR P1, PT, R116, R232, P1 ;  /* 0x000000e87400720c */ /* 0x000fe20000f21670 */
[----:B---3--:R-:W-:Y:S01]  /*64d0*/  FFMA.FTZ R120, R120, -UR18, R63 ;  /* 0x8000001278787c23 */ /* 0x008fe2000801003f */
        /* <DEDUP_REMOVED lines=137> */
.L_x_1281:
[----:B------:R-:W-:Y:S05]  /*6d70*/  BSYNC B0 ;  /* 0x0000000000007941 */ /* 0x000fea0003800000 */
.L_x_1280:
[----:B------:R-:W0:Y:S02]  /*6d80*/  LDGDEPBAR ;  /* 0x00000000000079af */ /* 0x000e240000000000 */
.L_x_1279:
        /* <DEDUP_REMOVED lines=55> */
[----:B------:R-:W-:Y:S01]  /*7100*/  FMUL.FTZ R30, R3, c[0x0][0x23c] ;  /* 0x00008f00031e7a20 */ /* 0x000fe20000410000 */
        /* <DEDUP_REMOVED lines=20> */
[----:B------:R-:W-:Y:S01]  /*7250*/  LDSM.16.MT88.4 R20, [R214+0x12800] ;  /* 0x01280000d614783b */ /* 0x000fe20000004200 */
        /* <DEDUP_REMOVED lines=24> */
[--C-:B------:R-:W-:Y:S02]  /*73e0*/  FFMA.FTZ R249, R184, c[0x0][0x23c], -R189.reuse ;  /* 0x00008f00b8f97a23 */ /* 0x100fe400000108bd */
[----:B------:R-:W-:Y:S02]  /*73f0*/  FFMA.FTZ R191, R188, c[0x0][0x23c], -R189 ;  /* 0x00008f00bcbf7a23 */ /* 0x000fe400000108bd */
        /* <DEDUP_REMOVED lines=9> */
[----:B------:R-:W-:Y:S01]  /*7490*/  FADD.FTZ R173, R173, R172 ;  /* 0x000000acadad7221 */ /* 0x000fe20000010000 */
[----:B------:R-:W-:Y:S01]  /*74a0*/  LDSM.16.MT88.4 R28, [R212+0x11800] ;  /* 0x01180000d41c783b */ /* 0x000fe20000004200 */
        /* <DEDUP_REMOVED lines=28> */
[C---:B-1----:R-:W-:Y:S02]  /*7670*/  HMMA.16816.F32.BF16 R76, R128.reuse, R80, RZ ;  /* 0x00000050804c723c */ /* 0x042fe400000418ff */
[----:B------:R-:W-:Y:S06]  /*7680*/  MUFU.EX2 R180, R180 ;  /* 0x000000b400b47308 */ /* 0x000fec0000000800 */
[C---:B------:R-:W-:Y:S02]  /*7690*/  HMMA.16816.F32.BF16 R84, R128.reuse, R88, RZ ;  /* 0x000000588054723c */ /* 0x040fe400000418ff */
        /* <DEDUP_REMOVED lines=52> */
[C---:B------:R-:W-:Y:S08]  /*79e0*/  HMMA.16816.F32.BF16 R44, R4.reuse, R20, R44 ;  /* 0x00000014042c723c */ /* 0x040ff0000004182c */
[C---:B---3--:R-:W-:Y:S08]  /*79f0*/  HMMA.16816.F32.BF16 R36, R4.reuse, R8, R36 ;  /* 0x000000080424723c */ /* 0x048ff00000041824 */
[C---:B------:R-:W-:Y:S01]  /*7a00*/  HMMA.16816.F32.BF16 R40, R4.reuse, R10, R40 ;  /* 0x0000000a0428723c */ /* 0x040fe20000041828 */
[----:B------:R-:W3:Y:S07]  /*7a10*/  LDSM.16.MT88.4 R8, [R216+0x14800] ;  /* 0x01480000d808783b */ /* 0x000eee0000004200 */
[C---:B------:R-:W-:Y:S01]  /*7a20*/  HMMA.16816.F32.BF16 R48, R4.reuse, R22, R48 ;  /* 0x000000160430723c */ /* 0x040fe20000041830 */
[----:B------:R-:W-:Y:S07]  /*7a30*/  LDSM.16.MT88.4 R20, [R212+0x14800] ;  /* 0x01480000d414783b */ /* 0x000fee0000004200 */
        /* <DEDUP_REMOVED lines=21> */
[C---:B------:R-:W-:Y:S08]  /*7b90*/  HMMA.16816.F32.BF16 R76, R4.reuse, R24, R76 ;  /* 0x00000018044c723c */ /* 0x040ff0000004184c */
[C---:B------:R-:W-:Y:S01]  /*7ba0*/  HMMA.16816.F32.BF16 R80, R4.reuse, R26, R80 ;  /* 0x0000001a0450723c */ /* 0x040fe20000041850 */
[----:B------:R-:W-:Y:S07]  /*7bb0*/  LDSM.16.MT88.4 R24, [R212+0x11000] ;  /* 0x01100000d418783b */ /* 0x000fee0000004200 */
[C---:B----4-:R-:W-:Y:S08]  /*7bc0*/  HMMA.16816.F32.BF16 R108, R4.reuse, R16, R108 ;  /* 0x00000010046c723c */ /* 0x050ff0000004186c */
[C---:B------:R-:W-:Y:S01]  /*7bd0*/  HMMA.16816.F32.BF16 R112, R4.reuse, R18, R112 ;  /* 0x000000120470723c */ /* 0x040fe20000041870 */
[----:B------:R-:W-:Y:S07]  /*7be0*/  LDSM.16.MT88.4 R16, [R214+0x11000] ;  /* 0x01100000d610783b */ /* 0x000fee0000004200 */
[C---:B--2---:R-:W-:Y:S08]  /*7bf0*/  HMMA.16816.F32.BF16 R116, R4.reuse, R12, R116 ;  /* 0x0000000c0474723c */ /* 0x044ff00000041874 */
[C---:B------:R-:W-:Y:S01]  /*7c00*/  HMMA.16816.F32.BF16 R120, R4.reuse, R14, R120 ;  /* 0x0000000e0478723c */ /* 0x040fe20000041878 */
[----:B------:R-:W2:Y:S07]  /*7c10*/  LDSM.16.MT88.4 R12, [R213+0x11000] ;  /* 0x01100000d50c783b */ /* 0x000eae0000004200 */
[C---:B-1----:R-:W-:Y:S08]  /*7c20*/  HMMA.16816.F32.BF16 R124, R4.reuse, R20, R124 ;  /* 0x00000014047c723c */ /* 0x042ff0000004187c */
        /* <DEDUP_REMOVED lines=12> */
[----:B---3--:R-:W-:Y:S01]  /*7cf0*/  HMMA.16816.F32.BF16 R160, R4, R8, R160 ;  /* 0x0000000804a0723c */ /* 0x008fe200000418a0 */
        /* <DEDUP_REMOVED lines=209> */
[----:B------:R1:W-:Y:S01]  /*8a10*/  @!P4 LDGSTS.E.BYPASS.LTC128B.128 [R226+0x13000], [R26.64+0x80] ;  /* 0x130000801ae2cfae */ /* 0x0003e2000b901d56 */
[----:B------:R-:W-:-:S02]  /*8a20*/  IADD3 R248, R0, 0x20, RZ ;  /* 0x0000002000f87810 */ /* 0x000fc40007ffe0ff */
[----:B------:R-:W-:Y:S01]  /*8a30*/  IABS R2, R2 ;  /* 0x0000000200027213 */ /* 0x000fe20000000000 */
[----:B------:R-:W-:Y:S01]  /*8a40*/  @P3 STS.128 [R226+0x15000], RZ ;  /* 0x015000ffe2003388 */ /* 0x000fe20000000c00 */
[C---:B------:R-:W-:Y:S02]  /*8a50*/  ISETP.LT.OR P1, PT, R0.reuse, R235, P1 ;  /* 0x000000eb0000720c */ /* 0x040fe40000f21670 */
[C---:B------:R-:W-:Y:S01]  /*8a60*/  IADD3 R247, R0.reuse, 0x21, RZ ;  /* 0x0000002100f77810 */ /* 0x040fe20007ffe0ff */
[----:B------:R-:W-:Y:S01]  /*8a70*/  @!PT LDS RZ, [RZ] ;  /* 0x00000000fffff984 */ /* 0x000fe20000000800 */
[----:B------:R-:W-:Y:S01]  /*8a80*/  @!PT LDS RZ, [RZ] ;  /* 0x00000000fffff984 */ /* 0x000fe20000000800 */
[----:B------:R-:W-:Y:S01]  /*8a90*/  @!PT LDS RZ, [RZ] ;  /* 0x00000000fffff984 */ /* 0x000fe20000000800 */
[----:B------:R4:W-:Y:S01]  /*8aa0*/  @!P3 LDGSTS.E.BYPASS.LTC128B.128 [R226+0x15000], [R22.64+0x100] ;  /* 0x1500010016e2bfae */ /* 0x0009e2000b901d56 */
[----:B------:R-:W-:Y:S01]  /*8ab0*/  IMAD.MOV.U32 R165, RZ, RZ, R2 ;  /* 0x000000ffffa57224 */ /* 0x000fe200078e0002 */
[C---:B------:R-:W-:Y:S02]  /*8ac0*/  IADD3 R2, R0.reuse, 0x1, RZ ;  /* 0x0000000100027810 */ /* 0x040fe40007ffe0ff */
[----:B------:R-:W-:Y:S01]  /*8ad0*/  @P2 STS.128 [R226+0x17000], RZ ;  /* 0x017000ffe2002388 */ /* 0x000fe20000000c00 */
[C---:B------:R-:W-:Y:S01]  /*8ae0*/  IADD3 R246, R0.reuse, 0x28, RZ ;  /* 0x0000002800f67810 */ /* 0x040fe20007ffe0ff */
[----:B------:R-:W-:Y:S01]  /*8af0*/  IMAD.IADD R250, R233, 0x1, -R247 ;  /* 0x00000001e9fa7824 */ /* 0x000fe200078e0af7 */
[----:B------:R-:W-:Y:S01]  /*8b00*/  I2F R165, R165 ;  /* 0x000000a500a57306 */ /* 0x000fe20000201400 */
[----:B------:R-:W-:Y:S01]  /*8b10*/  @!PT LDS RZ, [RZ] ;  /* 0x00000000fffff984 */ /* 0x000fe20000000800 */
[----:B------:R-:W-:Y:S01]  /*8b20*/  @!PT LDS RZ, [RZ] ;  /* 0x00000000fffff984 */ /* 0x000fe20000000800 */
[----:B------:R-:W-:Y:S01]  /*8b30*/  @!PT LDS RZ, [RZ] ;  /* 0x00000000fffff984 */ /* 0x000fe20000000800 */
[----:B------:R1:W-:Y:S01]  /*8b40*/  @!P2 LDGSTS.E.BYPASS.LTC128B.128 [R226+0x17000], [R24.64+0x180] ;  /* 0x1700018018e2afae */ /* 0x0003e2000b901d56 */
[----:B------:R-:W-:Y:S01]  /*8b50*/  IADD3 R244, R0, 0x29, RZ ;  /* 0x0000002900f47810 */ /* 0x000fe20007ffe0ff */
[----:B------:R-:W-:Y:S01]  /*8b60*/  IMAD.IADD R252, R236, 0x1, -R246 ;  /* 0x00000001ecfc7824 */ /* 0x000fe200078e0af6 */
[----:B------:R-:W-:Y:S01]  /*8b70*/  IADD3 R195, R0, 0x31, RZ ;  /* 0x0000003100c37810 */ /* 0x000fe20007ffe0ff */
[----:B------:R-:W-:Y:S01]  /*8b80*/  @P5 STS.128 [R226+0x11800], RZ ;  /* 0x011800ffe2005388 */ /* 0x000fe20000000c00 */
[----:B------:R-:W-:-:S02]  /*8b90*/  ISETP.GE.AND P0, PT, R2, R234, PT ;  /* 0x000000ea0200720c */ /* 0x000fc40003f06270 */
[C---:B------:R-:W-:Y:S01]  /*8ba0*/  ISETP.GE.AND P6, PT, R2.reuse, R227, PT ;  /* 0x000000e30200720c */ /* 0x040fe20003fc6270 */
[----:B------:R-:W-:Y:S01]  /*8bb0*/  @!PT LDS RZ, [RZ] ;  /* 0x00000000fffff984 */ /* 0x000fe20000000800 */
[----:B------:R-:W-:Y:S01]  /*8bc0*/  @!PT LDS RZ, [RZ] ;  /* 0x00000000fffff984 */ /* 0x000fe20000000800 */
[----:B------:R-:W-:Y:S01]  /*8bd0*/  @!PT LDS RZ, [RZ] ;  /* 0x00000000fffff984 */ /* 0x000fe20000000800 */
[----:B------:R1:W-:Y:S01]  /*8be0*/  @!P5 LDGSTS.E.BYPASS.LTC128B.128 [R226+0x11800], [R174.64] ;  /* 0x11800000aee2dfae */ /* 0x0003e2000b901d56 */
[C---:B------:R-:W-:Y:S02]  /*8bf0*/  ISETP.LT.OR P0, PT, R2.reuse, R235, P0 ;  /* 0x000000eb0200720c */ /* 0x040fe40000701670 */
[----:B------:R-:W-:Y:S01]  /*8c00*/  ISETP.LT.OR P6, PT, R2, R232, P6 ;  /* 0x000000e80200720c */ /* 0x000fe200037c1670 */
[----:B------:R-:W-:Y:S01]  /*8c10*/  @P4 STS.128 [R226+0x13800], RZ ;  /* 0x013800ffe2004388 */ /* 0x000fe20000000c00 */
[----:B------:R-:W-:Y:S02]  /*8c20*/  IABS R252, R252 ;  /* 0x000000fc00fc7213 */ /* 0x000fe40000000000 */
[----:B------:R-:W-:Y:S01]  /*8c30*/  IABS R250, R250 ;  /* 0x000000fa00fa7213 */ /* 0x000fe20000000000 */
[----:B------:R-:W-:Y:S01]  /*8c40*/  @!PT LDS RZ, [RZ] ;  /* 0x00000000fffff984 */ /* 0x000fe20000000800 */
[----:B------:R-:W-:Y:S01]  /*8c50*/  @!PT LDS RZ, [RZ] ;  /* 0x00000000fffff984 */ /* 0x000fe20000000800 */
[----:B------:R-:W-:Y:S01]  /*8c60*/  @!PT LDS RZ, [RZ] ;  /* 0x00000000fffff984 */ /* 0x000fe20000000800 */
[----:B------:R1:W-:Y:S03]  /*8c70*/  @!P4 LDGSTS.E.BYPASS.LTC128B.128 [R226+0x13800], [R172.64+0x80] ;  /* 0x13800080ace2cfae */ /* 0x0003e6000b901d56 */
[----:B------:R-:W-:Y:S01]  /*8c80*/  I2F R252, R252 ;  /* 0x000000fc00fc7306 */ /* 0x000fe20000201400 */
[----:B------:R-:W-:Y:S04]  /*8c90*/  @P3 STS.128 [R226+0x15800], RZ ;  /* 0x015800ffe2003388 */ /* 0x000fe80000000c00 */
        /* <DEDUP_REMOVED lines=9> */
[----:B------:R3:W-:Y:S04]  /*8d30*/  @!P2 LDGSTS.E.BYPASS.LTC128B.128 [R226+0x17800], [R32.64+0x180] ;  /* 0x1780018020e2afae */ /* 0x0007e8000b901d56 */
[----:B----4-:R-:W-:Y:S04]  /*8d40*/  LDSM.16.M88.4 R20, [R222] ;  /* 0x00000000de14783b */ /* 0x010fe80000000200 */
[----:B------:R-:W4:Y:S04]  /*8d50*/  LDSM.16.M88.4 R168, [R221+0x8800] ;  /* 0x00880000dda8783b */ /* 0x000f280000000200 */
[----:B-----5:R-:W3:Y:S04]  /*8d60*/  LDSM.16.M88.4 R4, [R221+0x8000] ;  /* 0x00800000dd04783b */ /* 0x020ee80000000200 */
[----:B-1----:R-:W1:Y:S04]  /*8d70*/  LDSM.16.M88.4 R28, [R221+0x9000] ;  /* 0x00900000dd1c783b */ /* 0x002e680000000200 */
[----:B------:R-:W5:Y:S04]  /*8d80*/  LDSM.16.M88.4 R16, [R221+0x9800] ;  /* 0x00980000dd10783b */ /* 0x000f680000000200 */
[----:B--2---:R-:W-:Y:S04]  /*8d90*/  LDSM.16.M88.4 R12, [R220] ;  /* 0x00000000dc0c783b */ /* 0x004fe80000000200 */
[----:B------:R-:W2:Y:S04]  /*8da0*/  LDSM.16.M88.4 R184, [R211] ;  /* 0x00000000d3b8783b */ /* 0x000ea80000000200 */
[----:B------:R-:W1:Y:S04]  /*8db0*/  LDSM.16.M88.4 R180, [R210] ;  /* 0x00000000d2b4783b */ /* 0x000e680000000200 */
[----:B------:R-:W2:Y:S04]  /*8dc0*/  LDSM.16.M88.4 R176, [R209] ;  /* 0x00000000d1b0783b */ /* 0x000ea80000000200 */
[----:B------:R-:W2:Y:S04]  /*8dd0*/  LDSM.16.M88.4 R188, [R219] ;  /* 0x00000000dbbc783b */ /* 0x000ea80000000200 */
[----:B------:R-:W-:Y:S01]  /*8de0*/  LDSM.16.M88.4 R240, [R215+0x8000] ;  /* 0x00800000d7f0783b */ /* 0x000fe20000000200 */
[C---:B----4-:R-:W-:Y:S03]  /*8df0*/  HMMA.16816.F32.BF16 R172, R20.reuse, R168, RZ ;  /* 0x000000a814ac723c */ /* 0x050fe600000418ff */
[----:B------:R-:W0:Y:S05]  /*8e00*/  LDGDEPBAR ;  /* 0x00000000000079af */ /* 0x000e2a0000000000 */
[C---:B------:R-:W-:Y:S08]  /*8e10*/  HMMA.16816.F32.BF16 R168, R20.reuse, R170, RZ ;  /* 0x000000aa14a8723c */ /* 0x040ff000000418ff */
[C---:B---3--:R-:W-:Y:S08]  /*8e20*/  HMMA.16816.F32.BF16 R8, R20.reuse, R4, RZ ;  /* 0x000000041408723c */ /* 0x048ff000000418ff */
[C---:B-1----:R-:W-:Y:S08]  /*8e30*/  HMMA.16816.F32.BF16 R32, R20.reuse, R28, RZ ;  /* 0x0000001c1420723c */ /* 0x042ff000000418ff */
[C---:B------:R-:W-:Y:S08]  /*8e40*/  HMMA.16816.F32.BF16 R4, R20.reuse, R6, RZ ;  /* 0x000000061404723c */ /* 0x040ff000000418ff */
[C---:B------:R-:W-:Y:S08]  /*8e50*/  HMMA.16816.F32.BF16 R28, R20.reuse, R30, RZ ;  /* 0x0000001e141c723c */ /* 0x040ff000000418ff */
[C---:B-----5:R-:W-:Y:S08]  /*8e60*/  HMMA.16816.F32.BF16 R24, R20.reuse, R16, RZ ;  /* 0x000000101418723c */ /* 0x060ff000000418ff */
[----:B------:R-:W-:Y:S01]  /*8e70*/  HMMA.16816.F32.BF16 R20, R20, R18, RZ ;  /* 0x000000121414723c */ /* 0x000fe200000418ff */
[----:B------:R-:W-:Y:S07]  /*8e80*/  LDSM.16.M88.4 R16, [R218] ;  /* 0x00000000da10783b */ /* 0x000fee0000000200 */
[C---:B--2---:R-:W-:Y:S08]  /*8e90*/  HMMA.16816.F32.BF16 R172, R12.reuse, R184, R172 ;  /* 0x000000b80cac723c */ /* 0x044ff000000418ac */
        /* <DEDUP_REMOVED lines=88> */
[----:B------:R-:W-:Y:S04]  /*9420*/  LDSM.16.M88.4 R16, [R220+0x4000] ;  /* 0x00400000dc10783b */ /* 0x000fe80000000200 */
[----:B------:R-:W3:Y:S03]  /*9430*/  LDSM.16.M88.4 R12, [R203] ;  /* 0x00000000cb0c783b */ /* 0x000ee60000000200 */
[C---:B----4-:R-:W-:Y:S07]  /*9440*/  HMMA.16816.F32.BF16 R8, R176.reuse, R240, R8 ;  /* 0x000000f0b008723c */ /* 0x050fee0000041808 */
[----:B------:R-:W-:Y:S01]  /*9450*/  IADD3 R240, R0, 0x30, RZ ;  /* 0x0000003000f07810 */ /* 0x000fe20007ffe0ff */
[C---:B------:R-:W-:Y:S07]  /*9460*/  HMMA.16816.F32.BF16 R4, R176.reuse, R242, R4 ;  /* 0x000000f2b004723c */ /* 0x040fee0000041804 */
[C---:B------:R-:W-:Y:S01]  /*9470*/  IMAD.IADD R243, R236.reuse, 0x1, -R244 ;  /* 0x00000001ecf37824 */ /* 0x040fe200078e0af4 */
[----:B-1----:R-:W-:Y:S01]  /*9480*/  HMMA.16816.F32.BF16 R172, R176, R184, R172 ;  /* 0x000000b8b0ac723c */ /* 0x002fe200000418ac */
[----:B------:R-:W-:-:S03]  /*9490*/  IMAD.IADD R242, R236, 0x1, -R240 ;  /* 0x00000001ecf27824 */ /* 0x000fc600078e0af0 */
[----:B------:R-:W-:Y:S02]  /*94a0*/  IABS R243, R243 ;  /* 0x000000f300f37213 */ /* 0x000fe40000000000 */
[----:B------:R-:W-:Y:S02]  /*94b0*/  IABS R242, R242 ;  /* 0x000000f200f27213 */ /* 0x000fe40000000000 */
[C---:B------:R-:W-:Y:S01]  /*94c0*/  HMMA.16816.F32.BF16 R168, R176.reuse, R186, R168 ;  /* 0x000000bab0a8723c */ /* 0x040fe200000418a8 */
[----:B------:R-:W1:Y:S01]  /*94d0*/  LDSM.16.M88.4 R184, [R202] ;  /* 0x00000000cab8783b */ /* 0x000e620000000200 */
[----:B------:R-:W-:Y:S06]  /*94e0*/  I2F R243, R243 ;  /* 0x000000f300f37306 */ /* 0x000fec0000201400 */
[C---:B--2---:R-:W-:Y:S02]  /*94f0*/  HMMA.16816.F32.BF16 R32, R176.reuse, R180, R32 ;  /* 0x000000b4b020723c */ /* 0x044fe40000041820 */
[----:B------:R-:W-:Y:S06]  /*9500*/  I2F R242, R242 ;  /* 0x000000f200f27306 */ /* 0x000fec0000201400 */
[C---:B------:R-:W-:Y:S01]  /*9510*/  HMMA.16816.F32.BF16 R28, R176.reuse, R182, R28 ;  /* 0x000000b6b01c723c */ /* 0x040fe2000004181c */
[----:B------:R-:W2:Y:S07]  /*9520*/  LDSM.16.M88.4 R180, [R201] ;  /* 0x00000000c9b4783b */ /* 0x000eae0000000200 */
[C---:B------:R-:W-:Y:S08]  /*9530*/  HMMA.16816.F32.BF16 R24, R176.reuse, R188, R24 ;  /* 0x000000bcb018723c */ /* 0x040ff00000041818 */
[----:B------:R-:W-:Y:S01]  /*9540*/  HMMA.16816.F32.BF16 R20, R176, R190, R20 ;  /* 0x000000beb014723c */ /* 0x000fe20000041814 */
[----:B------:R-:W4:Y:S04]  /*9550*/  LDSM.16.M88.4 R188, [R200] ;  /* 0x00000000c8bc783b */ /* 0x000f280000000200 */
[----:B------:R-:W-:Y:S03]  /*9560*/  LDSM.16.M88.4 R176, [R218+0x4000] ;  /* 0x00400000dab0783b */ /* 0x000fe60000000200 */
        /* <DEDUP_REMOVED lines=8> */
[----:B------:R-:W2:Y:S07]  /*95f0*/  LDSM.16.M88.4 R180, [R215+0xd000] ;  /* 0x00d00000d7b4783b */ /* 0x000eae0000000200 */
[C---:B----4-:R-:W-:Y:S08]  /*9600*/  HMMA.16816.F32.BF16 R24, R16.reuse, R188, R24 ;  /* 0x000000bc1018723c */ /* 0x050ff00000041818 */
[----:B------:R-:W-:Y:S01]  /*9610*/  HMMA.16816.F32.BF16 R20, R16, R190, R20 ;  /* 0x000000be1014723c */ /* 0x000fe20000041814 */
[----:B------:R-:W4:Y:S04]  /*9620*/  LDSM.16.M88.4 R188, [R215+0xd800] ;  /* 0x00d80000d7bc783b */ /* 0x000f280000000200 */
        /* <DEDUP_REMOVED lines=29> */
[----:B------:R-:W3:Y:S07]  /*9800*/  LDSM.16.M88.4 R12, [R199] ;  /* 0x00000000c70c783b */ /* 0x000eee0000000200 */
[C---:B-1----:R-:W-:Y:S08]  /*9810*/  HMMA.16816.F32.BF16 R172, R176.reuse, R184, R172 ;  /* 0x000000b8b0ac723c */ /* 0x042ff000000418ac */
[C---:B------:R-:W-:Y:S01]  /*9820*/  HMMA.16816.F32.BF16 R168, R176.reuse, R186, R168 ;  /* 0x000000bab0a8723c */ /* 0x040fe200000418a8 */
[----:B------:R-:W1:Y:S07]  /*9830*/  LDSM.16.M88.4 R184, [R198] ;  /* 0x00000000c6b8783b */ /* 0x000e6e0000000200 */
[C---:B--2---:R-:W-:Y:S08]  /*9840*/  HMMA.16816.F32.BF16 R32, R176.reuse, R180, R32 ;  /* 0x000000b4b020723c */ /* 0x044ff00000041820 */
[C---:B------:R-:W-:Y:S01]  /*9850*/  HMMA.16816.F32.BF16 R28, R176.reuse, R182, R28 ;  /* 0x000000b6b01c723c */ /* 0x040fe2000004181c */
[----:B------:R-:W2:Y:S07]  /*9860*/  LDSM.16.M88.4 R180, [R197] ;  /* 0x00000000c5b4783b */ /* 0x000eae0000000200 */
[C---:B----4-:R-:W-:Y:S08]  /*9870*/  HMMA.16816.F32.BF16 R24, R176.reuse, R188, R24 ;  /* 0x000000bcb018723c */ /* 0x050ff00000041818 */
        /* <DEDUP_REMOVED lines=22> */
[C---:B--2---:R-:W-:Y:S07]  /*99e0*/  HMMA.16816.F32.BF16 R28, R188.reuse, R182, R28 ;  /* 0x000000b6bc1c723c */ /* 0x044fee000004181c */
[----:B------:R-:W-:Y:S01]  /*99f0*/  IMAD.IADD R183, R233, 0x1, -R2 ;  /* 0x00000001e9b77824 */ /* 0x000fe200078e0a02 */
[----:B----4-:R-:W-:Y:S04]  /*9a00*/  HMMA.16816.F32.BF16 R24, R188, R176, R24 ;  /* 0x000000b0bc18723c */ /* 0x010fe80000041818 */
[----:B------:R-:W-:-:S04]  /*9a10*/  IABS R183, R183 ;  /* 0x000000b700b77213 */ /* 0x000fc80000000000 */
[----:B------:R-:W-:Y:S01]  /*9a20*/  HMMA.16816.F32.BF16 R20, R188, R178, R20 ;  /* 0x000000b2bc14723c */ /* 0x000fe20000041814 */
[----:B------:R-:W2:Y:S01]  /*9a30*/  LDSM.16.M88.4 R176, [R208+0x7000] ;  /* 0x00700000d0b0783b */ /* 0x000ea20000000200 */
[----:B------:R-:W-:Y:S06]  /*9a40*/  I2F R183, R183 ;  /* 0x000000b700b77306 */ /* 0x000fec0000201400 */
[C---:B---3--:R-:W-:Y:S07]  /*9a50*/  HMMA.16816.F32.BF16 R8, R16.reuse, R12, R8 ;  /* 0x0000000c1008723c */ /* 0x048fee0000041808 */
[----:B------:R-:W-:Y:S01]  /*9a60*/  IMAD.IADD R12, R236, 0x1, -R2 ;  /* 0x00000001ec0c7824 */ /* 0x000fe200078e0a02 */
[----:B------:R-:W-:Y:S04]  /*9a70*/  HMMA.16816.F32.BF16 R4, R16, R14, R4 ;  /* 0x0000000e1004723c */ /* 0x000fe80000041804 */
[----:B------:R-:W-:-:S04]  /*9a80*/  IABS R12, R12 ;  /* 0x0000000c000c7213 */ /* 0x000fc80000000000 */
[----:B------:R-:W-:Y:S01]  /*9a90*/  HMMA.16816.F32.BF16 R32, R188, R180, R32 ;  /* 0x000000b4bc20723c */ /* 0x000fe20000041820 */
[----:B------:R-:W-:Y:S02]  /*9aa0*/  IMAD.MOV.U32 R182, RZ, RZ, R12 ;  /* 0x000000ffffb67224 */ /* 0x000fe400078e000c */
[----:B------:R-:W3:Y:S01]  /*9ab0*/  LDSM.16.M88.4 R12, [R208+0x7800] ;  /* 0x00780000d00c783b */ /* 0x000ee20000000200 */
[----:B------:R-:W-:-:S04]  /*9ac0*/  DEPBAR.LE SB0, 0x0 ;  /* 0x000080000000791a */ /* 0x000fc80000000000 */
[----:B------:R-:W-:Y:S01]  /*9ad0*/  IADD3 R181, R0, 0x8, RZ ;  /* 0x0000000800b57810 */ /* 0x000fe20007ffe0ff */
[C---:B-1----:R-:W-:Y:S01]  /*9ae0*/  HMMA.16816.F32.BF16 R172, R16.reuse, R184, R172 ;  /* 0x000000b810ac723c */ /* 0x042fe200000418ac */
[----:B------:R-:W-:Y:S01]  /*9af0*/  FMUL.FTZ R8, R8, c[0x0][0x2ec] ;  /* 0x0000bb0008087a20 */ /* 0x000fe20000410000 */
[----:B------:R-:W-:Y:S01]  /*9b00*/  I2F R182, R182 ;  /* 0x000000b600b67306 */ /* 0x000fe20000201400 */
[----:B------:R-:W-:Y:S01]  /*9b10*/  IMAD.IADD R180, R233, 0x1, -R0 ;  /* 0x00000001e9b47824 */ /* 0x000fe200078e0a00 */
[----:B------:R-:W-:Y:S01]  /*9b20*/  IADD3 R189, R0, 0x18, RZ ;  /* 0x0000001800bd7810 */ /* 0x000fe20007ffe0ff */
[----:B------:R-:W-:Y:S02]  /*9b30*/  FMUL.FTZ R10, R10, c[0x0][0x2ec] ;  /* 0x0000bb000a0a7a20 */ /* 0x000fe40000410000 */
[----:B------:R-:W-:Y:S01]  /*9b40*/  IMAD.IADD R184, R236, 0x1, -R181 ;  /* 0x00000001ecb87824 */ /* 0x000fe200078e0ab5 */
[----:B------:R-:W-:Y:S01]  /*9b50*/  HMMA.16816.F32.BF16 R168, R16, R186, R168 ;  /* 0x000000ba10a8723c */ /* 0x000fe200000418a8 */
[----:B------:R-:W-:Y:S01]  /*9b60*/  IADD3 R185, R0, 0x9, RZ ;  /* 0x0000000900b97810 */ /* 0x000fe20007ffe0ff */
[----:B------:R-:W-:Y:S01]  /*9b70*/  MUFU.TANH R8, R8 ;  /* 0x0000000800087308 */ /* 0x000fe20000002400 */
[----:B------:R-:W-:Y:S01]  /*9b80*/  IABS R180, R180 ;  /* 0x000000b400b47213 */ /* 0x000fe20000000000 */
[----:B------:R-:W-:Y:S01]  /*9b90*/  FMUL.FTZ R5, R5, c[0x0][0x2ec] ;  /* 0x0000bb0005057a20 */ /* 0x000fe20000410000 */
[----:B------:R-:W-:Y:S01]  /*9ba0*/  IABS R184, R184 ;  /* 0x000000b800b87213 */ /* 0x000fe20000000000 */
[----:B------:R-:W-:-:S02]  /*9bb0*/  IMAD.IADD R188, R233, 0x1, -R185 ;  /* 0x00000001e9bc7824 */ /* 0x000fc400078e0ab9 */
[----:B------:R-:W-:Y:S01]  /*9bc0*/  IMAD.IADD R187, R233, 0x1, -R181 ;  /* 0x00000001e9bb7824 */ /* 0x000fe200078e0ab5 */
[C---:B--2---:R-:W-:Y:S01]  /*9bd0*/  HMMA.16816.F32.BF16 R32, R16.reuse, R176, R32 ;  /* 0x000000b01020723c */ /* 0x044fe20000041820 */
[----:B------:R-:W-:Y:S01]  /*9be0*/  IMAD.MOV.U32 R186, RZ, RZ, R184 ;  /* 0x000000ffffba7224 */ /* 0x000fe200078e00b8 */
[----:B------:R-:W-:Y:S01]  /*9bf0*/  I2F R180, R180 ;  /* 0x000000b400b47306 */ /* 0x000fe20000201400 */
[----:B------:R-:W-:Y:S01]  /*9c00*/  FMUL.FTZ R7, R7, c[0x0][0x2ec] ;  /* 0x0000bb0007077a20 */ /* 0x000fe20000410000 */
[----:B------:R-:W-:Y:S01]  /*9c10*/  IABS R184, R187 ;  /* 0x000000bb00b87213 */ /* 0x000fe20000000000 */
[----:B------:R-:W-:Y:S02]  /*9c20*/  IMAD.IADD R187, R236, 0x1, -R185 ;  /* 0x00000001ecbb7824 */ /* 0x000fe400078e0ab9 */
[----:B------:R-:W-:Y:S01]  /*9c30*/  IADD3 R176, R0, 0x10, RZ ;  /* 0x0000001000b07810 */ /* 0x000fe20007ffe0ff */
[----:B------:R-:W-:Y:S01]  /*9c40*/  HMMA.16816.F32.BF16 R28, R16, R178, R28 ;  /* 0x000000b2101c723c */ /* 0x000fe2000004181c */
[----:B------:R-:W-:Y:S01]  /*9c50*/  FMUL.FTZ R173, R173, c[0x0][0x2ec] ;  /* 0x0000bb00adad7a20 */ /* 0x000fe20000410000 */
[----:B------:R-:W-:Y:S01]  /*9c60*/  IABS R187, R187 ;  /* 0x000000bb00bb7213 */ /* 0x000fe20000000000 */
[----:B------:R-:W1:Y:S01]  /*9c70*/  MUFU.TANH R191, R10 ;  /* 0x0000000a00bf7308 */ /* 0x000e620000002400 */
[----:B------:R-:W-:-:S03]  /*9c80*/  FMUL.FTZ R174, R174, c[0x0][0x2ec] ;  /* 0x0000bb00aeae7a20 */ /* 0x000fc60000410000 */
[----:B------:R-:W-:Y:S01]  /*9c90*/  IMAD.MOV.U32 R177, RZ, RZ, R187 ;  /* 0x000000ffffb17224 */ /* 0x000fe200078e00bb */
[----:B------:R-:W-:Y:S01]  /*9ca0*/  IABS R187, R188 ;  /* 0x000000bc00bb7213 */ /* 0x000fe20000000000 */
[--C-:B------:R-:W-:Y:S01]  /*9cb0*/  IMAD.IADD R179, R236, 0x1, -R176.reuse ;  /* 0x00000001ecb37824 */ /* 0x100fe200078e0ab0 */
[C---:B---3--:R-:W-:Y:S01]  /*9cc0*/  HMMA.16816.F32.BF16 R24, R16.reuse, R12, R24 ;  /* 0x0000000c1018723c */ /* 0x048fe20000041818 */
[----:B------:R-:W-:Y:S01]  /*9cd0*/  I2F R186, R186 ;  /* 0x000000ba00ba7306 */ /* 0x000fe20000201400 */
[----:B------:R-:W-:Y:S02]  /*9ce0*/  FMUL.FTZ R168, R168, c[0x0][0x2ec] ;  /* 0x0000bb00a8a87a20 */ /* 0x000fe40000410000 */
[----:B------:R-:W-:Y:S01]  /*9cf0*/  IMAD.MOV.U32 R178, RZ, RZ, R187 ;  /* 0x000000ffffb27224 */ /* 0x000fe200078e00bb */
[----:B------:R-:W-:Y:S01]  /*9d00*/  IABS R187, R179 ;  /* 0x000000b300bb7213 */ /* 0x000fe20000000000 */
[----:B------:R-:W-:Y:S01]  /*9d10*/  IMAD.IADD R179, R233, 0x1, -R176 ;  /* 0x00000001e9b37824 */ /* 0x000fe200078e0ab0 */
[----:B------:R-:W-:Y:S01]  /*9d20*/  IADD3 R12, R0, 0x11, RZ ;  /* 0x00000011000c7810 */ /* 0x000fe20007ffe0ff */
[----:B------:R-:W-:Y:S01]  /*9d30*/  HMMA.16816.F32.BF16 R20, R16, R14, R20 ;  /* 0x0000000e1014723c */ /* 0x000fe20000041814 */
[----:B------:R-:W-:Y:S01]  /*9d40*/  I2F R177, R177 ;  /* 0x000000b100b17306 */ /* 0x000fe20000201400 */
[----:B------:R-:W-:Y:S01]  /*9d50*/  IMAD.MOV.U32 R188, RZ, RZ, R187 ;  /* 0x000000ffffbc7224 */ /* 0x000fe200078e00bb */
[----:B------:R-:W-:Y:S01]  /*9d60*/  IABS R13, R179 ;  /* 0x000000b3000d7213 */ /* 0x000fe20000000000 */
[----:B------:R-:W-:-:S02]  /*9d70*/  IMAD.IADD R187, R236, 0x1, -R12 ;  /* 0x00000001ecbb7824 */ /* 0x000fc400078e0a0c */
[----:B-1----:R-:W-:Y:S01]  /*9d80*/  FFMA.FTZ R2, R180, -UR18, R191 ;  /* 0x80000012b4027c23 */ /* 0x002fe200080100bf */
[C---:B------:R-:W-:Y:S01]  /*9d90*/  IADD3 R17, R0.reuse, 0x19, RZ ;  /* 0x0000001900117810 */ /* 0x040fe20007ffe0ff */
[----:B------:R-:W-:Y:S01]  /*9da0*/  FMUL.FTZ R19, R9, c[0x0][0x2ec] ;  /* 0x0000bb0009137a20 */ /* 0x000fe20000410000 */
[----:B------:R-:W-:Y:S01]  /*9db0*/  IABS R187, R187 ;  /* 0x000000bb00bb7213 */ /* 0x000fe20000000000 */
[----:B------:R-:W-:Y:S01]  /*9dc0*/  FFMA.FTZ R9, R165, -UR18, R8 ;  /* 0x80000012a5097c23 */ /* 0x000fe20008010008 */
[----:B------:R-:W-:Y:S01]  /*9dd0*/  I2F R184, R184 ;  /* 0x000000b800b87306 */ /* 0x000fe20000201400 */
[----:B------:R-:W-:Y:S02]  /*9de0*/  FMUL.FTZ R8, R11, c[0x0][0x2ec] ;  /* 0x0000bb000b087a20 */ /* 0x000fe40000410000 */
[----:B------:R-:W-:Y:S01]  /*9df0*/  IMAD.IADD R14, R233, 0x1, -R12 ;  /* 0x00000001e90e7824 */ /* 0x000fe200078e0a0c */
[----:B------:R-:W-:Y:S01]  /*9e00*/  FSEL R9, R9, -INF , !P1 ;  /* 0xff80000009097808 */ /* 0x000fe20004800000 */
[----:B------:R-:W-:Y:S01]  /*9e10*/  IMAD.MOV.U32 R194, RZ, RZ, R187 ;  /* 0x000000ffffc27224 */ /* 0x000fe200078e00bb */
[----:B------:R-:W-:Y:S01]  /*9e20*/  ISETP.GE.AND P1, PT, R0, R227, PT ;  /* 0x000000e30000720c */ /* 0x000fe20003f26270 */
[----:B------:R-:W-:Y:S01]  /*9e30*/  FMUL.FTZ R165, R4, c[0x0][0x2ec] ;  /* 0x0000bb0004a57a20 */ /* 0x000fe20000410000 */
[----:B------:R-:W1:Y:S01]  /*9e40*/  MUFU.TANH R8, R8 ;  /* 0x0000000800087308 */ /* 0x000e620000002400 */
[----:B------:R-:W-:Y:S01]  /*9e50*/  IABS R187, R14 ;  /* 0x0000000e00bb7213 */ /* 0x000fe20000000000 */
[----:B------:R-:W-:Y:S01]  /*9e60*/  IMAD.IADD R14, R236, 0x1, -R17 ;  /* 0x00000001ec0e7824 */ /* 0x000fe200078e0a11 */
[----:B------:R-:W-:Y:S01]  /*9e70*/  ISETP.LT.OR P1, PT, R0, R232, P1 ;  /* 0x000000e80000720c */ /* 0x000fe20000f21670 */
[----:B------:R-:W-:-:S02]  /*9e80*/  IMAD.IADD R4, R236, 0x1, -R248 ;  /* 0x00000001ec047824 */ /* 0x000fc400078e0af8 */
[C---:B------:R-:W-:Y:S01]  /*9e90*/  IMAD.IADD R15, R233.reuse, 0x1, -R189 ;  /* 0x00000001e90f7824 */ /* 0x040fe200078e0abd */
[----:B------:R-:W-:Y:S01]  /*9ea0*/  IABS R14, R14 ;  /* 0x0000000e000e7213 */ /* 0x000fe20000000000 */
[----:B------:R-:W2:Y:S01]  /*9eb0*/  MUFU.TANH R19, R19 ;  /* 0x0000001300137308 */ /* 0x000ea20000002400 */
[----:B------:R-:W-:Y:S01]  /*9ec0*/  FSEL R2, R2, -INF , !P1 ;  /* 0xff80000002027808 */ /* 0x000fe20004800000 */
[----:B------:R-:W-:Y:S01]  /*9ed0*/  IMAD.IADD R190, R233, 0x1, -R17 ;  /* 0x00000001e9be7824 */ /* 0x000fe200078e0a11 */
[----:B------:R-:W-:Y:S01]  /*9ee0*/  ISETP.GE.AND P1, PT, R181, R234, PT ;  /* 0x000000eab500720c */ /* 0x000fe20003f26270 */
[----:B------:R-:W-:Y:S01]  /*9ef0*/  FMUL.FTZ R171, R171, c[0x0][0x2ec] ;  /* 0x0000bb00abab7a20 */ /* 0x000fe20000410000 */
[----:B------:R-:W-:Y:S01]  /*9f00*/  IABS R15, R15 ;  /* 0x0000000f000f7213 */ /* 0x000fe20000000000 */
[----:B------:R-:W-:Y:S01]  /*9f10*/  FMUL.FTZ R169, R169, c[0x0][0x2ec] ;  /* 0x0000bb00a9a97a20 */ /* 0x000fe20000410000 */
[----:B------:R-:W-:Y:S01]  /*9f20*/  ISETP.LT.OR P1, PT, R181, R235, P1 ;  /* 0x000000ebb500720c */ /* 0x000fe20000f21670 */
[----:B------:R3:W-:Y:S01]  /*9f30*/  I2F R16, R14 ;  /* 0x0000000e00107306 */ /* 0x0007e20000201400 */
[----:B-1----:R-:W-:Y:S01]  /*9f40*/  FFMA.FTZ R183, R183, -UR18, R8 ;  /* 0x80000012b7b77c23 */ /* 0x002fe20008010008 */
[----:B------:R-:W-:Y:S01]  /*9f50*/  IADD3 R8, R0, 0x38, RZ ;  /* 0x0000003800087810 */ /* 0x000fe20007ffe0ff */
[----:B------:R-:W-:Y:S01]  /*9f60*/  FMUL.FTZ R32, R32, c[0x0][0x2ec] ;  /* 0x0000bb0020207a20 */ /* 0x000fe20000410000 */
[----:B------:R-:W-:Y:S01]  /*9f70*/  IABS R190, R190 ;  /* 0x000000be00be7213 */ /* 0x000fe20000000000 */
[----:B------:R-:W-:-:S02]  /*9f80*/  FMUL.FTZ R34, R34, c[0x0][0x2ec] ;  /* 0x0000bb0022227a20 */ /* 0x000fc40000410000 */
[----:B------:R-:W-:Y:S01]  /*9f90*/  FMUL.FTZ R33, R33, c[0x0][0x2ec] ;  /* 0x0000bb0021217a20 */ /* 0x000fe20000410000 */
[----:B------:R-:W1:Y:S01]  /*9fa0*/  MUFU.TANH R165, R165 ;  /* 0x000000a500a57308 */ /* 0x000e620000002400 */
[----:B--2---:R-:W-:Y:S02]  /*9fb0*/  FFMA.FTZ R11, R182, -UR18, R19 ;  /* 0x80000012b60b7c23 */ /* 0x004fe40008010013 */
[----:B------:R-:W-:Y:S01]  /*9fc0*/  FMUL.FTZ R19, R6, c[0x0][0x2ec] ;  /* 0x0000bb0006137a20 */ /* 0x000fe20000410000 */
[----:B------:R-:W-:Y:S01]  /*9fd0*/  IABS R6, R4 ;  /* 0x0000000400067213 */ /* 0x000fe20000000000 */
[----:B------:R-:W-:Y:S01]  /*9fe0*/  FMUL.FTZ R182, R172, c[0x0][0x2ec] ;  /* 0x0000bb00acb67a20 */ /* 0x000fe20000410000 */
[----:B------:R-:W-:Y:S01]  /*9ff0*/  FSEL R11, R11, -INF , !P0 ;  /* 0xff8000000b0b7808 */ /* 0x000fe20004000000 */
[----:B------:R-:W-:Y:S01]  /*a000*/  IMAD.IADD R4, R233, 0x1, -R248 ;  /* 0x00000001e9047824 */ /* 0x000fe200078e0af8 */
[----:B---3--:R-:W-:Y:S01]  /*a010*/  IADD3 R14, R0, 0x39, RZ ;  /* 0x00000039000e7810 */ /* 0x008fe20007ffe0ff */
[----:B------:R-:W-:Y:S01]  /*a020*/  MUFU.TANH R19, R19 ;  /* 0x0000001300137308 */ /* 0x000fe20000002400 */
[----:B------:R-:W-:Y:S01]  /*a030*/  ISETP.GE.AND P0, PT, R181, R227, PT ;  /* 0x000000e3b500720c */ /* 0x000fe20003f06270 */
[----:B------:R-:W-:Y:S01]  /*a040*/  FMUL.FTZ R172, R175, c[0x0][0x2ec] ;  /* 0x0000bb00afac7a20 */ /* 0x000fe20000410000 */
[----:B------:R-:W-:Y:S01]  /*a050*/  IABS R4, R4 ;  /* 0x0000000400047213 */ /* 0x000fe20000000000 */
[----:B------:R-:W-:Y:S01]  /*a060*/  IMAD.IADD R0, R236, 0x1, -R14 ;  /* 0x00000001ec007824 */ /* 0x000fe200078e0a0e */
[----:B------:R-:W-:Y:S01]  /*a070*/  ISETP.LT.OR P0, PT, R181, R232, P0 ;  /* 0x000000e8b500720c */ /* 0x000fe20000701670 */
[----:B------:R-:W-:-:S02]  /*a080*/  IMAD.MOV.U32 R181, RZ, RZ, R6 ;  /* 0x000000ffffb57224 */ /* 0x000fc400078e0006 */
[----:B------:R-:W-:Y:S01]  /*a090*/  MUFU.TANH R180, R7 ;  /* 0x0000000700b47308 */ /* 0x000fe20000002400 */
[----:B------:R-:W-:Y:S01]  /*a0a0*/  IABS R0, R0 ;  /* 0x0000000000007213 */ /* 0x000fe20000000000 */
[----:B-1----:R-:W-:Y:S02]  /*a0b0*/  FFMA.FTZ R6, R186, -UR18, R165 ;  /* 0x80000012ba067c23 */ /* 0x002fe400080100a5 */
[C---:B------:R-:W-:Y:S02]  /*a0c0*/  IMAD.IADD R175, R236.reuse, 0x1, -R247 ;  /* 0x00000001ecaf7824 */ /* 0x040fe400078e0af7 */
[C---:B------:R-:W-:Y:S02]  /*a0d0*/  IMAD.IADD R186, R233.reuse, 0x1, -R246 ;  /* 0x00000001e9ba7824 */ /* 0x040fe400078e0af6 */
[----:B------:R-:W-:Y:S01]  /*a0e0*/  I2F R10, R0 ;  /* 0x00000000000a7306 */ /* 0x000fe20000201400 */
[----:B------:R-:W-:Y:S01]  /*a0f0*/  IABS R175, R175 ;  /* 0x000000af00af7213 */ /* 0x000fe20000000000 */
[----:B------:R-:W-:Y:S01]  /*a100*/  IMAD.IADD R191, R236, 0x1, -R195 ;  /* 0x00000001ecbf7824 */ /* 0x000fe200078e0ac3 */
[----:B------:R-:W-:Y:S01]  /*a110*/  IABS R186, R186 ;  /* 0x000000ba00ba7213 */ /* 0x000fe20000000000 */
[----:B------:R-:W-:-:S02]  /*a120*/  IMAD.IADD R165, R233, 0x1, -R240 ;  /* 0x00000001e9a57824 */ /* 0x000fc400078e0af0 */
[--C-:B------:R-:W-:Y:S01]  /*a130*/  IMAD.IADD R18, R233, 0x1, -R8.reuse ;  /* 0x00000001e9127824 */ /* 0x100fe200078e0a08 */
[----:B------:R-:W-:Y:S01]  /*a140*/  IABS R191, R191 ;  /* 0x000000bf00bf7213 */ /* 0x000fe20000000000 */
[----:B------:R-:W1:Y:S01]  /*a150*/  MUFU.TANH R0, R5 ;  /* 0x0000000500007308 */ /* 0x000e620000002400 */
[----:B------:R-:W-:Y:S01]  /*a160*/  IABS R165, R165 ;  /* 0x000000a500a57213 */ /* 0x000fe20000000000 */
[----:B------:R-:W-:Y:S01]  /*a170*/  FMUL.FTZ R26, R26, c[0x0][0x2ec] ;  /* 0x0000bb001a1a7a20 */ /* 0x000fe20000410000 */
[----:B------:R-:W-:Y:S01]  /*a180*/  IABS R18, R18 ;  /* 0x0000001200127213 */ /* 0x000fe20000000000 */
[----:B------:R-:W-:Y:S02]  /*a190*/  IMAD.IADD R241, R236, 0x1, -R8 ;  /* 0x00000001ecf17824 */ /* 0x000fe400078e0a08 */
[----:B------:R-:W-:Y:S02]  /*a1a0*/  FMUL.FTZ R20, R20, c[0x0][0x2ec] ;  /* 0x0000bb0014147a20 */ /* 0x000fe40000410000 */
[----:B------:R-:W2:Y:S01]  /*a1b0*/  MUFU.TANH R7, R173 ;  /* 0x000000ad00077308 */ /* 0x000ea20000002400 */
[----:B------:R-:W-:Y:S01]  /*a1c0*/  IABS R241, R241 ;  /* 0x000000f100f17213 */ /* 0x000fe20000000000 */
[----:B------:R-:W-:-:S02]  /*a1d0*/  FMUL.FTZ R21, R21, c[0x0][0x2ec] ;  /* 0x0000bb0015157a20 */ /* 0x000fc40000410000 */
[----:B------:R-:W-:-:S04]  /*a1e0*/  FMUL.FTZ R23, R23, c[0x0][0x2ec] ;  /* 0x0000bb0017177a20 */ /* 0x000fc80000410000 */
[----:B------:R3:W-:Y:S01]  /*a1f0*/  I2F R179, R188 ;  /* 0x000000bc00b37306 */ /* 0x0007e20000201400 */
[----:B-1----:R-:W-:Y:S01]  /*a200*/  FFMA.FTZ R5, R177, -UR18, R0 ;  /* 0x80000012b1057c23 */ /* 0x002fe20008010000 */
[----:B------:R-:W-:Y:S02]  /*a210*/  FSEL R0, R183, -INF , !P6 ;  /* 0xff800000b7007808 */ /* 0x000fe40007000000 */
[----:B------:R-:W-:-:S04]  /*a220*/  ISETP.GE.AND P6, PT, R185, R234, PT ;  /* 0x000000eab900720c */ /* 0x000fc80003fc6270 */
[----:B------:R-:W1:Y:S01]  /*a230*/  I2F R178, R178 ;  /* 0x000000b200b27306 */ /* 0x000e620000201400 */
[C---:B------:R-:W-:Y:S01]  /*a240*/  ISETP.LT.OR P6, PT, R185.reuse, R235, P6 ;  /* 0x000000ebb900720c */ /* 0x040fe200037c1670 */
[----:B--2---:R-:W-:Y:S01]  /*a250*/  IMAD.MOV.U32 R177, RZ, RZ, R7 ;  /* 0x000000ffffb17224 */ /* 0x004fe200078e0007 */
[----:B------:R-:W-:Y:S02]  /*a260*/  FSEL R7, R6, -INF , !P1 ;  /* 0xff80000006077808 */ /* 0x000fe40004800000 */
[-C--:B------:R-:W-:Y:S02]  /*a270*/  ISETP.GE.AND P1, PT, R185, R227.reuse, PT ;  /* 0x000000e3b900720c */ /* 0x080fe40003f26270 */
[----:B------:R-:W-:Y:S01]  /*a280*/  FSEL R5, R5, -INF , !P6 ;  /* 0xff80000005057808 */ /* 0x000fe20007000000 */
[----:B---3--:R-:W-:Y:S01]  /*a290*/  IMAD.IADD R188, R236, 0x1, -R189 ;  /* 0x00000001ecbc7824 */ /* 0x008fe200078e0abd */
[----:B------:R-:W-:Y:S01]  /*a2a0*/  I2F R13, R13 ;  /* 0x0000000d000d7306 */ /* 0x000fe20000201400 */
[----:B------:R-:W-:-:S02]  /*a2b0*/  ISETP.GE.AND P6, PT, R176, R227, PT ;  /* 0x000000e3b000720c */ /* 0x000fc40003fc6270 */
[----:B------:R-:W-:Y:S02]  /*a2c0*/  ISETP.LT.OR P1, PT, R185, R232, P1 ;  /* 0x000000e8b900720c */ /* 0x000fe40000f21670 */
[----:B------:R-:W-:Y:S01]  /*a2d0*/  IABS R188, R188 ;  /* 0x000000bc00bc7213 */ /* 0x000fe20000000000 */
[----:B-1----:R-:W-:Y:S02]  /*a2e0*/  FFMA.FTZ R6, R178, -UR18, R180 ;  /* 0x80000012b2067c23 */ /* 0x002fe400080100b4 */
[----:B------:R-:W1:Y:S01]  /*a2f0*/  MUFU.TANH R182, R182 ;  /* 0x000000b600b67308 */ /* 0x000e620000002400 */
[----:B------:R-:W-:Y:S02]  /*a300*/  ISETP.LT.OR P6, PT, R176, R232, P6 ;  /* 0x000000e8b000720c */ /* 0x000fe400037c1670 */
[----:B------:R-:W-:Y:S02]  /*a310*/  FSEL R6, R6, -INF , !P1 ;  /* 0xff80000006067808 */ /* 0x000fe40004800000 */
[----:B------:R-:W-:-:S03]  /*a320*/  ISETP.GE.AND P1, PT, R12, R234, PT ;  /* 0x000000ea0c00720c */ /* 0x000fc60003f26270 */
[----:B------:R-:W2:Y:S01]  /*a330*/  MUFU.TANH R174, R174 ;  /* 0x000000ae00ae7308 */ /* 0x000ea20000002400 */
[----:B------:R-:W-:-:S07]  /*a340*/  ISETP.LT.OR P1, PT, R12, R235, P1 ;  /* 0x000000eb0c00720c */ /* 0x000fce0000f21670 */
[----:B------:R3:W-:Y:S01]  /*a350*/  I2F R251, R4 ;  /* 0x0000000400fb7306 */ /* 0x0007e20000201400 */
[----:B-1----:R-:W-:-:S07]  /*a360*/  FFMA.FTZ R179, R179, -UR18, R182 ;  /* 0x80000012b3b37c23 */ /* 0x002fce00080100b6 */
[----:B------:R-:W1:Y:S01]  /*a370*/  I2F R194, R194 ;  /* 0x000000c200c27306 */ /* 0x000e620000201400 */
[----:B--2---:R-:W-:-:S05]  /*a380*/  FFMA.FTZ R13, R13, -UR18, R174 ;  /* 0x800000120d0d7c23 */ /* 0x004fca00080100ae */
[----:B------:R-:W-:Y:S01]  /*a390*/  FSEL R180, R13, -INF , !P6 ;  /* 0xff8000000db47808 */ /* 0x000fe20007000000 */
[----:B------:R-:W-:Y:S01]  /*a3a0*/  FMUL.FTZ R13, R35, c[0x0][0x2ec] ;  /* 0x0000bb00230d7a20 */ /* 0x000fe20000410000 */
[----:B------:R2:W-:Y:S01]  /*a3b0*/  MUFU.TANH R173, R168 ;  /* 0x000000a800ad7308 */ /* 0x0005e20000002400 */
[----:B---3--:R-:W-:Y:S01]  /*a3c0*/  FFMA.FTZ R4, R184, -UR18, R19 ;  /* 0x80000012b8047c23 */ /* 0x008fe20008010013 */
[-C--:B------:R-:W-:Y:S01]  /*a3d0*/  ISETP.GE.AND P6, PT, R189, R234.reuse, PT ;  /* 0x000000eabd00720c */ /* 0x080fe20003fc6270 */
[C---:B------:R-:W-:Y:S02]  /*a3e0*/  IMAD.IADD R184, R233.reuse, 0x1, -R244 ;  /* 0x00000001e9b87824 */ /* 0x040fe400078e0af4 */
[----:B------:R-:W-:Y:S01]  /*a3f0*/  IMAD.IADD R19, R233, 0x1, -R195 ;  /* 0x00000001e9137824 */ /* 0x000fe200078e0ac3 */
[----:B------:R-:W-:Y:S02]  /*a400*/  FSEL R4, R4, -INF , !P0 ;  /* 0xff80000004047808 */ /* 0x000fe40004000000 */
[----:B------:R-:W-:Y:S01]  /*a410*/  I2F R187, R187 ;  /* 0x000000bb00bb7306 */ /* 0x000fe20000201400 */
[----:B------:R-:W-:Y:S01]  /*a420*/  ISETP.GE.AND P0, PT, R176, R234, PT ;  /* 0x000000eab000720c */ /* 0x000fe20003f06270 */
[----:B-1----:R-:W-:Y:S01]  /*a430*/  FFMA.FTZ R194, R194, -UR18, R177 ;  /* 0x80000012c2c27c23 */ /* 0x002fe200080100b1 */
[----:B------:R-:W-:-:S02]  /*a440*/  ISETP.LT.OR P6, PT, R189, R235, P6 ;  /* 0x000000ebbd00720c */ /* 0x000fc400037c1670 */
[----:B------:R-:W-:Y:S02]  /*a450*/  ISETP.LT.OR P0, PT, R176, R235, P0 ;  /* 0x000000ebb000720c */ /* 0x000fe40000701670 */
[----:B------:R-:W-:Y:S01]  /*a460*/  IABS R184, R184 ;  /* 0x000000b800b87213 */ /* 0x000fe20000000000 */
[----:B------:R-:W1:Y:S01]  /*a470*/  I2F R188, R188 ;  /* 0x000000bc00bc7306 */ /* 0x000e620000201400 */
[----:B--2---:R-:W-:Y:S01]  /*a480*/  FMUL.FTZ R168, R170, c[0x0][0x2ec] ;  /* 0x0000bb00aaa87a20 */ /* 0x004fe20000410000 */
[----:B------:R-:W-:Y:S02]  /*a490*/  FSEL R185, R179, -INF , !P0 ;  /* 0xff800000b3b97808 */ /* 0x000fe40004000000 */
[----:B------:R-:W-:Y:S02]  /*a4a0*/  ISETP.GE.AND P0, PT, R12, R227, PT ;  /* 0x000000e30c00720c */ /* 0x000fe40003f06270 */
[----:B------:R-:W-:Y:S02]  /*a4b0*/  FSEL R179, R194, -INF , !P1 ;  /* 0xff800000c2b37808 */ /* 0x000fe40004800000 */
[----:B------:R-:W2:Y:S01]  /*a4c0*/  MUFU.TANH R172, R172 ;  /* 0x000000ac00ac7308 */ /* 0x000ea20000002400 */
[----:B------:R-:W-:-:S02]  /*a4d0*/  ISETP.LT.OR P0, PT, R12, R232, P0 ;  /* 0x000000e80c00720c */ /* 0x000fc40000701670 */
[C---:B------:R-:W-:Y:S02]  /*a4e0*/  ISETP.GE.AND P1, PT, R189.reuse, R227, PT ;  /* 0x000000e3bd00720c */ /* 0x040fe40003f26270 */
[----:B------:R-:W-:Y:S02]  /*a4f0*/  IABS R19, R19 ;  /* 0x0000001300137213 */ /* 0x000fe40000000000 */
[----:B------:R-:W-:Y:S01]  /*a500*/  ISETP.LT.OR P1, PT, R189, R232, P1 ;  /* 0x000000e8bd00720c */ /* 0x000fe20000f21670 */
[----:B------:R-:W-:Y:S01]  /*a510*/  I2F R15, R15 ;  /* 0x0000000f000f7306 */ /* 0x000fe20000201400 */
[----:B-1----:R-:W-:-:S05]  /*a520*/  FFMA.FTZ R173, R188, -UR18, R173 ;  /* 0x80000012bcad7c23 */ /* 0x002fca00080100ad */
[----:B------:R-:W-:Y:S02]  /*a530*/  FSEL R183, R173, -INF , !P6 ;  /* 0xff800000adb77808 */ /* 0x000fe40007000000 */
[----:B------:R-:W1:Y:S01]  /*a540*/  MUFU.TANH R168, R168 ;  /* 0x000000a800a87308 */ /* 0x000e620000002400 */
[----:B--2---:R-:W-:Y:S01]  /*a550*/  FFMA.FTZ R172, R187, -UR18, R172 ;  /* 0x80000012bbac7c23 */ /* 0x004fe200080100ac */
[----:B------:R-:W-:-:S04]  /*a560*/  ISETP.GE.AND P6, PT, R17, R227, PT ;  /* 0x000000e31100720c */ /* 0x000fc80003fc6270 */
[----:B------:R-:W-:Y:S02]  /*a570*/  FSEL R194, R172, -INF , !P0 ;  /* 0xff800000acc27808 */ /* 0x000fe40004000000 */
[----:B------:R-:W-:Y:S01]  /*a580*/  I2F R190, R190 ;  /* 0x000000be00be7306 */ /* 0x000fe20000201400 */
[C---:B------:R-:W-:Y:S02]  /*a590*/  ISETP.GE.AND P0, PT, R17.reuse, R234, PT ;  /* 0x000000ea1100720c */ /* 0x040fe40003f06270 */
[C---:B------:R-:W-:Y:S02]  /*a5a0*/  ISETP.LT.OR P6, PT, R17.reuse, R232, P6 ;  /* 0x000000e81100720c */ /* 0x040fe400037c1670 */
[----:B------:R-:W-:Y:S01]  /*a5b0*/  ISETP.LT.OR P0, PT, R17, R235, P0 ;  /* 0x000000eb1100720c */ /* 0x000fe20000701670 */
[----:B------:R-:W-:Y:S02]  /*a5c0*/  FMUL.FTZ R17, R31, c[0x0][0x2ec] ;  /* 0x0000bb001f117a20 */ /* 0x000fe40000410000 */
[----:B------:R-:W2:Y:S01]  /*a5d0*/  MUFU.TANH R171, R171 ;  /* 0x000000ab00ab7308 */ /* 0x000ea20000002400 */
[----:B-1----:R-:W-:-:S02]  /*a5e0*/  FFMA.FTZ R168, R15, -UR18, R168 ;  /* 0x800000120fa87c23 */ /* 0x002fc400080100a8 */
[----:B------:R-:W-:-:S03]  /*a5f0*/  FMUL.FTZ R15, R30, c[0x0][0x2ec] ;  /* 0x0000bb001e0f7a20 */ /* 0x000fc60000410000 */
[----:B------:R-:W-:Y:S02]  /*a600*/  FSEL R182, R168, -INF , !P1 ;  /* 0xff800000a8b67808 */ /* 0x000fe40004800000 */
[----:B------:R-:W1:Y:S01]  /*a610*/  MUFU.TANH R169, R169 ;  /* 0x000000a900a97308 */ /* 0x000e620000002400 */
[----:B------:R-:W-:-:S04]  /*a620*/  ISETP.GE.AND P1, PT, R248, R234, PT ;  /* 0x000000eaf800720c */ /* 0x000fc80003f26270 */
[----:B------:R-:W-:-:S03]  /*a630*/  ISETP.LT.OR P1, PT, R248, R235, P1 ;  /* 0x000000ebf800720c */ /* 0x000fc60000f21670 */
[----:B------:R-:W-:Y:S01]  /*a640*/  I2F R181, R181 ;  /* 0x000000b500b57306 */ /* 0x000fe20000201400 */
[----:B--2---:R-:W-:-:S05]  /*a650*/  FFMA.FTZ R190, R190, -UR18, R171 ;  /* 0x80000012bebe7c23 */ /* 0x004fca00080100ab */
[----:B------:R-:W-:Y:S02]  /*a660*/  FSEL R190, R190, -INF , !P6 ;  /* 0xff800000bebe7808 */ /* 0x000fe40007000000 */
[----:B------:R-:W2:Y:S01]  /*a670*/  MUFU.TANH R32, R32 ;  /* 0x0000002000207308 */ /* 0x000ea20000002400 */
[----:B-1----:R-:W-:Y:S01]  /*a680*/  FFMA.FTZ R16, R16, -UR18, R169 ;  /* 0x8000001210107c23 */ /* 0x002fe200080100a9 */
[----:B------:R-:W-:-:S04]  /*a690*/  ISETP.GE.AND P6, PT, R247, R234, PT ;  /* 0x000000eaf700720c */ /* 0x000fc80003fc6270 */
[----:B------:R-:W-:Y:S02]  /*a6a0*/  ISETP.LT.OR P6, PT, R247, R235, P6 ;  /* 0x000000ebf700720c */ /* 0x000fe400037c1670 */
[----:B------:R-:W-:Y:S08]  /*a6b0*/  I2F R175, R175 ;  /* 0x000000af00af7306 */ /* 0x000ff00000201400 */
[----:B------:R1:W3:Y:S01]  /*a6c0*/  MUFU.TANH R12, R33 ;  /* 0x00000021000c7308 */ /* 0x0002e20000002400 */
[----:B--2---:R-:W-:Y:S01]  /*a6d0*/  FFMA.FTZ R32, R181, -UR18, R32 ;  /* 0x80000012b5207c23 */ /* 0x004fe20008010020 */
[----:B------:R-:W-:Y:S01]  /*a6e0*/  FSEL R181, R16, -INF , !P0 ;  /* 0xff80000010b57808 */ /* 0x000fe20004000000 */
[----:B------:R-:W-:Y:S01]  /*a6f0*/  FMUL.FTZ R16, R25, c[0x0][0x2ec] ;  /* 0x0000bb0019107a20 */ /* 0x000fe20000410000 */
[----:B------:R-:W-:Y:S01]  /*a700*/  ISETP.GE.AND P0, PT, R248, R227, PT ;  /* 0x000000e3f800720c */ /* 0x000fe20003f06270 */
[----:B------:R-:W-:Y:S01]  /*a710*/  FMUL.FTZ R25, R27, c[0x0][0x2ec] ;  /* 0x0000bb001b197a20 */ /* 0x000fe20000410000 */
[----:B------:R-:W-:-:S02]  /*a720*/  FSEL R189, R32, -INF , !P1 ;  /* 0xff80000020bd7808 */ /* 0x000fc40004800000 */
[----:B------:R-:W2:Y:S01]  /*a730*/  MUFU.TANH R34, R34 ;  /* 0x0000002200227308 */ /* 0x000ea20000002400 */
[----:B------:R-:W-:Y:S02]  /*a740*/  ISETP.LT.OR P0, PT, R248, R232, P0 ;  /* 0x000000e8f800720c */ /* 0x000fe40000701670 */
[----:B------:R-:W-:-:S04]  /*a750*/  ISETP.GE.AND P1, PT, R247, R227, PT ;  /* 0x000000e3f700720c */ /* 0x000fc80003f26270 */
[----:B------:R-:W-:Y:S01]  /*a760*/  ISETP.LT.OR P1, PT, R247, R232, P1 ;  /* 0x000000e8f700720c */ /* 0x000fe20000f21670 */
[----:B-1----:R-:W-:Y:S01]  /*a770*/  FMUL.FTZ R33, R28, c[0x0][0x2ec] ;  /* 0x0000bb001c217a20 */ /* 0x002fe20000410000 */
[----:B------:R-:W-:Y:S01]  /*a780*/  I2F R186, R186 ;  /* 0x000000ba00ba7306 */ /* 0x000fe20000201400 */
[----:B------:R-:W-:Y:S02]  /*a790*/  FMUL.FTZ R28, R29, c[0x0][0x2ec] ;  /* 0x0000bb001d1c7a20 */ /* 0x000fe40000410000 */
[----:B------:R-:W-:Y:S02]  /*a7a0*/  FMUL.FTZ R29, R24, c[0x0][0x2ec] ;  /* 0x0000bb00181d7a20 */ /* 0x000fe40000410000 */
[----:B---3--:R-:W-:Y:S02]  /*a7b0*/  FFMA.FTZ R12, R175, -UR18, R12 ;  /* 0x80000012af0c7c23 */ /* 0x008fe4000801000c */
[----:B--2---:R-:W-:Y:S01]  /*a7c0*/  FFMA.FTZ R24, R251, -UR18, R34 ;  /* 0x80000012fb187c23 */ /* 0x004fe20008010022 */
[----:B------:R-:W1:Y:S02]  /*a7d0*/  MUFU.TANH R15, R15 ;  /* 0x0000000f000f7308 */ /* 0x000e640000002400 */
[----:B------:R-:W-:-:S02]  /*a7e0*/  FSEL R187, R12, -INF , !P6 ;  /* 0xff8000000cbb7808 */ /* 0x000fc40007000000 */
[----:B------:R-:W-:Y:S02]  /*a7f0*/  FSEL R24, R24, -INF , !P0 ;  /* 0xff80000018187808 */ /* 0x000fe40004000000 */
[C---:B------:R-:W-:Y:S02]  /*a800*/  ISETP.GE.AND P6, PT, R246.reuse, R227, PT ;  /* 0x000000e3f600720c */ /* 0x040fe40003fc6270 */
[----:B------:R-:W2:Y:S01]  /*a810*/  MUFU.TANH R33, R33 ;  /* 0x0000002100217308 */ /* 0x000ea20000002400 */
[C---:B------:R-:W-:Y:S02]  /*a820*/  ISETP.GE.AND P0, PT, R246.reuse, R234, PT ;  /* 0x000000eaf600720c */ /* 0x040fe40003f06270 */
[C---:B------:R-:W-:Y:S02]  /*a830*/  ISETP.LT.OR P6, PT, R246.reuse, R232, P6 ;  /* 0x000000e8f600720c */ /* 0x040fe400037c1670 */
[----:B------:R-:W-:-:S03]  /*a840*/  ISETP.LT.OR P0, PT, R246, R235, P0 ;  /* 0x000000ebf600720c */ /* 0x000fc60000701670 */
[----:B------:R-:W-:Y:S01]  /*a850*/  I2F R184, R184 ;  /* 0x000000b800b87306 */ /* 0x000fe20000201400 */
[----:B-1----:R-:W-:-:S07]  /*a860*/  FFMA.FTZ R15, R186, -UR18, R15 ;  /* 0x80000012ba0f7c23 */ /* 0x002fce000801000f */
[----:B------:R-:W1:Y:S01]  /*a870*/  MUFU.TANH R17, R17 ;  /* 0x0000001100117308 */ /* 0x000e620000002400 */
[----:B--2---:R-:W-:-:S05]  /*a880*/  FFMA.FTZ R27, R252, -UR18, R33 ;  /* 0x80000012fc1b7c23 */ /* 0x004fca0008010021 */
[----:B------:R-:W-:Y:S02]  /*a890*/  FSEL R27, R27, -INF , !P0 ;  /* 0xff8000001b1b7808 */ /* 0x000fe40004000000 */
[----:B------:R-:W2:Y:S01]  /*a8a0*/  MUFU.TANH R13, R13 ;  /* 0x0000000d000d7308 */ /* 0x000ea20000002400 */
[----:B------:R-:W-:-:S04]  /*a8b0*/  ISETP.GE.AND P0, PT, R244, R227, PT ;  /* 0x000000e3f400720c */ /* 0x000fc80003f06270 */
[----:B------:R-:W-:-:S03]  /*a8c0*/  ISETP.LT.OR P0, PT, R244, R232, P0 ;  /* 0x000000e8f400720c */ /* 0x000fc60000701670 */
[----:B------:R-:W3:Y:S01]  /*a8d0*/  MUFU.TANH R28, R28 ;  /* 0x0000001c001c7308 */ /* 0x000ee20000002400 */
[----:B-1----:R-:W-:Y:S01]  /*a8e0*/  FFMA.FTZ R17, R184, -UR18, R17 ;  /* 0x80000012b8117c23 */ /* 0x002fe20008010011 */
[----:B------:R-:W-:Y:S01]  /*a8f0*/  FSEL R184, R15, -INF , !P6 ;  /* 0xff8000000fb87808 */ /* 0x000fe20007000000 */
[----:B------:R-:W-:Y:S01]  /*a900*/  FMUL.FTZ R15, R22, c[0x0][0x2ec] ;  /* 0x0000bb00160f7a20 */ /* 0x000fe20000410000 */
[-C--:B------:R-:W-:Y:S02]  /*a910*/  ISETP.GE.AND P6, PT, R240, R234.reuse, PT ;  /* 0x000000eaf000720c */ /* 0x080fe40003fc6270 */
[----:B------:R-:W-:Y:S02]  /*a920*/  FSEL R186, R17, -INF , !P0 ;  /* 0xff80000011ba7808 */ /* 0x000fe40004000000 */
[----:B------:R-:W-:Y:S01]  /*a930*/  I2F R191, R191 ;  /* 0x000000bf00bf7306 */ /* 0x000fe20000201400 */
[----:B--2---:R-:W-:Y:S01]  /*a940*/  FFMA.FTZ R13, R250, -UR18, R13 ;  /* 0x80000012fa0d7c23 */ /* 0x004fe2000801000d */
[----:B------:R-:W-:-:S02]  /*a950*/  ISETP.GE.AND P0, PT, R195, R234, PT ;  /* 0x000000eac300720c */ /* 0x000fc40003f06270 */
[-C--:B------:R-:W-:Y:S02]  /*a960*/  ISETP.LT.OR P6, PT, R240, R235.reuse, P6 ;  /* 0x000000ebf000720c */ /* 0x080fe400037c1670 */
[----:B------:R-:W-:Y:S01]  /*a970*/  FSEL R188, R13, -INF , !P1 ;  /* 0xff8000000dbc7808 */ /* 0x000fe20004800000 */
[----:B------:R-:W-:Y:S01]  /*a980*/  IMAD.IADD R13, R233, 0x1, -R14 ;  /* 0x00000001e90d7824 */ /* 0x000fe200078e0a0e */
[----:B------:R-:W1:Y:S01]  /*a990*/  MUFU.TANH R16, R16 ;  /* 0x0000001000107308 */ /* 0x000e620000002400 */
[C---:B------:R-:W-:Y:S01]  /*a9a0*/  ISETP.GE.AND P1, PT, R244.reuse, R234, PT ;  /* 0x000000eaf400720c */ /* 0x040fe20003f26270 */
[----:B---3--:R-:W-:Y:S01]  /*a9b0*/  FFMA.FTZ R28, R243, -UR18, R28 ;  /* 0x80000012f31c7c23 */ /* 0x008fe2000801001c */
[-C--:B------:R-:W-:Y:S02]  /*a9c0*/  ISETP.LT.OR P0, PT, R195, R235.reuse, P0 ;  /* 0x000000ebc300720c */ /* 0x080fe40000701670 */
[----:B------:R-:W-:Y:S02]  /*a9d0*/  ISETP.LT.OR P1, PT, R244, R235, P1 ;  /* 0x000000ebf400720c */ /* 0x000fe40000f21670 */
[----:B------:R-:W-:Y:S01]  /*a9e0*/  IABS R13, R13 ;  /* 0x0000000d000d7213 */ /* 0x000fe20000000000 */
[----:B------:R-:W-:Y:S08]  /*a9f0*/  I2F R165, R165 ;  /* 0x000000a500a57306 */ /* 0x000ff00000201400 */
[----:B------:R-:W2:Y:S01]  /*aa00*/  MUFU.TANH R29, R29 ;  /* 0x0000001d001d7308 */ /* 0x000ea20000002400 */
[----:B-1----:R-:W-:-:S05]  /*aa10*/  FFMA.FTZ R16, R191, -UR18, R16 ;  /* 0x80000012bf107c23 */ /* 0x002fca0008010010 */
        /* <DEDUP_REMOVED lines=12> */
[----:B------:R-:W-:Y:S01]  /*aae0*/  I2F R241, R241 ;  /* 0x000000f100f17306 */ /* 0x000fe20000201400 */
[----:B--2---:R-:W-:-:S05]  /*aaf0*/  FFMA.FTZ R15, R18, -UR18, R15 ;  /* 0x80000012120f7c23 */ /* 0x004fca000801000f */
[----:B------:R-:W-:Y:S02]  /*ab00*/  FSEL R168, R15, -INF , !P0 ;  /* 0xff8000000fa87808 */ /* 0x000fe40004000000 */
[----:B------:R1:W2:Y:S01]  /*ab10*/  MUFU.TANH R12, R25 ;  /* 0x00000019000c7308 */ /* 0x0002a20000002400 */
[----:B------:R-:W-:Y:S01]  /*ab20*/  BAR.SYNC.DEFER_BLOCKING 0x0 ;  /* 0x0000000000007b1d */ /* 0x000fe20000010000 */
[----:B------:R-:W-:-:S06]  /*ab30*/  PLOP3.LUT P0, PT, PT, PT, UP0, 0x80, 0x0 ;  /* 0x000000000000781c */ /* 0x000fcc0003f0f008 */
[----:B------:R-:W3:Y:S01]  /*ab40*/  MUFU.TANH R20, R20 ;  /* 0x0000001400147308 */ /* 0x000ee20000002400 */
[----:B-1----:R-:W-:-:S07]  /*ab50*/  FSEL R25, R28, -INF , !P1 ;  /* 0xff8000001c197808 */ /* 0x002fce0004800000 */
[----:B------:R-:W-:Y:S01]  /*ab60*/  I2F R13, R13 ;  /* 0x0000000d000d7306 */ /* 0x000fe20000201400 */
[----:B------:R-:W-:Y:S01]  /*ab70*/  ISETP.GE.AND P1, PT, R240, R227, PT ;  /* 0x000000e3f000720c */ /* 0x000fe20003f26270 */
[----:B--2---:R-:W-:-:S03]  /*ab80*/  FFMA.FTZ R12, R19, -UR18, R12 ;  /* 0x80000012130c7c23 */ /* 0x004fc6000801000c */
[----:B------:R-:W-:Y:S01]  /*ab90*/  ISETP.LT.OR P1, PT, R240, R232, P1 ;  /* 0x000000e8f000720c */ /* 0x000fe20000f21670 */
[----:B---3--:R-:W-:Y:S02]  /*aba0*/  FFMA.FTZ R20, R241, -UR18, R20 ;  /* 0x80000012f1147c23 */ /* 0x008fe40008010014 */
[----:B------:R-:W1:Y:S01]  /*abb0*/  MUFU.TANH R21, R21 ;  /* 0x0000001500157308 */ /* 0x000e620000002400 */
[----:B------:R-:W-:Y:S02]  /*abc0*/  FSEL R172, R26, -INF , !P1 ;  /* 0xff8000001aac7808 */ /* 0x000fe40004800000 */
[-C--:B------:R-:W-:Y:S02]  /*abd0*/  ISETP.GE.AND P1, PT, R8, R234.reuse, PT ;  /* 0x000000ea0800720c */ /* 0x080fe40003f26270 */
[----:B------:R-:W-:Y:S02]  /*abe0*/  FSEL R170, R12, -INF , !P6 ;  /* 0xff8000000caa7808 */ /* 0x000fe40007000000 */
[----:B------:R-:W-:Y:S01]  /*abf0*/  ISETP.LT.OR P1, PT, R8, R235, P1 ;  /* 0x000000eb0800720c */ /* 0x000fe20000f21670 */
[----:B------:R-:W2:Y:S01]  /*ac00*/  MUFU.TANH R16, R23 ;  /* 0x0000001700107308 */ /* 0x000ea20000002400 */
[----:B------:R-:W-:-:S02]  /*ac10*/  ISETP.GE.AND P6, PT, R14, R234, PT ;  /* 0x000000ea0e00720c */ /* 0x000fc40003fc6270 */
[----:B------:R-:W-:Y:S02]  /*ac20*/  FSEL R173, R20, -INF , !P1 ;  /* 0xff80000014ad7808 */ /* 0x000fe40004800000 */
[C---:B------:R-:W-:Y:S02]  /*ac30*/  ISETP.GE.AND P1, PT, R14.reuse, R227, PT ;  /* 0x000000e30e00720c */ /* 0x040fe40003f26270 */
[----:B------:R-:W-:Y:S01]  /*ac40*/  ISETP.LT.OR P6, PT, R14, R235, P6 ;  /* 0x000000eb0e00720c */ /* 0x000fe200037c1670 */
[----:B-1----:R-:W-:Y:S01]  /*ac50*/  FFMA.FTZ R10, R10, -UR18, R21 ;  /* 0x800000120a0a7c23 */ /* 0x002fe20008010015 */
[----:B------:R-:W-:-:S04]  /*ac60*/  ISETP.LT.OR P1, PT, R14, R232, P1 ;  /* 0x000000e80e00720c */ /* 0x000fc80000f21670 */
[----:B------:R-:W-:Y:S01]  /*ac70*/  FSEL R171, R10, -INF , !P6 ;  /* 0xff8000000aab7808 */ /* 0x000fe20007000000 */
[----:B--2---:R-:W-:-:S05]  /*ac80*/  FFMA.FTZ R13, R13, -UR18, R16 ;  /* 0x800000120d0d7c23 */ /* 0x004fca0008010010 */
        /* <DEDUP_REMOVED lines=134> */
.L_x_1285:
[----:B------:R-:W-:Y:S05]  /*b4f0*/  BSYNC B0 ;  /* 0x0000000000007941 */ /* 0x000fea0003800000 */
.L_x_1284:
[----:B------:R-:W0:Y:S02]  /*b500*/  LDGDEPBAR ;  /* 0x00000000000079af */ /* 0x000e240000000000 */
.L_x_1283:
[----:B------:R-:W-:Y:S01]  /*b510*/  FMNMX.FTZ R10, R164, R9, !PT ;  /* 0x00000009a40a7209 */ /* 0x000fe20007810000 */
[----:B-1----:R-:W-:Y:S01]  /*b520*/  LDSM.16.MT88.4 R16, [R216+0x10000] ;  /* 0x01000000d810783b */ /* 0x002fe20000004200 */
        /* <DEDUP_REMOVED lines=32> */
[----:B--2---:R-:W1:Y:S04]  /*b730*/  SHFL.BFLY PT, R13, R10, 0x2, 0x1f ;  /* 0x0c401f000a0d7f89 */ /* 0x004e6800000e0000 */
[----:B------:R-:W2:Y:S01]  /*b740*/  SHFL.BFLY PT, R8, R15, 0x2, 0x1f ;  /* 0x0c401f000f087f89 */ /* 0x000ea200000e0000 */
[----:B-1----:R-:W-:Y:S02]  /*b750*/  FMNMX.FTZ R13, R10, R13, !PT ;  /* 0x0000000d0a0d7209 */ /* 0x002fe40007810000 */
[----:B--2---:R-:W-:-:S03]  /*b760*/  FMNMX.FTZ R8, R15, R8, !PT ;  /* 0x000000080f087209 */ /* 0x004fc60007810000 */
[----:B------:R-:W1:Y:S04]  /*b770*/  SHFL.BFLY PT, R34, R13, 0x1, 0x1f ;  /* 0x0c201f000d227f89 */ /* 0x000e6800000e0000 */
[----:B------:R-:W2:Y:S01]  /*b780*/  SHFL.BFLY PT, R33, R8, 0x1, 0x1f ;  /* 0x0c201f0008217f89 */ /* 0x000ea200000e0000 */
[----:B-1----:R-:W-:-:S03]  /*b790*/  FMNMX.FTZ R34, R13, R34, !PT ;  /* 0x000000220d227209 */ /* 0x002fc60007810000 */
[----:B------:R-:W1:Y:S01]  /*b7a0*/  LDSM.16.MT88.4 R12, [R214+0x10000] ;  /* 0x01000000d60c783b */ /* 0x000e620000004200 */
[----:B--2---:R-:W-:Y:S01]  /*b7b0*/  FMNMX.FTZ R33, R8, R33, !PT ;  /* 0x0000002108217209 */ /* 0x004fe20007810000 */
[C---:B------:R-:W-:Y:S01]  /*b7c0*/  FMUL.FTZ R174, R34.reuse, c[0x0][0x23c] ;  /* 0x00008f0022ae7a20 */ /* 0x040fe20000410000 */
[----:B------:R-:W-:Y:S02]  /*b7d0*/  FSETP.NEU.FTZ.AND P1, PT, R34, -INF , PT ;  /* 0xff8000002200780b */ /* 0x000fe40003f3d000 */
[C---:B------:R-:W-:Y:S01]  /*b7e0*/  FSETP.NEU.FTZ.AND P0, PT, R33.reuse, -INF , PT ;  /* 0xff8000002100780b */ /* 0x040fe20003f1d000 */
[----:B------:R-:W-:Y:S01]  /*b7f0*/  FMUL.FTZ R169, R33, c[0x0][0x23c] ;  /* 0x00008f0021a97a20 */ /* 0x000fe20000410000 */
[----:B------:R-:W-:-:S04]  /*b800*/  FSEL R174, R174, RZ, P1 ;  /* 0x000000ffaeae7208 */ /* 0x000fc80000800000 */
[----:B------:R-:W-:Y:S01]  /*b810*/  FSEL R169, R169, RZ, P0 ;  /* 0x000000ffa9a97208 */ /* 0x000fe20000000000 */
[--C-:B------:R-:W-:Y:S02]  /*b820*/  FFMA.FTZ R32, R9, c[0x0][0x23c], -R174.reuse ;  /* 0x00008f0009207a23 */ /* 0x100fe400000108ae */
[--C-:B------:R-:W-:Y:S02]  /*b830*/  FFMA.FTZ R31, R11, c[0x0][0x23c], -R174.reuse ;  /* 0x00008f000b1f7a23 */ /* 0x100fe400000108ae */
[----:B------:R-:W2:Y:S01]  /*b840*/  LDSM.16.MT88.4 R8, [R213+0x10000] ;  /* 0x01000000d508783b */ /* 0x000ea20000004200 */
[----:B------:R-:W-:Y:S01]  /*b850*/  FFMA.FTZ R29, R5, c[0x0][0x23c], -R174 ;  /* 0x00008f00051d7a23 */ /* 0x000fe200000108ae */
[----:B------:R-:W-:Y:S01]  /*b860*/  FSEL R5, R34, RZ, P1 ;  /* 0x000000ff22057208 */ /* 0x000fe20000800000 */
[--C-:B------:R-:W-:Y:S01]  /*b870*/  FFMA.FTZ R35, R6, c[0x0][0x23c], -R169.reuse ;  /* 0x00008f0006237a23 */ /* 0x100fe200000108a9 */
[----:B------:R-:W-:Y:S01]  /*b880*/  FSEL R6, R33, RZ, P0 ;  /* 0x000000ff21067208 */ /* 0x000fe20000000000 */
[--C-:B------:R-:W-:Y:S01]  /*b890*/  FFMA.FTZ R28, R2, c[0x0][0x23c], -R169.reuse ;  /* 0x00008f00021c7a23 */ /* 0x100fe200000108a9 */
[----:B------:R-:W-:Y:S01]  /*b8a0*/  MUFU.EX2 R32, R32 ;  /* 0x0000002000207308 */ /* 0x000fe20000000800 */
[----:B------:R-:W-:-:S02]  /*b8b0*/  FFMA.FTZ R2, R0, c[0x0][0x23c], -R169 ;  /* 0x00008f0000027a23 */ /* 0x000fc400000108a9 */
[----:B------:R-:W-:Y:S02]  /*b8c0*/  FFMA.FTZ R0, R4, c[0x0][0x23c], -R169 ;  /* 0x00008f0004007a23 */ /* 0x000fe400000108a9 */
[----:B------:R-:W-:Y:S02]  /*b8d0*/  FADD.FTZ R4, R164, -R5 ;  /* 0x80000005a4047221 */ /* 0x000fe40000010000 */
[----:B------:R-:W-:Y:S01]  /*b8e0*/  FADD.FTZ R6, R3, -R6 ;  /* 0x8000000603067221 */ /* 0x000fe20000010000 */
[----:B------:R-:W3:Y:S01]  /*b8f0*/  MUFU.EX2 R31, R31 ;  /* 0x0000001f001f7308 */ /* 0x000ee20000000800 */
[----:B------:R-:W-:Y:S02]  /*b900*/  FFMA.FTZ R30, R7, c[0x0][0x23c], -R174 ;  /* 0x00008f00071e7a23 */ /* 0x000fe400000108ae */
[----:B------:R-:W-:Y:S02]  /*b910*/  FMUL.FTZ R164, R4, c[0x0][0x23c] ;  /* 0x00008f0004a47a20 */ /* 0x000fe40000410000 */
[----:B------:R-:W-:-:S02]  /*b920*/  FMUL.FTZ R3, R6, c[0x0][0x23c] ;  /* 0x00008f0006037a20 */ /* 0x000fc40000410000 */
[--C-:B------:R-:W-:Y:S01]  /*b930*/  FFMA.FTZ R176, R185, c[0x0][0x23c], -R174.reuse ;  /* 0x00008f00b9b07a23 */ /* 0x100fe200000108ae */
[----:B------:R-:W-:Y:S01]  /*b940*/  MUFU.EX2 R30, R30 ;  /* 0x0000001e001e7308 */ /* 0x000fe20000000800 */
[--C-:B------:R-:W-:Y:S02]  /*b950*/  FFMA.FTZ R178, R183, c[0x0][0x23c], -R174.reuse ;  /* 0x00008f00b7b27a23 */ /* 0x100fe400000108ae */
[--C-:B------:R-:W-:Y:S02]  /*b960*/  FFMA.FTZ R179, R179, c[0x0][0x23c], -R174.reuse ;  /* 0x00008f00b3b37a23 */ /* 0x100fe400000108ae */
[----:B------:R-:W-:Y:S02]  /*b970*/  FFMA.FTZ R181, R181, c[0x0][0x23c], -R174 ;  /* 0x00008f00b5b57a23 */ /* 0x000fe400000108ae */
[--C-:B------:R-:W-:Y:S01]  /*b980*/  FFMA.FTZ R180, R180, c[0x0][0x23c], -R169.reuse ;  /* 0x00008f00b4b47a23 */ /* 0x100fe200000108a9 */
[----:B------:R-:W4:Y:S01]  /*b990*/  MUFU.EX2 R29, R29 ;  /* 0x0000001d001d7308 */ /* 0x000f220000000800 */
[----:B---3--:R-:W-:Y:S01]  /*b9a0*/  F2FP.BF16.PACK_AB R4, R31, R32 ;  /* 0x000000201f04723e */ /* 0x008fe200000010ff */
[----:B------:R-:W-:-:S02]  /*b9b0*/  FFMA.FTZ R183, R194, c[0x0][0x23c], -R169 ;  /* 0x00008f00c2b77a23 */ /* 0x000fc400000108a9 */
[--C-:B------:R-:W-:Y:S02]  /*b9c0*/  FFMA.FTZ R182, R182, c[0x0][0x23c], -R169.reuse ;  /* 0x00008f00b6b67a23 */ /* 0x100fe400000108a9 */
[--C-:B------:R-:W-:Y:S02]  /*b9d0*/  FFMA.FTZ R185, R190, c[0x0][0x23c], -R169.reuse ;  /* 0x00008f00beb97a23 */ /* 0x100fe400000108a9 */
[----:B------:R-:W-:Y:S01]  /*b9e0*/  MUFU.EX2 R28, R28 ;  /* 0x0000001c001c7308 */ /* 0x000fe20000000800 */
[--C-:B------:R-:W-:Y:S02]  /*b9f0*/  FFMA.FTZ R190, R187, c[0x0][0x23c], -R174.reuse ;  /* 0x00008f00bbbe7a23 */ /* 0x100fe400000108ae */
[--C-:B------:R-:W-:Y:S02]  /*ba00*/  FFMA.FTZ R187, R27, c[0x0][0x23c], -R174.reuse ;  /* 0x00008f001bbb7a23 */ /* 0x100fe400000108ae */
[--C-:B------:R-:W-:Y:S02]  /*ba10*/  FFMA.FTZ R194, R25, c[0x0][0x23c], -R174.reuse ;  /* 0x00008f0019c27a23 */ /* 0x100fe400000108ae */
[----:B------:R-:W-:Y:S01]  /*ba20*/  FFMA.FTZ R191, R24, c[0x0][0x23c], -R169 ;  /* 0x00008f0018bf7a23 */ /* 0x000fe200000108a9 */
[----:B------:R-:W3:Y:S01]  /*ba30*/  MUFU.EX2 R2, R2 ;  /* 0x0000000200027308 */ /* 0x000ee20000000800 */
[----:B----4-:R-:W-:Y:S01]  /*ba40*/  F2FP.BF16.PACK_AB R6, R29, R30 ;  /* 0x0000001e1d06723e */ /* 0x010fe200000010ff */
[----:B------:R-:W-:Y:S01]  /*ba50*/  LDSM.16.MT88.4 R24, [R216+0x11000] ;  /* 0x01100000d818783b */ /* 0x000fe20000004200 */
[----:B------:R-:W-:-:S02]  /*ba60*/  FFMA.FTZ R189, R189, c[0x0][0x23c], -R174 ;  /* 0x00008f00bdbd7a23 */ /* 0x000fc400000108ae */
[--C-:B------:R-:W-:Y:S02]  /*ba70*/  FFMA.FTZ R188, R188, c[0x0][0x23c], -R169.reuse ;  /* 0x00008f00bcbc7a23 */ /* 0x100fe400000108a9 */
[--C-:B------:R-:W-:Y:S01]  /*ba80*/  FFMA.FTZ R184, R184, c[0x0][0x23c], -R169.reuse ;  /* 0x00008f00b8b87a23 */ /* 0x100fe200000108a9 */
        /* <DEDUP_REMOVED lines=9> */
[--C-:B------:R-:W-:Y:S02]  /*bb20*/  FFMA.FTZ R170, R170, c[0x0][0x23c], -R169.reuse ;  /* 0x00008f00aaaa7a23 */ /* 0x100fe400000108a9 */
[----:B------:R-:W3:Y:S01]  /*bb30*/  MUFU.EX2 R164, R164 ;  /* 0x000000a400a47308 */ /* 0x000ee20000000800 */
[--C-:B------:R-:W-:Y:S02]  /*bb40*/  FFMA.FTZ R168, R168, c[0x0][0x23c], -R169.reuse ;  /* 0x00008f00a8a87a23 */ /* 0x100fe400000108a9 */
[----:B------:R-:W-:-:S05]  /*bb50*/  FFMA.FTZ R165, R165, c[0x0][0x23c], -R169 ;  /* 0x00008f00a5a57a23 */ /* 0x000fca00000108a9 */
        /* <DEDUP_REMOVED lines=26> */
[C---:B--2---:R-:W-:Y:S01]  /*bd00*/  HMMA.16816.F32.BF16 R144, R4.reuse, R8, R144 ;  /* 0x000000080490723c */ /* 0x044fe20000041890 */
        /* <DEDUP_REMOVED lines=9> */
[----:B------:R-:W4:Y:S01]  /*bda0*/  MUFU.EX2 R183, R183 ;  /* 0x000000b700b77308 */ /* 0x000f220000000800 */
[-C--:B------:R-:W-:Y:S02]  /*bdb0*/  FMUL.FTZ R159, R159, R3.reuse ;  /* 0x000000039f9f7220 */ /* 0x080fe40000410000 */
[C---:B------:R-:W-:Y:S01]  /*bdc0*/  HMMA.16816.F32.BF16 R160, R4.reuse, R16, R160 ;  /* 0x0000001004a0723c */ /* 0x040fe200000418a0 */
[-C--:B------:R-:W-:Y:S02]  /*bdd0*/  FMUL.FTZ R36, R36, R164.reuse ;  /* 0x000000a424247220 */ /* 0x080fe40000410000 */
[-C--:B------:R-:W-:Y:S02]  /*bde0*/  FMUL.FTZ R37, R37, R164.reuse ;  /* 0x000000a425257220 */ /* 0x080fe40000410000 */
[-C--:B------:R-:W-:Y:S01]  /*bdf0*/  FMUL.FTZ R38, R38, R3.reuse ;  /* 0x0000000326267220 */ /* 0x080fe20000410000 */
[----:B------:R-:W-:Y:S01]  /*be00*/  MUFU.EX2 R182, R182 ;  /* 0x000000b600b67308 */ /* 0x000fe20000000800 */
[----:B------:R-:W-:Y:S01]  /*be10*/  FMUL.FTZ R39, R39, R3 ;  /* 0x0000000327277220 */ /* 0x000fe20000410000 */
[----:B------:R-:W-:Y:S01]  /*be20*/  HMMA.16816.F32.BF16 R156, R4, R18, R156 ;  /* 0x00000012049c723c */ /* 0x000fe2000004189c */
[----:B------:R-:W5:Y:S01]  /*be30*/  LDSM.16.MT88.4 R16, [R212+0x10000] ;  /* 0x01000000d410783b */ /* 0x000f620000004200 */
        /* <DEDUP_REMOVED lines=16> */
[----:B------:R-:W-:Y:S01]  /*bf40*/  MUFU.EX2 R190, R190 ;  /* 0x000000be00be7308 */ /* 0x000fe20000000800 */
[----:B------:R-:W-:Y:S02]  /*bf50*/  FMUL.FTZ R51, R51, R3 ;  /* 0x0000000333337220 */ /* 0x000fe40000410000 */
[-C--:B------:R-:W-:Y:S01]  /*bf60*/  FMUL.FTZ R136, R136, R164.reuse ;  /* 0x000000a488887220 */ /* 0x080fe20000410000 */
        /* <DEDUP_REMOVED lines=8> */
[----:B------:R-:W-:Y:S02]  /*bff0*/  FMUL.FTZ R133, R133, R164 ;  /* 0x000000a485857220 */ /* 0x000fe40000410000 */
[-C--:B------:R-:W-:Y:S01]  /*c000*/  FMUL.FTZ R134, R134, R3.reuse ;  /* 0x0000000386867220 */ /* 0x080fe20000410000 */
[----:B------:R-:W-:Y:S01]  /*c010*/  MUFU.EX2 R194, R194 ;  /* 0x000000c200c27308 */ /* 0x000fe20000000800 */
[----:B------:R-:W-:-:S02]  /*c020*/  FMUL.FTZ R135, R135, R3 ;  /* 0x0000000387877220 */ /* 0x000fc40000410000 */
[C---:B-----5:R-:W-:Y:S01]  /*c030*/  HMMA.16816.F32.BF16 R136, R4.reuse, R16, R136 ;  /* 0x000000100488723c */ /* 0x060fe20000041888 */
[-C--:B------:R-:W-:Y:S02]  /*c040*/  FMUL.FTZ R60, R60, R164.reuse ;  /* 0x000000a43c3c7220 */ /* 0x080fe40000410000 */
[-C--:B------:R-:W-:Y:S02]  /*c050*/  FMUL.FTZ R61, R61, R164.reuse ;  /* 0x000000a43d3d7220 */ /* 0x080fe40000410000 */
[-C--:B------:R-:W-:Y:S01]  /*c060*/  FMUL.FTZ R62, R62, R3.reuse ;  /* 0x000000033e3e7220 */ /* 0x080fe20000410000 */
[----:B------:R-:W5:Y:S01]  /*c070*/  MUFU.EX2 R191, R191 ;  /* 0x000000bf00bf7308 */ /* 0x000f620000000800 */
[----:B------:R-:W-:Y:S01]  /*c080*/  FMUL.FTZ R63, R63, R3 ;  /* 0x000000033f3f7220 */ /* 0x000fe20000410000 */
[----:B------:R-:W-:Y:S01]  /*c090*/  HMMA.16816.F32.BF16 R132, R4, R18, R132 ;  /* 0x000000120484723c */ /* 0x000fe20000041884 */
[----:B------:R-:W3:Y:S01]  /*c0a0*/  LDSM.16.MT88.4 R16, [R213+0x12000] ;  /* 0x01200000d510783b */ /* 0x000ee20000004200 */
        /* <DEDUP_REMOVED lines=29> */
[----:B------:R-:W1:Y:S01]  /*c280*/  MUFU.EX2 R186, R186 ;  /* 0x000000ba00ba7308 */ /* 0x000e620000000800 */
[----:B------:R-:W-:-:S02]  /*c290*/  FMUL.FTZ R59, R59, R3 ;  /* 0x000000033b3b7220 */ /* 0x000fc40000410000 */
[C---:B---3--:R-:W-:Y:S01]  /*c2a0*/  HMMA.16816.F32.BF16 R52, R4.reuse, R16, R52 ;  /* 0x000000100434723c */ /* 0x048fe20000041834 */
[-C--:B------:R-:W-:Y:S02]  /*c2b0*/  FMUL.FTZ R84, R84, R164.reuse ;  /* 0x000000a454547220 */ /* 0x080fe40000410000 */
[-C--:B------:R-:W-:Y:S02]  /*c2c0*/  FMUL.FTZ R85, R85, R164.reuse ;  /* 0x000000a455557220 */ /* 0x080fe40000410000 */
[-C--:B------:R-:W-:Y:S01]  /*c2d0*/  FMUL.FTZ R86, R86, R3.reuse ;  /* 0x0000000356567220 */ /* 0x080fe20000410000 */
[----:B------:R-:W-:Y:S01]  /*c2e0*/  MUFU.EX2 R173, R173 ;  /* 0x000000ad00ad7308 */ /* 0x000fe20000000800 */
[----:B------:R-:W-:Y:S01]  /*c2f0*/  FMUL.FTZ R87, R87, R3 ;  /* 0x0000000357577220 */ /* 0x000fe20000410000 */
[----:B------:R-:W-:Y:S01]  /*c300*/  HMMA.16816.F32.BF16 R56, R4, R18, R56 ;  /* 0x000000120438723c */ /* 0x000fe20000041838 */
[----:B------:R-:W3:Y:S01]  /*c310*/  LDSM.16.MT88.4 R16, [R214+0x14000] ;  /* 0x01400000d610783b */ /* 0x000ee20000004200 */
        /* <DEDUP_REMOVED lines=54> */
[----:B--2---:R-:W-:Y:S01]  /*c680*/  HMMA.16816.F32.BF16 R116, R4, R8, R116 ;  /* 0x000000080474723c */ /* 0x004fe20000041874 */
[----:B------:R-:W-:-:S02]  /*c690*/  FMUL.FTZ R101, R101, R164 ;  /* 0x000000a465657220 */ /* 0x000fc40000410000 */
[-C--:B------:R-:W-:Y:S02]  /*c6a0*/  FMUL.FTZ R102, R102, R3.reuse ;  /* 0x0000000366667220 */ /* 0x080fe40000410000 */
[-C--:B------:R-:W-:Y:S02]  /*c6b0*/  FMUL.FTZ R103, R103, R3.reuse ;  /* 0x0000000367677220 */ /* 0x080fe40000410000 */
[-C--:B------:R-:W-:Y:S01]  /*c6c0*/  FMUL.FTZ R104, R104, R164.reuse ;  /* 0x000000a468687220 */ /* 0x080fe20000410000 */
[----:B------:R-:W-:Y:S01]  /*c6d0*/  HMMA.16816.F32.BF16 R120, R4, R10, R120 ;  /* 0x0000000a0478723c */ /* 0x000fe20000041878 */
[----:B------:R-:W2:Y:S01]  /*c6e0*/  LDSM.16.MT88.4 R8, [R213+0x10800] ;  /* 0x01080000d508783b */ /* 0x000ea20000004200 */
[----:B------:R-:W-:Y:S02]  /*c6f0*/  FMUL.FTZ R105, R105, R164 ;  /* 0x000000a469697220 */ /* 0x000fe40000410000 */
[-C--:B------:R-:W-:Y:S02]  /*c700*/  FMUL.FTZ R106, R106, R3.reuse ;  /* 0x000000036a6a7220 */ /* 0x080fe40000410000 */
[----:B------:R-:W-:-:S02]  /*c710*/  FMUL.FTZ R107, R107, R3 ;  /* 0x000000036b6b7220 */ /* 0x000fc40000410000 */
[-C--:B------:R-:W-:Y:S01]  /*c720*/  FMUL.FTZ R124, R124, R164.reuse ;  /* 0x000000a47c7c7220 */ /* 0x080fe20000410000 */
[C---:B---3--:R-:W-:Y:S01]  /*c730*/  HMMA.16816.F32.BF16 R100, R4.reuse, R16, R100 ;  /* 0x000000100464723c */ /* 0x048fe20000041864 */
[-C--:B------:R-:W-:Y:S02]  /*c740*/  FMUL.FTZ R125, R125, R164.reuse ;  /* 0x000000a47d7d7220 */ /* 0x080fe40000410000 */
[-C--:B------:R-:W-:Y:S02]  /*c750*/  FMUL.FTZ R126, R126, R3.reuse ;  /* 0x000000037e7e7220 */ /* 0x080fe40000410000 */
[-C--:B------:R-:W-:Y:S02]  /*c760*/  FMUL.FTZ R127, R127, R3.reuse ;  /* 0x000000037f7f7220 */ /* 0x080fe40000410000 */
[-C--:B------:R-:W-:Y:S01]  /*c770*/  FMUL.FTZ R128, R128, R164.reuse ;  /* 0x000000a480807220 */ /* 0x080fe20000410000 */
[----:B------:R-:W-:Y:S01]  /*c780*/  HMMA.16816.F32.BF16 R104, R4, R18, R104 ;  /* 0x000000120468723c */ /* 0x000fe20000041868 */
[----:B------:R-:W-:Y:S01]  /*c790*/  FMUL.FTZ R129, R129, R164 ;  /* 0x000000a481817220 */ /* 0x000fe20000410000 */
[----:B------:R-:W3:Y:S01]  /*c7a0*/  LDSM.16.MT88.4 R16, [R214+0x10800] ;  /* 0x01080000d610783b */ /* 0x000ee20000004200 */
        /* <DEDUP_REMOVED lines=10> */
[----:B------:R-:W3:Y:S01]  /*c850*/  LDSM.16.MT88.4 R20, [R212+0x10800] ;  /* 0x01080000d414783b */ /* 0x000ee20000004200 */
        /* <DEDUP_REMOVED lines=15> */
[----:B------:R-:W-:-:S04]  /*c950*/  FADD.FTZ R2, R185, R2 ;  /* 0x00000002b9027221 */ /* 0x000fc80000010000 */
[----:B-----5:R-:W-:Y:S01]  /*c960*/  FADD.FTZ R3, R191, R2 ;  /* 0x00000002bf037221 */ /* 0x020fe20000010000 */
[----:B------:R-:W-:Y:S01]  /*c970*/  HMMA.16816.F32.BF16 R156, R4, R14, R156 ;  /* 0x0000000e049c723c */ /* 0x000fe2000004189c */
[----:B------:R-:W1:Y:S02]  /*c980*/  LDSM.16.MT88.4 R12, [R216+0x12800] ;  /* 0x01280000d80c783b */ /* 0x000e640000004200 */
[----:B------:R-:W-:-:S05]  /*c990*/  FADD.FTZ R3, R188, R3 ;  /* 0x00000003bc037221 */ /* 0x000fca0000010000 */
        /* <DEDUP_REMOVED lines=51> */
[C---:B------:R-:W-:Y:S01]  /*ccd0*/  F2FP.BF16.PACK_AB R7, R195.reuse, R184 ;  /* 0x000000b8c307723e */ /* 0x040fe200000010ff */
[----:B------:R-:W-:Y:S01]  /*cce0*/  FADD.FTZ R0, R195, R0 ;  /* 0x00000000c3007221 */ /* 0x000fe20000010000 */
[----:B------:R-:W-:Y:S01]  /*ccf0*/  MOV R3, R33 ;  /* 0x0000002100037202 */ /* 0x000fe20000000f00 */
[----:B------:R-:W-:-:S04]  /*cd00*/  FADD.FTZ R187, R187, R190 ;  /* 0x000000bebbbb7221 */ /* 0x000fc80000010000 */
[----:B------:R-:W-:Y:S01]  /*cd10*/  HMMA.16816.F32.BF16 R160, R4, R24, R160 ;  /* 0x0000001804a0723c */ /* 0x000fe200000418a0 */
[----:B------:R-:W-:-:S07]  /*cd20*/  FADD.FTZ R194, R194, R187 ;  /* 0x000000bbc2c27221 */ /* 0x000fce0000010000 */
        /* <DEDUP_REMOVED lines=9> */
[C---:B----4-:R-:W-:Y:S08]  /*cdc0*/  HMMA.16816.F32.BF16 R36, R4.reuse, R24, R36 ;  /* 0x000000180424723c */ /* 0x050ff00000041824 */
        /* <DEDUP_REMOVED lines=35> */
[----:B------:R-:W-:Y:S01]  /*d000*/  HMMA.16816.F32.BF16 R128, R4, R10, R128 ;  /* 0x0000000a0480723c */ /* 0x000fe20000041880 */
[----:B------:R-:W2:Y:S06]  /*d010*/  LDSM.16.MT88.4 R8, [R216+0x13800] ;  /* 0x01380000d808783b */ /* 0x000eac0000004200 */
        /* <DEDUP_REMOVED lines=12> */
[----:B------:R-:W-:-:S05]  /*d0e0*/  FADD.FTZ R245, R165, R168 ;  /* 0x000000a8a5f57221 */ /* 0x000fca0000010000 */
        /* <DEDUP_REMOVED lines=33> */
[C---:B------:R-:W-:Y:S08]  /*d300*/  HMMA.16816.F32.BF16 R88, R4.reuse, R22, R88 ;  /* 0x000000160458723c */ /* 0x040ff00000041858 */
[C---:B---3--:R-:W-:Y:S08]  /*d310*/  HMMA.16816.F32.BF16 R92, R4.reuse, R24, R92 ;  /* 0x00000018045c723c */ /* 0x048ff0000004185c */
[C---:B------:R-:W-:Y:S08]  /*d320*/  HMMA.16816.F32.BF16 R96, R4.reuse, R26, R96 ;  /* 0x0000001a0460723c */ /* 0x040ff00000041860 */
[C---:B-1----:R-:W-:Y:S08]  /*d330*/  HMMA.16816.F32.BF16 R108, R4.reuse, R12, R108 ;  /* 0x0000000c046c723c */ /* 0x042ff0000004186c */
[C---:B------:R-:W-:Y:S08]  /*d340*/  HMMA.16816.F32.BF16 R112, R4.reuse, R14, R112 ;  /* 0x0000000e0470723c */ /* 0x040ff00000041870 */
[C---:B--2---:R-:W-:Y:S08]  /*d350*/  HMMA.16816.F32.BF16 R116, R4.reuse, R8, R116 ;  /* 0x000000080474723c */ /* 0x044ff00000041874 */
[C---:B------:R-:W-:Y:S08]  /*d360*/  HMMA.16816.F32.BF16 R120, R4.reuse, R10, R120 ;  /* 0x0000000a0478723c */ /* 0x040ff00000041878 */
[C---:B----4-:R-:W-:Y:S08]  /*d370*/  HMMA.16816.F32.BF16 R124, R4.reuse, R16, R124 ;  /* 0x00000010047c723c */ /* 0x050ff0000004187c */
[----:B------:R-:W-:Y:S08]  /*d380*/  HMMA.16816.F32.BF16 R128, R4, R18, R128 ;  /* 0x000000120480723c */ /* 0x000ff00000041880 */
.L_x_1282:
        /* <DEDUP_REMOVED lines=23> */
[----:B------:R-:W-:Y:S01]  /*d500*/  IMAD.MOV.U32 R247, RZ, RZ, R193 ;  /* 0x000000fffff77224 */ /* 0x000fe200078e00c1 */
[----:B-1----:R-:W-:Y:S01]  /*d510*/  SHF.R.S32.HI R250, RZ, 0x1f, R9 ;  /* 0x0000001ffffa7819 */ /* 0x002fe20000011409 */
[----:B------:R-:W-:Y:S01]  /*d520*/  UIADD3 UR7, UR29, -0x1, URZ ;  /* 0xffffffff1d077890 */ /* 0x000fe2000fffe03f */
[----:B------:R-:W-:-:S02]  /*d530*/  LEA R243, P1, R7, c[0x0][0x168], 0x1 ;  /* 0x00005a0007f37a11 */ /* 0x000fc400078208ff */
[----:B------:R-:W-:Y:S02]  /*d540*/  LEA.HI R250, R250, R9, RZ, 0x3 ;  /* 0x00000009fafa7211 */ /* 0x000fe400078f18ff */
[----:B------:R-:W-:Y:S02]  /*d550*/  LEA.HI.X R240, R5, c[0x0][0x174], R240, 0x1, P0 ;  /* 0x00005d0005f07a11 */ /* 0x000fe400000f0cf0 */
[----:B------:R-:W-:Y:S02]  /*d560*/  SHF.R.S32.HI R250, RZ, 0x3, R250 ;  /* 0x00000003fffa7819 */ /* 0x000fe400000114fa */
[----:B------:R-:W-:Y:S02]  /*d570*/  LEA.HI.X R242, R7, c[0x0][0x16c], R242, 0x1, P1 ;  /* 0x00005b0007f27a11 */ /* 0x000fe400008f0cf2 */
[----:B------:R-:W-:Y:S02]  /*d580*/  SHF.R.S32.HI R251, RZ, 0x1f, R250 ;  /* 0x0000001ffffb7819 */ /* 0x000fe400000114fa */
[----:B------:R-:W-:-:S02]  /*d590*/  IADD3 R18, P2, R250, 0x10, RZ ;  /* 0x00000010fa127810 */ /* 0x000fc40007f5e0ff */
[C---:B------:R-:W-:Y:S02]  /*d5a0*/  IADD3 R14, P0, R250.reuse, 0x30, RZ ;  /* 0x00000030fa0e7810 */ /* 0x040fe40007f1e0ff */
[----:B------:R-:W-:Y:S01]  /*d5b0*/  IADD3 R16, P1, R250, 0x20, RZ ;  /* 0x00000020fa107810 */ /* 0x000fe20007f3e0ff */
[--C-:B------:R-:W-:Y:S01]  /*d5c0*/  IMAD.X R19, RZ, RZ, R251.reuse, P2 ;  /* 0x000000ffff137224 */ /* 0x100fe200010e06fb */
[----:B------:R-:W-:Y:S01]  /*d5d0*/  ISETP.GE.AND P2, PT, R223, c[0x0][0x220], PT ;  /* 0x00008800df007a0c */ /* 0x000fe20003f46270 */
[--C-:B------:R-:W-:Y:S02]  /*d5e0*/  IMAD.X R15, RZ, RZ, R251.reuse, P0 ;  /* 0x000000ffff0f7224 */ /* 0x100fe400000e06fb */
[----:B------:R-:W-:Y:S01]  /*d5f0*/  IMAD.X R17, RZ, RZ, R251, P1 ;  /* 0x000000ffff117224 */ /* 0x000fe200008e06fb */
[----:B------:R1:W-:Y:S04]  /*d600*/  STL.64 [R1+0x10], R18 ;  /* 0x0000101201007387 */ /* 0x0003e80000100a00 */
[----:B------:R1:W-:Y:S04]  /*d610*/  STL.64 [R1], R14 ;  /* 0x0000000e01007387 */ /* 0x0003e80000100a00 */
[----:B------:R1:W-:Y:S01]  /*d620*/  STL.64 [R1+0x8], R16 ;  /* 0x0000081001007387 */ /* 0x0003e20000100a00 */
[----:B------:R-:W-:Y:S05]  /*d630*/  BRA `(.L_x_1287) ;  /* 0x000006c000007947 */ /* 0x000fea0003800000 */
.L_x_1289:
        /* <DEDUP_REMOVED lines=108> */
.L_x_1287:
[----:B------:R-:W2:Y:S01]  /*dd00*/  LDL.64 R20, [R1+0x10] ;  /* 0x0000100001147983 */ /* 0x000ea20000100a00 */
        /* <DEDUP_REMOVED lines=9> */
[----:B-1----:R-:W-:Y:S01]  /*dda0*/  IMAD.WIDE.U32 R18, R244, UR9, R246 ;  /* 0x00000009f4127c25 */ /* 0x002fe2000f8e00f6 */
[----:B------:R-:W-:Y:S02]  /*ddb0*/  UISETP.GT.AND UP0, UPT, UR6, UR11, UPT ;  /* 0x0000000b0600728c */ /* 0x000fe4000bf04270 */
[----:B------:R-:W-:Y:S01]  /*ddc0*/  UIMAD UR4, UR5, UR9, UR4 ;  /* 0x00000009050472a4 */ /* 0x000fe2000f8e0204 */
[C---:B------:R-:W-:Y:S02]  /*ddd0*/  LEA R22, P0, R3.reuse, R250, 0x6 ;  /* 0x000000fa03167211 */ /* 0x040fe400078030ff */
[----:B------:R-:W-:Y:S02]  /*dde0*/  IADD3 R252, P1, R18, UR16, RZ ;  /* 0x0000001012fc7c10 */ /* 0x000fe4000ff3e0ff */
[----:B------:R-:W-:Y:S01]  /*ddf0*/  LEA.HI.X.SX32 R23, R3, R251, 0x6, P0 ;  /* 0x000000fb03177211 */ /* 0x000fe200000f36ff */
[----:B------:R-:W-:Y:S01]  /*de00*/  IMAD.WIDE.U32 R178, R22, c[0x0][0x1a0], RZ ;  /* 0x0000680016b27a25 */ /* 0x000fe200078e00ff */
[----:B------:R-:W-:Y:S01]  /*de10*/  IADD3 R17, R19, UR4, RZ ;  /* 0x0000000413117c10 */ /* 0x000fe2000fffe0ff */
[----:B------:R-:W-:Y:S01]  /*de20*/  UIADD3 UR4, UR8, -UR10, URZ ;  /* 0x8000000a08047290 */ /* 0x000fe2000fffe03f */
[----:B------:R-:W-:Y:S02]  /*de30*/  @!P5 LEA R34, P6, R18, c[0x0][0x170], 0x1 ;  /* 0x00005c001222da11 */ /* 0x000fe400078c08ff */
[----:B------:R-:W-:Y:S02]  /*de40*/  IADD3.X R244, R17, UR12, RZ, P1, !PT ;  /* 0x0000000c11f47c10 */ /* 0x000fe40008ffe4ff */
[C---:B------:R-:W-:Y:S02]  /*de50*/  @!P5 LEA R30, P1, R252.reuse, c[0x0][0x170], 0x1 ;  /* 0x00005c00fc1eda11 */ /* 0x040fe400078208ff */
[C---:B------:R-:W-:Y:S02]  /*de60*/  IADD3 R248, P0, R252.reuse, UR16, RZ ;  /* 0x00000010fcf87c10 */ /* 0x040fe4000ff1e0ff */
[----:B------:R-:W-:Y:S01]  /*de70*/  @!P5 LEA.HI.X R31, R252, c[0x0][0x174], R244, 0x1, P1 ;  /* 0x00005d00fc1fda11 */ /* 0x000fe200008f0cf4 */
[----:B---3--:R-:W3:Y:S01]  /*de80*/  LDL.64 R38, [R1+0x8] ;  /* 0x0000080001267983 */ /* 0x008ee20000100a00 */
[----:B------:R-:W-:Y:S01]  /*de90*/  IMAD R252, R23, c[0x0][0x1a0], RZ ;  /* 0x0000680017fc7a24 */ /* 0x000fe200078e02ff */
[----:B------:R-:W-:Y:S02]  /*dea0*/  @!P5 LEA.HI.X R35, R18, c[0x0][0x174], R17, 0x1, P6 ;  /* 0x00005d001223da11 */ /* 0x000fe400030f0c11 */
[----:B------:R-:W-:Y:S01]  /*deb0*/  IADD3.X R244, R244, UR12, RZ, P0, !PT ;  /* 0x0000000cf4f47c10 */ /* 0x000fe200087fe4ff */
[----:B------:R1:W-:Y:S01]  /*dec0*/  STL.64 [R1+0x18], R36 ;  /* 0x0000182401007387 */ /* 0x0003e20000100a00 */
[----:B------:R-:W-:Y:S01]  /*ded0*/  IMAD R252, R22, c[0x0][0x1a4], R252 ;  /* 0x0000690016fc7a24 */ /* 0x000fe200078e02fc */
[C---:B------:R-:W-:Y:S02]  /*dee0*/  @!P5 LEA R26, P0, R248.reuse, c[0x0][0x170], 0x1 ;  /* 0x00005c00f81ada11 */ /* 0x040fe400078008ff */
[C---:B------:R-:W-:Y:S01]  /*def0*/  @!P5 IADD3 R18, P1, R248.reuse, UR16, RZ ;  /* 0x00000010f812dc10 */ /* 0x040fe2000ff3e0ff */
[----:B------:R-:W-:Y:S01]  /*df00*/  @P5 STS.128 [R226+0x10000], RZ ;  /* 0x010000ffe2005388 */ /* 0x000fe20000000c00 */
[----:B------:R-:W-:Y:S02]  /*df10*/  @!P5 LEA.HI.X R27, R248, c[0x0][0x174], R244, 0x1, P0 ;  /* 0x00005d00f81bda11 */ /* 0x000fe400000f0cf4 */
[----:B------:R-:W-:Y:S02]  /*df20*/  LEA R194, P0, R178, R241, 0x1 ;  /* 0x000000f1b2c27211 */ /* 0x000fe400078008ff */
[----:B------:R-:W-:Y:S01]  /*df30*/  @!PT LDS RZ, [RZ] ;  /* 0x00000000fffff984 */ /* 0x000fe20000000800 */
[----:B------:R-:W-:Y:S01]  /*df40*/  @!PT LDS RZ, [RZ] ;  /* 0x00000000fffff984 */ /* 0x000fe20000000800 */
[----:B------:R-:W-:Y:S01]  /*df50*/  @!PT LDS RZ, [RZ] ;  /* 0x00000000fffff984 */ /* 0x000fe20000000800 */
[----:B------:R4:W-:Y:S01]  /*df60*/  @!P5 LDGSTS.E.BYPASS.LTC128B.128 [R226+0x10000], [R34.64] ;  /* 0x1000000022e2dfae */ /* 0x0009e2000b901d56 */
[----:B------:R-:W-:Y:S02]  /*df70*/  IADD3 R252, R179, R252, RZ ;  /* 0x000000fcb3fc7210 */ /* 0x000fe40007ffe0ff */
[----:B------:R-:W-:Y:S02]  /*df80*/  @!P5 IADD3.X R17, R244, UR12, RZ, P1, !PT ;  /* 0x0000000cf411dc10 */ /* 0x000fe40008ffe4ff */
[----:B------:R-:W-:Y:S01]  /*df90*/  @P4 STS.128 [R226+0x12000], RZ ;  /* 0x012000ffe2004388 */ /* 0x000fe20000000c00 */
        /* <DEDUP_REMOVED lines=8> */
[----:B-1----:R-:W2:Y:S05]  /*e020*/  LDL.64 R36, [R1] ;  /* 0x0000000001247983 */ /* 0x002eaa0000100a00 */
        /* <DEDUP_REMOVED lines=14> */
[----:B------:R-:W-:Y:S01]  /*e110*/  @P4 STS.128 [R226+0x12800], RZ ;  /* 0x012800ffe2004388 */ /* 0x000fe20000000c00 */
[C---:B--2---:R-:W-:Y:S02]  /*e120*/  LEA R190, P0, R3.reuse, R36, 0x6 ;  /* 0x0000002403be7211 */ /* 0x044fe400078030ff */
[C---:B------:R-:W-:Y:S02]  /*e130*/  LEA R18, P6, R3.reuse, R20, 0x6 ;  /* 0x0000001403127211 */ /* 0x040fe400078c30ff */
[C---:B---3--:R-:W-:Y:S02]  /*e140*/  LEA R174, P1, R3.reuse, R38, 0x6 ;  /* 0x0000002603ae7211 */ /* 0x048fe400078230ff */
[C---:B------:R-:W-:Y:S02]  /*e150*/  LEA.HI.X.SX32 R19, R3.reuse, R21, 0x6, P6 ;  /* 0x0000001503137211 */ /* 0x040fe400030f36ff */
[C---:B------:R-:W-:Y:S02]  /*e160*/  LEA.HI.X.SX32 R175, R3.reuse, R39, 0x6, P1 ;  /* 0x0000002703af7211 */ /* 0x040fe400008f36ff */
[----:B------:R-:W-:Y:S01]  /*e170*/  LEA.HI.X.SX32 R191, R3, R37, 0x6, P0 ;  /* 0x0000002503bf7211 */ /* 0x000fe200000f36ff */
[----:B------:R-:W-:Y:S02]  /*e180*/  IMAD R248, R19, c[0x0][0x1a0], RZ ;  /* 0x0000680013f87a24 */ /* 0x000fe400078e02ff */
[----:B------:R-:W-:Y:S02]  /*e190*/  IMAD R244, R175, c[0x0][0x1a0], RZ ;  /* 0x00006800aff47a24 */ /* 0x000fe400078e02ff */
[C---:B------:R-:W-:Y:S02]  /*e1a0*/  IMAD R248, R18.reuse, c[0x0][0x1a4], R248 ;  /* 0x0000690012f87a24 */ /* 0x040fe400078e02f8 */
[----:B------:R-:W-:Y:S04]  /*e1b0*/  IMAD.WIDE.U32 R18, R18, c[0x0][0x1a0], RZ ;  /* 0x0000680012127a25 */ /* 0x000fe800078e00ff */
[----:B------:R-:W-:Y:S01]  /*e1c0*/  IMAD.IADD R248, R19, 0x1, R248 ;  /* 0x0000000113f87824 */ /* 0x000fe200078e02f8 */
[-C--:B------:R-:W-:Y:S01]  /*e1d0*/  LEA R182, P6, R18, R241.reuse, 0x1 ;  /* 0x000000f112b67211 */ /* 0x080fe200078c08ff */
[C---:B------:R-:W-:Y:S02]  /*e1e0*/  IMAD R244, R174.reuse, c[0x0][0x1a4], R244 ;  /* 0x00006900aef47a24 */ /* 0x040fe400078e02f4 */
[----:B------:R-:W-:Y:S01]  /*e1f0*/  IMAD.WIDE.U32 R174, R174, c[0x0][0x1a0], RZ ;  /* 0x00006800aeae7a25 */ /* 0x000fe200078e00ff */
[----:B------:R-:W-:Y:S03]  /*e200*/  LEA.HI.X R183, R18, R240, R248, 0x1, P6 ;  /* 0x000000f012b77211 */ /* 0x000fe600030f0cf8 */
[----:B------:R-:W-:Y:S01]  /*e210*/  IMAD R3, R191, c[0x0][0x1a0], RZ ;  /* 0x00006800bf037a24 */ /* 0x000fe200078e02ff */
[----:B------:R-:W-:Y:S01]  /*e220*/  IADD3 R244, R175, R244, RZ ;  /* 0x000000f4aff47210 */ /* 0x000fe20007ffe0ff */
[----:B------:R-:W-:Y:S01]  /*e230*/  @!PT LDS RZ, [RZ] ;  /* 0x00000000fffff984 */ /* 0x000fe20000000800 */
[----:B------:R-:W-:Y:S01]  /*e240*/  @!PT LDS RZ, [RZ] ;  /* 0x00000000fffff984 */ /* 0x000fe20000000800 */
[----:B------:R-:W-:Y:S01]  /*e250*/  @!PT LDS RZ, [RZ] ;  /* 0x00000000fffff984 */ /* 0x000fe20000000800 */
[----:B------:R2:W-:Y:S01]  /*e260*/  @!P4 LDGSTS.E.BYPASS.LTC128B.128 [R226+0x12800], [R182.64+0x80] ;  /* 0x12800080b6e2cfae */ /* 0x0005e2000b901d56 */
[----:B------:R-:W-:Y:S01]  /*e270*/  LEA R178, P1, R174, R241, 0x1 ;  /* 0x000000f1aeb27211 */ /* 0x000fe200078208ff */
[C---:B------:R-:W-:Y:S02]  /*e280*/  IMAD R3, R190.reuse, c[0x0][0x1a4], R3 ;  /* 0x00006900be037a24 */ /* 0x040fe400078e0203 */
[----:B------:R-:W-:Y:S01]  /*e290*/  IMAD.WIDE.U32 R190, R190, c[0x0][0x1a0], RZ ;  /* 0x00006800bebe7a25 */ /* 0x000fe200078e00ff */
[----:B------:R-:W-:Y:S01]  /*e2a0*/  @P3 STS.128 [R226+0x14800], RZ ;  /* 0x014800ffe2003388 */ /* 0x000fe20000000c00 */
[-C--:B------:R-:W-:Y:S03]  /*e2b0*/  LEA.HI.X R179, R174, R240.reuse, R244, 0x1, P1 ;  /* 0x000000f0aeb37211 */ /* 0x080fe600008f0cf4 */
[----:B------:R-:W-:Y:S01]  /*e2c0*/  IADD3 R3, R191, R3, RZ ;  /* 0x00000003bf037210 */ /* 0x000fe20007ffe0ff */
[----:B------:R-:W-:Y:S01]  /*e2d0*/  @!PT LDS RZ, [RZ] ;  /* 0x00000000fffff984 */ /* 0x000fe20000000800 */
[----:B------:R-:W-:Y:S01]  /*e2e0*/  @!PT LDS RZ, [RZ] ;  /* 0x00000000fffff984 */ /* 0x000fe20000000800 */
[----:B------:R-:W-:Y:S01]  /*e2f0*/  @!PT LDS RZ, [RZ] ;  /* 0x00000000fffff984 */ /* 0x000fe20000000800 */
[----:B------:R2:W-:Y:S01]  /*e300*/  @!P3 LDGSTS.E.BYPASS.LTC128B.128 [R226+0x14800], [R182.64+0x100] ;  /* 0x14800100b6e2bfae */ /* 0x0005e2000b901d56 */
[C---:B------:R-:W-:Y:S04]  /*e310*/  LEA R16, P0, R190.reuse, R241, 0x1 ;  /* 0x000000f1be107211 */ /* 0x040fe800078008ff */
[----:B------:R-:W-:Y:S01]  /*e320*/  @P2 STS.128 [R226+0x16800], RZ ;  /* 0x016800ffe2002388 */ /* 0x000fe20000000c00 */
[----:B------:R-:W-:Y:S04]  /*e330*/  LEA.HI.X R17, R190, R240, R3, 0x1, P0 ;  /* 0x000000f0be117211 */ /* 0x000fe800000f0c03 */
        /* <DEDUP_REMOVED lines=45> */
[----:B------:R-:W3:Y:S05]  /*e610*/  LDSM.16.M88.4 R168, [R221+0x8000] ;  /* 0x00800000dda8783b */ /* 0x000eea0000000200 */
[----:B------:R-:W4:Y:S05]  /*e620*/  LDSM.16.M88.4 R172, [R221+0x8800] ;  /* 0x00880000ddac783b */ /* 0x000f2a0000000200 */
[----:B-1----:R-:W1:Y:S05]  /*e630*/  LDSM.16.M88.4 R176, [R221+0x9000] ;  /* 0x00900000ddb0783b */ /* 0x002e6a0000000200 */
[----:B------:R-:W0:Y:S05]  /*e640*/  LDGDEPBAR ;  /* 0x00000000000079af */ /* 0x000e2a0000000000 */
[----:B--2---:R-:W2:Y:S05]  /*e650*/  LDSM.16.M88.4 R180, [R221+0x9800] ;  /* 0x00980000ddb4783b */ /* 0x004eaa0000000200 */
[----:B------:R-:W-:Y:S05]  /*e660*/  LDSM.16.M88.4 R184, [R220] ;  /* 0x00000000dcb8783b */ /* 0x000fea0000000200 */
[----:B------:R-:W1:Y:S05]  /*e670*/  LDSM.16.M88.4 R188, [R219] ;  /* 0x00000000dbbc783b */ /* 0x000e6a0000000200 */
[----:B------:R-:W2:Y:S01]  /*e680*/  LDSM.16.M88.4 R192, [R211] ;  /* 0x00000000d3c0783b */ /* 0x000ea20000000200 */
[C---:B---3--:R-:W-:Y:S08]  /*e690*/  HMMA.16816.F32.BF16 R4, R164.reuse, R168, RZ ;  /* 0x000000a8a404723c */ /* 0x048ff000000418ff */
[C---:B------:R-:W-:Y:S01]  /*e6a0*/  HMMA.16816.F32.BF16 R8, R164.reuse, R170, RZ ;  /* 0x000000aaa408723c */ /* 0x040fe200000418ff */
[----:B------:R-:W3:Y:S07]  /*e6b0*/  LDSM.16.M88.4 R168, [R210] ;  /* 0x00000000d2a8783b */ /* 0x000eee0000000200 */
[C---:B----4-:R-:W-:Y:S07]  /*e6c0*/  HMMA.16816.F32.BF16 R12, R164.reuse, R172, RZ ;  /* 0x000000aca40c723c */ /* 0x050fee00000418ff */
[----:B------:R-:W-:Y:S01]  /*e6d0*/  MOV R173, R21 ;  /* 0x0000001500ad7202 */ /* 0x000fe20000000f00 */
[C---:B------:R-:W-:Y:S01]  /*e6e0*/  HMMA.16816.F32.BF16 R16, R164.reuse, R174, RZ ;  /* 0x000000aea410723c */ /* 0x040fe200000418ff */
[----:B------:R-:W-:Y:S07]  /*e6f0*/  IMAD.MOV.U32 R172, RZ, RZ, R20 ;  /* 0x000000ffffac7224 */ /* 0x000fee00078e0014 */
[C---:B-1----:R-:W-:Y:S08]  /*e700*/  HMMA.16816.F32.BF16 R20, R164.reuse, R176, RZ ;  /* 0x000000b0a414723c */ /* 0x042ff000000418ff */
[C---:B------:R-:W-:Y:S01]  /*e710*/  HMMA.16816.F32.BF16 R24, R164.reuse, R178, RZ ;  /* 0x000000b2a418723c */ /* 0x040fe200000418ff */
[----:B------:R-:W-:Y:S07]  /*e720*/  LDSM.16.M88.4 R176, [R215+0x8000] ;  /* 0x00800000d7b0783b */ /* 0x000fee0000000200 */
[C---:B--2---:R-:W-:Y:S08]  /*e730*/  HMMA.16816.F32.BF16 R28, R164.reuse, R180, RZ ;  /* 0x000000b4a41c723c */ /* 0x044ff000000418ff */
[----:B------:R-:W-:Y:S01]  /*e740*/  HMMA.16816.F32.BF16 R32, R164, R182, RZ ;  /* 0x000000b6a420723c */ /* 0x000fe200000418ff */
[----:B------:R-:W1:Y:S05]  /*e750*/  LDSM.16.M88.4 R164, [R209] ;  /* 0x00000000d1a4783b */ /* 0x000e6a0000000200 */
[----:B------:R-:W-:Y:S02]  /*e760*/  LDSM.16.M88.4 R180, [R215+0x8800] ;  /* 0x00880000d7b4783b */ /* 0x000fe40000000200 */
[C---:B------:R-:W-:Y:S08]  /*e770*/  HMMA.16816.F32.BF16 R4, R184.reuse, R188, R4 ;  /* 0x000000bcb804723c */ /* 0x040ff00000041804 */
[C---:B------:R-:W-:Y:S01]  /*e780*/  HMMA.16816.F32.BF16 R8, R184.reuse, R190, R8 ;  /* 0x000000beb808723c */ /* 0x040fe20000041808 */
[----:B------:R-:W-:Y:S07]  /*e790*/  LDSM.16.M88.4 R188, [R215+0x9000] ;  /* 0x00900000d7bc783b */ /* 0x000fee0000000200 */
[C---:B------:R-:W-:Y:S07]  /*e7a0*/  HMMA.16816.F32.BF16 R12, R184.reuse, R192, R12 ;  /* 0x000000c0b80c723c */ /* 0x040fee000004180c */
[----:B------:R-:W-:Y:S01]  /*e7b0*/  MOV R192, R172 ;  /* 0x000000ac00c07202 */ /* 0x000fe20000000f00 */
[C---:B------:R-:W-:Y:S04]  /*e7c0*/  HMMA.16816.F32.BF16 R16, R184.reuse, R194, R16 ;  /* 0x000000c2b810723c */ /* 0x040fe80000041810 */
[----:B------:R-:W-:Y:S02]  /*e7d0*/  IMAD.MOV.U32 R193, RZ, RZ, R173 ;  /* 0x000000ffffc17224 */ /* 0x000fe400078e00ad */
[----:B------:R-:W2:Y:S02]  /*e7e0*/  LDSM.16.M88.4 R172, [R218] ;  /* 0x00000000daac783b */ /* 0x000ea40000000200 */
[C---:B---3--:R-:W-:Y:S08]  /*e7f0*/  HMMA.16816.F32.BF16 R20, R184.reuse, R168, R20 ;  /* 0x000000a8b814723c */ /* 0x048ff00000041814 */
[C---:B------:R-:W-:Y:S01]  /*e800*/  HMMA.16816.F32.BF16 R24, R184.reuse, R170, R24 ;  /* 0x000000aab818723c */ /* 0x040fe20000041818 */
[----:B------:R-:W3:Y:S07]  /*e810*/  LDSM.16.M88.4 R168, [R215+0x9800] ;  /* 0x00980000d7a8783b */ /* 0x000eee0000000200 */
[C---:B-1----:R-:W-:Y:S08]  /*e820*/  HMMA.16816.F32.BF16 R28, R184.reuse, R164, R28 ;  /* 0x000000a4b81c723c */ /* 0x042ff0000004181c */
[----:B------:R-:W-:Y:S01]  /*e830*/  HMMA.16816.F32.BF16 R32, R184, R166, R32 ;  /* 0x000000a6b820723c */ /* 0x000fe20000041820 */
[----:B------:R-:W-:Y:S05]  /*e840*/  LDSM.16.M88.4 R164, [R217] ;  /* 0x00000000d9a4783b */ /* 0x000fea0000000200 */
[----:B------:R-:W-:Y:S02]  /*e850*/  LDSM.16.M88.4 R184, [R208+0x1000] ;  /* 0x00100000d0b8783b */ /* 0x000fe40000000200 */
[C---:B--2---:R-:W-:Y:S08]  /*e860*/  HMMA.16816.F32.BF16 R4, R172.reuse, R176, R4 ;  /* 0x000000b0ac04723c */ /* 0x044ff00000041804 */
[C---:B------:R-:W-:Y:S01]  /*e870*/  HMMA.16816.F32.BF16 R8, R172.reuse, R178, R8 ;  /* 0x000000b2ac08723c */ /* 0x040fe20000041808 */
[----:B------:R-:W1:Y:S07]  /*e880*/  LDSM.16.M88.4 R176, [R208] ;  /* 0x00000000d0b0783b */ /* 0x000e6e0000000200 */
[C---:B------:R-:W-:Y:S08]  /*e890*/  HMMA.16816.F32.BF16 R12, R172.reuse, R180, R12 ;  /* 0x000000b4ac0c723c */ /* 0x040ff0000004180c */
[C---:B------:R-:W-:Y:S01]  /*e8a0*/  HMMA.16816.F32.BF16 R16, R172.reuse, R182, R16 ;  /* 0x000000b6ac10723c */ /* 0x040fe20000041810 */
[----:B------:R-:W2:Y:S07]  /*e8b0*/  LDSM.16.M88.4 R180, [R208+0x800] ;  /* 0x00080000d0b4783b */ /* 0x000eae0000000200 */
[C---:B------:R-:W-:Y:S08]  /*e8c0*/  HMMA.16816.F32.BF16 R20, R172.reuse, R188, R20 ;  /* 0x000000bcac14723c */ /* 0x040ff00000041814 */
[C---:B------:R-:W-:Y:S01]  /*e8d0*/  HMMA.16816.F32.BF16 R24, R172.reuse, R190, R24 ;  /* 0x000000beac18723c */ /* 0x040fe20000041818 */
[----:B------:R-:W4:Y:S07]  /*e8e0*/  LDSM.16.M88.4 R188, [R208+0x1800] ;  /* 0x00180000d0bc783b */ /* 0x000f2e0000000200 */
[C---:B---3--:R-:W-:Y:S08]  /*e8f0*/  HMMA.16816.F32.BF16 R28, R172.reuse, R168, R28 ;  /* 0x000000a8ac1c723c */ /* 0x048ff0000004181c */
[----:B------:R-:W-:Y:S01]  /*e900*/  HMMA.16816.F32.BF16 R32, R172, R170, R32 ;  /* 0x000000aaac20723c */ /* 0x000fe20000041820 */
[----:B------:R-:W-:Y:S05]  /*e910*/  LDSM.16.M88.4 R168, [R222+0x2000] ;  /* 0x00200000dea8783b */ /* 0x000fea0000000200 */
[----:B------:R-:W3:Y:S02]  /*e920*/  LDSM.16.M88.4 R172, [R221+0xa000] ;  /* 0x00a00000ddac783b */ /* 0x000ee40000000200 */
[C---:B-1----:R-:W-:Y:S08]  /*e930*/  HMMA.16816.F32.BF16 R4, R164.reuse, R176, R4 ;  /* 0x000000b0a404723c */ /* 0x042ff00000041804 */
        /* <DEDUP_REMOVED lines=8> */
[C---:B----4-:R-:W-:Y:S08]  /*e9c0*/  HMMA.16816.F32.BF16 R28, R164.reuse, R188, R28 ;  /* 0x000000bca41c723c */ /* 0x050ff0000004181c */
[----:B------:R-:W-:Y:S01]  /*e9d0*/  HMMA.16816.F32.BF16 R32, R164, R190, R32 ;  /* 0x000000bea420723c */ /* 0x000fe20000041820 */
[----:B------:R-:W4:Y:S05]  /*e9e0*/  LDSM.16.M88.4 R164, [R221+0xb800] ;  /* 0x00b80000dda4783b */ /* 0x000f2a0000000200 */
[----:B------:R-:W4:Y:S02]  /*e9f0*/  LDSM.16.M88.4 R188, [R207] ;  /* 0x00000000cfbc783b */ /* 0x000f240000000200 */
[C---:B---3--:R-:W-:Y:S08]  /*ea00*/  HMMA.16816.F32.BF16 R4, R168.reuse, R172, R4 ;  /* 0x000000aca804723c */ /* 0x048ff00000041804 */
[C---:B------:R-:W-:Y:S01]  /*ea10*/  HMMA.16816.F32.BF16 R8, R168.reuse, R174, R8 ;  /* 0x000000aea808723c */ /* 0x040fe20000041808 */
[----:B------:R-:W3:Y:S07]  /*ea20*/  LDSM.16.M88.4 R172, [R206] ;  /* 0x00000000ceac783b */ /* 0x000eee0000000200 */
[C---:B-1----:R-:W-:Y:S08]  /*ea30*/  HMMA.16816.F32.BF16 R12, R168.reuse, R176, R12 ;  /* 0x000000b0a80c723c */ /* 0x042ff0000004180c */
[C---:B------:R-:W-:Y:S01]  /*ea40*/  HMMA.16816.F32.BF16 R16, R168.reuse, R178, R16 ;  /* 0x000000b2a810723c */ /* 0x040fe20000041810 */
[----:B------:R-:W-:Y:S07]  /*ea50*/  LDSM.16.M88.4 R176, [R218+0x2000] ;  /* 0x00200000dab0783b */ /* 0x000fee0000000200 */
[C---:B--2---:R-:W-:Y:S08]  /*ea60*/  HMMA.16816.F32.BF16 R20, R168.reuse, R180, R20 ;  /* 0x000000b4a814723c */ /* 0x044ff00000041814 */
[C---:B------:R-:W-:Y:S01]  /*ea70*/  HMMA.16816.F32.BF16 R24, R168.reuse, R182, R24 ;  /* 0x000000b6a818723c */ /* 0x040fe20000041818 */
[----:B------:R-:W-:Y:S07]  /*ea80*/  LDSM.16.M88.4 R180, [R215+0xa000] ;  /* 0x00a00000d7b4783b */ /* 0x000fee0000000200 */
[C---:B----4-:R-:W-:Y:S08]  /*ea90*/  HMMA.16816.F32.BF16 R28, R168.reuse, R164, R28 ;  /* 0x000000a4a81c723c */ /* 0x050ff0000004181c */
[----:B------:R-:W-:Y:S01]  /*eaa0*/  HMMA.16816.F32.BF16 R32, R168, R166, R32 ;  /* 0x000000a6a820723c */ /* 0x000fe20000041820 */
[----:B------:R-:W1:Y:S05]  /*eab0*/  LDSM.16.M88.4 R164, [R205] ;  /* 0x00000000cda4783b */ /* 0x000e6a0000000200 */
[----:B------:R-:W2:Y:S02]  /*eac0*/  LDSM.16.M88.4 R168, [R204] ;  /* 0x00000000cca8783b */ /* 0x000ea40000000200 */
[C---:B------:R-:W-:Y:S08]  /*ead0*/  HMMA.16816.F32.BF16 R4, R184.reuse, R188, R4 ;  /* 0x000000bcb804723c */ /* 0x040ff00000041804 */
        /* <DEDUP_REMOVED lines=10> */
[----:B------:R-:W-:Y:S05]  /*eb80*/  LDSM.16.M88.4 R168, [R217+0x2000] ;  /* 0x00200000d9a8783b */ /* 0x000fea0000000200 */
[----:B------:R-:W-:Y:S02]  /*eb90*/  LDSM.16.M88.4 R184, [R208+0x2800] ;  /* 0x00280000d0b8783b */ /* 0x000fe40000000200 */
[C---:B------:R-:W-:Y:S08]  /*eba0*/  HMMA.16816.F32.BF16 R4, R176.reuse, R180, R4 ;  /* 0x000000b4b004723c */ /* 0x040ff00000041804 */
[C---:B------:R-:W-:Y:S01]  /*ebb0*/  HMMA.16816.F32.BF16 R8, R176.reuse, R182, R8 ;  /* 0x000000b6b008723c */ /* 0x040fe20000041808 */
[----:B------:R-:W2:Y:S07]  /*ebc0*/  LDSM.16.M88.4 R180, [R208+0x2000] ;  /* 0x00200000d0b4783b */ /* 0x000eae0000000200 */
[C---:B----4-:R-:W-:Y:S08]  /*ebd0*/  HMMA.16816.F32.BF16 R12, R176.reuse, R188, R12 ;  /* 0x000000bcb00c723c */ /* 0x050ff0000004180c */
[C---:B------:R-:W-:Y:S01]  /*ebe0*/  HMMA.16816.F32.BF16 R16, R176.reuse, R190, R16 ;  /* 0x000000beb010723c */ /* 0x040fe20000041810 */
[----:B------:R-:W4:Y:S07]  /*ebf0*/  LDSM.16.M88.4 R188, [R208+0x3000] ;  /* 0x00300000d0bc783b */ /* 0x000f2e0000000200 */
[C---:B---3--:R-:W-:Y:S08]  /*ec00*/  HMMA.16816.F32.BF16 R20, R176.reuse, R172, R20 ;  /* 0x000000acb014723c */ /* 0x048ff00000041814 */
[C---:B------:R-:W-:Y:S01]  /*ec10*/  HMMA.16816.F32.BF16 R24, R176.reuse, R174, R24 ;  /* 0x000000aeb018723c */ /* 0x040fe20000041818 */
[----:B------:R-:W3:Y:S07]  /*ec20*/  LDSM.16.M88.4 R172, [R208+0x3800] ;  /* 0x00380000d0ac783b */ /* 0x000eee0000000200 */
[C---:B-1----:R-:W-:Y:S08]  /*ec30*/  HMMA.16816.F32.BF16 R28, R176.reuse, R164, R28 ;  /* 0x000000a4b01c723c */ /* 0x042ff0000004181c */
[----:B------:R-:W-:Y:S01]  /*ec40*/  HMMA.16816.F32.BF16 R32, R176, R166, R32 ;  /* 0x000000a6b020723c */ /* 0x000fe20000041820 */
[----:B------:R-:W-:Y:S05]  /*ec50*/  LDSM.16.M88.4 R164, [R222+0x4000] ;  /* 0x00400000dea4783b */ /* 0x000fea0000000200 */
[----:B------:R-:W1:Y:S02]  /*ec60*/  LDSM.16.M88.4 R176, [R221+0xc000] ;  /* 0x00c00000ddb0783b */ /* 0x000e640000000200 */
[C---:B--2---:R-:W-:Y:S08]  /*ec70*/  HMMA.16816.F32.BF16 R4, R168.reuse, R180, R4 ;  /* 0x000000b4a804723c */ /* 0x044ff00000041804 */
[C---:B------:R-:W-:Y:S01]  /*ec80*/  HMMA.16816.F32.BF16 R8, R168.reuse, R182, R8 ;  /* 0x000000b6a808723c */ /* 0x040fe20000041808 */
[----:B------:R-:W2:Y:S07]  /*ec90*/  LDSM.16.M88.4 R180, [R221+0xc800] ;  /* 0x00c80000ddb4783b */ /* 0x000eae0000000200 */
[C---:B------:R-:W-:Y:S08]  /*eca0*/  HMMA.16816.F32.BF16 R12, R168.reuse, R184, R12 ;  /* 0x000000b8a80c723c */ /* 0x040ff0000004180c */
[C---:B------:R-:W-:Y:S01]  /*ecb0*/  HMMA.16816.F32.BF16 R16, R168.reuse, R186, R16 ;  /* 0x000000baa810723c */ /* 0x040fe20000041810 */
[----:B------:R-:W2:Y:S07]  /*ecc0*/  LDSM.16.M88.4 R184, [R221+0xd000] ;  /* 0x00d00000ddb8783b */ /* 0x000eae0000000200 */
[C---:B----4-:R-:W-:Y:S08]  /*ecd0*/  HMMA.16816.F32.BF16 R20, R168.reuse, R188, R20 ;  /* 0x000000bca814723c */ /* 0x050ff00000041814 */
[C---:B------:R-:W-:Y:S01]  /*ece0*/  HMMA.16816.F32.BF16 R24, R168.reuse, R190, R24 ;  /* 0x000000bea818723c */ /* 0x040fe20000041818 */
[----:B------:R-:W4:Y:S07]  /*ecf0*/  LDSM.16.M88.4 R188, [R221+0xd800] ;  /* 0x00d80000ddbc783b */ /* 0x000f2e0000000200 */
[C---:B---3--:R-:W-:Y:S08]  /*ed00*/  HMMA.16816.F32.BF16 R28, R168.reuse, R172, R28 ;  /* 0x000000aca81c723c */ /* 0x048ff0000004181c */
[----:B------:R-:W-:Y:S01]  /*ed10*/  HMMA.16816.F32.BF16 R32, R168, R174, R32 ;  /* 0x000000aea820723c */ /* 0x000fe20000041820 */
[----:B------:R-:W-:Y:S05]  /*ed20*/  LDSM.16.M88.4 R168, [R220+0x4000] ;  /* 0x00400000dca8783b */ /* 0x000fea0000000200 */
[----:B------:R-:W3:Y:S02]  /*ed30*/  LDSM.16.M88.4 R172, [R203] ;  /* 0x00000000cbac783b */ /* 0x000ee40000000200 */
        /* <DEDUP_REMOVED lines=9> */
[C---:B----4-:R-:W-:Y:S08]  /*edd0*/  HMMA.16816.F32.BF16 R28, R164.reuse, R188, R28 ;  /* 0x000000bca41c723c */ /* 0x050ff0000004181c */
[----:B------:R-:W-:Y:S01]  /*ede0*/  HMMA.16816.F32.BF16 R32, R164, R190, R32 ;  /* 0x000000bea420723c */ /* 0x000fe20000041820 */
[----:B------:R-:W4:Y:S05]  /*edf0*/  LDSM.16.M88.4 R164, [R200] ;  /* 0x00000000c8a4783b */ /* 0x000f2a0000000200 */
[----:B------:R-:W4:Y:S02]  /*ee00*/  LDSM.16.M88.4 R188, [R215+0xc000] ;  /* 0x00c00000d7bc783b */ /* 0x000f240000000200 */
[C---:B---3--:R-:W-:Y:S08]  /*ee10*/  HMMA.16816.F32.BF16 R4, R168.reuse, R172, R4 ;  /* 0x000000aca804723c */ /* 0x048ff00000041804 */
[C---:B------:R-:W-:Y:S01]  /*ee20*/  HMMA.16816.F32.BF16 R8, R168.reuse, R174, R8 ;  /* 0x000000aea808723c */ /* 0x040fe20000041808 */
[----:B------:R-:W3:Y:S07]  /*ee30*/  LDSM.16.M88.4 R172, [R215+0xc800] ;  /* 0x00c80000d7ac783b */ /* 0x000eee0000000200 */
        /* <DEDUP_REMOVED lines=8> */
[----:B------:R-:W1:Y:S05]  /*eec0*/  LDSM.16.M88.4 R164, [R215+0xd000] ;  /* 0x00d00000d7a4783b */ /* 0x000e6a0000000200 */
[----:B------:R-:W2:Y:S02]  /*eed0*/  LDSM.16.M88.4 R168, [R215+0xd800] ;  /* 0x00d80000d7a8783b */ /* 0x000ea40000000200 */
        /* <DEDUP_REMOVED lines=25> */
[----:B------:R-:W1:Y:S02]  /*f070*/  LDSM.16.M88.4 R176, [R199] ;  /* 0x00000000c7b0783b */ /* 0x000e640000000200 */
[C---:B--2---:R-:W-:Y:S08]  /*f080*/  HMMA.16816.F32.BF16 R4, R168.reuse, R180, R4 ;  /* 0x000000b4a804723c */ /* 0x044ff00000041804 */
[C---:B------:R-:W-:Y:S01]  /*f090*/  HMMA.16816.F32.BF16 R8, R168.reuse, R182, R8 ;  /* 0x000000b6a808723c */ /* 0x040fe20000041808 */
[----:B------:R-:W2:Y:S07]  /*f0a0*/  LDSM.16.M88.4 R180, [R198] ;  /* 0x00000000c6b4783b */ /* 0x000eae0000000200 */
        /* <DEDUP_REMOVED lines=22> */
[----:B------:R-:W4:Y:S02]  /*f210*/  LDSM.16.M88.4 R188, [R208+0x6000] ;  /* 0x00600000d0bc783b */ /* 0x000f240000000200 */
[C---:B---3--:R-:W-:Y:S08]  /*f220*/  HMMA.16816.F32.BF16 R4, R168.reuse, R172, R4 ;  /* 0x000000aca804723c */ /* 0x048ff00000041804 */
[C---:B------:R-:W-:Y:S08]  /*f230*/  HMMA.16816.F32.BF16 R8, R168.reuse, R174, R8 ;  /* 0x000000aea808723c */ /* 0x040ff00000041808 */
[C---:B-1----:R-:W-:Y:S08]  /*f240*/  HMMA.16816.F32.BF16 R12, R168.reuse, R176, R12 ;  /* 0x000000b0a80c723c */ /* 0x042ff0000004180c */
[C---:B------:R-:W-:Y:S08]  /*f250*/  HMMA.16816.F32.BF16 R16, R168.reuse, R178, R16 ;  /* 0x000000b2a810723c */ /* 0x040ff00000041810 */
[C---:B--2---:R-:W-:Y:S08]  /*f260*/  HMMA.16816.F32.BF16 R20, R168.reuse, R180, R20 ;  /* 0x000000b4a814723c */ /* 0x044ff00000041814 */
[C---:B------:R-:W-:Y:S08]  /*f270*/  HMMA.16816.F32.BF16 R24, R168.reuse, R182, R24 ;  /* 0x000000b6a818723c */ /* 0x040ff00000041818 */
[C---:B----4-:R-:W-:Y:S08]  /*f280*/  HMMA.16816.F32.BF16 R28, R168.reuse, R164, R28 ;  /* 0x000000a4a81c723c */ /* 0x050ff0000004181c */
[----:B------:R-:W-:Y:S01]  /*f290*/  HMMA.16816.F32.BF16 R32, R168, R166, R32 ;  /* 0x000000a6a820723c */ /* 0x000fe20000041820 */
[----:B------:R-:W1:Y:S05]  /*f2a0*/  LDSM.16.M88.4 R164, [R208+0x6800] ;  /* 0x00680000d0a4783b */ /* 0x000e6a0000000200 */
[----:B------:R-:W2:Y:S02]  /*f2b0*/  LDSM.16.M88.4 R168, [R208+0x7000] ;  /* 0x00700000d0a8783b */ /* 0x000ea40000000200 */
[C---:B------:R-:W-:Y:S07]  /*f2c0*/  HMMA.16816.F32.BF16 R4, R184.reuse, R188, R4 ;  /* 0x000000bcb804723c */ /* 0x040fee0000041804 */
[----:B------:R-:W-:Y:S01]  /*f2d0*/  MOV R189, UR4 ;  /* 0x0000000400bd7c02 */ /* 0x000fe20008000f00 */
[C---:B------:R-:W-:Y:S11]  /*f2e0*/  HMMA.16816.F32.BF16 R8, R184.reuse, R190, R8 ;  /* 0x000000beb808723c */ /* 0x040ff60000041808 */
[----:B------:R-:W-:Y:S05]  /*f2f0*/  @!UPT UIADD3 URZ, URZ, URZ, URZ ;  /* 0x0000003f3f3ff290 */ /* 0x000fea000fffe03f */
[----:B------:R-:W-:Y:S02]  /*f300*/  FMUL.FTZ R252, R6, c[0x0][0x2ec] ;  /* 0x0000bb0006fc7a20 */ /* 0x000fe40000410000 */
[----:B------:R-:W-:Y:S01]  /*f310*/  FMUL.FTZ R3, R4, c[0x0][0x2ec] ;  /* 0x0000bb0004037a20 */ /* 0x000fe20000410000 */
[----:B------:R-:W-:Y:S01]  /*f320*/  MOV R4, R192 ;  /* 0x000000c000047202 */ /* 0x000fe20000000f00 */
[----:B------:R-:W-:Y:S01]  /*f330*/  FMUL.FTZ R248, R5, c[0x0][0x2ec] ;  /* 0x0000bb0005f87a20 */ /* 0x000fe20000410000 */
[----:B------:R-:W-:Y:S01]  /*f340*/  MOV R5, R193 ;  /* 0x000000c100057202 */ /* 0x000fe20000000f00 */
[----:B------:R-:W3:Y:S01]  /*f350*/  MUFU.TANH R252, R252 ;  /* 0x000000fc00fc7308 */ /* 0x000ee20000002400 */
[----:B------:R-:W-:Y:S01]  /*f360*/  FMUL.FTZ R244, R7, c[0x0][0x2ec] ;  /* 0x0000bb0007f47a20 */ /* 0x000fe20000410000 */
[C---:B-1----:R-:W-:Y:S03]  /*f370*/  HMMA.16816.F32.BF16 R12, R184.reuse, R164, R12 ;  /* 0x000000a4b80c723c */ /* 0x042fe6000004180c */
[----:B------:R-:W-:Y:S01]  /*f380*/  FMUL.FTZ R173, R10, c[0x0][0x2ec] ;  /* 0x0000bb000aad7a20 */ /* 0x000fe20000410000 */
[----:B------:R-:W-:Y:S01]  /*f390*/  LEA R10, P1, R189, R38, 0x6 ;  /* 0x00000026bd0a7211 */ /* 0x000fe200078230ff */
[----:B------:R-:W-:Y:S03]  /*f3a0*/  FMUL.FTZ R195, R11, c[0x0][0x2ec] ;  /* 0x0000bb000bc37a20 */ /* 0x000fe60000410000 */
[----:B------:R-:W1:Y:S01]  /*f3b0*/  MUFU.TANH R3, R3 ;  /* 0x0000000300037308 */ /* 0x000e620000002400 */
[C---:B------:R-:W-:Y:S01]  /*f3c0*/  HMMA.16816.F32.BF16 R16, R184.reuse, R166, R16 ;  /* 0x000000a6b810723c */ /* 0x040fe20000041810 */
[----:B------:R-:W4:Y:S01]  /*f3d0*/  LDSM.16.M88.4 R164, [R208+0x7800] ;  /* 0x00780000d0a4783b */ /* 0x000f220000000200 */
[----:B------:R-:W-:Y:S04]  /*f3e0*/  DEPBAR.LE SB0, 0x0 ;  /* 0x000080000000791a */ /* 0x000fe80000000000 */
[----:B------:R-:W-:Y:S01]  /*f3f0*/  LEA.HI.X.SX32 R11, R189, R39, 0x6, P1 ;  /* 0x00000027bd0b7211 */ /* 0x000fe200008f36ff */
[----:B------:R-:W-:Y:S01]  /*f400*/  FMUL.FTZ R194, R8, c[0x0][0x2ec] ;  /* 0x0000bb0008c27a20 */ /* 0x000fe20000410000 */
[C---:B--2---:R-:W-:Y:S01]  /*f410*/  HMMA.16816.F32.BF16 R20, R184.reuse, R168, R20 ;  /* 0x000000a8b814723c */ /* 0x044fe20000041814 */
[----:B------:R-:W2:Y:S01]  /*f420*/  MUFU.TANH R248, R248 ;  /* 0x000000f800f87308 */ /* 0x000ea20000002400 */
[----:B------:R1:W5:Y:S03]  /*f430*/  LDL.LU.64 R38, [R1+0x20] ;  /* 0x0000200001267983 */ /* 0x0003660000300a00 */
[----:B------:R-:W-:Y:S02]  /*f440*/  FMUL.FTZ R174, R9, c[0x0][0x2ec] ;  /* 0x0000bb0009ae7a20 */ /* 0x000fe40000410000 */
[----:B------:R-:W-:Y:S01]  /*f450*/  FMUL.FTZ R177, R14, c[0x0][0x2ec] ;  /* 0x0000bb000eb17a20 */ /* 0x000fe20000410000 */
[C---:B------:R-:W-:Y:S03]  /*f460*/  HMMA.16816.F32.BF16 R24, R184.reuse, R170, R24 ;  /* 0x000000aab818723c */ /* 0x040fe60000041818 */
[----:B------:R-:W1:Y:S01]  /*f470*/  MUFU.TANH R244, R244 ;  /* 0x000000f400f47308 */ /* 0x000e620000002400 */
[----:B------:R-:W-:Y:S01]  /*f480*/  BAR.SYNC.DEFER_BLOCKING 0x0 ;  /* 0x0000000000007b1d */ /* 0x000fe20000010000 */
[----:B------:R-:W-:Y:S01]  /*f490*/  LEA R14, P6, R189, R4, 0x6 ;  /* 0x00000004bd0e7211 */ /* 0x000fe200078c30ff */
[----:B------:R-:W-:Y:S01]  /*f4a0*/  FMUL.FTZ R175, R15, c[0x0][0x2ec] ;  /* 0x0000bb000faf7a20 */ /* 0x000fe20000410000 */
[C---:B------:R-:W-:Y:S01]  /*f4b0*/  LEA R170, P0, R189.reuse, R250, 0x6 ;  /* 0x000000fabdaa7211 */ /* 0x040fe200078030ff */
[----:B------:R-:W-:Y:S01]  /*f4c0*/  FMUL.FTZ R179, R12, c[0x0][0x2ec] ;  /* 0x0000bb000cb37a20 */ /* 0x000fe20000410000 */
[C---:B------:R-:W-:Y:S04]  /*f4d0*/  LEA.HI.X.SX32 R15, R189.reuse, R5, 0x6, P6 ;  /* 0x00000005bd0f7211 */ /* 0x040fe800030f36ff */
[----:B------:R-:W1:Y:S01]  /*f4e0*/  MUFU.TANH R194, R194 ;  /* 0x000000c200c27308 */ /* 0x000e620000002400 */
[----:B------:R-:W-:Y:S01]  /*f4f0*/  LEA.HI.X.SX32 R171, R189, R251, 0x6, P0 ;  /* 0x000000fbbdab7211 */ /* 0x000fe200000f36ff */
[----:B------:R-:W-:Y:S01]  /*f500*/  FMUL.FTZ R178, R13, c[0x0][0x2ec] ;  /* 0x0000bb000db27a20 */ /* 0x000fe20000410000 */
[----:B------:R-:W-:Y:S01]  /*f510*/  LEA R8, P0, R189, R36, 0x6 ;  /* 0x00000024bd087211 */ /* 0x000fe200078030ff */
[----:B------:R-:W-:Y:S02]  /*f520*/  FMUL.FTZ R181, R16, c[0x0][0x2ec] ;  /* 0x0000bb0010b57a20 */ /* 0x000fe40000410000 */
[----:B------:R-:W-:Y:S01]  /*f530*/  FMUL.FTZ R182, R17, c[0x0][0x2ec] ;  /* 0x0000bb0011b67a20 */ /* 0x000fe20000410000 */
[----:B------:R-:W-:Y:S01]  /*f540*/  LEA.HI.X.SX32 R9, R189, R37, 0x6, P0 ;  /* 0x00000025bd097211 */ /* 0x000fe200000f36ff */
[----:B------:R-:W-:Y:S01]  /*f550*/  FMUL.FTZ R17, R18, c[0x0][0x2ec] ;  /* 0x0000bb0012117a20 */ /* 0x000fe20000410000 */
[----:B------:R1:W5:Y:S01]  /*f560*/  LDL.LU.64 R36, [R1+0x18] ;  /* 0x0000180001247983 */ /* 0x0003620000300a00 */
[----:B------:R-:W1:Y:S01]  /*f570*/  MUFU.TANH R174, R174 ;  /* 0x000000ae00ae7308 */ /* 0x000e620000002400 */
[----:B------:R-:W-:Y:S01]  /*f580*/  FMUL.FTZ R18, R19, c[0x0][0x2ec] ;  /* 0x0000bb0013127a20 */ /* 0x000fe20000410000 */
[C---:B----4-:R-:W-:Y:S03]  /*f590*/  HMMA.16816.F32.BF16 R28, R184.reuse, R164, R28 ;  /* 0x000000a4b81c723c */ /* 0x050fe6000004181c */
[----:B------:R-:W-:Y:S02]  /*f5a0*/  FMUL.FTZ R183, R20, c[0x0][0x2ec] ;  /* 0x0000bb0014b77a20 */ /* 0x000fe40000410000 */
[----:B------:R-:W-:Y:S02]  /*f5b0*/  FMUL.FTZ R191, R21, c[0x0][0x2ec] ;  /* 0x0000bb0015bf7a20 */ /* 0x000fe40000410000 */
[----:B------:R-:W-:Y:S01]  /*f5c0*/  FMUL.FTZ R21, R22, c[0x0][0x2ec] ;  /* 0x0000bb0016157a20 */ /* 0x000fe20000410000 */
[----:B------:R-:W4:Y:S01]  /*f5d0*/  MUFU.TANH R173, R173 ;  /* 0x000000ad00ad7308 */ /* 0x000f220000002400 */
[----:B------:R-:W-:Y:S03]  /*f5e0*/  HMMA.16816.F32.BF16 R32, R184, R166, R32 ;  /* 0x000000a6b820723c */ /* 0x000fe60000041820 */
[----:B------:R-:W-:Y:S02]  /*f5f0*/  FMUL.FTZ R19, R23, c[0x0][0x2ec] ;  /* 0x0000bb0017137a20 */ /* 0x000fe40000410000 */
[----:B------:R-:W-:Y:S02]  /*f600*/  FMUL.FTZ R193, R24, c[0x0][0x2ec] ;  /* 0x0000bb0018c17a20 */ /* 0x000fe40000410000 */
[----:B------:R-:W-:Y:S02]  /*f610*/  FMUL.FTZ R25, R25, c[0x0][0x2ec] ;  /* 0x0000bb0019197a20 */ /* 0x000fe40000410000 */
[----:B------:R-:W1:Y:S03]  /*f620*/  MUFU.TANH R195, R195 ;  /* 0x000000c300c37308 */ /* 0x000e660000002400 */
[----:B------:R-:W-:Y:S02]  /*f630*/  FMUL.FTZ R22, R26, c[0x0][0x2ec] ;  /* 0x0000bb001a167a20 */ /* 0x000fe40000410000 */
[----:B------:R-:W-:Y:S02]  /*f640*/  FMUL.FTZ R23, R27, c[0x0][0x2ec] ;  /* 0x0000bb001b177a20 */ /* 0x000fe40000410000 */
[----:B------:R-:W-:Y:S02]  /*f650*/  FMUL.FTZ R190, R29, c[0x0][0x2ec] ;  /* 0x0000bb001dbe7a20 */ /* 0x000fe40000410000 */
[----:B------:R-:W-:Y:S01]  /*f660*/  FMUL.FTZ R26, R28, c[0x0][0x2ec] ;  /* 0x0000bb001c1a7a20 */ /* 0x000fe20000410000 */
[----:B------:R-:W1:Y:S01]  /*f670*/  MUFU.TANH R179, R179 ;  /* 0x000000b300b37308 */ /* 0x000e620000002400 */
[----:B------:R-:W-:Y:S02]  /*f680*/  FMUL.FTZ R27, R30, c[0x0][0x2ec] ;  /* 0x0000bb001e1b7a20 */ /* 0x000fe40000410000 */
[----:B------:R-:W-:Y:S02]  /*f690*/  FMUL.FTZ R29, R31, c[0x0][0x2ec] ;  /* 0x0000bb001f1d7a20 */ /* 0x000fe40000410000 */
[----:B------:R-:W-:Y:S02]  /*f6a0*/  FMUL.FTZ R33, R33, c[0x0][0x2ec] ;  /* 0x0000bb0021217a20 */ /* 0x000fe40000410000 */
[----:B------:R-:W-:Y:S02]  /*f6b0*/  FMUL.FTZ R31, R34, c[0x0][0x2ec] ;  /* 0x0000bb00221f7a20 */ /* 0x000fe40000410000 */
[----:B------:R-:W-:Y:S01]  /*f6c0*/  FMUL.FTZ R30, R35, c[0x0][0x2ec] ;  /* 0x0000bb00231e7a20 */ /* 0x000fe20000410000 */
[----:B------:R1:W1:Y:S01]  /*f6d0*/  MUFU.TANH R6, R190 ;  /* 0x000000be00067308 */ /* 0x0002620000002400 */
[----:B------:R-:W-:Y:S02]  /*f6e0*/  FMUL.FTZ R7, R32, c[0x0][0x2ec] ;  /* 0x0000bb0020077a20 */ /* 0x000fe40000410000 */
[----:B------:R-:W-:Y:S02]  /*f6f0*/  IMAD R5, R171, c[0x0][0x198], RZ ;  /* 0x00006600ab057a24 */ /* 0x000fe400078e02ff */
[----:B------:R-:W-:Y:S02]  /*f700*/  IMAD R189, R11, c[0x0][0x198], RZ ;  /* 0x000066000bbd7a24 */ /* 0x000fe400078e02ff */
[C---:B------:R-:W-:Y:S02]  /*f710*/  IMAD R5, R170.reuse, c[0x0][0x19c], R5 ;  /* 0x00006700aa057a24 */ /* 0x040fe400078e0205 */
[----:B------:R-:W-:Y:S01]  /*f720*/  IMAD.WIDE.U32 R170, R170, c[0x0][0x198], RZ ;  /* 0x00006600aaaa7a25 */ /* 0x000fe200078e00ff */
[----:B------:R-:W2:Y:S03]  /*f730*/  MUFU.TANH R178, R178 ;  /* 0x000000b200b27308 */ /* 0x000ea60000002400 */
[----:B------:R-:W-:Y:S01]  /*f740*/  IMAD R35, R9, c[0x0][0x198], RZ ;  /* 0x0000660009237a24 */ /* 0x000fe200078e02ff */
[----:B------:R-:W-:Y:S01]  /*f750*/  LEA R12, P1, R170, R243, 0x1 ;  /* 0x000000f3aa0c7211 */ /* 0x000fe200078208ff */
[C---:B------:R-:W-:Y:S02]  /*f760*/  IMAD R189, R10.reuse, c[0x0][0x19c], R189 ;  /* 0x000067000abd7a24 */ /* 0x040fe400078e02bd */
[----:B------:R-:W-:Y:S03]  /*f770*/  IMAD.WIDE.U32 R10, R10, c[0x0][0x198], RZ ;  /* 0x000066000a0a7a25 */ /* 0x000fe600078e00ff */
[----:B------:R-:W2:Y:S01]  /*f780*/  MUFU.TANH R177, R177 ;  /* 0x000000b100b17308 */ /* 0x000ea20000002400 */
[C---:B------:R-:W-:Y:S01]  /*f790*/  IMAD R35, R8.reuse, c[0x0][0x19c], R35 ;  /* 0x0000670008237a24 */ /* 0x040fe200078e0223 */
[----:B------:R-:W-:Y:S01]  /*f7a0*/  IADD3 R189, R11, R189, RZ ;  /* 0x000000bd0bbd7210 */ /* 0x000fe20007ffe0ff */
[----:B------:R-:W-:Y:S02]  /*f7b0*/  IMAD.IADD R5, R171, 0x1, R5 ;  /* 0x00000001ab057824 */ /* 0x000fe400078e0205 */
[----:B-1----:R-:W-:Y:S02]  /*f7c0*/  IMAD R190, R15, c[0x0][0x198], RZ ;  /* 0x000066000fbe7a24 */ /* 0x002fe400078e02ff */
[----:B------:R-:W-:Y:S01]  /*f7d0*/  IMAD.WIDE.U32 R8, R8, c[0x0][0x198], RZ ;  /* 0x0000660008087a25 */ /* 0x000fe200078e00ff */
[-C--:B------:R-:W-:Y:S02]  /*f7e0*/  LEA.HI.X R13, R170, R242.reuse, R5, 0x1, P1 ;  /* 0x000000f2aa0d7211 */ /* 0x080fe400008f0c05 */
[----:B------:R-:W1:Y:S01]  /*f7f0*/  MUFU.TANH R175, R175 ;  /* 0x000000af00af7308 */ /* 0x000e620000002400 */
[----:B------:R-:W-:Y:S01]  /*f800*/  IMAD R190, R14, c[0x0][0x19c], R190 ;  /* 0x000067000ebe7a24 */ /* 0x000fe200078e02be */
[----:B------:R-:W-:Y:S01]  /*f810*/  LEA R170, P6, R10, R243, 0x1 ;  /* 0x000000f30aaa7211 */ /* 0x000fe200078c08ff */
[----:B------:R-:W-:Y:S01]  /*f820*/  IMAD.WIDE.U32 R14, R14, c[0x0][0x198], RZ ;  /* 0x000066000e0e7a25 */ /* 0x000fe200078e00ff */
[----:B------:R-:W-:Y:S02]  /*f830*/  IADD3 R35, R9, R35, RZ ;  /* 0x0000002309237210 */ /* 0x000fe40007ffe0ff */
[----:B------:R-:W-:Y:S02]  /*f840*/  LEA.HI.X R171, R10, R242, R189, 0x1, P6 ;  /* 0x000000f20aab7211 */ /* 0x000fe400030f0cbd */
[CC--:B------:R-:W-:Y:S02]  /*f850*/  LEA R186, P0, R14.reuse, R243.reuse, 0x1 ;  /* 0x000000f30eba7211 */ /* 0x0c0fe400078008ff */
[----:B------:R-:W1:Y:S01]  /*f860*/  MUFU.TANH R181, R181 ;  /* 0x000000b500b57308 */ /* 0x000e620000002400 */
[----:B------:R-:W-:Y:S04]  /*f870*/  IADD3 R190, R15, R190, RZ ;  /* 0x000000be0fbe7210 */ /* 0x000fe80007ffe0ff */
[-C--:B------:R-:W-:Y:S02]  /*f880*/  LEA.HI.X R187, R14, R242.reuse, R190, 0x1, P0 ;  /* 0x000000f20ebb7211 */ /* 0x080fe400000f0cbe */
[----:B------:R-:W-:Y:S02]  /*f890*/  PLOP3.LUT P0, PT, PT, PT, UP0, 0x80, 0x0 ;  /* 0x000000000000781c */ /* 0x000fe40003f0f008 */
[C---:B------:R-:W-:Y:S01]  /*f8a0*/  LEA R14, P1, R8.reuse, R243, 0x1 ;  /* 0x000000f3080e7211 */ /* 0x040fe200078208ff */
[----:B------:R-:W1:Y:S03]  /*f8b0*/  MUFU.TANH R182, R182 ;  /* 0x000000b600b67308 */ /* 0x000e660000002400 */
[----:B------:R-:W-:Y:S07]  /*f8c0*/  LEA.HI.X R15, R8, R242, R35, 0x1, P1 ;  /* 0x000000f2080f7211 */ /* 0x000fee00008f0c23 */
        /* <DEDUP_REMOVED lines=17> */
[----:B-12345:R-:W-:-:S05]  /*f9e0*/  @P0 BRA `(.L_x_1289) ;  /* 0xffffdc5000000947 */ /* 0x03efca000383ffff */
.L_x_1288:
[----:B------:R-:W-:Y:S01]  /*f9f0*/  MOV R24, UR6 ;  /* 0x0000000600187c02 */ /* 0x000fe20008000f00 */
[----:B------:R-:W-:Y:S02]  /*fa00*/  UISETP.GT.AND UP0, UPT, UR6, UR11, UPT ;  /* 0x0000000b0600728c */ /* 0x000fe4000bf04270 */
[----:B------:R-:W-:Y:S01]  /*fa10*/  UIADD3 UR10, UR10, 0x1, URZ ;  /* 0x000000010a0a7890 */ /* 0x000fe2000fffe03f */
[----:B------:R-:W-:Y:S01]  /*fa20*/  LEA R24, R24, R237, 0x6 ;  /* 0x000000ed18187211 */ /* 0x000fe200078e30ff */
[----:B------:R-:W-:Y:S03]  /*fa30*/  UMOV UR29, UR6 ;  /* 0x00000006001d7c82 */ /* 0x000fe60008000000 */
[----:B-1----:R-:W-:Y:S01]  /*fa40*/  IADD3 R12, R24, 0x1, RZ ;  /* 0x00000001180c7810 */ /* 0x002fe20007ffe0ff */
[----:B------:R-:W-:Y:S01]  /*fa50*/  IMAD.IADD R4, R236, 0x1, -R24 ;  /* 0x00000001ec047824 */ /* 0x000fe200078e0a18 */
[C---:B------:R-:W-:Y:S02]  /*fa60*/  IADD3 R167, R24.reuse, 0x8, RZ ;  /* 0x0000000818a77810 */ /* 0x040fe40007ffe0ff */
[C---:B------:R-:W-:Y:S02]  /*fa70*/  IADD3 R165, R24.reuse, 0x9, RZ ;  /* 0x0000000918a57810 */ /* 0x040fe40007ffe0ff */
[----:B------:R-:W-:Y:S02]  /*fa80*/  IABS R14, R4 ;  /* 0x00000004000e7213 */ /* 0x000fe40000000000 */
[C---:B------:R-:W-:Y:S02]  /*fa90*/  IADD3 R4, R233.reuse, -R24, RZ ;  /* 0x80000018e9047210 */ /* 0x040fe40007ffe0ff */
[----:B------:R-:W-:Y:S02]  /*faa0*/  IADD3 R35, R24, 0x10, RZ ;  /* 0x0000001018237810 */ /* 0x000fe40007ffe0ff */
[----:B------:R-:W-:Y:S01]  /*fab0*/  IABS R185, R4 ;  /* 0x0000000400b97213 */ /* 0x000fe20000000000 */
[----:B------:R-:W-:Y:S01]  /*fac0*/  I2F R14, R14 ;  /* 0x0000000e000e7306 */ /* 0x000fe20000201400 */
[----:B------:R-:W-:Y:S02]  /*fad0*/  IADD3 R4, R236, -R12, RZ ;  /* 0x8000000cec047210 */ /* 0x000fe40007ffe0ff */
[----:B------:R-:W-:Y:S02]  /*fae0*/  IADD3 R11, R24, 0x11, RZ ;  /* 0x00000011180b7810 */ /* 0x000fe40007ffe0ff */
[----:B------:R-:W-:Y:S01]  /*faf0*/  IABS R171, R4 ;  /* 0x0000000400ab7213 */ /* 0x000fe20000000000 */
[----:B------:R-:W-:Y:S01]  /*fb00*/  IMAD.IADD R4, R236, 0x1, -R167 ;  /* 0x00000001ec047824 */ /* 0x000fe200078e0aa7 */
[C---:B------:R-:W-:Y:S02]  /*fb10*/  IADD3 R32, R24.reuse, 0x18, RZ ;  /* 0x0000001818207810 */ /* 0x040fe40007ffe0ff */
[----:B------:R-:W-:Y:S01]  /*fb20*/  IADD3 R20, R24, 0x19, RZ ;  /* 0x0000001918147810 */ /* 0x000fe20007ffe0ff */
[----:B------:R-:W-:Y:S01]  /*fb30*/  I2F R185, R185 ;  /* 0x000000b900b97306 */ /* 0x000fe20000201400 */
[----:B------:R-:W-:Y:S02]  /*fb40*/  IABS R5, R4 ;  /* 0x0000000400057213 */ /* 0x000fe40000000000 */
[----:B------:R-:W-:Y:S02]  /*fb50*/  IADD3 R4, R236, -R165, RZ ;  /* 0x800000a5ec047210 */ /* 0x000fe40007ffe0ff */
[----:B------:R-:W-:Y:S02]  /*fb60*/  IADD3 R8, R24, 0x20, RZ ;  /* 0x0000002018087810 */ /* 0x000fe40007ffe0ff */
[----:B------:R-:W-:Y:S02]  /*fb70*/  IABS R169, R4 ;  /* 0x0000000400a97213 */ /* 0x000fe40000000000 */
[----:B------:R-:W-:Y:S01]  /*fb80*/  IADD3 R4, R236, -R35, RZ ;  /* 0x80000023ec047210 */ /* 0x000fe20007ffe0ff */
[----:B------:R-:W-:Y:S01]  /*fb90*/  I2F R5, R5 ;  /* 0x0000000500057306 */ /* 0x000fe20000201400 */
[----:B------:R-:W-:Y:S02]  /*fba0*/  ISETP.GE.AND P0, PT, R12, R235, PT ;  /* 0x000000eb0c00720c */ /* 0x000fe40003f06270 */
[----:B------:R-:W-:Y:S01]  /*fbb0*/  IABS R10, R4 ;  /* 0x00000004000a7213 */ /* 0x000fe20000000000 */
[----:B------:R-:W-:Y:S01]  /*fbc0*/  IMAD.IADD R4, R236, 0x1, -R11 ;  /* 0x00000001ec047824 */ /* 0x000fe200078e0a0b */
[C---:B------:R-:W-:Y:S02]  /*fbd0*/  ISETP.GE.AND P6, PT, R12.reuse, R232, PT ;  /* 0x000000e80c00720c */ /* 0x040fe40003fc6270 */
[----:B------:R-:W-:Y:S02]  /*fbe0*/  ISETP.GE.OR P0, PT, R12, R234, !P0 ;  /* 0x000000ea0c00720c */ /* 0x000fe40004706670 */
[----:B------:R-:W-:Y:S01]  /*fbf0*/  IABS R15, R4 ;  /* 0x00000004000f7213 */ /* 0x000fe20000000000 */
[----:B------:R-:W-:Y:S01]  /*fc00*/  I2F R10, R10 ;  /* 0x0000000a000a7306 */ /* 0x000fe20000201400 */
[----:B------:R-:W-:Y:S02]  /*fc10*/  IADD3 R4, R236, -R32, RZ ;  /* 0x80000020ec047210 */ /* 0x000fe40007ffe0ff */
[----:B------:R-:W-:Y:S02]  /*fc20*/  ISETP.GE.OR P6, PT, R12, R227, !P6 ;  /* 0x000000e30c00720c */ /* 0x000fe400077c6670 */
[----:B------:R-:W-:Y:S02]  /*fc30*/  IABS R184, R4 ;  /* 0x0000000400b87213 */ /* 0x000fe40000000000 */
[C---:B------:R-:W-:Y:S02]  /*fc40*/  IADD3 R4, R233.reuse, -R12, RZ ;  /* 0x8000000ce9047210 */ /* 0x040fe40007ffe0ff */
[C---:B------:R-:W-:Y:S01]  /*fc50*/  IADD3 R12, R233.reuse, -R35, RZ ;  /* 0x80000023e90c7210 */ /* 0x040fe20007ffe0ff */
[----:B------:R-:W-:Y:S01]  /*fc60*/  I2F R171, R171 ;  /* 0x000000ab00ab7306 */ /* 0x000fe20000201400 */
[----:B------:R-:W-:Y:S01]  /*fc70*/  IABS R7, R4 ;  /* 0x0000000400077213 */ /* 0x000fe20000000000 */
[----:B------:R-:W-:Y:S01]  /*fc80*/  IMAD.IADD R4, R236, 0x1, -R20 ;  /* 0x00000001ec047824 */ /* 0x000fe200078e0a14 */
[----:B------:R-:W-:Y:S02]  /*fc90*/  IABS R12, R12 ;  /* 0x0000000c000c7213 */ /* 0x000fe40000000000 */
[C---:B------:R-:W-:Y:S02]  /*fca0*/  ISETP.GE.AND P1, PT, R24.reuse, R235, PT ;  /* 0x000000eb1800720c */ /* 0x040fe40003f26270 */
[----:B------:R-:W-:Y:S02]  /*fcb0*/  IABS R13, R4 ;  /* 0x00000004000d7213 */ /* 0x000fe40000000000 */
[C---:B------:R-:W-:Y:S01]  /*fcc0*/  IADD3 R4, R233.reuse, -R167, RZ ;  /* 0x800000a7e9047210 */ /* 0x040fe20007ffe0ff */
[----:B------:R-:W-:Y:S01]  /*fcd0*/  I2F R170, R12 ;  /* 0x0000000c00aa7306 */ /* 0x000fe20000201400 */
[----:B------:R-:W-:Y:S02]  /*fce0*/  ISETP.GE.OR P1, PT, R24, R234, !P1 ;  /* 0x000000ea1800720c */ /* 0x000fe40004f26670 */
[----:B------:R-:W-:Y:S02]  /*fcf0*/  IABS R180, R4 ;  /* 0x0000000400b47213 */ /* 0x000fe40000000000 */
[----:B------:R-:W-:Y:S02]  /*fd00*/  IADD3 R4, R236, -R8, RZ ;  /* 0x80000008ec047210 */ /* 0x000fe40007ffe0ff */
[C---:B------:R-:W-:Y:S02]  /*fd10*/  IADD3 R16, R24.reuse, 0x29, RZ ;  /* 0x0000002918107810 */ /* 0x040fe40007ffe0ff */
[----:B------:R-:W-:Y:S01]  /*fd20*/  IABS R28, R4 ;  /* 0x00000004001c7213 */ /* 0x000fe20000000000 */
[C---:B------:R-:W-:Y:S01]  /*fd30*/  IMAD.IADD R4, R233.reuse, 0x1, -R165 ;  /* 0x00000001e9047824 */ /* 0x040fe200078e0aa5 */
[----:B------:R-:W-:Y:S01]  /*fd40*/  I2F R169, R169 ;  /* 0x000000a900a97306 */ /* 0x000fe20000201400 */
[----:B------:R-:W-:Y:S03]  /*fd50*/  IADD3 R168, R233, -R11, RZ ;  /* 0x8000000be9a87210 */ /* 0x000fe60007ffe0ff */
[----:B------:R-:W-:Y:S02]  /*fd60*/  IABS R164, R4 ;  /* 0x0000000400a47213 */ /* 0x000fe40000000000 */
[----:B------:R-:W-:Y:S02]  /*fd70*/  IADD3 R4, R24, 0x21, RZ ;  /* 0x0000002118047810 */ /* 0x000fe40007ffe0ff */
[----:B------:R-:W-:Y:S02]  /*fd80*/  IABS R168, R168 ;  /* 0x000000a800a87213 */ /* 0x000fe40000000000 */
[----:B------:R-:W-:Y:S01]  /*fd90*/  IADD3 R9, R236, -R4, RZ ;  /* 0x80000004ec097210 */ /* 0x000fe20007ffe0ff */
[----:B------:R-:W-:Y:S03]  /*fda0*/  I2F R15, R15 ;  /* 0x0000000f000f7306 */ /* 0x000fe60000201400 */
[----:B------:R-:W-:Y:S07]  /*fdb0*/  IABS R9, R9 ;  /* 0x0000000900097213 */ /* 0x000fee0000000000 */
[----:B------:R-:W-:Y:S10]  /*fdc0*/  I2F R166, R9 ;  /* 0x0000000900a67306 */ /* 0x000ff40000201400 */
[----:B------:R-:W-:Y:S10]  /*fdd0*/  I2F R7, R7 ;  /* 0x0000000700077306 */ /* 0x000ff40000201400 */
[----:B------:R-:W-:Y:S10]  /*fde0*/  I2F R13, R13 ;  /* 0x0000000d000d7306 */ /* 0x000ff40000201400 */
[----:B------:R-:W-:Y:S10]  /*fdf0*/  I2F R184, R184 ;  /* 0x000000b800b87306 */ /* 0x000ff40000201400 */
[----:B------:R-:W-:Y:S10]  /*fe00*/  I2F R28, R28 ;  /* 0x0000001c001c7306 */ /* 0x000ff40000201400 */
[----:B------:R-:W-:Y:S10]  /*fe10*/  I2F R164, R164 ;  /* 0x000000a400a47306 */ /* 0x000ff40000201400 */
[----:B------:R-:W-:Y:S10]  /*fe20*/  I2F R180, R180 ;  /* 0x000000b400b47306 */ /* 0x000ff40000201400 */
[----:B------:R-:W1:Y:S02]  /*fe30*/  I2F R168, R168 ;  /* 0x000000a800a87306 */ /* 0x000e640000201400 */
[----:B-1----:R-:W-:Y:S02]  /*fe40*/  FFMA.FTZ R175, R168, -UR18, R175 ;  /* 0x80000012a8af7c23 */ /* 0x002fe400080100af */
[----:B------:R-:W-:Y:S02]  /*fe50*/  FFMA.FTZ R3, R14, -UR18, R3 ;  /* 0x800000120e037c23 */ /* 0x000fe40008010003 */
[----:B------:R-:W-:Y:S02]  /*fe60*/  FFMA.FTZ R252, R185, -UR18, R252 ;  /* 0x80000012b9fc7c23 */ /* 0x000fe400080100fc */
[----:B------:R-:W-:Y:S01]  /*fe70*/  FFMA.FTZ R194, R5, -UR18, R194 ;  /* 0x8000001205c27c23 */ /* 0x000fe200080100c2 */
[----:B------:R-:W-:Y:S01]  /*fe80*/  FSEL R9, R3, -INF , !P1 ;  /* 0xff80000003097808 */ /* 0x000fe20004800000 */
[----:B------:R-:W-:Y:S01]  /*fe90*/  FFMA.FTZ R179, R10, -UR18, R179 ;  /* 0x800000120ab37c23 */ /* 0x000fe200080100b3 */
[C---:B------:R-:W-:Y:S01]  /*fea0*/  IADD3 R3, R24.reuse, 0x28, RZ ;  /* 0x0000002818037810 */ /* 0x040fe20007ffe0ff */
[----:B------:R-:W-:Y:S01]  /*feb0*/  FFMA.FTZ R248, R171, -UR18, R248 ;  /* 0x80000012abf87c23 */ /* 0x000fe200080100f8 */
[----:B------:R-:W-:Y:S01]  /*fec0*/  ISETP.GE.AND P1, PT, R24, R232, PT ;  /* 0x000000e81800720c */ /* 0x000fe20003f26270 */
[----:B------:R-:W-:Y:S01]  /*fed0*/  FFMA.FTZ R174, R169, -UR18, R174 ;  /* 0x80000012a9ae7c23 */ /* 0x000fe200080100ae */
[C---:B------:R-:W-:Y:S01]  /*fee0*/  IADD3 R169, R236.reuse, -R16, RZ ;  /* 0x80000010eca97210 */ /* 0x040fe20007ffe0ff */
[----:B------:R-:W-:Y:S01]  /*fef0*/  IMAD.IADD R14, R236, 0x1, -R3 ;  /* 0x00000001ec0e7824 */ /* 0x000fe200078e0a03 */
[C---:B------:R-:W-:Y:S01]  /*ff00*/  ISETP.GE.OR P1, PT, R24.reuse, R227, !P1 ;  /* 0x000000e31800720c */ /* 0x040fe20004f26670 */
[----:B------:R-:W-:Y:S01]  /*ff10*/  FFMA.FTZ R178, R15, -UR18, R178 ;  /* 0x800000120fb27c23 */ /* 0x000fe200080100b2 */
[----:B------:R-:W-:Y:S01]  /*ff20*/  IADD3 R15, R24, 0x30, RZ ;  /* 0x00000030180f7810 */ /* 0x000fe20007ffe0ff */
[----:B------:R-:W-:Y:S01]  /*ff30*/  FFMA.FTZ R244, R7, -UR18, R244 ;  /* 0x8000001207f47c23 */ /* 0x000fe200080100f4 */
[----:B------:R-:W-:Y:S01]  /*ff40*/  IABS R12, R14 ;  /* 0x0000000e000c7213 */ /* 0x000fe20000000000 */
[----:B------:R-:W-:Y:S01]  /*ff50*/  FFMA.FTZ R182, R13, -UR18, R182 ;  /* 0x800000120db67c23 */ /* 0x000fe200080100b6 */
[----:B------:R-:W-:Y:S01]  /*ff60*/  FSEL R5, R252, -INF , !P1 ;  /* 0xff800000fc057808 */ /* 0x000fe20004800000 */
[----:B------:R-:W-:Y:S01]  /*ff70*/  FFMA.FTZ R181, R184, -UR18, R181 ;  /* 0x80000012b8b57c23 */ /* 0x000fe200080100b5 */
[----:B------:R-:W1:Y:S01]  /*ff80*/  I2F R176, R12 ;  /* 0x0000000c00b07306 */ /* 0x000e620000201400 */
[CC--:B------:R-:W-:Y:S01]  /*ff90*/  ISETP.GE.AND P1, PT, R167.reuse, R235.reuse, PT ;  /* 0x000000eba700720c */ /* 0x0c0fe20003f26270 */
[----:B------:R-:W-:Y:S01]  /*ffa0*/  FFMA.FTZ R183, R28, -UR18, R183 ;  /* 0x800000121cb77c23 */ /* 0x000fe200080100b7 */
[----:B------:R-:W-:Y:S01]  /*ffb0*/  FSEL R14, R248, -INF , !P0 ;  /* 0xff800000f80e7808 */ /* 0x000fe20004000000 */
[----:B------:R-:W-:Y:S01]  /*ffc0*/  FFMA.FTZ R195, R164, -UR18, R195 ;  /* 0x80000012a4c37c23 */ /* 0x000fe200080100c3 */
[-C--:B------:R-:W-:Y:S01]  /*ffd0*/  ISETP.GE.OR P1, PT, R167, R234.reuse, !P1 ;  /* 0x000000eaa700720c */ /* 0x080fe20004f26670 */
[----:B------:R-:W-:Y:S01]  /*ffe0*/  FFMA.FTZ R173, R180, -UR18, R173 ;  /* 0x80000012b4ad7c23 */ /* 0x000fe200080100ad */
[C---:B------:R-:W-:Y:S01]  /*fff0*/  ISETP.GE.AND P0, PT, R165.reuse, R235, PT ;  /* 0x000000eba500720c */ /* 0x040fe20003f06270 */
[----:B------:R-:W-:Y:S01]  /*10000*/  FFMA.FTZ R191, R166, -UR18, R191 ;  /* 0x80000012a6bf7c23 */ /* 0x000fe200080100bf */
[----:B------:R-:W-:Y:S01]  /*10010*/  IADD3 R7, R236, -R15, RZ ;  /* 0x8000000fec077210 */ /* 0x000fe20007ffe0ff */
[----:B------:R-:W-:Y:S01]  /*10020*/  FFMA.FTZ R177, R170, -UR18, R177 ;  /* 0x80000012aab17c23 */ /* 0x000fe200080100b1 */
[----:B------:R-:W-:Y:S02]  /*10030*/  ISETP.GE.OR P0, PT, R165, R234, !P0 ;  /* 0x000000eaa500720c */ /* 0x000fe40004706670 */
[----:B------:R-:W-:Y:S02]  /*10040*/  IABS R169, R169 ;  /* 0x000000a900a97213 */ /* 0x000fe40000000000 */
[----:B------:R-:W-:Y:S02]  /*10050*/  FSEL R10, R174, -INF , !P0 ;  /* 0xff800000ae0a7808 */ /* 0x000fe40004000000 */
[----:B------:R-:W-:Y:S01]  /*10060*/  ISETP.GE.AND P0, PT, R11, R235, PT ;  /* 0x000000eb0b00720c */ /* 0x000fe20003f06270 */
[----:B------:R-:W2:Y:S01]  /*10070*/  I2F R172, R169 ;  /* 0x000000a900ac7306 */ /* 0x000ea20000201400 */
[----:B------:R-:W-:Y:S02]  /*10080*/  IADD3 R13, R233, -R20, RZ ;  /* 0x80000014e90d7210 */ /* 0x000fe40007ffe0ff */
[-C--:B------:R-:W-:Y:S02]  /*10090*/  ISETP.GE.OR P0, PT, R11, R234.reuse, !P0 ;  /* 0x000000ea0b00720c */ /* 0x080fe40004706670 */
[----:B------:R-:W-:Y:S01]  /*100a0*/  IABS R13, R13 ;  /* 0x0000000d000d7213 */ /* 0x000fe20000000000 */
[----:B-1----:R-:W-:Y:S01]  /*100b0*/  FFMA.FTZ R193, R176, -UR18, R193 ;  /* 0x80000012b0c17c23 */ /* 0x002fe200080100c1 */
[----:B------:R-:W-:Y:S02]  /*100c0*/  FSEL R12, R194, -INF , !P1 ;  /* 0xff800000c20c7808 */ /* 0x000fe40004800000 */
[CC--:B------:R-:W-:Y:S01]  /*100d0*/  ISETP.GE.AND P1, PT, R35.reuse, R235.reuse, PT ;  /* 0x000000eb2300720c */ /* 0x0c0fe20003f26270 */
[----:B------:R-:W-:Y:S01]  /*100e0*/  IMAD.MOV.U32 R171, RZ, RZ, R13 ;  /* 0x000000ffffab7224 */ /* 0x000fe200078e000d */
[----:B------:R-:W-:Y:S02]  /*100f0*/  FSEL R188, R178, -INF , !P0 ;  /* 0xff800000b2bc7808 */ /* 0x000fe40004000000 */
[----:B------:R-:W-:Y:S02]  /*10100*/  ISETP.GE.OR P1, PT, R35, R234, !P1 ;  /* 0x000000ea2300720c */ /* 0x000fe40004f26670 */
[C---:B------:R-:W-:Y:S02]  /*10110*/  ISETP.GE.AND P0, PT, R32.reuse, R235, PT ;  /* 0x000000eb2000720c */ /* 0x040fe40003f06270 */
[----:B------:R-:W-:Y:S02]  /*10120*/  FSEL R187, R179, -INF , !P1 ;  /* 0xff800000b3bb7808 */ /* 0x000fe40004800000 */
[C---:B------:R-:W-:Y:S02]  /*10130*/  ISETP.GE.AND P1, PT, R167.reuse, R232, PT ;  /* 0x000000e8a700720c */ /* 0x040fe40003f26270 */
[----:B------:R-:W-:Y:S02]  /*10140*/  ISETP.GE.OR P0, PT, R32, R234, !P0 ;  /* 0x000000ea2000720c */ /* 0x000fe40004706670 */
[----:B------:R-:W-:Y:S01]  /*10150*/  ISETP.GE.OR P1, PT, R167, R227, !P1 ;  /* 0x000000e3a700720c */ /* 0x000fe20004f26670 */
[----:B------:R-:W-:Y:S01]  /*10160*/  IMAD.IADD R167, R233, 0x1, -R32 ;  /* 0x00000001e9a77824 */ /* 0x000fe200078e0a20 */
[----:B------:R-:W-:Y:S01]  /*10170*/  FSEL R189, R181, -INF , !P0 ;  /* 0xff800000b5bd7808 */ /* 0x000fe20004000000 */
[----:B--2---:R-:W-:Y:S01]  /*10180*/  FFMA.FTZ R25, R172, -UR18, R25 ;  /* 0x80000012ac197c23 */ /* 0x004fe20008010019 */
[CC--:B------:R-:W-:Y:S02]  /*10190*/  ISETP.GE.AND P0, PT, R165.reuse, R232.reuse, PT ;  /* 0x000000e8a500720c */ /* 0x0c0fe40003f06270 */
[----:B------:R-:W-:Y:S02]  /*101a0*/  IABS R167, R167 ;  /* 0x000000a700a77213 */ /* 0x000fe40000000000 */
[-C--:B------:R-:W-:Y:S02]  /*101b0*/  ISETP.GE.OR P0, PT, R165, R227.reuse, !P0 ;  /* 0x000000e3a500720c */ /* 0x080fe40004706670 */
[----:B------:R1:W2:Y:S01]  /*101c0*/  I2F R174, R167 ;  /* 0x000000a700ae7306 */ /* 0x0002a20000201400 */
[----:B------:R-:W-:Y:S02]  /*101d0*/  FSEL R13, R173, -INF , !P1 ;  /* 0xff800000ad0d7808 */ /* 0x000fe40004800000 */
[C---:B------:R-:W-:Y:S02]  /*101e0*/  ISETP.GE.AND P1, PT, R35.reuse, R232, PT ;  /* 0x000000e82300720c */ /* 0x040fe40003f26270 */
[----:B------:R-:W-:Y:S02]  /*101f0*/  IADD3 R28, R24, 0x31, RZ ;  /* 0x00000031181c7810 */ /* 0x000fe40007ffe0ff */
[----:B------:R-:W-:Y:S02]  /*10200*/  ISETP.GE.OR P1, PT, R35, R227, !P1 ;  /* 0x000000e32300720c */ /* 0x000fe40004f26670 */
[----:B------:R-:W-:Y:S02]  /*10210*/  IADD3 R169, R236, -R28, RZ ;  /* 0x8000001ceca97210 */ /* 0x000fe40007ffe0ff */
[----:B------:R-:W-:Y:S02]  /*10220*/  IADD3 R35, R233, -R8, RZ ;  /* 0x80000008e9237210 */ /* 0x000fe40007ffe0ff */
[----:B------:R-:W-:Y:S02]  /*10230*/  IABS R169, R169 ;  /* 0x000000a900a97213 */ /* 0x000fe40000000000 */
[----:B------:R-:W-:Y:S02]  /*10240*/  IABS R164, R35 ;  /* 0x0000002300a47213 */ /* 0x000fe40000000000 */
[C---:B------:R-:W-:Y:S02]  /*10250*/  IADD3 R35, R24.reuse, 0x38, RZ ;  /* 0x0000003818237810 */ /* 0x040fe40007ffe0ff */
[----:B------:R-:W3:Y:S01]  /*10260*/  I2F R169, R169 ;  /* 0x000000a900a97306 */ /* 0x000ee20000201400 */
[----:B------:R-:W-:Y:S02]  /*10270*/  IADD3 R24, R24, 0x39, RZ ;  /* 0x0000003918187810 */ /* 0x000fe40007ffe0ff */
[----:B------:R-:W-:Y:S01]  /*10280*/  IMAD.IADD R166, R236, 0x1, -R35 ;  /* 0x00000001eca67824 */ /* 0x000fe200078e0a23 */
[----:B-1----:R-:W-:Y:S01]  /*10290*/  IABS R167, R7 ;  /* 0x0000000700a77213 */ /* 0x002fe20000000000 */
[----:B--2---:R-:W-:Y:S01]  /*102a0*/  FFMA.FTZ R17, R174, -UR18, R17 ;  /* 0x80000012ae117c23 */ /* 0x004fe20008010011 */
[----:B------:R-:W-:Y:S02]  /*102b0*/  FSEL R7, R244, -INF , !P6 ;  /* 0xff800000f4077808 */ /* 0x000fe40007000000 */
[CC--:B------:R-:W-:Y:S02]  /*102c0*/  ISETP.GE.AND P6, PT, R20.reuse, R235.reuse, PT ;  /* 0x000000eb1400720c */ /* 0x0c0fe40003fc6270 */
[----:B------:R-:W1:Y:S01]  /*102d0*/  I2F R165, R167 ;  /* 0x000000a700a57306 */ /* 0x000e620000201400 */
[----:B------:R-:W-:Y:S02]  /*102e0*/  IABS R166, R166 ;  /* 0x000000a600a67213 */ /* 0x000fe40000000000 */
[----:B------:R-:W-:Y:S02]  /*102f0*/  ISETP.GE.OR P6, PT, R20, R234, !P6 ;  /* 0x000000ea1400720c */ /* 0x000fe400077c6670 */
[----:B------:R-:W-:Y:S02]  /*10300*/  IADD3 R168, R236, -R24, RZ ;  /* 0x80000018eca87210 */ /* 0x000fe40007ffe0ff */
[----:B------:R-:W-:Y:S02]  /*10310*/  FSEL R190, R182, -INF , !P6 ;  /* 0xff800000b6be7808 */ /* 0x000fe40007000000 */
[C---:B------:R-:W-:Y:S01]  /*10320*/  ISETP.GE.AND P6, PT, R8.reuse, R235, PT ;  /* 0x000000eb0800720c */ /* 0x040fe20003fc6270 */
[----:B------:R-:W2:Y:S01]  /*10330*/  I2F R167, R171 ;  /* 0x000000ab00a77306 */ /* 0x000ea20000201400 */
[----:B------:R-:W-:Y:S02]  /*10340*/  IABS R168, R168 ;  /* 0x000000a800a87213 */ /* 0x000fe40000000000 */
[----:B------:R-:W-:Y:S01]  /*10350*/  ISETP.GE.OR P6, PT, R8, R234, !P6 ;  /* 0x000000ea0800720c */ /* 0x000fe200077c6670 */
[----:B---3--:R-:W-:Y:S03]  /*10360*/  FFMA.FTZ R6, R169, -UR18, R6 ;  /* 0x80000012a9067c23 */ /* 0x008fe60008010006 */
[----:B------:R-:W-:Y:S02]  /*10370*/  FSEL R186, R183, -INF , !P6 ;  /* 0xff800000b7ba7808 */ /* 0x000fe40007000000 */
[C---:B------:R-:W-:Y:S01]  /*10380*/  ISETP.GE.AND P6, PT, R11.reuse, R232, PT ;  /* 0x000000e80b00720c */ /* 0x040fe20003fc6270 */
[----:B------:R-:W3:Y:S03]  /*10390*/  I2F R164, R164 ;  /* 0x000000a400a47306 */ /* 0x000ee60000201400 */
[----:B------:R-:W-:Y:S01]  /*103a0*/  ISETP.GE.OR P6, PT, R11, R227, !P6 ;  /* 0x000000e30b00720c */ /* 0x000fe200077c6670 */
[----:B-1----:R-:W-:Y:S01]  /*103b0*/  FFMA.FTZ R26, R165, -UR18, R26 ;  /* 0x80000012a51a7c23 */ /* 0x002fe2000801001a */
[----:B------:R-:W-:Y:S01]  /*103c0*/  FSEL R11, R195, -INF , !P0 ;  /* 0xff800000c30b7808 */ /* 0x000fe20004000000 */
[----:B------:R-:W-:Y:S01]  /*103d0*/  IMAD.IADD R165, R233, 0x1, -R3 ;  /* 0x00000001e9a57824 */ /* 0x000fe200078e0a03 */
[CC--:B------:R-:W-:Y:S02]  /*103e0*/  ISETP.GE.AND P0, PT, R4.reuse, R235.reuse, PT ;  /* 0x000000eb0400720c */ /* 0x0c0fe40003f06270 */
[----:B------:R-:W-:Y:S01]  /*103f0*/  FSEL R192, R175, -INF , !P6 ;  /* 0xff800000afc07808 */ /* 0x000fe20007000000 */
[----:B------:R-:W1:Y:S01]  /*10400*/  I2F R171, R166 ;  /* 0x000000a600ab7306 */ /* 0x000e620000201400 */
[----:B------:R-:W-:Y:S02]  /*10410*/  ISETP.GE.OR P0, PT, R4, R234, !P0 ;  /* 0x000000ea0400720c */ /* 0x000fe40004706670 */
[-C--:B------:R-:W-:Y:S01]  /*10420*/  ISETP.GE.AND P6, PT, R16, R235.reuse, PT ;  /* 0x000000eb1000720c */ /* 0x080fe20003fc6270 */
[----:B--2---:R-:W-:Y:S01]  /*10430*/  FFMA.FTZ R18, R167, -UR18, R18 ;  /* 0x80000012a7127c23 */ /* 0x004fe20008010012 */
[----:B------:R-:W-:Y:S02]  /*10440*/  FSEL R252, R191, -INF , !P0 ;  /* 0xff800000bffc7808 */ /* 0x000fe40004000000 */
[----:B------:R-:W-:Y:S02]  /*10450*/  ISETP.GE.AND P0, PT, R3, R235, PT ;  /* 0x000000eb0300720c */ /* 0x000fe40003f06270 */
[----:B------:R-:W-:Y:S01]  /*10460*/  FSEL R191, R177, -INF , !P1 ;  /* 0xff800000b1bf7808 */ /* 0x000fe20004800000 */
[----:B------:R-:W2:Y:S01]  /*10470*/  I2F R166, R168 ;  /* 0x000000a800a67306 */ /* 0x000ea20000201400 */
[----:B------:R-:W-:Y:S02]  /*10480*/  ISETP.GE.AND P1, PT, R32, R232, PT ;  /* 0x000000e82000720c */ /* 0x000fe40003f26270 */
[----:B------:R-:W-:Y:S01]  /*10490*/  ISETP.GE.OR P0, PT, R3, R234, !P0 ;  /* 0x000000ea0300720c */ /* 0x000fe20004706670 */
[----:B---3--:R-:W-:Y:S01]  /*104a0*/  FFMA.FTZ R21, R164, -UR18, R21 ;  /* 0x80000012a4157c23 */ /* 0x008fe20008010015 */
[-C--:B------:R-:W-:Y:S02]  /*104b0*/  ISETP.GE.OR P1, PT, R32, R227.reuse, !P1 ;  /* 0x000000e32000720c */ /* 0x080fe40004f26670 */
[----:B------:R-:W-:Y:S02]  /*104c0*/  IADD3 R32, R233, -R4, RZ ;  /* 0x80000004e9207210 */ /* 0x000fe40007ffe0ff */
[----:B------:R-:W-:Y:S02]  /*104d0*/  FSEL R185, R193, -INF , !P0 ;  /* 0xff800000c1b97808 */ /* 0x000fe40004000000 */
[C---:B------:R-:W-:Y:S02]  /*104e0*/  ISETP.GE.AND P0, PT, R20.reuse, R232, PT ;  /* 0x000000e81400720c */ /* 0x040fe40003f06270 */
[----:B------:R-:W-:Y:S01]  /*104f0*/  IABS R32, R32 ;  /* 0x0000002000207213 */ /* 0x000fe20000000000 */
[----:B-1----:R-:W-:Y:S01]  /*10500*/  FFMA.FTZ R34, R171, -UR18, R34 ;  /* 0x80000012ab227c23 */ /* 0x002fe20008010022 */
[----:B------:R-:W-:Y:S02]  /*10510*/  ISETP.GE.OR P0, PT, R20, R227, !P0 ;  /* 0x000000e31400720c */ /* 0x000fe40004706670 */
[----:B------:R-:W1:Y:S01]  /*10520*/  I2F R20, R32 ;  /* 0x0000002000147306 */ /* 0x000e620000201400 */
[-C--:B------:R-:W-:Y:S02]  /*10530*/  ISETP.GE.OR P6, PT, R16, R234.reuse, !P6 ;  /* 0x000000ea1000720c */ /* 0x080fe400077c6670 */
[----:B------:R-:W-:Y:S02]  /*10540*/  IABS R165, R165 ;  /* 0x000000a500a57213 */ /* 0x000fe40000000000 */
[----:B------:R-:W-:Y:S02]  /*10550*/  FSEL R170, R25, -INF , !P6 ;  /* 0xff80000019aa7808 */ /* 0x000fe40007000000 */
[----:B------:R-:W-:Y:S01]  /*10560*/  ISETP.GE.AND P6, PT, R15, R235, PT ;  /* 0x000000eb0f00720c */ /* 0x000fe20003fc6270 */
[----:B--2---:R-:W-:Y:S01]  /*10570*/  FFMA.FTZ R33, R166, -UR18, R33 ;  /* 0x80000012a6217c23 */ /* 0x004fe20008010021 */
[----:B------:R-:W-:Y:S02]  /*10580*/  FSEL R193, R17, -INF , !P1 ;  /* 0xff80000011c17808 */ /* 0x000fe40004800000 */
[----:B------:R-:W-:Y:S02]  /*10590*/  ISETP.GE.OR P6, PT, R15, R234, !P6 ;  /* 0x000000ea0f00720c */ /* 0x000fe400077c6670 */
[----:B------:R-:W-:Y:S02]  /*105a0*/  MOV R17, R165 ;  /* 0x000000a500117202 */ /* 0x000fe40000000f00 */
[----:B------:R-:W-:Y:S02]  /*105b0*/  IADD3 R25, R233, -R16, RZ ;  /* 0x80000010e9197210 */ /* 0x000fe40007ffe0ff */
[----:B------:R-:W-:Y:S02]  /*105c0*/  ISETP.GE.AND P1, PT, R28, R235, PT ;  /* 0x000000eb1c00720c */ /* 0x000fe40003f26270 */
[----:B------:R-:W-:Y:S01]  /*105d0*/  FSEL R194, R18, -INF , !P0 ;  /* 0xff80000012c27808 */ /* 0x000fe20004000000 */
[----:B------:R-:W2:Y:S01]  /*105e0*/  I2F R17, R17 ;  /* 0x0000001100117306 */ /* 0x000ea20000201400 */
[----:B------:R-:W-:Y:S01]  /*105f0*/  ISETP.GE.AND P0, PT, R4, R232, PT ;  /* 0x000000e80400720c */ /* 0x000fe20003f06270 */
[----:B------:R-:W-:Y:S01]  /*10600*/  IMAD.MOV.U32 R18, RZ, RZ, R185 ;  /* 0x000000ffff127224 */ /* 0x000fe200078e00b9 */
[----:B------:R-:W-:Y:S01]  /*10610*/  IABS R25, R25 ;  /* 0x0000001900197213 */ /* 0x000fe20000000000 */
[----:B-1----:R-:W-:Y:S01]  /*10620*/  FFMA.FTZ R19, R20, -UR18, R19 ;  /* 0x8000001214137c23 */ /* 0x002fe20008010013 */
[----:B------:R-:W-:Y:S02]  /*10630*/  MOV R32, R186 ;  /* 0x000000ba00207202 */ /* 0x000fe40000000f00 */
[----:B------:R-:W-:Y:S02]  /*10640*/  FSEL R186, R26, -INF , !P6 ;  /* 0xff8000001aba7808 */ /* 0x000fe40007000000 */
[----:B------:R-:W-:Y:S02]  /*10650*/  ISETP.GE.AND P6, PT, R8, R232, PT ;  /* 0x000000e80800720c */ /* 0x000fe40003fc6270 */
[----:B------:R-:W-:Y:S02]  /*10660*/  ISETP.GE.OR P1, PT, R28, R234, !P1 ;  /* 0x000000ea1c00720c */ /* 0x000fe40004f26670 */
[----:B------:R-:W-:Y:S02]  /*10670*/  FMNMX.FTZ R165, R9, R2, !PT ;  /* 0x0000000209a57209 */ /* 0x000fe40007810000 */
[-C--:B------:R-:W-:Y:S02]  /*10680*/  ISETP.GE.OR P6, PT, R8, R227.reuse, !P6 ;  /* 0x000000e30800720c */ /* 0x080fe400077c6670 */
[----:B------:R-:W-:Y:S02]  /*10690*/  ISETP.GE.OR P0, PT, R4, R227, !P0 ;  /* 0x000000e30400720c */ /* 0x000fe40004706670 */
[----:B------:R-:W1:Y:S01]  /*106a0*/  I2F R4, R25 ;  /* 0x0000001900047306 */ /* 0x000e620000201400 */
[----:B------:R-:W-:Y:S02]  /*106b0*/  MOV R26, R252 ;  /* 0x000000fc001a7202 */ /* 0x000fe40000000f00 */
[----:B------:R-:W-:Y:S02]  /*106c0*/  FSEL R252, R21, -INF , !P6 ;  /* 0xff80000015fc7808 */ /* 0x000fe40007000000 */
[----:B------:R-:W-:Y:S01]  /*106d0*/  FMNMX.FTZ R21, R14, R165, !PT ;  /* 0x000000a50e157209 */ /* 0x000fe20007810000 */
[----:B--2---:R-:W-:Y:S01]  /*106e0*/  FFMA.FTZ R22, R17, -UR18, R22 ;  /* 0x8000001211167c23 */ /* 0x004fe20008010016 */
[----:B------:R-:W-:Y:S02]  /*106f0*/  FSEL R184, R6, -INF , !P1 ;  /* 0xff80000006b87808 */ /* 0x000fe40004800000 */
[----:B------:R-:W-:Y:S02]  /*10700*/  ISETP.GE.AND P1, PT, R35, R235, PT ;  /* 0x000000eb2300720c */ /* 0x000fe40003f26270 */
[----:B------:R-:W-:Y:S02]  /*10710*/  ISETP.GE.AND P6, PT, R3, R232, PT ;  /* 0x000000e80300720c */ /* 0x000fe40003fc6270 */
[----:B------:R-:W-:Y:S02]  /*10720*/  FMNMX.FTZ R21, R12, R21, !PT ;  /* 0x000000150c157209 */ /* 0x000fe40007810000 */
[----:B------:R-:W-:Y:S02]  /*10730*/  ISETP.GE.OR P1, PT, R35, R234, !P1 ;  /* 0x000000ea2300720c */ /* 0x000fe40004f26670 */
[----:B------:R-:W-:Y:S02]  /*10740*/  ISETP.GE.OR P6, PT, R3, R227, !P6 ;  /* 0x000000e30300720c */ /* 0x000fe400077c6670 */
[----:B------:R-:W-:Y:S02]  /*10750*/  IADD3 R3, R233, -R28, RZ ;  /* 0x8000001ce9037210 */ /* 0x000fe40007ffe0ff */
[----:B------:R-:W-:Y:S02]  /*10760*/  FSEL R182, R34, -INF , !P1 ;  /* 0xff80000022b67808 */ /* 0x000fe40004800000 */
[----:B------:R-:W-:Y:S01]  /*10770*/  FMNMX.FTZ R8, R10, R21, !PT ;  /* 0x000000150a087209 */ /* 0x000fe20007810000 */
[----:B-1----:R-:W-:Y:S01]  /*10780*/  FFMA.FTZ R23, R4, -UR18, R23 ;  /* 0x8000001204177c23 */ /* 0x002fe20008010017 */
[C---:B------:R-:W-:Y:S02]  /*10790*/  ISETP.GE.AND P1, PT, R16.reuse, R232, PT ;  /* 0x000000e81000720c */ /* 0x040fe40003f26270 */
[----:B------:R-:W-:Y:S02]  /*107a0*/  IABS R3, R3 ;  /* 0x0000000300037213 */ /* 0x000fe40000000000 */
[----:B------:R-:W-:Y:S02]  /*107b0*/  ISETP.GE.OR P1, PT, R16, R227, !P1 ;  /* 0x000000e31000720c */ /* 0x000fe40004f26670 */
[----:B------:R-:W-:Y:S01]  /*107c0*/  FMNMX.FTZ R21, R187, R8, !PT ;  /* 0x00000008bb157209 */ /* 0x000fe20007810000 */
[----:B------:R-:W1:Y:S01]  /*107d0*/  I2F R16, R3 ;  /* 0x0000000300107306 */ /* 0x000e620000201400 */
[----:B------:R-:W-:Y:S02]  /*107e0*/  FMNMX.FTZ R4, R5, R0, !PT ;  /* 0x0000000005047209 */ /* 0x000fe40007810000 */
[----:B------:R-:W-:Y:S02]  /*107f0*/  FMNMX.FTZ R8, R188, R21, !PT ;  /* 0x00000015bc087209 */ /* 0x000fe40007810000 */
[----:B------:R-:W-:Y:S02]  /*10800*/  FMNMX.FTZ R4, R7, R4, !PT ;  /* 0x0000000407047209 */ /* 0x000fe40007810000 */
[----:B------:R-:W-:Y:S01]  /*10810*/  FMNMX.FTZ R17, R189, R8, !PT ;  /* 0x00000008bd117209 */ /* 0x000fe20007810000 */
[C---:B------:R-:W-:Y:S01]  /*10820*/  IMAD.IADD R8, R233.reuse, 0x1, -R35 ;  /* 0x00000001e9087824 */ /* 0x040fe200078e0a23 */
[----:B------:R-:W-:Y:S02]  /*10830*/  IADD3 R6, R233, -R15, RZ ;  /* 0x8000000fe9067210 */ /* 0x000fe40007ffe0ff */
[----:B------:R-:W-:Y:S02]  /*10840*/  FMNMX.FTZ R17, R190, R17, !PT ;  /* 0x00000011be117209 */ /* 0x000fe40007810000 */
[----:B------:R-:W-:Y:S02]  /*10850*/  FSEL R248, R19, -INF , !P0 ;  /* 0xff80000013f87808 */ /* 0x000fe40004000000 */
[----:B------:R-:W-:Y:S02]  /*10860*/  FMNMX.FTZ R19, R32, R17, !PT ;  /* 0x0000001120137209 */ /* 0x000fe40007810000 */
[----:B------:R-:W-:Y:S02]  /*10870*/  FMNMX.FTZ R4, R13, R4, !PT ;  /* 0x000000040d047209 */ /* 0x000fe40007810000 */
[----:B------:R-:W-:Y:S02]  /*10880*/  IABS R6, R6 ;  /* 0x0000000600067213 */ /* 0x000fe40000000000 */
[----:B------:R-:W-:Y:S02]  /*10890*/  FMNMX.FTZ R19, R26, R19, !PT ;  /* 0x000000131a137209 */ /* 0x000fe40007810000 */
[----:B------:R-:W-:Y:S01]  /*108a0*/  FMNMX.FTZ R4, R11, R4, !PT ;  /* 0x000000040b047209 */ /* 0x000fe20007810000 */
[----:B-1----:R-:W-:Y:S01]  /*108b0*/  FFMA.FTZ R29, R16, -UR18, R29 ;  /* 0x80000012101d7c23 */ /* 0x002fe2000801001d */
[----:B------:R-:W-:Y:S01]  /*108c0*/  MOV R25, R170 ;  /* 0x000000aa00197202 */ /* 0x000fe20000000f00 */
[----:B------:R-:W1:Y:S01]  /*108d0*/  I2F R6, R6 ;  /* 0x0000000600067306 */ /* 0x000e620000201400 */
[----:B------:R-:W-:Y:S02]  /*108e0*/  FMNMX.FTZ R19, R18, R19, !PT ;  /* 0x0000001312137209 */ /* 0x000fe40007810000 */
[----:B------:R-:W-:Y:S02]  /*108f0*/  FMNMX.FTZ R3, R191, R4, !PT ;  /* 0x00000004bf037209 */ /* 0x000fe40007810000 */
[----:B------:R-:W-:Y:S02]  /*10900*/  IADD3 R17, R233, -R24, RZ ;  /* 0x80000018e9117210 */ /* 0x000fe40007ffe0ff */
[----:B------:R-:W-:Y:S02]  /*10910*/  IABS R8, R8 ;  /* 0x0000000800087213 */ /* 0x000fe40000000000 */
[----:B------:R-:W-:Y:S02]  /*10920*/  FMNMX.FTZ R19, R25, R19, !PT ;  /* 0x0000001319137209 */ /* 0x000fe40007810000 */
[----:B------:R-:W-:Y:S02]  /*10930*/  FMNMX.FTZ R4, R192, R3, !PT ;  /* 0x00000003c0047209 */ /* 0x000fe40007810000 */
[----:B------:R-:W-:Y:S01]  /*10940*/  IABS R17, R17 ;  /* 0x0000001100117213 */ /* 0x000fe20000000000 */
[----:B------:R-:W2:Y:S01]  /*10950*/  I2F R8, R8 ;  /* 0x0000000800087306 */ /* 0x000ea20000201400 */
[----:B------:R-:W-:Y:S02]  /*10960*/  ISETP.GE.AND P0, PT, R24, R235, PT ;  /* 0x000000eb1800720c */ /* 0x000fe40003f06270 */
[----:B------:R-:W-:Y:S02]  /*10970*/  FMNMX.FTZ R19, R186, R19, !PT ;  /* 0x00000013ba137209 */ /* 0x000fe40007810000 */
[----:B------:R-:W-:Y:S02]  /*10980*/  FMNMX.FTZ R3, R193, R4, !PT ;  /* 0x00000004c1037209 */ /* 0x000fe40007810000 */
[----:B------:R-:W-:Y:S02]  /*10990*/  ISETP.GE.OR P0, PT, R24, R234, !P0 ;  /* 0x000000ea1800720c */ /* 0x000fe40004706670 */
[----:B------:R-:W-:Y:S01]  /*109a0*/  FMNMX.FTZ R19, R184, R19, !PT ;  /* 0x00000013b8137209 */ /* 0x000fe20007810000 */
[----:B------:R-:W3:Y:S01]  /*109b0*/  I2F R17, R17 ;  /* 0x0000001100117306 */ /* 0x000ee20000201400 */
[----:B------:R-:W-:Y:S01]  /*109c0*/  FMNMX.FTZ R3, R194, R3, !PT ;  /* 0x00000003c2037209 */ /* 0x000fe20007810000 */
[----:B-1----:R-:W-:Y:S01]  /*109d0*/  FFMA.FTZ R27, R6, -UR18, R27 ;  /* 0x80000012061b7c23 */ /* 0x002fe2000801001b */
[----:B------:R-:W-:Y:S02]  /*109e0*/  FSEL R174, R33, -INF , !P0 ;  /* 0xff80000021ae7808 */ /* 0x000fe40004000000 */
[----:B------:R-:W-:Y:S02]  /*109f0*/  FMNMX.FTZ R19, R182, R19, !PT ;  /* 0x00000013b6137209 */ /* 0x000fe40007810000 */
[----:B------:R-:W-:Y:S02]  /*10a00*/  FMNMX.FTZ R21, R252, R3, !PT ;  /* 0x00000003fc157209 */ /* 0x000fe40007810000 */
[----:B------:R-:W-:Y:S02]  /*10a10*/  FMNMX.FTZ R3, R174, R19, !PT ;  /* 0x00000013ae037209 */ /* 0x000fe40007810000 */
[----:B------:R-:W-:Y:S02]  /*10a20*/  FSEL R244, R22, -INF , !P6 ;  /* 0xff80000016f47808 */ /* 0x000fe40007000000 */
[----:B------:R-:W-:Y:S01]  /*10a30*/  FMNMX.FTZ R21, R248, R21, !PT ;  /* 0x00000015f8157209 */ /* 0x000fe20007810000 */
[----:B------:R-:W1:Y:S01]  /*10a40*/  SHFL.BFLY PT, R4, R3, 0x2, 0x1f ;  /* 0x0c401f0003047f89 */ /* 0x000e6200000e0000 */
[-C--:B------:R-:W-:Y:S01]  /*10a50*/  ISETP.GE.AND P0, PT, R15, R232.reuse, PT ;  /* 0x000000e80f00720c */ /* 0x080fe20003f06270 */
[----:B--2---:R-:W-:Y:S01]  /*10a60*/  FFMA.FTZ R31, R8, -UR18, R31 ;  /* 0x80000012081f7c23 */ /* 0x004fe2000801001f */
[-C--:B------:R-:W-:Y:S02]  /*10a70*/  ISETP.GE.AND P6, PT, R28, R232.reuse, PT ;  /* 0x000000e81c00720c */ /* 0x080fe40003fc6270 */
[----:B------:R-:W-:Y:S02]  /*10a80*/  FSEL R195, R23, -INF , !P1 ;  /* 0xff80000017c37808 */ /* 0x000fe40004800000 */
[----:B------:R-:W-:Y:S02]  /*10a90*/  FMNMX.FTZ R6, R244, R21, !PT ;  /* 0x00000015f4067209 */ /* 0x000fe40007810000 */
[-C--:B------:R-:W-:Y:S01]  /*10aa0*/  ISETP.GE.OR P0, PT, R15, R227.reuse, !P0 ;  /* 0x000000e30f00720c */ /* 0x080fe20004706670 */
[----:B---3--:R-:W-:Y:S01]  /*10ab0*/  FFMA.FTZ R30, R17, -UR18, R30 ;  /* 0x80000012111e7c23 */ /* 0x008fe2000801001e */
[-C--:B------:R-:W-:Y:S01]  /*10ac0*/  ISETP.GE.OR P6, PT, R28, R227.reuse, !P6 ;  /* 0x000000e31c00720c */ /* 0x080fe200077c6670 */
[----:B------:R-:W-:Y:S01]  /*10ad0*/  LDSM.16.MT88.4 R20, [R214+0x10000] ;  /* 0x01000000d614783b */ /* 0x000fe20000004200 */
[----:B------:R-:W-:Y:S02]  /*10ae0*/  ISETP.GE.AND P1, PT, R35, R232, PT ;  /* 0x000000e82300720c */ /* 0x000fe40003f26270 */
[----:B------:R-:W-:Y:S02]  /*10af0*/  FSEL R183, R27, -INF , !P0 ;  /* 0xff8000001bb77808 */ /* 0x000fe40004000000 */
[----:B------:R-:W-:Y:S02]  /*10b00*/  FMNMX.FTZ R6, R195, R6, !PT ;  /* 0x00000006c3067209 */ /* 0x000fe40007810000 */
[----:B------:R-:W-:Y:S02]  /*10b10*/  FSEL R175, R29, -INF , !P6 ;  /* 0xff8000001daf7808 */ /* 0x000fe40007000000 */
[-C--:B------:R-:W-:Y:S02]  /*10b20*/  ISETP.GE.OR P1, PT, R35, R227.reuse, !P1 ;  /* 0x000000e32300720c */ /* 0x080fe40004f26670 */
[C---:B------:R-:W-:Y:S02]  /*10b30*/  ISETP.GE.AND P0, PT, R24.reuse, R232, PT ;  /* 0x000000e81800720c */ /* 0x040fe40003f06270 */
[----:B------:R-:W-:Y:S02]  /*10b40*/  FMNMX.FTZ R8, R183, R6, !PT ;  /* 0x00000006b7087209 */ /* 0x000fe40007810000 */
[----:B------:R-:W-:Y:S02]  /*10b50*/  FSEL R173, R31, -INF , !P1 ;  /* 0xff8000001fad7808 */ /* 0x000fe40004800000 */
[----:B------:R-:W-:Y:S02]  /*10b60*/  ISETP.GE.OR P0, PT, R24, R227, !P0 ;  /* 0x000000e31800720c */ /* 0x000fe40004706670 */
[----:B------:R-:W-:Y:S02]  /*10b70*/  FMNMX.FTZ R8, R175, R8, !PT ;  /* 0x00000008af087209 */ /* 0x000fe40007810000 */
[----:B------:R-:W-:Y:S02]  /*10b80*/  FSEL R165, R30, -INF , !P0 ;  /* 0xff8000001ea57808 */ /* 0x000fe40004000000 */
[----:B------:R-:W-:Y:S01]  /*10b90*/  FMNMX.FTZ R8, R173, R8, !PT ;  /* 0x00000008ad087209 */ /* 0x000fe20007810000 */
[----:B------:R-:W-:Y:S01]  /*10ba0*/  LDSM.16.MT88.4 R28, [R213+0x10000] ;  /* 0x01000000d51c783b */ /* 0x000fe20000004200 */
[----:B-1----:R-:W-:Y:S02]  /*10bb0*/  FMNMX.FTZ R15, R3, R4, !PT ;  /* 0x00000004030f7209 */ /* 0x002fe40007810000 */
[----:B------:R-:W-:Y:S05]  /*10bc0*/  FMNMX.FTZ R6, R165, R8, !PT ;  /* 0x00000008a5067209 */ /* 0x000fea0007810000 */
        /* <DEDUP_REMOVED lines=21> */
[----:B------:R-:W1:Y:S01]  /*10d20*/  MUFU.EX2 R181, R181 ;  /* 0x000000b500b57308 */ /* 0x000e620000000800 */
[--C-:B------:R-:W-:Y:S02]  /*10d30*/  FFMA.FTZ R186, R186, c[0x0][0x23c], -R185.reuse ;  /* 0x00008f00baba7a23 */ /* 0x100fe400000108b9 */
[--C-:B------:R-:W-:Y:S01]  /*10d40*/  FFMA.FTZ R178, R5, c[0x0][0x23c], -R172.reuse ;  /* 0x00008f0005b27a23 */ /* 0x100fe200000108ac */
[----:B------:R-:W-:Y:S01]  /*10d50*/  FSEL R5, R164, RZ, P1 ;  /* 0x000000ffa4057208 */ /* 0x000fe20000800000 */
[--C-:B------:R-:W-:Y:S02]  /*10d60*/  FFMA.FTZ R176, R13, c[0x0][0x23c], -R172.reuse ;  /* 0x00008f000db07a23 */ /* 0x100fe400000108ac */
[----:B------:R-:W2:Y:S01]  /*10d70*/  LDSM.16.MT88.4 R12, [R216+0x10000] ;  /* 0x01000000d80c783b */ /* 0x000ea20000004200 */
[----:B------:R-:W-:Y:S02]  /*10d80*/  FFMA.FTZ R177, R7, c[0x0][0x23c], -R172 ;  /* 0x00008f0007b17a23 */ /* 0x000fe400000108ac */
[----:B------:R-:W-:Y:S01]  /*10d90*/  FADD.FTZ R4, -R5, R2 ;  /* 0x0000000205047221 */ /* 0x000fe20000010100 */
[----:B------:R-:W-:Y:S01]  /*10da0*/  FSEL R5, R3, RZ, P0 ;  /* 0x000000ff03057208 */ /* 0x000fe20000000000 */
[----:B------:R-:W-:Y:S01]  /*10db0*/  FFMA.FTZ R167, R11, c[0x0][0x23c], -R172 ;  /* 0x00008f000ba77a23 */ /* 0x000fe200000108ac */
[----:B------:R-:W-:Y:S01]  /*10dc0*/  MUFU.EX2 R180, R180 ;  /* 0x000000b400b47308 */ /* 0x000fe20000000800 */
[----:B------:R-:W-:Y:S01]  /*10dd0*/  FMUL.FTZ R2, R4, c[0x0][0x23c] ;  /* 0x00008f0004027a20 */ /* 0x000fe20000410000 */
[----:B------:R-:W-:Y:S01]  /*10de0*/  PLOP3.LUT P0, PT, PT, PT, UP0, 0x80, 0x0 ;  /* 0x000000000000781c */ /* 0x000fe20003f0f008 */
[----:B------:R-:W-:Y:S02]  /*10df0*/  FADD.FTZ R5, -R5, R0 ;  /* 0x0000000005057221 */ /* 0x000fe40000010100 */
[--C-:B------:R-:W-:Y:S02]  /*10e00*/  FFMA.FTZ R175, R175, c[0x0][0x23c], -R172.reuse ;  /* 0x00008f00afaf7a23 */ /* 0x100fe400000108ac */
[----:B------:R-:W-:Y:S02]  /*10e10*/  FMUL.FTZ R0, R5, c[0x0][0x23c] ;  /* 0x00008f0005007a20 */ /* 0x000fe40000410000 */
[--C-:B------:R-:W-:Y:S01]  /*10e20*/  FFMA.FTZ R173, R173, c[0x0][0x23c], -R172.reuse ;  /* 0x00008f00adad7a23 */ /* 0x100fe200000108ac */
[----:B------:R-:W3:Y:S01]  /*10e30*/  MUFU.EX2 R2, R2 ;  /* 0x0000000200027308 */ /* 0x000ee20000000800 */
[----:B-1----:R-:W-:Y:S01]  /*10e40*/  F2FP.BF16.PACK_AB R168, R166, R181 ;  /* 0x000000b5a6a8723e */ /* 0x002fe200000010ff */
[--C-:B------:R-:W-:Y:S02]  /*10e50*/  FFMA.FTZ R191, R191, c[0x0][0x23c], -R172.reuse ;  /* 0x00008f00bfbf7a23 */ /* 0x100fe400000108ac */
[--C-:B------:R-:W-:Y:S02]  /*10e60*/  FFMA.FTZ R192, R192, c[0x0][0x23c], -R172.reuse ;  /* 0x00008f00c0c07a23 */ /* 0x100fe400000108ac */
[--C-:B------:R-:W-:Y:S02]  /*10e70*/  FFMA.FTZ R193, R193, c[0x0][0x23c], -R172.reuse ;  /* 0x00008f00c1c17a23 */ /* 0x100fe400000108ac */
[--C-:B------:R-:W-:Y:S02]  /*10e80*/  FFMA.FTZ R194, R194, c[0x0][0x23c], -R172.reuse ;  /* 0x00008f00c2c27a23 */ /* 0x100fe400000108ac */
[----:B------:R-:W1:Y:S01]  /*10e90*/  MUFU.EX2 R0, R0 ;  /* 0x0000000000007308 */ /* 0x000e620000000800 */
[--C-:B------:R-:W-:Y:S02]  /*10ea0*/  FFMA.FTZ R252, R252, c[0x0][0x23c], -R172.reuse ;  /* 0x00008f00fcfc7a23 */ /* 0x100fe400000108ac */
[--C-:B------:R-:W-:Y:S02]  /*10eb0*/  FFMA.FTZ R248, R248, c[0x0][0x23c], -R172.reuse ;  /* 0x00008f00f8f87a23 */ /* 0x100fe400000108ac */
[--C-:B------:R-:W-:Y:S02]  /*10ec0*/  FFMA.FTZ R244, R244, c[0x0][0x23c], -R172.reuse ;  /* 0x00008f00f4f47a23 */ /* 0x100fe400000108ac */
[--C-:B------:R-:W-:Y:S02]  /*10ed0*/  FFMA.FTZ R195, R195, c[0x0][0x23c], -R172.reuse ;  /* 0x00008f00c3c37a23 */ /* 0x100fe400000108ac */
[--C-:B------:R-:W-:Y:S01]  /*10ee0*/  FFMA.FTZ R184, R184, c[0x0][0x23c], -R185.reuse ;  /* 0x00008f00b8b87a23 */ /* 0x100fe200000108b9 */
[----:B------:R-:W4:Y:S01]  /*10ef0*/  MUFU.EX2 R179, R179 ;  /* 0x000000b300b37308 */ /* 0x000f220000000800 */
[----:B------:R-:W-:Y:S02]  /*10f00*/  FFMA.FTZ R182, R182, c[0x0][0x23c], -R185 ;  /* 0x00008f00b6b67a23 */ /* 0x000fe400000108b9 */
[----:B------:R-:W-:Y:S02]  /*10f10*/  FFMA.FTZ R183, R183, c[0x0][0x23c], -R172 ;  /* 0x00008f00b7b77a23 */ /* 0x000fe400000108ac */
[C---:B---3--:R-:W-:Y:S01]  /*10f20*/  FMUL.FTZ R4, R2.reuse, R160 ;  /* 0x000000a002047220 */ /* 0x048fe20000410000 */
[----:B------:R-:W-:Y:S01]  /*10f30*/  MOV R160, R32 ;  /* 0x0000002000a07202 */ /* 0x000fe20000000f00 */
[C---:B------:R-:W-:Y:S02]  /*10f40*/  FMUL.FTZ R5, R2.reuse, R161 ;  /* 0x000000a102057220 */ /* 0x040fe40000410000 */
[C---:B------:R-:W-:Y:S01]  /*10f50*/  FMUL.FTZ R8, R2.reuse, R156 ;  /* 0x0000009c02087220 */ /* 0x040fe20000410000 */
[----:B------:R-:W-:Y:S01]  /*10f60*/  MUFU.EX2 R178, R178 ;  /* 0x000000b200b27308 */ /* 0x000fe20000000800 */
[C---:B------:R-:W-:Y:S02]  /*10f70*/  FMUL.FTZ R9, R2.reuse, R157 ;  /* 0x0000009d02097220 */ /* 0x040fe40000410000 */
[----:B------:R-:W-:Y:S02]  /*10f80*/  FMUL.FTZ R16, R2, R148 ;  /* 0x0000009402107220 */ /* 0x000fe40000410000 */
[C---:B-1----:R-:W-:Y:S01]  /*10f90*/  FMUL.FTZ R6, R0.reuse, R162 ;  /* 0x000000a200067220 */ /* 0x042fe20000410000 */
[----:B------:R-:W-:Y:S01]  /*10fa0*/  MOV R162, R18 ;  /* 0x0000001200a27202 */ /* 0x000fe20000000f00 */
[C---:B------:R-:W-:Y:S01]  /*10fb0*/  FMUL.FTZ R7, R0.reuse, R163 ;  /* 0x000000a300077220 */ /* 0x040fe20000410000 */
[----:B------:R-:W-:Y:S01]  /*10fc0*/  MOV R163, R25 ;  /* 0x0000001900a37202 */ /* 0x000fe20000000f00 */
[C---:B------:R-:W-:Y:S01]  /*10fd0*/  FMUL.FTZ R10, R0.reuse, R158 ;  /* 0x0000009e000a7220 */ /* 0x040fe20000410000 */
[----:B------:R-:W1:Y:S01]  /*10fe0*/  MUFU.EX2 R177, R177 ;  /* 0x000000b100b17308 */ /* 0x000e620000000800 */
[----:B------:R-:W-:Y:S02]  /*10ff0*/  FMUL.FTZ R11, R0, R159 ;  /* 0x0000009f000b7220 */ /* 0x000fe40000410000 */
[----:B------:R-:W-:Y:S01]  /*11000*/  FMUL.FTZ R17, R2, R149 ;  /* 0x0000009502117220 */ /* 0x000fe20000410000 */
[----:B----4-:R-:W-:Y:S01]  /*11010*/  F2FP.BF16.PACK_AB R170, R179, R180 ;  /* 0x000000b4b3aa723e */ /* 0x010fe200000010ff */
        /* <DEDUP_REMOVED lines=8> */
[----:B------:R-:W-:Y:S02]  /*110a0*/  IMAD.MOV.U32 R161, RZ, RZ, R26 ;  /* 0x000000ffffa17224 */ /* 0x000fe400078e001a */
[----:B------:R-:W-:Y:S02]  /*110b0*/  FMUL.FTZ R26, R0, R142 ;  /* 0x0000008e001a7220 */ /* 0x000fe40000410000 */
[C---:B------:R-:W-:Y:S01]  /*110c0*/  FMUL.FTZ R32, R2.reuse, R132 ;  /* 0x0000008402207220 */ /* 0x040fe20000410000 */
[----:B------:R-:W3:Y:S01]  /*110d0*/  MUFU.EX2 R167, R167 ;  /* 0x000000a700a77308 */ /* 0x000ee20000000800 */
[----:B------:R-:W-:Y:S01]  /*110e0*/  FMUL.FTZ R33, R2, R133 ;  /* 0x0000008502217220 */ /* 0x000fe20000410000 */
[----:B------:R-:W-:Y:S01]  /*110f0*/  LDSM.16.MT88.4 R140, [R212+0x12000] ;  /* 0x01200000d48c783b */ /* 0x000fe20000004200 */
[C---:B------:R-:W-:Y:S01]  /*11100*/  FMUL.FTZ R34, R0.reuse, R134 ;  /* 0x0000008600227220 */ /* 0x040fe20000410000 */
[----:B-1----:R-:W-:Y:S01]  /*11110*/  F2FP.BF16.PACK_AB R169, R177, R178 ;  /* 0x000000b2b1a9723e */ /* 0x002fe200000010ff */
[----:B------:R-:W-:Y:S02]  /*11120*/  FMUL.FTZ R35, R0, R135 ;  /* 0x0000008700237220 */ /* 0x000fe40000410000 */
[----:B------:R-:W-:Y:S02]  /*11130*/  FFMA.FTZ R172, R165, c[0x0][0x23c], -R172 ;  /* 0x00008f00a5ac7a23 */ /* 0x000fe400000108ac */
        /* <DEDUP_REMOVED lines=15> */
[----:B------:R-:W1:Y:S04]  /*11230*/  MUFU.EX2 R188, R188 ;  /* 0x000000bc00bc7308 */ /* 0x000e680000000800 */
[----:B------:R-:W-:Y:S02]  /*11240*/  FMUL.FTZ R46, R0, R46 ;  /* 0x0000002e002e7220 */ /* 0x000fe40000410000 */
[C---:B------:R-:W-:Y:S01]  /*11250*/  FMUL.FTZ R12, R2.reuse, R152 ;  /* 0x00000098020c7220 */ /* 0x040fe20000410000 */
[C---:B------:R-:W-:Y:S03]  /*11260*/  HMMA.16816.F32.BF16 R8, R168.reuse, R14, R8 ;  /* 0x0000000ea808723c */ /* 0x040fe60000041808 */
[----:B------:R-:W-:Y:S01]  /*11270*/  MUFU.EX2 R189, R189 ;  /* 0x000000bd00bd7308 */ /* 0x000fe20000000800 */
[----:B------:R-:W-:Y:S02]  /*11280*/  FMUL.FTZ R13, R2, R153 ;  /* 0x00000099020d7220 */ /* 0x000fe40000410000 */
[C---:B------:R-:W-:Y:S02]  /*11290*/  FMUL.FTZ R47, R0.reuse, R47 ;  /* 0x0000002f002f7220 */ /* 0x040fe40000410000 */
[C---:B------:R-:W-:Y:S04]  /*112a0*/  FMUL.FTZ R14, R0.reuse, R154 ;  /* 0x0000009a000e7220 */ /* 0x040fe80000410000 */
[----:B------:R-:W-:Y:S01]  /*112b0*/  FMUL.FTZ R15, R0, R155 ;  /* 0x0000009b000f7220 */ /* 0x000fe20000410000 */
[----:B------:R-:W-:Y:S01]  /*112c0*/  MUFU.EX2 R190, R190 ;  /* 0x000000be00be7308 */ /* 0x000fe20000000800 */
[----:B------:R-:W2:Y:S01]  /*112d0*/  LDSM.16.MT88.4 R152, [R212+0x10000] ;  /* 0x01000000d498783b */ /* 0x000ea20000004200 */
[C---:B------:R-:W-:Y:S02]  /*112e0*/  FMUL.FTZ R48, R2.reuse, R48 ;  /* 0x0000003002307220 */ /* 0x040fe40000410000 */
[----:B------:R-:W-:Y:S02]  /*112f0*/  FMUL.FTZ R49, R2, R49 ;  /* 0x0000003102317220 */ /* 0x000fe40000410000 */
[C---:B------:R-:W-:Y:S03]  /*11300*/  HMMA.16816.F32.BF16 R12, R168.reuse, R20, R12 ;  /* 0x00000014a80c723c */ /* 0x040fe6000004180c */
[C---:B------:R-:W-:Y:S01]  /*11310*/  FMUL.FTZ R50, R0.reuse, R50 ;  /* 0x0000003200327220 */ /* 0x040fe20000410000 */
[----:B------:R-:W-:Y:S01]  /*11320*/  MUFU.EX2 R191, R191 ;  /* 0x000000bf00bf7308 */ /* 0x000fe20000000800 */
[----:B------:R-:W-:Y:S02]  /*11330*/  FMUL.FTZ R51, R0, R51 ;  /* 0x0000003300337220 */ /* 0x000fe40000410000 */
[C---:B------:R-:W-:Y:S01]  /*11340*/  FMUL.FTZ R20, R2.reuse, R144 ;  /* 0x0000009002147220 */ /* 0x040fe20000410000 */
[C---:B------:R-:W-:Y:S04]  /*11350*/  HMMA.16816.F32.BF16 R16, R168.reuse, R22, R16 ;  /* 0x00000016a810723c */ /* 0x040fe80000041810 */
[C---:B------:R-:W-:Y:S02]  /*11360*/  FMUL.FTZ R21, R2.reuse, R145 ;  /* 0x0000009102157220 */ /* 0x040fe40000410000 */
[----:B------:R-:W-:Y:S01]  /*11370*/  FMUL.FTZ R52, R2, R52 ;  /* 0x0000003402347220 */ /* 0x000fe20000410000 */
[----:B------:R-:W3:Y:S01]  /*11380*/  MUFU.EX2 R192, R192 ;  /* 0x000000c000c07308 */ /* 0x000ee20000000800 */
[C---:B------:R-:W-:Y:S04]  /*11390*/  FMUL.FTZ R22, R0.reuse, R146 ;  /* 0x0000009200167220 */ /* 0x040fe80000410000 */
[----:B------:R-:W-:Y:S02]  /*113a0*/  FMUL.FTZ R23, R0, R147 ;  /* 0x0000009300177220 */ /* 0x000fe40000410000 */
[----:B------:R-:W4:Y:S01]  /*113b0*/  LDSM.16.MT88.4 R144, [R216+0x12000] ;  /* 0x01200000d890783b */ /* 0x000f220000004200 */
[----:B------:R-:W-:Y:S02]  /*113c0*/  FMUL.FTZ R53, R2, R53 ;  /* 0x0000003502357220 */ /* 0x000fe40000410000 */
[C---:B------:R-:W-:Y:S01]  /*113d0*/  FMUL.FTZ R54, R0.reuse, R54 ;  /* 0x0000003600367220 */ /* 0x040fe20000410000 */
[----:B------:R-:W-:Y:S01]  /*113e0*/  MUFU.EX2 R193, R193 ;  /* 0x000000c100c17308 */ /* 0x000fe20000000800 */
[C---:B------:R-:W-:Y:S03]  /*113f0*/  HMMA.16816.F32.BF16 R20, R168.reuse, R28, R20 ;  /* 0x0000001ca814723c */ /* 0x040fe60000041814 */
[----:B------:R-:W-:Y:S02]  /*11400*/  FMUL.FTZ R55, R0, R55 ;  /* 0x0000003700377220 */ /* 0x000fe40000410000 */
[C---:B------:R-:W-:Y:S02]  /*11410*/  FMUL.FTZ R56, R2.reuse, R56 ;  /* 0x0000003802387220 */ /* 0x040fe40000410000 */
[C---:B------:R-:W-:Y:S01]  /*11420*/  FMUL.FTZ R28, R2.reuse, R136 ;  /* 0x00000088021c7220 */ /* 0x040fe20000410000 */
[C---:B------:R-:W-:Y:S01]  /*11430*/  HMMA.16816.F32.BF16 R24, R168.reuse, R30, R24 ;  /* 0x0000001ea818723c */ /* 0x040fe20000041818 */
[----:B------:R-:W5:Y:S03]  /*11440*/  MUFU.EX2 R194, R194 ;  /* 0x000000c200c27308 */ /* 0x000f660000000800 */
[C---:B------:R-:W-:Y:S02]  /*11450*/  FMUL.FTZ R29, R2.reuse, R137 ;  /* 0x00000089021d7220 */ /* 0x040fe40000410000 */
[----:B------:R-:W-:Y:S02]  /*11460*/  FMUL.FTZ R57, R2, R57 ;  /* 0x0000003902397220 */ /* 0x000fe40000410000 */
[C---:B------:R-:W-:Y:S03]  /*11470*/  FMUL.FTZ R30, R0.reuse, R138 ;  /* 0x0000008a001e7220 */ /* 0x040fe60000410000 */
[----:B------:R-:W-:Y:S01]  /*11480*/  MUFU.EX2 R252, R252 ;  /* 0x000000fc00fc7308 */ /* 0x000fe20000000800 */
[C---:B------:R-:W-:Y:S02]  /*11490*/  FMUL.FTZ R31, R0.reuse, R139 ;  /* 0x0000008b001f7220 */ /* 0x040fe40000410000 */
[----:B------:R-:W1:Y:S01]  /*114a0*/  LDSM.16.MT88.4 R136, [R214+0x12000] ;  /* 0x01200000d688783b */ /* 0x000e620000004200 */
        /* <DEDUP_REMOVED lines=12> */
[C---:B----4-:R-:W-:Y:S04]  /*11570*/  HMMA.16816.F32.BF16 R36, R168.reuse, R144, R36 ;  /* 0x00000090a824723c */ /* 0x050fe80000041824 */
        /* <DEDUP_REMOVED lines=9> */
[C---:B-1----:R-:W-:Y:S03]  /*11610*/  HMMA.16816.F32.BF16 R44, R168.reuse, R136, R44 ;  /* 0x00000088a82c723c */ /* 0x042fe6000004182c */
        /* <DEDUP_REMOVED lines=10> */
[----:B------:R-:W-:Y:S01]  /*116c0*/  MUFU.EX2 R182, R182 ;  /* 0x000000b600b67308 */ /* 0x000fe20000000800 */
[C---:B------:R-:W-:Y:S02]  /*116d0*/  FMUL.FTZ R76, R2.reuse, R76 ;  /* 0x0000004c024c7220 */ /* 0x040fe40000410000 */
[C---:B------:R-:W-:Y:S01]  /*116e0*/  HMMA.16816.F32.BF16 R56, R168.reuse, R134, R56 ;  /* 0x00000086a838723c */ /* 0x040fe20000041838 */
[----:B------:R-:W2:Y:S03]  /*116f0*/  LDSM.16.MT88.4 R132, [R214+0x14000] ;  /* 0x01400000d684783b */ /* 0x000ea60000004200 */
[----:B------:R-:W-:Y:S02]  /*11700*/  FMUL.FTZ R77, R2, R77 ;  /* 0x0000004d024d7220 */ /* 0x000fe40000410000 */
[C---:B------:R-:W-:Y:S01]  /*11710*/  FMUL.FTZ R78, R0.reuse, R78 ;  /* 0x0000004e004e7220 */ /* 0x040fe20000410000 */
[----:B------:R-:W-:Y:S01]  /*11720*/  MUFU.EX2 R183, R183 ;  /* 0x000000b700b77308 */ /* 0x000fe20000000800 */
        /* <DEDUP_REMOVED lines=82> */
[----:B------:R-:W-:Y:S02]  /*11c50*/  MUFU.EX2 R168, R175 ;  /* 0x000000af00a87308 */ /* 0x000fe40000000800 */
[----:B------:R-:W-:Y:S01]  /*11c60*/  MOV R2, R164 ;  /* 0x000000a400027202 */ /* 0x000fe20000000f00 */
[----:B------:R-:W-:Y:S02]  /*11c70*/  FFMA.FTZ R178, R0, R245, R178 ;  /* 0x000000f500b27223 */ /* 0x000fe400000100b2 */
[----:B------:R-:W-:Y:S01]  /*11c80*/  FADD.FTZ R181, R166, R181 ;  /* 0x000000b5a6b57221 */ /* 0x000fe20000010000 */
[----:B------:R-:W-:Y:S01]  /*11c90*/  F2FP.BF16.PACK_AB R134, R190, R189 ;  /* 0x000000bdbe86723e */ /* 0x000fe200000010ff */
[----:B------:R-:W-:Y:S01]  /*11ca0*/  FADD.FTZ R177, R177, R178 ;  /* 0x000000b2b1b17221 */ /* 0x000fe20000010000 */
[----:B-----5:R-:W-:Y:S02]  /*11cb0*/  F2FP.BF16.PACK_AB R135, R194, R193 ;  /* 0x000000c1c287723e */ /* 0x020fe400000010ff */
[----:B------:R2:W-:Y:S01]  /*11cc0*/  MUFU.EX2 R169, R173 ;  /* 0x000000ad00a97308 */ /* 0x0005e20000000800 */
[----:B------:R-:W-:Y:S02]  /*11cd0*/  FADD.FTZ R180, R180, R181 ;  /* 0x000000b5b4b47221 */ /* 0x000fe40000010000 */
[----:B------:R-:W-:Y:S02]  /*11ce0*/  FADD.FTZ R0, R176, R177 ;  /* 0x000000b1b0007221 */ /* 0x000fe40000010000 */
[C---:B----4-:R-:W-:Y:S05]  /*11cf0*/  HMMA.16816.F32.BF16 R4, R132.reuse, R140, R4 ;  /* 0x0000008c8404723c */ /* 0x050fea0000041804 */
[----:B------:R-:W-:Y:S02]  /*11d00*/  FADD.FTZ R180, R179, R180 ;  /* 0x000000b4b3b47221 */ /* 0x000fe40000010000 */
[----:B------:R-:W-:Y:S01]  /*11d10*/  FADD.FTZ R0, R167, R0 ;  /* 0x00000000a7007221 */ /* 0x000fe20000010000 */
[C---:B------:R-:W-:Y:S01]  /*11d20*/  HMMA.16816.F32.BF16 R8, R132.reuse, R142, R8 ;  /* 0x0000008e8408723c */ /* 0x040fe20000041808 */
[----:B------:R-:W3:Y:S03]  /*11d30*/  LDSM.16.MT88.4 R140, [R214+0x12800] ;  /* 0x01280000d68c783b */ /* 0x000ee60000004200 */
[----:B------:R-:W-:Y:S02]  /*11d40*/  FADD.FTZ R187, R187, R180 ;  /* 0x000000b4bbbb7221 */ /* 0x000fe40000010000 */
[----:B------:R-:W-:Y:S02]  /*11d50*/  FADD.FTZ R191, R191, R0 ;  /* 0x00000000bfbf7221 */ /* 0x000fe40000010000 */
[C---:B-1----:R-:W-:Y:S04]  /*11d60*/  HMMA.16816.F32.BF16 R12, R132.reuse, R136, R12 ;  /* 0x00000088840c723c */ /* 0x042fe8000004180c */
[----:B------:R-:W-:Y:S02]  /*11d70*/  FADD.FTZ R188, R188, R187 ;  /* 0x000000bbbcbc7221 */ /* 0x000fe40000010000 */
[----:B------:R-:W-:Y:S02]  /*11d80*/  FADD.FTZ R192, R192, R191 ;  /* 0x000000bfc0c07221 */ /* 0x000fe40000010000 */
[C---:B------:R-:W-:Y:S01]  /*11d90*/  HMMA.16816.F32.BF16 R16, R132.reuse, R138, R16 ;  /* 0x0000008a8410723c */ /* 0x040fe20000041810 */
[----:B------:R-:W1:Y:S03]  /*11da0*/  LDSM.16.MT88.4 R136, [R213+0x12800] ;  /* 0x01280000d588783b */ /* 0x000e660000004200 */
        /* <DEDUP_REMOVED lines=24> */
[--C-:B------:R-:W-:Y:S01]  /*11f30*/  FFMA.FTZ R153, R161, c[0x0][0x23c], -R185.reuse ;  /* 0x00008f00a1997a23 */ /* 0x100fe200000108b9 */
[C---:B------:R-:W-:Y:S03]  /*11f40*/  HMMA.16816.F32.BF16 R80, R132.reuse, R154, R80 ;  /* 0x0000009a8450723c */ /* 0x040fe60000041850 */
[----:B------:R-:W-:Y:S01]  /*11f50*/  MUFU.EX2 R161, R153 ;  /* 0x0000009900a17308 */ /* 0x000fe20000000800 */
[--C-:B------:R-:W-:Y:S03]  /*11f60*/  FFMA.FTZ R152, R163, c[0x0][0x23c], -R185.reuse ;  /* 0x00008f00a3987a23 */ /* 0x100fe600000108b9 */
[--C-:B------:R-:W-:Y:S01]  /*11f70*/  FFMA.FTZ R155, R160, c[0x0][0x23c], -R185.reuse ;  /* 0x00008f00a09b7a23 */ /* 0x100fe200000108b9 */
[C---:B---3--:R-:W-:Y:S04]  /*11f80*/  HMMA.16816.F32.BF16 R84, R132.reuse, R140, R84 ;  /* 0x0000008c8454723c */ /* 0x048fe80000041854 */
[--C-:B------:R-:W-:Y:S01]  /*11f90*/  FFMA.FTZ R154, R162, c[0x0][0x23c], -R185.reuse ;  /* 0x00008f00a29a7a23 */ /* 0x100fe200000108b9 */
[----:B------:R-:W-:Y:S01]  /*11fa0*/  MUFU.EX2 R160, R155 ;  /* 0x0000009b00a07308 */ /* 0x000fe20000000800 */
[----:B------:R-:W-:Y:S02]  /*11fb0*/  FFMA.FTZ R185, R174, c[0x0][0x23c], -R185 ;  /* 0x00008f00aeb97a23 */ /* 0x000fe400000108b9 */
[C---:B------:R-:W-:Y:S01]  /*11fc0*/  HMMA.16816.F32.BF16 R88, R132.reuse, R142, R88 ;  /* 0x0000008e8458723c */ /* 0x040fe20000041858 */
[----:B------:R-:W2:Y:S06]  /*11fd0*/  LDSM.16.MT88.4 R140, [R213+0x16800] ;  /* 0x01680000d58c783b */ /* 0x000eac0000004200 */
[----:B------:R-:W-:Y:S01]  /*11fe0*/  MUFU.EX2 R162, R154 ;  /* 0x0000009a00a27308 */ /* 0x000fe20000000800 */
[C---:B-1----:R-:W-:Y:S01]  /*11ff0*/  HMMA.16816.F32.BF16 R92, R132.reuse, R136, R92 ;  /* 0x00000088845c723c */ /* 0x042fe2000004185c */
[----:B------:R-:W-:Y:S07]  /*12000*/  LDSM.16.MT88.4 R172, [R212+0x11800] ;  /* 0x01180000d4ac783b */ /* 0x000fee0000004200 */
[C---:B------:R-:W-:Y:S01]  /*12010*/  HMMA.16816.F32.BF16 R96, R132.reuse, R138, R96 ;  /* 0x0000008a8460723c */ /* 0x040fe20000041860 */
[----:B------:R-:W1:Y:S01]  /*12020*/  LDSM.16.MT88.4 R136, [R212+0x16800] ;  /* 0x01680000d488783b */ /* 0x000e620000004200 */
[----:B------:R3:W-:Y:S06]  /*12030*/  MUFU.EX2 R163, R152 ;  /* 0x0000009800a37308 */ /* 0x0007ec0000000800 */
[C---:B----4-:R-:W-:Y:S04]  /*12040*/  HMMA.16816.F32.BF16 R100, R132.reuse, R144, R100 ;  /* 0x000000908464723c */ /* 0x050fe80000041864 */
[----:B------:R-:W4:Y:S04]  /*12050*/  MUFU.EX2 R185, R185 ;  /* 0x000000b900b97308 */ /* 0x000f280000000800 */
[C---:B------:R-:W-:Y:S01]  /*12060*/  HMMA.16816.F32.BF16 R104, R132.reuse, R146, R104 ;  /* 0x000000928468723c */ /* 0x040fe20000041868 */
[----:B------:R-:W1:Y:S07]  /*12070*/  LDSM.16.MT88.4 R144, [R216+0x11000] ;  /* 0x01100000d890783b */ /* 0x000e6e0000004200 */
[C---:B-----5:R-:W-:Y:S01]  /*12080*/  HMMA.16816.F32.BF16 R108, R132.reuse, R148, R108 ;  /* 0x00000094846c723c */ /* 0x060fe2000004186c */
[----:B---3--:R-:W-:Y:S07]  /*12090*/  LDSM.16.MT88.4 R152, [R213+0x11000] ;  /* 0x01100000d598783b */ /* 0x008fee0000004200 */
[C---:B------:R-:W-:Y:S01]  /*120a0*/  HMMA.16816.F32.BF16 R112, R132.reuse, R150, R112 ;  /* 0x000000968470723c */ /* 0x040fe20000041870 */
[----:B------:R-:W3:Y:S03]  /*120b0*/  LDSM.16.MT88.4 R148, [R214+0x11000] ;  /* 0x01100000d694783b */ /* 0x000ee60000004200 */
[----:B----4-:R-:W-:Y:S04]  /*120c0*/  F2FP.BF16.PACK_AB R170, R185, R182 ;  /* 0x000000b6b9aa723e */ /* 0x010fe800000010ff */
[C---:B--2---:R-:W-:Y:S08]  /*120d0*/  HMMA.16816.F32.BF16 R116, R132.reuse, R140, R116 ;  /* 0x0000008c8474723c */ /* 0x044ff00000041874 */
[C---:B------:R-:W-:Y:S01]  /*120e0*/  HMMA.16816.F32.BF16 R120, R132.reuse, R142, R120 ;  /* 0x0000008e8478723c */ /* 0x040fe20000041878 */
[----:B------:R-:W2:Y:S07]  /*120f0*/  LDSM.16.MT88.4 R140, [R212+0x11000] ;  /* 0x01100000d48c783b */ /* 0x000eae0000004200 */
[C---:B-1----:R-:W-:Y:S08]  /*12100*/  HMMA.16816.F32.BF16 R124, R132.reuse, R136, R124 ;  /* 0x00000088847c723c */ /* 0x042ff0000004187c */
[----:B------:R-:W-:Y:S01]  /*12110*/  HMMA.16816.F32.BF16 R128, R132, R138, R128 ;  /* 0x0000008a8480723c */ /* 0x000fe20000041880 */
[----:B------:R-:W1:Y:S06]  /*12120*/  LDSM.16.MT88.4 R136, [R216+0x13000] ;  /* 0x01300000d888783b */ /* 0x000e6c0000004200 */
[----:B------:R-:W-:Y:S02]  /*12130*/  F2FP.BF16.PACK_AB R132, R161, R160 ;  /* 0x000000a0a184723e */ /* 0x000fe400000010ff */
[----:B------:R-:W-:Y:S03]  /*12140*/  F2FP.BF16.PACK_AB R134, R163, R162 ;  /* 0x000000a2a386723e */ /* 0x000fe600000010ff */
[----:B------:R-:W-:Y:S02]  /*12150*/  F2FP.BF16.PACK_AB R133, R248, R252 ;  /* 0x000000fcf885723e */ /* 0x000fe400000010ff */
[----:B------:R-:W-:Y:S07]  /*12160*/  F2FP.BF16.PACK_AB R135, R195, R244 ;  /* 0x000000f4c387723e */ /* 0x000fee00000010ff */
[C---:B------:R-:W-:Y:S08]  /*12170*/  HMMA.16816.F32.BF16 R4, R132.reuse, R144, R4 ;  /* 0x000000908404723c */ /* 0x040ff00000041804 */
        /* <DEDUP_REMOVED lines=23> */
[C---:B------:R-:W-:Y:S08]  /*122f0*/  HMMA.16816.F32.BF16 R68, R132.reuse, R152, R68 ;  /* 0x000000988444723c */ /* 0x040ff00000041844 */
[C---:B------:R-:W-:Y:S08]  /*12300*/  HMMA.16816.F32.BF16 R72, R132.reuse, R154, R72 ;  /* 0x0000009a8448723c */ /* 0x040ff00000041848 */
        /* <DEDUP_REMOVED lines=15> */
[C---:B----4-:R-:W-:Y:S07]  /*12400*/  HMMA.16816.F32.BF16 R116, R132.reuse, R144, R116 ;  /* 0x000000908474723c */ /* 0x050fee0000041874 */
[----:B------:R-:W-:Y:S01]  /*12410*/  MOV R144, R169 ;  /* 0x000000a900907202 */ /* 0x000fe20000000f00 */
[C---:B------:R-:W-:Y:S04]  /*12420*/  HMMA.16816.F32.BF16 R120, R132.reuse, R146, R120 ;  /* 0x000000928478723c */ /* 0x040fe80000041878 */
[----:B------:R-:W-:Y:S02]  /*12430*/  MOV R145, R168 ;  /* 0x000000a800917202 */ /* 0x000fe40000000f00 */
[----:B------:R-:W-:Y:S02]  /*12440*/  F2FP.BF16.PACK_AB R168, R184, R186 ;  /* 0x000000bab8a8723e */ /* 0x000fe400000010ff */
[C---:B---3--:R-:W-:Y:S04]  /*12450*/  HMMA.16816.F32.BF16 R124, R132.reuse, R148, R124 ;  /* 0x00000094847c723c */ /* 0x048fe8000004187c */
[----:B------:R-:W-:Y:S02]  /*12460*/  F2FP.BF16.PACK_AB R169, R145, R183 ;  /* 0x000000b791a9723e */ /* 0x000fe400000010ff */
[----:B------:R-:W-:Y:S02]  /*12470*/  F2FP.BF16.PACK_AB R171, R165, R144 ;  /* 0x00000090a5ab723e */ /* 0x000fe400000010ff */
[----:B------:R-:W-:Y:S07]  /*12480*/  HMMA.16816.F32.BF16 R128, R132, R150, R128 ;  /* 0x000000968480723c */ /* 0x000fee0000041880 */
[----:B------:R-:W-:Y:S01]  /*12490*/  IMAD.MOV.U32 R132, RZ, RZ, R163 ;  /* 0x000000ffff847224 */ /* 0x000fe200078e00a3 */
[----:B------:R-:W-:Y:S04]  /*124a0*/  MOV R133, R162 ;  /* 0x000000a200857202 */ /* 0x000fe80000000f00 */
[----:B------:R-:W-:Y:S02]  /*124b0*/  MOV R134, R161 ;  /* 0x000000a100867202 */ /* 0x000fe40000000f00 */
[----:B------:R-:W-:Y:S02]  /*124c0*/  MOV R135, R160 ;  /* 0x000000a000877202 */ /* 0x000fe40000000f00 */
[C---:B------:R-:W-:Y:S01]  /*124d0*/  HMMA.16816.F32.BF16 R160, R168.reuse, R156, R4 ;  /* 0x0000009ca8a0723c */ /* 0x040fe20000041804 */
[----:B------:R-:W3:Y:S07]  /*124e0*/  LDSM.16.MT88.4 R4, [R216+0x13800] ;  /* 0x01380000d804783b */ /* 0x000eee0000004200 */
[C---:B------:R-:W-:Y:S01]  /*124f0*/  HMMA.16816.F32.BF16 R156, R168.reuse, R158, R8 ;  /* 0x0000009ea89c723c */ /* 0x040fe20000041808 */
[----:B------:R-:W4:Y:S07]  /*12500*/  LDSM.16.MT88.4 R8, [R214+0x13800] ;  /* 0x01380000d608783b */ /* 0x000f2e0000004200 */
[C---:B--2---:R-:W-:Y:S01]  /*12510*/  HMMA.16816.F32.BF16 R152, R168.reuse, R140, R12 ;  /* 0x0000008ca898723c */ /* 0x044fe2000004180c */
[----:B------:R-:W2:Y:S06]  /*12520*/  LDSM.16.MT88.4 R12, [R213+0x13800] ;  /* 0x01380000d50c783b */ /* 0x000eac0000004200 */
[----:B------:R-:W-:Y:S01]  /*12530*/  IMAD.MOV.U32 R140, RZ, RZ, R144 ;  /* 0x000000ffff8c7224 */ /* 0x000fe200078e0090 */
[C---:B------:R-:W-:Y:S01]  /*12540*/  HMMA.16816.F32.BF16 R148, R168.reuse, R142, R16 ;  /* 0x0000008ea894723c */ /* 0x040fe20000041810 */
[----:B------:R-:W5:Y:S03]  /*12550*/  LDSM.16.MT88.4 R16, [R212+0x13800] ;  /* 0x01380000d410783b */ /* 0x000f660000004200 */
[----:B------:R-:W-:Y:S04]  /*12560*/  MOV R141, R145 ;  /* 0x00000091008d7202 */ /* 0x000fe80000000f00 */
[C---:B-1----:R-:W-:Y:S07]  /*12570*/  HMMA.16816.F32.BF16 R144, R168.reuse, R136, R20 ;  /* 0x00000088a890723c */ /* 0x042fee0000041814 */
[----:B------:R-:W-:Y:S02]  /*12580*/  MOV R22, R140 ;  /* 0x0000008c00167202 */ /* 0x000fe40000000f00 */
[----:B------:R-:W-:Y:S02]  /*12590*/  MOV R23, R141 ;  /* 0x0000008d00177202 */ /* 0x000fe40000000f00 */
[C---:B------:R-:W-:Y:S01]  /*125a0*/  HMMA.16816.F32.BF16 R140, R168.reuse, R138, R24 ;  /* 0x0000008aa88c723c */ /* 0x040fe20000041818 */
[----:B------:R-:W-:Y:S07]  /*125b0*/  LDSM.16.MT88.4 R24, [R216+0x17800] ;  /* 0x01780000d818783b */ /* 0x000fee0000004200 */
[C---:B------:R-:W-:Y:S07]  /*125c0*/  HMMA.16816.F32.BF16 R136, R168.reuse, R172, R28 ;  /* 0x000000aca888723c */ /* 0x040fee000004181c */
[----:B------:R-:W-:Y:S01]  /*125d0*/  MOV R29, R132 ;  /* 0x00000084001d7202 */ /* 0x000fe20000000f00 */
[----:B------:R-:W-:Y:S01]  /*125e0*/  IMAD.MOV.U32 R173, RZ, RZ, R134 ;  /* 0x000000ffffad7224 */ /* 0x000fe200078e0086 */
[----:B------:R-:W-:Y:S03]  /*125f0*/  MOV R28, R133 ;  /* 0x00000085001c7202 */ /* 0x000fe60000000f00 */
[----:B------:R-:W-:Y:S01]  /*12600*/  MOV R172, R135 ;  /* 0x0000008700ac7202 */ /* 0x000fe20000000f00 */
[----:B------:R-:W-:Y:S01]  /*12610*/  IMAD.MOV.U32 R31, RZ, RZ, R22 ;  /* 0x000000ffff1f7224 */ /* 0x000fe200078e0016 */
[C---:B------:R-:W-:Y:S03]  /*12620*/  HMMA.16816.F32.BF16 R132, R168.reuse, R174, R32 ;  /* 0x000000aea884723c */ /* 0x040fe60000041820 */
[----:B------:R-:W-:Y:S01]  /*12630*/  MOV R30, R23 ;  /* 0x00000017001e7202 */ /* 0x000fe20000000f00 */
[----:B------:R-:W-:Y:S01]  /*12640*/  FADD.FTZ R0, R172, R0 ;  /* 0x00000000ac007221 */ /* 0x000fe20000010000 */
[----:B------:R-:W1:Y:S03]  /*12650*/  LDSM.16.MT88.4 R20, [R216+0x15800] ;  /* 0x01580000d814783b */ /* 0x000e660000004200 */
[C---:B---3--:R-:W-:Y:S04]  /*12660*/  HMMA.16816.F32.BF16 R36, R168.reuse, R4, R36 ;  /* 0x00000004a824723c */ /* 0x048fe80000041824 */
[----:B------:R-:W-:Y:S04]  /*12670*/  FADD.FTZ R0, R173, R0 ;  /* 0x00000000ad007221 */ /* 0x000fe80000010000 */
[C---:B------:R-:W-:Y:S01]  /*12680*/  HMMA.16816.F32.BF16 R40, R168.reuse, R6, R40 ;  /* 0x00000006a828723c */ /* 0x040fe20000041828 */
[----:B------:R-:W3:Y:S03]  /*12690*/  LDSM.16.MT88.4 R4, [R214+0x15800] ;  /* 0x01580000d604783b */ /* 0x000ee60000004200 */
[----:B------:R-:W-:Y:S04]  /*126a0*/  FADD.FTZ R0, R28, R0 ;  /* 0x000000001c007221 */ /* 0x000fe80000010000 */
        /* <DEDUP_REMOVED lines=15> */
[C---:B----4-:R-:W-:Y:S07]  /*127a0*/  HMMA.16816.F32.BF16 R84, R168.reuse, R8, R84 ;  /* 0x00000008a854723c */ /* 0x050fee0000041854 */
[----:B------:R-:W-:Y:S01]  /*127b0*/  FADD.FTZ R9, R193, R192 ;  /* 0x000000c0c1097221 */ /* 0x000fe20000010000 */
[C---:B------:R-:W-:Y:S04]  /*127c0*/  HMMA.16816.F32.BF16 R88, R168.reuse, R10, R88 ;  /* 0x0000000aa858723c */ /* 0x040fe80000041858 */
[----:B------:R-:W-:Y:S04]  /*127d0*/  FADD.FTZ R9, R194, R9 ;  /* 0x00000009c2097221 */ /* 0x000fe80000010000 */
[C---:B--2---:R-:W-:Y:S04]  /*127e0*/  HMMA.16816.F32.BF16 R92, R168.reuse, R12, R92 ;  /* 0x0000000ca85c723c */ /* 0x044fe8000004185c */
[----:B------:R-:W-:Y:S04]  /*127f0*/  FADD.FTZ R9, R252, R9 ;  /* 0x00000009fc097221 */ /* 0x000fe80000010000 */
[C---:B------:R-:W-:Y:S04]  /*12800*/  HMMA.16816.F32.BF16 R96, R168.reuse, R14, R96 ;  /* 0x0000000ea860723c */ /* 0x040fe80000041860 */
[----:B------:R-:W-:Y:S04]  /*12810*/  FADD.FTZ R9, R248, R9 ;  /* 0x00000009f8097221 */ /* 0x000fe80000010000 */
[C---:B------:R-:W-:Y:S04]  /*12820*/  HMMA.16816.F32.BF16 R100, R168.reuse, R24, R100 ;  /* 0x00000018a864723c */ /* 0x040fe80000041864 */
[----:B------:R-:W-:Y:S04]  /*12830*/  FADD.FTZ R244, R244, R9 ;  /* 0x00000009f4f47221 */ /* 0x000fe80000010000 */
[C---:B------:R-:W-:Y:S08]  /*12840*/  HMMA.16816.F32.BF16 R104, R168.reuse, R26, R104 ;  /* 0x0000001aa868723c */ /* 0x040ff00000041868 */
[C---:B-----5:R-:W-:Y:S08]  /*12850*/  HMMA.16816.F32.BF16 R108, R168.reuse, R16, R108 ;  /* 0x00000010a86c723c */ /* 0x060ff0000004186c */
[C---:B------:R-:W-:Y:S08]  /*12860*/  HMMA.16816.F32.BF16 R112, R168.reuse, R18, R112 ;  /* 0x00000012a870723c */ /* 0x040ff00000041870 */
[C---:B-1----:R-:W-:Y:S08]  /*12870*/  HMMA.16816.F32.BF16 R116, R168.reuse, R20, R116 ;  /* 0x00000014a874723c */ /* 0x042ff00000041874 */
[C---:B------:R-:W-:Y:S08]  /*12880*/  HMMA.16816.F32.BF16 R120, R168.reuse, R22, R120 ;  /* 0x00000016a878723c */ /* 0x040ff00000041878 */
[C---:B---3--:R-:W-:Y:S07]  /*12890*/  HMMA.16816.F32.BF16 R124, R168.reuse, R4, R124 ;  /* 0x00000004a87c723c */ /* 0x048fee000004187c */
[----:B------:R-:W-:Y:S01]  /*128a0*/  FADD.FTZ R5, R29, R0 ;  /* 0x000000001d057221 */ /* 0x000fe20000010000 */
[----:B------:R-:W-:Y:S04]  /*128b0*/  HMMA.16816.F32.BF16 R128, R168, R6, R128 ;  /* 0x00000006a880723c */ /* 0x000fe80000041880 */
[----:B------:R-:W-:Y:S02]  /*128c0*/  FADD.FTZ R0, R195, R244 ;  /* 0x000000f4c3007221 */ /* 0x000fe40000010000 */
[----:B------:R-:W-:Y:S02]  /*128d0*/  FADD.FTZ R5, R186, R5 ;  /* 0x00000005ba057221 */ /* 0x000fe40000010000 */
[----:B------:R-:W-:Y:S04]  /*128e0*/  FADD.FTZ R0, R183, R0 ;  /* 0x00000000b7007221 */ /* 0x000fe80000010000 */
[----:B------:R-:W-:Y:S02]  /*128f0*/  FADD.FTZ R5, R184, R5 ;  /* 0x00000005b8057221 */ /* 0x000fe40000010000 */
[----:B------:R-:W-:Y:S02]  /*12900*/  FADD.FTZ R0, R30, R0 ;  /* 0x000000001e007221 */ /* 0x000fe40000010000 */
[----:B------:R-:W-:Y:S02]  /*12910*/  FADD.FTZ R182, R182, R5 ;  /* 0x00000005b6b67221 */ /* 0x000fe40000010000 */
[----:B------:R-:W-:Y:S02]  /*12920*/  FADD.FTZ R0, R31, R0 ;  /* 0x000000001f007221 */ /* 0x000fe40000010000 */
[----:B------:R-:W-:Y:S02]  /*12930*/  FADD.FTZ R249, R185, R182 ;  /* 0x000000b6b9f97221 */ /* 0x000fe40000010000 */
[----:B------:R-:W-:Y:S01]  /*12940*/  FADD.FTZ R245, R165, R0 ;  /* 0x00000000a5f57221 */ /* 0x000fe20000010000 */
[----:B------:R-:W-:Y:S01]  /*12950*/  MOV R0, R3 ;  /* 0x0000000300007202 */ /* 0x000fe20000000f00 */
[----:B------:R-:W-:-:S05]  /*12960*/  @P0 BRA `(.L_x_1287) ;  /* 0xffffb39000000947 */ /* 0x000fca000383ffff */
.L_x_1286:
        /* <DEDUP_REMOVED lines=406> */
.L_x_1291:
[----:B---34-:R-:W-:Y:S05]  /*142d0*/  BSYNC B0 ;  /* 0x0000000000007941 */ /* 0x018fea0003800000 */
.L_x_1290:
        /* <DEDUP_REMOVED lines=36> */
.L_x_1293:
[----:B------:R-:W-:Y:S05]  /*14520*/  BSYNC B0 ;  /* 0x0000000000007941 */ /* 0x000fea0003800000 */
.L_x_1292:
        /* <DEDUP_REMOVED lines=22> */
.L_x_1295:
[----:B------:R-:W-:Y:S05]  /*14690*/  BSYNC B0 ;  /* 0x0000000000007941 */ /* 0x000fea0003800000 */
.L_x_1294:
        /* <DEDUP_REMOVED lines=22> */
.L_x_1297:
[----:B------:R-:W-:Y:S05]  /*14800*/  BSYNC B0 ;  /* 0x0000000000007941 */ /* 0x000fea0003800000 */
.L_x_1296:
        /* <DEDUP_REMOVED lines=23> */
.L_x_1298:
        /* <DEDUP_REMOVED lines=16> */
.L_x_2049:


//--------------------- .text._ZN5flash16flash_fwd_kernelI23Flash_fwd_kernel_traitsILi256ELi128ELi64ELi8ELb0ELb0EN7cutlass10bfloat16_tE19Flash_kernel_traitsILi256ELi128ELi64ELi8ES3_EELb1ELb0ELb0ELb0ELb0ELb0ELb0ELb0EEEvNS_16Flash_fwd_paramsE --------------------------
	.section	.text._ZN5flash16flash_fwd_kernelI23Flash_fwd_kernel_traitsILi256ELi128ELi64ELi8ELb0ELb0EN7cutlass10bfloat16_tE19Flash_kernel_traitsILi256ELi128ELi64ELi8ES3_EELb1ELb0ELb0ELb0ELb0ELb0ELb0ELb0EEEvNS_16Flash_fwd_paramsE,"ax",@progbits
	.sectioninfo	@"SHI_REGISTERS=255"
	.align	128
        .global         _ZN5flash16flash_fwd_kernelI23Flash_fwd_kernel_traitsILi256ELi128ELi64ELi8ELb0ELb0EN7cutlass10bfloat16_tE19Flash_kernel_traitsILi256ELi128ELi64ELi8ES3_EELb1ELb0ELb0ELb0ELb0ELb0ELb0ELb0EEEvNS_16Flash_fwd_paramsE
        .type           _ZN5flash16flash_fwd_kernelI23Flash_fwd_kernel_traitsILi256ELi128ELi64ELi8ELb0ELb0EN7cutlass10bfloat16_tE19Flash_kernel_traitsILi256ELi128ELi64ELi8ES3_EELb1ELb0ELb0ELb0ELb0ELb0ELb0ELb0EEEvNS_16Flash_fwd_paramsE,@function
        .size           _ZN5flash16flash_fwd_kernelI23Flash_fwd_kernel_traitsILi256ELi128ELi64ELi8ELb0ELb0EN7cutlass10bfloat16_tE19Flash_kernel_traitsILi256ELi128ELi64ELi8ES3_EELb1ELb0ELb0ELb0ELb0ELb0ELb0ELb0EEEvNS_16Flash_fwd_paramsE,(.L_x_2050 - _ZN5flash16flash_fwd_kernelI23Flash_fwd_kernel_traitsILi256ELi128ELi64ELi8ELb0ELb0EN7cutlass10bfloat16_tE19Flash_kernel_traitsILi256ELi128ELi64ELi8ES3_EELb1ELb0ELb0ELb0ELb0ELb0ELb0ELb0EEEvNS_16Flash_fwd_paramsE)
        .other          _ZN5flash16flash_fwd_kernelI23Flash_fwd_kernel_traitsILi256ELi128ELi64ELi8ELb0ELb0EN7cutlass10bfloat16_tE19Flash_kernel_traitsILi256ELi128ELi64ELi8ES3_EELb1ELb0ELb0ELb0ELb0ELb0ELb0ELb0EEEvNS_16Flash_fwd_paramsE,@"STO_CUDA_ENTRY STV_DEFAULT"
_ZN5flash16flash_fwd_kernelI23Flash_fwd_kernel_traitsILi256ELi128ELi64ELi8ELb0ELb0EN7cutlass10bfloat16_tE19Flash_kernel_traitsILi256ELi128ELi64ELi8ES3_EELb1ELb0ELb0ELb0ELb0ELb0ELb0ELb0EEEvNS_16Flash_fwd_paramsE:
.text._ZN5flash16flash_fwd_kernelI23Flash_fwd_kernel_traitsILi256ELi128ELi64ELi8ELb0ELb0EN7cutlass10bfloat16_tE19Flash_kernel_traitsILi256ELi128ELi64ELi8ES3_EELb1ELb0ELb0ELb0ELb0ELb0ELb0ELb0EEEvNS_16Flash_fwd_paramsE:
        /* <DEDUP_REMOVED lines=94> */
.L_x_1299:
[----:B------:R-:W-:Y:S02]  /*05e0*/  ULDC UR6, c[0x0][0x218] ;  /* 0x0000860000067ab9 */ /* 0x000fe40000000800 */
.L_x_1300:
        /* <DEDUP_REMOVED lines=42> */
[----:B------:R-:W-:Y:S02]  /*0890*/  @UP0 UIMAD UR30, UR30, UR5, UR33 ;  /* 0x000000051e1e02a4 */ /* 0x000fe4000f8e0221 */
[----:B------:R-:W-:-:S02]  /*08a0*/  @!UP1 UIADD3 UR10, UR17, UR7, URZ ;  /* 0x00000007110a9290 */ /* 0x000fc4000fffe03f */
[----:B------:R-:W-:Y:S01]  /*08b0*/  @!UP1 UMOV UR6, UR16 ;  /* 0x0000001000069c82 */ /* 0x000fe20008000000 */
        /* <DEDUP_REMOVED lines=10> */
[----:B------:R-:W-:Y:S02]  /*0960*/  UMOV UR14, UR16 ;  /* 0x00000010000e7c82 */ /* 0x000fe40008000000 */
[----:B------:R-:W-:Y:S02]  /*0970*/  UIMAD UR5, UR11, UR5, UR7 ;  /* 0x000000050b0572a4 */ /* 0x000fe4000f8e0207 */
[----:B------:R-:W-:-:S04]  /*0980*/  UIMAD.WIDE.U32 UR32, UR11, UR4, UR14 ;  /* 0x000000040b2072a5 */ /* 0x000fc8000f8e000e */
[----:B------:R-:W-:Y:S02]  /*0990*/  UIADD3 UR30, UR33, UR5, URZ ;  /* 0x00000005211e7290 */ /* 0x000fe4000fffe03f */
.L_x_1302:
[----:B------:R-:W-:Y:S01]  /*09a0*/  IABS R0, c[0x0][0x1c8] ;  /* 0x0000720000007a13 */ /* 0x000fe20000000000 */
[----:B------:R-:W1:Y:S01]  /*09b0*/  S2R R2, SR_CTAID.Z ;  /* 0x0000000000027919 */ /* 0x000e620000002700 */
[----:B------:R-:W-:Y:S02]  /*09c0*/  UMOV UR14, URZ ;  /* 0x0000003f000e7c82 */ /* 0x000fe40008000000 */
[----:B------:R-:W2:Y:S01]  /*09d0*/  R2UR UR5, R0 ;  /* 0x00000000000573c2 */ /* 0x000ea200000e0000 */
[----:B------:R-:W-:Y:S02]  /*09e0*/  @UP0 UIADD3 UR31, UR12, UR13, URZ ;  /* 0x0000000d0c1f0290 */ /* 0x000fe4000fffe03f */
        /* <DEDUP_REMOVED lines=44> */
.L_x_1303:
[CC--:B------:R-:W-:Y:S01]  /*0cb0*/  LEA.HI R4, R10.reuse, R98.reuse, RZ, 0x4 ;  /* 0x000000620a047211 */ /* 0x0c0fe200078f20ff */
[----:B------:R-:W1:Y:S01]  /*0cc0*/  S2R R18, SR_CTAID.Z ;  /* 0x0000000000127919 */ /* 0x000e620000002700 */
[-C--:B------:R-:W-:Y:S01]  /*0cd0*/  LEA.HI R0, R10, R98.reuse, RZ, 0x3 ;  /* 0x000000620a007211 */ /* 0x080fe200078f18ff */
[----:B------:R-:W-:Y:S01]  /*0ce0*/  ULDC.64 UR4, c[0x0][0x1b8] ;  /* 0x00006e0000047ab9 */ /* 0x000fe20000000a00 */
[----:B------:R-:W-:Y:S01]  /*0cf0*/  SHF.R.S32.HI R5, RZ, 0x4, R4 ;  /* 0x00000004ff057819 */ /* 0x000fe20000011404 */
[----:B------:R-:W-:Y:S01]  /*0d00*/  UIMAD UR4, UR14, UR4, URZ ;  /* 0x000000040e0472a4 */ /* 0x000fe2000f8e023f */
[----:B------:R-:W-:Y:S01]  /*0d10*/  LOP3.LUT R2, R0, 0xfffffff8, RZ, 0xc0, !PT ;  /* 0xfffffff800027812 */ /* 0x000fe200078ec0ff */
[----:B------:R-:W-:Y:S01]  /*0d20*/  UIADD3 UR20, -UR20, UR25, URZ ;  /* 0x0000001914147290 */ /* 0x000fe2000fffe13f */
[----:B------:R-:W-:Y:S01]  /*0d30*/  LEA.HI R3, R4, R5, RZ, 0x1 ;  /* 0x0000000504037211 */ /* 0x000fe200078f08ff */
[----:B------:R-:W-:Y:S01]  /*0d40*/  IMAD.MOV.U32 R22, RZ, RZ, 0x20 ;  /* 0x00000020ff167424 */ /* 0x000fe200078e00ff */
        /* <DEDUP_REMOVED lines=14> */
[----:B------:R2:W-:Y:S01]  /*0e30*/  STL.64 [R1], R24 ;  /* 0x0000001801007387 */ /* 0x0005e20000100a00 */
        /* <DEDUP_REMOVED lines=24> */
[C---:B------:R-:W-:Y:S01]  /*0fc0*/  IADD3 R103, R250.reuse, 0x80, RZ ;  /* 0x00000080fa677810 */ /* 0x040fe20007ffe0ff */
[----:B------:R-:W-:Y:S01]  /*0fd0*/  IMAD R6, R25, c[0x0][0x1a0], RZ ;  /* 0x0000680019067a24 */ /* 0x000fe200078e02ff */
[----:B------:R-:W-:Y:S01]  /*0fe0*/  IADD3 R102, R250, 0xc0, RZ ;  /* 0x000000c0fa667810 */ /* 0x000fe20007ffe0ff */
[----:B------:R-:W-:Y:S01]  /*0ff0*/  IMAD.WIDE.U32 R2, R24, c[0x0][0x1a0], R250 ;  /* 0x0000680018027a25 */ /* 0x000fe200078e00fa */
[----:B------:R-:W-:Y:S01]  /*1000*/  LOP3.LUT R0, R0, 0x1c0, RZ, 0xc0, !PT ;  /* 0x000001c000007812 */ /* 0x000fe200078ec0ff */
[----:B------:R-:W-:Y:S01]  /*1010*/  UIMAD UR7, UR28, UR7, UR6 ;  /* 0x000000071c0772a4 */ /* 0x000fe2000f8e0206 */
[----:B------:R-:W-:Y:S01]  /*1020*/  LOP3.LUT R10, R11, 0xfffffe00, R10, 0xf8, !PT ;  /* 0xfffffe000b0a7812 */ /* 0x000fe200078ef80a */
[----:B------:R-:W-:Y:S01]  /*1030*/  IMAD R6, R24, c[0x0][0x1a4], R6 ;  /* 0x0000690018067a24 */ /* 0x000fe200078e0206 */
[----:B------:R-:W-:Y:S01]  /*1040*/  IADD3 R2, P0, R2, UR34, RZ ;  /* 0x0000002202027c10 */ /* 0x000fe2000ff1e0ff */
[----:B------:R-:W-:Y:S01]  /*1050*/  UIMAD UR6, UR28, UR5, UR4 ;  /* 0x000000051c0672a4 */ /* 0x000fe2000f8e0204 */
[----:B------:R-:W-:Y:S01]  /*1060*/  LOP3.LUT R7, R0, 0x8, R7, 0xf8, !PT ;  /* 0x0000000800077812 */ /* 0x000fe200078ef807 */
[----:B------:R-:W-:Y:S01]  /*1070*/  IMAD.SHL.U32 R223, R10, 0x2, RZ ;  /* 0x000000020adf7824 */ /* 0x000fe200078e00ff */
[----:B------:R-:W-:Y:S01]  /*1080*/  IADD3.X R3, R3, UR31, R6, P0, !PT ;  /* 0x0000001f03037c10 */ /* 0x000fe200087fe406 */
[----:B------:R-:W-:Y:S01]  /*1090*/  IMAD.U32 R6, RZ, RZ, UR28 ;  /* 0x0000001cff067e24 */ /* 0x000fe2000f8e00ff */
[----:B------:R-:W-:Y:S01]  /*10a0*/  SHF.R.U32.HI R0, RZ, 0x3, R0 ;  /* 0x00000003ff007819 */ /* 0x000fe20000011600 */
[----:B------:R-:W-:Y:S01]  /*10b0*/  ULDC.64 UR4, c[0x0][0x1a8] ;  /* 0x00006a0000047ab9 */ /* 0x000fe20000000a00 */
[----:B------:R-:W-:Y:S01]  /*10c0*/  ISETP.GE.AND P0, PT, R24, UR20, PT ;  /* 0x0000001418007c0c */ /* 0x000fe2000bf06270 */
[----:B------:R-:W-:Y:S01]  /*10d0*/  IMAD.WIDE.U32 R26, R6, c[0x0][0x1b8], R2 ;  /* 0x00006e00061a7a25 */ /* 0x000fe200078e0002 */
[----:B------:R-:W-:Y:S01]  /*10e0*/  LOP3.LUT R7, R7, R0, RZ, 0x3c, !PT ;  /* 0x0000000007077212 */ /* 0x000fe200078e3cff */
[----:B------:R-:W-:Y:S01]  /*10f0*/  UIMAD UR4, UR13, UR4, URZ ;  /* 0x000000040d0472a4 */ /* 0x000fe2000f8e023f */
[----:B------:R-:W-:Y:S01]  /*1100*/  SHF.R.S32.HI R96, RZ, 0x5, R13 ;  /* 0x00000005ff607819 */ /* 0x000fe2000001140d */
[----:B------:R-:W-:Y:S01]  /*1110*/  IMAD.U32 R0, RZ, RZ, UR28 ;  /* 0x0000001cff007e24 */ /* 0x000fe2000f8e00ff */
[----:B------:R2:W-:Y:S01]  /*1120*/  STL.64 [R1+0x8], R26 ;  /* 0x0000081a01007387 */ /* 0x0005e20000100a00 */
[----:B------:R-:W-:Y:S01]  /*1130*/  UIMAD UR4, UR9, UR5, UR4 ;  /* 0x00000005090472a4 */ /* 0x000fe2000f8e0204 */
[----:B------:R-:W-:Y:S01]  /*1140*/  IADD3 R252, R27, UR6, RZ ;  /* 0x000000061bfc7c10 */ /* 0x000fe2000fffe0ff */
[----:B------:R-:W-:Y:S01]  /*1150*/  IMAD.WIDE.U32 R248, R0, c[0x0][0x1b0], R4 ;  /* 0x00006c0000f87a25 */ /* 0x000fe200078e0004 */
[----:B------:R2:W-:Y:S01]  /*1160*/  STL [R1+0x14], R104 ;  /* 0x0000146801007387 */ /* 0x0005e20000100800 */
[----:B------:R-:W-:-:S02]  /*1170*/  SEL R0, R22, 0xffffffe0, !P2 ;  /* 0xffffffe016007807 */ /* 0x000fc40005000000 */
[----:B------:R-:W-:Y:S01]  /*1180*/  IMAD.SHL.U32 R5, R12, 0x40, RZ ;  /* 0x000000400c057824 */ /* 0x000fe200078e00ff */
[----:B------:R2:W-:Y:S01]  /*1190*/  STL [R1+0x10], R103 ;  /* 0x0000106701007387 */ /* 0x0005e20000100800 */
[----:B------:R-:W-:Y:S01]  /*11a0*/  IMAD.MOV.U32 R4, RZ, RZ, 0x10 ;  /* 0x00000010ff047424 */ /* 0x000fe200078e00ff */
[----:B------:R-:W-:Y:S02]  /*11b0*/  IADD3 R247, R249, UR7, RZ ;  /* 0x00000007f9f77c10 */ /* 0x000fe4000fffe0ff */
[----:B------:R2:W-:Y:S01]  /*11c0*/  STL [R1+0x18], R102 ;  /* 0x0000186601007387 */ /* 0x0005e20000100800 */
[----:B------:R-:W-:Y:S02]  /*11d0*/  LOP3.LUT R5, R7, 0xfffffe00, R5, 0xf8, !PT ;  /* 0xfffffe0007057812 */ /* 0x000fe400078ef805 */
        /* <DEDUP_REMOVED lines=41> */
.L_x_1305:
[----:B------:R-:W-:Y:S05]  /*1470*/  BSYNC B0 ;  /* 0x0000000000007941 */ /* 0x000fea0003800000 */
.L_x_1304:
        /* <DEDUP_REMOVED lines=45> */
.L_x_1307:
[----:B------:R-:W-:Y:S05]  /*1750*/  BSYNC B0 ;  /* 0x0000000000007941 */ /* 0x000fea0003800000 */
.L_x_1306:
        /* <DEDUP_REMOVED lines=45> */
.L_x_1309:
[----:B------:R-:W-:Y:S05]  /*1a30*/  BSYNC B0 ;  /* 0x0000000000007941 */ /* 0x000fea0003800000 */
.L_x_1308:
        /* <DEDUP_REMOVED lines=48> */
.L_x_1311:
[----:B------:R-:W-:Y:S05]  /*1d40*/  BSYNC B0 ;  /* 0x0000000000007941 */ /* 0x000fea0003800000 */
.L_x_1310:
        /* <DEDUP_REMOVED lines=45> */
.L_x_1313:
[----:B------:R-:W-:Y:S05]  /*2020*/  BSYNC B0 ;  /* 0x0000000000007941 */ /* 0x000fea0003800000 */
.L_x_1312:
        /* <DEDUP_REMOVED lines=42> */
.L_x_1315:
[----:B------:R-:W-:Y:S05]  /*22d0*/  BSYNC B0 ;  /* 0x0000000000007941 */ /* 0x000fea0003800000 */
.L_x_1314:
[----:B------:R-:W0:Y:S01]  /*22e0*/  LDGDEPBAR ;  /* 0x00000000000079af */ /* 0x000e220000000000 */
[----:B------:R-:W-:Y:S01]  /*22f0*/  ISETP.GE.AND P1, PT, R24, UR6, PT ;  /* 0x0000000618007c0c */ /* 0x000fe2000bf26270 */
[----:B------:R-:W-:Y:S01]  /*2300*/  ULDC.64 UR4, c[0x0][0x1a0] ;  /* 0x0000680000047ab9 */ /* 0x000fe20000000a00 */
[----:B------:R-:W-:Y:S01]  /*2310*/  BSSY B0, `(.L_x_1316) ;  /* 0x0000032000007945 */ /* 0x000fe20003800000 */
[----:B------:R-:W-:Y:S02]  /*2320*/  UIMAD.WIDE.U32 UR12, UR9, UR4, URZ ;  /* 0x00000004090c72a5 */ /* 0x000fe4000f8e003f */
[----:B------:R-:W-:-:S04]  /*2330*/  UIMAD UR4, UR7, UR4, URZ ;  /* 0x00000004070472a4 */ /* 0x000fc8000f8e023f */
[----:B------:R-:W-:Y:S01]  /*2340*/  UIMAD UR4, UR9, UR5, UR4 ;  /* 0x00000005090472a4 */ /* 0x000fe2000f8e0204 */
[----:B-1-3--:R-:W-:Y:S02]  /*2350*/  IMAD.U32 R6, RZ, RZ, UR12 ;  /* 0x0000000cff067e24 */ /* 0x00afe4000f8e00ff */
        /* <DEDUP_REMOVED lines=45> */
.L_x_1317:
[----:B------:R-:W-:Y:S05]  /*2630*/  BSYNC B0 ;  /* 0x0000000000007941 */ /* 0x000fea0003800000 */
.L_x_1316:
[----:B------:R-:W-:Y:S01]  /*2640*/  ISETP.GE.AND P0, PT, R17, UR6, PT ;  /* 0x0000000611007c0c */ /* 0x000fe2000bf06270 */
[----:B------:R-:W4:Y:S01]  /*2650*/  LDC.U8 R100, c[0x0][0x2d8] ;  /* 0x0000b600ff647b82 */ /* 0x000f220000000000 */
[----:B------:R-:W-:Y:S11]  /*2660*/  BSSY B0, `(.L_x_1318) ;  /* 0x000002b000007945 */ /* 0x000ff60003800000 */
[----:B------:R1:W-:Y:S04]  /*2670*/  @P0 STS.128 [R223+0x19000], RZ ;  /* 0x019000ffdf000388 */ /* 0x0003e80000000c00 */
[----:B------:R1:W-:Y:S04]  /*2680*/  @P0 STS.128 [R223+0x1b000], RZ ;  /* 0x01b000ffdf000388 */ /* 0x0003e80000000c00 */
[----:B------:R1:W-:Y:S04]  /*2690*/  @P0 STS.128 [R223+0x1d000], RZ ;  /* 0x01d000ffdf000388 */ /* 0x0003e80000000c00 */
[----:B------:R1:W-:Y:S01]  /*26a0*/  @P0 STS.128 [R223+0x1f000], RZ ;  /* 0x01f000ffdf000388 */ /* 0x0003e20000000c00 */
[----:B------:R-:W-:Y:S05]  /*26b0*/  @P0 BRA `(.L_x_1319) ;  /* 0x0000025000000947 */ /* 0x000fea0003800000 */
[----:B----4-:R-:W-:Y:S01]  /*26c0*/  ISETP.GE.AND P5, PT, R250, c[0x0][0x220], PT ;  /* 0x00008800fa007a0c */ /* 0x010fe20003fa6270 */
        /* <DEDUP_REMOVED lines=36> */
.L_x_1319:
[----:B----4-:R-:W-:Y:S05]  /*2910*/  BSYNC B0 ;  /* 0x0000000000007941 */ /* 0x010fea0003800000 */
.L_x_1318:
        /* <DEDUP_REMOVED lines=14> */
[----:B---3--:R-:W-:Y:S01]  /*2a00*/  LDSM.16.M88.4 R8, [R203] ;  /* 0x00000000cb08783b */ /* 0x008fe20000000200 */
[----:B------:R-:W-:Y:S01]  /*2a10*/  IMAD R206, R0, 0x2, R203 ;  /* 0x0000000200ce7824 */ /* 0x000fe200078e02cb */
[----:B------:R-:W-:Y:S01]  /*2a20*/  IADD3 R2, R196, 0x10000, RZ ;  /* 0x00010000c4027810 */ /* 0x000fe20007ffe0ff */
[----:B------:R-:W-:Y:S01]  /*2a30*/  IMAD R205, R0, 0x2, R204 ;  /* 0x0000000200cd7824 */ /* 0x000fe200078e02cc */
[----:B------:R-:W3:Y:S01]  /*2a40*/  LDSM.16.M88.4 R12, [R196+0x10000] ;  /* 0x01000000c40c783b */ /* 0x000ee20000000200 */
        /* <DEDUP_REMOVED lines=16> */
[----:B------:R-:W2:Y:S01]  /*2b50*/  LDSM.16.M88.4 R40, [R207] ;  /* 0x00000000cf28783b */ /* 0x000ea20000000200 */
[----:B------:R-:W-:Y:S01]  /*2b60*/  IMAD.U32 R2, RZ, RZ, UR9 ;  /* 0x00000009ff027e24 */ /* 0x000fe2000f8e00ff */
[----:B------:R-:W-:-:S02]  /*2b70*/  IADD3 R218, R207, 0x2800, RZ ;  /* 0x00002800cfda7810 */ /* 0x000fc40007ffe0ff */
[----:B------:R-:W1:Y:S01]  /*2b80*/  LDSM.16.M88.4 R48, [R207+0x800] ;  /* 0x00080000cf30783b */ /* 0x000e620000000200 */
[----:B------:R-:W-:Y:S01]  /*2b90*/  IMAD R2, R2, 0x40, R3 ;  /* 0x0000004002027824 */ /* 0x000fe200078e0203 */
[C---:B------:R-:W-:Y:S02]  /*2ba0*/  IADD3 R217, R207.reuse, 0x3000, RZ ;  /* 0x00003000cfd97810 */ /* 0x040fe40007ffe0ff */
[----:B------:R-:W-:Y:S01]  /*2bb0*/  LDSM.16.M88.4 R44, [R202+0x10000] ;  /* 0x01000000ca2c783b */ /* 0x000fe20000000200 */
[----:B------:R-:W-:Y:S02]  /*2bc0*/  IADD3 R216, R207, 0x3800, RZ ;  /* 0x00003800cfd87810 */ /* 0x000fe40007ffe0ff */
[C---:B------:R-:W-:Y:S01]  /*2bd0*/  IADD3 R3, R2.reuse, 0x10, RZ ;  /* 0x0000001002037810 */ /* 0x040fe20007ffe0ff */
[----:B------:R-:W-:Y:S01]  /*2be0*/  LDSM.16.M88.4 R84, [R201] ;  /* 0x00000000c954783b */ /* 0x000fe20000000200 */
[C---:B------:R-:W-:Y:S02]  /*2bf0*/  IADD3 R6, R2.reuse, 0x9, RZ ;  /* 0x0000000902067810 */ /* 0x040fe40007ffe0ff */
[----:B------:R-:W-:Y:S01]  /*2c00*/  ISETP.GE.AND P4, PT, R3, UR8, PT ;  /* 0x0000000803007c0c */ /* 0x000fe2000bf86270 */
[----:B------:R-:W-:Y:S01]  /*2c10*/  LDSM.16.M88.4 R88, [R196+0x12000] ;  /* 0x01200000c458783b */ /* 0x000fe20000000200 */
[----:B------:R-:W-:-:S02]  /*2c20*/  IADD3 R3, R2, 0x11, RZ ;  /* 0x0000001102037810 */ /* 0x000fc40007ffe0ff */
[C---:B------:R-:W-:Y:S01]  /*2c30*/  ISETP.GE.AND P1, PT, R2.reuse, UR8, PT ;  /* 0x0000000802007c0c */ /* 0x040fe2000bf26270 */
[C---:B---3--:R-:W-:Y:S01]  /*2c40*/  HMMA.16816.F32.BF16 R36, R8.reuse, R12, RZ ;  /* 0x0000000c0824723c */ /* 0x048fe200000418ff */
[----:B------:R-:W-:Y:S01]  /*2c50*/  LDSM.16.M88.4 R92, [R196+0x12800] ;  /* 0x01280000c45c783b */ /* 0x000fe20000000200 */
[----:B------:R-:W-:Y:S02]  /*2c60*/  ISETP.GE.AND P3, PT, R3, UR8, PT ;  /* 0x0000000803007c0c */ /* 0x000fe4000bf66270 */
[C---:B------:R-:W-:Y:S02]  /*2c70*/  IADD3 R7, R2.reuse, 0x8, RZ ;  /* 0x0000000802077810 */ /* 0x040fe40007ffe0ff */
[----:B------:R-:W-:Y:S02]  /*2c80*/  IADD3 R3, R2, 0x19, RZ ;  /* 0x0000001902037810 */ /* 0x000fe40007ffe0ff */
[----:B------:R-:W-:Y:S01]  /*2c90*/  HMMA.16816.F32.BF16 R12, R8, R14, RZ ;  /* 0x0000000e080c723c */ /* 0x000fe200000418ff */
[----:B------:R-:W-:-:S02]  /*2ca0*/  ISETP.GE.AND P5, PT, R6, UR8, PT ;  /* 0x0000000806007c0c */ /* 0x000fc4000bfa6270 */
[----:B------:R-:W-:Y:S02]  /*2cb0*/  IADD3 R6, R2, 0x18, RZ ;  /* 0x0000001802067810 */ /* 0x000fe40007ffe0ff */
[----:B------:R-:W-:Y:S02]  /*2cc0*/  ISETP.GE.AND P6, PT, R7, UR8, PT ;  /* 0x0000000807007c0c */ /* 0x000fe4000bfc6270 */
[----:B------:R-:W-:Y:S01]  /*2cd0*/  ISETP.GE.AND P2, PT, R6, UR8, PT ;  /* 0x0000000806007c0c */ /* 0x000fe2000bf46270 */
[----:B--2-4-:R-:W-:Y:S01]  /*2ce0*/  HMMA.16816.F32.BF16 R24, R8, R20, RZ ;  /* 0x000000140818723c */ /* 0x014fe200000418ff */
[----:B------:R-:W-:Y:S02]  /*2cf0*/  IADD3 R6, R2, 0x20, RZ ;  /* 0x0000002002067810 */ /* 0x000fe40007ffe0ff */
[C---:B------:R-:W-:Y:S02]  /*2d00*/  IADD3 R215, R207.reuse, 0x4000, RZ ;  /* 0x00004000cfd77810 */ /* 0x040fe40007ffe0ff */
        /* <DEDUP_REMOVED lines=11> */
[C---:B-1----:R-:W-:Y:S08]  /*2dc0*/  HMMA.16816.F32.BF16 R60, R8.reuse, R28, RZ ;  /* 0x0000001c083c723c */ /* 0x042ff000000418ff */
[----:B------:R-:W-:Y:S01]  /*2dd0*/  HMMA.16816.F32.BF16 R80, R8, R30, RZ ;  /* 0x0000001e0850723c */ /* 0x000fe200000418ff */
[----:B------:R-:W1:Y:S04]  /*2de0*/  LDSM.16.M88.4 R8, [R207+0x1000] ;  /* 0x00100000cf08783b */ /* 0x000e680000000200 */
[----:B------:R-:W-:Y:S03]  /*2df0*/  LDSM.16.M88.4 R28, [R202+0x11000] ;  /* 0x01100000ca1c783b */ /* 0x000fe60000000200 */
[C---:B------:R-:W-:Y:S01]  /*2e00*/  HMMA.16816.F32.BF16 R76, R16.reuse, R40, R36 ;  /* 0x00000028104c723c */ /* 0x040fe20000041824 */
        /* <DEDUP_REMOVED lines=155> */
[----:B------:R-:W2:Y:S04]  /*37c0*/  LDSM.16.M88.4 R44, [R202+0x17000] ;  /* 0x01700000ca2c783b */ /* 0x000ea80000000200 */
[----:B------:R-:W-:Y:S03]  /*37d0*/  LDSM.16.M88.4 R68, [R201+0x6000] ;  /* 0x00600000c944783b */ /* 0x000fe60000000200 */
[C---:B------:R-:W-:Y:S01]  /*37e0*/  HMMA.16816.F32.BF16 R56, R16.reuse, R72, R32 ;  /* 0x000000481038723c */ /* 0x040fe20000041820 */
[----:B------:R-:W5:Y:S07]  /*37f0*/  LDSM.16.M88.4 R32, [R202+0x17800] ;  /* 0x01780000ca20783b */ /* 0x000f6e0000000200 */
        /* <DEDUP_REMOVED lines=11> */
[C---:B--2---:R-:W-:Y:S08]  /*38b0*/  HMMA.16816.F32.BF16 R60, R8.reuse, R44, R40 ;  /* 0x0000002c083c723c */ /* 0x044ff00000041828 */
[C---:B------:R-:W-:Y:S08]  /*38c0*/  HMMA.16816.F32.BF16 R52, R8.reuse, R46, R28 ;  /* 0x0000002e0834723c */ /* 0x040ff0000004181c */
[C---:B-----5:R-:W-:Y:S01]  /*38d0*/  HMMA.16816.F32.BF16 R48, R8.reuse, R32, R24 ;  /* 0x000000200830723c */ /* 0x060fe20000041818 */
[----:B------:R-:W1:Y:S07]  /*38e0*/  LDSM.16.M88.4 R24, [R201+0x7000] ;  /* 0x00700000c918783b */ /* 0x000e6e0000000200 */
        /* <DEDUP_REMOVED lines=17> */
[----:B------:R-:W-:Y:S01]  /*3a00*/  FSEL R25, R19, -INF , !P0 ;  /* 0xff80000013197808 */ /* 0x000fe20004000000 */
[C---:B--2---:R-:W-:Y:S01]  /*3a10*/  HMMA.16816.F32.BF16 R8, R12.reuse, R36, R48 ;  /* 0x000000240c08723c */ /* 0x044fe20000041830 */
[----:B------:R-:W-:Y:S02]  /*3a20*/  FSEL R24, R17, -INF , !P0 ;  /* 0xff80000011187808 */ /* 0x000fe40004000000 */
[----:B------:R-:W-:Y:S02]  /*3a30*/  IADD3 R3, R2, 0x21, RZ ;  /* 0x0000002102037810 */ /* 0x000fe40007ffe0ff */
[----:B------:R-:W-:Y:S02]  /*3a40*/  ISETP.GE.AND P0, PT, R6, UR8, PT ;  /* 0x0000000806007c0c */ /* 0x000fe4000bf06270 */
[----:B------:R-:W-:Y:S01]  /*3a50*/  ISETP.GE.AND P6, PT, R3, UR8, PT ;  /* 0x0000000803007c0c */ /* 0x000fe2000bfc6270 */
[----:B------:R-:W-:Y:S01]  /*3a60*/  HMMA.16816.F32.BF16 R16, R12, R26, R52 ;  /* 0x0000001a0c10723c */ /* 0x000fe20000041834 */
[----:B------:R-:W-:-:S02]  /*3a70*/  IADD3 R3, R2, 0x29, RZ ;  /* 0x0000002902037810 */ /* 0x000fc40007ffe0ff */
[----:B------:R-:W-:Y:S02]  /*3a80*/  IADD3 R6, R2, 0x28, RZ ;  /* 0x0000002802067810 */ /* 0x000fe40007ffe0ff */
[----:B------:R-:W-:Y:S02]  /*3a90*/  FSEL R120, R34, -INF , !P4 ;  /* 0xff80000022787808 */ /* 0x000fe40006000000 */
[----:B------:R-:W-:Y:S01]  /*3aa0*/  FSEL R89, R32, -INF , !P4 ;  /* 0xff80000020597808 */ /* 0x000fe20006000000 */
[----:B------:R-:W-:Y:S01]  /*3ab0*/  HMMA.16816.F32.BF16 R12, R12, R38, R44 ;  /* 0x000000260c0c723c */ /* 0x000fe2000004182c */
[----:B------:R-:W-:Y:S02]  /*3ac0*/  ISETP.GE.AND P4, PT, R3, UR8, PT ;  /* 0x0000000803007c0c */ /* 0x000fe4000bf86270 */
[----:B------:R-:W-:Y:S02]  /*3ad0*/  IADD3 R3, R2, 0x31, RZ ;  /* 0x0000003102037810 */ /* 0x000fe40007ffe0ff */
[----:B------:R-:W-:-:S02]  /*3ae0*/  ISETP.GE.AND P5, PT, R6, UR8, PT ;  /* 0x0000000806007c0c */ /* 0x000fc4000bfa6270 */
[----:B------:R-:W-:Y:S02]  /*3af0*/  IADD3 R6, R2, 0x30, RZ ;  /* 0x0000003002067810 */ /* 0x000fe40007ffe0ff */
[----:B------:R-:W-:Y:S02]  /*3b00*/  FSEL R91, R42, -INF , !P2 ;  /* 0xff8000002a5b7808 */ /* 0x000fe40005000000 */
[----:B------:R-:W-:Y:S02]  /*3b10*/  FSEL R88, R40, -INF , !P2 ;  /* 0xff80000028587808 */ /* 0x000fe40005000000 */
[----:B------:R-:W-:Y:S02]  /*3b20*/  ISETP.GE.AND P2, PT, R3, UR8, PT ;  /* 0x0000000803007c0c */ /* 0x000fe4000bf46270 */
[----:B------:R-:W-:Y:S02]  /*3b30*/  IADD3 R3, R2, 0x38, RZ ;  /* 0x0000003802037810 */ /* 0x000fe40007ffe0ff */
[----:B------:R-:W-:-:S02]  /*3b40*/  FSEL R121, R35, -INF , !P3 ;  /* 0xff80000023797808 */ /* 0x000fc40005800000 */
[----:B------:R-:W-:Y:S02]  /*3b50*/  FSEL R67, R33, -INF , !P3 ;  /* 0xff80000021437808 */ /* 0x000fe40005800000 */
[----:B------:R-:W-:Y:S02]  /*3b60*/  IADD3 R2, R2, 0x39, RZ ;  /* 0x0000003902027810 */ /* 0x000fe40007ffe0ff */
[----:B------:R-:W-:Y:S02]  /*3b70*/  ISETP.GE.AND P3, PT, R6, UR8, PT ;  /* 0x0000000806007c0c */ /* 0x000fe4000bf66270 */
[----:B------:R-:W-:Y:S02]  /*3b80*/  FSEL R185, R30, -INF , !P0 ;  /* 0xff8000001eb97808 */ /* 0x000fe40004000000 */
[----:B------:R-:W-:Y:S02]  /*3b90*/  FSEL R149, R28, -INF , !P0 ;  /* 0xff8000001c957808 */ /* 0x000fe40004000000 */
[----:B------:R-:W-:-:S02]  /*3ba0*/  ISETP.GE.AND P0, PT, R2, UR8, PT ;  /* 0x0000000802007c0c */ /* 0x000fc4000bf06270 */
[----:B------:R-:W-:Y:S02]  /*3bb0*/  FSEL R90, R43, -INF , !P1 ;  /* 0xff8000002b5a7808 */ /* 0x000fe40004800000 */
[----:B------:R-:W-:Y:S02]  /*3bc0*/  FSEL R66, R41, -INF , !P1 ;  /* 0xff80000029427808 */ /* 0x000fe40004800000 */
[----:B------:R-:W-:Y:S02]  /*3bd0*/  FSEL R2, R10, -INF , !P3 ;  /* 0xff8000000a027808 */ /* 0x000fe40005800000 */
[----:B------:R-:W-:Y:S02]  /*3be0*/  ISETP.GE.AND P1, PT, R3, UR8, PT ;  /* 0x0000000803007c0c */ /* 0x000fe4000bf26270 */
[----:B------:R-:W-:Y:S01]  /*3bf0*/  FSEL R7, R9, -INF , !P2 ;  /* 0xff80000009077808 */ /* 0x000fe20005000000 */
[----:B------:R1:W-:Y:S01]  /*3c00*/  STL [R1+0x28], R2 ;  /* 0x0000280201007387 */ /* 0x0003e20000100800 */
[----:B------:R-:W-:-:S02]  /*3c10*/  FSEL R3, R12, -INF , !P1 ;  /* 0xff8000000c037808 */ /* 0x000fc40004800000 */
[----:B------:R-:W-:Y:S01]  /*3c20*/  FSEL R170, R15, -INF , !P0 ;  /* 0xff8000000faa7808 */ /* 0x000fe20004000000 */
[----:B------:R2:W-:Y:S01]  /*3c30*/  STL [R1+0x20], R7 ;  /* 0x0000200701007387 */ /* 0x0005e20000100800 */
[----:B------:R-:W-:Y:S02]  /*3c40*/  FSEL R186, R31, -INF , !P6 ;  /* 0xff8000001fba7808 */ /* 0x000fe40007000000 */
[----:B------:R-:W-:Y:S01]  /*3c50*/  FSEL R150, R29, -INF , !P6 ;  /* 0xff8000001d967808 */ /* 0x000fe20007000000 */
[----:B------:R2:W-:Y:S01]  /*3c60*/  STL [R1+0x1c], R3 ;  /* 0x00001c0301007387 */ /* 0x0005e20000100800 */
[----:B------:R-:W-:Y:S02]  /*3c70*/  FSEL R187, R18, -INF , !P5 ;  /* 0xff80000012bb7808 */ /* 0x000fe40006800000 */
[----:B------:R-:W-:Y:S02]  /*3c80*/  FSEL R151, R16, -INF , !P5 ;  /* 0xff80000010977808 */ /* 0x000fe40006800000 */
[----:B------:R-:W-:-:S02]  /*3c90*/  FSEL R244, R19, -INF , !P4 ;  /* 0xff80000013f47808 */ /* 0x000fc40006000000 */
[----:B------:R-:W-:Y:S02]  /*3ca0*/  FSEL R184, R17, -INF , !P4 ;  /* 0xff80000011b87808 */ /* 0x000fe40006000000 */
[----:B------:R-:W-:Y:S02]  /*3cb0*/  FSEL R245, R8, -INF , !P3 ;  /* 0xff80000008f57808 */ /* 0x000fe40005800000 */
[----:B------:R-:W-:Y:S02]  /*3cc0*/  FSEL R169, R11, -INF , !P2 ;  /* 0xff8000000ba97808 */ /* 0x000fe40005000000 */
[----:B------:R-:W-:Y:S02]  /*3cd0*/  FSEL R188, R14, -INF , !P1 ;  /* 0xff8000000ebc7808 */ /* 0x000fe40004800000 */
[----:B-1----:R-:W-:Y:S01]  /*3ce0*/  FSEL R2, R13, -INF , !P0 ;  /* 0xff8000000d027808 */ /* 0x002fe20004000000 */
[----:B------:R-:W-:Y:S01]  /*3cf0*/  BAR.SYNC.DEFER_BLOCKING 0x0 ;  /* 0x0000000000007b1d */ /* 0x000fe20000010000 */
[----:B------:R-:W-:-:S05]  /*3d00*/  PLOP3.LUT P0, PT, PT, PT, UP0, 0x80, 0x0 ;  /* 0x000000000000781c */ /* 0x000fca0003f0f008 */
[----:B------:R2:W-:Y:S08]  /*3d10*/  STL [R1+0x24], R2 ;  /* 0x0000240201007387 */ /* 0x0005f00000100800 */
        /* <DEDUP_REMOVED lines=71> */
.L_x_1322:
[----:B------:R-:W-:Y:S05]  /*4190*/  BSYNC B0 ;  /* 0x0000000000007941 */ /* 0x000fea0003800000 */
.L_x_1321:
[----:B------:R-:W0:Y:S02]  /*41a0*/  LDGDEPBAR ;  /* 0x00000000000079af */ /* 0x000e240000000000 */
.L_x_1320:
[----:B------:R-:W-:Y:S04]  /*41b0*/  STL [R1+0x6c], R213 ;  /* 0x00006cd501007387 */ /* 0x000fe80000100800 */
[----:B------:R-:W-:Y:S04]  /*41c0*/  STL [R1+0x68], R212 ;  /* 0x000068d401007387 */ /* 0x000fe80000100800 */
[----:B------:R-:W-:Y:S04]  /*41d0*/  STL [R1+0x64], R211 ;  /* 0x000064d301007387 */ /* 0x000fe80000100800 */
[----:B------:R-:W-:Y:S04]  /*41e0*/  STL [R1+0x60], R210 ;  /* 0x000060d201007387 */ /* 0x000fe80000100800 */
[----:B------:R3:W-:Y:S04]  /*41f0*/  STL [R1+0x5c], R209 ;  /* 0x00005cd101007387 */ /* 0x0007e80000100800 */
[----:B---3--:R-:W3:Y:S04]  /*4200*/  LDL.LU R209, [R1+0x28] ;  /* 0x0000280001d17983 */ /* 0x008ee80000300800 */
[----:B------:R4:W-:Y:S04]  /*4210*/  STL [R1+0x58], R208 ;  /* 0x000058d001007387 */ /* 0x0009e80000100800 */
[----:B----4-:R-:W4:Y:S04]  /*4220*/  LDL.LU R208, [R1+0x24] ;  /* 0x0000240001d07983 */ /* 0x010f280000300800 */
[----:B------:R1:W-:Y:S04]  /*4230*/  STL [R1+0x54], R207 ;  /* 0x000054cf01007387 */ /* 0x0003e80000100800 */
[----:B-12---:R-:W2:Y:S01]  /*4240*/  LDL.LU R207, [R1+0x1c] ;  /* 0x00001c0001cf7983 */ /* 0x006ea20000300800 */
[----:B------:R-:W-:Y:S01]  /*4250*/  FMNMX.FTZ R2, R56, R24, !PT ;  /* 0x0000001838027209 */ /* 0x000fe20007810000 */
[----:B------:R-:W-:Y:S01]  /*4260*/  IMAD.U32 R6, RZ, RZ, UR24 ;  /* 0x00000018ff067e24 */ /* 0x000fe2000f8e00ff */
[----:B------:R-:W-:Y:S01]  /*4270*/  USHF.L.U32 UR4, UR9, 0x1, URZ ;  /* 0x0000000109047899 */ /* 0x000fe2000800063f */
[----:B------:R-:W-:Y:S01]  /*4280*/  STL [R1+0x50], R206 ;  /* 0x000050ce01007387 */ /* 0x000fe20000100800 */
[----:B------:R-:W-:Y:S01]  /*4290*/  FMNMX.FTZ R2, R20, R2, !PT ;  /* 0x0000000214027209 */ /* 0x000fe20007810000 */
[----:B------:R-:W-:Y:S01]  /*42a0*/  UIADD3 UR16, UR37, -0x4498517b, URZ ;  /* 0xbb67ae8525107890 */ /* 0x000fe2000fffe03f */
[----:B------:R-:W-:Y:S01]  /*42b0*/  IMAD.WIDE.U32 R122, R101, -0x2daee0ad, RZ ;  /* 0xd2511f53657a7825 */ /* 0x000fe200078e00ff */
[----:B------:R-:W-:Y:S01]  /*42c0*/  STL [R1+0x4c], R205 ;  /* 0x00004ccd01007387 */ /* 0x000fe20000100800 */
[----:B------:R-:W-:Y:S01]  /*42d0*/  FMNMX.FTZ R2, R21, R2, !PT ;  /* 0x0000000215027209 */ /* 0x000fe20007810000 */
[----:B------:R-:W-:Y:S01]  /*42e0*/  UIADD3 UR17, UR36, -0x61c88647, URZ ;  /* 0x9e3779b924117890 */ /* 0x000fe2000fffe03f */
[----:B------:R-:W-:Y:S01]  /*42f0*/  IMAD.SHL.U32 R197, R5, 0x2, RZ ;  /* 0x0000000205c57824 */ /* 0x000fe200078e00ff */
[----:B------:R-:W-:Y:S01]  /*4300*/  STL [R1+0x48], R204 ;  /* 0x000048cc01007387 */ /* 0x000fe20000100800 */
[----:B------:R-:W-:Y:S01]  /*4310*/  FMNMX.FTZ R2, R89, R2, !PT ;  /* 0x0000000259027209 */ /* 0x000fe20007810000 */
[----:B------:R-:W-:Y:S01]  /*4320*/  UIADD3 UR15, UR36, 0x3c6ef372, URZ ;  /* 0x3c6ef372240f7890 */ /* 0x000fe2000fffe03f */
[----:B------:R-:W-:Y:S01]  /*4330*/  IMAD R198, R4, 0x2, R197 ;  /* 0x0000000204c67824 */ /* 0x000fe200078e02c5 */
[----:B------:R-:W-:Y:S01]  /*4340*/  STL [R1+0x44], R203 ;  /* 0x000044cb01007387 */ /* 0x000fe20000100800 */
[----:B------:R-:W-:Y:S01]  /*4350*/  FMNMX.FTZ R2, R67, R2, !PT ;  /* 0x0000000243027209 */ /* 0x000fe20007810000 */
[----:B------:R-:W-:Y:S01]  /*4360*/  UIADD3 UR14, UR37, 0x76cf5d0a, URZ ;  /* 0x76cf5d0a250e7890 */ /* 0x000fe2000fffe03f */
[----:B------:R-:W-:Y:S01]  /*4370*/  IMAD R176, R100, 0x10000, R100 ;  /* 0x0001000064b07824 */ /* 0x000fe200078e0264 */
[----:B------:R-:W-:Y:S01]  /*4380*/  STL [R1+0x40], R202 ;  /* 0x000040ca01007387 */ /* 0x000fe20000100800 */
[----:B------:R-:W-:Y:S01]  /*4390*/  FMNMX.FTZ R2, R88, R2, !PT ;  /* 0x0000000258027209 */ /* 0x000fe20007810000 */
[----:B------:R-:W-:Y:S01]  /*43a0*/  UIADD3 UR12, UR37, 0x32370b8f, URZ ;  /* 0x32370b8f250c7890 */ /* 0x000fe2000fffe03f */
[----:B------:R-:W-:Y:S01]  /*43b0*/  LEA R200, R0, R197, 0x1 ;  /* 0x000000c500c87211 */ /* 0x000fe200078e08ff */
[----:B------:R-:W-:Y:S01]  /*43c0*/  STL [R1+0x3c], R201 ;  /* 0x00003cc901007387 */ /* 0x000fe20000100800 */
[----:B------:R-:W-:Y:S01]  /*43d0*/  FMNMX.FTZ R2, R66, R2, !PT ;  /* 0x0000000242027209 */ /* 0x000fe20007810000 */
[----:B------:R-:W-:Y:S01]  /*43e0*/  UIADD3 UR13, UR36, -0x255992d5, URZ ;  /* 0xdaa66d2b240d7890 */ /* 0x000fe2000fffe03f */
[----:B------:R-:W-:Y:S01]  /*43f0*/  IMAD R199, R0, 0x2, R198 ;  /* 0x0000000200c77824 */ /* 0x000fe200078e02c6 */
[----:B------:R-:W-:Y:S01]  /*4400*/  STL [R1+0x38], R196 ;  /* 0x000038c401007387 */ /* 0x000fe20000100800 */
        /* <DEDUP_REMOVED lines=20> */
[----:B------:R-:W-:Y:S01]  /*4550*/  IMAD R7, R6, 0x8, R96 ;  /* 0x0000000806077824 */ /* 0x000fe200078e0260 */
[----:B------:R-:W-:Y:S01]  /*4560*/  FMNMX.FTZ R2, R91, R2, !PT ;  /* 0x000000025b027209 */ /* 0x000fe20007810000 */
[----:B------:R-:W-:Y:S02]  /*4570*/  LDSM.16.MT88.4 R32, [R200+0x1a000] ;  /* 0x01a00000c820783b */ /* 0x000fe40000004200 */
[----:B------:R-:W-:Y:S01]  /*4580*/  IMAD.WIDE.U32 R54, R7, -0x326172a9, RZ ;  /* 0xcd9e8d5707367825 */ /* 0x000fe200078e00ff */
[----:B------:R-:W-:Y:S01]  /*4590*/  FMNMX.FTZ R2, R90, R2, !PT ;  /* 0x000000025a027209 */ /* 0x000fe20007810000 */
[----:B------:R-:W-:Y:S03]  /*45a0*/  STL [R1+0x2c], R7 ;  /* 0x00002c0701007387 */ /* 0x000fe60000100800 */
[----:B------:R-:W-:Y:S01]  /*45b0*/  FMNMX.FTZ R2, R185, R2, !PT ;  /* 0x00000002b9027209 */ /* 0x000fe20007810000 */
[----:B------:R-:W-:Y:S03]  /*45c0*/  LDSM.16.MT88.4 R60, [R200+0x18000] ;  /* 0x01800000c83c783b */ /* 0x000fe60000004200 */
[----:B------:R-:W-:Y:S01]  /*45d0*/  FMNMX.FTZ R2, R186, R2, !PT ;  /* 0x00000002ba027209 */ /* 0x000fe20007810000 */
[----:B------:R-:W-:Y:S03]  /*45e0*/  LDSM.16.MT88.4 R36, [R198+0x1a000] ;  /* 0x01a00000c624783b */ /* 0x000fe60000004200 */
[----:B------:R-:W-:Y:S01]  /*45f0*/  FMNMX.FTZ R2, R187, R2, !PT ;  /* 0x00000002bb027209 */ /* 0x000fe20007810000 */
[----:B------:R-:W-:Y:S03]  /*4600*/  LDSM.16.MT88.4 R44, [R199+0x18000] ;  /* 0x01800000c72c783b */ /* 0x000fe60000004200 */
[----:B------:R-:W-:-:S04]  /*4610*/  FMNMX.FTZ R2, R244, R2, !PT ;  /* 0x00000002f4027209 */ /* 0x000fc80007810000 */
[----:B---3--:R-:W-:-:S04]  /*4620*/  FMNMX.FTZ R2, R209, R2, !PT ;  /* 0x00000002d1027209 */ /* 0x008fc80007810000 */
[----:B------:R-:W-:-:S04]  /*4630*/  FMNMX.FTZ R2, R169, R2, !PT ;  /* 0x00000002a9027209 */ /* 0x000fc80007810000 */
[----:B------:R-:W-:-:S04]  /*4640*/  FMNMX.FTZ R2, R188, R2, !PT ;  /* 0x00000002bc027209 */ /* 0x000fc80007810000 */
[----:B------:R-:W-:-:S05]  /*4650*/  FMNMX.FTZ R2, R170, R2, !PT ;  /* 0x00000002aa027209 */ /* 0x000fca0007810000 */
[----:B------:R-:W-:Y:S01]  /*4660*/  SHFL.BFLY PT, R10, R2, 0x2, 0x1f ;  /* 0x0c401f00020a7f89 */ /* 0x000fe200000e0000 */
[----:B--2---:R-:W-:-:S04]  /*4670*/  FMNMX.FTZ R148, R207, R148, !PT ;  /* 0x00000094cf947209 */ /* 0x004fc80007810000 */
[----:B----4-:R-:W-:-:S05]  /*4680*/  FMNMX.FTZ R148, R208, R148, !PT ;  /* 0x00000094d0947209 */ /* 0x010fca0007810000 */
        /* <DEDUP_REMOVED lines=9> */
[----:B------:R-:W-:-:S05]  /*4720*/  FMNMX.FTZ R8, R2, R10, !PT ;  /* 0x0000000a02087209 */ /* 0x000fca0007810000 */
[----:B------:R-:W3:Y:S01]  /*4730*/  SHFL.BFLY PT, R10, R8, 0x1, 0x1f ;  /* 0x0c201f00080a7f89 */ /* 0x000ee200000e0000 */
[----:B-1----:R-:W-:-:S04]  /*4740*/  FMNMX.FTZ R148, R148, R9, !PT ;  /* 0x0000000994947209 */ /* 0x002fc80007810000 */
[C---:B------:R-:W-:Y:S01]  /*4750*/  FSETP.NEU.FTZ.AND P1, PT, R148.reuse, -INF , PT ;  /* 0xff8000009400780b */ /* 0x040fe20003f3d000 */
[----:B------:R-:W-:Y:S01]  /*4760*/  FMUL.FTZ R12, R148, c[0x0][0x23c] ;  /* 0x00008f00940c7a20 */ /* 0x000fe20000410000 */
[----:B--2---:R-:W-:Y:S01]  /*4770*/  MOV R3, UR4 ;  /* 0x0000000400037c02 */ /* 0x004fe20008000f00 */
[----:B------:R-:W-:-:S03]  /*4780*/  UIADD3 UR4, UR4, 0x1, URZ ;  /* 0x0000000104047890 */ /* 0x000fc6000fffe03f */
[----:B------:R-:W-:Y:S02]  /*4790*/  LOP3.LUT R3, R123, UR37, R3, 0x96, !PT ;  /* 0x000000257b037c12 */ /* 0x000fe4000f8e9603 */
[----:B------:R-:W-:-:S03]  /*47a0*/  FSEL R12, R12, RZ, P1 ;  /* 0x000000ff0c0c7208 */ /* 0x000fc60000800000 */
[----:B------:R-:W-:-:S04]  /*47b0*/  IMAD.WIDE.U32 R6, R3, -0x326172a9, RZ ;  /* 0xcd9e8d5703067825 */ /* 0x000fc800078e00ff */
[----:B------:R-:W-:Y:S01]  /*47c0*/  FFMA.FTZ R9, R56, c[0x0][0x23c], -R12 ;  /* 0x00008f0038097a23 */ /* 0x000fe2000001080c */
[----:B------:R-:W-:Y:S02]  /*47d0*/  LOP3.LUT R7, R7, UR17, R54, 0x96, !PT ;  /* 0x0000001107077c12 */ /* 0x000fe4000f8e9636 */
[----:B------:R-:W-:Y:S01]  /*47e0*/  LOP3.LUT R3, R53, UR15, R6, 0x96, !PT ;  /* 0x0000000f35037c12 */ /* 0x000fe2000f8e9606 */
[----:B------:R1:W-:Y:S02]  /*47f0*/  MUFU.EX2 R168, R9 ;  /* 0x0000000900a87308 */ /* 0x0003e40000000800 */
[----:B------:R-:W-:-:S04]  /*4800*/  IMAD.WIDE.U32 R6, R7, -0x2daee0ad, RZ ;  /* 0xd2511f5307067825 */ /* 0x000fc800078e00ff */
[----:B------:R-:W-:Y:S01]  /*4810*/  IMAD.WIDE.U32 R2, R3, -0x2daee0ad, RZ ;  /* 0xd2511f5303027825 */ /* 0x000fe200078e00ff */
[----:B------:R-:W-:-:S04]  /*4820*/  LOP3.LUT R7, R7, UR14, R64, 0x96, !PT ;  /* 0x0000000e07077c12 */ /* 0x000fc8000f8e9640 */
[----:B------:R-:W-:Y:S01]  /*4830*/  LOP3.LUT R3, R3, UR12, R6, 0x96, !PT ;  /* 0x0000000c03037c12 */ /* 0x000fe2000f8e9606 */
[----:B------:R-:W-:-:S04]  /*4840*/  IMAD.WIDE.U32 R6, R7, -0x326172a9, RZ ;  /* 0xcd9e8d5707067825 */ /* 0x000fc800078e00ff */
[----:B------:R-:W-:Y:S01]  /*4850*/  IMAD.WIDE.U32 R48, R3, -0x326172a9, RZ ;  /* 0xcd9e8d5703307825 */ /* 0x000fe200078e00ff */
[----:B------:R-:W-:-:S03]  /*4860*/  LOP3.LUT R7, R7, UR13, R52, 0x96, !PT ;  /* 0x0000000d07077c12 */ /* 0x000fc6000f8e9634 */
[----:B-1----:R-:W-:Y:S01]  /*4870*/  FFMA.FTZ R9, R24, c[0x0][0x23c], -R12 ;  /* 0x00008f0018097a23 */ /* 0x002fe2000001080c */
[----:B------:R-:W-:Y:S01]  /*4880*/  LOP3.LUT R3, R49, UR11, R6, 0x96, !PT ;  /* 0x0000000b31037c12 */ /* 0x000fe2000f8e9606 */
[----:B------:R-:W-:Y:S02]  /*4890*/  IMAD.WIDE.U32 R6, R7, -0x2daee0ad, RZ ;  /* 0xd2511f5307067825 */ /* 0x000fe400078e00ff */
[----:B------:R1:W-:Y:S02]  /*48a0*/  MUFU.EX2 R202, R9 ;  /* 0x0000000900ca7308 */ /* 0x0003e40000000800 */
[----:B------:R-:W-:Y:S01]  /*48b0*/  IMAD.WIDE.U32 R50, R3, -0x2daee0ad, RZ ;  /* 0xd2511f5303327825 */ /* 0x000fe200078e00ff */
[----:B---3--:R-:W-:Y:S02]  /*48c0*/  FMNMX.FTZ R3, R8, R10, !PT ;  /* 0x0000000a08037209 */ /* 0x008fe40007810000 */
[----:B------:R-:W-:Y:S01]  /*48d0*/  LOP3.LUT R8, R7, UR10, R2, 0x96, !PT ;  /* 0x0000000a07087c12 */ /* 0x000fe2000f8e9602 */
[----:B------:R-:W-:Y:S01]  /*48e0*/  FFMA.FTZ R7, R21, c[0x0][0x23c], -R12 ;  /* 0x00008f0015077a23 */ /* 0x000fe2000001080c */
[----:B------:R-:W-:Y:S01]  /*48f0*/  LOP3.LUT R6, R51, UR8, R6, 0x96, !PT ;  /* 0x0000000833067c12 */ /* 0x000fe2000f8e9606 */
[C---:B------:R-:W-:Y:S01]  /*4900*/  FMUL.FTZ R2, R3.reuse, c[0x0][0x23c] ;  /* 0x00008f0003027a20 */ /* 0x040fe20000410000 */
[----:B------:R-:W-:Y:S01]  /*4910*/  FSETP.NEU.FTZ.AND P1, PT, R3, -INF , PT ;  /* 0xff8000000300780b */ /* 0x000fe20003f3d000 */
[----:B------:R2:W-:Y:S01]  /*4920*/  MUFU.EX2 R181, R7 ;  /* 0x0000000700b57308 */ /* 0x0005e20000000800 */
[----:B------:R-:W-:-:S02]  /*4930*/  IMAD.WIDE.U32 R14, R8, -0x326172a9, RZ ;  /* 0xcd9e8d57080e7825 */ /* 0x000fc400078e00ff */
[----:B------:R-:W-:Y:S02]  /*4940*/  FSEL R2, R2, RZ, P1 ;  /* 0x000000ff02027208 */ /* 0x000fe40000800000 */
[----:B-1----:R-:W-:-:S03]  /*4950*/  FFMA.FTZ R9, R20, c[0x0][0x23c], -R12 ;  /* 0x00008f0014097a23 */ /* 0x002fc6000001080c */
[--C-:B------:R-:W-:Y:S01]  /*4960*/  FFMA.FTZ R8, R57, c[0x0][0x23c], -R2.reuse ;  /* 0x00008f0039087a23 */ /* 0x100fe20000010802 */
[----:B------:R1:W-:Y:S01]  /*4970*/  MUFU.EX2 R171, R9 ;  /* 0x0000000900ab7308 */ /* 0x0003e20000000800 */
[----:B------:R-:W-:Y:S01]  /*4980*/  FFMA.FTZ R4, R23, c[0x0][0x23c], -R2 ;  /* 0x00008f0017047a23 */ /* 0x000fe20000010802 */
[----:B------:R-:W3:Y:S01]  /*4990*/  LDSM.16.MT88.4 R56, [R198+0x18000] ;  /* 0x01800000c638783b */ /* 0x000ee20000004200 */
[----:B--2---:R-:W-:-:S05]  /*49a0*/  IMAD.WIDE.U32 R6, R6, -0x326172a9, RZ ;  /* 0xcd9e8d5706067825 */ /* 0x004fca00078e00ff */
[----:B------:R2:W-:Y:S01]  /*49b0*/  MUFU.EX2 R183, R8 ;  /* 0x0000000800b77308 */ /* 0x0005e20000000800 */
[----:B------:R-:W-:Y:S02]  /*49c0*/  LOP3.LUT R5, R7, UR19, R14, 0x96, !PT ;  /* 0x0000001307057c12 */ /* 0x000fe4000f8e960e */
[----:B------:R-:W-:Y:S02]  /*49d0*/  LOP3.LUT R7, R6, 0xffff, RZ, 0xc0, !PT ;  /* 0x0000ffff06077812 */ /* 0x000fe400078ec0ff */
[----:B------:R-:W-:-:S03]  /*49e0*/  SHF.R.U32.HI R10, RZ, 0x10, R6 ;  /* 0x00000010ff0a7819 */ /* 0x000fc60000011606 */
[----:B------:R4:W-:Y:S01]  /*49f0*/  MUFU.EX2 R182, R4 ;  /* 0x0000000400b67308 */ /* 0x0009e20000000800 */
[----:B-1----:R-:W-:Y:S02]  /*4a00*/  LOP3.LUT R9, R6, 0xff, RZ, 0xc0, !PT ;  /* 0x000000ff06097812 */ /* 0x002fe400078ec0ff */
[----:B------:R-:W-:Y:S02]  /*4a10*/  SHF.R.U32.HI R7, RZ, 0x8, R7 ;  /* 0x00000008ff077819 */ /* 0x000fe40000011607 */
[----:B------:R-:W-:Y:S02]  /*4a20*/  SHF.R.U32.HI R13, RZ, 0x18, R6 ;  /* 0x00000018ff0d7819 */ /* 0x000fe40000011606 */
[----:B------:R-:W-:Y:S01]  /*4a30*/  PRMT R11, R9, 0x5410, R7 ;  /* 0x00005410090b7816 */ /* 0x000fe20000000007 */
[--C-:B--2---:R-:W-:Y:S01]  /*4a40*/  FFMA.FTZ R8, R22, c[0x0][0x23c], -R2.reuse ;  /* 0x00008f0016087a23 */ /* 0x104fe20000010802 */
[----:B------:R-:W-:Y:S01]  /*4a50*/  LOP3.LUT R6, R5, 0xffff, RZ, 0xc0, !PT ;  /* 0x0000ffff05067812 */ /* 0x000fe200078ec0ff */
[----:B------:R-:W-:Y:S01]  /*4a60*/  FFMA.FTZ R7, R25, c[0x0][0x23c], -R2 ;  /* 0x00008f0019077a23 */ /* 0x000fe20000010802 */
[--C-:B------:R-:W-:Y:S01]  /*4a70*/  SHF.R.U32.HI R9, RZ, 0x18, R5.reuse ;  /* 0x00000018ff097819 */ /* 0x100fe20000011605 */
[----:B------:R1:W2:Y:S01]  /*4a80*/  MUFU.EX2 R180, R8 ;  /* 0x0000000800b47308 */ /* 0x0002a20000000800 */
[----:B------:R-:W-:Y:S01]  /*4a90*/  SHF.R.U32.HI R6, RZ, 0x8, R6 ;  /* 0x00000008ff067819 */ /* 0x000fe20000011606 */
[----:B------:R-:W3:Y:S01]  /*4aa0*/  LDSM.16.MT88.4 R20, [R199+0x1a000] ;  /* 0x01a00000c714783b */ /* 0x000ee20000004200 */
[----:B------:R-:W-:Y:S01]  /*4ab0*/  HSET2.LE.AND R0, R11, R176, PT ;  /* 0x000000b00b007233 */ /* 0x000fe20003803000 */
[----:B----4-:R-:W-:-:S02]  /*4ac0*/  SHF.R.U32.HI R4, RZ, 0x10, R5 ;  /* 0x00000010ff047819 */ /* 0x010fc40000011605 */
[----:B------:R-:W4:Y:S02]  /*4ad0*/  LDSM.16.MT88.4 R24, [R200+0x1c000] ;  /* 0x01c00000c818783b */ /* 0x000f240000004200 */
[----:B------:R2:W2:Y:S01]  /*4ae0*/  MUFU.EX2 R201, R7 ;  /* 0x0000000700c97308 */ /* 0x0004a20000000800 */
[----:B------:R-:W-:-:S04]  /*4af0*/  LOP3.LUT R4, R4, 0xff, RZ, 0xc0, !PT ;  /* 0x000000ff04047812 */ /* 0x000fc800078ec0ff */
[----:B------:R-:W-:Y:S02]  /*4b00*/  PRMT R4, R4, 0x5410, R9 ;  /* 0x0000541004047816 */ /* 0x000fe40000000009 */
[----:B-1----:R-:W-:Y:S02]  /*4b10*/  LOP3.LUT R8, R10, 0xff, RZ, 0xc0, !PT ;  /* 0x000000ff0a087812 */ /* 0x002fe400078ec0ff */
[----:B------:R-:W-:Y:S01]  /*4b20*/  LOP3.LUT R10, R5, 0xff, RZ, 0xc0, !PT ;  /* 0x000000ff050a7812 */ /* 0x000fe200078ec0ff */
[--C-:B------:R-:W-:Y:S01]  /*4b30*/  HSET2.LE.AND R9, R4, R176.reuse, PT ;  /* 0x000000b004097233 */ /* 0x100fe20003803000 */
[----:B------:R-:W-:Y:S02]  /*4b40*/  PRMT R8, R8, 0x5410, R13 ;  /* 0x0000541008087816 */ /* 0x000fe4000000000d */
[----:B------:R-:W-:Y:S02]  /*4b50*/  PRMT R5, R10, 0x5410, R6 ;  /* 0x000054100a057816 */ /* 0x000fe40000000006 */
[----:B--2---:R-:W-:Y:S01]  /*4b60*/  F2FP.BF16.PACK_AB R4, R182, R180 ;  /* 0x000000b4b604723e */ /* 0x004fe200000010ff */
[--C-:B------:R-:W-:Y:S01]  /*4b70*/  HSET2.LE.AND R7, R8, R176.reuse, PT ;  /* 0x000000b008077233 */ /* 0x100fe20003803000 */
[----:B------:R-:W-:Y:S01]  /*4b80*/  F2FP.BF16.PACK_AB R8, R202, R168 ;  /* 0x000000a8ca08723e */ /* 0x000fe200000010ff */
[----:B------:R-:W-:Y:S01]  /*4b90*/  HSET2.LE.AND R5, R5, R176, PT ;  /* 0x000000b005057233 */ /* 0x000fe20003803000 */
[----:B------:R-:W-:-:S02]  /*4ba0*/  F2FP.BF16.PACK_AB R10, R201, R183 ;  /* 0x000000b7c90a723e */ /* 0x000fc400000010ff */
[----:B------:R-:W-:Y:S02]  /*4bb0*/  LOP3.LUT R7, R7, R4, RZ, 0xc0, !PT ;  /* 0x0000000407077212 */ /* 0x000fe400078ec0ff */
[----:B------:R-:W-:Y:S02]  /*4bc0*/  LOP3.LUT R4, R5, R8, RZ, 0xc0, !PT ;  /* 0x0000000805047212 */ /* 0x000fe400078ec0ff */
[----:B------:R-:W-:Y:S02]  /*4bd0*/  LOP3.LUT R5, R9, R10, RZ, 0xc0, !PT ;  /* 0x0000000a09057212 */ /* 0x000fe400078ec0ff */
[----:B------:R-:W1:Y:S01]  /*4be0*/  LDSM.16.MT88.4 R8, [R198+0x1c000] ;  /* 0x01c00000c608783b */ /* 0x000e620000004200 */
[----:B------:R-:W-:-:S04]  /*4bf0*/  F2FP.BF16.PACK_AB R6, R181, R171 ;  /* 0x000000abb506723e */ /* 0x000fc800000010ff */
[----:B------:R-:W-:Y:S01]  /*4c00*/  LOP3.LUT R6, R0, R6, RZ, 0xc0, !PT ;  /* 0x0000000600067212 */ /* 0x000fe200078ec0ff */
[----:B------:R-:W-:-:S04]  /*4c10*/  FFMA.FTZ R0, R89, c[0x0][0x23c], -R12 ;  /* 0x00008f0059007a23 */ /* 0x000fc8000001080c */
[----:B------:R2:W-:Y:S02]  /*4c20*/  MUFU.EX2 R206, R0 ;  /* 0x0000000000ce7308 */ /* 0x0005e40000000800 */
[C---:B------:R-:W-:Y:S08]  /*4c30*/  HMMA.16816.F32.BF16 R68, R4.reuse, R40, RZ ;  /* 0x000000280444723c */ /* 0x040ff000000418ff */
[----:B------:R-:W-:Y:S01]  /*4c40*/  HMMA.16816.F32.BF16 R108, R4, R42, RZ ;  /* 0x0000002a046c723c */ /* 0x000fe200000418ff */
[----:B--2---:R-:W-:Y:S01]  /*4c50*/  FFMA.FTZ R0, R67, c[0x0][0x23c], -R12 ;  /* 0x00008f0043007a23 */ /* 0x004fe2000001080c */
[----:B------:R-:W-:-:S06]  /*4c60*/  MOV R67, R188 ;  /* 0x000000bc00437202 */ /* 0x000fcc0000000f00 */
[C---:B------:R-:W-:Y:S01]  /*4c70*/  HMMA.16816.F32.BF16 R40, R4.reuse, R16, RZ ;  /* 0x000000100428723c */ /* 0x040fe200000418ff */
[----:B------:R2:W-:Y:S07]  /*4c80*/  MUFU.EX2 R204, R0 ;  /* 0x0000000000cc7308 */ /* 0x0005ee0000000800 */
[C---:B------:R-:W-:Y:S01]  /*4c90*/  HMMA.16816.F32.BF16 R92, R4.reuse, R18, RZ ;  /* 0x00000012045c723c */ /* 0x040fe200000418ff */
[----:B------:R-:W1:Y:S07]  /*4ca0*/  LDSM.16.MT88.4 R16, [R198+0x1e000] ;  /* 0x01e00000c610783b */ /* 0x000e6e0000004200 */
[----:B------:R-:W-:Y:S01]  /*4cb0*/  HMMA.16816.F32.BF16 R76, R4, R28, RZ ;  /* 0x0000001c044c723c */ /* 0x000fe200000418ff */
[----:B--2---:R-:W-:-:S04]  /*4cc0*/  FFMA.FTZ R0, R88, c[0x0][0x23c], -R12 ;  /* 0x00008f0058007a23 */ /* 0x004fc8000001080c */
[----:B------:R2:W-:Y:S03]  /*4cd0*/  MUFU.EX2 R203, R0 ;  /* 0x0000000000cb7308 */ /* 0x0005e60000000800 */
[C---:B------:R-:W-:Y:S01]  /*4ce0*/  HMMA.16816.F32.BF16 R140, R4.reuse, R30, RZ ;  /* 0x0000001e048c723c */ /* 0x040fe200000418ff */
[----:B------:R-:W1:Y:S07]  /*4cf0*/  LDSM.16.MT88.4 R28, [R199+0x1c000] ;  /* 0x01c00000c71c783b */ /* 0x000e6e0000004200 */
[----:B---3--:R-:W-:Y:S01]  /*4d00*/  HMMA.16816.F32.BF16 R144, R4, R56, RZ ;  /* 0x000000380490723c */ /* 0x008fe200000418ff */
[----:B--2---:R-:W-:-:S07]  /*4d10*/  LOP3.LUT R0, R15, UR9, R48, 0x96, !PT ;  /* 0x000000090f007c12 */ /* 0x004fce000f8e9630 */
[C---:B------:R-:W-:Y:S08]  /*4d20*/  HMMA.16816.F32.BF16 R136, R4.reuse, R58, RZ ;  /* 0x0000003a0488723c */ /* 0x040ff000000418ff */
[C---:B------:R-:W-:Y:S08]  /*4d30*/  HMMA.16816.F32.BF16 R124, R4.reuse, R32, RZ ;  /* 0x00000020047c723c */ /* 0x040ff000000418ff */
[C---:B------:R-:W-:Y:S01]  /*4d40*/  HMMA.16816.F32.BF16 R100, R4.reuse, R34, RZ ;  /* 0x000000220464723c */ /* 0x040fe200000418ff */
[----:B------:R-:W2:Y:S07]  /*4d50*/  LDSM.16.MT88.4 R32, [R197+0x1e000] ;  /* 0x01e00000c520783b */ /* 0x000eae0000004200 */
[C---:B------:R-:W-:Y:S08]  /*4d60*/  HMMA.16816.F32.BF16 R56, R4.reuse, R20, RZ ;  /* 0x000000140438723c */ /* 0x040ff000000418ff */
[C---:B------:R-:W-:Y:S01]  /*4d70*/  HMMA.16816.F32.BF16 R96, R4.reuse, R22, RZ ;  /* 0x000000160460723c */ /* 0x040fe200000418ff */
[----:B------:R-:W3:Y:S07]  /*4d80*/  LDSM.16.MT88.4 R20, [R200+0x1e000] ;  /* 0x01e00000c814783b */ /* 0x000eee0000004200 */
[C---:B----4-:R-:W-:Y:S08]  /*4d90*/  HMMA.16816.F32.BF16 R80, R4.reuse, R24, RZ ;  /* 0x000000180450723c */ /* 0x050ff000000418ff */
[C---:B------:R-:W-:Y:S01]  /*4da0*/  HMMA.16816.F32.BF16 R116, R4.reuse, R26, RZ ;  /* 0x0000001a0474723c */ /* 0x040fe200000418ff */
[----:B------:R-:W4:Y:S07]  /*4db0*/  LDSM.16.MT88.4 R24, [R199+0x1e000] ;  /* 0x01e00000c718783b */ /* 0x000f2e0000004200 */
[C---:B------:R-:W-:Y:S08]  /*4dc0*/  HMMA.16816.F32.BF16 R128, R4.reuse, R60, RZ ;  /* 0x0000003c0480723c */ /* 0x040ff000000418ff */
[C---:B------:R-:W-:Y:S08]  /*4dd0*/  HMMA.16816.F32.BF16 R112, R4.reuse, R62, RZ ;  /* 0x0000003e0470723c */ /* 0x040ff000000418ff */
[C---:B------:R-:W-:Y:S08]  /*4de0*/  HMMA.16816.F32.BF16 R60, R4.reuse, R36, RZ ;  /* 0x00000024043c723c */ /* 0x040ff000000418ff */
[C---:B------:R-:W-:Y:S08]  /*4df0*/  HMMA.16816.F32.BF16 R104, R4.reuse, R38, RZ ;  /* 0x000000260468723c */ /* 0x040ff000000418ff */
[C---:B-1----:R-:W-:Y:S07]  /*4e00*/  HMMA.16816.F32.BF16 R36, R4.reuse, R8, RZ ;  /* 0x000000080424723c */ /* 0x042fee00000418ff */
[----:B------:R-:W-:Y:S01]  /*4e10*/  FFMA.FTZ R8, R66, c[0x0][0x23c], -R12 ;  /* 0x00008f0042087a23 */ /* 0x000fe2000001080c */
[C---:B------:R-:W-:Y:S03]  /*4e20*/  HMMA.16816.F32.BF16 R84, R4.reuse, R10, RZ ;  /* 0x0000000a0454723c */ /* 0x040fe600000418ff */
[----:B------:R1:W1:Y:S04]  /*4e30*/  MUFU.EX2 R164, R8 ;  /* 0x0000000800a47308 */ /* 0x0002680000000800 */
[--C-:B------:R-:W-:Y:S01]  /*4e40*/  FFMA.FTZ R10, R120, c[0x0][0x23c], -R2.reuse ;  /* 0x00008f00780a7a23 */ /* 0x100fe20000010802 */
[----:B------:R-:W-:Y:S01]  /*4e50*/  HMMA.16816.F32.BF16 R160, R4, R16, RZ ;  /* 0x0000001004a0723c */ /* 0x000fe200000418ff */
[----:B------:R-:W-:-:S02]  /*4e60*/  FFMA.FTZ R11, R90, c[0x0][0x23c], -R2 ;  /* 0x00008f005a0b7a23 */ /* 0x000fc40000010802 */
[----:B------:R2:W-:Y:S05]  /*4e70*/  MUFU.EX2 R192, R10 ;  /* 0x0000000a00c07308 */ /* 0x0005ea0000000800 */
[----:B------:R-:W-:Y:S01]  /*4e80*/  HMMA.16816.F32.BF16 R132, R4, R28, RZ ;  /* 0x0000001c0484723c */ /* 0x000fe200000418ff */
[----:B-1----:R-:W-:Y:S02]  /*4e90*/  IMAD.WIDE.U32 R8, R0, -0x2daee0ad, RZ ;  /* 0xd2511f5300087825 */ /* 0x002fe400078e00ff */
[----:B------:R-:W-:Y:S03]  /*4ea0*/  MUFU.EX2 R120, R11 ;  /* 0x0000000b00787308 */ /* 0x000fe60000000800 */
[----:B------:R-:W-:-:S02]  /*4eb0*/  LOP3.LUT R0, R9, UR18, R50, 0x96, !PT ;  /* 0x0000001209007c12 */ /* 0x000fc4000f8e9632 */
[C---:B------:R-:W-:Y:S01]  /*4ec0*/  HMMA.16816.F32.BF16 R152, R4.reuse, R30, RZ ;  /* 0x0000001e0498723c */ /* 0x040fe200000418ff */
[C---:B------:R-:W-:Y:S01]  /*4ed0*/  LOP3.LUT R9, R8.reuse, 0xffff, RZ, 0xc0, !PT ;  /* 0x0000ffff08097812 */ /* 0x040fe200078ec0ff */
[----:B--2---:R-:W-:Y:S01]  /*4ee0*/  FFMA.FTZ R10, R91, c[0x0][0x23c], -R2 ;  /* 0x00008f005b0a7a23 */ /* 0x004fe20000010802 */
[----:B------:R-:W-:Y:S01]  /*4ef0*/  LOP3.LUT R13, R8, 0xff, RZ, 0xc0, !PT ;  /* 0x000000ff080d7812 */ /* 0x000fe200078ec0ff */
[----:B------:R-:W1:Y:S01]  /*4f00*/  LDSM.16.MT88.4 R28, [R197+0x18800] ;  /* 0x01880000c51c783b */ /* 0x000e620000004200 */
[----:B------:R-:W-:Y:S01]  /*4f10*/  SHF.R.U32.HI R17, RZ, 0x18, R8 ;  /* 0x00000018ff117819 */ /* 0x000fe20000011608 */
[----:B------:R2:W1:Y:S01]  /*4f20*/  MUFU.EX2 R196, R10 ;  /* 0x0000000a00c47308 */ /* 0x0004620000000800 */
[----:B------:R-:W-:Y:S01]  /*4f30*/  LOP3.LUT R16, R0, 0xff, RZ, 0xc0, !PT ;  /* 0x000000ff00107812 */ /* 0x000fe200078ec0ff */
[----:B------:R-:W-:Y:S01]  /*4f40*/  HMMA.16816.F32.BF16 R72, R4, R44, RZ ;  /* 0x0000002c0448723c */ /* 0x000fe200000418ff */
[----:B------:R-:W-:-:S07]  /*4f50*/  SHF.R.U32.HI R15, RZ, 0x18, R0 ;  /* 0x00000018ff0f7819 */ /* 0x000fce0000011600 */
[----:B------:R-:W-:Y:S01]  /*4f60*/  HMMA.16816.F32.BF16 R156, R4, R32, RZ ;  /* 0x00000020049c723c */ /* 0x000fe200000418ff */
[----:B--2---:R-:W-:Y:S02]  /*4f70*/  SHF.R.U32.HI R10, RZ, 0x8, R9 ;  /* 0x00000008ff0a7819 */ /* 0x004fe40000011609 */
[----:B------:R-:W-:-:S05]  /*4f80*/  SHF.R.U32.HI R9, RZ, 0x10, R8 ;  /* 0x00000010ff097819 */ /* 0x000fca0000011608 */
[C---:B---3--:R-:W-:Y:S01]  /*4f90*/  HMMA.16816.F32.BF16 R88, R4.reuse, R20, RZ ;  /* 0x000000140458723c */ /* 0x048fe200000418ff */
[----:B------:R-:W-:Y:S02]  /*4fa0*/  LOP3.LUT R8, R0, 0xffff, RZ, 0xc0, !PT ;  /* 0x0000ffff00087812 */ /* 0x000fe400078ec0ff */
[----:B------:R-:W-:Y:S02]  /*4fb0*/  LOP3.LUT R14, R9, 0xff, RZ, 0xc0, !PT ;  /* 0x000000ff090e7812 */ /* 0x000fe400078ec0ff */
[----:B------:R-:W-:Y:S02]  /*4fc0*/  SHF.R.U32.HI R9, RZ, 0x10, R0 ;  /* 0x00000010ff097819 */ /* 0x000fe40000011600 */
[----:B------:R-:W-:Y:S01]  /*4fd0*/  PRMT R13, R13, 0x5410, R10 ;  /* 0x000054100d0d7816 */ /* 0x000fe2000000000a */
[----:B------:R-:W-:Y:S01]  /*4fe0*/  FFMA.FTZ R10, R121, c[0x0][0x23c], -R2 ;  /* 0x00008f00790a7a23 */ /* 0x000fe20000010802 */
[----:B------:R-:W-:Y:S01]  /*4ff0*/  SHF.R.U32.HI R11, RZ, 0x8, R8 ;  /* 0x00000008ff0b7819 */ /* 0x000fe20000011608 */
[----:B------:R-:W-:Y:S01]  /*5000*/  HMMA.16816.F32.BF16 R44, R4, R46, RZ ;  /* 0x0000002e042c723c */ /* 0x000fe200000418ff */
[----:B------:R-:W-:Y:S01]  /*5010*/  MOV R121, R164 ;  /* 0x000000a400797202 */ /* 0x000fe20000000f00 */
[----:B------:R2:W3:Y:S01]  /*5020*/  MUFU.EX2 R205, R10 ;  /* 0x0000000a00cd7308 */ /* 0x0004e20000000800 */
[----:B------:R-:W-:Y:S01]  /*5030*/  LOP3.LUT R8, R9, 0xff, RZ, 0xc0, !PT ;  /* 0x000000ff09087812 */ /* 0x000fe200078ec0ff */
[----:B------:R-:W-:Y:S01]  /*5040*/  HSET2.LE.AND R0, R13, R176, PT ;  /* 0x000000b00d007233 */ /* 0x000fe20003803000 */
[----:B------:R-:W-:-:S02]  /*5050*/  PRMT R9, R14, 0x5410, R17 ;  /* 0x000054100e097816 */ /* 0x000fc40000000011 */
[----:B------:R-:W-:Y:S01]  /*5060*/  PRMT R11, R16, 0x5410, R11 ;  /* 0x00005410100b7816 */ /* 0x000fe2000000000b */
[C---:B------:R-:W-:Y:S01]  /*5070*/  HMMA.16816.F32.BF16 R164, R4.reuse, R22, RZ ;  /* 0x0000001604a4723c */ /* 0x040fe200000418ff */
[----:B------:R-:W-:Y:S01]  /*5080*/  PRMT R13, R8, 0x5410, R15 ;  /* 0x00005410080d7816 */ /* 0x000fe2000000000f */
[----:B------:R-:W4:Y:S02]  /*5090*/  LDSM.16.MT88.4 R20, [R198+0x18800] ;  /* 0x01880000c614783b */ /* 0x000f240000004200 */
[--C-:B------:R-:W-:Y:S01]  /*50a0*/  HSET2.LE.AND R8, R11, R176.reuse, PT ;  /* 0x000000b00b087233 */ /* 0x100fe20003803000 */
[----:B-1----:R-:W-:Y:S01]  /*50b0*/  F2FP.BF16.PACK_AB R11, R120, R196 ;  /* 0x000000c4780b723e */ /* 0x002fe200000010ff */
[----:B------:R-:W-:Y:S02]  /*50c0*/  HSET2.LE.AND R13, R13, R176, PT ;  /* 0x000000b00d0d7233 */ /* 0x000fe40003803000 */
[----:B------:R-:W-:Y:S01]  /*50d0*/  HMMA.16816.F32.BF16 R32, R4, R34, RZ ;  /* 0x000000220420723c */ /* 0x000fe200000418ff */
[----:B--2---:R-:W-:-:S02]  /*50e0*/  F2FP.BF16.PACK_AB R10, R121, R203 ;  /* 0x000000cb790a723e */ /* 0x004fc400000010ff */
[----:B---3--:R-:W-:Y:S02]  /*50f0*/  F2FP.BF16.PACK_AB R14, R205, R192 ;  /* 0x000000c0cd0e723e */ /* 0x008fe400000010ff */
[----:B------:R-:W-:Y:S01]  /*5100*/  LOP3.LUT R10, R0, R10, RZ, 0xc0, !PT ;  /* 0x0000000a000a7212 */ /* 0x000fe200078ec0ff */
[----:B------:R-:W-:Y:S02]  /*5110*/  HSET2.LE.AND R0, R9, R176, PT ;  /* 0x000000b009007233 */ /* 0x000fe40003803000 */
[----:B------:R-:W-:Y:S01]  /*5120*/  HMMA.16816.F32.BF16 R48, R4, R18, RZ ;  /* 0x000000120430723c */ /* 0x000fe200000418ff */
[----:B------:R-:W-:Y:S01]  /*5130*/  F2FP.BF16.PACK_AB R9, R204, R206 ;  /* 0x000000cecc09723e */ /* 0x000fe200000010ff */
[----:B------:R-:W1:Y:S01]  /*5140*/  LDSM.16.MT88.4 R16, [R200+0x18800] ;  /* 0x01880000c810783b */ /* 0x000e620000004200 */
[----:B------:R-:W-:Y:S02]  /*5150*/  LOP3.LUT R11, R0, R11, RZ, 0xc0, !PT ;  /* 0x0000000b000b7212 */ /* 0x000fe400078ec0ff */
[----:B------:R-:W-:-:S03]  /*5160*/  LOP3.LUT R8, R8, R9, RZ, 0xc0, !PT ;  /* 0x0000000908087212 */ /* 0x000fc600078ec0ff */
[----:B----4-:R-:W-:Y:S01]  /*5170*/  HMMA.16816.F32.BF16 R172, R4, R24, RZ ;  /* 0x0000001804ac723c */ /* 0x010fe200000418ff */
[----:B------:R-:W-:-:S07]  /*5180*/  LOP3.LUT R9, R13, R14, RZ, 0xc0, !PT ;  /* 0x0000000e0d097212 */ /* 0x000fce00078ec0ff */
[----:B------:R-:W-:Y:S01]  /*5190*/  HMMA.16816.F32.BF16 R176, R4, R26, RZ ;  /* 0x0000001a04b0723c */ /* 0x000fe200000418ff */
[----:B------:R-:W2:Y:S04]  /*51a0*/  LDSM.16.MT88.4 R4, [R199+0x18800] ;  /* 0x01880000c704783b */ /* 0x000ea80000004200 */
[----:B------:R-:W3:Y:S03]  /*51b0*/  LDSM.16.MT88.4 R24, [R197+0x1a800] ;  /* 0x01a80000c518783b */ /* 0x000ee60000004200 */
[C---:B------:R-:W-:Y:S08]  /*51c0*/  HMMA.16816.F32.BF16 R76, R8.reuse, R28, R76 ;  /* 0x0000001c084c723c */ /* 0x040ff0000004184c */
[C---:B------:R-:W-:Y:S01]  /*51d0*/  HMMA.16816.F32.BF16 R240, R8.reuse, R30, R140 ;  /* 0x0000001e08f0723c */ /* 0x040fe2000004188c */
[----:B------:R-:W4:Y:S07]  /*51e0*/  LDSM.16.MT88.4 R28, [R198+0x1a800] ;  /* 0x01a80000c61c783b */ /* 0x000f2e0000004200 */
[C---:B------:R-:W-:Y:S08]  /*51f0*/  HMMA.16816.F32.BF16 R144, R8.reuse, R20, R144 ;  /* 0x000000140890723c */ /* 0x040ff00000041890 */
        /* <DEDUP_REMOVED lines=8> */
[----:B------:R-:W1:Y:S07]  /*5280*/  LDSM.16.MT88.4 R4, [R200+0x1a800] ;  /* 0x01a80000c804783b */ /* 0x000e6e0000004200 */
[C---:B------:R-:W-:Y:S01]  /*5290*/  HMMA.16816.F32.BF16 R144, R8.reuse, R16, R128 ;  /* 0x000000100890723c */ /* 0x040fe20000041880 */
[----:B------:R-:W2:Y:S06]  /*52a0*/  LDSM.16.MT88.4 R16, [R199+0x1a800] ;  /* 0x01a80000c710783b */ /* 0x000eac0000004200 */
[----:B------:R-:W-:Y:S01]  /*52b0*/  IMAD.MOV.U32 R131, RZ, RZ, R192 ;  /* 0x000000ffff837224 */ /* 0x000fe200078e00c0 */
[----:B------:R-:W-:Y:S01]  /*52c0*/  MOV R14, R20 ;  /* 0x00000014000e7202 */ /* 0x000fe20000000f00 */
[----:B------:R-:W-:Y:S01]  /*52d0*/  IMAD.MOV.U32 R66, RZ, RZ, R22 ;  /* 0x000000ffff427224 */ /* 0x000fe200078e0016 */
[----:B---3--:R-:W-:Y:S01]  /*52e0*/  HMMA.16816.F32.BF16 R112, R8, R24, R68 ;  /* 0x000000180870723c */ /* 0x008fe20000041844 */
[----:B------:R-:W-:-:S02]  /*52f0*/  IMAD.MOV.U32 R15, RZ, RZ, R23 ;  /* 0x000000ffff0f7224 */ /* 0x000fc400078e0017 */
[----:B------:R-:W-:-:S04]  /*5300*/  IMAD.MOV.U32 R13, RZ, RZ, R21 ;  /* 0x000000ffff0d7224 */ /* 0x000fc800078e0015 */
[----:B------:R-:W-:Y:S01]  /*5310*/  MOV R70, R181 ;  /* 0x000000b500467202 */ /* 0x000fe20000000f00 */
[----:B----4-:R-:W-:Y:S01]  /*5320*/  HMMA.16816.F32.BF16 R20, R8, R28, R60 ;  /* 0x0000001c0814723c */ /* 0x010fe2000004183c */
[----:B------:R-:W-:-:S05]  /*5330*/  IMAD.MOV.U32 R71, RZ, RZ, R180 ;  /* 0x000000ffff477224 */ /* 0x000fca00078e00b4 */
[----:B------:R-:W-:Y:S01]  /*5340*/  IMAD.MOV.U32 R136, RZ, RZ, R146 ;  /* 0x000000ffff887224 */ /* 0x000fe200078e0092 */
[----:B------:R-:W-:Y:S01]  /*5350*/  MOV R130, R147 ;  /* 0x0000009300827202 */ /* 0x000fe20000000f00 */
        /* <DEDUP_REMOVED lines=8> */
[----:B-1----:R-:W-:Y:S01]  /*53e0*/  HMMA.16816.F32.BF16 R44, R8, R4, R124 ;  /* 0x00000004082c723c */ /* 0x002fe2000004187c */
[----:B------:R-:W-:Y:S01]  /*53f0*/  IMAD.MOV.U32 R110, RZ, RZ, R168 ;  /* 0x000000ffff6e7224 */ /* 0x000fe200078e00a8 */
[----:B------:R-:W-:Y:S01]  /*5400*/  MOV R109, R67 ;  /* 0x00000043006d7202 */ /* 0x000fe20000000f00 */
[----:B------:R-:W-:-:S02]  /*5410*/  IMAD.MOV.U32 R74, RZ, RZ, R129 ;  /* 0x000000ffff4a7224 */ /* 0x000fc400078e0081 */
[----:B------:R-:W-:Y:S02]  /*5420*/  IMAD.MOV.U32 R75, RZ, RZ, R128 ;  /* 0x000000ffff4b7224 */ /* 0x000fe400078e0080 */
[----:B------:R-:W-:Y:S01]  /*5430*/  IMAD.MOV.U32 R62, RZ, RZ, R142 ;  /* 0x000000ffff3e7224 */ /* 0x000fe200078e008e */
[----:B------:R-:W-:Y:S01]  /*5440*/  MOV R212, R21 ;  /* 0x0000001500d47202 */ /* 0x000fe20000000f00 */
[----:B------:R-:W-:Y:S01]  /*5450*/  IMAD.MOV.U32 R213, RZ, RZ, R20 ;  /* 0x000000ffffd57224 */ /* 0x000fe200078e0014 */
[C---:B------:R-:W-:Y:S01]  /*5460*/  HMMA.16816.F32.BF16 R192, R8.reuse, R6, R100 ;  /* 0x0000000608c0723c */ /* 0x040fe20000041864 */
[----:B------:R-:W-:Y:S01]  /*5470*/  IMAD.MOV.U32 R211, RZ, RZ, R22 ;  /* 0x000000ffffd37224 */ /* 0x000fe200078e0016 */
[----:B------:R-:W-:Y:S01]  /*5480*/  LDSM.16.MT88.4 R4, [R200+0x1c800] ;  /* 0x01c80000c804783b */ /* 0x000fe20000004200 */
[----:B------:R-:W-:Y:S02]  /*5490*/  IMAD.MOV.U32 R210, RZ, RZ, R23 ;  /* 0x000000ffffd27224 */ /* 0x000fe400078e0017 */
[----:B------:R-:W-:Y:S01]  /*54a0*/  IMAD.MOV.U32 R63, RZ, RZ, R141 ;  /* 0x000000ffff3f7224 */ /* 0x000fe200078e008d */
[----:B------:R-:W1:Y:S01]  /*54b0*/  LDSM.16.MT88.4 R20, [R197+0x1c800] ;  /* 0x01c80000c514783b */ /* 0x000e620000004200 */
[----:B------:R-:W-:Y:S01]  /*54c0*/  IMAD.MOV.U32 R67, RZ, RZ, R183 ;  /* 0x000000ffff437224 */ /* 0x000fe200078e00b7 */
[----:B------:R-:W-:Y:S01]  /*54d0*/  HMMA.16816.F32.BF16 R188, R8, R30, R104 ;  /* 0x0000001e08bc723c */ /* 0x000fe20000041868 */
[----:B------:R-:W-:-:S03]  /*54e0*/  MOV R100, R71 ;  /* 0x0000004700647202 */ /* 0x000fc60000000f00 */
[----:B------:R-:W-:Y:S02]  /*54f0*/  MOV R111, R67 ;  /* 0x00000043006f7202 */ /* 0x000fe40000000f00 */
        /* <DEDUP_REMOVED lines=8> */
[----:B------:R-:W-:-:S02]  /*5580*/  FFMA.FTZ R13, R149, c[0x0][0x23c], -R12 ;  /* 0x00008f00950d7a23 */ /* 0x000fc4000001080c */
[----:B------:R-:W-:-:S03]  /*5590*/  IMAD.MOV.U32 R107, RZ, RZ, R15 ;  /* 0x000000ffff6b7224 */ /* 0x000fc600078e000f */
[C---:B---3--:R-:W-:Y:S07]  /*55a0*/  HMMA.16816.F32.BF16 R136, R8.reuse, R26, R84 ;  /* 0x0000001a0888723c */ /* 0x048fee0000041854 */
[----:B------:R-:W-:Y:S01]  /*55b0*/  IMAD.MOV.U32 R86, RZ, RZ, R0 ;  /* 0x000000ffff567224 */ /* 0x000fe200078e0000 */
[----:B------:R-:W-:Y:S01]  /*55c0*/  MOV R0, UR4 ;  /* 0x0000000400007c02 */ /* 0x000fe20008000f00 */
[----:B------:R-:W-:Y:S01]  /*55d0*/  IMAD.MOV.U32 R87, RZ, RZ, R131 ;  /* 0x000000ffff577224 */ /* 0x000fe200078e0083 */
[C---:B------:R-:W-:Y:S01]  /*55e0*/  HMMA.16816.F32.BF16 R140, R8.reuse, R24, R36 ;  /* 0x00000018088c723c */ /* 0x040fe20000041824 */
[----:B------:R-:W2:Y:S01]  /*55f0*/  LDSM.16.MT88.4 R24, [R198+0x1e800] ;  /* 0x01e80000c618783b */ /* 0x000ea20000004200 */
[----:B------:R-:W-:Y:S01]  /*5600*/  LOP3.LUT R0, R123, UR37, R0, 0x96, !PT ;  /* 0x000000257b007c12 */ /* 0x000fe2000f8e9600 */
        /* <DEDUP_REMOVED lines=8> */
[----:B------:R-:W-:Y:S01]  /*5690*/  IMAD.MOV.U32 R44, RZ, RZ, R171 ;  /* 0x000000ffff2c7224 */ /* 0x000fe200078e00ab */
[----:B------:R-:W-:Y:S01]  /*56a0*/  LDSM.16.MT88.4 R28, [R200+0x1e800] ;  /* 0x01e80000c81c783b */ /* 0x000fe20000004200 */
[----:B------:R-:W-:-:S02]  /*56b0*/  IMAD.MOV.U32 R46, RZ, RZ, R169 ;  /* 0x000000ffff2e7224 */ /* 0x000fc400078e00a9 */
[----:B------:R-:W-:Y:S02]  /*56c0*/  IMAD.MOV.U32 R124, RZ, RZ, R47 ;  /* 0x000000ffff7c7224 */ /* 0x000fe400078e002f */
[----:B------:R-:W-:Y:S01]  /*56d0*/  IMAD.MOV.U32 R47, RZ, RZ, R182 ;  /* 0x000000ffff2f7224 */ /* 0x000fe200078e00b6 */
[C---:B------:R-:W-:Y:S01]  /*56e0*/  HMMA.16816.F32.BF16 R168, R8.reuse, R20, R40 ;  /* 0x0000001408a8723c */ /* 0x040fe20000041828 */
[----:B------:R-:W1:Y:S01]  /*56f0*/  LDSM.16.MT88.4 R20, [R197+0x1e800] ;  /* 0x01e80000c514783b */ /* 0x000e620000004200 */
[----:B------:R-:W-:Y:S01]  /*5700*/  IMAD.MOV.U32 R39, RZ, RZ, R70 ;  /* 0x000000ffff277224 */ /* 0x000fe200078e0046 */
[----:B------:R-:W-:Y:S01]  /*5710*/  MOV R103, R46 ;  /* 0x0000002e00677202 */ /* 0x000fe20000000f00 */
[----:B------:R-:W-:Y:S02]  /*5720*/  IMAD.MOV.U32 R101, RZ, RZ, R44 ;  /* 0x000000ffff657224 */ /* 0x000fe400078e002c */
[----:B------:R-:W-:Y:S02]  /*5730*/  IMAD.MOV.U32 R102, RZ, RZ, R45 ;  /* 0x000000ffff667224 */ /* 0x000fe400078e002d */
[----:B------:R-:W-:Y:S01]  /*5740*/  HMMA.16816.F32.BF16 R128, R8, R4, R80 ;  /* 0x000000040880723c */ /* 0x000fe20000041850 */
[----:B------:R-:W-:-:S06]  /*5750*/  IMAD.MOV.U32 R108, RZ, RZ, R47 ;  /* 0x000000ffff6c7224 */ /* 0x000fcc00078e002f */
[----:B------:R-:W-:Y:S01]  /*5760*/  IMAD.WIDE.U32 R4, R0, -0x326172a9, RZ ;  /* 0xcd9e8d5700047825 */ /* 0x000fe200078e00ff */
[C---:B------:R-:W-:Y:S01]  /*5770*/  HMMA.16816.F32.BF16 R80, R8.reuse, R6, R116 ;  /* 0x000000060850723c */ /* 0x040fe20000041874 */
[----:B------:R-:W3:Y:S01]  /*5780*/  LDC.U8 R116, c[0x0][0x2d8] ;  /* 0x0000b600ff747b82 */ /* 0x000ee20000000000 */
[----:B------:R-:W4:Y:S02]  /*5790*/  MUFU.EX2 R118, R13 ;  /* 0x0000000d00767308 */ /* 0x000f240000000800 */
[----:B------:R-:W-:Y:S02]  /*57a0*/  LOP3.LUT R5, R5, UR17, R54, 0x96, !PT ;  /* 0x0000001105057c12 */ /* 0x000fe4000f8e9636 */
[----:B------:R-:W-:Y:S02]  /*57b0*/  LOP3.LUT R0, R53, UR15, R4, 0x96, !PT ;  /* 0x0000000f35007c12 */ /* 0x000fe4000f8e9604 */
[----:B------:R-:W-:Y:S01]  /*57c0*/  HMMA.16816.F32.BF16 R180, R8, R18, R96 ;  /* 0x0000001208b4723c */ /* 0x000fe20000041860 */
[----:B------:R-:W-:Y:S01]  /*57d0*/  IMAD.WIDE.U32 R4, R5, -0x2daee0ad, RZ ;  /* 0xd2511f5305047825 */ /* 0x000fe200078e00ff */
[----:B------:R-:W4:Y:S01]  /*57e0*/  LDSM.16.MT88.4 R16, [R199+0x1c800] ;  /* 0x01c80000c710783b */ /* 0x000f220000004200 */
[----:B------:R-:W-:-:S02]  /*57f0*/  MOV R117, R87 ;  /* 0x0000005700757202 */ /* 0x000fc40000000f00 */
[----:B------:R-:W-:Y:S01]  /*5800*/  IMAD.WIDE.U32 R6, R0, -0x2daee0ad, RZ ;  /* 0xd2511f5300067825 */ /* 0x000fe200078e00ff */
[----:B------:R-:W-:Y:S02]  /*5810*/  LOP3.LUT R5, R5, UR14, R64, 0x96, !PT ;  /* 0x0000000e05057c12 */ /* 0x000fe4000f8e9640 */
[----:B--2---:R-:W-:Y:S01]  /*5820*/  HMMA.16816.F32.BF16 R56, R8, R24, R160 ;  /* 0x000000180838723c */ /* 0x004fe200000418a0 */
[----:B------:R-:W-:Y:S01]  /*5830*/  IMAD.MOV.U32 R98, RZ, RZ, R72 ;  /* 0x000000ffff627224 */ /* 0x000fe200078e0048 */
[----:B------:R-:W-:Y:S01]  /*5840*/  LOP3.LUT R0, R7, UR12, R4, 0x96, !PT ;  /* 0x0000000c07007c12 */ /* 0x000fe2000f8e9604 */
[----:B------:R-:W-:Y:S01]  /*5850*/  IMAD.WIDE.U32 R4, R5, -0x326172a9, RZ ;  /* 0xcd9e8d5705047825 */ /* 0x000fe200078e00ff */
[----:B------:R-:W-:-:S03]  /*5860*/  MOV R99, R73 ;  /* 0x0000004900637202 */ /* 0x000fc60000000f00 */
[----:B------:R-:W-:Y:S01]  /*5870*/  IMAD.WIDE.U32 R36, R0, -0x326172a9, RZ ;  /* 0xcd9e8d5700247825 */ /* 0x000fe200078e00ff */
[----:B------:R-:W-:Y:S01]  /*5880*/  LOP3.LUT R5, R5, UR13, R52, 0x96, !PT ;  /* 0x0000000d05057c12 */ /* 0x000fe2000f8e9634 */
[C---:B-1----:R-:W-:Y:S02]  /*5890*/  HMMA.16816.F32.BF16 R68, R8.reuse, R20, R156 ;  /* 0x000000140844723c */ /* 0x042fe4000004189c */
[--C-:B------:R-:W-:Y:S02]  /*58a0*/  FFMA.FTZ R0, R150, c[0x0][0x23c], -R12.reuse ;  /* 0x00008f0096007a23 */ /* 0x100fe4000001080c */
[----:B------:R-:W-:Y:S02]  /*58b0*/  FFMA.FTZ R7, R151, c[0x0][0x23c], -R12 ;  /* 0x00008f0097077a23 */ /* 0x000fe4000001080c */
[----:B------:R1:W-:Y:S01]  /*58c0*/  MUFU.EX2 R38, R0 ;  /* 0x0000000000267308 */ /* 0x0003e20000000800 */
[----:B---3--:R-:W-:Y:S01]  /*58d0*/  IMAD R116, R116, 0x10000, R116 ;  /* 0x0001000074747824 */ /* 0x008fe200078e0274 */
[----:B------:R-:W-:Y:S01]  /*58e0*/  HMMA.16816.F32.BF16 R64, R8, R22, R32 ;  /* 0x000000160840723c */ /* 0x000fe20000041820 */
[----:B------:R-:W2:Y:S01]  /*58f0*/  LDSM.16.MT88.4 R20, [R199+0x1e800] ;  /* 0x01e80000c714783b */ /* 0x000ea20000004200 */
[----:B------:R-:W-:-:S02]  /*5900*/  IMAD.MOV.U32 R96, RZ, RZ, R74 ;  /* 0x000000ffff607224 */ /* 0x000fc400078e004a */
[----:B------:R-:W-:Y:S02]  /*5910*/  IMAD.MOV.U32 R97, RZ, RZ, R75 ;  /* 0x000000ffff617224 */ /* 0x000fe400078e004b */
[----:B------:R3:W2:Y:S01]  /*5920*/  MUFU.EX2 R122, R7 ;  /* 0x00000007007a7308 */ /* 0x0006a20000000800 */
[----:B------:R-:W-:Y:S01]  /*5930*/  IMAD.MOV.U32 R87, RZ, RZ, R63 ;  /* 0x000000ffff577224 */ /* 0x000fe200078e003f */
[----:B------:R-:W-:Y:S01]  /*5940*/  HMMA.16816.F32.BF16 R48, R8, R26, R48 ;  /* 0x0000001a0830723c */ /* 0x000fe20000041830 */
[----:B------:R-:W-:Y:S01]  /*5950*/  LDSM.16.MT88.4 R24, [R198+0x19000] ;  /* 0x01900000c618783b */ /* 0x000fe20000004200 */
[----:B-1----:R-:W-:Y:S01]  /*5960*/  LOP3.LUT R0, R37, UR11, R4, 0x96, !PT ;  /* 0x0000000b25007c12 */ /* 0x002fe2000f8e9604 */
[----:B------:R-:W-:-:S05]  /*5970*/  IMAD.WIDE.U32 R4, R5, -0x2daee0ad, RZ ;  /* 0xd2511f5305047825 */ /* 0x000fca00078e00ff */
[----:B------:R-:W-:Y:S01]  /*5980*/  HMMA.16816.F32.BF16 R40, R8, R28, R88 ;  /* 0x0000001c0828723c */ /* 0x000fe20000041858 */
[----:B------:R-:W-:Y:S01]  /*5990*/  IMAD.WIDE.U32 R34, R0, -0x2daee0ad, RZ ;  /* 0xd2511f5300227825 */ /* 0x000fe200078e00ff */
[----:B------:R-:W-:-:S03]  /*59a0*/  LOP3.LUT R6, R5, UR10, R6, 0x96, !PT ;  /* 0x0000000a05067c12 */ /* 0x000fc6000f8e9606 */
[----:B------:R-:W-:Y:S01]  /*59b0*/  FFMA.FTZ R5, R184, c[0x0][0x23c], -R12 ;  /* 0x00008f00b8057a23 */ /* 0x000fe2000001080c */
[----:B------:R-:W-:Y:S01]  /*59c0*/  LOP3.LUT R0, R35, UR8, R4, 0x96, !PT ;  /* 0x0000000823007c12 */ /* 0x000fe2000f8e9604 */
[----:B------:R-:W-:Y:S01]  /*59d0*/  IMAD.WIDE.U32 R32, R6, -0x326172a9, RZ ;  /* 0xcd9e8d5706207825 */ /* 0x000fe200078e00ff */
[C---:B----4-:R-:W-:Y:S01]  /*59e0*/  HMMA.16816.F32.BF16 R92, R8.reuse, R16, R132 ;  /* 0x00000010085c723c */ /* 0x050fe20000041884 */
[----:B------:R1:W4:Y:S02]  /*59f0*/  MUFU.EX2 R119, R5 ;  /* 0x0000000500777308 */ /* 0x0003240000000800 */
[--C-:B------:R-:W-:Y:S02]  /*5a00*/  FFMA.FTZ R6, R186, c[0x0][0x23c], -R2.reuse ;  /* 0x00008f00ba067a23 */ /* 0x100fe40000010802 */
[----:B---3--:R-:W-:Y:S02]  /*5a10*/  FFMA.FTZ R7, R187, c[0x0][0x23c], -R2 ;  /* 0x00008f00bb077a23 */ /* 0x008fe40000010802 */
[----:B------:R-:W-:Y:S01]  /*5a20*/  IMAD.MOV.U32 R133, RZ, RZ, R127 ;  /* 0x000000ffff857224 */ /* 0x000fe200078e007f */
[C---:B------:R-:W-:Y:S01]  /*5a30*/  HMMA.16816.F32.BF16 R72, R8.reuse, R18, R152 ;  /* 0x000000120848723c */ /* 0x040fe20000041898 */
[----:B------:R-:W-:Y:S01]  /*5a40*/  MUFU.EX2 R161, R6 ;  /* 0x0000000600a17308 */ /* 0x000fe20000000800 */
[----:B------:R-:W-:Y:S01]  /*5a50*/  IMAD.MOV.U32 R134, RZ, RZ, R126 ;  /* 0x000000ffff867224 */ /* 0x000fe200078e007e */
[----:B------:R-:W3:Y:S05]  /*5a60*/  LDSM.16.MT88.4 R16, [R197+0x19000] ;  /* 0x01900000c510783b */ /* 0x000eea0000004200 */
[----:B------:R-:W-:Y:S01]  /*5a70*/  HMMA.16816.F32.BF16 R44, R8, R30, R164 ;  /* 0x0000001e082c723c */ /* 0x000fe200000418a4 */
[----:B-1----:R-:W-:Y:S01]  /*5a80*/  IMAD.WIDE.U32 R4, R0, -0x326172a9, RZ ;  /* 0xcd9e8d5700047825 */ /* 0x002fe200078e00ff */
[----:B------:R-:W1:Y:S01]  /*5a90*/  MUFU.EX2 R135, R7 ;  /* 0x0000000700877308 */ /* 0x000e620000000800 */
[----:B------:R-:W-:Y:S01]  /*5aa0*/  MOV R157, R133 ;  /* 0x00000085009d7202 */ /* 0x000fe20000000f00 */
[----:B------:R-:W-:Y:S01]  /*5ab0*/  LDSM.16.MT88.4 R28, [R198+0x1d000] ;  /* 0x01d00000c61c783b */ /* 0x000fe20000004200 */
[----:B------:R-:W-:Y:S01]  /*5ac0*/  FFMA.FTZ R0, R185, c[0x0][0x23c], -R2 ;  /* 0x00008f00b9007a23 */ /* 0x000fe20000010802 */
[----:B------:R-:W-:-:S02]  /*5ad0*/  SHF.R.U32.HI R13, RZ, 0x10, R4 ;  /* 0x00000010ff0d7819 */ /* 0x000fc40000011604 */
[C---:B------:R-:W-:Y:S01]  /*5ae0*/  LOP3.LUT R15, R4.reuse, 0xff, RZ, 0xc0, !PT ;  /* 0x000000ff040f7812 */ /* 0x040fe200078ec0ff */
[----:B--2---:R-:W-:Y:S01]  /*5af0*/  HMMA.16816.F32.BF16 R52, R8, R22, R176 ;  /* 0x000000160834723c */ /* 0x004fe200000418b0 */
[----:B------:R2:W-:Y:S01]  /*5b00*/  MUFU.EX2 R158, R0 ;  /* 0x00000000009e7308 */ /* 0x0005e20000000800 */
[----:B------:R-:W-:Y:S02]  /*5b10*/  SHF.R.U32.HI R14, RZ, 0x18, R4 ;  /* 0x00000018ff0e7819 */ /* 0x000fe40000011604 */
[----:B--2---:R-:W-:Y:S02]  /*5b20*/  LOP3.LUT R0, R5, UR19, R32, 0x96, !PT ;  /* 0x0000001305007c12 */ /* 0x004fe4000f8e9620 */
[----:B------:R-:W-:Y:S02]  /*5b30*/  LOP3.LUT R5, R4, 0xffff, RZ, 0xc0, !PT ;  /* 0x0000ffff04057812 */ /* 0x000fe400078ec0ff */
[----:B------:R-:W-:Y:S02]  /*5b40*/  LOP3.LUT R4, R0, 0xffff, RZ, 0xc0, !PT ;  /* 0x0000ffff00047812 */ /* 0x000fe400078ec0ff */
[----:B------:R-:W-:-:S02]  /*5b50*/  SHF.R.U32.HI R6, RZ, 0x8, R5 ;  /* 0x00000008ff067819 */ /* 0x000fc40000011605 */
[----:B------:R-:W-:Y:S02]  /*5b60*/  LOP3.LUT R5, R13, 0xff, RZ, 0xc0, !PT ;  /* 0x000000ff0d057812 */ /* 0x000fe400078ec0ff */
[----:B------:R-:W-:Y:S02]  /*5b70*/  LOP3.LUT R13, R0, 0xff, RZ, 0xc0, !PT ;  /* 0x000000ff000d7812 */ /* 0x000fe400078ec0ff */
[----:B------:R-:W-:Y:S02]  /*5b80*/  SHF.R.U32.HI R4, RZ, 0x8, R4 ;  /* 0x00000008ff047819 */ /* 0x000fe40000011604 */
[----:B------:R-:W-:Y:S01]  /*5b90*/  PRMT R15, R15, 0x5410, R6 ;  /* 0x000054100f0f7816 */ /* 0x000fe20000000006 */
[----:B------:R-:W-:Y:S01]  /*5ba0*/  FFMA.FTZ R6, R244, c[0x0][0x23c], -R2 ;  /* 0x00008f00f4067a23 */ /* 0x000fe20000010802 */
[----:B------:R-:W-:Y:S01]  /*5bb0*/  PRMT R7, R5, 0x5410, R14 ;  /* 0x0000541005077816 */ /* 0x000fe2000000000e */
[----:B------:R-:W-:Y:S01]  /*5bc0*/  IMAD.MOV.U32 R14, RZ, RZ, R118 ;  /* 0x000000ffff0e7224 */ /* 0x000fe200078e0076 */
[----:B------:R-:W-:Y:S01]  /*5bd0*/  SHF.R.U32.HI R5, RZ, 0x10, R0 ;  /* 0x00000010ff057819 */ /* 0x000fe20000011600 */
[----:B------:R2:W1:Y:S01]  /*5be0*/  MUFU.EX2 R151, R6 ;  /* 0x0000000600977308 */ /* 0x0004620000000800 */
[----:B------:R-:W-:Y:S01]  /*5bf0*/  PRMT R4, R13, 0x5410, R4 ;  /* 0x000054100d047816 */ /* 0x000fe20000000004 */
[----:B------:R-:W-:Y:S01]  /*5c00*/  IMAD.MOV.U32 R13, RZ, RZ, R122 ;  /* 0x000000ffff0d7224 */ /* 0x000fe200078e007a */
[----:B------:R-:W-:Y:S01]  /*5c10*/  LOP3.LUT R5, R5, 0xff, RZ, 0xc0, !PT ;  /* 0x000000ff05057812 */ /* 0x000fe200078ec0ff */
[----:B------:R-:W-:Y:S01]  /*5c20*/  IMAD.MOV.U32 R118, RZ, RZ, R86 ;  /* 0x000000ffff767224 */ /* 0x000fe200078e0056 */
[----:B----4-:R-:W-:Y:S01]  /*5c30*/  MOV R244, R119 ;  /* 0x0000007700f47202 */ /* 0x010fe20000000f00 */
[----:B------:R-:W-:Y:S01]  /*5c40*/  IMAD.MOV.U32 R119, RZ, RZ, R123 ;  /* 0x000000ffff777224 */ /* 0x000fe200078e007b */
[----:B------:R-:W-:Y:S01]  /*5c50*/  MOV R122, R84 ;  /* 0x00000054007a7202 */ /* 0x000fe20000000f00 */
[----:B------:R-:W-:Y:S01]  /*5c60*/  IMAD.MOV.U32 R123, RZ, RZ, R85 ;  /* 0x000000ffff7b7224 */ /* 0x000fe200078e0055 */
[----:B------:R-:W-:Y:S01]  /*5c70*/  MOV R86, R62 ;  /* 0x0000003e00567202 */ /* 0x000fe20000000f00 */
[----:B------:R-:W-:-:S02]  /*5c80*/  IMAD.MOV.U32 R84, RZ, RZ, R60 ;  /* 0x000000ffff547224 */ /* 0x000fc400078e003c */
[----:B------:R-:W-:Y:S02]  /*5c90*/  IMAD.MOV.U32 R85, RZ, RZ, R61 ;  /* 0x000000ffff557224 */ /* 0x000fe400078e003d */
[----:B------:R-:W-:Y:S01]  /*5ca0*/  HMMA.16816.F32.BF16 R60, R8, R20, R172 ;  /* 0x00000014083c723c */ /* 0x000fe200000418ac */
[----:B------:R-:W-:Y:S01]  /*5cb0*/  IMAD.MOV.U32 R133, RZ, RZ, R117 ;  /* 0x000000ffff857224 */ /* 0x000fe200078e0075 */
[----:B--2---:R-:W-:Y:S01]  /*5cc0*/  SHF.R.U32.HI R6, RZ, 0x18, R0 ;  /* 0x00000018ff067819 */ /* 0x004fe20000011600 */
[--C-:B------:R-:W-:Y:S01]  /*5cd0*/  HSET2.LE.AND R0, R4, R116.reuse, PT ;  /* 0x0000007404007233 */ /* 0x100fe20003803000 */
[----:B------:R-:W-:Y:S01]  /*5ce0*/  F2FP.BF16.PACK_AB R4, R38, R14 ;  /* 0x0000000e2604723e */ /* 0x000fe200000010ff */
[----:B------:R-:W-:Y:S01]  /*5cf0*/  IMAD.MOV.U32 R126, RZ, RZ, R211 ;  /* 0x000000ffff7e7224 */ /* 0x000fe200078e00d3 */
[----:B------:R-:W-:Y:S01]  /*5d00*/  PRMT R5, R5, 0x5410, R6 ;  /* 0x0000541005057816 */ /* 0x000fe20000000006 */
[--C-:B------:R-:W-:Y:S01]  /*5d10*/  HSET2.LE.AND R6, R15, R116.reuse, PT ;  /* 0x000000740f067233 */ /* 0x100fe20003803000 */
[----:B------:R-:W-:Y:S01]  /*5d20*/  LOP3.LUT R4, R0, R4, RZ, 0xc0, !PT ;  /* 0x0000000400047212 */ /* 0x000fe200078ec0ff */
[--C-:B------:R-:W-:Y:S01]  /*5d30*/  HSET2.LE.AND R8, R7, R116.reuse, PT ;  /* 0x0000007407087233 */ /* 0x100fe20003803000 */
[----:B-1----:R-:W-:Y:S01]  /*5d40*/  MOV R15, R135 ;  /* 0x00000087000f7202 */ /* 0x002fe20000000f00 */
[----:B------:R-:W-:Y:S01]  /*5d50*/  HSET2.LE.AND R0, R5, R116, PT ;  /* 0x0000007405007233 */ /* 0x000fe20003803000 */
[----:B------:R-:W-:Y:S01]  /*5d60*/  MOV R135, R125 ;  /* 0x0000007d00877202 */ /* 0x000fe20000000f00 */
[----:B------:R-:W-:Y:S01]  /*5d70*/  IMAD.MOV.U32 R116, RZ, RZ, R124 ;  /* 0x000000ffff747224 */ /* 0x000fe200078e007c */
[----:B------:R-:W-:Y:S01]  /*5d80*/  MOV R125, R212 ;  /* 0x000000d4007d7202 */ /* 0x000fe20000000f00 */
[----:B------:R-:W-:-:S02]  /*5d90*/  IMAD.MOV.U32 R124, RZ, RZ, R213 ;  /* 0x000000ffff7c7224 */ /* 0x000fc400078e00d5 */
        /* <DEDUP_REMOVED lines=10> */
[----:B------:R-:W-:-:S02]  /*5e40*/  IMAD.MOV.U32 R116, RZ, RZ, R122 ;  /* 0x000000ffff747224 */ /* 0x000fc400078e007a */
[----:B------:R-:W-:Y:S01]  /*5e50*/  IMAD.MOV.U32 R119, RZ, RZ, R100 ;  /* 0x000000ffff777224 */ /* 0x000fe200078e0064 */
[----:B------:R1:W5:Y:S01]  /*5e60*/  LDL.LU R210, [R1+0x60] ;  /* 0x0000600001d27983 */ /* 0x0003620000300800 */
[----:B------:R-:W-:Y:S01]  /*5e70*/  IMAD.MOV.U32 R134, RZ, RZ, R118 ;  /* 0x000000ffff867224 */ /* 0x000fe200078e0076 */
[----:B------:R-:W-:Y:S01]  /*5e80*/  MOV R118, R39 ;  /* 0x0000002700767202 */ /* 0x000fe20000000f00 */
[----:B------:R-:W-:Y:S01]  /*5e90*/  IMAD.MOV.U32 R122, RZ, RZ, R101 ;  /* 0x000000ffff7a7224 */ /* 0x000fe200078e0065 */
[----:B------:R-:W-:Y:S01]  /*5ea0*/  MOV R101, R208 ;  /* 0x000000d000657202 */ /* 0x000fe20000000f00 */
[----:B------:R-:W-:Y:S01]  /*5eb0*/  IMAD.MOV.U32 R100, RZ, RZ, R209 ;  /* 0x000000ffff647224 */ /* 0x000fe200078e00d1 */
[----:B------:R-:W-:Y:S01]  /*5ec0*/  MOV R185, R157 ;  /* 0x0000009d00b97202 */ /* 0x000fe20000000f00 */
[----:B------:R1:W5:Y:S01]  /*5ed0*/  LDL.LU R209, [R1+0x5c] ;  /* 0x00005c0001d17983 */ /* 0x0003620000300800 */
[----:B------:R-:W-:Y:S01]  /*5ee0*/  IMAD.MOV.U32 R39, RZ, RZ, R103 ;  /* 0x000000ffff277224 */ /* 0x000fe200078e0067 */
[----:B------:R-:W-:Y:S01]  /*5ef0*/  F2FP.BF16.PACK_AB R7, R244, R13 ;  /* 0x0000000df407723e */ /* 0x000fe200000010ff */
[----:B------:R-:W-:Y:S01]  /*5f00*/  IMAD.MOV.U32 R102, RZ, RZ, R207 ;  /* 0x000000ffff667224 */ /* 0x000fe200078e00cf */
[----:B------:R1:W5:Y:S01]  /*5f10*/  LDL.LU R208, [R1+0x58] ;  /* 0x0000580001d07983 */ /* 0x0003620000300800 */
[----:B------:R-:W-:Y:S01]  /*5f20*/  IMAD.MOV.U32 R103, RZ, RZ, R206 ;  /* 0x000000ffff677224 */ /* 0x000fe200078e00ce */
[----:B------:R-:W-:-:S02]  /*5f30*/  MOV R157, R123 ;  /* 0x0000007b009d7202 */ /* 0x000fc40000000f00 */
[----:B------:R1:W5:Y:S01]  /*5f40*/  LDL.LU R207, [R1+0x54] ;  /* 0x0000540001cf7983 */ /* 0x0003620000300800 */
[----:B------:R-:W-:Y:S02]  /*5f50*/  F2FP.BF16.PACK_AB R9, R151, R15 ;  /* 0x0000000f9709723e */ /* 0x000fe400000010ff */
[----:B------:R-:W-:Y:S01]  /*5f60*/  LOP3.LUT R6, R6, R7, RZ, 0xc0, !PT ;  /* 0x0000000706067212 */ /* 0x000fe200078ec0ff */
[----:B------:R1:W5:Y:S01]  /*5f70*/  LDL.LU R206, [R1+0x50] ;  /* 0x0000500001ce7983 */ /* 0x0003620000300800 */
[----:B------:R-:W-:Y:S02]  /*5f80*/  F2FP.BF16.PACK_AB R5, R161, R158 ;  /* 0x0000009ea105723e */ /* 0x000fe400000010ff */
[----:B------:R-:W-:Y:S01]  /*5f90*/  LOP3.LUT R7, R8, R9, RZ, 0xc0, !PT ;  /* 0x0000000908077212 */ /* 0x000fe200078ec0ff */
[----:B------:R-:W2:Y:S01]  /*5fa0*/  LDL.LU R123, [R1+0x20] ;  /* 0x00002000017b7983 */ /* 0x000ea20000300800 */
[----:B------:R-:W-:-:S03]  /*5fb0*/  LOP3.LUT R5, R0, R5, RZ, 0xc0, !PT ;  /* 0x0000000500057212 */ /* 0x000fc600078ec0ff */
[----:B------:R-:W4:Y:S01]  /*5fc0*/  LDSM.16.MT88.4 R8, [R199+0x19000] ;  /* 0x01900000c708783b */ /* 0x000f220000004200 */
[----:B------:R-:W-:Y:S01]  /*5fd0*/  IMAD.MOV.U32 R35, RZ, RZ, R159 ;  /* 0x000000ffff237224 */ /* 0x000fe200078e009f */
[----:B------:R-:W-:Y:S01]  /*5fe0*/  MOV R163, R118 ;  /* 0x0000007600a37202 */ /* 0x000fe20000000f00 */
[----:B------:R-:W-:Y:S01]  /*5ff0*/  IMAD.MOV.U32 R162, RZ, RZ, R133 ;  /* 0x000000ffffa27224 */ /* 0x000fe200078e0085 */
[C---:B---3--:R-:W-:Y:S01]  /*6000*/  HMMA.16816.F32.BF16 R152, R4.reuse, R16, R76 ;  /* 0x000000100498723c */ /* 0x048fe2000004184c */
[----:B------:R-:W-:Y:S01]  /*6010*/  IMAD.MOV.U32 R150, RZ, RZ, R119 ;  /* 0x000000ffff967224 */ /* 0x000fe200078e0077 */
[----:B------:R-:W-:Y:S01]  /*6020*/  MOV R119, R108 ;  /* 0x0000006c00777202 */ /* 0x000fe20000000f00 */
[----:B------:R-:W-:Y:S01]  /*6030*/  IMAD.MOV.U32 R159, RZ, RZ, R39 ;  /* 0x000000ffff9f7224 */ /* 0x000fe200078e0027 */
[----:B------:R-:W-:Y:S01]  /*6040*/  MOV R108, R204 ;  /* 0x000000cc006c7202 */ /* 0x000fe20000000f00 */
[----:B------:R-:W-:Y:S01]  /*6050*/  IMAD.MOV.U32 R156, RZ, RZ, R122 ;  /* 0x000000ffff9c7224 */ /* 0x000fe200078e007a */
[----:B------:R-:W3:Y:S01]  /*6060*/  LDSM.16.MT88.4 R20, [R200+0x19000] ;  /* 0x01900000c814783b */ /* 0x000ee20000004200 */
        /* <DEDUP_REMOVED lines=15> */
[----:B------:R1:W5:Y:S01]  /*6160*/  LDL.LU R202, [R1+0x40] ;  /* 0x0000400001ca7983 */ /* 0x0003620000300800 */
[----:B------:R-:W-:Y:S01]  /*6170*/  IMAD.MOV.U32 R159, RZ, RZ, R196 ;  /* 0x000000ffff9f7224 */ /* 0x000fe200078e00c4 */
[C---:B------:R-:W-:Y:S02]  /*6180*/  HMMA.16816.F32.BF16 R84, R4.reuse, R24, R84 ;  /* 0x000000180454723c */ /* 0x040fe40000041854 */
[----:B------:R1:W5:Y:S04]  /*6190*/  LDL.LU R201, [R1+0x3c] ;  /* 0x00003c0001c97983 */ /* 0x0003680000300800 */
[----:B------:R1:W5:Y:S01]  /*61a0*/  LDL.LU R196, [R1+0x38] ;  /* 0x0000380001c47983 */ /* 0x0003620000300800 */
[----:B------:R-:W-:Y:S01]  /*61b0*/  IMAD.MOV.U32 R243, RZ, RZ, R160 ;  /* 0x000000fffff37224 */ /* 0x000fe200078e00a0 */
[C---:B------:R-:W-:Y:S01]  /*61c0*/  HMMA.16816.F32.BF16 R88, R4.reuse, R26, R236 ;  /* 0x0000001a0458723c */ /* 0x040fe200000418ec */
[----:B------:R-:W-:Y:S01]  /*61d0*/  IMAD.MOV.U32 R187, RZ, RZ, R39 ;  /* 0x000000ffffbb7224 */ /* 0x000fe200078e0027 */
[----:B------:R-:W-:Y:S01]  /*61e0*/  LDSM.16.MT88.4 R24, [R198+0x1b000] ;  /* 0x01b00000c618783b */ /* 0x000fe20000004200 */
[----:B------:R-:W-:Y:S01]  /*61f0*/  IMAD.MOV.U32 R172, RZ, RZ, R108 ;  /* 0x000000ffffac7224 */ /* 0x000fe200078e006c */
[----:B------:R-:W-:Y:S01]  /*6200*/  MOV R164, R109 ;  /* 0x0000006d00a47202 */ /* 0x000fe20000000f00 */
[----:B------:R-:W-:Y:S01]  /*6210*/  IMAD.MOV.U32 R160, RZ, RZ, R110 ;  /* 0x000000ffffa07224 */ /* 0x000fe200078e006e */
[----:B------:R-:W1:Y:S01]  /*6220*/  LDSM.16.MT88.4 R16, [R197+0x1b000] ;  /* 0x01b00000c510783b */ /* 0x000e620000004200 */
[----:B------:R-:W-:Y:S01]  /*6230*/  IMAD.MOV.U32 R39, RZ, RZ, R111 ;  /* 0x000000ffff277224 */ /* 0x000fe200078e006f */
[C---:B----4-:R-:W-:Y:S08]  /*6240*/  HMMA.16816.F32.BF16 R104, R4.reuse, R8, R104 ;  /* 0x000000080468723c */ /* 0x050ff00000041868 */
[----:B------:R-:W-:Y:S01]  /*6250*/  HMMA.16816.F32.BF16 R108, R4, R10, R228 ;  /* 0x0000000a046c723c */ /* 0x000fe200000418e4 */
[----:B------:R-:W-:Y:S01]  /*6260*/  LDSM.16.MT88.4 R8, [R199+0x1b000] ;  /* 0x01b00000c708783b */ /* 0x000fe20000004200 */
[----:B------:R-:W-:Y:S01]  /*6270*/  IMAD.MOV.U32 R132, RZ, RZ, R134 ;  /* 0x000000ffff847224 */ /* 0x000fe200078e0086 */
[----:B------:R-:W-:Y:S01]  /*6280*/  MOV R133, R135 ;  /* 0x0000008700857202 */ /* 0x000fe20000000f00 */
[----:B------:R-:W-:-:S02]  /*6290*/  IMAD.MOV.U32 R184, RZ, RZ, R149 ;  /* 0x000000ffffb87224 */ /* 0x000fc400078e0095 */
[----:B------:R-:W-:Y:S01]  /*62a0*/  IMAD.MOV.U32 R134, RZ, RZ, R116 ;  /* 0x000000ffff867224 */ /* 0x000fe200078e0074 */
[----:B------:R-:W-:Y:S01]  /*62b0*/  MOV R116, R101 ;  /* 0x0000006500747202 */ /* 0x000fe20000000f00 */
[----:B------:R-:W-:Y:S01]  /*62c0*/  IMAD.MOV.U32 R135, RZ, RZ, R117 ;  /* 0x000000ffff877224 */ /* 0x000fe200078e0075 */
[----:B---3--:R-:W-:Y:S01]  /*62d0*/  HMMA.16816.F32.BF16 R96, R4, R20, R96 ;  /* 0x000000140460723c */ /* 0x008fe20000041860 */
[----:B------:R-:W-:Y:S02]  /*62e0*/  IMAD.MOV.U32 R149, RZ, RZ, R100 ;  /* 0x000000ffff957224 */ /* 0x000fe400078e0064 */
[----:B------:R-:W-:Y:S02]  /*62f0*/  IMAD.MOV.U32 R117, RZ, RZ, R102 ;  /* 0x000000ffff757224 */ /* 0x000fe400078e0066 */
[----:B------:R-:W-:-:S03]  /*6300*/  IMAD.MOV.U32 R118, RZ, RZ, R103 ;  /* 0x000000ffff767224 */ /* 0x000fc600078e0067 */
[C---:B------:R-:W-:Y:S01]  /*6310*/  HMMA.16816.F32.BF16 R100, R4.reuse, R22, R232 ;  /* 0x000000160464723c */ /* 0x040fe200000418e8 */
[----:B------:R-:W3:Y:S01]  /*6320*/  LDSM.16.MT88.4 R20, [R200+0x1b000] ;  /* 0x01b00000c814783b */ /* 0x000ee20000004200 */
        /* <DEDUP_REMOVED lines=12> */
[----:B------:R-:W-:-:S05]  /*63f0*/  IMAD.MOV.U32 R167, RZ, RZ, R119 ;  /* 0x000000ffffa77224 */ /* 0x000fca00078e0077 */
[C---:B------:R-:W-:Y:S01]  /*6400*/  HMMA.16816.F32.BF16 R116, R4.reuse, R18, R224 ;  /* 0x000000120474723c */ /* 0x040fe200000418e0 */
[----:B------:R-:W1:Y:S01]  /*6410*/  LDSM.16.MT88.4 R16, [R197+0x1d000] ;  /* 0x01d00000c510783b */ /* 0x000e620000004200 */
[----:B------:R-:W-:Y:S01]  /*6420*/  IMAD.MOV.U32 R239, RZ, RZ, R179 ;  /* 0x000000ffffef7224 */ /* 0x000fe200078e00b3 */
[----:B------:R-:W-:Y:S01]  /*6430*/  MOV R179, R172 ;  /* 0x000000ac00b37202 */ /* 0x000fe20000000f00 */
[----:B------:R-:W-:Y:S02]  /*6440*/  IMAD.MOV.U32 R176, RZ, RZ, R164 ;  /* 0x000000ffffb07224 */ /* 0x000fe400078e00a4 */
[----:B------:R-:W-:Y:S02]  /*6450*/  IMAD.MOV.U32 R177, RZ, RZ, R165 ;  /* 0x000000ffffb17224 */ /* 0x000fe400078e00a5 */
[C---:B---3--:R-:W-:Y:S08]  /*6460*/  HMMA.16816.F32.BF16 R192, R4.reuse, R22, R192 ;  /* 0x0000001604c0723c */ /* 0x048ff000000418c0 */
[C---:B------:R-:W-:Y:S08]  /*6470*/  HMMA.16816.F32.BF16 R132, R4.reuse, R20, R132 ;  /* 0x000000140484723c */ /* 0x040ff00000041884 */
[----:B-1----:R-:W-:Y:S07]  /*6480*/  HMMA.16816.F32.BF16 R232, R4, R18, R144 ;  /* 0x0000001204e8723c */ /* 0x002fee0000041890 */
[----:B------:R-:W-:-:S02]  /*6490*/  IMAD.MOV.U32 R144, RZ, RZ, R239 ;  /* 0x000000ffff907224 */ /* 0x000fc400078e00ef */
[----:B------:R-:W-:Y:S01]  /*64a0*/  HMMA.16816.F32.BF16 R236, R4, R28, R140 ;  /* 0x0000001c04ec723c */ /* 0x000fe2000004188c */
[----:B------:R-:W-:-:S07]  /*64b0*/  MOV R178, R38 ;  /* 0x0000002600b27202 */ /* 0x000fce0000000f00 */
[----:B------:R-:W-:Y:S01]  /*64c0*/  HMMA.16816.F32.BF16 R228, R4, R30, R136 ;  /* 0x0000001e04e4723c */ /* 0x000fe20000041888 */
[----:B------:R-:W-:-:S06]  /*64d0*/  MOV R141, R187 ;  /* 0x000000bb008d7202 */ /* 0x000fcc0000000f00 */
[----:B------:R-:W-:Y:S01]  /*64e0*/  IMAD.MOV.U32 R139, RZ, RZ, R150 ;  /* 0x000000ffff8b7224 */ /* 0x000fe200078e0096 */
[----:B------:R-:W-:Y:S01]  /*64f0*/  MOV R138, R184 ;  /* 0x000000b8008a7202 */ /* 0x000fe20000000f00 */
[----:B------:R-:W-:Y:S02]  /*6500*/  IMAD.MOV.U32 R136, RZ, RZ, R186 ;  /* 0x000000ffff887224 */ /* 0x000fe400078e00ba */
[----:B------:R-:W-:Y:S02]  /*6510*/  IMAD.MOV.U32 R29, RZ, RZ, R178 ;  /* 0x000000ffff1d7224 */ /* 0x000fe400078e00b2 */
[----:B------:R-:W-:Y:S01]  /*6520*/  IMAD.MOV.U32 R137, RZ, RZ, R185 ;  /* 0x000000ffff897224 */ /* 0x000fe200078e00b9 */
[----:B------:R-:W-:Y:S01]  /*6530*/  MOV R28, R177 ;  /* 0x000000b1001c7202 */ /* 0x000fe20000000f00 */
[----:B------:R-:W-:Y:S02]  /*6540*/  IMAD.MOV.U32 R142, RZ, RZ, R176 ;  /* 0x000000ffff8e7224 */ /* 0x000fe400078e00b0 */
[----:B------:R-:W-:Y:S01]  /*6550*/  IMAD.MOV.U32 R140, RZ, RZ, R179 ;  /* 0x000000ffff8c7224 */ /* 0x000fe200078e00b3 */
[----:B--2---:R-:W-:-:S02]  /*6560*/  MOV R149, R123 ;  /* 0x0000007b00957202 */ /* 0x004fc40000000f00 */
[C---:B------:R-:W-:Y:S08]  /*6570*/  HMMA.16816.F32.BF16 R120, R4.reuse, R24, R124 ;  /* 0x000000180478723c */ /* 0x040ff0000004187c */
[C---:B------:R-:W-:Y:S01]  /*6580*/  HMMA.16816.F32.BF16 R124, R4.reuse, R26, R188 ;  /* 0x0000001a047c723c */ /* 0x040fe200000418bc */
[----:B------:R-:W1:Y:S07]  /*6590*/  LDSM.16.MT88.4 R24, [R200+0x1d000] ;  /* 0x01d00000c818783b */ /* 0x000e6e0000004200 */
[C---:B------:R-:W-:Y:S08]  /*65a0*/  HMMA.16816.F32.BF16 R188, R4.reuse, R8, R240 ;  /* 0x0000000804bc723c */ /* 0x040ff000000418f0 */
[----:B------:R-:W-:Y:S11]  /*65b0*/  HMMA.16816.F32.BF16 R8, R4, R10, R180 ;  /* 0x0000000a0408723c */ /* 0x000ff600000418b4 */
[----:B------:R-:W-:Y:S11]  /*65c0*/  @!UPT UIADD3 URZ, URZ, URZ, URZ ;  /* 0x0000003f3f3ff290 */ /* 0x000ff6000fffe03f */
[----:B------:R-:W-:Y:S02]  /*65d0*/  @!UPT UIADD3 URZ, URZ, URZ, URZ ;  /* 0x0000003f3f3ff290 */ /* 0x000fe4000fffe03f */
[----:B------:R-:W-:Y:S01]  /*65e0*/  IMAD.MOV.U32 R22, RZ, RZ, R9 ;  /* 0x000000ffff167224 */ /* 0x000fe200078e0009 */
[----:B------:R-:W-:Y:S01]  /*65f0*/  MOV R172, R8 ;  /* 0x0000000800ac7202 */ /* 0x000fe20000000f00 */
[----:B------:R-:W-:Y:S02]  /*6600*/  IMAD.MOV.U32 R165, RZ, RZ, R10 ;  /* 0x000000ffffa57224 */ /* 0x000fe400078e000a */
[----:B------:R-:W-:Y:S02]  /*6610*/  IMAD.MOV.U32 R164, RZ, RZ, R11 ;  /* 0x000000ffffa47224 */ /* 0x000fe400078e000b */
[----:B------:R-:W2:Y:S01]  /*6620*/  LDSM.16.MT88.4 R8, [R199+0x1d000] ;  /* 0x01d00000c708783b */ /* 0x000ea20000004200 */
[----:B------:R-:W-:Y:S02]  /*6630*/  IMAD.MOV.U32 R21, RZ, RZ, R190 ;  /* 0x000000ffff157224 */ /* 0x000fe400078e00be */
[----:B------:R-:W-:Y:S01]  /*6640*/  IMAD.MOV.U32 R20, RZ, RZ, R188 ;  /* 0x000000ffff147224 */ /* 0x000fe200078e00bc */
[----:B------:R-:W-:-:S02]  /*6650*/  MOV R145, R22 ;  /* 0x0000001600917202 */ /* 0x000fc40000000f00 */
[----:B------:R-:W-:Y:S01]  /*6660*/  MOV R147, R21 ;  /* 0x0000001500937202 */ /* 0x000fe20000000f00 */
[----:B------:R-:W-:Y:S02]  /*6670*/  IMAD.MOV.U32 R143, RZ, RZ, R20 ;  /* 0x000000ffff8f7224 */ /* 0x000fe400078e0014 */
[----:B------:R-:W3:Y:S01]  /*6680*/  LDSM.16.MT88.4 R20, [R198+0x1f000] ;  /* 0x01f00000c614783b */ /* 0x000ee20000004200 */
[----:B------:R-:W-:Y:S01]  /*6690*/  MOV R0, R189 ;  /* 0x000000bd00007202 */ /* 0x000fe20000000f00 */
[----:B------:R-:W-:Y:S02]  /*66a0*/  HMMA.16816.F32.BF16 R240, R4, R16, R168 ;  /* 0x0000001004f0723c */ /* 0x000fe400000418a8 */
[----:B------:R-:W4:Y:S02]  /*66b0*/  LDSM.16.MT88.4 R16, [R197+0x1f000] ;  /* 0x01f00000c510783b */ /* 0x000f240000004200 */
[----:B------:R-:W-:Y:S02]  /*66c0*/  IMAD.MOV.U32 R146, RZ, RZ, R0 ;  /* 0x000000ffff927224 */ /* 0x000fe400078e0000 */
[----:B------:R-:W-:-:S02]  /*66d0*/  FFMA.FTZ R0, R245, c[0x0][0x23c], -R12 ;  /* 0x00008f00f5007a23 */ /* 0x000fc4000001080c */
[----:B------:R-:W-:Y:S02]  /*66e0*/  IMAD.MOV.U32 R38, RZ, RZ, R191 ;  /* 0x000000ffff267224 */ /* 0x000fe400078e00bf */
[----:B------:R2:W-:Y:S01]  /*66f0*/  MUFU.EX2 R150, R0 ;  /* 0x0000000000967308 */ /* 0x0005e20000000800 */
[C---:B-1----:R-:W-:Y:S08]  /*6700*/  HMMA.16816.F32.BF16 R224, R4.reuse, R24, R128 ;  /* 0x0000001804e0723c */ /* 0x042ff00000041880 */
[----:B------:R-:W-:Y:S01]  /*6710*/  HMMA.16816.F32.BF16 R188, R4, R26, R80 ;  /* 0x0000001a04bc723c */ /* 0x000fe20000041850 */
[----:B------:R-:W1:Y:S01]  /*6720*/  LDSM.16.MT88.4 R24, [R200+0x1f000] ;  /* 0x01f00000c818783b */ /* 0x000e620000004200 */
[----:B--2---:R-:W-:-:S05]  /*6730*/  FFMA.FTZ R0, R149, c[0x0][0x23c], -R12 ;  /* 0x00008f0095007a23 */ /* 0x004fca000001080c */
[----:B------:R-:W-:Y:S02]  /*6740*/  MOV R81, R163 ;  /* 0x000000a300517202 */ /* 0x000fe40000000f00 */
[----:B------:R-:W-:Y:S01]  /*6750*/  MOV R83, R138 ;  /* 0x0000008a00537202 */ /* 0x000fe20000000f00 */
[----:B------:R2:W1:Y:S01]  /*6760*/  MUFU.EX2 R149, R0 ;  /* 0x0000000000957308 */ /* 0x0004620000000800 */
[----:B------:R-:W-:Y:S01]  /*6770*/  IMAD.MOV.U32 R128, RZ, RZ, R139 ;  /* 0x000000ffff807224 */ /* 0x000fe200078e008b */
[----:B------:R-:W-:Y:S01]  /*6780*/  HMMA.16816.F32.BF16 R184, R4, R8, R92 ;  /* 0x0000000804b8723c */ /* 0x000fe2000004185c */
[----:B------:R-:W-:Y:S01]  /*6790*/  IMAD.MOV.U32 R139, RZ, RZ, R145 ;  /* 0x000000ffff8b7224 */ /* 0x000fe200078e0091 */
[----:B------:R-:W-:-:S05]  /*67a0*/  MOV R129, R29 ;  /* 0x0000001d00817202 */ /* 0x000fca0000000f00 */
[----:B------:R-:W-:Y:S01]  /*67b0*/  IMAD.MOV.U32 R92, RZ, RZ, R81 ;  /* 0x000000ffff5c7224 */ /* 0x000fe200078e0051 */
[----:B------:R-:W-:Y:S01]  /*67c0*/  HMMA.16816.F32.BF16 R180, R4, R10, R72 ;  /* 0x0000000a04b4723c */ /* 0x000fe20000041848 */
[----:B------:R-:W-:Y:S01]  /*67d0*/  MOV R81, R159 ;  /* 0x0000009f00517202 */ /* 0x000fe20000000f00 */
[----:B--2---:R-:W-:Y:S02]  /*67e0*/  FFMA.FTZ R0, R136, c[0x0][0x23c], -R12 ;  /* 0x00008f0088007a23 */ /* 0x004fe4000001080c */
[----:B------:R-:W-:-:S03]  /*67f0*/  IMAD.MOV.U32 R136, RZ, RZ, R141 ;  /* 0x000000ffff887224 */ /* 0x000fc600078e008d */
[----:B------:R-:W-:Y:S02]  /*6800*/  FFMA.FTZ R10, R83, c[0x0][0x23c], -R2 ;  /* 0x00008f00530a7a23 */ /* 0x000fe40000010802 */
[----:B------:R-:W-:Y:S02]  /*6810*/  IMAD.MOV.U32 R83, RZ, RZ, R136 ;  /* 0x000000ffff537224 */ /* 0x000fe400078e0088 */
[----:B------:R-:W-:Y:S02]  /*6820*/  IMAD.MOV.U32 R136, RZ, RZ, R139 ;  /* 0x000000ffff887224 */ /* 0x000fe400078e008b */
[----:B------:R-:W-:Y:S02]  /*6830*/  IMAD.MOV.U32 R73, RZ, RZ, R81 ;  /* 0x000000ffff497224 */ /* 0x000fe400078e0051 */
[----:B------:R-:W-:Y:S01]  /*6840*/  IMAD.MOV.U32 R81, RZ, RZ, R129 ;  /* 0x000000ffff517224 */ /* 0x000fe200078e0081 */
[----:B------:R-:W-:Y:S02]  /*6850*/  MOV R129, R136 ;  /* 0x0000008800817202 */ /* 0x000fe40000000f00 */
[----:B------:R-:W-:Y:S01]  /*6860*/  MOV R136, R167 ;  /* 0x000000a700887202 */ /* 0x000fe20000000f00 */
[----:B------:R-:W-:Y:S01]  /*6870*/  IMAD.MOV.U32 R82, RZ, RZ, R137 ;  /* 0x000000ffff527224 */ /* 0x000fe200078e0089 */
[----:B------:R-:W-:Y:S01]  /*6880*/  LOP3.LUT R8, R33, UR9, R36, 0x96, !PT ;  /* 0x0000000921087c12 */ /* 0x000fe2000f8e9624 */
[----:B------:R-:W2:Y:S01]  /*6890*/  LDC.U8 R167, c[0x0][0x2d8] ;  /* 0x0000b600ffa77b82 */ /* 0x000ea20000000000 */
[----:B------:R-:W-:Y:S01]  /*68a0*/  IMAD.MOV.U32 R138, RZ, RZ, R144 ;  /* 0x000000ffff8a7224 */ /* 0x000fe200078e0090 */
[----:B------:R-:W-:Y:S01]  /*68b0*/  MOV R137, R142 ;  /* 0x0000008e00897202 */ /* 0x000fe20000000f00 */
[----:B------:R-:W-:-:S02]  /*68c0*/  IMAD.MOV.U32 R130, RZ, RZ, R28 ;  /* 0x000000ffff827224 */ /* 0x000fc400078e001c */
[----:B------:R-:W-:Y:S01]  /*68d0*/  IMAD.MOV.U32 R142, RZ, RZ, R35 ;  /* 0x000000ffff8e7224 */ /* 0x000fe200078e0023 */
[----:B------:R-:W1:Y:S01]  /*68e0*/  LDSM.16.MT88.4 R28, [R199+0x1f000] ;  /* 0x01f00000c71c783b */ /* 0x000e620000004200 */
[----:B------:R4:W-:Y:S01]  /*68f0*/  MUFU.EX2 R35, R0 ;  /* 0x0000000000237308 */ /* 0x0009e20000000800 */
[----:B------:R-:W-:Y:S01]  /*6900*/  IMAD.MOV.U32 R131, RZ, RZ, R140 ;  /* 0x000000ffff837224 */ /* 0x000fe200078e008c */
[----:B------:R-:W-:Y:S01]  /*6910*/  MOV R95, R138 ;  /* 0x0000008a005f7202 */ /* 0x000fe20000000f00 */
[----:B------:R-:W-:Y:S02]  /*6920*/  IMAD.MOV.U32 R141, RZ, RZ, R173 ;  /* 0x000000ffff8d7224 */ /* 0x000fe400078e00ad */
[----:B------:R-:W-:Y:S01]  /*6930*/  IMAD.WIDE.U32 R8, R8, -0x2daee0ad, RZ ;  /* 0xd2511f5308087825 */ /* 0x000fe200078e00ff */
[----:B------:R-:W-:Y:S02]  /*6940*/  MOV R140, R172 ;  /* 0x000000ac008c7202 */ /* 0x000fe40000000f00 */
[----:B------:R-:W-:Y:S01]  /*6950*/  MOV R144, R175 ;  /* 0x000000af00907202 */ /* 0x000fe20000000f00 */
[----:B------:R-:W-:-:S02]  /*6960*/  IMAD.MOV.U32 R145, RZ, RZ, R174 ;  /* 0x000000ffff917224 */ /* 0x000fc400078e00ae */
[----:B---3--:R-:W-:Y:S01]  /*6970*/  HMMA.16816.F32.BF16 R172, R4, R20, R56 ;  /* 0x0000001404ac723c */ /* 0x008fe20000041838 */
[----:B------:R-:W-:Y:S02]  /*6980*/  IMAD.MOV.U32 R94, RZ, RZ, R128 ;  /* 0x000000ffff5e7224 */ /* 0x000fe400078e0080 */
[----:B----4-:R-:W-:Y:S01]  /*6990*/  FFMA.FTZ R0, R82, c[0x0][0x23c], -R12 ;  /* 0x00008f0052007a23 */ /* 0x010fe2000001080c */
[----:B------:R-:W-:Y:S01]  /*69a0*/  MOV R128, R131 ;  /* 0x0000008300807202 */ /* 0x000fe20000000f00 */
[----:B------:R-:W-:-:S03]  /*69b0*/  IMAD.MOV.U32 R80, RZ, RZ, R141 ;  /* 0x000000ffff507224 */ /* 0x000fc600078e008d */
[C---:B------:R-:W-:Y:S01]  /*69c0*/  HMMA.16816.F32.BF16 R20, R4.reuse, R22, R48 ;  /* 0x000000160414723c */ /* 0x040fe20000041830 */
[----:B------:R3:W-:Y:S01]  /*69d0*/  MUFU.EX2 R33, R0 ;  /* 0x0000000000217308 */ /* 0x0007e20000000800 */
[----:B------:R-:W4:Y:S01]  /*69e0*/  LDSM.16.MT88.4 R48, [R200+0x19800] ;  /* 0x01980000c830783b */ /* 0x000f220000004200 */
[----:B------:R-:W-:Y:S01]  /*69f0*/  MOV R131, R140 ;  /* 0x0000008c00837202 */ /* 0x000fe20000000f00 */
[----:B------:R-:W-:Y:S01]  /*6a00*/  IMAD.MOV.U32 R74, RZ, RZ, R95 ;  /* 0x000000ffff4a7224 */ /* 0x000fe200078e005f */
[----:B------:R-:W-:Y:S01]  /*6a10*/  MOV R139, R13 ;  /* 0x0000000d008b7202 */ /* 0x000fe20000000f00 */
[----:B------:R-:W-:Y:S01]  /*6a20*/  IMAD.MOV.U32 R140, RZ, RZ, R15 ;  /* 0x000000ffff8c7224 */ /* 0x000fe200078e000f */
[----:B------:R-:W-:Y:S02]  /*6a30*/  MOV R95, R14 ;  /* 0x0000000e005f7202 */ /* 0x000fe40000000f00 */
[----:B------:R1:W-:Y:S01]  /*6a40*/  MUFU.EX2 R32, R10 ;  /* 0x0000000a00207308 */ /* 0x0003e20000000800 */
[C---:B------:R-:W-:Y:S01]  /*6a50*/  LOP3.LUT R11, R8.reuse, 0xffff, RZ, 0xc0, !PT ;  /* 0x0000ffff080b7812 */ /* 0x040fe200078ec0ff */
[----:B------:R-:W-:Y:S01]  /*6a60*/  HMMA.16816.F32.BF16 R176, R4, R16, R68 ;  /* 0x0000001004b0723c */ /* 0x000fe20000041844 */
[----:B------:R-:W-:-:S07]  /*6a70*/  LOP3.LUT R15, R8, 0xff, RZ, 0xc0, !PT ;  /* 0x000000ff080f7812 */ /* 0x000fce00078ec0ff */
[----:B------:R-:W-:Y:S01]  /*6a80*/  HMMA.16816.F32.BF16 R168, R4, R18, R64 ;  /* 0x0000001204a8723c */ /* 0x000fe20000041840 */
[----:B---3--:R-:W-:Y:S01]  /*6a90*/  LOP3.LUT R0, R9, UR18, R34, 0x96, !PT ;  /* 0x0000001209007c12 */ /* 0x008fe2000f8e9622 */
[----:B------:R-:W-:Y:S01]  /*6aa0*/  FFMA.FTZ R9, R94, c[0x0][0x23c], -R2 ;  /* 0x00008f005e097a23 */ /* 0x000fe20000010802 */
[----:B------:R-:W-:Y:S01]  /*6ab0*/  SHF.R.U32.HI R13, RZ, 0x10, R8 ;  /* 0x00000010ff0d7819 */ /* 0x000fe20000011608 */
[----:B------:R-:W-:Y:S01]  /*6ac0*/  IMAD.MOV.U32 R138, RZ, RZ, R160 ;  /* 0x000000ffff8a7224 */ /* 0x000fe200078e00a0 */
[----:B------:R-:W-:Y:S01]  /*6ad0*/  SHF.R.U32.HI R14, RZ, 0x18, R8 ;  /* 0x00000018ff0e7819 */ /* 0x000fe20000011608 */
[----:B-1----:R-:W-:Y:S01]  /*6ae0*/  FFMA.FTZ R10, R74, c[0x0][0x23c], -R2 ;  /* 0x00008f004a0a7a23 */ /* 0x002fe20000010802 */
[----:B------:R-:W-:Y:S01]  /*6af0*/  MOV R75, R80 ;  /* 0x00000050004b7202 */ /* 0x000fe20000000f00 */
[----:B------:R-:W-:Y:S01]  /*6b00*/  IMAD.MOV.U32 R82, RZ, RZ, R137 ;  /* 0x000000ffff527224 */ /* 0x000fe200078e0089 */
[C---:B------:R-:W-:Y:S01]  /*6b10*/  LOP3.LUT R8, R0.reuse, 0xffff, RZ, 0xc0, !PT ;  /* 0x0000ffff00087812 */ /* 0x040fe200078ec0ff */
[----:B--2---:R-:W-:Y:S01]  /*6b20*/  IMAD R71, R167, 0x10000, R167 ;  /* 0x00010000a7477824 */ /* 0x004fe200078e02a7 */
[----:B------:R-:W-:Y:S01]  /*6b30*/  SHF.R.U32.HI R12, RZ, 0x10, R0 ;  /* 0x00000010ff0c7819 */ /* 0x000fe20000011600 */
[----:B------:R1:W2:Y:S01]  /*6b40*/  MUFU.EX2 R19, R9 ;  /* 0x0000000900137308 */ /* 0x0002a20000000800 */
[----:B------:R-:W-:Y:S01]  /*6b50*/  LOP3.LUT R17, R0, 0xff, RZ, 0xc0, !PT ;  /* 0x000000ff00117812 */ /* 0x000fe200078ec0ff */
[----:B------:R-:W-:Y:S01]  /*6b60*/  IMAD.MOV.U32 R72, RZ, RZ, R92 ;  /* 0x000000ffff487224 */ /* 0x000fe200078e005c */
[----:B------:R-:W-:Y:S01]  /*6b70*/  SHF.R.U32.HI R16, RZ, 0x18, R0 ;  /* 0x00000018ff107819 */ /* 0x000fe20000011600 */
[----:B------:R-:W-:Y:S01]  /*6b80*/  LDSM.16.MT88.4 R56, [R199+0x19800] ;  /* 0x01980000c738783b */ /* 0x000fe20000004200 */
[----:B------:R-:W-:Y:S01]  /*6b90*/  SHF.R.U32.HI R0, RZ, 0x8, R8 ;  /* 0x00000008ff007819 */ /* 0x000fe20000011608 */
[----:B------:R-:W-:-:S02]  /*6ba0*/  FFMA.FTZ R8, R75, c[0x0][0x23c], -R2 ;  /* 0x00008f004b087a23 */ /* 0x000fc40000010802 */
[----:B------:R3:W-:Y:S01]  /*6bb0*/  MUFU.EX2 R18, R10 ;  /* 0x0000000a00127308 */ /* 0x0007e20000000800 */
[----:B------:R-:W-:Y:S01]  /*6bc0*/  MOV R141, R143 ;  /* 0x0000008f008d7202 */ /* 0x000fe20000000f00 */
[----:B------:R-:W-:Y:S01]  /*6bd0*/  IMAD.MOV.U32 R80, RZ, RZ, R158 ;  /* 0x000000ffff507224 */ /* 0x000fe200078e009e */
[----:B------:R-:W-:Y:S01]  /*6be0*/  MOV R137, R161 ;  /* 0x000000a100897202 */ /* 0x000fe20000000f00 */
[----:B------:R-:W-:Y:S01]  /*6bf0*/  LDSM.16.MT88.4 R64, [R197+0x1b800] ;  /* 0x01b80000c540783b */ /* 0x000fe20000004200 */
[----:B-1----:R-:W-:Y:S02]  /*6c00*/  SHF.R.U32.HI R9, RZ, 0x8, R11 ;  /* 0x00000008ff097819 */ /* 0x002fe4000001160b */
[----:B------:R-:W-:Y:S01]  /*6c10*/  LOP3.LUT R11, R13, 0xff, RZ, 0xc0, !PT ;  /* 0x000000ff0d0b7812 */ /* 0x000fe200078ec0ff */
[----:B------:R-:W-:Y:S01]  /*6c20*/  IMAD.MOV.U32 R143, RZ, RZ, R162 ;  /* 0x000000ffff8f7224 */ /* 0x000fe200078e00a2 */
[----:B------:R1:W1:Y:S01]  /*6c30*/  MUFU.EX2 R13, R8 ;  /* 0x00000008000d7308 */ /* 0x0002620000000800 */
[----:B---3--:R-:W-:Y:S01]  /*6c40*/  LOP3.LUT R10, R12, 0xff, RZ, 0xc0, !PT ;  /* 0x000000ff0c0a7812 */ /* 0x008fe200078ec0ff */
[----:B------:R-:W-:Y:S01]  /*6c50*/  HMMA.16816.F32.BF16 R160, R4, R24, R40 ;  /* 0x0000001804a0723c */ /* 0x000fe20000041828 */
[----:B------:R-:W-:Y:S01]  /*6c60*/  PRMT R12, R15, 0x5410, R9 ;  /* 0x000054100f0c7816 */ /* 0x000fe20000000009 */
[----:B------:R-:W3:Y:S01]  /*6c70*/  LDSM.16.MT88.4 R40, [R198+0x19800] ;  /* 0x01980000c628783b */ /* 0x000ee20000004200 */
[----:B------:R-:W-:-:S02]  /*6c80*/  PRMT R11, R11, 0x5410, R14 ;  /* 0x000054100b0b7816 */ /* 0x000fc4000000000e */
[----:B------:R-:W-:Y:S02]  /*6c90*/  PRMT R0, R17, 0x5410, R0 ;  /* 0x0000541011007816 */ /* 0x000fe40000000000 */
[----:B------:R-:W-:Y:S01]  /*6ca0*/  PRMT R2, R10, 0x5410, R16 ;  /* 0x000054100a027816 */ /* 0x000fe20000000010 */
[----:B------:R-:W-:Y:S01]  /*6cb0*/  IMAD.MOV.U32 R75, RZ, RZ, R83 ;  /* 0x000000ffff4b7224 */ /* 0x000fe200078e0053 */
[----:B------:R-:W-:Y:S01]  /*6cc0*/  MOV R92, R80 ;  /* 0x00000050005c7202 */ /* 0x000fe20000000f00 */
[----:B------:R-:W-:Y:S01]  /*6cd0*/  IMAD.MOV.U32 R83, RZ, RZ, R166 ;  /* 0x000000ffff537224 */ /* 0x000fe200078e00a6 */
[----:B------:R-:W-:Y:S01]  /*6ce0*/  MOV R74, R82 ;  /* 0x00000052004a7202 */ /* 0x000fe20000000f00 */
[--C-:B------:R-:W-:Y:S01]  /*6cf0*/  HSET2.LE.AND R0, R0, R71.reuse, PT ;  /* 0x0000004700007233 */ /* 0x100fe20003803000 */
[----:B------:R-:W-:Y:S01]  /*6d00*/  MOV R80, R128 ;  /* 0x0000008000507202 */ /* 0x000fe20000000f00 */
[--C-:B-1----:R-:W-:Y:S01]  /*6d10*/  HSET2.LE.AND R8, R2, R71.reuse, PT ;  /* 0x0000004702087233 */ /* 0x102fe20003803000 */
[----:B------:R-:W-:Y:S01]  /*6d20*/  MOV R82, R130 ;  /* 0x0000008200527202 */ /* 0x000fe20000000f00 */
[----:B------:R-:W-:-:S02]  /*6d30*/  HSET2.LE.AND R10, R12, R71, PT ;  /* 0x000000470c0a7233 */ /* 0x000fc40003803000 */
[----:B------:R-:W-:Y:S01]  /*6d40*/  HSET2.LE.AND R11, R11, R71, PT ;  /* 0x000000470b0b7233 */ /* 0x000fe20003803000 */
[----:B------:R-:W-:Y:S01]  /*6d50*/  IMAD.MOV.U32 R71, RZ, RZ, R73 ;  /* 0x000000ffff477224 */ /* 0x000fe200078e0049 */
[----:B------:R-:W-:Y:S01]  /*6d60*/  MOV R70, R72 ;  /* 0x0000004800467202 */ /* 0x000fe20000000f00 */
[----:B------:R-:W-:Y:S01]  /*6d70*/  IMAD.MOV.U32 R73, RZ, RZ, R75 ;  /* 0x000000ffff497224 */ /* 0x000fe200078e004b */
[----:B------:R-:W-:Y:S01]  /*6d80*/  MOV R72, R74 ;  /* 0x0000004a00487202 */ /* 0x000fe20000000f00 */
[----:B------:R-:W-:Y:S01]  /*6d90*/  IMAD.MOV.U32 R75, RZ, RZ, R81 ;  /* 0x000000ffff4b7224 */ /* 0x000fe200078e0051 */
[----:B------:R-:W-:Y:S01]  /*6da0*/  MOV R74, R80 ;  /* 0x00000050004a7202 */ /* 0x000fe20000000f00 */
[----:B------:R-:W-:Y:S01]  /*6db0*/  IMAD.MOV.U32 R81, RZ, RZ, R83 ;  /* 0x000000ffff517224 */ /* 0x000fe200078e0053 */
[----:B------:R-:W-:Y:S01]  /*6dc0*/  F2FP.BF16.PACK_AB R2, R149, R150 ;  /* 0x000000969502723e */ /* 0x000fe200000010ff */
[----:B------:R-:W-:Y:S01]  /*6dd0*/  IMAD.MOV.U32 R83, RZ, RZ, R137 ;  /* 0x000000ffff537224 */ /* 0x000fe200078e0089 */
[----:B------:R-:W-:Y:S01]  /*6de0*/  MOV R80, R82 ;  /* 0x0000005200507202 */ /* 0x000fe20000000f00 */
[----:B------:R-:W-:Y:S01]  /*6df0*/  IMAD.MOV.U32 R137, RZ, RZ, R139 ;  /* 0x000000ffff897224 */ /* 0x000fe200078e008b */
[----:B------:R-:W-:Y:S01]  /*6e00*/  MOV R82, R136 ;  /* 0x0000008800527202 */ /* 0x000fe20000000f00 */
[----:B------:R-:W-:Y:S01]  /*6e10*/  IMAD.MOV.U32 R139, RZ, RZ, R141 ;  /* 0x000000ffff8b7224 */ /* 0x000fe200078e008d */
[----:B------:R-:W-:-:S02]  /*6e20*/  MOV R136, R138 ;  /* 0x0000008a00887202 */ /* 0x000fc40000000f00 */
[----:B------:R-:W-:Y:S02]  /*6e30*/  MOV R138, R140 ;  /* 0x0000008c008a7202 */ /* 0x000fe40000000f00 */
[----:B------:R-:W-:Y:S02]  /*6e40*/  MOV R141, R144 ;  /* 0x00000090008d7202 */ /* 0x000fe40000000f00 */
[----:B------:R-:W-:Y:S02]  /*6e50*/  LOP3.LUT R144, R0, R2, RZ, 0xc0, !PT ;  /* 0x0000000200907212 */ /* 0x000fe400078ec0ff */
[----:B--2---:R-:W-:Y:S02]  /*6e60*/  F2FP.BF16.PACK_AB R9, R19, R32 ;  /* 0x000000201309723e */ /* 0x004fe400000010ff */
        /* <DEDUP_REMOVED lines=13> */
[----:B------:R-:W-:Y:S01]  /*6f40*/  LOP3.LUT R145, R8, R9, RZ, 0xc0, !PT ;  /* 0x0000000908917212 */ /* 0x000fe200078ec0ff */
[----:B------:R-:W1:Y:S01]  /*6f50*/  LDSM.16.MT88.4 R156, [R197+0x19800] ;  /* 0x01980000c59c783b */ /* 0x000e620000004200 */
[----:B------:R-:W-:-:S02]  /*6f60*/  LOP3.LUT R146, R10, R0, RZ, 0xc0, !PT ;  /* 0x000000000a927212 */ /* 0x000fc400078ec0ff */
[----:B------:R-:W-:Y:S01]  /*6f70*/  LOP3.LUT R147, R11, R2, RZ, 0xc0, !PT ;  /* 0x000000020b937212 */ /* 0x000fe200078ec0ff */
[----:B------:R-:W-:Y:S01]  /*6f80*/  IMAD.MOV.U32 R15, RZ, RZ, R83 ;  /* 0x000000ffff0f7224 */ /* 0x000fe200078e0053 */
[----:B------:R-:W-:Y:S01]  /*6f90*/  HMMA.16816.F32.BF16 R24, R4, R26, R44 ;  /* 0x0000001a0418723c */ /* 0x000fe2000004182c */
[----:B------:R-:W-:-:S07]  /*6fa0*/  MOV R8, R80 ;  /* 0x0000005000087202 */ /* 0x000fce0000000f00 */
[----:B------:R-:W-:Y:S07]  /*6fb0*/  HMMA.16816.F32.BF16 R28, R4, R30, R52 ;  /* 0x0000001e041c723c */ /* 0x000fee0000041834 */
[----:B------:R-:W-:Y:S01]  /*6fc0*/  IMAD.MOV.U32 R6, RZ, RZ, R81 ;  /* 0x000000ffff067224 */ /* 0x000fe200078e0051 */
[----:B------:R-:W-:Y:S02]  /*6fd0*/  MOV R5, R82 ;  /* 0x0000005200057202 */ /* 0x000fe40000000f00 */
[----:B------:R-:W2:Y:S01]  /*6fe0*/  LDSM.16.MT88.4 R80, [R200+0x1b800] ;  /* 0x01b80000c850783b */ /* 0x000ea20000004200 */
[C---:B----4-:R-:W-:Y:S03]  /*6ff0*/  HMMA.16816.F32.BF16 R44, R144.reuse, R48, R96 ;  /* 0x00000030902c723c */ /* 0x050fe60000041860 */
[----:B------:R-:W4:Y:S01]  /*7000*/  LDSM.16.MT88.4 R96, [R197+0x1d800] ;  /* 0x01d80000c560783b */ /* 0x000f220000004200 */
[----:B------:R-:W-:Y:S01]  /*7010*/  MOV R4, R136 ;  /* 0x0000008800047202 */ /* 0x000fe20000000f00 */
[----:B------:R-:W-:Y:S01]  /*7020*/  IMAD.MOV.U32 R136, RZ, RZ, R139 ;  /* 0x000000ffff887224 */ /* 0x000fe200078e008b */
[----:B------:R-:W-:Y:S01]  /*7030*/  MOV R139, R38 ;  /* 0x00000026008b7202 */ /* 0x000fe20000000f00 */
[----:B------:R-:W-:Y:S01]  /*7040*/  IMAD.MOV.U32 R0, RZ, RZ, R39 ;  /* 0x000000ffff007224 */ /* 0x000fe200078e0027 */
[----:B------:R-:W-:Y:S01]  /*7050*/  MOV R16, R72 ;  /* 0x0000004800107202 */ /* 0x000fe20000000f00 */
[----:B---3--:R-:W-:Y:S01]  /*7060*/  HMMA.16816.F32.BF16 R36, R144, R40, R84 ;  /* 0x000000289024723c */ /* 0x008fe20000041854 */
[----:B------:R-:W-:Y:S01]  /*7070*/  IMAD.MOV.U32 R12, RZ, RZ, R73 ;  /* 0x000000ffff0c7224 */ /* 0x000fe200078e0049 */
[----:B------:R-:W-:Y:S01]  /*7080*/  MOV R9, R74 ;  /* 0x0000004a00097202 */ /* 0x000fe20000000f00 */
[----:B------:R-:W-:-:S02]  /*7090*/  IMAD.MOV.U32 R14, RZ, RZ, R75 ;  /* 0x000000ffff0e7224 */ /* 0x000fc400078e004b */
[----:B------:R-:W3:Y:S03]  /*70a0*/  LDSM.16.MT88.4 R72, [R198+0x1b800] ;  /* 0x01b80000c648783b */ /* 0x000ee60000004200 */
[----:B------:R-:W-:Y:S01]  /*70b0*/  HMMA.16816.F32.BF16 R40, R144, R42, R88 ;  /* 0x0000002a9028723c */ /* 0x000fe20000041858 */
[----:B------:R-:W3:Y:S01]  /*70c0*/  LDSM.16.MT88.4 R88, [R199+0x1b800] ;  /* 0x01b80000c758783b */ /* 0x000ee20000004200 */
[----:B------:R-:W-:Y:S01]  /*70d0*/  IMAD.MOV.U32 R17, RZ, RZ, R71 ;  /* 0x000000ffff117224 */ /* 0x000fe200078e0047 */
[----:B------:R-:W-:-:S05]  /*70e0*/  MOV R7, R70 ;  /* 0x0000004600077202 */ /* 0x000fca0000000f00 */
[----:B-1----:R-:W-:Y:S01]  /*70f0*/  HMMA.16816.F32.BF16 R152, R144, R156, R152 ;  /* 0x0000009c9098723c */ /* 0x002fe20000041898 */
[----:B------:R-:W-:Y:S01]  /*7100*/  IMAD.MOV.U32 R11, RZ, RZ, R12 ;  /* 0x000000ffff0b7224 */ /* 0x000fe200078e000c */
[----:B------:R-:W-:Y:S01]  /*7110*/  MOV R10, R16 ;  /* 0x00000010000a7202 */ /* 0x000fe20000000f00 */
[----:B------:R-:W-:-:S05]  /*7120*/  IMAD.MOV.U32 R16, RZ, RZ, R95 ;  /* 0x000000ffff107224 */ /* 0x000fca00078e005f */
[----:B------:R-:W-:Y:S01]  /*7130*/  HMMA.16816.F32.BF16 R156, R144, R158, R76 ;  /* 0x0000009e909c723c */ /* 0x000fe2000004184c */
[----:B------:R-:W-:-:S07]  /*7140*/  MOV R12, R94 ;  /* 0x0000005e000c7202 */ /* 0x000fce0000000f00 */
[----:B--2---:R-:W-:Y:S01]  /*7150*/  HMMA.16816.F32.BF16 R76, R144, R80, R132 ;  /* 0x00000050904c723c */ /* 0x004fe20000041884 */
[----:B------:R-:W-:-:S07]  /*7160*/  MOV R2, R4 ;  /* 0x0000000400027202 */ /* 0x000fce0000000f00 */
[----:B------:R-:W-:Y:S07]  /*7170*/  HMMA.16816.F32.BF16 R80, R144, R82, R192 ;  /* 0x000000529050723c */ /* 0x000fee00000418c0 */
[----:B------:R-:W-:Y:S01]  /*7180*/  IMAD.MOV.U32 R194, RZ, RZ, R8 ;  /* 0x000000ffffc27224 */ /* 0x000fe200078e0008 */
[----:B------:R-:W-:Y:S01]  /*7190*/  MOV R195, R9 ;  /* 0x0000000900c37202 */ /* 0x000fe20000000f00 */
[----:B------:R-:W-:Y:S01]  /*71a0*/  IMAD.MOV.U32 R8, RZ, RZ, R17 ;  /* 0x000000ffff087224 */ /* 0x000fe200078e0011 */
[----:B------:R-:W-:Y:S01]  /*71b0*/  MOV R17, R92 ;  /* 0x0000005c00117202 */ /* 0x000fe20000000f00 */
[----:B------:R-:W-:-:S02]  /*71c0*/  IMAD.MOV.U32 R9, RZ, RZ, R93 ;  /* 0x000000ffff097224 */ /* 0x000fc400078e005d */
[C---:B----4-:R-:W-:Y:S07]  /*71d0*/  HMMA.16816.F32.BF16 R92, R144.reuse, R96, R240 ;  /* 0x00000060905c723c */ /* 0x050fee00000418f0 */
[----:B------:R-:W-:Y:S01]  /*71e0*/  MOV R240, R7 ;  /* 0x0000000700f07202 */ /* 0x000fe20000000f00 */
[----:B------:R-:W-:Y:S01]  /*71f0*/  HMMA.16816.F32.BF16 R96, R144, R98, R232 ;  /* 0x000000629060723c */ /* 0x000fe200000418e8 */
[----:B------:R-:W-:Y:S01]  /*7200*/  MOV R242, R141 ;  /* 0x0000008d00f27202 */ /* 0x000fe20000000f00 */
[----:B------:R-:W-:-:S05]  /*7210*/  IMAD.MOV.U32 R241, RZ, RZ, R140 ;  /* 0x000000fffff17224 */ /* 0x000fca00078e008c */
[----:B------:R-:W-:Y:S01]  /*7220*/  MOV R235, R143 ;  /* 0x0000008f00eb7202 */ /* 0x000fe20000000f00 */
[----:B------:R-:W-:-:S04]  /*7230*/  FADD.FTZ R0, R0, R240 ;  /* 0x000000f000007221 */ /* 0x000fc80000010000 */
[----:B------:R-:W-:Y:S02]  /*7240*/  FADD.FTZ R2, R2, R235 ;  /* 0x000000eb02027221 */ /* 0x000fe40000010000 */
[----:B------:R-:W-:Y:S02]  /*7250*/  IMAD.MOV.U32 R192, RZ, RZ, R5 ;  /* 0x000000ffffc07224 */ /* 0x000fe400078e0005 */
[----:B------:R-:W-:Y:S02]  /*7260*/  IMAD.MOV.U32 R243, RZ, RZ, R142 ;  /* 0x000000fffff37224 */ /* 0x000fe400078e008e */
[----:B------:R-:W-:Y:S01]  /*7270*/  FADD.FTZ R2, R241, R2 ;  /* 0x00000002f1027221 */ /* 0x000fe20000010000 */
[----:B------:R-:W-:Y:S01]  /*7280*/  HMMA.16816.F32.BF16 R52, R144, R56, R104 ;  /* 0x000000389034723c */ /* 0x000fe20000041868 */
[----:B------:R-:W-:Y:S01]  /*7290*/  FADD.FTZ R0, R242, R0 ;  /* 0x00000000f2007221 */ /* 0x000fe20000010000 */
[----:B------:R-:W1:Y:S01]  /*72a0*/  LDSM.16.MT88.4 R104, [R198+0x1d800] ;  /* 0x01d80000c668783b */ /* 0x000e620000004200 */
[----:B------:R-:W-:Y:S01]  /*72b0*/  MOV R193, R6 ;  /* 0x0000000600c17202 */ /* 0x000fe20000000f00 */
[----:B------:R-:W-:-:S02]  /*72c0*/  FADD.FTZ R2, R243, R2 ;  /* 0x00000002f3027221 */ /* 0x000fc40000010000 */
[----:B------:R-:W-:Y:S01]  /*72d0*/  FADD.FTZ R0, R192, R0 ;  /* 0x00000000c0007221 */ /* 0x000fe20000010000 */
[----:B------:R-:W-:Y:S01]  /*72e0*/  LDSM.16.MT88.4 R140, [R200+0x1f800] ;  /* 0x01f80000c88c783b */ /* 0x000fe20000004200 */
[----:B------:R-:W-:Y:S01]  /*72f0*/  HMMA.16816.F32.BF16 R48, R144, R50, R100 ;  /* 0x000000329030723c */ /* 0x000fe20000041864 */
[----:B------:R-:W-:Y:S02]  /*7300*/  FADD.FTZ R2, R193, R2 ;  /* 0x00000002c1027221 */ /* 0x000fe40000010000 */
[----:B------:R-:W-:Y:S01]  /*7310*/  LDSM.16.MT88.4 R4, [R199+0x1f800] ;  /* 0x01f80000c704783b */ /* 0x000fe20000004200 */
[----:B------:R-:W-:-:S03]  /*7320*/  FADD.FTZ R0, R194, R0 ;  /* 0x00000000c2007221 */ /* 0x000fc60000010000 */
[----:B------:R-:W-:Y:S01]  /*7330*/  MOV R100, R128 ;  /* 0x0000008000647202 */ /* 0x000fe20000000f00 */
[----:B------:R-:W-:Y:S01]  /*7340*/  IMAD.MOV.U32 R101, RZ, RZ, R129 ;  /* 0x000000ffff657224 */ /* 0x000fe200078e0081 */
[----:B------:R-:W-:Y:S01]  /*7350*/  MOV R102, R130 ;  /* 0x0000008200667202 */ /* 0x000fe20000000f00 */
[----:B------:R-:W-:Y:S01]  /*7360*/  IMAD.MOV.U32 R103, RZ, RZ, R131 ;  /* 0x000000ffff677224 */ /* 0x000fe200078e0083 */
[C---:B------:R-:W-:Y:S01]  /*7370*/  HMMA.16816.F32.BF16 R60, R144.reuse, R64, R112 ;  /* 0x00000040903c723c */ /* 0x040fe20000041870 */
[----:B------:R-:W2:Y:S04]  /*7380*/  LDSM.16.MT88.4 R112, [R200+0x1d800] ;  /* 0x01d80000c870783b */ /* 0x000ea80000004200 */
[----:B------:R-:W-:Y:S03]  /*7390*/  LDSM.16.MT88.4 R128, [R197+0x1f800] ;  /* 0x01f80000c580783b */ /* 0x000fe60000004200 */
[----:B---3--:R-:W-:Y:S01]  /*73a0*/  HMMA.16816.F32.BF16 R68, R144, R72, R120 ;  /* 0x000000489044723c */ /* 0x008fe20000041878 */
[----:B------:R-:W3:Y:S01]  /*73b0*/  LDSM.16.MT88.4 R120, [R199+0x1d800] ;  /* 0x01d80000c778783b */ /* 0x000ee20000004200 */
[----:B------:R-:W-:-:S06]  /*73c0*/  FADD.FTZ R2, R195, R2 ;  /* 0x00000002c3027221 */ /* 0x000fcc0000010000 */
[----:B------:R-:W-:Y:S01]  /*73d0*/  HMMA.16816.F32.BF16 R84, R144, R88, R136 ;  /* 0x000000589054723c */ /* 0x000fe20000041888 */
[----:B------:R-:W4:Y:S01]  /*73e0*/  LDSM.16.MT88.4 R136, [R198+0x1f800] ;  /* 0x01f80000c688783b */ /* 0x000f220000004200 */
        /* <DEDUP_REMOVED lines=15> */
[----:B------:R-:W-:Y:S03]  /*74e0*/  HMMA.16816.F32.BF16 R88, R144, R90, R100 ;  /* 0x0000005a9058723c */ /* 0x000fe60000041864 */
[----:B------:R-:W-:-:S05]  /*74f0*/  FADD.FTZ R0, R19, R0 ;  /* 0x0000000013007221 */ /* 0x000fca0000010000 */
[----:B-1----:R-:W-:Y:S01]  /*7500*/  HMMA.16816.F32.BF16 R100, R144, R104, R236 ;  /* 0x000000689064723c */ /* 0x002fe200000418ec */
[----:B------:R-:W-:-:S06]  /*7510*/  FADD.FTZ R0, R18, R0 ;  /* 0x0000000012007221 */ /* 0x000fcc0000010000 */
[----:B------:R-:W-:Y:S01]  /*7520*/  FADD.FTZ R237, R149, R2 ;  /* 0x0000000295ed7221 */ /* 0x000fe20000010000 */
[----:B------:R-:W-:Y:S03]  /*7530*/  HMMA.16816.F32.BF16 R56, R144, R58, R108 ;  /* 0x0000003a9038723c */ /* 0x000fe6000004186c */
[----:B------:R-:W-:-:S05]  /*7540*/  FADD.FTZ R237, R35, R237 ;  /* 0x000000ed23ed7221 */ /* 0x000fca0000010000 */
[----:B------:R-:W-:Y:S01]  /*7550*/  HMMA.16816.F32.BF16 R64, R144, R66, R116 ;  /* 0x000000429040723c */ /* 0x000fe20000041874 */
[----:B------:R-:W-:-:S07]  /*7560*/  FADD.FTZ R237, R33, R237 ;  /* 0x000000ed21ed7221 */ /* 0x000fce0000010000 */
[----:B------:R-:W-:Y:S01]  /*7570*/  HMMA.16816.F32.BF16 R72, R144, R74, R124 ;  /* 0x0000004a9048723c */ /* 0x000fe2000004187c */
[----:B------:R-:W-:-:S07]  /*7580*/  FADD.FTZ R238, R13, R0 ;  /* 0x000000000dee7221 */ /* 0x000fce0000010000 */
[C---:B--2---:R-:W-:Y:S08]  /*7590*/  HMMA.16816.F32.BF16 R108, R144.reuse, R112, R224 ;  /* 0x00000070906c723c */ /* 0x044ff000000418e0 */
        /* <DEDUP_REMOVED lines=13> */
[----:B------:R-:W2:Y:S01]  /*7670*/  LDL R245, [R1+0x14] ;  /* 0x0000140001f57983 */ /* 0x000ea20000100800 */
[----:B------:R-:W-:Y:S01]  /*7680*/  USHF.R.S32.HI UR33, URZ, 0x1f, UR28 ;  /* 0x0000001f3f217899 */ /* 0x000fe2000801141c */
[--C-:B------:R-:W-:Y:S01]  /*7690*/  SHF.R.S32.HI R5, RZ, 0x1f, R250.reuse ;  /* 0x0000001fff057819 */ /* 0x100fe200000114fa */
[----:B------:R-:W-:Y:S01]  /*76a0*/  ULDC.64 UR4, c[0x0][0x1b8] ;  /* 0x00006e0000047ab9 */ /* 0x000fe20000000a00 */
[----:B------:R-:W3:Y:S01]  /*76b0*/  LDL R9, [R1+0x10] ;  /* 0x0000100001097983 */ /* 0x000ee20000100800 */
[----:B------:R-:W-:Y:S01]  /*76c0*/  UIMAD UR4, UR33, UR4, URZ ;  /* 0x00000004210472a4 */ /* 0x000fe2000f8e023f */
[----:B------:R-:W-:Y:S01]  /*76d0*/  IMAD.U32 R6, RZ, RZ, UR28 ;  /* 0x0000001cff067e24 */ /* 0x000fe2000f8e00ff */
[----:B------:R-:W-:Y:S01]  /*76e0*/  ULDC.64 UR6, c[0x0][0x1b0] ;  /* 0x00006c0000067ab9 */ /* 0x000fe20000000a00 */
[----:B------:R-:W4:Y:S01]  /*76f0*/  LDL.LU R12, [R1+0x2c] ;  /* 0x00002c00010c7983 */ /* 0x000f220000300800 */
[----:B------:R-:W-:Y:S01]  /*7700*/  IMAD.MOV.U32 R4, RZ, RZ, R250 ;  /* 0x000000ffff047224 */ /* 0x000fe200078e00fa */
[----:B------:R-:W-:Y:S01]  /*7710*/  UIMAD UR4, UR28, UR5, UR4 ;  /* 0x000000051c0472a4 */ /* 0x000fe2000f8e0204 */
[----:B------:R-:W-:Y:S01]  /*7720*/  IMAD.U32 R0, RZ, RZ, UR28 ;  /* 0x0000001cff007e24 */ /* 0x000fe2000f8e00ff */
[----:B------:R-:W3:Y:S01]  /*7730*/  LDL R16, [R1+0x18] ;  /* 0x0000180001107983 */ /* 0x000ee20000100800 */
[----:B------:R-:W-:Y:S01]  /*7740*/  UIMAD UR6, UR33, UR6, URZ ;  /* 0x00000006210672a4 */ /* 0x000fe2000f8e023f */
[----:B------:R-:W-:-:S02]  /*7750*/  IMAD.WIDE.U32 R6, R6, c[0x0][0x1b0], R4 ;  /* 0x00006c0006067a25 */ /* 0x000fc400078e0004 */
[----:B------:R-:W3:Y:S01]  /*7760*/  LDL.LU R17, [R1+0x30] ;  /* 0x0000300001117983 */ /* 0x000ee20000300800 */
[----:B------:R-:W-:Y:S01]  /*7770*/  UIMAD UR6, UR28, UR7, UR6 ;  /* 0x000000071c0672a4 */ /* 0x000fe2000f8e0206 */
[----:B------:R-:W-:Y:S01]  /*7780*/  IMAD.WIDE.U32 R4, R0, c[0x0][0x1b8], R4 ;  /* 0x00006e0000047a25 */ /* 0x000fe200078e0004 */
[----:B------:R-:W-:Y:S01]  /*7790*/  IADD3 R0, P1, R6, UR32, RZ ;  /* 0x0000002006007c10 */ /* 0x000fe2000ff3e0ff */
[----:B------:R-:W3:Y:S02]  /*77a0*/  LDL.LU R34, [R1+0x34] ;  /* 0x0000340001227983 */ /* 0x000ee40000300800 */
[----:B------:R-:W-:Y:S01]  /*77b0*/  IMAD.U32 R239, RZ, RZ, UR4 ;  /* 0x00000004ffef7e24 */ /* 0x000fe2000f8e00ff */
[----:B------:R-:W-:Y:S01]  /*77c0*/  IADD3 R2, P0, R4, UR34, RZ ;  /* 0x0000002204027c10 */ /* 0x000fe2000ff1e0ff */
[----:B------:R-:W3:Y:S01]  /*77d0*/  LDL.64 R14, [R1] ;  /* 0x00000000010e7983 */ /* 0x000ee20000100a00 */
[----:B------:R-:W-:Y:S01]  /*77e0*/  IMAD.U32 R242, RZ, RZ, UR6 ;  /* 0x00000006fff27e24 */ /* 0x000fe2000f8e00ff */
[----:B------:R-:W-:Y:S01]  /*77f0*/  ISETP.GE.AND P4, PT, R250, c[0x0][0x220], PT ;  /* 0x00008800fa007a0c */ /* 0x000fe20003f86270 */
[----:B------:R-:W-:Y:S01]  /*7800*/  IMAD.MOV.U32 R150, RZ, RZ, R3 ;  /* 0x000000ffff967224 */ /* 0x000fe200078e0003 */
[----:B------:R-:W-:Y:S01]  /*7810*/  IADD3.X R239, R239, UR31, R5, P0, !PT ;  /* 0x0000001fefef7c10 */ /* 0x000fe200087fe405 */
[----:B------:R-:W-:Y:S01]  /*7820*/  IMAD.MOV.U32 R149, RZ, RZ, R148 ;  /* 0x000000ffff957224 */ /* 0x000fe200078e0094 */
[----:B------:R-:W-:Y:S01]  /*7830*/  LEA R243, P0, R2, c[0x0][0x170], 0x1 ;  /* 0x00005c0002f37a11 */ /* 0x000fe200078008ff */
[----:B------:R-:W-:Y:S01]  /*7840*/  ULEA.HI.SX32 UR6, UR29, 0xfffffffe, 0x1a ;  /* 0xfffffffe1d067891 */ /* 0x000fe2000f8fd23f */
[----:B------:R-:W-:Y:S01]  /*7850*/  IADD3.X R242, R242, UR30, R7, P1, !PT ;  /* 0x0000001ef2f27c10 */ /* 0x000fe20008ffe407 */
[----:B------:R-:W-:Y:S01]  /*7860*/  ULEA.HI.SX32 UR29, UR29, 0xfffffffd, 0x1a ;  /* 0xfffffffd1d1d7891 */ /* 0x000fe2000f8fd23f */
[----:B------:R-:W-:Y:S01]  /*7870*/  LEA.HI.X R239, R2, c[0x0][0x174], R239, 0x1, P0 ;  /* 0x00005d0002ef7a11 */ /* 0x000fe200000f0cef */
[----:B------:R-:W-:Y:S01]  /*7880*/  UMOV UR30, URZ ;  /* 0x0000003f001e7c82 */ /* 0x000fe20008000000 */
[----:B------:R-:W-:Y:S01]  /*7890*/  LEA R244, P1, R0, c[0x0][0x168], 0x1 ;  /* 0x00005a0000f47a11 */ /* 0x000fe200078208ff */
[----:B------:R-:W-:-:S03]  /*78a0*/  ULDC.64 UR4, c[0x0][0x1a0] ;  /* 0x0000680000047ab9 */ /* 0x000fc60000000a00 */
[----:B------:R-:W-:Y:S02]  /*78b0*/  LEA.HI.X R242, R0, c[0x0][0x16c], R242, 0x1, P1 ;  /* 0x00005b0000f27a11 */ /* 0x000fe400008f0cf2 */
[----:B--2---:R-:W-:Y:S02]  /*78c0*/  ISETP.GE.AND P3, PT, R245, c[0x0][0x220], PT ;  /* 0x00008800f5007a0c */ /* 0x004fe40003f66270 */
[----:B------:R-:W1:Y:S01]  /*78d0*/  LDC.U8 R245, c[0x0][0x2d8] ;  /* 0x0000b600fff57b82 */ /* 0x000e620000000000 */
[----:B----4-:R-:W-:Y:S01]  /*78e0*/  IMAD.WIDE.U32 R240, R12, -0x326172a9, RZ ;  /* 0xcd9e8d570cf07825 */ /* 0x010fe200078e00ff */
[----:B---3--:R-:W-:-:S04]  /*78f0*/  ISETP.GE.AND P2, PT, R9, c[0x0][0x220], PT ;  /* 0x0000880009007a0c */ /* 0x008fc80003f46270 */
[----:B------:R-:W-:Y:S02]  /*7900*/  LOP3.LUT R228, R241, R17, RZ, 0x3c, !PT ;  /* 0x00000011f1e47212 */ /* 0x000fe400078e3cff */
[----:B------:R-:W-:Y:S02]  /*7910*/  ISETP.GE.AND P1, PT, R16, c[0x0][0x220], PT ;  /* 0x0000880010007a0c */ /* 0x000fe40003f26270 */
[----:B------:R-:W-:Y:S02]  /*7920*/  SHF.R.S32.HI R225, RZ, 0x1f, R14 ;  /* 0x0000001fffe17819 */ /* 0x000fe4000001140e */
[----:B------:R-:W-:Y:S01]  /*7930*/  IADD3 R226, P0, R14, 0x20, RZ ;  /* 0x000000200ee27810 */ /* 0x000fe20007f1e0ff */
[----:B------:R-:W-:Y:S01]  /*7940*/  IMAD.WIDE.U32 R230, R34, -0x2daee0ad, RZ ;  /* 0xd2511f5322e67825 */ /* 0x000fe200078e00ff */
[----:B-1----:R-:W-:-:S03]  /*7950*/  PRMT R245, R245, 0x7054, R245 ;  /* 0x00007054f5f57816 */ /* 0x002fc600000000f5 */
[----:B------:R-:W-:Y:S02]  /*7960*/  IMAD.X R227, RZ, RZ, R225, P0 ;  /* 0x000000ffffe37224 */ /* 0x000fe400000e06e1 */
[----:B------:R-:W-:-:S04]  /*7970*/  IMAD.WIDE.U32 R228, R228, -0x2daee0ad, RZ ;  /* 0xd2511f53e4e47825 */ /* 0x000fc800078e00ff */
[----:B------:R-:W-:Y:S01]  /*7980*/  IMAD.MOV.U32 R224, RZ, RZ, R14 ;  /* 0x000000ffffe07224 */ /* 0x000fe200078e000e */
[----:B------:R-:W-:Y:S05]  /*7990*/  BRA `(.L_x_1324) ;  /* 0x0000045000007947 */ /* 0x000fea0003800000 */
.L_x_1326:
        /* <DEDUP_REMOVED lines=12> */
[----:B------:R-:W-:Y:S04]  /*7a60*/  @!P4 IMAD.WIDE.U32 R172, R172, c[0x0][0x198], RZ ;  /* 0x00006600acacca25 */ /* 0x000fe800078e00ff */
[----:B------:R-:W-:Y:S02]  /*7a70*/  @!P4 IMAD R0, R0, c[0x0][0x19c], R151 ;  /* 0x000067000000ca24 */ /* 0x000fe400078e0297 */
[----:B------:R-:W-:Y:S01]  /*7a80*/  @!P4 IMAD R151, R148, c[0x0][0x19c], R174 ;  /* 0x000067009497ca24 */ /* 0x000fe200078e02ae */
[-C--:B------:R-:W-:Y:S01]  /*7a90*/  @!P4 LEA R148, P6, R172, R248.reuse, 0x6 ;  /* 0x000000f8ac94c211 */ /* 0x080fe200078c30ff */
[----:B------:R-:W-:Y:S04]  /*7aa0*/  @!P4 IMAD.WIDE.U32 R170, R170, c[0x0][0x198], RZ ;  /* 0x00006600aaaaca25 */ /* 0x000fe800078e00ff */
[----:B------:R-:W-:Y:S01]  /*7ab0*/  @!P4 IMAD.IADD R151, R173, 0x1, R151 ;  /* 0x00000001ad97c824 */ /* 0x000fe200078e0297 */
[----:B------:R-:W-:Y:S01]  /*7ac0*/  @!P4 LEA R174, P0, R170, R248, 0x6 ;  /* 0x000000f8aaaec211 */ /* 0x000fe200078030ff */
[----:B------:R-:W-:Y:S03]  /*7ad0*/  @!P4 IMAD.IADD R0, R171, 0x1, R0 ;  /* 0x00000001ab00c824 */ /* 0x000fe600078e0200 */
[-C--:B------:R-:W-:Y:S02]  /*7ae0*/  @!P4 LEA.HI.X R173, R172, R247.reuse, R151, 0x6, P6 ;  /* 0x000000f7acadc211 */ /* 0x080fe400030f3497 */
[----:B------:R-:W-:Y:S02]  /*7af0*/  @!P4 LEA R172, P6, R148, c[0x0][0x168], 0x1 ;  /* 0x00005a0094acca11 */ /* 0x000fe400078c08ff */
[----:B------:R-:W-:Y:S02]  /*7b00*/  @!P4 LEA.HI.X R170, R170, R247, R0, 0x6, P0 ;  /* 0x000000f7aaaac211 */ /* 0x000fe400000f3400 */
[----:B------:R-:W-:Y:S02]  /*7b10*/  @!P4 LEA.HI.X R173, R148, c[0x0][0x16c], R173, 0x1, P6 ;  /* 0x00005b0094adca11 */ /* 0x000fe400030f0cad */
[----:B------:R-:W-:Y:S03]  /*7b20*/  @!P4 IADD3 R0, P0, R174, UR22, RZ ;  /* 0x00000016ae00cc10 */ /* 0x000fe6000ff1e0ff */
[----:B------:R-:W-:Y:S01]  /*7b30*/  @!PT LDS RZ, [RZ] ;  /* 0x00000000fffff984 */ /* 0x000fe20000000800 */
[----:B------:R-:W-:Y:S01]  /*7b40*/  @!PT LDS RZ, [RZ] ;  /* 0x00000000fffff984 */ /* 0x000fe20000000800 */
[----:B------:R-:W-:Y:S01]  /*7b50*/  @!PT LDS RZ, [RZ] ;  /* 0x00000000fffff984 */ /* 0x000fe20000000800 */
[----:B------:R1:W-:Y:S01]  /*7b60*/  @!P4 LDGSTS.E.BYPASS.LTC128B.128 [R223+0x10000], [R172.64] ;  /* 0x10000000acdfcfae */ /* 0x0003e2000b901d5a */
[----:B------:R-:W-:Y:S02]  /*7b70*/  @!P4 IADD3.X R151, R170, UR21, RZ, P0, !PT ;  /* 0x00000015aa97cc10 */ /* 0x000fe400087fe4ff */
[C---:B------:R-:W-:Y:S01]  /*7b80*/  @!P4 LEA R170, P0, R0.reuse, c[0x0][0x168], 0x1 ;  /* 0x00005a0000aaca11 */ /* 0x040fe200078008ff */
        /* <DEDUP_REMOVED lines=38> */
.L_x_1324:
[----:B------:R-:W2:Y:S01]  /*7df0*/  LDL.64 R8, [R1+0x8] ;  /* 0x0000080001087983 */ /* 0x000ea20000100a00 */
        /* <DEDUP_REMOVED lines=19> */
[----:B------:R-:W-:Y:S01]  /*7f30*/  MOV R14, c[0x0][0x1a0] ;  /* 0x00006800000e7a02 */ /* 0x000fe20000000f00 */
[----:B------:R-:W-:Y:S01]  /*7f40*/  IMAD.U32 R7, RZ, RZ, UR7 ;  /* 0x00000007ff077e24 */ /* 0x000fe2000f8e00ff */
[----:B------:R-:W-:Y:S01]  /*7f50*/  UIADD3 UR7, UR29, -UR30, URZ ;  /* 0x8000001e1d077290 */ /* 0x000fe2000fffe03f */
[----:B------:R-:W-:Y:S02]  /*7f60*/  IMAD R5, R5, c[0x0][0x1a0], RZ ;  /* 0x0000680005057a24 */ /* 0x000fe400078e02ff */
[----:B------:R-:W-:Y:S02]  /*7f70*/  IMAD.MOV.U32 R15, RZ, RZ, c[0x0][0x1a4] ;  /* 0x00006900ff0f7624 */ /* 0x000fe400078e00ff */
[----:B------:R-:W-:Y:S01]  /*7f80*/  IMAD R5, R4, c[0x0][0x1a4], R5 ;  /* 0x0000690004057a24 */ /* 0x000fe200078e0205 */
[----:B------:R-:W-:Y:S01]  /*7f90*/  @P4 STS.128 [R223+0x18000], RZ ;  /* 0x018000ffdf004388 */ /* 0x000fe20000000c00 */
[----:B------:R-:W-:Y:S01]  /*7fa0*/  LEA R4, P6, R12, R243, 0x1 ;  /* 0x000000f30c047211 */ /* 0x000fe200078c08ff */
[----:B------:R-:W-:Y:S02]  /*7fb0*/  IMAD R3, R3, c[0x0][0x1a0], RZ ;  /* 0x0000680003037a24 */ /* 0x000fe400078e02ff */
[----:B------:R-:W-:Y:S02]  /*7fc0*/  IMAD.IADD R5, R13, 0x1, R5 ;  /* 0x000000010d057824 */ /* 0x000fe400078e0205 */
[----:B------:R-:W-:Y:S03]  /*7fd0*/  IMAD.WIDE.U32 R10, R2, c[0x0][0x1a0], RZ ;  /* 0x00006800020a7a25 */ /* 0x000fe600078e00ff */
[----:B------:R-:W-:Y:S01]  /*7fe0*/  LEA.HI.X R5, R12, R239, R5, 0x1, P6 ;  /* 0x000000ef0c057211 */ /* 0x000fe200030f0c05 */
[----:B------:R-:W-:Y:S04]  /*7ff0*/  IMAD R3, R2, c[0x0][0x1a4], R3 ;  /* 0x0000690002037a24 */ /* 0x000fe800078e0203 */
[----:B------:R-:W-:Y:S01]  /*8000*/  IMAD.IADD R3, R11, 0x1, R3 ;  /* 0x000000010b037824 */ /* 0x000fe200078e0203 */
[----:B--2---:R-:W-:Y:S04]  /*8010*/  LEA R0, P0, R6, R8, 0x6 ;  /* 0x0000000806007211 */ /* 0x004fe800078030ff */
[----:B------:R-:W-:Y:S02]  /*8020*/  @!P4 LEA R8, P5, R0, c[0x0][0x170], 0x1 ;  /* 0x00005c000008ca11 */ /* 0x000fe400078a08ff */
[----:B------:R-:W-:Y:S02]  /*8030*/  LEA.HI.X R6, R6, R252, R7, 0x6, P0 ;  /* 0x000000fc06067211 */ /* 0x000fe400000f3407 */
[----:B------:R-:W-:Y:S02]  /*8040*/  LEA R7, P0, R14, R0, 0x5 ;  /* 0x000000000e077211 */ /* 0x000fe400078028ff */
[----:B------:R-:W-:Y:S02]  /*8050*/  @!P4 LEA.HI.X R9, R0, c[0x0][0x174], R6, 0x1, P5 ;  /* 0x00005d000009ca11 */ /* 0x000fe400028f0c06 */
[----:B------:R-:W-:Y:S02]  /*8060*/  LEA.HI.X R0, R14, R6, R15, 0x5, P0 ;  /* 0x000000060e007211 */ /* 0x000fe400000f2c0f */
[C---:B------:R-:W-:Y:S01]  /*8070*/  @!P4 LEA R6, P0, R7.reuse, c[0x0][0x170], 0x1 ;  /* 0x00005c000706ca11 */ /* 0x040fe200078008ff */
[----:B------:R-:W-:Y:S01]  /*8080*/  @!PT LDS RZ, [RZ] ;  /* 0x00000000fffff984 */ /* 0x000fe20000000800 */
[----:B------:R-:W-:Y:S01]  /*8090*/  @!PT LDS RZ, [RZ] ;  /* 0x00000000fffff984 */ /* 0x000fe20000000800 */
[----:B------:R-:W-:Y:S01]  /*80a0*/  @!PT LDS RZ, [RZ] ;  /* 0x00000000fffff984 */ /* 0x000fe20000000800 */
[----:B------:R1:W-:Y:S01]  /*80b0*/  @!P4 LDGSTS.E.BYPASS.LTC128B.128 [R223+0x18000], [R8.64] ;  /* 0x1800000008dfcfae */ /* 0x0003e2000b901d5a */
[C---:B------:R-:W-:Y:S02]  /*80c0*/  LEA R2, P5, R10.reuse, R243, 0x1 ;  /* 0x000000f30a027211 */ /* 0x040fe400078a08ff */
[----:B------:R-:W-:Y:S01]  /*80d0*/  @!P4 LEA.HI.X R7, R7, c[0x0][0x174], R0, 0x1, P0 ;  /* 0x00005d000707ca11 */ /* 0x000fe200000f0c00 */
[----:B------:R-:W-:Y:S01]  /*80e0*/  @P3 STS.128 [R223+0x1a000], RZ ;  /* 0x01a000ffdf003388 */ /* 0x000fe20000000c00 */
[----:B------:R-:W-:Y:S02]  /*80f0*/  LEA.HI.X R3, R10, R239, R3, 0x1, P5 ;  /* 0x000000ef0a037211 */ /* 0x000fe400028f0c03 */
[----:B------:R-:W-:Y:S01]  /*8100*/  MOV R0, UR7 ;  /* 0x0000000700007c02 */ /* 0x000fe20008000f00 */
        /* <DEDUP_REMOVED lines=50> */
[----:B------:R-:W-:Y:S05]  /*8430*/  LDSM.16.M88.4 R192, [R202+0x10000] ;  /* 0x01000000cac0783b */ /* 0x000fea0000000200 */
[C---:B------:R-:W-:Y:S08]  /*8440*/  HMMA.16816.F32.BF16 R8, R32.reuse, R10, RZ ;  /* 0x0000000a2008723c */ /* 0x040ff000000418ff */
[C---:B-1----:R-:W-:Y:S08]  /*8450*/  HMMA.16816.F32.BF16 R12, R32.reuse, R16, RZ ;  /* 0x00000010200c723c */ /* 0x042ff000000418ff */
[C---:B------:R-:W-:Y:S08]  /*8460*/  HMMA.16816.F32.BF16 R16, R32.reuse, R18, RZ ;  /* 0x000000122010723c */ /* 0x040ff000000418ff */
[C---:B----4-:R-:W-:Y:S08]  /*8470*/  HMMA.16816.F32.BF16 R20, R32.reuse, R24, RZ ;  /* 0x000000182014723c */ /* 0x050ff000000418ff */
[C---:B------:R-:W-:Y:S08]  /*8480*/  HMMA.16816.F32.BF16 R24, R32.reuse, R26, RZ ;  /* 0x0000001a2018723c */ /* 0x040ff000000418ff */
[C---:B------:R-:W-:Y:S08]  /*8490*/  HMMA.16816.F32.BF16 R28, R32.reuse, R168, RZ ;  /* 0x000000a8201c723c */ /* 0x040ff000000418ff */
[----:B------:R-:W-:Y:S01]  /*84a0*/  HMMA.16816.F32.BF16 R32, R32, R170, RZ ;  /* 0x000000aa2020723c */ /* 0x000fe200000418ff */
[----:B------:R-:W1:Y:S07]  /*84b0*/  LDSM.16.M88.4 R168, [R206] ;  /* 0x00000000cea8783b */ /* 0x000e6e0000000200 */
        /* <DEDUP_REMOVED lines=12> */
[----:B------:R-:W4:Y:S03]  /*8580*/  LDSM.16.M88.4 R188, [R201] ;  /* 0x00000000c9bc783b */ /* 0x000f260000000200 */
        /* <DEDUP_REMOVED lines=61> */
[C---:B----4-:R-:W-:Y:S08]  /*8960*/  HMMA.16816.F32.BF16 R28, R168.reuse, R188, R28 ;  /* 0x000000bca81c723c */ /* 0x050ff0000004181c */
[----:B------:R-:W-:Y:S01]  /*8970*/  HMMA.16816.F32.BF16 R32, R168, R190, R32 ;  /* 0x000000bea820723c */ /* 0x000fe20000041820 */
[----:B------:R-:W4:Y:S04]  /*8980*/  LDSM.16.M88.4 R168, [R201+0x3800] ;  /* 0x00380000c9a8783b */ /* 0x000f280000000200 */
[----:B------:R-:W4:Y:S03]  /*8990*/  LDSM.16.M88.4 R188, [R196+0x14000] ;  /* 0x01400000c4bc783b */ /* 0x000f260000000200 */
        /* <DEDUP_REMOVED lines=13> */
[C---:B------:R-:W-:Y:S08]  /*8a70*/  HMMA.16816.F32.BF16 R4, R184.reuse, R188, R4 ;  /* 0x000000bcb804723c */ /* 0x040ff00000041804 */
        /* <DEDUP_REMOVED lines=46> */
[----:B------:R-:W3:Y:S07]  /*8d60*/  LDSM.16.M88.4 R184, [R196+0x17800] ;  /* 0x01780000c4b8783b */ /* 0x000eee0000000200 */
        /* <DEDUP_REMOVED lines=13> */
[C---:B------:R-:W-:Y:S08]  /*8e40*/  HMMA.16816.F32.BF16 R28, R172.reuse, R184, R28 ;  /* 0x000000b8ac1c723c */ /* 0x040ff0000004181c */
        /* <DEDUP_REMOVED lines=30> */
[----:B------:R-:W-:Y:S02]  /*9030*/  LEA.HI.X.SX32 R169, R0, R225, 0x6, P5 ;  /* 0x000000e100a97211 */ /* 0x000fe400028f36ff */
[----:B------:R-:W-:Y:S01]  /*9040*/  ISETP.LT.AND P5, PT, RZ, UR28, PT ;  /* 0x0000001cff007c0c */ /* 0x000fe2000bfa1270 */
[----:B------:R-:W-:Y:S01]  /*9050*/  IMAD.WIDE.U32 R170, R2, c[0x0][0x198], RZ ;  /* 0x0000660002aa7a25 */ /* 0x000fe200078e00ff */
[C---:B------:R-:W-:Y:S05]  /*9060*/  HMMA.16816.F32.BF16 R4, R172.reuse, R176, R4 ;  /* 0x000000b0ac04723c */ /* 0x040fea0000041804 */
[----:B------:R-:W-:Y:S01]  /*9070*/  IMAD R0, R169, c[0x0][0x198], RZ ;  /* 0x00006600a9007a24 */ /* 0x000fe200078e02ff */
[----:B------:R-:W-:Y:S01]  /*9080*/  LEA R2, P0, R170, R244, 0x1 ;  /* 0x000000f4aa027211 */ /* 0x000fe200078008ff */
[----:B------:R-:W-:Y:S01]  /*9090*/  IMAD.IADD R3, R171, 0x1, R3 ;  /* 0x00000001ab037824 */ /* 0x000fe200078e0203 */
[C---:B------:R-:W-:Y:S04]  /*90a0*/  HMMA.16816.F32.BF16 R8, R172.reuse, R178, R8 ;  /* 0x000000b2ac08723c */ /* 0x040fe80000041808 */
[----:B------:R-:W-:Y:S01]  /*90b0*/  IMAD R0, R168, c[0x0][0x19c], R0 ;  /* 0x00006700a8007a24 */ /* 0x000fe200078e0200 */
[----:B------:R-:W-:Y:S03]  /*90c0*/  LEA.HI.X R3, R170, R242, R3, 0x1, P0 ;  /* 0x000000f2aa037211 */ /* 0x000fe600000f0c03 */
[C---:B---3--:R-:W-:Y:S08]  /*90d0*/  HMMA.16816.F32.BF16 R12, R172.reuse, R184, R12 ;  /* 0x000000b8ac0c723c */ /* 0x048ff0000004180c */
[C---:B------:R-:W-:Y:S08]  /*90e0*/  HMMA.16816.F32.BF16 R16, R172.reuse, R186, R16 ;  /* 0x000000baac10723c */ /* 0x040ff00000041810 */
[C---:B----4-:R-:W-:Y:S08]  /*90f0*/  HMMA.16816.F32.BF16 R20, R172.reuse, R188, R20 ;  /* 0x000000bcac14723c */ /* 0x050ff00000041814 */
[C---:B------:R-:W-:Y:S08]  /*9100*/  HMMA.16816.F32.BF16 R24, R172.reuse, R190, R24 ;  /* 0x000000beac18723c */ /* 0x040ff00000041818 */
[C---:B-1----:R-:W-:Y:S08]  /*9110*/  HMMA.16816.F32.BF16 R28, R172.reuse, R192, R28 ;  /* 0x000000c0ac1c723c */ /* 0x042ff0000004181c */
[----:B------:R-:W-:Y:S07]  /*9120*/  HMMA.16816.F32.BF16 R32, R172, R194, R32 ;  /* 0x000000c2ac20723c */ /* 0x000fee0000041820 */
[----:B------:R-:W-:Y:S05]  /*9130*/  IMAD.WIDE.U32 R172, R168, c[0x0][0x198], RZ ;  /* 0x00006600a8ac7a25 */ /* 0x000fea00078e00ff */
[C---:B------:R-:W-:Y:S01]  /*9140*/  LEA R168, P6, R172.reuse, R244, 0x1 ;  /* 0x000000f4aca87211 */ /* 0x040fe200078c08ff */
[----:B------:R-:W-:Y:S05]  /*9150*/  IMAD.IADD R0, R173, 0x1, R0 ;  /* 0x00000001ad007824 */ /* 0x000fea00078e0200 */
[----:B------:R-:W-:Y:S01]  /*9160*/  LEA.HI.X R169, R172, R242, R0, 0x1, P6 ;  /* 0x000000f2aca97211 */ /* 0x000fe200030f0c00 */
[----:B------:R-:W-:-:S05]  /*9170*/  @P5 BRA `(.L_x_1326) ;  /* 0xffffe82000005947 */ /* 0x000fca000383ffff */
.L_x_1325:
[----:B------:R-:W-:Y:S01]  /*9180*/  FMNMX.FTZ R0, R4, R149, !PT ;  /* 0x0000009504007209 */ /* 0x000fe20007810000 */
[----:B------:R-:W-:Y:S01]  /*9190*/  USHF.L.U32 UR7, UR28, 0x1, URZ ;  /* 0x000000011c077899 */ /* 0x000fe2000800063f */
[----:B-1----:R-:W-:Y:S01]  /*91a0*/  LDSM.16.MT88.4 R172, [R197+0x18000] ;  /* 0x01800000c5ac783b */ /* 0x002fe20000004200 */
[----:B------:R-:W-:Y:S01]  /*91b0*/  UIADD3 UR30, UR30, 0x1, URZ ;  /* 0x000000011e1e7890 */ /* 0x000fe2000fffe03f */
        /* <DEDUP_REMOVED lines=47> */
[----:B------:R-:W-:Y:S02]  /*94b0*/  FSEL R180, R180, RZ, P0 ;  /* 0x000000ffb4b47208 */ /* 0x000fe40000000000 */
[----:B------:R-:W-:Y:S01]  /*94c0*/  FSETP.NEU.FTZ.AND P0, PT, R3, -INF , PT ;  /* 0xff8000000300780b */ /* 0x000fe20003f1d000 */
[----:B------:R-:W-:Y:S01]  /*94d0*/  FMUL.FTZ R2, R2, c[0x0][0x23c] ;  /* 0x00008f0002027a20 */ /* 0x000fe20000410000 */
[----:B------:R-:W-:Y:S01]  /*94e0*/  LOP3.LUT R149, R231, UR7, R149, 0x96, !PT ;  /* 0x00000007e7957c12 */ /* 0x000fe2000f8e9695 */
[--C-:B------:R-:W-:Y:S01]  /*94f0*/  FFMA.FTZ R8, R8, c[0x0][0x23c], -R180.reuse ;  /* 0x00008f0008087a23 */ /* 0x100fe200000108b4 */
[----:B------:R-:W-:Y:S01]  /*9500*/  FSEL R181, R181, RZ, P0 ;  /* 0x000000ffb5b57208 */ /* 0x000fe20000000000 */
[----:B------:R-:W-:Y:S01]  /*9510*/  FFMA.FTZ R9, R9, c[0x0][0x23c], -R180 ;  /* 0x00008f0009097a23 */ /* 0x000fe200000108b4 */
[----:B------:R-:W-:Y:S01]  /*9520*/  UIADD3 UR7, UR7, 0x1, URZ ;  /* 0x0000000107077890 */ /* 0x000fe2000fffe03f */
        /* <DEDUP_REMOVED lines=14> */
[----:B------:R-:W-:Y:S01]  /*9610*/  FFMA.FTZ R29, R29, c[0x0][0x23c], -R180 ;  /* 0x00008f001d1d7a23 */ /* 0x000fe200000108b4 */
[----:B-1----:R-:W-:Y:S01]  /*9620*/  LOP3.LUT R8, R183, UR15, R168, 0x96, !PT ;  /* 0x0000000fb7087c12 */ /* 0x002fe2000f8e96a8 */
[----:B------:R-:W-:Y:S04]  /*9630*/  IMAD.WIDE.U32 R168, R0, -0x2daee0ad, RZ ;  /* 0xd2511f5300a87825 */ /* 0x000fe800078e00ff */
[--C-:B------:R-:W-:Y:S01]  /*9640*/  FFMA.FTZ R30, R30, c[0x0][0x23c], -R181.reuse ;  /* 0x00008f001e1e7a23 */ /* 0x100fe200000108b5 */
[----:B------:R1:W-:Y:S01]  /*9650*/  MUFU.EX2 R233, R11 ;  /* 0x0000000b00e97308 */ /* 0x0003e20000000800 */
[--C-:B------:R-:W-:Y:S02]  /*9660*/  FFMA.FTZ R31, R31, c[0x0][0x23c], -R181.reuse ;  /* 0x00008f001f1f7a23 */ /* 0x100fe400000108b5 */
[--C-:B------:R-:W-:Y:S02]  /*9670*/  FFMA.FTZ R16, R16, c[0x0][0x23c], -R180.reuse ;  /* 0x00008f0010107a23 */ /* 0x100fe400000108b4 */
[----:B--2---:R-:W-:Y:S04]  /*9680*/  IMAD.WIDE.U32 R8, R8, -0x2daee0ad, RZ ;  /* 0xd2511f5308087825 */ /* 0x004fe800078e00ff */
[----:B------:R-:W-:Y:S01]  /*9690*/  FFMA.FTZ R17, R17, c[0x0][0x23c], -R180 ;  /* 0x00008f0011117a23 */ /* 0x000fe200000108b4 */
[----:B------:R2:W-:Y:S01]  /*96a0*/  MUFU.EX2 R232, R4 ;  /* 0x0000000400e87308 */ /* 0x0005e20000000800 */
[----:B------:R-:W-:Y:S01]  /*96b0*/  LOP3.LUT R0, R9, UR12, R168, 0x96, !PT ;  /* 0x0000000c09007c12 */ /* 0x000fe2000f8e96a8 */
[--C-:B------:R-:W-:Y:S01]  /*96c0*/  FFMA.FTZ R18, R18, c[0x0][0x23c], -R181.reuse ;  /* 0x00008f0012127a23 */ /* 0x100fe200000108b5 */
[----:B---3--:R-:W-:Y:S01]  /*96d0*/  LOP3.LUT R10, R169, UR14, R228, 0x96, !PT ;  /* 0x0000000ea90a7c12 */ /* 0x008fe2000f8e96e4 */
[--C-:B------:R-:W-:Y:S02]  /*96e0*/  FFMA.FTZ R19, R19, c[0x0][0x23c], -R181.reuse ;  /* 0x00008f0013137a23 */ /* 0x100fe400000108b5 */
[----:B------:R-:W-:Y:S04]  /*96f0*/  IMAD.WIDE.U32 R184, R0, -0x326172a9, RZ ;  /* 0xcd9e8d5700b87825 */ /* 0x000fe800078e00ff */
[----:B------:R3:W-:Y:S01]  /*9700*/  MUFU.EX2 R195, R5 ;  /* 0x0000000500c37308 */ /* 0x0007e20000000800 */
[----:B------:R-:W-:Y:S04]  /*9710*/  IMAD.WIDE.U32 R168, R10, -0x326172a9, RZ ;  /* 0xcd9e8d570aa87825 */ /* 0x000fe800078e00ff */
[--C-:B------:R-:W-:Y:S01]  /*9720*/  FFMA.FTZ R14, R14, c[0x0][0x23c], -R181.reuse ;  /* 0x00008f000e0e7a23 */ /* 0x100fe200000108b5 */
[----:B------:R-:W-:Y:S01]  /*9730*/  LOP3.LUT R10, R169, UR13, R182, 0x96, !PT ;  /* 0x0000000da90a7c12 */ /* 0x000fe2000f8e96b6 */
[----:B------:R-:W-:Y:S01]  /*9740*/  FFMA.FTZ R20, R20, c[0x0][0x23c], -R180 ;  /* 0x00008f0014147a23 */ /* 0x000fe200000108b4 */
[----:B------:R-:W-:Y:S01]  /*9750*/  LOP3.LUT R0, R185, UR11, R168, 0x96, !PT ;  /* 0x0000000bb9007c12 */ /* 0x000fe2000f8e96a8 */
[----:B------:R-:W-:Y:S01]  /*9760*/  FFMA.FTZ R22, R22, c[0x0][0x23c], -R181 ;  /* 0x00008f0016167a23 */ /* 0x000fe200000108b5 */
[----:B------:R4:W-:Y:S01]  /*9770*/  MUFU.EX2 R194, R6 ;  /* 0x0000000600c27308 */ /* 0x0009e20000000800 */
[----:B-1----:R-:W-:Y:S04]  /*9780*/  IMAD.WIDE.U32 R10, R10, -0x2daee0ad, RZ ;  /* 0xd2511f530a0a7825 */ /* 0x002fe800078e00ff */
[----:B------:R-:W-:Y:S01]  /*9790*/  IMAD.WIDE.U32 R186, R0, -0x2daee0ad, RZ ;  /* 0xd2511f5300ba7825 */ /* 0x000fe200078e00ff */
[----:B------:R-:W-:Y:S03]  /*97a0*/  LOP3.LUT R8, R11, UR10, R8, 0x96, !PT ;  /* 0x0000000a0b087c12 */ /* 0x000fe6000f8e9608 */
[----:B------:R-:W-:Y:S01]  /*97b0*/  FADD.FTZ R0, -R3, R150 ;  /* 0x0000009603007221 */ /* 0x000fe20000010100 */
[----:B------:R1:W-:Y:S01]  /*97c0*/  MUFU.EX2 R193, R7 ;  /* 0x0000000700c17308 */ /* 0x0003e20000000800 */
[----:B--2---:R-:W-:Y:S01]  /*97d0*/  LOP3.LUT R4, R187, UR8, R10, 0x96, !PT ;  /* 0x00000008bb047c12 */ /* 0x004fe2000f8e960a */
[----:B------:R-:W-:Y:S04]  /*97e0*/  IMAD.WIDE.U32 R188, R8, -0x326172a9, RZ ;  /* 0xcd9e8d5708bc7825 */ /* 0x000fe800078e00ff */
[----:B------:R-:W-:Y:S01]  /*97f0*/  FMUL.FTZ R0, R0, c[0x0][0x23c] ;  /* 0x00008f0000007a20 */ /* 0x000fe20000410000 */
[----:B------:R-:W-:Y:S01]  /*9800*/  LOP3.LUT R150, R189, UR9, R184, 0x96, !PT ;  /* 0x00000009bd967c12 */ /* 0x000fe2000f8e96b8 */
[----:B---3--:R-:W-:Y:S02]  /*9810*/  IMAD.WIDE.U32 R4, R4, -0x326172a9, RZ ;  /* 0xcd9e8d5704047825 */ /* 0x008fe400078e00ff */
[----:B------:R-:W2:Y:S02]  /*9820*/  MUFU.EX2 R2, R2 ;  /* 0x0000000200027308 */ /* 0x000ea40000000800 */
[----:B------:R-:W-:Y:S01]  /*9830*/  IMAD.WIDE.U32 R150, R150, -0x2daee0ad, RZ ;  /* 0xd2511f5396967825 */ /* 0x000fe200078e00ff */
[----:B------:R-:W-:Y:S02]  /*9840*/  SHF.R.U32.HI R11, RZ, 0x18, R4 ;  /* 0x00000018ff0b7819 */ /* 0x000fe40000011604 */
[----:B----4-:R-:W-:Y:S01]  /*9850*/  LOP3.LUT R6, R4, 0xffff, RZ, 0xc0, !PT ;  /* 0x0000ffff04067812 */ /* 0x010fe200078ec0ff */
[----:B------:R-:W-:Y:S01]  /*9860*/  FFMA.FTZ R32, R32, c[0x0][0x23c], -R180 ;  /* 0x00008f0020207a23 */ /* 0x000fe200000108b4 */
[----:B------:R-:W-:Y:S01]  /*9870*/  LOP3.LUT R5, R5, UR19, R188, 0x96, !PT ;  /* 0x0000001305057c12 */ /* 0x000fe2000f8e96bc */
[----:B------:R-:W-:Y:S01]  /*9880*/  FFMA.FTZ R13, R13, c[0x0][0x23c], -R180 ;  /* 0x00008f000d0d7a23 */ /* 0x000fe200000108b4 */
[----:B------:R-:W-:Y:S01]  /*9890*/  SHF.R.U32.HI R8, RZ, 0x10, R4 ;  /* 0x00000010ff087819 */ /* 0x000fe20000011604 */
[----:B------:R-:W3:Y:S01]  /*98a0*/  MUFU.EX2 R0, R0 ;  /* 0x0000000000007308 */ /* 0x000ee20000000800 */
[----:B------:R-:W-:Y:S01]  /*98b0*/  LOP3.LUT R149, R4, 0xff, RZ, 0xc0, !PT ;  /* 0x000000ff04957812 */ /* 0x000fe200078ec0ff */
[--C-:B------:R-:W-:Y:S01]  /*98c0*/  FFMA.FTZ R25, R25, c[0x0][0x23c], -R180.reuse ;  /* 0x00008f0019197a23 */ /* 0x100fe200000108b4 */
[C---:B------:R-:W-:Y:S01]  /*98d0*/  LOP3.LUT R4, R5.reuse, 0xffff, RZ, 0xc0, !PT ;  /* 0x0000ffff05047812 */ /* 0x040fe200078ec0ff */
[----:B------:R-:W-:Y:S01]  /*98e0*/  FFMA.FTZ R24, R24, c[0x0][0x23c], -R180 ;  /* 0x00008f0018187a23 */ /* 0x000fe200000108b4 */
[--C-:B-1----:R-:W-:Y:S02]  /*98f0*/  SHF.R.U32.HI R7, RZ, 0x10, R5.reuse ;  /* 0x00000010ff077819 */ /* 0x102fe40000011605 */
[----:B------:R-:W-:Y:S02]  /*9900*/  SHF.R.U32.HI R10, RZ, 0x8, R6 ;  /* 0x00000008ff0a7819 */ /* 0x000fe40000011606 */
[----:B------:R-:W-:Y:S01]  /*9910*/  LOP3.LUT R9, R8, 0xff, RZ, 0xc0, !PT ;  /* 0x000000ff08097812 */ /* 0x000fe200078ec0ff */
[----:B------:R1:W-:Y:S01]  /*9920*/  MUFU.EX2 R192, R16 ;  /* 0x0000001000c07308 */ /* 0x0003e20000000800 */
[----:B------:R-:W-:Y:S02]  /*9930*/  LOP3.LUT R8, R5, 0xff, RZ, 0xc0, !PT ;  /* 0x000000ff05087812 */ /* 0x000fe400078ec0ff */
[----:B------:R-:W-:Y:S01]  /*9940*/  SHF.R.U32.HI R6, RZ, 0x18, R5 ;  /* 0x00000018ff067819 */ /* 0x000fe20000011605 */
[C---:B--2---:R-:W-:Y:S01]  /*9950*/  FMUL.FTZ R36, R2.reuse, R36 ;  /* 0x0000002402247220 */ /* 0x044fe20000410000 */
[----:B------:R-:W-:Y:S01]  /*9960*/  SHF.R.U32.HI R5, RZ, 0x8, R4 ;  /* 0x00000008ff057819 */ /* 0x000fe20000011604 */
[C---:B------:R-:W-:Y:S01]  /*9970*/  FMUL.FTZ R37, R2.reuse, R37 ;  /* 0x0000002502257220 */ /* 0x040fe20000410000 */
        /* <DEDUP_REMOVED lines=15> */
[C---:B------:R-:W-:Y:S01]  /*9a70*/  FMUL.FTZ R8, R2.reuse, R156 ;  /* 0x0000009c02087220 */ /* 0x040fe20000410000 */
        /* <DEDUP_REMOVED lines=10> */
[----:B------:R2:W3:Y:S01]  /*9b20*/  MUFU.EX2 R191, R17 ;  /* 0x0000001100bf7308 */ /* 0x0004e20000000800 */
[----:B------:R-:W4:Y:S01]  /*9b30*/  LDSM.16.MT88.4 R152, [R200+0x18000] ;  /* 0x01800000c898783b */ /* 0x000f220000004200 */
[C---:B------:R-:W-:Y:S02]  /*9b40*/  FMUL.FTZ R10, R0.reuse, R158 ;  /* 0x0000009e000a7220 */ /* 0x040fe40000410000 */
[----:B------:R-:W-:Y:S02]  /*9b50*/  FMUL.FTZ R11, R0, R159 ;  /* 0x0000009f000b7220 */ /* 0x000fe40000410000 */
[C---:B------:R-:W-:Y:S03]  /*9b60*/  HMMA.16816.F32.BF16 R4, R168.reuse, R172, R4 ;  /* 0x000000aca804723c */ /* 0x040fe60000041804 */
[----:B------:R-:W5:Y:S01]  /*9b70*/  LDSM.16.MT88.4 R156, [R199+0x18000] ;  /* 0x01800000c79c783b */ /* 0x000f620000004200 */
[----:B------:R3:W-:Y:S01]  /*9b80*/  MUFU.EX2 R190, R18 ;  /* 0x0000001200be7308 */ /* 0x0007e20000000800 */
[----:B-1----:R-:W-:Y:S02]  /*9b90*/  FMUL.FTZ R16, R2, R160 ;  /* 0x000000a002107220 */ /* 0x002fe40000410000 */
[C---:B------:R-:W-:Y:S01]  /*9ba0*/  FMUL.FTZ R38, R0.reuse, R38 ;  /* 0x0000002600267220 */ /* 0x040fe20000410000 */
[C---:B------:R-:W-:Y:S03]  /*9bb0*/  HMMA.16816.F32.BF16 R8, R168.reuse, R174, R8 ;  /* 0x000000aea808723c */ /* 0x040fe60000041808 */
[----:B------:R-:W1:Y:S01]  /*9bc0*/  LDSM.16.MT88.4 R172, [R197+0x1a000] ;  /* 0x01a00000c5ac783b */ /* 0x000e620000004200 */
[C---:B------:R-:W-:Y:S02]  /*9bd0*/  FMUL.FTZ R39, R0.reuse, R39 ;  /* 0x0000002700277220 */ /* 0x040fe40000410000 */
[C---:B------:R-:W-:Y:S01]  /*9be0*/  FMUL.FTZ R42, R0.reuse, R42 ;  /* 0x0000002a002a7220 */ /* 0x040fe20000410000 */
[----:B------:R5:W1:Y:S01]  /*9bf0*/  MUFU.EX2 R189, R19 ;  /* 0x0000001300bd7308 */ /* 0x000a620000000800 */
[----:B------:R-:W-:Y:S03]  /*9c00*/  FMUL.FTZ R43, R0, R43 ;  /* 0x0000002b002b7220 */ /* 0x000fe60000410000 */
[C---:B------:R-:W-:Y:S03]  /*9c10*/  HMMA.16816.F32.BF16 R36, R168.reuse, R176, R36 ;  /* 0x000000b0a824723c */ /* 0x040fe60000041824 */
[C---:B--2---:R-:W-:Y:S02]  /*9c20*/  FMUL.FTZ R17, R2.reuse, R161 ;  /* 0x000000a102117220 */ /* 0x044fe40000410000 */
[----:B------:R-:W-:Y:S01]  /*9c30*/  FMUL.FTZ R45, R2, R45 ;  /* 0x0000002d022d7220 */ /* 0x000fe20000410000 */
[----:B------:R-:W-:Y:S01]  /*9c40*/  MUFU.EX2 R177, R20 ;  /* 0x0000001400b17308 */ /* 0x000fe20000000800 */
[C---:B------:R-:W-:Y:S01]  /*9c50*/  FMUL.FTZ R46, R0.reuse, R46 ;  /* 0x0000002e002e7220 */ /* 0x040fe20000410000 */
[C---:B------:R-:W-:Y:S04]  /*9c60*/  HMMA.16816.F32.BF16 R40, R168.reuse, R178, R40 ;  /* 0x000000b2a828723c */ /* 0x040fe80000041828 */
[C---:B------:R-:W-:Y:S02]  /*9c70*/  FMUL.FTZ R47, R0.reuse, R47 ;  /* 0x0000002f002f7220 */ /* 0x040fe40000410000 */
[----:B---3--:R-:W-:Y:S02]  /*9c80*/  FMUL.FTZ R18, R0, R162 ;  /* 0x000000a200127220 */ /* 0x008fe40000410000 */
[----:B------:R-:W-:Y:S01]  /*9c90*/  MUFU.EX2 R179, R26 ;  /* 0x0000001a00b37308 */ /* 0x000fe20000000800 */
[C---:B------:R-:W-:Y:S02]  /*9ca0*/  FMUL.FTZ R48, R2.reuse, R48 ;  /* 0x0000003002307220 */ /* 0x040fe40000410000 */
[C---:B----4-:R-:W-:Y:S03]  /*9cb0*/  HMMA.16816.F32.BF16 R44, R168.reuse, R152, R44 ;  /* 0x00000098a82c723c */ /* 0x050fe6000004182c */
[----:B------:R-:W-:Y:S02]  /*9cc0*/  FMUL.FTZ R49, R2, R49 ;  /* 0x0000003102317220 */ /* 0x000fe40000410000 */
[C---:B------:R-:W-:Y:S02]  /*9cd0*/  FMUL.FTZ R50, R0.reuse, R50 ;  /* 0x0000003200327220 */ /* 0x040fe40000410000 */
[C---:B------:R-:W-:Y:S01]  /*9ce0*/  FMUL.FTZ R51, R0.reuse, R51 ;  /* 0x0000003300337220 */ /* 0x040fe20000410000 */
[----:B------:R-:W-:Y:S01]  /*9cf0*/  MUFU.EX2 R178, R27 ;  /* 0x0000001b00b27308 */ /* 0x000fe20000000800 */
[----:B-----5:R-:W-:Y:S02]  /*9d00*/  FMUL.FTZ R19, R0, R163 ;  /* 0x000000a300137220 */ /* 0x020fe40000410000 */
[----:B------:R-:W-:Y:S01]  /*9d10*/  LDSM.16.MT88.4 R160, [R197+0x18800] ;  /* 0x01880000c5a0783b */ /* 0x000fe20000004200 */
[C---:B------:R-:W-:Y:S02]  /*9d20*/  FMUL.FTZ R52, R2.reuse, R52 ;  /* 0x0000003402347220 */ /* 0x040fe40000410000 */
[C---:B------:R-:W-:Y:S03]  /*9d30*/  HMMA.16816.F32.BF16 R48, R168.reuse, R154, R48 ;  /* 0x0000009aa830723c */ /* 0x040fe60000041830 */
[----:B------:R-:W-:Y:S01]  /*9d40*/  FMUL.FTZ R53, R2, R53 ;  /* 0x0000003502357220 */ /* 0x000fe20000410000 */
[----:B------:R2:W-:Y:S01]  /*9d50*/  MUFU.EX2 R187, R13 ;  /* 0x0000000d00bb7308 */ /* 0x0005e20000000800 */
[----:B------:R-:W3:Y:S01]  /*9d60*/  LDSM.16.MT88.4 R152, [R198+0x1a000] ;  /* 0x01a00000c698783b */ /* 0x000ee20000004200 */
[C---:B------:R-:W-:Y:S02]  /*9d70*/  FMUL.FTZ R54, R0.reuse, R54 ;  /* 0x0000003600367220 */ /* 0x040fe40000410000 */
[----:B------:R-:W-:Y:S04]  /*9d80*/  FMUL.FTZ R55, R0, R55 ;  /* 0x0000003700377220 */ /* 0x000fe80000410000 */
[C---:B------:R-:W-:Y:S02]  /*9d90*/  FMUL.FTZ R56, R2.reuse, R56 ;  /* 0x0000003802387220 */ /* 0x040fe40000410000 */
[----:B------:R-:W-:Y:S01]  /*9da0*/  FMUL.FTZ R57, R2, R57 ;  /* 0x0000003902397220 */ /* 0x000fe20000410000 */
[C---:B------:R-:W-:Y:S01]  /*9db0*/  HMMA.16816.F32.BF16 R52, R168.reuse, R156, R52 ;  /* 0x0000009ca834723c */ /* 0x040fe20000041834 */
[----:B------:R-:W-:Y:S02]  /*9dc0*/  MUFU.EX2 R184, R24 ;  /* 0x0000001800b87308 */ /* 0x000fe40000000800 */
        /* <DEDUP_REMOVED lines=112> */
[----:B------:R-:W-:Y:S01]  /*a4d0*/  FFMA.FTZ R149, R12, c[0x0][0x23c], -R180 ;  /* 0x00008f000c957a23 */ /* 0x000fe200000108b4 */
[----:B------:R-:W-:Y:S01]  /*a4e0*/  LOP3.LUT R173, R150, 0xff, RZ, 0xc0, !PT ;  /* 0x000000ff96ad7812 */ /* 0x000fe200078ec0ff */
[C---:B------:R-:W-:Y:S02]  /*a4f0*/  FMUL.FTZ R140, R2.reuse, R140 ;  /* 0x0000008c028c7220 */ /* 0x040fe40000410000 */
[----:B------:R1:W5:Y:S01]  /*a500*/  MUFU.EX2 R188, R149 ;  /* 0x0000009500bc7308 */ /* 0x0003620000000800 */
[C---:B------:R-:W-:Y:S03]  /*a510*/  HMMA.16816.F32.BF16 R136, R168.reuse, R174, R136 ;  /* 0x000000aea888723c */ /* 0x040fe60000041888 */
[----:B------:R-:W-:Y:S01]  /*a520*/  LOP3.LUT R12, R151, UR18, R186, 0x96, !PT ;  /* 0x00000012970c7c12 */ /* 0x000fe2000f8e96ba */
[----:B------:R-:W-:Y:S01]  /*a530*/  FMUL.FTZ R141, R2, R141 ;  /* 0x0000008d028d7220 */ /* 0x000fe20000410000 */
[--C-:B------:R-:W-:Y:S01]  /*a540*/  SHF.R.U32.HI R172, RZ, 0x18, R150.reuse ;  /* 0x00000018ffac7819 */ /* 0x100fe20000011696 */
[----:B------:R-:W-:Y:S01]  /*a550*/  FMUL.FTZ R142, R0, R142 ;  /* 0x0000008e008e7220 */ /* 0x000fe20000410000 */
[----:B--2---:R-:W-:Y:S01]  /*a560*/  LOP3.LUT R13, R12, 0xffff, RZ, 0xc0, !PT ;  /* 0x0000ffff0c0d7812 */ /* 0x004fe200078ec0ff */
[C---:B---3--:R-:W-:Y:S01]  /*a570*/  HMMA.16816.F32.BF16 R16, R168.reuse, R152, R16 ;  /* 0x00000098a810723c */ /* 0x048fe20000041810 */
[----:B------:R2:W-:Y:S03]  /*a580*/  MUFU.EX2 R186, R14 ;  /* 0x0000000e00ba7308 */ /* 0x0005e60000000800 */
[----:B------:R-:W-:Y:S01]  /*a590*/  FMUL.FTZ R143, R0, R143 ;  /* 0x0000008f008f7220 */ /* 0x000fe20000410000 */
[----:B------:R-:W-:Y:S01]  /*a5a0*/  LOP3.LUT R151, R150, 0xffff, RZ, 0xc0, !PT ;  /* 0x0000ffff96977812 */ /* 0x000fe200078ec0ff */
[----:B------:R-:W-:Y:S01]  /*a5b0*/  FMUL.FTZ R144, R2, R144 ;  /* 0x0000009002907220 */ /* 0x000fe20000410000 */
[----:B------:R-:W-:Y:S01]  /*a5c0*/  LOP3.LUT R152, R12, 0xff, RZ, 0xc0, !PT ;  /* 0x000000ff0c987812 */ /* 0x000fe200078ec0ff */
[----:B------:R-:W-:Y:S03]  /*a5d0*/  FFMA.FTZ R153, R15, c[0x0][0x23c], -R181 ;  /* 0x00008f000f997a23 */ /* 0x000fe600000108b5 */
[C---:B------:R-:W-:Y:S01]  /*a5e0*/  HMMA.16816.F32.BF16 R140, R168.reuse, R154, R140 ;  /* 0x0000009aa88c723c */ /* 0x040fe2000004188c */
[----:B------:R3:W3:Y:S02]  /*a5f0*/  MUFU.EX2 R185, R153 ;  /* 0x0000009900b97308 */ /* 0x0006e40000000800 */
[----:B------:R-:W-:Y:S01]  /*a600*/  FMUL.FTZ R15, R0, R167 ;  /* 0x000000a7000f7220 */ /* 0x000fe20000410000 */
[----:B-1----:R-:W-:Y:S01]  /*a610*/  SHF.R.U32.HI R149, RZ, 0x10, R150 ;  /* 0x00000010ff957819 */ /* 0x002fe20000011696 */
[C---:B------:R-:W-:Y:S01]  /*a620*/  FMUL.FTZ R145, R2.reuse, R145 ;  /* 0x0000009102917220 */ /* 0x040fe20000410000 */
[----:B------:R-:W-:Y:S01]  /*a630*/  SHF.R.U32.HI R150, RZ, 0x8, R13 ;  /* 0x00000008ff967819 */ /* 0x000fe2000001160d */
[----:B------:R-:W-:Y:S01]  /*a640*/  FMUL.FTZ R13, R2, R165 ;  /* 0x000000a5020d7220 */ /* 0x000fe20000410000 */
[----:B------:R-:W-:Y:S01]  /*a650*/  SHF.R.U32.HI R154, RZ, 0x8, R151 ;  /* 0x00000008ff9a7819 */ /* 0x000fe20000011697 */
[C---:B------:R-:W-:Y:S03]  /*a660*/  FMUL.FTZ R146, R0.reuse, R146 ;  /* 0x0000009200927220 */ /* 0x040fe60000410000 */
[----:B------:R-:W-:Y:S01]  /*a670*/  LOP3.LUT R155, R149, 0xff, RZ, 0xc0, !PT ;  /* 0x000000ff959b7812 */ /* 0x000fe200078ec0ff */
[C---:B------:R-:W-:Y:S01]  /*a680*/  FMUL.FTZ R147, R0.reuse, R147 ;  /* 0x0000009300937220 */ /* 0x040fe20000410000 */
[--C-:B------:R-:W-:Y:S01]  /*a690*/  SHF.R.U32.HI R149, RZ, 0x10, R12.reuse ;  /* 0x00000010ff957819 */ /* 0x100fe2000001160c */
[----:B--2---:R-:W-:Y:S01]  /*a6a0*/  FMUL.FTZ R14, R0, R166 ;  /* 0x000000a6000e7220 */ /* 0x004fe20000410000 */
[----:B------:R-:W-:Y:S01]  /*a6b0*/  SHF.R.U32.HI R151, RZ, 0x18, R12 ;  /* 0x00000018ff977819 */ /* 0x000fe2000001160c */
[C---:B------:R-:W-:Y:S01]  /*a6c0*/  FMUL.FTZ R12, R2.reuse, R164 ;  /* 0x000000a4020c7220 */ /* 0x040fe20000410000 */
[----:B------:R-:W-:Y:S01]  /*a6d0*/  PRMT R154, R173, 0x5410, R154 ;  /* 0x00005410ad9a7816 */ /* 0x000fe2000000009a */
[----:B------:R-:W1:Y:S01]  /*a6e0*/  LDSM.16.MT88.4 R164, [R198+0x18800] ;  /* 0x01880000c6a4783b */ /* 0x000e620000004200 */
[----:B------:R-:W-:Y:S01]  /*a6f0*/  LOP3.LUT R149, R149, 0xff, RZ, 0xc0, !PT ;  /* 0x000000ff95957812 */ /* 0x000fe200078ec0ff */
[----:B------:R-:W-:Y:S01]  /*a700*/  FFMA.FTZ R2, R2, R237, R232 ;  /* 0x000000ed02027223 */ /* 0x000fe200000100e8 */
[----:B------:R-:W-:Y:S01]  /*a710*/  PRMT R155, R155, 0x5410, R172 ;  /* 0x000054109b9b7816 */ /* 0x000fe200000000ac */
[--C-:B------:R-:W-:Y:S01]  /*a720*/  HSET2.LE.AND R154, R154, R245.reuse, PT ;  /* 0x000000f59a9a7233 */ /* 0x100fe20003803000 */
[C---:B----4-:R-:W-:Y:S03]  /*a730*/  HMMA.16816.F32.BF16 R12, R168.reuse, R156, R12 ;  /* 0x0000009ca80c723c */ /* 0x050fe6000004180c */
[----:B------:R-:W-:Y:S01]  /*a740*/  PRMT R152, R152, 0x5410, R150 ;  /* 0x0000541098987816 */ /* 0x000fe20000000096 */
[--C-:B------:R-:W-:Y:S01]  /*a750*/  HSET2.LE.AND R155, R155, R245.reuse, PT ;  /* 0x000000f59b9b7233 */ /* 0x100fe20003803000 */
[----:B------:R-:W-:Y:S01]  /*a760*/  PRMT R151, R149, 0x5410, R151 ;  /* 0x0000541095977816 */ /* 0x000fe20000000097 */
[----:B------:R-:W2:Y:S01]  /*a770*/  LDSM.16.MT88.4 R172, [R200+0x18800] ;  /* 0x01880000c8ac783b */ /* 0x000ea20000004200 */
[----:B------:R-:W-:Y:S01]  /*a780*/  F2FP.BF16.PACK_AB R149, R191, R192 ;  /* 0x000000c0bf95723e */ /* 0x000fe200000010ff */
[----:B------:R-:W-:Y:S04]  /*a790*/  HMMA.16816.F32.BF16 R144, R168, R158, R144 ;  /* 0x0000009ea890723c */ /* 0x000fe80000041890 */
[--C-:B------:R-:W-:Y:S01]  /*a7a0*/  HSET2.LE.AND R152, R152, R245.reuse, PT ;  /* 0x000000f598987233 */ /* 0x100fe20003803000 */
[----:B------:R-:W-:Y:S01]  /*a7b0*/  LOP3.LUT R154, R154, R149, RZ, 0xc0, !PT ;  /* 0x000000959a9a7212 */ /* 0x000fe200078ec0ff */
[--C-:B---3--:R-:W-:Y:S01]  /*a7c0*/  HSET2.LE.AND R153, R151, R245.reuse, PT ;  /* 0x000000f597997233 */ /* 0x108fe20003803000 */
[----:B------:R-:W-:Y:S01]  /*a7d0*/  F2FP.BF16.PACK_AB R149, R189, R190 ;  /* 0x000000bebd95723e */ /* 0x000fe200000010ff */
[----:B------:R-:W3:Y:S01]  /*a7e0*/  LDSM.16.MT88.4 R156, [R199+0x18800] ;  /* 0x01880000c79c783b */ /* 0x000ee20000004200 */
[----:B-----5:R-:W-:Y:S03]  /*a7f0*/  F2FP.BF16.PACK_AB R150, R187, R188 ;  /* 0x000000bcbb96723e */ /* 0x020fe600000010ff */
[----:B------:R-:W-:Y:S01]  /*a800*/  F2FP.BF16.PACK_AB R151, R185, R186 ;  /* 0x000000bab997723e */ /* 0x000fe200000010ff */
[----:B------:R-:W-:Y:S01]  /*a810*/  FFMA.FTZ R0, R0, R238, R194 ;  /* 0x000000ee00007223 */ /* 0x000fe200000100c2 */
[----:B------:R-:W-:Y:S01]  /*a820*/  LOP3.LUT R155, R155, R149, RZ, 0xc0, !PT ;  /* 0x000000959b9b7212 */ /* 0x000fe200078ec0ff */
[----:B------:R-:W-:Y:S01]  /*a830*/  FADD.FTZ R2, R195, R2 ;  /* 0x00000002c3027221 */ /* 0x000fe20000010000 */
[----:B------:R-:W-:Y:S01]  /*a840*/  LOP3.LUT R152, R152, R150, RZ, 0xc0, !PT ;  /* 0x0000009698987212 */ /* 0x000fe200078ec0ff */
[----:B------:R-:W4:Y:S01]  /*a850*/  LDSM.16.MT88.4 R168, [R197+0x1a800] ;  /* 0x01a80000c5a8783b */ /* 0x000f220000004200 */
[----:B------:R-:W-:Y:S01]  /*a860*/  LOP3.LUT R153, R153, R151, RZ, 0xc0, !PT ;  /* 0x0000009799997212 */ /* 0x000fe200078ec0ff */
[----:B------:R-:W-:Y:S01]  /*a870*/  FADD.FTZ R0, R193, R0 ;  /* 0x00000000c1007221 */ /* 0x000fe20000010000 */
[----:B------:R-:W-:Y:S01]  /*a880*/  MOV R149, UR7 ;  /* 0x0000000700957c02 */ /* 0x000fe20008000f00 */
[----:B------:R-:W-:Y:S02]  /*a890*/  FADD.FTZ R2, R236, R2 ;  /* 0x00000002ec027221 */ /* 0x000fe40000010000 */
[----:B------:R-:W-:Y:S01]  /*a8a0*/  FADD.FTZ R0, R234, R0 ;  /* 0x00000000ea007221 */ /* 0x000fe20000010000 */
[----:B------:R-:W-:Y:S01]  /*a8b0*/  LOP3.LUT R149, R231, UR37, R149, 0x96, !PT ;  /* 0x00000025e7957c12 */ /* 0x000fe2000f8e9695 */
[C---:B------:R-:W-:Y:S05]  /*a8c0*/  HMMA.16816.F32.BF16 R4, R152.reuse, R160, R4 ;  /* 0x000000a09804723c */ /* 0x040fea0000041804 */
[----:B------:R-:W-:Y:S03]  /*a8d0*/  IMAD.WIDE.U32 R150, R149, -0x326172a9, RZ ;  /* 0xcd9e8d5795967825 */ /* 0x000fe600078e00ff */
[C---:B------:R-:W-:Y:S01]  /*a8e0*/  HMMA.16816.F32.BF16 R8, R152.reuse, R162, R8 ;  /* 0x000000a29808723c */ /* 0x040fe20000041808 */
[----:B------:R-:W5:Y:S03]  /*a8f0*/  LDSM.16.MT88.4 R160, [R198+0x1a800] ;  /* 0x01a80000c6a0783b */ /* 0x000f660000004200 */
[----:B------:R-:W-:Y:S01]  /*a900*/  LOP3.LUT R150, R183, UR15, R150, 0x96, !PT ;  /* 0x0000000fb7967c12 */ /* 0x000fe2000f8e9696 */
[----:B------:R-:W-:Y:S01]  /*a910*/  FADD.FTZ R2, R235, R2 ;  /* 0x00000002eb027221 */ /* 0x000fe20000010000 */
[----:B------:R3:W-:Y:S01]  /*a920*/  MUFU.EX2 R183, R25 ;  /* 0x0000001900b77308 */ /* 0x0007e20000000800 */
[----:B------:R-:W-:Y:S01]  /*a930*/  LOP3.LUT R24, R151, UR17, R240, 0x96, !PT ;  /* 0x0000001197187c12 */ /* 0x000fe2000f8e96f0 */
[C---:B-1----:R-:W-:Y:S04]  /*a940*/  HMMA.16816.F32.BF16 R36, R152.reuse, R164, R36 ;  /* 0x000000a49824723c */ /* 0x042fe80000041824 */
[----:B------:R-:W-:Y:S04]  /*a950*/  IMAD.WIDE.U32 R150, R150, -0x2daee0ad, RZ ;  /* 0xd2511f5396967825 */ /* 0x000fe800078e00ff */
[C---:B------:R-:W-:Y:S01]  /*a960*/  HMMA.16816.F32.BF16 R40, R152.reuse, R166, R40 ;  /* 0x000000a69828723c */ /* 0x040fe20000041828 */
[----:B------:R-:W1:Y:S03]  /*a970*/  LDSM.16.MT88.4 R164, [R200+0x1a800] ;  /* 0x01a80000c8a4783b */ /* 0x000e660000004200 */
[----:B------:R-:W-:Y:S02]  /*a980*/  FADD.FTZ R0, R233, R0 ;  /* 0x00000000e9007221 */ /* 0x000fe40000010000 */
[----:B------:R-:W-:Y:S02]  /*a990*/  FADD.FTZ R2, R188, R2 ;  /* 0x00000002bc027221 */ /* 0x000fe40000010000 */
[C---:B--2---:R-:W-:Y:S04]  /*a9a0*/  HMMA.16816.F32.BF16 R44, R152.reuse, R172, R44 ;  /* 0x000000ac982c723c */ /* 0x044fe8000004182c */
[----:B------:R-:W-:Y:S02]  /*a9b0*/  FADD.FTZ R0, R186, R0 ;  /* 0x00000000ba007221 */ /* 0x000fe40000010000 */
[----:B---3--:R-:W-:Y:S02]  /*a9c0*/  IMAD.WIDE.U32 R24, R24, -0x2daee0ad, RZ ;  /* 0xd2511f5318187825 */ /* 0x008fe400078e00ff */
[C---:B------:R-:W-:Y:S01]  /*a9d0*/  HMMA.16816.F32.BF16 R48, R152.reuse, R174, R48 ;  /* 0x000000ae9830723c */ /* 0x040fe20000041830 */
[----:B------:R-:W2:Y:S03]  /*a9e0*/  LDSM.16.MT88.4 R172, [R199+0x1a800] ;  /* 0x01a80000c7ac783b */ /* 0x000ea60000004200 */
[----:B------:R-:W-:Y:S01]  /*a9f0*/  LOP3.LUT R25, R25, UR14, R228, 0x96, !PT ;  /* 0x0000000e19197c12 */ /* 0x000fe2000f8e96e4 */
[----:B------:R-:W-:Y:S01]  /*aa00*/  FADD.FTZ R2, R187, R2 ;  /* 0x00000002bb027221 */ /* 0x000fe20000010000 */
[----:B------:R-:W-:Y:S01]  /*aa10*/  LOP3.LUT R24, R151, UR12, R24, 0x96, !PT ;  /* 0x0000000c97187c12 */ /* 0x000fe2000f8e9618 */
[----:B------:R-:W-:Y:S01]  /*aa20*/  FADD.FTZ R0, R185, R0 ;  /* 0x00000000b9007221 */ /* 0x000fe20000010000 */
[C---:B------:R-:W-:Y:S04]  /*aa30*/  HMMA.16816.F32.BF16 R52, R152.reuse, R156, R52 ;  /* 0x0000009c9834723c */ /* 0x040fe80000041834 */
[----:B------:R-:W-:Y:S02]  /*aa40*/  FADD.FTZ R2, R192, R2 ;  /* 0x00000002c0027221 */ /* 0x000fe40000010000 */
[----:B------:R-:W-:Y:S02]  /*aa50*/  FADD.FTZ R0, R190, R0 ;  /* 0x00000000be007221 */ /* 0x000fe40000010000 */
[C---:B------:R-:W-:Y:S01]  /*aa60*/  HMMA.16816.F32.BF16 R56, R152.reuse, R158, R56 ;  /* 0x0000009e9838723c */ /* 0x040fe20000041838 */
[----:B------:R-:W3:Y:S03]  /*aa70*/  LDSM.16.MT88.4 R156, [R197+0x1c800] ;  /* 0x01c80000c59c783b */ /* 0x000ee60000004200 */
[----:B------:R-:W-:Y:S02]  /*aa80*/  FADD.FTZ R2, R191, R2 ;  /* 0x00000002bf027221 */ /* 0x000fe40000010000 */
[----:B------:R-:W-:Y:S02]  /*aa90*/  FADD.FTZ R0, R189, R0 ;  /* 0x00000000bd007221 */ /* 0x000fe40000010000 */
[C---:B----4-:R-:W-:Y:S04]  /*aaa0*/  HMMA.16816.F32.BF16 R60, R152.reuse, R168, R60 ;  /* 0x000000a8983c723c */ /* 0x050fe8000004183c */
[----:B------:R-:W-:Y:S04]  /*aab0*/  FADD.FTZ R2, R177, R2 ;  /* 0x00000002b1027221 */ /* 0x000fe80000010000 */
        /* <DEDUP_REMOVED lines=19> */
[----:B------:R-:W-:Y:S07]  /*abf0*/  MUFU.EX2 R171, R30 ;  /* 0x0000001e00ab7308 */ /* 0x000fee0000000800 */
[C---:B-1----:R-:W-:Y:S03]  /*ac00*/  HMMA.16816.F32.BF16 R116, R152.reuse, R164, R116 ;  /* 0x000000a49874723c */ /* 0x042fe60000041874 */
[----:B------:R-:W-:Y:S04]  /*ac10*/  MUFU.EX2 R170, R31 ;  /* 0x0000001f00aa7308 */ /* 0x000fe80000000800 */
[----:B------:R-:W-:Y:S01]  /*ac20*/  IMAD.WIDE.U32 R164, R25, -0x326172a9, RZ ;  /* 0xcd9e8d5719a47825 */ /* 0x000fe200078e00ff */
[C---:B------:R-:W-:Y:S04]  /*ac30*/  HMMA.16816.F32.BF16 R120, R152.reuse, R166, R120 ;  /* 0x000000a69878723c */ /* 0x040fe80000041878 */
[----:B------:R-:W-:Y:S03]  /*ac40*/  LOP3.LUT R149, R165, UR13, R182, 0x96, !PT ;  /* 0x0000000da5957c12 */ /* 0x000fe6000f8e96b6 */
[----:B------:R-:W-:Y:S01]  /*ac50*/  IMAD.WIDE.U32 R166, R24, -0x326172a9, RZ ;  /* 0xcd9e8d5718a67825 */ /* 0x000fe200078e00ff */
[C---:B--2---:R-:W-:Y:S01]  /*ac60*/  HMMA.16816.F32.BF16 R124, R152.reuse, R172, R124 ;  /* 0x000000ac987c723c */ /* 0x044fe2000004187c */
[----:B------:R-:W1:Y:S01]  /*ac70*/  LDSM.16.MT88.4 R24, [R199+0x1e800] ;  /* 0x01e80000c718783b */ /* 0x000e620000004200 */
[----:B------:R-:W-:Y:S02]  /*ac80*/  MUFU.EX2 R173, R28 ;  /* 0x0000001c00ad7308 */ /* 0x000fe40000000800 */
[----:B------:R-:W-:Y:S04]  /*ac90*/  LOP3.LUT R151, R167, UR11, R164, 0x96, !PT ;  /* 0x0000000ba7977c12 */ /* 0x000fe8000f8e96a4 */
[C---:B------:R-:W-:Y:S04]  /*aca0*/  HMMA.16816.F32.BF16 R128, R152.reuse, R174, R128 ;  /* 0x000000ae9880723c */ /* 0x040fe80000041880 */
[----:B------:R2:W-:Y:S01]  /*acb0*/  MUFU.EX2 R172, R29 ;  /* 0x0000001d00ac7308 */ /* 0x0005e20000000800 */
[----:B------:R-:W-:Y:S03]  /*acc0*/  IMAD.WIDE.U32 R168, R151, -0x2daee0ad, RZ ;  /* 0xd2511f5397a87825 */ /* 0x000fe600078e00ff */
[C---:B---3--:R-:W-:Y:S06]  /*acd0*/  HMMA.16816.F32.BF16 R132, R152.reuse, R156, R132 ;  /* 0x0000009c9884723c */ /* 0x048fec0000041884 */
[----:B------:R3:W5:Y:S01]  /*ace0*/  MUFU.EX2 R175, R22 ;  /* 0x0000001600af7308 */ /* 0x0007620000000800 */
[----:B------:R-:W-:Y:S01]  /*acf0*/  IMAD.WIDE.U32 R156, R149, -0x2daee0ad, RZ ;  /* 0xd2511f53959c7825 */ /* 0x000fe200078e00ff */
[C---:B------:R-:W-:Y:S04]  /*ad00*/  HMMA.16816.F32.BF16 R136, R152.reuse, R158, R136 ;  /* 0x0000009e9888723c */ /* 0x040fe80000041888 */
[----:B------:R-:W-:Y:S01]  /*ad10*/  FFMA.FTZ R149, R21, c[0x0][0x23c], -R180 ;  /* 0x00008f0015957a23 */ /* 0x000fe200000108b4 */
[----:B------:R-:W-:Y:S01]  /*ad20*/  LOP3.LUT R20, R169, UR8, R156, 0x96, !PT ;  /* 0x00000008a9147c12 */ /* 0x000fe2000f8e969c */
[----:B------:R-:W-:Y:S01]  /*ad30*/  FFMA.FTZ R180, R33, c[0x0][0x23c], -R180 ;  /* 0x00008f0021b47a23 */ /* 0x000fe200000108b4 */
[----:B------:R-:W-:Y:S01]  /*ad40*/  LOP3.LUT R150, R157, UR10, R150, 0x96, !PT ;  /* 0x0000000a9d967c12 */ /* 0x000fe2000f8e9696 */
[C---:B----4-:R-:W-:Y:S01]  /*ad50*/  HMMA.16816.F32.BF16 R16, R152.reuse, R160, R16 ;  /* 0x000000a09810723c */ /* 0x050fe20000041810 */
[----:B------:R4:W4:Y:S01]  /*ad60*/  MUFU.EX2 R176, R149 ;  /* 0x0000009500b07308 */ /* 0x0009220000000800 */
[----:B------:R-:W4:Y:S02]  /*ad70*/  LDSM.16.MT88.4 R156, [R197+0x19000] ;  /* 0x01900000c59c783b */ /* 0x000f240000004200 */
[----:B------:R-:W-:Y:S04]  /*ad80*/  IMAD.WIDE.U32 R20, R20, -0x326172a9, RZ ;  /* 0xcd9e8d5714147825 */ /* 0x000fe800078e00ff */
[C---:B------:R-:W-:Y:S02]  /*ad90*/  HMMA.16816.F32.BF16 R140, R152.reuse, R162, R140 ;  /* 0x000000a2988c723c */ /* 0x040fe4000004188c */
[----:B--2---:R-:W-:Y:S01]  /*ada0*/  LDSM.16.MT88.4 R28, [R199+0x1f000] ;  /* 0x01f00000c71c783b */ /* 0x004fe20000004200 */
[----:B------:R2:W2:Y:S01]  /*adb0*/  MUFU.EX2 R169, R32 ;  /* 0x0000002000a97308 */ /* 0x0004a20000000800 */
[----:B------:R-:W-:Y:S01]  /*adc0*/  IMAD.WIDE.U32 R164, R150, -0x326172a9, RZ ;  /* 0xcd9e8d5796a47825 */ /* 0x000fe200078e00ff */
[C---:B------:R-:W-:Y:S02]  /*add0*/  LOP3.LUT R150, R20.reuse, 0xff, RZ, 0xc0, !PT ;  /* 0x000000ff14967812 */ /* 0x040fe400078ec0ff */
[--C-:B------:R-:W-:Y:S01]  /*ade0*/  SHF.R.U32.HI R151, RZ, 0x10, R20.reuse ;  /* 0x00000010ff977819 */ /* 0x100fe20000011614 */
[C---:B-1----:R-:W-:Y:S04]  /*adf0*/  HMMA.16816.F32.BF16 R12, R152.reuse, R24, R12 ;  /* 0x00000018980c723c */ /* 0x042fe8000004180c */
[----:B------:R-:W-:Y:S01]  /*ae00*/  SHF.R.U32.HI R160, RZ, 0x18, R20 ;  /* 0x00000018ffa07819 */ /* 0x000fe20000011614 */
[----:B------:R-:W-:Y:S01]  /*ae10*/  MUFU.EX2 R180, R180 ;  /* 0x000000b400b47308 */ /* 0x000fe20000000800 */
[----:B---3--:R-:W-:Y:S01]  /*ae20*/  LOP3.LUT R22, R151, 0xff, RZ, 0xc0, !PT ;  /* 0x000000ff97167812 */ /* 0x008fe200078ec0ff */
[----:B-----5:R-:W-:Y:S01]  /*ae30*/  FADD.FTZ R0, R175, R0 ;  /* 0x00000000af007221 */ /* 0x020fe20000010000 */
[----:B------:R-:W-:Y:S01]  /*ae40*/  HMMA.16816.F32.BF16 R144, R152, R26, R144 ;  /* 0x0000001a9890723c */ /* 0x000fe20000041890 */
[----:B------:R-:W-:Y:S03]  /*ae50*/  LDSM.16.MT88.4 R24, [R200+0x19000] ;  /* 0x01900000c818783b */ /* 0x000fe60000004200 */
[----:B----4-:R-:W-:Y:S01]  /*ae60*/  LOP3.LUT R149, R20, 0xffff, RZ, 0xc0, !PT ;  /* 0x0000ffff14957812 */ /* 0x010fe200078ec0ff */
[----:B------:R-:W-:Y:S01]  /*ae70*/  FADD.FTZ R2, R176, R2 ;  /* 0x00000002b0027221 */ /* 0x000fe20000010000 */
[----:B------:R-:W-:Y:S02]  /*ae80*/  LOP3.LUT R21, R21, UR19, R164, 0x96, !PT ;  /* 0x0000001315157c12 */ /* 0x000fe4000f8e96a4 */
[----:B------:R-:W-:Y:S01]  /*ae90*/  SHF.R.U32.HI R149, RZ, 0x8, R149 ;  /* 0x00000008ff957819 */ /* 0x000fe20000011695 */
[----:B------:R-:W-:Y:S03]  /*aea0*/  LDSM.16.MT88.4 R152, [R199+0x19000] ;  /* 0x01900000c798783b */ /* 0x000fe60000004200 */
[----:B------:R-:W-:Y:S01]  /*aeb0*/  PRMT R164, R150, 0x5410, R149 ;  /* 0x0000541096a47816 */ /* 0x000fe20000000095 */
[----:B------:R-:W-:Y:S01]  /*aec0*/  FFMA.FTZ R149, R23, c[0x0][0x23c], -R181 ;  /* 0x00008f0017957a23 */ /* 0x000fe200000108b5 */
[----:B------:R-:W-:Y:S01]  /*aed0*/  PRMT R151, R22, 0x5410, R160 ;  /* 0x0000541016977816 */ /* 0x000fe200000000a0 */
[----:B------:R-:W-:Y:S01]  /*aee0*/  FADD.FTZ R2, R184, R2 ;  /* 0x00000002b8027221 */ /* 0x000fe20000010000 */
[----:B------:R-:W-:Y:S01]  /*aef0*/  LOP3.LUT R20, R21, 0xffff, RZ, 0xc0, !PT ;  /* 0x0000ffff15147812 */ /* 0x000fe200078ec0ff */
[----:B------:R1:W3:Y:S01]  /*af00*/  MUFU.EX2 R174, R149 ;  /* 0x0000009500ae7308 */ /* 0x0002e20000000800 */
[--C-:B------:R-:W-:Y:S01]  /*af10*/  SHF.R.U32.HI R23, RZ, 0x10, R21.reuse ;  /* 0x00000010ff177819 */ /* 0x100fe20000011615 */
[----:B------:R-:W4:Y:S01]  /*af20*/  LDSM.16.MT88.4 R160, [R198+0x19000] ;  /* 0x01900000c6a0783b */ /* 0x000f220000004200 */
[----:B------:R-:W-:Y:S01]  /*af30*/  SHF.R.U32.HI R20, RZ, 0x8, R20 ;  /* 0x00000008ff147819 */ /* 0x000fe20000011614 */
[--C-:B------:R-:W-:Y:S01]  /*af40*/  HSET2.LE.AND R22, R164, R245.reuse, PT ;  /* 0x000000f5a4167233 */ /* 0x100fe20003803000 */
[----:B------:R-:W-:Y:S01]  /*af50*/  LOP3.LUT R23, R23, 0xff, RZ, 0xc0, !PT ;  /* 0x000000ff17177812 */ /* 0x000fe200078ec0ff */
[----:B------:R-:W-:Y:S01]  /*af60*/  FADD.FTZ R2, R183, R2 ;  /* 0x00000002b7027221 */ /* 0x000fe20000010000 */
[----:B--2---:R-:W-:Y:S03]  /*af70*/  LOP3.LUT R32, R165, UR9, R166, 0x96, !PT ;  /* 0x00000009a5207c12 */ /* 0x004fe6000f8e96a6 */
[----:B------:R-:W-:Y:S01]  /*af80*/  LDSM.16.MT88.4 R164, [R199+0x19800] ;  /* 0x01980000c7a4783b */ /* 0x000fe20000004200 */
[----:B------:R-:W-:Y:S02]  /*af90*/  FADD.FTZ R2, R173, R2 ;  /* 0x00000002ad027221 */ /* 0x000fe40000010000 */
[----:B------:R-:W-:Y:S04]  /*afa0*/  IMAD.WIDE.U32 R32, R32, -0x2daee0ad, RZ ;  /* 0xd2511f5320207825 */ /* 0x000fe800078e00ff */
[----:B------:R-:W-:Y:S04]  /*afb0*/  FADD.FTZ R2, R172, R2 ;  /* 0x00000002ac027221 */ /* 0x000fe80000010000 */
[----:B------:R-:W-:Y:S01]  /*afc0*/  FADD.FTZ R2, R169, R2 ;  /* 0x00000002a9027221 */ /* 0x000fe20000010000 */
[----:B-1----:R-:W-:Y:S01]  /*afd0*/  LOP3.LUT R149, R21, 0xff, RZ, 0xc0, !PT ;  /* 0x000000ff15957812 */ /* 0x002fe200078ec0ff */
[----:B---3--:R-:W-:Y:S01]  /*afe0*/  FADD.FTZ R0, R174, R0 ;  /* 0x00000000ae007221 */ /* 0x008fe20000010000 */
[----:B------:R-:W-:Y:S01]  /*aff0*/  SHF.R.U32.HI R21, RZ, 0x18, R21 ;  /* 0x00000018ff157819 */ /* 0x000fe20000011615 */
[----:B------:R-:W-:Y:S01]  /*b000*/  FADD.FTZ R237, R180, R2 ;  /* 0x00000002b4ed7221 */ /* 0x000fe20000010000 */
[----:B------:R-:W-:Y:S01]  /*b010*/  PRMT R149, R149, 0x5410, R20 ;  /* 0x0000541095957816 */ /* 0x000fe20000000014 */
[----:B------:R-:W-:Y:S01]  /*b020*/  FADD.FTZ R0, R179, R0 ;  /* 0x00000000b3007221 */ /* 0x000fe20000010000 */
[----:B------:R-:W-:Y:S01]  /*b030*/  PRMT R150, R23, 0x5410, R21 ;  /* 0x0000541017967816 */ /* 0x000fe20000000015 */
[--C-:B------:R-:W-:Y:S01]  /*b040*/  HSET2.LE.AND R23, R151, R245.reuse, PT ;  /* 0x000000f597177233 */ /* 0x100fe20003803000 */
[----:B------:R-:W-:Y:S01]  /*b050*/  F2FP.BF16.PACK_AB R20, R183, R184 ;  /* 0x000000b8b714723e */ /* 0x000fe200000010ff */
[--C-:B------:R-:W-:Y:S01]  /*b060*/  HSET2.LE.AND R21, R149, R245.reuse, PT ;  /* 0x000000f595157233 */ /* 0x100fe20003803000 */
[----:B------:R-:W-:Y:S01]  /*b070*/  F2FP.BF16.PACK_AB R149, R176, R177 ;  /* 0x000000b1b095723e */ /* 0x000fe200000010ff */
[--C-:B------:R-:W-:Y:S01]  /*b080*/  HSET2.LE.AND R150, R150, R245.reuse, PT ;  /* 0x000000f596967233 */ /* 0x100fe20003803000 */
[----:B------:R-:W-:Y:S01]  /*b090*/  LOP3.LUT R22, R22, R20, RZ, 0xc0, !PT ;  /* 0x0000001416167212 */ /* 0x000fe200078ec0ff */
[C---:B------:R-:W-:Y:S01]  /*b0a0*/  FADD.FTZ R0, R178.reuse, R0 ;  /* 0x00000000b2007221 */ /* 0x040fe20000010000 */
[----:B------:R-:W-:Y:S02]  /*b0b0*/  F2FP.BF16.PACK_AB R20, R178, R179 ;  /* 0x000000b3b214723e */ /* 0x000fe400000010ff */
[----:B------:R-:W-:Y:S01]  /*b0c0*/  F2FP.BF16.PACK_AB R151, R174, R175 ;  /* 0x000000afae97723e */ /* 0x000fe200000010ff */
[----:B------:R-:W-:Y:S01]  /*b0d0*/  FADD.FTZ R0, R171, R0 ;  /* 0x00000000ab007221 */ /* 0x000fe20000010000 */
[----:B------:R-:W-:Y:S02]  /*b0e0*/  LOP3.LUT R23, R23, R20, RZ, 0xc0, !PT ;  /* 0x0000001417177212 */ /* 0x000fe400078ec0ff */
[----:B------:R-:W-:Y:S01]  /*b0f0*/  LOP3.LUT R20, R21, R149, RZ, 0xc0, !PT ;  /* 0x0000009515147212 */ /* 0x000fe200078ec0ff */
[--C-:B------:R-:W-:Y:S01]  /*b100*/  FFMA.FTZ R149, R34, c[0x0][0x23c], -R181.reuse ;  /* 0x00008f0022957a23 */ /* 0x100fe200000108b5 */
[----:B------:R-:W-:Y:S01]  /*b110*/  LOP3.LUT R21, R150, R151, RZ, 0xc0, !PT ;  /* 0x0000009796157212 */ /* 0x000fe200078ec0ff */
[----:B------:R-:W-:Y:S01]  /*b120*/  FFMA.FTZ R181, R35, c[0x0][0x23c], -R181 ;  /* 0x00008f0023b57a23 */ /* 0x000fe200000108b5 */
[----:B------:R-:W-:Y:S01]  /*b130*/  LOP3.LUT R34, R33, UR18, R168, 0x96, !PT ;  /* 0x0000001221227c12 */ /* 0x000fe2000f8e96a8 */
[----:B------:R-:W-:Y:S01]  /*b140*/  FADD.FTZ R0, R170, R0 ;  /* 0x00000000aa007221 */ /* 0x000fe20000010000 */
[----:B------:R-:W-:Y:S01]  /*b150*/  LOP3.LUT R33, R32, 0xffff, RZ, 0xc0, !PT ;  /* 0x0000ffff20217812 */ /* 0x000fe200078ec0ff */
[----:B------:R1:W2:Y:S01]  /*b160*/  MUFU.EX2 R168, R149 ;  /* 0x0000009500a87308 */ /* 0x0002a20000000800 */
[----:B------:R-:W-:Y:S01]  /*b170*/  LOP3.LUT R150, R34, 0xff, RZ, 0xc0, !PT ;  /* 0x000000ff22967812 */ /* 0x000fe200078ec0ff */
[C---:B------:R-:W-:Y:S05]  /*b180*/  HMMA.16816.F32.BF16 R4, R20.reuse, R156, R4 ;  /* 0x0000009c1404723c */ /* 0x040fea0000041804 */
[----:B------:R-:W-:Y:S03]  /*b190*/  LOP3.LUT R151, R32, 0xff, RZ, 0xc0, !PT ;  /* 0x000000ff20977812 */ /* 0x000fe600078ec0ff */
[C---:B------:R-:W-:Y:S01]  /*b1a0*/  HMMA.16816.F32.BF16 R8, R20.reuse, R158, R8 ;  /* 0x0000009e1408723c */ /* 0x040fe20000041808 */
[----:B------:R-:W3:Y:S01]  /*b1b0*/  LDSM.16.MT88.4 R156, [R197+0x1b000] ;  /* 0x01b00000c59c783b */ /* 0x000ee20000004200 */
[----:B------:R-:W5:Y:S06]  /*b1c0*/  MUFU.EX2 R181, R181 ;  /* 0x000000b500b57308 */ /* 0x000f6c0000000800 */
[C---:B----4-:R-:W-:Y:S04]  /*b1d0*/  HMMA.16816.F32.BF16 R36, R20.reuse, R160, R36 ;  /* 0x000000a01424723c */ /* 0x050fe80000041824 */
[----:B-1----:R-:W-:Y:S01]  /*b1e0*/  SHF.R.U32.HI R149, RZ, 0x18, R34 ;  /* 0x00000018ff957819 */ /* 0x002fe20000011622 */
[----:B--2---:R-:W-:Y:S03]  /*b1f0*/  FADD.FTZ R0, R168, R0 ;  /* 0x00000000a8007221 */ /* 0x004fe60000010000 */
[C---:B------:R-:W-:Y:S01]  /*b200*/  HMMA.16816.F32.BF16 R40, R20.reuse, R162, R40 ;  /* 0x000000a21428723c */ /* 0x040fe20000041828 */
[----:B------:R-:W1:Y:S07]  /*b210*/  LDSM.16.MT88.4 R160, [R198+0x1b000] ;  /* 0x01b00000c6a0783b */ /* 0x000e6e0000004200 */
[C---:B------:R-:W-:Y:S04]  /*b220*/  HMMA.16816.F32.BF16 R44, R20.reuse, R24, R44 ;  /* 0x00000018142c723c */ /* 0x040fe8000004182c */
[----:B-----5:R-:W-:Y:S04]  /*b230*/  FADD.FTZ R238, R181, R0 ;  /* 0x00000000b5ee7221 */ /* 0x020fe80000010000 */
        /* <DEDUP_REMOVED lines=26> */
[C---:B----4-:R-:W-:Y:S07]  /*b3e0*/  HMMA.16816.F32.BF16 R116, R20.reuse, R152, R116 ;  /* 0x000000981474723c */ /* 0x050fee0000041874 */
[--C-:B------:R-:W-:Y:S01]  /*b3f0*/  SHF.R.U32.HI R152, RZ, 0x10, R32.reuse ;  /* 0x00000010ff987819 */ /* 0x100fe20000011620 */
[C---:B------:R-:W-:Y:S04]  /*b400*/  HMMA.16816.F32.BF16 R120, R20.reuse, R154, R120 ;  /* 0x0000009a1478723c */ /* 0x040fe80000041878 */
[----:B------:R-:W-:Y:S02]  /*b410*/  SHF.R.U32.HI R153, RZ, 0x18, R32 ;  /* 0x00000018ff997819 */ /* 0x000fe40000011620 */
[----:B------:R-:W-:Y:S02]  /*b420*/  SHF.R.U32.HI R32, RZ, 0x8, R33 ;  /* 0x00000008ff207819 */ /* 0x000fe40000011621 */
[C---:B---3--:R-:W-:Y:S04]  /*b430*/  HMMA.16816.F32.BF16 R124, R20.reuse, R156, R124 ;  /* 0x0000009c147c723c */ /* 0x048fe8000004187c */
[----:B------:R-:W-:Y:S02]  /*b440*/  PRMT R151, R151, 0x5410, R32 ;  /* 0x0000541097977816 */ /* 0x000fe40000000020 */
[----:B------:R-:W-:Y:S02]  /*b450*/  LOP3.LUT R152, R152, 0xff, RZ, 0xc0, !PT ;  /* 0x000000ff98987812 */ /* 0x000fe400078ec0ff */
[C---:B------:R-:W-:Y:S01]  /*b460*/  HMMA.16816.F32.BF16 R128, R20.reuse, R158, R128 ;  /* 0x0000009e1480723c */ /* 0x040fe20000041880 */
[----:B------:R-:W3:Y:S03]  /*b470*/  LDSM.16.MT88.4 R156, [R197+0x19800] ;  /* 0x01980000c59c783b */ /* 0x000ee60000004200 */
[----:B------:R-:W-:Y:S04]  /*b480*/  PRMT R152, R152, 0x5410, R153 ;  /* 0x0000541098987816 */ /* 0x000fe80000000099 */
[C---:B-1----:R-:W-:Y:S08]  /*b490*/  HMMA.16816.F32.BF16 R132, R20.reuse, R160, R132 ;  /* 0x000000a01484723c */ /* 0x042ff00000041884 */
[C---:B------:R-:W-:Y:S01]  /*b4a0*/  HMMA.16816.F32.BF16 R136, R20.reuse, R162, R136 ;  /* 0x000000a21488723c */ /* 0x040fe20000041888 */
[----:B------:R-:W-:Y:S07]  /*b4b0*/  LDSM.16.MT88.4 R160, [R200+0x19800] ;  /* 0x01980000c8a0783b */ /* 0x000fee0000004200 */
[C---:B--2---:R-:W-:Y:S07]  /*b4c0*/  HMMA.16816.F32.BF16 R16, R20.reuse, R24, R16 ;  /* 0x000000181410723c */ /* 0x044fee0000041810 */
[----:B------:R-:W-:Y:S01]  /*b4d0*/  LOP3.LUT R24, R34, 0xffff, RZ, 0xc0, !PT ;  /* 0x0000ffff22187812 */ /* 0x000fe200078ec0ff */
[C---:B------:R-:W-:Y:S04]  /*b4e0*/  HMMA.16816.F32.BF16 R140, R20.reuse, R26, R140 ;  /* 0x0000001a148c723c */ /* 0x040fe8000004188c */
[----:B------:R-:W-:Y:S02]  /*b4f0*/  SHF.R.U32.HI R25, RZ, 0x10, R34 ;  /* 0x00000010ff197819 */ /* 0x000fe40000011622 */
[----:B------:R-:W-:Y:S01]  /*b500*/  SHF.R.U32.HI R24, RZ, 0x8, R24 ;  /* 0x00000008ff187819 */ /* 0x000fe20000011618 */
[----:B------:R-:W1:Y:S01]  /*b510*/  LDSM.16.MT88.4 R32, [R198+0x19800] ;  /* 0x01980000c620783b */ /* 0x000e620000004200 */
[C---:B------:R-:W-:Y:S04]  /*b520*/  HMMA.16816.F32.BF16 R12, R20.reuse, R28, R12 ;  /* 0x0000001c140c723c */ /* 0x040fe8000004180c */
[----:B------:R-:W-:Y:S02]  /*b530*/  LOP3.LUT R25, R25, 0xff, RZ, 0xc0, !PT ;  /* 0x000000ff19197812 */ /* 0x000fe400078ec0ff */
[----:B------:R-:W-:Y:S02]  /*b540*/  PRMT R24, R150, 0x5410, R24 ;  /* 0x0000541096187816 */ /* 0x000fe40000000018 */
[----:B------:R-:W-:Y:S01]  /*b550*/  HMMA.16816.F32.BF16 R144, R20, R30, R144 ;  /* 0x0000001e1490723c */ /* 0x000fe20000041890 */
[----:B------:R-:W-:Y:S03]  /*b560*/  LDSM.16.MT88.4 R20, [R200+0x1b800] ;  /* 0x01b80000c814783b */ /* 0x000fe60000004200 */
[----:B------:R-:W-:Y:S01]  /*b570*/  PRMT R150, R25, 0x5410, R149 ;  /* 0x0000541019967816 */ /* 0x000fe20000000095 */
[--C-:B------:R-:W-:Y:S01]  /*b580*/  HSET2.LE.AND R24, R24, R245.reuse, PT ;  /* 0x000000f518187233 */ /* 0x100fe20003803000 */
[----:B------:R-:W-:Y:S01]  /*b590*/  F2FP.BF16.PACK_AB R25, R172, R173 ;  /* 0x000000adac19723e */ /* 0x000fe200000010ff */
[--C-:B------:R-:W-:Y:S01]  /*b5a0*/  HSET2.LE.AND R149, R151, R245.reuse, PT ;  /* 0x000000f597957233 */ /* 0x100fe20003803000 */
[----:B------:R-:W-:Y:S01]  /*b5b0*/  F2FP.BF16.PACK_AB R27, R170, R171 ;  /* 0x000000abaa1b723e */ /* 0x000fe200000010ff */
[--C-:B------:R-:W-:Y:S03]  /*b5c0*/  HSET2.LE.AND R26, R150, R245.reuse, PT ;  /* 0x000000f5961a7233 */ /* 0x100fe60003803000 */
[----:B------:R-:W-:Y:S02]  /*b5d0*/  LOP3.LUT R24, R24, R25, RZ, 0xc0, !PT ;  /* 0x0000001918187212 */ /* 0x000fe400078ec0ff */
[----:B------:R-:W-:Y:S01]  /*b5e0*/  LOP3.LUT R25, R26, R27, RZ, 0xc0, !PT ;  /* 0x0000001b1a197212 */ /* 0x000fe200078ec0ff */
[----:B------:R-:W-:Y:S01]  /*b5f0*/  HSET2.LE.AND R27, R152, R245, PT ;  /* 0x000000f5981b7233 */ /* 0x000fe20003803000 */
[----:B------:R-:W-:Y:S02]  /*b600*/  F2FP.BF16.PACK_AB R28, R181, R168 ;  /* 0x000000a8b51c723e */ /* 0x000fe400000010ff */
[----:B------:R-:W-:Y:S02]  /*b610*/  F2FP.BF16.PACK_AB R150, R180, R169 ;  /* 0x000000a9b496723e */ /* 0x000fe400000010ff */
[----:B------:R-:W-:Y:S02]  /*b620*/  LOP3.LUT R27, R27, R28, RZ, 0xc0, !PT ;  /* 0x0000001c1b1b7212 */ /* 0x000fe400078ec0ff */
[----:B------:R-:W-:Y:S01]  /*b630*/  LOP3.LUT R26, R149, R150, RZ, 0xc0, !PT ;  /* 0x00000096951a7212 */ /* 0x000fe200078ec0ff */
[----:B------:R-:W-:Y:S01]  /*b640*/  LDSM.16.MT88.4 R28, [R199+0x1b800] ;  /* 0x01b80000c71c783b */ /* 0x000fe20000004200 */
[----:B------:R-:W-:Y:S02]  /*b650*/  MOV R150, R3 ;  /* 0x0000000300967202 */ /* 0x000fe40000000f00 */
[----:B------:R-:W-:Y:S03]  /*b660*/  MOV R149, R148 ;  /* 0x0000009400957202 */ /* 0x000fe60000000f00 */
[C---:B---3--:R-:W-:Y:S02]  /*b670*/  HMMA.16816.F32.BF16 R152, R24.reuse, R156, R4 ;  /* 0x0000009c1898723c */ /* 0x048fe40000041804 */
[----:B------:R-:W2:Y:S06]  /*b680*/  LDSM.16.MT88.4 R4, [R197+0x1b800] ;  /* 0x01b80000c504783b */ /* 0x000eac0000004200 */
[C---:B------:R-:W-:Y:S02]  /*b690*/  HMMA.16816.F32.BF16 R156, R24.reuse, R158, R8 ;  /* 0x0000009e189c723c */ /* 0x040fe40000041808 */
[----:B------:R-:W3:Y:S06]  /*b6a0*/  LDSM.16.MT88.4 R8, [R198+0x1b800] ;  /* 0x01b80000c608783b */ /* 0x000eec0000004200 */
        /* <DEDUP_REMOVED lines=36> */
[C---:B--2---:R-:W-:Y:S08]  /*b8f0*/  HMMA.16816.F32.BF16 R164, R24.reuse, R4, R12 ;  /* 0x0000000418a4723c */ /* 0x044ff0000004180c */
[----:B------:R-:W-:Y:S01]  /*b900*/  HMMA.16816.F32.BF16 R144, R24, R6, R144 ;  /* 0x000000061890723c */ /* 0x000fe20000041890 */
[----:B------:R-:W-:-:S07]  /*b910*/  @P5 BRA `(.L_x_1324) ;  /* 0xffffc4d000005947 */ /* 0x000fce000383ffff */
.L_x_1323:
        /* <DEDUP_REMOVED lines=404> */
.L_x_1328:
[----:B--234-:R-:W-:Y:S05]  /*d260*/  BSYNC B0 ;  /* 0x0000000000007941 */ /* 0x01cfea0003800000 */
.L_x_1327:
[----:B------:R-:W2:Y:S04]  /*d270*/  LDL.LU.64 R6, [R1] ;  /* 0x0000000001067983 */ /* 0x000ea80000300a00 */
[----:B------:R-:W3:Y:S04]  /*d280*/  S2R R3, SR_TID.X ;  /* 0x0000000000037919 */ /* 0x000ee80000002100 */
[----:B------:R-:W4:Y:S01]  /*d290*/  S2R R12, SR_CTAID.Z ;  /* 0x00000000000c7919 */ /* 0x000f220000002700 */
[----:B------:R-:W-:Y:S01]  /*d2a0*/  SHF.R.S32.HI R0, RZ, 0x1f, R250 ;  /* 0x0000001fff007819 */ /* 0x000fe200000114fa */
[----:B------:R-:W-:-:S02]  /*d2b0*/  USHF.R.S32.HI UR6, URZ, 0x1f, UR10 ;  /* 0x0000001f3f067899 */ /* 0x000fc4000801140a */
[----:B------:R1:W5:Y:S01]  /*d2c0*/  LDL R81, [R1+0x14] ;  /* 0x0000140001517983 */ /* 0x0003620000100800 */
[----:B------:R-:W-:Y:S01]  /*d2d0*/  IADD3 R2, P0, R250, UR12, RZ ;  /* 0x0000000cfa027c10 */ /* 0x000fe2000ff1e0ff */
[----:B------:R-:W-:Y:S02]  /*d2e0*/  ULDC.64 UR4, c[0x0][0x1f0] ;  /* 0x00007c0000047ab9 */ /* 0x000fe40000000a00 */
[----:B------:R1:W5:Y:S04]  /*d2f0*/  LDL R80, [R1+0x10] ;  /* 0x0000100001507983 */ /* 0x0003680000100800 */
[----:B------:R1:W5:Y:S01]  /*d300*/  LDL R15, [R1+0x18] ;  /* 0x00001800010f7983 */ /* 0x0003620000100800 */
[----:B------:R-:W-:Y:S01]  /*d310*/  UIMAD UR4, UR6, UR4, URZ ;  /* 0x00000004060472a4 */ /* 0x000fe2000f8e023f */
[----:B------:R-:W-:Y:S03]  /*d320*/  BSSY B0, `(.L_x_1329) ;  /* 0x000001c000007945 */ /* 0x000fe60003800000 */
[----:B------:R-:W-:Y:S01]  /*d330*/  UIMAD UR4, UR10, UR5, UR4 ;  /* 0x000000050a0472a4 */ /* 0x000fe2000f8e0204 */
[----:B---3--:R-:W-:-:S04]  /*d340*/  SHF.R.S32.HI R4, RZ, 0x1f, R3 ;  /* 0x0000001fff047819 */ /* 0x008fc80000011403 */
[----:B------:R-:W-:Y:S02]  /*d350*/  LEA.HI R4, R4, R3, RZ, 0x3 ;  /* 0x0000000304047211 */ /* 0x000fe400078f18ff */
[----:B------:R-:W-:Y:S02]  /*d360*/  IADD3.X R3, R0, UR7, RZ, P0, !PT ;  /* 0x0000000700037c10 */ /* 0x000fe400087fe4ff */
[----:B------:R-:W-:Y:S01]  /*d370*/  SHF.R.S32.HI R10, RZ, 0x3, R4 ;  /* 0x00000003ff0a7819 */ /* 0x000fe20000011404 */
[----:B------:R-:W-:Y:S02]  /*d380*/  IMAD.U32 R4, RZ, RZ, UR24 ;  /* 0x00000018ff047e24 */ /* 0x000fe4000f8e00ff */
[----:B----4-:R-:W-:Y:S01]  /*d390*/  IMAD.WIDE.U32 R12, R12, c[0x0][0x1f0], R2 ;  /* 0x00007c000c0c7a25 */ /* 0x010fe200078e0002 */
[----:B------:R-:W-:-:S04]  /*d3a0*/  SHF.R.S32.HI R11, RZ, 0x1f, R10 ;  /* 0x0000001fff0b7819 */ /* 0x000fc8000001140a */
[----:B------:R-:W-:Y:S01]  /*d3b0*/  IADD3 R9, R13, UR4, RZ ;  /* 0x000000040d097c10 */ /* 0x000fe2000fffe0ff */
[----:B------:R-:W-:Y:S01]  /*d3c0*/  IMAD.WIDE R4, R4, 0x80, R10 ;  /* 0x0000008004047825 */ /* 0x000fe200078e020a */
[----:B--2---:R-:W-:-:S13]  /*d3d0*/  ISETP.GE.AND P0, PT, R6, UR20, PT ;  /* 0x0000001406007c0c */ /* 0x004fda000bf06270 */
[----:B------:R-:W-:Y:S05]  /*d3e0*/  @P0 BRA `(.L_x_1330) ;  /* 0x000000f000000947 */ /* 0x000fea0003800000 */
[----:B-1----:R-:W-:Y:S01]  /*d3f0*/  IMAD R0, R5, c[0x0][0x1e8], RZ ;  /* 0x00007a0005007a24 */ /* 0x002fe200078e02ff */
        /* <DEDUP_REMOVED lines=14> */
.L_x_1330:
[----:B-1----:R-:W-:Y:S05]  /*d4e0*/  BSYNC B0 ;  /* 0x0000000000007941 */ /* 0x002fea0003800000 */
.L_x_1329:
        /* <DEDUP_REMOVED lines=22> */
.L_x_1332:
[----:B------:R-:W-:Y:S05]  /*d650*/  BSYNC B0 ;  /* 0x0000000000007941 */ /* 0x000fea0003800000 */
.L_x_1331:
[----:B------:R-:W-:Y:S01]  /*d660*/  IADD3 R0, R10, 0x40, RZ ;  /* 0x000000400a007810 */ /* 0x000fe20007ffe0ff */
[----:B------:R-:W-:Y:S03]  /*d670*/  BSSY B0, `(.L_x_1333) ;  /* 0x0000015000007945 */ /* 0x000fe60003800000 */
[----:B------:R-:W-:-:S13]  /*d680*/  ISETP.GE.AND P0, PT, R0, UR20, PT ;  /* 0x0000001400007c0c */ /* 0x000fda000bf06270 */
[----:B------:R-:W-:Y:S05]  /*d690*/  @P0 BRA `(.L_x_1334) ;  /* 0x0000012000000947 */ /* 0x000fea0003800000 */
[----:B------:R-:W-:Y:S01]  /*d6a0*/  IADD3 R0, P0, R4, 0x40, RZ ;  /* 0x0000004004007810 */ /* 0x000fe20007f1e0ff */
[----:B-1----:R-:W-:Y:S01]  /*d6b0*/  IMAD.MOV.U32 R3, RZ, RZ, R9 ;  /* 0x000000ffff037224 */ /* 0x002fe200078e0009 */
        /* <DEDUP_REMOVED lines=16> */
.L_x_1334:
[----:B------:R-:W-:Y:S05]  /*d7c0*/  BSYNC B0 ;  /* 0x0000000000007941 */ /* 0x000fea0003800000 */
.L_x_1333:
[----:B------:R-:W-:-:S04]  /*d7d0*/  IADD3 R0, R10, 0x60, RZ ;  /* 0x000000600a007810 */ /* 0x000fc80007ffe0ff */
        /* <DEDUP_REMOVED lines=22> */
.L_x_1301:
        /* <DEDUP_REMOVED lines=10> */
[----:B------:R-:W-:Y:S01]  /*d9e0*/  ULDC.64 UR4, c[0x0][0x1e0] ;  /* 0x0000780000047ab9 */ /* 0x000fe20000000a00 */
[----:B------:R-:W-:Y:S01]  /*d9f0*/  IMAD.IADD R15, R98, 0x1, -R0 ;  /* 0x00000001620f7824 */ /* 0x000fe200078e0a00 */
[----:B------:R-:W-:Y:S01]  /*da00*/  @UP4 UIMAD.WIDE.U32 UR12, UR23, UR6, URZ ;  /* 0x00000006170c42a5 */ /* 0x000fe2000f8e003f */
[--C-:B------:R-:W-:Y:S01]  /*da10*/  SHF.R.S32.HI R7, RZ, 0x1f, R6.reuse ;  /* 0x0000001fff077819 */ /* 0x100fe20000011406 */
[----:B------:R-:W-:Y:S01]  /*da20*/  @!UP4 USHF.R.S32.HI UR16, URZ, 0x1f, UR11 ;  /* 0x0000001f3f10c899 */ /* 0x000fe2000801140b */
[----:B------:R-:W-:Y:S01]  /*da30*/  IMAD.SHL.U32 R0, R15, 0x8, RZ ;  /* 0x000000080f007824 */ /* 0x000fe200078e00ff */
[----:B------:R-:W-:Y:S01]  /*da40*/  UISETP.NE.AND UP2, UPT, UR15, URZ, UPT ;  /* 0x0000003f0f00728c */ /* 0x000fe2000bf45270 */
[----:B------:R-:W-:Y:S01]  /*da50*/  BSSY B0, `(.L_x_1335) ;  /* 0x0000040000007945 */ /* 0x000fe20003800000 */
[----:B------:R-:W-:Y:S01]  /*da60*/  @!UP4 UIMAD UR16, UR16, UR4, URZ ;  /* 0x000000041010c2a4 */ /* 0x000fe2000f8e023f */
[----:B------:R-:W-:Y:S01]  /*da70*/  IMAD.WIDE R4, R4, 0x80, R6 ;  /* 0x0000008004047825 */ /* 0x000fe200078e0206 */
[----:B------:R-:W-:Y:S01]  /*da80*/  @UP4 UIMAD UR7, UR23, UR7, UR13 ;  /* 0x00000007170742a4 */ /* 0x000fe2000f8e020d */
[C---:B------:R-:W-:Y:S01]  /*da90*/  IADD3 R19, R0.reuse, 0x40, RZ ;  /* 0x0000004000137810 */ /* 0x040fe20007ffe0ff */
[----:B------:R-:W-:Y:S01]  /*daa0*/  USHF.R.S32.HI UR13, URZ, 0x1f, UR9 ;  /* 0x0000001f3f0d7899 */ /* 0x000fe20008011409 */
[C---:B------:R-:W-:Y:S01]  /*dab0*/  IADD3 R18, R0.reuse, 0x80, RZ ;  /* 0x0000008000127810 */ /* 0x040fe20007ffe0ff */
[----:B------:R-:W-:Y:S01]  /*dac0*/  @UP4 UMOV UR17, UR12 ;  /* 0x0000000c00114c82 */ /* 0x000fe20008000000 */
[----:B------:R-:W-:Y:S01]  /*dad0*/  IADD3 R17, R0, 0xc0, RZ ;  /* 0x000000c000117810 */ /* 0x000fe20007ffe0ff */
[----:B------:R-:W-:-:S02]  /*dae0*/  @!UP3 UISETP.NE.AND UP1, UPT, UR15, URZ, UPT ;  /* 0x0000003f0f00b28c */ /* 0x000fc4000bf25270 */
[----:B------:R-:W-:Y:S02]  /*daf0*/  ULDC UR10, c[0x0][0x214] ;  /* 0x00008500000a7ab9 */ /* 0x000fe40000000800 */
[----:B------:R-:W-:Y:S02]  /*db00*/  @UP3 ULDC UR12, c[0x0][0x210] ;  /* 0x00008400000c3ab9 */ /* 0x000fe40000000800 */
[----:B------:R-:W-:Y:S02]  /*db10*/  UISETP.EQ.AND UP2, UPT, UR14, URZ, UP2 ;  /* 0x0000003f0e00728c */ /* 0x000fe40009742270 */
[----:B------:R-:W-:Y:S02]  /*db20*/  ULDC UR8, c[0x0][0x234] ;  /* 0x00008d0000087ab9 */ /* 0x000fe40000000800 */
[----:B------:R-:W-:Y:S02]  /*db30*/  @!UP4 UIMAD.WIDE.U32 UR18, UR11, UR4, URZ ;  /* 0x000000040b12c2a5 */ /* 0x000fe4000f8e003f */
[----:B------:R-:W-:-:S02]  /*db40*/  @!UP4 UIMAD UR16, UR11, UR5, UR16 ;  /* 0x000000050b10c2a4 */ /* 0x000fc4000f8e0210 */
[----:B------:R-:W-:Y:S02]  /*db50*/  @UP3 UIMAD UR12, UR12, UR10, URZ ;  /* 0x0000000a0c0c32a4 */ /* 0x000fe4000f8e023f */
[----:B------:R-:W-:Y:S02]  /*db60*/  ULDC.64 UR4, c[0x0][0x1f0] ;  /* 0x00007c0000047ab9 */ /* 0x000fe40000000a00 */
[----:B------:R-:W-:Y:S02]  /*db70*/  @!UP3 USEL UR12, UR10, UR8, !UP1 ;  /* 0x000000080a0cb287 */ /* 0x000fe4000c800000 */
[----:B------:R-:W-:Y:S02]  /*db80*/  UISETP.NE.OR UP0, UPT, UR23, -0x1, !UP2 ;  /* 0xffffffff1700788c */ /* 0x000fe4000d705670 */
[----:B------:R-:W-:Y:S02]  /*db90*/  ULDC UR6, c[0x0][0x1c0] ;  /* 0x0000700000067ab9 */ /* 0x000fe40000000800 */
[----:B------:R-:W-:-:S02]  /*dba0*/  UIMAD UR4, UR13, UR4, URZ ;  /* 0x000000040d0472a4 */ /* 0x000fc4000f8e023f */
[----:B------:R-:W-:Y:S02]  /*dbb0*/  @!UP4 UMOV UR17, UR18 ;  /* 0x000000120011cc82 */ /* 0x000fe40008000000 */
[----:B------:R-:W-:Y:S01]  /*dbc0*/  @UP3 UMOV UR13, 0x1 ;  /* 0x00000001000d3882 */ /* 0x000fe20000000000 */
[----:B------:R-:W-:Y:S01]  /*dbd0*/  IADD3 R2, P0, R0, UR17, RZ ;  /* 0x0000001100027c10 */ /* 0x000fe2000ff1e0ff */
[----:B------:R-:W-:Y:S02]  /*dbe0*/  @!UP3 UIMAD UR13, UR12, UR6, URZ ;  /* 0x000000060c0db2a4 */ /* 0x000fe4000f8e023f */
[----:B------:R-:W-:Y:S02]  /*dbf0*/  @!UP4 UIADD3 UR7, UR19, UR16, URZ ;  /* 0x000000101307c290 */ /* 0x000fe4000fffe03f */
        /* <DEDUP_REMOVED lines=37> */
.L_x_1336:
[----:B------:R-:W-:Y:S05]  /*de50*/  BSYNC B0 ;  /* 0x0000000000007941 */ /* 0x000fea0003800000 */
.L_x_1335:
        /* <DEDUP_REMOVED lines=22> */
.L_x_1338:
[----:B------:R-:W-:Y:S05]  /*dfc0*/  BSYNC B0 ;  /* 0x0000000000007941 */ /* 0x000fea0003800000 */
.L_x_1337:
        /* <DEDUP_REMOVED lines=22> */
.L_x_1340:
[----:B------:R-:W-:Y:S05]  /*e130*/  BSYNC B0 ;  /* 0x0000000000007941 */ /* 0x000fea0003800000 */
.L_x_1339:
        /* <DEDUP_REMOVED lines=21> */
.L_x_1342:
[----:B------:R-:W-:Y:S05]  /*e290*/  BSYNC B0 ;  /* 0x0000000000007941 */ /* 0x000fea0003800000 */
.L_x_1341:
        /* <DEDUP_REMOVED lines=35> */
.L_x_1343:
        /* <DEDUP_REMOVED lines=11> */
.L_x_2050:


//--------------------- .text._ZN5flash16flash_fwd_kernelI23Flash_fwd_kernel_traitsILi256ELi128ELi64ELi8ELb0ELb0EN7cutlass10bfloat16_tE19Flash_kernel_traitsILi256ELi128ELi64ELi8ES3_EELb1ELb0ELb1ELb0ELb0ELb0ELb0ELb0EEEvNS_16Flash_fwd_paramsE --------------------------
	.section	.text._ZN5flash16flash_fwd_kernelI23Flash_fwd_kernel_traitsILi256ELi128ELi64ELi8ELb0ELb0EN7cutlass10bfloat16_tE19Flash_kernel_traitsILi256ELi128ELi64ELi8ES3_EELb1ELb0ELb1ELb0ELb0ELb0ELb0ELb0EEEvNS_16Flash_fwd_paramsE,"ax",@progbits
	.sectioninfo	@"SHI_REGISTERS=255"
	.align	128
        .global         _ZN5flash16flash_fwd_kernelI23Flash_fwd_kernel_traitsILi256ELi128ELi64ELi8ELb0ELb0EN7cutlass10bfloat16_tE19Flash_kernel_traitsILi256ELi128ELi64ELi8ES3_EELb1ELb0ELb1ELb0ELb0ELb0ELb0ELb0EEEvNS_16Flash_fwd_paramsE
        .type           _ZN5flash16flash_fwd_kernelI23Flash_fwd_kernel_traitsILi256ELi128ELi64ELi8ELb0ELb0EN7cutlass10bfloat16_tE19Flash_kernel_traitsILi256ELi128ELi64ELi8ES3_EELb1ELb0ELb1ELb0ELb0ELb0ELb0ELb0EEEvNS_16Flash_fwd_paramsE,@function
        .size           _ZN5flash16flash_fwd_kernelI23Flash_fwd_kernel_traitsILi256ELi128ELi64ELi8ELb0ELb0EN7cutlass10bfloat16_tE19Flash_kernel_traitsILi256ELi128ELi64ELi8ES3_EELb1ELb0ELb1ELb0ELb0ELb0ELb0ELb0EEEvNS_16Flash_fwd_paramsE,(.L_x_2051 - _ZN5flash16flash_fwd_kernelI23Flash_fwd_kernel_traitsILi256ELi128ELi64ELi8ELb0ELb0EN7cutlass10bfloat16_tE19Flash_kernel_traitsILi256ELi128ELi64ELi8ES3_EELb1ELb0ELb1ELb0ELb0ELb0ELb0ELb0EEEvNS_16Flash_fwd_paramsE)
        .other          _ZN5flash16flash_fwd_kernelI23Flash_fwd_kernel_traitsILi256ELi128ELi64ELi8ELb0ELb0EN7cutlass10bfloat16_tE19Flash_kernel_traitsILi256ELi128ELi64ELi8ES3_EELb1ELb0ELb1ELb0ELb0ELb0ELb0ELb0EEEvNS_16Flash_fwd_paramsE,@"STO_CUDA_ENTRY STV_DEFAULT"
_ZN5flash16flash_fwd_kernelI23Flash_fwd_kernel_traitsILi256ELi128ELi64ELi8ELb0ELb0EN7cutlass10bfloat16_tE19Flash_kernel_traitsILi256ELi128ELi64ELi8ES3_EELb1ELb0ELb1ELb0ELb0ELb0ELb0ELb0EEEvNS_16Flash_fwd_paramsE:
.text._ZN5flash16flash_fwd_kernelI23Flash_fwd_kernel_traitsILi256ELi128ELi64ELi8ELb0ELb0EN7cutlass10bfloat16_tE19Flash_kernel_traitsILi256ELi128ELi64ELi8ES3_EELb1ELb0ELb1ELb0ELb0ELb0ELb0ELb0EEEvNS_16Flash_fwd_paramsE:
        /* <DEDUP_REMOVED lines=20> */
[----:B------:R-:W-:Y:S01]  /*0140*/  UISETP.NE.AND.EX UP1, UPT, URZ, UR5, UPT, UP1 ;  /* 0x000000053f00728c */ /* 0x000fe2000bf25310 */
[----:B------:R-:W1:Y:S01]  /*0150*/  S2UR UR10, SR_CTAID.Z ;  /* 0x00000000000a79c3 */ /* 0x000e620000002700 */
[----:B------:R-:W-:Y:S02]  /*0160*/  UMOV UR7, 0x4 ;  /* 0x0000000400077882 */ /* 0x000fe40000000000 */
        /* <DEDUP_REMOVED lines=29> */
[----:B------:R2:W3:Y:S04]  /*0340*/  @P0 LDG.E R10, [R14.64] ;  /* 0x0000001e0e0a0981 */ /* 0x0004e8000c1e1900 */
[----:B------:R2:W4:Y:S01]  /*0350*/  @P0 LDG.E R9, [R14.64+0x4] ;  /* 0x0000041e0e090981 */ /* 0x000522000c1e1900 */
[----:B------:R-:W-:-:S13]  /*0360*/  PLOP3.LUT P1, PT, PT, PT, UP1, 0x80, 0x0 ;  /* 0x000000000000781c */ /* 0x000fda0003f2f018 */
[----:B------:R-:W5:Y:S01]  /*0370*/  @P1 LDG.E R8, [R12.64] ;  /* 0x0000001e0c081981 */ /* 0x000f62000c1e1900 */
[----:B-1----:R-:W-:Y:S01]  /*0380*/  MOV R2, UR4 ;  /* 0x0000000400027c02 */ /* 0x002fe20008000f00 */
[----:B------:R-:W-:-:S05]  /*0390*/  IMAD.U32 R3, RZ, RZ, UR5 ;  /* 0x00000005ff037e24 */ /* 0x000fca000f8e00ff */
[----:B------:R-:W5:Y:S01]  /*03a0*/  @!P2 LDG.E R0, [R2.64] ;  /* 0x0000001e0200a981 */ /* 0x000f62000c1e1900 */
[----:B------:R-:W-:Y:S01]  /*03b0*/  UMOV UR26, 0xffffffff ;  /* 0xffffffff001a7882 */ /* 0x000fe20000000000 */
[----:B------:R-:W-:Y:S01]  /*03c0*/  SHF.R.S32.HI R7, RZ, 0x1f, R6 ;  /* 0x0000001fff077819 */ /* 0x000fe20000011406 */
[----:B------:R-:W-:-:S03]  /*03d0*/  UMOV UR14, 0xffffffff ;  /* 0xffffffff000e7882 */ /* 0x000fc60000000000 */
[----:B--2---:R-:W-:Y:S01]  /*03e0*/  LEA.HI R15, R7, R6, RZ, 0x5 ;  /* 0x00000006070f7211 */ /* 0x004fe200078f28ff */
[----:B------:R-:W-:Y:S02]  /*03f0*/  ULDC UR4, c[0x0][0x1c0] ;  /* 0x0000700000047ab9 */ /* 0x000fe40000000800 */
[----:B------:R-:W-:Y:S01]  /*0400*/  UIMAD UR4, UR12, UR4, UR10 ;  /* 0x000000040c0472a4 */ /* 0x000fe2000f8e020a */
[----:B------:R-:W-:Y:S01]  /*0410*/  LOP3.LUT R11, R15, 0xffffffe0, RZ, 0xc0, !PT ;  /* 0xffffffe00f0b7812 */ /* 0x000fe200078ec0ff */
[----:B------:R-:W-:Y:S02]  /*0420*/  UMOV UR13, URZ ;  /* 0x0000003f000d7c82 */ /* 0x000fe40008000000 */
[----:B------:R-:W-:-:S04]  /*0430*/  USHF.L.U32 UR5, UR4, 0x5, URZ ;  /* 0x0000000504057899 */ /* 0x000fc8000800063f */
[----:B------:R-:W-:Y:S01]  /*0440*/  USHF.R.S32.HI UR4, URZ, 0x1f, UR5 ;  /* 0x0000001f3f047899 */ /* 0x000fe20008011405 */
[----:B---3--:R-:W1:Y:S08]  /*0450*/  @P0 R2UR UR26, R10 ;  /* 0x000000000a1a03c2 */ /* 0x008e7000000e0000 */
[----:B----4-:R2:W1:Y:S08]  /*0460*/  @P0 R2UR UR28, R9 ;  /* 0x00000000091c03c2 */ /* 0x01047000000e0000 */
[----:B-----5:R3:W4:Y:S08]  /*0470*/  @P1 R2UR UR13, R8 ;  /* 0x00000000080d13c2 */ /* 0x02073000000e0000 */
[----:B------:R3:W3:Y:S01]  /*0480*/  @!P2 R2UR UR14, R0 ;  /* 0x00000000000ea3c2 */ /* 0x0006e200000e0000 */
[----:B------:R-:W-:Y:S01]  /*0490*/  ISETP.NE.U32.AND P2, PT, RZ, c[0x0][0x248], PT ;  /* 0x00009200ff007a0c */ /* 0x000fe20003f45070 */
[----:B--2---:R-:W-:-:S03]  /*04a0*/  IMAD.IADD R9, R6, 0x1, -R11 ;  /* 0x0000000106097824 */ /* 0x004fc600078e0a0b */
[----:B------:R-:W-:Y:S01]  /*04b0*/  ISETP.NE.AND.EX P2, PT, RZ, c[0x0][0x24c], PT, P2 ;  /* 0x00009300ff007a0c */ /* 0x000fe20003f45320 */
[----:B-1----:R-:W-:Y:S01]  /*04c0*/  @UP2 UIADD3 UR28, UR28, -UR26, URZ ;  /* 0x8000001a1c1c2290 */ /* 0x002fe2000fffe03f */
[--C-:B------:R-:W-:Y:S02]  /*04d0*/  IADD3 R12, P1, P0, R4, UR5, R9.reuse ;  /* 0x00000005040c7c10 */ /* 0x100fe4000f83e009 */
[----:B------:R-:W-:-:S04]  /*04e0*/  SHF.R.S32.HI R4, RZ, 0x1f, R9 ;  /* 0x0000001fff047819 */ /* 0x000fc80000011409 */
[----:B------:R-:W-:Y:S01]  /*04f0*/  IADD3.X R4, R5, UR4, R4, P1, P0 ;  /* 0x0000000405047c10 */ /* 0x000fe20008fe0404 */
[----:B------:R-:W-:-:S04]  /*0500*/  @!UP2 ULDC UR28, c[0x0][0x214] ;  /* 0x00008500001caab9 */ /* 0x000fc80000000800 */
[----:B---34-:R-:W-:Y:S05]  /*0510*/  @!P2 BRA `(.L_x_1344) ;  /* 0x000000700000a947 */ /* 0x018fea0003800000 */
[----:B------:R-:W-:-:S13]  /*0520*/  PLOP3.LUT P0, PT, PT, PT, UP3, 0x80, 0x0 ;  /* 0x000000000000781c */ /* 0x000fda0003f0f038 */
[----:B------:R-:W2:Y:S04]  /*0530*/  @P0 LDG.E R0, [R2.64+0x4] ;  /* 0x0000041e02000981 */ /* 0x000ea8000c1e1900 */
[----:B------:R-:W3:Y:S01]  /*0540*/  @!P0 LDG.E R5, [R2.64] ;  /* 0x0000001e02058981 */ /* 0x000ee2000c1e1900 */
[----:B--2---:R-:W1:Y:S02]  /*0550*/  @P0 R2UR UR6, R0 ;  /* 0x00000000000603c2 */ /* 0x004e6400000e0000 */
[----:B-1----:R-:W-:-:S11]  /*0560*/  @UP3 UIADD3 UR6, UR6, -UR14, URZ ;  /* 0x8000000e06063290 */ /* 0x002fd6000fffe03f */
[----:B---3--:R1:W2:Y:S02]  /*0570*/  @!P0 R2UR UR6, R5 ;  /* 0x00000000050683c2 */ /* 0x0082a400000e0000 */
[----:B-12---:R-:W-:Y:S05]  /*0580*/  BRA `(.L_x_1345) ;  /* 0x0000001000007947 */ /* 0x006fea0003800000 */
.L_x_1344:
[----:B------:R-:W-:Y:S02]  /*0590*/  ULDC UR6, c[0x0][0x218] ;  /* 0x0000860000067ab9 */ /* 0x000fe40000000800 */
.L_x_1345:
        /* <DEDUP_REMOVED lines=48> */
[----:B------:R-:W-:Y:S01]  /*08a0*/  ULDC.U8 UR13, c[0x0][0x329] ;  /* 0x0000ca40000d7ab9 */ /* 0x000fe20000000000 */
[----:B------:R-:W-:Y:S01]  /*08b0*/  LOP3.LUT R3, R7, 0xfffffff8, RZ, 0xc0, !PT ;  /* 0xfffffff807037812 */ /* 0x000fe200078ec0ff */
[----:B------:R-:W-:Y:S01]  /*08c0*/  UISETP.NE.AND UP2, UPT, UR13, URZ, UPT ;  /* 0x0000003f0d00728c */ /* 0x000fe2000bf45270 */
[----:B------:R-:W-:Y:S01]  /*08d0*/  SHF.R.S32.HI R16, RZ, 0x3, R7 ;  /* 0x00000003ff107819 */ /* 0x000fe20000011407 */
[----:B------:R-:W-:Y:S01]  /*08e0*/  ULDC.64 UR4, c[0x0][0x1e0] ;  /* 0x0000780000047ab9 */ /* 0x000fe20000000a00 */
[----:B------:R-:W-:Y:S01]  /*08f0*/  IMAD.U32 R19, RZ, RZ, UR27 ;  /* 0x0000001bff137e24 */ /* 0x000fe2000f8e00ff */
[----:B------:R-:W-:Y:S01]  /*0900*/  USHF.R.S32.HI UR17, URZ, 0x1f, UR10 ;  /* 0x0000001f3f117899 */ /* 0x000fe2000801140a */
[----:B------:R-:W-:Y:S01]  /*0910*/  IMAD.IADD R10, R6, 0x1, -R3 ;  /* 0x00000001060a7824 */ /* 0x000fe200078e0a03 */
[----:B------:R-:W-:Y:S01]  /*0920*/  @UP0 UIMAD.WIDE.U32 UR14, UR26, UR6, URZ ;  /* 0x000000061a0e02a5 */ /* 0x000fe2000f8e003f */
[--C-:B------:R-:W-:Y:S01]  /*0930*/  SHF.R.S32.HI R17, RZ, 0x1f, R16.reuse ;  /* 0x0000001fff117819 */ /* 0x100fe20000011410 */
[----:B------:R-:W-:Y:S01]  /*0940*/  @!UP0 USHF.R.S32.HI UR16, URZ, 0x1f, UR12 ;  /* 0x0000001f3f108899 */ /* 0x000fe2000801140c */
[----:B------:R-:W-:Y:S01]  /*0950*/  IMAD.SHL.U32 R9, R10, 0x8, RZ ;  /* 0x000000080a097824 */ /* 0x000fe200078e00ff */
[----:B------:R-:W-:Y:S01]  /*0960*/  @UP0 UIMAD UR7, UR26, UR7, UR15 ;  /* 0x000000071a0702a4 */ /* 0x000fe2000f8e020f */
[----:B------:R-:W-:Y:S01]  /*0970*/  BSSY B0, `(.L_x_1347) ;  /* 0x000003f000007945 */ /* 0x000fe20003800000 */
[----:B------:R-:W-:Y:S01]  /*0980*/  @!UP0 UIMAD UR16, UR16, UR4, URZ ;  /* 0x00000004101082a4 */ /* 0x000fe2000f8e023f */
[----:B------:R-:W-:Y:S01]  /*0990*/  IMAD.WIDE R18, R19, 0x80, R16 ;  /* 0x0000008013127825 */ /* 0x000fe200078e0210 */
[----:B------:R-:W-:Y:S01]  /*09a0*/  ULDC.U8 UR15, c[0x0][0x328] ;  /* 0x0000ca00000f7ab9 */ /* 0x000fe20000000000 */
[C---:B------:R-:W-:Y:S01]  /*09b0*/  IADD3 R8, R9.reuse, 0x40, RZ ;  /* 0x0000004009087810 */ /* 0x040fe20007ffe0ff */
[----:B------:R-:W-:Y:S01]  /*09c0*/  UISETP.NE.AND UP3, UPT, UR15, URZ, UPT ;  /* 0x0000003f0f00728c */ /* 0x000fe2000bf65270 */
[C---:B------:R-:W-:Y:S01]  /*09d0*/  IADD3 R7, R9.reuse, 0x80, RZ ;  /* 0x0000008009077810 */ /* 0x040fe20007ffe0ff */
[----:B------:R-:W-:Y:S01]  /*09e0*/  @!UP2 UISETP.NE.AND UP1, UPT, UR15, URZ, UPT ;  /* 0x0000003f0f00a28c */ /* 0x000fe2000bf25270 */
[----:B------:R-:W-:Y:S01]  /*09f0*/  IADD3 R6, R9, 0xc0, RZ ;  /* 0x000000c009067810 */ /* 0x000fe20007ffe0ff */
[----:B------:R-:W-:-:S02]  /*0a00*/  UISETP.EQ.AND UP3, UPT, UR13, URZ, UP3 ;  /* 0x0000003f0d00728c */ /* 0x000fc40009f62270 */
        /* <DEDUP_REMOVED lines=53> */
.L_x_1348:
[----:B------:R-:W-:Y:S05]  /*0d60*/  BSYNC B0 ;  /* 0x0000000000007941 */ /* 0x000fea0003800000 */
.L_x_1347:
        /* <DEDUP_REMOVED lines=22> */
.L_x_1350:
[----:B------:R-:W-:Y:S05]  /*0ed0*/  BSYNC B0 ;  /* 0x0000000000007941 */ /* 0x000fea0003800000 */
.L_x_1349:
        /* <DEDUP_REMOVED lines=22> */
.L_x_1352:
[----:B------:R-:W-:Y:S05]  /*1040*/  BSYNC B0 ;  /* 0x0000000000007941 */ /* 0x000fea0003800000 */
.L_x_1351:
        /* <DEDUP_REMOVED lines=21> */
.L_x_1354:
[----:B------:R-:W-:Y:S05]  /*11a0*/  BSYNC B0 ;  /* 0x0000000000007941 */ /* 0x000fea0003800000 */
.L_x_1353:
        /* <DEDUP_REMOVED lines=35> */
.L_x_1346:
        /* <DEDUP_REMOVED lines=33> */
.L_x_1355:
[----:B------:R-:W-:Y:S01]  /*15f0*/  IABS R0, c[0x0][0x1c8] ;  /* 0x0000720000007a13 */ /* 0x000fe20000000000 */
[----:B------:R-:W1:Y:S01]  /*1600*/  S2R R2, SR_CTAID.Z ;  /* 0x0000000000027919 */ /* 0x000e620000002700 */
[----:B------:R-:W-:Y:S02]  /*1610*/  UMOV UR16, URZ ;  /* 0x0000003f00107c82 */ /* 0x000fe40008000000 */
[----:B------:R-:W2:Y:S01]  /*1620*/  R2UR UR5, R0 ;  /* 0x00000000000573c2 */ /* 0x000ea200000e0000 */
[----:B------:R-:W-:Y:S02]  /*1630*/  @UP0 UIADD3 UR33, UR13, UR14, URZ ;  /* 0x0000000e0d210290 */ /* 0x000fe4000fffe03f */
[----:B------:R-:W-:Y:S01]  /*1640*/  USHF.R.S32.HI UR14, URZ, 0x1f, UR10 ;  /* 0x0000001f3f0e7899 */ /* 0x000fe2000801140a */
[----:B-1----:R-:W-:Y:S01]  /*1650*/  IABS R2, R2 ;  /* 0x0000000200027213 */ /* 0x002fe20000000000 */
[----:B--2---:R-:W1:Y:S03]  /*1660*/  I2F.RP R5, UR5 ;  /* 0x0000000500057d06 */ /* 0x004e660008209400 */
[----:B------:R-:W2:Y:S05]  /*1670*/  R2UR UR4, R2 ;  /* 0x00000000020473c2 */ /* 0x000eaa00000e0000 */
        /* <DEDUP_REMOVED lines=40> */
.L_x_1356:
        /* <DEDUP_REMOVED lines=12> */
[----:B------:R-:W-:Y:S01]  /*19c0*/  LOP3.LUT R5, R225, 0xfffffff0, RZ, 0xc0, !PT ;  /* 0xfffffff0e1057812 */ /* 0x000fe200078ec0ff */
[----:B------:R-:W-:Y:S01]  /*19d0*/  IMAD R13, R235, c[0x0][0x198], RZ ;  /* 0x00006600eb0d7a24 */ /* 0x000fe200078e02ff */
[----:B------:R-:W-:Y:S01]  /*19e0*/  LOP3.LUT R3, R3, 0x1c0, RZ, 0xc0, !PT ;  /* 0x000001c003037812 */ /* 0x000fe200078ec0ff */
[----:B------:R-:W-:Y:S01]  /*19f0*/  IMAD.SHL.U32 R244, R2, 0x8, RZ ;  /* 0x0000000802f47824 */ /* 0x000fe200078e00ff */
[----:B------:R-:W-:Y:S01]  /*1a00*/  SHF.R.S32.HI R8, RZ, 0x4, R225 ;  /* 0x00000004ff087819 */ /* 0x000fe200000114e1 */
[----:B------:R-:W-:Y:S01]  /*1a10*/  IMAD.IADD R0, R6, 0x1, -R5 ;  /* 0x0000000106007824 */ /* 0x000fe200078e0a05 */
[----:B------:R-:W-:Y:S01]  /*1a20*/  SHF.R.U32.HI R232, RZ, 0x3, R3 ;  /* 0x00000003ffe87819 */ /* 0x000fe20000011603 */
[----:B------:R-:W-:Y:S01]  /*1a30*/  IMAD.SHL.U32 R7, R7, 0x8, RZ ;  /* 0x0000000807077824 */ /* 0x000fe200078e00ff */
[----:B------:R-:W-:Y:S01]  /*1a40*/  LOP3.LUT R5, R3, 0x38, R244, 0xf8, !PT ;  /* 0x0000003803057812 */ /* 0x000fe200078ef8f4 */
[----:B------:R-:W-:Y:S01]  /*1a50*/  IMAD.U32 R21, RZ, RZ, UR27 ;  /* 0x0000001bff157e24 */ /* 0x000fe2000f8e00ff */
[----:B------:R-:W-:Y:S01]  /*1a60*/  SHF.R.S32.HI R3, RZ, 0x1f, R0 ;  /* 0x0000001fff037819 */ /* 0x000fe20000011400 */
[----:B------:R-:W-:Y:S01]  /*1a70*/  BSSY B0, `(.L_x_1357) ;  /* 0x0000060000007945 */ /* 0x000fe20003800000 */
[----:B------:R-:W-:Y:S01]  /*1a80*/  SHF.R.S32.HI R245, RZ, 0x1f, R244 ;  /* 0x0000001ffff57819 */ /* 0x000fe200000114f4 */
[----:B------:R-:W-:Y:S01]  /*1a90*/  IMAD.WIDE R20, R21, 0x80, R234 ;  /* 0x0000008015147825 */ /* 0x000fe200078e02ea */
[----:B------:R-:W-:-:S02]  /*1aa0*/  LEA.HI R3, R3, R0, RZ, 0x3 ;  /* 0x0000000003037211 */ /* 0x000fc400078f18ff */
[----:B------:R-:W-:Y:S01]  /*1ab0*/  IADD3 R10, P0, R244, UR6, RZ ;  /* 0x00000006f40a7c10 */ /* 0x000fe2000ff1e0ff */
[----:B------:R-:W-:Y:S01]  /*1ac0*/  IMAD.WIDE.U32 R16, R234, c[0x0][0x198], R244 ;  /* 0x00006600ea107a25 */ /* 0x000fe200078e00f4 */
[----:B------:R-:W-:Y:S01]  /*1ad0*/  LOP3.LUT R232, R5, R232, RZ, 0x3c, !PT ;  /* 0x000000e805e87212 */ /* 0x000fe200078e3cff */
[----:B------:R-:W-:Y:S01]  /*1ae0*/  ULDC.64 UR6, c[0x0][0x1b0] ;  /* 0x00006c0000067ab9 */ /* 0x000fe20000000a00 */
[----:B------:R-:W-:Y:S01]  /*1af0*/  LOP3.LUT R5, R3, 0xfffffff8, RZ, 0xc0, !PT ;  /* 0xfffffff803057812 */ /* 0x000fe200078ec0ff */
[----:B------:R-:W-:Y:S01]  /*1b00*/  UIMAD UR6, UR15, UR6, URZ ;  /* 0x000000060f0672a4 */ /* 0x000fe2000f8e023f */
[----:B------:R-:W-:Y:S01]  /*1b10*/  IADD3.X R11, R245, UR11, RZ, P0, !PT ;  /* 0x0000000bf50b7c10 */ /* 0x000fe200087fe4ff */
[----:B------:R-:W-:Y:S01]  /*1b20*/  UIMAD UR11, UR29, UR5, UR4 ;  /* 0x000000051d0b72a4 */ /* 0x000fe2000f8e0204 */
[----:B------:R-:W-:Y:S01]  /*1b30*/  LEA.HI R225, R225, R8, RZ, 0x1 ;  /* 0x00000008e1e17211 */ /* 0x000fe200078f08ff */
[----:B------:R-:W-:Y:S01]  /*1b40*/  IMAD.IADD R5, R0, 0x1, -R5 ;  /* 0x0000000100057824 */ /* 0x000fe200078e0a05 */
[----:B------:R-:W-:Y:S01]  /*1b50*/  IADD3 R18, P0, R16, UR34, RZ ;  /* 0x0000002210127c10 */ /* 0x000fe2000ff1e0ff */
[----:B------:R-:W-:Y:S01]  /*1b60*/  IMAD R0, R234, c[0x0][0x19c], R13 ;  /* 0x00006700ea007a24 */ /* 0x000fe200078e020d */
[----:B------:R-:W-:Y:S01]  /*1b70*/  LOP3.LUT R232, R232, 0xfffffe00, R7, 0xf8, !PT ;  /* 0xfffffe00e8e87812 */ /* 0x000fe200078ef807 */
[----:B-1----:R-:W-:Y:S01]  /*1b80*/  IMAD.WIDE.U32 R22, R22, c[0x0][0x1a8], R10 ;  /* 0x00006a0016167a25 */ /* 0x002fe200078e000a */
[----:B------:R-:W-:Y:S01]  /*1b90*/  LOP3.LUT R225, R225, 0xfffffffe, RZ, 0xc0, !PT ;  /* 0xfffffffee1e17812 */ /* 0x000fe200078ec0ff */
[----:B------:R-:W-:Y:S01]  /*1ba0*/  UIMAD UR7, UR29, UR7, UR6 ;  /* 0x000000071d0772a4 */ /* 0x000fe2000f8e0206 */
[----:B------:R-:W-:Y:S01]  /*1bb0*/  IADD3.X R19, R17, UR32, R0, P0, !PT ;  /* 0x0000002011137c10 */ /* 0x000fe200087fe400 */
[----:B------:R-:W-:Y:S01]  /*1bc0*/  IMAD R7, R235, c[0x0][0x1a0], RZ ;  /* 0x00006800eb077a24 */ /* 0x000fe200078e02ff */
[C---:B------:R-:W-:Y:S01]  /*1bd0*/  LOP3.LUT P2, RZ, R5.reuse, 0x4, RZ, 0xc0, !PT ;  /* 0x0000000405ff7812 */ /* 0x040fe2000784c0ff */
[C---:B------:R-:W-:Y:S01]  /*1be0*/  IMAD.WIDE.U32 R10, R234.reuse, c[0x0][0x1a0], R244 ;  /* 0x00006800ea0a7a25 */ /* 0x040fe200078e00f4 */
[C---:B------:R-:W-:Y:S01]  /*1bf0*/  LOP3.LUT P1, RZ, R5.reuse, 0x2, RZ, 0xc0, !PT ;  /* 0x0000000205ff7812 */ /* 0x040fe2000782c0ff */
[----:B------:R-:W-:Y:S01]  /*1c00*/  UIADD3 UR6, -UR8, UR28, URZ ;  /* 0x0000001c08067290 */ /* 0x000fe2000fffe13f */
[----:B------:R-:W-:Y:S01]  /*1c10*/  SHF.R.S32.HI R15, RZ, 0x5, R15 ;  /* 0x00000005ff0f7819 */ /* 0x000fe2000001140f */
[----:B------:R-:W-:Y:S01]  /*1c20*/  IMAD R0, R234, c[0x0][0x1a4], R7 ;  /* 0x00006900ea007a24 */ /* 0x000fe200078e0207 */
[----:B------:R-:W-:Y:S01]  /*1c30*/  IADD3 R10, P0, R10, UR36, RZ ;  /* 0x000000240a0a7c10 */ /* 0x000fe2000ff1e0ff */
[----:B------:R-:W-:Y:S01]  /*1c40*/  IMAD.IADD R225, R8, 0x1, -R225 ;  /* 0x0000000108e17824 */ /* 0x000fe200078e0ae1 */
[----:B------:R-:W-:Y:S01]  /*1c50*/  ULDC.64 UR4, c[0x0][0x1a8] ;  /* 0x00006a0000047ab9 */ /* 0x000fe20000000a00 */
[----:B------:R-:W-:Y:S01]  /*1c60*/  IMAD.SHL.U32 R5, R5, 0x40, RZ ;  /* 0x0000004005057824 */ /* 0x000fe200078e00ff */
[----:B------:R-:W-:Y:S01]  /*1c70*/  IADD3.X R11, R11, UR33, R0, P0, !PT ;  /* 0x000000210b0b7c10 */ /* 0x000fe200087fe400 */
[----:B------:R-:W-:Y:S01]  /*1c80*/  IMAD.SHL.U32 R8, R225, 0x8, RZ ;  /* 0x00000008e1087824 */ /* 0x000fe200078e00ff */
[----:B------:R-:W-:Y:S01]  /*1c90*/  ISETP.GE.AND P0, PT, R234, UR6, PT ;  /* 0x00000006ea007c0c */ /* 0x000fe2000bf06270 */
[----:B------:R-:W-:Y:S01]  /*1ca0*/  UIMAD UR4, UR14, UR4, URZ ;  /* 0x000000040e0472a4 */ /* 0x000fe2000f8e023f */
[----:B------:R-:W-:Y:S01]  /*1cb0*/  LOP3.LUT R5, R5, 0x1c0, RZ, 0xc0, !PT ;  /* 0x000001c005057812 */ /* 0x000fe200078ec0ff */
[----:B------:R-:W-:Y:S01]  /*1cc0*/  IMAD.U32 R16, RZ, RZ, UR29 ;  /* 0x0000001dff107e24 */ /* 0x000fe2000f8e00ff */
[----:B------:R-:W-:Y:S01]  /*1cd0*/  IADD3 R230, R244, 0x40, RZ ;  /* 0x00000040f4e67810 */ /* 0x000fe20007ffe0ff */
[----:B------:R-:W-:Y:S01]  /*1ce0*/  UIMAD UR4, UR10, UR5, UR4 ;  /* 0x000000050a0472a4 */ /* 0x000fe2000f8e0204 */
[----:B------:R-:W-:Y:S01]  /*1cf0*/  LOP3.LUT R8, R5, 0x8, R8, 0xf8, !PT ;  /* 0x0000000805087812 */ /* 0x000fe200078ef808 */
[----:B------:R-:W-:Y:S01]  /*1d00*/  IMAD.WIDE.U32 R236, R236, c[0x0][0x1b0], R18 ;  /* 0x00006c00ecec7a25 */ /* 0x000fe200078e0012 */
[----:B------:R-:W-:-:S02]  /*1d10*/  SHF.R.U32.HI R5, RZ, 0x3, R5 ;  /* 0x00000003ff057819 */ /* 0x000fc40000011605 */
[----:B------:R-:W-:Y:S01]  /*1d20*/  IADD3 R229, R244, 0x80, RZ ;  /* 0x00000080f4e57810 */ /* 0x000fe20007ffe0ff */
[----:B------:R-:W-:Y:S01]  /*1d30*/  IMAD.WIDE.U32 R16, R16, c[0x0][0x1b8], R10 ;  /* 0x00006e0010107a25 */ /* 0x000fe200078e000a */
[----:B------:R-:W-:Y:S02]  /*1d40*/  LOP3.LUT R0, R8, R5, RZ, 0x3c, !PT ;  /* 0x0000000508007212 */ /* 0x000fe400078e3cff */
[----:B------:R-:W-:Y:S01]  /*1d50*/  IADD3 R25, R23, UR4, RZ ;  /* 0x0000000417197c10 */ /* 0x000fe2000fffe0ff */
[----:B------:R-:W-:Y:S01]  /*1d60*/  IMAD.SHL.U32 R3, R3, 0x40, RZ ;  /* 0x0000004003037824 */ /* 0x000fe200078e00ff */
[----:B------:R-:W-:Y:S01]  /*1d70*/  IADD3 R243, R237, UR7, RZ ;  /* 0x00000007edf37c10 */ /* 0x000fe2000fffe0ff */
[----:B------:R-:W-:Y:S01]  /*1d80*/  IMAD.MOV.U32 R7, RZ, RZ, 0x10 ;  /* 0x00000010ff077424 */ /* 0x000fe200078e00ff */
[----:B------:R-:W-:Y:S01]  /*1d90*/  IADD3 R19, R17, UR11, RZ ;  /* 0x0000000b11137c10 */ /* 0x000fe2000fffe0ff */
[----:B------:R-:W-:Y:S01]  /*1da0*/  IMAD.MOV.U32 R5, RZ, RZ, 0x20 ;  /* 0x00000020ff057424 */ /* 0x000fe200078e00ff */
[----:B------:R-:W-:Y:S01]  /*1db0*/  LOP3.LUT R0, R0, 0xfffffe00, R3, 0xf8, !PT ;  /* 0xfffffe0000007812 */ /* 0x000fe200078ef803 */
[----:B------:R-:W-:Y:S01]  /*1dc0*/  IMAD.SHL.U32 R232, R232, 0x2, RZ ;  /* 0x00000002e8e87824 */ /* 0x000fe200078e00ff */
[----:B------:R-:W-:-:S02]  /*1dd0*/  IADD3 R228, R244, 0xc0, RZ ;  /* 0x000000c0f4e47810 */ /* 0x000fc40007ffe0ff */
        /* <DEDUP_REMOVED lines=41> */
.L_x_1358:
[----:B------:R-:W-:Y:S05]  /*2070*/  BSYNC B0 ;  /* 0x0000000000007941 */ /* 0x000fea0003800000 */
.L_x_1357:
        /* <DEDUP_REMOVED lines=45> */
.L_x_1360:
[----:B------:R-:W-:Y:S05]  /*2350*/  BSYNC B0 ;  /* 0x0000000000007941 */ /* 0x000fea0003800000 */
.L_x_1359:
        /* <DEDUP_REMOVED lines=45> */
.L_x_1362:
[----:B------:R-:W-:Y:S05]  /*2630*/  BSYNC B0 ;  /* 0x0000000000007941 */ /* 0x000fea0003800000 */
.L_x_1361:
        /* <DEDUP_REMOVED lines=49> */
.L_x_1364:
[----:B------:R-:W-:Y:S05]  /*2950*/  BSYNC B0 ;  /* 0x0000000000007941 */ /* 0x000fea0003800000 */
.L_x_1363:
[----:B------:R-:W-:Y:S01]  /*2960*/  UIADD3 UR37, UR35, -0x1, URZ ;  /* 0xffffffff23257890 */ /* 0x000fe2000fffe03f */
        /* <DEDUP_REMOVED lines=44> */
.L_x_1366:
[----:B------:R-:W-:Y:S05]  /*2c30*/  BSYNC B0 ;  /* 0x0000000000007941 */ /* 0x000fea0003800000 */
.L_x_1365:
[----:B------:R-:W-:Y:S01]  /*2c40*/  ISETP.GE.AND P0, PT, R8, UR10, PT ;  /* 0x0000000a08007c0c */ /* 0x000fe2000bf06270 */
[----:B------:R-:W-:Y:S01]  /*2c50*/  UMOV UR7, 0x5 ;  /* 0x0000000500077882 */ /* 0x000fe20000000000 */
[----:B------:R-:W-:Y:S01]  /*2c60*/  BSSY B0, `(.L_x_1367) ;  /* 0x000002b000007945 */ /* 0x000fe20003800000 */
[----:B------:R-:W-:Y:S02]  /*2c70*/  ULDC UR12, c[0x0][0x19c] ;  /* 0x00006700000c7ab9 */ /* 0x000fe40000000800 */
[----:B------:R-:W-:Y:S02]  /*2c80*/  ULDC.64 UR24, c[0x0][0x1a0] ;  /* 0x0000680000187ab9 */ /* 0x000fe40000000a00 */
[----:B------:R-:W-:Y:S02]  /*2c90*/  USHF.L.U32 UR21, UR20, 0x5, URZ ;  /* 0x0000000514157899 */ /* 0x000fe4000800063f */
        /* <DEDUP_REMOVED lines=39> */
.L_x_1368:
[----:B------:R-:W-:Y:S05]  /*2f10*/  BSYNC B0 ;  /* 0x0000000000007941 */ /* 0x000fea0003800000 */
.L_x_1367:
[----:B------:R-:W0:Y:S01]  /*2f20*/  LDGDEPBAR ;  /* 0x00000000000079af */ /* 0x000e220000000000 */
[----:B------:R-:W-:Y:S01]  /*2f30*/  ISETP.GE.AND P0, PT, R234, UR10, PT ;  /* 0x0000000aea007c0c */ /* 0x000fe2000bf06270 */
[----:B------:R-:W-:Y:S01]  /*2f40*/  UIMAD UR12, UR22, UR37, URZ ;  /* 0x00000025160c72a4 */ /* 0x000fe2000f8e023f */
[----:B------:R-:W-:Y:S01]  /*2f50*/  SHF.R.S32.HI R10, RZ, 0x1f, R9 ;  /* 0x0000001fff0a7819 */ /* 0x000fe20000011409 */
[----:B------:R-:W-:Y:S01]  /*2f60*/  IMAD.U32 R227, RZ, RZ, UR23 ;  /* 0x00000017ffe37e24 */ /* 0x000fe2000f8e00ff */
[----:B------:R-:W-:Y:S01]  /*2f70*/  UIADD3 UR18, UR38, -0x4ab325aa, URZ ;  /* 0xb54cda5626127890 */ /* 0x000fe2000fffe03f */
[----:B------:R-:W-:Y:S01]  /*2f80*/  IMAD.MOV.U32 R18, RZ, RZ, R16 ;  /* 0x000000ffff127224 */ /* 0x000fe200078e0010 */
[----:B------:R-:W-:Y:S01]  /*2f90*/  LEA.HI R9, R10, R9, RZ, 0x2 ;  /* 0x000000090a097211 */ /* 0x000fe200078f10ff */
[----:B------:R-:W-:Y:S01]  /*2fa0*/  IMAD.SHL.U32 R231, R6, 0x2, RZ ;  /* 0x0000000206e77824 */ /* 0x000fe200078e00ff */
[----:B------:R-:W-:Y:S01]  /*2fb0*/  UIMAD UR12, UR11, UR23, UR12 ;  /* 0x000000170b0c72a4 */ /* 0x000fe2000f8e020c */
[----:B------:R-:W-:Y:S01]  /*2fc0*/  IMAD.U32 R6, RZ, RZ, UR27 ;  /* 0x0000001bff067e24 */ /* 0x000fe2000f8e00ff */
[----:B------:R-:W-:Y:S01]  /*2fd0*/  BSSY B0, `(.L_x_1369) ;  /* 0x000002e000007945 */ /* 0x000fe20003800000 */
[----:B------:R-:W-:Y:S01]  /*2fe0*/  IMAD.WIDE.U32 R10, R227, UR37, R18 ;  /* 0x00000025e30a7c25 */ /* 0x000fe2000f8e0012 */
[----:B------:R-:W-:-:S03]  /*2ff0*/  LOP3.LUT R231, R231, 0x6, RZ, 0xc0, !PT ;  /* 0x00000006e7e77812 */ /* 0x000fc600078ec0ff */
[----:B------:R-:W-:Y:S01]  /*3000*/  IMAD R13, R6, 0x8, R15 ;  /* 0x00000008060d7824 */ /* 0x000fe200078e020f */
        /* <DEDUP_REMOVED lines=13> */
[C---:B--2---:R-:W-:Y:S01]  /*30e0*/  @!P5 LEA R24, P6, R10.reuse, c[0x0][0x170], 0x1 ;  /* 0x00005c000a18da11 */ /* 0x044fe200078c08ff */
[----:B------:R2:W-:Y:S01]  /*30f0*/  @P5 STS.128 [R232+0x18000], RZ ;  /* 0x018000ffe8005388 */ /* 0x0005e20000000c00 */
[C---:B-1----:R-:W-:Y:S02]  /*3100*/  @!P4 LEA R22, P3, R10.reuse, c[0x0][0x170], 0x1 ;  /* 0x00005c000a16ca11 */ /* 0x042fe400078608ff */
        /* <DEDUP_REMOVED lines=26> */
.L_x_1370:
[----:B------:R-:W-:Y:S05]  /*32b0*/  BSYNC B0 ;  /* 0x0000000000007941 */ /* 0x000fea0003800000 */
.L_x_1369:
[----:B------:R-:W-:Y:S01]  /*32c0*/  ISETP.GE.AND P0, PT, R8, UR10, PT ;  /* 0x0000000a08007c0c */ /* 0x000fe2000bf06270 */
[----:B------:R-:W-:Y:S01]  /*32d0*/  ULDC UR10, c[0x0][0x1a4] ;  /* 0x00006900000a7ab9 */ /* 0x000fe20000000800 */
[----:B------:R-:W-:Y:S01]  /*32e0*/  BSSY B0, `(.L_x_1371) ;  /* 0x0000030000007945 */ /* 0x000fe20003800000 */
[----:B------:R-:W-:Y:S02]  /*32f0*/  USHF.L.U32 UR25, UR24, 0x5, URZ ;  /* 0x0000000518197899 */ /* 0x000fe4000800063f */
[----:B------:R-:W-:Y:S02]  /*3300*/  UIADD3 UR11, UR9, 0x1, -UR28 ;  /* 0x00000001090b7890 */ /* 0x000fe4000fffe81c */
[----:B------:R-:W-:-:S03]  /*3310*/  USHF.L.U64.HI UR24, UR24, UR7, UR10 ;  /* 0x0000000718187299 */ /* 0x000fc6000801020a */
[----:B------:R-:W-:Y:S02]  /*3320*/  ULDC UR10, c[0x0][0x2e4] ;  /* 0x0000b900000a7ab9 */ /* 0x000fe40000000800 */
[----:B------:R-:W-:Y:S01]  /*3330*/  ULDC UR7, c[0x0][0x2e8] ;  /* 0x0000ba0000077ab9 */ /* 0x000fe20000000800 */
[----:B------:R4:W-:Y:S01]  /*3340*/  @P0 STS.128 [R232+0x19000], RZ ;  /* 0x019000ffe8000388 */ /* 0x0009e20000000c00 */
[----:B------:R-:W-:Y:S02]  /*3350*/  UIADD3 UR10, UR9, -UR10, -UR28 ;  /* 0x8000000a090a7290 */ /* 0x000fe4000fffe81c */
[----:B------:R-:W-:Y:S01]  /*3360*/  UIADD3 UR7, UR11, UR7, URZ ;  /* 0x000000070b077290 */ /* 0x000fe2000fffe03f */
        /* <DEDUP_REMOVED lines=10> */
[----:B------:R1:W-:Y:S02]  /*3410*/  @P5 STS.128 [R232+0x19000], RZ ;  /* 0x019000ffe8005388 */ /* 0x0003e40000000c00 */
[C---:B-12---:R-:W-:Y:S02]  /*3420*/  @!P5 LEA R22, P6, R8.reuse, c[0x0][0x170], 0x1 ;  /* 0x00005c000816da11 */ /* 0x046fe400078c08ff */
        /* <DEDUP_REMOVED lines=27> */
.L_x_1372:
[----:B------:R-:W-:Y:S05]  /*35e0*/  BSYNC B0 ;  /* 0x0000000000007941 */ /* 0x000fea0003800000 */
.L_x_1371:
[C---:B------:R-:W-:Y:S01]  /*35f0*/  IMAD.SHL.U32 R8, R2.reuse, 0x40, RZ ;  /* 0x0000004002087824 */ /* 0x040fe200078e00ff */
[----:B------:R-:W-:Y:S01]  /*3600*/  R2P PR, R2, 0x6 ;  /* 0x0000000602007804 */ /* 0x000fe20000000000 */
[----:B------:R-:W-:Y:S01]  /*3610*/  IMAD.SHL.U32 R9, R234, 0x8, RZ ;  /* 0x00000008ea097824 */ /* 0x000fe200078e00ff */
[----:B------:R-:W0:Y:S01]  /*3620*/  LDGDEPBAR ;  /* 0x00000000000079af */ /* 0x000e220000000000 */
[----:B------:R-:W-:Y:S01]  /*3630*/  IMAD R226, R15, 0x400, R0 ;  /* 0x000004000fe27824 */ /* 0x000fe200078e0200 */
[----:B------:R-:W-:Y:S01]  /*3640*/  LOP3.LUT R8, R8, 0x1c0, RZ, 0xc0, !PT ;  /* 0x000001c008087812 */ /* 0x000fe200078ec0ff */
[----:B------:R-:W-:Y:S01]  /*3650*/  UISETP.GT.AND UP0, UPT, UR37, UR19, UPT ;  /* 0x000000132500728c */ /* 0x000fe2000bf04270 */
[----:B------:R-:W1:Y:S01]  /*3660*/  LDC.U8 R241, c[0x0][0x2d8] ;  /* 0x0000b600fff17b82 */ /* 0x000e620000000000 */
        /* <DEDUP_REMOVED lines=8> */
[----:B-12---:R-:W-:Y:S01]  /*36f0*/  LDSM.16.M88.4 R24, [R224] ;  /* 0x00000000e018783b */ /* 0x006fe20000000200 */
[----:B------:R-:W-:-:S02]  /*3700*/  LEA R15, R15, UR8, 0x4 ;  /* 0x000000080f0f7c11 */ /* 0x000fc4000f8e20ff */
[----:B------:R-:W-:Y:S01]  /*3710*/  IMAD R225, R225, 0x200, R8 ;  /* 0x00000200e1e17824 */ /* 0x000fe200078e0208 */
[----:B------:R-:W-:Y:S01]  /*3720*/  LDSM.16.M88.4 R88, [R224+0x4000] ;  /* 0x00400000e058783b */ /* 0x000fe20000000200 */
[----:B------:R-:W-:Y:S01]  /*3730*/  PLOP3.LUT P0, PT, PT, PT, UP0, 0x80, 0x0 ;  /* 0x000000000000781c */ /* 0x000fe20003f0f008 */
[----:B------:R-:W-:Y:S02]  /*3740*/  IMAD.IADD R6, R6, 0x1, R15 ;  /* 0x0000000106067824 */ /* 0x000fe400078e020f */
[----:B------:R-:W-:Y:S01]  /*3750*/  IMAD.SHL.U32 R225, R225, 0x2, RZ ;  /* 0x00000002e1e17824 */ /* 0x000fe200078e00ff */
[----:B------:R-:W-:Y:S02]  /*3760*/  LDSM.16.M88.4 R8, [R222] ;  /* 0x00000000de08783b */ /* 0x000fe40000000200 */
[----:B------:R-:W-:Y:S02]  /*3770*/  IADD3 R240, R6, UR10, RZ ;  /* 0x0000000a06f07c10 */ /* 0x000fe4000fffe0ff */
[----:B------:R-:W1:Y:S01]  /*3780*/  LDSM.16.M88.4 R28, [R225+0x10800] ;  /* 0x01080000e11c783b */ /* 0x000e620000000200 */
[----:B------:R-:W-:-:S02]  /*3790*/  IADD3 R2, R225, 0x10000, RZ ;  /* 0x00010000e1027810 */ /* 0x000fc40007ffe0ff */
[----:B------:R-:W-:Y:S01]  /*37a0*/  IADD3 R223, R225, 0x10020, RZ ;  /* 0x00010020e1df7810 */ /* 0x000fe20007ffe0ff */
[----:B------:R-:W2:Y:S01]  /*37b0*/  LDSM.16.M88.4 R72, [R225+0x11000] ;  /* 0x01100000e148783b */ /* 0x000ea20000000200 */
[----:B------:R-:W-:Y:S01]  /*37c0*/  @P1 IADD3 R223, R2, -0x20, RZ ;  /* 0xffffffe002df1810 */ /* 0x000fe20007ffe0ff */
[----:B------:R-:W-:Y:S01]  /*37d0*/  IMAD.MOV.U32 R2, RZ, RZ, 0x40 ;  /* 0x00000040ff027424 */ /* 0x000fe200078e00ff */
[C---:B------:R-:W-:Y:S01]  /*37e0*/  IADD3 R239, R6.reuse, UR7, RZ ;  /* 0x0000000706ef7c10 */ /* 0x040fe2000fffe0ff */
[----:B------:R-:W5:Y:S01]  /*37f0*/  LDSM.16.M88.4 R36, [R225+0x10000] ;  /* 0x01000000e124783b */ /* 0x000f620000000200 */
[----:B------:R-:W-:Y:S02]  /*3800*/  IADD3 R6, R6, 0x8, RZ ;  /* 0x0000000806067810 */ /* 0x000fe40007ffe0ff */
[----:B------:R-:W-:Y:S01]  /*3810*/  SEL R2, R2, 0xffffffc0, !P2 ;  /* 0xffffffc002027807 */ /* 0x000fe20005000000 */
[----:B------:R-:W3:Y:S01]  /*3820*/  LDSM.16.M88.4 R60, [R225+0x11800] ;  /* 0x01180000e13c783b */ /* 0x000ee20000000200 */
[----:B------:R-:W-:-:S02]  /*3830*/  IADD3 R238, R6, UR10, RZ ;  /* 0x0000000a06ee7c10 */ /* 0x000fc4000fffe0ff */
[----:B------:R-:W-:Y:S01]  /*3840*/  IADD3 R233, R6, UR7, RZ ;  /* 0x0000000706e97c10 */ /* 0x000fe2000fffe0ff */
[----:B------:R-:W4:Y:S01]  /*3850*/  LDSM.16.M88.4 R48, [R223+0x800] ;  /* 0x00080000df30783b */ /* 0x000f220000000200 */
[----:B------:R-:W-:Y:S01]  /*3860*/  IMAD.IADD R219, R225, 0x1, R2 ;  /* 0x00000001e1db7824 */ /* 0x000fe200078e0202 */
[----:B------:R-:W-:Y:S01]  /*3870*/  IMNMX R240, RZ, R240, !PT ;  /* 0x000000f0fff07217 */ /* 0x000fe20007800200 */
[----:B------:R-:W-:Y:S01]  /*3880*/  IMAD.IADD R212, R2, 0x1, R223 ;  /* 0x0000000102d47824 */ /* 0x000fe200078e02df */
[----:B------:R-:W3:Y:S01]  /*3890*/  LDSM.16.M88.4 R44, [R223+0x1000] ;  /* 0x00100000df2c783b */ /* 0x000ee20000000200 */
[----:B------:R-:W-:Y:S02]  /*38a0*/  IMNMX R239, R239, UR9, PT ;  /* 0x00000009efef7c17 */ /* 0x000fe4000b800200 */
[----:B------:R-:W-:Y:S01]  /*38b0*/  IMNMX R238, RZ, R238, !PT ;  /* 0x000000eeffee7217 */ /* 0x000fe20007800200 */
[----:B------:R-:W3:Y:S01]  /*38c0*/  LDSM.16.M88.4 R56, [R223] ;  /* 0x00000000df38783b */ /* 0x000ee20000000200 */
[----:B------:R-:W-:-:S02]  /*38d0*/  IMNMX R233, R233, UR9, PT ;  /* 0x00000009e9e97c17 */ /* 0x000fc4000b800200 */
[C---:B------:R-:W-:Y:S01]  /*38e0*/  IADD3 R215, R223.reuse, 0x800, RZ ;  /* 0x00000800dfd77810 */ /* 0x040fe20007ffe0ff */
[----:B------:R-:W3:Y:S01]  /*38f0*/  LDSM.16.M88.4 R52, [R223+0x1800] ;  /* 0x00180000df34783b */ /* 0x000ee20000000200 */
[C---:B------:R-:W-:Y:S02]  /*3900*/  IADD3 R214, R223.reuse, 0x1000, RZ ;  /* 0x00001000dfd67810 */ /* 0x040fe40007ffe0ff */
[C---:B------:R-:W-:Y:S01]  /*3910*/  IADD3 R213, R223.reuse, 0x1800, RZ ;  /* 0x00001800dfd57810 */ /* 0x040fe20007ffe0ff */
[----:B------:R-:W3:Y:S01]  /*3920*/  LDSM.16.M88.4 R20, [R219+0x10000] ;  /* 0x01000000db14783b */ /* 0x000ee20000000200 */
        /* <DEDUP_REMOVED lines=12> */
[C---:B------:R-:W-:Y:S02]  /*39f0*/  IADD3 R203, R223.reuse, 0x6000, RZ ;  /* 0x00006000dfcb7810 */ /* 0x040fe40007ffe0ff */
[C---:B------:R-:W-:Y:S02]  /*3a00*/  IADD3 R202, R223.reuse, 0x6800, RZ ;  /* 0x00006800dfca7810 */ /* 0x040fe40007ffe0ff */
[C---:B------:R-:W-:Y:S01]  /*3a10*/  IADD3 R201, R223.reuse, 0x7000, RZ ;  /* 0x00007000dfc97810 */ /* 0x040fe20007ffe0ff */
[----:B--2---:R-:W-:Y:S01]  /*3a20*/  HMMA.16816.F32.BF16 R76, R64, R72, RZ ;  /* 0x00000048404c723c */ /* 0x004fe200000418ff */
[----:B------:R-:W-:-:S07]  /*3a30*/  IADD3 R200, R223, 0x7800, RZ ;  /* 0x00007800dfc87810 */ /* 0x000fce0007ffe0ff */
[C---:B------:R-:W-:Y:S08]  /*3a40*/  HMMA.16816.F32.BF16 R72, R64.reuse, R74, RZ ;  /* 0x0000004a4048723c */ /* 0x040ff000000418ff */
[C---:B-----5:R-:W-:Y:S08]  /*3a50*/  HMMA.16816.F32.BF16 R40, R64.reuse, R36, RZ ;  /* 0x000000244028723c */ /* 0x060ff000000418ff */
[C---:B------:R-:W-:Y:S08]  /*3a60*/  HMMA.16816.F32.BF16 R36, R64.reuse, R38, RZ ;  /* 0x000000264024723c */ /* 0x040ff000000418ff */
[C---:B---3--:R-:W-:Y:S08]  /*3a70*/  HMMA.16816.F32.BF16 R68, R64.reuse, R60, RZ ;  /* 0x0000003c4044723c */ /* 0x048ff000000418ff */
[----:B------:R-:W-:Y:S01]  /*3a80*/  HMMA.16816.F32.BF16 R64, R64, R62, RZ ;  /* 0x0000003e4040723c */ /* 0x000fe200000418ff */
[----:B------:R-:W-:Y:S07]  /*3a90*/  LDSM.16.M88.4 R60, [R222+0x4000] ;  /* 0x00400000de3c783b */ /* 0x000fee0000000200 */
[C---:B----4-:R-:W-:Y:S08]  /*3aa0*/  HMMA.16816.F32.BF16 R32, R24.reuse, R48, R32 ;  /* 0x000000301820723c */ /* 0x050ff00000041820 */
[C---:B------:R-:W-:Y:S01]  /*3ab0*/  HMMA.16816.F32.BF16 R28, R24.reuse, R50, R28 ;  /* 0x00000032181c723c */ /* 0x040fe2000004181c */
[----:B------:R-:W1:Y:S07]  /*3ac0*/  LDSM.16.M88.4 R48, [R219+0x10800] ;  /* 0x01080000db30783b */ /* 0x000e6e0000000200 */
[C---:B------:R-:W-:Y:S08]  /*3ad0*/  HMMA.16816.F32.BF16 R76, R24.reuse, R44, R76 ;  /* 0x0000002c184c723c */ /* 0x040ff0000004184c */
        /* <DEDUP_REMOVED lines=8> */
[----:B------:R-:W-:Y:S03]  /*3b60*/  LDSM.16.M88.4 R52, [R212] ;  /* 0x00000000d434783b */ /* 0x000fe60000000200 */
[C---:B------:R-:W-:Y:S08]  /*3b70*/  HMMA.16816.F32.BF16 R40, R8.reuse, R20, R40 ;  /* 0x000000140828723c */ /* 0x040ff00000041828 */
[C---:B------:R-:W-:Y:S01]  /*3b80*/  HMMA.16816.F32.BF16 R36, R8.reuse, R22, R36 ;  /* 0x000000160824723c */ /* 0x040fe20000041824 */
[----:B------:R-:W4:Y:S07]  /*3b90*/  LDSM.16.M88.4 R20, [R221] ;  /* 0x00000000dd14783b */ /* 0x000f2e0000000200 */
        /* <DEDUP_REMOVED lines=42> */
[C---:B------:R-:W-:Y:S08]  /*3e40*/  HMMA.16816.F32.BF16 R76, R88.reuse, R84, R76 ;  /* 0x00000054584c723c */ /* 0x040ff0000004184c */
[----:B------:R-:W-:Y:S01]  /*3e50*/  HMMA.16816.F32.BF16 R72, R88, R86, R72 ;  /* 0x000000565848723c */ /* 0x000fe20000041848 */
[----:B------:R-:W-:Y:S07]  /*3e60*/  LDSM.16.M88.4 R84, [R222+0xc000] ;  /* 0x00c00000de54783b */ /* 0x000fee0000000200 */
[C---:B------:R-:W-:Y:S08]  /*3e70*/  HMMA.16816.F32.BF16 R40, R60.reuse, R56, R40 ;  /* 0x000000383c28723c */ /* 0x040ff00000041828 */
[----:B------:R-:W-:Y:S01]  /*3e80*/  HMMA.16816.F32.BF16 R36, R60, R58, R36 ;  /* 0x0000003a3c24723c */ /* 0x000fe20000041824 */
[----:B------:R-:W2:Y:S07]  /*3e90*/  LDSM.16.M88.4 R56, [R212+0x3000] ;  /* 0x00300000d438783b */ /* 0x000eae0000000200 */
[C---:B------:R-:W-:Y:S08]  /*3ea0*/  HMMA.16816.F32.BF16 R68, R88.reuse, R80, R68 ;  /* 0x000000505844723c */ /* 0x040ff00000041844 */
[----:B------:R-:W-:Y:S08]  /*3eb0*/  HMMA.16816.F32.BF16 R64, R88, R82, R64 ;  /* 0x000000525840723c */ /* 0x000ff00000041840 */
[C---:B----4-:R-:W-:Y:S08]  /*3ec0*/  HMMA.16816.F32.BF16 R32, R60.reuse, R52, R32 ;  /* 0x000000343c20723c */ /* 0x050ff00000041820 */
[C---:B------:R-:W-:Y:S01]  /*3ed0*/  HMMA.16816.F32.BF16 R28, R60.reuse, R54, R28 ;  /* 0x000000363c1c723c */ /* 0x040fe2000004181c */
[----:B------:R-:W4:Y:S07]  /*3ee0*/  LDSM.16.M88.4 R52, [R212+0x3800] ;  /* 0x00380000d434783b */ /* 0x000f2e0000000200 */
[C---:B-1----:R-:W-:Y:S08]  /*3ef0*/  HMMA.16816.F32.BF16 R76, R60.reuse, R48, R76 ;  /* 0x000000303c4c723c */ /* 0x042ff0000004184c */
[----:B------:R-:W-:Y:S01]  /*3f00*/  HMMA.16816.F32.BF16 R72, R60, R50, R72 ;  /* 0x000000323c48723c */ /* 0x000fe20000041848 */
[----:B------:R-:W-:Y:S07]  /*3f10*/  LDSM.16.M88.4 R48, [R226+0x8000] ;  /* 0x00800000e230783b */ /* 0x000fee0000000200 */
[C---:B--2---:R-:W-:Y:S08]  /*3f20*/  HMMA.16816.F32.BF16 R40, R24.reuse, R20, R40 ;  /* 0x000000141828723c */ /* 0x044ff00000041828 */
[----:B------:R-:W-:Y:S01]  /*3f30*/  HMMA.16816.F32.BF16 R36, R24, R22, R36 ;  /* 0x000000161824723c */ /* 0x000fe20000041824 */
[----:B------:R-:W1:Y:S07]  /*3f40*/  LDSM.16.M88.4 R20, [R225+0x14800] ;  /* 0x01480000e114783b */ /* 0x000e6e0000000200 */
[C---:B-----5:R-:W-:Y:S08]  /*3f50*/  HMMA.16816.F32.BF16 R68, R60.reuse, R44, R68 ;  /* 0x0000002c3c44723c */ /* 0x060ff00000041844 */
        /* <DEDUP_REMOVED lines=23> */
[C---:B-----5:R-:W-:Y:S08]  /*40d0*/  HMMA.16816.F32.BF16 R80, R48.reuse, R56, R80 ;  /* 0x000000383050723c */ /* 0x060ff00000041850 */
[----:B------:R-:W-:Y:S01]  /*40e0*/  HMMA.16816.F32.BF16 R64, R48, R58, R64 ;  /* 0x0000003a3040723c */ /* 0x000fe20000041840 */
[----:B------:R-:W3:Y:S04]  /*40f0*/  LDSM.16.M88.4 R48, [R222+0x8000] ;  /* 0x00800000de30783b */ /* 0x000ee80000000200 */
[----:B------:R-:W5:Y:S03]  /*4100*/  LDSM.16.M88.4 R56, [R219+0x14800] ;  /* 0x01480000db38783b */ /* 0x000f660000000200 */
        /* <DEDUP_REMOVED lines=15> */
[----:B------:R-:W3:Y:S07]  /*4200*/  LDSM.16.M88.4 R8, [R212+0x5800] ;  /* 0x00580000d408783b */ /* 0x000eee0000000200 */
[C---:B-----5:R-:W-:Y:S08]  /*4210*/  HMMA.16816.F32.BF16 R32, R48.reuse, R56, R32 ;  /* 0x000000383020723c */ /* 0x060ff00000041820 */
[C---:B------:R-:W-:Y:S01]  /*4220*/  HMMA.16816.F32.BF16 R28, R48.reuse, R58, R28 ;  /* 0x0000003a301c723c */ /* 0x040fe2000004181c */
[----:B------:R-:W-:Y:S07]  /*4230*/  LDSM.16.M88.4 R56, [R226+0xc000] ;  /* 0x00c00000e238783b */ /* 0x000fee0000000200 */
[C---:B------:R-:W-:Y:S08]  /*4240*/  HMMA.16816.F32.BF16 R76, R48.reuse, R52, R76 ;  /* 0x00000034304c723c */ /* 0x040ff0000004184c */
[C---:B------:R-:W-:Y:S01]  /*4250*/  HMMA.16816.F32.BF16 R72, R48.reuse, R54, R72 ;  /* 0x000000363048723c */ /* 0x040fe20000041848 */
[----:B------:R-:W5:Y:S07]  /*4260*/  LDSM.16.M88.4 R52, [R225+0x16000] ;  /* 0x01600000e134783b */ /* 0x000f6e0000000200 */
[C---:B----4-:R-:W-:Y:S08]  /*4270*/  HMMA.16816.F32.BF16 R80, R48.reuse, R60, R80 ;  /* 0x0000003c3050723c */ /* 0x050ff00000041850 */
        /* <DEDUP_REMOVED lines=14> */
[----:B------:R-:W-:Y:S04]  /*4360*/  LDSM.16.M88.4 R24, [R224+0xc000] ;  /* 0x00c00000e018783b */ /* 0x000fe80000000200 */
[----:B------:R-:W3:Y:S03]  /*4370*/  LDSM.16.M88.4 R8, [R223+0x6000] ;  /* 0x00600000df08783b */ /* 0x000ee60000000200 */
[C---:B-----5:R-:W-:Y:S08]  /*4380*/  HMMA.16816.F32.BF16 R40, R56.reuse, R52, R40 ;  /* 0x000000343828723c */ /* 0x060ff00000041828 */
[C---:B------:R-:W-:Y:S01]  /*4390*/  HMMA.16816.F32.BF16 R36, R56.reuse, R54, R36 ;  /* 0x000000363824723c */ /* 0x040fe20000041824 */
[----:B------:R-:W4:Y:S07]  /*43a0*/  LDSM.16.M88.4 R52, [R223+0x7800] ;  /* 0x00780000df34783b */ /* 0x000f2e0000000200 */
[C---:B-1----:R-:W-:Y:S01]  /*43b0*/  HMMA.16816.F32.BF16 R88, R56.reuse, R20, R32 ;  /* 0x000000143858723c */ /* 0x042fe20000041820 */
[----:B------:R-:W1:Y:S07]  /*43c0*/  LDSM.16.M88.4 R32, [R219+0x16000] ;  /* 0x01600000db20783b */ /* 0x000e6e0000000200 */
[C---:B------:R-:W-:Y:S01]  /*43d0*/  HMMA.16816.F32.BF16 R28, R56.reuse, R22, R28 ;  /* 0x00000016381c723c */ /* 0x040fe2000004181c */
[----:B------:R-:W5:Y:S07]  /*43e0*/  LDSM.16.M88.4 R20, [R219+0x16800] ;  /* 0x01680000db14783b */ /* 0x000f6e0000000200 */
[C---:B------:R-:W-:Y:S08]  /*43f0*/  HMMA.16816.F32.BF16 R76, R56.reuse, R48, R76 ;  /* 0x00000030384c723c */ /* 0x040ff0000004184c */
[C---:B------:R-:W-:Y:S01]  /*4400*/  HMMA.16816.F32.BF16 R72, R56.reuse, R50, R72 ;  /* 0x000000323848723c */ /* 0x040fe20000041848 */
[----:B------:R-:W-:Y:S07]  /*4410*/  LDSM.16.M88.4 R48, [R221+0xc000] ;  /* 0x00c00000dd30783b */ /* 0x000fee0000000200 */
        /* <DEDUP_REMOVED lines=11> */
[C---:B----4-:R-:W-:Y:S08]  /*44d0*/  HMMA.16816.F32.BF16 R80, R24.reuse, R52, R80 ;  /* 0x000000341850723c */ /* 0x050ff00000041850 */
[----:B------:R-:W-:Y:S01]  /*44e0*/  HMMA.16816.F32.BF16 R64, R24, R54, R64 ;  /* 0x000000361840723c */ /* 0x000fe20000041840 */
[----:B------:R-:W3:Y:S04]  /*44f0*/  LDSM.16.M88.4 R24, [R212+0x6000] ;  /* 0x00600000d418783b */ /* 0x000ee80000000200 */
[----:B------:R-:W4:Y:S03]  /*4500*/  LDSM.16.M88.4 R52, [R212+0x7000] ;  /* 0x00700000d434783b */ /* 0x000f260000000200 */
[C---:B-1----:R-:W-:Y:S08]  /*4510*/  HMMA.16816.F32.BF16 R40, R84.reuse, R32, R40 ;  /* 0x000000205428723c */ /* 0x042ff00000041828 */
[----:B------:R-:W-:Y:S01]  /*4520*/  HMMA.16816.F32.BF16 R36, R84, R34, R36 ;  /* 0x000000225424723c */ /* 0x000fe20000041824 */
[----:B------:R-:W1:Y:S01]  /*4530*/  LDSM.16.M88.4 R32, [R212+0x7800] ;  /* 0x00780000d420783b */ /* 0x000e620000000200 */
[----:B------:R-:W-:-:S06]  /*4540*/  DEPBAR.LE SB0, 0x0 ;  /* 0x000080000000791a */ /* 0x000fcc0000000000 */
[C---:B-----5:R-:W-:Y:S08]  /*4550*/  HMMA.16816.F32.BF16 R88, R84.reuse, R20, R88 ;  /* 0x000000145458723c */ /* 0x060ff00000041858 */
        /* <DEDUP_REMOVED lines=11> */
[C---:B-1----:R-:W-:Y:S08]  /*4610*/  HMMA.16816.F32.BF16 R80, R48.reuse, R32, R80 ;  /* 0x000000203050723c */ /* 0x042ff00000041850 */
[----:B------:R-:W-:Y:S01]  /*4620*/  HMMA.16816.F32.BF16 R64, R48, R34, R64 ;  /* 0x000000223040723c */ /* 0x000fe20000041840 */
        /* <DEDUP_REMOVED lines=72> */
.L_x_1375:
[----:B------:R-:W-:Y:S05]  /*4ab0*/  BSYNC B0 ;  /* 0x0000000000007941 */ /* 0x000fea0003800000 */
.L_x_1374:
[----:B------:R-:W0:Y:S02]  /*4ac0*/  LDGDEPBAR ;  /* 0x00000000000079af */ /* 0x000e240000000000 */
.L_x_1373:
[----:B------:R-:W-:Y:S01]  /*4ad0*/  IMAD.U32 R34, RZ, RZ, UR37 ;  /* 0x00000025ff227e24 */ /* 0x000fe2000f8e00ff */
[----:B------:R-:W-:Y:S01]  /*4ae0*/  STL.64 [R1+0x38], R200 ;  /* 0x000038c801007387 */ /* 0x000fe20000100a00 */
[----:B------:R-:W-:Y:S01]  /*4af0*/  USHF.L.U32 UR4, UR37, 0x1, URZ ;  /* 0x0000000125047899 */ /* 0x000fe2000800063f */
[----:B------:R-:W-:Y:S01]  /*4b00*/  IMAD.SHL.U32 R220, R0, 0x2, RZ ;  /* 0x0000000200dc7824 */ /* 0x000fe200078e00ff */
[----:B------:R-:W-:Y:S01]  /*4b10*/  UIADD3 UR15, UR39, -0x4498517b, URZ ;  /* 0xbb67ae85270f7890 */ /* 0x000fe2000fffe03f */
[----:B------:R-:W-:Y:S01]  /*4b20*/  IMAD R34, R34, 0x40, R231 ;  /* 0x0000004022227824 */ /* 0x000fe200078e02e7 */
[----:B------:R2:W-:Y:S01]  /*4b30*/  STL.64 [R1+0x30], R18 ;  /* 0x0000301201007387 */ /* 0x0005e20000100a00 */
[----:B------:R-:W-:Y:S01]  /*4b40*/  UIADD3 UR16, UR38, -0x61c88647, URZ ;  /* 0x9e3779b926107890 */ /* 0x000fe2000fffe03f */
[--C-:B------:R-:W-:Y:S01]  /*4b50*/  IMAD R218, R7, 0x2, R220.reuse ;  /* 0x0000000207da7824 */ /* 0x100fe200078e02dc */
[----:B------:R-:W-:Y:S01]  /*4b60*/  UIADD3 UR14, UR38, 0x3c6ef372, URZ ;  /* 0x3c6ef372260e7890 */ /* 0x000fe2000fffe03f */
[C---:B------:R-:W-:Y:S01]  /*4b70*/  IADD3 R33, R34.reuse, 0x1, RZ ;  /* 0x0000000122217810 */ /* 0x040fe20007ffe0ff */
[----:B------:R3:W-:Y:S01]  /*4b80*/  STL.64 [R1+0x28], R16 ;  /* 0x0000281001007387 */ /* 0x0007e20000100a00 */
[CC--:B------:R-:W-:Y:S01]  /*4b90*/  ISETP.GE.AND P4, PT, R34.reuse, R239.reuse, PT ;  /* 0x000000ef2200720c */ /* 0x0c0fe20003f86270 */
[----:B------:R-:W-:Y:S01]  /*4ba0*/  UIADD3 UR13, UR39, 0x76cf5d0a, URZ ;  /* 0x76cf5d0a270d7890 */ /* 0x000fe2000fffe03f */
[C---:B------:R-:W-:Y:S01]  /*4bb0*/  IADD3 R32, R34.reuse, 0x8, RZ ;  /* 0x0000000822207810 */ /* 0x040fe20007ffe0ff */
[----:B------:R-:W-:Y:S01]  /*4bc0*/  UIADD3 UR12, UR38, -0x255992d5, URZ ;  /* 0xdaa66d2b260c7890 */ /* 0x000fe2000fffe03f */
[CC--:B------:R-:W-:Y:S01]  /*4bd0*/  ISETP.GE.AND P3, PT, R33.reuse, R239.reuse, PT ;  /* 0x000000ef2100720c */ /* 0x0c0fe20003f66270 */
[----:B------:R-:W-:Y:S01]  /*4be0*/  UIADD3 UR11, UR39, 0x32370b8f, URZ ;  /* 0x32370b8f270b7890 */ /* 0x000fe2000fffe03f */
[C---:B-1----:R-:W-:Y:S01]  /*4bf0*/  IADD3 R10, R34.reuse, 0x9, RZ ;  /* 0x00000009220a7810 */ /* 0x042fe20007ffe0ff */
[----:B------:R-:W-:Y:S01]  /*4c00*/  UIADD3 UR9, UR39, -0x126145ec, URZ ;  /* 0xed9eba1427097890 */ /* 0x000fe2000fffe03f */
[-C--:B------:R-:W-:Y:S01]  /*4c10*/  ISETP.LT.OR P4, PT, R34, R240.reuse, P4 ;  /* 0x000000f02200720c */ /* 0x080fe20002781670 */
[----:B------:R-:W-:Y:S01]  /*4c20*/  UIADD3 UR10, UR38, 0x78dde6e4, URZ ;  /* 0x78dde6e4260a7890 */ /* 0x000fe2000fffe03f */
[-C--:B------:R-:W-:Y:S01]  /*4c30*/  ISETP.GE.AND P2, PT, R32, R239.reuse, PT ;  /* 0x000000ef2000720c */ /* 0x080fe20003f46270 */
[----:B------:R-:W-:Y:S01]  /*4c40*/  UIADD3 UR7, UR39, -0x56f99767, URZ ;  /* 0xa906689927077890 */ /* 0x000fe2000fffe03f */
[-C--:B------:R-:W-:Y:S01]  /*4c50*/  ISETP.LT.OR P3, PT, R33, R240.reuse, P3 ;  /* 0x000000f02100720c */ /* 0x080fe20001f61670 */
[----:B------:R-:W-:Y:S01]  /*4c60*/  UIADD3 UR8, UR38, 0x1715609d, URZ ;  /* 0x1715609d26087890 */ /* 0x000fe2000fffe03f */
[----:B------:R-:W-:Y:S01]  /*4c70*/  IADD3 R27, R34, 0x10, RZ ;  /* 0x00000010221b7810 */ /* 0x000fe20007ffe0ff */
[----:B------:R-:W-:Y:S01]  /*4c80*/  IMAD R217, R5, 0x2, R220 ;  /* 0x0000000205d97824 */ /* 0x000fe200078e02dc */
[-C--:B------:R-:W-:Y:S01]  /*4c90*/  ISETP.GE.AND P1, PT, R10, R239.reuse, PT ;  /* 0x000000ef0a00720c */ /* 0x080fe20003f26270 */
[----:B------:R-:W-:Y:S01]  /*4ca0*/  LDSM.16.MT88.4 R148, [R218+0x18000] ;  /* 0x01800000da94783b */ /* 0x000fe20000004200 */
[----:B------:R-:W-:Y:S01]  /*4cb0*/  FSEL R40, R40, -INF , !P4 ;  /* 0xff80000028287808 */ /* 0x000fe20006000000 */
[----:B------:R-:W-:Y:S01]  /*4cc0*/  UIADD3 UR17, UR39, 0x646e171e, URZ ;  /* 0x646e171e27117890 */ /* 0x000fe2000fffe03f */
[-C--:B------:R-:W-:Y:S01]  /*4cd0*/  ISETP.LT.OR P2, PT, R32, R240.reuse, P2 ;  /* 0x000000f02000720c */ /* 0x080fe20001741670 */
[----:B--2---:R-:W-:Y:S01]  /*4ce0*/  IMAD.WIDE.U32 R18, R13, -0x326172a9, RZ ;  /* 0xcd9e8d570d127825 */ /* 0x004fe200078e00ff */
[----:B------:R-:W-:Y:S01]  /*4cf0*/  FSEL R24, R41, -INF , !P3 ;  /* 0xff80000029187808 */ /* 0x000fe20005800000 */
[----:B------:R-:W-:Y:S01]  /*4d00*/  LDSM.16.MT88.4 R140, [R217+0x18000] ;  /* 0x01800000d98c783b */ /* 0x000fe20000004200 */
[----:B------:R-:W-:Y:S01]  /*4d10*/  IADD3 R26, R34, 0x11, RZ ;  /* 0x00000011221a7810 */ /* 0x000fe20007ffe0ff */
[----:B------:R-:W-:Y:S01]  /*4d20*/  IMAD R216, R5, 0x2, R218 ;  /* 0x0000000205d87824 */ /* 0x000fe200078e02da */
[----:B------:R-:W-:Y:S01]  /*4d30*/  ISETP.GE.AND P3, PT, R27, R239, PT ;  /* 0x000000ef1b00720c */ /* 0x000fe20003f66270 */
[----:B---3--:R-:W-:Y:S01]  /*4d40*/  IMAD.WIDE.U32 R16, R12, -0x2daee0ad, RZ ;  /* 0xd2511f530c107825 */ /* 0x008fe200078e00ff */
[----:B------:R-:W-:Y:S01]  /*4d50*/  ISETP.LT.OR P1, PT, R10, R240, P1 ;  /* 0x000000f00a00720c */ /* 0x000fe20000f21670 */
[----:B------:R-:W-:Y:S01]  /*4d60*/  LDSM.16.MT88.4 R156, [R220+0x18000] ;  /* 0x01800000dc9c783b */ /* 0x000fe20000004200 */
[----:B------:R-:W-:-:S02]  /*4d70*/  FSEL R36, R36, -INF , !P2 ;  /* 0xff80000024247808 */ /* 0x000fc40005000000 */
[----:B------:R-:W-:Y:S01]  /*4d80*/  FMNMX.FTZ R35, R40, R24, !PT ;  /* 0x0000001828237209 */ /* 0x000fe20007810000 */
[----:B------:R-:W-:Y:S01]  /*4d90*/  LDSM.16.MT88.4 R132, [R216+0x18000] ;  /* 0x01800000d884783b */ /* 0x000fe20000004200 */
[----:B------:R-:W-:Y:S02]  /*4da0*/  IADD3 R25, R34, 0x18, RZ ;  /* 0x0000001822197810 */ /* 0x000fe40007ffe0ff */
[----:B------:R-:W-:Y:S01]  /*4db0*/  ISETP.GE.AND P2, PT, R26, R239, PT ;  /* 0x000000ef1a00720c */ /* 0x000fe20003f46270 */
[----:B------:R-:W-:Y:S01]  /*4dc0*/  LDSM.16.MT88.4 R56, [R217+0x1a000] ;  /* 0x01a00000d938783b */ /* 0x000fe20000004200 */
[----:B------:R-:W-:Y:S02]  /*4dd0*/  ISETP.LT.OR P3, PT, R27, R240, P3 ;  /* 0x000000f01b00720c */ /* 0x000fe40001f61670 */
[----:B------:R-:W-:Y:S01]  /*4de0*/  FSEL R22, R37, -INF , !P1 ;  /* 0xff80000025167808 */ /* 0x000fe20004800000 */
[----:B------:R-:W-:Y:S01]  /*4df0*/  LDSM.16.MT88.4 R96, [R216+0x1c000] ;  /* 0x01c00000d860783b */ /* 0x000fe20000004200 */
[----:B------:R-:W-:-:S02]  /*4e00*/  FMNMX.FTZ R35, R36, R35, !PT ;  /* 0x0000002324237209 */ /* 0x000fc40007810000 */
[----:B------:R-:W-:Y:S01]  /*4e10*/  IADD3 R6, R34, 0x19, RZ ;  /* 0x0000001922067810 */ /* 0x000fe20007ffe0ff */
[----:B------:R-:W-:Y:S01]  /*4e20*/  LDSM.16.MT88.4 R104, [R220+0x1e000] ;  /* 0x01e00000dc68783b */ /* 0x000fe20000004200 */
[----:B------:R-:W-:Y:S02]  /*4e30*/  ISETP.GE.AND P1, PT, R25, R239, PT ;  /* 0x000000ef1900720c */ /* 0x000fe40003f26270 */
[----:B------:R-:W-:Y:S01]  /*4e40*/  ISETP.LT.OR P2, PT, R26, R240, P2 ;  /* 0x000000f01a00720c */ /* 0x000fe20001741670 */
[----:B------:R-:W-:Y:S01]  /*4e50*/  LDSM.16.MT88.4 R112, [R218+0x1e000] ;  /* 0x01e00000da70783b */ /* 0x000fe20000004200 */
[----:B------:R-:W-:Y:S02]  /*4e60*/  FSEL R88, R88, -INF , !P3 ;  /* 0xff80000058587808 */ /* 0x000fe40005800000 */
[----:B------:R-:W-:Y:S01]  /*4e70*/  FMNMX.FTZ R35, R22, R35, !PT ;  /* 0x0000002316237209 */ /* 0x000fe20007810000 */
[----:B------:R-:W-:Y:S01]  /*4e80*/  LDSM.16.MT88.4 R120, [R217+0x1e000] ;  /* 0x01e00000d978783b */ /* 0x000fe20000004200 */
[----:B------:R-:W-:-:S02]  /*4e90*/  ISETP.GE.AND P3, PT, R6, R239, PT ;  /* 0x000000ef0600720c */ /* 0x000fc40003f66270 */
[----:B------:R-:W-:Y:S01]  /*4ea0*/  IADD3 R23, R34, 0x20, RZ ;  /* 0x0000002022177810 */ /* 0x000fe20007ffe0ff */
[----:B------:R-:W-:Y:S01]  /*4eb0*/  LDSM.16.MT88.4 R48, [R218+0x1a000] ;  /* 0x01a00000da30783b */ /* 0x000fe20000004200 */
[-C--:B------:R-:W-:Y:S02]  /*4ec0*/  ISETP.LT.OR P1, PT, R25, R240.reuse, P1 ;  /* 0x000000f01900720c */ /* 0x080fe40000f21670 */
[----:B------:R-:W-:Y:S01]  /*4ed0*/  FSEL R2, R89, -INF , !P2 ;  /* 0xff80000059027808 */ /* 0x000fe20005000000 */
[----:B------:R-:W-:Y:S01]  /*4ee0*/  LDSM.16.MT88.4 R168, [R216+0x1e000] ;  /* 0x01e00000d8a8783b */ /* 0x000fe20000004200 */
[----:B------:R-:W-:Y:S02]  /*4ef0*/  FMNMX.FTZ R35, R88, R35, !PT ;  /* 0x0000002358237209 */ /* 0x000fe40007810000 */
[----:B------:R-:W-:Y:S01]  /*4f00*/  ISETP.LT.OR P3, PT, R6, R240, P3 ;  /* 0x000000f00600720c */ /* 0x000fe20001f61670 */
[----:B------:R-:W-:Y:S01]  /*4f10*/  LDSM.16.MT88.4 R172, [R220+0x1a800] ;  /* 0x01a80000dcac783b */ /* 0x000fe20000004200 */
[----:B------:R-:W-:-:S02]  /*4f20*/  IADD3 R8, R34, 0x21, RZ ;  /* 0x0000002122087810 */ /* 0x000fc40007ffe0ff */
[----:B------:R-:W-:Y:S02]  /*4f30*/  ISETP.GE.AND P2, PT, R23, R239, PT ;  /* 0x000000ef1700720c */ /* 0x000fe40003f46270 */
[----:B------:R-:W-:Y:S02]  /*4f40*/  FSEL R28, R28, -INF , !P1 ;  /* 0xff8000001c1c7808 */ /* 0x000fe40004800000 */
[----:B------:R-:W-:Y:S02]  /*4f50*/  FMNMX.FTZ R35, R2, R35, !PT ;  /* 0x0000002302237209 */ /* 0x000fe40007810000 */
[----:B------:R-:W-:Y:S02]  /*4f60*/  IADD3 R21, R34, 0x28, RZ ;  /* 0x0000002822157810 */ /* 0x000fe40007ffe0ff */
[----:B------:R-:W-:Y:S02]  /*4f70*/  FSEL R20, R29, -INF , !P3 ;  /* 0xff8000001d147808 */ /* 0x000fe40005800000 */
[----:B------:R-:W-:-:S02]  /*4f80*/  ISETP.GE.AND P1, PT, R8, R239, PT ;  /* 0x000000ef0800720c */ /* 0x000fc40003f26270 */
[-C--:B------:R-:W-:Y:S02]  /*4f90*/  ISETP.LT.OR P2, PT, R23, R240.reuse, P2 ;  /* 0x000000f01700720c */ /* 0x080fe40001741670 */
[----:B------:R-:W-:Y:S02]  /*4fa0*/  FMNMX.FTZ R29, R28, R35, !PT ;  /* 0x000000231c1d7209 */ /* 0x000fe40007810000 */
[----:B------:R-:W-:Y:S02]  /*4fb0*/  IADD3 R15, R34, 0x29, RZ ;  /* 0x00000029220f7810 */ /* 0x000fe40007ffe0ff */
[----:B------:R-:W-:Y:S02]  /*4fc0*/  ISETP.GE.AND P3, PT, R21, R239, PT ;  /* 0x000000ef1500720c */ /* 0x000fe40003f66270 */
[----:B------:R-:W-:Y:S02]  /*4fd0*/  ISETP.LT.OR P1, PT, R8, R240, P1 ;  /* 0x000000f00800720c */ /* 0x000fe40000f21670 */
[----:B------:R-:W-:-:S02]  /*4fe0*/  FSEL R249, R76, -INF , !P2 ;  /* 0xff8000004cf97808 */ /* 0x000fc40005000000 */
[----:B------:R-:W-:Y:S02]  /*4ff0*/  FMNMX.FTZ R44, R20, R29, !PT ;  /* 0x0000001d142c7209 */ /* 0x000fe40007810000 */
[C---:B------:R-:W-:Y:S02]  /*5000*/  IADD3 R14, R34.reuse, 0x30, RZ ;  /* 0x00000030220e7810 */ /* 0x040fe40007ffe0ff */
[----:B------:R-:W-:Y:S02]  /*5010*/  ISETP.GE.AND P2, PT, R15, R239, PT ;  /* 0x000000ef0f00720c */ /* 0x000fe40003f46270 */
[----:B------:R-:W-:Y:S02]  /*5020*/  ISETP.LT.OR P3, PT, R21, R240, P3 ;  /* 0x000000f01500720c */ /* 0x000fe40001f61670 */
[----:B------:R-:W-:Y:S02]  /*5030*/  IADD3 R11, R34, 0x31, RZ ;  /* 0x00000031220b7810 */ /* 0x000fe40007ffe0ff */
[----:B------:R-:W-:-:S02]  /*5040*/  FSEL R247, R77, -INF , !P1 ;  /* 0xff8000004df77808 */ /* 0x000fc40004800000 */
[----:B------:R-:W-:Y:S02]  /*5050*/  FMNMX.FTZ R44, R249, R44, !PT ;  /* 0x0000002cf92c7209 */ /* 0x000fe40007810000 */
[-C--:B------:R-:W-:Y:S02]  /*5060*/  ISETP.GE.AND P1, PT, R14, R239.reuse, PT ;  /* 0x000000ef0e00720c */ /* 0x080fe40003f26270 */
[----:B------:R-:W-:Y:S02]  /*5070*/  ISETP.LT.OR P2, PT, R15, R240, P2 ;  /* 0x000000f00f00720c */ /* 0x000fe40001741670 */
[----:B------:R-:W-:Y:S02]  /*5080*/  FSEL R199, R72, -INF , !P3 ;  /* 0xff80000048c77808 */ /* 0x000fe40005800000 */
[----:B------:R-:W-:Y:S02]  /*5090*/  IADD3 R9, R34, 0x38, RZ ;  /* 0x0000003822097810 */ /* 0x000fe40007ffe0ff */
[----:B------:R-:W-:-:S02]  /*50a0*/  ISETP.GE.AND P3, PT, R11, R239, PT ;  /* 0x000000ef0b00720c */ /* 0x000fc40003f66270 */
[----:B------:R-:W-:Y:S02]  /*50b0*/  FMNMX.FTZ R44, R247, R44, !PT ;  /* 0x0000002cf72c7209 */ /* 0x000fe40007810000 */
[-C--:B------:R-:W-:Y:S02]  /*50c0*/  ISETP.LT.OR P1, PT, R14, R240.reuse, P1 ;  /* 0x000000f00e00720c */ /* 0x080fe40000f21670 */
[----:B------:R-:W-:Y:S02]  /*50d0*/  FSEL R188, R73, -INF , !P2 ;  /* 0xff80000049bc7808 */ /* 0x000fe40005000000 */
[----:B------:R-:W-:Y:S02]  /*50e0*/  IADD3 R3, R34, 0x39, RZ ;  /* 0x0000003922037810 */ /* 0x000fe40007ffe0ff */
[----:B------:R-:W-:Y:S02]  /*50f0*/  ISETP.GE.AND P2, PT, R9, R239, PT ;  /* 0x000000ef0900720c */ /* 0x000fe40003f46270 */
[----:B------:R-:W-:-:S02]  /*5100*/  ISETP.LT.OR P3, PT, R11, R240, P3 ;  /* 0x000000f00b00720c */ /* 0x000fc40001f61670 */
[----:B------:R-:W-:Y:S02]  /*5110*/  FMNMX.FTZ R29, R199, R44, !PT ;  /* 0x0000002cc71d7209 */ /* 0x000fe40007810000 */
[-C--:B------:R-:W-:Y:S02]  /*5120*/  ISETP.GE.AND P6, PT, R34, R233.reuse, PT ;  /* 0x000000e92200720c */ /* 0x080fe40003fc6270 */
[----:B------:R-:W-:Y:S02]  /*5130*/  ISETP.GE.AND P5, PT, R33, R233, PT ;  /* 0x000000e92100720c */ /* 0x000fe40003fa6270 */
[----:B------:R-:W-:Y:S02]  /*5140*/  FSEL R252, R80, -INF , !P1 ;  /* 0xff80000050fc7808 */ /* 0x000fe40004800000 */
[----:B------:R-:W-:Y:S02]  /*5150*/  ISETP.GE.AND P1, PT, R3, R239, PT ;  /* 0x000000ef0300720c */ /* 0x000fe40003f26270 */
[----:B------:R-:W-:-:S02]  /*5160*/  ISETP.LT.OR P2, PT, R9, R240, P2 ;  /* 0x000000f00900720c */ /* 0x000fc40001741670 */
[----:B------:R-:W-:Y:S02]  /*5170*/  FSEL R248, R81, -INF , !P3 ;  /* 0xff80000051f87808 */ /* 0x000fe40005800000 */
[----:B------:R-:W-:Y:S02]  /*5180*/  ISETP.GE.AND P3, PT, R10, R233, PT ;  /* 0x000000e90a00720c */ /* 0x000fe40003f66270 */
[----:B------:R-:W-:Y:S02]  /*5190*/  FMNMX.FTZ R29, R188, R29, !PT ;  /* 0x0000001dbc1d7209 */ /* 0x000fe40007810000 */
[-C--:B------:R-:W-:Y:S02]  /*51a0*/  ISETP.LT.OR P6, PT, R34, R238.reuse, P6 ;  /* 0x000000ee2200720c */ /* 0x080fe400037c1670 */
[----:B------:R-:W-:Y:S02]  /*51b0*/  ISETP.GE.AND P4, PT, R32, R233, PT ;  /* 0x000000e92000720c */ /* 0x000fe40003f86270 */
[----:B------:R-:W-:-:S02]  /*51c0*/  ISETP.LT.OR P5, PT, R33, R238, P5 ;  /* 0x000000ee2100720c */ /* 0x000fc40002fa1670 */
[----:B------:R-:W-:Y:S02]  /*51d0*/  ISETP.LT.OR P1, PT, R3, R240, P1 ;  /* 0x000000f00300720c */ /* 0x000fe40000f21670 */
[----:B------:R-:W-:Y:S02]  /*51e0*/  FSEL R246, R64, -INF , !P2 ;  /* 0xff80000040f67808 */ /* 0x000fe40005000000 */
[-C--:B------:R-:W-:Y:S02]  /*51f0*/  ISETP.LT.OR P3, PT, R10, R238.reuse, P3 ;  /* 0x000000ee0a00720c */ /* 0x080fe40001f61670 */
[----:B------:R-:W-:Y:S02]  /*5200*/  ISETP.GE.AND P2, PT, R27, R233, PT ;  /* 0x000000e91b00720c */ /* 0x000fe40003f46270 */
[----:B------:R-:W-:Y:S02]  /*5210*/  FMNMX.FTZ R29, R252, R29, !PT ;  /* 0x0000001dfc1d7209 */ /* 0x000fe40007810000 */
[----:B------:R-:W-:-:S02]  /*5220*/  ISETP.LT.OR P4, PT, R32, R238, P4 ;  /* 0x000000ee2000720c */ /* 0x000fc40002781670 */
[----:B------:R-:W-:Y:S02]  /*5230*/  FSEL R42, R42, -INF , !P6 ;  /* 0xff8000002a2a7808 */ /* 0x000fe40007000000 */
[----:B------:R-:W-:Y:S02]  /*5240*/  FSEL R10, R43, -INF , !P5 ;  /* 0xff8000002b0a7808 */ /* 0x000fe40006800000 */
[----:B------:R-:W-:Y:S02]  /*5250*/  FSEL R198, R65, -INF , !P1 ;  /* 0xff80000041c67808 */ /* 0x000fe40004800000 */
[----:B------:R-:W-:Y:S02]  /*5260*/  ISETP.GE.AND P1, PT, R26, R233, PT ;  /* 0x000000e91a00720c */ /* 0x000fe40003f26270 */
[----:B------:R-:W-:Y:S02]  /*5270*/  ISETP.LT.OR P2, PT, R27, R238, P2 ;  /* 0x000000ee1b00720c */ /* 0x000fe40001741670 */
[----:B------:R-:W-:-:S02]  /*5280*/  FMNMX.FTZ R29, R248, R29, !PT ;  /* 0x0000001df81d7209 */ /* 0x000fc40007810000 */
[----:B------:R-:W-:Y:S02]  /*5290*/  FSEL R38, R38, -INF , !P4 ;  /* 0xff80000026267808 */ /* 0x000fe40006000000 */
[----:B------:R-:W-:Y:S02]  /*52a0*/  FMNMX.FTZ R27, R42, R10, !PT ;  /* 0x0000000a2a1b7209 */ /* 0x000fe40007810000 */
[----:B------:R-:W-:Y:S02]  /*52b0*/  ISETP.LT.OR P1, PT, R26, R238, P1 ;  /* 0x000000ee1a00720c */ /* 0x000fe40000f21670 */
[----:B------:R-:W-:Y:S02]  /*52c0*/  ISETP.GE.AND P4, PT, R25, R233, PT ;  /* 0x000000e91900720c */ /* 0x000fe40003f86270 */
[----:B------:R-:W-:Y:S02]  /*52d0*/  FMNMX.FTZ R29, R246, R29, !PT ;  /* 0x0000001df61d7209 */ /* 0x000fe40007810000 */
[----:B------:R-:W-:-:S02]  /*52e0*/  FSEL R26, R39, -INF , !P3 ;  /* 0xff800000271a7808 */ /* 0x000fc40005800000 */
[----:B------:R-:W-:Y:S02]  /*52f0*/  FMNMX.FTZ R27, R38, R27, !PT ;  /* 0x0000001b261b7209 */ /* 0x000fe40007810000 */
[----:B------:R-:W-:Y:S02]  /*5300*/  ISETP.GE.AND P5, PT, R6, R233, PT ;  /* 0x000000e90600720c */ /* 0x000fe40003fa6270 */
[-C--:B------:R-:W-:Y:S02]  /*5310*/  ISETP.LT.OR P4, PT, R25, R238.reuse, P4 ;  /* 0x000000ee1900720c */ /* 0x080fe40002781670 */
[----:B------:R-:W-:Y:S02]  /*5320*/  FMNMX.FTZ R29, R198, R29, !PT ;  /* 0x0000001dc61d7209 */ /* 0x000fe40007810000 */
[----:B------:R-:W-:Y:S02]  /*5330*/  FSEL R90, R90, -INF , !P2 ;  /* 0xff8000005a5a7808 */ /* 0x000fe40005000000 */
[----:B------:R-:W-:Y:S01]  /*5340*/  FMNMX.FTZ R25, R26, R27, !PT ;  /* 0x0000001b1a197209 */ /* 0x000fe20007810000 */
[----:B------:R-:W1:Y:S01]  /*5350*/  SHFL.BFLY PT, R32, R29, 0x2, 0x1f ;  /* 0x0c401f001d207f89 */ /* 0x000e6200000e0000 */
[----:B------:R-:W-:-:S02]  /*5360*/  ISETP.LT.OR P3, PT, R6, R238, P5 ;  /* 0x000000ee0600720c */ /* 0x000fc40002f61670 */
[----:B------:R-:W-:Y:S02]  /*5370*/  FSEL R6, R91, -INF , !P1 ;  /* 0xff8000005b067808 */ /* 0x000fe40004800000 */
[----:B------:R-:W-:Y:S02]  /*5380*/  FMNMX.FTZ R25, R90, R25, !PT ;  /* 0x000000195a197209 */ /* 0x000fe40007810000 */
[-C--:B------:R-:W-:Y:S02]  /*5390*/  ISETP.GE.AND P2, PT, R8, R233.reuse, PT ;  /* 0x000000e90800720c */ /* 0x080fe40003f46270 */
[----:B------:R-:W-:Y:S02]  /*53a0*/  ISETP.GE.AND P5, PT, R23, R233, PT ;  /* 0x000000e91700720c */ /* 0x000fe40003fa6270 */
[----:B------:R-:W-:Y:S02]  /*53b0*/  FSEL R30, R30, -INF , !P4 ;  /* 0xff8000001e1e7808 */ /* 0x000fe40006000000 */
[----:B------:R-:W-:-:S02]  /*53c0*/  FMNMX.FTZ R25, R6, R25, !PT ;  /* 0x0000001906197209 */ /* 0x000fc40007810000 */
[-C--:B------:R-:W-:Y:S02]  /*53d0*/  ISETP.LT.OR P2, PT, R8, R238.reuse, P2 ;  /* 0x000000ee0800720c */ /* 0x080fe40001741670 */
[----:B------:R-:W-:Y:S02]  /*53e0*/  ISETP.LT.OR P5, PT, R23, R238, P5 ;  /* 0x000000ee1700720c */ /* 0x000fe40002fa1670 */
[----:B------:R-:W-:Y:S02]  /*53f0*/  FSEL R8, R31, -INF , !P3 ;  /* 0xff8000001f087808 */ /* 0x000fe40005800000 */
[----:B------:R-:W-:Y:S02]  /*5400*/  FMNMX.FTZ R25, R30, R25, !PT ;  /* 0x000000191e197209 */ /* 0x000fe40007810000 */
[-C--:B------:R-:W-:Y:S02]  /*5410*/  ISETP.GE.AND P1, PT, R15, R233.reuse, PT ;  /* 0x000000e90f00720c */ /* 0x080fe40003f26270 */
[----:B------:R-:W-:-:S02]  /*5420*/  ISETP.GE.AND P4, PT, R21, R233, PT ;  /* 0x000000e91500720c */ /* 0x000fc40003f86270 */
[----:B------:R-:W-:Y:S02]  /*5430*/  FSEL R193, R78, -INF , !P5 ;  /* 0xff8000004ec17808 */ /* 0x000fe40006800000 */
[----:B------:R-:W-:Y:S02]  /*5440*/  FMNMX.FTZ R34, R8, R25, !PT ;  /* 0x0000001908227209 */ /* 0x000fe40007810000 */
[-C--:B------:R-:W-:Y:S02]  /*5450*/  ISETP.LT.OR P1, PT, R15, R238.reuse, P1 ;  /* 0x000000ee0f00720c */ /* 0x080fe40000f21670 */
[----:B------:R-:W-:Y:S02]  /*5460*/  ISETP.LT.OR P4, PT, R21, R238, P4 ;  /* 0x000000ee1500720c */ /* 0x000fe40002781670 */
[----:B------:R-:W-:Y:S02]  /*5470*/  FSEL R250, R79, -INF , !P2 ;  /* 0xff8000004ffa7808 */ /* 0x000fe40005000000 */
[----:B------:R-:W-:-:S02]  /*5480*/  FMNMX.FTZ R15, R193, R34, !PT ;  /* 0x00000022c10f7209 */ /* 0x000fc40007810000 */
[----:B------:R-:W-:Y:S02]  /*5490*/  ISETP.GE.AND P2, PT, R14, R233, PT ;  /* 0x000000e90e00720c */ /* 0x000fe40003f46270 */
[----:B------:R-:W-:Y:S02]  /*54a0*/  FSEL R191, R74, -INF , !P4 ;  /* 0xff8000004abf7808 */ /* 0x000fe40006000000 */
[----:B------:R-:W-:Y:S02]  /*54b0*/  FMNMX.FTZ R34, R250, R15, !PT ;  /* 0x0000000ffa227209 */ /* 0x000fe40007810000 */
[----:B------:R-:W-:Y:S02]  /*54c0*/  ISETP.GE.AND P3, PT, R11, R233, PT ;  /* 0x000000e90b00720c */ /* 0x000fe40003f66270 */
[----:B------:R-:W-:Y:S02]  /*54d0*/  ISETP.LT.OR P4, PT, R14, R238, P2 ;  /* 0x000000ee0e00720c */ /* 0x000fe40001781670 */
[----:B------:R-:W-:-:S02]  /*54e0*/  FSEL R197, R75, -INF , !P1 ;  /* 0xff8000004bc57808 */ /* 0x000fc40004800000 */
[----:B------:R-:W-:Y:S01]  /*54f0*/  FMNMX.FTZ R34, R191, R34, !PT ;  /* 0x00000022bf227209 */ /* 0x000fe20007810000 */
[----:B------:R-:W-:Y:S01]  /*5500*/  LDSM.16.MT88.4 R72, [R220+0x1c000] ;  /* 0x01c00000dc48783b */ /* 0x000fe20000004200 */
[----:B-1----:R-:W-:Y:S02]  /*5510*/  FMNMX.FTZ R32, R29, R32, !PT ;  /* 0x000000201d207209 */ /* 0x002fe40007810000 */
[----:B------:R-:W-:Y:S02]  /*5520*/  ISETP.LT.OR P3, PT, R11, R238, P3 ;  /* 0x000000ee0b00720c */ /* 0x000fe40001f61670 */
[----:B------:R-:W-:Y:S01]  /*5530*/  ISETP.GE.AND P2, PT, R9, R233, PT ;  /* 0x000000e90900720c */ /* 0x000fe20003f46270 */
[----:B------:R-:W1:Y:S01]  /*5540*/  SHFL.BFLY PT, R23, R32, 0x1, 0x1f ;  /* 0x0c201f0020177f89 */ /* 0x000e6200000e0000 */
[----:B------:R-:W-:Y:S02]  /*5550*/  FSEL R196, R82, -INF , !P4 ;  /* 0xff80000052c47808 */ /* 0x000fe40006000000 */
[----:B------:R-:W-:-:S02]  /*5560*/  FMNMX.FTZ R11, R197, R34, !PT ;  /* 0x00000022c50b7209 */ /* 0x000fc40007810000 */
[-C--:B------:R-:W-:Y:S02]  /*5570*/  ISETP.LT.OR P2, PT, R9, R238.reuse, P2 ;  /* 0x000000ee0900720c */ /* 0x080fe40001741670 */
[----:B------:R-:W-:Y:S02]  /*5580*/  ISETP.GE.AND P1, PT, R3, R233, PT ;  /* 0x000000e90300720c */ /* 0x000fe40003f26270 */
[----:B------:R-:W-:Y:S02]  /*5590*/  FSEL R194, R83, -INF , !P3 ;  /* 0xff80000053c27808 */ /* 0x000fe40005800000 */
[----:B------:R-:W-:Y:S01]  /*55a0*/  FMNMX.FTZ R9, R196, R11, !PT ;  /* 0x0000000bc4097209 */ /* 0x000fe20007810000 */
[----:B------:R-:W-:Y:S01]  /*55b0*/  IMAD.U32 R11, RZ, RZ, UR4 ;  /* 0x00000004ff0b7e24 */ /* 0x000fe2000f8e00ff */
[----:B------:R-:W-:Y:S01]  /*55c0*/  ISETP.LT.OR P1, PT, R3, R238, P1 ;  /* 0x000000ee0300720c */ /* 0x000fe20000f21670 */
[----:B------:R-:W-:Y:S01]  /*55d0*/  LDSM.16.MT88.4 R80, [R218+0x1c000] ;  /* 0x01c00000da50783b */ /* 0x000fe20000004200 */
[----:B------:R-:W-:Y:S01]  /*55e0*/  FSEL R192, R66, -INF , !P2 ;  /* 0xff80000042c07808 */ /* 0x000fe20005000000 */
[----:B------:R-:W-:Y:S01]  /*55f0*/  UIADD3 UR4, UR4, 0x1, URZ ;  /* 0x0000000104047890 */ /* 0x000fe2000fffe03f */
[----:B------:R-:W-:-:S02]  /*5600*/  FMNMX.FTZ R9, R194, R9, !PT ;  /* 0x00000009c2097209 */ /* 0x000fc40007810000 */
[----:B------:R-:W-:Y:S02]  /*5610*/  LOP3.LUT R14, R4, UR38, RZ, 0x3c, !PT ;  /* 0x00000026040e7c12 */ /* 0x000fe4000f8e3cff */
[----:B------:R-:W-:Y:S02]  /*5620*/  FSEL R190, R67, -INF , !P1 ;  /* 0xff80000043be7808 */ /* 0x000fe40004800000 */
[----:B------:R-:W-:Y:S01]  /*5630*/  FMNMX.FTZ R9, R192, R9, !PT ;  /* 0x00000009c0097209 */ /* 0x000fe20007810000 */
[----:B------:R-:W-:Y:S01]  /*5640*/  LDSM.16.MT88.4 R64, [R216+0x1a000] ;  /* 0x01a00000d840783b */ /* 0x000fe20000004200 */
[----:B------:R-:W-:Y:S02]  /*5650*/  LOP3.LUT R4, R19, R14, RZ, 0x3c, !PT ;  /* 0x0000000e13047212 */ /* 0x000fe400078e3cff */
[----:B------:R-:W-:Y:S02]  /*5660*/  FMNMX.FTZ R9, R190, R9, !PT ;  /* 0x00000009be097209 */ /* 0x000fe40007810000 */
[----:B-1----:R-:W-:Y:S01]  /*5670*/  FMNMX.FTZ R3, R32, R23, !PT ;  /* 0x0000001720037209 */ /* 0x002fe20007810000 */
[----:B------:R-:W-:Y:S01]  /*5680*/  IMAD.WIDE.U32 R200, R4, -0x2daee0ad, RZ ;  /* 0xd2511f5304c87825 */ /* 0x000fe200078e00ff */
[----:B------:R-:W-:Y:S01]  /*5690*/  LOP3.LUT R11, R17, UR39, R11, 0x96, !PT ;  /* 0x00000027110b7c12 */ /* 0x000fe2000f8e960b */
[----:B------:R-:W1:Y:S01]  /*56a0*/  SHFL.BFLY PT, R4, R9, 0x2, 0x1f ;  /* 0x0c401f0009047f89 */ /* 0x000e6200000e0000 */
[C---:B------:R-:W-:Y:S01]  /*56b0*/  FSETP.NEU.FTZ.AND P1, PT, R3.reuse, -INF , PT ;  /* 0xff8000000300780b */ /* 0x040fe20003f3d000 */
[----:B------:R-:W-:Y:S01]  /*56c0*/  FMUL.FTZ R195, R3, c[0x0][0x23c] ;  /* 0x00008f0003c37a20 */ /* 0x000fe20000410000 */
[----:B------:R-:W-:Y:S01]  /*56d0*/  LOP3.LUT R164, R201, UR15, R16, 0x96, !PT ;  /* 0x0000000fc9a47c12 */ /* 0x000fe2000f8e9610 */
[----:B------:R-:W-:Y:S01]  /*56e0*/  IMAD.WIDE.U32 R32, R11, -0x326172a9, RZ ;  /* 0xcd9e8d570b207825 */ /* 0x000fe200078e00ff */
[----:B------:R-:W-:-:S02]  /*56f0*/  PRMT R241, R241, 0x7054, R241 ;  /* 0x00007054f1f17816 */ /* 0x000fc400000000f1 */
[----:B------:R-:W-:Y:S01]  /*5700*/  FSEL R195, R195, RZ, P1 ;  /* 0x000000ffc3c37208 */ /* 0x000fe20000800000 */
[----:B------:R-:W-:Y:S01]  /*5710*/  IMAD.WIDE.U32 R164, R164, -0x326172a9, RZ ;  /* 0xcd9e8d57a4a47825 */ /* 0x000fe200078e00ff */
[----:B------:R-:W-:-:S03]  /*5720*/  LOP3.LUT R11, R33, UR16, R18, 0x96, !PT ;  /* 0x00000010210b7c12 */ /* 0x000fc6000f8e9612 */
[----:B------:R-:W-:Y:S01]  /*5730*/  FFMA.FTZ R184, R24, c[0x0][0x23c], -R195 ;  /* 0x00008f0018b87a23 */ /* 0x000fe200000108c3 */
[----:B------:R-:W-:Y:S01]  /*5740*/  LOP3.LUT R24, R165, UR14, R32, 0x96, !PT ;  /* 0x0000000ea5187c12 */ /* 0x000fe2000f8e9620 */
[----:B------:R-:W-:-:S04]  /*5750*/  IMAD.WIDE.U32 R32, R11, -0x2daee0ad, RZ ;  /* 0xd2511f530b207825 */ /* 0x000fc800078e00ff */
[----:B------:R-:W-:Y:S01]  /*5760*/  FFMA.FTZ R179, R22, c[0x0][0x23c], -R195 ;  /* 0x00008f0016b37a23 */ /* 0x000fe200000108c3 */
[----:B------:R-:W-:Y:S01]  /*5770*/  LOP3.LUT R11, R33, UR13, R200, 0x96, !PT ;  /* 0x0000000d210b7c12 */ /* 0x000fe2000f8e96c8 */
[----:B------:R-:W-:Y:S01]  /*5780*/  IMAD.WIDE.U32 R24, R24, -0x2daee0ad, RZ ;  /* 0xd2511f5318187825 */ /* 0x000fe200078e00ff */
[----:B------:R-:W-:Y:S01]  /*5790*/  MUFU.EX2 R184, R184 ;  /* 0x000000b800b87308 */ /* 0x000fe20000000800 */
[----:B-1----:R-:W-:Y:S02]  /*57a0*/  FMNMX.FTZ R4, R9, R4, !PT ;  /* 0x0000000409047209 */ /* 0x002fe40007810000 */
[----:B------:R-:W-:Y:S01]  /*57b0*/  IMAD.WIDE.U32 R22, R11, -0x326172a9, RZ ;  /* 0xcd9e8d570b167825 */ /* 0x000fe200078e00ff */
[----:B------:R-:W-:Y:S02]  /*57c0*/  LOP3.LUT R32, R25, UR11, R32, 0x96, !PT ;  /* 0x0000000b19207c12 */ /* 0x000fe4000f8e9620 */
[----:B------:R-:W1:Y:S02]  /*57d0*/  SHFL.BFLY PT, R9, R4, 0x1, 0x1f ;  /* 0x0c201f0004097f89 */ /* 0x000e6400000e0000 */
[----:B------:R-:W-:Y:S01]  /*57e0*/  LOP3.LUT R11, R23, UR12, R164, 0x96, !PT ;  /* 0x0000000c170b7c12 */ /* 0x000fe2000f8e96a4 */
[----:B------:R-:W-:Y:S01]  /*57f0*/  IMAD.WIDE.U32 R32, R32, -0x326172a9, RZ ;  /* 0xcd9e8d5720207825 */ /* 0x000fe200078e00ff */
[----:B------:R-:W-:Y:S03]  /*5800*/  MUFU.EX2 R179, R179 ;  /* 0x000000b300b37308 */ /* 0x000fe60000000800 */
[----:B------:R-:W-:Y:S01]  /*5810*/  IMAD.WIDE.U32 R34, R11, -0x2daee0ad, RZ ;  /* 0xd2511f530b227825 */ /* 0x000fe200078e00ff */
[----:B------:R-:W-:-:S03]  /*5820*/  LOP3.LUT R22, R33, UR10, R22, 0x96, !PT ;  /* 0x0000000a21167c12 */ /* 0x000fc6000f8e9616 */
[----:B------:R-:W-:Y:S01]  /*5830*/  FFMA.FTZ R167, R2, c[0x0][0x23c], -R195 ;  /* 0x00008f0002a77a23 */ /* 0x000fe200000108c3 */
[----:B------:R-:W-:Y:S01]  /*5840*/  LOP3.LUT R2, R35, UR9, R24, 0x96, !PT ;  /* 0x0000000923027c12 */ /* 0x000fe2000f8e9618 */
[----:B------:R-:W-:-:S04]  /*5850*/  IMAD.WIDE.U32 R22, R22, -0x2daee0ad, RZ ;  /* 0xd2511f5316167825 */ /* 0x000fc800078e00ff */
[----:B------:R-:W-:Y:S01]  /*5860*/  IMAD.WIDE.U32 R24, R2, -0x326172a9, RZ ;  /* 0xcd9e8d5702187825 */ /* 0x000fe200078e00ff */
[----:B------:R-:W-:Y:S01]  /*5870*/  LOP3.LUT R11, R23, UR7, R34, 0x96, !PT ;  /* 0x00000007170b7c12 */ /* 0x000fe2000f8e9622 */
[----:B------:R-:W-:Y:S02]  /*5880*/  MUFU.EX2 R167, R167 ;  /* 0x000000a700a77308 */ /* 0x000fe40000000800 */
[----:B------:R-:W-:Y:S01]  /*5890*/  FFMA.FTZ R185, R40, c[0x0][0x23c], -R195 ;  /* 0x00008f0028b97a23 */ /* 0x000fe200000108c3 */
[----:B------:R-:W-:Y:S01]  /*58a0*/  LOP3.LUT R32, R25, UR8, R32, 0x96, !PT ;  /* 0x0000000819207c12 */ /* 0x000fe2000f8e9620 */
[----:B------:R-:W-:Y:S01]  /*58b0*/  IMAD.WIDE.U32 R34, R11, -0x326172a9, RZ ;  /* 0xcd9e8d570b227825 */ /* 0x000fe200078e00ff */
[----:B-1----:R-:W-:-:S03]  /*58c0*/  FMNMX.FTZ R2, R4, R9, !PT ;  /* 0x0000000904027209 */ /* 0x002fc60007810000 */
[--C-:B------:R-:W-:Y:S01]  /*58d0*/  FFMA.FTZ R182, R36, c[0x0][0x23c], -R195.reuse ;  /* 0x00008f0024b67a23 */ /* 0x100fe200000108c3 */
[----:B------:R-:W-:Y:S01]  /*58e0*/  LOP3.LUT R9, R35, UR18, R24, 0x96, !PT ;  /* 0x0000001223097c12 */ /* 0x000fe2000f8e9618 */
[--C-:B------:R-:W-:Y:S01]  /*58f0*/  FFMA.FTZ R166, R28, c[0x0][0x23c], -R195.reuse ;  /* 0x00008f001ca67a23 */ /* 0x100fe200000108c3 */
[C---:B------:R-:W-:Y:S01]  /*5900*/  FSETP.NEU.FTZ.AND P1, PT, R2.reuse, -INF , PT ;  /* 0xff8000000200780b */ /* 0x040fe20003f3d000 */
[----:B------:R-:W-:Y:S01]  /*5910*/  FMUL.FTZ R189, R2, c[0x0][0x23c] ;  /* 0x00008f0002bd7a20 */ /* 0x000fe20000410000 */
[--C-:B------:R-:W-:Y:S01]  /*5920*/  SHF.R.U32.HI R24, RZ, 0x10, R34.reuse ;  /* 0x00000010ff187819 */ /* 0x100fe20000011622 */
[----:B------:R-:W-:Y:S01]  /*5930*/  FFMA.FTZ R15, R20, c[0x0][0x23c], -R195 ;  /* 0x00008f00140f7a23 */ /* 0x000fe200000108c3 */
[----:B------:R-:W-:Y:S01]  /*5940*/  SHF.R.U32.HI R11, RZ, 0x18, R34 ;  /* 0x00000018ff0b7819 */ /* 0x000fe20000011622 */
[----:B------:R-:W-:Y:S01]  /*5950*/  MUFU.EX2 R185, R185 ;  /* 0x000000b900b97308 */ /* 0x000fe20000000800 */
[----:B------:R-:W-:Y:S01]  /*5960*/  FSEL R189, R189, RZ, P1 ;  /* 0x000000ffbdbd7208 */ /* 0x000fe20000800000 */
[----:B------:R-:W-:Y:S01]  /*5970*/  IMAD.WIDE.U32 R32, R32, -0x2daee0ad, RZ ;  /* 0xd2511f5320207825 */ /* 0x000fe200078e00ff */
[----:B------:R-:W-:-:S02]  /*5980*/  LOP3.LUT R24, R24, 0xff, RZ, 0xc0, !PT ;  /* 0x000000ff18187812 */ /* 0x000fc400078ec0ff */
[----:B------:R-:W-:Y:S01]  /*5990*/  LOP3.LUT R28, R34, 0xffff, RZ, 0xc0, !PT ;  /* 0x0000ffff221c7812 */ /* 0x000fe200078ec0ff */
[----:B------:R-:W-:Y:S01]  /*59a0*/  FFMA.FTZ R183, R38, c[0x0][0x23c], -R189 ;  /* 0x00008f0026b77a23 */ /* 0x000fe200000108bd */
[----:B------:R-:W-:Y:S01]  /*59b0*/  PRMT R24, R24, 0x5410, R11 ;  /* 0x0000541018187816 */ /* 0x000fe2000000000b */
[--C-:B------:R-:W-:Y:S01]  /*59c0*/  FFMA.FTZ R178, R26, c[0x0][0x23c], -R189.reuse ;  /* 0x00008f001ab27a23 */ /* 0x100fe200000108bd */
[C---:B------:R-:W-:Y:S01]  /*59d0*/  LOP3.LUT R11, R9.reuse, 0xffff, RZ, 0xc0, !PT ;  /* 0x0000ffff090b7812 */ /* 0x040fe200078ec0ff */
[--C-:B------:R-:W-:Y:S01]  /*59e0*/  FFMA.FTZ R187, R42, c[0x0][0x23c], -R189.reuse ;  /* 0x00008f002abb7a23 */ /* 0x100fe200000108bd */
[----:B------:R-:W-:Y:S01]  /*59f0*/  MUFU.EX2 R182, R182 ;  /* 0x000000b600b67308 */ /* 0x000fe20000000800 */
[----:B------:R-:W-:Y:S01]  /*5a00*/  FFMA.FTZ R186, R10, c[0x0][0x23c], -R189 ;  /* 0x00008f000aba7a23 */ /* 0x000fe200000108bd */
[----:B------:R-:W-:Y:S01]  /*5a10*/  LOP3.LUT R25, R34, 0xff, RZ, 0xc0, !PT ;  /* 0x000000ff22197812 */ /* 0x000fe200078ec0ff */
[----:B------:R-:W-:Y:S01]  /*5a20*/  FFMA.FTZ R180, R88, c[0x0][0x23c], -R195 ;  /* 0x00008f0058b47a23 */ /* 0x000fe200000108c3 */
[----:B------:R-:W-:Y:S01]  /*5a30*/  SHF.R.U32.HI R28, RZ, 0x8, R28 ;  /* 0x00000008ff1c7819 */ /* 0x000fe2000001161c */
[--C-:B------:R-:W-:Y:S01]  /*5a40*/  FFMA.FTZ R181, R90, c[0x0][0x23c], -R189.reuse ;  /* 0x00008f005ab57a23 */ /* 0x100fe200000108bd */
[----:B------:R-:W-:Y:S01]  /*5a50*/  LOP3.LUT R0, R9, 0xff, RZ, 0xc0, !PT ;  /* 0x000000ff09007812 */ /* 0x000fe200078ec0ff */
[----:B------:R-:W-:Y:S01]  /*5a60*/  FFMA.FTZ R177, R30, c[0x0][0x23c], -R189 ;  /* 0x00008f001eb17a23 */ /* 0x000fe200000108bd */
[----:B------:R-:W-:Y:S01]  /*5a70*/  MUFU.EX2 R183, R183 ;  /* 0x000000b700b77308 */ /* 0x000fe20000000800 */
[----:B------:R-:W-:Y:S01]  /*5a80*/  SHF.R.U32.HI R11, RZ, 0x8, R11 ;  /* 0x00000008ff0b7819 */ /* 0x000fe2000001160b */
[----:B------:R-:W-:Y:S01]  /*5a90*/  FFMA.FTZ R176, R6, c[0x0][0x23c], -R189 ;  /* 0x00008f0006b07a23 */ /* 0x000fe200000108bd */
[----:B------:R-:W-:Y:S01]  /*5aa0*/  PRMT R26, R25, 0x5410, R28 ;  /* 0x00005410191a7816 */ /* 0x000fe2000000001c */
[----:B------:R-:W-:Y:S01]  /*5ab0*/  LDSM.16.MT88.4 R88, [R217+0x1c000] ;  /* 0x01c00000d958783b */ /* 0x000fe20000004200 */
[----:B------:R-:W-:Y:S01]  /*5ac0*/  SHF.R.U32.HI R10, RZ, 0x10, R9 ;  /* 0x00000010ff0a7819 */ /* 0x000fe20000011609 */
[----:B------:R-:W-:Y:S01]  /*5ad0*/  FFMA.FTZ R188, R188, c[0x0][0x23c], -R195 ;  /* 0x00008f00bcbc7a23 */ /* 0x000fe200000108c3 */
[----:B------:R-:W-:Y:S01]  /*5ae0*/  LOP3.LUT R23, R32, 0xffff, RZ, 0xc0, !PT ;  /* 0x0000ffff20177812 */ /* 0x000fe200078ec0ff */
[----:B------:R-:W1:Y:S01]  /*5af0*/  MUFU.EX2 R178, R178 ;  /* 0x000000b200b27308 */ /* 0x000e620000000800 */
[----:B------:R-:W-:Y:S01]  /*5b00*/  PRMT R0, R0, 0x5410, R11 ;  /* 0x0000541000007816 */ /* 0x000fe2000000000b */
[--C-:B------:R-:W-:Y:S01]  /*5b10*/  HSET2.LE.AND R11, R24, R241.reuse, PT ;  /* 0x000000f1180b7233 */ /* 0x100fe20003803000 */
[----:B------:R-:W-:Y:S01]  /*5b20*/  SHF.R.U32.HI R28, RZ, 0x18, R9 ;  /* 0x00000018ff1c7819 */ /* 0x000fe20000011609 */
[----:B------:R-:W-:Y:S01]  /*5b30*/  LDSM.16.MT88.4 R40, [R220+0x1a000] ;  /* 0x01a00000dc28783b */ /* 0x000fe20000004200 */
[----:B------:R-:W-:Y:S01]  /*5b40*/  LOP3.LUT R9, R10, 0xff, RZ, 0xc0, !PT ;  /* 0x000000ff0a097812 */ /* 0x000fe200078ec0ff */
[--C-:B------:R-:W-:Y:S01]  /*5b50*/  HSET2.LE.AND R10, R26, R241.reuse, PT ;  /* 0x000000f11a0a7233 */ /* 0x100fe20003803000 */
[----:B------:R-:W-:Y:S01]  /*5b60*/  LOP3.LUT R20, R32, 0xff, RZ, 0xc0, !PT ;  /* 0x000000ff20147812 */ /* 0x000fe200078ec0ff */
[----:B------:R-:W-:Y:S01]  /*5b70*/  MUFU.EX2 R166, R166 ;  /* 0x000000a600a67308 */ /* 0x000fe20000000800 */
[----:B------:R-:W-:Y:S01]  /*5b80*/  SHF.R.U32.HI R23, RZ, 0x8, R23 ;  /* 0x00000008ff177819 */ /* 0x000fe20000011617 */
[--C-:B------:R-:W-:Y:S01]  /*5b90*/  HSET2.LE.AND R7, R0, R241.reuse, PT ;  /* 0x000000f100077233 */ /* 0x100fe20003803000 */
[--C-:B------:R-:W-:Y:S01]  /*5ba0*/  FFMA.FTZ R0, R8, c[0x0][0x23c], -R189.reuse ;  /* 0x00008f0008007a23 */ /* 0x100fe200000108bd */
[----:B------:R-:W-:Y:S01]  /*5bb0*/  PRMT R24, R9, 0x5410, R28 ;  /* 0x0000541009187816 */ /* 0x000fe2000000001c */
[----:B------:R-:W-:Y:S01]  /*5bc0*/  FFMA.FTZ R193, R193, c[0x0][0x23c], -R189 ;  /* 0x00008f00c1c17a23 */ /* 0x000fe200000108bd */
[----:B------:R-:W-:Y:S01]  /*5bd0*/  PRMT R20, R20, 0x5410, R23 ;  /* 0x0000541014147816 */ /* 0x000fe20000000017 */
[----:B------:R-:W-:Y:S01]  /*5be0*/  LDSM.16.MT88.4 R28, [R220+0x18800] ;  /* 0x01880000dc1c783b */ /* 0x000fe20000004200 */
[----:B------:R-:W2:Y:S01]  /*5bf0*/  MUFU.EX2 R15, R15 ;  /* 0x0000000f000f7308 */ /* 0x000ea20000000800 */
[----:B-1----:R-:W-:Y:S01]  /*5c00*/  F2FP.BF16.PACK_AB R26, R178, R183 ;  /* 0x000000b7b21a723e */ /* 0x002fe200000010ff */
[--C-:B------:R-:W-:Y:S01]  /*5c10*/  HSET2.LE.AND R9, R24, R241.reuse, PT ;  /* 0x000000f118097233 */ /* 0x100fe20003803000 */
[----:B------:R-:W-:Y:S01]  /*5c20*/  F2FP.BF16.PACK_AB R23, R179, R182 ;  /* 0x000000b6b317723e */ /* 0x000fe200000010ff */
[----:B------:R-:W-:Y:S01]  /*5c30*/  HSET2.LE.AND R20, R20, R241, PT ;  /* 0x000000f114147233 */ /* 0x000fe20003803000 */
[----:B------:R-:W-:Y:S01]  /*5c40*/  LOP3.LUT R11, R11, R26, RZ, 0xc0, !PT ;  /* 0x0000001a0b0b7212 */ /* 0x000fe200078ec0ff */
[--C-:B------:R-:W-:Y:S01]  /*5c50*/  FFMA.FTZ R191, R191, c[0x0][0x23c], -R189.reuse ;  /* 0x00008f00bfbf7a23 */ /* 0x100fe200000108bd */
[----:B------:R-:W-:Y:S01]  /*5c60*/  F2FP.BF16.PACK_AB R26, R184, R185 ;  /* 0x000000b9b81a723e */ /* 0x000fe200000010ff */
[----:B------:R-:W-:Y:S01]  /*5c70*/  MUFU.EX2 R187, R187 ;  /* 0x000000bb00bb7308 */ /* 0x000fe20000000800 */
[----:B------:R-:W-:Y:S01]  /*5c80*/  LOP3.LUT R22, R33, UR17, R22, 0x96, !PT ;  /* 0x0000001121167c12 */ /* 0x000fe2000f8e9616 */
[----:B------:R-:W-:Y:S01]  /*5c90*/  FFMA.FTZ R250, R250, c[0x0][0x23c], -R189 ;  /* 0x00008f00fafa7a23 */ /* 0x000fe200000108bd */
[----:B------:R-:W-:-:S02]  /*5ca0*/  SHF.R.U32.HI R21, RZ, 0x10, R32 ;  /* 0x00000010ff157819 */ /* 0x000fc40000011620 */
[----:B------:R-:W-:Y:S02]  /*5cb0*/  LOP3.LUT R10, R10, R23, RZ, 0xc0, !PT ;  /* 0x000000170a0a7212 */ /* 0x000fe400078ec0ff */
[----:B------:R-:W-:Y:S01]  /*5cc0*/  LOP3.LUT R8, R7, R26, RZ, 0xc0, !PT ;  /* 0x0000001a07087212 */ /* 0x000fe200078ec0ff */
[----:B------:R-:W1:Y:S01]  /*5cd0*/  MUFU.EX2 R186, R186 ;  /* 0x000000ba00ba7308 */ /* 0x000e620000000800 */
[----:B--2---:R-:W-:Y:S02]  /*5ce0*/  F2FP.BF16.PACK_AB R25, R15, R166 ;  /* 0x000000a60f19723e */ /* 0x004fe400000010ff */
[C---:B------:R-:W-:Y:S02]  /*5cf0*/  LOP3.LUT R23, R22.reuse, 0xffff, RZ, 0xc0, !PT ;  /* 0x0000ffff16177812 */ /* 0x040fe400078ec0ff */
[----:B------:R-:W-:Y:S02]  /*5d00*/  SHF.R.U32.HI R7, RZ, 0x10, R22 ;  /* 0x00000010ff077819 */ /* 0x000fe40000011616 */
[----:B------:R-:W-:Y:S01]  /*5d10*/  SHF.R.U32.HI R4, RZ, 0x18, R32 ;  /* 0x00000018ff047819 */ /* 0x000fe20000011620 */
[----:B------:R-:W2:Y:S01]  /*5d20*/  MUFU.EX2 R180, R180 ;  /* 0x000000b400b47308 */ /* 0x000ea20000000800 */
[----:B------:R-:W-:Y:S01]  /*5d30*/  LOP3.LUT R21, R21, 0xff, RZ, 0xc0, !PT ;  /* 0x000000ff15157812 */ /* 0x000fe200078ec0ff */
[----:B------:R-:W-:Y:S01]  /*5d40*/  LDSM.16.MT88.4 R32, [R218+0x1a800] ;  /* 0x01a80000da20783b */ /* 0x000fe20000004200 */
[----:B------:R-:W-:-:S02]  /*5d50*/  LOP3.LUT R128, R22, 0xff, RZ, 0xc0, !PT ;  /* 0x000000ff16807812 */ /* 0x000fc400078ec0ff */
[----:B------:R-:W-:Y:S02]  /*5d60*/  SHF.R.U32.HI R22, RZ, 0x18, R22 ;  /* 0x00000018ff167819 */ /* 0x000fe40000011616 */
[----:B------:R-:W-:Y:S01]  /*5d70*/  SHF.R.U32.HI R23, RZ, 0x8, R23 ;  /* 0x00000008ff177819 */ /* 0x000fe20000011617 */
[----:B------:R-:W-:Y:S01]  /*5d80*/  MUFU.EX2 R181, R181 ;  /* 0x000000b500b57308 */ /* 0x000fe20000000800 */
[----:B-1----:R-:W-:Y:S02]  /*5d90*/  F2FP.BF16.PACK_AB R24, R186, R187 ;  /* 0x000000bbba18723e */ /* 0x002fe400000010ff */
[----:B------:R-:W-:Y:S02]  /*5da0*/  LOP3.LUT R7, R7, 0xff, RZ, 0xc0, !PT ;  /* 0x000000ff07077812 */ /* 0x000fe400078ec0ff */
[----:B------:R-:W-:Y:S02]  /*5db0*/  LOP3.LUT R9, R9, R24, RZ, 0xc0, !PT ;  /* 0x0000001809097212 */ /* 0x000fe400078ec0ff */
[----:B------:R-:W-:Y:S01]  /*5dc0*/  LOP3.LUT R130, R20, R25, RZ, 0xc0, !PT ;  /* 0x0000001914827212 */ /* 0x000fe200078ec0ff */
[----:B------:R-:W-:Y:S01]  /*5dd0*/  MUFU.EX2 R177, R177 ;  /* 0x000000b100b17308 */ /* 0x000fe20000000800 */
[----:B------:R-:W1:Y:S01]  /*5de0*/  LDSM.16.MT88.4 R24, [R218+0x18800] ;  /* 0x01880000da18783b */ /* 0x000e620000004200 */
[----:B------:R-:W-:-:S02]  /*5df0*/  PRMT R6, R21, 0x5410, R4 ;  /* 0x0000541015067816 */ /* 0x000fc40000000004 */
[----:B------:R-:W-:Y:S01]  /*5e00*/  PRMT R4, R7, 0x5410, R22 ;  /* 0x0000541007047816 */ /* 0x000fe20000000016 */
[C---:B------:R-:W-:Y:S01]  /*5e10*/  HMMA.16816.F32.BF16 R152, R8.reuse, R148, RZ ;  /* 0x000000940898723c */ /* 0x040fe200000418ff */
[----:B------:R-:W-:Y:S01]  /*5e20*/  PRMT R128, R128, 0x5410, R23 ;  /* 0x0000541080807816 */ /* 0x000fe20000000017 */
[--C-:B------:R-:W-:Y:S01]  /*5e30*/  HSET2.LE.AND R131, R6, R241.reuse, PT ;  /* 0x000000f106837233 */ /* 0x100fe20003803000 */
[----:B------:R-:W3:Y:S01]  /*5e40*/  MUFU.EX2 R0, R0 ;  /* 0x0000000000007308 */ /* 0x000ee20000000800 */
[----:B------:R-:W4:Y:S01]  /*5e50*/  LDSM.16.MT88.4 R20, [R217+0x18800] ;  /* 0x01880000d914783b */ /* 0x000f220000004200 */
[--C-:B------:R-:W-:Y:S01]  /*5e60*/  HSET2.LE.AND R129, R4, R241.reuse, PT ;  /* 0x000000f104817233 */ /* 0x100fe20003803000 */
[----:B--2---:R-:W-:Y:S01]  /*5e70*/  F2FP.BF16.PACK_AB R7, R167, R180 ;  /* 0x000000b4a707723e */ /* 0x004fe200000010ff */
[----:B------:R-:W-:Y:S01]  /*5e80*/  HSET2.LE.AND R128, R128, R241, PT ;  /* 0x000000f180807233 */ /* 0x000fe20003803000 */
[----:B------:R-:W-:Y:S03]  /*5e90*/  HMMA.16816.F32.BF16 R148, R8, R150, RZ ;  /* 0x000000960894723c */ /* 0x000fe600000418ff */
[----:B------:R-:W2:Y:S01]  /*5ea0*/  MUFU.EX2 R176, R176 ;  /* 0x000000b000b07308 */ /* 0x000ea20000000800 */
[----:B------:R-:W-:-:S04]  /*5eb0*/  LOP3.LUT R128, R128, R7, RZ, 0xc0, !PT ;  /* 0x0000000780807212 */ /* 0x000fc800078ec0ff */
[----:B------:R-:W-:Y:S01]  /*5ec0*/  HMMA.16816.F32.BF16 R144, R8, R140, RZ ;  /* 0x0000008c0890723c */ /* 0x000fe200000418ff */
[----:B---3--:R-:W-:Y:S02]  /*5ed0*/  F2FP.BF16.PACK_AB R6, R0, R177 ;  /* 0x000000b10006723e */ /* 0x008fe400000010ff */
[----:B------:R-:W-:Y:S02]  /*5ee0*/  MUFU.EX2 R188, R188 ;  /* 0x000000bc00bc7308 */ /* 0x000fe40000000800 */
[----:B------:R-:W-:-:S03]  /*5ef0*/  LOP3.LUT R131, R131, R6, RZ, 0xc0, !PT ;  /* 0x0000000683837212 */ /* 0x000fc600078ec0ff */
[----:B------:R-:W-:Y:S01]  /*5f00*/  HMMA.16816.F32.BF16 R140, R8, R142, RZ ;  /* 0x0000008e088c723c */ /* 0x000fe200000418ff */
[----:B--2---:R-:W-:Y:S02]  /*5f10*/  F2FP.BF16.PACK_AB R4, R176, R181 ;  /* 0x000000b5b004723e */ /* 0x004fe400000010ff */
[----:B------:R-:W-:Y:S02]  /*5f20*/  MUFU.EX2 R193, R193 ;  /* 0x000000c100c17308 */ /* 0x000fe40000000800 */
[----:B------:R-:W-:-:S03]  /*5f30*/  LOP3.LUT R129, R129, R4, RZ, 0xc0, !PT ;  /* 0x0000000481817212 */ /* 0x000fc600078ec0ff */
[C---:B------:R-:W-:Y:S01]  /*5f40*/  HMMA.16816.F32.BF16 R160, R8.reuse, R156, RZ ;  /* 0x0000009c08a0723c */ /* 0x040fe200000418ff */
[----:B------:R-:W2:Y:S02]  /*5f50*/  LDSM.16.MT88.4 R4, [R216+0x18800] ;  /* 0x01880000d804783b */ /* 0x000ea40000004200 */
[----:B------:R-:W-:Y:S05]  /*5f60*/  MUFU.EX2 R191, R191 ;  /* 0x000000bf00bf7308 */ /* 0x000fea0000000800 */
[C---:B------:R-:W-:Y:S03]  /*5f70*/  HMMA.16816.F32.BF16 R156, R8.reuse, R158, RZ ;  /* 0x0000009e089c723c */ /* 0x040fe600000418ff */
[----:B------:R-:W-:Y:S05]  /*5f80*/  MUFU.EX2 R250, R250 ;  /* 0x000000fa00fa7308 */ /* 0x000fea0000000800 */
[C---:B------:R-:W-:Y:S08]  /*5f90*/  HMMA.16816.F32.BF16 R136, R8.reuse, R132, RZ ;  /* 0x000000840888723c */ /* 0x040ff000000418ff */
[----:B------:R-:W-:Y:S08]  /*5fa0*/  HMMA.16816.F32.BF16 R132, R8, R134, RZ ;  /* 0x000000860884723c */ /* 0x000ff000000418ff */
[C---:B-1----:R-:W-:Y:S08]  /*5fb0*/  HMMA.16816.F32.BF16 R152, R128.reuse, R24, R152 ;  /* 0x000000188098723c */ /* 0x042ff00000041898 */
[C---:B------:R-:W-:Y:S01]  /*5fc0*/  HMMA.16816.F32.BF16 R148, R128.reuse, R26, R148 ;  /* 0x0000001a8094723c */ /* 0x040fe20000041894 */
[----:B------:R-:W1:Y:S07]  /*5fd0*/  LDSM.16.MT88.4 R24, [R216+0x1a800] ;  /* 0x01a80000d818783b */ /* 0x000e6e0000004200 */
[C---:B----4-:R-:W-:Y:S08]  /*5fe0*/  HMMA.16816.F32.BF16 R144, R128.reuse, R20, R144 ;  /* 0x000000148090723c */ /* 0x050ff00000041890 */
[C---:B------:R-:W-:Y:S01]  /*5ff0*/  HMMA.16816.F32.BF16 R140, R128.reuse, R22, R140 ;  /* 0x00000016808c723c */ /* 0x040fe2000004188c */
[----:B------:R-:W3:Y:S07]  /*6000*/  LDSM.16.MT88.4 R20, [R220+0x1c800] ;  /* 0x01c80000dc14783b */ /* 0x000eee0000004200 */
[C---:B------:R-:W-:Y:S08]  /*6010*/  HMMA.16816.F32.BF16 R160, R128.reuse, R28, R160 ;  /* 0x0000001c80a0723c */ /* 0x040ff000000418a0 */
[C---:B------:R-:W-:Y:S01]  /*6020*/  HMMA.16816.F32.BF16 R156, R128.reuse, R30, R156 ;  /* 0x0000001e809c723c */ /* 0x040fe2000004189c */
[----:B------:R-:W4:Y:S07]  /*6030*/  LDSM.16.MT88.4 R28, [R217+0x1a800] ;  /* 0x01a80000d91c783b */ /* 0x000f2e0000004200 */
[C---:B--2---:R-:W-:Y:S08]  /*6040*/  HMMA.16816.F32.BF16 R136, R128.reuse, R4, R136 ;  /* 0x000000048088723c */ /* 0x044ff00000041888 */
[----:B------:R-:W-:Y:S01]  /*6050*/  HMMA.16816.F32.BF16 R132, R128, R6, R132 ;  /* 0x000000068084723c */ /* 0x000fe20000041884 */
[----:B------:R-:W2:Y:S07]  /*6060*/  LDSM.16.MT88.4 R4, [R218+0x1c800] ;  /* 0x01c80000da04783b */ /* 0x000eae0000004200 */
[C---:B------:R-:W-:Y:S08]  /*6070*/  HMMA.16816.F32.BF16 R60, R8.reuse, R64, RZ ;  /* 0x00000040083c723c */ /* 0x040ff000000418ff */
        /* <DEDUP_REMOVED lines=24> */
[----:B------:R-:W-:Y:S08]  /*6200*/  HMMA.16816.F32.BF16 R96, R8, R98, RZ ;  /* 0x000000620860723c */ /* 0x000ff000000418ff */
[----:B-1----:R-:W-:Y:S07]  /*6210*/  HMMA.16816.F32.BF16 R92, R128, R24, R92 ;  /* 0x00000018805c723c */ /* 0x002fee000004185c */
[----:B------:R-:W-:Y:S01]  /*6220*/  IMAD.U32 R24, RZ, RZ, UR4 ;  /* 0x00000004ff187e24 */ /* 0x000fe2000f8e00ff */
[----:B------:R-:W-:Y:S04]  /*6230*/  HMMA.16816.F32.BF16 R112, R8, R114, RZ ;  /* 0x000000720870723c */ /* 0x000fe800000418ff */
[----:B------:R-:W-:-:S04]  /*6240*/  LOP3.LUT R24, R17, UR39, R24, 0x96, !PT ;  /* 0x0000002711187c12 */ /* 0x000fc8000f8e9618 */
[C---:B---3--:R-:W-:Y:S08]  /*6250*/  HMMA.16816.F32.BF16 R100, R128.reuse, R20, R100 ;  /* 0x000000148064723c */ /* 0x048ff00000041864 */
[C---:B------:R-:W-:Y:S01]  /*6260*/  HMMA.16816.F32.BF16 R104, R128.reuse, R22, R104 ;  /* 0x000000168068723c */ /* 0x040fe20000041868 */
[----:B------:R-:W1:Y:S07]  /*6270*/  LDSM.16.MT88.4 R20, [R217+0x1e800] ;  /* 0x01e80000d914783b */ /* 0x000e6e0000004200 */
[C---:B----4-:R-:W-:Y:S07]  /*6280*/  HMMA.16816.F32.BF16 R84, R128.reuse, R28, R84 ;  /* 0x0000001c8054723c */ /* 0x050fee0000041854 */
[----:B------:R-:W-:Y:S01]  /*6290*/  IMAD.WIDE.U32 R28, R24, -0x326172a9, RZ ;  /* 0xcd9e8d57181c7825 */ /* 0x000fe200078e00ff */
[C---:B--2---:R-:W-:Y:S07]  /*62a0*/  HMMA.16816.F32.BF16 R108, R128.reuse, R4, R108 ;  /* 0x00000004806c723c */ /* 0x044fee000004186c */
[----:B------:R-:W-:Y:S01]  /*62b0*/  LOP3.LUT R4, R29, UR16, R18, 0x96, !PT ;  /* 0x000000101d047c12 */ /* 0x000fe2000f8e9612 */
[----:B------:R-:W-:Y:S01]  /*62c0*/  HMMA.16816.F32.BF16 R96, R128, R26, R96 ;  /* 0x0000001a8060723c */ /* 0x000fe20000041860 */
[----:B------:R-:W-:Y:S01]  /*62d0*/  LOP3.LUT R5, R165, UR14, R28, 0x96, !PT ;  /* 0x0000000ea5057c12 */ /* 0x000fe2000f8e961c */
[----:B------:R-:W2:Y:S02]  /*62e0*/  LDSM.16.MT88.4 R24, [R216+0x1e800] ;  /* 0x01e80000d818783b */ /* 0x000ea40000004200 */
[----:B------:R-:W-:-:S04]  /*62f0*/  IMAD.WIDE.U32 R28, R4, -0x2daee0ad, RZ ;  /* 0xd2511f53041c7825 */ /* 0x000fc800078e00ff */
[----:B------:R-:W-:Y:S01]  /*6300*/  HMMA.16816.F32.BF16 R116, R8, R120, RZ ;  /* 0x000000780874723c */ /* 0x000fe200000418ff */
[----:B------:R-:W-:-:S05]  /*6310*/  IMAD.WIDE.U32 R4, R5, -0x2daee0ad, RZ ;  /* 0xd2511f5305047825 */ /* 0x000fca00078e00ff */
[----:B------:R-:W-:Y:S02]  /*6320*/  LOP3.LUT R5, R5, UR11, R28, 0x96, !PT ;  /* 0x0000000b05057c12 */ /* 0x000fe4000f8e961c */
[----:B------:R-:W-:Y:S08]  /*6330*/  HMMA.16816.F32.BF16 R120, R8, R122, RZ ;  /* 0x0000007a0878723c */ /* 0x000ff000000418ff */
[----:B------:R-:W-:Y:S07]  /*6340*/  HMMA.16816.F32.BF16 R112, R128, R6, R112 ;  /* 0x000000068070723c */ /* 0x000fee0000041870 */
[----:B------:R-:W-:Y:S01]  /*6350*/  LOP3.LUT R6, R29, UR13, R200, 0x96, !PT ;  /* 0x0000000d1d067c12 */ /* 0x000fe2000f8e96c8 */
[----:B------:R-:W-:Y:S01]  /*6360*/  HMMA.16816.F32.BF16 R36, R8, R40, RZ ;  /* 0x000000280824723c */ /* 0x000fe200000418ff */
[----:B------:R-:W-:-:S04]  /*6370*/  IMAD.WIDE.U32 R200, R5, -0x326172a9, RZ ;  /* 0xcd9e8d5705c87825 */ /* 0x000fc800078e00ff */
[----:B------:R-:W-:-:S03]  /*6380*/  IMAD.WIDE.U32 R28, R6, -0x326172a9, RZ ;  /* 0xcd9e8d57061c7825 */ /* 0x000fc600078e00ff */
[----:B------:R-:W-:Y:S02]  /*6390*/  HMMA.16816.F32.BF16 R88, R8, R90, RZ ;  /* 0x0000005a0858723c */ /* 0x000fe400000418ff */
[----:B------:R-:W-:Y:S02]  /*63a0*/  LOP3.LUT R6, R29, UR12, R164, 0x96, !PT ;  /* 0x0000000c1d067c12 */ /* 0x000fe4000f8e96a4 */
[----:B------:R-:W-:-:S03]  /*63b0*/  LOP3.LUT R5, R201, UR10, R28, 0x96, !PT ;  /* 0x0000000ac9057c12 */ /* 0x000fc6000f8e961c */
[----:B------:R-:W-:Y:S01]  /*63c0*/  IMAD.WIDE.U32 R6, R6, -0x2daee0ad, RZ ;  /* 0xd2511f5306067825 */ /* 0x000fe200078e00ff */
[----:B------:R-:W-:Y:S03]  /*63d0*/  HMMA.16816.F32.BF16 R40, R8, R42, RZ ;  /* 0x0000002a0828723c */ /* 0x000fe600000418ff */
[----:B------:R-:W-:Y:S01]  /*63e0*/  IMAD.WIDE.U32 R16, R5, -0x2daee0ad, RZ ;  /* 0xd2511f5305107825 */ /* 0x000fe200078e00ff */
[----:B------:R-:W-:-:S04]  /*63f0*/  LOP3.LUT R4, R7, UR9, R4, 0x96, !PT ;  /* 0x0000000907047c12 */ /* 0x000fc8000f8e9604 */
[----:B------:R-:W-:Y:S01]  /*6400*/  HMMA.16816.F32.BF16 R44, R8, R48, RZ ;  /* 0x00000030082c723c */ /* 0x000fe200000418ff */
[----:B------:R-:W-:-:S07]  /*6410*/  IMAD.WIDE.U32 R18, R4, -0x326172a9, RZ ;  /* 0xcd9e8d5704127825 */ /* 0x000fce00078e00ff */
[C---:B------:R-:W-:Y:S08]  /*6420*/  HMMA.16816.F32.BF16 R48, R8.reuse, R50, RZ ;  /* 0x000000320830723c */ /* 0x040ff000000418ff */
[C---:B------:R-:W-:Y:S08]  /*6430*/  HMMA.16816.F32.BF16 R124, R8.reuse, R168, RZ ;  /* 0x000000a8087c723c */ /* 0x040ff000000418ff */
[----:B------:R-:W-:Y:S01]  /*6440*/  HMMA.16816.F32.BF16 R8, R8, R170, RZ ;  /* 0x000000aa0808723c */ /* 0x000fe200000418ff */
[----:B------:R-:W-:Y:S07]  /*6450*/  LDSM.16.MT88.4 R168, [R220+0x1b000] ;  /* 0x01b00000dca8783b */ /* 0x000fee0000004200 */
[C---:B-1----:R-:W-:Y:S07]  /*6460*/  HMMA.16816.F32.BF16 R120, R128.reuse, R22, R120 ;  /* 0x000000168078723c */ /* 0x042fee0000041878 */
[----:B------:R-:W-:Y:S01]  /*6470*/  LOP3.LUT R22, R17, UR7, R6, 0x96, !PT ;  /* 0x0000000711167c12 */ /* 0x000fe2000f8e9606 */
[----:B------:R-:W-:Y:S04]  /*6480*/  HMMA.16816.F32.BF16 R36, R128, R172, R36 ;  /* 0x000000ac8024723c */ /* 0x000fe80000041824 */
[----:B------:R-:W-:-:S04]  /*6490*/  IMAD.WIDE.U32 R22, R22, -0x326172a9, RZ ;  /* 0xcd9e8d5716167825 */ /* 0x000fc800078e00ff */
[--C-:B------:R-:W-:Y:S01]  /*64a0*/  FFMA.FTZ R173, R199, c[0x0][0x23c], -R195.reuse ;  /* 0x00008f00c7ad7a23 */ /* 0x100fe200000108c3 */
[C---:B------:R-:W-:Y:S01]  /*64b0*/  HMMA.16816.F32.BF16 R88, R128.reuse, R30, R88 ;  /* 0x0000001e8058723c */ /* 0x040fe20000041858 */
[C---:B------:R-:W-:Y:S01]  /*64c0*/  LOP3.LUT R5, R22.reuse, 0xffff, RZ, 0xc0, !PT ;  /* 0x0000ffff16057812 */ /* 0x040fe200078ec0ff */
[----:B------:R-:W1:Y:S01]  /*64d0*/  LDSM.16.MT88.4 R28, [R220+0x19000] ;  /* 0x01900000dc1c783b */ /* 0x000e620000004200 */
[----:B------:R-:W-:Y:S01]  /*64e0*/  FFMA.FTZ R172, R249, c[0x0][0x23c], -R195 ;  /* 0x00008f00f9ac7a23 */ /* 0x000fe200000108c3 */
[----:B------:R-:W-:Y:S01]  /*64f0*/  LOP3.LUT R6, R22, 0xff, RZ, 0xc0, !PT ;  /* 0x000000ff16067812 */ /* 0x000fe200078ec0ff */
[----:B------:R-:W3:Y:S01]  /*6500*/  MUFU.EX2 R173, R173 ;  /* 0x000000ad00ad7308 */ /* 0x000ee20000000800 */
[----:B------:R-:W-:Y:S02]  /*6510*/  SHF.R.U32.HI R5, RZ, 0x8, R5 ;  /* 0x00000008ff057819 */ /* 0x000fe40000011605 */
[----:B------:R-:W-:Y:S01]  /*6520*/  HMMA.16816.F32.BF16 R40, R128, R174, R40 ;  /* 0x000000ae8028723c */ /* 0x000fe20000041828 */
[----:B------:R-:W-:-:S02]  /*6530*/  LOP3.LUT R7, R23, UR18, R18, 0x96, !PT ;  /* 0x0000001217077c12 */ /* 0x000fc4000f8e9612 */
[----:B------:R-:W-:Y:S02]  /*6540*/  PRMT R6, R6, 0x5410, R5 ;  /* 0x0000541006067816 */ /* 0x000fe40000000005 */
[----:B------:R-:W-:Y:S01]  /*6550*/  MUFU.EX2 R172, R172 ;  /* 0x000000ac00ac7308 */ /* 0x000fe20000000800 */
[----:B------:R-:W-:Y:S01]  /*6560*/  LOP3.LUT R5, R7, 0xffff, RZ, 0xc0, !PT ;  /* 0x0000ffff07057812 */ /* 0x000fe200078ec0ff */
[----:B------:R-:W-:Y:S01]  /*6570*/  FFMA.FTZ R175, R247, c[0x0][0x23c], -R195 ;  /* 0x00008f00f7af7a23 */ /* 0x000fe200000108c3 */
[C---:B------:R-:W-:Y:S01]  /*6580*/  HMMA.16816.F32.BF16 R44, R128.reuse, R32, R44 ;  /* 0x00000020802c723c */ /* 0x040fe2000004182c */
[----:B------:R-:W-:Y:S01]  /*6590*/  FFMA.FTZ R174, R197, c[0x0][0x23c], -R189 ;  /* 0x00008f00c5ae7a23 */ /* 0x000fe200000108bd */
[----:B------:R-:W-:Y:S01]  /*65a0*/  LOP3.LUT R4, R7, 0xff, RZ, 0xc0, !PT ;  /* 0x000000ff07047812 */ /* 0x000fe200078ec0ff */
[----:B------:R-:W-:Y:S01]  /*65b0*/  HSET2.LE.AND R6, R6, R241, PT ;  /* 0x000000f106067233 */ /* 0x000fe20003803000 */
[----:B------:R-:W-:Y:S01]  /*65c0*/  SHF.R.U32.HI R5, RZ, 0x8, R5 ;  /* 0x00000008ff057819 */ /* 0x000fe20000011605 */
[----:B------:R-:W4:Y:S02]  /*65d0*/  MUFU.EX2 R175, R175 ;  /* 0x000000af00af7308 */ /* 0x000f240000000800 */
[----:B------:R-:W-:Y:S01]  /*65e0*/  SHF.R.U32.HI R32, RZ, 0x10, R7 ;  /* 0x00000010ff207819 */ /* 0x000fe20000011607 */
[----:B------:R-:W-:Y:S01]  /*65f0*/  HMMA.16816.F32.BF16 R48, R128, R34, R48 ;  /* 0x000000228030723c */ /* 0x000fe20000041830 */
[----:B------:R-:W-:-:S02]  /*6600*/  PRMT R4, R4, 0x5410, R5 ;  /* 0x0000541004047816 */ /* 0x000fc40000000005 */
[----:B------:R-:W-:Y:S02]  /*6610*/  SHF.R.U32.HI R7, RZ, 0x18, R7 ;  /* 0x00000018ff077819 */ /* 0x000fe40000011607 */
[----:B------:R-:W1:Y:S01]  /*6620*/  MUFU.EX2 R174, R174 ;  /* 0x000000ae00ae7308 */ /* 0x000e620000000800 */
[----:B------:R-:W-:Y:S01]  /*6630*/  LOP3.LUT R32, R32, 0xff, RZ, 0xc0, !PT ;  /* 0x000000ff20207812 */ /* 0x000fe200078ec0ff */
[----:B------:R-:W-:Y:S01]  /*6640*/  IMAD.MOV.U32 R35, RZ, RZ, R201 ;  /* 0x000000ffff237224 */ /* 0x000fe200078e00c9 */
[----:B------:R-:W-:Y:S01]  /*6650*/  HMMA.16816.F32.BF16 R116, R128, R20, R116 ;  /* 0x000000148074723c */ /* 0x000fe20000041874 */
[----:B---3--:R-:W-:-:S07]  /*6660*/  F2FP.BF16.PACK_AB R5, R188, R173 ;  /* 0x000000adbc05723e */ /* 0x008fce00000010ff */
[C---:B--2---:R-:W-:Y:S01]  /*6670*/  HMMA.16816.F32.BF16 R124, R128.reuse, R24, R124 ;  /* 0x00000018807c723c */ /* 0x044fe2000004187c */
[--C-:B------:R-:W-:Y:S02]  /*6680*/  SHF.R.U32.HI R20, RZ, 0x10, R22.reuse ;  /* 0x00000010ff147819 */ /* 0x100fe40000011616 */
[----:B------:R-:W-:Y:S02]  /*6690*/  SHF.R.U32.HI R21, RZ, 0x18, R22 ;  /* 0x00000018ff157819 */ /* 0x000fe40000011616 */
[----:B------:R-:W-:Y:S01]  /*66a0*/  LOP3.LUT R20, R20, 0xff, RZ, 0xc0, !PT ;  /* 0x000000ff14147812 */ /* 0x000fe200078ec0ff */
[----:B------:R-:W-:Y:S01]  /*66b0*/  HSET2.LE.AND R4, R4, R241, PT ;  /* 0x000000f104047233 */ /* 0x000fe20003803000 */
[----:B------:R-:W-:Y:S01]  /*66c0*/  PRMT R32, R32, 0x5410, R7 ;  /* 0x0000541020207816 */ /* 0x000fe20000000007 */
[----:B------:R-:W-:Y:S01]  /*66d0*/  HMMA.16816.F32.BF16 R128, R128, R26, R8 ;  /* 0x0000001a8080723c */ /* 0x000fe20000041808 */
[----:B------:R-:W2:Y:S01]  /*66e0*/  LDSM.16.MT88.4 R8, [R216+0x19000] ;  /* 0x01900000d808783b */ /* 0x000ea20000004200 */
[----:B------:R-:W-:-:S02]  /*66f0*/  PRMT R20, R20, 0x5410, R21 ;  /* 0x0000541014147816 */ /* 0x000fc40000000015 */
[----:B------:R-:W-:Y:S01]  /*6700*/  LOP3.LUT R6, R6, R5, RZ, 0xc0, !PT ;  /* 0x0000000506067212 */ /* 0x000fe200078ec0ff */
[----:B------:R-:W-:Y:S01]  /*6710*/  LDSM.16.MT88.4 R24, [R218+0x19000] ;  /* 0x01900000da18783b */ /* 0x000fe20000004200 */
[----:B----4-:R-:W-:Y:S01]  /*6720*/  F2FP.BF16.PACK_AB R5, R175, R172 ;  /* 0x000000acaf05723e */ /* 0x010fe200000010ff */
[--C-:B------:R-:W-:Y:S01]  /*6730*/  HSET2.LE.AND R7, R20, R241.reuse, PT ;  /* 0x000000f114077233 */ /* 0x100fe20003803000 */
[----:B-1----:R-:W-:Y:S01]  /*6740*/  F2FP.BF16.PACK_AB R34, R174, R191 ;  /* 0x000000bfae22723e */ /* 0x002fe200000010ff */
[----:B------:R-:W1:Y:S01]  /*6750*/  LDSM.16.MT88.4 R20, [R217+0x19000] ;  /* 0x01900000d914783b */ /* 0x000e620000004200 */
[----:B------:R-:W-:Y:S01]  /*6760*/  LOP3.LUT R4, R4, R5, RZ, 0xc0, !PT ;  /* 0x0000000504047212 */ /* 0x000fe200078ec0ff */
[----:B------:R-:W-:Y:S01]  /*6770*/  HSET2.LE.AND R5, R32, R241, PT ;  /* 0x000000f120057233 */ /* 0x000fe20003803000 */
[----:B------:R-:W-:Y:S02]  /*6780*/  F2FP.BF16.PACK_AB R32, R250, R193 ;  /* 0x000000c1fa20723e */ /* 0x000fe400000010ff */
[----:B------:R-:W-:Y:S01]  /*6790*/  LOP3.LUT R7, R7, R34, RZ, 0xc0, !PT ;  /* 0x0000002207077212 */ /* 0x000fe200078ec0ff */
[----:B------:R-:W-:Y:S01]  /*67a0*/  IMAD.MOV.U32 R34, RZ, RZ, R200 ;  /* 0x000000ffff227224 */ /* 0x000fe200078e00c8 */
[----:B------:R-:W-:Y:S01]  /*67b0*/  LOP3.LUT R5, R5, R32, RZ, 0xc0, !PT ;  /* 0x0000002005057212 */ /* 0x000fe200078ec0ff */
[----:B------:R3:W5:Y:S06]  /*67c0*/  LDL.LU.64 R200, [R1+0x38] ;  /* 0x0000380001c87983 */ /* 0x00076c0000300a00 */
[C---:B------:R-:W-:Y:S07]  /*67d0*/  HMMA.16816.F32.BF16 R160, R4.reuse, R28, R160 ;  /* 0x0000001c04a0723c */ /* 0x040fee00000418a0 */
[----:B------:R-:W-:Y:S01]  /*67e0*/  IMAD.MOV.U32 R28, RZ, RZ, R34 ;  /* 0x000000ffff1c7224 */ /* 0x000fe200078e0022 */
[----:B------:R-:W-:Y:S01]  /*67f0*/  HMMA.16816.F32.BF16 R36, R4, R168, R36 ;  /* 0x000000a80424723c */ /* 0x000fe20000041824 */
[----:B------:R-:W-:-:S02]  /*6800*/  IMAD.MOV.U32 R29, RZ, RZ, R35 ;  /* 0x000000ffff1d7224 */ /* 0x000fc400078e0023 */
[----:B------:R-:W4:Y:S04]  /*6810*/  LDSM.16.MT88.4 R32, [R218+0x1b000] ;  /* 0x01b00000da20783b */ /* 0x000f280000004200 */
[----:B------:R-:W-:Y:S01]  /*6820*/  IMAD.MOV.U32 R168, RZ, RZ, R28 ;  /* 0x000000ffffa87224 */ /* 0x000fe200078e001c */
[C---:B------:R-:W-:Y:S01]  /*6830*/  HMMA.16816.F32.BF16 R156, R4.reuse, R30, R156 ;  /* 0x0000001e049c723c */ /* 0x040fe2000004189c */
[----:B------:R-:W-:Y:S02]  /*6840*/  IMAD.MOV.U32 R169, RZ, RZ, R29 ;  /* 0x000000ffffa97224 */ /* 0x000fe400078e001d */
[----:B------:R-:W-:Y:S05]  /*6850*/  LDSM.16.MT88.4 R28, [R217+0x1b000] ;  /* 0x01b00000d91c783b */ /* 0x000fea0000004200 */
        /* <DEDUP_REMOVED lines=9> */
[C---:B------:R-:W-:Y:S07]  /*68f0*/  HMMA.16816.F32.BF16 R40, R4.reuse, R170, R40 ;  /* 0x000000aa0428723c */ /* 0x040fee0000041828 */
[----:B------:R-:W-:Y:S01]  /*6900*/  IMAD.MOV.U32 R170, RZ, RZ, R18 ;  /* 0x000000ffffaa7224 */ /* 0x000fe200078e0012 */
[----:B----4-:R-:W-:Y:S01]  /*6910*/  HMMA.16816.F32.BF16 R44, R4, R32, R44 ;  /* 0x00000020042c723c */ /* 0x010fe2000004182c */
[----:B------:R-:W-:-:S02]  /*6920*/  IMAD.MOV.U32 R171, RZ, RZ, R19 ;  /* 0x000000ffffab7224 */ /* 0x000fc400078e0013 */
[----:B------:R4:W5:Y:S04]  /*6930*/  LDL.LU.64 R18, [R1+0x30] ;  /* 0x0000300001127983 */ /* 0x0009680000300a00 */
[----:B------:R-:W-:Y:S01]  /*6940*/  IMAD.MOV.U32 R32, RZ, RZ, R16 ;  /* 0x000000ffff207224 */ /* 0x000fe200078e0010 */
[----:B--2---:R-:W-:Y:S01]  /*6950*/  HMMA.16816.F32.BF16 R68, R4, R8, R68 ;  /* 0x000000080444723c */ /* 0x004fe20000041844 */
[----:B------:R-:W-:Y:S02]  /*6960*/  IMAD.MOV.U32 R33, RZ, RZ, R17 ;  /* 0x000000ffff217224 */ /* 0x000fe400078e0011 */
[----:B------:R4:W5:Y:S01]  /*6970*/  LDL.LU.64 R16, [R1+0x28] ;  /* 0x0000280001107983 */ /* 0x0009620000300a00 */
[--C-:B------:R-:W-:Y:S02]  /*6980*/  FFMA.FTZ R194, R194, c[0x0][0x23c], -R189.reuse ;  /* 0x00008f00c2c27a23 */ /* 0x100fe400000108bd */
[----:B------:R-:W-:-:S02]  /*6990*/  FFMA.FTZ R190, R190, c[0x0][0x23c], -R189 ;  /* 0x00008f00bebe7a23 */ /* 0x000fc400000108bd */
[C---:B------:R-:W-:Y:S01]  /*69a0*/  HMMA.16816.F32.BF16 R72, R4.reuse, R10, R72 ;  /* 0x0000000a0448723c */ /* 0x040fe20000041848 */
[----:B------:R-:W2:Y:S01]  /*69b0*/  LDSM.16.MT88.4 R8, [R216+0x1d000] ;  /* 0x01d00000d808783b */ /* 0x000ea20000004200 */
[----:B------:R-:W-:Y:S01]  /*69c0*/  FFMA.FTZ R192, R192, c[0x0][0x23c], -R189 ;  /* 0x00008f00c0c07a23 */ /* 0x000fe200000108bd */
[----:B------:R-:W-:Y:S01]  /*69d0*/  MUFU.EX2 R194, R194 ;  /* 0x000000c200c27308 */ /* 0x000fe20000000800 */
[----:B------:R-:W-:Y:S02]  /*69e0*/  FADD.FTZ R185, R185, R184 ;  /* 0x000000b8b9b97221 */ /* 0x000fe40000010000 */
[----:B------:R-:W-:Y:S02]  /*69f0*/  FADD.FTZ R186, R187, R186 ;  /* 0x000000babbba7221 */ /* 0x000fe40000010000 */
[----:B-1----:R-:W-:Y:S01]  /*6a00*/  HMMA.16816.F32.BF16 R76, R4, R20, R76 ;  /* 0x00000014044c723c */ /* 0x002fe2000004184c */
[----:B------:R-:W-:Y:S02]  /*6a10*/  FADD.FTZ R182, R182, R185 ;  /* 0x000000b9b6b67221 */ /* 0x000fe40000010000 */
[----:B------:R-:W-:Y:S01]  /*6a20*/  MUFU.EX2 R190, R190 ;  /* 0x000000be00be7308 */ /* 0x000fe20000000800 */
[----:B------:R-:W-:-:S02]  /*6a30*/  FADD.FTZ R183, R183, R186 ;  /* 0x000000bab7b77221 */ /* 0x000fc40000010000 */
[----:B------:R-:W-:Y:S02]  /*6a40*/  FADD.FTZ R179, R179, R182 ;  /* 0x000000b6b3b37221 */ /* 0x000fe40000010000 */
[C---:B------:R-:W-:Y:S01]  /*6a50*/  HMMA.16816.F32.BF16 R80, R4.reuse, R22, R80 ;  /* 0x000000160450723c */ /* 0x040fe20000041850 */
[----:B------:R-:W1:Y:S01]  /*6a60*/  LDSM.16.MT88.4 R20, [R218+0x1f000] ;  /* 0x01f00000da14783b */ /* 0x000e620000004200 */
[----:B------:R-:W-:Y:S02]  /*6a70*/  FADD.FTZ R178, R178, R183 ;  /* 0x000000b7b2b27221 */ /* 0x000fe40000010000 */
[----:B------:R-:W-:Y:S02]  /*6a80*/  FADD.FTZ R180, R180, R179 ;  /* 0x000000b3b4b47221 */ /* 0x000fe40000010000 */
[----:B------:R-:W-:Y:S02]  /*6a90*/  FADD.FTZ R181, R181, R178 ;  /* 0x000000b2b5b57221 */ /* 0x000fe40000010000 */
[----:B------:R-:W-:Y:S01]  /*6aa0*/  HMMA.16816.F32.BF16 R52, R4, R28, R52 ;  /* 0x0000001c0434723c */ /* 0x000fe20000041834 */
[----:B------:R-:W-:-:S02]  /*6ab0*/  FADD.FTZ R167, R167, R180 ;  /* 0x000000b4a7a77221 */ /* 0x000fc40000010000 */
[----:B------:R-:W-:Y:S02]  /*6ac0*/  FADD.FTZ R176, R176, R181 ;  /* 0x000000b5b0b07221 */ /* 0x000fe40000010000 */
[----:B------:R-:W-:Y:S02]  /*6ad0*/  FADD.FTZ R166, R166, R167 ;  /* 0x000000a7a6a67221 */ /* 0x000fe40000010000 */
[----:B------:R-:W-:Y:S01]  /*6ae0*/  FADD.FTZ R177, R177, R176 ;  /* 0x000000b0b1b17221 */ /* 0x000fe20000010000 */
[----:B------:R-:W-:Y:S01]  /*6af0*/  HMMA.16816.F32.BF16 R56, R4, R30, R56 ;  /* 0x0000001e0438723c */ /* 0x000fe20000041838 */
[----:B------:R-:W4:Y:S01]  /*6b00*/  LDSM.16.MT88.4 R28, [R217+0x1d000] ;  /* 0x01d00000d91c783b */ /* 0x000f220000004200 */
[----:B------:R-:W-:Y:S02]  /*6b10*/  FADD.FTZ R15, R15, R166 ;  /* 0x000000a60f0f7221 */ /* 0x000fe40000010000 */
[----:B------:R-:W-:Y:S02]  /*6b20*/  FADD.FTZ R0, R0, R177 ;  /* 0x000000b100007221 */ /* 0x000fe40000010000 */
[----:B------:R-:W-:-:S02]  /*6b30*/  FADD.FTZ R172, R172, R15 ;  /* 0x0000000facac7221 */ /* 0x000fc40000010000 */
[C---:B---3--:R-:W-:Y:S01]  /*6b40*/  HMMA.16816.F32.BF16 R60, R4.reuse, R24, R60 ;  /* 0x00000018043c723c */ /* 0x048fe2000004183c */
[----:B------:R-:W-:Y:S02]  /*6b50*/  FADD.FTZ R193, R193, R0 ;  /* 0x00000000c1c17221 */ /* 0x000fe40000010000 */
[----:B------:R-:W-:Y:S02]  /*6b60*/  FADD.FTZ R172, R175, R172 ;  /* 0x000000acafac7221 */ /* 0x000fe40000010000 */
[----:B------:R-:W-:Y:S02]  /*6b70*/  FADD.FTZ R250, R250, R193 ;  /* 0x000000c1fafa7221 */ /* 0x000fe40000010000 */
[----:B------:R-:W-:Y:S01]  /*6b80*/  FADD.FTZ R173, R173, R172 ;  /* 0x000000acadad7221 */ /* 0x000fe20000010000 */
[----:B------:R-:W-:Y:S01]  /*6b90*/  HMMA.16816.F32.BF16 R64, R4, R26, R64 ;  /* 0x0000001a0440723c */ /* 0x000fe20000041840 */
[----:B------:R-:W3:Y:S01]  /*6ba0*/  LDSM.16.MT88.4 R24, [R220+0x1f000] ;  /* 0x01f00000dc18783b */ /* 0x000ee20000004200 */
[----:B------:R-:W-:-:S02]  /*6bb0*/  FADD.FTZ R191, R191, R250 ;  /* 0x000000fabfbf7221 */ /* 0x000fc40000010000 */
[----:B------:R-:W-:Y:S02]  /*6bc0*/  FADD.FTZ R173, R188, R173 ;  /* 0x000000adbcad7221 */ /* 0x000fe40000010000 */
[----:B------:R-:W-:Y:S02]  /*6bd0*/  FADD.FTZ R174, R174, R191 ;  /* 0x000000bfaeae7221 */ /* 0x000fe40000010000 */
[C---:B--2---:R-:W-:Y:S08]  /*6be0*/  HMMA.16816.F32.BF16 R92, R4.reuse, R8, R92 ;  /* 0x00000008045c723c */ /* 0x044ff0000004185c */
[C---:B------:R-:W-:Y:S01]  /*6bf0*/  HMMA.16816.F32.BF16 R96, R4.reuse, R10, R96 ;  /* 0x0000000a0460723c */ /* 0x040fe20000041860 */
[----:B------:R-:W2:Y:S07]  /*6c00*/  LDSM.16.MT88.4 R8, [R217+0x1f000] ;  /* 0x01f00000d908783b */ /* 0x000eae0000004200 */
[C---:B-1----:R-:W-:Y:S08]  /*6c10*/  HMMA.16816.F32.BF16 R108, R4.reuse, R20, R108 ;  /* 0x00000014046c723c */ /* 0x042ff0000004186c */
[C---:B------:R-:W-:Y:S01]  /*6c20*/  HMMA.16816.F32.BF16 R112, R4.reuse, R22, R112 ;  /* 0x000000160470723c */ /* 0x040fe20000041870 */
[----:B------:R-:W1:Y:S07]  /*6c30*/  LDSM.16.MT88.4 R20, [R216+0x1f000] ;  /* 0x01f00000d814783b */ /* 0x000e6e0000004200 */
[C---:B------:R-:W-:Y:S07]  /*6c40*/  HMMA.16816.F32.BF16 R48, R4.reuse, R34, R48 ;  /* 0x000000220430723c */ /* 0x040fee0000041830 */
[----:B------:R-:W-:Y:S01]  /*6c50*/  IMAD.MOV.U32 R35, RZ, RZ, R171 ;  /* 0x000000ffff237224 */ /* 0x000fe200078e00ab */
[----:B----4-:R-:W-:Y:S01]  /*6c60*/  HMMA.16816.F32.BF16 R84, R4, R28, R84 ;  /* 0x0000001c0454723c */ /* 0x010fe20000041854 */
[----:B------:R-:W-:-:S02]  /*6c70*/  IMAD.MOV.U32 R34, RZ, RZ, R170 ;  /* 0x000000ffff227224 */ /* 0x000fc400078e00aa */
[--C-:B------:R-:W-:Y:S02]  /*6c80*/  FFMA.FTZ R170, R246, c[0x0][0x23c], -R195.reuse ;  /* 0x00008f00f6aa7a23 */ /* 0x100fe400000108c3 */
[----:B------:R-:W-:Y:S02]  /*6c90*/  FFMA.FTZ R171, R198, c[0x0][0x23c], -R195 ;  /* 0x00008f00c6ab7a23 */ /* 0x000fe400000108c3 */
[----:B------:R-:W-:Y:S01]  /*6ca0*/  IMAD.MOV.U32 R28, RZ, RZ, R168 ;  /* 0x000000ffff1c7224 */ /* 0x000fe200078e00a8 */
[----:B---3--:R-:W-:Y:S01]  /*6cb0*/  HMMA.16816.F32.BF16 R100, R4, R24, R100 ;  /* 0x000000180464723c */ /* 0x008fe20000041864 */
[----:B------:R-:W-:Y:S01]  /*6cc0*/  IMAD.MOV.U32 R29, RZ, RZ, R169 ;  /* 0x000000ffff1d7224 */ /* 0x000fe200078e00a9 */
[----:B------:R-:W-:Y:S01]  /*6cd0*/  MUFU.EX2 R170, R170 ;  /* 0x000000aa00aa7308 */ /* 0x000fe20000000800 */
[--C-:B------:R-:W-:Y:S02]  /*6ce0*/  FFMA.FTZ R168, R252, c[0x0][0x23c], -R195.reuse ;  /* 0x00008f00fca87a23 */ /* 0x100fe400000108c3 */
[----:B------:R-:W-:-:S02]  /*6cf0*/  FFMA.FTZ R169, R248, c[0x0][0x23c], -R195 ;  /* 0x00008f00f8a97a23 */ /* 0x000fc400000108c3 */
[----:B------:R-:W-:Y:S01]  /*6d00*/  LOP3.LUT R24, R35, UR8, R28, 0x96, !PT ;  /* 0x0000000823187c12 */ /* 0x000fe2000f8e961c */
[C---:B--2---:R-:W-:Y:S01]  /*6d10*/  HMMA.16816.F32.BF16 R116, R4.reuse, R8, R116 ;  /* 0x000000080474723c */ /* 0x044fe20000041874 */
[----:B------:R-:W-:Y:S01]  /*6d20*/  FFMA.FTZ R195, R196, c[0x0][0x23c], -R189 ;  /* 0x00008f00c4c37a23 */ /* 0x000fe200000108bd */
[----:B------:R-:W-:Y:S05]  /*6d30*/  MUFU.EX2 R168, R168 ;  /* 0x000000a800a87308 */ /* 0x000fea0000000800 */
[----:B------:R-:W-:Y:S01]  /*6d40*/  IMAD.WIDE.U32 R8, R24, -0x2daee0ad, RZ ;  /* 0xd2511f5318087825 */ /* 0x000fe200078e00ff */
[----:B------:R-:W-:Y:S02]  /*6d50*/  HMMA.16816.F32.BF16 R104, R4, R26, R104 ;  /* 0x0000001a0468723c */ /* 0x000fe40000041868 */
[----:B------:R-:W2:Y:S02]  /*6d60*/  MUFU.EX2 R169, R169 ;  /* 0x000000a900a97308 */ /* 0x000ea40000000800 */
[----:B------:R-:W-:-:S02]  /*6d70*/  LOP3.LUT R29, R8, 0xffff, RZ, 0xc0, !PT ;  /* 0x0000ffff081d7812 */ /* 0x000fc400078ec0ff */
[--C-:B------:R-:W-:Y:S02]  /*6d80*/  SHF.R.U32.HI R24, RZ, 0x10, R8.reuse ;  /* 0x00000010ff187819 */ /* 0x100fe40000011608 */
[C---:B------:R-:W-:Y:S01]  /*6d90*/  HMMA.16816.F32.BF16 R120, R4.reuse, R10, R120 ;  /* 0x0000000a0478723c */ /* 0x040fe20000041878 */
[----:B------:R-:W-:Y:S01]  /*6da0*/  LOP3.LUT R26, R8, 0xff, RZ, 0xc0, !PT ;  /* 0x000000ff081a7812 */ /* 0x000fe200078ec0ff */
[----:B------:R-:W-:Y:S01]  /*6db0*/  MUFU.EX2 R171, R171 ;  /* 0x000000ab00ab7308 */ /* 0x000fe20000000800 */
[----:B------:R-:W-:Y:S02]  /*6dc0*/  SHF.R.U32.HI R27, RZ, 0x18, R8 ;  /* 0x00000018ff1b7819 */ /* 0x000fe40000011608 */
[----:B------:R-:W-:Y:S02]  /*6dd0*/  LOP3.LUT R25, R9, UR17, R32, 0x96, !PT ;  /* 0x0000001109197c12 */ /* 0x000fe4000f8e9620 */
[----:B------:R-:W3:Y:S01]  /*6de0*/  LDSM.16.MT88.4 R8, [R220+0x19800] ;  /* 0x01980000dc08783b */ /* 0x000ee20000004200 */
[----:B-1----:R-:W-:Y:S01]  /*6df0*/  HMMA.16816.F32.BF16 R124, R4, R20, R124 ;  /* 0x00000014047c723c */ /* 0x002fe2000004187c */
[----:B------:R-:W-:Y:S01]  /*6e00*/  SHF.R.U32.HI R32, RZ, 0x10, R25 ;  /* 0x00000010ff207819 */ /* 0x000fe20000011619 */
[----:B------:R-:W1:Y:S01]  /*6e10*/  MUFU.EX2 R195, R195 ;  /* 0x000000c300c37308 */ /* 0x000e620000000800 */
[----:B------:R-:W-:-:S02]  /*6e20*/  LOP3.LUT R34, R25, 0xff, RZ, 0xc0, !PT ;  /* 0x000000ff19227812 */ /* 0x000fc400078ec0ff */
[----:B------:R-:W-:Y:S02]  /*6e30*/  SHF.R.U32.HI R29, RZ, 0x8, R29 ;  /* 0x00000008ff1d7819 */ /* 0x000fe4000001161d */
[----:B------:R-:W-:Y:S01]  /*6e40*/  LOP3.LUT R21, R25, 0xffff, RZ, 0xc0, !PT ;  /* 0x0000ffff19157812 */ /* 0x000fe200078ec0ff */
[C---:B------:R-:W-:Y:S01]  /*6e50*/  HMMA.16816.F32.BF16 R88, R4.reuse, R30, R88 ;  /* 0x0000001e0458723c */ /* 0x040fe20000041858 */
[----:B------:R-:W-:Y:S01]  /*6e60*/  LOP3.LUT R24, R24, 0xff, RZ, 0xc0, !PT ;  /* 0x000000ff18187812 */ /* 0x000fe200078ec0ff */
[----:B------:R-:W4:Y:S01]  /*6e70*/  MUFU.EX2 R189, R192 ;  /* 0x000000c000bd7308 */ /* 0x000f220000000800 */
[----:B------:R-:W-:Y:S02]  /*6e80*/  SHF.R.U32.HI R25, RZ, 0x18, R25 ;  /* 0x00000018ff197819 */ /* 0x000fe40000011619 */
[----:B------:R-:W-:Y:S02]  /*6e90*/  SHF.R.U32.HI R21, RZ, 0x8, R21 ;  /* 0x00000008ff157819 */ /* 0x000fe40000011615 */
[----:B------:R-:W-:Y:S01]  /*6ea0*/  LOP3.LUT R32, R32, 0xff, RZ, 0xc0, !PT ;  /* 0x000000ff20207812 */ /* 0x000fe200078ec0ff */
[----:B------:R-:W-:Y:S01]  /*6eb0*/  HMMA.16816.F32.BF16 R128, R4, R22, R128 ;  /* 0x000000160480723c */ /* 0x000fe20000041880 */
[----:B------:R-:W-:-:S02]  /*6ec0*/  PRMT R26, R26, 0x5410, R29 ;  /* 0x000054101a1a7816 */ /* 0x000fc4000000001d */
[----:B------:R-:W-:Y:S01]  /*6ed0*/  PRMT R24, R24, 0x5410, R27 ;  /* 0x0000541018187816 */ /* 0x000fe2000000001b */
[----:B------:R-:W3:Y:S01]  /*6ee0*/  LDSM.16.MT88.4 R28, [R218+0x19800] ;  /* 0x01980000da1c783b */ /* 0x000ee20000004200 */
[----:B------:R-:W-:Y:S02]  /*6ef0*/  PRMT R34, R34, 0x5410, R21 ;  /* 0x0000541022227816 */ /* 0x000fe40000000015 */
[----:B------:R-:W-:Y:S01]  /*6f00*/  PRMT R32, R32, 0x5410, R25 ;  /* 0x0000541020207816 */ /* 0x000fe20000000019 */
[--C-:B------:R-:W-:Y:S01]  /*6f10*/  HSET2.LE.AND R6, R26, R241.reuse, PT ;  /* 0x000000f11a067233 */ /* 0x100fe20003803000 */
[----:B--2---:R-:W-:Y:S01]  /*6f20*/  F2FP.BF16.PACK_AB R27, R169, R168 ;  /* 0x000000a8a91b723e */ /* 0x004fe200000010ff */
[--C-:B------:R-:W-:Y:S01]  /*6f30*/  HSET2.LE.AND R7, R24, R241.reuse, PT ;  /* 0x000000f118077233 */ /* 0x100fe20003803000 */
[----:B-1----:R-:W-:Y:S01]  /*6f40*/  F2FP.BF16.PACK_AB R26, R194, R195 ;  /* 0x000000c3c21a723e */ /* 0x002fe200000010ff */
[--C-:B------:R-:W-:Y:S01]  /*6f50*/  HSET2.LE.AND R4, R34, R241.reuse, PT ;  /* 0x000000f122047233 */ /* 0x100fe20003803000 */
[----:B------:R-:W-:Y:S01]  /*6f60*/  F2FP.BF16.PACK_AB R25, R171, R170 ;  /* 0x000000aaab19723e */ /* 0x000fe200000010ff */
[----:B------:R-:W-:Y:S01]  /*6f70*/  HSET2.LE.AND R5, R32, R241, PT ;  /* 0x000000f120057233 */ /* 0x000fe20003803000 */
[----:B----4-:R-:W-:Y:S01]  /*6f80*/  F2FP.BF16.PACK_AB R24, R190, R189 ;  /* 0x000000bdbe18723e */ /* 0x010fe200000010ff */
[----:B------:R-:W1:Y:S01]  /*6f90*/  LDSM.16.MT88.4 R20, [R217+0x19800] ;  /* 0x01980000d914783b */ /* 0x000e620000004200 */
        /* <DEDUP_REMOVED lines=8> */
[----:B------:R-:W2:Y:S01]  /*7020*/  LDSM.16.MT88.4 R24, [R216+0x19800] ;  /* 0x01980000d818783b */ /* 0x000ea20000004200 */
[----:B------:R-:W-:-:S02]  /*7030*/  FADD.FTZ R194, R194, R195 ;  /* 0x000000c3c2c27221 */ /* 0x000fc40000010000 */
[----:B------:R-:W-:Y:S02]  /*7040*/  FADD.FTZ R170, R170, R169 ;  /* 0x000000a9aaaa7221 */ /* 0x000fe40000010000 */
[----:B---3--:R-:W-:Y:S01]  /*7050*/  HMMA.16816.F32.BF16 R160, R4, R8, R160 ;  /* 0x0000000804a0723c */ /* 0x008fe200000418a0 */
[----:B------:R-:W-:Y:S02]  /*7060*/  FADD.FTZ R189, R189, R194 ;  /* 0x000000c2bdbd7221 */ /* 0x000fe40000010000 */
[----:B------:R-:W-:Y:S02]  /*7070*/  FADD.FTZ R167, R171, R170 ;  /* 0x000000aaaba77221 */ /* 0x000fe40000010000 */
[----:B------:R-:W-:-:S03]  /*7080*/  FADD.FTZ R251, R190, R189 ;  /* 0x000000bdbefb7221 */ /* 0x000fc60000010000 */
        /* <DEDUP_REMOVED lines=14> */
[C---:B----4-:R-:W-:Y:S08]  /*7170*/  HMMA.16816.F32.BF16 R44, R4.reuse, R28, R44 ;  /* 0x0000001c042c723c */ /* 0x050ff0000004182c */
        /* <DEDUP_REMOVED lines=28> */
[----:B------:R-:W-:-:S04]  /*7340*/  DEPBAR.LE SB0, 0x0 ;  /* 0x000080000000791a */ /* 0x000fc80000000000 */
[----:B------:R-:W-:Y:S01]  /*7350*/  UIADD3 UR37, UR35, -0x2, URZ ;  /* 0xfffffffe23257890 */ /* 0x000fe2000fffe03f */
[----:B------:R-:W-:Y:S01]  /*7360*/  ISETP.GE.AND P5, PT, R244, c[0x0][0x220], PT ;  /* 0x00008800f4007a0c */ /* 0x000fe20003fa6270 */
[----:B------:R-:W-:Y:S01]  /*7370*/  BAR.SYNC.DEFER_BLOCKING 0x0 ;  /* 0x0000000000007b1d */ /* 0x000fe20000010000 */
[----:B------:R-:W-:Y:S01]  /*7380*/  ISETP.GE.AND P4, PT, R230, c[0x0][0x220], PT ;  /* 0x00008800e6007a0c */ /* 0x000fe20003f86270 */
[----:B------:R-:W-:Y:S01]  /*7390*/  USHF.R.S32.HI UR5, URZ, 0x1f, UR37 ;  /* 0x0000001f3f057899 */ /* 0x000fe20008011425 */
[----:B------:R-:W-:Y:S01]  /*73a0*/  ISETP.GE.AND P3, PT, R229, c[0x0][0x220], PT ;  /* 0x00008800e5007a0c */ /* 0x000fe20003f66270 */
[----:B------:R-:W-:Y:S01]  /*73b0*/  UIMAD UR4, UR22, UR37, URZ ;  /* 0x00000025160472a4 */ /* 0x000fe2000f8e023f */
[----:B-----5:R-:W-:Y:S01]  /*73c0*/  IMAD.MOV.U32 R24, RZ, RZ, R16 ;  /* 0x000000ffff187224 */ /* 0x020fe200078e0010 */
[----:B------:R-:W-:Y:S01]  /*73d0*/  ISETP.GE.AND P2, PT, R228, c[0x0][0x220], PT ;  /* 0x00008800e4007a0c */ /* 0x000fe20003f46270 */
[----:B------:R-:W-:Y:S01]  /*73e0*/  IMAD.MOV.U32 R25, RZ, RZ, R19 ;  /* 0x000000ffff197224 */ /* 0x000fe200078e0013 */
[----:B------:R-:W-:Y:S01]  /*73f0*/  UIMAD UR4, UR5, UR23, UR4 ;  /* 0x00000017050472a4 */ /* 0x000fe2000f8e0204 */
[----:B------:R-:W-:Y:S02]  /*7400*/  STL.64 [R1+0x30], R38 ;  /* 0x0000302601007387 */ /* 0x000fe40000100a00 */
[----:B------:R-:W-:-:S02]  /*7410*/  IMAD.WIDE.U32 R24, R227, UR37, R24 ;  /* 0x00000025e3187c25 */ /* 0x000fc4000f8e0018 */
[----:B------:R-:W-:Y:S03]  /*7420*/  STL.64 [R1+0x28], R36 ;  /* 0x0000282401007387 */ /* 0x000fe60000100a00 */
[C---:B------:R-:W-:Y:S02]  /*7430*/  @!P5 LEA R22, P6, R24.reuse, c[0x0][0x170], 0x1 ;  /* 0x00005c001816da11 */ /* 0x040fe400078c08ff */
[----:B------:R-:W-:Y:S02]  /*7440*/  IADD3 R4, R25, UR4, RZ ;  /* 0x0000000419047c10 */ /* 0x000fe4000fffe0ff */
        /* <DEDUP_REMOVED lines=58> */
[----:B---3--:R-:W2:Y:S04]  /*77f0*/  LDSM.16.M88.4 R4, [R225+0x10000] ;  /* 0x01000000e104783b */ /* 0x008ea80000000200 */
[----:B------:R-:W3:Y:S04]  /*7800*/  LDSM.16.M88.4 R180, [R225+0x10800] ;  /* 0x01080000e1b4783b */ /* 0x000ee80000000200 */
[----:B------:R-:W3:Y:S04]  /*7810*/  LDSM.16.M88.4 R172, [R225+0x11000] ;  /* 0x01100000e1ac783b */ /* 0x000ee80000000200 */
[----:B------:R-:W4:Y:S04]  /*7820*/  LDSM.16.M88.4 R24, [R225+0x11800] ;  /* 0x01180000e118783b */ /* 0x000f280000000200 */
[----:B------:R-:W-:Y:S04]  /*7830*/  LDSM.16.M88.4 R188, [R224] ;  /* 0x00000000e0bc783b */ /* 0x000fe80000000200 */
[----:B-1----:R-:W1:Y:S04]  /*7840*/  LDSM.16.M88.4 R20, [R223] ;  /* 0x00000000df14783b */ /* 0x002e680000000200 */
[----:B------:R-:W1:Y:S04]  /*7850*/  LDSM.16.M88.4 R36, [R215] ;  /* 0x00000000d724783b */ /* 0x000e680000000200 */
[----:B------:R-:W1:Y:S04]  /*7860*/  LDSM.16.M88.4 R192, [R213] ;  /* 0x00000000d5c0783b */ /* 0x000e680000000200 */
[----:B------:R-:W1:Y:S04]  /*7870*/  LDSM.16.M88.4 R196, [R214] ;  /* 0x00000000d6c4783b */ /* 0x000e680000000200 */
[----:B------:R-:W-:Y:S01]  /*7880*/  LDSM.16.M88.4 R28, [R222] ;  /* 0x00000000de1c783b */ /* 0x000fe20000000200 */
[C---:B--2---:R-:W-:Y:S03]  /*7890*/  HMMA.16816.F32.BF16 R8, R32.reuse, R4, RZ ;  /* 0x000000042008723c */ /* 0x044fe600000418ff */
[----:B------:R-:W0:Y:S05]  /*78a0*/  LDGDEPBAR ;  /* 0x00000000000079af */ /* 0x000e2a0000000000 */
[C---:B------:R-:W-:Y:S08]  /*78b0*/  HMMA.16816.F32.BF16 R4, R32.reuse, R6, RZ ;  /* 0x000000062004723c */ /* 0x040ff000000418ff */
[C---:B---3--:R-:W-:Y:S08]  /*78c0*/  HMMA.16816.F32.BF16 R184, R32.reuse, R180, RZ ;  /* 0x000000b420b8723c */ /* 0x048ff000000418ff */
[C---:B------:R-:W-:Y:S08]  /*78d0*/  HMMA.16816.F32.BF16 R180, R32.reuse, R182, RZ ;  /* 0x000000b620b4723c */ /* 0x040ff000000418ff */
[C---:B------:R-:W-:Y:S08]  /*78e0*/  HMMA.16816.F32.BF16 R176, R32.reuse, R172, RZ ;  /* 0x000000ac20b0723c */ /* 0x040ff000000418ff */
[C---:B------:R-:W-:Y:S08]  /*78f0*/  HMMA.16816.F32.BF16 R172, R32.reuse, R174, RZ ;  /* 0x000000ae20ac723c */ /* 0x040ff000000418ff */
[C---:B----4-:R-:W-:Y:S08]  /*7900*/  HMMA.16816.F32.BF16 R168, R32.reuse, R24, RZ ;  /* 0x0000001820a8723c */ /* 0x050ff000000418ff */
[----:B------:R-:W-:Y:S01]  /*7910*/  HMMA.16816.F32.BF16 R32, R32, R26, RZ ;  /* 0x0000001a2020723c */ /* 0x000fe200000418ff */
[----:B------:R-:W2:Y:S07]  /*7920*/  LDSM.16.M88.4 R24, [R219+0x10000] ;  /* 0x01000000db18783b */ /* 0x000eae0000000200 */
        /* <DEDUP_REMOVED lines=12> */
[----:B------:R-:W-:Y:S03]  /*79f0*/  LDSM.16.M88.4 R188, [R221] ;  /* 0x00000000ddbc783b */ /* 0x000fe60000000200 */
[C---:B--2---:R-:W-:Y:S08]  /*7a00*/  HMMA.16816.F32.BF16 R8, R28.reuse, R24, R8 ;  /* 0x000000181c08723c */ /* 0x044ff00000041808 */
[C---:B------:R-:W-:Y:S01]  /*7a10*/  HMMA.16816.F32.BF16 R4, R28.reuse, R26, R4 ;  /* 0x0000001a1c04723c */ /* 0x040fe20000041804 */
[----:B------:R-:W2:Y:S07]  /*7a20*/  LDSM.16.M88.4 R24, [R212] ;  /* 0x00000000d418783b */ /* 0x000eae0000000200 */
        /* <DEDUP_REMOVED lines=8> */
[----:B------:R-:W-:Y:S04]  /*7ab0*/  LDSM.16.M88.4 R28, [R225+0x12000] ;  /* 0x01200000e11c783b */ /* 0x000fe80000000200 */
[----:B------:R-:W-:Y:S03]  /*7ac0*/  LDSM.16.M88.4 R196, [R225+0x13000] ;  /* 0x01300000e1c4783b */ /* 0x000fe60000000200 */
[C---:B--2---:R-:W-:Y:S08]  /*7ad0*/  HMMA.16816.F32.BF16 R8, R188.reuse, R24, R8 ;  /* 0x00000018bc08723c */ /* 0x044ff00000041808 */
[C---:B------:R-:W-:Y:S01]  /*7ae0*/  HMMA.16816.F32.BF16 R4, R188.reuse, R26, R4 ;  /* 0x0000001abc04723c */ /* 0x040fe20000041804 */
[----:B------:R-:W2:Y:S07]  /*7af0*/  LDSM.16.M88.4 R24, [R226+0x4000] ;  /* 0x00400000e218783b */ /* 0x000eae0000000200 */
[C---:B-1----:R-:W-:Y:S08]  /*7b00*/  HMMA.16816.F32.BF16 R184, R188.reuse, R20, R184 ;  /* 0x00000014bcb8723c */ /* 0x042ff000000418b8 */
[C---:B------:R-:W-:Y:S01]  /*7b10*/  HMMA.16816.F32.BF16 R180, R188.reuse, R22, R180 ;  /* 0x00000016bcb4723c */ /* 0x040fe200000418b4 */
[----:B------:R-:W1:Y:S07]  /*7b20*/  LDSM.16.M88.4 R20, [R225+0x12800] ;  /* 0x01280000e114783b */ /* 0x000e6e0000000200 */
[C---:B------:R-:W-:Y:S08]  /*7b30*/  HMMA.16816.F32.BF16 R176, R188.reuse, R36, R176 ;  /* 0x00000024bcb0723c */ /* 0x040ff000000418b0 */
[C---:B------:R-:W-:Y:S01]  /*7b40*/  HMMA.16816.F32.BF16 R172, R188.reuse, R38, R172 ;  /* 0x00000026bcac723c */ /* 0x040fe200000418ac */
[----:B------:R-:W-:Y:S07]  /*7b50*/  LDSM.16.M88.4 R36, [R219+0x12000] ;  /* 0x01200000db24783b */ /* 0x000fee0000000200 */
[C---:B---3--:R-:W-:Y:S08]  /*7b60*/  HMMA.16816.F32.BF16 R168, R188.reuse, R192, R168 ;  /* 0x000000c0bca8723c */ /* 0x048ff000000418a8 */
[----:B------:R-:W-:Y:S01]  /*7b70*/  HMMA.16816.F32.BF16 R32, R188, R194, R32 ;  /* 0x000000c2bc20723c */ /* 0x000fe20000041820 */
[----:B------:R-:W3:Y:S04]  /*7b80*/  LDSM.16.M88.4 R188, [R225+0x13800] ;  /* 0x01380000e1bc783b */ /* 0x000ee80000000200 */
[----:B------:R-:W-:Y:S03]  /*7b90*/  LDSM.16.M88.4 R192, [R210] ;  /* 0x00000000d2c0783b */ /* 0x000fe60000000200 */
[C---:B--2---:R-:W-:Y:S08]  /*7ba0*/  HMMA.16816.F32.BF16 R8, R24.reuse, R28, R8 ;  /* 0x0000001c1808723c */ /* 0x044ff00000041808 */
[C---:B------:R-:W-:Y:S01]  /*7bb0*/  HMMA.16816.F32.BF16 R4, R24.reuse, R30, R4 ;  /* 0x0000001e1804723c */ /* 0x040fe20000041804 */
[----:B------:R-:W-:Y:S07]  /*7bc0*/  LDSM.16.M88.4 R28, [R211] ;  /* 0x00000000d31c783b */ /* 0x000fee0000000200 */
        /* <DEDUP_REMOVED lines=8> */
[----:B------:R-:W2:Y:S04]  /*7c50*/  LDSM.16.M88.4 R188, [R209] ;  /* 0x00000000d1bc783b */ /* 0x000ea80000000200 */
[----:B------:R-:W3:Y:S03]  /*7c60*/  LDSM.16.M88.4 R24, [R208] ;  /* 0x00000000d018783b */ /* 0x000ee60000000200 */
        /* <DEDUP_REMOVED lines=12> */
[----:B------:R-:W3:Y:S03]  /*7d30*/  LDSM.16.M88.4 R20, [R212+0x2000] ;  /* 0x00200000d414783b */ /* 0x000ee60000000200 */
[C---:B-1----:R-:W-:Y:S08]  /*7d40*/  HMMA.16816.F32.BF16 R8, R28.reuse, R36, R8 ;  /* 0x000000241c08723c */ /* 0x042ff00000041808 */
[C---:B------:R-:W-:Y:S01]  /*7d50*/  HMMA.16816.F32.BF16 R4, R28.reuse, R38, R4 ;  /* 0x000000261c04723c */ /* 0x040fe20000041804 */
[----:B------:R-:W-:Y:S07]  /*7d60*/  LDSM.16.M88.4 R36, [R225+0x14800] ;  /* 0x01480000e124783b */ /* 0x000fee0000000200 */
[C---:B------:R-:W-:Y:S08]  /*7d70*/  HMMA.16816.F32.BF16 R184, R28.reuse, R196, R184 ;  /* 0x000000c41cb8723c */ /* 0x040ff000000418b8 */
[C---:B------:R-:W-:Y:S01]  /*7d80*/  HMMA.16816.F32.BF16 R180, R28.reuse, R198, R180 ;  /* 0x000000c61cb4723c */ /* 0x040fe200000418b4 */
[----:B------:R-:W1:Y:S07]  /*7d90*/  LDSM.16.M88.4 R196, [R212+0x2800] ;  /* 0x00280000d4c4783b */ /* 0x000e6e0000000200 */
[C---:B----4-:R-:W-:Y:S08]  /*7da0*/  HMMA.16816.F32.BF16 R176, R28.reuse, R192, R176 ;  /* 0x000000c01cb0723c */ /* 0x050ff000000418b0 */
[C---:B------:R-:W-:Y:S01]  /*7db0*/  HMMA.16816.F32.BF16 R172, R28.reuse, R194, R172 ;  /* 0x000000c21cac723c */ /* 0x040fe200000418ac */
[----:B------:R-:W4:Y:S07]  /*7dc0*/  LDSM.16.M88.4 R192, [R212+0x3000] ;  /* 0x00300000d4c0783b */ /* 0x000f2e0000000200 */
[C---:B--2---:R-:W-:Y:S08]  /*7dd0*/  HMMA.16816.F32.BF16 R168, R28.reuse, R188, R168 ;  /* 0x000000bc1ca8723c */ /* 0x044ff000000418a8 */
        /* <DEDUP_REMOVED lines=12> */
[C---:B--2---:R-:W-:Y:S08]  /*7ea0*/  HMMA.16816.F32.BF16 R168, R24.reuse, R188, R168 ;  /* 0x000000bc18a8723c */ /* 0x044ff000000418a8 */
[----:B------:R-:W-:Y:S01]  /*7eb0*/  HMMA.16816.F32.BF16 R32, R24, R190, R32 ;  /* 0x000000be1820723c */ /* 0x000fe20000041820 */
[----:B------:R-:W-:Y:S04]  /*7ec0*/  LDSM.16.M88.4 R188, [R224+0x8000] ;  /* 0x00800000e0bc783b */ /* 0x000fe80000000200 */
[----:B------:R-:W2:Y:S03]  /*7ed0*/  LDSM.16.M88.4 R24, [R207] ;  /* 0x00000000cf18783b */ /* 0x000ea60000000200 */
[C---:B---3--:R-:W-:Y:S08]  /*7ee0*/  HMMA.16816.F32.BF16 R8, R28.reuse, R20, R8 ;  /* 0x000000141c08723c */ /* 0x048ff00000041808 */
[C---:B------:R-:W-:Y:S01]  /*7ef0*/  HMMA.16816.F32.BF16 R4, R28.reuse, R22, R4 ;  /* 0x000000161c04723c */ /* 0x040fe20000041804 */
[----:B------:R-:W3:Y:S07]  /*7f00*/  LDSM.16.M88.4 R20, [R206] ;  /* 0x00000000ce14783b */ /* 0x000eee0000000200 */
[C---:B------:R-:W-:Y:S08]  /*7f10*/  HMMA.16816.F32.BF16 R184, R28.reuse, R36, R184 ;  /* 0x000000241cb8723c */ /* 0x040ff000000418b8 */
[C---:B------:R-:W-:Y:S01]  /*7f20*/  HMMA.16816.F32.BF16 R180, R28.reuse, R38, R180 ;  /* 0x000000261cb4723c */ /* 0x040fe200000418b4 */
[----:B------:R-:W3:Y:S07]  /*7f30*/  LDSM.16.M88.4 R36, [R205] ;  /* 0x00000000cd24783b */ /* 0x000eee0000000200 */
[C---:B-1----:R-:W-:Y:S08]  /*7f40*/  HMMA.16816.F32.BF16 R176, R28.reuse, R196, R176 ;  /* 0x000000c41cb0723c */ /* 0x042ff000000418b0 */
[C---:B------:R-:W-:Y:S01]  /*7f50*/  HMMA.16816.F32.BF16 R172, R28.reuse, R198, R172 ;  /* 0x000000c61cac723c */ /* 0x040fe200000418ac */
[----:B------:R-:W-:Y:S07]  /*7f60*/  LDSM.16.M88.4 R196, [R204] ;  /* 0x00000000ccc4783b */ /* 0x000fee0000000200 */
[C---:B----4-:R-:W-:Y:S08]  /*7f70*/  HMMA.16816.F32.BF16 R168, R28.reuse, R192, R168 ;  /* 0x000000c01ca8723c */ /* 0x050ff000000418a8 */
        /* <DEDUP_REMOVED lines=11> */
[----:B------:R-:W-:Y:S07]  /*8030*/  LDSM.16.M88.4 R36, [R219+0x15800] ;  /* 0x01580000db24783b */ /* 0x000fee0000000200 */
        /* <DEDUP_REMOVED lines=27> */
[----:B------:R-:W-:Y:S01]  /*81f0*/  HMMA.16816.F32.BF16 R32, R28, R198, R32 ;  /* 0x000000c61c20723c */ /* 0x000fe20000041820 */
[----:B------:R-:W4:Y:S04]  /*8200*/  LDSM.16.M88.4 R28, [R225+0x17800] ;  /* 0x01780000e11c783b */ /* 0x000f280000000200 */
[----:B------:R-:W-:Y:S03]  /*8210*/  LDSM.16.M88.4 R196, [R203] ;  /* 0x00000000cbc4783b */ /* 0x000fe60000000200 */
[----:B-1----:R-:W-:Y:S01]  /*8220*/  HMMA.16816.F32.BF16 R184, R20, R24, R184 ;  /* 0x0000001814b8723c */ /* 0x002fe200000418b8 */
[----:B--2---:R-:W-:-:S02]  /*8230*/  IMAD.MOV.U32 R15, RZ, RZ, R38 ;  /* 0x000000ffff0f7224 */ /* 0x004fc400078e0026 */
[----:B------:R-:W-:-:S05]  /*8240*/  IMAD.MOV.U32 R0, RZ, RZ, R39 ;  /* 0x000000ffff007224 */ /* 0x000fca00078e0027 */
[----:B------:R-:W-:Y:S01]  /*8250*/  HMMA.16816.F32.BF16 R180, R20, R26, R180 ;  /* 0x0000001a14b4723c */ /* 0x000fe200000418b4 */
[----:B------:R-:W1:Y:S01]  /*8260*/  LDSM.16.M88.4 R24, [R224+0xc000] ;  /* 0x00c00000e018783b */ /* 0x000e620000000200 */
[----:B------:R-:W-:-:S06]  /*8270*/  IMAD.MOV.U32 R166, RZ, RZ, R37 ;  /* 0x000000ffffa67224 */ /* 0x000fcc00078e0025 */
[C---:B------:R-:W-:Y:S08]  /*8280*/  HMMA.16816.F32.BF16 R8, R20.reuse, R192, R8 ;  /* 0x000000c01408723c */ /* 0x040ff00000041808 */
[C---:B------:R-:W-:Y:S01]  /*8290*/  HMMA.16816.F32.BF16 R4, R20.reuse, R194, R4 ;  /* 0x000000c21404723c */ /* 0x040fe20000041804 */
[----:B------:R-:W2:Y:S07]  /*82a0*/  LDSM.16.M88.4 R192, [R202] ;  /* 0x00000000cac0783b */ /* 0x000eae0000000200 */
[C---:B---3--:R-:W-:Y:S08]  /*82b0*/  HMMA.16816.F32.BF16 R176, R20.reuse, R188, R176 ;  /* 0x000000bc14b0723c */ /* 0x048ff000000418b0 */
[C---:B------:R-:W-:Y:S01]  /*82c0*/  HMMA.16816.F32.BF16 R172, R20.reuse, R190, R172 ;  /* 0x000000be14ac723c */ /* 0x040fe200000418ac */
[----:B------:R-:W3:Y:S07]  /*82d0*/  LDSM.16.M88.4 R188, [R201] ;  /* 0x00000000c9bc783b */ /* 0x000eee0000000200 */
[C---:B----4-:R-:W-:Y:S08]  /*82e0*/  HMMA.16816.F32.BF16 R168, R20.reuse, R28, R168 ;  /* 0x0000001c14a8723c */ /* 0x050ff000000418a8 */
[----:B------:R-:W-:Y:S01]  /*82f0*/  HMMA.16816.F32.BF16 R32, R20, R30, R32 ;  /* 0x0000001e1420723c */ /* 0x000fe20000041820 */
[----:B------:R-:W4:Y:S04]  /*8300*/  LDSM.16.M88.4 R20, [R219+0x16000] ;  /* 0x01600000db14783b */ /* 0x000f280000000200 */
[----:B------:R-:W-:Y:S03]  /*8310*/  LDSM.16.M88.4 R28, [R200] ;  /* 0x00000000c81c783b */ /* 0x000fe60000000200 */
[C---:B-1----:R-:W-:Y:S08]  /*8320*/  HMMA.16816.F32.BF16 R8, R24.reuse, R196, R8 ;  /* 0x000000c41808723c */ /* 0x042ff00000041808 */
[C---:B------:R-:W-:Y:S01]  /*8330*/  HMMA.16816.F32.BF16 R4, R24.reuse, R198, R4 ;  /* 0x000000c61804723c */ /* 0x040fe20000041804 */
[----:B------:R-:W1:Y:S07]  /*8340*/  LDSM.16.M88.4 R196, [R219+0x16800] ;  /* 0x01680000dbc4783b */ /* 0x000e6e0000000200 */
[C---:B--2---:R-:W-:Y:S08]  /*8350*/  HMMA.16816.F32.BF16 R184, R24.reuse, R192, R184 ;  /* 0x000000c018b8723c */ /* 0x044ff000000418b8 */
[C---:B------:R-:W-:Y:S01]  /*8360*/  HMMA.16816.F32.BF16 R180, R24.reuse, R194, R180 ;  /* 0x000000c218b4723c */ /* 0x040fe200000418b4 */
[----:B------:R-:W-:Y:S07]  /*8370*/  LDSM.16.M88.4 R192, [R219+0x17000] ;  /* 0x01700000dbc0783b */ /* 0x000fee0000000200 */
[----:B---3--:R-:W-:Y:S08]  /*8380*/  HMMA.16816.F32.BF16 R176, R24, R188, R176 ;  /* 0x000000bc18b0723c */ /* 0x008ff000000418b0 */
[C---:B----4-:R-:W-:Y:S08]  /*8390*/  HMMA.16816.F32.BF16 R8, R36.reuse, R20, R8 ;  /* 0x000000142408723c */ /* 0x050ff00000041808 */
[C---:B------:R-:W-:Y:S01]  /*83a0*/  HMMA.16816.F32.BF16 R4, R36.reuse, R22, R4 ;  /* 0x000000162404723c */ /* 0x040fe20000041804 */
[----:B------:R-:W-:Y:S07]  /*83b0*/  LDSM.16.M88.4 R20, [R212+0x6800] ;  /* 0x00680000d414783b */ /* 0x000fee0000000200 */
[C---:B-1----:R-:W-:Y:S07]  /*83c0*/  HMMA.16816.F32.BF16 R184, R36.reuse, R196, R184 ;  /* 0x000000c424b8723c */ /* 0x042fee00000418b8 */
[----:B------:R-:W-:Y:S01]  /*83d0*/  IMAD.MOV.U32 R196, RZ, RZ, R36 ;  /* 0x000000ffffc47224 */ /* 0x000fe200078e0024 */
[----:B------:R-:W-:Y:S01]  /*83e0*/  HMMA.16816.F32.BF16 R180, R36, R198, R180 ;  /* 0x000000c624b4723c */ /* 0x000fe200000418b4 */
[----:B------:R1:W5:Y:S04]  /*83f0*/  LDL.LU.64 R38, [R1+0x30] ;  /* 0x0000300001267983 */ /* 0x0003680000300a00 */
[----:B------:R1:W5:Y:S03]  /*8400*/  LDL.LU.64 R36, [R1+0x28] ;  /* 0x0000280001247983 */ /* 0x0003660000300a00 */
[C---:B------:R-:W-:Y:S01]  /*8410*/  HMMA.16816.F32.BF16 R172, R24.reuse, R190, R172 ;  /* 0x000000be18ac723c */ /* 0x040fe200000418ac */
[----:B------:R-:W-:Y:S07]  /*8420*/  LDSM.16.M88.4 R188, [R219+0x17800] ;  /* 0x01780000dbbc783b */ /* 0x000fee0000000200 */
[C---:B------:R-:W-:Y:S08]  /*8430*/  HMMA.16816.F32.BF16 R168, R24.reuse, R28, R168 ;  /* 0x0000001c18a8723c */ /* 0x040ff000000418a8 */
[----:B------:R-:W-:Y:S01]  /*8440*/  HMMA.16816.F32.BF16 R32, R24, R30, R32 ;  /* 0x0000001e1820723c */ /* 0x000fe20000041820 */
[----:B------:R-:W-:Y:S04]  /*8450*/  LDSM.16.M88.4 R28, [R221+0xc000] ;  /* 0x00c00000dd1c783b */ /* 0x000fe80000000200 */
[----:B------:R-:W2:Y:S01]  /*8460*/  LDSM.16.M88.4 R24, [R212+0x6000] ;  /* 0x00600000d418783b */ /* 0x000ea20000000200 */
[----:B------:R-:W-:-:S02]  /*8470*/  IMAD.MOV.U32 R199, RZ, RZ, R0 ;  /* 0x000000ffffc77224 */ /* 0x000fc400078e0000 */
[----:B------:R-:W-:Y:S02]  /*8480*/  IMAD.U32 R0, RZ, RZ, UR37 ;  /* 0x00000025ff007e24 */ /* 0x000fe4000f8e00ff */
[----:B------:R-:W-:Y:S02]  /*8490*/  IMAD.MOV.U32 R198, RZ, RZ, R15 ;  /* 0x000000ffffc67224 */ /* 0x000fe400078e000f */
[----:B------:R-:W-:-:S05]  /*84a0*/  IMAD R15, R0, 0x40, R231 ;  /* 0x00000040000f7824 */ /* 0x000fca00078e02e7 */
[C---:B------:R-:W-:Y:S01]  /*84b0*/  ISETP.GE.AND P0, PT, R15.reuse, R239, PT ;  /* 0x000000ef0f00720c */ /* 0x040fe20003f06270 */
[----:B------:R-:W-:Y:S01]  /*84c0*/  IMAD.MOV.U32 R197, RZ, RZ, R166 ;  /* 0x000000ffffc57224 */ /* 0x000fe200078e00a6 */
[C---:B------:R-:W-:Y:S02]  /*84d0*/  IADD3 R166, R15.reuse, 0x1, RZ ;  /* 0x000000010fa67810 */ /* 0x040fe40007ffe0ff */
[C---:B------:R-:W-:Y:S01]  /*84e0*/  ISETP.LT.OR P0, PT, R15.reuse, R240, P0 ;  /* 0x000000f00f00720c */ /* 0x040fe20000701670 */
[C---:B--2---:R-:W-:Y:S08]  /*84f0*/  HMMA.16816.F32.BF16 R8, R28.reuse, R24, R8 ;  /* 0x000000181c08723c */ /* 0x044ff00000041808 */
[----:B------:R-:W-:Y:S01]  /*8500*/  HMMA.16816.F32.BF16 R4, R28, R26, R4 ;  /* 0x0000001a1c04723c */ /* 0x000fe20000041804 */
[----:B------:R-:W2:Y:S01]  /*8510*/  LDSM.16.M88.4 R24, [R212+0x7000] ;  /* 0x00700000d418783b */ /* 0x000ea20000000200 */
[----:B------:R-:W-:-:S02]  /*8520*/  ISETP.GE.AND P6, PT, R15, R233, PT ;  /* 0x000000e90f00720c */ /* 0x000fc40003fc6270 */
[C---:B------:R-:W-:Y:S02]  /*8530*/  ISETP.GE.AND P1, PT, R166.reuse, R239, PT ;  /* 0x000000efa600720c */ /* 0x040fe40003f26270 */
[----:B------:R-:W-:Y:S02]  /*8540*/  ISETP.LT.OR P6, PT, R15, R238, P6 ;  /* 0x000000ee0f00720c */ /* 0x000fe400037c1670 */
[----:B------:R-:W-:Y:S01]  /*8550*/  HMMA.16816.F32.BF16 R168, R196, R188, R168 ;  /* 0x000000bcc4a8723c */ /* 0x000fe200000418a8 */
[----:B------:R-:W-:-:S07]  /*8560*/  ISETP.LT.OR P1, PT, R166, R240, P1 ;  /* 0x000000f0a600720c */ /* 0x000fce0000f21670 */
[----:B------:R-:W-:Y:S02]  /*8570*/  FSEL R0, R8, -INF , !P0 ;  /* 0xff80000008007808 */ /* 0x000fe40004000000 */
[C---:B------:R-:W-:Y:S01]  /*8580*/  ISETP.GE.AND P0, PT, R166.reuse, R233, PT ;  /* 0x000000e9a600720c */ /* 0x040fe20003f06270 */
[----:B------:R-:W-:Y:S01]  /*8590*/  HMMA.16816.F32.BF16 R184, R28, R20, R184 ;  /* 0x000000141cb8723c */ /* 0x000fe200000418b8 */
[C---:B------:R-:W-:Y:S02]  /*85a0*/  IADD3 R188, R15.reuse, 0x8, RZ ;  /* 0x000000080fbc7810 */ /* 0x040fe40007ffe0ff */
[----:B------:R-:W-:Y:S02]  /*85b0*/  ISETP.LT.OR P0, PT, R166, R238, P0 ;  /* 0x000000eea600720c */ /* 0x000fe40000701670 */
[----:B------:R-:W-:Y:S02]  /*85c0*/  IADD3 R166, R15, 0x9, RZ ;  /* 0x000000090fa67810 */ /* 0x000fe40007ffe0ff */
[----:B------:R-:W-:Y:S01]  /*85d0*/  FSEL R20, R10, -INF , !P6 ;  /* 0xff8000000a147808 */ /* 0x000fe20007000000 */
[----:B------:R-:W-:Y:S01]  /*85e0*/  HMMA.16816.F32.BF16 R176, R196, R192, R176 ;  /* 0x000000c0c4b0723c */ /* 0x000fe200000418b0 */
[----:B------:R-:W-:-:S02]  /*85f0*/  ISETP.GE.AND P6, PT, R188, R239, PT ;  /* 0x000000efbc00720c */ /* 0x000fc40003fc6270 */
[----:B------:R-:W-:-:S05]  /*8600*/  FSEL R21, R9, -INF , !P1 ;  /* 0xff80000009157808 */ /* 0x000fca0004800000 */
[----:B------:R-:W-:Y:S01]  /*8610*/  HMMA.16816.F32.BF16 R180, R28, R22, R180 ;  /* 0x000000161cb4723c */ /* 0x000fe200000418b4 */
[C---:B------:R-:W-:Y:S02]  /*8620*/  ISETP.GE.AND P1, PT, R188.reuse, R233, PT ;  /* 0x000000e9bc00720c */ /* 0x040fe40003f26270 */
[----:B------:R-:W-:-:S04]  /*8630*/  ISETP.LT.OR P6, PT, R188, R240, P6 ;  /* 0x000000f0bc00720c */ /* 0x000fc800037c1670 */
[----:B------:R-:W-:Y:S02]  /*8640*/  FSEL R22, R11, -INF , !P0 ;  /* 0xff8000000b167808 */ /* 0x000fe40004000000 */
[----:B------:R-:W3:Y:S01]  /*8650*/  LDSM.16.M88.4 R8, [R212+0x7800] ;  /* 0x00780000d408783b */ /* 0x000ee20000000200 */
[----:B------:R-:W-:Y:S01]  /*8660*/  ISETP.GE.AND P0, PT, R166, R239, PT ;  /* 0x000000efa600720c */ /* 0x000fe20003f06270 */
[----:B------:R-:W-:Y:S01]  /*8670*/  HMMA.16816.F32.BF16 R172, R196, R194, R172 ;  /* 0x000000c2c4ac723c */ /* 0x000fe200000418ac */
[----:B------:R-:W-:Y:S01]  /*8680*/  ISETP.LT.OR P1, PT, R188, R238, P1 ;  /* 0x000000eebc00720c */ /* 0x000fe20000f21670 */
[----:B------:R-:W-:Y:S01]  /*8690*/  UISETP.GT.AND UP0, UPT, UR37, UR19, UPT ;  /* 0x000000132500728c */ /* 0x000fe2000bf04270 */
[----:B------:R-:W-:Y:S01]  /*86a0*/  FSEL R23, R4, -INF , !P6 ;  /* 0xff80000004177808 */ /* 0x000fe20007000000 */
[----:B------:R-:W-:-:S04]  /*86b0*/  DEPBAR.LE SB0, 0x0 ;  /* 0x000080000000791a */ /* 0x000fc80000000000 */
[C---:B------:R-:W-:Y:S02]  /*86c0*/  ISETP.LT.OR P0, PT, R166.reuse, R240, P0 ;  /* 0x000000f0a600720c */ /* 0x040fe40000701670 */
[----:B------:R-:W-:Y:S01]  /*86d0*/  IADD3 R188, R15, 0x10, RZ ;  /* 0x000000100fbc7810 */ /* 0x000fe20007ffe0ff */
[----:B------:R-:W-:Y:S01]  /*86e0*/  BAR.SYNC.DEFER_BLOCKING 0x0 ;  /* 0x0000000000007b1d */ /* 0x000fe20000010000 */
[----:B------:R-:W-:Y:S02]  /*86f0*/  ISETP.GE.AND P6, PT, R166, R233, PT ;  /* 0x000000e9a600720c */ /* 0x000fe40003fc6270 */
[----:B------:R-:W-:Y:S02]  /*8700*/  FSEL R6, R6, -INF , !P1 ;  /* 0xff80000006067808 */ /* 0x000fe40004800000 */
[----:B------:R-:W-:Y:S02]  /*8710*/  FSEL R5, R5, -INF , !P0 ;  /* 0xff80000005057808 */ /* 0x000fe40004000000 */
[----:B------:R-:W-:-:S02]  /*8720*/  ISETP.GE.AND P1, PT, R188, R239, PT ;  /* 0x000000efbc00720c */ /* 0x000fc40003f26270 */
[----:B------:R-:W-:Y:S02]  /*8730*/  ISETP.GE.AND P0, PT, R188, R233, PT ;  /* 0x000000e9bc00720c */ /* 0x000fe40003f06270 */
[----:B------:R-:W-:Y:S02]  /*8740*/  ISETP.LT.OR P6, PT, R166, R238, P6 ;  /* 0x000000eea600720c */ /* 0x000fe400037c1670 */
[C---:B------:R-:W-:Y:S02]  /*8750*/  ISETP.LT.OR P1, PT, R188.reuse, R240, P1 ;  /* 0x000000f0bc00720c */ /* 0x040fe40000f21670 */
[----:B------:R-:W-:Y:S02]  /*8760*/  ISETP.LT.OR P0, PT, R188, R238, P0 ;  /* 0x000000eebc00720c */ /* 0x000fe40000701670 */
[----:B------:R-:W-:Y:S02]  /*8770*/  FSEL R4, R7, -INF , !P6 ;  /* 0xff80000007047808 */ /* 0x000fe40007000000 */
[----:B------:R-:W-:-:S02]  /*8780*/  IADD3 R166, R15, 0x11, RZ ;  /* 0x000000110fa67810 */ /* 0x000fc40007ffe0ff */
[----:B------:R-:W-:Y:S01]  /*8790*/  IADD3 R7, R15, 0x18, RZ ;  /* 0x000000180f077810 */ /* 0x000fe20007ffe0ff */
[----:B------:R-:W-:Y:S01]  /*87a0*/  HMMA.16816.F32.BF16 R32, R196, R190, R32 ;  /* 0x000000bec420723c */ /* 0x000fe20000041820 */
[----:B------:R-:W-:Y:S02]  /*87b0*/  FSEL R189, R184, -INF , !P1 ;  /* 0xff800000b8bd7808 */ /* 0x000fe40004800000 */
[C---:B------:R-:W-:Y:S02]  /*87c0*/  ISETP.GE.AND P6, PT, R166.reuse, R239, PT ;  /* 0x000000efa600720c */ /* 0x040fe40003fc6270 */
[----:B------:R-:W-:Y:S02]  /*87d0*/  ISETP.GE.AND P1, PT, R166, R233, PT ;  /* 0x000000e9a600720c */ /* 0x000fe40003f26270 */
[----:B------:R-:W-:Y:S02]  /*87e0*/  FSEL R190, R186, -INF , !P0 ;  /* 0xff800000babe7808 */ /* 0x000fe40004000000 */
[----:B------:R-:W-:Y:S01]  /*87f0*/  ISETP.GE.AND P0, PT, R7, R239, PT ;  /* 0x000000ef0700720c */ /* 0x000fe20003f06270 */
[----:B--2---:R-:W-:Y:S01]  /*8800*/  HMMA.16816.F32.BF16 R176, R28, R24, R176 ;  /* 0x000000181cb0723c */ /* 0x004fe200000418b0 */
[----:B------:R-:W-:-:S02]  /*8810*/  ISETP.LT.OR P6, PT, R166, R240, P6 ;  /* 0x000000f0a600720c */ /* 0x000fc400037c1670 */
[----:B------:R-:W-:Y:S02]  /*8820*/  ISETP.LT.OR P1, PT, R166, R238, P1 ;  /* 0x000000eea600720c */ /* 0x000fe40000f21670 */
[----:B------:R-:W-:Y:S02]  /*8830*/  ISETP.LT.OR P0, PT, R7, R240, P0 ;  /* 0x000000f00700720c */ /* 0x000fe40000701670 */
[----:B------:R-:W-:Y:S02]  /*8840*/  IADD3 R166, R15, 0x19, RZ ;  /* 0x000000190fa67810 */ /* 0x000fe40007ffe0ff */
[----:B------:R-:W-:Y:S02]  /*8850*/  FSEL R185, R185, -INF , !P6 ;  /* 0xff800000b9b97808 */ /* 0x000fe40007000000 */
[----:B------:R-:W-:Y:S02]  /*8860*/  FSEL R24, R187, -INF , !P1 ;  /* 0xff800000bb187808 */ /* 0x000fe40004800000 */
[----:B------:R-:W-:-:S02]  /*8870*/  FSEL R25, R180, -INF , !P0 ;  /* 0xff800000b4197808 */ /* 0x000fc40004000000 */
[C---:B------:R-:W-:Y:S02]  /*8880*/  ISETP.GE.AND P6, PT, R7.reuse, R233, PT ;  /* 0x000000e90700720c */ /* 0x040fe40003fc6270 */
[C---:B------:R-:W-:Y:S02]  /*8890*/  ISETP.GE.AND P1, PT, R166.reuse, R239, PT ;  /* 0x000000efa600720c */ /* 0x040fe40003f26270 */
[C---:B------:R-:W-:Y:S01]  /*88a0*/  ISETP.GE.AND P0, PT, R166.reuse, R233, PT ;  /* 0x000000e9a600720c */ /* 0x040fe20003f06270 */
[----:B------:R-:W-:Y:S01]  /*88b0*/  HMMA.16816.F32.BF16 R172, R28, R26, R172 ;  /* 0x0000001a1cac723c */ /* 0x000fe200000418ac */
[----:B------:R-:W-:Y:S02]  /*88c0*/  ISETP.LT.OR P6, PT, R7, R238, P6 ;  /* 0x000000ee0700720c */ /* 0x000fe400037c1670 */
        /* <DEDUP_REMOVED lines=9> */
[C---:B------:R-:W-:Y:S01]  /*8960*/  ISETP.GE.AND P0, PT, R7.reuse, R239, PT ;  /* 0x000000ef0700720c */ /* 0x040fe20003f06270 */
[----:B---3--:R-:W-:Y:S01]  /*8970*/  HMMA.16816.F32.BF16 R168, R28, R8, R168 ;  /* 0x000000081ca8723c */ /* 0x008fe200000418a8 */
[C---:B------:R-:W-:Y:S02]  /*8980*/  ISETP.LT.OR P6, PT, R166.reuse, R240, P6 ;  /* 0x000000f0a600720c */ /* 0x040fe400037c1670 */
[----:B------:R-:W-:Y:S02]  /*8990*/  ISETP.LT.OR P1, PT, R166, R238, P1 ;  /* 0x000000eea600720c */ /* 0x000fe40000f21670 */
[----:B------:R-:W-:Y:S02]  /*89a0*/  ISETP.LT.OR P0, PT, R7, R240, P0 ;  /* 0x000000f00700720c */ /* 0x000fe40000701670 */
[----:B------:R-:W-:-:S02]  /*89b0*/  IADD3 R9, R15, 0x28, RZ ;  /* 0x000000280f097810 */ /* 0x000fc40007ffe0ff */
        /* <DEDUP_REMOVED lines=9> */
[C---:B------:R-:W-:Y:S02]  /*8a50*/  IADD3 R8, R15.reuse, 0x29, RZ ;  /* 0x000000290f087810 */ /* 0x040fe40007ffe0ff */
[----:B------:R-:W-:Y:S02]  /*8a60*/  IADD3 R7, R15, 0x30, RZ ;  /* 0x000000300f077810 */ /* 0x000fe40007ffe0ff */
[----:B------:R-:W-:-:S02]  /*8a70*/  FSEL R196, R179, -INF , !P6 ;  /* 0xff800000b3c47808 */ /* 0x000fc40007000000 */
[----:B------:R-:W-:Y:S02]  /*8a80*/  FSEL R197, R172, -INF , !P1 ;  /* 0xff800000acc57808 */ /* 0x000fe40004800000 */
[----:B------:R-:W-:Y:S02]  /*8a90*/  FSEL R194, R174, -INF , !P0 ;  /* 0xff800000aec27808 */ /* 0x000fe40004000000 */
[C---:B------:R-:W-:Y:S02]  /*8aa0*/  ISETP.GE.AND P6, PT, R8.reuse, R239, PT ;  /* 0x000000ef0800720c */ /* 0x040fe40003fc6270 */
[C---:B------:R-:W-:Y:S02]  /*8ab0*/  ISETP.GE.AND P1, PT, R8.reuse, R233, PT ;  /* 0x000000e90800720c */ /* 0x040fe40003f26270 */
[----:B------:R-:W-:Y:S01]  /*8ac0*/  ISETP.GE.AND P0, PT, R7, R239, PT ;  /* 0x000000ef0700720c */ /* 0x000fe20003f06270 */
[----:B------:R-:W-:Y:S01]  /*8ad0*/  HMMA.16816.F32.BF16 R32, R28, R10, R32 ;  /* 0x0000000a1c20723c */ /* 0x000fe20000041820 */
[----:B------:R-:W-:-:S02]  /*8ae0*/  ISETP.LT.OR P6, PT, R8, R240, P6 ;  /* 0x000000f00800720c */ /* 0x000fc400037c1670 */
[----:B------:R-:W-:Y:S02]  /*8af0*/  ISETP.LT.OR P1, PT, R8, R238, P1 ;  /* 0x000000ee0800720c */ /* 0x000fe40000f21670 */
[----:B------:R-:W-:Y:S02]  /*8b00*/  ISETP.LT.OR P0, PT, R7, R240, P0 ;  /* 0x000000f00700720c */ /* 0x000fe40000701670 */
[----:B------:R-:W-:Y:S02]  /*8b10*/  IADD3 R8, R15, 0x31, RZ ;  /* 0x000000310f087810 */ /* 0x000fe40007ffe0ff */
[----:B------:R-:W-:Y:S02]  /*8b20*/  FSEL R246, R175, -INF , !P1 ;  /* 0xff800000aff67808 */ /* 0x000fe40004800000 */
[----:B------:R-:W-:Y:S02]  /*8b30*/  FSEL R183, R168, -INF , !P0 ;  /* 0xff800000a8b77808 */ /* 0x000fe40004000000 */
[----:B------:R-:W-:-:S02]  /*8b40*/  ISETP.GE.AND P1, PT, R7, R233, PT ;  /* 0x000000e90700720c */ /* 0x000fc40003f26270 */
[CC--:B------:R-:W-:Y:S02]  /*8b50*/  ISETP.GE.AND P0, PT, R8.reuse, R233.reuse, PT ;  /* 0x000000e90800720c */ /* 0x0c0fe40003f06270 */
[-C--:B------:R-:W-:Y:S02]  /*8b60*/  ISETP.LT.OR P1, PT, R7, R238.reuse, P1 ;  /* 0x000000ee0700720c */ /* 0x080fe40000f21670 */
[----:B------:R-:W-:Y:S02]  /*8b70*/  ISETP.LT.OR P0, PT, R8, R238, P0 ;  /* 0x000000ee0800720c */ /* 0x000fe40000701670 */
[----:B------:R-:W-:Y:S02]  /*8b80*/  IADD3 R7, R15, 0x38, RZ ;  /* 0x000000380f077810 */ /* 0x000fe40007ffe0ff */
[----:B------:R-:W-:Y:S02]  /*8b90*/  FSEL R178, R171, -INF , !P0 ;  /* 0xff800000abb27808 */ /* 0x000fe40004000000 */
[----:B------:R-:W-:-:S02]  /*8ba0*/  ISETP.GE.AND P0, PT, R7, R233, PT ;  /* 0x000000e90700720c */ /* 0x000fc40003f06270 */
[----:B------:R-:W-:Y:S02]  /*8bb0*/  FSEL R199, R173, -INF , !P6 ;  /* 0xff800000adc77808 */ /* 0x000fe40007000000 */
[C---:B------:R-:W-:Y:S02]  /*8bc0*/  ISETP.LT.OR P0, PT, R7.reuse, R238, P0 ;  /* 0x000000ee0700720c */ /* 0x040fe40000701670 */
[----:B------:R-:W-:Y:S02]  /*8bd0*/  FSEL R180, R170, -INF , !P1 ;  /* 0xff800000aab47808 */ /* 0x000fe40004800000 */
[-C--:B------:R-:W-:Y:S02]  /*8be0*/  ISETP.GE.AND P6, PT, R8, R239.reuse, PT ;  /* 0x000000ef0800720c */ /* 0x080fe40003fc6270 */
[----:B------:R-:W-:Y:S02]  /*8bf0*/  ISETP.GE.AND P1, PT, R7, R239, PT ;  /* 0x000000ef0700720c */ /* 0x000fe40003f26270 */
[----:B------:R-:W-:-:S02]  /*8c00*/  FSEL R176, R34, -INF , !P0 ;  /* 0xff80000022b07808 */ /* 0x000fc40004000000 */
[----:B------:R-:W-:Y:S02]  /*8c10*/  PLOP3.LUT P0, PT, PT, PT, UP0, 0x80, 0x0 ;  /* 0x000000000000781c */ /* 0x000fe40003f0f008 */
[-C--:B------:R-:W-:Y:S02]  /*8c20*/  ISETP.LT.OR P6, PT, R8, R240.reuse, P6 ;  /* 0x000000f00800720c */ /* 0x080fe400037c1670 */
[----:B------:R-:W-:Y:S02]  /*8c30*/  ISETP.LT.OR P1, PT, R7, R240, P1 ;  /* 0x000000f00700720c */ /* 0x000fe40000f21670 */
[----:B------:R-:W-:Y:S02]  /*8c40*/  IADD3 R15, R15, 0x39, RZ ;  /* 0x000000390f0f7810 */ /* 0x000fe40007ffe0ff */
[----:B------:R-:W-:Y:S02]  /*8c50*/  FSEL R182, R169, -INF , !P6 ;  /* 0xff800000a9b67808 */ /* 0x000fe40007000000 */
[----:B------:R-:W-:-:S02]  /*8c60*/  FSEL R181, R32, -INF , !P1 ;  /* 0xff80000020b57808 */ /* 0x000fc40004800000 */
[C---:B------:R-:W-:Y:S02]  /*8c70*/  ISETP.GE.AND P6, PT, R15.reuse, R239, PT ;  /* 0x000000ef0f00720c */ /* 0x040fe40003fc6270 */
[C---:B------:R-:W-:Y:S02]  /*8c80*/  ISETP.GE.AND P1, PT, R15.reuse, R233, PT ;  /* 0x000000e90f00720c */ /* 0x040fe40003f26270 */
[C---:B------:R-:W-:Y:S02]  /*8c90*/  ISETP.LT.OR P6, PT, R15.reuse, R240, P6 ;  /* 0x000000f00f00720c */ /* 0x040fe400037c1670 */
[----:B------:R-:W-:Y:S02]  /*8ca0*/  ISETP.LT.OR P1, PT, R15, R238, P1 ;  /* 0x000000ee0f00720c */ /* 0x000fe40000f21670 */
[----:B------:R-:W-:Y:S02]  /*8cb0*/  FSEL R179, R33, -INF , !P6 ;  /* 0xff80000021b37808 */ /* 0x000fe40007000000 */
[----:B------:R-:W-:Y:S01]  /*8cc0*/  FSEL R175, R35, -INF , !P1 ;  /* 0xff80000023af7808 */ /* 0x000fe20004800000 */
[----:B------:R-:W-:Y:S05]  /*8cd0*/  @!P0 BRA `(.L_x_1377) ;  /* 0x000004a000008947 */ /* 0x000fea0003800000 */
[----:B-1----:R-:W-:Y:S01]  /*8ce0*/  UIADD3 UR41, UR35, -0x3, URZ ;  /* 0xfffffffd23297890 */ /* 0x002fe2000fffe03f */
        /* <DEDUP_REMOVED lines=71> */
.L_x_1379:
[----:B------:R-:W-:Y:S05]  /*9160*/  BSYNC B0 ;  /* 0x0000000000007941 */ /* 0x000fea0003800000 */
.L_x_1378:
[----:B------:R-:W0:Y:S02]  /*9170*/  LDGDEPBAR ;  /* 0x00000000000079af */ /* 0x000e240000000000 */
.L_x_1377:
[----:B-1----:R-:W-:Y:S01]  /*9180*/  FMNMX.FTZ R8, R3, R0, !PT ;  /* 0x0000000003087209 */ /* 0x002fe20007810000 */
[----:B------:R-:W-:Y:S01]  /*9190*/  USHF.L.U32 UR4, UR37, 0x1, URZ ;  /* 0x0000000125047899 */ /* 0x000fe2000800063f */
[----:B------:R-:W-:Y:S01]  /*91a0*/  FMNMX.FTZ R7, R2, R20, !PT ;  /* 0x0000001402077209 */ /* 0x000fe20007810000 */
[----:B------:R1:W-:Y:S01]  /*91b0*/  STL.64 [R1+0x28], R16 ;  /* 0x0000281001007387 */ /* 0x0003e20000100a00 */
[----:B------:R-:W-:Y:S01]  /*91c0*/  FMNMX.FTZ R8, R21, R8, !PT ;  /* 0x0000000815087209 */ /* 0x000fe20007810000 */
[----:B------:R-:W-:Y:S01]  /*91d0*/  IMAD.WIDE.U32 R248, R13, -0x326172a9, RZ ;  /* 0xcd9e8d570df87825 */ /* 0x000fe200078e00ff */
        /* <DEDUP_REMOVED lines=12> */
[----:B------:R-:W-:Y:S01]  /*92a0*/  FMNMX.FTZ R7, R250, R7, !PT ;  /* 0x00000007fa077209 */ /* 0x000fe20007810000 */
[----:B-1----:R-:W-:Y:S01]  /*92b0*/  IMAD.WIDE.U32 R16, R12, -0x2daee0ad, RZ ;  /* 0xd2511f530c107825 */ /* 0x002fe200078e00ff */
        /* <DEDUP_REMOVED lines=16> */
[----:B------:R-:W-:Y:S01]  /*93c0*/  MOV R7, UR4 ;  /* 0x0000000400077c02 */ /* 0x000fe20008000f00 */
[----:B------:R-:W1:Y:S01]  /*93d0*/  SHFL.BFLY PT, R8, R9, 0x2, 0x1f ;  /* 0x0c401f0009087f89 */ /* 0x000e6200000e0000 */
[----:B------:R-:W-:Y:S01]  /*93e0*/  LOP3.LUT R247, R249, R14, RZ, 0x3c, !PT ;  /* 0x0000000ef9f77212 */ /* 0x000fe200078e3cff */
[----:B------:R-:W-:Y:S01]  /*93f0*/  UIADD3 UR4, UR4, 0x1, URZ ;  /* 0x0000000104047890 */ /* 0x000fe2000fffe03f */
[----:B------:R-:W-:-:S03]  /*9400*/  LOP3.LUT R7, R17, UR39, R7, 0x96, !PT ;  /* 0x0000002711077c12 */ /* 0x000fc6000f8e9607 */
[----:B------:R-:W-:Y:S02]  /*9410*/  IMAD R247, R247, -0x2daee0ad, RZ ;  /* 0xd2511f53f7f77824 */ /* 0x000fe400078e02ff */
[----:B------:R-:W-:-:S05]  /*9420*/  IMAD.WIDE.U32 R32, R7, -0x326172a9, RZ ;  /* 0xcd9e8d5707207825 */ /* 0x000fca00078e00ff */
[----:B------:R-:W-:Y:S02]  /*9430*/  LOP3.LUT R7, R33, UR16, R248, 0x96, !PT ;  /* 0x0000001021077c12 */ /* 0x000fe4000f8e96f8 */
[----:B------:R-:W-:-:S03]  /*9440*/  LOP3.LUT R32, R165, UR14, R32, 0x96, !PT ;  /* 0x0000000ea5207c12 */ /* 0x000fc6000f8e9620 */
[----:B------:R-:W-:-:S04]  /*9450*/  IMAD.WIDE.U32 R28, R7, -0x2daee0ad, RZ ;  /* 0xd2511f53071c7825 */ /* 0x000fc800078e00ff */
[----:B------:R-:W-:Y:S01]  /*9460*/  IMAD.WIDE.U32 R32, R32, -0x2daee0ad, RZ ;  /* 0xd2511f5320207825 */ /* 0x000fe200078e00ff */
[----:B------:R-:W-:Y:S02]  /*9470*/  LOP3.LUT R7, R29, UR13, R247, 0x96, !PT ;  /* 0x0000000d1d077c12 */ /* 0x000fe4000f8e96f7 */
[----:B-1----:R-:W-:Y:S02]  /*9480*/  FMNMX.FTZ R8, R9, R8, !PT ;  /* 0x0000000809087209 */ /* 0x002fe40007810000 */
[----:B------:R-:W1:Y:S01]  /*9490*/  SHFL.BFLY PT, R9, R10, 0x2, 0x1f ;  /* 0x0c401f000a097f89 */ /* 0x000e6200000e0000 */
[----:B------:R-:W-:Y:S01]  /*94a0*/  LOP3.LUT R28, R33, UR11, R28, 0x96, !PT ;  /* 0x0000000b211c7c12 */ /* 0x000fe2000f8e961c */
[----:B------:R-:W-:Y:S02]  /*94b0*/  IMAD.WIDE.U32 R30, R7, -0x326172a9, RZ ;  /* 0xcd9e8d57071e7825 */ /* 0x000fe400078e00ff */
[----:B------:R-:W2:Y:S02]  /*94c0*/  SHFL.BFLY PT, R15, R8, 0x1, 0x1f ;  /* 0x0c201f00080f7f89 */ /* 0x000ea400000e0000 */
[----:B------:R-:W-:Y:S01]  /*94d0*/  IMAD.WIDE.U32 R28, R28, -0x326172a9, RZ ;  /* 0xcd9e8d571c1c7825 */ /* 0x000fe200078e00ff */
[----:B------:R-:W-:-:S04]  /*94e0*/  LOP3.LUT R7, R31, UR12, R164, 0x96, !PT ;  /* 0x0000000c1f077c12 */ /* 0x000fc8000f8e96a4 */
[----:B------:R-:W-:-:S05]  /*94f0*/  LOP3.LUT R30, R29, UR10, R30, 0x96, !PT ;  /* 0x0000000a1d1e7c12 */ /* 0x000fca000f8e961e */
[----:B------:R-:W-:Y:S01]  /*9500*/  IMAD.WIDE.U32 R30, R30, -0x2daee0ad, RZ ;  /* 0xd2511f531e1e7825 */ /* 0x000fe200078e00ff */
[----:B-1----:R-:W-:-:S03]  /*9510*/  FMNMX.FTZ R9, R10, R9, !PT ;  /* 0x000000090a097209 */ /* 0x002fc60007810000 */
[----:B------:R-:W-:Y:S01]  /*9520*/  IMAD.WIDE.U32 R10, R7, -0x2daee0ad, RZ ;  /* 0xd2511f53070a7825 */ /* 0x000fe200078e00ff */
[----:B--2---:R-:W-:Y:S02]  /*9530*/  FMNMX.FTZ R15, R8, R15, !PT ;  /* 0x0000000f080f7209 */ /* 0x004fe40007810000 */
[----:B------:R-:W1:Y:S02]  /*9540*/  SHFL.BFLY PT, R8, R9, 0x1, 0x1f ;  /* 0x0c201f0009087f89 */ /* 0x000e6400000e0000 */
[----:B------:R-:W-:Y:S01]  /*9550*/  LOP3.LUT R7, R11, UR9, R32, 0x96, !PT ;  /* 0x000000090b077c12 */ /* 0x000fe2000f8e9620 */
[C---:B------:R-:W-:Y:S01]  /*9560*/  FMUL.FTZ R184, R15.reuse, c[0x0][0x23c] ;  /* 0x00008f000fb87a20 */ /* 0x040fe20000410000 */
[----:B------:R-:W-:-:S03]  /*9570*/  FSETP.NEU.FTZ.AND P6, PT, R15, -INF , PT ;  /* 0xff8000000f00780b */ /* 0x000fc60003fdd000 */
[----:B------:R-:W-:Y:S01]  /*9580*/  IMAD.WIDE.U32 R32, R7, -0x326172a9, RZ ;  /* 0xcd9e8d5707207825 */ /* 0x000fe200078e00ff */
[----:B------:R-:W-:-:S04]  /*9590*/  FSEL R184, R184, RZ, P6 ;  /* 0x000000ffb8b87208 */ /* 0x000fc80003000000 */
[----:B------:R-:W-:Y:S01]  /*95a0*/  LOP3.LUT R28, R33, UR8, R28, 0x96, !PT ;  /* 0x00000008211c7c12 */ /* 0x000fe2000f8e961c */
[----:B------:R-:W-:Y:S01]  /*95b0*/  FFMA.FTZ R172, R0, c[0x0][0x23c], -R184 ;  /* 0x00008f0000ac7a23 */ /* 0x000fe200000108b8 */
[----:B------:R-:W-:Y:S01]  /*95c0*/  LOP3.LUT R0, R31, UR7, R10, 0x96, !PT ;  /* 0x000000071f007c12 */ /* 0x000fe2000f8e960a */
[--C-:B------:R-:W-:Y:S02]  /*95d0*/  FFMA.FTZ R171, R23, c[0x0][0x23c], -R184.reuse ;  /* 0x00008f0017ab7a23 */ /* 0x100fe400000108b8 */
[--C-:B------:R-:W-:Y:S02]  /*95e0*/  FFMA.FTZ R168, R5, c[0x0][0x23c], -R184.reuse ;  /* 0x00008f0005a87a23 */ /* 0x100fe400000108b8 */
[----:B------:R-:W-:Y:S01]  /*95f0*/  IMAD.WIDE.U32 R10, R0, -0x326172a9, RZ ;  /* 0xcd9e8d57000a7825 */ /* 0x000fe200078e00ff */
[----:B------:R-:W-:Y:S03]  /*9600*/  MUFU.EX2 R172, R172 ;  /* 0x000000ac00ac7308 */ /* 0x000fe60000000800 */
[----:B------:R-:W-:Y:S01]  /*9610*/  FFMA.FTZ R170, R21, c[0x0][0x23c], -R184 ;  /* 0x00008f0015aa7a23 */ /* 0x000fe200000108b8 */
[----:B-1----:R-:W-:Y:S01]  /*9620*/  FMNMX.FTZ R0, R9, R8, !PT ;  /* 0x0000000809007209 */ /* 0x002fe20007810000 */
[----:B------:R-:W-:Y:S01]  /*9630*/  IMAD.WIDE.U32 R28, R28, -0x2daee0ad, RZ ;  /* 0xd2511f531c1c7825 */ /* 0x000fe200078e00ff */
[----:B------:R-:W-:-:S02]  /*9640*/  LOP3.LUT R9, R10, 0xffff, RZ, 0xc0, !PT ;  /* 0x0000ffff0a097812 */ /* 0x000fc400078ec0ff */
[----:B------:R-:W-:Y:S01]  /*9650*/  LOP3.LUT R7, R11, UR18, R32, 0x96, !PT ;  /* 0x000000120b077c12 */ /* 0x000fe2000f8e9620 */
[C---:B------:R-:W-:Y:S01]  /*9660*/  FMUL.FTZ R177, R0.reuse, c[0x0][0x23c] ;  /* 0x00008f0000b17a20 */ /* 0x040fe20000410000 */
[----:B------:R-:W-:Y:S01]  /*9670*/  FSETP.NEU.FTZ.AND P1, PT, R0, -INF , PT ;  /* 0xff8000000000780b */ /* 0x000fe20003f3d000 */
[----:B------:R-:W-:Y:S01]  /*9680*/  MUFU.EX2 R171, R171 ;  /* 0x000000ab00ab7308 */ /* 0x000fe20000000800 */
[----:B------:R-:W-:Y:S01]  /*9690*/  LOP3.LUT R32, R10, 0xff, RZ, 0xc0, !PT ;  /* 0x000000ff0a207812 */ /* 0x000fe200078ec0ff */
[--C-:B------:R-:W-:Y:S01]  /*96a0*/  FFMA.FTZ R188, R185, c[0x0][0x23c], -R184.reuse ;  /* 0x00008f00b9bc7a23 */ /* 0x100fe200000108b8 */
[----:B------:R-:W-:Y:S01]  /*96b0*/  SHF.R.U32.HI R9, RZ, 0x8, R9 ;  /* 0x00000008ff097819 */ /* 0x000fe20000011609 */
[--C-:B------:R-:W-:Y:S01]  /*96c0*/  FFMA.FTZ R189, R189, c[0x0][0x23c], -R184.reuse ;  /* 0x00008f00bdbd7a23 */ /* 0x100fe200000108b8 */
[----:B------:R-:W-:Y:S01]  /*96d0*/  FSEL R177, R177, RZ, P1 ;  /* 0x000000ffb1b17208 */ /* 0x000fe20000800000 */
[----:B------:R-:W-:Y:S01]  /*96e0*/  FFMA.FTZ R186, R25, c[0x0][0x23c], -R184 ;  /* 0x00008f0019ba7a23 */ /* 0x000fe200000108b8 */
[----:B------:R-:W-:Y:S01]  /*96f0*/  PRMT R32, R32, 0x5410, R9 ;  /* 0x0000541020207816 */ /* 0x000fe20000000009 */
[----:B------:R-:W1:Y:S01]  /*9700*/  MUFU.EX2 R168, R168 ;  /* 0x000000a800a87308 */ /* 0x000e620000000800 */
[C---:B------:R-:W-:Y:S01]  /*9710*/  LOP3.LUT R9, R7.reuse, 0xffff, RZ, 0xc0, !PT ;  /* 0x0000ffff07097812 */ /* 0x040fe200078ec0ff */
        /* <DEDUP_REMOVED lines=8> */
[----:B------:R-:W-:Y:S01]  /*97a0*/  FFMA.FTZ R187, R190, c[0x0][0x23c], -R177 ;  /* 0x00008f00bebb7a23 */ /* 0x000fe200000108b1 */
[----:B------:R-:W-:Y:S01]  /*97b0*/  FSEL R6, R15, RZ, P6 ;  /* 0x000000ff0f067208 */ /* 0x000fe20003000000 */
[----:B------:R-:W-:Y:S01]  /*97c0*/  FFMA.FTZ R185, R27, c[0x0][0x23c], -R184 ;  /* 0x00008f001bb97a23 */ /* 0x000fe200000108b8 */
[----:B------:R-:W-:Y:S01]  /*97d0*/  SHF.R.U32.HI R10, RZ, 0x18, R10 ;  /* 0x00000018ff0a7819 */ /* 0x000fe2000001160a */
[--C-:B------:R-:W-:Y:S01]  /*97e0*/  HSET2.LE.AND R4, R4, R241.reuse, PT ;  /* 0x000000f104047233 */ /* 0x100fe20003803000 */
[----:B------:R-:W-:Y:S01]  /*97f0*/  LOP3.LUT R5, R8, 0xff, RZ, 0xc0, !PT ;  /* 0x000000ff08057812 */ /* 0x000fe200078ec0ff */
[----:B------:R-:W-:Y:S01]  /*9800*/  FADD.FTZ R173, R3, -R6 ;  /* 0x8000000603ad7221 */ /* 0x000fe20000010000 */
[----:B------:R-:W-:Y:S01]  /*9810*/  FSEL R3, R0, RZ, P1 ;  /* 0x000000ff00037208 */ /* 0x000fe20000800000 */
[----:B------:R-:W-:Y:S01]  /*9820*/  MUFU.EX2 R169, R169 ;  /* 0x000000a900a97308 */ /* 0x000fe20000000800 */
[----:B------:R-:W-:Y:S01]  /*9830*/  PRMT R10, R5, 0x5410, R10 ;  /* 0x00005410050a7816 */ /* 0x000fe2000000000a */
[--C-:B------:R-:W-:Y:S01]  /*9840*/  HSET2.LE.AND R6, R32, R241.reuse, PT ;  /* 0x000000f120067233 */ /* 0x100fe20003803000 */
[----:B------:R-:W-:Y:S01]  /*9850*/  SHF.R.U32.HI R5, RZ, 0x10, R7 ;  /* 0x00000010ff057819 */ /* 0x000fe20000011607 */
[----:B------:R-:W-:Y:S01]  /*9860*/  FADD.FTZ R2, R2, -R3 ;  /* 0x8000000302027221 */ /* 0x000fe20000010000 */
[----:B------:R-:W-:Y:S01]  /*9870*/  SHF.R.U32.HI R8, RZ, 0x18, R7 ;  /* 0x00000018ff087819 */ /* 0x000fe20000011607 */
[--C-:B------:R-:W-:Y:S01]  /*9880*/  FFMA.FTZ R3, R22, c[0x0][0x23c], -R177.reuse ;  /* 0x00008f0016037a23 */ /* 0x100fe200000108b1 */
[----:B------:R-:W-:Y:S01]  /*9890*/  LOP3.LUT R5, R5, 0xff, RZ, 0xc0, !PT ;  /* 0x000000ff05057812 */ /* 0x000fe200078ec0ff */
[----:B------:R-:W3:Y:S01]  /*98a0*/  MUFU.EX2 R166, R166 ;  /* 0x000000a600a67308 */ /* 0x000ee20000000800 */
[--C-:B------:R-:W-:Y:S01]  /*98b0*/  HSET2.LE.AND R7, R10, R241.reuse, PT ;  /* 0x000000f10a077233 */ /* 0x100fe20003803000 */
[----:B------:R-:W4:Y:S01]  /*98c0*/  LDSM.16.MT88.4 R20, [R220+0x18000] ;  /* 0x01800000dc14783b */ /* 0x000f220000004200 */
[----:B------:R-:W-:Y:S01]  /*98d0*/  PRMT R8, R5, 0x5410, R8 ;  /* 0x0000541005087816 */ /* 0x000fe20000000008 */
[----:B------:R-:W-:Y:S01]  /*98e0*/  FMUL.FTZ R173, R173, c[0x0][0x23c] ;  /* 0x00008f00adad7a20 */ /* 0x000fe20000410000 */
[----:B-1----:R-:W-:Y:S01]  /*98f0*/  F2FP.BF16.PACK_AB R5, R168, R171 ;  /* 0x000000aba805723e */ /* 0x002fe200000010ff */
[----:B------:R-:W-:Y:S01]  /*9900*/  FMUL.FTZ R2, R2, c[0x0][0x23c] ;  /* 0x00008f0002027a20 */ /* 0x000fe20000410000 */
[----:B------:R-:W-:Y:S01]  /*9910*/  LOP3.LUT R30, R29, UR17, R30, 0x96, !PT ;  /* 0x000000111d1e7c12 */ /* 0x000fe2000f8e961e */
[----:B------:R-:W-:Y:S01]  /*9920*/  MUFU.EX2 R174, R174 ;  /* 0x000000ae00ae7308 */ /* 0x000fe20000000800 */
[----:B------:R-:W-:Y:S01]  /*9930*/  LOP3.LUT R6, R6, R5, RZ, 0xc0, !PT ;  /* 0x0000000506067212 */ /* 0x000fe200078ec0ff */
[--C-:B------:R-:W-:Y:S01]  /*9940*/  FFMA.FTZ R190, R24, c[0x0][0x23c], -R177.reuse ;  /* 0x00008f0018be7a23 */ /* 0x100fe200000108b1 */
[----:B--2---:R-:W-:Y:S01]  /*9950*/  F2FP.BF16.PACK_AB R5, R170, R172 ;  /* 0x000000acaa05723e */ /* 0x004fe200000010ff */
[--C-:B------:R-:W-:Y:S01]  /*9960*/  FFMA.FTZ R192, R26, c[0x0][0x23c], -R177.reuse ;  /* 0x00008f001ac07a23 */ /* 0x100fe200000108b1 */
[----:B------:R-:W-:Y:S01]  /*9970*/  LDSM.16.MT88.4 R32, [R220+0x18800] ;  /* 0x01880000dc20783b */ /* 0x000fe20000004200 */
[--C-:B------:R-:W-:Y:S01]  /*9980*/  FFMA.FTZ R191, R250, c[0x0][0x23c], -R177.reuse ;  /* 0x00008f00fabf7a23 */ /* 0x100fe200000108b1 */
[----:B------:R-:W-:Y:S01]  /*9990*/  LOP3.LUT R4, R4, R5, RZ, 0xc0, !PT ;  /* 0x0000000504047212 */ /* 0x000fe200078ec0ff */
[----:B------:R-:W1:Y:S01]  /*99a0*/  MUFU.EX2 R3, R3 ;  /* 0x0000000300037308 */ /* 0x000e620000000800 */
[----:B------:R-:W-:Y:S01]  /*99b0*/  HSET2.LE.AND R5, R8, R241, PT ;  /* 0x000000f108057233 */ /* 0x000fe20003803000 */
[----:B---3--:R-:W-:Y:S01]  /*99c0*/  F2FP.BF16.PACK_AB R10, R166, R169 ;  /* 0x000000a9a60a723e */ /* 0x008fe200000010ff */
[----:B------:R-:W-:Y:S01]  /*99d0*/  LDSM.16.MT88.4 R24, [R217+0x18800] ;  /* 0x01880000d918783b */ /* 0x000fe20000004200 */
[----:B------:R-:W-:-:S02]  /*99e0*/  FFMA.FTZ R196, R196, c[0x0][0x23c], -R177 ;  /* 0x00008f00c4c47a23 */ /* 0x000fc400000108b1 */
[----:B------:R-:W-:Y:S01]  /*99f0*/  LOP3.LUT R7, R7, R10, RZ, 0xc0, !PT ;  /* 0x0000000a07077212 */ /* 0x000fe200078ec0ff */
[----:B------:R-:W-:Y:S01]  /*9a00*/  FFMA.FTZ R194, R194, c[0x0][0x23c], -R177 ;  /* 0x00008f00c2c27a23 */ /* 0x000fe200000108b1 */
[----:B------:R-:W2:Y:S01]  /*9a10*/  MUFU.EX2 R173, R173 ;  /* 0x000000ad00ad7308 */ /* 0x000ea20000000800 */
[----:B-1----:R-:W-:-:S07]  /*9a20*/  F2FP.BF16.PACK_AB R8, R3, R174 ;  /* 0x000000ae0308723e */ /* 0x002fce00000010ff */
[----:B------:R-:W1:Y:S01]  /*9a30*/  MUFU.EX2 R2, R2 ;  /* 0x0000000200027308 */ /* 0x000e620000000800 */
[----:B------:R-:W-:Y:S02]  /*9a40*/  LOP3.LUT R5, R5, R8, RZ, 0xc0, !PT ;  /* 0x0000000805057212 */ /* 0x000fe400078ec0ff */
[----:B------:R-:W3:Y:S01]  /*9a50*/  LDSM.16.MT88.4 R8, [R218+0x18000] ;  /* 0x01800000da08783b */ /* 0x000ee20000004200 */
[----:B--2---:R-:W-:-:S04]  /*9a60*/  FMUL.FTZ R152, R152, R173 ;  /* 0x000000ad98987220 */ /* 0x004fc80000410000 */
[----:B------:R-:W-:Y:S01]  /*9a70*/  MUFU.EX2 R189, R189 ;  /* 0x000000bd00bd7308 */ /* 0x000fe20000000800 */
[-C--:B------:R-:W-:Y:S02]  /*9a80*/  FMUL.FTZ R153, R153, R173.reuse ;  /* 0x000000ad99997220 */ /* 0x080fe40000410000 */
[-C--:B------:R-:W-:Y:S02]  /*9a90*/  FMUL.FTZ R148, R148, R173.reuse ;  /* 0x000000ad94947220 */ /* 0x080fe40000410000 */
[-C--:B------:R-:W-:Y:S02]  /*9aa0*/  FMUL.FTZ R149, R149, R173.reuse ;  /* 0x000000ad95957220 */ /* 0x080fe40000410000 */
[----:B------:R-:W-:Y:S01]  /*9ab0*/  FMUL.FTZ R160, R160, R173 ;  /* 0x000000ada0a07220 */ /* 0x000fe20000410000 */
[----:B------:R-:W2:Y:S01]  /*9ac0*/  MUFU.EX2 R188, R188 ;  /* 0x000000bc00bc7308 */ /* 0x000ea20000000800 */
[-C--:B-1----:R-:W-:Y:S02]  /*9ad0*/  FMUL.FTZ R154, R154, R2.reuse ;  /* 0x000000029a9a7220 */ /* 0x082fe40000410000 */
        /* <DEDUP_REMOVED lines=11> */
[C---:B----4-:R-:W-:Y:S01]  /*9b90*/  HMMA.16816.F32.BF16 R160, R4.reuse, R20, R160 ;  /* 0x0000001404a0723c */ /* 0x050fe200000418a0 */
        /* <DEDUP_REMOVED lines=9> */
[----:B------:R-:W4:Y:S01]  /*9c30*/  MUFU.EX2 R190, R190 ;  /* 0x000000be00be7308 */ /* 0x000f220000000800 */
[-C--:B------:R-:W-:Y:S02]  /*9c40*/  FMUL.FTZ R133, R133, R173.reuse ;  /* 0x000000ad85857220 */ /* 0x080fe40000410000 */
        /* <DEDUP_REMOVED lines=21> */
[----:B------:R-:W-:Y:S01]  /*9da0*/  MUFU.EX2 R194, R194 ;  /* 0x000000c200c27308 */ /* 0x000fe20000000800 */
[----:B------:R-:W-:Y:S01]  /*9db0*/  FMUL.FTZ R49, R49, R173 ;  /* 0x000000ad31317220 */ /* 0x000fe20000410000 */
[----:B-1----:R-:W-:Y:S01]  /*9dc0*/  HMMA.16816.F32.BF16 R144, R4, R20, R144 ;  /* 0x000000140490723c */ /* 0x002fe20000041890 */
[-C--:B------:R-:W-:Y:S02]  /*9dd0*/  FMUL.FTZ R50, R50, R2.reuse ;  /* 0x0000000232327220 */ /* 0x080fe40000410000 */
[----:B------:R-:W-:-:S02]  /*9de0*/  FMUL.FTZ R51, R51, R2 ;  /* 0x0000000233337220 */ /* 0x000fc40000410000 */
[-C--:B-----5:R-:W-:Y:S02]  /*9df0*/  FMUL.FTZ R36, R36, R173.reuse ;  /* 0x000000ad24247220 */ /* 0x0a0fe40000410000 */
[-C--:B------:R-:W-:Y:S01]  /*9e00*/  FMUL.FTZ R37, R37, R173.reuse ;  /* 0x000000ad25257220 */ /* 0x080fe20000410000 */
[C---:B------:R-:W-:Y:S01]  /*9e10*/  HMMA.16816.F32.BF16 R140, R4.reuse, R22, R140 ;  /* 0x00000016048c723c */ /* 0x040fe2000004188c */
[----:B------:R-:W1:Y:S01]  /*9e20*/  LDSM.16.MT88.4 R20, [R220+0x1a000] ;  /* 0x01a00000dc14783b */ /* 0x000e620000004200 */
[-C--:B------:R-:W-:Y:S02]  /*9e30*/  FMUL.FTZ R38, R38, R2.reuse ;  /* 0x0000000226267220 */ /* 0x080fe40000410000 */
[----:B------:R-:W-:Y:S02]  /*9e40*/  FMUL.FTZ R39, R39, R2 ;  /* 0x0000000227277220 */ /* 0x000fe40000410000 */
[-C--:B------:R-:W-:Y:S02]  /*9e50*/  FMUL.FTZ R40, R40, R173.reuse ;  /* 0x000000ad28287220 */ /* 0x080fe40000410000 */
[----:B---3--:R-:W-:Y:S01]  /*9e60*/  HMMA.16816.F32.BF16 R136, R4, R8, R136 ;  /* 0x000000080488723c */ /* 0x008fe20000041888 */
[----:B------:R-:W-:-:S02]  /*9e70*/  FMUL.FTZ R41, R41, R173 ;  /* 0x000000ad29297220 */ /* 0x000fc40000410000 */
[-C--:B------:R-:W-:Y:S02]  /*9e80*/  FMUL.FTZ R42, R42, R2.reuse ;  /* 0x000000022a2a7220 */ /* 0x080fe40000410000 */
[-C--:B------:R-:W-:Y:S02]  /*9e90*/  FMUL.FTZ R43, R43, R2.reuse ;  /* 0x000000022b2b7220 */ /* 0x080fe40000410000 */
[-C--:B------:R-:W-:Y:S01]  /*9ea0*/  FMUL.FTZ R60, R60, R173.reuse ;  /* 0x000000ad3c3c7220 */ /* 0x080fe20000410000 */
        /* <DEDUP_REMOVED lines=114> */
[C---:B---3--:R-:W-:Y:S07]  /*a5d0*/  HMMA.16816.F32.BF16 R124, R4.reuse, R8, R124 ;  /* 0x00000008047c723c */ /* 0x048fee000004187c */
        /* <DEDUP_REMOVED lines=10> */
[----:B------:R-:W-:Y:S02]  /*a680*/  SHF.R.U32.HI R30, RZ, 0x18, R30 ;  /* 0x00000018ff1e7819 */ /* 0x000fe4000001161e */
[----:B------:R-:W-:Y:S01]  /*a690*/  SHF.R.U32.HI R9, RZ, 0x8, R4 ;  /* 0x00000008ff097819 */ /* 0x000fe20000011604 */
[----:B------:R-:W-:Y:S01]  /*a6a0*/  HSET2.LE.AND R4, R8, R241, PT ;  /* 0x000000f108047233 */ /* 0x000fe20003803000 */
[----:B------:R-:W-:Y:S02]  /*a6b0*/  LOP3.LUT R5, R5, 0xff, RZ, 0xc0, !PT ;  /* 0x000000ff05057812 */ /* 0x000fe400078ec0ff */
[----:B------:R-:W-:Y:S02]  /*a6c0*/  LOP3.LUT R7, R7, 0xff, RZ, 0xc0, !PT ;  /* 0x000000ff07077812 */ /* 0x000fe400078ec0ff */
[----:B------:R-:W-:-:S02]  /*a6d0*/  PRMT R6, R6, 0x5410, R9 ;  /* 0x0000541006067816 */ /* 0x000fc40000000009 */
[----:B------:R-:W-:Y:S02]  /*a6e0*/  PRMT R28, R5, 0x5410, R28 ;  /* 0x00005410051c7816 */ /* 0x000fe4000000001c */
[----:B------:R-:W-:Y:S01]  /*a6f0*/  PRMT R30, R7, 0x5410, R30 ;  /* 0x00005410071e7816 */ /* 0x000fe2000000001e */
[--C-:B------:R-:W-:Y:S01]  /*a700*/  HSET2.LE.AND R6, R6, R241.reuse, PT ;  /* 0x000000f106067233 */ /* 0x100fe20003803000 */
[----:B--2---:R-:W-:Y:S01]  /*a710*/  F2FP.BF16.PACK_AB R11, R188, R189 ;  /* 0x000000bdbc0b723e */ /* 0x004fe200000010ff */
[--C-:B------:R-:W-:Y:S01]  /*a720*/  HSET2.LE.AND R7, R28, R241.reuse, PT ;  /* 0x000000f11c077233 */ /* 0x100fe20003803000 */
[----:B----4-:R-:W-:Y:S01]  /*a730*/  F2FP.BF16.PACK_AB R10, R190, R187 ;  /* 0x000000bbbe0a723e */ /* 0x010fe200000010ff */
[----:B------:R-:W-:Y:S01]  /*a740*/  HSET2.LE.AND R5, R30, R241, PT ;  /* 0x000000f11e057233 */ /* 0x000fe20003803000 */
[----:B------:R-:W-:Y:S01]  /*a750*/  F2FP.BF16.PACK_AB R9, R185, R186 ;  /* 0x000000bab909723e */ /* 0x000fe200000010ff */
[----:B------:R-:W-:Y:S01]  /*a760*/  LDSM.16.MT88.4 R28, [R218+0x18800] ;  /* 0x01880000da1c783b */ /* 0x000fe20000004200 */
[----:B------:R-:W-:-:S02]  /*a770*/  F2FP.BF16.PACK_AB R8, R191, R192 ;  /* 0x000000c0bf08723e */ /* 0x000fc400000010ff */
[----:B------:R-:W-:Y:S02]  /*a780*/  LOP3.LUT R4, R4, R11, RZ, 0xc0, !PT ;  /* 0x0000000b04047212 */ /* 0x000fe400078ec0ff */
        /* <DEDUP_REMOVED lines=21> */
[----:B------:R-:W4:Y:S07]  /*a8e0*/  LDSM.16.MT88.4 R32, [R218+0x1a800] ;  /* 0x01a80000da20783b */ /* 0x000f2e0000004200 */
[C---:B------:R-:W-:Y:S08]  /*a8f0*/  HMMA.16816.F32.BF16 R152, R4.reuse, R28, R152 ;  /* 0x0000001c0498723c */ /* 0x040ff00000041898 */
[C---:B------:R-:W-:Y:S01]  /*a900*/  HMMA.16816.F32.BF16 R148, R4.reuse, R30, R148 ;  /* 0x0000001e0494723c */ /* 0x040fe20000041894 */
[----:B------:R-:W4:Y:S07]  /*a910*/  LDSM.16.MT88.4 R28, [R217+0x1a800] ;  /* 0x01a80000d91c783b */ /* 0x000f2e0000004200 */
[C---:B--2---:R-:W-:Y:S08]  /*a920*/  HMMA.16816.F32.BF16 R76, R4.reuse, R8, R76 ;  /* 0x00000008044c723c */ /* 0x044ff0000004184c */
[C---:B------:R-:W-:Y:S01]  /*a930*/  HMMA.16816.F32.BF16 R80, R4.reuse, R10, R80 ;  /* 0x0000000a0450723c */ /* 0x040fe20000041850 */
[----:B------:R-:W2:Y:S07]  /*a940*/  LDSM.16.MT88.4 R8, [R217+0x1e800] ;  /* 0x01e80000d908783b */ /* 0x000eae0000004200 */
[C---:B---3--:R-:W-:Y:S07]  /*a950*/  HMMA.16816.F32.BF16 R100, R4.reuse, R24, R100 ;  /* 0x000000180464723c */ /* 0x048fee0000041864 */
[----:B------:R-:W-:Y:S01]  /*a960*/  MOV R24, UR4 ;  /* 0x0000000400187c02 */ /* 0x000fe20008000f00 */
[----:B-1----:R-:W-:Y:S03]  /*a970*/  HMMA.16816.F32.BF16 R108, R4, R20, R108 ;  /* 0x00000014046c723c */ /* 0x002fe6000004186c */
[----:B------:R-:W-:-:S05]  /*a980*/  LOP3.LUT R24, R17, UR39, R24, 0x96, !PT ;  /* 0x0000002711187c12 */ /* 0x000fca000f8e9618 */
[----:B------:R-:W-:Y:S01]  /*a990*/  IMAD.WIDE.U32 R24, R24, -0x326172a9, RZ ;  /* 0xcd9e8d5718187825 */ /* 0x000fe200078e00ff */
[----:B------:R-:W-:Y:S01]  /*a9a0*/  HMMA.16816.F32.BF16 R112, R4, R22, R112 ;  /* 0x000000160470723c */ /* 0x000fe20000041870 */
[----:B------:R-:W1:Y:S03]  /*a9b0*/  LDSM.16.MT88.4 R20, [R216+0x1e800] ;  /* 0x01e80000d814783b */ /* 0x000e660000004200 */
[----:B------:R-:W-:-:S04]  /*a9c0*/  LOP3.LUT R248, R25, UR16, R248, 0x96, !PT ;  /* 0x0000001019f87c12 */ /* 0x000fc8000f8e96f8 */
[----:B----4-:R-:W-:Y:S01]  /*a9d0*/  HMMA.16816.F32.BF16 R44, R4, R32, R44 ;  /* 0x00000020042c723c */ /* 0x010fe2000004182c */
[----:B------:R-:W-:-:S05]  /*a9e0*/  IMAD.WIDE.U32 R248, R248, -0x2daee0ad, RZ ;  /* 0xd2511f53f8f87825 */ /* 0x000fca00078e00ff */
[----:B------:R-:W-:Y:S02]  /*a9f0*/  LOP3.LUT R247, R249, UR13, R247, 0x96, !PT ;  /* 0x0000000df9f77c12 */ /* 0x000fe4000f8e96f7 */
[C---:B------:R-:W-:Y:S01]  /*aa00*/  HMMA.16816.F32.BF16 R48, R4.reuse, R34, R48 ;  /* 0x000000220430723c */ /* 0x040fe20000041830 */
[----:B------:R-:W3:Y:S07]  /*aa10*/  LDSM.16.MT88.4 R32, [R217+0x1c800] ;  /* 0x01c80000d920783b */ /* 0x000eee0000004200 */
[C---:B------:R-:W-:Y:S08]  /*aa20*/  HMMA.16816.F32.BF16 R52, R4.reuse, R28, R52 ;  /* 0x0000001c0434723c */ /* 0x040ff00000041834 */
[C---:B------:R-:W-:Y:S01]  /*aa30*/  HMMA.16816.F32.BF16 R56, R4.reuse, R30, R56 ;  /* 0x0000001e0438723c */ /* 0x040fe20000041838 */
[----:B------:R-:W4:Y:S07]  /*aa40*/  LDSM.16.MT88.4 R28, [R216+0x1c800] ;  /* 0x01c80000d81c783b */ /* 0x000f2e0000004200 */
[C---:B--2---:R-:W-:Y:S07]  /*aa50*/  HMMA.16816.F32.BF16 R116, R4.reuse, R8, R116 ;  /* 0x000000080474723c */ /* 0x044fee0000041874 */
[----:B------:R-:W-:Y:S01]  /*aa60*/  LOP3.LUT R8, R165, UR14, R24, 0x96, !PT ;  /* 0x0000000ea5087c12 */ /* 0x000fe2000f8e9618 */
[----:B------:R-:W-:Y:S01]  /*aa70*/  IMAD.WIDE.U32 R24, R247, -0x326172a9, RZ ;  /* 0xcd9e8d57f7187825 */ /* 0x000fe200078e00ff */
[----:B------:R-:W-:Y:S03]  /*aa80*/  HMMA.16816.F32.BF16 R120, R4, R10, R120 ;  /* 0x0000000a0478723c */ /* 0x000fe60000041878 */
[----:B------:R-:W-:-:S04]  /*aa90*/  IMAD.WIDE.U32 R8, R8, -0x2daee0ad, RZ ;  /* 0xd2511f5308087825 */ /* 0x000fc800078e00ff */
[----:B------:R-:W-:Y:S01]  /*aaa0*/  LOP3.LUT R10, R25, UR12, R164, 0x96, !PT ;  /* 0x0000000c190a7c12 */ /* 0x000fe2000f8e96a4 */
[----:B------:R-:W-:Y:S01]  /*aab0*/  HMMA.16816.F32.BF16 R104, R4, R26, R104 ;  /* 0x0000001a0468723c */ /* 0x000fe20000041868 */
[----:B------:R-:W-:Y:S01]  /*aac0*/  LOP3.LUT R9, R9, UR11, R248, 0x96, !PT ;  /* 0x0000000b09097c12 */ /* 0x000fe2000f8e96f8 */
[----:B------:R-:W-:Y:S02]  /*aad0*/  FFMA.FTZ R248, R195, c[0x0][0x23c], -R184 ;  /* 0x00008f00c3f87a23 */ /* 0x000fe400000108b8 */
[----:B------:R-:W-:-:S04]  /*aae0*/  IMAD.WIDE.U32 R10, R10, -0x2daee0ad, RZ ;  /* 0xd2511f530a0a7825 */ /* 0x000fc800078e00ff */
[----:B------:R-:W-:Y:S01]  /*aaf0*/  IMAD.WIDE.U32 R16, R9, -0x326172a9, RZ ;  /* 0xcd9e8d5709107825 */ /* 0x000fe200078e00ff */
[C---:B-1----:R-:W-:Y:S01]  /*ab00*/  HMMA.16816.F32.BF16 R124, R4.reuse, R20, R124 ;  /* 0x00000014047c723c */ /* 0x042fe2000004187c */
[----:B------:R-:W-:Y:S02]  /*ab10*/  MUFU.EX2 R248, R248 ;  /* 0x000000f800f87308 */ /* 0x000fe40000000800 */
[----:B------:R-:W-:Y:S01]  /*ab20*/  FFMA.FTZ R195, R198, c[0x0][0x23c], -R177 ;  /* 0x00008f00c6c37a23 */ /* 0x000fe200000108b1 */
[----:B------:R-:W-:Y:S01]  /*ab30*/  LOP3.LUT R9, R17, UR10, R24, 0x96, !PT ;  /* 0x0000000a11097c12 */ /* 0x000fe2000f8e9618 */
[----:B------:R-:W-:Y:S01]  /*ab40*/  FFMA.FTZ R165, R193, c[0x0][0x23c], -R184 ;  /* 0x00008f00c1a57a23 */ /* 0x000fe200000108b8 */
[----:B------:R-:W-:Y:S01]  /*ab50*/  LOP3.LUT R198, R11, UR9, R8, 0x96, !PT ;  /* 0x000000090bc67c12 */ /* 0x000fe2000f8e9608 */
[----:B------:R-:W-:Y:S01]  /*ab60*/  FFMA.FTZ R193, R199, c[0x0][0x23c], -R184 ;  /* 0x00008f00c7c17a23 */ /* 0x000fe200000108b8 */
[----:B---3--:R-:W-:Y:S01]  /*ab70*/  HMMA.16816.F32.BF16 R84, R4, R32, R84 ;  /* 0x000000200454723c */ /* 0x008fe20000041854 */
[----:B------:R-:W-:Y:S01]  /*ab80*/  IMAD.WIDE.U32 R26, R9, -0x2daee0ad, RZ ;  /* 0xd2511f53091a7825 */ /* 0x000fe200078e00ff */
[----:B------:R-:W-:Y:S03]  /*ab90*/  MUFU.EX2 R195, R195 ;  /* 0x000000c300c37308 */ /* 0x000fe60000000800 */
[----:B------:R-:W-:Y:S01]  /*aba0*/  IMAD.WIDE.U32 R198, R198, -0x326172a9, RZ ;  /* 0xcd9e8d57c6c67825 */ /* 0x000fe200078e00ff */
[----:B------:R-:W-:-:S02]  /*abb0*/  LOP3.LUT R10, R27, UR7, R10, 0x96, !PT ;  /* 0x000000071b0a7c12 */ /* 0x000fc4000f8e960a */
[----:B------:R-:W-:Y:S01]  /*abc0*/  HMMA.16816.F32.BF16 R88, R4, R34, R88 ;  /* 0x000000220458723c */ /* 0x000fe20000041858 */
[----:B------:R-:W-:Y:S01]  /*abd0*/  LDSM.16.MT88.4 R32, [R218+0x19000] ;  /* 0x01900000da20783b */ /* 0x000fe20000004200 */
[----:B------:R-:W-:Y:S01]  /*abe0*/  FFMA.FTZ R164, R197, c[0x0][0x23c], -R184 ;  /* 0x00008f00c5a47a23 */ /* 0x000fe200000108b8 */
[----:B------:R-:W-:Y:S01]  /*abf0*/  MUFU.EX2 R165, R165 ;  /* 0x000000a500a57308 */ /* 0x000fe20000000800 */
[----:B------:R-:W-:Y:S01]  /*ac00*/  IMAD.WIDE.U32 R10, R10, -0x326172a9, RZ ;  /* 0xcd9e8d570a0a7825 */ /* 0x000fe200078e00ff */
[----:B------:R-:W-:-:S03]  /*ac10*/  MOV R247, R27 ;  /* 0x0000001b00f77202 */ /* 0x000fc60000000f00 */
[C---:B----4-:R-:W-:Y:S01]  /*ac20*/  HMMA.16816.F32.BF16 R92, R4.reuse, R28, R92 ;  /* 0x0000001c045c723c */ /* 0x050fe2000004185c */
[----:B------:R-:W-:Y:S01]  /*ac30*/  LOP3.LUT R21, R10, 0xffff, RZ, 0xc0, !PT ;  /* 0x0000ffff0a157812 */ /* 0x000fe200078ec0ff */
[----:B------:R-:W-:Y:S01]  /*ac40*/  FFMA.FTZ R197, R246, c[0x0][0x23c], -R177 ;  /* 0x00008f00f6c57a23 */ /* 0x000fe200000108b1 */
[--C-:B------:R-:W-:Y:S01]  /*ac50*/  SHF.R.U32.HI R8, RZ, 0x10, R10.reuse ;  /* 0x00000010ff087819 */ /* 0x100fe2000001160a */
[----:B------:R-:W-:Y:S01]  /*ac60*/  MUFU.EX2 R164, R164 ;  /* 0x000000a400a47308 */ /* 0x000fe20000000800 */
[----:B------:R-:W-:Y:S02]  /*ac70*/  LOP3.LUT R20, R10, 0xff, RZ, 0xc0, !PT ;  /* 0x000000ff0a147812 */ /* 0x000fe400078ec0ff */
[----:B------:R-:W-:Y:S01]  /*ac80*/  SHF.R.U32.HI R21, RZ, 0x8, R21 ;  /* 0x00000008ff157819 */ /* 0x000fe20000011615 */
[----:B------:R-:W-:Y:S01]  /*ac90*/  HMMA.16816.F32.BF16 R96, R4, R30, R96 ;  /* 0x0000001e0460723c */ /* 0x000fe20000041860 */
[----:B------:R-:W-:Y:S01]  /*aca0*/  SHF.R.U32.HI R9, RZ, 0x18, R10 ;  /* 0x00000018ff097819 */ /* 0x000fe2000001160a */
[----:B------:R-:W-:Y:S01]  /*acb0*/  LDSM.16.MT88.4 R28, [R217+0x19000] ;  /* 0x01900000d91c783b */ /* 0x000fe20000004200 */
[----:B------:R-:W-:Y:S01]  /*acc0*/  LOP3.LUT R8, R8, 0xff, RZ, 0xc0, !PT ;  /* 0x000000ff08087812 */ /* 0x000fe200078ec0ff */
[----:B------:R-:W1:Y:S01]  /*acd0*/  MUFU.EX2 R193, R193 ;  /* 0x000000c100c17308 */ /* 0x000e620000000800 */
[----:B------:R-:W-:-:S02]  /*ace0*/  LOP3.LUT R11, R11, UR18, R198, 0x96, !PT ;  /* 0x000000120b0b7c12 */ /* 0x000fc4000f8e96c6 */
[----:B------:R-:W-:Y:S01]  /*acf0*/  PRMT R10, R20, 0x5410, R21 ;  /* 0x00005410140a7816 */ /* 0x000fe20000000015 */
[----:B------:R-:W-:Y:S01]  /*ad00*/  HMMA.16816.F32.BF16 R128, R4, R22, R128 ;  /* 0x000000160480723c */ /* 0x000fe20000041880 */
[----:B------:R-:W2:Y:S01]  /*ad10*/  LDSM.16.MT88.4 R4, [R220+0x19000] ;  /* 0x01900000dc04783b */ /* 0x000ea20000004200 */
[----:B------:R-:W-:Y:S02]  /*ad20*/  PRMT R20, R8, 0x5410, R9 ;  /* 0x0000541008147816 */ /* 0x000fe40000000009 */
[C---:B------:R-:W-:Y:S01]  /*ad30*/  LOP3.LUT R8, R11.reuse, 0xffff, RZ, 0xc0, !PT ;  /* 0x0000ffff0b087812 */ /* 0x040fe200078ec0ff */
[----:B------:R-:W3:Y:S01]  /*ad40*/  MUFU.EX2 R197, R197 ;  /* 0x000000c500c57308 */ /* 0x000ee20000000800 */
[----:B------:R-:W-:Y:S01]  /*ad50*/  LOP3.LUT R21, R11, 0xff, RZ, 0xc0, !PT ;  /* 0x000000ff0b157812 */ /* 0x000fe200078ec0ff */
[----:B------:R-:W-:Y:S01]  /*ad60*/  HSET2.LE.AND R10, R10, R241, PT ;  /* 0x000000f10a0a7233 */ /* 0x000fe20003803000 */
[----:B------:R-:W-:Y:S02]  /*ad70*/  SHF.R.U32.HI R8, RZ, 0x8, R8 ;  /* 0x00000008ff087819 */ /* 0x000fe40000011608 */
[----:B------:R-:W-:-:S02]  /*ad80*/  SHF.R.U32.HI R9, RZ, 0x10, R11 ;  /* 0x00000010ff097819 */ /* 0x000fc4000001160b */
[----:B------:R-:W-:Y:S02]  /*ad90*/  PRMT R8, R21, 0x5410, R8 ;  /* 0x0000541015087816 */ /* 0x000fe40000000008 */
[----:B------:R-:W-:Y:S02]  /*ada0*/  SHF.R.U32.HI R11, RZ, 0x18, R11 ;  /* 0x00000018ff0b7819 */ /* 0x000fe4000001160b */
[----:B------:R-:W-:Y:S01]  /*adb0*/  LOP3.LUT R22, R9, 0xff, RZ, 0xc0, !PT ;  /* 0x000000ff09167812 */ /* 0x000fe200078ec0ff */
[----:B------:R-:W-:Y:S01]  /*adc0*/  HSET2.LE.AND R8, R8, R241, PT ;  /* 0x000000f108087233 */ /* 0x000fe20003803000 */
[----:B-1----:R-:W-:Y:S02]  /*add0*/  F2FP.BF16.PACK_AB R21, R193, R164 ;  /* 0x000000a4c115723e */ /* 0x002fe400000010ff */
[----:B------:R-:W-:Y:S02]  /*ade0*/  PRMT R22, R22, 0x5410, R11 ;  /* 0x0000541016167816 */ /* 0x000fe4000000000b */
[----:B------:R-:W-:-:S02]  /*adf0*/  F2FP.BF16.PACK_AB R11, R248, R165 ;  /* 0x000000a5f80b723e */ /* 0x000fc400000010ff */
[----:B------:R-:W-:Y:S01]  /*ae00*/  LOP3.LUT R10, R10, R21, RZ, 0xc0, !PT ;  /* 0x000000150a0a7212 */ /* 0x000fe200078ec0ff */
[--C-:B------:R-:W-:Y:S01]  /*ae10*/  HSET2.LE.AND R9, R22, R241.reuse, PT ;  /* 0x000000f116097233 */ /* 0x100fe20003803000 */
[----:B------:R-:W-:Y:S01]  /*ae20*/  LOP3.LUT R8, R8, R11, RZ, 0xc0, !PT ;  /* 0x0000000b08087212 */ /* 0x000fe200078ec0ff */
[----:B------:R-:W-:Y:S01]  /*ae30*/  HSET2.LE.AND R11, R20, R241, PT ;  /* 0x000000f1140b7233 */ /* 0x000fe20003803000 */
[----:B------:R-:W-:Y:S02]  /*ae40*/  F2FP.BF16.PACK_AB R22, R196, R195 ;  /* 0x000000c3c416723e */ /* 0x000fe400000010ff */
[----:B---3--:R-:W-:Y:S02]  /*ae50*/  F2FP.BF16.PACK_AB R20, R197, R194 ;  /* 0x000000c2c514723e */ /* 0x008fe400000010ff */
[----:B------:R-:W-:Y:S02]  /*ae60*/  LOP3.LUT R9, R9, R22, RZ, 0xc0, !PT ;  /* 0x0000001609097212 */ /* 0x000fe400078ec0ff */
[----:B------:R-:W-:-:S02]  /*ae70*/  LOP3.LUT R11, R11, R20, RZ, 0xc0, !PT ;  /* 0x000000140b0b7212 */ /* 0x000fc400078ec0ff */
[----:B------:R-:W-:Y:S01]  /*ae80*/  MOV R246, R26 ;  /* 0x0000001a00f67202 */ /* 0x000fe20000000f00 */
[----:B------:R-:W1:Y:S04]  /*ae90*/  LDSM.16.MT88.4 R20, [R220+0x1b000] ;  /* 0x01b00000dc14783b */ /* 0x000e680000004200 */
[C---:B--2---:R-:W-:Y:S01]  /*aea0*/  HMMA.16816.F32.BF16 R160, R8.reuse, R4, R160 ;  /* 0x0000000408a0723c */ /* 0x044fe200000418a0 */
[----:B------:R-:W2:Y:S07]  /*aeb0*/  LDSM.16.MT88.4 R24, [R216+0x19000] ;  /* 0x01900000d818783b */ /* 0x000eae0000004200 */
[C---:B------:R-:W-:Y:S01]  /*aec0*/  HMMA.16816.F32.BF16 R156, R8.reuse, R6, R156 ;  /* 0x00000006089c723c */ /* 0x040fe2000004189c */
[----:B------:R-:W3:Y:S07]  /*aed0*/  LDSM.16.MT88.4 R4, [R218+0x1b000] ;  /* 0x01b00000da04783b */ /* 0x000eee0000004200 */
[C---:B------:R-:W-:Y:S08]  /*aee0*/  HMMA.16816.F32.BF16 R152, R8.reuse, R32, R152 ;  /* 0x000000200898723c */ /* 0x040ff00000041898 */
[----:B------:R-:W-:Y:S01]  /*aef0*/  HMMA.16816.F32.BF16 R148, R8, R34, R148 ;  /* 0x000000220894723c */ /* 0x000fe20000041894 */
[----:B------:R-:W4:Y:S01]  /*af00*/  LDSM.16.MT88.4 R32, [R217+0x1b000] ;  /* 0x01b00000d920783b */ /* 0x000f220000004200 */
[----:B------:R-:W-:-:S06]  /*af10*/  FFMA.FTZ R183, R183, c[0x0][0x23c], -R184 ;  /* 0x00008f00b7b77a23 */ /* 0x000fcc00000108b8 */
[C---:B------:R-:W-:Y:S08]  /*af20*/  HMMA.16816.F32.BF16 R144, R8.reuse, R28, R144 ;  /* 0x0000001c0890723c */ /* 0x040ff00000041890 */
[C---:B-1----:R-:W-:Y:S08]  /*af30*/  HMMA.16816.F32.BF16 R36, R8.reuse, R20, R36 ;  /* 0x000000140824723c */ /* 0x042ff00000041824 */
[C---:B--2---:R-:W-:Y:S08]  /*af40*/  HMMA.16816.F32.BF16 R136, R8.reuse, R24, R136 ;  /* 0x000000180888723c */ /* 0x044ff00000041888 */
[C---:B---3--:R-:W-:Y:S08]  /*af50*/  HMMA.16816.F32.BF16 R44, R8.reuse, R4, R44 ;  /* 0x00000004082c723c */ /* 0x048ff0000004182c */
[C---:B------:R-:W-:Y:S01]  /*af60*/  HMMA.16816.F32.BF16 R48, R8.reuse, R6, R48 ;  /* 0x000000060830723c */ /* 0x040fe20000041830 */
[----:B------:R-:W1:Y:S07]  /*af70*/  LDSM.16.MT88.4 R4, [R217+0x1d000] ;  /* 0x01d00000d904783b */ /* 0x000e6e0000004200 */
[C---:B----4-:R-:W-:Y:S07]  /*af80*/  HMMA.16816.F32.BF16 R52, R8.reuse, R32, R52 ;  /* 0x000000200834723c */ /* 0x050fee0000041834 */
[----:B------:R-:W-:Y:S01]  /*af90*/  MOV R32, R16 ;  /* 0x0000001000207202 */ /* 0x000fe20000000f00 */
[C---:B------:R-:W-:Y:S01]  /*afa0*/  HMMA.16816.F32.BF16 R132, R8.reuse, R26, R132 ;  /* 0x0000001a0884723c */ /* 0x040fe20000041884 */
[----:B------:R-:W-:Y:S01]  /*afb0*/  MOV R33, R17 ;  /* 0x0000001100217202 */ /* 0x000fe20000000f00 */
[----:B------:R-:W2:Y:S04]  /*afc0*/  LDSM.16.MT88.4 R24, [R220+0x1d000] ;  /* 0x01d00000dc18783b */ /* 0x000ea80000004200 */
[----:B------:R3:W5:Y:S02]  /*afd0*/  LDL.LU.64 R16, [R1+0x28] ;  /* 0x0000280001107983 */ /* 0x0007640000300a00 */
[C---:B------:R-:W-:Y:S02]  /*afe0*/  HMMA.16816.F32.BF16 R40, R8.reuse, R22, R40 ;  /* 0x000000160828723c */ /* 0x040fe40000041828 */
[----:B------:R-:W4:Y:S06]  /*aff0*/  LDSM.16.MT88.4 R20, [R218+0x1d000] ;  /* 0x01d00000da14783b */ /* 0x000f2c0000004200 */
[C---:B------:R-:W-:Y:S08]  /*b000*/  HMMA.16816.F32.BF16 R140, R8.reuse, R30, R140 ;  /* 0x0000001e088c723c */ /* 0x040ff0000004188c */
[C---:B-1----:R-:W-:Y:S08]  /*b010*/  HMMA.16816.F32.BF16 R84, R8.reuse, R4, R84 ;  /* 0x000000040854723c */ /* 0x042ff00000041854 */
[----:B------:R-:W-:Y:S01]  /*b020*/  HMMA.16816.F32.BF16 R88, R8, R6, R88 ;  /* 0x000000060858723c */ /* 0x000fe20000041858 */
[----:B------:R-:W1:Y:S01]  /*b030*/  LDSM.16.MT88.4 R4, [R218+0x1f000] ;  /* 0x01f00000da04783b */ /* 0x000e620000004200 */
[----:B------:R-:W-:-:S03]  /*b040*/  LOP3.LUT R198, R199, UR8, R32, 0x96, !PT ;  /* 0x00000008c7c67c12 */ /* 0x000fc6000f8e9620 */
[----:B------:R-:W-:Y:S03]  /*b050*/  LDSM.16.MT88.4 R28, [R216+0x1b000] ;  /* 0x01b00000d81c783b */ /* 0x000fe60000004200 */
[C---:B--2---:R-:W-:Y:S08]  /*b060*/  HMMA.16816.F32.BF16 R68, R8.reuse, R24, R68 ;  /* 0x000000180844723c */ /* 0x044ff00000041844 */
[C---:B------:R-:W-:Y:S01]  /*b070*/  HMMA.16816.F32.BF16 R72, R8.reuse, R26, R72 ;  /* 0x0000001a0848723c */ /* 0x040fe20000041848 */
[----:B------:R-:W2:Y:S07]  /*b080*/  LDSM.16.MT88.4 R24, [R216+0x1d000] ;  /* 0x01d00000d818783b */ /* 0x000eae0000004200 */
[C---:B----4-:R-:W-:Y:S08]  /*b090*/  HMMA.16816.F32.BF16 R76, R8.reuse, R20, R76 ;  /* 0x00000014084c723c */ /* 0x050ff0000004184c */
[C---:B------:R-:W-:Y:S01]  /*b0a0*/  HMMA.16816.F32.BF16 R80, R8.reuse, R22, R80 ;  /* 0x000000160850723c */ /* 0x040fe20000041850 */
[----:B------:R-:W4:Y:S07]  /*b0b0*/  LDSM.16.MT88.4 R20, [R220+0x1f000] ;  /* 0x01f00000dc14783b */ /* 0x000f2e0000004200 */
[C---:B-1----:R-:W-:Y:S08]  /*b0c0*/  HMMA.16816.F32.BF16 R108, R8.reuse, R4, R108 ;  /* 0x00000004086c723c */ /* 0x042ff0000004186c */
[----:B------:R-:W-:Y:S01]  /*b0d0*/  HMMA.16816.F32.BF16 R112, R8, R6, R112 ;  /* 0x000000060870723c */ /* 0x000fe20000041870 */
[----:B------:R-:W1:Y:S01]  /*b0e0*/  LDSM.16.MT88.4 R4, [R216+0x1f000] ;  /* 0x01f00000d804783b */ /* 0x000e620000004200 */
[----:B------:R-:W-:-:S06]  /*b0f0*/  IMAD.WIDE.U32 R198, R198, -0x2daee0ad, RZ ;  /* 0xd2511f53c6c67825 */ /* 0x000fcc00078e00ff */
[C---:B--2---:R-:W-:Y:S08]  /*b100*/  HMMA.16816.F32.BF16 R92, R8.reuse, R24, R92 ;  /* 0x00000018085c723c */ /* 0x044ff0000004185c */
[----:B------:R-:W-:Y:S01]  /*b110*/  HMMA.16816.F32.BF16 R96, R8, R26, R96 ;  /* 0x0000001a0860723c */ /* 0x000fe20000041860 */
[----:B------:R-:W2:Y:S01]  /*b120*/  LDSM.16.MT88.4 R24, [R217+0x1f000] ;  /* 0x01f00000d918783b */ /* 0x000ea20000004200 */
[----:B------:R-:W-:-:S06]  /*b130*/  FFMA.FTZ R182, R182, c[0x0][0x23c], -R184 ;  /* 0x00008f00b6b67a23 */ /* 0x000fcc00000108b8 */
[----:B----4-:R-:W-:Y:S01]  /*b140*/  HMMA.16816.F32.BF16 R100, R8, R20, R100 ;  /* 0x000000140864723c */ /* 0x010fe20000041864 */
[----:B------:R-:W-:-:S06]  /*b150*/  FFMA.FTZ R181, R181, c[0x0][0x23c], -R184 ;  /* 0x00008f00b5b57a23 */ /* 0x000fcc00000108b8 */
[C---:B------:R-:W-:Y:S01]  /*b160*/  LOP3.LUT R20, R198.reuse, 0xffff, RZ, 0xc0, !PT ;  /* 0x0000ffffc6147812 */ /* 0x040fe200078ec0ff */
[----:B------:R-:W-:Y:S01]  /*b170*/  HMMA.16816.F32.BF16 R104, R8, R22, R104 ;  /* 0x000000160868723c */ /* 0x000fe20000041868 */
[----:B------:R-:W-:Y:S01]  /*b180*/  LOP3.LUT R21, R198, 0xff, RZ, 0xc0, !PT ;  /* 0x000000ffc6157812 */ /* 0x000fe200078ec0ff */
[----:B------:R-:W-:Y:S01]  /*b190*/  FFMA.FTZ R184, R179, c[0x0][0x23c], -R184 ;  /* 0x00008f00b3b87a23 */ /* 0x000fe200000108b8 */
[----:B------:R-:W-:Y:S01]  /*b1a0*/  MUFU.EX2 R183, R183 ;  /* 0x000000b700b77308 */ /* 0x000fe20000000800 */
[----:B------:R-:W-:-:S03]  /*b1b0*/  FFMA.FTZ R179, R180, c[0x0][0x23c], -R177 ;  /* 0x00008f00b4b37a23 */ /* 0x000fc600000108b1 */
[----:B------:R-:W-:Y:S02]  /*b1c0*/  SHF.R.U32.HI R22, RZ, 0x8, R20 ;  /* 0x00000008ff167819 */ /* 0x000fe40000011614 */
[----:B------:R-:W-:Y:S02]  /*b1d0*/  LOP3.LUT R20, R199, UR17, R246, 0x96, !PT ;  /* 0x00000011c7147c12 */ /* 0x000fe4000f8e96f6 */
[----:B------:R-:W-:Y:S01]  /*b1e0*/  SHF.R.U32.HI R23, RZ, 0x10, R198 ;  /* 0x00000010ff177819 */ /* 0x000fe200000116c6 */
[----:B------:R-:W4:Y:S01]  /*b1f0*/  MUFU.EX2 R182, R182 ;  /* 0x000000b600b67308 */ /* 0x000f220000000800 */
[----:B------:R-:W-:Y:S02]  /*b200*/  PRMT R180, R21, 0x5410, R22 ;  /* 0x0000541015b47816 */ /* 0x000fe40000000016 */
[----:B------:R-:W-:Y:S02]  /*b210*/  LOP3.LUT R22, R20, 0xffff, RZ, 0xc0, !PT ;  /* 0x0000ffff14167812 */ /* 0x000fe400078ec0ff */
[----:B------:R-:W-:-:S02]  /*b220*/  SHF.R.U32.HI R198, RZ, 0x18, R198 ;  /* 0x00000018ffc67819 */ /* 0x000fc400000116c6 */
[----:B------:R-:W-:Y:S02]  /*b230*/  LOP3.LUT R23, R23, 0xff, RZ, 0xc0, !PT ;  /* 0x000000ff17177812 */ /* 0x000fe400078ec0ff */
[----:B------:R-:W-:Y:S02]  /*b240*/  LOP3.LUT R21, R20, 0xff, RZ, 0xc0, !PT ;  /* 0x000000ff14157812 */ /* 0x000fe400078ec0ff */
[----:B------:R-:W-:Y:S02]  /*b250*/  SHF.R.U32.HI R22, RZ, 0x8, R22 ;  /* 0x00000008ff167819 */ /* 0x000fe40000011616 */
[----:B------:R-:W-:Y:S02]  /*b260*/  PRMT R198, R23, 0x5410, R198 ;  /* 0x0000541017c67816 */ /* 0x000fe400000000c6 */
[----:B------:R-:W-:Y:S02]  /*b270*/  SHF.R.U32.HI R23, RZ, 0x10, R20 ;  /* 0x00000010ff177819 */ /* 0x000fe40000011614 */
[----:B------:R-:W-:-:S02]  /*b280*/  PRMT R22, R21, 0x5410, R22 ;  /* 0x0000541015167816 */ /* 0x000fc40000000016 */
[----:B------:R-:W-:Y:S02]  /*b290*/  SHF.R.U32.HI R21, RZ, 0x18, R20 ;  /* 0x00000018ff157819 */ /* 0x000fe40000011614 */
[----:B------:R-:W-:Y:S01]  /*b2a0*/  LOP3.LUT R20, R23, 0xff, RZ, 0xc0, !PT ;  /* 0x000000ff17147812 */ /* 0x000fe200078ec0ff */
[----:B-1----:R-:W-:Y:S01]  /*b2b0*/  HMMA.16816.F32.BF16 R124, R8, R4, R124 ;  /* 0x00000004087c723c */ /* 0x002fe2000004187c */
[----:B------:R-:W-:Y:S02]  /*b2c0*/  FFMA.FTZ R178, R178, c[0x0][0x23c], -R177 ;  /* 0x00008f00b2b27a23 */ /* 0x000fe400000108b1 */
[----:B------:R-:W-:-:S04]  /*b2d0*/  PRMT R20, R20, 0x5410, R21 ;  /* 0x0000541014147816 */ /* 0x000fc80000000015 */
[--C-:B------:R-:W-:Y:S01]  /*b2e0*/  HSET2.LE.AND R4, R22, R241.reuse, PT ;  /* 0x000000f116047233 */ /* 0x100fe20003803000 */
[----:B----4-:R-:W-:Y:S01]  /*b2f0*/  F2FP.BF16.PACK_AB R5, R182, R183 ;  /* 0x000000b7b605723e */ /* 0x010fe200000010ff */
[C---:B--2---:R-:W-:Y:S03]  /*b300*/  HMMA.16816.F32.BF16 R116, R8.reuse, R24, R116 ;  /* 0x000000180874723c */ /* 0x044fe60000041874 */
[----:B------:R-:W-:Y:S01]  /*b310*/  LOP3.LUT R4, R4, R5, RZ, 0xc0, !PT ;  /* 0x0000000504047212 */ /* 0x000fe200078ec0ff */
[----:B------:R-:W-:Y:S01]  /*b320*/  HSET2.LE.AND R5, R20, R241, PT ;  /* 0x000000f114057233 */ /* 0x000fe20003803000 */
[----:B------:R-:W-:Y:S01]  /*b330*/  MUFU.EX2 R179, R179 ;  /* 0x000000b300b37308 */ /* 0x000fe20000000800 */
[----:B------:R-:W1:Y:S02]  /*b340*/  LDSM.16.MT88.4 R20, [R216+0x19800] ;  /* 0x01980000d814783b */ /* 0x000e640000004200 */
[----:B------:R-:W-:Y:S02]  /*b350*/  HMMA.16816.F32.BF16 R120, R8, R26, R120 ;  /* 0x0000001a0878723c */ /* 0x000fe40000041878 */
[----:B------:R-:W2:Y:S03]  /*b360*/  LDSM.16.MT88.4 R24, [R217+0x19800] ;  /* 0x01980000d918783b */ /* 0x000ea60000004200 */
[----:B------:R-:W4:Y:S01]  /*b370*/  MUFU.EX2 R178, R178 ;  /* 0x000000b200b27308 */ /* 0x000f220000000800 */
[----:B------:R-:W-:-:S02]  /*b380*/  FFMA.FTZ R176, R176, c[0x0][0x23c], -R177 ;  /* 0x00008f00b0b07a23 */ /* 0x000fc400000108b1 */
[C---:B------:R-:W-:Y:S01]  /*b390*/  HMMA.16816.F32.BF16 R56, R8.reuse, R34, R56 ;  /* 0x000000220838723c */ /* 0x040fe20000041838 */
[----:B------:R-:W-:Y:S01]  /*b3a0*/  FFMA.FTZ R175, R175, c[0x0][0x23c], -R177 ;  /* 0x00008f00afaf7a23 */ /* 0x000fe200000108b1 */
[----:B------:R-:W-:Y:S03]  /*b3b0*/  LDSM.16.MT88.4 R32, [R220+0x19800] ;  /* 0x01980000dc20783b */ /* 0x000fe60000004200 */
[----:B------:R-:W-:Y:S03]  /*b3c0*/  MUFU.EX2 R181, R181 ;  /* 0x000000b500b57308 */ /* 0x000fe60000000800 */
[C---:B------:R-:W-:Y:S05]  /*b3d0*/  HMMA.16816.F32.BF16 R60, R8.reuse, R28, R60 ;  /* 0x0000001c083c723c */ /* 0x040fea000004183c */
[----:B------:R-:W1:Y:S03]  /*b3e0*/  MUFU.EX2 R184, R184 ;  /* 0x000000b800b87308 */ /* 0x000e660000000800 */
[C---:B------:R-:W-:Y:S01]  /*b3f0*/  HMMA.16816.F32.BF16 R64, R8.reuse, R30, R64 ;  /* 0x0000001e0840723c */ /* 0x040fe20000041840 */
[----:B------:R-:W-:Y:S07]  /*b400*/  LDSM.16.MT88.4 R28, [R218+0x19800] ;  /* 0x01980000da1c783b */ /* 0x000fee0000004200 */
[----:B------:R-:W-:Y:S01]  /*b410*/  HMMA.16816.F32.BF16 R128, R8, R6, R128 ;  /* 0x000000060880723c */ /* 0x000fe20000041880 */
[----:B------:R-:W2:Y:S01]  /*b420*/  LDSM.16.MT88.4 R8, [R220+0x1b800] ;  /* 0x01b80000dc08783b */ /* 0x000ea20000004200 */
[----:B------:R-:W-:Y:S08]  /*b430*/  MUFU.EX2 R176, R176 ;  /* 0x000000b000b07308 */ /* 0x000ff00000000800 */
[----:B------:R-:W3:Y:S01]  /*b440*/  MUFU.EX2 R175, R175 ;  /* 0x000000af00af7308 */ /* 0x000ee20000000800 */
[----:B----4-:R-:W-:-:S02]  /*b450*/  F2FP.BF16.PACK_AB R6, R178, R179 ;  /* 0x000000b3b206723e */ /* 0x010fc400000010ff */
[----:B-1----:R-:W-:Y:S02]  /*b460*/  F2FP.BF16.PACK_AB R7, R184, R181 ;  /* 0x000000b5b807723e */ /* 0x002fe400000010ff */
[----:B------:R-:W-:Y:S01]  /*b470*/  LOP3.LUT R5, R5, R6, RZ, 0xc0, !PT ;  /* 0x0000000605057212 */ /* 0x000fe200078ec0ff */
[----:B------:R-:W-:-:S05]  /*b480*/  HSET2.LE.AND R6, R180, R241, PT ;  /* 0x000000f1b4067233 */ /* 0x000fca0003803000 */
[----:B------:R-:W-:Y:S01]  /*b490*/  LOP3.LUT R6, R6, R7, RZ, 0xc0, !PT ;  /* 0x0000000706067212 */ /* 0x000fe200078ec0ff */
[----:B------:R-:W-:Y:S01]  /*b4a0*/  HSET2.LE.AND R7, R198, R241, PT ;  /* 0x000000f1c6077233 */ /* 0x000fe20003803000 */
[----:B---3--:R-:W-:-:S04]  /*b4b0*/  F2FP.BF16.PACK_AB R180, R175, R176 ;  /* 0x000000b0afb4723e */ /* 0x008fc800000010ff */
[----:B------:R-:W-:-:S07]  /*b4c0*/  LOP3.LUT R7, R7, R180, RZ, 0xc0, !PT ;  /* 0x000000b407077212 */ /* 0x000fce00078ec0ff */
        /* <DEDUP_REMOVED lines=24> */
[----:B------:R-:W-:-:S02]  /*b650*/  FFMA.FTZ R167, R167, R173, R172 ;  /* 0x000000ada7a77223 */ /* 0x000fc400000100ac */
[----:B------:R-:W-:Y:S02]  /*b660*/  FFMA.FTZ R2, R251, R2, R174 ;  /* 0x00000002fb027223 */ /* 0x000fe400000100ae */
[----:B------:R-:W-:Y:S02]  /*b670*/  FADD.FTZ R170, R170, R167 ;  /* 0x000000a7aaaa7221 */ /* 0x000fe40000010000 */
[----:B------:R-:W-:Y:S02]  /*b680*/  FADD.FTZ R2, R3, R2 ;  /* 0x0000000203027221 */ /* 0x000fe40000010000 */
[----:B------:R-:W-:Y:S02]  /*b690*/  FADD.FTZ R171, R171, R170 ;  /* 0x000000aaabab7221 */ /* 0x000fe40000010000 */
[----:B------:R-:W-:Y:S02]  /*b6a0*/  FADD.FTZ R169, R169, R2 ;  /* 0x00000002a9a97221 */ /* 0x000fe40000010000 */
[----:B------:R-:W-:-:S02]  /*b6b0*/  FADD.FTZ R168, R168, R171 ;  /* 0x000000aba8a87221 */ /* 0x000fc40000010000 */
[----:B------:R-:W-:Y:S01]  /*b6c0*/  FADD.FTZ R166, R166, R169 ;  /* 0x000000a9a6a67221 */ /* 0x000fe20000010000 */
[----:B-1----:R-:W-:Y:S01]  /*b6d0*/  HMMA.16816.F32.BF16 R108, R4, R20, R108 ;  /* 0x00000014046c723c */ /* 0x002fe2000004186c */
[----:B------:R-:W-:-:S06]  /*b6e0*/  FADD.FTZ R3, R189, R168 ;  /* 0x000000a8bd037221 */ /* 0x000fcc0000010000 */
[----:B------:R-:W-:Y:S01]  /*b6f0*/  FADD.FTZ R21, R187, R166 ;  /* 0x000000a6bb157221 */ /* 0x000fe20000010000 */
[----:B----4-:R-:W-:Y:S01]  /*b700*/  HMMA.16816.F32.BF16 R44, R4, R32, R44 ;  /* 0x00000020042c723c */ /* 0x010fe2000004182c */
[----:B------:R-:W-:Y:S02]  /*b710*/  FADD.FTZ R3, R188, R3 ;  /* 0x00000003bc037221 */ /* 0x000fe40000010000 */
[----:B------:R-:W-:-:S05]  /*b720*/  FADD.FTZ R21, R190, R21 ;  /* 0x00000015be157221 */ /* 0x000fca0000010000 */
[C---:B------:R-:W-:Y:S01]  /*b730*/  HMMA.16816.F32.BF16 R48, R4.reuse, R34, R48 ;  /* 0x000000220430723c */ /* 0x040fe20000041830 */
[----:B------:R-:W1:Y:S07]  /*b740*/  LDSM.16.MT88.4 R32, [R217+0x1d800] ;  /* 0x01d80000d920783b */ /* 0x000e6e0000004200 */
[C---:B------:R-:W-:Y:S08]  /*b750*/  HMMA.16816.F32.BF16 R52, R4.reuse, R28, R52 ;  /* 0x0000001c0434723c */ /* 0x040ff00000041834 */
[C---:B------:R-:W-:Y:S01]  /*b760*/  HMMA.16816.F32.BF16 R56, R4.reuse, R30, R56 ;  /* 0x0000001e0438723c */ /* 0x040fe20000041838 */
[----:B------:R-:W4:Y:S07]  /*b770*/  LDSM.16.MT88.4 R28, [R216+0x1d800] ;  /* 0x01d80000d81c783b */ /* 0x000f2e0000004200 */
[C---:B--2---:R-:W-:Y:S08]  /*b780*/  HMMA.16816.F32.BF16 R100, R4.reuse, R24, R100 ;  /* 0x000000180464723c */ /* 0x044ff00000041864 */
[----:B------:R-:W-:Y:S01]  /*b790*/  HMMA.16816.F32.BF16 R104, R4, R26, R104 ;  /* 0x0000001a0468723c */ /* 0x000fe20000041868 */
[----:B------:R-:W2:Y:S01]  /*b7a0*/  LDSM.16.MT88.4 R24, [R216+0x1f800] ;  /* 0x01f80000d818783b */ /* 0x000ea20000004200 */
[----:B------:R-:W-:-:S06]  /*b7b0*/  FADD.FTZ R2, R186, R3 ;  /* 0x00000003ba027221 */ /* 0x000fcc0000010000 */
[----:B---3--:R-:W-:Y:S01]  /*b7c0*/  HMMA.16816.F32.BF16 R116, R4, R8, R116 ;  /* 0x000000080474723c */ /* 0x008fe20000041874 */
[----:B------:R-:W-:-:S06]  /*b7d0*/  FADD.FTZ R2, R185, R2 ;  /* 0x00000002b9027221 */ /* 0x000fcc0000010000 */
[----:B------:R-:W-:-:S04]  /*b7e0*/  FADD.FTZ R8, R192, R21 ;  /* 0x00000015c0087221 */ /* 0x000fc80000010000 */
        /* <DEDUP_REMOVED lines=13> */
[----:B-1----:R-:W-:Y:S01]  /*b8c0*/  HMMA.16816.F32.BF16 R84, R4, R32, R84 ;  /* 0x000000200454723c */ /* 0x002fe20000041854 */
[----:B------:R-:W-:Y:S02]  /*b8d0*/  FADD.FTZ R167, R181, R182 ;  /* 0x000000b6b5a77221 */ /* 0x000fe40000010000 */
[----:B------:R-:W-:Y:S01]  /*b8e0*/  FADD.FTZ R176, R176, R179 ;  /* 0x000000b3b0b07221 */ /* 0x000fe20000010000 */
[----:B------:R-:W-:Y:S01]  /*b8f0*/  MOV R2, R0 ;  /* 0x0000000000027202 */ /* 0x000fe20000000f00 */
[----:B------:R-:W-:-:S03]  /*b900*/  FADD.FTZ R167, R184, R167 ;  /* 0x000000a7b8a77221 */ /* 0x000fc60000010000 */
[----:B------:R-:W-:Y:S01]  /*b910*/  HMMA.16816.F32.BF16 R88, R4, R34, R88 ;  /* 0x000000220458723c */ /* 0x000fe20000041858 */
[----:B------:R-:W-:Y:S01]  /*b920*/  FADD.FTZ R251, R175, R176 ;  /* 0x000000b0affb7221 */ /* 0x000fe20000010000 */
[----:B------:R-:W-:-:S06]  /*b930*/  MOV R3, R15 ;  /* 0x0000000f00037202 */ /* 0x000fcc0000000f00 */
[C---:B----4-:R-:W-:Y:S08]  /*b940*/  HMMA.16816.F32.BF16 R92, R4.reuse, R28, R92 ;  /* 0x0000001c045c723c */ /* 0x050ff0000004185c */
[C---:B------:R-:W-:Y:S08]  /*b950*/  HMMA.16816.F32.BF16 R96, R4.reuse, R30, R96 ;  /* 0x0000001e0460723c */ /* 0x040ff00000041860 */
[C---:B------:R-:W-:Y:S08]  /*b960*/  HMMA.16816.F32.BF16 R112, R4.reuse, R22, R112 ;  /* 0x000000160470723c */ /* 0x040ff00000041870 */
[C---:B------:R-:W-:Y:S08]  /*b970*/  HMMA.16816.F32.BF16 R120, R4.reuse, R10, R120 ;  /* 0x0000000a0478723c */ /* 0x040ff00000041878 */
[C---:B--2---:R-:W-:Y:S08]  /*b980*/  HMMA.16816.F32.BF16 R124, R4.reuse, R24, R124 ;  /* 0x00000018047c723c */ /* 0x044ff0000004187c */
[----:B------:R-:W-:Y:S01]  /*b990*/  HMMA.16816.F32.BF16 R128, R4, R26, R128 ;  /* 0x0000001a0480723c */ /* 0x000fe20000041880 */
[----:B------:R-:W-:Y:S07]  /*b9a0*/  @!P0 BRA `(.L_x_1376) ;  /* 0x0000468000008947 */ /* 0x000fee0003800000 */
[----:B------:R-:W-:Y:S01]  /*b9b0*/  UIADD3 UR37, UR35, -0x3, URZ ;  /* 0xfffffffd23257890 */ /* 0x000fe2000fffe03f */
[----:B------:R-:W-:-:S04]  /*b9c0*/  DEPBAR.LE SB0, 0x0 ;  /* 0x000080000000791a */ /* 0x000fc80000000000 */
[----:B------:R-:W-:Y:S01]  /*b9d0*/  USHF.R.S32.HI UR40, URZ, 0x1f, UR37 ;  /* 0x0000001f3f287899 */ /* 0x000fe20008011425 */
[----:B------:R-:W-:Y:S06]  /*b9e0*/  BAR.SYNC.DEFER_BLOCKING 0x0 ;  /* 0x0000000000007b1d */ /* 0x000fec0000010000 */
[----:B------:R-:W-:Y:S01]  /*b9f0*/  ULDC.64 UR4, c[0x0][0x1a0] ;  /* 0x0000680000047ab9 */ /* 0x000fe20000000a00 */
[----:B------:R-:W-:Y:S01]  /*ba00*/  STL.64 [R1+0x30], R14 ;  /* 0x0000300e01007387 */ /* 0x000fe20000100a00 */
[----:B------:R-:W-:Y:S02]  /*ba10*/  UIMAD UR40, UR40, UR4, URZ ;  /* 0x00000004282872a4 */ /* 0x000fe4000f8e023f */
[----:B------:R-:W-:Y:S01]  /*ba20*/  UIMAD.WIDE.U32 UR42, UR37, UR4, URZ ;  /* 0x00000004252a72a5 */ /* 0x000fe2000f8e003f */
[----:B------:R-:W-:Y:S01]  /*ba30*/  STL.64 [R1+0x28], R12 ;  /* 0x0000280c01007387 */ /* 0x000fe20000100a00 */
[----:B------:R-:W-:-:S04]  /*ba40*/  UIMAD UR5, UR37, UR5, UR40 ;  /* 0x00000005250572a4 */ /* 0x000fc8000f8e0228 */
[----:B------:R-:W-:Y:S01]  /*ba50*/  UIADD3 UR5, UR43, UR5, URZ ;  /* 0x000000052b057290 */ /* 0x000fe2000fffe03f */
[----:B------:R-:W-:Y:S02]  /*ba60*/  IMAD.U32 R4, RZ, RZ, UR42 ;  /* 0x0000002aff047e24 */ /* 0x000fe4000f8e00ff */
[----:B------:R-:W-:-:S03]  /*ba70*/  IMAD.U32 R5, RZ, RZ, UR43 ;  /* 0x0000002bff057e24 */ /* 0x000fc6000f8e00ff */
[----:B------:R-:W-:Y:S01]  /*ba80*/  IMAD.U32 R3, RZ, RZ, UR5 ;  /* 0x00000005ff037e24 */ /* 0x000fe2000f8e00ff */
[C---:B-----5:R-:W-:Y:S01]  /*ba90*/  LEA R5, P0, R4.reuse, R16, 0x6 ;  /* 0x0000001004057211 */ /* 0x060fe200078030ff */
[----:B------:R-:W-:Y:S03]  /*baa0*/  @P5 STS.128 [R232+0x18000], RZ ;  /* 0x018000ffe8005388 */ /* 0x000fe60000000c00 */
[C---:B------:R-:W-:Y:S02]  /*bab0*/  @!P5 LEA R6, P6, R5.reuse, c[0x0][0x170], 0x1 ;  /* 0x00005c000506da11 */ /* 0x040fe400078c08ff */
[----:B------:R-:W-:Y:S02]  /*bac0*/  LEA.HI.X R4, R4, R19, R3, 0x6, P0 ;  /* 0x0000001304047211 */ /* 0x000fe400000f3403 */
[C---:B------:R-:W-:Y:S02]  /*bad0*/  @!P4 LEA R20, P1, R5.reuse, c[0x0][0x170], 0x1 ;  /* 0x00005c000514ca11 */ /* 0x040fe400078208ff */
[----:B------:R-:W-:-:S02]  /*bae0*/  @!P3 LEA R10, P0, R5, c[0x0][0x170], 0x1 ;  /* 0x00005c00050aba11 */ /* 0x000fc400078008ff */
[C-C-:B------:R-:W-:Y:S02]  /*baf0*/  @!P5 LEA.HI.X R7, R5.reuse, c[0x0][0x174], R4.reuse, 0x1, P6 ;  /* 0x00005d000507da11 */ /* 0x140fe400030f0c04 */
[C---:B------:R-:W-:Y:S02]  /*bb00*/  IADD3 R3, P6, R5.reuse, UR25, RZ ;  /* 0x0000001905037c10 */ /* 0x040fe4000ffde0ff */
[C-C-:B------:R-:W-:Y:S01]  /*bb10*/  @!P4 LEA.HI.X R21, R5.reuse, c[0x0][0x174], R4.reuse, 0x1, P1 ;  /* 0x00005d000515ca11 */ /* 0x140fe200008f0c04 */
[----:B------:R-:W-:Y:S01]  /*bb20*/  @!PT LDS RZ, [RZ] ;  /* 0x00000000fffff984 */ /* 0x000fe20000000800 */
[----:B------:R-:W-:Y:S01]  /*bb30*/  @!PT LDS RZ, [RZ] ;  /* 0x00000000fffff984 */ /* 0x000fe20000000800 */
[----:B------:R-:W-:Y:S01]  /*bb40*/  @!PT LDS RZ, [RZ] ;  /* 0x00000000fffff984 */ /* 0x000fe20000000800 */
[----:B------:R1:W-:Y:S01]  /*bb50*/  @!P5 LDGSTS.E.BYPASS.LTC128B.128 [R232+0x18000], [R6.64] ;  /* 0x1800000006e8dfae */ /* 0x0003e2000b901d5e */
[C---:B------:R-:W-:Y:S02]  /*bb60*/  @!P2 LEA R8, P1, R5.reuse, c[0x0][0x170], 0x1 ;  /* 0x00005c000508aa11 */ /* 0x040fe400078208ff */
[----:B------:R-:W-:Y:S01]  /*bb70*/  @!P3 LEA.HI.X R11, R5, c[0x0][0x174], R4, 0x1, P0 ;  /* 0x00005d00050bba11 */ /* 0x000fe200000f0c04 */
[----:B------:R-:W-:Y:S01]  /*bb80*/  @P4 STS.128 [R232+0x1a000], RZ ;  /* 0x01a000ffe8004388 */ /* 0x000fe20000000c00 */
[----:B------:R-:W-:-:S02]  /*bb90*/  @!P5 LEA R24, P0, R3, c[0x0][0x170], 0x1 ;  /* 0x00005c000318da11 */ /* 0x000fc400078008ff */
[----:B------:R-:W-:Y:S01]  /*bba0*/  IADD3.X R2, R4, UR24, RZ, P6, !PT ;  /* 0x0000001804027c10 */ /* 0x000fe2000b7fe4ff */
[----:B------:R-:W-:Y:S01]  /*bbb0*/  @!PT LDS RZ, [RZ] ;  /* 0x00000000fffff984 */ /* 0x000fe20000000800 */
[----:B------:R-:W-:Y:S01]  /*bbc0*/  @!PT LDS RZ, [RZ] ;  /* 0x00000000fffff984 */ /* 0x000fe20000000800 */
[----:B------:R-:W-:Y:S01]  /*bbd0*/  @!PT LDS RZ, [RZ] ;  /* 0x00000000fffff984 */ /* 0x000fe20000000800 */
[----:B------:R2:W-:Y:S01]  /*bbe0*/  @!P4 LDGSTS.E.BYPASS.LTC128B.128 [R232+0x1a000], [R20.64+0x80] ;  /* 0x1a00008014e8cfae */ /* 0x0005e2000b901d5e */
[----:B------:R-:W-:Y:S02]  /*bbf0*/  @!P2 LEA.HI.X R9, R5, c[0x0][0x174], R4, 0x1, P1 ;  /* 0x00005d000509aa11 */ /* 0x000fe400008f0c04 */
        /* <DEDUP_REMOVED lines=39> */
[----:B--2---:R-:W4:Y:S04]  /*be70*/  LDSM.16.M88.4 R20, [R225+0x10800] ;  /* 0x01080000e114783b */ /* 0x004f280000000200 */
[----:B-1----:R-:W1:Y:S04]  /*be80*/  LDSM.16.M88.4 R4, [R225+0x11000] ;  /* 0x01100000e104783b */ /* 0x002e680000000200 */
[----:B------:R-:W2:Y:S04]  /*be90*/  LDSM.16.M88.4 R176, [R225+0x11800] ;  /* 0x01180000e1b0783b */ /* 0x000ea80000000200 */
[----:B------:R-:W-:Y:S04]  /*bea0*/  LDSM.16.M88.4 R180, [R224] ;  /* 0x00000000e0b4783b */ /* 0x000fe80000000200 */
[----:B------:R-:W1:Y:S04]  /*beb0*/  LDSM.16.M88.4 R172, [R223] ;  /* 0x00000000dfac783b */ /* 0x000e680000000200 */
[----:B------:R-:W1:Y:S04]  /*bec0*/  LDSM.16.M88.4 R168, [R215] ;  /* 0x00000000d7a8783b */ /* 0x000e680000000200 */
[----:B------:R-:W1:Y:S04]  /*bed0*/  LDSM.16.M88.4 R12, [R214] ;  /* 0x00000000d60c783b */ /* 0x000e680000000200 */
[----:B------:R-:W1:Y:S04]  /*bee0*/  LDSM.16.M88.4 R196, [R213] ;  /* 0x00000000d5c4783b */ /* 0x000e680000000200 */
[----:B------:R-:W-:Y:S01]  /*bef0*/  LDSM.16.M88.4 R184, [R222] ;  /* 0x00000000deb8783b */ /* 0x000fe20000000200 */
[C---:B---3--:R-:W-:Y:S03]  /*bf00*/  HMMA.16816.F32.BF16 R32, R188.reuse, R28, RZ ;  /* 0x0000001cbc20723c */ /* 0x048fe600000418ff */
[----:B------:R-:W0:Y:S05]  /*bf10*/  LDGDEPBAR ;  /* 0x00000000000079af */ /* 0x000e2a0000000000 */
[C---:B----4-:R-:W-:Y:S08]  /*bf20*/  HMMA.16816.F32.BF16 R24, R188.reuse, R20, RZ ;  /* 0x00000014bc18723c */ /* 0x050ff000000418ff */
[C---:B------:R-:W-:Y:S08]  /*bf30*/  HMMA.16816.F32.BF16 R28, R188.reuse, R30, RZ ;  /* 0x0000001ebc1c723c */ /* 0x040ff000000418ff */
[C---:B------:R-:W-:Y:S08]  /*bf40*/  HMMA.16816.F32.BF16 R20, R188.reuse, R22, RZ ;  /* 0x00000016bc14723c */ /* 0x040ff000000418ff */
[C---:B-1----:R-:W-:Y:S08]  /*bf50*/  HMMA.16816.F32.BF16 R8, R188.reuse, R4, RZ ;  /* 0x00000004bc08723c */ /* 0x042ff000000418ff */
[C---:B------:R-:W-:Y:S08]  /*bf60*/  HMMA.16816.F32.BF16 R4, R188.reuse, R6, RZ ;  /* 0x00000006bc04723c */ /* 0x040ff000000418ff */
[C---:B--2---:R-:W-:Y:S08]  /*bf70*/  HMMA.16816.F32.BF16 R192, R188.reuse, R176, RZ ;  /* 0x000000b0bcc0723c */ /* 0x044ff000000418ff */
[----:B------:R-:W-:Y:S01]  /*bf80*/  HMMA.16816.F32.BF16 R188, R188, R178, RZ ;  /* 0x000000b2bcbc723c */ /* 0x000fe200000418ff */
        /* <DEDUP_REMOVED lines=20> */
[C---:B---3--:R-:W-:Y:S08]  /*c0d0*/  HMMA.16816.F32.BF16 R8, R184.reuse, R168, R8 ;  /* 0x000000a8b808723c */ /* 0x048ff00000041808 */
[C---:B------:R-:W-:Y:S01]  /*c0e0*/  HMMA.16816.F32.BF16 R4, R184.reuse, R170, R4 ;  /* 0x000000aab804723c */ /* 0x040fe20000041804 */
[----:B------:R-:W3:Y:S07]  /*c0f0*/  LDSM.16.M88.4 R168, [R212+0x1000] ;  /* 0x00100000d4a8783b */ /* 0x000eee0000000200 */
[----:B----4-:R-:W-:Y:S08]  /*c100*/  HMMA.16816.F32.BF16 R192, R184, R12, R192 ;  /* 0x0000000cb8c0723c */ /* 0x010ff000000418c0 */
        /* <DEDUP_REMOVED lines=9> */
[----:B------:R-:W-:Y:S01]  /*c1a0*/  HMMA.16816.F32.BF16 R188, R184, R14, R188 ;  /* 0x0000000eb8bc723c */ /* 0x000fe200000418bc */
[----:B------:R-:W3:Y:S04]  /*c1b0*/  LDSM.16.M88.4 R184, [R225+0x13000] ;  /* 0x01300000e1b8783b */ /* 0x000ee80000000200 */
[----:B------:R-:W-:Y:S03]  /*c1c0*/  LDSM.16.M88.4 R12, [R219+0x14800] ;  /* 0x01480000db0c783b */ /* 0x000fe60000000200 */
[----:B------:R-:W-:Y:S08]  /*c1d0*/  HMMA.16816.F32.BF16 R192, R180, R196, R192 ;  /* 0x000000c4b4c0723c */ /* 0x000ff000000418c0 */
[----:B-1----:R-:W-:Y:S08]  /*c1e0*/  HMMA.16816.F32.BF16 R32, R176, R172, R32 ;  /* 0x000000acb020723c */ /* 0x002ff00000041820 */
[----:B------:R-:W-:Y:S01]  /*c1f0*/  HMMA.16816.F32.BF16 R188, R180, R198, R188 ;  /* 0x000000c6b4bc723c */ /* 0x000fe200000418bc */
[----:B------:R-:W1:Y:S04]  /*c200*/  LDSM.16.M88.4 R180, [R225+0x13800] ;  /* 0x01380000e1b4783b */ /* 0x000e680000000200 */
[----:B------:R-:W-:Y:S03]  /*c210*/  LDSM.16.M88.4 R196, [R210] ;  /* 0x00000000d2c4783b */ /* 0x000fe60000000200 */
[C---:B------:R-:W-:Y:S01]  /*c220*/  HMMA.16816.F32.BF16 R28, R176.reuse, R174, R28 ;  /* 0x000000aeb01c723c */ /* 0x040fe2000004181c */
[----:B------:R-:W4:Y:S07]  /*c230*/  LDSM.16.M88.4 R172, [R224+0x4000] ;  /* 0x00400000e0ac783b */ /* 0x000f2e0000000200 */
[C---:B--2---:R-:W-:Y:S08]  /*c240*/  HMMA.16816.F32.BF16 R24, R176.reuse, R168, R24 ;  /* 0x000000a8b018723c */ /* 0x044ff00000041818 */
[C---:B------:R-:W-:Y:S01]  /*c250*/  HMMA.16816.F32.BF16 R20, R176.reuse, R170, R20 ;  /* 0x000000aab014723c */ /* 0x040fe20000041814 */
[----:B------:R-:W2:Y:S07]  /*c260*/  LDSM.16.M88.4 R168, [R211] ;  /* 0x00000000d3a8783b */ /* 0x000eae0000000200 */
[C---:B---3--:R-:W-:Y:S08]  /*c270*/  HMMA.16816.F32.BF16 R8, R176.reuse, R184, R8 ;  /* 0x000000b8b008723c */ /* 0x048ff00000041808 */
[C---:B------:R-:W-:Y:S01]  /*c280*/  HMMA.16816.F32.BF16 R4, R176.reuse, R186, R4 ;  /* 0x000000bab004723c */ /* 0x040fe20000041804 */
[----:B------:R-:W3:Y:S07]  /*c290*/  LDSM.16.M88.4 R184, [R209] ;  /* 0x00000000d1b8783b */ /* 0x000eee0000000200 */
[C---:B-1----:R-:W-:Y:S08]  /*c2a0*/  HMMA.16816.F32.BF16 R192, R176.reuse, R180, R192 ;  /* 0x000000b4b0c0723c */ /* 0x042ff000000418c0 */
[----:B------:R-:W-:Y:S01]  /*c2b0*/  HMMA.16816.F32.BF16 R188, R176, R182, R188 ;  /* 0x000000b6b0bc723c */ /* 0x000fe200000418bc */
[----:B------:R-:W1:Y:S04]  /*c2c0*/  LDSM.16.M88.4 R180, [R208] ;  /* 0x00000000d0b4783b */ /* 0x000e680000000200 */
[----:B------:R-:W-:Y:S03]  /*c2d0*/  LDSM.16.M88.4 R176, [R222+0x4000] ;  /* 0x00400000deb0783b */ /* 0x000fe60000000200 */
[C---:B----4-:R-:W-:Y:S08]  /*c2e0*/  HMMA.16816.F32.BF16 R24, R172.reuse, R196, R24 ;  /* 0x000000c4ac18723c */ /* 0x050ff00000041818 */
[C---:B--2---:R-:W-:Y:S08]  /*c2f0*/  HMMA.16816.F32.BF16 R32, R172.reuse, R168, R32 ;  /* 0x000000a8ac20723c */ /* 0x044ff00000041820 */
[C---:B------:R-:W-:Y:S01]  /*c300*/  HMMA.16816.F32.BF16 R28, R172.reuse, R170, R28 ;  /* 0x000000aaac1c723c */ /* 0x040fe2000004181c */
[----:B------:R-:W2:Y:S07]  /*c310*/  LDSM.16.M88.4 R168, [R219+0x12000] ;  /* 0x01200000dba8783b */ /* 0x000eae0000000200 */
[C---:B---3--:R-:W-:Y:S08]  /*c320*/  HMMA.16816.F32.BF16 R8, R172.reuse, R184, R8 ;  /* 0x000000b8ac08723c */ /* 0x048ff00000041808 */
[C---:B------:R-:W-:Y:S01]  /*c330*/  HMMA.16816.F32.BF16 R4, R172.reuse, R186, R4 ;  /* 0x000000baac04723c */ /* 0x040fe20000041804 */
[----:B------:R-:W3:Y:S07]  /*c340*/  LDSM.16.M88.4 R184, [R219+0x13000] ;  /* 0x01300000dbb8783b */ /* 0x000eee0000000200 */
        /* <DEDUP_REMOVED lines=108> */
[----:B------:R2:W5:Y:S04]  /*ca10*/  LDL.LU.64 R14, [R1+0x30] ;  /* 0x00003000010e7983 */ /* 0x0005680000300a00 */
[----:B------:R2:W5:Y:S01]  /*ca20*/  LDL.LU.64 R12, [R1+0x28] ;  /* 0x00002800010c7983 */ /* 0x0005620000300a00 */
[----:B------:R-:W-:-:S02]  /*ca30*/  UISETP.GT.AND UP0, UPT, UR37, UR19, UPT ;  /* 0x000000132500728c */ /* 0x000fc4000bf04270 */
[----:B---3--:R-:W-:Y:S01]  /*ca40*/  HMMA.16816.F32.BF16 R32, R184, R180, R32 ;  /* 0x000000b4b820723c */ /* 0x008fe20000041820 */
[----:B------:R-:W3:Y:S03]  /*ca50*/  LDSM.16.M88.4 R196, [R212+0x7000] ;  /* 0x00700000d4c4783b */ /* 0x000ee60000000200 */
[----:B------:R-:W-:-:S04]  /*ca60*/  PLOP3.LUT P0, PT, PT, PT, UP0, 0x80, 0x0 ;  /* 0x000000000000781c */ /* 0x000fc80003f0f008 */
[C---:B------:R-:W-:Y:S01]  /*ca70*/  HMMA.16816.F32.BF16 R28, R184.reuse, R182, R28 ;  /* 0x000000b6b81c723c */ /* 0x040fe2000004181c */
[----:B------:R-:W2:Y:S07]  /*ca80*/  LDSM.16.M88.4 R180, [R221+0xc000] ;  /* 0x00c00000ddb4783b */ /* 0x000eae0000000200 */
[C---:B----4-:R-:W-:Y:S08]  /*ca90*/  HMMA.16816.F32.BF16 R24, R184.reuse, R176, R24 ;  /* 0x000000b0b818723c */ /* 0x050ff00000041818 */
[C---:B------:R-:W-:Y:S01]  /*caa0*/  HMMA.16816.F32.BF16 R20, R184.reuse, R178, R20 ;  /* 0x000000b2b814723c */ /* 0x040fe20000041814 */
[----:B------:R-:W4:Y:S07]  /*cab0*/  LDSM.16.M88.4 R176, [R212+0x6000] ;  /* 0x00600000d4b0783b */ /* 0x000f2e0000000200 */
[C---:B-1----:R-:W-:Y:S08]  /*cac0*/  HMMA.16816.F32.BF16 R8, R184.reuse, R172, R8 ;  /* 0x000000acb808723c */ /* 0x042ff00000041808 */
[----:B------:R-:W-:Y:S01]  /*cad0*/  HMMA.16816.F32.BF16 R4, R184, R174, R4 ;  /* 0x000000aeb804723c */ /* 0x000fe20000041804 */
[----:B---3--:R-:W-:Y:S01]  /*cae0*/  IMAD.MOV.U32 R165, RZ, RZ, R196 ;  /* 0x000000ffffa57224 */ /* 0x008fe200078e00c4 */
[----:B------:R-:W1:Y:S01]  /*caf0*/  LDSM.16.M88.4 R172, [R212+0x6800] ;  /* 0x00680000d4ac783b */ /* 0x000e620000000200 */
[----:B------:R-:W-:-:S02]  /*cb00*/  IMAD.MOV.U32 R164, RZ, RZ, R197 ;  /* 0x000000ffffa47224 */ /* 0x000fc400078e00c5 */
[----:B------:R-:W-:Y:S02]  /*cb10*/  IMAD.MOV.U32 R3, RZ, RZ, R198 ;  /* 0x000000ffff037224 */ /* 0x000fe400078e00c6 */
[----:B------:R-:W-:Y:S01]  /*cb20*/  IMAD.MOV.U32 R2, RZ, RZ, R199 ;  /* 0x000000ffff027224 */ /* 0x000fe200078e00c7 */
[----:B------:R-:W-:Y:S01]  /*cb30*/  HMMA.16816.F32.BF16 R192, R184, R168, R192 ;  /* 0x000000a8b8c0723c */ /* 0x000fe200000418c0 */
[----:B------:R-:W3:Y:S01]  /*cb40*/  LDSM.16.M88.4 R196, [R212+0x7800] ;  /* 0x00780000d4c4783b */ /* 0x000ee20000000200 */
[----:B------:R-:W-:-:S05]  /*cb50*/  DEPBAR.LE SB0, 0x0 ;  /* 0x000080000000791a */ /* 0x000fca0000000000 */
[----:B------:R-:W-:Y:S01]  /*cb60*/  IMAD.MOV.U32 R168, RZ, RZ, R165 ;  /* 0x000000ffffa87224 */ /* 0x000fe200078e00a5 */
[----:B------:R-:W-:Y:S01]  /*cb70*/  HMMA.16816.F32.BF16 R188, R184, R170, R188 ;  /* 0x000000aab8bc723c */ /* 0x000fe200000418bc */
[----:B------:R-:W-:-:S06]  /*cb80*/  IMAD.MOV.U32 R169, RZ, RZ, R164 ;  /* 0x000000ffffa97224 */ /* 0x000fcc00078e00a4 */
[----:B------:R-:W-:Y:S01]  /*cb90*/  IMAD.MOV.U32 R170, RZ, RZ, R3 ;  /* 0x000000ffffaa7224 */ /* 0x000fe200078e0003 */
[----:B--2---:R-:W-:Y:S01]  /*cba0*/  HMMA.16816.F32.BF16 R8, R180, R168, R8 ;  /* 0x000000a8b408723c */ /* 0x004fe20000041808 */
[----:B------:R-:W-:-:S07]  /*cbb0*/  IMAD.MOV.U32 R171, RZ, RZ, R2 ;  /* 0x000000ffffab7224 */ /* 0x000fce00078e0002 */
[C---:B----4-:R-:W-:Y:S08]  /*cbc0*/  HMMA.16816.F32.BF16 R32, R180.reuse, R176, R32 ;  /* 0x000000b0b420723c */ /* 0x050ff00000041820 */
[C---:B------:R-:W-:Y:S08]  /*cbd0*/  HMMA.16816.F32.BF16 R28, R180.reuse, R178, R28 ;  /* 0x000000b2b41c723c */ /* 0x040ff0000004181c */
[C---:B-1----:R-:W-:Y:S08]  /*cbe0*/  HMMA.16816.F32.BF16 R24, R180.reuse, R172, R24 ;  /* 0x000000acb418723c */ /* 0x042ff00000041818 */
[C---:B------:R-:W-:Y:S08]  /*cbf0*/  HMMA.16816.F32.BF16 R20, R180.reuse, R174, R20 ;  /* 0x000000aeb414723c */ /* 0x040ff00000041814 */
[C---:B------:R-:W-:Y:S08]  /*cc00*/  HMMA.16816.F32.BF16 R4, R180.reuse, R170, R4 ;  /* 0x000000aab404723c */ /* 0x040ff00000041804 */
[C---:B---3--:R-:W-:Y:S08]  /*cc10*/  HMMA.16816.F32.BF16 R192, R180.reuse, R196, R192 ;  /* 0x000000c4b4c0723c */ /* 0x048ff000000418c0 */
        /* <DEDUP_REMOVED lines=16> */
[C---:B------:R-:W-:Y:S02]  /*cd20*/  @!P5 LEA R172, P1, R164.reuse, c[0x0][0x168], 0x1 ;  /* 0x00005a00a4acda11 */ /* 0x040fe400078208ff */
[----:B------:R-:W-:Y:S02]  /*cd30*/  @!P3 LEA R174, P6, R164, c[0x0][0x168], 0x1 ;  /* 0x00005a00a4aeba11 */ /* 0x000fe400078c08ff */
[----:B------:R-:W-:Y:S02]  /*cd40*/  LEA.HI.X R3, R2, R243, R3, 0x6, P0 ;  /* 0x000000f302037211 */ /* 0x000fe400000f3403 */
[C---:B------:R-:W-:Y:S02]  /*cd50*/  @!P4 LEA R176, P0, R164.reuse, c[0x0][0x168], 0x1 ;  /* 0x00005a00a4b0ca11 */ /* 0x040fe400078008ff */
[C-C-:B------:R-:W-:Y:S02]  /*cd60*/  @!P5 LEA.HI.X R173, R164.reuse, c[0x0][0x16c], R3.reuse, 0x1, P1 ;  /* 0x00005b00a4adda11 */ /* 0x140fe400008f0c03 */
[----:B------:R-:W-:-:S02]  /*cd70*/  @!P4 LEA.HI.X R177, R164, c[0x0][0x16c], R3, 0x1, P0 ;  /* 0x00005b00a4b1ca11 */ /* 0x000fc400000f0c03 */
[C---:B------:R-:W-:Y:S01]  /*cd80*/  @!P2 LEA R168, P0, R164.reuse, c[0x0][0x168], 0x1 ;  /* 0x00005a00a4a8aa11 */ /* 0x040fe200078008ff */
[----:B------:R-:W-:Y:S01]  /*cd90*/  @!PT LDS RZ, [RZ] ;  /* 0x00000000fffff984 */ /* 0x000fe20000000800 */
[----:B------:R-:W-:Y:S01]  /*cda0*/  @!PT LDS RZ, [RZ] ;  /* 0x00000000fffff984 */ /* 0x000fe20000000800 */
[----:B------:R-:W-:Y:S01]  /*cdb0*/  @!PT LDS RZ, [RZ] ;  /* 0x00000000fffff984 */ /* 0x000fe20000000800 */
[----:B------:R2:W-:Y:S01]  /*cdc0*/  @!P5 LDGSTS.E.BYPASS.LTC128B.128 [R232+0x10000], [R172.64] ;  /* 0x10000000ace8dfae */ /* 0x0005e2000b901d5e */
[C---:B------:R-:W-:Y:S02]  /*cdd0*/  IADD3 R2, P1, R164.reuse, UR21, RZ ;  /* 0x00000015a4027c10 */ /* 0x040fe4000ff3e0ff */
[C-C-:B------:R-:W-:Y:S01]  /*cde0*/  @!P3 LEA.HI.X R175, R164.reuse, c[0x0][0x16c], R3.reuse, 0x1, P6 ;  /* 0x00005b00a4afba11 */ /* 0x140fe200030f0c03 */
[----:B------:R1:W-:Y:S01]  /*cdf0*/  @P4 STS.128 [R232+0x12000], RZ ;  /* 0x012000ffe8004388 */ /* 0x0003e20000000c00 */
[----:B------:R-:W-:Y:S02]  /*ce00*/  @!P2 LEA.HI.X R169, R164, c[0x0][0x16c], R3, 0x1, P0 ;  /* 0x00005b00a4a9aa11 */ /* 0x000fe400000f0c03 */
[----:B------:R-:W-:Y:S01]  /*ce10*/  @!P5 LEA R170, P6, R2, c[0x0][0x168], 0x1 ;  /* 0x00005a0002aada11 */ /* 0x000fe200078c08ff */
[----:B------:R-:W-:Y:S01]  /*ce20*/  @!PT LDS RZ, [RZ] ;  /* 0x00000000fffff984 */ /* 0x000fe20000000800 */
[----:B------:R-:W-:Y:S01]  /*ce30*/  @!PT LDS RZ, [RZ] ;  /* 0x00000000fffff984 */ /* 0x000fe20000000800 */
[----:B------:R-:W-:Y:S01]  /*ce40*/  @!PT LDS RZ, [RZ] ;  /* 0x00000000fffff984 */ /* 0x000fe20000000800 */
[----:B------:R1:W-:Y:S01]  /*ce50*/  @!P4 LDGSTS.E.BYPASS.LTC128B.128 [R232+0x12000], [R176.64+0x80] ;  /* 0x12000080b0e8cfae */ /* 0x0003e2000b901d5e */
[----:B------:R-:W-:-:S02]  /*ce60*/  IADD3.X R3, R3, UR20, RZ, P1, !PT ;  /* 0x0000001403037c10 */ /* 0x000fc40008ffe4ff */
[C---:B------:R-:W-:Y:S01]  /*ce70*/  @!P3 LEA R164, P0, R2.reuse, c[0x0][0x168], 0x1 ;  /* 0x00005a0002a4ba11 */ /* 0x040fe200078008ff */
[----:B------:R1:W-:Y:S01]  /*ce80*/  @P3 STS.128 [R232+0x14000], RZ ;  /* 0x014000ffe8003388 */ /* 0x0003e20000000c00 */
[C-C-:B------:R-:W-:Y:S02]  /*ce90*/  @!P5 LEA.HI.X R171, R2.reuse, c[0x0][0x16c], R3.reuse, 0x1, P6 ;  /* 0x00005b0002abda11 */ /* 0x140fe400030f0c03 */
        /* <DEDUP_REMOVED lines=35> */
.L_x_1382:
[----:B------:R-:W-:Y:S05]  /*d0d0*/  BSYNC B0 ;  /* 0x0000000000007941 */ /* 0x000fea0003800000 */
.L_x_1381:
[----:B------:R-:W0:Y:S02]  /*d0e0*/  LDGDEPBAR ;  /* 0x00000000000079af */ /* 0x000e240000000000 */
.L_x_1380:
[----:B------:R-:W-:Y:S01]  /*d0f0*/  IMAD.U32 R2, RZ, RZ, UR37 ;  /* 0x00000025ff027e24 */ /* 0x000fe2000f8e00ff */
[----:B------:R-:W-:Y:S01]  /*d100*/  USHF.L.U32 UR4, UR37, 0x1, URZ ;  /* 0x0000000125047899 */ /* 0x000fe2000800063f */
[----:B-1---5:R-:W-:Y:S01]  /*d110*/  IMAD.WIDE.U32 R168, R12, -0x2daee0ad, RZ ;  /* 0xd2511f530ca87825 */ /* 0x022fe200078e00ff */
[----:B------:R1:W-:Y:S03]  /*d120*/  STL.64 [R1+0x28], R16 ;  /* 0x0000281001007387 */ /* 0x0003e60000100a00 */
[----:B------:R-:W-:-:S05]  /*d130*/  IMAD R2, R2, 0x40, R231 ;  /* 0x0000004002027824 */ /* 0x000fca00078e02e7 */
[C---:B------:R-:W-:Y:S02]  /*d140*/  IADD3 R3, R2.reuse, 0x1, RZ ;  /* 0x0000000102037810 */ /* 0x040fe40007ffe0ff */
[CC--:B------:R-:W-:Y:S02]  /*d150*/  ISETP.GE.AND P0, PT, R2.reuse, R239.reuse, PT ;  /* 0x000000ef0200720c */ /* 0x0c0fe40003f06270 */
[C---:B------:R-:W-:Y:S02]  /*d160*/  ISETP.GE.AND P6, PT, R3.reuse, R239, PT ;  /* 0x000000ef0300720c */ /* 0x040fe40003fc6270 */
[C---:B------:R-:W-:Y:S02]  /*d170*/  ISETP.GE.AND P1, PT, R3.reuse, R233, PT ;  /* 0x000000e90300720c */ /* 0x040fe40003f26270 */
[----:B------:R-:W-:Y:S02]  /*d180*/  IADD3 R165, R2, 0x8, RZ ;  /* 0x0000000802a57810 */ /* 0x000fe40007ffe0ff */
[----:B------:R-:W-:-:S02]  /*d190*/  ISETP.LT.OR P6, PT, R3, R240, P6 ;  /* 0x000000f00300720c */ /* 0x000fc400037c1670 */
[----:B------:R-:W-:Y:S02]  /*d1a0*/  ISETP.LT.OR P1, PT, R3, R238, P1 ;  /* 0x000000ee0300720c */ /* 0x000fe40000f21670 */
[C---:B------:R-:W-:Y:S02]  /*d1b0*/  ISETP.LT.OR P0, PT, R2.reuse, R240, P0 ;  /* 0x000000f00200720c */ /* 0x040fe40000701670 */
[----:B------:R-:W-:Y:S02]  /*d1c0*/  IADD3 R3, R2, 0x9, RZ ;  /* 0x0000000902037810 */ /* 0x000fe40007ffe0ff */
[-C--:B------:R-:W-:Y:S02]  /*d1d0*/  ISETP.GE.AND P3, PT, R165, R239.reuse, PT ;  /* 0x000000efa500720c */ /* 0x080fe40003f66270 */
[----:B------:R-:W-:Y:S02]  /*d1e0*/  FSEL R164, R32, -INF , !P0 ;  /* 0xff80000020a47808 */ /* 0x000fe40004000000 */
[----:B------:R-:W-:-:S02]  /*d1f0*/  ISETP.GE.AND P5, PT, R3, R239, PT ;  /* 0x000000ef0300720c */ /* 0x000fc40003fa6270 */
[-C--:B------:R-:W-:Y:S02]  /*d200*/  ISETP.GE.AND P0, PT, R3, R233.reuse, PT ;  /* 0x000000e90300720c */ /* 0x080fe40003f06270 */
[CC--:B------:R-:W-:Y:S02]  /*d210*/  ISETP.LT.OR P3, PT, R165.reuse, R240.reuse, P3 ;  /* 0x000000f0a500720c */ /* 0x0c0fe40001f61670 */
[-C--:B------:R-:W-:Y:S02]  /*d220*/  ISETP.GE.AND P4, PT, R2, R233.reuse, PT ;  /* 0x000000e90200720c */ /* 0x080fe40003f86270 */
[----:B------:R-:W-:Y:S02]  /*d230*/  ISETP.GE.AND P2, PT, R165, R233, PT ;  /* 0x000000e9a500720c */ /* 0x000fe40003f46270 */
[C---:B------:R-:W-:Y:S02]  /*d240*/  ISETP.LT.OR P5, PT, R3.reuse, R240, P5 ;  /* 0x000000f00300720c */ /* 0x040fe40002fa1670 */
[----:B------:R-:W-:-:S02]  /*d250*/  ISETP.LT.OR P0, PT, R3, R238, P0 ;  /* 0x000000ee0300720c */ /* 0x000fc40000701670 */
[C---:B------:R-:W-:Y:S02]  /*d260*/  IADD3 R32, R2.reuse, 0x10, RZ ;  /* 0x0000001002207810 */ /* 0x040fe40007ffe0ff */
[----:B------:R-:W-:Y:S02]  /*d270*/  IADD3 R3, R2, 0x11, RZ ;  /* 0x0000001102037810 */ /* 0x000fe40007ffe0ff */
[----:B------:R-:W-:Y:S02]  /*d280*/  FSEL R172, R28, -INF , !P3 ;  /* 0xff8000001cac7808 */ /* 0x000fe40005800000 */
[C---:B------:R-:W-:Y:S02]  /*d290*/  IADD3 R28, R2.reuse, 0x18, RZ ;  /* 0x00000018021c7810 */ /* 0x040fe40007ffe0ff */
[-C--:B------:R-:W-:Y:S02]  /*d2a0*/  ISETP.LT.OR P4, PT, R2, R238.reuse, P4 ;  /* 0x000000ee0200720c */ /* 0x080fe40002781670 */
[----:B------:R-:W-:-:S02]  /*d2b0*/  ISETP.LT.OR P2, PT, R165, R238, P2 ;  /* 0x000000eea500720c */ /* 0x000fc40001741670 */
[----:B------:R-:W-:Y:S02]  /*d2c0*/  FSEL R170, R33, -INF , !P6 ;  /* 0xff80000021aa7808 */ /* 0x000fe40007000000 */
[----:B------:R-:W-:Y:S02]  /*d2d0*/  FSEL R185, R35, -INF , !P1 ;  /* 0xff80000023b97808 */ /* 0x000fe40004800000 */
[-C--:B------:R-:W-:Y:S02]  /*d2e0*/  ISETP.GE.AND P1, PT, R32, R239.reuse, PT ;  /* 0x000000ef2000720c */ /* 0x080fe40003f26270 */
[C---:B------:R-:W-:Y:S02]  /*d2f0*/  ISETP.GE.AND P6, PT, R3.reuse, R239, PT ;  /* 0x000000ef0300720c */ /* 0x040fe40003fc6270 */
[----:B------:R-:W-:Y:S02]  /*d300*/  ISETP.GE.AND P3, PT, R3, R233, PT ;  /* 0x000000e90300720c */ /* 0x000fe40003f66270 */
[----:B------:R-:W-:-:S02]  /*d310*/  FSEL R171, R31, -INF , !P0 ;  /* 0xff8000001fab7808 */ /* 0x000fc40004000000 */
[----:B------:R-:W-:Y:S02]  /*d320*/  ISETP.GE.AND P0, PT, R28, R239, PT ;  /* 0x000000ef1c00720c */ /* 0x000fe40003f06270 */
[----:B------:R-:W-:Y:S02]  /*d330*/  FSEL R187, R34, -INF , !P4 ;  /* 0xff80000022bb7808 */ /* 0x000fe40006000000 */
[----:B------:R-:W-:Y:S02]  /*d340*/  ISETP.GE.AND P4, PT, R32, R233, PT ;  /* 0x000000e92000720c */ /* 0x000fe40003f86270 */
[----:B------:R-:W-:Y:S02]  /*d350*/  FSEL R165, R30, -INF , !P2 ;  /* 0xff8000001ea57808 */ /* 0x000fe40005000000 */
[-C--:B------:R-:W-:Y:S02]  /*d360*/  ISETP.LT.OR P1, PT, R32, R240.reuse, P1 ;  /* 0x000000f02000720c */ /* 0x080fe40000f21670 */
[----:B------:R-:W-:-:S02]  /*d370*/  ISETP.LT.OR P6, PT, R3, R240, P6 ;  /* 0x000000f00300720c */ /* 0x000fc400037c1670 */
[----:B------:R-:W-:Y:S02]  /*d380*/  ISETP.LT.OR P3, PT, R3, R238, P3 ;  /* 0x000000ee0300720c */ /* 0x000fe40001f61670 */
[----:B------:R-:W-:Y:S02]  /*d390*/  ISETP.GE.AND P2, PT, R28, R233, PT ;  /* 0x000000e91c00720c */ /* 0x000fe40003f46270 */
[----:B------:R-:W-:Y:S02]  /*d3a0*/  IADD3 R3, R2, 0x19, RZ ;  /* 0x0000001902037810 */ /* 0x000fe40007ffe0ff */
[----:B------:R-:W-:Y:S02]  /*d3b0*/  ISETP.LT.OR P0, PT, R28, R240, P0 ;  /* 0x000000f01c00720c */ /* 0x000fe40000701670 */
[----:B------:R-:W-:Y:S02]  /*d3c0*/  ISETP.LT.OR P4, PT, R32, R238, P4 ;  /* 0x000000ee2000720c */ /* 0x000fe40002781670 */
[----:B------:R-:W-:-:S02]  /*d3d0*/  FSEL R166, R29, -INF , !P5 ;  /* 0xff8000001da67808 */ /* 0x000fc40006800000 */
[----:B------:R-:W-:Y:S02]  /*d3e0*/  FSEL R24, R24, -INF , !P1 ;  /* 0xff80000018187808 */ /* 0x000fe40004800000 */
[----:B------:R-:W-:Y:S02]  /*d3f0*/  ISETP.LT.OR P2, PT, R28, R238, P2 ;  /* 0x000000ee1c00720c */ /* 0x000fe40001741670 */
[C---:B------:R-:W-:Y:S02]  /*d400*/  ISETP.GE.AND P5, PT, R3.reuse, R239, PT ;  /* 0x000000ef0300720c */ /* 0x040fe40003fa6270 */
[----:B------:R-:W-:Y:S02]  /*d410*/  ISETP.GE.AND P1, PT, R3, R233, PT ;  /* 0x000000e90300720c */ /* 0x000fe40003f26270 */
[----:B------:R-:W-:Y:S02]  /*d420*/  FSEL R28, R20, -INF , !P0 ;  /* 0xff800000141c7808 */ /* 0x000fe40004000000 */
[----:B------:R-:W-:-:S02]  /*d430*/  IADD3 R20, R2, 0x28, RZ ;  /* 0x0000002802147810 */ /* 0x000fc40007ffe0ff */
[----:B------:R-:W-:Y:S02]  /*d440*/  FSEL R29, R26, -INF , !P4 ;  /* 0xff8000001a1d7808 */ /* 0x000fe40006000000 */
[----:B------:R-:W-:Y:S02]  /*d450*/  FSEL R26, R25, -INF , !P6 ;  /* 0xff800000191a7808 */ /* 0x000fe40007000000 */
[C---:B------:R-:W-:Y:S02]  /*d460*/  ISETP.LT.OR P5, PT, R3.reuse, R240, P5 ;  /* 0x000000f00300720c */ /* 0x040fe40002fa1670 */
[----:B------:R-:W-:Y:S02]  /*d470*/  ISETP.LT.OR P1, PT, R3, R238, P1 ;  /* 0x000000ee0300720c */ /* 0x000fe40000f21670 */
[----:B------:R-:W-:Y:S02]  /*d480*/  FSEL R25, R22, -INF , !P2 ;  /* 0xff80000016197808 */ /* 0x000fe40005000000 */
[----:B------:R-:W-:-:S02]  /*d490*/  IADD3 R3, R2, 0x21, RZ ;  /* 0x0000002102037810 */ /* 0x000fc40007ffe0ff */
[CC--:B------:R-:W-:Y:S02]  /*d4a0*/  ISETP.GE.AND P2, PT, R20.reuse, R239.reuse, PT ;  /* 0x000000ef1400720c */ /* 0x0c0fe40003f46270 */
[C---:B------:R-:W-:Y:S02]  /*d4b0*/  ISETP.GE.AND P6, PT, R3.reuse, R239, PT ;  /* 0x000000ef0300720c */ /* 0x040fe40003fc6270 */
[-C--:B------:R-:W-:Y:S02]  /*d4c0*/  ISETP.LT.OR P2, PT, R20, R240.reuse, P2 ;  /* 0x000000f01400720c */ /* 0x080fe40001741670 */
[----:B------:R-:W-:Y:S02]  /*d4d0*/  ISETP.LT.OR P6, PT, R3, R240, P6 ;  /* 0x000000f00300720c */ /* 0x000fe400037c1670 */
[----:B------:R-:W-:Y:S02]  /*d4e0*/  FSEL R246, R4, -INF , !P2 ;  /* 0xff80000004f67808 */ /* 0x000fe40005000000 */
[----:B------:R-:W-:-:S02]  /*d4f0*/  IADD3 R30, R2, 0x20, RZ ;  /* 0x00000020021e7810 */ /* 0x000fc40007ffe0ff */
[----:B------:R-:W-:Y:S02]  /*d500*/  FMNMX.FTZ R4, R0, R187, !PT ;  /* 0x000000bb00047209 */ /* 0x000fe40007810000 */
[----:B------:R-:W-:Y:S02]  /*d510*/  FSEL R198, R9, -INF , !P6 ;  /* 0xff80000009c67808 */ /* 0x000fe40007000000 */
[----:B------:R-:W-:Y:S02]  /*d520*/  ISETP.GE.AND P4, PT, R30, R239, PT ;  /* 0x000000ef1e00720c */ /* 0x000fe40003f86270 */
[----:B------:R-:W-:Y:S02]  /*d530*/  ISETP.GE.AND P0, PT, R3, R233, PT ;  /* 0x000000e90300720c */ /* 0x000fe40003f06270 */
[----:B------:R-:W-:Y:S02]  /*d540*/  FMNMX.FTZ R9, R15, R164, !PT ;  /* 0x000000a40f097209 */ /* 0x000fe40007810000 */
[----:B------:R-:W-:-:S02]  /*d550*/  FMNMX.FTZ R4, R185, R4, !PT ;  /* 0x00000004b9047209 */ /* 0x000fc40007810000 */
[----:B------:R-:W-:Y:S02]  /*d560*/  ISETP.LT.OR P4, PT, R30, R240, P4 ;  /* 0x000000f01e00720c */ /* 0x000fe40002781670 */
[----:B------:R-:W-:Y:S02]  /*d570*/  ISETP.LT.OR P0, PT, R3, R238, P0 ;  /* 0x000000ee0300720c */ /* 0x000fe40000701670 */
[----:B------:R-:W-:Y:S02]  /*d580*/  FMNMX.FTZ R9, R170, R9, !PT ;  /* 0x00000009aa097209 */ /* 0x000fe40007810000 */
[----:B------:R-:W-:Y:S02]  /*d590*/  FMNMX.FTZ R4, R165, R4, !PT ;  /* 0x00000004a5047209 */ /* 0x000fe40007810000 */
[----:B------:R-:W-:Y:S02]  /*d5a0*/  IADD3 R3, R2, 0x29, RZ ;  /* 0x0000002902037810 */ /* 0x000fe40007ffe0ff */
[----:B------:R-:W-:-:S02]  /*d5b0*/  FSEL R27, R27, -INF , !P3 ;  /* 0xff8000001b1b7808 */ /* 0x000fc40005800000 */
[----:B------:R-:W-:Y:S02]  /*d5c0*/  FSEL R31, R23, -INF , !P1 ;  /* 0xff800000171f7808 */ /* 0x000fe40004800000 */
[----:B------:R-:W-:Y:S02]  /*d5d0*/  FSEL R196, R8, -INF , !P4 ;  /* 0xff80000008c47808 */ /* 0x000fe40006000000 */
[----:B------:R-:W-:Y:S02]  /*d5e0*/  FMNMX.FTZ R9, R172, R9, !PT ;  /* 0x00000009ac097209 */ /* 0x000fe40007810000 */
[----:B------:R-:W-:Y:S02]  /*d5f0*/  FMNMX.FTZ R4, R171, R4, !PT ;  /* 0x00000004ab047209 */ /* 0x000fe40007810000 */
[----:B------:R-:W-:Y:S02]  /*d600*/  ISETP.GE.AND P3, PT, R30, R233, PT ;  /* 0x000000e91e00720c */ /* 0x000fe40003f66270 */
[----:B------:R-:W-:-:S02]  /*d610*/  ISETP.GE.AND P1, PT, R3, R239, PT ;  /* 0x000000ef0300720c */ /* 0x000fc40003f26270 */
[----:B------:R-:W-:Y:S02]  /*d620*/  ISETP.GE.AND P4, PT, R3, R233, PT ;  /* 0x000000e90300720c */ /* 0x000fe40003f86270 */
[----:B------:R-:W-:Y:S02]  /*d630*/  FMNMX.FTZ R9, R166, R9, !PT ;  /* 0x00000009a6097209 */ /* 0x000fe40007810000 */
[----:B------:R-:W-:Y:S02]  /*d640*/  FMNMX.FTZ R4, R29, R4, !PT ;  /* 0x000000041d047209 */ /* 0x000fe40007810000 */
[----:B------:R-:W-:Y:S02]  /*d650*/  ISETP.LT.OR P3, PT, R30, R238, P3 ;  /* 0x000000ee1e00720c */ /* 0x000fe40001f61670 */
[C---:B------:R-:W-:Y:S02]  /*d660*/  ISETP.LT.OR P1, PT, R3.reuse, R240, P1 ;  /* 0x000000f00300720c */ /* 0x040fe40000f21670 */
[----:B------:R-:W-:-:S02]  /*d670*/  ISETP.LT.OR P4, PT, R3, R238, P4 ;  /* 0x000000ee0300720c */ /* 0x000fc40002781670 */
[----:B------:R-:W-:Y:S02]  /*d680*/  FSEL R30, R21, -INF , !P5 ;  /* 0xff800000151e7808 */ /* 0x000fe40006800000 */
[----:B------:R-:W-:Y:S02]  /*d690*/  IADD3 R3, R2, 0x31, RZ ;  /* 0x0000003102037810 */ /* 0x000fe40007ffe0ff */
[----:B------:R-:W-:Y:S02]  /*d6a0*/  ISETP.GE.AND P5, PT, R20, R233, PT ;  /* 0x000000e91400720c */ /* 0x000fe40003fa6270 */
[----:B------:R-:W-:Y:S02]  /*d6b0*/  FMNMX.FTZ R9, R24, R9, !PT ;  /* 0x0000000918097209 */ /* 0x000fe40007810000 */
[----:B------:R-:W-:Y:S02]  /*d6c0*/  FMNMX.FTZ R4, R27, R4, !PT ;  /* 0x000000041b047209 */ /* 0x000fe40007810000 */
[----:B------:R-:W-:-:S02]  /*d6d0*/  ISETP.GE.AND P6, PT, R3, R239, PT ;  /* 0x000000ef0300720c */ /* 0x000fc40003fc6270 */
[----:B------:R-:W-:Y:S02]  /*d6e0*/  ISETP.GE.AND P2, PT, R3, R233, PT ;  /* 0x000000e90300720c */ /* 0x000fe40003f46270 */
[----:B------:R-:W-:Y:S02]  /*d6f0*/  ISETP.LT.OR P5, PT, R20, R238, P5 ;  /* 0x000000ee1400720c */ /* 0x000fe40002fa1670 */
[----:B------:R-:W-:Y:S01]  /*d700*/  FMNMX.FTZ R9, R26, R9, !PT ;  /* 0x000000091a097209 */ /* 0x000fe20007810000 */
[----:B------:R-:W-:Y:S01]  /*d710*/  LDSM.16.MT88.4 R20, [R220+0x18000] ;  /* 0x01800000dc14783b */ /* 0x000fe20000004200 */
[----:B------:R-:W-:Y:S02]  /*d720*/  FMNMX.FTZ R4, R25, R4, !PT ;  /* 0x0000000419047209 */ /* 0x000fe40007810000 */
[C---:B------:R-:W-:Y:S02]  /*d730*/  ISETP.LT.OR P6, PT, R3.reuse, R240, P6 ;  /* 0x000000f00300720c */ /* 0x040fe400037c1670 */
[----:B------:R-:W-:-:S02]  /*d740*/  ISETP.LT.OR P2, PT, R3, R238, P2 ;  /* 0x000000ee0300720c */ /* 0x000fc40001741670 */
[----:B------:R-:W-:Y:S02]  /*d750*/  IADD3 R3, R2, 0x38, RZ ;  /* 0x0000003802037810 */ /* 0x000fe40007ffe0ff */
[----:B------:R-:W-:Y:S02]  /*d760*/  FSEL R197, R6, -INF , !P5 ;  /* 0xff80000006c57808 */ /* 0x000fe40006800000 */
[----:B------:R-:W-:Y:S02]  /*d770*/  FSEL R249, R10, -INF , !P3 ;  /* 0xff8000000af97808 */ /* 0x000fe40005800000 */
[----:B------:R-:W-:Y:S02]  /*d780*/  FMNMX.FTZ R9, R28, R9, !PT ;  /* 0x000000091c097209 */ /* 0x000fe40007810000 */
[----:B------:R-:W-:Y:S02]  /*d790*/  FMNMX.FTZ R6, R31, R4, !PT ;  /* 0x000000041f067209 */ /* 0x000fe40007810000 */
[----:B------:R-:W-:-:S02]  /*d7a0*/  FSEL R248, R5, -INF , !P1 ;  /* 0xff80000005f87808 */ /* 0x000fc40004800000 */
[C---:B------:R-:W-:Y:S02]  /*d7b0*/  ISETP.GE.AND P5, PT, R3.reuse, R239, PT ;  /* 0x000000ef0300720c */ /* 0x040fe40003fa6270 */
[----:B------:R-:W-:Y:S02]  /*d7c0*/  ISETP.GE.AND P1, PT, R3, R233, PT ;  /* 0x000000e90300720c */ /* 0x000fe40003f26270 */
[----:B------:R-:W-:Y:S02]  /*d7d0*/  IADD3 R8, R2, 0x30, RZ ;  /* 0x0000003002087810 */ /* 0x000fe40007ffe0ff */
[----:B------:R-:W-:Y:S02]  /*d7e0*/  FSEL R247, R11, -INF , !P0 ;  /* 0xff8000000bf77808 */ /* 0x000fe40004000000 */
[----:B------:R-:W-:Y:S02]  /*d7f0*/  FMNMX.FTZ R9, R30, R9, !PT ;  /* 0x000000091e097209 */ /* 0x000fe40007810000 */
[----:B------:R-:W-:-:S02]  /*d800*/  FMNMX.FTZ R6, R249, R6, !PT ;  /* 0x00000006f9067209 */ /* 0x000fc40007810000 */
[C---:B------:R-:W-:Y:S02]  /*d810*/  ISETP.LT.OR P5, PT, R3.reuse, R240, P5 ;  /* 0x000000f00300720c */ /* 0x040fe40002fa1670 */
[----:B------:R-:W-:Y:S02]  /*d820*/  ISETP.LT.OR P1, PT, R3, R238, P1 ;  /* 0x000000ee0300720c */ /* 0x000fe40000f21670 */
[----:B------:R-:W-:Y:S02]  /*d830*/  ISETP.GE.AND P3, PT, R8, R233, PT ;  /* 0x000000e90800720c */ /* 0x000fe40003f66270 */
[----:B------:R-:W-:Y:S02]  /*d840*/  FMNMX.FTZ R3, R196, R9, !PT ;  /* 0x00000009c4037209 */ /* 0x000fe40007810000 */
[----:B------:R-:W-:Y:S02]  /*d850*/  FMNMX.FTZ R6, R247, R6, !PT ;  /* 0x00000006f7067209 */ /* 0x000fe40007810000 */
[----:B------:R-:W-:-:S02]  /*d860*/  ISETP.GE.AND P0, PT, R8, R239, PT ;  /* 0x000000ef0800720c */ /* 0x000fc40003f06270 */
[----:B------:R-:W-:Y:S02]  /*d870*/  ISETP.LT.OR P3, PT, R8, R238, P3 ;  /* 0x000000ee0800720c */ /* 0x000fe40001f61670 */
[----:B------:R-:W-:Y:S02]  /*d880*/  FSEL R199, R7, -INF , !P4 ;  /* 0xff80000007c77808 */ /* 0x000fe40006000000 */
[----:B------:R-:W-:Y:S02]  /*d890*/  FMNMX.FTZ R3, R198, R3, !PT ;  /* 0x00000003c6037209 */ /* 0x000fe40007810000 */
[----:B------:R-:W-:Y:S02]  /*d8a0*/  FMNMX.FTZ R6, R197, R6, !PT ;  /* 0x00000006c5067209 */ /* 0x000fe40007810000 */
[----:B------:R-:W-:Y:S02]  /*d8b0*/  ISETP.LT.OR P0, PT, R8, R240, P0 ;  /* 0x000000f00800720c */ /* 0x000fe40000701670 */
[----:B------:R-:W-:-:S02]  /*d8c0*/  IADD3 R2, R2, 0x39, RZ ;  /* 0x0000003902027810 */ /* 0x000fc40007ffe0ff */
[----:B------:R-:W-:Y:S02]  /*d8d0*/  FSEL R179, R194, -INF , !P3 ;  /* 0xff800000c2b37808 */ /* 0x000fe40005800000 */
[----:B------:R-:W-:Y:S02]  /*d8e0*/  FMNMX.FTZ R3, R246, R3, !PT ;  /* 0x00000003f6037209 */ /* 0x000fe40007810000 */
[----:B------:R-:W-:Y:S02]  /*d8f0*/  FMNMX.FTZ R6, R199, R6, !PT ;  /* 0x00000006c7067209 */ /* 0x000fe40007810000 */
[----:B------:R-:W-:Y:S02]  /*d900*/  FSEL R176, R192, -INF , !P0 ;  /* 0xff800000c0b07808 */ /* 0x000fe40004000000 */
[----:B------:R-:W-:Y:S01]  /*d910*/  FSEL R178, R193, -INF , !P6 ;  /* 0xff800000c1b27808 */ /* 0x000fe20007000000 */
[----:B------:R-:W-:Y:S01]  /*d920*/  IMAD.WIDE.U32 R192, R13, -0x326172a9, RZ ;  /* 0xcd9e8d570dc07825 */ /* 0x000fe200078e00ff */
[----:B------:R-:W-:-:S02]  /*d930*/  ISETP.GE.AND P4, PT, R2, R239, PT ;  /* 0x000000ef0200720c */ /* 0x000fc40003f86270 */
[----:B------:R-:W-:Y:S02]  /*d940*/  ISETP.GE.AND P0, PT, R2, R233, PT ;  /* 0x000000e90200720c */ /* 0x000fe40003f06270 */
[----:B------:R-:W-:Y:S02]  /*d950*/  FSEL R177, R195, -INF , !P2 ;  /* 0xff800000c3b17808 */ /* 0x000fe40005000000 */
[----:B------:R-:W-:Y:S02]  /*d960*/  FMNMX.FTZ R3, R248, R3, !PT ;  /* 0x00000003f8037209 */ /* 0x000fe40007810000 */
[----:B------:R-:W-:Y:S02]  /*d970*/  FMNMX.FTZ R6, R179, R6, !PT ;  /* 0x00000006b3067209 */ /* 0x000fe40007810000 */
[C---:B------:R-:W-:Y:S02]  /*d980*/  ISETP.LT.OR P4, PT, R2.reuse, R240, P4 ;  /* 0x000000f00200720c */ /* 0x040fe40002781670 */
[----:B------:R-:W-:Y:S01]  /*d990*/  ISETP.LT.OR P0, PT, R2, R238, P0 ;  /* 0x000000ee0200720c */ /* 0x000fe20000701670 */
[----:B------:R-:W-:Y:S01]  /*d9a0*/  IMAD.U32 R2, RZ, RZ, UR4 ;  /* 0x00000004ff027e24 */ /* 0x000fe2000f8e00ff */
[----:B------:R-:W-:Y:S01]  /*d9b0*/  FMNMX.FTZ R3, R176, R3, !PT ;  /* 0x00000003b0037209 */ /* 0x000fe20007810000 */
[----:B------:R-:W-:Y:S01]  /*d9c0*/  UIADD3 UR4, UR4, 0x1, URZ ;  /* 0x0000000104047890 */ /* 0x000fe2000fffe03f */
[----:B------:R-:W-:-:S02]  /*d9d0*/  LOP3.LUT R194, R193, R14, RZ, 0x3c, !PT ;  /* 0x0000000ec1c27212 */ /* 0x000fc400078e3cff */
[----:B------:R-:W-:Y:S02]  /*d9e0*/  FSEL R173, R190, -INF , !P1 ;  /* 0xff800000bead7808 */ /* 0x000fe40004800000 */
[----:B------:R-:W-:Y:S01]  /*d9f0*/  FMNMX.FTZ R6, R177, R6, !PT ;  /* 0x00000006b1067209 */ /* 0x000fe20007810000 */
[----:B------:R-:W-:Y:S01]  /*da00*/  IMAD.WIDE.U32 R194, R194, -0x2daee0ad, RZ ;  /* 0xd2511f53c2c27825 */ /* 0x000fe200078e00ff */
[----:B------:R-:W-:Y:S02]  /*da10*/  FSEL R180, R188, -INF , !P5 ;  /* 0xff800000bcb47808 */ /* 0x000fe40006800000 */
[----:B------:R-:W-:Y:S02]  /*da20*/  FMNMX.FTZ R3, R178, R3, !PT ;  /* 0x00000003b2037209 */ /* 0x000fe40007810000 */
[----:B------:R-:W-:Y:S02]  /*da30*/  FSEL R175, R191, -INF , !P0 ;  /* 0xff800000bfaf7808 */ /* 0x000fe40004000000 */
[----:B------:R-:W-:-:S02]  /*da40*/  FMNMX.FTZ R6, R173, R6, !PT ;  /* 0x00000006ad067209 */ /* 0x000fc40007810000 */
[----:B------:R-:W-:Y:S02]  /*da50*/  LOP3.LUT R5, R169, UR39, R2, 0x96, !PT ;  /* 0x00000027a9057c12 */ /* 0x000fe4000f8e9602 */
[----:B------:R-:W-:Y:S02]  /*da60*/  FSEL R181, R189, -INF , !P4 ;  /* 0xff800000bdb57808 */ /* 0x000fe40006000000 */
[----:B------:R-:W-:Y:S01]  /*da70*/  FMNMX.FTZ R4, R180, R3, !PT ;  /* 0x00000003b4047209 */ /* 0x000fe20007810000 */
[----:B------:R-:W-:Y:S01]  /*da80*/  IMAD.WIDE.U32 R34, R5, -0x326172a9, RZ ;  /* 0xcd9e8d5705227825 */ /* 0x000fe200078e00ff */
[----:B------:R-:W-:Y:S02]  /*da90*/  FMNMX.FTZ R6, R175, R6, !PT ;  /* 0x00000006af067209 */ /* 0x000fe40007810000 */
[----:B------:R-:W-:Y:S02]  /*daa0*/  LOP3.LUT R2, R195, UR15, R168, 0x96, !PT ;  /* 0x0000000fc3027c12 */ /* 0x000fe4000f8e96a8 */
[----:B------:R-:W-:Y:S01]  /*dab0*/  FMNMX.FTZ R4, R181, R4, !PT ;  /* 0x00000004b5047209 */ /* 0x000fe20007810000 */
[----:B------:R-:W2:Y:S02]  /*dac0*/  SHFL.BFLY PT, R5, R6, 0x2, 0x1f ;  /* 0x0c401f0006057f89 */ /* 0x000ea400000e0000 */
[----:B-1----:R-:W-:Y:S01]  /*dad0*/  IMAD.WIDE.U32 R16, R2, -0x326172a9, RZ ;  /* 0xcd9e8d5702107825 */ /* 0x002fe200078e00ff */
[----:B------:R-:W-:Y:S01]  /*dae0*/  LOP3.LUT R2, R35, UR16, R192, 0x96, !PT ;  /* 0x0000001023027c12 */ /* 0x000fe2000f8e96c0 */
[----:B------:R-:W1:Y:S03]  /*daf0*/  SHFL.BFLY PT, R3, R4, 0x2, 0x1f ;  /* 0x0c401f0004037f89 */ /* 0x000e6600000e0000 */
        /* <DEDUP_REMOVED lines=8> */
[----:B--2---:R-:W-:Y:S02]  /*db80*/  FMNMX.FTZ R5, R6, R5, !PT ;  /* 0x0000000506057209 */ /* 0x004fe40007810000 */
[----:B------:R-:W-:Y:S01]  /*db90*/  LOP3.LUT R32, R183, UR10, R32, 0x96, !PT ;  /* 0x0000000ab7207c12 */ /* 0x000fe2000f8e9620 */
[----:B------:R-:W-:Y:S01]  /*dba0*/  IMAD.WIDE.U32 R6, R2, -0x2daee0ad, RZ ;  /* 0xd2511f5302067825 */ /* 0x000fe200078e00ff */
[----:B-1----:R-:W-:Y:S01]  /*dbb0*/  FMNMX.FTZ R4, R4, R3, !PT ;  /* 0x0000000304047209 */ /* 0x002fe20007810000 */
[----:B------:R-:W1:Y:S02]  /*dbc0*/  SHFL.BFLY PT, R2, R5, 0x1, 0x1f ;  /* 0x0c201f0005027f89 */ /* 0x000e6400000e0000 */
[----:B------:R-:W-:Y:S01]  /*dbd0*/  IMAD.WIDE.U32 R32, R32, -0x2daee0ad, RZ ;  /* 0xd2511f5320207825 */ /* 0x000fe200078e00ff */
[----:B------:R-:W-:Y:S01]  /*dbe0*/  LOP3.LUT R34, R7, UR9, R34, 0x96, !PT ;  /* 0x0000000907227c12 */ /* 0x000fe2000f8e9622 */
[----:B------:R-:W2:Y:S03]  /*dbf0*/  SHFL.BFLY PT, R3, R4, 0x1, 0x1f ;  /* 0x0c201f0004037f89 */ /* 0x000ea600000e0000 */
[----:B------:R-:W-:Y:S01]  /*dc00*/  LOP3.LUT R8, R33, UR7, R6, 0x96, !PT ;  /* 0x0000000721087c12 */ /* 0x000fe2000f8e9606 */
[----:B------:R-:W-:-:S04]  /*dc10*/  IMAD.WIDE.U32 R34, R34, -0x326172a9, RZ ;  /* 0xcd9e8d5722227825 */ /* 0x000fc800078e00ff */
[----:B------:R-:W-:-:S05]  /*dc20*/  IMAD.WIDE.U32 R8, R8, -0x326172a9, RZ ;  /* 0xcd9e8d5708087825 */ /* 0x000fca00078e00ff */
[--C-:B------:R-:W-:Y:S02]  /*dc30*/  SHF.R.U32.HI R10, RZ, 0x10, R8.reuse ;  /* 0x00000010ff0a7819 */ /* 0x100fe40000011608 */
[----:B------:R-:W-:Y:S02]  /*dc40*/  LOP3.LUT R7, R8, 0xffff, RZ, 0xc0, !PT ;  /* 0x0000ffff08077812 */ /* 0x000fe400078ec0ff */
[----:B------:R-:W-:Y:S02]  /*dc50*/  LOP3.LUT R10, R10, 0xff, RZ, 0xc0, !PT ;  /* 0x000000ff0a0a7812 */ /* 0x000fe400078ec0ff */
[----:B------:R-:W-:Y:S02]  /*dc60*/  SHF.R.U32.HI R7, RZ, 0x8, R7 ;  /* 0x00000008ff077819 */ /* 0x000fe40000011607 */
[----:B-1----:R-:W-:Y:S02]  /*dc70*/  FMNMX.FTZ R2, R5, R2, !PT ;  /* 0x0000000205027209 */ /* 0x002fe40007810000 */
[----:B------:R-:W-:-:S02]  /*dc80*/  SHF.R.U32.HI R5, RZ, 0x18, R8 ;  /* 0x00000018ff057819 */ /* 0x000fc40000011608 */
[----:B--2---:R-:W-:Y:S01]  /*dc90*/  FMNMX.FTZ R3, R4, R3, !PT ;  /* 0x0000000304037209 */ /* 0x004fe20007810000 */
[----:B------:R-:W-:Y:S01]  /*dca0*/  FMUL.FTZ R174, R2, c[0x0][0x23c] ;  /* 0x00008f0002ae7a20 */ /* 0x000fe20000410000 */
[----:B------:R-:W-:Y:S02]  /*dcb0*/  PRMT R10, R10, 0x5410, R5 ;  /* 0x000054100a0a7816 */ /* 0x000fe40000000005 */
[----:B------:R-:W-:Y:S01]  /*dcc0*/  LOP3.LUT R5, R9, UR18, R34, 0x96, !PT ;  /* 0x0000001209057c12 */ /* 0x000fe2000f8e9622 */
[C---:B------:R-:W-:Y:S01]  /*dcd0*/  FMUL.FTZ R183, R3.reuse, c[0x0][0x23c] ;  /* 0x00008f0003b77a20 */ /* 0x040fe20000410000 */
[----:B------:R-:W-:Y:S02]  /*dce0*/  LOP3.LUT R6, R8, 0xff, RZ, 0xc0, !PT ;  /* 0x000000ff08067812 */ /* 0x000fe400078ec0ff */
[----:B------:R-:W-:Y:S02]  /*dcf0*/  FSETP.NEU.FTZ.AND P1, PT, R3, -INF , PT ;  /* 0xff8000000300780b */ /* 0x000fe40003f3d000 */
[----:B------:R-:W-:-:S02]  /*dd00*/  LOP3.LUT R4, R5, 0xffff, RZ, 0xc0, !PT ;  /* 0x0000ffff05047812 */ /* 0x000fc400078ec0ff */
[----:B------:R-:W-:Y:S02]  /*dd10*/  PRMT R6, R6, 0x5410, R7 ;  /* 0x0000541006067816 */ /* 0x000fe40000000007 */
[----:B------:R-:W-:Y:S02]  /*dd20*/  FSEL R183, R183, RZ, P1 ;  /* 0x000000ffb7b77208 */ /* 0x000fe40000800000 */
[----:B------:R-:W-:Y:S01]  /*dd30*/  SHF.R.U32.HI R4, RZ, 0x8, R4 ;  /* 0x00000008ff047819 */ /* 0x000fe20000011604 */
[--C-:B------:R-:W-:Y:S01]  /*dd40*/  HSET2.LE.AND R6, R6, R241.reuse, PT ;  /* 0x000000f106067233 */ /* 0x100fe20003803000 */
[----:B------:R-:W-:Y:S01]  /*dd50*/  LOP3.LUT R7, R5, 0xff, RZ, 0xc0, !PT ;  /* 0x000000ff05077812 */ /* 0x000fe200078ec0ff */
[--C-:B------:R-:W-:Y:S01]  /*dd60*/  FFMA.FTZ R169, R172, c[0x0][0x23c], -R183.reuse ;  /* 0x00008f00aca97a23 */ /* 0x100fe200000108b7 */
[----:B------:R-:W-:Y:S01]  /*dd70*/  FSETP.NEU.FTZ.AND P0, PT, R2, -INF , PT ;  /* 0xff8000000200780b */ /* 0x000fe20003f1d000 */
[--C-:B------:R-:W-:Y:S01]  /*dd80*/  FFMA.FTZ R166, R166, c[0x0][0x23c], -R183.reuse ;  /* 0x00008f00a6a67a23 */ /* 0x100fe200000108b7 */
[----:B------:R-:W-:Y:S01]  /*dd90*/  PRMT R4, R7, 0x5410, R4 ;  /* 0x0000541007047816 */ /* 0x000fe20000000004 */
[----:B------:R-:W-:Y:S01]  /*dda0*/  FFMA.FTZ R168, R164, c[0x0][0x23c], -R183 ;  /* 0x00008f00a4a87a23 */ /* 0x000fe200000108b7 */
[--C-:B------:R-:W-:Y:S01]  /*ddb0*/  SHF.R.U32.HI R7, RZ, 0x10, R5.reuse ;  /* 0x00000010ff077819 */ /* 0x100fe20000011605 */
[----:B------:R-:W-:Y:S01]  /*ddc0*/  MUFU.EX2 R169, R169 ;  /* 0x000000a900a97308 */ /* 0x000fe20000000800 */
[----:B------:R-:W-:Y:S01]  /*ddd0*/  SHF.R.U32.HI R8, RZ, 0x18, R5 ;  /* 0x00000018ff087819 */ /* 0x000fe20000011605 */
[----:B------:R-:W-:Y:S01]  /*dde0*/  HSET2.LE.AND R4, R4, R241, PT ;  /* 0x000000f104047233 */ /* 0x000fe20003803000 */
[----:B------:R-:W-:Y:S01]  /*ddf0*/  FSEL R174, R174, RZ, P0 ;  /* 0x000000ffaeae7208 */ /* 0x000fe20000000000 */
[--C-:B------:R-:W-:Y:S01]  /*de00*/  FFMA.FTZ R184, R30, c[0x0][0x23c], -R183.reuse ;  /* 0x00008f001eb87a23 */ /* 0x100fe200000108b7 */
[----:B------:R-:W-:Y:S01]  /*de10*/  FSEL R172, R3, RZ, P1 ;  /* 0x000000ff03ac7208 */ /* 0x000fe20000800000 */
[----:B------:R-:W-:Y:S01]  /*de20*/  FFMA.FTZ R191, R24, c[0x0][0x23c], -R183 ;  /* 0x00008f0018bf7a23 */ /* 0x000fe200000108b7 */
[----:B------:R-:W-:Y:S01]  /*de30*/  FSEL R5, R2, RZ, P0 ;  /* 0x000000ff02057208 */ /* 0x000fe20000000000 */
[----:B------:R-:W-:Y:S01]  /*de40*/  FFMA.FTZ R164, R171, c[0x0][0x23c], -R174 ;  /* 0x00008f00aba47a23 */ /* 0x000fe200000108ae */
[----:B------:R-:W1:Y:S01]  /*de50*/  MUFU.EX2 R166, R166 ;  /* 0x000000a600a67308 */ /* 0x000e620000000800 */
[----:B------:R-:W-:Y:S01]  /*de60*/  FADD.FTZ R172, R15, -R172 ;  /* 0x800000ac0fac7221 */ /* 0x000fe20000010000 */
[----:B------:R-:W-:Y:S01]  /*de70*/  LOP3.LUT R7, R7, 0xff, RZ, 0xc0, !PT ;  /* 0x000000ff07077812 */ /* 0x000fe200078ec0ff */
[----:B------:R-:W-:Y:S01]  /*de80*/  FADD.FTZ R5, R0, -R5 ;  /* 0x8000000500057221 */ /* 0x000fe20000010000 */
[----:B------:R-:W-:Y:S01]  /*de90*/  LOP3.LUT R34, R35, UR8, R182, 0x96, !PT ;  /* 0x0000000823227c12 */ /* 0x000fe2000f8e96b6 */
[----:B------:R-:W-:Y:S01]  /*dea0*/  FFMA.FTZ R165, R165, c[0x0][0x23c], -R174 ;  /* 0x00008f00a5a57a23 */ /* 0x000fe200000108ae */
[----:B------:R-:W-:Y:S01]  /*deb0*/  PRMT R8, R7, 0x5410, R8 ;  /* 0x0000541007087816 */ /* 0x000fe20000000008 */
[----:B------:R-:W-:Y:S01]  /*dec0*/  FFMA.FTZ R171, R170, c[0x0][0x23c], -R183 ;  /* 0x00008f00aaab7a23 */ /* 0x000fe200000108b7 */
[----:B------:R-:W-:Y:S01]  /*ded0*/  MUFU.EX2 R168, R168 ;  /* 0x000000a800a87308 */ /* 0x000fe20000000800 */
[----:B------:R-:W-:-:S02]  /*dee0*/  FFMA.FTZ R15, R187, c[0x0][0x23c], -R174 ;  /* 0x00008f00bb0f7a23 */ /* 0x000fc400000108ae */
[----:B------:R-:W-:Y:S02]  /*def0*/  FFMA.FTZ R0, R185, c[0x0][0x23c], -R174 ;  /* 0x00008f00b9007a23 */ /* 0x000fe400000108ae */
[----:B------:R-:W-:Y:S01]  /*df00*/  FMUL.FTZ R170, R5, c[0x0][0x23c] ;  /* 0x00008f0005aa7a20 */ /* 0x000fe20000410000 */
[----:B------:R-:W-:Y:S01]  /*df10*/  HSET2.LE.AND R5, R8, R241, PT ;  /* 0x000000f108057233 */ /* 0x000fe20003803000 */
[----:B------:R-:W-:Y:S01]  /*df20*/  FMUL.FTZ R172, R172, c[0x0][0x23c] ;  /* 0x00008f00acac7a20 */ /* 0x000fe20000410000 */
[----:B------:R-:W-:Y:S01]  /*df30*/  MUFU.EX2 R165, R165 ;  /* 0x000000a500a57308 */ /* 0x000fe20000000800 */
[----:B-1----:R-:W-:Y:S01]  /*df40*/  F2FP.BF16.PACK_AB R7, R166, R169 ;  /* 0x000000a9a607723e */ /* 0x002fe200000010ff */
[----:B------:R-:W-:-:S03]  /*df50*/  IMAD.WIDE.U32 R34, R34, -0x2daee0ad, RZ ;  /* 0xd2511f5322227825 */ /* 0x000fc600078e00ff */
[----:B------:R-:W-:Y:S01]  /*df60*/  LOP3.LUT R6, R6, R7, RZ, 0xc0, !PT ;  /* 0x0000000706067212 */ /* 0x000fe200078ec0ff */
[----:B------:R-:W-:Y:S01]  /*df70*/  HSET2.LE.AND R7, R10, R241, PT ;  /* 0x000000f10a077233 */ /* 0x000fe20003803000 */
[--C-:B------:R-:W-:Y:S01]  /*df80*/  FFMA.FTZ R187, R28, c[0x0][0x23c], -R183.reuse ;  /* 0x00008f001cbb7a23 */ /* 0x100fe200000108b7 */
[----:B------:R-:W1:Y:S01]  /*df90*/  MUFU.EX2 R164, R164 ;  /* 0x000000a400a47308 */ /* 0x000e620000000800 */
[--C-:B------:R-:W-:Y:S01]  /*dfa0*/  FFMA.FTZ R188, R26, c[0x0][0x23c], -R183.reuse ;  /* 0x00008f001abc7a23 */ /* 0x100fe200000108b7 */
[----:B------:R-:W-:Y:S01]  /*dfb0*/  LOP3.LUT R24, R35, UR17, R32, 0x96, !PT ;  /* 0x0000001123187c12 */ /* 0x000fe2000f8e9620 */
[----:B------:R-:W-:Y:S01]  /*dfc0*/  FFMA.FTZ R189, R29, c[0x0][0x23c], -R174 ;  /* 0x00008f001dbd7a23 */ /* 0x000fe200000108ae */
[----:B------:R-:W-:Y:S01]  /*dfd0*/  SHF.R.U32.HI R26, RZ, 0x18, R34 ;  /* 0x00000018ff1a7819 */ /* 0x000fe20000011622 */
[--C-:B------:R-:W-:Y:S02]  /*dfe0*/  FFMA.FTZ R185, R25, c[0x0][0x23c], -R174.reuse ;  /* 0x00008f0019b97a23 */ /* 0x100fe400000108ae */
[--C-:B------:R-:W-:Y:S01]  /*dff0*/  FFMA.FTZ R182, R31, c[0x0][0x23c], -R174.reuse ;  /* 0x00008f001fb67a23 */ /* 0x100fe200000108ae */
[----:B------:R-:W2:Y:S01]  /*e000*/  MUFU.EX2 R171, R171 ;  /* 0x000000ab00ab7308 */ /* 0x000ea20000000800 */
[----:B------:R-:W-:Y:S01]  /*e010*/  FFMA.FTZ R186, R27, c[0x0][0x23c], -R174 ;  /* 0x00008f001bba7a23 */ /* 0x000fe200000108ae */
[----:B------:R-:W-:Y:S01]  /*e020*/  LDSM.16.MT88.4 R28, [R217+0x18800] ;  /* 0x01880000d91c783b */ /* 0x000fe20000004200 */
[----:B------:R-:W-:-:S02]  /*e030*/  FFMA.FTZ R193, R196, c[0x0][0x23c], -R183 ;  /* 0x00008f00c4c17a23 */ /* 0x000fc400000108b7 */
[----:B------:R-:W-:Y:S02]  /*e040*/  FFMA.FTZ R190, R198, c[0x0][0x23c], -R183 ;  /* 0x00008f00c6be7a23 */ /* 0x000fe400000108b7 */
[--C-:B------:R-:W-:Y:S01]  /*e050*/  FFMA.FTZ R247, R247, c[0x0][0x23c], -R174.reuse ;  /* 0x00008f00f7f77a23 */ /* 0x100fe200000108ae */
[----:B------:R-:W-:Y:S01]  /*e060*/  MUFU.EX2 R15, R15 ;  /* 0x0000000f000f7308 */ /* 0x000fe20000000800 */
[----:B-1----:R-:W-:Y:S01]  /*e070*/  F2FP.BF16.PACK_AB R10, R164, R165 ;  /* 0x000000a5a40a723e */ /* 0x002fe200000010ff */
[--C-:B------:R-:W-:Y:S02]  /*e080*/  FFMA.FTZ R197, R197, c[0x0][0x23c], -R174.reuse ;  /* 0x00008f00c5c57a23 */ /* 0x100fe400000108ae */
[----:B------:R-:W-:Y:S01]  /*e090*/  FFMA.FTZ R196, R199, c[0x0][0x23c], -R174 ;  /* 0x00008f00c7c47a23 */ /* 0x000fe200000108ae */
[----:B------:R-:W-:-:S03]  /*e0a0*/  LOP3.LUT R7, R7, R10, RZ, 0xc0, !PT ;  /* 0x0000000a07077212 */ /* 0x000fc600078ec0ff */
[----:B------:R-:W1:Y:S01]  /*e0b0*/  MUFU.EX2 R0, R0 ;  /* 0x0000000000007308 */ /* 0x000e620000000800 */
[----:B--2---:R-:W-:-:S04]  /*e0c0*/  F2FP.BF16.PACK_AB R9, R171, R168 ;  /* 0x000000a8ab09723e */ /* 0x004fc800000010ff */
[----:B------:R-:W-:-:S03]  /*e0d0*/  LOP3.LUT R4, R4, R9, RZ, 0xc0, !PT ;  /* 0x0000000904047212 */ /* 0x000fc600078ec0ff */
        /* <DEDUP_REMOVED lines=15> */
[----:B------:R-:W-:Y:S01]  /*e1d0*/  FMUL.FTZ R159, R159, R170 ;  /* 0x000000aa9f9f7220 */ /* 0x000fe20000410000 */
[----:B------:R-:W-:Y:S01]  /*e1e0*/  MUFU.EX2 R191, R191 ;  /* 0x000000bf00bf7308 */ /* 0x000fe20000000800 */
[----:B------:R-:W-:Y:S01]  /*e1f0*/  FMUL.FTZ R153, R153, R172 ;  /* 0x000000ac99997220 */ /* 0x000fe20000410000 */
[C---:B------:R-:W-:Y:S01]  /*e200*/  HMMA.16816.F32.BF16 R160, R4.reuse, R20, R160 ;  /* 0x0000001404a0723c */ /* 0x040fe200000418a0 */
[-C--:B------:R-:W-:Y:S02]  /*e210*/  FMUL.FTZ R154, R154, R170.reuse ;  /* 0x000000aa9a9a7220 */ /* 0x080fe40000410000 */
[----:B------:R-:W-:Y:S02]  /*e220*/  FMUL.FTZ R155, R155, R170 ;  /* 0x000000aa9b9b7220 */ /* 0x000fe40000410000 */
[-C--:B------:R-:W-:Y:S01]  /*e230*/  FMUL.FTZ R148, R148, R172.reuse ;  /* 0x000000ac94947220 */ /* 0x080fe20000410000 */
[----:B------:R-:W1:Y:S01]  /*e240*/  MUFU.EX2 R188, R188 ;  /* 0x000000bc00bc7308 */ /* 0x000e620000000800 */
[----:B------:R-:W-:Y:S01]  /*e250*/  FMUL.FTZ R149, R149, R172 ;  /* 0x000000ac95957220 */ /* 0x000fe20000410000 */
[----:B------:R-:W-:Y:S01]  /*e260*/  HMMA.16816.F32.BF16 R156, R4, R22, R156 ;  /* 0x00000016049c723c */ /* 0x000fe2000004189c */
[-C--:B------:R-:W-:Y:S01]  /*e270*/  FMUL.FTZ R150, R150, R170.reuse ;  /* 0x000000aa96967220 */ /* 0x080fe20000410000 */
[----:B------:R-:W4:Y:S01]  /*e280*/  LDSM.16.MT88.4 R20, [R217+0x18000] ;  /* 0x01800000d914783b */ /* 0x000f220000004200 */
[----:B------:R-:W-:-:S02]  /*e290*/  FMUL.FTZ R151, R151, R170 ;  /* 0x000000aa97977220 */ /* 0x000fc40000410000 */
[-C--:B------:R-:W-:Y:S01]  /*e2a0*/  FMUL.FTZ R144, R144, R172.reuse ;  /* 0x000000ac90907220 */ /* 0x080fe20000410000 */
[----:B------:R-:W-:Y:S01]  /*e2b0*/  MUFU.EX2 R189, R189 ;  /* 0x000000bd00bd7308 */ /* 0x000fe20000000800 */
[----:B------:R-:W-:Y:S02]  /*e2c0*/  FMUL.FTZ R145, R145, R172 ;  /* 0x000000ac91917220 */ /* 0x000fe40000410000 */
[-C--:B------:R-:W-:Y:S01]  /*e2d0*/  FMUL.FTZ R146, R146, R170.reuse ;  /* 0x000000aa92927220 */ /* 0x080fe20000410000 */
[----:B---3--:R-:W-:Y:S01]  /*e2e0*/  HMMA.16816.F32.BF16 R152, R4, R8, R152 ;  /* 0x000000080498723c */ /* 0x008fe20000041898 */
[----:B------:R-:W-:Y:S02]  /*e2f0*/  FMUL.FTZ R147, R147, R170 ;  /* 0x000000aa93937220 */ /* 0x000fe40000410000 */
[-C--:B------:R-:W-:Y:S01]  /*e300*/  FMUL.FTZ R140, R140, R172.reuse ;  /* 0x000000ac8c8c7220 */ /* 0x080fe20000410000 */
[----:B------:R-:W-:Y:S01]  /*e310*/  MUFU.EX2 R185, R185 ;  /* 0x000000b900b97308 */ /* 0x000fe20000000800 */
[----:B------:R-:W-:-:S02]  /*e320*/  FMUL.FTZ R141, R141, R172 ;  /* 0x000000ac8d8d7220 */ /* 0x000fc40000410000 */
[-C--:B------:R-:W-:Y:S01]  /*e330*/  FMUL.FTZ R142, R142, R170.reuse ;  /* 0x000000aa8e8e7220 */ /* 0x080fe20000410000 */
[----:B------:R-:W-:Y:S01]  /*e340*/  HMMA.16816.F32.BF16 R148, R4, R10, R148 ;  /* 0x0000000a0494723c */ /* 0x000fe20000041894 */
[----:B------:R-:W3:Y:S01]  /*e350*/  LDSM.16.MT88.4 R8, [R216+0x18000] ;  /* 0x01800000d808783b */ /* 0x000ee20000004200 */
[----:B------:R-:W-:Y:S02]  /*e360*/  FMUL.FTZ R143, R143, R170 ;  /* 0x000000aa8f8f7220 */ /* 0x000fe40000410000 */
[-C--:B------:R-:W-:Y:S01]  /*e370*/  FMUL.FTZ R136, R136, R172.reuse ;  /* 0x000000ac88887220 */ /* 0x080fe20000410000 */
[----:B------:R-:W1:Y:S01]  /*e380*/  MUFU.EX2 R182, R182 ;  /* 0x000000b600b67308 */ /* 0x000e620000000800 */
[----:B------:R-:W-:Y:S02]  /*e390*/  FMUL.FTZ R137, R137, R172 ;  /* 0x000000ac89897220 */ /* 0x000fe40000410000 */
[-C--:B------:R-:W-:Y:S02]  /*e3a0*/  FMUL.FTZ R138, R138, R170.reuse ;  /* 0x000000aa8a8a7220 */ /* 0x080fe40000410000 */
[----:B------:R-:W-:-:S02]  /*e3b0*/  FMUL.FTZ R139, R139, R170 ;  /* 0x000000aa8b8b7220 */ /* 0x000fc40000410000 */
[-C--:B------:R-:W-:Y:S01]  /*e3c0*/  FMUL.FTZ R132, R132, R172.reuse ;  /* 0x000000ac84847220 */ /* 0x080fe20000410000 */
[----:B------:R-:W1:Y:S01]  /*e3d0*/  MUFU.EX2 R186, R186 ;  /* 0x000000ba00ba7308 */ /* 0x000e620000000800 */
[----:B------:R-:W-:Y:S02]  /*e3e0*/  FMUL.FTZ R133, R133, R172 ;  /* 0x000000ac85857220 */ /* 0x000fe40000410000 */
[-C--:B------:R-:W-:Y:S02]  /*e3f0*/  FMUL.FTZ R134, R134, R170.reuse ;  /* 0x000000aa86867220 */ /* 0x080fe40000410000 */
[----:B------:R-:W-:Y:S02]  /*e400*/  FMUL.FTZ R135, R135, R170 ;  /* 0x000000aa87877220 */ /* 0x000fe40000410000 */
[-C--:B------:R-:W-:Y:S01]  /*e410*/  FMUL.FTZ R36, R36, R172.reuse ;  /* 0x000000ac24247220 */ /* 0x080fe20000410000 */
[----:B------:R-:W-:Y:S01]  /*e420*/  MUFU.EX2 R193, R193 ;  /* 0x000000c100c17308 */ /* 0x000fe20000000800 */
[----:B------:R-:W-:Y:S01]  /*e430*/  FMUL.FTZ R37, R37, R172 ;  /* 0x000000ac25257220 */ /* 0x000fe20000410000 */
[----:B----4-:R-:W-:Y:S01]  /*e440*/  HMMA.16816.F32.BF16 R144, R4, R20, R144 ;  /* 0x000000140490723c */ /* 0x010fe20000041890 */
[----:B------:R-:W-:-:S02]  /*e450*/  FMUL.FTZ R38, R38, R170 ;  /* 0x000000aa26267220 */ /* 0x000fc40000410000 */
[----:B------:R-:W-:Y:S02]  /*e460*/  FMUL.FTZ R39, R39, R170 ;  /* 0x000000aa27277220 */ /* 0x000fe40000410000 */
[-C--:B------:R-:W-:Y:S01]  /*e470*/  FMUL.FTZ R40, R40, R172.reuse ;  /* 0x000000ac28287220 */ /* 0x080fe20000410000 */
[----:B------:R-:W4:Y:S01]  /*e480*/  MUFU.EX2 R190, R190 ;  /* 0x000000be00be7308 */ /* 0x000f220000000800 */
[----:B------:R-:W-:Y:S01]  /*e490*/  FMUL.FTZ R41, R41, R172 ;  /* 0x000000ac29297220 */ /* 0x000fe20000410000 */
[C---:B------:R-:W-:Y:S01]  /*e4a0*/  HMMA.16816.F32.BF16 R140, R4.reuse, R22, R140 ;  /* 0x00000016048c723c */ /* 0x040fe2000004188c */
[----:B------:R-:W1:Y:S01]  /*e4b0*/  LDSM.16.MT88.4 R20, [R220+0x1a000] ;  /* 0x01a00000dc14783b */ /* 0x000e620000004200 */
[-C--:B------:R-:W-:Y:S02]  /*e4c0*/  FMUL.FTZ R42, R42, R170.reuse ;  /* 0x000000aa2a2a7220 */ /* 0x080fe40000410000 */
[----:B------:R-:W-:Y:S02]  /*e4d0*/  FMUL.FTZ R43, R43, R170 ;  /* 0x000000aa2b2b7220 */ /* 0x000fe40000410000 */
[-C--:B------:R-:W-:Y:S01]  /*e4e0*/  FMUL.FTZ R44, R44, R172.reuse ;  /* 0x000000ac2c2c7220 */ /* 0x080fe20000410000 */
[----:B------:R-:W-:Y:S01]  /*e4f0*/  MUFU.EX2 R247, R247 ;  /* 0x000000f700f77308 */ /* 0x000fe20000000800 */
[----:B------:R-:W-:Y:S01]  /*e500*/  FMUL.FTZ R45, R45, R172 ;  /* 0x000000ac2d2d7220 */ /* 0x000fe20000410000 */
[----:B---3--:R-:W-:Y:S01]  /*e510*/  HMMA.16816.F32.BF16 R136, R4, R8, R136 ;  /* 0x000000080488723c */ /* 0x008fe20000041888 */
[----:B------:R-:W-:-:S02]  /*e520*/  FMUL.FTZ R46, R46, R170 ;  /* 0x000000aa2e2e7220 */ /* 0x000fc40000410000 */
[----:B------:R-:W-:Y:S02]  /*e530*/  FMUL.FTZ R47, R47, R170 ;  /* 0x000000aa2f2f7220 */ /* 0x000fe40000410000 */
[-C--:B------:R-:W-:Y:S01]  /*e540*/  FMUL.FTZ R48, R48, R172.reuse ;  /* 0x000000ac30307220 */ /* 0x080fe20000410000 */
[----:B------:R-:W-:Y:S01]  /*e550*/  MUFU.EX2 R197, R197 ;  /* 0x000000c500c57308 */ /* 0x000fe20000000800 */
[----:B------:R-:W-:Y:S01]  /*e560*/  FMUL.FTZ R49, R49, R172 ;  /* 0x000000ac31317220 */ /* 0x000fe20000410000 */
[----:B------:R-:W-:Y:S01]  /*e570*/  HMMA.16816.F32.BF16 R132, R4, R10, R132 ;  /* 0x0000000a0484723c */ /* 0x000fe20000041884 */
[----:B------:R-:W3:Y:S01]  /*e580*/  LDSM.16.MT88.4 R8, [R218+0x1a000] ;  /* 0x01a00000da08783b */ /* 0x000ee20000004200 */
[-C--:B------:R-:W-:Y:S02]  /*e590*/  FMUL.FTZ R50, R50, R170.reuse ;  /* 0x000000aa32327220 */ /* 0x080fe40000410000 */
[----:B------:R-:W-:Y:S02]  /*e5a0*/  FMUL.FTZ R51, R51, R170 ;  /* 0x000000aa33337220 */ /* 0x000fe40000410000 */
[-C--:B------:R-:W-:Y:S01]  /*e5b0*/  FMUL.FTZ R52, R52, R172.reuse ;  /* 0x000000ac34347220 */ /* 0x080fe20000410000 */
[----:B------:R-:W-:Y:S01]  /*e5c0*/  MUFU.EX2 R196, R196 ;  /* 0x000000c400c47308 */ /* 0x000fe20000000800 */
[----:B------:R-:W-:-:S02]  /*e5d0*/  FMUL.FTZ R53, R53, R172 ;  /* 0x000000ac35357220 */ /* 0x000fc40000410000 */
[-C--:B------:R-:W-:Y:S02]  /*e5e0*/  FMUL.FTZ R54, R54, R170.reuse ;  /* 0x000000aa36367220 */ /* 0x080fe40000410000 */
[----:B------:R-:W-:Y:S02]  /*e5f0*/  FMUL.FTZ R55, R55, R170 ;  /* 0x000000aa37377220 */ /* 0x000fe40000410000 */
[-C--:B------:R-:W-:Y:S02]  /*e600*/  FMUL.FTZ R56, R56, R172.reuse ;  /* 0x000000ac38387220 */ /* 0x080fe40000410000 */
[----:B------:R-:W-:Y:S02]  /*e610*/  FMUL.FTZ R57, R57, R172 ;  /* 0x000000ac39397220 */ /* 0x000fe40000410000 */
[-C--:B------:R-:W-:Y:S02]  /*e620*/  FMUL.FTZ R58, R58, R170.reuse ;  /* 0x000000aa3a3a7220 */ /* 0x080fe40000410000 */
[----:B------:R-:W-:-:S02]  /*e630*/  FMUL.FTZ R59, R59, R170 ;  /* 0x000000aa3b3b7220 */ /* 0x000fc40000410000 */
[-C--:B------:R-:W-:Y:S01]  /*e640*/  FMUL.FTZ R60, R60, R172.reuse ;  /* 0x000000ac3c3c7220 */ /* 0x080fe20000410000 */
[C---:B-1----:R-:W-:Y:S01]  /*e650*/  HMMA.16816.F32.BF16 R36, R4.reuse, R20, R36 ;  /* 0x000000140424723c */ /* 0x042fe20000041824 */
[----:B------:R-:W-:Y:S02]  /*e660*/  FMUL.FTZ R61, R61, R172 ;  /* 0x000000ac3d3d7220 */ /* 0x000fe40000410000 */
[-C--:B------:R-:W-:Y:S02]  /*e670*/  FMUL.FTZ R62, R62, R170.reuse ;  /* 0x000000aa3e3e7220 */ /* 0x080fe40000410000 */
[----:B------:R-:W-:Y:S02]  /*e680*/  FMUL.FTZ R63, R63, R170 ;  /* 0x000000aa3f3f7220 */ /* 0x000fe40000410000 */
[-C--:B------:R-:W-:Y:S01]  /*e690*/  FMUL.FTZ R64, R64, R172.reuse ;  /* 0x000000ac40407220 */ /* 0x080fe20000410000 */
[----:B------:R-:W-:Y:S01]  /*e6a0*/  HMMA.16816.F32.BF16 R40, R4, R22, R40 ;  /* 0x000000160428723c */ /* 0x000fe20000041828 */
[----:B------:R-:W1:Y:S01]  /*e6b0*/  LDSM.16.MT88.4 R20, [R217+0x1a000] ;  /* 0x01a00000d914783b */ /* 0x000e620000004200 */
[----:B------:R-:W-:-:S02]  /*e6c0*/  FMUL.FTZ R65, R65, R172 ;  /* 0x000000ac41417220 */ /* 0x000fc40000410000 */
[-C--:B------:R-:W-:Y:S02]  /*e6d0*/  FMUL.FTZ R66, R66, R170.reuse ;  /* 0x000000aa42427220 */ /* 0x080fe40000410000 */
[----:B------:R-:W-:Y:S02]  /*e6e0*/  FMUL.FTZ R67, R67, R170 ;  /* 0x000000aa43437220 */ /* 0x000fe40000410000 */
[-C--:B------:R-:W-:Y:S01]  /*e6f0*/  FMUL.FTZ R68, R68, R172.reuse ;  /* 0x000000ac44447220 */ /* 0x080fe20000410000 */
[----:B---3--:R-:W-:Y:S01]  /*e700*/  HMMA.16816.F32.BF16 R44, R4, R8, R44 ;  /* 0x00000008042c723c */ /* 0x008fe2000004182c */
[----:B------:R-:W-:Y:S02]  /*e710*/  FMUL.FTZ R69, R69, R172 ;  /* 0x000000ac45457220 */ /* 0x000fe40000410000 */
[-C--:B------:R-:W-:Y:S02]  /*e720*/  FMUL.FTZ R70, R70, R170.reuse ;  /* 0x000000aa46467220 */ /* 0x080fe40000410000 */
[----:B------:R-:W-:-:S02]  /*e730*/  FMUL.FTZ R71, R71, R170 ;  /* 0x000000aa47477220 */ /* 0x000fc40000410000 */
[-C--:B------:R-:W-:Y:S01]  /*e740*/  FMUL.FTZ R72, R72, R172.reuse ;  /* 0x000000ac48487220 */ /* 0x080fe20000410000 */
[----:B------:R-:W-:Y:S01]  /*e750*/  HMMA.16816.F32.BF16 R48, R4, R10, R48 ;  /* 0x0000000a0430723c */ /* 0x000fe20000041830 */
[----:B------:R-:W3:Y:S01]  /*e760*/  LDSM.16.MT88.4 R8, [R216+0x1a000] ;  /* 0x01a00000d808783b */ /* 0x000ee20000004200 */
[----:B------:R-:W-:Y:S02]  /*e770*/  FMUL.FTZ R73, R73, R172 ;  /* 0x000000ac49497220 */ /* 0x000fe40000410000 */
[-C--:B------:R-:W-:Y:S02]  /*e780*/  FMUL.FTZ R74, R74, R170.reuse ;  /* 0x000000aa4a4a7220 */ /* 0x080fe40000410000 */
[----:B------:R-:W-:Y:S02]  /*e790*/  FMUL.FTZ R75, R75, R170 ;  /* 0x000000aa4b4b7220 */ /* 0x000fe40000410000 */
[-C--:B------:R-:W-:Y:S02]  /*e7a0*/  FMUL.FTZ R76, R76, R172.reuse ;  /* 0x000000ac4c4c7220 */ /* 0x080fe40000410000 */
[----:B------:R-:W-:-:S02]  /*e7b0*/  FMUL.FTZ R77, R77, R172 ;  /* 0x000000ac4d4d7220 */ /* 0x000fc40000410000 */
[-C--:B------:R-:W-:Y:S02]  /*e7c0*/  FMUL.FTZ R78, R78, R170.reuse ;  /* 0x000000aa4e4e7220 */ /* 0x080fe40000410000 */
[----:B------:R-:W-:Y:S02]  /*e7d0*/  FMUL.FTZ R79, R79, R170 ;  /* 0x000000aa4f4f7220 */ /* 0x000fe40000410000 */
[-C--:B------:R-:W-:Y:S02]  /*e7e0*/  FMUL.FTZ R80, R80, R172.reuse ;  /* 0x000000ac50507220 */ /* 0x080fe40000410000 */
[----:B------:R-:W-:Y:S02]  /*e7f0*/  FMUL.FTZ R81, R81, R172 ;  /* 0x000000ac51517220 */ /* 0x000fe40000410000 */
[-C--:B------:R-:W-:Y:S02]  /*e800*/  FMUL.FTZ R82, R82, R170.reuse ;  /* 0x000000aa52527220 */ /* 0x080fe40000410000 */
[----:B------:R-:W-:Y:S01]  /*e810*/  FMUL.FTZ R83, R83, R170 ;  /* 0x000000aa53537220 */ /* 0x000fe20000410000 */
[----:B-1----:R-:W-:Y:S01]  /*e820*/  HMMA.16816.F32.BF16 R52, R4, R20, R52 ;  /* 0x000000140434723c */ /* 0x002fe20000041834 */
[----:B------:R-:W-:-:S02]  /*e830*/  FMUL.FTZ R84, R84, R172 ;  /* 0x000000ac54547220 */ /* 0x000fc40000410000 */
[----:B------:R-:W-:Y:S02]  /*e840*/  FMUL.FTZ R85, R85, R172 ;  /* 0x000000ac55557220 */ /* 0x000fe40000410000 */
[-C--:B------:R-:W-:Y:S02]  /*e850*/  FMUL.FTZ R86, R86, R170.reuse ;  /* 0x000000aa56567220 */ /* 0x080fe40000410000 */
[----:B------:R-:W-:Y:S01]  /*e860*/  FMUL.FTZ R87, R87, R170 ;  /* 0x000000aa57577220 */ /* 0x000fe20000410000 */
[----:B------:R-:W-:Y:S01]  /*e870*/  HMMA.16816.F32.BF16 R56, R4, R22, R56 ;  /* 0x000000160438723c */ /* 0x000fe20000041838 */
[----:B------:R-:W1:Y:S01]  /*e880*/  LDSM.16.MT88.4 R20, [R220+0x1c000] ;  /* 0x01c00000dc14783b */ /* 0x000e620000004200 */
[-C--:B------:R-:W-:Y:S02]  /*e890*/  FMUL.FTZ R88, R88, R172.reuse ;  /* 0x000000ac58587220 */ /* 0x080fe40000410000 */
[----:B------:R-:W-:Y:S02]  /*e8a0*/  FMUL.FTZ R89, R89, R172 ;  /* 0x000000ac59597220 */ /* 0x000fe40000410000 */
[----:B------:R-:W-:-:S02]  /*e8b0*/  FMUL.FTZ R90, R90, R170 ;  /* 0x000000aa5a5a7220 */ /* 0x000fc40000410000 */
[----:B------:R-:W-:Y:S01]  /*e8c0*/  FMUL.FTZ R91, R91, R170 ;  /* 0x000000aa5b5b7220 */ /* 0x000fe20000410000 */
[C---:B---3--:R-:W-:Y:S01]  /*e8d0*/  HMMA.16816.F32.BF16 R60, R4.reuse, R8, R60 ;  /* 0x00000008043c723c */ /* 0x048fe2000004183c */
[-C--:B------:R-:W-:Y:S02]  /*e8e0*/  FMUL.FTZ R92, R92, R172.reuse ;  /* 0x000000ac5c5c7220 */ /* 0x080fe40000410000 */
[----:B------:R-:W-:Y:S02]  /*e8f0*/  FMUL.FTZ R93, R93, R172 ;  /* 0x000000ac5d5d7220 */ /* 0x000fe40000410000 */
[-C--:B------:R-:W-:Y:S02]  /*e900*/  FMUL.FTZ R94, R94, R170.reuse ;  /* 0x000000aa5e5e7220 */ /* 0x080fe40000410000 */
[----:B------:R-:W-:Y:S01]  /*e910*/  FMUL.FTZ R95, R95, R170 ;  /* 0x000000aa5f5f7220 */ /* 0x000fe20000410000 */
[----:B------:R-:W-:Y:S01]  /*e920*/  HMMA.16816.F32.BF16 R64, R4, R10, R64 ;  /* 0x0000000a0440723c */ /* 0x000fe20000041840 */
[----:B------:R-:W3:Y:S01]  /*e930*/  LDSM.16.MT88.4 R8, [R218+0x1c000] ;  /* 0x01c00000da08783b */ /* 0x000ee20000004200 */
[----:B------:R-:W-:-:S02]  /*e940*/  FMUL.FTZ R96, R96, R172 ;  /* 0x000000ac60607220 */ /* 0x000fc40000410000 */
[----:B------:R-:W-:Y:S02]  /*e950*/  FMUL.FTZ R97, R97, R172 ;  /* 0x000000ac61617220 */ /* 0x000fe40000410000 */
[-C--:B------:R-:W-:Y:S02]  /*e960*/  FMUL.FTZ R98, R98, R170.reuse ;  /* 0x000000aa62627220 */ /* 0x080fe40000410000 */
[----:B------:R-:W-:Y:S02]  /*e970*/  FMUL.FTZ R99, R99, R170 ;  /* 0x000000aa63637220 */ /* 0x000fe40000410000 */
[-C--:B------:R-:W-:Y:S02]  /*e980*/  FMUL.FTZ R100, R100, R172.reuse ;  /* 0x000000ac64647220 */ /* 0x080fe40000410000 */
[----:B------:R-:W-:Y:S02]  /*e990*/  FMUL.FTZ R101, R101, R172 ;  /* 0x000000ac65657220 */ /* 0x000fe40000410000 */
[----:B------:R-:W-:-:S02]  /*e9a0*/  FMUL.FTZ R102, R102, R170 ;  /* 0x000000aa66667220 */ /* 0x000fc40000410000 */
[----:B------:R-:W-:Y:S02]  /*e9b0*/  FMUL.FTZ R103, R103, R170 ;  /* 0x000000aa67677220 */ /* 0x000fe40000410000 */
[-C--:B------:R-:W-:Y:S02]  /*e9c0*/  FMUL.FTZ R104, R104, R172.reuse ;  /* 0x000000ac68687220 */ /* 0x080fe40000410000 */
[----:B------:R-:W-:Y:S02]  /*e9d0*/  FMUL.FTZ R105, R105, R172 ;  /* 0x000000ac69697220 */ /* 0x000fe40000410000 */
[-C--:B------:R-:W-:Y:S01]  /*e9e0*/  FMUL.FTZ R106, R106, R170.reuse ;  /* 0x000000aa6a6a7220 */ /* 0x080fe20000410000 */
[----:B-1----:R-:W-:Y:S01]  /*e9f0*/  HMMA.16816.F32.BF16 R68, R4, R20, R68 ;  /* 0x000000140444723c */ /* 0x002fe20000041844 */
[----:B------:R-:W-:Y:S02]  /*ea00*/  FMUL.FTZ R107, R107, R170 ;  /* 0x000000aa6b6b7220 */ /* 0x000fe40000410000 */
[----:B------:R-:W-:-:S02]  /*ea10*/  FMUL.FTZ R108, R108, R172 ;  /* 0x000000ac6c6c7220 */ /* 0x000fc40000410000 */
[----:B------:R-:W-:Y:S02]  /*ea20*/  FMUL.FTZ R109, R109, R172 ;  /* 0x000000ac6d6d7220 */ /* 0x000fe40000410000 */
[-C--:B------:R-:W-:Y:S01]  /*ea30*/  FMUL.FTZ R110, R110, R170.reuse ;  /* 0x000000aa6e6e7220 */ /* 0x080fe20000410000 */
[C---:B------:R-:W-:Y:S01]  /*ea40*/  HMMA.16816.F32.BF16 R72, R4.reuse, R22, R72 ;  /* 0x000000160448723c */ /* 0x040fe20000041848 */
[----:B------:R-:W1:Y:S01]  /*ea50*/  LDSM.16.MT88.4 R20, [R217+0x1c000] ;  /* 0x01c00000d914783b */ /* 0x000e620000004200 */
[----:B------:R-:W-:Y:S02]  /*ea60*/  FMUL.FTZ R111, R111, R170 ;  /* 0x000000aa6f6f7220 */ /* 0x000fe40000410000 */
[-C--:B------:R-:W-:Y:S02]  /*ea70*/  FMUL.FTZ R112, R112, R172.reuse ;  /* 0x000000ac70707220 */ /* 0x080fe40000410000 */
[----:B------:R-:W-:Y:S02]  /*ea80*/  FMUL.FTZ R113, R113, R172 ;  /* 0x000000ac71717220 */ /* 0x000fe40000410000 */
[-C--:B------:R-:W-:Y:S01]  /*ea90*/  FMUL.FTZ R114, R114, R170.reuse ;  /* 0x000000aa72727220 */ /* 0x080fe20000410000 */
[----:B---3--:R-:W-:Y:S01]  /*eaa0*/  HMMA.16816.F32.BF16 R76, R4, R8, R76 ;  /* 0x00000008044c723c */ /* 0x008fe2000004184c */
[----:B------:R-:W-:-:S02]  /*eab0*/  FMUL.FTZ R115, R115, R170 ;  /* 0x000000aa73737220 */ /* 0x000fc40000410000 */
[-C--:B------:R-:W-:Y:S02]  /*eac0*/  FMUL.FTZ R116, R116, R172.reuse ;  /* 0x000000ac74747220 */ /* 0x080fe40000410000 */
[----:B------:R-:W-:Y:S02]  /*ead0*/  FMUL.FTZ R117, R117, R172 ;  /* 0x000000ac75757220 */ /* 0x000fe40000410000 */
[-C--:B------:R-:W-:Y:S01]  /*eae0*/  FMUL.FTZ R118, R118, R170.reuse ;  /* 0x000000aa76767220 */ /* 0x080fe20000410000 */
[----:B------:R-:W-:Y:S01]  /*eaf0*/  HMMA.16816.F32.BF16 R80, R4, R10, R80 ;  /* 0x0000000a0450723c */ /* 0x000fe20000041850 */
[----:B------:R-:W3:Y:S01]  /*eb00*/  LDSM.16.MT88.4 R8, [R216+0x1c000] ;  /* 0x01c00000d808783b */ /* 0x000ee20000004200 */
        /* <DEDUP_REMOVED lines=8> */
[----:B------:R-:W-:-:S02]  /*eb90*/  FMUL.FTZ R127, R127, R170 ;  /* 0x000000aa7f7f7220 */ /* 0x000fc40000410000 */
[-C--:B------:R-:W-:Y:S02]  /*eba0*/  FMUL.FTZ R128, R128, R172.reuse ;  /* 0x000000ac80807220 */ /* 0x080fe40000410000 */
[----:B------:R-:W-:Y:S01]  /*ebb0*/  FMUL.FTZ R129, R129, R172 ;  /* 0x000000ac81817220 */ /* 0x000fe20000410000 */
[----:B-1----:R-:W-:Y:S01]  /*ebc0*/  HMMA.16816.F32.BF16 R84, R4, R20, R84 ;  /* 0x000000140454723c */ /* 0x002fe20000041854 */
[-C--:B------:R-:W-:Y:S02]  /*ebd0*/  FMUL.FTZ R130, R130, R170.reuse ;  /* 0x000000aa82827220 */ /* 0x080fe40000410000 */
[----:B------:R-:W-:-:S05]  /*ebe0*/  FMUL.FTZ R131, R131, R170 ;  /* 0x000000aa83837220 */ /* 0x000fca0000410000 */
        /* <DEDUP_REMOVED lines=18> */
[C---:B------:R-:W-:Y:S02]  /*ed10*/  LOP3.LUT R5, R34.reuse, 0xffff, RZ, 0xc0, !PT ;  /* 0x0000ffff22057812 */ /* 0x040fe400078ec0ff */
[----:B------:R-:W-:Y:S02]  /*ed20*/  LOP3.LUT R6, R34, 0xff, RZ, 0xc0, !PT ;  /* 0x000000ff22067812 */ /* 0x000fe400078ec0ff */
[----:B------:R-:W-:Y:S02]  /*ed30*/  SHF.R.U32.HI R5, RZ, 0x8, R5 ;  /* 0x00000008ff057819 */ /* 0x000fe40000011605 */
[----:B------:R-:W-:Y:S02]  /*ed40*/  LOP3.LUT R4, R24, 0xff, RZ, 0xc0, !PT ;  /* 0x000000ff18047812 */ /* 0x000fe400078ec0ff */
[----:B------:R-:W-:Y:S02]  /*ed50*/  PRMT R6, R6, 0x5410, R5 ;  /* 0x0000541006067816 */ /* 0x000fe40000000005 */
[----:B------:R-:W-:-:S02]  /*ed60*/  SHF.R.U32.HI R5, RZ, 0x10, R24 ;  /* 0x00000010ff057819 */ /* 0x000fc40000011618 */
[----:B------:R-:W-:Y:S01]  /*ed70*/  SHF.R.U32.HI R24, RZ, 0x18, R24 ;  /* 0x00000018ff187819 */ /* 0x000fe20000011618 */
[--C-:B------:R-:W-:Y:S01]  /*ed80*/  HSET2.LE.AND R6, R6, R241.reuse, PT ;  /* 0x000000f106067233 */ /* 0x100fe20003803000 */
[----:B------:R-:W-:Y:S02]  /*ed90*/  LOP3.LUT R5, R5, 0xff, RZ, 0xc0, !PT ;  /* 0x000000ff05057812 */ /* 0x000fe400078ec0ff */
[----:B------:R-:W-:Y:S02]  /*eda0*/  SHF.R.U32.HI R7, RZ, 0x10, R34 ;  /* 0x00000010ff077819 */ /* 0x000fe40000011622 */
[----:B------:R-:W-:Y:S01]  /*edb0*/  PRMT R4, R4, 0x5410, R9 ;  /* 0x0000541004047816 */ /* 0x000fe20000000009 */
[----:B------:R-:W-:Y:S01]  /*edc0*/  LDSM.16.MT88.4 R32, [R216+0x18800] ;  /* 0x01880000d820783b */ /* 0x000fe20000004200 */
[----:B------:R-:W-:Y:S02]  /*edd0*/  PRMT R24, R5, 0x5410, R24 ;  /* 0x0000541005187816 */ /* 0x000fe40000000018 */
[----:B--2---:R-:W-:Y:S01]  /*ede0*/  F2FP.BF16.PACK_AB R5, R184, R187 ;  /* 0x000000bbb805723e */ /* 0x004fe200000010ff */
[----:B------:R-:W2:Y:S01]  /*edf0*/  LDSM.16.MT88.4 R8, [R218+0x18800] ;  /* 0x01880000da08783b */ /* 0x000ea20000004200 */
[----:B------:R-:W-:Y:S01]  /*ee00*/  LOP3.LUT R7, R7, 0xff, RZ, 0xc0, !PT ;  /* 0x000000ff07077812 */ /* 0x000fe200078ec0ff */
[----:B------:R-:W-:Y:S01]  /*ee10*/  HSET2.LE.AND R4, R4, R241, PT ;  /* 0x000000f104047233 */ /* 0x000fe20003803000 */
[----:B------:R-:W-:-:S02]  /*ee20*/  LOP3.LUT R6, R6, R5, RZ, 0xc0, !PT ;  /* 0x0000000506067212 */ /* 0x000fc400078ec0ff */
[----:B------:R-:W-:Y:S02]  /*ee30*/  PRMT R26, R7, 0x5410, R26 ;  /* 0x00005410071a7816 */ /* 0x000fe4000000001a */
[----:B------:R-:W-:-:S03]  /*ee40*/  F2FP.BF16.PACK_AB R5, R188, R191 ;  /* 0x000000bfbc05723e */ /* 0x000fc600000010ff */
[--C-:B------:R-:W-:Y:S01]  /*ee50*/  HSET2.LE.AND R7, R26, R241.reuse, PT ;  /* 0x000000f11a077233 */ /* 0x100fe20003803000 */
[----:B------:R-:W-:Y:S01]  /*ee60*/  LOP3.LUT R4, R4, R5, RZ, 0xc0, !PT ;  /* 0x0000000504047212 */ /* 0x000fe200078ec0ff */
[----:B------:R-:W-:Y:S01]  /*ee70*/  HSET2.LE.AND R5, R24, R241, PT ;  /* 0x000000f118057233 */ /* 0x000fe20003803000 */
[----:B------:R-:W-:Y:S02]  /*ee80*/  F2FP.BF16.PACK_AB R26, R182, R185 ;  /* 0x000000b9b61a723e */ /* 0x000fe400000010ff */
[----:B------:R-:W-:Y:S02]  /*ee90*/  F2FP.BF16.PACK_AB R24, R186, R189 ;  /* 0x000000bdba18723e */ /* 0x000fe400000010ff */
[----:B------:R-:W-:Y:S02]  /*eea0*/  LOP3.LUT R7, R7, R26, RZ, 0xc0, !PT ;  /* 0x0000001a07077212 */ /* 0x000fe400078ec0ff */
[----:B------:R-:W-:Y:S02]  /*eeb0*/  LOP3.LUT R5, R5, R24, RZ, 0xc0, !PT ;  /* 0x0000001805057212 */ /* 0x000fe400078ec0ff */
[----:B------:R-:W3:Y:S05]  /*eec0*/  LDSM.16.MT88.4 R24, [R220+0x1a800] ;  /* 0x01a80000dc18783b */ /* 0x000eea0000004200 */
[C---:B-1----:R-:W-:Y:S08]  /*eed0*/  HMMA.16816.F32.BF16 R160, R4.reuse, R20, R160 ;  /* 0x0000001404a0723c */ /* 0x042ff000000418a0 */
[C---:B------:R-:W-:Y:S01]  /*eee0*/  HMMA.16816.F32.BF16 R156, R4.reuse, R22, R156 ;  /* 0x00000016049c723c */ /* 0x040fe2000004189c */
[----:B------:R-:W1:Y:S07]  /*eef0*/  LDSM.16.MT88.4 R20, [R218+0x1a800] ;  /* 0x01a80000da14783b */ /* 0x000e6e0000004200 */
[C---:B--2---:R-:W-:Y:S08]  /*ef00*/  HMMA.16816.F32.BF16 R152, R4.reuse, R8, R152 ;  /* 0x000000080498723c */ /* 0x044ff00000041898 */
[C---:B------:R-:W-:Y:S01]  /*ef10*/  HMMA.16816.F32.BF16 R148, R4.reuse, R10, R148 ;  /* 0x0000000a0494723c */ /* 0x040fe20000041894 */
[----:B------:R-:W2:Y:S07]  /*ef20*/  LDSM.16.MT88.4 R8, [R217+0x1a800] ;  /* 0x01a80000d908783b */ /* 0x000eae0000004200 */
[C---:B------:R-:W-:Y:S08]  /*ef30*/  HMMA.16816.F32.BF16 R136, R4.reuse, R32, R136 ;  /* 0x000000200488723c */ /* 0x040ff00000041888 */
[C---:B---3--:R-:W-:Y:S08]  /*ef40*/  HMMA.16816.F32.BF16 R36, R4.reuse, R24, R36 ;  /* 0x000000180424723c */ /* 0x048ff00000041824 */
[C---:B------:R-:W-:Y:S01]  /*ef50*/  HMMA.16816.F32.BF16 R40, R4.reuse, R26, R40 ;  /* 0x0000001a0428723c */ /* 0x040fe20000041828 */
[----:B------:R-:W3:Y:S07]  /*ef60*/  LDSM.16.MT88.4 R24, [R218+0x1c800] ;  /* 0x01c80000da18783b */ /* 0x000eee0000004200 */
[C---:B-1----:R-:W-:Y:S08]  /*ef70*/  HMMA.16816.F32.BF16 R44, R4.reuse, R20, R44 ;  /* 0x00000014042c723c */ /* 0x042ff0000004182c */
[C---:B------:R-:W-:Y:S01]  /*ef80*/  HMMA.16816.F32.BF16 R48, R4.reuse, R22, R48 ;  /* 0x000000160430723c */ /* 0x040fe20000041830 */
[----:B------:R-:W1:Y:S07]  /*ef90*/  LDSM.16.MT88.4 R20, [R217+0x1c800] ;  /* 0x01c80000d914783b */ /* 0x000e6e0000004200 */
        /* <DEDUP_REMOVED lines=11> */
[C---:B-1----:R-:W-:Y:S07]  /*f050*/  HMMA.16816.F32.BF16 R84, R4.reuse, R20, R84 ;  /* 0x000000140454723c */ /* 0x042fee0000041854 */
[----:B------:R-:W-:Y:S01]  /*f060*/  IMAD.U32 R20, RZ, RZ, UR4 ;  /* 0x00000004ff147e24 */ /* 0x000fe2000f8e00ff */
[C---:B------:R-:W-:Y:S07]  /*f070*/  HMMA.16816.F32.BF16 R88, R4.reuse, R22, R88 ;  /* 0x000000160458723c */ /* 0x040fee0000041858 */
[----:B------:R-:W-:Y:S01]  /*f080*/  IMAD.WIDE.U32 R22, R12, -0x2daee0ad, RZ ;  /* 0xd2511f530c167825 */ /* 0x000fe200078e00ff */
[----:B------:R-:W-:Y:S04]  /*f090*/  HMMA.16816.F32.BF16 R60, R4, R32, R60 ;  /* 0x00000020043c723c */ /* 0x000fe8000004183c */
[----:B------:R-:W-:-:S04]  /*f0a0*/  LOP3.LUT R20, R23, UR39, R20, 0x96, !PT ;  /* 0x0000002717147c12 */ /* 0x000fc8000f8e9614 */
[C---:B------:R-:W-:Y:S01]  /*f0b0*/  HMMA.16816.F32.BF16 R64, R4.reuse, R34, R64 ;  /* 0x000000220440723c */ /* 0x040fe20000041840 */
[----:B------:R-:W-:Y:S01]  /*f0c0*/  IMAD.WIDE.U32 R20, R20, -0x326172a9, RZ ;  /* 0xcd9e8d5714147825 */ /* 0x000fe200078e00ff */
[----:B------:R-:W1:Y:S04]  /*f0d0*/  LDSM.16.MT88.4 R32, [R216+0x1c800] ;  /* 0x01c80000d820783b */ /* 0x000e680000004200 */
[----:B------:R-:W-:Y:S02]  /*f0e0*/  LOP3.LUT R192, R21, UR16, R192, 0x96, !PT ;  /* 0x0000001015c07c12 */ /* 0x000fe4000f8e96c0 */
[----:B--2---:R-:W-:Y:S01]  /*f0f0*/  HMMA.16816.F32.BF16 R116, R4, R8, R116 ;  /* 0x000000080474723c */ /* 0x004fe20000041874 */
[----:B------:R-:W-:Y:S02]  /*f100*/  LOP3.LUT R20, R17, UR14, R20, 0x96, !PT ;  /* 0x0000000e11147c12 */ /* 0x000fe4000f8e9614 */
[----:B------:R-:W-:-:S04]  /*f110*/  IMAD.WIDE.U32 R22, R192, -0x2daee0ad, RZ ;  /* 0xd2511f53c0167825 */ /* 0x000fc800078e00ff */
[----:B------:R-:W-:Y:S01]  /*f120*/  IMAD.WIDE.U32 R20, R20, -0x2daee0ad, RZ ;  /* 0xd2511f5314147825 */ /* 0x000fe200078e00ff */
[----:B------:R-:W-:Y:S01]  /*f130*/  HMMA.16816.F32.BF16 R120, R4, R10, R120 ;  /* 0x0000000a0478723c */ /* 0x000fe20000041878 */
[----:B------:R-:W2:Y:S01]  /*f140*/  LDSM.16.MT88.4 R8, [R216+0x1e800] ;  /* 0x01e80000d808783b */ /* 0x000ea20000004200 */
[----:B------:R-:W-:Y:S01]  /*f150*/  LOP3.LUT R194, R23, UR13, R194, 0x96, !PT ;  /* 0x0000000d17c27c12 */ /* 0x000fe2000f8e96c2 */
[----:B------:R-:W-:Y:S01]  /*f160*/  FFMA.FTZ R192, R246, c[0x0][0x23c], -R183 ;  /* 0x00008f00f6c07a23 */ /* 0x000fe200000108b7 */
[----:B------:R-:W-:-:S03]  /*f170*/  LOP3.LUT R21, R21, UR11, R22, 0x96, !PT ;  /* 0x0000000b15157c12 */ /* 0x000fc6000f8e9616 */
[----:B------:R-:W-:Y:S01]  /*f180*/  IMAD.WIDE.U32 R194, R194, -0x326172a9, RZ ;  /* 0xcd9e8d57c2c27825 */ /* 0x000fe200078e00ff */
[----:B------:R-:W-:Y:S01]  /*f190*/  HMMA.16816.F32.BF16 R68, R4, R28, R68 ;  /* 0x0000001c0444723c */ /* 0x000fe20000041844 */
[----:B------:R-:W-:Y:S03]  /*f1a0*/  MUFU.EX2 R192, R192 ;  /* 0x000000c000c07308 */ /* 0x000fe60000000800 */
[----:B------:R-:W-:Y:S01]  /*f1b0*/  LOP3.LUT R22, R195, UR12, R16, 0x96, !PT ;  /* 0x0000000cc3167c12 */ /* 0x000fe2000f8e9610 */
[----:B------:R-:W-:-:S03]  /*f1c0*/  FFMA.FTZ R195, R248, c[0x0][0x23c], -R183 ;  /* 0x00008f00f8c37a23 */ /* 0x000fc600000108b7 */
[C---:B------:R-:W-:Y:S01]  /*f1d0*/  HMMA.16816.F32.BF16 R72, R4.reuse, R30, R72 ;  /* 0x0000001e0448723c */ /* 0x040fe20000041848 */
[----:B------:R-:W4:Y:S01]  /*f1e0*/  LDSM.16.MT88.4 R28, [R220+0x1e800] ;  /* 0x01e80000dc1c783b */ /* 0x000f220000004200 */
[----:B------:R-:W-:Y:S01]  /*f1f0*/  IMAD.WIDE.U32 R22, R22, -0x2daee0ad, RZ ;  /* 0xd2511f5316167825 */ /* 0x000fe200078e00ff */
[----:B------:R-:W2:Y:S04]  /*f200*/  MUFU.EX2 R195, R195 ;  /* 0x000000c300c37308 */ /* 0x000ea80000000800 */
[----:B------:R-:W-:Y:S01]  /*f210*/  LOP3.LUT R248, R23, UR9, R20, 0x96, !PT ;  /* 0x0000000917f87c12 */ /* 0x000fe2000f8e9614 */
[C---:B---3--:R-:W-:Y:S07]  /*f220*/  HMMA.16816.F32.BF16 R108, R4.reuse, R24, R108 ;  /* 0x00000018046c723c */ /* 0x048fee000004186c */
[----:B------:R-:W-:Y:S01]  /*f230*/  IMAD.WIDE.U32 R24, R21, -0x326172a9, RZ ;  /* 0xcd9e8d5715187825 */ /* 0x000fe200078e00ff */
[----:B-1----:R-:W-:Y:S03]  /*f240*/  HMMA.16816.F32.BF16 R92, R4, R32, R92 ;  /* 0x00000020045c723c */ /* 0x002fe6000004185c */
[----:B------:R-:W-:Y:S01]  /*f250*/  IMAD.MOV.U32 R198, RZ, RZ, R24 ;  /* 0x000000ffffc67224 */ /* 0x000fe200078e0018 */
[----:B------:R-:W-:Y:S01]  /*f260*/  LOP3.LUT R21, R25, UR10, R194, 0x96, !PT ;  /* 0x0000000a19157c12 */ /* 0x000fe2000f8e96c2 */
[----:B------:R-:W-:-:S02]  /*f270*/  FFMA.FTZ R194, R249, c[0x0][0x23c], -R174 ;  /* 0x00008f00f9c27a23 */ /* 0x000fc400000108ae */
[----:B------:R-:W-:Y:S01]  /*f280*/  IMAD.WIDE.U32 R248, R248, -0x326172a9, RZ ;  /* 0xcd9e8d57f8f87825 */ /* 0x000fe200078e00ff */
[C---:B------:R-:W-:Y:S01]  /*f290*/  HMMA.16816.F32.BF16 R96, R4.reuse, R34, R96 ;  /* 0x000000220460723c */ /* 0x040fe20000041860 */
[----:B------:R-:W1:Y:S02]  /*f2a0*/  LDSM.16.MT88.4 R32, [R218+0x19000] ;  /* 0x01900000da20783b */ /* 0x000e640000004200 */
[----:B------:R-:W-:Y:S01]  /*f2b0*/  IMAD.WIDE.U32 R16, R21, -0x2daee0ad, RZ ;  /* 0xd2511f5315107825 */ /* 0x000fe200078e00ff */
[----:B------:R-:W3:Y:S03]  /*f2c0*/  MUFU.EX2 R194, R194 ;  /* 0x000000c200c27308 */ /* 0x000ee60000000800 */
[----:B------:R-:W-:Y:S01]  /*f2d0*/  IMAD.MOV.U32 R199, RZ, RZ, R25 ;  /* 0x000000ffffc77224 */ /* 0x000fe200078e0019 */
[----:B------:R-:W-:Y:S01]  /*f2e0*/  LOP3.LUT R21, R17, UR7, R22, 0x96, !PT ;  /* 0x0000000711157c12 */ /* 0x000fe2000f8e9616 */
[----:B--2---:R-:W-:Y:S04]  /*f2f0*/  HMMA.16816.F32.BF16 R124, R4, R8, R124 ;  /* 0x00000008047c723c */ /* 0x004fe8000004187c */
[----:B------:R-:W-:-:S04]  /*f300*/  IMAD.WIDE.U32 R20, R21, -0x326172a9, RZ ;  /* 0xcd9e8d5715147825 */ /* 0x000fc800078e00ff */
[----:B----4-:R-:W-:Y:S01]  /*f310*/  HMMA.16816.F32.BF16 R100, R4, R28, R100 ;  /* 0x0000001c0464723c */ /* 0x010fe20000041864 */
[--C-:B------:R-:W-:Y:S02]  /*f320*/  SHF.R.U32.HI R8, RZ, 0x10, R20.reuse ;  /* 0x00000010ff087819 */ /* 0x100fe40000011614 */
[----:B------:R-:W-:Y:S02]  /*f330*/  SHF.R.U32.HI R9, RZ, 0x18, R20 ;  /* 0x00000018ff097819 */ /* 0x000fe40000011614 */
[----:B------:R-:W-:-:S03]  /*f340*/  LOP3.LUT R8, R8, 0xff, RZ, 0xc0, !PT ;  /* 0x000000ff08087812 */ /* 0x000fc600078ec0ff */
[C---:B------:R-:W-:Y:S01]  /*f350*/  HMMA.16816.F32.BF16 R104, R4.reuse, R30, R104 ;  /* 0x0000001e0468723c */ /* 0x040fe20000041868 */
[----:B------:R-:W-:Y:S01]  /*f360*/  PRMT R22, R8, 0x5410, R9 ;  /* 0x0000541008167816 */ /* 0x000fe20000000009 */
[----:B------:R-:W-:Y:S06]  /*f370*/  LDSM.16.MT88.4 R28, [R217+0x19000] ;  /* 0x01900000d91c783b */ /* 0x000fec0000004200 */
[C---:B------:R-:W-:Y:S01]  /*f380*/  HMMA.16816.F32.BF16 R112, R4.reuse, R26, R112 ;  /* 0x0000001a0470723c */ /* 0x040fe20000041870 */
[----:B------:R-:W-:Y:S07]  /*f390*/  LDSM.16.MT88.4 R24, [R216+0x19000] ;  /* 0x01900000d818783b */ /* 0x000fee0000004200 */
[----:B------:R-:W-:Y:S01]  /*f3a0*/  HMMA.16816.F32.BF16 R128, R4, R10, R128 ;  /* 0x0000000a0480723c */ /* 0x000fe20000041880 */
[----:B------:R-:W2:Y:S06]  /*f3b0*/  LDSM.16.MT88.4 R4, [R220+0x19000] ;  /* 0x01900000dc04783b */ /* 0x000eac0000004200 */
[----:B------:R-:W-:-:S02]  /*f3c0*/  LOP3.LUT R11, R20, 0xffff, RZ, 0xc0, !PT ;  /* 0x0000ffff140b7812 */ /* 0x000fc400078ec0ff */
[----:B------:R-:W-:Y:S02]  /*f3d0*/  LOP3.LUT R10, R20, 0xff, RZ, 0xc0, !PT ;  /* 0x000000ff140a7812 */ /* 0x000fe400078ec0ff */
[----:B------:R-:W-:Y:S02]  /*f3e0*/  LOP3.LUT R20, R21, UR18, R248, 0x96, !PT ;  /* 0x0000001215147c12 */ /* 0x000fe4000f8e96f8 */
[----:B------:R-:W-:Y:S02]  /*f3f0*/  SHF.R.U32.HI R11, RZ, 0x8, R11 ;  /* 0x00000008ff0b7819 */ /* 0x000fe4000001160b */
[----:B------:R-:W-:Y:S02]  /*f400*/  LOP3.LUT R8, R20, 0xffff, RZ, 0xc0, !PT ;  /* 0x0000ffff14087812 */ /* 0x000fe400078ec0ff */
[----:B------:R-:W-:Y:S02]  /*f410*/  SHF.R.U32.HI R9, RZ, 0x10, R20 ;  /* 0x00000010ff097819 */ /* 0x000fe40000011614 */
[----:B------:R-:W-:-:S02]  /*f420*/  PRMT R10, R10, 0x5410, R11 ;  /* 0x000054100a0a7816 */ /* 0x000fc4000000000b */
[----:B------:R-:W-:Y:S02]  /*f430*/  LOP3.LUT R11, R20, 0xff, RZ, 0xc0, !PT ;  /* 0x000000ff140b7812 */ /* 0x000fe400078ec0ff */
[----:B------:R-:W-:Y:S01]  /*f440*/  SHF.R.U32.HI R8, RZ, 0x8, R8 ;  /* 0x00000008ff087819 */ /* 0x000fe20000011608 */
[----:B------:R-:W-:Y:S01]  /*f450*/  HSET2.LE.AND R10, R10, R241, PT ;  /* 0x000000f10a0a7233 */ /* 0x000fe20003803000 */
[----:B------:R-:W-:Y:S02]  /*f460*/  SHF.R.U32.HI R20, RZ, 0x18, R20 ;  /* 0x00000018ff147819 */ /* 0x000fe40000011614 */
[----:B------:R-:W-:Y:S02]  /*f470*/  LOP3.LUT R9, R9, 0xff, RZ, 0xc0, !PT ;  /* 0x000000ff09097812 */ /* 0x000fe400078ec0ff */
[----:B------:R-:W-:Y:S02]  /*f480*/  PRMT R8, R11, 0x5410, R8 ;  /* 0x000054100b087816 */ /* 0x000fe40000000008 */
[----:B------:R-:W-:-:S02]  /*f490*/  PRMT R20, R9, 0x5410, R20 ;  /* 0x0000541009147816 */ /* 0x000fc40000000014 */
[----:B------:R-:W-:Y:S01]  /*f4a0*/  F2FP.BF16.PACK_AB R11, R190, R193 ;  /* 0x000000c1be0b723e */ /* 0x000fe200000010ff */
[--C-:B------:R-:W-:Y:S01]  /*f4b0*/  HSET2.LE.AND R8, R8, R241.reuse, PT ;  /* 0x000000f108087233 */ /* 0x100fe20003803000 */
[----:B------:R-:W-:Y:S01]  /*f4c0*/  F2FP.BF16.PACK_AB R21, R195, R192 ;  /* 0x000000c0c315723e */ /* 0x000fe200000010ff */
[--C-:B------:R-:W-:Y:S01]  /*f4d0*/  HSET2.LE.AND R9, R20, R241.reuse, PT ;  /* 0x000000f114097233 */ /* 0x100fe20003803000 */
[----:B---3--:R-:W-:Y:S02]  /*f4e0*/  F2FP.BF16.PACK_AB R20, R247, R194 ;  /* 0x000000c2f714723e */ /* 0x008fe400000010ff */
[----:B------:R-:W-:Y:S01]  /*f4f0*/  LOP3.LUT R8, R8, R11, RZ, 0xc0, !PT ;  /* 0x0000000b08087212 */ /* 0x000fe200078ec0ff */
[----:B------:R-:W-:Y:S01]  /*f500*/  HSET2.LE.AND R11, R22, R241, PT ;  /* 0x000000f1160b7233 */ /* 0x000fe20003803000 */
[----:B------:R-:W-:Y:S02]  /*f510*/  LOP3.LUT R9, R9, R20, RZ, 0xc0, !PT ;  /* 0x0000001409097212 */ /* 0x000fe400078ec0ff */
[----:B------:R-:W-:-:S02]  /*f520*/  F2FP.BF16.PACK_AB R20, R196, R197 ;  /* 0x000000c5c414723e */ /* 0x000fc400000010ff */
        /* <DEDUP_REMOVED lines=13> */
[C---:B-1----:R-:W-:Y:S07]  /*f600*/  HMMA.16816.F32.BF16 R52, R8.reuse, R32, R52 ;  /* 0x000000200834723c */ /* 0x042fee0000041834 */
[----:B------:R-:W-:Y:S01]  /*f610*/  IMAD.MOV.U32 R32, RZ, RZ, R16 ;  /* 0x000000ffff207224 */ /* 0x000fe200078e0010 */
[C---:B------:R-:W-:Y:S01]  /*f620*/  HMMA.16816.F32.BF16 R40, R8.reuse, R22, R40 ;  /* 0x000000160828723c */ /* 0x040fe20000041828 */
[----:B------:R-:W-:Y:S01]  /*f630*/  IMAD.MOV.U32 R33, RZ, RZ, R17 ;  /* 0x000000ffff217224 */ /* 0x000fe200078e0011 */
[----:B------:R-:W-:Y:S04]  /*f640*/  LDSM.16.MT88.4 R20, [R218+0x1d000] ;  /* 0x01d00000da14783b */ /* 0x000fe80000004200 */
[----:B------:R1:W5:Y:S02]  /*f650*/  LDL.LU.64 R16, [R1+0x28] ;  /* 0x0000280001107983 */ /* 0x0003640000300a00 */
[C---:B--2---:R-:W-:Y:S08]  /*f660*/  HMMA.16816.F32.BF16 R44, R8.reuse, R4, R44 ;  /* 0x00000004082c723c */ /* 0x044ff0000004182c */
[C---:B------:R-:W-:Y:S01]  /*f670*/  HMMA.16816.F32.BF16 R48, R8.reuse, R6, R48 ;  /* 0x000000060830723c */ /* 0x040fe20000041830 */
[----:B------:R-:W2:Y:S07]  /*f680*/  LDSM.16.MT88.4 R4, [R217+0x1d000] ;  /* 0x01d00000d904783b */ /* 0x000eae0000004200 */
[C---:B----4-:R-:W-:Y:S08]  /*f690*/  HMMA.16816.F32.BF16 R68, R8.reuse, R24, R68 ;  /* 0x000000180844723c */ /* 0x050ff00000041844 */
[----:B------:R-:W-:Y:S01]  /*f6a0*/  HMMA.16816.F32.BF16 R72, R8, R26, R72 ;  /* 0x0000001a0848723c */ /* 0x000fe20000041848 */
[----:B------:R-:W3:Y:S01]  /*f6b0*/  LDSM.16.MT88.4 R24, [R216+0x1d000] ;  /* 0x01d00000d818783b */ /* 0x000ee20000004200 */
[----:B------:R-:W-:Y:S01]  /*f6c0*/  LOP3.LUT R248, R249, UR8, R198, 0x96, !PT ;  /* 0x00000008f9f87c12 */ /* 0x000fe2000f8e96c6 */
[----:B------:R-:W-:-:S02]  /*f6d0*/  FFMA.FTZ R176, R176, c[0x0][0x23c], -R183 ;  /* 0x00008f00b0b07a23 */ /* 0x000fc400000108b7 */
[--C-:B------:R-:W-:Y:S02]  /*f6e0*/  FFMA.FTZ R199, R178, c[0x0][0x23c], -R183.reuse ;  /* 0x00008f00b2c77a23 */ /* 0x100fe400000108b7 */
[----:B------:R-:W-:Y:S01]  /*f6f0*/  FFMA.FTZ R179, R179, c[0x0][0x23c], -R174 ;  /* 0x00008f00b3b37a23 */ /* 0x000fe200000108ae */
[----:B------:R-:W-:Y:S01]  /*f700*/  HMMA.16816.F32.BF16 R144, R8, R28, R144 ;  /* 0x0000001c0890723c */ /* 0x000fe20000041890 */
[----:B------:R-:W-:-:S07]  /*f710*/  FFMA.FTZ R181, R181, c[0x0][0x23c], -R183 ;  /* 0x00008f00b5b57a23 */ /* 0x000fce00000108b7 */
[C---:B------:R-:W-:Y:S08]  /*f720*/  HMMA.16816.F32.BF16 R140, R8.reuse, R30, R140 ;  /* 0x0000001e088c723c */ /* 0x040ff0000004188c */
        /* <DEDUP_REMOVED lines=8> */
[----:B------:R-:W3:Y:S01]  /*f7b0*/  LDSM.16.MT88.4 R24, [R217+0x1f000] ;  /* 0x01f00000d918783b */ /* 0x000ee20000004200 */
[----:B------:R-:W-:Y:S01]  /*f7c0*/  IMAD.WIDE.U32 R248, R248, -0x2daee0ad, RZ ;  /* 0xd2511f53f8f87825 */ /* 0x000fe200078e00ff */
[----:B------:R-:W-:Y:S02]  /*f7d0*/  MUFU.EX2 R176, R176 ;  /* 0x000000b000b07308 */ /* 0x000fe40000000800 */
[----:B------:R-:W-:Y:S03]  /*f7e0*/  LDSM.16.MT88.4 R28, [R216+0x1b000] ;  /* 0x01b00000d81c783b */ /* 0x000fe60000004200 */
[C---:B--2---:R-:W-:Y:S08]  /*f7f0*/  HMMA.16816.F32.BF16 R108, R8.reuse, R4, R108 ;  /* 0x00000004086c723c */ /* 0x044ff0000004186c */
[C---:B------:R-:W-:Y:S01]  /*f800*/  HMMA.16816.F32.BF16 R112, R8.reuse, R6, R112 ;  /* 0x000000060870723c */ /* 0x040fe20000041870 */
[----:B------:R-:W2:Y:S07]  /*f810*/  LDSM.16.MT88.4 R4, [R216+0x1f000] ;  /* 0x01f00000d804783b */ /* 0x000eae0000004200 */
[----:B----4-:R-:W-:Y:S01]  /*f820*/  HMMA.16816.F32.BF16 R100, R8, R20, R100 ;  /* 0x000000140864723c */ /* 0x010fe20000041864 */
[----:B------:R-:W-:-:S06]  /*f830*/  FFMA.FTZ R178, R180, c[0x0][0x23c], -R183 ;  /* 0x00008f00b4b27a23 */ /* 0x000fcc00000108b7 */
[C---:B------:R-:W-:Y:S01]  /*f840*/  LOP3.LUT R20, R248.reuse, 0xffff, RZ, 0xc0, !PT ;  /* 0x0000fffff8147812 */ /* 0x040fe200078ec0ff */
[----:B------:R-:W-:Y:S03]  /*f850*/  HMMA.16816.F32.BF16 R104, R8, R22, R104 ;  /* 0x000000160868723c */ /* 0x000fe60000041868 */
[----:B------:R-:W-:Y:S02]  /*f860*/  SHF.R.U32.HI R21, RZ, 0x8, R20 ;  /* 0x00000008ff157819 */ /* 0x000fe40000011614 */
[----:B------:R-:W-:Y:S01]  /*f870*/  LOP3.LUT R20, R249, UR17, R32, 0x96, !PT ;  /* 0x00000011f9147c12 */ /* 0x000fe2000f8e9620 */
[----:B------:R-:W4:Y:S01]  /*f880*/  MUFU.EX2 R199, R199 ;  /* 0x000000c700c77308 */ /* 0x000f220000000800 */
[----:B------:R-:W-:Y:S01]  /*f890*/  SHF.R.U32.HI R23, RZ, 0x10, R248 ;  /* 0x00000010ff177819 */ /* 0x000fe200000116f8 */
[----:B------:R-:W-:Y:S01]  /*f8a0*/  FFMA.FTZ R180, R177, c[0x0][0x23c], -R174 ;  /* 0x00008f00b1b47a23 */ /* 0x000fe200000108ae */
[----:B------:R-:W-:-:S02]  /*f8b0*/  LOP3.LUT R198, R248, 0xff, RZ, 0xc0, !PT ;  /* 0x000000fff8c67812 */ /* 0x000fc400078ec0ff */
[----:B------:R-:W-:Y:S01]  /*f8c0*/  LOP3.LUT R22, R20, 0xffff, RZ, 0xc0, !PT ;  /* 0x0000ffff14167812 */ /* 0x000fe200078ec0ff */
[----:B---3--:R-:W-:Y:S01]  /*f8d0*/  HMMA.16816.F32.BF16 R116, R8, R24, R116 ;  /* 0x000000180874723c */ /* 0x008fe20000041874 */
[----:B------:R-:W-:Y:S02]  /*f8e0*/  SHF.R.U32.HI R246, RZ, 0x18, R248 ;  /* 0x00000018fff67819 */ /* 0x000fe400000116f8 */
[----:B------:R-:W-:Y:S01]  /*f8f0*/  LOP3.LUT R23, R23, 0xff, RZ, 0xc0, !PT ;  /* 0x000000ff17177812 */ /* 0x000fe200078ec0ff */
[----:B------:R-:W-:Y:S01]  /*f900*/  MUFU.EX2 R179, R179 ;  /* 0x000000b300b37308 */ /* 0x000fe20000000800 */
[----:B------:R-:W-:-:S03]  /*f910*/  PRMT R198, R198, 0x5410, R21 ;  /* 0x00005410c6c67816 */ /* 0x000fc60000000015 */
[C---:B------:R-:W-:Y:S01]  /*f920*/  HMMA.16816.F32.BF16 R120, R8.reuse, R26, R120 ;  /* 0x0000001a0878723c */ /* 0x040fe20000041878 */
[----:B------:R-:W3:Y:S01]  /*f930*/  LDSM.16.MT88.4 R24, [R217+0x19800] ;  /* 0x01980000d918783b */ /* 0x000ee20000004200 */
[----:B------:R-:W-:Y:S02]  /*f940*/  LOP3.LUT R21, R20, 0xff, RZ, 0xc0, !PT ;  /* 0x000000ff14157812 */ /* 0x000fe400078ec0ff */
[----:B------:R-:W-:Y:S01]  /*f950*/  SHF.R.U32.HI R22, RZ, 0x8, R22 ;  /* 0x00000008ff167819 */ /* 0x000fe20000011616 */
[----:B------:R-:W1:Y:S01]  /*f960*/  MUFU.EX2 R180, R180 ;  /* 0x000000b400b47308 */ /* 0x000e620000000800 */
[----:B------:R-:W-:Y:S02]  /*f970*/  PRMT R246, R23, 0x5410, R246 ;  /* 0x0000541017f67816 */ /* 0x000fe400000000f6 */
[----:B------:R-:W-:Y:S01]  /*f980*/  SHF.R.U32.HI R23, RZ, 0x10, R20 ;  /* 0x00000010ff177819 */ /* 0x000fe20000011614 */
[----:B------:R-:W-:Y:S01]  /*f990*/  FFMA.FTZ R173, R173, c[0x0][0x23c], -R174 ;  /* 0x00008f00adad7a23 */ /* 0x000fe200000108ae */
[----:B------:R-:W-:Y:S01]  /*f9a0*/  PRMT R22, R21, 0x5410, R22 ;  /* 0x0000541015167816 */ /* 0x000fe20000000016 */
[----:B------:R-:W-:Y:S01]  /*f9b0*/  FFMA.FTZ R174, R175, c[0x0][0x23c], -R174 ;  /* 0x00008f00afae7a23 */ /* 0x000fe200000108ae */
[----:B------:R-:W-:Y:S01]  /*f9c0*/  SHF.R.U32.HI R21, RZ, 0x18, R20 ;  /* 0x00000018ff157819 */ /* 0x000fe20000011614 */
[----:B------:R-:W-:Y:S01]  /*f9d0*/  MUFU.EX2 R178, R178 ;  /* 0x000000b200b27308 */ /* 0x000fe20000000800 */
[----:B------:R-:W-:Y:S01]  /*f9e0*/  LOP3.LUT R20, R23, 0xff, RZ, 0xc0, !PT ;  /* 0x000000ff17147812 */ /* 0x000fe200078ec0ff */
[----:B--2---:R-:W-:Y:S06]  /*f9f0*/  HMMA.16816.F32.BF16 R124, R8, R4, R124 ;  /* 0x00000004087c723c */ /* 0x004fec000004187c */
[----:B------:R-:W2:Y:S01]  /*fa00*/  MUFU.EX2 R181, R181 ;  /* 0x000000b500b57308 */ /* 0x000ea20000000800 */
[----:B------:R-:W-:Y:S01]  /*fa10*/  HSET2.LE.AND R4, R22, R241, PT ;  /* 0x000000f116047233 */ /* 0x000fe20003803000 */
[----:B----4-:R-:W-:-:S02]  /*fa20*/  F2FP.BF16.PACK_AB R5, R199, R176 ;  /* 0x000000b0c705723e */ /* 0x010fc400000010ff */
[----:B------:R-:W-:Y:S01]  /*fa30*/  PRMT R20, R20, 0x5410, R21 ;  /* 0x0000541014147816 */ /* 0x000fe20000000015 */
[----:B------:R-:W-:Y:S01]  /*fa40*/  HMMA.16816.F32.BF16 R128, R8, R6, R128 ;  /* 0x000000060880723c */ /* 0x000fe20000041880 */
[----:B------:R-:W-:Y:S02]  /*fa50*/  LOP3.LUT R4, R4, R5, RZ, 0xc0, !PT ;  /* 0x0000000504047212 */ /* 0x000fe400078ec0ff */
[----:B------:R-:W-:Y:S01]  /*fa60*/  MUFU.EX2 R173, R173 ;  /* 0x000000ad00ad7308 */ /* 0x000fe20000000800 */
[----:B------:R-:W-:Y:S02]  /*fa70*/  HSET2.LE.AND R5, R20, R241, PT ;  /* 0x000000f114057233 */ /* 0x000fe40003803000 */
[----:B------:R-:W4:Y:S01]  /*fa80*/  LDSM.16.MT88.4 R20, [R216+0x19800] ;  /* 0x01980000d814783b */ /* 0x000f220000004200 */
[----:B-1----:R-:W-:-:S04]  /*fa90*/  F2FP.BF16.PACK_AB R6, R180, R179 ;  /* 0x000000b3b406723e */ /* 0x002fc800000010ff */
[----:B------:R-:W1:Y:S01]  /*faa0*/  MUFU.EX2 R174, R174 ;  /* 0x000000ae00ae7308 */ /* 0x000e620000000800 */
[----:B------:R-:W-:Y:S01]  /*fab0*/  LOP3.LUT R5, R5, R6, RZ, 0xc0, !PT ;  /* 0x0000000605057212 */ /* 0x000fe200078ec0ff */
[----:B------:R-:W-:Y:S01]  /*fac0*/  HSET2.LE.AND R6, R198, R241, PT ;  /* 0x000000f1c6067233 */ /* 0x000fe20003803000 */
[----:B--2---:R-:W-:-:S04]  /*fad0*/  F2FP.BF16.PACK_AB R7, R181, R178 ;  /* 0x000000b2b507723e */ /* 0x004fc800000010ff */
[----:B------:R-:W-:Y:S01]  /*fae0*/  LOP3.LUT R6, R6, R7, RZ, 0xc0, !PT ;  /* 0x0000000706067212 */ /* 0x000fe200078ec0ff */
[----:B------:R-:W-:Y:S01]  /*faf0*/  HSET2.LE.AND R7, R246, R241, PT ;  /* 0x000000f1f6077233 */ /* 0x000fe20003803000 */
[----:B-1----:R-:W-:-:S04]  /*fb00*/  F2FP.BF16.PACK_AB R198, R174, R173 ;  /* 0x000000adaec6723e */ /* 0x002fc800000010ff */
[----:B------:R-:W-:Y:S01]  /*fb10*/  LOP3.LUT R7, R7, R198, RZ, 0xc0, !PT ;  /* 0x000000c607077212 */ /* 0x000fe200078ec0ff */
[C---:B------:R-:W-:Y:S01]  /*fb20*/  HMMA.16816.F32.BF16 R56, R8.reuse, R34, R56 ;  /* 0x000000220838723c */ /* 0x040fe20000041838 */
[----:B------:R-:W1:Y:S07]  /*fb30*/  LDSM.16.MT88.4 R32, [R220+0x19800] ;  /* 0x01980000dc20783b */ /* 0x000e6e0000004200 */
[C---:B------:R-:W-:Y:S08]  /*fb40*/  HMMA.16816.F32.BF16 R60, R8.reuse, R28, R60 ;  /* 0x0000001c083c723c */ /* 0x040ff0000004183c */
[----:B------:R-:W-:Y:S01]  /*fb50*/  HMMA.16816.F32.BF16 R64, R8, R30, R64 ;  /* 0x0000001e0840723c */ /* 0x000fe20000041840 */
[----:B------:R-:W2:Y:S04]  /*fb60*/  LDSM.16.MT88.4 R28, [R218+0x19800] ;  /* 0x01980000da1c783b */ /* 0x000ea80000004200 */
[----:B------:R-:W2:Y:S03]  /*fb70*/  LDSM.16.MT88.4 R8, [R220+0x1b800] ;  /* 0x01b80000dc08783b */ /* 0x000ea60000004200 */
[C---:B---3--:R-:W-:Y:S08]  /*fb80*/  HMMA.16816.F32.BF16 R144, R4.reuse, R24, R144 ;  /* 0x000000180490723c */ /* 0x048ff00000041890 */
[C---:B------:R-:W-:Y:S01]  /*fb90*/  HMMA.16816.F32.BF16 R140, R4.reuse, R26, R140 ;  /* 0x0000001a048c723c */ /* 0x040fe2000004188c */
[----:B------:R-:W3:Y:S07]  /*fba0*/  LDSM.16.MT88.4 R24, [R216+0x1b800] ;  /* 0x01b80000d818783b */ /* 0x000eee0000004200 */
[C---:B----4-:R-:W-:Y:S08]  /*fbb0*/  HMMA.16816.F32.BF16 R136, R4.reuse, R20, R136 ;  /* 0x000000140488723c */ /* 0x050ff00000041888 */
        /* <DEDUP_REMOVED lines=10> */
[----:B------:R-:W4:Y:S07]  /*fc60*/  LDSM.16.MT88.4 R8, [R218+0x1d800] ;  /* 0x01d80000da08783b */ /* 0x000f2e0000004200 */
[C---:B---3--:R-:W-:Y:S08]  /*fc70*/  HMMA.16816.F32.BF16 R60, R4.reuse, R24, R60 ;  /* 0x00000018043c723c */ /* 0x048ff0000004183c */
[----:B------:R-:W-:Y:S01]  /*fc80*/  HMMA.16816.F32.BF16 R64, R4, R26, R64 ;  /* 0x0000001a0440723c */ /* 0x000fe20000041840 */
[----:B------:R-:W3:Y:S01]  /*fc90*/  LDSM.16.MT88.4 R24, [R220+0x1f800] ;  /* 0x01f80000dc18783b */ /* 0x000ee20000004200 */
[----:B------:R-:W-:-:S02]  /*fca0*/  FFMA.FTZ R168, R167, R172, R168 ;  /* 0x000000aca7a87223 */ /* 0x000fc400000100a8 */
[----:B------:R-:W-:-:S04]  /*fcb0*/  FFMA.FTZ R15, R251, R170, R15 ;  /* 0x000000aafb0f7223 */ /* 0x000fc8000001000f */
[----:B-1----:R-:W-:Y:S01]  /*fcc0*/  HMMA.16816.F32.BF16 R44, R4, R32, R44 ;  /* 0x00000020042c723c */ /* 0x002fe2000004182c */
[----:B------:R-:W-:Y:S02]  /*fcd0*/  FADD.FTZ R168, R171, R168 ;  /* 0x000000a8aba87221 */ /* 0x000fe40000010000 */
[----:B------:R-:W-:-:S05]  /*fce0*/  FADD.FTZ R0, R0, R15 ;  /* 0x0000000f00007221 */ /* 0x000fca0000010000 */
[C---:B------:R-:W-:Y:S01]  /*fcf0*/  HMMA.16816.F32.BF16 R48, R4.reuse, R34, R48 ;  /* 0x000000220430723c */ /* 0x040fe20000041830 */
[----:B------:R-:W1:Y:S07]  /*fd00*/  LDSM.16.MT88.4 R32, [R217+0x1d800] ;  /* 0x01d80000d920783b */ /* 0x000e6e0000004200 */
[----:B--2---:R-:W-:Y:S01]  /*fd10*/  HMMA.16816.F32.BF16 R52, R4, R28, R52 ;  /* 0x0000001c0434723c */ /* 0x004fe20000041834 */
[----:B------:R-:W-:-:S07]  /*fd20*/  FADD.FTZ R169, R169, R168 ;  /* 0x000000a8a9a97221 */ /* 0x000fce0000010000 */
[C---:B------:R-:W-:Y:S01]  /*fd30*/  HMMA.16816.F32.BF16 R56, R4.reuse, R30, R56 ;  /* 0x0000001e0438723c */ /* 0x040fe20000041838 */
[----:B------:R-:W2:Y:S07]  /*fd40*/  LDSM.16.MT88.4 R28, [R216+0x1d800] ;  /* 0x01d80000d81c783b */ /* 0x000eae0000004200 */
[----:B----4-:R-:W-:Y:S01]  /*fd50*/  HMMA.16816.F32.BF16 R68, R4, R20, R68 ;  /* 0x000000140444723c */ /* 0x010fe20000041844 */
[----:B------:R-:W-:-:S07]  /*fd60*/  FADD.FTZ R165, R165, R0 ;  /* 0x00000000a5a57221 */ /* 0x000fce0000010000 */
[C---:B------:R-:W-:Y:S01]  /*fd70*/  HMMA.16816.F32.BF16 R72, R4.reuse, R22, R72 ;  /* 0x000000160448723c */ /* 0x040fe20000041848 */
[----:B------:R-:W4:Y:S07]  /*fd80*/  LDSM.16.MT88.4 R20, [R218+0x1f800] ;  /* 0x01f80000da14783b */ /* 0x000f2e0000004200 */
[C---:B------:R-:W-:Y:S08]  /*fd90*/  HMMA.16816.F32.BF16 R76, R4.reuse, R8, R76 ;  /* 0x00000008044c723c */ /* 0x040ff0000004184c */
[C---:B------:R-:W-:Y:S01]  /*fda0*/  HMMA.16816.F32.BF16 R80, R4.reuse, R10, R80 ;  /* 0x0000000a0450723c */ /* 0x040fe20000041850 */
[----:B------:R-:W1:Y:S07]  /*fdb0*/  LDSM.16.MT88.4 R8, [R217+0x1f800] ;  /* 0x01f80000d908783b */ /* 0x000e6e0000004200 */
[C---:B---3--:R-:W-:Y:S08]  /*fdc0*/  HMMA.16816.F32.BF16 R100, R4.reuse, R24, R100 ;  /* 0x000000180464723c */ /* 0x048ff00000041864 */
        /* <DEDUP_REMOVED lines=21> */
[----:B------:R-:W-:Y:S01]  /*ff20*/  HMMA.16816.F32.BF16 R88, R4, R34, R88 ;  /* 0x000000220458723c */ /* 0x000fe20000041858 */
[----:B------:R-:W-:-:S07]  /*ff30*/  FADD.FTZ R176, R176, R195 ;  /* 0x000000c3b0b07221 */ /* 0x000fce0000010000 */
[----:B--2---:R-:W-:Y:S01]  /*ff40*/  HMMA.16816.F32.BF16 R92, R4, R28, R92 ;  /* 0x0000001c045c723c */ /* 0x004fe2000004185c */
[----:B------:R-:W-:-:S07]  /*ff50*/  FADD.FTZ R179, R179, R196 ;  /* 0x000000c4b3b37221 */ /* 0x000fce0000010000 */
[C---:B------:R-:W-:Y:S08]  /*ff60*/  HMMA.16816.F32.BF16 R96, R4.reuse, R30, R96 ;  /* 0x0000001e0460723c */ /* 0x040ff00000041860 */
[C---:B----4-:R-:W-:Y:S08]  /*ff70*/  HMMA.16816.F32.BF16 R108, R4.reuse, R20, R108 ;  /* 0x00000014046c723c */ /* 0x050ff0000004186c */
[C---:B------:R-:W-:Y:S08]  /*ff80*/  HMMA.16816.F32.BF16 R112, R4.reuse, R22, R112 ;  /* 0x000000160470723c */ /* 0x040ff00000041870 */
[C---:B------:R-:W-:Y:S08]  /*ff90*/  HMMA.16816.F32.BF16 R116, R4.reuse, R8, R116 ;  /* 0x000000080474723c */ /* 0x040ff00000041874 */
[C---:B------:R-:W-:Y:S08]  /*ffa0*/  HMMA.16816.F32.BF16 R120, R4.reuse, R10, R120 ;  /* 0x0000000a0478723c */ /* 0x040ff00000041878 */
[C---:B---3--:R-:W-:Y:S08]  /*ffb0*/  HMMA.16816.F32.BF16 R124, R4.reuse, R24, R124 ;  /* 0x00000018047c723c */ /* 0x048ff0000004187c */
[----:B------:R-:W-:Y:S01]  /*ffc0*/  HMMA.16816.F32.BF16 R128, R4, R26, R128 ;  /* 0x0000001a0480723c */ /* 0x000fe20000041880 */
[----:B------:R-:W-:-:S02]  /*ffd0*/  FADD.FTZ R199, R199, R176 ;  /* 0x000000b0c7c77221 */ /* 0x000fc40000010000 */
[----:B------:R-:W-:Y:S02]  /*ffe0*/  FADD.FTZ R180, R180, R179 ;  /* 0x000000b3b4b47221 */ /* 0x000fe40000010000 */
[----:B------:R-:W-:Y:S02]  /*fff0*/  FADD.FTZ R178, R178, R199 ;  /* 0x000000c7b2b27221 */ /* 0x000fe40000010000 */
[----:B------:R-:W-:Y:S02]  /*10000*/  FADD.FTZ R173, R173, R180 ;  /* 0x000000b4adad7221 */ /* 0x000fe40000010000 */
[----:B------:R-:W-:Y:S02]  /*10010*/  FADD.FTZ R167, R181, R178 ;  /* 0x000000b2b5a77221 */ /* 0x000fe40000010000 */
[----:B------:R-:W-:Y:S02]  /*10020*/  FADD.FTZ R251, R174, R173 ;  /* 0x000000adaefb7221 */ /* 0x000fe40000010000 */
.L_x_1376:
        /* <DEDUP_REMOVED lines=8> */
[----:B------:R-:W-:Y:S01]  /*100b0*/  UIMAD UR4, UR35, UR4, URZ ;  /* 0x00000004230472a4 */ /* 0x000fe2000f8e023f */
[----:B------:R-:W-:Y:S01]  /*100c0*/  IMAD.MOV.U32 R6, RZ, RZ, R244 ;  /* 0x000000ffff067224 */ /* 0x000fe200078e00f4 */
[----:B------:R-:W-:Y:S01]  /*100d0*/  ISETP.GE.AND P5, PT, R244, c[0x0][0x220], PT ;  /* 0x00008800f4007a0c */ /* 0x000fe20003fa6270 */
[----:B------:R-:W-:Y:S01]  /*100e0*/  IMAD.U32 R8, RZ, RZ, UR29 ;  /* 0x0000001dff087e24 */ /* 0x000fe2000f8e00ff */
[----:B------:R-:W-:Y:S01]  /*100f0*/  UIMAD UR40, UR29, UR5, UR4 ;  /* 0x000000051d2872a4 */ /* 0x000fe2000f8e0204 */
[--C-:B------:R-:W-:Y:S01]  /*10100*/  IMAD.WIDE.U32 R10, R10, c[0x0][0x1b0], R6.reuse ;  /* 0x00006c000a0a7a25 */ /* 0x100fe200078e0006 */
[----:B------:R-:W-:Y:S01]  /*10110*/  ISETP.GE.AND P4, PT, R230, c[0x0][0x220], PT ;  /* 0x00008800e6007a0c */ /* 0x000fe20003f86270 */
[----:B------:R-:W-:Y:S01]  /*10120*/  ULDC.64 UR4, c[0x0][0x1b8] ;  /* 0x00006e0000047ab9 */ /* 0x000fe20000000a00 */
[----:B------:R-:W-:Y:S01]  /*10130*/  ISETP.GE.AND P3, PT, R229, c[0x0][0x220], PT ;  /* 0x00008800e5007a0c */ /* 0x000fe20003f66270 */
[----:B------:R-:W-:Y:S01]  /*10140*/  IMAD.WIDE.U32 R8, R8, c[0x0][0x1b8], R6 ;  /* 0x00006e0008087a25 */ /* 0x000fe200078e0006 */
[----:B------:R-:W-:Y:S01]  /*10150*/  IADD3 R7, P1, R10, UR34, RZ ;  /* 0x000000220a077c10 */ /* 0x000fe2000ff3e0ff */
[----:B------:R-:W-:Y:S01]  /*10160*/  UIMAD UR4, UR35, UR4, URZ ;  /* 0x00000004230472a4 */ /* 0x000fe2000f8e023f */
[----:B------:R-:W-:Y:S01]  /*10170*/  ISETP.GE.AND P2, PT, R228, c[0x0][0x220], PT ;  /* 0x00008800e4007a0c */ /* 0x000fe20003f46270 */
[----:B------:R-:W-:Y:S01]  /*10180*/  IMAD.U32 R248, RZ, RZ, UR40 ;  /* 0x00000028fff87e24 */ /* 0x000fe2000f8e00ff */
[----:B------:R-:W-:Y:S01]  /*10190*/  UMOV UR34, URZ ;  /* 0x0000003f00227c82 */ /* 0x000fe20008000000 */
[----:B------:R-:W-:Y:S01]  /*101a0*/  IMAD.MOV.U32 R164, RZ, RZ, R2 ;  /* 0x000000ffffa47224 */ /* 0x000fe200078e0002 */
[----:B------:R-:W-:Y:S01]  /*101b0*/  UIMAD UR4, UR29, UR5, UR4 ;  /* 0x000000051d0472a4 */ /* 0x000fe2000f8e0204 */
[----:B------:R-:W-:Y:S01]  /*101c0*/  IMAD.MOV.U32 R0, RZ, RZ, R3 ;  /* 0x000000ffff007224 */ /* 0x000fe200078e0003 */
[----:B------:R-:W-:Y:S01]  /*101d0*/  IADD3.X R248, R248, UR32, R11, P1, !PT ;  /* 0x00000020f8f87c10 */ /* 0x000fe20008ffe40b */
[----:B------:R-:W-:Y:S01]  /*101e0*/  IMAD.WIDE.U32 R2, R13, -0x326172a9, RZ ;  /* 0xcd9e8d570d027825 */ /* 0x000fe200078e00ff */
[----:B-1----:R-:W-:Y:S01]  /*101f0*/  SHF.R.S32.HI R4, RZ, 0x1f, R5 ;  /* 0x0000001fff047819 */ /* 0x002fe20000011405 */
[----:B------:R-:W-:Y:S01]  /*10200*/  UIADD3 UR32, UR37, -0x1, URZ ;  /* 0xffffffff25207890 */ /* 0x000fe2000fffe03f */
[----:B------:R-:W-:Y:S01]  /*10210*/  LEA R249, P1, R7, c[0x0][0x168], 0x1 ;  /* 0x00005a0007f97a11 */ /* 0x000fe200078208ff */
[----:B------:R-:W-:Y:S01]  /*10220*/  IMAD.U32 R246, RZ, RZ, UR4 ;  /* 0x00000004fff67e24 */ /* 0x000fe2000f8e00ff */
[----:B------:R-:W-:-:S02]  /*10230*/  LEA.HI R4, R4, R5, RZ, 0x3 ;  /* 0x0000000504047211 */ /* 0x000fc400078f18ff */
[----:B------:R-:W-:Y:S01]  /*10240*/  LEA.HI.X R248, R7, c[0x0][0x16c], R248, 0x1, P1 ;  /* 0x00005b0007f87a11 */ /* 0x000fe200008f0cf8 */
[----:B------:R-:W-:Y:S01]  /*10250*/  IMAD.WIDE.U32 R6, R12, -0x2daee0ad, RZ ;  /* 0xd2511f530c067825 */ /* 0x000fe200078e00ff */
[----:B------:R-:W-:Y:S02]  /*10260*/  SHF.R.S32.HI R4, RZ, 0x3, R4 ;  /* 0x00000003ff047819 */ /* 0x000fe40000011404 */
[----:B------:R-:W-:Y:S02]  /*10270*/  IADD3 R5, P0, R8, UR36, RZ ;  /* 0x0000002408057c10 */ /* 0x000fe4000ff1e0ff */
[----:B------:R-:W-:Y:S02]  /*10280*/  IADD3 R20, P1, R4, 0x20, RZ ;  /* 0x0000002004147810 */ /* 0x000fe40007f3e0ff */
[----:B------:R-:W-:Y:S02]  /*10290*/  SHF.R.S32.HI R4, RZ, 0x1f, R4 ;  /* 0x0000001fff047819 */ /* 0x000fe40000011404 */
[----:B------:R-:W-:Y:S01]  /*102a0*/  IADD3.X R246, R246, UR33, R9, P0, !PT ;  /* 0x00000021f6f67c10 */ /* 0x000fe200087fe409 */
[----:B------:R-:W-:Y:S01]  /*102b0*/  UIADD3 UR33, UR37, -0x2, URZ ;  /* 0xfffffffe25217890 */ /* 0x000fe2000fffe03f */
[----:B------:R-:W-:Y:S01]  /*102c0*/  LEA R247, P0, R5, c[0x0][0x170], 0x1 ;  /* 0x00005c0005f77a11 */ /* 0x000fe200078008ff */
[----:B------:R-:W-:Y:S01]  /*102d0*/  IMAD.X R21, RZ, RZ, R4, P1 ;  /* 0x000000ffff157224 */ /* 0x000fe200008e0604 */
[----:B------:R-:W-:-:S02]  /*102e0*/  LOP3.LUT R14, R3, R14, RZ, 0x3c, !PT ;  /* 0x0000000e030e7212 */ /* 0x000fc400078e3cff */
[----:B------:R-:W-:Y:S02]  /*102f0*/  LEA.HI.X R246, R5, c[0x0][0x174], R246, 0x1, P0 ;  /* 0x00005d0005f67a11 */ /* 0x000fe400000f0cf6 */
[----:B------:R-:W-:Y:S01]  /*10300*/  STL.64 [R1+0x20], R20 ;  /* 0x0000201401007387 */ /* 0x000fe20000100a00 */
[----:B------:R-:W-:-:S03]  /*10310*/  IMAD.WIDE.U32 R4, R14, -0x2daee0ad, RZ ;  /* 0xd2511f530e047825 */ /* 0x000fc600078e00ff */
[----:B------:R1:W-:Y:S04]  /*10320*/  STL.64 [R1+0x8], R2 ;  /* 0x0000080201007387 */ /* 0x0003e80000100a00 */
[----:B------:R2:W-:Y:S01]  /*10330*/  STL.64 [R1+0x10], R6 ;  /* 0x0000100601007387 */ /* 0x0005e20000100a00 */
[----:B-1---5:R-:W-:Y:S02]  /*10340*/  IMAD.MOV.U32 R2, RZ, RZ, R16 ;  /* 0x000000ffff027224 */ /* 0x022fe400078e0010 */
[----:B------:R-:W-:-:S05]  /*10350*/  IMAD.MOV.U32 R3, RZ, RZ, R19 ;  /* 0x000000ffff037224 */ /* 0x000fca00078e0013 */
[----:B------:R2:W-:Y:S04]  /*10360*/  STL.64 [R1+0x18], R2 ;  /* 0x0000180201007387 */ /* 0x0005e80000100a00 */
[----:B------:R2:W-:Y:S01]  /*10370*/  STL.64 [R1], R4 ;  /* 0x0000000401007387 */ /* 0x0005e20000100a00 */
[----:B------:R-:W-:Y:S05]  /*10380*/  BRA `(.L_x_1384) ;  /* 0x000003c000007947 */ /* 0x000fea0003800000 */
.L_x_1386:
        /* <DEDUP_REMOVED lines=60> */
.L_x_1384:
[----:B--2---:R-:W2:Y:S01]  /*10750*/  LDL.64 R6, [R1+0x18] ;  /* 0x0000180001067983 */ /* 0x004ea20000100a00 */
[----:B------:R-:W-:Y:S01]  /*10760*/  UIADD3 UR4, UR32, -UR34, URZ ;  /* 0x8000002220047290 */ /* 0x000fe2000fffe03f */
[----:B------:R-:W-:Y:S04]  /*10770*/  DEPBAR.LE SB0, 0x0 ;  /* 0x000080000000791a */ /* 0x000fe80000000000 */
[----:B------:R-:W3:Y:S01]  /*10780*/  LDL.64 R4, [R1+0x20] ;  /* 0x0000200001047983 */ /* 0x000ee20000100a00 */
[----:B------:R-:W-:Y:S01]  /*10790*/  IMAD.U32 R3, RZ, RZ, UR4 ;  /* 0x00000004ff037e24 */ /* 0x000fe2000f8e00ff */
[----:B------:R-:W-:Y:S02]  /*107a0*/  UIADD3 UR29, UR37, -0x1, URZ ;  /* 0xffffffff251d7890 */ /* 0x000fe4000fffe03f */
[----:B------:R-:W-:Y:S02]  /*107b0*/  BAR.SYNC.DEFER_BLOCKING 0x0 ;  /* 0x0000000000007b1d */ /* 0x000fe40000010000 */
[C---:B------:R-:W-:Y:S01]  /*107c0*/  LEA R30, P0, R3.reuse, R234, 0x6 ;  /* 0x000000ea031e7211 */ /* 0x040fe200078030ff */
[----:B------:R-:W-:Y:S02]  /*107d0*/  USHF.R.S32.HI UR5, URZ, 0x1f, UR29 ;  /* 0x0000001f3f057899 */ /* 0x000fe4000801141d */
[----:B------:R-:W-:Y:S01]  /*107e0*/  UIMAD UR4, UR22, UR29, URZ ;  /* 0x0000001d160472a4 */ /* 0x000fe2000f8e023f */
[----:B------:R-:W-:Y:S01]  /*107f0*/  LEA.HI.X.SX32 R31, R3, R235, 0x6, P0 ;  /* 0x000000eb031f7211 */ /* 0x000fe200000f36ff */
[----:B------:R-:W-:Y:S02]  /*10800*/  UISETP.GT.AND UP0, UPT, UR29, UR19, UPT ;  /* 0x000000131d00728c */ /* 0x000fe4000bf04270 */
[----:B------:R-:W-:Y:S02]  /*10810*/  UIMAD UR4, UR5, UR23, UR4 ;  /* 0x00000017050472a4 */ /* 0x000fe4000f8e0204 */
[----:B------:R-:W-:Y:S04]  /*10820*/  IMAD R165, R31, c[0x0][0x1a0], RZ ;  /* 0x000068001fa57a24 */ /* 0x000fe800078e02ff */
[C---:B------:R-:W-:Y:S02]  /*10830*/  IMAD R165, R30.reuse, c[0x0][0x1a4], R165 ;  /* 0x000069001ea57a24 */ /* 0x040fe400078e02a5 */
[----:B------:R-:W-:Y:S04]  /*10840*/  IMAD.WIDE.U32 R30, R30, c[0x0][0x1a0], RZ ;  /* 0x000068001e1e7a25 */ /* 0x000fe800078e00ff */
[----:B------:R-:W-:Y:S01]  /*10850*/  IMAD.IADD R165, R31, 0x1, R165 ;  /* 0x000000011fa57824 */ /* 0x000fe200078e02a5 */
[C---:B------:R-:W-:Y:S01]  /*10860*/  LEA R194, P6, R30.reuse, R247, 0x1 ;  /* 0x000000f71ec27211 */ /* 0x040fe200078c08ff */
[----:B------:R-:W-:Y:S03]  /*10870*/  @P5 STS.128 [R232+0x18000], RZ ;  /* 0x018000ffe8005388 */ /* 0x000fe60000000c00 */
[----:B------:R-:W-:Y:S02]  /*10880*/  LEA.HI.X R195, R30, R246, R165, 0x1, P6 ;  /* 0x000000f61ec37211 */ /* 0x000fe400030f0ca5 */
[----:B---3--:R-:W-:Y:S01]  /*10890*/  LEA R34, P1, R3, R4, 0x6 ;  /* 0x0000000403227211 */ /* 0x008fe200078230ff */
[----:B--2---:R-:W-:Y:S03]  /*108a0*/  IMAD.WIDE.U32 R26, R227, UR29, R6 ;  /* 0x0000001de31a7c25 */ /* 0x004fe6000f8e0006 */
[----:B------:R-:W-:Y:S02]  /*108b0*/  LEA.HI.X.SX32 R35, R3, R5, 0x6, P1 ;  /* 0x0000000503237211 */ /* 0x000fe400008f36ff */
[C---:B------:R-:W-:Y:S02]  /*108c0*/  @!P5 LEA R22, P0, R26.reuse, c[0x0][0x170], 0x1 ;  /* 0x00005c001a16da11 */ /* 0x040fe400078008ff */
[----:B------:R-:W-:Y:S01]  /*108d0*/  IADD3 R2, R27, UR4, RZ ;  /* 0x000000041b027c10 */ /* 0x000fe2000fffe0ff */
[----:B------:R-:W-:Y:S01]  /*108e0*/  IMAD R3, R35, c[0x0][0x1a0], RZ ;  /* 0x0000680023037a24 */ /* 0x000fe200078e02ff */
[C---:B------:R-:W-:Y:S01]  /*108f0*/  @!P5 IADD3 R166, P1, R26.reuse, UR25, RZ ;  /* 0x000000191aa6dc10 */ /* 0x040fe2000ff3e0ff */
[----:B------:R-:W-:Y:S01]  /*10900*/  UIADD3 UR4, UR33, -UR34, URZ ;  /* 0x8000002221047290 */ /* 0x000fe2000fffe03f */
[----:B------:R-:W-:Y:S01]  /*10910*/  @!P5 LEA.HI.X R23, R26, c[0x0][0x174], R2, 0x1, P0 ;  /* 0x00005d001a17da11 */ /* 0x000fe200000f0c02 */
[----:B------:R-:W-:Y:S01]  /*10920*/  IMAD.WIDE.U32 R26, R34, c[0x0][0x1a0], RZ ;  /* 0x00006800221a7a25 */ /* 0x000fe200078e00ff */
[----:B------:R-:W-:Y:S03]  /*10930*/  @!P5 IADD3.X R2, R2, UR24, RZ, P1, !PT ;  /* 0x000000180202dc10 */ /* 0x000fe60008ffe4ff */
[----:B------:R-:W-:Y:S01]  /*10940*/  @!PT LDS RZ, [RZ] ;  /* 0x00000000fffff984 */ /* 0x000fe20000000800 */
[----:B------:R-:W-:Y:S01]  /*10950*/  @!PT LDS RZ, [RZ] ;  /* 0x00000000fffff984 */ /* 0x000fe20000000800 */
[----:B------:R-:W-:Y:S01]  /*10960*/  @!PT LDS RZ, [RZ] ;  /* 0x00000000fffff984 */ /* 0x000fe20000000800 */
[----:B------:R1:W-:Y:S01]  /*10970*/  @!P5 LDGSTS.E.BYPASS.LTC128B.128 [R232+0x18000], [R22.64] ;  /* 0x1800000016e8dfae */ /* 0x0003e2000b901d5e */
[----:B------:R-:W-:Y:S01]  /*10980*/  IMAD R3, R34, c[0x0][0x1a4], R3 ;  /* 0x0000690022037a24 */ /* 0x000fe200078e0203 */
[C---:B------:R-:W-:Y:S02]  /*10990*/  @!P5 LEA R34, P0, R166.reuse, c[0x0][0x170], 0x1 ;  /* 0x00005c00a622da11 */ /* 0x040fe400078008ff */
[----:B------:R-:W-:Y:S01]  /*109a0*/  @P4 STS.128 [R232+0x1a000], RZ ;  /* 0x01a000ffe8004388 */ /* 0x000fe20000000c00 */
[----:B------:R-:W-:Y:S01]  /*109b0*/  IMAD.IADD R3, R27, 0x1, R3 ;  /* 0x000000011b037824 */ /* 0x000fe200078e0203 */
[----:B------:R-:W-:Y:S01]  /*109c0*/  @!P5 LEA.HI.X R35, R166, c[0x0][0x174], R2, 0x1, P0 ;  /* 0x00005d00a623da11 */ /* 0x000fe200000f0c02 */
[----:B------:R-:W-:Y:S01]  /*109d0*/  IMAD.MOV.U32 R2, RZ, RZ, R4 ;  /* 0x000000ffff027224 */ /* 0x000fe200078e0004 */
[----:B------:R-:W-:Y:S01]  /*109e0*/  @!PT LDS RZ, [RZ] ;  /* 0x00000000fffff984 */ /* 0x000fe20000000800 */
[----:B------:R-:W-:Y:S01]  /*109f0*/  @!PT LDS RZ, [RZ] ;  /* 0x00000000fffff984 */ /* 0x000fe20000000800 */
[----:B------:R-:W-:Y:S01]  /*10a00*/  @!PT LDS RZ, [RZ] ;  /* 0x00000000fffff984 */ /* 0x000fe20000000800 */
[----:B------:R2:W-:Y:S01]  /*10a10*/  @!P4 LDGSTS.E.BYPASS.LTC128B.128 [R232+0x1a000], [R194.64+0x80] ;  /* 0x1a000080c2e8cfae */ /* 0x0005e2000b901d5e */
[C---:B------:R-:W-:Y:S03]  /*10a20*/  LEA R20, P1, R26.reuse, R247, 0x1 ;  /* 0x000000f71a147211 */ /* 0x040fe600078208ff */
[----:B------:R-:W-:Y:S01]  /*10a30*/  @P3 STS.128 [R232+0x1c000], RZ ;  /* 0x01c000ffe8003388 */ /* 0x000fe20000000c00 */
[----:B------:R-:W-:Y:S01]  /*10a40*/  LEA.HI.X R21, R26, R246, R3, 0x1, P1 ;  /* 0x000000f61a157211 */ /* 0x000fe200008f0c03 */
[----:B------:R-:W-:Y:S02]  /*10a50*/  IMAD.MOV.U32 R3, RZ, RZ, R5 ;  /* 0x000000ffff037224 */ /* 0x000fe400078e0005 */
        /* <DEDUP_REMOVED lines=31> */
[----:B------:R-:W5:Y:S04]  /*10c50*/  LDSM.16.M88.4 R176, [R225+0x10800] ;  /* 0x01080000e1b0783b */ /* 0x000f680000000200 */
[----:B------:R-:W1:Y:S04]  /*10c60*/  LDSM.16.M88.4 R180, [R225+0x11000] ;  /* 0x01100000e1b4783b */ /* 0x000e680000000200 */
[----:B------:R-:W0:Y:S04]  /*10c70*/  LDGDEPBAR ;  /* 0x00000000000079af */ /* 0x000e280000000000 */
[----:B------:R-:W1:Y:S04]  /*10c80*/  LDSM.16.M88.4 R184, [R225+0x11800] ;  /* 0x01180000e1b8783b */ /* 0x000e680000000200 */
[----:B------:R-:W-:Y:S04]  /*10c90*/  LDSM.16.M88.4 R188, [R224] ;  /* 0x00000000e0bc783b */ /* 0x000fe80000000200 */
[----:B--2---:R-:W2:Y:S04]  /*10ca0*/  LDSM.16.M88.4 R192, [R223] ;  /* 0x00000000dfc0783b */ /* 0x004ea80000000200 */
[----:B------:R-:W1:Y:S01]  /*10cb0*/  LDSM.16.M88.4 R196, [R215] ;  /* 0x00000000d7c4783b */ /* 0x000e620000000200 */
[C---:B----4-:R-:W-:Y:S08]  /*10cc0*/  HMMA.16816.F32.BF16 R4, R168.reuse, R172, RZ ;  /* 0x000000aca804723c */ /* 0x050ff000000418ff */
[C---:B------:R-:W-:Y:S01]  /*10cd0*/  HMMA.16816.F32.BF16 R8, R168.reuse, R174, RZ ;  /* 0x000000aea808723c */ /* 0x040fe200000418ff */
[----:B------:R-:W4:Y:S07]  /*10ce0*/  LDSM.16.M88.4 R172, [R214] ;  /* 0x00000000d6ac783b */ /* 0x000f2e0000000200 */
[C---:B-----5:R-:W-:Y:S08]  /*10cf0*/  HMMA.16816.F32.BF16 R12, R168.reuse, R176, RZ ;  /* 0x000000b0a80c723c */ /* 0x060ff000000418ff */
[C---:B------:R-:W-:Y:S01]  /*10d00*/  HMMA.16816.F32.BF16 R16, R168.reuse, R178, RZ ;  /* 0x000000b2a810723c */ /* 0x040fe200000418ff */
[----:B------:R-:W5:Y:S07]  /*10d10*/  LDSM.16.M88.4 R176, [R213] ;  /* 0x00000000d5b0783b */ /* 0x000f6e0000000200 */
[C---:B-1----:R-:W-:Y:S08]  /*10d20*/  HMMA.16816.F32.BF16 R20, R168.reuse, R180, RZ ;  /* 0x000000b4a814723c */ /* 0x042ff000000418ff */
[C---:B------:R-:W-:Y:S01]  /*10d30*/  HMMA.16816.F32.BF16 R24, R168.reuse, R182, RZ ;  /* 0x000000b6a818723c */ /* 0x040fe200000418ff */
[----:B------:R-:W-:Y:S07]  /*10d40*/  LDSM.16.M88.4 R180, [R219+0x10000] ;  /* 0x01000000dbb4783b */ /* 0x000fee0000000200 */
[C---:B------:R-:W-:Y:S08]  /*10d50*/  HMMA.16816.F32.BF16 R28, R168.reuse, R184, RZ ;  /* 0x000000b8a81c723c */ /* 0x040ff000000418ff */
[----:B---3--:R-:W-:Y:S01]  /*10d60*/  HMMA.16816.F32.BF16 R32, R168, R186, RZ ;  /* 0x000000baa820723c */ /* 0x008fe200000418ff */
[----:B------:R-:W1:Y:S04]  /*10d70*/  LDSM.16.M88.4 R168, [R222] ;  /* 0x00000000dea8783b */ /* 0x000e680000000200 */
[----:B------:R-:W3:Y:S03]  /*10d80*/  LDSM.16.M88.4 R184, [R219+0x10800] ;  /* 0x01080000dbb8783b */ /* 0x000ee60000000200 */
[C---:B--2---:R-:W-:Y:S08]  /*10d90*/  HMMA.16816.F32.BF16 R4, R188.reuse, R192, R4 ;  /* 0x000000c0bc04723c */ /* 0x044ff00000041804 */
[C---:B------:R-:W-:Y:S01]  /*10da0*/  HMMA.16816.F32.BF16 R8, R188.reuse, R194, R8 ;  /* 0x000000c2bc08723c */ /* 0x040fe20000041808 */
[----:B------:R-:W2:Y:S07]  /*10db0*/  LDSM.16.M88.4 R192, [R219+0x11000] ;  /* 0x01100000dbc0783b */ /* 0x000eae0000000200 */
[C---:B------:R-:W-:Y:S07]  /*10dc0*/  HMMA.16816.F32.BF16 R12, R188.reuse, R196, R12 ;  /* 0x000000c4bc0c723c */ /* 0x040fee000004180c */
[----:B------:R-:W-:Y:S01]  /*10dd0*/  IMAD.MOV.U32 R196, RZ, RZ, R2 ;  /* 0x000000ffffc47224 */ /* 0x000fe200078e0002 */
[C---:B------:R-:W-:Y:S04]  /*10de0*/  HMMA.16816.F32.BF16 R16, R188.reuse, R198, R16 ;  /* 0x000000c6bc10723c */ /* 0x040fe80000041810 */
[----:B------:R-:W-:Y:S02]  /*10df0*/  IMAD.MOV.U32 R197, RZ, RZ, R3 ;  /* 0x000000ffffc57224 */ /* 0x000fe400078e0003 */
[----:B------:R-:W-:Y:S02]  /*10e00*/  IMAD.U32 R3, RZ, RZ, UR4 ;  /* 0x00000004ff037e24 */ /* 0x000fe4000f8e00ff */
[C---:B----4-:R-:W-:Y:S04]  /*10e10*/  HMMA.16816.F32.BF16 R20, R188.reuse, R172, R20 ;  /* 0x000000acbc14723c */ /* 0x050fe80000041814 */
[C---:B------:R-:W-:Y:S04]  /*10e20*/  LEA R198, P1, R3.reuse, R234, 0x6 ;  /* 0x000000ea03c67211 */ /* 0x040fe800078230ff */
[C---:B------:R-:W-:Y:S01]  /*10e30*/  HMMA.16816.F32.BF16 R24, R188.reuse, R174, R24 ;  /* 0x000000aebc18723c */ /* 0x040fe20000041818 */
[----:B------:R-:W4:Y:S03]  /*10e40*/  LDSM.16.M88.4 R172, [R219+0x11800] ;  /* 0x01180000dbac783b */ /* 0x000f260000000200 */
[C---:B------:R-:W-:Y:S04]  /*10e50*/  LEA.HI.X.SX32 R199, R3.reuse, R235, 0x6, P1 ;  /* 0x000000eb03c77211 */ /* 0x040fe800008f36ff */
[C---:B-----5:R-:W-:Y:S08]  /*10e60*/  HMMA.16816.F32.BF16 R28, R188.reuse, R176, R28 ;  /* 0x000000b0bc1c723c */ /* 0x060ff0000004181c */
[----:B------:R-:W-:Y:S01]  /*10e70*/  HMMA.16816.F32.BF16 R32, R188, R178, R32 ;  /* 0x000000b2bc20723c */ /* 0x000fe20000041820 */
[----:B------:R-:W-:Y:S04]  /*10e80*/  LDSM.16.M88.4 R176, [R221] ;  /* 0x00000000ddb0783b */ /* 0x000fe80000000200 */
[----:B------:R-:W5:Y:S03]  /*10e90*/  LDSM.16.M88.4 R188, [R212] ;  /* 0x00000000d4bc783b */ /* 0x000f660000000200 */
        /* <DEDUP_REMOVED lines=24> */
[----:B------:R-:W-:Y:S04]  /*11020*/  LDSM.16.M88.4 R176, [R211] ;  /* 0x00000000d3b0783b */ /* 0x000fe80000000200 */
[----:B------:R-:W-:Y:S03]  /*11030*/  LDSM.16.M88.4 R192, [R210] ;  /* 0x00000000d2c0783b */ /* 0x000fe60000000200 */
[C---:B----4-:R-:W-:Y:S08]  /*11040*/  HMMA.16816.F32.BF16 R4, R168.reuse, R172, R4 ;  /* 0x000000aca804723c */ /* 0x050ff00000041804 */
[C---:B------:R-:W-:Y:S01]  /*11050*/  HMMA.16816.F32.BF16 R8, R168.reuse, R174, R8 ;  /* 0x000000aea808723c */ /* 0x040fe20000041808 */
[----:B------:R-:W2:Y:S07]  /*11060*/  LDSM.16.M88.4 R172, [R224+0x4000] ;  /* 0x00400000e0ac783b */ /* 0x000eae0000000200 */
[C---:B-----5:R-:W-:Y:S08]  /*11070*/  HMMA.16816.F32.BF16 R12, R168.reuse, R188, R12 ;  /* 0x000000bca80c723c */ /* 0x060ff0000004180c */
[C---:B------:R-:W-:Y:S01]  /*11080*/  HMMA.16816.F32.BF16 R16, R168.reuse, R190, R16 ;  /* 0x000000bea810723c */ /* 0x040fe20000041810 */
[----:B------:R-:W4:Y:S07]  /*11090*/  LDSM.16.M88.4 R188, [R209] ;  /* 0x00000000d1bc783b */ /* 0x000f2e0000000200 */
[C---:B-1----:R-:W-:Y:S08]  /*110a0*/  HMMA.16816.F32.BF16 R20, R168.reuse, R180, R20 ;  /* 0x000000b4a814723c */ /* 0x042ff00000041814 */
[C---:B------:R-:W-:Y:S01]  /*110b0*/  HMMA.16816.F32.BF16 R24, R168.reuse, R182, R24 ;  /* 0x000000b6a818723c */ /* 0x040fe20000041818 */
[----:B------:R-:W1:Y:S07]  /*110c0*/  LDSM.16.M88.4 R180, [R208] ;  /* 0x00000000d0b4783b */ /* 0x000e6e0000000200 */
[C---:B---3--:R-:W-:Y:S08]  /*110d0*/  HMMA.16816.F32.BF16 R28, R168.reuse, R184, R28 ;  /* 0x000000b8a81c723c */ /* 0x048ff0000004181c */
        /* <DEDUP_REMOVED lines=68> */
[C---:B-----5:R-:W-:Y:S08]  /*11520*/  HMMA.16816.F32.BF16 R4, R172.reuse, R180, R4 ;  /* 0x000000b4ac04723c */ /* 0x060ff00000041804 */
        /* <DEDUP_REMOVED lines=31> */
[C---:B-----5:R-:W-:Y:S08]  /*11720*/  HMMA.16816.F32.BF16 R20, R172.reuse, R184, R20 ;  /* 0x000000b8ac14723c */ /* 0x060ff00000041814 */
[C---:B------:R-:W-:Y:S01]  /*11730*/  HMMA.16816.F32.BF16 R24, R172.reuse, R186, R24 ;  /* 0x000000baac18723c */ /* 0x040fe20000041818 */
[----:B------:R-:W4:Y:S07]  /*11740*/  LDSM.16.M88.4 R184, [R200] ;  /* 0x00000000c8b8783b */ /* 0x000f2e0000000200 */
[C---:B---3--:R-:W-:Y:S08]  /*11750*/  HMMA.16816.F32.BF16 R28, R172.reuse, R192, R28 ;  /* 0x000000c0ac1c723c */ /* 0x048ff0000004181c */
        /* <DEDUP_REMOVED lines=31> */
[----:B------:R-:W-:Y:S01]  /*11950*/  LEA.HI.X.SX32 R175, R3, R197, 0x6, P0 ;  /* 0x000000c503af7211 */ /* 0x000fe200000f36ff */
[----:B------:R-:W-:Y:S01]  /*11960*/  IMAD R3, R199, c[0x0][0x198], RZ ;  /* 0x00006600c7037a24 */ /* 0x000fe200078e02ff */
[----:B------:R-:W-:Y:S01]  /*11970*/  PLOP3.LUT P0, PT, PT, PT, UP0, 0x80, 0x0 ;  /* 0x000000000000781c */ /* 0x000fe20003f0f008 */
[C---:B------:R-:W-:Y:S04]  /*11980*/  HMMA.16816.F32.BF16 R8, R168.reuse, R178, R8 ;  /* 0x000000b2a808723c */ /* 0x040fe80000041808 */
[----:B------:R-:W-:Y:S02]  /*11990*/  IMAD R2, R175, c[0x0][0x198], RZ ;  /* 0x00006600af027a24 */ /* 0x000fe400078e02ff */
[C---:B------:R-:W-:Y:S02]  /*119a0*/  IMAD R3, R198.reuse, c[0x0][0x19c], R3 ;  /* 0x00006700c6037a24 */ /* 0x040fe400078e0203 */
[C---:B------:R-:W-:Y:S04]  /*119b0*/  HMMA.16816.F32.BF16 R12, R168.reuse, R184, R12 ;  /* 0x000000b8a80c723c */ /* 0x040fe8000004180c */
[----:B------:R-:W-:Y:S04]  /*119c0*/  IMAD.WIDE.U32 R182, R198, c[0x0][0x198], RZ ;  /* 0x00006600c6b67a25 */ /* 0x000fe800078e00ff */
[C---:B------:R-:W-:Y:S04]  /*119d0*/  HMMA.16816.F32.BF16 R16, R168.reuse, R186, R16 ;  /* 0x000000baa810723c */ /* 0x040fe80000041810 */
[----:B------:R-:W-:Y:S01]  /*119e0*/  IMAD.WIDE.U32 R178, R174, c[0x0][0x198], RZ ;  /* 0x00006600aeb27a25 */ /* 0x000fe200078e00ff */
[-C--:B------:R-:W-:Y:S03]  /*119f0*/  LEA R198, P6, R182, R249.reuse, 0x1 ;  /* 0x000000f9b6c67211 */ /* 0x080fe600078c08ff */
[C---:B---3--:R-:W-:Y:S04]  /*11a00*/  HMMA.16816.F32.BF16 R20, R168.reuse, R188, R20 ;  /* 0x000000bca814723c */ /* 0x048fe80000041814 */
[----:B------:R-:W-:Y:S02]  /*11a10*/  IMAD R2, R174, c[0x0][0x19c], R2 ;  /* 0x00006700ae027a24 */ /* 0x000fe400078e0202 */
[----:B------:R-:W-:Y:S02]  /*11a20*/  IMAD.IADD R3, R183, 0x1, R3 ;  /* 0x00000001b7037824 */ /* 0x000fe400078e0203 */
[C---:B------:R-:W-:Y:S04]  /*11a30*/  HMMA.16816.F32.BF16 R24, R168.reuse, R190, R24 ;  /* 0x000000bea818723c */ /* 0x040fe80000041818 */
[----:B------:R-:W-:Y:S01]  /*11a40*/  IMAD.IADD R165, R179, 0x1, R2 ;  /* 0x00000001b3a57824 */ /* 0x000fe200078e0202 */
[-C--:B------:R-:W-:Y:S03]  /*11a50*/  LEA.HI.X R199, R182, R248.reuse, R3, 0x1, P6 ;  /* 0x000000f8b6c77211 */ /* 0x080fe600030f0c03 */
[C---:B----4-:R-:W-:Y:S08]  /*11a60*/  HMMA.16816.F32.BF16 R28, R168.reuse, R192, R28 ;  /* 0x000000c0a81c723c */ /* 0x050ff0000004181c */
[----:B------:R-:W-:Y:S07]  /*11a70*/  HMMA.16816.F32.BF16 R32, R168, R194, R32 ;  /* 0x000000c2a820723c */ /* 0x000fee0000041820 */
[C---:B------:R-:W-:Y:S05]  /*11a80*/  LEA R194, P1, R178.reuse, R249, 0x1 ;  /* 0x000000f9b2c27211 */ /* 0x040fea00078208ff */
[----:B------:R-:W-:Y:S01]  /*11a90*/  LEA.HI.X R195, R178, R248, R165, 0x1, P1 ;  /* 0x000000f8b2c37211 */ /* 0x000fe200008f0ca5 */
[----:B------:R-:W-:-:S05]  /*11aa0*/  @P0 BRA `(.L_x_1386) ;  /* 0xffffe8e000000947 */ /* 0x000fca000383ffff */
.L_x_1385:
[----:B------:R-:W-:Y:S01]  /*11ab0*/  IMAD.U32 R2, RZ, RZ, UR29 ;  /* 0x0000001dff027e24 */ /* 0x000fe2000f8e00ff */
[----:B------:R-:W-:Y:S02]  /*11ac0*/  USHF.L.U32 UR4, UR29, 0x1, URZ ;  /* 0x000000011d047899 */ /* 0x000fe4000800063f */
[----:B------:R-:W-:Y:S01]  /*11ad0*/  UISETP.GT.AND UP0, UPT, UR29, UR19, UPT ;  /* 0x000000131d00728c */ /* 0x000fe2000bf04270 */
[----:B------:R-:W-:Y:S01]  /*11ae0*/  IMAD R2, R2, 0x40, R231 ;  /* 0x0000004002027824 */ /* 0x000fe200078e02e7 */
[----:B------:R-:W-:Y:S02]  /*11af0*/  UIADD3 UR34, UR34, 0x1, URZ ;  /* 0x0000000122227890 */ /* 0x000fe4000fffe03f */
[----:B------:R-:W-:Y:S02]  /*11b00*/  UMOV UR37, UR29 ;  /* 0x0000001d00257c82 */ /* 0x000fe40008000000 */
[C---:B------:R-:W-:Y:S02]  /*11b10*/  ISETP.GE.AND P1, PT, R2.reuse, R240, PT ;  /* 0x000000f00200720c */ /* 0x040fe40003f26270 */
[C---:B------:R-:W-:Y:S02]  /*11b20*/  IADD3 R3, R2.reuse, 0x1, RZ ;  /* 0x0000000102037810 */ /* 0x040fe40007ffe0ff */
[C---:B------:R-:W-:Y:S02]  /*11b30*/  ISETP.GE.OR P1, PT, R2.reuse, R239, !P1 ;  /* 0x000000ef0200720c */ /* 0x040fe40004f26670 */
[C---:B------:R-:W-:Y:S02]  /*11b40*/  ISETP.GE.AND P0, PT, R2.reuse, R238, PT ;  /* 0x000000ee0200720c */ /* 0x040fe40003f06270 */
[CC--:B------:R-:W-:Y:S02]  /*11b50*/  ISETP.GE.AND P6, PT, R3.reuse, R240.reuse, PT ;  /* 0x000000f00300720c */ /* 0x0c0fe40003fc6270 */
[C---:B------:R-:W-:Y:S02]  /*11b60*/  IADD3 R165, R2.reuse, 0x8, RZ ;  /* 0x0000000802a57810 */ /* 0x040fe40007ffe0ff */
[----:B------:R-:W-:Y:S02]  /*11b70*/  ISETP.GE.OR P0, PT, R2, R233, !P0 ;  /* 0x000000e90200720c */ /* 0x000fe40004706670 */
[----:B------:R-:W-:Y:S02]  /*11b80*/  FSEL R179, R4, -INF , !P1 ;  /* 0xff80000004b37808 */ /* 0x000fe40004800000 */
[----:B------:R-:W-:Y:S02]  /*11b90*/  IADD3 R4, R2, 0x9, RZ ;  /* 0x0000000902047810 */ /* 0x000fe40007ffe0ff */
[-C--:B------:R-:W-:Y:S02]  /*11ba0*/  ISETP.GE.OR P6, PT, R3, R239.reuse, !P6 ;  /* 0x000000ef0300720c */ /* 0x080fe400077c6670 */
[----:B-1----:R-:W-:Y:S02]  /*11bb0*/  FSEL R169, R6, -INF , !P0 ;  /* 0xff80000006a97808 */ /* 0x002fe40004000000 */
[----:B------:R-:W-:Y:S02]  /*11bc0*/  ISETP.GE.AND P0, PT, R165, R240, PT ;  /* 0x000000f0a500720c */ /* 0x000fe40003f06270 */
[----:B------:R-:W-:Y:S02]  /*11bd0*/  ISETP.GE.AND P1, PT, R3, R238, PT ;  /* 0x000000ee0300720c */ /* 0x000fe40003f26270 */
[----:B------:R-:W-:Y:S02]  /*11be0*/  FSEL R175, R5, -INF , !P6 ;  /* 0xff80000005af7808 */ /* 0x000fe40007000000 */
[----:B------:R-:W-:Y:S02]  /*11bf0*/  ISETP.GE.AND P6, PT, R4, R240, PT ;  /* 0x000000f00400720c */ /* 0x000fe40003fc6270 */
[----:B------:R-:W-:Y:S02]  /*11c00*/  ISETP.GE.OR P0, PT, R165, R239, !P0 ;  /* 0x000000efa500720c */ /* 0x000fe40004706670 */
[----:B------:R-:W-:Y:S02]  /*11c10*/  ISETP.GE.OR P1, PT, R3, R233, !P1 ;  /* 0x000000e90300720c */ /* 0x000fe40004f26670 */
[----:B------:R-:W-:Y:S02]  /*11c20*/  IADD3 R3, R2, 0x10, RZ ;  /* 0x0000001002037810 */ /* 0x000fe40007ffe0ff */
[----:B------:R-:W-:Y:S02]  /*11c30*/  ISETP.GE.OR P6, PT, R4, R239, !P6 ;  /* 0x000000ef0400720c */ /* 0x000fe400077c6670 */
[----:B------:R-:W-:Y:S02]  /*11c40*/  FSEL R171, R7, -INF , !P1 ;  /* 0xff80000007ab7808 */ /* 0x000fe40004800000 */
[----:B------:R-:W-:Y:S02]  /*11c50*/  ISETP.GE.AND P1, PT, R165, R238, PT ;  /* 0x000000eea500720c */ /* 0x000fe40003f26270 */
[----:B------:R-:W-:Y:S02]  /*11c60*/  FSEL R173, R9, -INF , !P6 ;  /* 0xff80000009ad7808 */ /* 0x000fe40007000000 */
[----:B------:R-:W-:Y:S02]  /*11c70*/  ISETP.GE.AND P6, PT, R3, R240, PT ;  /* 0x000000f00300720c */ /* 0x000fe40003fc6270 */
[----:B------:R-:W-:Y:S02]  /*11c80*/  FSEL R177, R8, -INF , !P0 ;  /* 0xff80000008b17808 */ /* 0x000fe40004000000 */
[CC--:B------:R-:W-:Y:S02]  /*11c90*/  ISETP.GE.AND P0, PT, R4.reuse, R238.reuse, PT ;  /* 0x000000ee0400720c */ /* 0x0c0fe40003f06270 */
[----:B------:R-:W-:Y:S02]  /*11ca0*/  ISETP.GE.OR P1, PT, R165, R233, !P1 ;  /* 0x000000e9a500720c */ /* 0x000fe40004f26670 */
[C---:B------:R-:W-:Y:S02]  /*11cb0*/  ISETP.GE.OR P6, PT, R3.reuse, R239, !P6 ;  /* 0x000000ef0300720c */ /* 0x040fe400077c6670 */
[-C--:B------:R-:W-:Y:S02]  /*11cc0*/  ISETP.GE.OR P0, PT, R4, R233.reuse, !P0 ;  /* 0x000000e90400720c */ /* 0x080fe40004706670 */
[----:B------:R-:W-:Y:S02]  /*11cd0*/  IADD3 R4, R2, 0x11, RZ ;  /* 0x0000001102047810 */ /* 0x000fe40007ffe0ff */
[----:B------:R-:W-:Y:S02]  /*11ce0*/  FSEL R195, R12, -INF , !P6 ;  /* 0xff8000000cc37808 */ /* 0x000fe40007000000 */
[----:B------:R-:W-:Y:S02]  /*11cf0*/  FSEL R9, R10, -INF , !P1 ;  /* 0xff8000000a097808 */ /* 0x000fe40004800000 */
[----:B------:R-:W-:Y:S02]  /*11d00*/  ISETP.GE.AND P1, PT, R3, R238, PT ;  /* 0x000000ee0300720c */ /* 0x000fe40003f26270 */
[----:B------:R-:W-:Y:S02]  /*11d10*/  FSEL R11, R11, -INF , !P0 ;  /* 0xff8000000b0b7808 */ /* 0x000fe40004000000 */
[C---:B------:R-:W-:Y:S02]  /*11d20*/  ISETP.GE.AND P0, PT, R4.reuse, R240, PT ;  /* 0x000000f00400720c */ /* 0x040fe40003f06270 */
[C---:B------:R-:W-:Y:S02]  /*11d30*/  ISETP.GE.AND P6, PT, R4.reuse, R238, PT ;  /* 0x000000ee0400720c */ /* 0x040fe40003fc6270 */
[----:B------:R-:W-:Y:S02]  /*11d40*/  ISETP.GE.OR P1, PT, R3, R233, !P1 ;  /* 0x000000e90300720c */ /* 0x000fe40004f26670 */
[----:B------:R-:W-:Y:S02]  /*11d50*/  ISETP.GE.OR P0, PT, R4, R239, !P0 ;  /* 0x000000ef0400720c */ /* 0x000fe40004706670 */
[----:B------:R-:W-:Y:S02]  /*11d60*/  IADD3 R5, R2, 0x18, RZ ;  /* 0x0000001802057810 */ /* 0x000fe40007ffe0ff */
[----:B------:R-:W-:Y:S02]  /*11d70*/  ISETP.GE.OR P6, PT, R4, R233, !P6 ;  /* 0x000000e90400720c */ /* 0x000fe400077c6670 */
[----:B------:R-:W-:Y:S02]  /*11d80*/  IADD3 R4, R2, 0x19, RZ ;  /* 0x0000001902047810 */ /* 0x000fe40007ffe0ff */
[----:B------:R-:W-:Y:S02]  /*11d90*/  FSEL R192, R14, -INF , !P1 ;  /* 0xff8000000ec07808 */ /* 0x000fe40004800000 */
[----:B------:R-:W-:Y:S02]  /*11da0*/  FSEL R190, R13, -INF , !P0 ;  /* 0xff8000000dbe7808 */ /* 0x000fe40004000000 */
[CC--:B------:R-:W-:Y:S02]  /*11db0*/  ISETP.GE.AND P0, PT, R5.reuse, R240.reuse, PT ;  /* 0x000000f00500720c */ /* 0x0c0fe40003f06270 */
[----:B------:R-:W-:Y:S02]  /*11dc0*/  ISETP.GE.AND P1, PT, R4, R240, PT ;  /* 0x000000f00400720c */ /* 0x000fe40003f26270 */
[----:B------:R-:W-:Y:S02]  /*11dd0*/  IADD3 R3, R2, 0x20, RZ ;  /* 0x0000002002037810 */ /* 0x000fe40007ffe0ff */
[-C--:B------:R-:W-:Y:S02]  /*11de0*/  ISETP.GE.OR P0, PT, R5, R239.reuse, !P0 ;  /* 0x000000ef0500720c */ /* 0x080fe40004706670 */
[----:B------:R-:W-:Y:S02]  /*11df0*/  ISETP.GE.OR P1, PT, R4, R239, !P1 ;  /* 0x000000ef0400720c */ /* 0x000fe40004f26670 */
[----:B------:R-:W-:Y:S02]  /*11e00*/  FSEL R186, R16, -INF , !P0 ;  /* 0xff80000010ba7808 */ /* 0x000fe40004000000 */
[C---:B------:R-:W-:Y:S02]  /*11e10*/  ISETP.GE.AND P0, PT, R4.reuse, R238, PT ;  /* 0x000000ee0400720c */ /* 0x040fe40003f06270 */
[----:B------:R-:W-:Y:S02]  /*11e20*/  FSEL R191, R17, -INF , !P1 ;  /* 0xff80000011bf7808 */ /* 0x000fe40004800000 */
[C---:B------:R-:W-:Y:S02]  /*11e30*/  ISETP.GE.AND P1, PT, R3.reuse, R240, PT ;  /* 0x000000f00300720c */ /* 0x040fe40003f26270 */
[----:B------:R-:W-:Y:S02]  /*11e40*/  ISETP.GE.OR P0, PT, R4, R233, !P0 ;  /* 0x000000e90400720c */ /* 0x000fe40004706670 */
[----:B------:R-:W-:Y:S02]  /*11e50*/  ISETP.GE.OR P1, PT, R3, R239, !P1 ;  /* 0x000000ef0300720c */ /* 0x000fe40004f26670 */
[----:B------:R-:W-:Y:S02]  /*11e60*/  IADD3 R4, R2, 0x21, RZ ;  /* 0x0000002102047810 */ /* 0x000fe40007ffe0ff */
[----:B------:R-:W-:Y:S02]  /*11e70*/  FSEL R193, R19, -INF , !P0 ;  /* 0xff80000013c17808 */ /* 0x000fe40004000000 */
[----:B------:R-:W-:Y:S02]  /*11e80*/  FSEL R198, R20, -INF , !P1 ;  /* 0xff80000014c67808 */ /* 0x000fe40004800000 */
[----:B------:R-:W-:Y:S02]  /*11e90*/  FSEL R197, R15, -INF , !P6 ;  /* 0xff8000000fc57808 */ /* 0x000fe40007000000 */
[C---:B------:R-:W-:Y:S02]  /*11ea0*/  ISETP.GE.AND P6, PT, R5.reuse, R238, PT ;  /* 0x000000ee0500720c */ /* 0x040fe40003fc6270 */
[C---:B------:R-:W-:Y:S02]  /*11eb0*/  ISETP.GE.AND P0, PT, R4.reuse, R240, PT ;  /* 0x000000f00400720c */ /* 0x040fe40003f06270 */
[C---:B------:R-:W-:Y:S02]  /*11ec0*/  ISETP.GE.AND P1, PT, R4.reuse, R238, PT ;  /* 0x000000ee0400720c */ /* 0x040fe40003f26270 */
[----:B------:R-:W-:Y:S02]  /*11ed0*/  ISETP.GE.OR P6, PT, R5, R233, !P6 ;  /* 0x000000e90500720c */ /* 0x000fe400077c6670 */
[C---:B------:R-:W-:Y:S02]  /*11ee0*/  ISETP.GE.OR P0, PT, R4.reuse, R239, !P0 ;  /* 0x000000ef0400720c */ /* 0x040fe40004706670 */
[-C--:B------:R-:W-:Y:S02]  /*11ef0*/  ISETP.GE.OR P1, PT, R4, R233.reuse, !P1 ;  /* 0x000000e90400720c */ /* 0x080fe40004f26670 */
[----:B------:R-:W-:Y:S02]  /*11f00*/  IADD3 R5, R2, 0x28, RZ ;  /* 0x0000002802057810 */ /* 0x000fe40007ffe0ff */
[----:B------:R-:W-:Y:S02]  /*11f10*/  FMNMX.FTZ R4, R179, R0, !PT ;  /* 0x00000000b3047209 */ /* 0x000fe40007810000 */
[----:B------:R-:W-:Y:S02]  /*11f20*/  FSEL R188, R18, -INF , !P6 ;  /* 0xff80000012bc7808 */ /* 0x000fe40007000000 */
[----:B------:R-:W-:Y:S01]  /*11f30*/  FSEL R196, R21, -INF , !P0 ;  /* 0xff80000015c47808 */ /* 0x000fe20004000000 */
[----:B------:R-:W2:Y:S01]  /*11f40*/  LDL.64 R18, [R1+0x10] ;  /* 0x0000100001127983 */ /* 0x000ea20000100a00 */
[----:B------:R-:W-:Y:S02]  /*11f50*/  ISETP.GE.AND P6, PT, R3, R238, PT ;  /* 0x000000ee0300720c */ /* 0x000fe40003fc6270 */
[----:B------:R-:W-:Y:S02]  /*11f60*/  FMNMX.FTZ R4, R175, R4, !PT ;  /* 0x00000004af047209 */ /* 0x000fe40007810000 */
[----:B------:R-:W-:Y:S02]  /*11f70*/  ISETP.GE.AND P0, PT, R5, R240, PT ;  /* 0x000000f00500720c */ /* 0x000fe40003f06270 */
[----:B------:R-:W-:Y:S02]  /*11f80*/  ISETP.GE.OR P6, PT, R3, R233, !P6 ;  /* 0x000000e90300720c */ /* 0x000fe400077c6670 */
[----:B------:R-:W-:Y:S02]  /*11f90*/  IADD3 R3, R2, 0x29, RZ ;  /* 0x0000002902037810 */ /* 0x000fe40007ffe0ff */
[----:B------:R-:W-:Y:S02]  /*11fa0*/  ISETP.GE.OR P0, PT, R5, R239, !P0 ;  /* 0x000000ef0500720c */ /* 0x000fe40004706670 */
[----:B------:R-:W-:Y:S02]  /*11fb0*/  FMNMX.FTZ R8, R177, R4, !PT ;  /* 0x00000004b1087209 */ /* 0x000fe40007810000 */
[----:B------:R-:W-:Y:S02]  /*11fc0*/  FSEL R194, R22, -INF , !P6 ;  /* 0xff80000016c27808 */ /* 0x000fe40007000000 */
[----:B------:R-:W-:Y:S02]  /*11fd0*/  FSEL R199, R23, -INF , !P1 ;  /* 0xff80000017c77808 */ /* 0x000fe40004800000 */
[----:B------:R-:W-:Y:S01]  /*11fe0*/  FSEL R16, R24, -INF , !P0 ;  /* 0xff80000018107808 */ /* 0x000fe20004000000 */
[----:B------:R-:W-:Y:S01]  /*11ff0*/  LDSM.16.MT88.4 R20, [R218+0x18000] ;  /* 0x01800000da14783b */ /* 0x000fe20000004200 */
[----:B------:R-:W-:Y:S02]  /*12000*/  FMNMX.FTZ R8, R173, R8, !PT ;  /* 0x00000008ad087209 */ /* 0x000fe40007810000 */
[----:B------:R-:W-:Y:S02]  /*12010*/  ISETP.GE.AND P6, PT, R5, R238, PT ;  /* 0x000000ee0500720c */ /* 0x000fe40003fc6270 */
[C---:B------:R-:W-:Y:S02]  /*12020*/  ISETP.GE.AND P1, PT, R3.reuse, R240, PT ;  /* 0x000000f00300720c */ /* 0x040fe40003f26270 */
[----:B------:R-:W-:Y:S02]  /*12030*/  ISETP.GE.AND P0, PT, R3, R238, PT ;  /* 0x000000ee0300720c */ /* 0x000fe40003f06270 */
[----:B------:R-:W-:Y:S02]  /*12040*/  IADD3 R4, R2, 0x30, RZ ;  /* 0x0000003002047810 */ /* 0x000fe40007ffe0ff */
[----:B------:R-:W-:Y:S02]  /*12050*/  ISETP.GE.OR P6, PT, R5, R233, !P6 ;  /* 0x000000e90500720c */ /* 0x000fe400077c6670 */
[C---:B------:R-:W-:Y:S02]  /*12060*/  ISETP.GE.OR P1, PT, R3.reuse, R239, !P1 ;  /* 0x000000ef0300720c */ /* 0x040fe40004f26670 */
[----:B------:R-:W-:Y:S02]  /*12070*/  ISETP.GE.OR P0, PT, R3, R233, !P0 ;  /* 0x000000e90300720c */ /* 0x000fe40004706670 */
        /* <DEDUP_REMOVED lines=9> */
[C---:B------:R-:W-:Y:S02]  /*12110*/  IADD3 R3, R2.reuse, 0x31, RZ ;  /* 0x0000003102037810 */ /* 0x040fe40007ffe0ff */
[----:B------:R-:W-:Y:S02]  /*12120*/  FMNMX.FTZ R5, R191, R4, !PT ;  /* 0x00000004bf057209 */ /* 0x000fe40007810000 */
[----:B------:R-:W-:Y:S02]  /*12130*/  IADD3 R4, R2, 0x38, RZ ;  /* 0x0000003802047810 */ /* 0x000fe40007ffe0ff */
[----:B------:R-:W-:Y:S02]  /*12140*/  FSEL R189, R28, -INF , !P1 ;  /* 0xff8000001cbd7808 */ /* 0x000fe40004800000 */
[CC--:B------:R-:W-:Y:S02]  /*12150*/  ISETP.GE.AND P1, PT, R4.reuse, R240.reuse, PT ;  /* 0x000000f00400720c */ /* 0x0c0fe40003f26270 */
[----:B------:R-:W-:Y:S02]  /*12160*/  FSEL R250, R27, -INF , !P0 ;  /* 0xff8000001bfa7808 */ /* 0x000fe40004000000 */
[C---:B------:R-:W-:Y:S02]  /*12170*/  ISETP.GE.AND P0, PT, R3.reuse, R240, PT ;  /* 0x000000f00300720c */ /* 0x040fe40003f06270 */
[-C--:B------:R-:W-:Y:S02]  /*12180*/  ISETP.GE.OR P1, PT, R4, R239.reuse, !P1 ;  /* 0x000000ef0400720c */ /* 0x080fe40004f26670 */
[----:B------:R-:W-:Y:S02]  /*12190*/  IADD3 R2, R2, 0x39, RZ ;  /* 0x0000003902027810 */ /* 0x000fe40007ffe0ff */
[C---:B------:R-:W-:Y:S02]  /*121a0*/  ISETP.GE.OR P0, PT, R3.reuse, R239, !P0 ;  /* 0x000000ef0300720c */ /* 0x040fe40004706670 */
[----:B------:R-:W-:Y:S02]  /*121b0*/  FSEL R181, R32, -INF , !P1 ;  /* 0xff80000020b57808 */ /* 0x000fe40004800000 */
[----:B------:R-:W-:Y:S02]  /*121c0*/  ISETP.GE.AND P1, PT, R3, R238, PT ;  /* 0x000000ee0300720c */ /* 0x000fe40003f26270 */
[----:B------:R-:W-:Y:S02]  /*121d0*/  FSEL R187, R29, -INF , !P0 ;  /* 0xff8000001dbb7808 */ /* 0x000fe40004000000 */
[C---:B------:R-:W-:Y:S02]  /*121e0*/  ISETP.GE.AND P0, PT, R2.reuse, R240, PT ;  /* 0x000000f00200720c */ /* 0x040fe40003f06270 */
[----:B------:R-:W-:Y:S02]  /*121f0*/  ISETP.GE.OR P1, PT, R3, R233, !P1 ;  /* 0x000000e90300720c */ /* 0x000fe40004f26670 */
[----:B------:R-:W-:Y:S02]  /*12200*/  ISETP.GE.OR P0, PT, R2, R239, !P0 ;  /* 0x000000ef0200720c */ /* 0x000fe40004706670 */
[----:B------:R-:W-:Y:S02]  /*12210*/  FSEL R185, R30, -INF , !P6 ;  /* 0xff8000001eb97808 */ /* 0x000fe40007000000 */
[----:B------:R-:W-:Y:S02]  /*12220*/  FSEL R183, R31, -INF , !P1 ;  /* 0xff8000001fb77808 */ /* 0x000fe40004800000 */
[----:B------:R-:W3:Y:S01]  /*12230*/  LDL.64 R30, [R1] ;  /* 0x00000000011e7983 */ /* 0x000ee20000100a00 */
[-C--:B------:R-:W-:Y:S02]  /*12240*/  ISETP.GE.AND P1, PT, R2, R238.reuse, PT ;  /* 0x000000ee0200720c */ /* 0x080fe40003f26270 */
[----:B------:R-:W-:Y:S02]  /*12250*/  FSEL R182, R33, -INF , !P0 ;  /* 0xff80000021b67808 */ /* 0x000fe40004000000 */
[----:B------:R-:W-:Y:S02]  /*12260*/  ISETP.GE.AND P0, PT, R4, R238, PT ;  /* 0x000000ee0400720c */ /* 0x000fe40003f06270 */
[-C--:B------:R-:W-:Y:S02]  /*12270*/  ISETP.GE.OR P1, PT, R2, R233.reuse, !P1 ;  /* 0x000000e90200720c */ /* 0x080fe40004f26670 */
[----:B------:R-:W-:Y:S02]  /*12280*/  ISETP.GE.OR P0, PT, R4, R233, !P0 ;  /* 0x000000e90400720c */ /* 0x000fe40004706670 */
[----:B------:R-:W-:Y:S02]  /*12290*/  FSEL R165, R35, -INF , !P1 ;  /* 0xff80000023a57808 */ /* 0x000fe40004800000 */
[----:B------:R-:W-:Y:S02]  /*122a0*/  FSEL R166, R34, -INF , !P0 ;  /* 0xff80000022a67808 */ /* 0x000fe40004000000 */
[----:B------:R-:W4:Y:S01]  /*122b0*/  LDL.64 R34, [R1+0x8] ;  /* 0x0000080001227983 */ /* 0x000f220000100a00 */
        /* <DEDUP_REMOVED lines=22> */
[----:B------:R-:W-:Y:S01]  /*12420*/  FMNMX.FTZ R15, R183, R6, !PT ;  /* 0x00000006b70f7209 */ /* 0x000fe20007810000 */
[----:B------:R-:W-:Y:S03]  /*12430*/  IMAD.U32 R6, RZ, RZ, UR39 ;  /* 0x00000027ff067e24 */ /* 0x000fe6000f8e00ff */
[----:B------:R-:W-:Y:S04]  /*12440*/  FMNMX.FTZ R2, R166, R15, !PT ;  /* 0x0000000fa6027209 */ /* 0x000fe80007810000 */
[----:B------:R-:W-:Y:S05]  /*12450*/  FMNMX.FTZ R7, R165, R2, !PT ;  /* 0x00000002a5077209 */ /* 0x000fea0007810000 */
[----:B------:R-:W5:Y:S01]  /*12460*/  SHFL.BFLY PT, R2, R7, 0x2, 0x1f ;  /* 0x0c401f0007027f89 */ /* 0x000f6200000e0000 */
[----:B-1----:R-:W-:Y:S07]  /*12470*/  FMNMX.FTZ R13, R3, R4, !PT ;  /* 0x00000004030d7209 */ /* 0x002fee0007810000 */
[----:B------:R-:W1:Y:S01]  /*12480*/  SHFL.BFLY PT, R4, R13, 0x1, 0x1f ;  /* 0x0c201f000d047f89 */ /* 0x000e6200000e0000 */
[----:B-----5:R-:W-:Y:S07]  /*12490*/  FMNMX.FTZ R5, R7, R2, !PT ;  /* 0x0000000207057209 */ /* 0x020fee0007810000 */
[----:B------:R-:W5:Y:S01]  /*124a0*/  SHFL.BFLY PT, R2, R5, 0x1, 0x1f ;  /* 0x0c201f0005027f89 */ /* 0x000f6200000e0000 */
[----:B-1----:R-:W-:Y:S07]  /*124b0*/  FMNMX.FTZ R3, R13, R4, !PT ;  /* 0x000000040d037209 */ /* 0x002fee0007810000 */
[----:B------:R-:W1:Y:S01]  /*124c0*/  LDSM.16.MT88.4 R12, [R220+0x18000] ;  /* 0x01800000dc0c783b */ /* 0x000e620000004200 */
[C---:B------:R-:W-:Y:S01]  /*124d0*/  FSETP.NEU.FTZ.AND P1, PT, R3.reuse, -INF , PT ;  /* 0xff8000000300780b */ /* 0x040fe20003f3d000 */
[----:B------:R-:W-:Y:S05]  /*124e0*/  FMUL.FTZ R184, R3, c[0x0][0x23c] ;  /* 0x00008f0003b87a20 */ /* 0x000fea0000410000 */
[----:B------:R-:W-:Y:S05]  /*124f0*/  FSEL R184, R184, RZ, P1 ;  /* 0x000000ffb8b87208 */ /* 0x000fea0000800000 */
[--C-:B------:R-:W-:Y:S02]  /*12500*/  FFMA.FTZ R176, R173, c[0x0][0x23c], -R184.reuse ;  /* 0x00008f00adb07a23 */ /* 0x100fe400000108b8 */
[--C-:B------:R-:W-:Y:S01]  /*12510*/  FFMA.FTZ R177, R177, c[0x0][0x23c], -R184.reuse ;  /* 0x00008f00b1b17a23 */ /* 0x100fe200000108b8 */
[----:B-----5:R-:W-:Y:S01]  /*12520*/  FMNMX.FTZ R2, R5, R2, !PT ;  /* 0x0000000205027209 */ /* 0x020fe20007810000 */
[--C-:B------:R-:W-:Y:S02]  /*12530*/  FFMA.FTZ R179, R179, c[0x0][0x23c], -R184.reuse ;  /* 0x00008f00b3b37a23 */ /* 0x100fe400000108b8 */
[--C-:B------:R-:W-:Y:S01]  /*12540*/  FFMA.FTZ R178, R175, c[0x0][0x23c], -R184.reuse ;  /* 0x00008f00afb27a23 */ /* 0x100fe200000108b8 */
[C---:B------:R-:W-:Y:S01]  /*12550*/  FSETP.NEU.FTZ.AND P0, PT, R2.reuse, -INF , PT ;  /* 0xff8000000200780b */ /* 0x040fe20003f1d000 */
[----:B------:R-:W-:Y:S01]  /*12560*/  FMUL.FTZ R180, R2, c[0x0][0x23c] ;  /* 0x00008f0002b47a20 */ /* 0x000fe20000410000 */
[----:B------:R-:W-:Y:S01]  /*12570*/  MUFU.EX2 R177, R177 ;  /* 0x000000b100b17308 */ /* 0x000fe20000000800 */
[--C-:B------:R-:W-:Y:S02]  /*12580*/  FFMA.FTZ R186, R186, c[0x0][0x23c], -R184.reuse ;  /* 0x00008f00baba7a23 */ /* 0x100fe400000108b8 */
[--C-:B------:R-:W-:Y:S01]  /*12590*/  FFMA.FTZ R191, R191, c[0x0][0x23c], -R184.reuse ;  /* 0x00008f00bfbf7a23 */ /* 0x100fe200000108b8 */
[----:B------:R-:W-:Y:S01]  /*125a0*/  FSEL R180, R180, RZ, P0 ;  /* 0x000000ffb4b47208 */ /* 0x000fe20000000000 */
[--C-:B------:R-:W-:Y:S02]  /*125b0*/  FFMA.FTZ R195, R195, c[0x0][0x23c], -R184.reuse ;  /* 0x00008f00c3c37a23 */ /* 0x100fe400000108b8 */
[----:B------:R-:W-:Y:S02]  /*125c0*/  FFMA.FTZ R190, R190, c[0x0][0x23c], -R184 ;  /* 0x00008f00bebe7a23 */ /* 0x000fe400000108b8 */
[--C-:B------:R-:W-:Y:S01]  /*125d0*/  FFMA.FTZ R173, R9, c[0x0][0x23c], -R180.reuse ;  /* 0x00008f0009ad7a23 */ /* 0x100fe200000108b4 */
[----:B------:R-:W-:Y:S01]  /*125e0*/  MUFU.EX2 R176, R176 ;  /* 0x000000b000b07308 */ /* 0x000fe20000000800 */
[--C-:B------:R-:W-:Y:S02]  /*125f0*/  FFMA.FTZ R175, R169, c[0x0][0x23c], -R180.reuse ;  /* 0x00008f00a9af7a23 */ /* 0x100fe400000108b4 */
[--C-:B------:R-:W-:Y:S02]  /*12600*/  FFMA.FTZ R172, R11, c[0x0][0x23c], -R180.reuse ;  /* 0x00008f000bac7a23 */ /* 0x100fe400000108b4 */
[--C-:B------:R-:W-:Y:S02]  /*12610*/  FFMA.FTZ R174, R171, c[0x0][0x23c], -R180.reuse ;  /* 0x00008f00abae7a23 */ /* 0x100fe400000108b4 */
        /* <DEDUP_REMOVED lines=10> */
[----:B------:R-:W-:Y:S02]  /*126c0*/  FFMA.FTZ R181, R181, c[0x0][0x23c], -R184 ;  /* 0x00008f00b5b57a23 */ /* 0x000fe400000108b8 */
[--C-:B------:R-:W-:Y:S02]  /*126d0*/  FFMA.FTZ R188, R188, c[0x0][0x23c], -R180.reuse ;  /* 0x00008f00bcbc7a23 */ /* 0x100fe400000108b4 */
[--C-:B------:R-:W-:Y:S02]  /*126e0*/  FFMA.FTZ R193, R193, c[0x0][0x23c], -R180.reuse ;  /* 0x00008f00c1c17a23 */ /* 0x100fe400000108b4 */
[--C-:B------:R-:W-:Y:S01]  /*126f0*/  FFMA.FTZ R192, R192, c[0x0][0x23c], -R180.reuse ;  /* 0x00008f00c0c07a23 */ /* 0x100fe200000108b4 */
[----:B------:R-:W-:Y:S01]  /*12700*/  MUFU.EX2 R175, R175 ;  /* 0x000000af00af7308 */ /* 0x000fe20000000800 */
[--C-:B------:R-:W-:Y:S02]  /*12710*/  FFMA.FTZ R197, R197, c[0x0][0x23c], -R180.reuse ;  /* 0x00008f00c5c57a23 */ /* 0x100fe400000108b4 */
[--C-:B------:R-:W-:Y:S02]  /*12720*/  FFMA.FTZ R194, R194, c[0x0][0x23c], -R180.reuse ;  /* 0x00008f00c2c27a23 */ /* 0x100fe400000108b4 */
[----:B------:R-:W-:Y:S05]  /*12730*/  FFMA.FTZ R199, R199, c[0x0][0x23c], -R180 ;  /* 0x00008f00c7c77a23 */ /* 0x000fea00000108b4 */
[----:B------:R-:W-:Y:S10]  /*12740*/  MUFU.EX2 R174, R174 ;  /* 0x000000ae00ae7308 */ /* 0x000ff40000000800 */
[----:B------:R-:W-:Y:S01]  /*12750*/  MUFU.EX2 R173, R173 ;  /* 0x000000ad00ad7308 */ /* 0x000fe20000000800 */
[----:B--2---:R-:W-:Y:S09]  /*12760*/  LOP3.LUT R5, R19, UR4, R6, 0x96, !PT ;  /* 0x0000000413057c12 */ /* 0x004ff2000f8e9606 */
[----:B------:R-:W-:Y:S01]  /*12770*/  MUFU.EX2 R172, R172 ;  /* 0x000000ac00ac7308 */ /* 0x000fe20000000800 */
[----:B------:R-:W-:Y:S01]  /*12780*/  UIADD3 UR4, UR4, 0x1, URZ ;  /* 0x0000000104047890 */ /* 0x000fe2000fffe03f */
[----:B------:R-:W-:Y:S08]  /*12790*/  IMAD.WIDE.U32 R6, R5, -0x326172a9, RZ ;  /* 0xcd9e8d5705067825 */ /* 0x000ff000078e00ff */
        /* <DEDUP_REMOVED lines=8> */
[----:B---3--:R-:W-:Y:S09]  /*12820*/  LOP3.LUT R4, R31, UR15, R18, 0x96, !PT ;  /* 0x0000000f1f047c12 */ /* 0x008ff2000f8e9612 */
[----:B------:R-:W-:Y:S01]  /*12830*/  MUFU.EX2 R193, R193 ;  /* 0x000000c100c17308 */ /* 0x000fe20000000800 */
[----:B------:R-:W-:Y:S05]  /*12840*/  IMAD.WIDE.U32 R28, R4, -0x326172a9, RZ ;  /* 0xcd9e8d57041c7825 */ /* 0x000fea00078e00ff */
[----:B------:R-:W-:Y:S04]  /*12850*/  LOP3.LUT R6, R29, UR14, R6, 0x96, !PT ;  /* 0x0000000e1d067c12 */ /* 0x000fe8000f8e9606 */
[----:B------:R-:W-:Y:S01]  /*12860*/  MUFU.EX2 R186, R186 ;  /* 0x000000ba00ba7308 */ /* 0x000fe20000000800 */
[----:B----4-:R-:W-:Y:S01]  /*12870*/  LOP3.LUT R4, R7, UR16, R34, 0x96, !PT ;  /* 0x0000001007047c12 */ /* 0x010fe2000f8e9622 */
[----:B------:R-:W-:Y:S04]  /*12880*/  IMAD.WIDE.U32 R6, R6, -0x2daee0ad, RZ ;  /* 0xd2511f5306067825 */ /* 0x000fe800078e00ff */
[----:B------:R-:W-:Y:S04]  /*12890*/  IMAD.WIDE.U32 R4, R4, -0x2daee0ad, RZ ;  /* 0xd2511f5304047825 */ /* 0x000fe800078e00ff */
[----:B------:R-:W-:Y:S01]  /*128a0*/  MUFU.EX2 R191, R191 ;  /* 0x000000bf00bf7308 */ /* 0x000fe20000000800 */
[----:B------:R-:W-:Y:S02]  /*128b0*/  LOP3.LUT R5, R5, UR13, R30, 0x96, !PT ;  /* 0x0000000d05057c12 */ /* 0x000fe4000f8e961e */
[----:B------:R-:W-:Y:S02]  /*128c0*/  LOP3.LUT R4, R7, UR11, R4, 0x96, !PT ;  /* 0x0000000b07047c12 */ /* 0x000fe4000f8e9604 */
[----:B------:R-:W-:Y:S01]  /*128d0*/  FSEL R7, R3, RZ, P1 ;  /* 0x000000ff03077208 */ /* 0x000fe20000800000 */
[----:B------:R-:W-:Y:S04]  /*128e0*/  IMAD.WIDE.U32 R8, R5, -0x326172a9, RZ ;  /* 0xcd9e8d5705087825 */ /* 0x000fe800078e00ff */
[----:B------:R-:W-:Y:S01]  /*128f0*/  MUFU.EX2 R195, R195 ;  /* 0x000000c300c37308 */ /* 0x000fe20000000800 */
[----:B------:R-:W-:Y:S01]  /*12900*/  IMAD.WIDE.U32 R24, R4, -0x326172a9, RZ ;  /* 0xcd9e8d5704187825 */ /* 0x000fe200078e00ff */
[----:B------:R-:W-:Y:S03]  /*12910*/  LOP3.LUT R4, R9, UR12, R28, 0x96, !PT ;  /* 0x0000000c09047c12 */ /* 0x000fe6000f8e961c */
[----:B------:R-:W-:Y:S01]  /*12920*/  FADD.FTZ R7, -R7, R0 ;  /* 0x0000000007077221 */ /* 0x000fe20000010100 */
[----:B------:R-:W-:Y:S01]  /*12930*/  LOP3.LUT R5, R25, UR10, R8, 0x96, !PT ;  /* 0x0000000a19057c12 */ /* 0x000fe2000f8e9608 */
[----:B------:R-:W-:Y:S03]  /*12940*/  IMAD.WIDE.U32 R8, R4, -0x2daee0ad, RZ ;  /* 0xd2511f5304087825 */ /* 0x000fe600078e00ff */
[----:B------:R-:W-:Y:S01]  /*12950*/  MUFU.EX2 R190, R190 ;  /* 0x000000be00be7308 */ /* 0x000fe20000000800 */
[----:B------:R-:W-:Y:S01]  /*12960*/  IMAD.WIDE.U32 R32, R5, -0x2daee0ad, RZ ;  /* 0xd2511f5305207825 */ /* 0x000fe200078e00ff */
[----:B------:R-:W-:Y:S02]  /*12970*/  FSEL R5, R2, RZ, P0 ;  /* 0x000000ff02057208 */ /* 0x000fe40000000000 */
[----:B------:R-:W-:Y:S02]  /*12980*/  LOP3.LUT R4, R9, UR9, R6, 0x96, !PT ;  /* 0x0000000909047c12 */ /* 0x000fe4000f8e9606 */
[----:B------:R-:W-:Y:S01]  /*12990*/  LOP3.LUT R10, R33, UR7, R8, 0x96, !PT ;  /* 0x00000007210a7c12 */ /* 0x000fe2000f8e9608 */
[----:B------:R-:W-:Y:S03]  /*129a0*/  FADD.FTZ R0, -R5, R164 ;  /* 0x000000a405007221 */ /* 0x000fe60000010100 */
[----:B------:R-:W-:Y:S01]  /*129b0*/  MUFU.EX2 R192, R192 ;  /* 0x000000c000c07308 */ /* 0x000fe20000000800 */
[----:B------:R-:W-:Y:S01]  /*129c0*/  FMUL.FTZ R164, R7, c[0x0][0x23c] ;  /* 0x00008f0007a47a20 */ /* 0x000fe20000410000 */
[----:B------:R-:W-:Y:S01]  /*129d0*/  PLOP3.LUT P0, PT, PT, PT, UP0, 0x80, 0x0 ;  /* 0x000000000000781c */ /* 0x000fe20003f0f008 */
[----:B------:R-:W-:Y:S02]  /*129e0*/  FMUL.FTZ R0, R0, c[0x0][0x23c] ;  /* 0x00008f0000007a20 */ /* 0x000fe40000410000 */
[----:B------:R-:W-:Y:S04]  /*129f0*/  IMAD.WIDE.U32 R26, R4, -0x326172a9, RZ ;  /* 0xcd9e8d57041a7825 */ /* 0x000fe800078e00ff */
[----:B------:R-:W-:Y:S01]  /*12a00*/  IMAD.WIDE.U32 R10, R10, -0x326172a9, RZ ;  /* 0xcd9e8d570a0a7825 */ /* 0x000fe200078e00ff */
[----:B------:R-:W2:Y:S04]  /*12a10*/  MUFU.EX2 R164, R164 ;  /* 0x000000a400a47308 */ /* 0x000ea80000000800 */
[----:B------:R-:W-:Y:S02]  /*12a20*/  LOP3.LUT R7, R11, UR18, R26, 0x96, !PT ;  /* 0x000000120b077c12 */ /* 0x000fe4000f8e961a */
[C---:B------:R-:W-:Y:S02]  /*12a30*/  LOP3.LUT R5, R10.reuse, 0xffff, RZ, 0xc0, !PT ;  /* 0x0000ffff0a057812 */ /* 0x040fe400078ec0ff */
[----:B------:R-:W-:Y:S02]  /*12a40*/  LOP3.LUT R170, R10, 0xff, RZ, 0xc0, !PT ;  /* 0x000000ff0aaa7812 */ /* 0x000fe400078ec0ff */
[----:B------:R-:W3:Y:S01]  /*12a50*/  MUFU.EX2 R0, R0 ;  /* 0x0000000000007308 */ /* 0x000ee20000000800 */
[--C-:B------:R-:W-:Y:S02]  /*12a60*/  SHF.R.U32.HI R9, RZ, 0x10, R10.reuse ;  /* 0x00000010ff097819 */ /* 0x100fe4000001160a */
[----:B------:R-:W-:Y:S02]  /*12a70*/  SHF.R.U32.HI R5, RZ, 0x8, R5 ;  /* 0x00000008ff057819 */ /* 0x000fe40000011605 */
[----:B------:R-:W-:Y:S02]  /*12a80*/  LOP3.LUT R11, R7, 0xffff, RZ, 0xc0, !PT ;  /* 0x0000ffff070b7812 */ /* 0x000fe400078ec0ff */
[----:B------:R-:W-:Y:S02]  /*12a90*/  SHF.R.U32.HI R4, RZ, 0x10, R7 ;  /* 0x00000010ff047819 */ /* 0x000fe40000011607 */
[----:B------:R-:W-:Y:S01]  /*12aa0*/  SHF.R.U32.HI R6, RZ, 0x18, R10 ;  /* 0x00000018ff067819 */ /* 0x000fe2000001160a */
[----:B------:R-:W4:Y:S01]  /*12ab0*/  MUFU.EX2 R197, R197 ;  /* 0x000000c500c57308 */ /* 0x000f220000000800 */
[----:B------:R-:W-:Y:S02]  /*12ac0*/  LOP3.LUT R9, R9, 0xff, RZ, 0xc0, !PT ;  /* 0x000000ff09097812 */ /* 0x000fe400078ec0ff */
[----:B------:R-:W-:Y:S01]  /*12ad0*/  SHF.R.U32.HI R11, RZ, 0x8, R11 ;  /* 0x00000008ff0b7819 */ /* 0x000fe2000001160b */
[----:B--2---:R-:W-:Y:S01]  /*12ae0*/  FMUL.FTZ R8, R164, R156 ;  /* 0x0000009ca4087220 */ /* 0x004fe20000410000 */
[----:B------:R-:W-:Y:S01]  /*12af0*/  PRMT R170, R170, 0x5410, R5 ;  /* 0x00005410aaaa7816 */ /* 0x000fe20000000005 */
[----:B------:R-:W-:Y:S01]  /*12b00*/  IMAD.MOV.U32 R156, RZ, RZ, R30 ;  /* 0x000000ffff9c7224 */ /* 0x000fe200078e001e */
[----:B------:R-:W-:Y:S01]  /*12b10*/  LOP3.LUT R168, R7, 0xff, RZ, 0xc0, !PT ;  /* 0x000000ff07a87812 */ /* 0x000fe200078ec0ff */
[----:B------:R-:W-:Y:S01]  /*12b20*/  FMUL.FTZ R36, R164, R36 ;  /* 0x00000024a4247220 */ /* 0x000fe20000410000 */
[----:B------:R-:W-:Y:S01]  /*12b30*/  SHF.R.U32.HI R7, RZ, 0x18, R7 ;  /* 0x00000018ff077819 */ /* 0x000fe20000011607 */
[--C-:B------:R-:W-:Y:S01]  /*12b40*/  HSET2.LE.AND R170, R170, R241.reuse, PT ;  /* 0x000000f1aaaa7233 */ /* 0x100fe20003803000 */
[----:B------:R-:W-:Y:S01]  /*12b50*/  LOP3.LUT R4, R4, 0xff, RZ, 0xc0, !PT ;  /* 0x000000ff04047812 */ /* 0x000fe200078ec0ff */
[C---:B------:R-:W-:Y:S01]  /*12b60*/  FMUL.FTZ R37, R164.reuse, R37 ;  /* 0x00000025a4257220 */ /* 0x040fe20000410000 */
[----:B------:R-:W-:Y:S01]  /*12b70*/  PRMT R6, R9, 0x5410, R6 ;  /* 0x0000541009067816 */ /* 0x000fe20000000006 */
[----:B------:R-:W-:Y:S01]  /*12b80*/  FMUL.FTZ R9, R164, R157 ;  /* 0x0000009da4097220 */ /* 0x000fe20000410000 */
        /* <DEDUP_REMOVED lines=8> */
[----:B------:R-:W-:Y:S01]  /*12c10*/  LOP3.LUT R170, R170, R5, RZ, 0xc0, !PT ;  /* 0x00000005aaaa7212 */ /* 0x000fe200078ec0ff */
[----:B------:R-:W-:Y:S01]  /*12c20*/  FMUL.FTZ R7, R0, R163 ;  /* 0x000000a300077220 */ /* 0x000fe20000410000 */
[----:B------:R-:W-:Y:S01]  /*12c30*/  F2FP.BF16.PACK_AB R5, R178, R179 ;  /* 0x000000b3b205723e */ /* 0x000fe200000010ff */
[----:B------:R-:W-:Y:S01]  /*12c40*/  FMUL.FTZ R11, R0, R159 ;  /* 0x0000009f000b7220 */ /* 0x000fe20000410000 */
[----:B------:R-:W-:Y:S01]  /*12c50*/  F2FP.BF16.PACK_AB R4, R174, R175 ;  /* 0x000000afae04723e */ /* 0x000fe200000010ff */
[----:B------:R-:W-:Y:S01]  /*12c60*/  IMAD.MOV.U32 R157, RZ, RZ, R31 ;  /* 0x000000ffff9d7224 */ /* 0x000fe200078e001f */
[----:B------:R-:W-:Y:S01]  /*12c70*/  LOP3.LUT R168, R168, R5, RZ, 0xc0, !PT ;  /* 0x00000005a8a87212 */ /* 0x000fe200078ec0ff */
[C---:B------:R-:W-:Y:S01]  /*12c80*/  FMUL.FTZ R5, R164.reuse, R161 ;  /* 0x000000a1a4057220 */ /* 0x040fe20000410000 */
[----:B------:R-:W-:Y:S01]  /*12c90*/  LOP3.LUT R169, R169, R4, RZ, 0xc0, !PT ;  /* 0x00000004a9a97212 */ /* 0x000fe200078ec0ff */
[----:B------:R-:W-:Y:S01]  /*12ca0*/  FMUL.FTZ R4, R164, R160 ;  /* 0x000000a0a4047220 */ /* 0x000fe20000410000 */
[----:B------:R-:W-:Y:S01]  /*12cb0*/  LOP3.LUT R171, R171, R6, RZ, 0xc0, !PT ;  /* 0x00000006abab7212 */ /* 0x000fe200078ec0ff */
[----:B------:R-:W-:Y:S01]  /*12cc0*/  FMUL.FTZ R6, R0, R162 ;  /* 0x000000a200067220 */ /* 0x000fe20000410000 */
[----:B------:R-:W-:Y:S01]  /*12cd0*/  MUFU.EX2 R198, R198 ;  /* 0x000000c600c67308 */ /* 0x000fe20000000800 */
[----:B------:R-:W-:Y:S02]  /*12ce0*/  IMAD.MOV.U32 R162, RZ, RZ, R28 ;  /* 0x000000ffffa27224 */ /* 0x000fe400078e001c */
[----:B------:R-:W-:Y:S02]  /*12cf0*/  IMAD.MOV.U32 R163, RZ, RZ, R29 ;  /* 0x000000ffffa37224 */ /* 0x000fe400078e001d */
[----:B------:R-:W2:Y:S01]  /*12d00*/  LDSM.16.MT88.4 R28, [R217+0x18000] ;  /* 0x01800000d91c783b */ /* 0x000ea20000004200 */
[C---:B-1----:R-:W-:Y:S04]  /*12d10*/  HMMA.16816.F32.BF16 R4, R168.reuse, R12, R4 ;  /* 0x0000000ca804723c */ /* 0x042fe80000041804 */
[----:B------:R-:W1:Y:S01]  /*12d20*/  MUFU.EX2 R196, R196 ;  /* 0x000000c400c47308 */ /* 0x000e620000000800 */
[----:B------:R-:W-:Y:S02]  /*12d30*/  IMAD.MOV.U32 R158, RZ, RZ, R34 ;  /* 0x000000ffff9e7224 */ /* 0x000fe400078e0022 */
[C---:B------:R-:W-:Y:S01]  /*12d40*/  FMUL.FTZ R12, R164.reuse, R152 ;  /* 0x00000098a40c7220 */ /* 0x040fe20000410000 */
[C---:B------:R-:W-:Y:S04]  /*12d50*/  HMMA.16816.F32.BF16 R8, R168.reuse, R14, R8 ;  /* 0x0000000ea808723c */ /* 0x040fe80000041808 */
[----:B------:R-:W-:Y:S02]  /*12d60*/  FMUL.FTZ R13, R164, R153 ;  /* 0x00000099a40d7220 */ /* 0x000fe40000410000 */
[----:B------:R-:W-:Y:S01]  /*12d70*/  IMAD.MOV.U32 R161, RZ, RZ, R17 ;  /* 0x000000ffffa17224 */ /* 0x000fe200078e0011 */
[----:B------:R-:W-:Y:S01]  /*12d80*/  MUFU.EX2 R194, R194 ;  /* 0x000000c200c27308 */ /* 0x000fe20000000800 */
[C---:B------:R-:W-:Y:S04]  /*12d90*/  FMUL.FTZ R14, R0.reuse, R154 ;  /* 0x0000009a000e7220 */ /* 0x040fe80000410000 */
[C---:B------:R-:W-:Y:S02]  /*12da0*/  FMUL.FTZ R15, R0.reuse, R155 ;  /* 0x0000009b000f7220 */ /* 0x040fe40000410000 */
[----:B------:R-:W3:Y:S01]  /*12db0*/  LDSM.16.MT88.4 R152, [R216+0x18000] ;  /* 0x01800000d898783b */ /* 0x000ee20000004200 */
[----:B------:R-:W-:Y:S02]  /*12dc0*/  IMAD.MOV.U32 R159, RZ, RZ, R35 ;  /* 0x000000ffff9f7224 */ /* 0x000fe400078e0023 */
[----:B------:R-:W-:Y:S01]  /*12dd0*/  FMUL.FTZ R34, R0, R134 ;  /* 0x0000008600227220 */ /* 0x000fe20000410000 */
[----:B------:R-:W-:Y:S01]  /*12de0*/  MUFU.EX2 R199, R199 ;  /* 0x000000c700c77308 */ /* 0x000fe20000000800 */
[C---:B------:R-:W-:Y:S03]  /*12df0*/  HMMA.16816.F32.BF16 R12, R168.reuse, R20, R12 ;  /* 0x00000014a80c723c */ /* 0x040fe6000004180c */
[----:B------:R-:W-:Y:S02]  /*12e00*/  FMUL.FTZ R17, R164, R149 ;  /* 0x00000095a4117220 */ /* 0x000fe40000410000 */
[----:B------:R-:W-:Y:S02]  /*12e10*/  IMAD.MOV.U32 R149, RZ, RZ, R19 ;  /* 0x000000ffff957224 */ /* 0x000fe400078e0013 */
[----:B------:R-:W-:Y:S02]  /*12e20*/  FMUL.FTZ R19, R0, R151 ;  /* 0x0000009700137220 */ /* 0x000fe40000410000 */
[----:B------:R-:W-:Y:S03]  /*12e30*/  IMAD.MOV.U32 R160, RZ, RZ, R16 ;  /* 0x000000ffffa07224 */ /* 0x000fe600078e0010 */
[----:B------:R-:W-:Y:S02]  /*12e40*/  FMUL.FTZ R16, R164, R148 ;  /* 0x00000094a4107220 */ /* 0x000fe40000410000 */
[----:B------:R-:W-:Y:S02]  /*12e50*/  IMAD.MOV.U32 R148, RZ, RZ, R18 ;  /* 0x000000ffff947224 */ /* 0x000fe400078e0012 */
[C---:B------:R-:W-:Y:S02]  /*12e60*/  FMUL.FTZ R18, R0.reuse, R150 ;  /* 0x0000009600127220 */ /* 0x040fe40000410000 */
[----:B------:R-:W-:Y:S02]  /*12e70*/  FMUL.FTZ R35, R0, R135 ;  /* 0x0000008700237220 */ /* 0x000fe40000410000 */
[C---:B------:R-:W-:Y:S02]  /*12e80*/  FMUL.FTZ R20, R164.reuse, R144 ;  /* 0x00000090a4147220 */ /* 0x040fe40000410000 */
[----:B------:R-:W-:Y:S01]  /*12e90*/  FMUL.FTZ R21, R164, R145 ;  /* 0x00000091a4157220 */ /* 0x000fe20000410000 */
[C---:B------:R-:W-:Y:S03]  /*12ea0*/  HMMA.16816.F32.BF16 R16, R168.reuse, R22, R16 ;  /* 0x00000016a810723c */ /* 0x040fe60000041810 */
[----:B------:R-:W-:Y:S02]  /*12eb0*/  IMAD.MOV.U32 R144, RZ, RZ, R26 ;  /* 0x000000ffff907224 */ /* 0x000fe400078e001a */
[C---:B------:R-:W-:Y:S02]  /*12ec0*/  FMUL.FTZ R26, R0.reuse, R142 ;  /* 0x0000008e001a7220 */ /* 0x040fe40000410000 */
[C---:B------:R-:W-:Y:S02]  /*12ed0*/  FMUL.FTZ R22, R0.reuse, R146 ;  /* 0x0000009200167220 */ /* 0x040fe40000410000 */
[C---:B------:R-:W-:Y:S03]  /*12ee0*/  FMUL.FTZ R23, R0.reuse, R147 ;  /* 0x0000009300177220 */ /* 0x040fe60000410000 */
[----:B------:R-:W-:Y:S02]  /*12ef0*/  IMAD.MOV.U32 R145, RZ, RZ, R27 ;  /* 0x000000ffff917224 */ /* 0x000fe400078e001b */
[----:B------:R-:W-:Y:S02]  /*12f00*/  FMUL.FTZ R27, R0, R143 ;  /* 0x0000008f001b7220 */ /* 0x000fe40000410000 */
[C---:B--2---:R-:W-:Y:S03]  /*12f10*/  HMMA.16816.F32.BF16 R20, R168.reuse, R28, R20 ;  /* 0x0000001ca814723c */ /* 0x044fe60000041814 */
        /* <DEDUP_REMOVED lines=8> */
[----:B------:R-:W-:Y:S02]  /*12fa0*/  IMAD.MOV.U32 R150, RZ, RZ, R32 ;  /* 0x000000ffff967224 */ /* 0x000fe400078e0020 */
[----:B------:R-:W-:Y:S02]  /*12fb0*/  FMUL.FTZ R32, R164, R132 ;  /* 0x00000084a4207220 */ /* 0x000fe40000410000 */
[C---:B------:R-:W-:Y:S02]  /*12fc0*/  FMUL.FTZ R30, R0.reuse, R138 ;  /* 0x0000008a001e7220 */ /* 0x040fe40000410000 */
[----:B------:R-:W-:Y:S02]  /*12fd0*/  FMUL.FTZ R31, R0, R139 ;  /* 0x0000008b001f7220 */ /* 0x000fe40000410000 */
[----:B------:R-:W5:Y:S01]  /*12fe0*/  LDSM.16.MT88.4 R136, [R218+0x1a000] ;  /* 0x01a00000da88783b */ /* 0x000f620000004200 */
[----:B------:R-:W-:Y:S02]  /*12ff0*/  IMAD.MOV.U32 R151, RZ, RZ, R33 ;  /* 0x000000ffff977224 */ /* 0x000fe400078e0021 */
[----:B------:R-:W-:Y:S02]  /*13000*/  FMUL.FTZ R33, R164, R133 ;  /* 0x00000085a4217220 */ /* 0x000fe40000410000 */
[C---:B---3--:R-:W-:Y:S03]  /*13010*/  HMMA.16816.F32.BF16 R28, R168.reuse, R152, R28 ;  /* 0x00000098a81c723c */ /* 0x048fe6000004181c */
[----:B------:R-:W3:Y:S01]  /*13020*/  LDSM.16.MT88.4 R132, [R217+0x1a000] ;  /* 0x01a00000d984783b */ /* 0x000ee20000004200 */
[----:B------:R-:W-:Y:S02]  /*13030*/  IMAD.MOV.U32 R151, RZ, RZ, R149 ;  /* 0x000000ffff977224 */ /* 0x000fe400078e0095 */
[C---:B------:R-:W-:Y:S02]  /*13040*/  FMUL.FTZ R38, R0.reuse, R38 ;  /* 0x0000002600267220 */ /* 0x040fe40000410000 */
[C---:B------:R-:W-:Y:S04]  /*13050*/  HMMA.16816.F32.BF16 R32, R168.reuse, R154, R32 ;  /* 0x0000009aa820723c */ /* 0x040fe80000041820 */
        /* <DEDUP_REMOVED lines=105> */
[C---:B------:R-:W-:Y:S01]  /*136f0*/  FMUL.FTZ R116, R164.reuse, R116 ;  /* 0x00000074a4747220 */ /* 0x040fe20000410000 */
[----:B------:R-:W-:Y:S01]  /*13700*/  LOP3.LUT R140, R145, UR8, R146, 0x96, !PT ;  /* 0x00000008918c7c12 */ /* 0x000fe2000f8e9692 */
[----:B------:R-:W-:Y:S03]  /*13710*/  FMUL.FTZ R117, R164, R117 ;  /* 0x00000075a4757220 */ /* 0x000fe60000410000 */
[C---:B------:R-:W-:Y:S03]  /*13720*/  HMMA.16816.F32.BF16 R112, R168.reuse, R142, R112 ;  /* 0x0000008ea870723c */ /* 0x040fe60000041870 */
[C---:B------:R-:W-:Y:S02]  /*13730*/  FMUL.FTZ R118, R0.reuse, R118 ;  /* 0x0000007600767220 */ /* 0x040fe40000410000 */
[----:B------:R-:W-:Y:S02]  /*13740*/  FMUL.FTZ R119, R0, R119 ;  /* 0x0000007700777220 */ /* 0x000fe40000410000 */
[----:B------:R-:W-:Y:S05]  /*13750*/  IMAD.WIDE.U32 R140, R140, -0x2daee0ad, RZ ;  /* 0xd2511f538c8c7825 */ /* 0x000fea00078e00ff */
[C---:B-----5:R-:W-:Y:S03]  /*13760*/  HMMA.16816.F32.BF16 R116, R168.reuse, R136, R116 ;  /* 0x00000088a874723c */ /* 0x060fe60000041874 */
[----:B------:R-:W-:Y:S01]  /*13770*/  FMUL.FTZ R120, R164, R120 ;  /* 0x00000078a4787220 */ /* 0x000fe20000410000 */
[----:B------:R-:W-:Y:S01]  /*13780*/  LOP3.LUT R144, R140, 0xff, RZ, 0xc0, !PT ;  /* 0x000000ff8c907812 */ /* 0x000fe200078ec0ff */
[----:B------:R-:W-:Y:S01]  /*13790*/  FMUL.FTZ R121, R164, R121 ;  /* 0x00000079a4797220 */ /* 0x000fe20000410000 */
[----:B------:R-:W-:Y:S01]  /*137a0*/  SHF.R.U32.HI R147, RZ, 0x10, R140 ;  /* 0x00000010ff937819 */ /* 0x000fe2000001168c */
[----:B------:R-:W-:Y:S01]  /*137b0*/  FMUL.FTZ R122, R0, R122 ;  /* 0x0000007a007a7220 */ /* 0x000fe20000410000 */
[----:B------:R-:W-:Y:S01]  /*137c0*/  LOP3.LUT R136, R140, 0xffff, RZ, 0xc0, !PT ;  /* 0x0000ffff8c887812 */ /* 0x000fe200078ec0ff */
[----:B------:R-:W-:Y:S03]  /*137d0*/  FMUL.FTZ R123, R0, R123 ;  /* 0x0000007b007b7220 */ /* 0x000fe60000410000 */
[----:B------:R-:W-:Y:S01]  /*137e0*/  SHF.R.U32.HI R137, RZ, 0x8, R136 ;  /* 0x00000008ff897819 */ /* 0x000fe20000011688 */
[C---:B------:R-:W-:Y:S01]  /*137f0*/  FMUL.FTZ R124, R164.reuse, R124 ;  /* 0x0000007ca47c7220 */ /* 0x040fe20000410000 */
[----:B------:R-:W-:Y:S01]  /*13800*/  LOP3.LUT R145, R141, UR17, R150, 0x96, !PT ;  /* 0x000000118d917c12 */ /* 0x000fe2000f8e9696 */
[----:B------:R-:W-:Y:S01]  /*13810*/  IMAD.MOV.U32 R150, RZ, RZ, R148 ;  /* 0x000000ffff967224 */ /* 0x000fe200078e0094 */
[C---:B------:R-:W-:Y:S03]  /*13820*/  HMMA.16816.F32.BF16 R120, R168.reuse, R138, R120 ;  /* 0x0000008aa878723c */ /* 0x040fe60000041878 */
[----:B------:R-:W-:Y:S01]  /*13830*/  FMUL.FTZ R125, R164, R125 ;  /* 0x0000007da47d7220 */ /* 0x000fe20000410000 */
[----:B------:R-:W-:Y:S01]  /*13840*/  PRMT R144, R144, 0x5410, R137 ;  /* 0x0000541090907816 */ /* 0x000fe20000000089 */
[C---:B------:R-:W-:Y:S01]  /*13850*/  FMUL.FTZ R126, R0.reuse, R126 ;  /* 0x0000007e007e7220 */ /* 0x040fe20000410000 */
[----:B------:R-:W2:Y:S01]  /*13860*/  LDSM.16.MT88.4 R136, [R220+0x18800] ;  /* 0x01880000dc88783b */ /* 0x000ea20000004200 */
[----:B------:R-:W-:Y:S01]  /*13870*/  FMUL.FTZ R127, R0, R127 ;  /* 0x0000007f007f7220 */ /* 0x000fe20000410000 */
[----:B------:R-:W-:Y:S01]  /*13880*/  SHF.R.U32.HI R146, RZ, 0x18, R140 ;  /* 0x00000018ff927819 */ /* 0x000fe2000001168c */
[C---:B------:R-:W-:Y:S03]  /*13890*/  FMUL.FTZ R128, R164.reuse, R128 ;  /* 0x00000080a4807220 */ /* 0x040fe60000410000 */
[----:B------:R-:W-:Y:S01]  /*138a0*/  LOP3.LUT R147, R147, 0xff, RZ, 0xc0, !PT ;  /* 0x000000ff93937812 */ /* 0x000fe200078ec0ff */
[----:B------:R-:W-:Y:S01]  /*138b0*/  FMUL.FTZ R129, R164, R129 ;  /* 0x00000081a4817220 */ /* 0x000fe20000410000 */
[C---:B---3--:R-:W-:Y:S01]  /*138c0*/  HMMA.16816.F32.BF16 R124, R168.reuse, R132, R124 ;  /* 0x00000084a87c723c */ /* 0x048fe2000004187c */
[----:B------:R-:W3:Y:S02]  /*138d0*/  LDSM.16.MT88.4 R140, [R218+0x18800] ;  /* 0x01880000da8c783b */ /* 0x000ee40000004200 */
[C---:B------:R-:W-:Y:S01]  /*138e0*/  FMUL.FTZ R130, R0.reuse, R130 ;  /* 0x0000008200827220 */ /* 0x040fe20000410000 */
[C---:B------:R-:W-:Y:S01]  /*138f0*/  LOP3.LUT R152, R145.reuse, 0xff, RZ, 0xc0, !PT ;  /* 0x000000ff91987812 */ /* 0x040fe200078ec0ff */
[----:B------:R-:W-:Y:S01]  /*13900*/  FMUL.FTZ R131, R0, R131 ;  /* 0x0000008300837220 */ /* 0x000fe20000410000 */
[----:B------:R-:W-:Y:S01]  /*13910*/  SHF.R.U32.HI R148, RZ, 0x10, R145 ;  /* 0x00000010ff947819 */ /* 0x000fe20000011691 */
[----:B------:R-:W-:Y:S01]  /*13920*/  FFMA.FTZ R179, R164, R167, R179 ;  /* 0x000000a7a4b37223 */ /* 0x000fe200000100b3 */
[----:B------:R-:W-:Y:S01]  /*13930*/  LOP3.LUT R133, R145, 0xffff, RZ, 0xc0, !PT ;  /* 0x0000ffff91857812 */ /* 0x000fe200078ec0ff */
[----:B------:R-:W-:Y:S03]  /*13940*/  FFMA.FTZ R175, R0, R251, R175 ;  /* 0x000000fb00af7223 */ /* 0x000fe600000100af */
[----:B------:R-:W-:Y:S03]  /*13950*/  HMMA.16816.F32.BF16 R128, R168, R134, R128 ;  /* 0x00000086a880723c */ /* 0x000fe60000041880 */
[----:B------:R-:W-:Y:S01]  /*13960*/  PRMT R132, R147, 0x5410, R146 ;  /* 0x0000541093847816 */ /* 0x000fe20000000092 */
[----:B------:R-:W-:Y:S01]  /*13970*/  FADD.FTZ R178, R178, R179 ;  /* 0x000000b3b2b27221 */ /* 0x000fe20000010000 */
[----:B------:R-:W-:Y:S01]  /*13980*/  SHF.R.U32.HI R133, RZ, 0x8, R133 ;  /* 0x00000008ff857819 */ /* 0x000fe20000011685 */
[----:B------:R-:W-:Y:S01]  /*13990*/  FADD.FTZ R174, R174, R175 ;  /* 0x000000afaeae7221 */ /* 0x000fe20000010000 */
[----:B------:R-:W-:Y:S01]  /*139a0*/  SHF.R.U32.HI R149, RZ, 0x18, R145 ;  /* 0x00000018ff957819 */ /* 0x000fe20000011691 */
[--C-:B------:R-:W-:Y:S01]  /*139b0*/  HSET2.LE.AND R135, R132, R241.reuse, PT ;  /* 0x000000f184877233 */ /* 0x100fe20003803000 */
[----:B------:R-:W-:Y:S03]  /*139c0*/  PRMT R152, R152, 0x5410, R133 ;  /* 0x0000541098987816 */ /* 0x000fe60000000085 */
[----:B------:R-:W-:Y:S01]  /*139d0*/  LOP3.LUT R148, R148, 0xff, RZ, 0xc0, !PT ;  /* 0x000000ff94947812 */ /* 0x000fe200078ec0ff */
[--C-:B------:R-:W-:Y:S01]  /*139e0*/  HSET2.LE.AND R134, R144, R241.reuse, PT ;  /* 0x000000f190867233 */ /* 0x100fe20003803000 */
[----:B------:R-:W-:Y:S01]  /*139f0*/  F2FP.BF16.PACK_AB R132, R193, R188 ;  /* 0x000000bcc184723e */ /* 0x000fe200000010ff */
[----:B------:R-:W5:Y:S01]  /*13a00*/  LDSM.16.MT88.4 R144, [R217+0x18800] ;  /* 0x01880000d990783b */ /* 0x000f620000004200 */
[----:B------:R-:W-:Y:S01]  /*13a10*/  F2FP.BF16.PACK_AB R133, R191, R186 ;  /* 0x000000babf85723e */ /* 0x000fe200000010ff */
[----:B------:R-:W-:Y:S01]  /*13a20*/  IMAD.MOV.U32 R170, RZ, RZ, R150 ;  /* 0x000000ffffaa7224 */ /* 0x000fe200078e0096 */
[----:B------:R-:W-:Y:S01]  /*13a30*/  PRMT R154, R148, 0x5410, R149 ;  /* 0x00005410949a7816 */ /* 0x000fe20000000095 */
[----:B------:R-:W-:Y:S01]  /*13a40*/  IMAD.MOV.U32 R171, RZ, RZ, R151 ;  /* 0x000000ffffab7224 */ /* 0x000fe200078e0097 */
[----:B------:R-:W-:Y:S01]  /*13a50*/  LOP3.LUT R135, R135, R132, RZ, 0xc0, !PT ;  /* 0x0000008487877212 */ /* 0x000fe200078ec0ff */
[--C-:B------:R-:W-:Y:S01]  /*13a60*/  HSET2.LE.AND R132, R152, R241.reuse, PT ;  /* 0x000000f198847233 */ /* 0x100fe20003803000 */
[----:B------:R-:W-:Y:S01]  /*13a70*/  LOP3.LUT R134, R134, R133, RZ, 0xc0, !PT ;  /* 0x0000008586867212 */ /* 0x000fe200078ec0ff */
[----:B------:R-:W1:Y:S01]  /*13a80*/  LDSM.16.MT88.4 R148, [R216+0x18800] ;  /* 0x01880000d894783b */ /* 0x000e620000004200 */
[----:B------:R-:W-:Y:S01]  /*13a90*/  F2FP.BF16.PACK_AB R133, R190, R195 ;  /* 0x000000c3be85723e */ /* 0x000fe200000010ff */
[----:B------:R-:W-:Y:S01]  /*13aa0*/  FADD.FTZ R177, R177, R178 ;  /* 0x000000b2b1b17221 */ /* 0x000fe20000010000 */
[----:B----4-:R-:W-:Y:S02]  /*13ab0*/  F2FP.BF16.PACK_AB R152, R197, R192 ;  /* 0x000000c0c598723e */ /* 0x010fe400000010ff */
[----:B------:R-:W-:Y:S01]  /*13ac0*/  LOP3.LUT R132, R132, R133, RZ, 0xc0, !PT ;  /* 0x0000008584847212 */ /* 0x000fe200078ec0ff */
[--C-:B------:R-:W-:Y:S01]  /*13ad0*/  HSET2.LE.AND R133, R154, R241.reuse, PT ;  /* 0x000000f19a857233 */ /* 0x100fe20003803000 */
[----:B------:R-:W-:Y:S04]  /*13ae0*/  FADD.FTZ R176, R176, R177 ;  /* 0x000000b1b0b07221 */ /* 0x000fe80000010000 */
[----:B------:R-:W-:Y:S01]  /*13af0*/  LOP3.LUT R133, R133, R152, RZ, 0xc0, !PT ;  /* 0x0000009885857212 */ /* 0x000fe200078ec0ff */
[----:B------:R-:W-:Y:S02]  /*13b00*/  FFMA.FTZ R152, R160, c[0x0][0x23c], -R184 ;  /* 0x00008f00a0987a23 */ /* 0x000fe400000108b8 */
[----:B------:R-:W-:Y:S02]  /*13b10*/  FADD.FTZ R195, R195, R176 ;  /* 0x000000b0c3c37221 */ /* 0x000fe40000010000 */
[----:B------:R4:W-:Y:S02]  /*13b20*/  MUFU.EX2 R160, R152 ;  /* 0x0000009800a07308 */ /* 0x0009e40000000800 */
[C---:B--2---:R-:W-:Y:S05]  /*13b30*/  HMMA.16816.F32.BF16 R4, R132.reuse, R136, R4 ;  /* 0x000000888404723c */ /* 0x044fea0000041804 */
[----:B------:R-:W-:Y:S03]  /*13b40*/  FADD.FTZ R195, R190, R195 ;  /* 0x000000c3bec37221 */ /* 0x000fe60000010000 */
[C---:B------:R-:W-:Y:S01]  /*13b50*/  HMMA.16816.F32.BF16 R8, R132.reuse, R138, R8 ;  /* 0x0000008a8408723c */ /* 0x040fe20000041808 */
[----:B------:R-:W2:Y:S03]  /*13b60*/  LDSM.16.MT88.4 R136, [R220+0x1a800] ;  /* 0x01a80000dc88783b */ /* 0x000ea60000004200 */
[----:B------:R-:W-:Y:S04]  /*13b70*/  FADD.FTZ R186, R186, R195 ;  /* 0x000000c3baba7221 */ /* 0x000fe80000010000 */
        /* <DEDUP_REMOVED lines=30> */
[C---:B-1----:R-:W-:Y:S07]  /*13d60*/  HMMA.16816.F32.BF16 R92, R132.reuse, R148, R92 ;  /* 0x00000094845c723c */ /* 0x042fee000004185c */
[----:B------:R-:W-:Y:S01]  /*13d70*/  IMAD.U32 R148, RZ, RZ, UR4 ;  /* 0x00000004ff947e24 */ /* 0x000fe2000f8e00ff */
[C---:B------:R-:W-:Y:S04]  /*13d80*/  HMMA.16816.F32.BF16 R96, R132.reuse, R150, R96 ;  /* 0x000000968460723c */ /* 0x040fe80000041860 */
[----:B------:R-:W-:Y:S02]  /*13d90*/  LOP3.LUT R148, R171, UR39, R148, 0x96, !PT ;  /* 0x00000027ab947c12 */ /* 0x000fe4000f8e9694 */
[----:B------:R-:W-:Y:S01]  /*13da0*/  LDSM.16.MT88.4 R168, [R216+0x19800] ;  /* 0x01980000d8a8783b */ /* 0x000fe20000004200 */
[----:B------:R-:W-:Y:S01]  /*13db0*/  FFMA.FTZ R151, R161, c[0x0][0x23c], -R184 ;  /* 0x00008f00a1977a23 */ /* 0x000fe200000108b8 */
[C---:B--2---:R-:W-:Y:S03]  /*13dc0*/  HMMA.16816.F32.BF16 R100, R132.reuse, R136, R100 ;  /* 0x000000888464723c */ /* 0x044fe60000041864 */
[----:B------:R1:W2:Y:S01]  /*13dd0*/  MUFU.EX2 R161, R151 ;  /* 0x0000009700a17308 */ /* 0x0002a20000000800 */
[----:B------:R-:W-:Y:S04]  /*13de0*/  IMAD.WIDE.U32 R154, R148, -0x326172a9, RZ ;  /* 0xcd9e8d57949a7825 */ /* 0x000fe800078e00ff */
[C---:B------:R-:W-:Y:S04]  /*13df0*/  HMMA.16816.F32.BF16 R104, R132.reuse, R138, R104 ;  /* 0x0000008a8468723c */ /* 0x040fe80000041868 */
[----:B------:R-:W-:Y:S01]  /*13e00*/  LOP3.LUT R148, R155, UR16, R158, 0x96, !PT ;  /* 0x000000109b947c12 */ /* 0x000fe2000f8e969e */
[----:B------:R-:W-:Y:S01]  /*13e10*/  FFMA.FTZ R184, R182, c[0x0][0x23c], -R184 ;  /* 0x00008f00b6b87a23 */ /* 0x000fe200000108b8 */
[----:B------:R-:W-:Y:S01]  /*13e20*/  LOP3.LUT R149, R163, UR14, R154, 0x96, !PT ;  /* 0x0000000ea3957c12 */ /* 0x000fe2000f8e969a */
[----:B------:R-:W-:Y:S01]  /*13e30*/  FFMA.FTZ R182, R166, c[0x0][0x23c], -R180 ;  /* 0x00008f00a6b67a23 */ /* 0x000fe200000108b4 */
[C---:B---3--:R-:W-:Y:S03]  /*13e40*/  HMMA.16816.F32.BF16 R108, R132.reuse, R140, R108 ;  /* 0x0000008c846c723c */ /* 0x048fe6000004186c */
[----:B------:R-:W3:Y:S01]  /*13e50*/  MUFU.EX2 R184, R184 ;  /* 0x000000b800b87308 */ /* 0x000ee20000000800 */
[----:B------:R-:W-:Y:S04]  /*13e60*/  IMAD.WIDE.U32 R136, R148, -0x2daee0ad, RZ ;  /* 0xd2511f5394887825 */ /* 0x000fe800078e00ff */
[C---:B------:R-:W-:Y:S04]  /*13e70*/  HMMA.16816.F32.BF16 R112, R132.reuse, R142, R112 ;  /* 0x0000008e8470723c */ /* 0x040fe80000041870 */
[----:B------:R-:W-:Y:S01]  /*13e80*/  IMAD.WIDE.U32 R148, R149, -0x2daee0ad, RZ ;  /* 0xd2511f5395947825 */ /* 0x000fe200078e00ff */
[----:B------:R-:W-:Y:S01]  /*13e90*/  LOP3.LUT R150, R137, UR13, R156, 0x96, !PT ;  /* 0x0000000d89967c12 */ /* 0x000fe2000f8e969c */
[----:B------:R-:W-:Y:S01]  /*13ea0*/  MUFU.EX2 R182, R182 ;  /* 0x000000b600b67308 */ /* 0x000fe20000000800 */
[----:B------:R-:W-:Y:S01]  /*13eb0*/  LDSM.16.MT88.4 R156, [R220+0x19800] ;  /* 0x01980000dc9c783b */ /* 0x000fe20000004200 */
[C---:B-----5:R-:W-:Y:S04]  /*13ec0*/  HMMA.16816.F32.BF16 R116, R132.reuse, R144, R116 ;  /* 0x000000908474723c */ /* 0x060fe80000041874 */
[----:B----4-:R-:W-:Y:S01]  /*13ed0*/  LOP3.LUT R152, R149, UR11, R136, 0x96, !PT ;  /* 0x0000000b95987c12 */ /* 0x010fe2000f8e9688 */
[----:B-1----:R-:W-:Y:S02]  /*13ee0*/  IMAD.WIDE.U32 R150, R150, -0x326172a9, RZ ;  /* 0xcd9e8d5796967825 */ /* 0x002fe400078e00ff */
[----:B------:R-:W1:Y:S01]  /*13ef0*/  LDSM.16.MT88.4 R136, [R216+0x1e800] ;  /* 0x01e80000d888783b */ /* 0x000e620000004200 */
[C---:B------:R-:W-:Y:S04]  /*13f00*/  HMMA.16816.F32.BF16 R120, R132.reuse, R146, R120 ;  /* 0x000000928478723c */ /* 0x040fe80000041878 */
[----:B------:R-:W-:Y:S01]  /*13f10*/  IMAD.WIDE.U32 R152, R152, -0x326172a9, RZ ;  /* 0xcd9e8d5798987825 */ /* 0x000fe200078e00ff */
[----:B------:R-:W-:Y:S03]  /*13f20*/  LOP3.LUT R140, R151, UR12, R162, 0x96, !PT ;  /* 0x0000000c978c7c12 */ /* 0x000fe6000f8e96a2 */
[----:B------:R-:W-:Y:S01]  /*13f30*/  FFMA.FTZ R180, R165, c[0x0][0x23c], -R180 ;  /* 0x00008f00a5b47a23 */ /* 0x000fe200000108b4 */
[----:B------:R-:W-:Y:S03]  /*13f40*/  LOP3.LUT R150, R153, UR10, R150, 0x96, !PT ;  /* 0x0000000a99967c12 */ /* 0x000fe6000f8e9696 */
[----:B------:R-:W-:Y:S02]  /*13f50*/  IMAD.WIDE.U32 R140, R140, -0x2daee0ad, RZ ;  /* 0xd2511f538c8c7825 */ /* 0x000fe400078e00ff */
[----:B------:R-:W4:Y:S02]  /*13f60*/  MUFU.EX2 R180, R180 ;  /* 0x000000b400b47308 */ /* 0x000f240000000800 */
[----:B------:R-:W-:Y:S01]  /*13f70*/  IMAD.WIDE.U32 R150, R150, -0x2daee0ad, RZ ;  /* 0xd2511f5396967825 */ /* 0x000fe200078e00ff */
[----:B------:R-:W-:Y:S04]  /*13f80*/  LOP3.LUT R148, R141, UR9, R148, 0x96, !PT ;  /* 0x000000098d947c12 */ /* 0x000fe8000f8e9694 */
[----:B------:R-:W-:Y:S01]  /*13f90*/  LOP3.LUT R140, R151, UR7, R140, 0x96, !PT ;  /* 0x00000007978c7c12 */ /* 0x000fe2000f8e968c */
[----:B------:R-:W-:Y:S04]  /*13fa0*/  IMAD.WIDE.U32 R148, R148, -0x326172a9, RZ ;  /* 0xcd9e8d5794947825 */ /* 0x000fe800078e00ff */
[----:B------:R-:W-:Y:S05]  /*13fb0*/  IMAD.WIDE.U32 R140, R140, -0x326172a9, RZ ;  /* 0xcd9e8d578c8c7825 */ /* 0x000fea00078e00ff */
[C---:B------:R-:W-:Y:S02]  /*13fc0*/  LOP3.LUT R151, R140.reuse, 0xffff, RZ, 0xc0, !PT ;  /* 0x0000ffff8c977812 */ /* 0x040fe400078ec0ff */
[----:B------:R-:W-:Y:S02]  /*13fd0*/  LOP3.LUT R144, R140, 0xff, RZ, 0xc0, !PT ;  /* 0x000000ff8c907812 */ /* 0x000fe400078ec0ff */
[----:B------:R-:W-:Y:S02]  /*13fe0*/  SHF.R.U32.HI R147, RZ, 0x10, R140 ;  /* 0x00000010ff937819 */ /* 0x000fe4000001168c */
[----:B------:R-:W-:Y:S01]  /*13ff0*/  LOP3.LUT R145, R141, UR18, R148, 0x96, !PT ;  /* 0x000000128d917c12 */ /* 0x000fe2000f8e9694 */
[C---:B-1----:R-:W-:Y:S03]  /*14000*/  HMMA.16816.F32.BF16 R124, R132.reuse, R136, R124 ;  /* 0x00000088847c723c */ /* 0x042fe6000004187c */
[----:B------:R-:W-:Y:S02]  /*14010*/  SHF.R.U32.HI R146, RZ, 0x18, R140 ;  /* 0x00000018ff927819 */ /* 0x000fe4000001168c */
[----:B------:R-:W1:Y:S01]  /*14020*/  LDSM.16.MT88.4 R140, [R220+0x19000] ;  /* 0x01900000dc8c783b */ /* 0x000e620000004200 */
[----:B------:R-:W-:Y:S02]  /*14030*/  LOP3.LUT R154, R145, 0xffff, RZ, 0xc0, !PT ;  /* 0x0000ffff919a7812 */ /* 0x000fe400078ec0ff */
[----:B------:R-:W-:Y:S04]  /*14040*/  HMMA.16816.F32.BF16 R128, R132, R138, R128 ;  /* 0x0000008a8480723c */ /* 0x000fe80000041880 */
[----:B------:R-:W-:Y:S02]  /*14050*/  LOP3.LUT R137, R147, 0xff, RZ, 0xc0, !PT ;  /* 0x000000ff93897812 */ /* 0x000fe400078ec0ff */
[----:B------:R-:W-:Y:S02]  /*14060*/  LOP3.LUT R147, R145, 0xff, RZ, 0xc0, !PT ;  /* 0x000000ff91937812 */ /* 0x000fe400078ec0ff */
[----:B------:R-:W-:Y:S02]  /*14070*/  PRMT R146, R137, 0x5410, R146 ;  /* 0x0000541089927816 */ /* 0x000fe40000000092 */
[----:B------:R-:W5:Y:S02]  /*14080*/  LDSM.16.MT88.4 R136, [R218+0x19000] ;  /* 0x01900000da88783b */ /* 0x000f640000004200 */
[----:B------:R-:W-:Y:S01]  /*14090*/  SHF.R.U32.HI R154, RZ, 0x8, R154 ;  /* 0x00000008ff9a7819 */ /* 0x000fe2000001169a */
[--C-:B------:R-:W-:Y:S01]  /*140a0*/  HSET2.LE.AND R135, R146, R241.reuse, PT ;  /* 0x000000f192877233 */ /* 0x100fe20003803000 */
[----:B------:R-:W-:Y:S02]  /*140b0*/  SHF.R.U32.HI R148, RZ, 0x10, R145 ;  /* 0x00000010ff947819 */ /* 0x000fe40000011691 */
        /* <DEDUP_REMOVED lines=9> */
[----:B--2---:R-:W-:Y:S02]  /*14150*/  F2FP.BF16.PACK_AB R145, R161, R160 ;  /* 0x000000a0a191723e */ /* 0x004fe400000010ff */
[----:B------:R-:W-:Y:S02]  /*14160*/  F2FP.BF16.PACK_AB R144, R250, R252 ;  /* 0x000000fcfa90723e */ /* 0x000fe400000010ff */
[----:B------:R-:W-:Y:S01]  /*14170*/  LOP3.LUT R132, R132, R133, RZ, 0xc0, !PT ;  /* 0x0000008584847212 */ /* 0x000fe200078ec0ff */
[--C-:B------:R-:W-:Y:S01]  /*14180*/  HSET2.LE.AND R133, R148, R241.reuse, PT ;  /* 0x000000f194857233 */ /* 0x100fe20003803000 */
[----:B------:R-:W-:Y:S02]  /*14190*/  F2FP.BF16.PACK_AB R148, R199, R194 ;  /* 0x000000c2c794723e */ /* 0x000fe400000010ff */
[----:B------:R-:W-:Y:S02]  /*141a0*/  LOP3.LUT R134, R134, R145, RZ, 0xc0, !PT ;  /* 0x0000009186867212 */ /* 0x000fe400078ec0ff */
[----:B------:R-:W-:Y:S02]  /*141b0*/  LOP3.LUT R135, R135, R144, RZ, 0xc0, !PT ;  /* 0x0000009087877212 */ /* 0x000fe400078ec0ff */
[----:B------:R-:W2:Y:S01]  /*141c0*/  LDSM.16.MT88.4 R144, [R217+0x19000] ;  /* 0x01900000d990783b */ /* 0x000ea20000004200 */
[----:B------:R-:W-:Y:S02]  /*141d0*/  LOP3.LUT R133, R133, R148, RZ, 0xc0, !PT ;  /* 0x0000009485857212 */ /* 0x000fe400078ec0ff */
[----:B------:R-:W-:Y:S05]  /*141e0*/  LOP3.LUT R148, R149, UR8, R152, 0x96, !PT ;  /* 0x0000000895947c12 */ /* 0x000fea000f8e9698 */
[C---:B-1----:R-:W-:Y:S03]  /*141f0*/  HMMA.16816.F32.BF16 R4, R132.reuse, R140, R4 ;  /* 0x0000008c8404723c */ /* 0x042fe60000041804 */
[----:B------:R-:W-:Y:S05]  /*14200*/  IMAD.WIDE.U32 R148, R148, -0x2daee0ad, RZ ;  /* 0xd2511f5394947825 */ /* 0x000fea00078e00ff */
[C---:B------:R-:W-:Y:S01]  /*14210*/  HMMA.16816.F32.BF16 R8, R132.reuse, R142, R8 ;  /* 0x0000008e8408723c */ /* 0x040fe20000041808 */
[----:B------:R-:W1:Y:S03]  /*14220*/  LDSM.16.MT88.4 R140, [R216+0x19000] ;  /* 0x01900000d88c783b */ /* 0x000e660000004200 */
[----:B------:R-:W-:Y:S02]  /*14230*/  LOP3.LUT R150, R149, UR17, R150, 0x96, !PT ;  /* 0x0000001195967c12 */ /* 0x000fe4000f8e9696 */
[----:B------:R-:W-:Y:S02]  /*14240*/  LOP3.LUT R166, R148, 0xff, RZ, 0xc0, !PT ;  /* 0x000000ff94a67812 */ /* 0x000fe400078ec0ff */
[C---:B-----5:R-:W-:Y:S04]  /*14250*/  HMMA.16816.F32.BF16 R12, R132.reuse, R136, R12 ;  /* 0x00000088840c723c */ /* 0x060fe8000004180c */
[--C-:B------:R-:W-:Y:S02]  /*14260*/  SHF.R.U32.HI R152, RZ, 0x18, R148.reuse ;  /* 0x00000018ff987819 */ /* 0x100fe40000011694 */
[----:B------:R-:W-:Y:S02]  /*14270*/  LOP3.LUT R154, R150, 0xff, RZ, 0xc0, !PT ;  /* 0x000000ff969a7812 */ /* 0x000fe400078ec0ff */
        /* <DEDUP_REMOVED lines=35> */
[C---:B-----5:R-:W-:Y:S07]  /*144b0*/  HMMA.16816.F32.BF16 R108, R132.reuse, R136, R108 ;  /* 0x00000088846c723c */ /* 0x060fee000004186c */
[----:B------:R-:W-:Y:S01]  /*144c0*/  LOP3.LUT R136, R148, 0xffff, RZ, 0xc0, !PT ;  /* 0x0000ffff94887812 */ /* 0x000fe200078ec0ff */
[C---:B------:R-:W-:Y:S04]  /*144d0*/  HMMA.16816.F32.BF16 R112, R132.reuse, R138, R112 ;  /* 0x0000008a8470723c */ /* 0x040fe80000041870 */
[----:B------:R-:W-:Y:S02]  /*144e0*/  SHF.R.U32.HI R137, RZ, 0x10, R148 ;  /* 0x00000010ff897819 */ /* 0x000fe40000011694 */
[----:B------:R-:W-:Y:S02]  /*144f0*/  SHF.R.U32.HI R149, RZ, 0x8, R136 ;  /* 0x00000008ff957819 */ /* 0x000fe40000011688 */
[C---:B--2---:R-:W-:Y:S04]  /*14500*/  HMMA.16816.F32.BF16 R116, R132.reuse, R144, R116 ;  /* 0x000000908474723c */ /* 0x044fe80000041874 */
[----:B------:R-:W-:Y:S02]  /*14510*/  LOP3.LUT R139, R150, 0xffff, RZ, 0xc0, !PT ;  /* 0x0000ffff968b7812 */ /* 0x000fe400078ec0ff */
[----:B------:R-:W-:Y:S02]  /*14520*/  PRMT R166, R166, 0x5410, R149 ;  /* 0x00005410a6a67816 */ /* 0x000fe40000000095 */
[C---:B------:R-:W-:Y:S04]  /*14530*/  HMMA.16816.F32.BF16 R120, R132.reuse, R146, R120 ;  /* 0x000000928478723c */ /* 0x040fe80000041878 */
[--C-:B------:R-:W-:Y:S01]  /*14540*/  SHF.R.U32.HI R144, RZ, 0x10, R150.reuse ;  /* 0x00000010ff907819 */ /* 0x100fe20000011696 */
[--C-:B------:R-:W-:Y:S01]  /*14550*/  HSET2.LE.AND R166, R166, R241.reuse, PT ;  /* 0x000000f1a6a67233 */ /* 0x100fe20003803000 */
[----:B------:R-:W-:Y:S02]  /*14560*/  LOP3.LUT R145, R137, 0xff, RZ, 0xc0, !PT ;  /* 0x000000ff89917812 */ /* 0x000fe400078ec0ff */
[----:B------:R-:W-:Y:S01]  /*14570*/  SHF.R.U32.HI R137, RZ, 0x18, R150 ;  /* 0x00000018ff897819 */ /* 0x000fe20000011696 */
[C---:B-1----:R-:W-:Y:S01]  /*14580*/  HMMA.16816.F32.BF16 R124, R132.reuse, R140, R124 ;  /* 0x0000008c847c723c */ /* 0x042fe2000004187c */
[----:B------:R-:W1:Y:S02]  /*14590*/  LDSM.16.MT88.4 R148, [R218+0x19800] ;  /* 0x01980000da94783b */ /* 0x000e640000004200 */
[----:B------:R-:W-:Y:S02]  /*145a0*/  SHF.R.U32.HI R139, RZ, 0x8, R139 ;  /* 0x00000008ff8b7819 */ /* 0x000fe4000001168b */
[----:B------:R-:W-:Y:S02]  /*145b0*/  LOP3.LUT R144, R144, 0xff, RZ, 0xc0, !PT ;  /* 0x000000ff90907812 */ /* 0x000fe400078ec0ff */
[----:B------:R-:W-:Y:S01]  /*145c0*/  PRMT R154, R154, 0x5410, R139 ;  /* 0x000054109a9a7816 */ /* 0x000fe2000000008b */
[----:B------:R-:W-:Y:S04]  /*145d0*/  HMMA.16816.F32.BF16 R128, R132, R142, R128 ;  /* 0x0000008e8480723c */ /* 0x000fe80000041880 */
[----:B------:R-:W-:Y:S01]  /*145e0*/  PRMT R144, R144, 0x5410, R137 ;  /* 0x0000541090907816 */ /* 0x000fe20000000089 */
[--C-:B------:R-:W-:Y:S01]  /*145f0*/  HSET2.LE.AND R164, R154, R241.reuse, PT ;  /* 0x000000f19aa47233 */ /* 0x100fe20003803000 */
[----:B------:R-:W-:Y:S01]  /*14600*/  PRMT R152, R145, 0x5410, R152 ;  /* 0x0000541091987816 */ /* 0x000fe20000000098 */
[----:B------:R-:W2:Y:S01]  /*14610*/  LDSM.16.MT88.4 R136, [R217+0x19800] ;  /* 0x01980000d988783b */ /* 0x000ea20000004200 */
[----:B------:R-:W-:Y:S01]  /*14620*/  F2FP.BF16.PACK_AB R147, R187, R189 ;  /* 0x000000bdbb93723e */ /* 0x000fe200000010ff */
[--C-:B------:R-:W-:Y:S03]  /*14630*/  HSET2.LE.AND R165, R144, R241.reuse, PT ;  /* 0x000000f190a57233 */ /* 0x100fe60003803000 */
[----:B------:R-:W-:Y:S01]  /*14640*/  HSET2.LE.AND R167, R152, R241, PT ;  /* 0x000000f198a77233 */ /* 0x000fe20003803000 */
[----:B------:R-:W-:Y:S01]  /*14650*/  F2FP.BF16.PACK_AB R144, R183, R185 ;  /* 0x000000b9b790723e */ /* 0x000fe200000010ff */
[----:B------:R-:W-:Y:S01]  /*14660*/  IMAD.MOV.U32 R134, RZ, RZ, R161 ;  /* 0x000000ffff867224 */ /* 0x000fe200078e00a1 */
[----:B---3--:R-:W-:Y:S01]  /*14670*/  F2FP.BF16.PACK_AB R145, R184, R181 ;  /* 0x000000b5b891723e */ /* 0x008fe200000010ff */
[----:B------:R-:W-:Y:S01]  /*14680*/  IMAD.MOV.U32 R135, RZ, RZ, R160 ;  /* 0x000000ffff877224 */ /* 0x000fe200078e00a0 */
[----:B----4-:R-:W-:Y:S02]  /*14690*/  F2FP.BF16.PACK_AB R140, R180, R182 ;  /* 0x000000b6b48c723e */ /* 0x010fe400000010ff */
[----:B------:R-:W-:Y:S02]  /*146a0*/  LOP3.LUT R164, R164, R147, RZ, 0xc0, !PT ;  /* 0x00000093a4a47212 */ /* 0x000fe400078ec0ff */
[----:B------:R-:W-:Y:S02]  /*146b0*/  LOP3.LUT R165, R165, R144, RZ, 0xc0, !PT ;  /* 0x00000090a5a57212 */ /* 0x000fe400078ec0ff */
[----:B------:R-:W-:Y:S02]  /*146c0*/  LOP3.LUT R166, R166, R145, RZ, 0xc0, !PT ;  /* 0x00000091a6a67212 */ /* 0x000fe400078ec0ff */
[----:B------:R-:W-:Y:S07]  /*146d0*/  LOP3.LUT R167, R167, R140, RZ, 0xc0, !PT ;  /* 0x0000008ca7a77212 */ /* 0x000fee00078ec0ff */
        /* <DEDUP_REMOVED lines=9> */
[----:B------:R-:W2:Y:S07]  /*14770*/  LDSM.16.MT88.4 R20, [R220+0x1d800] ;  /* 0x01d80000dc14783b */ /* 0x000eae0000004200 */
[C---:B------:R-:W-:Y:S01]  /*14780*/  HMMA.16816.F32.BF16 R140, R164.reuse, R138, R24 ;  /* 0x0000008aa48c723c */ /* 0x040fe20000041818 */
[----:B------:R-:W-:Y:S07]  /*14790*/  LDSM.16.MT88.4 R24, [R220+0x1f800] ;  /* 0x01f80000dc18783b */ /* 0x000fee0000004200 */
[C---:B------:R-:W-:Y:S07]  /*147a0*/  HMMA.16816.F32.BF16 R136, R164.reuse, R168, R28 ;  /* 0x000000a8a488723c */ /* 0x040fee000004181c */
[----:B------:R-:W-:Y:S02]  /*147b0*/  IMAD.MOV.U32 R31, RZ, RZ, R134 ;  /* 0x000000ffff1f7224 */ /* 0x000fe400078e0086 */
[----:B------:R-:W-:Y:S02]  /*147c0*/  IMAD.MOV.U32 R30, RZ, RZ, R135 ;  /* 0x000000ffff1e7224 */ /* 0x000fe400078e0087 */
        /* <DEDUP_REMOVED lines=19> */
[C---:B----4-:R-:W-:Y:S07]  /*14900*/  HMMA.16816.F32.BF16 R84, R164.reuse, R8, R84 ;  /* 0x00000008a454723c */ /* 0x050fee0000041854 */
[----:B------:R-:W-:Y:S01]  /*14910*/  FADD.FTZ R9, R173, R174 ;  /* 0x000000aead097221 */ /* 0x000fe20000010000 */
[C---:B------:R-:W-:Y:S04]  /*14920*/  HMMA.16816.F32.BF16 R88, R164.reuse, R10, R88 ;  /* 0x0000000aa458723c */ /* 0x040fe80000041858 */
[----:B------:R-:W-:Y:S04]  /*14930*/  FADD.FTZ R9, R172, R9 ;  /* 0x00000009ac097221 */ /* 0x000fe80000010000 */
[C---:B-1----:R-:W-:Y:S04]  /*14940*/  HMMA.16816.F32.BF16 R92, R164.reuse, R12, R92 ;  /* 0x0000000ca45c723c */ /* 0x042fe8000004185c */
        /* <DEDUP_REMOVED lines=15> */
[----:B------:R-:W-:Y:S02]  /*14a40*/  FADD.FTZ R199, R199, R194 ;  /* 0x000000c2c7c77221 */ /* 0x000fe40000010000 */
[----:B------:R-:W-:Y:S02]  /*14a50*/  FADD.FTZ R0, R189, R0 ;  /* 0x00000000bd007221 */ /* 0x000fe40000010000 */
[C---:B--2---:R-:W-:Y:S04]  /*14a60*/  HMMA.16816.F32.BF16 R116, R164.reuse, R20, R116 ;  /* 0x00000014a474723c */ /* 0x044fe80000041874 */
[----:B------:R-:W-:Y:S02]  /*14a70*/  FADD.FTZ R199, R252, R199 ;  /* 0x000000c7fcc77221 */ /* 0x000fe40000010000 */
[----:B------:R-:W-:Y:S02]  /*14a80*/  FADD.FTZ R0, R187, R0 ;  /* 0x00000000bb007221 */ /* 0x000fe40000010000 */
[C---:B------:R-:W-:Y:S04]  /*14a90*/  HMMA.16816.F32.BF16 R120, R164.reuse, R22, R120 ;  /* 0x00000016a478723c */ /* 0x040fe80000041878 */
[----:B------:R-:W-:Y:S04]  /*14aa0*/  FADD.FTZ R250, R250, R199 ;  /* 0x000000c7fafa7221 */ /* 0x000fe80000010000 */
[C---:B---3--:R-:W-:Y:S04]  /*14ab0*/  HMMA.16816.F32.BF16 R124, R164.reuse, R4, R124 ;  /* 0x00000004a47c723c */ /* 0x048fe8000004187c */
[----:B------:R-:W-:Y:S04]  /*14ac0*/  FADD.FTZ R250, R185, R250 ;  /* 0x000000fab9fa7221 */ /* 0x000fe80000010000 */
[----:B------:R-:W-:Y:S01]  /*14ad0*/  FADD.FTZ R183, R183, R250 ;  /* 0x000000fab7b77221 */ /* 0x000fe20000010000 */
[----:B------:R-:W-:Y:S03]  /*14ae0*/  HMMA.16816.F32.BF16 R128, R164, R6, R128 ;  /* 0x00000006a480723c */ /* 0x000fe60000041880 */
[----:B------:R-:W-:Y:S04]  /*14af0*/  FADD.FTZ R183, R182, R183 ;  /* 0x000000b7b6b77221 */ /* 0x000fe80000010000 */
[----:B------:R-:W-:Y:S02]  /*14b00*/  FADD.FTZ R167, R181, R0 ;  /* 0x00000000b5a77221 */ /* 0x000fe40000010000 */
[----:B------:R-:W-:Y:S03]  /*14b10*/  FADD.FTZ R251, R180, R183 ;  /* 0x000000b7b4fb7221 */ /* 0x000fe60000010000 */
[----:B------:R-:W-:Y:S02]  /*14b20*/  FADD.FTZ R167, R184, R167 ;  /* 0x000000a7b8a77221 */ /* 0x000fe40000010000 */
[----:B------:R-:W-:Y:S02]  /*14b30*/  IMAD.MOV.U32 R164, RZ, RZ, R2 ;  /* 0x000000ffffa47224 */ /* 0x000fe400078e0002 */
[----:B------:R-:W-:Y:S01]  /*14b40*/  IMAD.MOV.U32 R0, RZ, RZ, R3 ;  /* 0x000000ffff007224 */ /* 0x000fe200078e0003 */
[----:B------:R-:W-:-:S05]  /*14b50*/  @P0 BRA `(.L_x_1384) ;  /* 0xffffbbf000000947 */ /* 0x000fca000383ffff */
.L_x_1383:
[----:B------:R-:W1:Y:S01]  /*14b60*/  SHFL.BFLY PT, R4, R167, 0x2, 0x1f ;  /* 0x0c401f00a7047f89 */ /* 0x000e6200000e0000 */
[----:B------:R-:W-:Y:S01]  /*14b70*/  MOV R10, 0x3f800000 ;  /* 0x3f800000000a7802 */ /* 0x000fe20000000f00 */
[----:B------:R-:W2:Y:S01]  /*14b80*/  S2UR UR7, SR_CTAID.Y ;  /* 0x00000000000779c3 */ /* 0x000ea20000002600 */
[----:B------:R-:W-:Y:S01]  /*14b90*/  MOV R11, 0x3f800000 ;  /* 0x3f800000000b7802 */ /* 0x000fe20000000f00 */
[----:B------:R-:W3:Y:S01]  /*14ba0*/  SHFL.BFLY PT, R0, R251, 0x2, 0x1f ;  /* 0x0c401f00fb007f89 */ /* 0x000ee200000e0000 */
[----:B------:R-:W-:Y:S01]  /*14bb0*/  ULDC.U8 UR11, c[0x0][0x329] ;  /* 0x0000ca40000b7ab9 */ /* 0x000fe20000000000 */
[----:B------:R-:W-:Y:S01]  /*14bc0*/  BSSY B0, `(.L_x_1387) ;  /* 0x0000193000007945 */ /* 0x000fe20003800000 */
[----:B------:R-:W-:Y:S01]  /*14bd0*/  UISETP.NE.AND UP4, UPT, UR26, -0x1, UPT ;  /* 0xffffffff1a00788c */ /* 0x000fe2000bf85270 */
[----:B------:R-:W4:Y:S01]  /*14be0*/  S2R R5, SR_TID.X ;  /* 0x0000000000057919 */ /* 0x000f220000002100 */
[----:B------:R-:W-:-:S02]  /*14bf0*/  UISETP.NE.AND UP3, UPT, UR11, URZ, UPT ;  /* 0x0000003f0b00728c */ /* 0x000fc4000bf65270 */
[----:B------:R-:W-:Y:S02]  /*14c00*/  ULDC.U8 UR10, c[0x0][0x328] ;  /* 0x0000ca00000a7ab9 */ /* 0x000fe40000000000 */
[----:B------:R-:W-:Y:S02]  /*14c10*/  ULDC.64 UR4, c[0x0][0x1e8] ;  /* 0x00007a0000047ab9 */ /* 0x000fe40000000a00 */
[----:B------:R-:W-:Y:S02]  /*14c20*/  UISETP.NE.AND UP2, UPT, UR10, URZ, UPT ;  /* 0x0000003f0a00728c */ /* 0x000fe4000bf45270 */
[----:B------:R-:W-:Y:S02]  /*14c30*/  ULDC UR9, c[0x0][0x214] ;  /* 0x0000850000097ab9 */ /* 0x000fe40000000800 */
[----:B------:R-:W-:Y:S02]  /*14c40*/  @UP4 UIMAD.WIDE.U32 UR14, UR26, UR4, URZ ;  /* 0x000000041a0e42a5 */ /* 0x000fe4000f8e003f */
[----:B------:R-:W-:Y:S01]  /*14c50*/  @!UP3 UISETP.NE.AND UP1, UPT, UR10, URZ, UPT ;  /* 0x0000003f0a00b28c */ /* 0x000fe2000bf25270 */
[----:B------:R-:W4:Y:S01]  /*14c60*/  S2UR UR10, SR_CTAID.X ;  /* 0x00000000000a79c3 */ /* 0x000f220000002500 */
[----:B------:R-:W-:Y:S01]  /*14c70*/  @UP4 UIMAD UR8, UR26, UR5, UR15 ;  /* 0x000000051a0842a4 */ /* 0x000fe2000f8e020f */
[----:B-1----:R-:W-:Y:S01]  /*14c80*/  FADD.FTZ R9, R4, R167 ;  /* 0x000000a704097221 */ /* 0x002fe20000010000 */
[----:B------:R-:W-:-:S02]  /*14c90*/  UISETP.EQ.AND UP2, UPT, UR11, URZ, UP2 ;  /* 0x0000003f0b00728c */ /* 0x000fc40009742270 */
[----:B--2---:R-:W-:Y:S01]  /*14ca0*/  @!UP4 USHF.R.S32.HI UR13, URZ, 0x1f, UR7 ;  /* 0x0000001f3f0dc899 */ /* 0x004fe20008011407 */
[----:B---3--:R-:W-:Y:S01]  /*14cb0*/  FADD.FTZ R7, R0, R251 ;  /* 0x000000fb00077221 */ /* 0x008fe20000010000 */
[----:B------:R-:W1:Y:S01]  /*14cc0*/  SHFL.BFLY PT, R6, R9, 0x1, 0x1f ;  /* 0x0c201f0009067f89 */ /* 0x000e6200000e0000 */
[----:B------:R-:W-:Y:S01]  /*14cd0*/  ULDC.64 UR4, c[0x0][0x1e0] ;  /* 0x0000780000047ab9 */ /* 0x000fe20000000a00 */
[----:B------:R-:W2:Y:S01]  /*14ce0*/  S2UR UR11, SR_CTAID.Z ;  /* 0x00000000000b79c3 */ /* 0x000ea20000002700 */
[----:B----4-:R-:W-:Y:S01]  /*14cf0*/  SHF.R.S32.HI R0, RZ, 0x1f, R5 ;  /* 0x0000001fff007819 */ /* 0x010fe20000011405 */
[----:B------:R-:W3:Y:S01]  /*14d00*/  SHFL.BFLY PT, R4, R7, 0x1, 0x1f ;  /* 0x0c201f0007047f89 */ /* 0x000ee200000e0000 */
[----:B------:R-:W-:Y:S02]  /*14d10*/  @!UP4 UIMAD UR13, UR13, UR4, URZ ;  /* 0x000000040d0dc2a4 */ /* 0x000fe4000f8e023f */
[----:B------:R-:W-:Y:S02]  /*14d20*/  @UP3 ULDC UR12, c[0x0][0x210] ;  /* 0x00008400000c3ab9 */ /* 0x000fe40000000800 */
[----:B------:R-:W-:-:S02]  /*14d30*/  @!UP4 UIMAD UR13, UR7, UR5, UR13 ;  /* 0x00000005070dc2a4 */ /* 0x000fc4000f8e020d */
[----:B------:R-:W-:Y:S02]  /*14d40*/  @UP3 UIMAD UR12, UR12, UR9, URZ ;  /* 0x000000090c0c32a4 */ /* 0x000fe4000f8e023f */
[----:B------:R-:W-:Y:S02]  /*14d50*/  ULDC UR5, c[0x0][0x234] ;  /* 0x00008d0000057ab9 */ /* 0x000fe40000000800 */
[----:B------:R-:W-:Y:S02]  /*14d60*/  UISETP.NE.OR UP0, UPT, UR26, -0x1, !UP2 ;  /* 0xffffffff1a00788c */ /* 0x000fe4000d705670 */
[----:B------:R-:W-:Y:S02]  /*14d70*/  @!UP3 USEL UR12, UR9, UR5, !UP1 ;  /* 0x00000005090cb287 */ /* 0x000fe4000c800000 */
[----:B------:R-:W-:Y:S02]  /*14d80*/  @!UP4 UIMAD.WIDE.U32 UR18, UR7, UR4, URZ ;  /* 0x000000040712c2a5 */ /* 0x000fe4000f8e003f */
[----:B------:R-:W-:-:S02]  /*14d90*/  @UP3 UMOV UR15, 0x1 ;  /* 0x00000001000f3882 */ /* 0x000fc40000000000 */
[----:B------:R-:W-:Y:S01]  /*14da0*/  ULDC UR4, c[0x0][0x1c0] ;  /* 0x0000700000047ab9 */ /* 0x000fe20000000800 */
[----:B-1----:R-:W-:Y:S01]  /*14db0*/  FADD.FTZ R6, R9, R6 ;  /* 0x0000000609067221 */ /* 0x002fe20000010000 */
[----:B------:R-:W-:Y:S01]  /*14dc0*/  LEA.HI R9, R0, R5, RZ, 0x2 ;  /* 0x0000000500097211 */ /* 0x000fe200078f10ff */
[----:B------:R-:W-:Y:S01]  /*14dd0*/  @!UP3 UIMAD UR15, UR12, UR4, URZ ;  /* 0x000000040c0fb2a4 */ /* 0x000fe2000f8e023f */
[----:B---3--:R-:W-:Y:S02]  /*14de0*/  FADD.FTZ R4, R7, R4 ;  /* 0x0000000407047221 */ /* 0x008fe40000010000 */
[----:B------:R-:W-:Y:S01]  /*14df0*/  FSETP.NE.FTZ.AND P4, PT, R6, RZ, PT ;  /* 0x000000ff0600720b */ /* 0x000fe20003f95000 */
[----:B------:R-:W-:Y:S01]  /*14e00*/  @UP3 ULDC UR16, c[0x0][0x210] ;  /* 0x0000840000103ab9 */ /* 0x000fe20000000800 */
[--C-:B------:R-:W-:Y:S01]  /*14e10*/  SHF.R.S32.HI R8, RZ, 0x2, R9.reuse ;  /* 0x00000002ff087819 */ /* 0x100fe20000011409 */
[----:B------:R-:W-:Y:S01]  /*14e20*/  UIMAD UR4, UR7, UR15, URZ ;  /* 0x0000000f070472a4 */ /* 0x000fe2000f8e023f */
[----:B------:R-:W-:Y:S01]  /*14e30*/  SHF.R.S32.HI R7, RZ, 0x1f, R9 ;  /* 0x0000001fff077819 */ /* 0x000fe20000011409 */
[----:B------:R-:W-:Y:S01]  /*14e40*/  @!UP3 UMOV UR16, 0x1 ;  /* 0x000000010010b882 */ /* 0x000fe20000000000 */
[----:B------:R-:W-:Y:S01]  /*14e50*/  FSETP.NE.FTZ.AND P3, PT, R4, RZ, PT ;  /* 0x000000ff0400720b */ /* 0x000fe20003f75000 */
[----:B------:R-:W-:Y:S01]  /*14e60*/  @!UP0 UIMAD UR26, UR7, UR9, URZ ;  /* 0x00000009071a82a4 */ /* 0x000fe2000f8e023f */
[----:B------:R-:W-:Y:S01]  /*14e70*/  LEA.HI R7, R7, R8, RZ, 0x3 ;  /* 0x0000000807077211 */ /* 0x000fe200078f18ff */
[----:B------:R-:W-:-:S02]  /*14e80*/  UIMAD UR5, UR10, UR16, URZ ;  /* 0x000000100a0572a4 */ /* 0x000fc4000f8e023f */
[----:B------:R-:W-:Y:S01]  /*14e90*/  USEL UR4, UR4, URZ, !UP2 ;  /* 0x0000003f04047287 */ /* 0x000fe2000d000000 */
[----:B------:R-:W-:Y:S01]  /*14ea0*/  LOP3.LUT R7, R7, 0xfffffff8, RZ, 0xc0, !PT ;  /* 0xfffffff807077812 */ /* 0x000fe200078ec0ff */
[----:B------:R-:W1:Y:S01]  /*14eb0*/  @P4 MUFU.RCP R10, R6 ;  /* 0x00000006000a4308 */ /* 0x000e620000001000 */
[----:B------:R-:W-:Y:S02]  /*14ec0*/  USHF.L.U32 UR5, UR5, 0x7, URZ ;  /* 0x0000000705057899 */ /* 0x000fe4000800063f */
[----:B------:R-:W-:Y:S01]  /*14ed0*/  IADD3 R7, R8, -R7, RZ ;  /* 0x8000000708077210 */ /* 0x000fe20007ffe0ff */
[----:B--2---:R-:W-:Y:S01]  /*14ee0*/  UIMAD UR12, UR11, UR12, UR4 ;  /* 0x0000000c0b0c72a4 */ /* 0x004fe2000f8e0204 */
[----:B------:R-:W-:Y:S01]  /*14ef0*/  LEA.HI R8, R0, R5, RZ, 0x5 ;  /* 0x0000000500087211 */ /* 0x000fe200078f28ff */
[----:B------:R-:W-:Y:S01]  /*14f00*/  @!UP2 UMOV UR20, URZ ;  /* 0x0000003f0014ac82 */ /* 0x000fe20008000000 */
[C---:B------:R-:W-:Y:S01]  /*14f10*/  SHF.L.U32 R12, R7.reuse, 0x6, RZ ;  /* 0x00000006070c7819 */ /* 0x040fe200000006ff */
[----:B------:R-:W2:Y:S01]  /*14f20*/  @P3 MUFU.RCP R11, R4 ;  /* 0x00000004000b3308 */ /* 0x000ea20000001000 */
[C---:B------:R-:W-:Y:S01]  /*14f30*/  R2P PR, R7.reuse, 0x6 ;  /* 0x0000000607007804 */ /* 0x040fe20000000000 */
[----:B------:R-:W-:Y:S01]  /*14f40*/  @UP2 UMOV UR20, UR26 ;  /* 0x0000001a00142c82 */ /* 0x000fe20008000000 */
[----:B------:R-:W-:Y:S01]  /*14f50*/  LOP3.LUT R12, R12, 0x1c0, RZ, 0xc0, !PT ;  /* 0x000001c00c0c7812 */ /* 0x000fe200078ec0ff */
[----:B------:R-:W-:Y:S01]  /*14f60*/  @!UP2 UMOV UR21, URZ ;  /* 0x0000003f0015ac82 */ /* 0x000fe20008000000 */
[----:B------:R-:W-:Y:S01]  /*14f70*/  LOP3.LUT R7, R7, 0x1, RZ, 0xc0, !PT ;  /* 0x0000000107077812 */ /* 0x000fe200078ec0ff */
[----:B------:R-:W-:Y:S01]  /*14f80*/  USHF.R.S32.HI UR4, URZ, 0x1f, UR5 ;  /* 0x0000001f3f047899 */ /* 0x000fe20008011405 */
[----:B------:R-:W-:Y:S01]  /*14f90*/  LEA.HI R13, R12, R12, RZ, 0x1d ;  /* 0x0000000c0c0d7211 */ /* 0x000fe200078fe8ff */
[----:B-1----:R-:W-:Y:S01]  /*14fa0*/  FMUL.FTZ R10, R10, c[0x0][0x2dc] ;  /* 0x0000b7000a0a7a20 */ /* 0x002fe20000410000 */
[----:B------:R-:W-:Y:S01]  /*14fb0*/  ISETP.NE.U32.AND P0, PT, R7, 0x1, PT ;  /* 0x000000010700780c */ /* 0x000fe20003f05070 */
[----:B------:R-:W1:Y:S01]  /*14fc0*/  @P4 MUFU.LG2 R6, R6 ;  /* 0x0000000600064308 */ /* 0x000e620000000c00 */
[----:B------:R-:W-:Y:S01]  /*14fd0*/  MOV R12, 0x40 ;  /* 0x00000040000c7802 */ /* 0x000fe20000000f00 */
[C---:B------:R-:W-:Y:S01]  /*14fe0*/  FMUL.FTZ R160, R10.reuse, R160 ;  /* 0x000000a00aa07220 */ /* 0x040fe20000410000 */
[----:B------:R-:W-:Y:S01]  /*14ff0*/  @UP2 USHF.R.S32.HI UR21, URZ, 0x1f, UR26 ;  /* 0x0000001f3f152899 */ /* 0x000fe2000801141a */
[----:B------:R-:W-:Y:S01]  /*15000*/  FMUL.FTZ R161, R10, R161 ;  /* 0x000000a10aa17220 */ /* 0x000fe20000410000 */
[----:B------:R-:W-:Y:S01]  /*15010*/  SEL R12, R12, 0xffffffc0, !P2 ;  /* 0xffffffc00c0c7807 */ /* 0x000fe20005000000 */
[C---:B------:R-:W-:Y:S01]  /*15020*/  FMUL.FTZ R156, R10.reuse, R156 ;  /* 0x0000009c0a9c7220 */ /* 0x040fe20000410000 */
[----:B------:R-:W-:Y:S01]  /*15030*/  USHF.R.S32.HI UR7, URZ, 0x1f, UR12 ;  /* 0x0000001f3f077899 */ /* 0x000fe2000801140c */
[C---:B------:R-:W-:Y:S01]  /*15040*/  FMUL.FTZ R157, R10.reuse, R157 ;  /* 0x0000009d0a9d7220 */ /* 0x040fe20000410000 */
[----:B------:R-:W-:Y:S01]  /*15050*/  F2FP.BF16.PACK_AB R160, R161, R160 ;  /* 0x000000a0a1a0723e */ /* 0x000fe200000010ff */
[C---:B------:R-:W-:Y:S01]  /*15060*/  FMUL.FTZ R152, R10.reuse, R152 ;  /* 0x000000980a987220 */ /* 0x040fe20000410000 */
[----:B------:R-:W3:Y:S01]  /*15070*/  @P3 MUFU.LG2 R4, R4 ;  /* 0x0000000400043308 */ /* 0x000ee20000000c00 */
[C---:B------:R-:W-:Y:S01]  /*15080*/  FMUL.FTZ R153, R10.reuse, R153 ;  /* 0x000000990a997220 */ /* 0x040fe20000410000 */
[----:B------:R-:W-:Y:S01]  /*15090*/  F2FP.BF16.PACK_AB R156, R157, R156 ;  /* 0x0000009c9d9c723e */ /* 0x000fe200000010ff */
[C---:B------:R-:W-:Y:S01]  /*150a0*/  FMUL.FTZ R148, R10.reuse, R148 ;  /* 0x000000940a947220 */ /* 0x040fe20000410000 */
[----:B------:R-:W-:Y:S01]  /*150b0*/  UIADD3 UR5, UP1, UP0, UR5, UR20, UR12 ;  /* 0x0000001405057290 */ /* 0x000fe2000f83e00c */
        /* <DEDUP_REMOVED lines=88> */
[----:B------:R-:W-:Y:S01]  /*15640*/  LOP3.LUT R10, R9, 0x3ffffffc, RZ, 0xc0, !PT ;  /* 0x3ffffffc090a7812 */ /* 0x000fe200078ec0ff */
[----:B--2---:R-:W-:Y:S01]  /*15650*/  FMUL.FTZ R11, R11, c[0x0][0x2dc] ;  /* 0x0000b7000b0b7a20 */ /* 0x004fe20000410000 */
[----:B------:R-:W-:Y:S01]  /*15660*/  SHF.R.S32.HI R9, RZ, 0x5, R8 ;  /* 0x00000005ff097819 */ /* 0x000fe20000011408 */
[----:B-1----:R-:W-:Y:S01]  /*15670*/  @P4 FMUL.FTZ R6, R6, 0.69314718246459960938 ;  /* 0x3f31721806064820 */ /* 0x002fe20000410000 */
[----:B------:R-:W-:Y:S01]  /*15680*/  IADD3 R10, -R10, R5, RZ ;  /* 0x000000050a0a7210 */ /* 0x000fe20007ffe1ff */
[----:B------:R-:W-:Y:S01]  /*15690*/  FMUL.FTZ R162, R11, R162 ;  /* 0x000000a20ba27220 */ /* 0x000fe20000410000 */
[----:B------:R-:W-:Y:S01]  /*156a0*/  F2FP.BF16.PACK_AB R124, R125, R124 ;  /* 0x0000007c7d7c723e */ /* 0x000fe200000010ff */
[----:B------:R-:W-:Y:S01]  /*156b0*/  FMUL.FTZ R163, R11, R163 ;  /* 0x000000a30ba37220 */ /* 0x000fe20000410000 */
[----:B------:R-:W-:Y:S01]  /*156c0*/  LEA R10, R9, R10, 0x9 ;  /* 0x0000000a090a7211 */ /* 0x000fe200078e48ff */
[----:B------:R-:W-:Y:S01]  /*156d0*/  FMUL.FTZ R158, R11, R158 ;  /* 0x0000009e0b9e7220 */ /* 0x000fe20000410000 */
[----:B------:R-:W-:Y:S01]  /*156e0*/  F2FP.BF16.PACK_AB R128, R129, R128 ;  /* 0x000000808180723e */ /* 0x000fe200000010ff */
[C---:B------:R-:W-:Y:S01]  /*156f0*/  FMUL.FTZ R159, R11.reuse, R159 ;  /* 0x0000009f0b9f7220 */ /* 0x040fe20000410000 */
[----:B------:R-:W-:Y:S01]  /*15700*/  LEA R10, R10, R13, 0x1 ;  /* 0x0000000d0a0a7211 */ /* 0x000fe200078e08ff */
[----:B------:R-:W-:Y:S01]  /*15710*/  FMUL.FTZ R154, R11, R154 ;  /* 0x0000009a0b9a7220 */ /* 0x000fe20000410000 */
[----:B------:R-:W-:Y:S01]  /*15720*/  F2FP.BF16.PACK_AB R162, R163, R162 ;  /* 0x000000a2a3a2723e */ /* 0x000fe200000010ff */
[C---:B------:R-:W-:Y:S01]  /*15730*/  FMUL.FTZ R155, R11.reuse, R155 ;  /* 0x0000009b0b9b7220 */ /* 0x040fe20000410000 */
[----:B------:R-:W-:Y:S01]  /*15740*/  SHF.L.U32 R7, R10, 0x1, RZ ;  /* 0x000000010a077819 */ /* 0x000fe200000006ff */
[C---:B------:R-:W-:Y:S01]  /*15750*/  FMUL.FTZ R150, R11.reuse, R150 ;  /* 0x000000960b967220 */ /* 0x040fe20000410000 */
[----:B------:R-:W-:Y:S01]  /*15760*/  MOV R10, 0x20 ;  /* 0x00000020000a7802 */ /* 0x000fe20000000f00 */
[----:B------:R-:W-:Y:S01]  /*15770*/  FMUL.FTZ R151, R11, R151 ;  /* 0x000000970b977220 */ /* 0x000fe20000410000 */
[----:B------:R-:W-:Y:S01]  /*15780*/  IADD3 R13, R7, -0x10, RZ ;  /* 0xfffffff0070d7810 */ /* 0x000fe20007ffe0ff */
[C---:B------:R-:W-:Y:S01]  /*15790*/  FMUL.FTZ R146, R11.reuse, R146 ;  /* 0x000000920b927220 */ /* 0x040fe20000410000 */
[----:B------:R-:W-:Y:S01]  /*157a0*/  SEL R10, R10, 0xffffffe0, !P1 ;  /* 0xffffffe00a0a7807 */ /* 0x000fe20004800000 */
[----:B------:R-:W-:Y:S01]  /*157b0*/  FMUL.FTZ R147, R11, R147 ;  /* 0x000000930b937220 */ /* 0x000fe20000410000 */
[----:B------:R-:W-:Y:S01]  /*157c0*/  @P0 IADD3 R13, R7, 0x10, RZ ;  /* 0x00000010070d0810 */ /* 0x000fe20007ffe0ff */
        /* <DEDUP_REMOVED lines=9> */
[----:B-----5:R-:W-:Y:S01]  /*15860*/  IADD3 R17, R10, R13, RZ ;  /* 0x0000000d0a117210 */ /* 0x020fe20007ffe0ff */
        /* <DEDUP_REMOVED lines=98> */
[----:B------:R-:W-:Y:S01]  /*15e90*/  FMUL.FTZ R11, R11, R131 ;  /* 0x000000830b0b7220 */ /* 0x000fe20000410000 */
[----:B------:R-:W-:Y:S01]  /*15ea0*/  STS [R17+0x4400], R50 ;  /* 0x0044003211007388 */ /* 0x000fe20000000800 */
[----:B------:R-:W-:Y:S01]  /*15eb0*/  F2FP.BF16.PACK_AB R114, R115, R114 ;  /* 0x000000727372723e */ /* 0x000fe200000010ff */
[----:B---3--:R-:W-:Y:S01]  /*15ec0*/  @P3 FMUL.FTZ R77, R4, 0.69314718246459960938 ;  /* 0x3f317218044d3820 */ /* 0x008fe20000410000 */
[----:B------:R-:W-:Y:S01]  /*15ed0*/  F2FP.BF16.PACK_AB R118, R119, R118 ;  /* 0x000000767776723e */ /* 0x000fe200000010ff */
[----:B------:R-:W-:Y:S01]  /*15ee0*/  STS [R19+0x4000], R52 ;  /* 0x0040003413007388 */ /* 0x000fe20000000800 */
[----:B------:R-:W-:-:S02]  /*15ef0*/  F2FP.BF16.PACK_AB R122, R123, R122 ;  /* 0x0000007a7b7a723e */ /* 0x000fc400000010ff */
[----:B------:R-:W-:Y:S01]  /*15f00*/  F2FP.BF16.PACK_AB R126, R127, R126 ;  /* 0x0000007e7f7e723e */ /* 0x000fe200000010ff */
[----:B------:R-:W-:Y:S01]  /*15f10*/  STS [R19+0x4400], R54 ;  /* 0x0044003613007388 */ /* 0x000fe20000000800 */
[----:B------:R-:W-:Y:S02]  /*15f20*/  F2FP.BF16.PACK_AB R11, R11, R130 ;  /* 0x000000820b0b723e */ /* 0x000fe400000010ff */
[----:B------:R-:W-:Y:S01]  /*15f30*/  LOP3.LUT R12, R8, 0xffffffe0, RZ, 0xc0, !PT ;  /* 0xffffffe0080c7812 */ /* 0x000fe200078ec0ff */
        /* <DEDUP_REMOVED lines=17> */
[----:B-1----:R-:W-:-:S03]  /*16050*/  SHF.R.S32.HI R76, RZ, 0x1f, R9 ;  /* 0x0000001fff4c7819 */ /* 0x002fc60000011409 */
[----:B------:R-:W-:Y:S01]  /*16060*/  STS [R21+0x8400], R90 ;  /* 0x0084005a15007388 */ /* 0x000fe20000000800 */
[----:B------:R-:W-:-:S03]  /*16070*/  LEA.HI R76, R76, R9, RZ, 0x3 ;  /* 0x000000094c4c7211 */ /* 0x000fc600078f18ff */
[----:B------:R-:W-:Y:S01]  /*16080*/  STS [R23+0x8000], R92 ;  /* 0x0080005c17007388 */ /* 0x000fe20000000800 */
[----:B------:R-:W-:-:S03]  /*16090*/  LOP3.LUT R76, R76, 0xffffff8, RZ, 0xc0, !PT ;  /* 0x0ffffff84c4c7812 */ /* 0x000fc600078ec0ff */
[----:B------:R-:W-:Y:S01]  /*160a0*/  STS [R23+0x8400], R94 ;  /* 0x0084005e17007388 */ /* 0x000fe20000000800 */
[----:B------:R-:W-:Y:S02]  /*160b0*/  IADD3 R9, R9, -R76, RZ ;  /* 0x8000004c09097210 */ /* 0x000fe40007ffe0ff */
[----:B------:R-:W-:Y:S01]  /*160c0*/  MOV R76, 0x7f800000 ;  /* 0x7f800000004c7802 */ /* 0x000fe20000000f00 */
[----:B------:R-:W-:Y:S01]  /*160d0*/  STS [R25+0x8000], R96 ;  /* 0x0080006019007388 */ /* 0x000fe20000000800 */
[----:B------:R-:W-:-:S03]  /*160e0*/  @P3 FFMA.FTZ R76, R2, c[0x0][0x238], R77 ;  /* 0x00008e00024c3a23 */ /* 0x000fc6000001004d */
        /* <DEDUP_REMOVED lines=17> */
[----:B------:R-:W-:Y:S06]  /*16200*/  BAR.SYNC.DEFER_BLOCKING 0x0 ;  /* 0x0000000000007b1d */ /* 0x000fec0000010000 */
[----:B-1----:R-:W1:Y:S01]  /*16210*/  S2R R7, SR_TID.X ;  /* 0x0000000000077919 */ /* 0x002e620000002100 */
[----:B--2---:R-:W-:-:S03]  /*16220*/  IADD3 R11, -R12, R5, RZ ;  /* 0x000000050c0b7210 */ /* 0x004fc60007ffe1ff */
[----:B------:R2:W3:Y:S01]  /*16230*/  LDS.128 R68, [R232] ;  /* 0x00000000e8447984 */ /* 0x0004e20000000c00 */
[----:B------:R-:W-:-:S03]  /*16240*/  LOP3.LUT P0, RZ, R11, 0x3, RZ, 0xc0, !PT ;  /* 0x000000030bff7812 */ /* 0x000fc6000780c0ff */
[----:B------:R2:W4:Y:S01]  /*16250*/  LDS.128 R64, [R232+0x1000] ;  /* 0x00100000e8407984 */ /* 0x0005220000000c00 */
[----:B-1----:R-:W-:-:S03]  /*16260*/  SHF.R.S32.HI R10, RZ, 0x1f, R7 ;  /* 0x0000001fff0a7819 */ /* 0x002fc60000011407 */
[----:B------:R2:W1:Y:S01]  /*16270*/  LDS.128 R60, [R232+0x2000] ;  /* 0x00200000e83c7984 */ /* 0x0004620000000c00 */
[----:B------:R-:W-:-:S03]  /*16280*/  LEA.HI R8, R10, R7, RZ, 0x5 ;  /* 0x000000070a087211 */ /* 0x000fc600078f28ff */
[----:B------:R2:W1:Y:S01]  /*16290*/  LDS.128 R56, [R232+0x3000] ;  /* 0x00300000e8387984 */ /* 0x0004620000000c00 */
[----:B------:R-:W-:-:S03]  /*162a0*/  LOP3.LUT R8, R8, 0xffffffe0, RZ, 0xc0, !PT ;  /* 0xffffffe008087812 */ /* 0x000fc600078ec0ff */
[----:B------:R2:W1:Y:S01]  /*162b0*/  LDS.128 R52, [R232+0x4000] ;  /* 0x00400000e8347984 */ /* 0x0004620000000c00 */
[----:B------:R-:W-:-:S03]  /*162c0*/  IADD3 R8, -R8, R7, RZ ;  /* 0x0000000708087210 */ /* 0x000fc60007ffe1ff */
        /* <DEDUP_REMOVED lines=34> */
.L_x_1388:
[----:B---34-:R-:W-:Y:S05]  /*164f0*/  BSYNC B0 ;  /* 0x0000000000007941 */ /* 0x018fea0003800000 */
.L_x_1387:
        /* <DEDUP_REMOVED lines=36> */
.L_x_1390:
[----:B------:R-:W-:Y:S05]  /*16740*/  BSYNC B0 ;  /* 0x0000000000007941 */ /* 0x000fea0003800000 */
.L_x_1389:
        /* <DEDUP_REMOVED lines=22> */
.L_x_1392:
[----:B------:R-:W-:Y:S05]  /*168b0*/  BSYNC B0 ;  /* 0x0000000000007941 */ /* 0x000fea0003800000 */
.L_x_1391:
[----:B------:R-:W-:Y:S01]  /*168c0*/  IADD3 R0, R6, 0x40, RZ ;  /* 0x0000004006007810 */ /* 0x000fe20007ffe0ff */
[----:B------:R-:W-:Y:S03]  /*168d0*/  BSSY B0, `(.L_x_1393) ;  /* 0x0000015000007945 */ /* 0x000fe60003800000 */
[----:B------:R-:W-:-:S13]  /*168e0*/  ISETP.GE.AND P0, PT, R0, UR6, PT ;  /* 0x0000000600007c0c */ /* 0x000fda000bf06270 */
[----:B------:R-:W-:Y:S05]  /*168f0*/  @P0 BRA `(.L_x_1394) ;  /* 0x0000012000000947 */ /* 0x000fea0003800000 */
[----:B----4-:R-:W-:Y:S01]  /*16900*/  IADD3 R3, P0, R10, 0x40, RZ ;  /* 0x000000400a037810 */ /* 0x010fe20007f1e0ff */
        /* <DEDUP_REMOVED lines=17> */
.L_x_1394:
[----:B------:R-:W-:Y:S05]  /*16a20*/  BSYNC B0 ;  /* 0x0000000000007941 */ /* 0x000fea0003800000 */
.L_x_1393:
[----:B------:R-:W-:-:S04]  /*16a30*/  IADD3 R6, R6, 0x60, RZ ;  /* 0x0000006006067810 */ /* 0x000fc80007ffe0ff */
[----:B------:R-:W-:-:S13]  /*16a40*/  ISETP.GE.AND P0, PT, R6, UR6, PT ;  /* 0x0000000606007c0c */ /* 0x000fda000bf06270 */
[----:B------:R-:W-:Y:S05]  /*16a50*/  @P0 EXIT ;  /* 0x000000000000094d */ /* 0x000fea0003800000 */
[----:B------:R-:W-:Y:S01]  /*16a60*/  IADD3 R0, P0, R10, 0x60, RZ ;  /* 0x000000600a007810 */ /* 0x000fe20007f1e0ff */
[----:B------:R-:W-:Y:S01]  /*16a70*/  IMAD.MOV.U32 R4, RZ, RZ, R8 ;  /* 0x000000ffff047224 */ /* 0x000fe200078e0008 */
[----:B------:R-:W-:Y:S01]  /*16a80*/  ISETP.GE.AND P2, PT, R244, c[0x0][0x220], PT ;  /* 0x00008800f4007a0c */ /* 0x000fe20003f46270 */
[----:B------:R-:W-:Y:S01]  /*16a90*/  IMAD.MOV.U32 R5, RZ, RZ, R77 ;  /* 0x000000ffff057224 */ /* 0x000fe200078e004d */
[----:B------:R-:W-:Y:S01]  /*16aa0*/  ISETP.GE.AND P1, PT, R230, c[0x0][0x220], PT ;  /* 0x00008800e6007a0c */ /* 0x000fe20003f26270 */
[----:B-1--4-:R-:W-:Y:S01]  /*16ab0*/  IMAD.X R3, RZ, RZ, R11, P0 ;  /* 0x000000ffff037224 */ /* 0x012fe200000e060b */
        /* <DEDUP_REMOVED lines=14> */
.L_x_1395:
        /* <DEDUP_REMOVED lines=14> */
.L_x_2051:


//--------------------- .text._ZN5flash16flash_fwd_kernelI23Flash_fwd_kernel_traitsILi256ELi128ELi64ELi8ELb0ELb0EN7cutlass10bfloat16_tE19Flash_kernel_traitsILi256ELi128ELi64ELi8ES3_EELb1ELb0ELb0ELb0ELb0ELb1ELb0ELb0EEEvNS_16Flash_fwd_paramsE --------------------------
	.section	.text._ZN5flash16flash_fwd_kernelI23Flash_fwd_kernel_traitsILi256ELi128ELi64ELi8ELb0ELb0EN7cutlass10bfloat16_tE19Flash_kernel_traitsILi256ELi128ELi64ELi8ES3_EELb1ELb0ELb0ELb0ELb0ELb1ELb0ELb0EEEvNS_16Flash_fwd_paramsE,"ax",@progbits
	.sectioninfo	@"SHI_REGISTERS=254"
	.align	128
        .global         _ZN5flash16flash_fwd_kernelI23Flash_fwd_kernel_traitsILi256ELi128ELi64ELi8ELb0ELb0EN7cutlass10bfloat16_tE19Flash_kernel_traitsILi256ELi128ELi64ELi8ES3_EELb1ELb0ELb0ELb0ELb0ELb1ELb0ELb0EEEvNS_16Flash_fwd_paramsE
        .type           _ZN5flash16flash_fwd_kernelI23Flash_fwd_kernel_traitsILi256ELi128ELi64ELi8ELb0ELb0EN7cutlass10bfloat16_tE19Flash_kernel_traitsILi256ELi128ELi64ELi8ES3_EELb1ELb0ELb0ELb0ELb0ELb1ELb0ELb0EEEvNS_16Flash_fwd_paramsE,@function
        .size           _ZN5flash16flash_fwd_kernelI23Flash_fwd_kernel_traitsILi256ELi128ELi64ELi8ELb0ELb0EN7cutlass10bfloat16_tE19Flash_kernel_traitsILi256ELi128ELi64ELi8ES3_EELb1ELb0ELb0ELb0ELb0ELb1ELb0ELb0EEEvNS_16Flash_fwd_paramsE,(.L_x_2052 - _ZN5flash16flash_fwd_kernelI23Flash_fwd_kernel_traitsILi256ELi128ELi64ELi8ELb0ELb0EN7cutlass10bfloat16_tE19Flash_kernel_traitsILi256ELi128ELi64ELi8ES3_EELb1ELb0ELb0ELb0ELb0ELb1ELb0ELb0EEEvNS_16Flash_fwd_paramsE)
        .other          _ZN5flash16flash_fwd_kernelI23Flash_fwd_kernel_traitsILi256ELi128ELi64ELi8ELb0ELb0EN7cutlass10bfloat16_tE19Flash_kernel_traitsILi256ELi128ELi64ELi8ES3_EELb1ELb0ELb0ELb0ELb0ELb1ELb0ELb0EEEvNS_16Flash_fwd_paramsE,@"STO_CUDA_ENTRY STV_DEFAULT"
_ZN5flash16flash_fwd_kernelI23Flash_fwd_kernel_traitsILi256ELi128ELi64ELi8ELb0ELb0EN7cutlass10bfloat16_tE19Flash_kernel_traitsILi256ELi128ELi64ELi8ES3_EELb1ELb0ELb0ELb0ELb0ELb1ELb0ELb0EEEvNS_16Flash_fwd_paramsE:
.text._ZN5flash16flash_fwd_kernelI23Flash_fwd_kernel_traitsILi256ELi128ELi64ELi8ELb0ELb0EN7cutlass10bfloat16_tE19Flash_kernel_traitsILi256ELi128ELi64ELi8ES3_EELb1ELb0ELb0ELb0ELb0ELb1ELb0ELb0EEEvNS_16Flash_fwd_paramsE:
        /* <DEDUP_REMOVED lines=14> */
[----:B------:R-:W3:Y:S01]  /*00e0*/  @P2 LDG.E.64 R4, [R4.64] ;  /* 0x0000001c04042981 */ /* 0x000ee2000c1e1b00 */
[----:B------:R-:W-:Y:S01]  /*00f0*/  @P2 IMAD.MOV.U32 R2, RZ, RZ, R165 ;  /* 0x000000ffff022224 */ /* 0x000fe200078e00a5 */
[----:B------:R-:W-:-:S06]  /*0100*/  @P2 MOV R3, R80 ;  /* 0x0000005000032202 */ /* 0x000fcc0000000f00 */
[----:B------:R-:W4:Y:S01]  /*0110*/  @P2 LDG.E.64 R2, [R2.64] ;  /* 0x0000001c02022981 */ /* 0x000f22000c1e1b00 */
[----:B------:R-:W5:Y:S01]  /*0120*/  S2UR UR10, SR_CTAID.Y ;  /* 0x00000000000a79c3 */ /* 0x000f620000002600 */
[----:B------:R-:W-:Y:S02]  /*0130*/  UISETP.NE.U32.AND UP2, UPT, URZ, UR6, UPT ;  /* 0x000000063f00728c */ /* 0x000fe4000bf45070 */
[----:B------:R-:W-:Y:S02]  /*0140*/  UISETP.NE.U32.AND UP1, UPT, URZ, UR4, UPT ;  /* 0x000000043f00728c */ /* 0x000fe4000bf25070 */
[----:B------:R-:W-:Y:S02]  /*0150*/  UISETP.NE.AND.EX UP2, UPT, URZ, UR7, UPT, UP2 ;  /* 0x000000073f00728c */ /* 0x000fe4000bf45320 */
[----:B------:R-:W-:Y:S01]  /*0160*/  ULDC.64 UR12, c[0x0][0x240] ;  /* 0x00009000000c7ab9 */ /* 0x000fe20000000a00 */
[----:B------:R-:W1:Y:S01]  /*0170*/  S2UR UR9, SR_CTAID.Z ;  /* 0x00000000000979c3 */ /* 0x000e620000002700 */
[----:B------:R-:W-:-:S02]  /*0180*/  UMOV UR7, 0x4 ;  /* 0x0000000400077882 */ /* 0x000fc40000000000 */
[----:B------:R-:W-:Y:S01]  /*0190*/  PLOP3.LUT P0, PT, PT, PT, UP2, 0x80, 0x0 ;  /* 0x000000000000781c */ /* 0x000fe20003f0f028 */
[----:B------:R-:W-:Y:S02]  /*01a0*/  UISETP.NE.AND.EX UP1, UPT, URZ, UR5, UPT, UP1 ;  /* 0x000000053f00728c */ /* 0x000fe4000bf25310 */
[----:B------:R-:W-:Y:S02]  /*01b0*/  ULDC.U8 UR6, c[0x0][0x312] ;  /* 0x0000c48000067ab9 */ /* 0x000fe40000000000 */
[----:B------:R-:W-:Y:S02]  /*01c0*/  ULDC.64 UR4, c[0x0][0x248] ;  /* 0x0000920000047ab9 */ /* 0x000fe40000000a00 */
[----:B------:R-:W-:Y:S02]  /*01d0*/  UISETP.NE.AND UP3, UPT, UR6, URZ, UPT ;  /* 0x0000003f0600728c */ /* 0x000fe4000bf65270 */
[----:B------:R-:W-:Y:S02]  /*01e0*/  UISETP.EQ.U32.AND UP0, UPT, URZ, UR4, UPT ;  /* 0x000000043f00728c */ /* 0x000fe4000bf02070 */
[----:B-----5:R-:W-:-:S02]  /*01f0*/  UIMAD.WIDE UR12, UR10, UR7, UR12 ;  /* 0x000000070a0c72a5 */ /* 0x020fc4000f8e020c */
[----:B------:R-:W-:Y:S02]  /*0200*/  UISETP.EQ.OR.EX UP0, UPT, URZ, UR5, !UP3, UP0 ;  /* 0x000000053f00728c */ /* 0x000fe4000df02700 */
[----:B-1----:R-:W-:-:S06]  /*0210*/  ULOP3.LUT UR8, UR9, UR20, UR10, 0xfe, !UPT ;  /* 0x0000001409087292 */ /* 0x002fcc000f8efe0a */
[----:B--2---:R-:W-:-:S13]  /*0220*/  LOP3.LUT P3, RZ, R85, UR8, RZ, 0xfc, !PT ;  /* 0x0000000855ff7c12 */ /* 0x004fda000f86fcff */
[----:B------:R-:W-:Y:S02]  /*0230*/  @!P3 IMAD.MOV.U32 R6, RZ, RZ, c[0x0][0x308] ;  /* 0x0000c200ff06b624 */ /* 0x000fe400078e00ff */
[----:B------:R-:W-:Y:S01]  /*0240*/  @!P3 IMAD.MOV.U32 R7, RZ, RZ, c[0x0][0x30c] ;  /* 0x0000c300ff07b624 */ /* 0x000fe200078e00ff */
[----:B------:R-:W-:Y:S02]  /*0250*/  ULDC.64 UR4, c[0x0][0x248] ;  /* 0x0000920000047ab9 */ /* 0x000fe40000000a00 */
[----:B------:R-:W-:Y:S01]  /*0260*/  UIMAD.WIDE UR4, UR10, UR7, UR4 ;  /* 0x000000070a0472a5 */ /* 0x000fe2000f8e0204 */
[----:B---3--:R-:W1:Y:S08]  /*0270*/  @P2 R2UR UR32, R4 ;  /* 0x00000000042023c2 */ /* 0x008e7000000e0000 */
[----:B------:R-:W2:Y:S01]  /*0280*/  @P2 R2UR UR33, R5 ;  /* 0x00000000052123c2 */ /* 0x000ea200000e0000 */
[----:B----4-:R-:W-:Y:S01]  /*0290*/  @P2 IADD3 R165, P1, R2, c[0x0][0x300], RZ ;  /* 0x0000c00002a52a10 */ /* 0x010fe20007f3e0ff */
[----:B------:R-:W-:-:S04]  /*02a0*/  IMAD.U32 R2, RZ, RZ, UR12 ;  /* 0x0000000cff027e24 */ /* 0x000fc8000f8e00ff */
[----:B------:R-:W-:Y:S02]  /*02b0*/  @P2 IMAD.X R80, RZ, RZ, R3, P1 ;  /* 0x000000ffff502224 */ /* 0x000fe400008e0603 */
[----:B------:R-:W-:Y:S02]  /*02c0*/  IMAD.U32 R3, RZ, RZ, UR13 ;  /* 0x0000000dff037e24 */ /* 0x000fe4000f8e00ff */
[----:B-1----:R-:W-:Y:S01]  /*02d0*/  IMAD.U32 R4, RZ, RZ, UR32 ;  /* 0x00000020ff047e24 */ /* 0x002fe2000f8e00ff */
[----:B--2---:R-:W-:-:S05]  /*02e0*/  MOV R5, UR33 ;  /* 0x0000002100057c02 */ /* 0x004fca0008000f00 */
[----:B------:R1:W-:Y:S01]  /*02f0*/  @!P3 STG.E.64 [R6.64], R4 ;  /* 0x000000040600b986 */ /* 0x0003e2000c101b1c */
[----:B------:R-:W-:Y:S01]  /*0300*/  PLOP3.LUT P2, PT, PT, PT, UP0, 0x80, 0x0 ;  /* 0x000000000000781c */ /* 0x000fe20003f4f008 */
[----:B------:R-:W-:Y:S01]  /*0310*/  ULDC.64 UR12, c[0x0][0x250] ;  /* 0x00009400000c7ab9 */ /* 0x000fe20000000a00 */
[----:B------:R-:W-:Y:S01]  /*0320*/  PLOP3.LUT P1, PT, PT, PT, UP1, 0x80, 0x0 ;  /* 0x000000000000781c */ /* 0x000fe20003f2f018 */
[----:B------:R-:W-:Y:S01]  /*0330*/  @UP1 UIMAD.WIDE UR12, UR10, UR7, UR12 ;  /* 0x000000070a0c12a5 */ /* 0x000fe2000f8e020c */
[----:B-1----:R-:W-:Y:S01]  /*0340*/  @!P3 MOV R4, R165 ;  /* 0x000000a50004b202 */ /* 0x002fe20000000f00 */
[----:B------:R-:W-:-:S05]  /*0350*/  @!P3 IMAD.MOV.U32 R5, RZ, RZ, R80 ;  /* 0x000000ffff05b224 */ /* 0x000fca00078e0050 */
[----:B------:R1:W-:Y:S01]  /*0360*/  @!P3 STG.E.64 [R6.64+0x8], R4 ;  /* 0x000008040600b986 */ /* 0x0003e2000c101b1c */
[----:B------:R-:W-:Y:S02]  /*0370*/  IMAD.U32 R8, RZ, RZ, UR12 ;  /* 0x0000000cff087e24 */ /* 0x000fe4000f8e00ff */
[----:B------:R-:W-:Y:S01]  /*0380*/  IMAD.U32 R9, RZ, RZ, UR13 ;  /* 0x0000000dff097e24 */ /* 0x000fe2000f8e00ff */
[----:B-1----:R1:W2:Y:S04]  /*0390*/  @P0 LDG.E R6, [R2.64] ;  /* 0x0000001c02060981 */ /* 0x0022a8000c1e1900 */
[----:B------:R1:W3:Y:S04]  /*03a0*/  @P0 LDG.E R5, [R2.64+0x4] ;  /* 0x0000041c02050981 */ /* 0x0002e8000c1e1900 */
[----:B------:R-:W4:Y:S01]  /*03b0*/  @P1 LDG.E R4, [R8.64] ;  /* 0x0000001c08041981 */ /* 0x000f22000c1e1900 */
[----:B-1----:R-:W-:Y:S01]  /*03c0*/  MOV R2, UR4 ;  /* 0x0000000400027c02 */ /* 0x002fe20008000f00 */
[----:B------:R-:W-:-:S05]  /*03d0*/  IMAD.U32 R3, RZ, RZ, UR5 ;  /* 0x00000005ff037e24 */ /* 0x000fca000f8e00ff */
[----:B------:R-:W5:Y:S01]  /*03e0*/  @!P2 LDG.E R0, [R2.64] ;  /* 0x0000001c0200a981 */ /* 0x000f62000c1e1900 */
[----:B------:R-:W-:Y:S01]  /*03f0*/  UMOV UR23, 0xffffffff ;  /* 0xffffffff00177882 */ /* 0x000fe20000000000 */
[----:B------:R-:W-:Y:S01]  /*0400*/  SHF.R.S32.HI R229, RZ, 0x1f, R85 ;  /* 0x0000001fffe57819 */ /* 0x000fe20000011455 */
[----:B------:R-:W-:-:S03]  /*0410*/  UMOV UR13, 0xffffffff ;  /* 0xffffffff000d7882 */ /* 0x000fc60000000000 */
[----:B------:R-:W-:Y:S01]  /*0420*/  LEA.HI R82, R229, R85, RZ, 0x5 ;  /* 0x00000055e5527211 */ /* 0x000fe200078f28ff */
[----:B------:R-:W-:Y:S02]  /*0430*/  ULDC UR4, c[0x0][0x1c0] ;  /* 0x0000700000047ab9 */ /* 0x000fe40000000800 */
[----:B------:R-:W-:Y:S02]  /*0440*/  UIMAD UR4, UR10, UR4, UR9 ;  /* 0x000000040a0472a4 */ /* 0x000fe4000f8e0209 */
[----:B------:R-:W-:Y:S02]  /*0450*/  UMOV UR12, URZ ;  /* 0x0000003f000c7c82 */ /* 0x000fe40008000000 */
[----:B------:R-:W-:-:S04]  /*0460*/  USHF.L.U32 UR5, UR4, 0x5, URZ ;  /* 0x0000000504057899 */ /* 0x000fc8000800063f */
[----:B------:R-:W-:Y:S01]  /*0470*/  USHF.R.S32.HI UR4, URZ, 0x1f, UR5 ;  /* 0x0000001f3f047899 */ /* 0x000fe20008011405 */
[----:B--2---:R-:W1:Y:S08]  /*0480*/  @P0 R2UR UR23, R6 ;  /* 0x00000000061703c2 */ /* 0x004e7000000e0000 */
[----:B---3--:R-:W1:Y:S08]  /*0490*/  @P0 R2UR UR25, R5 ;  /* 0x00000000051903c2 */ /* 0x008e7000000e0000 */
[----:B----4-:R2:W3:Y:S08]  /*04a0*/  @P1 R2UR UR12, R4 ;  /* 0x00000000040c13c2 */ /* 0x0104f000000e0000 */
[----:B-----5:R4:W2:Y:S01]  /*04b0*/  @!P2 R2UR UR13, R0 ;  /* 0x00000000000da3c2 */ /* 0x0208a200000e0000 */
[----:B------:R-:W-:-:S04]  /*04c0*/  ISETP.NE.U32.AND P2, PT, RZ, c[0x0][0x248], PT ;  /* 0x00009200ff007a0c */ /* 0x000fc80003f45070 */
[----:B------:R-:W-:Y:S01]  /*04d0*/  ISETP.NE.AND.EX P2, PT, RZ, c[0x0][0x24c], PT, P2 ;  /* 0x00009300ff007a0c */ /* 0x000fe20003f45320 */
[----:B-1----:R-:W-:Y:S01]  /*04e0*/  @UP2 UIADD3 UR25, UR25, -UR23, URZ ;  /* 0x8000001719192290 */ /* 0x002fe2000fffe03f */
[----:B----4-:R-:W-:-:S05]  /*04f0*/  LOP3.LUT R0, R82, 0xffffffe0, RZ, 0xc0, !PT ;  /* 0xffffffe052007812 */ /* 0x010fca00078ec0ff */
[----:B------:R-:W-:-:S05]  /*0500*/  IMAD.IADD R0, R85, 0x1, -R0 ;  /* 0x0000000155007824 */ /* 0x000fca00078e0a00 */
[--C-:B------:R-:W-:Y:S02]  /*0510*/  IADD3 R165, P1, P0, R165, UR5, R0.reuse ;  /* 0x00000005a5a57c10 */ /* 0x100fe4000f83e000 */
[----:B------:R-:W-:Y:S01]  /*0520*/  SHF.R.S32.HI R0, RZ, 0x1f, R0 ;  /* 0x0000001fff007819 */ /* 0x000fe20000011400 */
[----:B------:R-:W-:-:S03]  /*0530*/  @!UP2 ULDC UR25, c[0x0][0x214] ;  /* 0x000085000019aab9 */ /* 0x000fc60000000800 */
[----:B------:R-:W-:Y:S01]  /*0540*/  IADD3.X R80, R80, UR4, R0, P1, P0 ;  /* 0x0000000450507c10 */ /* 0x000fe20008fe0400 */
[----:B--23--:R-:W-:Y:S05]  /*0550*/  @!P2 BRA `(.L_x_1396) ;  /* 0x000000700000a947 */ /* 0x00cfea0003800000 */
[----:B------:R-:W-:-:S13]  /*0560*/  PLOP3.LUT P0, PT, PT, PT, UP3, 0x80, 0x0 ;  /* 0x000000000000781c */ /* 0x000fda0003f0f038 */
[----:B------:R-:W2:Y:S04]  /*0570*/  @P0 LDG.E R0, [R2.64+0x4] ;  /* 0x0000041c02000981 */ /* 0x000ea8000c1e1900 */
[----:B------:R-:W3:Y:S01]  /*0580*/  @!P0 LDG.E R2, [R2.64] ;  /* 0x0000001c02028981 */ /* 0x000ee2000c1e1900 */
[----:B--2---:R-:W1:Y:S02]  /*0590*/  @P0 R2UR UR6, R0 ;  /* 0x00000000000603c2 */ /* 0x004e6400000e0000 */
[----:B-1----:R-:W-:-:S11]  /*05a0*/  @UP3 UIADD3 UR6, UR6, -UR13, URZ ;  /* 0x8000000d06063290 */ /* 0x002fd6000fffe03f */
[----:B---3--:R1:W2:Y:S02]  /*05b0*/  @!P0 R2UR UR6, R2 ;  /* 0x00000000020683c2 */ /* 0x0082a400000e0000 */
[----:B-12---:R-:W-:Y:S05]  /*05c0*/  BRA `(.L_x_1397) ;  /* 0x0000001000007947 */ /* 0x006fea0003800000 */
.L_x_1396:
[----:B------:R-:W-:Y:S02]  /*05d0*/  ULDC UR6, c[0x0][0x218] ;  /* 0x0000860000067ab9 */ /* 0x000fe40000000800 */
.L_x_1397:
        /* <DEDUP_REMOVED lines=61> */
.L_x_1399:
[----:B-1----:R-:W-:Y:S01]  /*09b0*/  IABS R3, c[0x0][0x1c8] ;  /* 0x0000720000037a13 */ /* 0x002fe20000000000 */
[----:B------:R-:W1:Y:S01]  /*09c0*/  S2R R0, SR_CTAID.Z ;  /* 0x0000000000007919 */ /* 0x000e620000002700 */
[----:B------:R-:W-:Y:S02]  /*09d0*/  ULDC UR4, c[0x0][0x1c8] ;  /* 0x0000720000047ab9 */ /* 0x000fe40000000800 */
[----:B------:R-:W2:Y:S01]  /*09e0*/  I2F.RP R4, R3 ;  /* 0x0000000300047306 */ /* 0x000ea20000209400 */
[----:B------:R-:W-:Y:S02]  /*09f0*/  ULOP3.LUT UR4, UR9, UR4, URZ, 0x3c, !UPT ;  /* 0x0000000409047292 */ /* 0x000fe4000f8e3c3f */
[----:B------:R-:W-:Y:S02]  /*0a00*/  @UP0 UIADD3 UR13, UR12, UR13, URZ ;  /* 0x0000000d0c0d0290 */ /* 0x000fe4000fffe03f */
[----:B------:R-:W-:Y:S02]  /*0a10*/  USHF.R.S32.HI UR15, URZ, 0x1f, UR9 ;  /* 0x0000001f3f0f7899 */ /* 0x000fe40008011409 */
[----:B------:R-:W-:Y:S01]  /*0a20*/  ISETP.LE.AND P1, PT, RZ, UR4, PT ;  /* 0x00000004ff007c0c */ /* 0x000fe2000bf23270 */
[----:B------:R-:W-:-:S02]  /*0a30*/  ULDC.64 UR4, c[0x0][0x1a0] ;  /* 0x0000680000047ab9 */ /* 0x000fc40000000a00 */
[----:B------:R-:W-:-:S04]  /*0a40*/  @UP0 UIMAD.WIDE.U32 UR16, UR13, UR4, URZ ;  /* 0x000000040d1002a5 */ /* 0x000fc8000f8e003f */
[----:B------:R-:W-:Y:S01]  /*0a50*/  @UP0 UIMAD UR13, UR13, UR5, UR17 ;  /* 0x000000050d0d02a4 */ /* 0x000fe2000f8e0211 */
        /* <DEDUP_REMOVED lines=33> */
.L_x_1400:
[----:B------:R-:W-:Y:S01]  /*0c70*/  LEA.HI R16, R229, R85, RZ, 0x3 ;  /* 0x00000055e5107211 */ /* 0x000fe200078f18ff */
[----:B------:R-:W1:Y:S01]  /*0c80*/  S2R R81, SR_CTAID.X ;  /* 0x0000000000517919 */ /* 0x000e620000002500 */
[----:B------:R-:W-:Y:S01]  /*0c90*/  UIADD3 UR20, -UR20, UR25, URZ ;  /* 0x0000001914147290 */ /* 0x000fe2000fffe13f */
[----:B------:R-:W-:Y:S01]  /*0ca0*/  SHF.R.S32.HI R231, RZ, 0x1f, R234 ;  /* 0x0000001fffe77819 */ /* 0x000fe200000114ea */
[----:B------:R-:W-:Y:S01]  /*0cb0*/  ULDC.64 UR4, c[0x0][0x1a8] ;  /* 0x00006a0000047ab9 */ /* 0x000fe20000000a00 */
[----:B------:R-:W-:Y:S01]  /*0cc0*/  LOP3.LUT R3, R16, 0xfffffff8, RZ, 0xc0, !PT ;  /* 0xfffffff810037812 */ /* 0x000fe200078ec0ff */
[----:B------:R-:W2:Y:S01]  /*0cd0*/  S2R R8, SR_CTAID.Z ;  /* 0x0000000000087919 */ /* 0x000ea20000002700 */
[----:B------:R-:W-:Y:S01]  /*0ce0*/  SHF.R.S32.HI R16, RZ, 0x3, R16 ;  /* 0x00000003ff107819 */ /* 0x000fe20000011410 */
[----:B------:R-:W-:Y:S01]  /*0cf0*/  UIMAD UR4, UR15, UR4, URZ ;  /* 0x000000040f0472a4 */ /* 0x000fe2000f8e023f */
[----:B------:R-:W-:Y:S01]  /*0d00*/  IMAD R238, R231, c[0x0][0x1b0], RZ ;  /* 0x00006c00e7ee7a24 */ /* 0x000fe200078e02ff */
[----:B------:R-:W-:Y:S01]  /*0d10*/  UMOV UR21, 0x6 ;  /* 0x0000000600157882 */ /* 0x000fe20000000000 */
[----:B------:R-:W-:Y:S01]  /*0d20*/  IMAD.IADD R3, R85, 0x1, -R3 ;  /* 0x0000000155037824 */ /* 0x000fe200078e0a03 */
[C---:B------:R-:W-:Y:S01]  /*0d30*/  IADD3 R2, R16.reuse, 0x20, RZ ;  /* 0x0000002010027810 */ /* 0x040fe20007ffe0ff */
[----:B------:R-:W-:Y:S01]  /*0d40*/  UIMAD UR4, UR9, UR5, UR4 ;  /* 0x00000005090472a4 */ /* 0x000fe2000f8e0204 */
[----:B------:R-:W-:Y:S01]  /*0d50*/  IADD3 R0, R16, 0x40, RZ ;  /* 0x0000004010007810 */ /* 0x000fe20007ffe0ff */
[----:B------:R-:W-:Y:S01]  /*0d60*/  IMAD.SHL.U32 R240, R3, 0x8, RZ ;  /* 0x0000000803f07824 */ /* 0x000fe200078e00ff */
[----:B------:R-:W-:Y:S01]  /*0d70*/  ISETP.GE.AND P2, PT, R2, UR20, PT ;  /* 0x0000001402007c0c */ /* 0x000fe2000bf46270 */
[----:B------:R-:W-:Y:S01]  /*0d80*/  ULEA.HI.SX32 UR9, UR24, 0xffffffff, 0x1a ;  /* 0xffffffff18097891 */ /* 0x000fe2000f8fd23f */
[----:B------:R-:W-:Y:S01]  /*0d90*/  ISETP.GE.AND P1, PT, R0, UR20, PT ;  /* 0x0000001400007c0c */ /* 0x000fe2000bf26270 */
[----:B------:R-:W-:Y:S01]  /*0da0*/  IMAD.SHL.U32 R0, R16, 0x40, RZ ;  /* 0x0000004010007824 */ /* 0x000fe200078e00ff */
[----:B------:R-:W-:Y:S01]  /*0db0*/  SHF.R.S32.HI R241, RZ, 0x1f, R240 ;  /* 0x0000001ffff17819 */ /* 0x000fe200000114f0 */
[----:B------:R-:W-:Y:S01]  /*0dc0*/  IMAD R238, R234, c[0x0][0x1b4], R238 ;  /* 0x00006d00eaee7a24 */ /* 0x000fe200078e02ee */
[----:B------:R-:W-:Y:S01]  /*0dd0*/  IADD3 R4, P0, R240, UR6, RZ ;  /* 0x00000006f0047c10 */ /* 0x000fe2000ff1e0ff */
[----:B------:R-:W-:Y:S01]  /*0de0*/  UIMAD UR6, UR9, -0x40, UR8 ;  /* 0xffffffc0090678a4 */ /* 0x000fe2000f8e0208 */
[----:B------:R-:W-:Y:S01]  /*0df0*/  IADD3 R232, R16, 0x60, RZ ;  /* 0x0000006010e87810 */ /* 0x000fe20007ffe0ff */
[----:B------:R-:W-:Y:S01]  /*0e00*/  UMOV UR10, 0x5 ;  /* 0x00000005000a7882 */ /* 0x000fe20000000000 */
[--C-:B------:R-:W-:Y:S01]  /*0e10*/  SHF.R.S32.HI R17, RZ, 0x1f, R16.reuse ;  /* 0x0000001fff117819 */ /* 0x100fe20000011410 */
[----:B------:R-:W-:Y:S01]  /*0e20*/  IMAD R231, R231, c[0x0][0x1b8], RZ ;  /* 0x00006e00e7e77a24 */ /* 0x000fe200078e02ff */
[----:B------:R-:W-:Y:S01]  /*0e30*/  IADD3.X R5, R241, UR11, RZ, P0, !PT ;  /* 0x0000000bf1057c10 */ /* 0x000fe200087fe4ff */
[----:B------:R-:W-:Y:S01]  /*0e40*/  UISETP.GE.AND UP0, UPT, UR8, 0x41, UPT ;  /* 0x000000410800788c */ /* 0x000fe2000bf06270 */
[----:B------:R-:W-:Y:S01]  /*0e50*/  ISETP.GE.AND P0, PT, R232, UR20, PT ;  /* 0x00000014e8007c0c */ /* 0x000fe2000bf06270 */
[----:B-1----:R-:W-:Y:S01]  /*0e60*/  IMAD.WIDE R242, R81, 0x80, R16 ;  /* 0x0000008051f27825 */ /* 0x002fe200078e0210 */
[----:B------:R-:W-:-:S02]  /*0e70*/  ISETP.GE.AND P3, PT, R16, UR20, PT ;  /* 0x0000001410007c0c */ /* 0x000fc4000bf66270 */
[----:B------:R-:W-:Y:S01]  /*0e80*/  LOP3.LUT R0, R0, 0x1c0, RZ, 0xc0, !PT ;  /* 0x000001c000007812 */ /* 0x000fe200078ec0ff */
[----:B--2---:R-:W-:Y:S01]  /*0e90*/  IMAD.WIDE.U32 R8, R8, c[0x0][0x1a8], R4 ;  /* 0x00006a0008087a25 */ /* 0x004fe200078e0004 */
[C---:B------:R-:W-:Y:S02]  /*0ea0*/  @!P2 IADD3 R20, P4, R242.reuse, 0x20, RZ ;  /* 0x00000020f214a810 */ /* 0x040fe40007f9e0ff */
[C---:B------:R-:W-:Y:S01]  /*0eb0*/  @!P1 IADD3 R10, P5, R242.reuse, 0x40, RZ ;  /* 0x00000040f20a9810 */ /* 0x040fe20007fbe0ff */
[----:B------:R-:W-:Y:S01]  /*0ec0*/  @!P2 IMAD.MOV.U32 R14, RZ, RZ, R8 ;  /* 0x000000ffff0ea224 */ /* 0x000fe200078e0008 */
[----:B------:R-:W-:Y:S01]  /*0ed0*/  IADD3 R23, R9, UR4, RZ ;  /* 0x0000000409177c10 */ /* 0x000fe2000fffe0ff */
[--C-:B------:R-:W-:Y:S01]  /*0ee0*/  @!P2 IMAD.X R6, RZ, RZ, R243.reuse, P4 ;  /* 0x000000ffff06a224 */ /* 0x100fe200020e06f3 */
[----:B------:R-:W-:Y:S01]  /*0ef0*/  SHF.R.U32.HI R4, RZ, 0x3, R0 ;  /* 0x00000003ff047819 */ /* 0x000fe20000011600 */
[----:B------:R-:W-:Y:S01]  /*0f00*/  @!P1 IMAD.X R7, RZ, RZ, R243, P5 ;  /* 0x000000ffff079224 */ /* 0x000fe200028e06f3 */
[----:B------:R-:W-:Y:S01]  /*0f10*/  @!P0 IADD3 R18, P4, R242, 0x60, RZ ;  /* 0x00000060f2128810 */ /* 0x000fe20007f9e0ff */
[----:B------:R-:W-:Y:S01]  /*0f20*/  @!P2 IMAD R6, R6, c[0x0][0x190], RZ ;  /* 0x000064000606aa24 */ /* 0x000fe200078e02ff */
[----:B------:R-:W-:Y:S01]  /*0f30*/  LOP3.LUT R0, R0, 0x38, R240, 0xf8, !PT ;  /* 0x0000003800007812 */ /* 0x000fe200078ef8f0 */
[----:B------:R-:W-:Y:S01]  /*0f40*/  @!P1 IMAD R7, R7, c[0x0][0x190], RZ ;  /* 0x0000640007079a24 */ /* 0x000fe200078e02ff */
[----:B------:R-:W-:Y:S01]  /*0f50*/  ULDC.64 UR4, c[0x0][0x198] ;  /* 0x0000660000047ab9 */ /* 0x000fe20000000a00 */
[--C-:B------:R-:W-:Y:S01]  /*0f60*/  @!P2 IMAD.MOV.U32 R15, RZ, RZ, R23.reuse ;  /* 0x000000ffff0fa224 */ /* 0x100fe200078e0017 */
[----:B------:R-:W-:Y:S01]  /*0f70*/  LOP3.LUT R4, R0, R4, RZ, 0x3c, !PT ;  /* 0x0000000400047212 */ /* 0x000fe200078e3cff */
[----:B------:R-:W-:Y:S01]  /*0f80*/  @!P1 IMAD.MOV.U32 R12, RZ, RZ, R8 ;  /* 0x000000ffff0c9224 */ /* 0x000fe200078e0008 */
[----:B------:R-:W-:Y:S01]  /*0f90*/  USHF.L.U64.HI UR21, UR4, UR21, UR5 ;  /* 0x0000001504157299 */ /* 0x000fe20008010205 */
[----:B------:R-:W-:Y:S01]  /*0fa0*/  @!P1 IMAD.MOV.U32 R13, RZ, RZ, R23 ;  /* 0x000000ffff0d9224 */ /* 0x000fe200078e0017 */
[----:B------:R-:W-:Y:S01]  /*0fb0*/  USHF.L.U32 UR22, UR4, 0x6, URZ ;  /* 0x0000000604167899 */ /* 0x000fe2000800063f */
[----:B------:R-:W-:Y:S01]  /*0fc0*/  @!P0 IMAD.X R5, RZ, RZ, R243, P4 ;  /* 0x000000ffff058224 */ /* 0x000fe200020e06f3 */
[----:B------:R-:W-:Y:S01]  /*0fd0*/  UIMAD UR11, UR21, UR9, URZ ;  /* 0x00000009150b72a4 */ /* 0x000fe2000f8e023f */
[----:B------:R-:W-:Y:S01]  /*0fe0*/  @!P2 IMAD R6, R20, c[0x0][0x194], R6 ;  /* 0x000065001406aa24 */ /* 0x000fe200078e0206 */
[----:B------:R-:W-:Y:S01]  /*0ff0*/  USHF.L.U32 UR12, UR4, 0x5, URZ ;  /* 0x00000005040c7899 */ /* 0x000fe2000800063f */
[----:B------:R-:W-:Y:S01]  /*1000*/  @!P1 IMAD R7, R10, c[0x0][0x194], R7 ;  /* 0x000065000a079a24 */ /* 0x000fe200078e0207 */
[----:B------:R-:W-:Y:S01]  /*1010*/  USHF.L.U64.HI UR10, UR4, UR10, UR5 ;  /* 0x0000000a040a7299 */ /* 0x000fe20008010205 */
[----:B------:R-:W-:Y:S01]  /*1020*/  @!P2 IMAD.WIDE.U32 R20, R20, c[0x0][0x190], R14 ;  /* 0x000064001414aa25 */ /* 0x000fe200078e000e */
[----:B------:R-:W-:Y:S01]  /*1030*/  SHF.R.S32.HI R82, RZ, 0x5, R82 ;  /* 0x00000005ff527819 */ /* 0x000fe20000011452 */
[----:B------:R-:W-:-:S02]  /*1040*/  ULDC.64 UR4, c[0x0][0x1a0] ;  /* 0x0000680000047ab9 */ /* 0x000fc40000000a00 */
[----:B------:R-:W-:Y:S01]  /*1050*/  @!P0 IMAD R5, R5, c[0x0][0x190], RZ ;  /* 0x0000640005058a24 */ /* 0x000fe200078e02ff */
[----:B------:R-:W-:Y:S01]  /*1060*/  @!P2 LEA R14, P5, R20, c[0x0][0x160], 0x1 ;  /* 0x00005800140eaa11 */ /* 0x000fe200078a08ff */
[----:B------:R-:W-:-:S04]  /*1070*/  @!P1 IMAD.WIDE.U32 R10, R10, c[0x0][0x190], R12 ;  /* 0x000064000a0a9a25 */ /* 0x000fc800078e000c */
[----:B------:R-:W-:Y:S01]  /*1080*/  @!P0 IMAD.MOV.U32 R9, RZ, RZ, R23 ;  /* 0x000000ffff098224 */ /* 0x000fe200078e0017 */
[----:B------:R-:W-:Y:S01]  /*1090*/  @!P1 LEA R12, P4, R10, c[0x0][0x160], 0x1 ;  /* 0x000058000a0c9a11 */ /* 0x000fe200078808ff */
[----:B------:R-:W-:Y:S02]  /*10a0*/  @!P3 IMAD.MOV.U32 R22, RZ, RZ, R8 ;  /* 0x000000ffff16b224 */ /* 0x000fe400078e0008 */
[----:B------:R-:W-:Y:S02]  /*10b0*/  @!P3 IMAD R0, R243, c[0x0][0x190], RZ ;  /* 0x00006400f300ba24 */ /* 0x000fe400078e02ff */
[----:B------:R-:W-:Y:S02]  /*10c0*/  @!P0 IMAD R5, R18, c[0x0][0x194], R5 ;  /* 0x0000650012058a24 */ /* 0x000fe400078e0205 */
[----:B------:R-:W-:Y:S02]  /*10d0*/  @!P2 IMAD.IADD R6, R21, 0x1, R6 ;  /* 0x000000011506a824 */ /* 0x000fe400078e0206 */
[----:B------:R-:W-:-:S02]  /*10e0*/  @!P1 IMAD.IADD R7, R11, 0x1, R7 ;  /* 0x000000010b079824 */ /* 0x000fc400078e0207 */
[----:B------:R-:W-:Y:S01]  /*10f0*/  @!P0 IMAD.WIDE.U32 R18, R18, c[0x0][0x190], R8 ;  /* 0x0000640012128a25 */ /* 0x000fe200078e0008 */
[----:B------:R-:W-:Y:S02]  /*1100*/  @!P2 LEA.HI.X R15, R20, c[0x0][0x164], R6, 0x1, P5 ;  /* 0x00005900140faa11 */ /* 0x000fe400028f0c06 */
[----:B------:R-:W-:Y:S01]  /*1110*/  @!P1 LEA.HI.X R13, R10, c[0x0][0x164], R7, 0x1, P4 ;  /* 0x000059000a0d9a11 */ /* 0x000fe200020f0c07 */
[C---:B------:R-:W-:Y:S01]  /*1120*/  @!P3 IMAD R0, R242.reuse, c[0x0][0x194], R0 ;  /* 0x00006500f200ba24 */ /* 0x040fe200078e0200 */
[CC--:B------:R-:W-:Y:S01]  /*1130*/  LEA.HI R6, R229.reuse, R85.reuse, RZ, 0x6 ;  /* 0x00000055e5067211 */ /* 0x0c0fe200078f30ff */
[----:B------:R-:W-:Y:S01]  /*1140*/  @!P3 IMAD.WIDE.U32 R22, R242, c[0x0][0x190], R22 ;  /* 0x00006400f216ba25 */ /* 0x000fe200078e0016 */
[----:B------:R-:W-:Y:S02]  /*1150*/  @!P0 LEA R10, P4, R18, c[0x0][0x160], 0x1 ;  /* 0x00005800120a8a11 */ /* 0x000fe400078808ff */
[----:B------:R-:W-:Y:S01]  /*1160*/  LEA.HI R229, R229, R85, RZ, 0x4 ;  /* 0x00000055e5e57211 */ /* 0x000fe200078f20ff */
[----:B------:R-:W-:Y:S01]  /*1170*/  @!P0 IMAD.IADD R5, R19, 0x1, R5 ;  /* 0x0000000113058824 */ /* 0x000fe200078e0205 */
[----:B------:R-:W-:Y:S01]  /*1180*/  @!P3 LEA R8, P6, R22, c[0x0][0x160], 0x1 ;  /* 0x000058001608ba11 */ /* 0x000fe200078c08ff */
[----:B------:R-:W-:Y:S01]  /*1190*/  @!P3 IMAD.IADD R0, R23, 0x1, R0 ;  /* 0x000000011700b824 */ /* 0x000fe200078e0200 */
[----:B------:R-:W-:Y:S01]  /*11a0*/  ISETP.GE.AND P5, PT, R2, UR6, PT ;  /* 0x0000000602007c0c */ /* 0x000fe2000bfa6270 */
[----:B------:R-:W-:Y:S01]  /*11b0*/  IMAD.WIDE.U32 R20, R16, c[0x0][0x198], R240 ;  /* 0x0000660010147a25 */ /* 0x000fe200078e00f0 */
[----:B------:R-:W-:-:S02]  /*11c0*/  @!P0 LEA.HI.X R11, R18, c[0x0][0x164], R5, 0x1, P4 ;  /* 0x00005900120b8a11 */ /* 0x000fc400020f0c05 */
[----:B------:R-:W-:Y:S01]  /*11d0*/  @!P3 LEA.HI.X R9, R22, c[0x0][0x164], R0, 0x1, P6 ;  /* 0x000059001609ba11 */ /* 0x000fe200030f0c00 */
[----:B------:R-:W-:Y:S01]  /*11e0*/  IMAD.SHL.U32 R5, R6, 0x8, RZ ;  /* 0x0000000806057824 */ /* 0x000fe200078e00ff */
[----:B------:R-:W-:Y:S01]  /*11f0*/  IADD3 R236, P6, R20, UR14, RZ ;  /* 0x0000000e14ec7c10 */ /* 0x000fe2000ffde0ff */
[----:B------:R-:W-:Y:S01]  /*1200*/  IMAD R0, R17, c[0x0][0x198], RZ ;  /* 0x0000660011007a24 */ /* 0x000fe200078e02ff */
[----:B------:R-:W-:Y:S01]  /*1210*/  LOP3.LUT R6, R229, 0xfffffff0, RZ, 0xc0, !PT ;  /* 0xfffffff0e5067812 */ /* 0x000fe200078ec0ff */
[----:B------:R-:W-:Y:S01]  /*1220*/  UIMAD.WIDE.U32 UR14, UR9, UR4, URZ ;  /* 0x00000004090e72a5 */ /* 0x000fe2000f8e003f */
[----:B------:R-:W-:Y:S01]  /*1230*/  LOP3.LUT R4, R4, 0xfffffe00, R5, 0xf8, !PT ;  /* 0xfffffe0004047812 */ /* 0x000fe200078ef805 */
[----:B------:R-:W-:Y:S01]  /*1240*/  IMAD R0, R16, c[0x0][0x19c], R0 ;  /* 0x0000670010007a24 */ /* 0x000fe200078e0200 */
[----:B------:R-:W-:Y:S01]  /*1250*/  ISETP.GE.AND P4, PT, R2, UR6, PT ;  /* 0x0000000602007c0c */ /* 0x000fe2000bf86270 */
[----:B------:R-:W-:Y:S01]  /*1260*/  IMAD.IADD R6, R85, 0x1, -R6 ;  /* 0x0000000155067824 */ /* 0x000fe200078e0a06 */
[----:B------:R-:W-:Y:S01]  /*1270*/  SHF.R.S32.HI R7, RZ, 0x4, R229 ;  /* 0x00000004ff077819 */ /* 0x000fe200000114e5 */
[----:B------:R-:W-:Y:S01]  /*1280*/  IMAD.SHL.U32 R233, R4, 0x2, RZ ;  /* 0x0000000204e97824 */ /* 0x000fe200078e00ff */
[----:B------:R-:W-:Y:S01]  /*1290*/  IADD3.X R237, R21, UR7, R0, P6, !PT ;  /* 0x0000000715ed7c10 */ /* 0x000fe2000b7fe400 */
[----:B------:R-:W-:Y:S01]  /*12a0*/  USHF.R.S32.HI UR7, URZ, 0x1f, UR9 ;  /* 0x0000001f3f077899 */ /* 0x000fe20008011409 */
[----:B------:R-:W-:Y:S01]  /*12b0*/  ISETP.GE.AND P6, PT, R16, UR6, PT ;  /* 0x0000000610007c0c */ /* 0x000fe2000bfc6270 */
[----:B------:R-:W-:Y:S01]  /*12c0*/  IMAD R4, R17, c[0x0][0x1a0], RZ ;  /* 0x0000680011047a24 */ /* 0x000fe200078e02ff */
[----:B------:R-:W-:Y:S01]  /*12d0*/  @!PT LDS RZ, [RZ] ;  /* 0x00000000fffff984 */ /* 0x000fe20000000800 */
[----:B------:R-:W-:Y:S01]  /*12e0*/  @!PT LDS RZ, [RZ] ;  /* 0x00000000fffff984 */ /* 0x000fe20000000800 */
[----:B------:R-:W-:Y:S01]  /*12f0*/  @!PT LDS RZ, [RZ] ;  /* 0x00000000fffff984 */ /* 0x000fe20000000800 */
[----:B------:R1:W-:Y:S01]  /*1300*/  @!P3 LDGSTS.E.BYPASS.LTC128B.128 [R233], [R8.64] ;  /* 0x0000000008e9bfae */ /* 0x0003e2000b901d5c */
[----:B------:R-:W-:Y:S01]  /*1310*/  IMAD.WIDE.U32 R236, R234, c[0x0][0x1b0], R236 ;  /* 0x00006c00eaec7a25 */ /* 0x000fe200078e00ec */
[----:B------:R-:W-:Y:S01]  /*1320*/  UIMAD UR11, UR7, UR22, UR11 ;  /* 0x00000016070b72a4 */ /* 0x000fe2000f8e020b */
[----:B------:R-:W-:Y:S01]  /*1330*/  SHF.R.S32.HI R2, RZ, 0x1f, R6 ;  /* 0x0000001fff027819 */ /* 0x000fe20000011406 */
[----:B------:R1:W-:Y:S01]  /*1340*/  @!P3 LDGSTS.E.BYPASS.LTC128B.128 [R233+0x4000], [R8.64+0x80] ;  /* 0x0400008008e9bfae */ /* 0x0003e2000b901d5c */
[----:B------:R-:W-:Y:S01]  /*1350*/  IMAD.IADD R239, R237, 0x1, R238 ;  /* 0x00000001edef7824 */ /* 0x000fe200078e02ee */
[----:B------:R-:W-:Y:S01]  /*1360*/  LEA.HI R229, R229, R7, RZ, 0x1 ;  /* 0x00000007e5e57211 */ /* 0x000fe200078f08ff */
[----:B------:R-:W-:Y:S01]  /*1370*/  IMAD.U32 R0, RZ, RZ, UR9 ;  /* 0x00000009ff007e24 */ /* 0x000fe2000f8e00ff */
[----:B------:R1:W-:Y:S01]  /*1380*/  @!P3 LDGSTS.E.BYPASS.LTC128B.128 [R233+0x8000], [R8.64+0x100] ;  /* 0x0800010008e9bfae */ /* 0x0003e2000b901d5c */
[----:B------:R-:W-:Y:S01]  /*1390*/  IMAD.MOV.U32 R238, RZ, RZ, R236 ;  /* 0x000000ffffee7224 */ /* 0x000fe200078e00ec */
[----:B------:R-:W-:Y:S01]  /*13a0*/  LEA.HI R2, R2, R6, RZ, 0x3 ;  /* 0x0000000602027211 */ /* 0x000fe200078f18ff */
[----:B------:R-:W-:Y:S01]  /*13b0*/  IMAD R4, R16, c[0x0][0x1a4], R4 ;  /* 0x0000690010047a24 */ /* 0x000fe200078e0204 */
[----:B------:R1:W-:Y:S01]  /*13c0*/  @!P3 LDGSTS.E.BYPASS.LTC128B.128 [R233+0xc000], [R8.64+0x180] ;  /* 0x0c00018008e9bfae */ /* 0x0003e2000b901d5c */
[----:B------:R-:W-:Y:S01]  /*13d0*/  IMAD.WIDE.U32 R20, R0, UR22, R238 ;  /* 0x0000001600147c25 */ /* 0x000fe2000f8e00ee */
[----:B------:R-:W-:Y:S01]  /*13e0*/  LOP3.LUT R0, R2, 0xfffffff8, RZ, 0xc0, !PT ;  /* 0xfffffff802007812 */ /* 0x000fe200078ec0ff */
[----:B------:R-:W-:Y:S01]  /*13f0*/  UIMAD UR4, UR7, UR4, URZ ;  /* 0x00000004070472a4 */ /* 0x000fe2000f8e023f */
[----:B------:R2:W-:Y:S01]  /*1400*/  @!P2 LDGSTS.E.BYPASS.LTC128B.128 [R233+0x1000], [R14.64] ;  /* 0x010000000ee9afae */ /* 0x0005e2000b901d5c */
[----:B------:R-:W-:Y:S01]  /*1410*/  LOP3.LUT R229, R229, 0xfffffffe, RZ, 0xc0, !PT ;  /* 0xfffffffee5e57812 */ /* 0x000fe200078ec0ff */
[----:B------:R-:W-:Y:S01]  /*1420*/  IMAD R231, R234, c[0x0][0x1bc], R231 ;  /* 0x00006f00eae77a24 */ /* 0x000fe200078e02e7 */
[----:B------:R-:W-:Y:S01]  /*1430*/  UIMAD UR4, UR9, UR5, UR4 ;  /* 0x00000005090472a4 */ /* 0x000fe2000f8e0204 */
[----:B------:R2:W-:Y:S01]  /*1440*/  @!P2 LDGSTS.E.BYPASS.LTC128B.128 [R233+0x5000], [R14.64+0x80] ;  /* 0x050000800ee9afae */ /* 0x0005e2000b901d5c */
[----:B------:R-:W-:-:S02]  /*1450*/  IMAD.IADD R0, R6, 0x1, -R0 ;  /* 0x0000000106007824 */ /* 0x000fc400078e0a00 */
[----:B------:R-:W-:Y:S01]  /*1460*/  IMAD.IADD R229, R7, 0x1, -R229 ;  /* 0x0000000107e57824 */ /* 0x000fe200078e0ae5 */
[----:B------:R2:W-:Y:S01]  /*1470*/  @!P2 LDGSTS.E.BYPASS.LTC128B.128 [R233+0x9000], [R14.64+0x100] ;  /* 0x090001000ee9afae */ /* 0x0005e2000b901d5c */
[----:B------:R-:W-:Y:S01]  /*1480*/  IMAD.SHL.U32 R83, R0, 0x40, RZ ;  /* 0x0000004000537824 */ /* 0x000fe200078e00ff */
[----:B------:R-:W-:Y:S01]  /*1490*/  UIADD3 UR4, UR15, UR4, URZ ;  /* 0x000000040f047290 */ /* 0x000fe2000fffe03f */
[----:B------:R-:W-:Y:S01]  /*14a0*/  IMAD.SHL.U32 R84, R2, 0x40, RZ ;  /* 0x0000004002547824 */ /* 0x000fe200078e00ff */
[----:B------:R2:W-:Y:S01]  /*14b0*/  @!P2 LDGSTS.E.BYPASS.LTC128B.128 [R233+0xd000], [R14.64+0x180] ;  /* 0x0d0001800ee9afae */ /* 0x0005e2000b901d5c */
[----:B------:R-:W-:Y:S01]  /*14c0*/  ISETP.GE.AND P2, PT, R16, UR6, PT ;  /* 0x0000000610007c0c */ /* 0x000fe2000bf46270 */
[----:B------:R-:W-:Y:S01]  /*14d0*/  IMAD.SHL.U32 R85, R85, 0x2, RZ ;  /* 0x0000000255557824 */ /* 0x000fe200078e00ff */
[----:B------:R-:W-:Y:S01]  /*14e0*/  LOP3.LUT R83, R83, 0x1c0, RZ, 0xc0, !PT ;  /* 0x000001c053537812 */ /* 0x000fe200078ec0ff */
[----:B------:R2:W-:Y:S01]  /*14f0*/  @!P1 LDGSTS.E.BYPASS.LTC128B.128 [R233+0x2000], [R12.64] ;  /* 0x020000000ce99fae */ /* 0x0005e2000b901d5c */
[----:B------:R-:W-:-:S02]  /*1500*/  LOP3.LUT R84, R84, 0xfffffe00, RZ, 0xc0, !PT ;  /* 0xfffffe0054547812 */ /* 0x000fc400078ec0ff */
[----:B------:R-:W-:Y:S01]  /*1510*/  LOP3.LUT R85, R85, 0x6, RZ, 0xc0, !PT ;  /* 0x0000000655557812 */ /* 0x000fe200078ec0ff */
[----:B------:R2:W-:Y:S02]  /*1520*/  @!P1 LDGSTS.E.BYPASS.LTC128B.128 [R233+0x6000], [R12.64+0x80] ;  /* 0x060000800ce99fae */ /* 0x0005e4000b901d5c */
[----:B------:R-:W-:Y:S02]  /*1530*/  IMAD R230, R82, 0x400, R84 ;  /* 0x0000040052e67824 */ /* 0x000fe400078e0254 */
[----:B-1----:R-:W-:Y:S01]  /*1540*/  IMAD.WIDE.U32 R8, R16, c[0x0][0x1a0], R240 ;  /* 0x0000680010087a25 */ /* 0x002fe200078e00f0 */
[----:B------:R2:W-:Y:S04]  /*1550*/  @!P1 LDGSTS.E.BYPASS.LTC128B.128 [R233+0xa000], [R12.64+0x100] ;  /* 0x0a0001000ce99fae */ /* 0x0005e8000b901d5c */
[----:B------:R-:W-:Y:S01]  /*1560*/  IADD3 R18, P3, R8, UR16, RZ ;  /* 0x0000001008127c10 */ /* 0x000fe2000ff7e0ff */
[----:B------:R2:W-:Y:S03]  /*1570*/  @!P1 LDGSTS.E.BYPASS.LTC128B.128 [R233+0xe000], [R12.64+0x180] ;  /* 0x0e0001800ce99fae */ /* 0x0005e6000b901d5c */
[----:B------:R-:W-:Y:S01]  /*1580*/  IADD3.X R19, R9, UR13, R4, P3, !PT ;  /* 0x0000000d09137c10 */ /* 0x000fe20009ffe404 */
[----:B------:R1:W-:Y:S01]  /*1590*/  @!P0 LDGSTS.E.BYPASS.LTC128B.128 [R233+0x3000], [R10.64] ;  /* 0x030000000ae98fae */ /* 0x0003e2000b901d5c */
[----:B------:R-:W-:-:S02]  /*15a0*/  IADD3 R4, R21, UR11, RZ ;  /* 0x0000000b15047c10 */ /* 0x000fc4000fffe0ff */
[----:B------:R-:W-:Y:S01]  /*15b0*/  @!P6 LEA R8, P3, R20, c[0x0][0x168], 0x1 ;  /* 0x00005a001408ea11 */ /* 0x000fe200078608ff */
[----:B------:R1:W-:Y:S01]  /*15c0*/  @!P0 LDGSTS.E.BYPASS.LTC128B.128 [R233+0x7000], [R10.64+0x80] ;  /* 0x070000800ae98fae */ /* 0x0003e2000b901d5c */
[----:B------:R-:W-:Y:S02]  /*15d0*/  IMAD.WIDE.U32 R234, R234, c[0x0][0x1b8], R18 ;  /* 0x00006e00eaea7a25 */ /* 0x000fe400078e0012 */
[C---:B------:R-:W-:Y:S01]  /*15e0*/  @!P6 LEA.HI.X R9, R20.reuse, c[0x0][0x16c], R4, 0x1, P3 ;  /* 0x00005b001409ea11 */ /* 0x040fe200018f0c04 */
[----:B------:R1:W-:Y:S01]  /*15f0*/  @!P0 LDGSTS.E.BYPASS.LTC128B.128 [R233+0xb000], [R10.64+0x100] ;  /* 0x0b0001000ae98fae */ /* 0x0003e2000b901d5c */
[----:B------:R-:W-:Y:S01]  /*1600*/  @!P5 IADD3 R5, P3, R20, UR12, RZ ;  /* 0x0000000c1405dc10 */ /* 0x000fe2000ff7e0ff */
[----:B------:R-:W-:Y:S02]  /*1610*/  IMAD.IADD R231, R235, 0x1, R231 ;  /* 0x00000001ebe77824 */ /* 0x000fe400078e02e7 */
[----:B------:R1:W-:Y:S01]  /*1620*/  @!P0 LDGSTS.E.BYPASS.LTC128B.128 [R233+0xf000], [R10.64+0x180] ;  /* 0x0f0001800ae98fae */ /* 0x0003e2000b901d5c */
[----:B------:R-:W-:-:S02]  /*1630*/  @!P5 IADD3.X R4, R4, UR10, RZ, P3, !PT ;  /* 0x0000000a0404dc10 */ /* 0x000fc40009ffe4ff */
[C---:B------:R-:W-:Y:S01]  /*1640*/  @!P5 LEA R6, P3, R5.reuse, c[0x0][0x168], 0x1 ;  /* 0x00005a000506da11 */ /* 0x040fe200078608ff */
[----:B------:R3:W-:Y:S03]  /*1650*/  @!P6 LDGSTS.E.BYPASS.LTC128B.128 [R233+0x10000], [R8.64] ;  /* 0x1000000008e9efae */ /* 0x0007e6000b901d5c */
[----:B------:R-:W-:Y:S01]  /*1660*/  @!P5 LEA.HI.X R7, R5, c[0x0][0x16c], R4, 0x1, P3 ;  /* 0x00005b000507da11 */ /* 0x000fe200018f0c04 */
[----:B------:R3:W-:Y:S01]  /*1670*/  @!P6 LDGSTS.E.BYPASS.LTC128B.128 [R233+0x12000], [R8.64+0x80] ;  /* 0x1200008008e9efae */ /* 0x0007e2000b901d5c */
[----:B------:R-:W-:-:S03]  /*1680*/  IMAD.U32 R4, RZ, RZ, UR4 ;  /* 0x00000004ff047e24 */ /* 0x000fc6000f8e00ff */
[----:B------:R3:W-:Y:S04]  /*1690*/  @!P6 LDGSTS.E.BYPASS.LTC128B.128 [R233+0x14000], [R8.64+0x100] ;  /* 0x1400010008e9efae */ /* 0x0007e8000b901d5c */
[----:B------:R3:W-:Y:S04]  /*16a0*/  @!P6 LDGSTS.E.BYPASS.LTC128B.128 [R233+0x16000], [R8.64+0x180] ;  /* 0x1600018008e9efae */ /* 0x0007e8000b901d5c */
[----:B------:R4:W-:Y:S04]  /*16b0*/  @!P5 LDGSTS.E.BYPASS.LTC128B.128 [R233+0x11000], [R6.64] ;  /* 0x1100000006e9dfae */ /* 0x0009e8000b901d5c */
[----:B------:R4:W-:Y:S01]  /*16c0*/  @!P5 LDGSTS.E.BYPASS.LTC128B.128 [R233+0x13000], [R6.64+0x80] ;  /* 0x1300008006e9dfae */ /* 0x0009e2000b901d5c */
[----:B-1----:R-:W-:-:S03]  /*16d0*/  IMAD.U32 R10, RZ, RZ, UR14 ;  /* 0x0000000eff0a7e24 */ /* 0x002fc6000f8e00ff */
[----:B------:R4:W-:Y:S01]  /*16e0*/  @!P5 LDGSTS.E.BYPASS.LTC128B.128 [R233+0x15000], [R6.64+0x100] ;  /* 0x1500010006e9dfae */ /* 0x0009e2000b901d5c */
[----:B------:R-:W-:-:S03]  /*16f0*/  IMAD.U32 R11, RZ, RZ, UR15 ;  /* 0x0000000fff0b7e24 */ /* 0x000fc6000f8e00ff */
[----:B------:R4:W-:Y:S01]  /*1700*/  @!P5 LDGSTS.E.BYPASS.LTC128B.128 [R233+0x17000], [R6.64+0x180] ;  /* 0x1700018006e9dfae */ /* 0x0009e2000b901d5c */
[----:B------:R-:W-:-:S03]  /*1710*/  LEA R5, P0, R10, R234, 0x6 ;  /* 0x000000ea0a057211 */ /* 0x000fc600078030ff */
[----:B------:R-:W0:Y:S01]  /*1720*/  LDGDEPBAR ;  /* 0x00000000000079af */ /* 0x000e220000000000 */
[----:B------:R-:W-:Y:S02]  /*1730*/  LEA.HI.X R4, R10, R231, R4, 0x6, P0 ;  /* 0x000000e70a047211 */ /* 0x000fe400000f3404 */
[----:B------:R-:W-:Y:S01]  /*1740*/  @!P2 LEA R10, P1, R5, c[0x0][0x170], 0x1 ;  /* 0x00005c00050aaa11 */ /* 0x000fe200078208ff */
[----:B---3--:R-:W-:-:S03]  /*1750*/  IMAD.SHL.U32 R8, R3, 0x40, RZ ;  /* 0x0000004003087824 */ /* 0x008fc600078e00ff */
[----:B------:R-:W-:Y:S02]  /*1760*/  @!P2 LEA.HI.X R11, R5, c[0x0][0x174], R4, 0x1, P1 ;  /* 0x00005d00050baa11 */ /* 0x000fe400008f0c04 */
[----:B------:R-:W-:Y:S01]  /*1770*/  LOP3.LUT R8, R8, 0x1c0, RZ, 0xc0, !PT ;  /* 0x000001c008087812 */ /* 0x000fe200078ec0ff */
[----:B----4-:R-:W-:Y:S01]  /*1780*/  IMAD.SHL.U32 R7, R16, 0x8, RZ ;  /* 0x0000000810077824 */ /* 0x010fe200078e00ff */
[----:B------:R-:W-:-:S04]  /*1790*/  DEPBAR.LE SB0, 0x0 ;  /* 0x000080000000791a */ /* 0x000fc80000000000 */
[----:B------:R-:W-:Y:S01]  /*17a0*/  BAR.SYNC.DEFER_BLOCKING 0x0 ;  /* 0x0000000000007b1d */ /* 0x000fe20000010000 */
[----:B------:R-:W-:Y:S01]  /*17b0*/  IMAD.SHL.U32 R6, R229, 0x8, RZ ;  /* 0x00000008e5067824 */ /* 0x000fe200078e00ff */
[----:B------:R-:W-:Y:S02]  /*17c0*/  LOP3.LUT R7, R8, 0x8, R7, 0xf8, !PT ;  /* 0x0000000808077812 */ /* 0x000fe400078ef807 */
[----:B------:R-:W-:Y:S02]  /*17d0*/  SHF.R.U32.HI R8, RZ, 0x3, R8 ;  /* 0x00000003ff087819 */ /* 0x000fe40000011608 */
[----:B------:R-:W-:Y:S02]  /*17e0*/  LOP3.LUT R6, R83, 0x8, R6, 0xf8, !PT ;  /* 0x0000000853067812 */ /* 0x000fe400078ef806 */
[----:B------:R-:W-:Y:S02]  /*17f0*/  SHF.R.U32.HI R83, RZ, 0x3, R83 ;  /* 0x00000003ff537819 */ /* 0x000fe40000011653 */
[----:B------:R-:W-:Y:S01]  /*1800*/  LOP3.LUT R8, R7, R8, RZ, 0x3c, !PT ;  /* 0x0000000807087212 */ /* 0x000fe200078e3cff */
[----:B------:R-:W-:Y:S01]  /*1810*/  @!P4 IMAD.MOV.U32 R7, RZ, RZ, c[0x0][0x1a0] ;  /* 0x00006800ff07c624 */ /* 0x000fe200078e00ff */
[----:B------:R-:W-:Y:S01]  /*1820*/  LOP3.LUT R83, R6, R83, RZ, 0x3c, !PT ;  /* 0x0000005306537212 */ /* 0x000fe200078e3cff */
[----:B------:R-:W-:-:S02]  /*1830*/  @!P4 IMAD.MOV.U32 R6, RZ, RZ, c[0x0][0x1a4] ;  /* 0x00006900ff06c624 */ /* 0x000fc400078e00ff */
[----:B------:R-:W-:Y:S01]  /*1840*/  IMAD R229, R229, 0x200, R8 ;  /* 0x00000200e5e57824 */ /* 0x000fe200078e0208 */
[----:B------:R-:W-:Y:S01]  /*1850*/  @!P4 LEA R2, P0, R7, R5, 0x5 ;  /* 0x000000050702c211 */ /* 0x000fe200078028ff */
[----:B------:R-:W-:Y:S02]  /*1860*/  IMAD.IADD R230, R83, 0x1, R230 ;  /* 0x0000000153e67824 */ /* 0x000fe400078e02e6 */
[----:B------:R-:W-:Y:S01]  /*1870*/  IMAD.SHL.U32 R229, R229, 0x2, RZ ;  /* 0x00000002e5e57824 */ /* 0x000fe200078e00ff */
[----:B------:R-:W-:Y:S01]  /*1880*/  @!P4 LEA.HI.X R6, R7, R4, R6, 0x5, P0 ;  /* 0x000000040706c211 */ /* 0x000fe200000f2c06 */
[----:B------:R-:W-:Y:S01]  /*1890*/  IMAD.SHL.U32 R230, R230, 0x2, RZ ;  /* 0x00000002e6e67824 */ /* 0x000fe200078e00ff */
[C---:B------:R-:W-:Y:S01]  /*18a0*/  @!P4 LEA R4, P0, R2.reuse, c[0x0][0x170], 0x1 ;  /* 0x00005c000204ca11 */ /* 0x040fe200078008ff */
[----:B------:R-:W-:Y:S01]  /*18b0*/  @P2 STS.128 [R233+0x18000], RZ ;  /* 0x018000ffe9002388 */ /* 0x000fe20000000c00 */
[----:B------:R-:W-:Y:S02]  /*18c0*/  IADD3 R227, R229, 0x10020, RZ ;  /* 0x00010020e5e37810 */ /* 0x000fe40007ffe0ff */
[----:B------:R-:W-:Y:S01]  /*18d0*/  @!P4 LEA.HI.X R5, R2, c[0x0][0x174], R6, 0x1, P0 ;  /* 0x00005d000205ca11 */ /* 0x000fe200000f0c06 */
[----:B------:R-:W-:Y:S01]  /*18e0*/  @P2 STS.128 [R233+0x1a000], RZ ;  /* 0x01a000ffe9002388 */ /* 0x000fe20000000c00 */
[----:B------:R-:W-:-:S03]  /*18f0*/  IMAD.MOV.U32 R2, RZ, RZ, 0x10 ;  /* 0x00000010ff027424 */ /* 0x000fc600078e00ff */
        /* <DEDUP_REMOVED lines=39> */
[----:B------:R-:W3:Y:S01]  /*1b70*/  LDSM.16.M88.4 R68, [R229+0x10000] ;  /* 0x01000000e544783b */ /* 0x000ee20000000200 */
[----:B------:R-:W-:-:S02]  /*1b80*/  IADD3 R214, R227, 0x2800, RZ ;  /* 0x00002800e3d67810 */ /* 0x000fc40007ffe0ff */
[C---:B------:R-:W-:Y:S01]  /*1b90*/  IADD3 R213, R227.reuse, 0x3000, RZ ;  /* 0x00003000e3d57810 */ /* 0x040fe20007ffe0ff */
[----:B------:R-:W4:Y:S01]  /*1ba0*/  LDSM.16.M88.4 R28, [R229+0x11000] ;  /* 0x01100000e51c783b */ /* 0x000f220000000200 */
[C---:B------:R-:W-:Y:S02]  /*1bb0*/  IADD3 R212, R227.reuse, 0x3800, RZ ;  /* 0x00003800e3d47810 */ /* 0x040fe40007ffe0ff */
[C---:B------:R-:W-:Y:S01]  /*1bc0*/  IADD3 R211, R227.reuse, 0x4000, RZ ;  /* 0x00004000e3d37810 */ /* 0x040fe20007ffe0ff */
[----:B------:R-:W5:Y:S01]  /*1bd0*/  LDSM.16.M88.4 R36, [R229+0x10800] ;  /* 0x01080000e524783b */ /* 0x000f620000000200 */
[C---:B------:R-:W-:Y:S02]  /*1be0*/  IADD3 R210, R227.reuse, 0x4800, RZ ;  /* 0x00004800e3d27810 */ /* 0x040fe40007ffe0ff */
[C---:B------:R-:W-:Y:S01]  /*1bf0*/  IADD3 R209, R227.reuse, 0x5000, RZ ;  /* 0x00005000e3d17810 */ /* 0x040fe20007ffe0ff */
[----:B-1----:R-:W1:Y:S01]  /*1c00*/  LDSM.16.M88.4 R8, [R229+0x11800] ;  /* 0x01180000e508783b */ /* 0x002e620000000200 */
[----:B------:R-:W-:-:S02]  /*1c10*/  IADD3 R208, R227, 0x5800, RZ ;  /* 0x00005800e3d07810 */ /* 0x000fc40007ffe0ff */
[C---:B------:R-:W-:Y:S01]  /*1c20*/  IADD3 R207, R227.reuse, 0x6000, RZ ;  /* 0x00006000e3cf7810 */ /* 0x040fe20007ffe0ff */
[----:B------:R-:W-:Y:S01]  /*1c30*/  LDSM.16.M88.4 R56, [R228] ;  /* 0x00000000e438783b */ /* 0x000fe20000000200 */
[C---:B------:R-:W-:Y:S02]  /*1c40*/  IADD3 R206, R227.reuse, 0x6800, RZ ;  /* 0x00006800e3ce7810 */ /* 0x040fe40007ffe0ff */
[C---:B------:R-:W-:Y:S01]  /*1c50*/  IADD3 R205, R227.reuse, 0x7000, RZ ;  /* 0x00007000e3cd7810 */ /* 0x040fe20007ffe0ff */
[----:B------:R-:W1:Y:S01]  /*1c60*/  LDSM.16.M88.4 R60, [R227] ;  /* 0x00000000e33c783b */ /* 0x000e620000000200 */
[----:B------:R-:W-:-:S03]  /*1c70*/  IADD3 R204, R227, 0x7800, RZ ;  /* 0x00007800e3cc7810 */ /* 0x000fc60007ffe0ff */
[----:B------:R-:W1:Y:S04]  /*1c80*/  LDSM.16.M88.4 R48, [R227+0x1000] ;  /* 0x00100000e330783b */ /* 0x000e680000000200 */
[----:B------:R-:W1:Y:S04]  /*1c90*/  LDSM.16.M88.4 R52, [R227+0x800] ;  /* 0x00080000e334783b */ /* 0x000e680000000200 */
[----:B------:R-:W1:Y:S04]  /*1ca0*/  LDSM.16.M88.4 R44, [R227+0x1800] ;  /* 0x00180000e32c783b */ /* 0x000e680000000200 */
[----:B------:R-:W-:Y:S01]  /*1cb0*/  LDSM.16.M88.4 R16, [R226] ;  /* 0x00000000e210783b */ /* 0x000fe20000000200 */
        /* <DEDUP_REMOVED lines=8> */
[C---:B-----5:R-:W-:Y:S08]  /*1d40*/  HMMA.16816.F32.BF16 R40, R20.reuse, R36, RZ ;  /* 0x000000241428723c */ /* 0x060ff000000418ff */
        /* <DEDUP_REMOVED lines=154> */
[----:B--2---:R-:W-:Y:S01]  /*26f0*/  HMMA.16816.F32.BF16 R44, R28, R12, R24 ;  /* 0x0000000c1c2c723c */ /* 0x004fe20000041818 */
[----:B------:R-:W2:Y:S07]  /*2700*/  LDSM.16.M88.4 R24, [R226+0xc000] ;  /* 0x00c00000e218783b */ /* 0x000eae0000000200 */
[C---:B-1----:R-:W-:Y:S08]  /*2710*/  HMMA.16816.F32.BF16 R40, R52.reuse, R8, R40 ;  /* 0x000000083428723c */ /* 0x042ff00000041828 */
[----:B------:R-:W-:Y:S01]  /*2720*/  HMMA.16816.F32.BF16 R36, R52, R10, R36 ;  /* 0x0000000a3424723c */ /* 0x000fe20000041824 */
[----:B------:R-:W1:Y:S07]  /*2730*/  LDSM.16.M88.4 R8, [R223+0x17000] ;  /* 0x01700000df08783b */ /* 0x000e6e0000000200 */
[----:B------:R-:W-:Y:S01]  /*2740*/  HMMA.16816.F32.BF16 R60, R28, R14, R60 ;  /* 0x0000000e1c3c723c */ /* 0x000fe2000004183c */
[----:B------:R-:W4:Y:S04]  /*2750*/  LDSM.16.M88.4 R12, [R223+0x16800] ;  /* 0x01680000df0c783b */ /* 0x000f280000000200 */
[----:B------:R-:W-:Y:S03]  /*2760*/  LDSM.16.M88.4 R28, [R223+0x17800] ;  /* 0x01780000df1c783b */ /* 0x000fe60000000200 */
        /* <DEDUP_REMOVED lines=8> */
[----:B------:R-:W5:Y:S07]  /*27f0*/  LDSM.16.M88.4 R16, [R216+0x6800] ;  /* 0x00680000d810783b */ /* 0x000f6e0000000200 */
[C---:B--2---:R-:W-:Y:S08]  /*2800*/  HMMA.16816.F32.BF16 R4, R24.reuse, R20, R4 ;  /* 0x000000141804723c */ /* 0x044ff00000041804 */
[C---:B-1----:R-:W-:Y:S08]  /*2810*/  HMMA.16816.F32.BF16 R32, R24.reuse, R8, R32 ;  /* 0x000000081820723c */ /* 0x042ff00000041820 */
[C---:B------:R-:W-:Y:S01]  /*2820*/  HMMA.16816.F32.BF16 R64, R24.reuse, R10, R64 ;  /* 0x0000000a1840723c */ /* 0x040fe20000041840 */
[----:B------:R-:W1:Y:S07]  /*2830*/  LDSM.16.M88.4 R8, [R216+0x7000] ;  /* 0x00700000d808783b */ /* 0x000e6e0000000200 */
[C---:B------:R-:W-:Y:S07]  /*2840*/  HMMA.16816.F32.BF16 R72, R24.reuse, R22, R72 ;  /* 0x000000161848723c */ /* 0x040fee0000041848 */
[----:B------:R-:W-:Y:S01]  /*2850*/  IMAD.U32 R22, RZ, RZ, UR9 ;  /* 0x00000009ff167e24 */ /* 0x000fe2000f8e00ff */
[----:B----4-:R-:W-:Y:S03]  /*2860*/  HMMA.16816.F32.BF16 R40, R24, R12, R40 ;  /* 0x0000000c1828723c */ /* 0x010fe60000041828 */
[----:B------:R-:W-:-:S05]  /*2870*/  IMAD R22, R22, 0x40, R85 ;  /* 0x0000004016167824 */ /* 0x000fca00078e0255 */
[----:B------:R-:W-:Y:S01]  /*2880*/  HMMA.16816.F32.BF16 R36, R24, R14, R36 ;  /* 0x0000000e1824723c */ /* 0x000fe20000041824 */
[----:B------:R-:W2:Y:S01]  /*2890*/  LDSM.16.M88.4 R12, [R216+0x7800] ;  /* 0x00780000d80c783b */ /* 0x000ea20000000200 */
[----:B------:R-:W-:Y:S01]  /*28a0*/  IADD3 R3, R22, 0x10, RZ ;  /* 0x0000001016037810 */ /* 0x000fe20007ffe0ff */
[----:B------:R-:W-:-:S04]  /*28b0*/  DEPBAR.LE SB0, 0x0 ;  /* 0x000080000000791a */ /* 0x000fc80000000000 */
[----:B------:R-:W-:Y:S01]  /*28c0*/  ISETP.GE.AND P4, PT, R3, UR8, PT ;  /* 0x0000000803007c0c */ /* 0x000fe2000bf86270 */
[----:B---3--:R-:W-:Y:S01]  /*28d0*/  HMMA.16816.F32.BF16 R4, R48, R44, R4 ;  /* 0x0000002c3004723c */ /* 0x008fe20000041804 */
[C---:B------:R-:W-:Y:S02]  /*28e0*/  IADD3 R20, R22.reuse, 0x1, RZ ;  /* 0x0000000116147810 */ /* 0x040fe40007ffe0ff */
[C---:B------:R-:W-:Y:S02]  /*28f0*/  IADD3 R3, R22.reuse, 0x11, RZ ;  /* 0x0000001116037810 */ /* 0x040fe40007ffe0ff */
[----:B------:R-:W-:Y:S02]  /*2900*/  ISETP.GE.AND P1, PT, R22, UR8, PT ;  /* 0x0000000816007c0c */ /* 0x000fe4000bf26270 */
[----:B------:R-:W-:Y:S01]  /*2910*/  ISETP.GE.AND P0, PT, R20, UR8, PT ;  /* 0x0000000814007c0c */ /* 0x000fe2000bf06270 */
[----:B------:R-:W-:Y:S01]  /*2920*/  HMMA.16816.F32.BF16 R60, R24, R30, R60 ;  /* 0x0000001e183c723c */ /* 0x000fe2000004183c */
[----:B------:R-:W-:-:S07]  /*2930*/  ISETP.GE.AND P3, PT, R3, UR8, PT ;  /* 0x0000000803007c0c */ /* 0x000fce000bf66270 */
[C---:B------:R-:W-:Y:S08]  /*2940*/  HMMA.16816.F32.BF16 R72, R48.reuse, R46, R72 ;  /* 0x0000002e3048723c */ /* 0x040ff00000041848 */
[----:B-----5:R-:W-:Y:S01]  /*2950*/  HMMA.16816.F32.BF16 R40, R48, R16, R40 ;  /* 0x000000103028723c */ /* 0x020fe20000041828 */
[----:B------:R-:W-:Y:S02]  /*2960*/  FSEL R3, R4, -INF , !P1 ;  /* 0xff80000004037808 */ /* 0x000fe40004800000 */
[----:B------:R-:W-:-:S02]  /*2970*/  FSEL R21, R6, -INF , !P1 ;  /* 0xff80000006157808 */ /* 0x000fc40004800000 */
[C---:B------:R-:W-:Y:S02]  /*2980*/  IADD3 R4, R22.reuse, 0x21, RZ ;  /* 0x0000002116047810 */ /* 0x040fe40007ffe0ff */
[C---:B------:R-:W-:Y:S01]  /*2990*/  IADD3 R16, R22.reuse, 0x9, RZ ;  /* 0x0000000916107810 */ /* 0x040fe20007ffe0ff */
[----:B------:R-:W-:Y:S01]  /*29a0*/  HMMA.16816.F32.BF16 R56, R24, R28, R56 ;  /* 0x0000001c1838723c */ /* 0x000fe20000041838 */
[----:B------:R-:W-:Y:S02]  /*29b0*/  IADD3 R17, R22, 0x8, RZ ;  /* 0x0000000816117810 */ /* 0x000fe40007ffe0ff */
[----:B------:R-:W-:Y:S02]  /*29c0*/  ISETP.GE.AND P5, PT, R16, UR8, PT ;  /* 0x0000000810007c0c */ /* 0x000fe4000bfa6270 */
[----:B------:R-:W-:Y:S02]  /*29d0*/  IADD3 R16, R22, 0x19, RZ ;  /* 0x0000001916107810 */ /* 0x000fe40007ffe0ff */
[----:B------:R-:W-:Y:S01]  /*29e0*/  ISETP.GE.AND P6, PT, R17, UR8, PT ;  /* 0x0000000811007c0c */ /* 0x000fe2000bfc6270 */
[----:B------:R-:W-:Y:S01]  /*29f0*/  HMMA.16816.F32.BF16 R36, R48, R18, R36 ;  /* 0x000000123024723c */ /* 0x000fe20000041824 */
[----:B------:R-:W-:-:S02]  /*2a00*/  ISETP.GE.AND P1, PT, R16, UR8, PT ;  /* 0x0000000810007c0c */ /* 0x000fc4000bf26270 */
[----:B------:R-:W-:Y:S02]  /*2a10*/  FSEL R16, R5, -INF , !P0 ;  /* 0xff80000005107808 */ /* 0x000fe40004000000 */
[----:B------:R-:W-:Y:S02]  /*2a20*/  IADD3 R6, R22, 0x20, RZ ;  /* 0x0000002016067810 */ /* 0x000fe40007ffe0ff */
[----:B------:R-:W-:Y:S01]  /*2a30*/  FSEL R74, R74, -INF , !P6 ;  /* 0xff8000004a4a7808 */ /* 0x000fe20007000000 */
[----:B-1----:R-:W-:Y:S01]  /*2a40*/  HMMA.16816.F32.BF16 R32, R48, R8, R32 ;  /* 0x000000083020723c */ /* 0x002fe20000041820 */
[----:B------:R-:W-:Y:S02]  /*2a50*/  FSEL R72, R72, -INF , !P6 ;  /* 0xff80000048487808 */ /* 0x000fe40007000000 */
[----:B------:R-:W-:Y:S02]  /*2a60*/  IADD3 R5, R22, 0x28, RZ ;  /* 0x0000002816057810 */ /* 0x000fe40007ffe0ff */
[----:B------:R-:W-:-:S02]  /*2a70*/  ISETP.GE.AND P6, PT, R4, UR8, PT ;  /* 0x0000000804007c0c */ /* 0x000fc4000bfc6270 */
[C---:B------:R-:W-:Y:S01]  /*2a80*/  IADD3 R17, R22.reuse, 0x18, RZ ;  /* 0x0000001816117810 */ /* 0x040fe20007ffe0ff */
[C---:B--2---:R-:W-:Y:S01]  /*2a90*/  HMMA.16816.F32.BF16 R60, R48.reuse, R14, R60 ;  /* 0x0000000e303c723c */ /* 0x044fe2000004183c */
[----:B------:R-:W-:Y:S02]  /*2aa0*/  IADD3 R4, R22, 0x29, RZ ;  /* 0x0000002916047810 */ /* 0x000fe40007ffe0ff */
[----:B------:R-:W-:Y:S02]  /*2ab0*/  FSEL R20, R7, -INF , !P0 ;  /* 0xff80000007147808 */ /* 0x000fe40004000000 */
[----:B------:R-:W-:Y:S02]  /*2ac0*/  FSEL R75, R75, -INF , !P5 ;  /* 0xff8000004b4b7808 */ /* 0x000fe40006800000 */
[----:B------:R-:W-:Y:S01]  /*2ad0*/  FSEL R73, R73, -INF , !P5 ;  /* 0xff80000049497808 */ /* 0x000fe20006800000 */
[----:B------:R-:W-:Y:S01]  /*2ae0*/  HMMA.16816.F32.BF16 R56, R48, R12, R56 ;  /* 0x0000000c3038723c */ /* 0x000fe20000041838 */
[----:B------:R-:W-:-:S02]  /*2af0*/  ISETP.GE.AND P0, PT, R6, UR8, PT ;  /* 0x0000000806007c0c */ /* 0x000fc4000bf06270 */
[----:B------:R-:W-:Y:S02]  /*2b00*/  ISETP.GE.AND P5, PT, R5, UR8, PT ;  /* 0x0000000805007c0c */ /* 0x000fe4000bfa6270 */
[----:B------:R-:W-:Y:S02]  /*2b10*/  FSEL R9, R42, -INF , !P4 ;  /* 0xff8000002a097808 */ /* 0x000fe40006000000 */
[----:B------:R-:W-:Y:S01]  /*2b20*/  FSEL R6, R40, -INF , !P4 ;  /* 0xff80000028067808 */ /* 0x000fe20006000000 */
[----:B------:R-:W-:Y:S01]  /*2b30*/  HMMA.16816.F32.BF16 R64, R48, R10, R64 ;  /* 0x0000000a3040723c */ /* 0x000fe20000041840 */
[----:B------:R-:W-:Y:S02]  /*2b40*/  IADD3 R5, R22, 0x30, RZ ;  /* 0x0000003016057810 */ /* 0x000fe40007ffe0ff */
[----:B------:R-:W-:Y:S02]  /*2b50*/  ISETP.GE.AND P2, PT, R17, UR8, PT ;  /* 0x0000000811007c0c */ /* 0x000fe4000bf46270 */
        /* <DEDUP_REMOVED lines=13> */
[----:B------:R-:W-:Y:S02]  /*2c30*/  FSEL R184, R33, -INF , !P6 ;  /* 0xff80000021b87808 */ /* 0x000fe40007000000 */
[----:B------:R-:W-:Y:S02]  /*2c40*/  FSEL R28, R63, -INF , !P0 ;  /* 0xff8000003f1c7808 */ /* 0x000fe40004000000 */
[----:B------:R-:W-:Y:S02]  /*2c50*/  FSEL R33, R61, -INF , !P0 ;  /* 0xff8000003d217808 */ /* 0x000fe40004000000 */
[----:B------:R-:W-:Y:S02]  /*2c60*/  PLOP3.LUT P0, PT, PT, PT, UP0, 0x80, 0x0 ;  /* 0x000000000000781c */ /* 0x000fe40003f0f008 */
[----:B------:R-:W-:Y:S02]  /*2c70*/  FSEL R11, R39, -INF , !P1 ;  /* 0xff800000270b7808 */ /* 0x000fe40004800000 */
[----:B------:R-:W-:-:S02]  /*2c80*/  FSEL R7, R37, -INF , !P1 ;  /* 0xff80000025077808 */ /* 0x000fc40004800000 */
[----:B------:R-:W-:Y:S01]  /*2c90*/  ISETP.GE.AND P1, PT, R4, UR8, PT ;  /* 0x0000000804007c0c */ /* 0x000fe2000bf26270 */
[----:B------:R-:W-:Y:S01]  /*2ca0*/  IMAD.IADD R4, R84, 0x1, R83 ;  /* 0x0000000154047824 */ /* 0x000fe200078e0253 */
        /* <DEDUP_REMOVED lines=38> */
.L_x_1401:
[----:B------:R-:W-:Y:S01]  /*2f10*/  FMNMX.FTZ R14, R3, R16, !PT ;  /* 0x00000010030e7209 */ /* 0x000fe20007810000 */
[----:B------:R-:W-:Y:S01]  /*2f20*/  IMAD R168, R81, 0x8, R82 ;  /* 0x0000000851a87824 */ /* 0x000fe200078e0252 */
[----:B------:R-:W-:Y:S01]  /*2f30*/  FMNMX.FTZ R13, R21, R20, !PT ;  /* 0x00000014150d7209 */ /* 0x000fe20007810000 */
[----:B------:R-:W-:Y:S01]  /*2f40*/  USHF.L.U32 UR4, UR9, 0x1, URZ ;  /* 0x0000000109047899 */ /* 0x000fe2000800063f */
[----:B------:R-:W-:Y:S01]  /*2f50*/  FMNMX.FTZ R14, R72, R14, !PT ;  /* 0x0000000e480e7209 */ /* 0x000fe20007810000 */
[----:B------:R-:W-:Y:S01]  /*2f60*/  IMAD.WIDE.U32 R198, R168, -0x326172a9, RZ ;  /* 0xcd9e8d57a8c67825 */ /* 0x000fe200078e00ff */
        /* <DEDUP_REMOVED lines=29> */
[----:B------:R-:W-:Y:S01]  /*3140*/  IMAD R221, R0, 0x2, R224 ;  /* 0x0000000200dd7824 */ /* 0x000fe200078e02e0 */
        /* <DEDUP_REMOVED lines=20> */
[----:B------:R-:W-:Y:S01]  /*3290*/  IMAD.U32 R13, RZ, RZ, UR4 ;  /* 0x00000004ff0d7e24 */ /* 0x000fe2000f8e00ff */
[----:B------:R-:W-:Y:S01]  /*32a0*/  LOP3.LUT R167, R80, UR32, RZ, 0x3c, !PT ;  /* 0x0000002050a77c12 */ /* 0x000fe2000f8e3cff */
[----:B------:R-:W2:Y:S01]  /*32b0*/  SHFL.BFLY PT, R164, R14, 0x2, 0x1f ;  /* 0x0c401f000ea47f89 */ /* 0x000ea200000e0000 */
[----:B------:R-:W-:-:S02]  /*32c0*/  UIADD3 UR4, UR4, 0x1, URZ ;  /* 0x0000000104047890 */ /* 0x000fc4000fffe03f */
[----:B------:R-:W-:Y:S01]  /*32d0*/  LOP3.LUT R196, R199, R167, RZ, 0x3c, !PT ;  /* 0x000000a7c7c47212 */ /* 0x000fe200078e3cff */
[----:B------:R-:W-:Y:S01]  /*32e0*/  LDSM.16.MT88.4 R80, [R221+0x1a000] ;  /* 0x01a00000dd50783b */ /* 0x000fe20000004200 */
[----:B------:R-:W-:-:S03]  /*32f0*/  LOP3.LUT R13, R201, UR33, R13, 0x96, !PT ;  /* 0x00000021c90d7c12 */ /* 0x000fc6000f8e960d */
[----:B------:R-:W-:Y:S01]  /*3300*/  IMAD.WIDE.U32 R196, R196, -0x2daee0ad, RZ ;  /* 0xd2511f53c4c47825 */ /* 0x000fe200078e00ff */
[----:B------:R-:W-:Y:S03]  /*3310*/  LDSM.16.MT88.4 R88, [R220+0x1a000] ;  /* 0x01a00000dc58783b */ /* 0x000fe60000004200 */
[----:B-1----:R-:W-:Y:S01]  /*3320*/  IMAD.WIDE.U32 R22, R13, -0x326172a9, RZ ;  /* 0xcd9e8d570d167825 */ /* 0x002fe200078e00ff */
[----:B------:R-:W-:Y:S01]  /*3330*/  LOP3.LUT R194, R197, UR16, R200, 0x96, !PT ;  /* 0x00000010c5c27c12 */ /* 0x000fe2000f8e96c8 */
[----:B------:R-:W-:Y:S03]  /*3340*/  LDSM.16.MT88.4 R96, [R224+0x1c000] ;  /* 0x01c00000e060783b */ /* 0x000fe60000004200 */
[----:B------:R-:W-:Y:S01]  /*3350*/  LOP3.LUT R13, R23, UR17, R198, 0x96, !PT ;  /* 0x00000011170d7c12 */ /* 0x000fe2000f8e96c6 */
[----:B------:R-:W-:Y:S01]  /*3360*/  IMAD.WIDE.U32 R194, R194, -0x326172a9, RZ ;  /* 0xcd9e8d57c2c27825 */ /* 0x000fe200078e00ff */
[----:B------:R-:W-:Y:S03]  /*3370*/  LDSM.16.MT88.4 R104, [R222+0x1c000] ;  /* 0x01c00000de68783b */ /* 0x000fe60000004200 */
[----:B------:R-:W-:Y:S01]  /*3380*/  IMAD.WIDE.U32 R18, R13, -0x2daee0ad, RZ ;  /* 0xd2511f530d127825 */ /* 0x000fe200078e00ff */
[----:B------:R-:W-:Y:S01]  /*3390*/  LOP3.LUT R22, R195, UR15, R22, 0x96, !PT ;  /* 0x0000000fc3167c12 */ /* 0x000fe2000f8e9616 */
[----:B------:R-:W-:Y:S01]  /*33a0*/  LDSM.16.MT88.4 R112, [R221+0x1c000] ;  /* 0x01c00000dd70783b */ /* 0x000fe20000004200 */
[----:B--2---:R-:W-:-:S03]  /*33b0*/  FMNMX.FTZ R164, R14, R164, !PT ;  /* 0x000000a40ea47209 */ /* 0x004fc60007810000 */
[----:B------:R-:W1:Y:S01]  /*33c0*/  SHFL.BFLY PT, R14, R17, 0x2, 0x1f ;  /* 0x0c401f00110e7f89 */ /* 0x000e6200000e0000 */
[----:B------:R-:W-:-:S03]  /*33d0*/  IMAD.WIDE.U32 R22, R22, -0x2daee0ad, RZ ;  /* 0xd2511f5316167825 */ /* 0x000fc600078e00ff */
[----:B------:R-:W2:Y:S02]  /*33e0*/  SHFL.BFLY PT, R15, R164, 0x1, 0x1f ;  /* 0x0c201f00a40f7f89 */ /* 0x000ea400000e0000 */
[----:B------:R-:W-:Y:S02]  /*33f0*/  LOP3.LUT R18, R23, UR12, R18, 0x96, !PT ;  /* 0x0000000c17127c12 */ /* 0x000fe4000f8e9612 */
[----:B------:R-:W-:Y:S04]  /*3400*/  LDSM.16.MT88.4 R120, [R220+0x1c000] ;  /* 0x01c00000dc78783b */ /* 0x000fe80000004200 */
[----:B------:R-:W-:Y:S04]  /*3410*/  LDSM.16.MT88.4 R128, [R224+0x1e000] ;  /* 0x01e00000e080783b */ /* 0x000fe80000004200 */
[----:B------:R-:W-:Y:S04]  /*3420*/  LDSM.16.MT88.4 R136, [R222+0x1e000] ;  /* 0x01e00000de88783b */ /* 0x000fe80000004200 */
[----:B------:R-:W-:Y:S01]  /*3430*/  LDSM.16.MT88.4 R140, [R221+0x1e000] ;  /* 0x01e00000dd8c783b */ /* 0x000fe20000004200 */
[----:B-1----:R-:W-:-:S02]  /*3440*/  FMNMX.FTZ R17, R17, R14, !PT ;  /* 0x0000000e11117209 */ /* 0x002fc40007810000 */
[----:B------:R-:W-:Y:S01]  /*3450*/  LOP3.LUT R14, R19, UR14, R196, 0x96, !PT ;  /* 0x0000000e130e7c12 */ /* 0x000fe2000f8e96c4 */
[----:B------:R-:W-:Y:S01]  /*3460*/  IMAD.WIDE.U32 R18, R18, -0x326172a9, RZ ;  /* 0xcd9e8d5712127825 */ /* 0x000fe200078e00ff */
[----:B--2---:R-:W-:Y:S01]  /*3470*/  FMNMX.FTZ R164, R164, R15, !PT ;  /* 0x0000000fa4a47209 */ /* 0x004fe20007810000 */
[----:B------:R-:W1:Y:S02]  /*3480*/  SHFL.BFLY PT, R13, R17, 0x1, 0x1f ;  /* 0x0c201f00110d7f89 */ /* 0x000e6400000e0000 */
[----:B------:R-:W-:Y:S01]  /*3490*/  IMAD.WIDE.U32 R14, R14, -0x326172a9, RZ ;  /* 0xcd9e8d570e0e7825 */ /* 0x000fe200078e00ff */
[----:B------:R-:W-:-:S03]  /*34a0*/  FSETP.NEU.FTZ.AND P1, PT, R164, -INF , PT ;  /* 0xff800000a400780b */ /* 0x000fc60003f3d000 */
[----:B------:R-:W-:Y:S01]  /*34b0*/  FMUL.FTZ R34, R164, c[0x0][0x23c] ;  /* 0x00008f00a4227a20 */ /* 0x000fe20000410000 */
[----:B------:R-:W-:-:S04]  /*34c0*/  LOP3.LUT R14, R19, UR11, R14, 0x96, !PT ;  /* 0x0000000b130e7c12 */ /* 0x000fc8000f8e960e */
[----:B------:R-:W-:-:S05]  /*34d0*/  FSEL R34, R34, RZ, P1 ;  /* 0x000000ff22227208 */ /* 0x000fca0000800000 */
[----:B------:R-:W-:Y:S01]  /*34e0*/  FFMA.FTZ R179, R3, c[0x0][0x23c], -R34 ;  /* 0x00008f0003b37a23 */ /* 0x000fe20000010822 */
[----:B------:R-:W-:Y:S01]  /*34f0*/  LOP3.LUT R3, R15, UR13, R194, 0x96, !PT ;  /* 0x0000000d0f037c12 */ /* 0x000fe2000f8e96c2 */
[----:B------:R-:W-:-:S04]  /*3500*/  IMAD.WIDE.U32 R14, R14, -0x2daee0ad, RZ ;  /* 0xd2511f530e0e7825 */ /* 0x000fc800078e00ff */
[----:B------:R-:W-:Y:S01]  /*3510*/  IMAD.WIDE.U32 R24, R3, -0x2daee0ad, RZ ;  /* 0xd2511f5303187825 */ /* 0x000fe200078e00ff */
[----:B------:R-:W-:Y:S01]  /*3520*/  MUFU.EX2 R179, R179 ;  /* 0x000000b300b37308 */ /* 0x000fe20000000800 */
[----:B-1----:R-:W-:Y:S02]  /*3530*/  FMNMX.FTZ R3, R17, R13, !PT ;  /* 0x0000000d11037209 */ /* 0x002fe40007810000 */
[----:B------:R-:W-:Y:S01]  /*3540*/  FFMA.FTZ R178, R16, c[0x0][0x23c], -R34 ;  /* 0x00008f0010b27a23 */ /* 0x000fe20000010822 */
[----:B------:R-:W-:Y:S01]  /*3550*/  LOP3.LUT R13, R15, UR8, R24, 0x96, !PT ;  /* 0x000000080f0d7c12 */ /* 0x000fe2000f8e9618 */
[----:B------:R-:W-:Y:S01]  /*3560*/  FFMA.FTZ R177, R72, c[0x0][0x23c], -R34 ;  /* 0x00008f0048b17a23 */ /* 0x000fe20000010822 */
[C---:B------:R-:W-:Y:S01]  /*3570*/  FSETP.NEU.FTZ.AND P1, PT, R3.reuse, -INF , PT ;  /* 0xff8000000300780b */ /* 0x040fe20003f3d000 */
[----:B------:R-:W-:Y:S01]  /*3580*/  FMUL.FTZ R30, R3, c[0x0][0x23c] ;  /* 0x00008f00031e7a20 */ /* 0x000fe20000410000 */
[----:B------:R-:W-:Y:S01]  /*3590*/  LOP3.LUT R16, R25, UR10, R22, 0x96, !PT ;  /* 0x0000000a19107c12 */ /* 0x000fe2000f8e9616 */
[----:B------:R-:W-:Y:S01]  /*35a0*/  IMAD.WIDE.U32 R22, R13, -0x326172a9, RZ ;  /* 0xcd9e8d570d167825 */ /* 0x000fe200078e00ff */
[----:B------:R-:W-:Y:S01]  /*35b0*/  MUFU.EX2 R178, R178 ;  /* 0x000000b200b27308 */ /* 0x000fe20000000800 */
[----:B------:R-:W-:Y:S01]  /*35c0*/  LDSM.16.MT88.4 R24, [R222+0x18800] ;  /* 0x01880000de18783b */ /* 0x000fe20000004200 */
        /* <DEDUP_REMOVED lines=8> */
[----:B------:R-:W-:Y:S01]  /*3650*/  FFMA.FTZ R180, R21, c[0x0][0x23c], -R30 ;  /* 0x00008f0015b47a23 */ /* 0x000fe2000001081e */
[----:B------:R-:W-:Y:S01]  /*3660*/  PRMT R146, R146, 0x5410, R4 ;  /* 0x0000541092927816 */ /* 0x000fe20000000004 */
[----:B------:R-:W-:Y:S01]  /*3670*/  MUFU.EX2 R181, R181 ;  /* 0x000000b500b57308 */ /* 0x000fe20000000800 */
[----:B------:R-:W-:Y:S01]  /*3680*/  LOP3.LUT R4, R13, 0xffff, RZ, 0xc0, !PT ;  /* 0x0000ffff0d047812 */ /* 0x000fe200078ec0ff */
[----:B------:R-:W-:Y:S01]  /*3690*/  FFMA.FTZ R182, R20, c[0x0][0x23c], -R30 ;  /* 0x00008f0014b67a23 */ /* 0x000fe2000001081e */
[----:B------:R-:W-:Y:S01]  /*36a0*/  SHF.R.U32.HI R15, RZ, 0x10, R22 ;  /* 0x00000010ff0f7819 */ /* 0x000fe20000011616 */
[--C-:B------:R-:W-:Y:S01]  /*36b0*/  FFMA.FTZ R173, R73, c[0x0][0x23c], -R34.reuse ;  /* 0x00008f0049ad7a23 */ /* 0x100fe20000010822 */
[----:B------:R-:W-:Y:S01]  /*36c0*/  LOP3.LUT R144, R13, 0xff, RZ, 0xc0, !PT ;  /* 0x000000ff0d907812 */ /* 0x000fe200078ec0ff */
[----:B------:R-:W-:Y:S01]  /*36d0*/  FFMA.FTZ R176, R6, c[0x0][0x23c], -R34 ;  /* 0x00008f0006b07a23 */ /* 0x000fe20000010822 */
[----:B------:R-:W-:Y:S01]  /*36e0*/  SHF.R.U32.HI R4, RZ, 0x8, R4 ;  /* 0x00000008ff047819 */ /* 0x000fe20000011604 */
[----:B------:R-:W1:Y:S01]  /*36f0*/  MUFU.EX2 R174, R174 ;  /* 0x000000ae00ae7308 */ /* 0x000e620000000800 */
[----:B------:R-:W-:Y:S01]  /*3700*/  SHF.R.U32.HI R147, RZ, 0x18, R22 ;  /* 0x00000018ff937819 */ /* 0x000fe20000011616 */
[--C-:B------:R-:W-:Y:S01]  /*3710*/  FFMA.FTZ R171, R5, c[0x0][0x23c], -R34.reuse ;  /* 0x00008f0005ab7a23 */ /* 0x100fe20000010822 */
[----:B------:R-:W-:Y:S01]  /*3720*/  LOP3.LUT R15, R15, 0xff, RZ, 0xc0, !PT ;  /* 0x000000ff0f0f7812 */ /* 0x000fe200078ec0ff */
[----:B------:R-:W-:Y:S01]  /*3730*/  LDSM.16.MT88.4 R72, [R222+0x1a000] ;  /* 0x01a00000de48783b */ /* 0x000fe20000004200 */
[--C-:B------:R-:W-:Y:S01]  /*3740*/  SHF.R.U32.HI R145, RZ, 0x10, R13.reuse ;  /* 0x00000010ff917819 */ /* 0x100fe2000001160d */
[----:B------:R-:W-:Y:S01]  /*3750*/  FFMA.FTZ R172, R12, c[0x0][0x23c], -R34 ;  /* 0x00008f000cac7a23 */ /* 0x000fe20000010822 */
[----:B------:R-:W-:Y:S01]  /*3760*/  PRMT R144, R144, 0x5410, R4 ;  /* 0x0000541090907816 */ /* 0x000fe20000000004 */
[----:B------:R-:W-:Y:S01]  /*3770*/  MUFU.EX2 R180, R180 ;  /* 0x000000b400b47308 */ /* 0x000fe20000000800 */
[----:B------:R-:W-:Y:S01]  /*3780*/  SHF.R.U32.HI R2, RZ, 0x18, R13 ;  /* 0x00000018ff027819 */ /* 0x000fe2000001160d */
[--C-:B------:R-:W-:Y:S01]  /*3790*/  FFMA.FTZ R175, R9, c[0x0][0x23c], -R30.reuse ;  /* 0x00008f0009af7a23 */ /* 0x100fe2000001081e */
[----:B------:R-:W-:Y:S01]  /*37a0*/  LOP3.LUT R145, R145, 0xff, RZ, 0xc0, !PT ;  /* 0x000000ff91917812 */ /* 0x000fe200078ec0ff */
[--C-:B------:R-:W-:Y:S01]  /*37b0*/  HSET2.LE.AND R144, R144, R185.reuse, PT ;  /* 0x000000b990907233 */ /* 0x100fe20003803000 */
[----:B------:R-:W-:Y:S01]  /*37c0*/  PRMT R147, R15, 0x5410, R147 ;  /* 0x000054100f937816 */ /* 0x000fe20000000093 */
[----:B------:R-:W-:Y:S01]  /*37d0*/  FFMA.FTZ R170, R8, c[0x0][0x23c], -R30 ;  /* 0x00008f0008aa7a23 */ /* 0x000fe2000001081e */
[----:B------:R-:W-:Y:S01]  /*37e0*/  PRMT R145, R145, 0x5410, R2 ;  /* 0x0000541091917816 */ /* 0x000fe20000000002 */
[----:B------:R-:W2:Y:S01]  /*37f0*/  MUFU.EX2 R182, R182 ;  /* 0x000000b600b67308 */ /* 0x000ea20000000800 */
[----:B-1----:R-:W-:Y:S01]  /*3800*/  F2FP.BF16.PACK_AB R4, R174, R181 ;  /* 0x000000b5ae04723e */ /* 0x002fe200000010ff */
[--C-:B------:R-:W-:Y:S01]  /*3810*/  HSET2.LE.AND R147, R147, R185.reuse, PT ;  /* 0x000000b993937233 */ /* 0x100fe20003803000 */
[----:B------:R-:W-:Y:S01]  /*3820*/  F2FP.BF16.PACK_AB R2, R178, R179 ;  /* 0x000000b3b202723e */ /* 0x000fe200000010ff */
[--C-:B------:R-:W-:Y:S01]  /*3830*/  HSET2.LE.AND R145, R145, R185.reuse, PT ;  /* 0x000000b991917233 */ /* 0x100fe20003803000 */
[----:B------:R-:W-:Y:S01]  /*3840*/  LOP3.LUT R20, R17, UR9, R18, 0x96, !PT ;  /* 0x0000000911147c12 */ /* 0x000fe2000f8e9612 */
[----:B------:R-:W-:Y:S01]  /*3850*/  HSET2.LE.AND R146, R146, R185, PT ;  /* 0x000000b992927233 */ /* 0x000fe20003803000 */
[----:B------:R-:W-:Y:S01]  /*3860*/  LOP3.LUT R144, R144, R2, RZ, 0xc0, !PT ;  /* 0x0000000290907212 */ /* 0x000fe200078ec0ff */
[----:B------:R-:W-:Y:S01]  /*3870*/  FFMA.FTZ R2, R7, c[0x0][0x23c], -R34 ;  /* 0x00008f0007027a23 */ /* 0x000fe20000010822 */
[----:B------:R-:W-:Y:S01]  /*3880*/  LOP3.LUT R147, R147, R4, RZ, 0xc0, !PT ;  /* 0x0000000493937212 */ /* 0x000fe200078ec0ff */
[----:B------:R-:W-:Y:S01]  /*3890*/  MUFU.EX2 R177, R177 ;  /* 0x000000b100b17308 */ /* 0x000fe20000000800 */
[----:B------:R-:W1:Y:S01]  /*38a0*/  LDSM.16.MT88.4 R4, [R220+0x1e000] ;  /* 0x01e00000dc04783b */ /* 0x000e620000004200 */
[----:B------:R-:W-:-:S03]  /*38b0*/  IMAD.WIDE.U32 R20, R20, -0x2daee0ad, RZ ;  /* 0xd2511f5314147825 */ /* 0x000fc600078e00ff */
[----:B------:R-:W3:Y:S01]  /*38c0*/  LDSM.16.MT88.4 R16, [R224+0x18800] ;  /* 0x01880000e010783b */ /* 0x000ee20000004200 */
[----:B--2---:R-:W-:Y:S01]  /*38d0*/  F2FP.BF16.PACK_AB R0, R182, R180 ;  /* 0x000000b4b600723e */ /* 0x004fe200000010ff */
[----:B------:R-:W-:Y:S01]  /*38e0*/  FFMA.FTZ R169, R10, c[0x0][0x23c], -R30 ;  /* 0x00008f000aa97a23 */ /* 0x000fe2000001081e */
[----:B------:R-:W2:Y:S01]  /*38f0*/  MUFU.EX2 R173, R173 ;  /* 0x000000ad00ad7308 */ /* 0x000ea20000000800 */
[----:B------:R-:W-:Y:S01]  /*3900*/  LOP3.LUT R12, R21, UR18, R14, 0x96, !PT ;  /* 0x00000012150c7c12 */ /* 0x000fe2000f8e960e */
[--C-:B------:R-:W-:Y:S01]  /*3910*/  FFMA.FTZ R183, R183, c[0x0][0x23c], -R34.reuse ;  /* 0x00008f00b7b77a23 */ /* 0x100fe20000010822 */
[----:B------:R-:W-:Y:S01]  /*3920*/  LOP3.LUT R145, R145, R0, RZ, 0xc0, !PT ;  /* 0x0000000091917212 */ /* 0x000fe200078ec0ff */
[--C-:B------:R-:W-:Y:S01]  /*3930*/  FFMA.FTZ R184, R184, c[0x0][0x23c], -R34.reuse ;  /* 0x00008f00b8b87a23 */ /* 0x100fe20000010822 */
[----:B------:R-:W-:Y:S01]  /*3940*/  LOP3.LUT R0, R20, 0xffff, RZ, 0xc0, !PT ;  /* 0x0000ffff14007812 */ /* 0x000fe200078ec0ff */
[----:B------:R-:W-:Y:S01]  /*3950*/  FFMA.FTZ R186, R186, c[0x0][0x23c], -R34 ;  /* 0x00008f00baba7a23 */ /* 0x000fe20000010822 */
[----:B------:R-:W-:Y:S01]  /*3960*/  LOP3.LUT R9, R20, 0xff, RZ, 0xc0, !PT ;  /* 0x000000ff14097812 */ /* 0x000fe200078ec0ff */
[----:B------:R-:W-:Y:S01]  /*3970*/  MUFU.EX2 R176, R176 ;  /* 0x000000b000b07308 */ /* 0x000fe20000000800 */
[----:B------:R-:W-:Y:S01]  /*3980*/  SHF.R.U32.HI R0, RZ, 0x8, R0 ;  /* 0x00000008ff007819 */ /* 0x000fe20000011600 */
[----:B------:R-:W-:Y:S01]  /*3990*/  FFMA.FTZ R187, R187, c[0x0][0x23c], -R34 ;  /* 0x00008f00bbbb7a23 */ /* 0x000fe20000010822 */
[----:B------:R-:W-:Y:S01]  /*39a0*/  LOP3.LUT R14, R12, 0xffff, RZ, 0xc0, !PT ;  /* 0x0000ffff0c0e7812 */ /* 0x000fe200078ec0ff */
[----:B------:R-:W-:Y:S01]  /*39b0*/  FFMA.FTZ R188, R188, c[0x0][0x23c], -R30 ;  /* 0x00008f00bcbc7a23 */ /* 0x000fe2000001081e */
[----:B------:R-:W-:Y:S01]  /*39c0*/  SHF.R.U32.HI R8, RZ, 0x10, R12 ;  /* 0x00000010ff087819 */ /* 0x000fe2000001160c */
[----:B------:R-:W-:Y:S01]  /*39d0*/  FFMA.FTZ R190, R190, c[0x0][0x23c], -R30 ;  /* 0x00008f00bebe7a23 */ /* 0x000fe2000001081e */
[----:B------:R-:W-:Y:S01]  /*39e0*/  PRMT R9, R9, 0x5410, R0 ;  /* 0x0000541009097816 */ /* 0x000fe20000000000 */
[----:B------:R-:W4:Y:S01]  /*39f0*/  MUFU.EX2 R172, R172 ;  /* 0x000000ac00ac7308 */ /* 0x000f220000000800 */
[----:B--2---:R-:W-:Y:S01]  /*3a00*/  F2FP.BF16.PACK_AB R13, R173, R177 ;  /* 0x000000b1ad0d723e */ /* 0x004fe200000010ff */
[----:B------:R-:W-:Y:S01]  /*3a10*/  FFMA.FTZ R189, R189, c[0x0][0x23c], -R30 ;  /* 0x00008f00bdbd7a23 */ /* 0x000fe2000001081e */
[----:B------:R-:W-:Y:S01]  /*3a20*/  SHF.R.U32.HI R14, RZ, 0x8, R14 ;  /* 0x00000008ff0e7819 */ /* 0x000fe2000001160e */
[----:B------:R-:W-:Y:S01]  /*3a30*/  HSET2.LE.AND R9, R9, R185, PT ;  /* 0x000000b909097233 */ /* 0x000fe20003803000 */
[----:B------:R-:W-:Y:S01]  /*3a40*/  LOP3.LUT R146, R146, R13, RZ, 0xc0, !PT ;  /* 0x0000000d92927212 */ /* 0x000fe200078ec0ff */
[----:B------:R-:W-:Y:S01]  /*3a50*/  FFMA.FTZ R13, R11, c[0x0][0x23c], -R30 ;  /* 0x00008f000b0d7a23 */ /* 0x000fe2000001081e */
[----:B------:R-:W-:Y:S01]  /*3a60*/  LOP3.LUT R8, R8, 0xff, RZ, 0xc0, !PT ;  /* 0x000000ff08087812 */ /* 0x000fe200078ec0ff */
[----:B------:R-:W-:Y:S01]  /*3a70*/  MUFU.EX2 R175, R175 ;  /* 0x000000af00af7308 */ /* 0x000fe20000000800 */
[----:B------:R-:W-:Y:S01]  /*3a80*/  SHF.R.U32.HI R10, RZ, 0x10, R20 ;  /* 0x00000010ff0a7819 */ /* 0x000fe20000011614 */
[----:B------:R-:W-:Y:S01]  /*3a90*/  FFMA.FTZ R192, R192, c[0x0][0x23c], -R30 ;  /* 0x00008f00c0c07a23 */ /* 0x000fe2000001081e */
[----:B------:R-:W-:Y:S01]  /*3aa0*/  SHF.R.U32.HI R11, RZ, 0x18, R20 ;  /* 0x00000018ff0b7819 */ /* 0x000fe20000011614 */
[----:B------:R-:W-:Y:S01]  /*3ab0*/  HMMA.16816.F32.BF16 R160, R144, R156, RZ ;  /* 0x0000009c90a0723c */ /* 0x000fe200000418ff */
[----:B------:R-:W-:Y:S01]  /*3ac0*/  LOP3.LUT R10, R10, 0xff, RZ, 0xc0, !PT ;  /* 0x000000ff0a0a7812 */ /* 0x000fe200078ec0ff */
[----:B------:R-:W2:Y:S01]  /*3ad0*/  LDSM.16.MT88.4 R20, [R221+0x18800] ;  /* 0x01880000dd14783b */ /* 0x000ea20000004200 */
[--C-:B------:R-:W-:Y:S01]  /*3ae0*/  FFMA.FTZ R193, R193, c[0x0][0x23c], -R34.reuse ;  /* 0x00008f00c1c17a23 */ /* 0x100fe20000010822 */
[----:B------:R-:W5:Y:S01]  /*3af0*/  MUFU.EX2 R170, R170 ;  /* 0x000000aa00aa7308 */ /* 0x000f620000000800 */
[----:B------:R-:W-:Y:S01]  /*3b00*/  PRMT R10, R10, 0x5410, R11 ;  /* 0x000054100a0a7816 */ /* 0x000fe2000000000b */
[----:B------:R-:W-:-:S02]  /*3b10*/  FFMA.FTZ R191, R191, c[0x0][0x23c], -R34 ;  /* 0x00008f00bfbf7a23 */ /* 0x000fc40000010822 */
[C---:B-1----:R-:W-:Y:S01]  /*3b20*/  HMMA.16816.F32.BF16 R148, R144.reuse, R4, RZ ;  /* 0x000000049094723c */ /* 0x042fe200000418ff */
[----:B------:R-:W-:Y:S01]  /*3b30*/  FFMA.FTZ R246, R33, c[0x0][0x23c], -R34 ;  /* 0x00008f0021f67a23 */ /* 0x000fe20000010822 */
[----:B------:R-:W-:Y:S01]  /*3b40*/  HSET2.LE.AND R10, R10, R185, PT ;  /* 0x000000b90a0a7233 */ /* 0x000fe20003803000 */
[----:B------:R-:W-:Y:S01]  /*3b50*/  FFMA.FTZ R245, R28, c[0x0][0x23c], -R30 ;  /* 0x00008f001cf57a23 */ /* 0x000fe2000001081e */
[----:B------:R1:W-:Y:S01]  /*3b60*/  MUFU.EX2 R0, R13 ;  /* 0x0000000d00007308 */ /* 0x0003e20000000800 */
[----:B------:R-:W-:Y:S02]  /*3b70*/  FADD.FTZ R178, R179, R178 ;  /* 0x000000b2b3b27221 */ /* 0x000fe40000010000 */
[----:B----4-:R-:W-:Y:S01]  /*3b80*/  F2FP.BF16.PACK_AB R5, R172, R176 ;  /* 0x000000b0ac05723e */ /* 0x010fe200000010ff */
[----:B------:R-:W-:Y:S01]  /*3b90*/  HMMA.16816.F32.BF16 R36, R144, R40, RZ ;  /* 0x000000289024723c */ /* 0x000fe200000418ff */
[----:B------:R-:W-:Y:S02]  /*3ba0*/  FADD.FTZ R180, R180, R182 ;  /* 0x000000b6b4b47221 */ /* 0x000fe40000010000 */
[----:B------:R-:W-:Y:S01]  /*3bb0*/  FADD.FTZ R177, R177, R178 ;  /* 0x000000b2b1b17221 */ /* 0x000fe20000010000 */
[----:B------:R-:W-:Y:S01]  /*3bc0*/  MUFU.EX2 R171, R171 ;  /* 0x000000ab00ab7308 */ /* 0x000fe20000000800 */
[----:B-----5:R-:W-:Y:S01]  /*3bd0*/  F2FP.BF16.PACK_AB R4, R170, R175 ;  /* 0x000000afaa04723e */ /* 0x020fe200000010ff */
[----:B------:R-:W-:-:S02]  /*3be0*/  FADD.FTZ R181, R181, R180 ;  /* 0x000000b4b5b57221 */ /* 0x000fc40000010000 */
[C---:B------:R-:W-:Y:S01]  /*3bf0*/  HMMA.16816.F32.BF16 R44, R144.reuse, R48, RZ ;  /* 0x00000030902c723c */ /* 0x040fe200000418ff */
[----:B------:R-:W-:Y:S02]  /*3c00*/  FADD.FTZ R177, R173, R177 ;  /* 0x000000b1adb17221 */ /* 0x000fe40000010000 */
[----:B------:R-:W-:Y:S01]  /*3c10*/  FADD.FTZ R181, R174, R181 ;  /* 0x000000b5aeb57221 */ /* 0x000fe20000010000 */
[----:B-1----:R-:W-:Y:S01]  /*3c20*/  LOP3.LUT R13, R12, 0xff, RZ, 0xc0, !PT ;  /* 0x000000ff0c0d7812 */ /* 0x002fe200078ec0ff */
[----:B------:R-:W1:Y:S01]  /*3c30*/  MUFU.EX2 R2, R2 ;  /* 0x0000000200027308 */ /* 0x000e620000000800 */
[----:B------:R-:W-:Y:S01]  /*3c40*/  SHF.R.U32.HI R12, RZ, 0x18, R12 ;  /* 0x00000018ff0c7819 */ /* 0x000fe2000001160c */
[----:B------:R-:W-:Y:S01]  /*3c50*/  FADD.FTZ R176, R176, R177 ;  /* 0x000000b1b0b07221 */ /* 0x000fe20000010000 */
[----:B------:R-:W-:Y:S01]  /*3c60*/  PRMT R13, R13, 0x5410, R14 ;  /* 0x000054100d0d7816 */ /* 0x000fe2000000000e */
[----:B------:R-:W-:Y:S01]  /*3c70*/  HMMA.16816.F32.BF16 R52, R144, R56, RZ ;  /* 0x000000389034723c */ /* 0x000fe200000418ff */
[----:B------:R-:W-:Y:S01]  /*3c80*/  PRMT R8, R8, 0x5410, R12 ;  /* 0x0000541008087816 */ /* 0x000fe2000000000c */
[----:B------:R-:W-:-:S02]  /*3c90*/  FADD.FTZ R175, R175, R181 ;  /* 0x000000b5afaf7221 */ /* 0x000fc40000010000 */
[--C-:B------:R-:W-:Y:S01]  /*3ca0*/  HSET2.LE.AND R12, R13, R185.reuse, PT ;  /* 0x000000b90d0c7233 */ /* 0x100fe20003803000 */
[----:B------:R-:W4:Y:S01]  /*3cb0*/  MUFU.EX2 R169, R169 ;  /* 0x000000a900a97308 */ /* 0x000f220000000800 */
[----:B------:R-:W-:Y:S01]  /*3cc0*/  HSET2.LE.AND R13, R8, R185, PT ;  /* 0x000000b9080d7233 */ /* 0x000fe20003803000 */
[----:B------:R-:W-:Y:S01]  /*3cd0*/  FADD.FTZ R176, R172, R176 ;  /* 0x000000b0acb07221 */ /* 0x000fe20000010000 */
[C---:B------:R-:W-:Y:S01]  /*3ce0*/  HMMA.16816.F32.BF16 R60, R144.reuse, R64, RZ ;  /* 0x00000040903c723c */ /* 0x040fe200000418ff */
[----:B------:R-:W-:Y:S01]  /*3cf0*/  LOP3.LUT R12, R12, R5, RZ, 0xc0, !PT ;  /* 0x000000050c0c7212 */ /* 0x000fe200078ec0ff */
[----:B------:R-:W-:Y:S01]  /*3d00*/  FADD.FTZ R175, R170, R175 ;  /* 0x000000afaaaf7221 */ /* 0x000fe20000010000 */
[----:B------:R-:W-:Y:S02]  /*3d10*/  LOP3.LUT R13, R13, R4, RZ, 0xc0, !PT ;  /* 0x000000040d0d7212 */ /* 0x000fe400078ec0ff */
[----:B-1----:R-:W-:Y:S01]  /*3d20*/  F2FP.BF16.PACK_AB R15, R2, R171 ;  /* 0x000000ab020f723e */ /* 0x002fe200000010ff */
[----:B------:R-:W-:Y:S01]  /*3d30*/  MUFU.EX2 R183, R183 ;  /* 0x000000b700b77308 */ /* 0x000fe20000000800 */
[----:B------:R-:W-:Y:S01]  /*3d40*/  FADD.FTZ R171, R171, R176 ;  /* 0x000000b0abab7221 */ /* 0x000fe20000010000 */
[----:B------:R-:W-:Y:S01]  /*3d50*/  HMMA.16816.F32.BF16 R68, R144, R72, RZ ;  /* 0x000000489044723c */ /* 0x000fe200000418ff */
[----:B------:R-:W-:-:S02]  /*3d60*/  LOP3.LUT R14, R9, R15, RZ, 0xc0, !PT ;  /* 0x0000000f090e7212 */ /* 0x000fc400078ec0ff */
[----:B------:R-:W-:Y:S01]  /*3d70*/  FADD.FTZ R171, R2, R171 ;  /* 0x000000ab02ab7221 */ /* 0x000fe20000010000 */
[----:B----4-:R-:W-:Y:S02]  /*3d80*/  F2FP.BF16.PACK_AB R15, R0, R169 ;  /* 0x000000a9000f723e */ /* 0x010fe400000010ff */
[----:B------:R-:W-:Y:S01]  /*3d90*/  MUFU.EX2 R184, R184 ;  /* 0x000000b800b87308 */ /* 0x000fe20000000800 */
[----:B------:R-:W-:Y:S01]  /*3da0*/  FADD.FTZ R169, R169, R175 ;  /* 0x000000afa9a97221 */ /* 0x000fe20000010000 */
[C---:B------:R-:W-:Y:S01]  /*3db0*/  HMMA.16816.F32.BF16 R76, R144.reuse, R80, RZ ;  /* 0x00000050904c723c */ /* 0x040fe200000418ff */
[----:B------:R-:W-:Y:S02]  /*3dc0*/  LOP3.LUT R15, R10, R15, RZ, 0xc0, !PT ;  /* 0x0000000f0a0f7212 */ /* 0x000fe400078ec0ff */
[----:B------:R-:W1:Y:S01]  /*3dd0*/  LDSM.16.MT88.4 R8, [R224+0x1a800] ;  /* 0x01a80000e008783b */ /* 0x000e620000004200 */
[----:B------:R-:W-:Y:S02]  /*3de0*/  FADD.FTZ R169, R0, R169 ;  /* 0x000000a900a97221 */ /* 0x000fe40000010000 */
[----:B------:R-:W-:Y:S02]  /*3df0*/  MUFU.EX2 R186, R186 ;  /* 0x000000ba00ba7308 */ /* 0x000fe40000000800 */
[C---:B------:R-:W-:Y:S06]  /*3e00*/  HMMA.16816.F32.BF16 R84, R144.reuse, R88, RZ ;  /* 0x000000589054723c */ /* 0x040fec00000418ff */
[----:B------:R-:W-:Y:S02]  /*3e10*/  MUFU.EX2 R187, R187 ;  /* 0x000000bb00bb7308 */ /* 0x000fe40000000800 */
[C---:B------:R-:W-:Y:S06]  /*3e20*/  HMMA.16816.F32.BF16 R92, R144.reuse, R96, RZ ;  /* 0x00000060905c723c */ /* 0x040fec00000418ff */
[----:B------:R-:W-:Y:S02]  /*3e30*/  MUFU.EX2 R188, R188 ;  /* 0x000000bc00bc7308 */ /* 0x000fe40000000800 */
[C---:B------:R-:W-:Y:S06]  /*3e40*/  HMMA.16816.F32.BF16 R100, R144.reuse, R104, RZ ;  /* 0x000000689064723c */ /* 0x040fec00000418ff */
[----:B------:R-:W4:Y:S02]  /*3e50*/  MUFU.EX2 R190, R190 ;  /* 0x000000be00be7308 */ /* 0x000f240000000800 */
[C---:B------:R-:W-:Y:S06]  /*3e60*/  HMMA.16816.F32.BF16 R108, R144.reuse, R112, RZ ;  /* 0x00000070906c723c */ /* 0x040fec00000418ff */
[----:B------:R-:W-:Y:S02]  /*3e70*/  MUFU.EX2 R189, R189 ;  /* 0x000000bd00bd7308 */ /* 0x000fe40000000800 */
[C---:B------:R-:W-:Y:S06]  /*3e80*/  HMMA.16816.F32.BF16 R116, R144.reuse, R120, RZ ;  /* 0x000000789074723c */ /* 0x040fec00000418ff */
[----:B------:R-:W5:Y:S02]  /*3e90*/  MUFU.EX2 R192, R192 ;  /* 0x000000c000c07308 */ /* 0x000f640000000800 */
[C---:B------:R-:W-:Y:S06]  /*3ea0*/  HMMA.16816.F32.BF16 R124, R144.reuse, R128, RZ ;  /* 0x00000080907c723c */ /* 0x040fec00000418ff */
[----:B------:R-:W1:Y:S02]  /*3eb0*/  MUFU.EX2 R193, R193 ;  /* 0x000000c100c17308 */ /* 0x000e640000000800 */
[C---:B------:R-:W-:Y:S06]  /*3ec0*/  HMMA.16816.F32.BF16 R132, R144.reuse, R136, RZ ;  /* 0x000000889084723c */ /* 0x040fec00000418ff */
[----:B------:R-:W-:Y:S02]  /*3ed0*/  MUFU.EX2 R191, R191 ;  /* 0x000000bf00bf7308 */ /* 0x000fe40000000800 */
[C---:B------:R-:W-:Y:S06]  /*3ee0*/  HMMA.16816.F32.BF16 R152, R144.reuse, R140, RZ ;  /* 0x0000008c9098723c */ /* 0x040fec00000418ff */
[----:B------:R-:W-:Y:S02]  /*3ef0*/  MUFU.EX2 R246, R246 ;  /* 0x000000f600f67308 */ /* 0x000fe40000000800 */
[C---:B------:R-:W-:Y:S06]  /*3f00*/  HMMA.16816.F32.BF16 R156, R144.reuse, R158, RZ ;  /* 0x0000009e909c723c */ /* 0x040fec00000418ff */
[----:B------:R-:W-:Y:S02]  /*3f10*/  MUFU.EX2 R245, R245 ;  /* 0x000000f500f57308 */ /* 0x000fe40000000800 */
        /* <DEDUP_REMOVED lines=23> */
[C---:B----4-:R-:W-:Y:S08]  /*4090*/  HMMA.16816.F32.BF16 R52, R12.reuse, R4, R52 ;  /* 0x000000040c34723c */ /* 0x050ff00000041834 */
[C---:B------:R-:W-:Y:S01]  /*40a0*/  HMMA.16816.F32.BF16 R56, R12.reuse, R6, R56 ;  /* 0x000000060c38723c */ /* 0x040fe20000041838 */
[----:B------:R-:W1:Y:S07]  /*40b0*/  LDSM.16.MT88.4 R4, [R221+0x1a800] ;  /* 0x01a80000dd04783b */ /* 0x000e6e0000004200 */
        /* <DEDUP_REMOVED lines=14> */
[C---:B---3--:R-:W-:Y:S07]  /*41a0*/  HMMA.16816.F32.BF16 R100, R12.reuse, R16, R100 ;  /* 0x000000100c64723c */ /* 0x048fee0000041864 */
[----:B------:R-:W-:Y:S01]  /*41b0*/  IMAD.U32 R16, RZ, RZ, UR4 ;  /* 0x00000004ff107e24 */ /* 0x000fe2000f8e00ff */
[----:B------:R-:W-:Y:S04]  /*41c0*/  HMMA.16816.F32.BF16 R104, R12, R18, R104 ;  /* 0x000000120c68723c */ /* 0x000fe80000041868 */
[----:B------:R-:W-:-:S02]  /*41d0*/  LOP3.LUT R200, R201, UR33, R16, 0x96, !PT ;  /* 0x00000021c9c87c12 */ /* 0x000fc4000f8e9610 */
[----:B------:R-:W3:Y:S02]  /*41e0*/  LDSM.16.MT88.4 R16, [R222+0x1e800] ;  /* 0x01e80000de10783b */ /* 0x000ee40000004200 */
[----:B--2---:R-:W-:Y:S01]  /*41f0*/  HMMA.16816.F32.BF16 R116, R12, R20, R116 ;  /* 0x000000140c74723c */ /* 0x004fe20000041874 */
[----:B------:R-:W-:-:S05]  /*4200*/  IMAD.WIDE.U32 R200, R200, -0x326172a9, RZ ;  /* 0xcd9e8d57c8c87825 */ /* 0x000fca00078e00ff */
[----:B------:R-:W-:Y:S02]  /*4210*/  LOP3.LUT R198, R201, UR17, R198, 0x96, !PT ;  /* 0x00000011c9c67c12 */ /* 0x000fe4000f8e96c6 */
[----:B-1----:R-:W-:Y:S01]  /*4220*/  HMMA.16816.F32.BF16 R108, R12, R4, R108 ;  /* 0x000000040c6c723c */ /* 0x002fe2000004186c */
[----:B------:R-:W-:Y:S02]  /*4230*/  LOP3.LUT R20, R195, UR15, R200, 0x96, !PT ;  /* 0x0000000fc3147c12 */ /* 0x000fe4000f8e96c8 */
[----:B------:R-:W-:-:S04]  /*4240*/  IMAD.WIDE.U32 R198, R198, -0x2daee0ad, RZ ;  /* 0xd2511f53c6c67825 */ /* 0x000fc800078e00ff */
[----:B------:R-:W-:Y:S01]  /*4250*/  IMAD.WIDE.U32 R20, R20, -0x2daee0ad, RZ ;  /* 0xd2511f5314147825 */ /* 0x000fe200078e00ff */
[----:B------:R-:W-:Y:S01]  /*4260*/  HMMA.16816.F32.BF16 R112, R12, R6, R112 ;  /* 0x000000060c70723c */ /* 0x000fe20000041870 */
[----:B------:R-:W1:Y:S01]  /*4270*/  LDSM.16.MT88.4 R4, [R221+0x1e800] ;  /* 0x01e80000dd04783b */ /* 0x000e620000004200 */
[----:B------:R-:W-:-:S05]  /*4280*/  LOP3.LUT R196, R199, UR14, R196, 0x96, !PT ;  /* 0x0000000ec7c47c12 */ /* 0x000fca000f8e96c4 */
[----:B------:R-:W-:Y:S01]  /*4290*/  IMAD.WIDE.U32 R196, R196, -0x326172a9, RZ ;  /* 0xcd9e8d57c4c47825 */ /* 0x000fe200078e00ff */
[C---:B----4-:R-:W-:Y:S08]  /*42a0*/  HMMA.16816.F32.BF16 R124, R12.reuse, R8, R124 ;  /* 0x000000080c7c723c */ /* 0x050ff0000004187c */
[C---:B------:R-:W-:Y:S01]  /*42b0*/  HMMA.16816.F32.BF16 R128, R12.reuse, R10, R128 ;  /* 0x0000000a0c80723c */ /* 0x040fe20000041880 */
[----:B------:R-:W2:Y:S07]  /*42c0*/  LDSM.16.MT88.4 R8, [R220+0x1e800] ;  /* 0x01e80000dc08783b */ /* 0x000eae0000004200 */
[C---:B------:R-:W-:Y:S07]  /*42d0*/  HMMA.16816.F32.BF16 R36, R12.reuse, R24, R36 ;  /* 0x000000180c24723c */ /* 0x040fee0000041824 */
[----:B------:R-:W-:Y:S01]  /*42e0*/  LOP3.LUT R24, R21, UR12, R198, 0x96, !PT ;  /* 0x0000000c15187c12 */ /* 0x000fe2000f8e96c6 */
[----:B------:R-:W-:Y:S04]  /*42f0*/  HMMA.16816.F32.BF16 R40, R12, R26, R40 ;  /* 0x0000001a0c28723c */ /* 0x000fe80000041828 */
[----:B------:R-:W-:-:S04]  /*4300*/  IMAD.WIDE.U32 R24, R24, -0x326172a9, RZ ;  /* 0xcd9e8d5718187825 */ /* 0x000fc800078e00ff */
[----:B------:R-:W-:Y:S01]  /*4310*/  HMMA.16816.F32.BF16 R120, R12, R22, R120 ;  /* 0x000000160c78723c */ /* 0x000fe20000041878 */
[----:B------:R-:W-:Y:S01]  /*4320*/  LOP3.LUT R26, R25, UR11, R196, 0x96, !PT ;  /* 0x0000000b191a7c12 */ /* 0x000fe2000f8e96c4 */
[----:B------:R-:W-:-:S04]  /*4330*/  FFMA.FTZ R196, R31, c[0x0][0x23c], -R30 ;  /* 0x00008f001fc47a23 */ /* 0x000fc8000001081e */
[----:B------:R-:W-:Y:S01]  /*4340*/  IMAD.WIDE.U32 R26, R26, -0x2daee0ad, RZ ;  /* 0xd2511f531a1a7825 */ /* 0x000fe200078e00ff */
[----:B------:R-:W-:Y:S01]  /*4350*/  LOP3.LUT R22, R197, UR13, R194, 0x96, !PT ;  /* 0x0000000dc5167c12 */ /* 0x000fe2000f8e96c2 */
[----:B---3--:R-:W-:Y:S01]  /*4360*/  HMMA.16816.F32.BF16 R132, R12, R16, R132 ;  /* 0x000000100c84723c */ /* 0x008fe20000041884 */
[----:B------:R-:W-:Y:S01]  /*4370*/  MUFU.EX2 R196, R196 ;  /* 0x000000c400c47308 */ /* 0x000fe20000000800 */
[----:B------:R-:W-:Y:S02]  /*4380*/  FFMA.FTZ R197, R29, c[0x0][0x23c], -R30 ;  /* 0x00008f001dc57a23 */ /* 0x000fe4000001081e */
[----:B------:R-:W-:-:S04]  /*4390*/  IMAD.WIDE.U32 R22, R22, -0x2daee0ad, RZ ;  /* 0xd2511f5316167825 */ /* 0x000fc800078e00ff */
[----:B-1----:R-:W-:Y:S01]  /*43a0*/  HMMA.16816.F32.BF16 R152, R12, R4, R152 ;  /* 0x000000040c98723c */ /* 0x002fe20000041898 */
[----:B------:R-:W-:Y:S01]  /*43b0*/  LOP3.LUT R16, R27, UR8, R22, 0x96, !PT ;  /* 0x000000081b107c12 */ /* 0x000fe2000f8e9616 */
[----:B------:R-:W-:Y:S01]  /*43c0*/  MUFU.EX2 R197, R197 ;  /* 0x000000c500c57308 */ /* 0x000fe20000000800 */
[----:B------:R-:W-:-:S05]  /*43d0*/  LOP3.LUT R194, R23, UR10, R20, 0x96, !PT ;  /* 0x0000000a17c27c12 */ /* 0x000fca000f8e9614 */
[----:B------:R-:W-:Y:S01]  /*43e0*/  HMMA.16816.F32.BF16 R140, R12, R6, R140 ;  /* 0x000000060c8c723c */ /* 0x000fe2000004188c */
[----:B------:R-:W1:Y:S01]  /*43f0*/  LDSM.16.MT88.4 R4, [R224+0x19000] ;  /* 0x01900000e004783b */ /* 0x000e620000004200 */
[----:B------:R-:W-:-:S05]  /*4400*/  IMAD.WIDE.U32 R194, R194, -0x326172a9, RZ ;  /* 0xcd9e8d57c2c27825 */ /* 0x000fca00078e00ff */
[----:B------:R-:W-:Y:S01]  /*4410*/  LOP3.LUT R24, R195, UR9, R24, 0x96, !PT ;  /* 0x00000009c3187c12 */ /* 0x000fe2000f8e9618 */
[----:B------:R-:W-:Y:S01]  /*4420*/  HMMA.16816.F32.BF16 R136, R12, R18, R136 ;  /* 0x000000120c88723c */ /* 0x000fe20000041888 */
[----:B------:R-:W-:Y:S02]  /*4430*/  FFMA.FTZ R195, R32, c[0x0][0x23c], -R30 ;  /* 0x00008f0020c37a23 */ /* 0x000fe4000001081e */
[----:B------:R-:W-:Y:S01]  /*4440*/  LDSM.16.MT88.4 R28, [R222+0x19800] ;  /* 0x01980000de1c783b */ /* 0x000fe20000004200 */
[----:B------:R-:W-:-:S03]  /*4450*/  IMAD.WIDE.U32 R24, R24, -0x2daee0ad, RZ ;  /* 0xd2511f5318187825 */ /* 0x000fc600078e00ff */
[----:B------:R-:W3:Y:S01]  /*4460*/  MUFU.EX2 R195, R195 ;  /* 0x000000c300c37308 */ /* 0x000ee20000000800 */
[----:B------:R-:W-:Y:S01]  /*4470*/  IMAD.WIDE.U32 R18, R16, -0x326172a9, RZ ;  /* 0xcd9e8d5710127825 */ /* 0x000fe200078e00ff */
[----:B--2---:R-:W-:Y:S01]  /*4480*/  HMMA.16816.F32.BF16 R148, R12, R8, R148 ;  /* 0x000000080c94723c */ /* 0x004fe20000041894 */
[----:B------:R-:W-:-:S03]  /*4490*/  LOP3.LUT R26, R25, UR18, R26, 0x96, !PT ;  /* 0x00000012191a7c12 */ /* 0x000fc6000f8e961a */
[C---:B------:R-:W-:Y:S02]  /*44a0*/  LOP3.LUT R16, R18.reuse, 0xffff, RZ, 0xc0, !PT ;  /* 0x0000ffff12107812 */ /* 0x040fe400078ec0ff */
[----:B------:R-:W-:Y:S01]  /*44b0*/  LOP3.LUT R20, R19, UR19, R194, 0x96, !PT ;  /* 0x0000001313147c12 */ /* 0x000fe2000f8e96c2 */
[----:B------:R-:W-:Y:S01]  /*44c0*/  FFMA.FTZ R194, R35, c[0x0][0x23c], -R34 ;  /* 0x00008f0023c27a23 */ /* 0x000fe20000010822 */
[----:B------:R-:W-:Y:S01]  /*44d0*/  LOP3.LUT R22, R18, 0xff, RZ, 0xc0, !PT ;  /* 0x000000ff12167812 */ /* 0x000fe200078ec0ff */
[----:B------:R-:W-:Y:S01]  /*44e0*/  HMMA.16816.F32.BF16 R144, R12, R10, R144 ;  /* 0x0000000a0c90723c */ /* 0x000fe20000041890 */
[--C-:B------:R-:W-:Y:S01]  /*44f0*/  SHF.R.U32.HI R17, RZ, 0x10, R18.reuse ;  /* 0x00000010ff117819 */ /* 0x100fe20000011612 */
[----:B------:R-:W2:Y:S01]  /*4500*/  LDSM.16.MT88.4 R12, [R221+0x19000] ;  /* 0x01900000dd0c783b */ /* 0x000ea20000004200 */
[----:B------:R-:W-:Y:S01]  /*4510*/  SHF.R.U32.HI R21, RZ, 0x18, R18 ;  /* 0x00000018ff157819 */ /* 0x000fe20000011612 */
[----:B------:R-:W4:Y:S01]  /*4520*/  MUFU.EX2 R194, R194 ;  /* 0x000000c200c27308 */ /* 0x000f220000000800 */
[----:B------:R-:W-:Y:S01]  /*4530*/  SHF.R.U32.HI R18, RZ, 0x8, R16 ;  /* 0x00000008ff127819 */ /* 0x000fe20000011610 */
[----:B------:R-:W-:Y:S01]  /*4540*/  LDSM.16.MT88.4 R32, [R224+0x19800] ;  /* 0x01980000e020783b */ /* 0x000fe20000004200 */
[----:B------:R-:W-:-:S02]  /*4550*/  LOP3.LUT R16, R20, 0xffff, RZ, 0xc0, !PT ;  /* 0x0000ffff14107812 */ /* 0x000fc400078ec0ff */
[----:B------:R-:W-:Y:S02]  /*4560*/  SHF.R.U32.HI R9, RZ, 0x10, R20 ;  /* 0x00000010ff097819 */ /* 0x000fe40000011614 */
[----:B------:R-:W-:Y:S02]  /*4570*/  LOP3.LUT R23, R20, 0xff, RZ, 0xc0, !PT ;  /* 0x000000ff14177812 */ /* 0x000fe400078ec0ff */
[----:B------:R-:W-:Y:S02]  /*4580*/  LOP3.LUT R17, R17, 0xff, RZ, 0xc0, !PT ;  /* 0x000000ff11117812 */ /* 0x000fe400078ec0ff */
[----:B------:R-:W-:Y:S02]  /*4590*/  SHF.R.U32.HI R16, RZ, 0x8, R16 ;  /* 0x00000008ff107819 */ /* 0x000fe40000011610 */
[----:B------:R-:W-:Y:S02]  /*45a0*/  SHF.R.U32.HI R20, RZ, 0x18, R20 ;  /* 0x00000018ff147819 */ /* 0x000fe40000011614 */
[----:B------:R-:W-:-:S02]  /*45b0*/  LOP3.LUT R9, R9, 0xff, RZ, 0xc0, !PT ;  /* 0x000000ff09097812 */ /* 0x000fc400078ec0ff */
[----:B------:R-:W-:Y:S02]  /*45c0*/  PRMT R22, R22, 0x5410, R18 ;  /* 0x0000541016167816 */ /* 0x000fe40000000012 */
[----:B------:R-:W-:Y:S02]  /*45d0*/  PRMT R21, R17, 0x5410, R21 ;  /* 0x0000541011157816 */ /* 0x000fe40000000015 */
[----:B------:R-:W-:Y:S01]  /*45e0*/  PRMT R23, R23, 0x5410, R16 ;  /* 0x0000541017177816 */ /* 0x000fe20000000010 */
[--C-:B------:R-:W-:Y:S01]  /*45f0*/  HSET2.LE.AND R10, R22, R185.reuse, PT ;  /* 0x000000b9160a7233 */ /* 0x100fe20003803000 */
[----:B------:R-:W-:Y:S01]  /*4600*/  PRMT R9, R9, 0x5410, R20 ;  /* 0x0000541009097816 */ /* 0x000fe20000000014 */
[----:B------:R-:W2:Y:S01]  /*4610*/  LDSM.16.MT88.4 R16, [R222+0x19000] ;  /* 0x01900000de10783b */ /* 0x000ea20000004200 */
[--C-:B------:R-:W-:Y:S01]  /*4620*/  HSET2.LE.AND R11, R21, R185.reuse, PT ;  /* 0x000000b9150b7233 */ /* 0x100fe20003803000 */
[----:B------:R-:W-:Y:S01]  /*4630*/  F2FP.BF16.PACK_AB R22, R190, R188 ;  /* 0x000000bcbe16723e */ /* 0x000fe200000010ff */
[--C-:B------:R-:W-:Y:S01]  /*4640*/  HSET2.LE.AND R8, R23, R185.reuse, PT ;  /* 0x000000b917087233 */ /* 0x100fe20003803000 */
[----:B------:R-:W-:Y:S01]  /*4650*/  F2FP.BF16.PACK_AB R23, R184, R183 ;  /* 0x000000b7b817723e */ /* 0x000fe200000010ff */
[----:B------:R-:W-:Y:S01]  /*4660*/  HSET2.LE.AND R9, R9, R185, PT ;  /* 0x000000b909097233 */ /* 0x000fe20003803000 */
[----:B------:R-:W-:Y:S01]  /*4670*/  F2FP.BF16.PACK_AB R21, R187, R186 ;  /* 0x000000babb15723e */ /* 0x000fe200000010ff */
[----:B------:R-:W-:Y:S01]  /*4680*/  FADD.FTZ R183, R183, R171 ;  /* 0x000000abb7b77221 */ /* 0x000fe20000010000 */
[----:B-----5:R-:W-:Y:S01]  /*4690*/  F2FP.BF16.PACK_AB R20, R192, R189 ;  /* 0x000000bdc014723e */ /* 0x020fe200000010ff */
[----:B------:R-:W-:Y:S01]  /*46a0*/  FADD.FTZ R188, R188, R169 ;  /* 0x000000a9bcbc7221 */ /* 0x000fe20000010000 */
[----:B------:R-:W-:Y:S01]  /*46b0*/  LOP3.LUT R8, R8, R23, RZ, 0xc0, !PT ;  /* 0x0000001708087212 */ /* 0x000fe200078ec0ff */
[----:B------:R-:W-:Y:S01]  /*46c0*/  FADD.FTZ R183, R184, R183 ;  /* 0x000000b7b8b77221 */ /* 0x000fe20000010000 */
[----:B------:R-:W-:Y:S01]  /*46d0*/  LOP3.LUT R9, R9, R22, RZ, 0xc0, !PT ;  /* 0x0000001609097212 */ /* 0x000fe200078ec0ff */
[----:B------:R-:W-:Y:S01]  /*46e0*/  FADD.FTZ R188, R190, R188 ;  /* 0x000000bcbebc7221 */ /* 0x000fe20000010000 */
[----:B------:R-:W-:Y:S01]  /*46f0*/  LOP3.LUT R10, R10, R21, RZ, 0xc0, !PT ;  /* 0x000000150a0a7212 */ /* 0x000fe200078ec0ff */
[----:B------:R-:W-:Y:S01]  /*4700*/  FADD.FTZ R186, R186, R183 ;  /* 0x000000b7baba7221 */ /* 0x000fe20000010000 */
[----:B------:R-:W-:Y:S01]  /*4710*/  LOP3.LUT R11, R11, R20, RZ, 0xc0, !PT ;  /* 0x000000140b0b7212 */ /* 0x000fe200078ec0ff */
[----:B------:R-:W-:Y:S01]  /*4720*/  FADD.FTZ R189, R189, R188 ;  /* 0x000000bcbdbd7221 */ /* 0x000fe20000010000 */
[----:B------:R-:W5:Y:S01]  /*4730*/  LDSM.16.MT88.4 R20, [R220+0x19000] ;  /* 0x01900000dc14783b */ /* 0x000f620000004200 */
[----:B------:R-:W-:-:S02]  /*4740*/  FADD.FTZ R186, R187, R186 ;  /* 0x000000babbba7221 */ /* 0x000fc40000010000 */
[----:B------:R-:W-:Y:S02]  /*4750*/  FADD.FTZ R189, R192, R189 ;  /* 0x000000bdc0bd7221 */ /* 0x000fe40000010000 */
[C---:B-1----:R-:W-:Y:S01]  /*4760*/  HMMA.16816.F32.BF16 R160, R8.reuse, R4, R160 ;  /* 0x0000000408a0723c */ /* 0x042fe200000418a0 */
[----:B------:R-:W-:Y:S02]  /*4770*/  FADD.FTZ R186, R193, R186 ;  /* 0x000000bac1ba7221 */ /* 0x000fe40000010000 */
[----:B---3--:R-:W-:Y:S02]  /*4780*/  FADD.FTZ R189, R195, R189 ;  /* 0x000000bdc3bd7221 */ /* 0x008fe40000010000 */
[----:B------:R-:W-:Y:S02]  /*4790*/  FADD.FTZ R186, R191, R186 ;  /* 0x000000babfba7221 */ /* 0x000fe40000010000 */
[----:B------:R-:W-:Y:S01]  /*47a0*/  FADD.FTZ R189, R196, R189 ;  /* 0x000000bdc4bd7221 */ /* 0x000fe20000010000 */
[----:B------:R-:W-:Y:S01]  /*47b0*/  HMMA.16816.F32.BF16 R156, R8, R6, R156 ;  /* 0x00000006089c723c */ /* 0x000fe2000004189c */
[----:B------:R-:W1:Y:S01]  /*47c0*/  LDSM.16.MT88.4 R4, [R224+0x1b000] ;  /* 0x01b00000e004783b */ /* 0x000e620000004200 */
[----:B----4-:R-:W-:-:S02]  /*47d0*/  FADD.FTZ R186, R194, R186 ;  /* 0x000000bac2ba7221 */ /* 0x010fc40000010000 */
[----:B------:R-:W-:-:S04]  /*47e0*/  FADD.FTZ R189, R197, R189 ;  /* 0x000000bdc5bd7221 */ /* 0x000fc80000010000 */
[C---:B--2---:R-:W-:Y:S08]  /*47f0*/  HMMA.16816.F32.BF16 R44, R8.reuse, R12, R44 ;  /* 0x0000000c082c723c */ /* 0x044ff0000004182c */
[C---:B------:R-:W-:Y:S08]  /*4800*/  HMMA.16816.F32.BF16 R36, R8.reuse, R16, R36 ;  /* 0x000000100824723c */ /* 0x040ff00000041824 */
[C---:B------:R-:W-:Y:S01]  /*4810*/  HMMA.16816.F32.BF16 R40, R8.reuse, R18, R40 ;  /* 0x000000120828723c */ /* 0x040fe20000041828 */
[----:B------:R-:W2:Y:S07]  /*4820*/  LDSM.16.MT88.4 R16, [R222+0x1b000] ;  /* 0x01b00000de10783b */ /* 0x000eae0000004200 */
[C---:B------:R-:W-:Y:S01]  /*4830*/  HMMA.16816.F32.BF16 R48, R8.reuse, R14, R48 ;  /* 0x0000000e0830723c */ /* 0x040fe20000041830 */
[----:B------:R-:W3:Y:S07]  /*4840*/  LDSM.16.MT88.4 R12, [R221+0x1b000] ;  /* 0x01b00000dd0c783b */ /* 0x000eee0000004200 */
[C---:B-----5:R-:W-:Y:S08]  /*4850*/  HMMA.16816.F32.BF16 R52, R8.reuse, R20, R52 ;  /* 0x000000140834723c */ /* 0x060ff00000041834 */
[C---:B-1----:R-:W-:Y:S08]  /*4860*/  HMMA.16816.F32.BF16 R60, R8.reuse, R4, R60 ;  /* 0x00000004083c723c */ /* 0x042ff0000004183c */
[C---:B------:R-:W-:Y:S01]  /*4870*/  HMMA.16816.F32.BF16 R64, R8.reuse, R6, R64 ;  /* 0x000000060840723c */ /* 0x040fe20000041840 */
[----:B------:R-:W1:Y:S07]  /*4880*/  LDSM.16.MT88.4 R4, [R224+0x1d000] ;  /* 0x01d00000e004783b */ /* 0x000e6e0000004200 */
        /* <DEDUP_REMOVED lines=20> */
[C---:B-1----:R-:W-:Y:S08]  /*49d0*/  HMMA.16816.F32.BF16 R124, R8.reuse, R4, R124 ;  /* 0x00000004087c723c */ /* 0x042ff0000004187c */
[C---:B------:R-:W-:Y:S01]  /*49e0*/  HMMA.16816.F32.BF16 R128, R8.reuse, R6, R128 ;  /* 0x000000060880723c */ /* 0x040fe20000041880 */
[----:B------:R-:W1:Y:S07]  /*49f0*/  LDSM.16.MT88.4 R4, [R220+0x1f000] ;  /* 0x01f00000dc04783b */ /* 0x000e6e0000004200 */
[C---:B--2---:R-:W-:Y:S07]  /*4a00*/  HMMA.16816.F32.BF16 R136, R8.reuse, R18, R136 ;  /* 0x000000120888723c */ /* 0x044fee0000041888 */
[----:B------:R-:W-:Y:S01]  /*4a10*/  LOP3.LUT R18, R26, 0xffff, RZ, 0xc0, !PT ;  /* 0x0000ffff1a127812 */ /* 0x000fe200078ec0ff */
[----:B------:R-:W-:Y:S01]  /*4a20*/  HMMA.16816.F32.BF16 R132, R8, R16, R132 ;  /* 0x000000100884723c */ /* 0x000fe20000041884 */
[----:B------:R-:W-:-:S02]  /*4a30*/  SHF.R.U32.HI R19, RZ, 0x10, R26 ;  /* 0x00000010ff137819 */ /* 0x000fc4000001161a */
[----:B------:R-:W-:Y:S02]  /*4a40*/  SHF.R.U32.HI R18, RZ, 0x8, R18 ;  /* 0x00000008ff127819 */ /* 0x000fe40000011612 */
[----:B------:R-:W-:Y:S02]  /*4a50*/  LOP3.LUT R19, R19, 0xff, RZ, 0xc0, !PT ;  /* 0x000000ff13137812 */ /* 0x000fe400078ec0ff */
[--C-:B------:R-:W-:Y:S01]  /*4a60*/  SHF.R.U32.HI R17, RZ, 0x10, R24.reuse ;  /* 0x00000010ff117819 */ /* 0x100fe20000011618 */
[----:B---3--:R-:W-:Y:S01]  /*4a70*/  HMMA.16816.F32.BF16 R140, R8, R14, R140 ;  /* 0x0000000e088c723c */ /* 0x008fe2000004188c */
[----:B------:R-:W-:-:S06]  /*4a80*/  SHF.R.U32.HI R16, RZ, 0x18, R24 ;  /* 0x00000018ff107819 */ /* 0x000fcc0000011618 */
[----:B------:R-:W-:Y:S01]  /*4a90*/  LOP3.LUT R15, R26, 0xff, RZ, 0xc0, !PT ;  /* 0x000000ff1a0f7812 */ /* 0x000fe200078ec0ff */
[C---:B------:R-:W-:Y:S01]  /*4aa0*/  HMMA.16816.F32.BF16 R152, R8.reuse, R12, R152 ;  /* 0x0000000c0898723c */ /* 0x040fe20000041898 */
[----:B------:R-:W-:Y:S02]  /*4ab0*/  SHF.R.U32.HI R14, RZ, 0x18, R26 ;  /* 0x00000018ff0e7819 */ /* 0x000fe4000001161a */
[----:B------:R-:W-:Y:S02]  /*4ac0*/  PRMT R15, R15, 0x5410, R18 ;  /* 0x000054100f0f7816 */ /* 0x000fe40000000012 */
[----:B------:R-:W-:Y:S02]  /*4ad0*/  PRMT R14, R19, 0x5410, R14 ;  /* 0x00005410130e7816 */ /* 0x000fe4000000000e */
[C---:B------:R-:W-:Y:S01]  /*4ae0*/  LOP3.LUT R13, R24.reuse, 0xffff, RZ, 0xc0, !PT ;  /* 0x0000ffff180d7812 */ /* 0x040fe200078ec0ff */
[----:B----4-:R-:W-:Y:S01]  /*4af0*/  HMMA.16816.F32.BF16 R116, R8, R20, R116 ;  /* 0x000000140874723c */ /* 0x010fe20000041874 */
[----:B------:R-:W-:-:S02]  /*4b00*/  LOP3.LUT R12, R24, 0xff, RZ, 0xc0, !PT ;  /* 0x000000ff180c7812 */ /* 0x000fc400078ec0ff */
[----:B------:R-:W-:Y:S04]  /*4b10*/  LDSM.16.MT88.4 R24, [R221+0x19800] ;  /* 0x01980000dd18783b */ /* 0x000fe80000004200 */
[----:B------:R-:W-:Y:S01]  /*4b20*/  SHF.R.U32.HI R20, RZ, 0x8, R13 ;  /* 0x00000008ff147819 */ /* 0x000fe2000001160d */
[----:B-1----:R-:W-:Y:S01]  /*4b30*/  HMMA.16816.F32.BF16 R148, R8, R4, R148 ;  /* 0x000000040894723c */ /* 0x002fe20000041894 */
[----:B------:R-:W-:Y:S02]  /*4b40*/  LOP3.LUT R13, R17, 0xff, RZ, 0xc0, !PT ;  /* 0x000000ff110d7812 */ /* 0x000fe400078ec0ff */
[----:B------:R-:W-:Y:S02]  /*4b50*/  PRMT R12, R12, 0x5410, R20 ;  /* 0x000054100c0c7816 */ /* 0x000fe40000000014 */
[----:B------:R-:W-:-:S02]  /*4b60*/  PRMT R13, R13, 0x5410, R16 ;  /* 0x000054100d0d7816 */ /* 0x000fc40000000010 */
[--C-:B------:R-:W-:Y:S01]  /*4b70*/  HSET2.LE.AND R4, R15, R185.reuse, PT ;  /* 0x000000b90f047233 */ /* 0x100fe20003803000 */
[----:B------:R-:W-:Y:S01]  /*4b80*/  F2FP.BF16.PACK_AB R15, R191, R193 ;  /* 0x000000c1bf0f723e */ /* 0x000fe200000010ff */
[--C-:B------:R-:W-:Y:S01]  /*4b90*/  HSET2.LE.AND R5, R14, R185.reuse, PT ;  /* 0x000000b90e057233 */ /* 0x100fe20003803000 */
[----:B------:R-:W-:Y:S01]  /*4ba0*/  F2FP.BF16.PACK_AB R14, R196, R195 ;  /* 0x000000c3c40e723e */ /* 0x000fe200000010ff */
[--C-:B------:R-:W-:Y:S01]  /*4bb0*/  HSET2.LE.AND R16, R12, R185.reuse, PT ;  /* 0x000000b90c107233 */ /* 0x100fe20003803000 */
[----:B------:R-:W-:Y:S01]  /*4bc0*/  HMMA.16816.F32.BF16 R120, R8, R22, R120 ;  /* 0x000000160878723c */ /* 0x000fe20000041878 */
[----:B------:R-:W-:Y:S01]  /*4bd0*/  HSET2.LE.AND R185, R13, R185, PT ;  /* 0x000000b90db97233 */ /* 0x000fe20003803000 */
[----:B------:R-:W-:Y:S01]  /*4be0*/  LOP3.LUT R4, R4, R15, RZ, 0xc0, !PT ;  /* 0x0000000f04047212 */ /* 0x000fe200078ec0ff */
[----:B------:R-:W-:Y:S01]  /*4bf0*/  LDSM.16.MT88.4 R20, [R220+0x19800] ;  /* 0x01980000dc14783b */ /* 0x000fe20000004200 */
[----:B------:R-:W-:-:S03]  /*4c00*/  LOP3.LUT R5, R5, R14, RZ, 0xc0, !PT ;  /* 0x0000000e05057212 */ /* 0x000fc600078ec0ff */
[----:B------:R-:W1:Y:S01]  /*4c10*/  LDSM.16.MT88.4 R12, [R224+0x1b800] ;  /* 0x01b80000e00c783b */ /* 0x000e620000004200 */
[----:B------:R-:W-:Y:S03]  /*4c20*/  HMMA.16816.F32.BF16 R144, R8, R6, R144 ;  /* 0x000000060890723c */ /* 0x000fe60000041890 */
[----:B------:R-:W2:Y:S04]  /*4c30*/  LDSM.16.MT88.4 R8, [R221+0x1b800] ;  /* 0x01b80000dd08783b */ /* 0x000ea80000004200 */
[C---:B------:R-:W-:Y:S01]  /*4c40*/  F2FP.BF16.PACK_AB R6, R246.reuse, R194 ;  /* 0x000000c2f606723e */ /* 0x040fe200000010ff */
[----:B------:R-:W-:Y:S01]  /*4c50*/  FADD.FTZ R246, R246, R186 ;  /* 0x000000baf6f67221 */ /* 0x000fe20000010000 */
[C---:B------:R-:W-:Y:S01]  /*4c60*/  F2FP.BF16.PACK_AB R7, R245.reuse, R197 ;  /* 0x000000c5f507723e */ /* 0x040fe200000010ff */
[----:B------:R-:W-:Y:S01]  /*4c70*/  FADD.FTZ R245, R245, R189 ;  /* 0x000000bdf5f57221 */ /* 0x000fe20000010000 */
[----:B------:R-:W-:-:S02]  /*4c80*/  LOP3.LUT R6, R16, R6, RZ, 0xc0, !PT ;  /* 0x0000000610067212 */ /* 0x000fc400078ec0ff */
[----:B------:R-:W-:Y:S01]  /*4c90*/  LOP3.LUT R7, R185, R7, RZ, 0xc0, !PT ;  /* 0x00000007b9077212 */ /* 0x000fe200078ec0ff */
[----:B------:R-:W3:Y:S06]  /*4ca0*/  LDSM.16.MT88.4 R16, [R222+0x1b800] ;  /* 0x01b80000de10783b */ /* 0x000eec0000004200 */
[C---:B------:R-:W-:Y:S08]  /*4cb0*/  HMMA.16816.F32.BF16 R160, R4.reuse, R32, R160 ;  /* 0x0000002004a0723c */ /* 0x040ff000000418a0 */
[C---:B------:R-:W-:Y:S01]  /*4cc0*/  HMMA.16816.F32.BF16 R156, R4.reuse, R34, R156 ;  /* 0x00000022049c723c */ /* 0x040fe2000004189c */
[----:B------:R-:W-:Y:S07]  /*4cd0*/  LDSM.16.MT88.4 R32, [R220+0x1b800] ;  /* 0x01b80000dc20783b */ /* 0x000fee0000004200 */
        /* <DEDUP_REMOVED lines=39> */
[----:B------:R-:W-:Y:S01]  /*4f50*/  IMAD.WIDE.U32 R4, R165, -0x2daee0ad, RZ ;  /* 0xd2511f53a5047825 */ /* 0x000fe200078e00ff */
[----:B------:R-:W-:Y:S01]  /*4f60*/  MOV R0, R3 ;  /* 0x0000000300007202 */ /* 0x000fe20000000f00 */
[----:B------:R-:W-:Y:S01]  /*4f70*/  ULDC.64 UR4, c[0x0][0x1a0] ;  /* 0x0000680000047ab9 */ /* 0x000fe20000000a00 */
[----:B------:R-:W-:Y:S01]  /*4f80*/  MOV R2, R164 ;  /* 0x000000a400027202 */ /* 0x000fe20000000f00 */
[----:B------:R-:W-:Y:S01]  /*4f90*/  IMAD.WIDE.U32 R250, R168, -0x326172a9, RZ ;  /* 0xcd9e8d57a8fa7825 */ /* 0x000fe200078e00ff */
[----:B------:R1:W-:Y:S01]  /*4fa0*/  STL.64 [R1], R4 ;  /* 0x0000000401007387 */ /* 0x0003e20000100a00 */
[----:B------:R-:W-:Y:S01]  /*4fb0*/  PRMT R244, R166, 0x7054, R166 ;  /* 0x00007054a6f47816 */ /* 0x000fe200000000a6 */
[----:B------:R-:W-:-:S02]  /*4fc0*/  ULEA.HI.SX32 UR24, UR24, 0xfffffffe, 0x1a ;  /* 0xfffffffe18187891 */ /* 0x000fc4000f8fd23f */
[----:B------:R-:W-:Y:S01]  /*4fd0*/  LOP3.LUT R248, R251, R167, RZ, 0x3c, !PT ;  /* 0x000000a7fbf87212 */ /* 0x000fe200078e3cff */
[----:B------:R-:W-:Y:S02]  /*4fe0*/  USHF.L.U64.HI UR26, UR4, 0x6, UR5 ;  /* 0x00000006041a7899 */ /* 0x000fe40008010205 */
[----:B------:R-:W-:Y:S02]  /*4ff0*/  USHF.L.U32 UR30, UR4, 0x6, URZ ;  /* 0x00000006041e7899 */ /* 0x000fe4000800063f */
[----:B------:R-:W-:Y:S01]  /*5000*/  IMAD.WIDE.U32 R248, R248, -0x2daee0ad, RZ ;  /* 0xd2511f53f8f87825 */ /* 0x000fe200078e00ff */
[----:B------:R-:W-:Y:S01]  /*5010*/  ULDC.64 UR6, c[0x0][0x1a0] ;  /* 0x0000680000067ab9 */ /* 0x000fe20000000a00 */
[----:B------:R-:W-:Y:S05]  /*5020*/  BRA `(.L_x_1403) ;  /* 0x000001d000007947 */ /* 0x000fea0003800000 */
.L_x_1405:
        /* <DEDUP_REMOVED lines=29> */
.L_x_1403:
        /* <DEDUP_REMOVED lines=10> */
[----:B-1----:R-:W-:Y:S04]  /*52a0*/  LEA R4, P0, R8, R234, 0x6 ;  /* 0x000000ea08047211 */ /* 0x002fe800078030ff */
[----:B------:R-:W-:Y:S02]  /*52b0*/  LEA R6, P1, R4, c[0x0][0x170], 0x1 ;  /* 0x00005c0004067a11 */ /* 0x000fe400078208ff */
        /* <DEDUP_REMOVED lines=17> */
[----:B------:R-:W-:Y:S04]  /*53d0*/  LDSM.16.M88.4 R16, [R229+0x10800] ;  /* 0x01080000e510783b */ /* 0x000fe80000000200 */
[----:B------:R-:W-:Y:S04]  /*53e0*/  LDSM.16.M88.4 R24, [R229+0x11000] ;  /* 0x01100000e518783b */ /* 0x000fe80000000200 */
[----:B------:R-:W-:Y:S04]  /*53f0*/  LDSM.16.M88.4 R164, [R229+0x11800] ;  /* 0x01180000e5a4783b */ /* 0x000fe80000000200 */
[----:B------:R-:W0:Y:S04]  /*5400*/  LDGDEPBAR ;  /* 0x00000000000079af */ /* 0x000e280000000000 */
[----:B------:R-:W-:Y:S04]  /*5410*/  LDSM.16.M88.4 R168, [R228] ;  /* 0x00000000e4a8783b */ /* 0x000fe80000000200 */
[----:B--2---:R-:W1:Y:S04]  /*5420*/  LDSM.16.M88.4 R8, [R229+0x10000] ;  /* 0x01000000e508783b */ /* 0x004e680000000200 */
[----:B------:R-:W2:Y:S04]  /*5430*/  LDSM.16.M88.4 R172, [R227] ;  /* 0x00000000e3ac783b */ /* 0x000ea80000000200 */
[----:B------:R-:W3:Y:S04]  /*5440*/  LDSM.16.M88.4 R176, [R219] ;  /* 0x00000000dbb0783b */ /* 0x000ee80000000200 */
[----:B------:R-:W4:Y:S04]  /*5450*/  LDSM.16.M88.4 R180, [R218] ;  /* 0x00000000dab4783b */ /* 0x000f280000000200 */
[----:B------:R-:W5:Y:S04]  /*5460*/  LDSM.16.M88.4 R184, [R217] ;  /* 0x00000000d9b8783b */ /* 0x000f680000000200 */
        /* <DEDUP_REMOVED lines=13> */
[C---:B--2---:R-:W-:Y:S08]  /*5540*/  HMMA.16816.F32.BF16 R4, R168.reuse, R172, R4 ;  /* 0x000000aca804723c */ /* 0x044ff00000041804 */
[C---:B------:R-:W-:Y:S01]  /*5550*/  HMMA.16816.F32.BF16 R8, R168.reuse, R174, R8 ;  /* 0x000000aea808723c */ /* 0x040fe20000041808 */
[----:B------:R-:W-:Y:S07]  /*5560*/  LDSM.16.M88.4 R172, [R225] ;  /* 0x00000000e1ac783b */ /* 0x000fee0000000200 */
[C---:B---3--:R-:W-:Y:S08]  /*5570*/  HMMA.16816.F32.BF16 R12, R168.reuse, R176, R12 ;  /* 0x000000b0a80c723c */ /* 0x048ff0000004180c */
[C---:B------:R-:W-:Y:S01]  /*5580*/  HMMA.16816.F32.BF16 R16, R168.reuse, R178, R16 ;  /* 0x000000b2a810723c */ /* 0x040fe20000041810 */
[----:B------:R-:W2:Y:S07]  /*5590*/  LDSM.16.M88.4 R176, [R216] ;  /* 0x00000000d8b0783b */ /* 0x000eae0000000200 */
[C---:B----4-:R-:W-:Y:S08]  /*55a0*/  HMMA.16816.F32.BF16 R20, R168.reuse, R180, R20 ;  /* 0x000000b4a814723c */ /* 0x050ff00000041814 */
[C---:B------:R-:W-:Y:S01]  /*55b0*/  HMMA.16816.F32.BF16 R24, R168.reuse, R182, R24 ;  /* 0x000000b6a818723c */ /* 0x040fe20000041818 */
[----:B------:R-:W3:Y:S07]  /*55c0*/  LDSM.16.M88.4 R180, [R216+0x800] ;  /* 0x00080000d8b4783b */ /* 0x000eee0000000200 */
[C---:B-----5:R-:W-:Y:S08]  /*55d0*/  HMMA.16816.F32.BF16 R28, R168.reuse, R184, R28 ;  /* 0x000000b8a81c723c */ /* 0x060ff0000004181c */
[----:B------:R-:W-:Y:S01]  /*55e0*/  HMMA.16816.F32.BF16 R32, R168, R186, R32 ;  /* 0x000000baa820723c */ /* 0x000fe20000041820 */
[----:B------:R-:W4:Y:S04]  /*55f0*/  LDSM.16.M88.4 R168, [R216+0x1000] ;  /* 0x00100000d8a8783b */ /* 0x000f280000000200 */
[----:B------:R-:W5:Y:S03]  /*5600*/  LDSM.16.M88.4 R184, [R216+0x1800] ;  /* 0x00180000d8b8783b */ /* 0x000f660000000200 */
        /* <DEDUP_REMOVED lines=16> */
[C---:B---3--:R-:W-:Y:S08]  /*5710*/  HMMA.16816.F32.BF16 R12, R172.reuse, R180, R12 ;  /* 0x000000b4ac0c723c */ /* 0x048ff0000004180c */
[C---:B------:R-:W-:Y:S01]  /*5720*/  HMMA.16816.F32.BF16 R16, R172.reuse, R182, R16 ;  /* 0x000000b6ac10723c */ /* 0x040fe20000041810 */
[----:B------:R-:W-:Y:S07]  /*5730*/  LDSM.16.M88.4 R180, [R214] ;  /* 0x00000000d6b4783b */ /* 0x000fee0000000200 */
[C---:B----4-:R-:W-:Y:S08]  /*5740*/  HMMA.16816.F32.BF16 R20, R172.reuse, R168, R20 ;  /* 0x000000a8ac14723c */ /* 0x050ff00000041814 */
[C---:B------:R-:W-:Y:S01]  /*5750*/  HMMA.16816.F32.BF16 R24, R172.reuse, R170, R24 ;  /* 0x000000aaac18723c */ /* 0x040fe20000041818 */
[----:B------:R-:W2:Y:S07]  /*5760*/  LDSM.16.M88.4 R168, [R228+0x4000] ;  /* 0x00400000e4a8783b */ /* 0x000eae0000000200 */
[C---:B-----5:R-:W-:Y:S08]  /*5770*/  HMMA.16816.F32.BF16 R28, R172.reuse, R184, R28 ;  /* 0x000000b8ac1c723c */ /* 0x060ff0000004181c */
        /* <DEDUP_REMOVED lines=139> */
[C---:B-----5:R-:W-:Y:S08]  /*6030*/  HMMA.16816.F32.BF16 R20, R188.reuse, R164, R20 ;  /* 0x000000a4bc14723c */ /* 0x060ff00000041814 */
        /* <DEDUP_REMOVED lines=12> */
.L_x_1404:
[----:B------:R2:W-:Y:S01]  /*6100*/  STL.64 [R1+0x8], R204 ;  /* 0x000008cc01007387 */ /* 0x0005e20000100a00 */
[----:B------:R-:W-:Y:S01]  /*6110*/  FMNMX.FTZ R164, R4, R2, !PT ;  /* 0x0000000204a47209 */ /* 0x000fe20007810000 */
[----:B------:R-:W-:Y:S01]  /*6120*/  USHF.L.U32 UR4, UR24, 0x1, URZ ;  /* 0x0000000118047899 */ /* 0x000fe2000800063f */
[----:B------:R-:W-:Y:S01]  /*6130*/  FMNMX.FTZ R3, R6, R0, !PT ;  /* 0x0000000006037209 */ /* 0x000fe20007810000 */
[----:B------:R-:W-:Y:S01]  /*6140*/  UIADD3 UR24, UR24, -0x1, URZ ;  /* 0xffffffff18187890 */ /* 0x000fe2000fffe03f */
        /* <DEDUP_REMOVED lines=12> */
[----:B------:R-:W-:Y:S01]  /*6210*/  FMNMX.FTZ R164, R16, R164, !PT ;  /* 0x000000a410a47209 */ /* 0x000fe20007810000 */
[----:B--2---:R-:W2:Y:S01]  /*6220*/  LDL.64 R204, [R1] ;  /* 0x0000000001cc7983 */ /* 0x004ea20000100a00 */
        /* <DEDUP_REMOVED lines=19> */
[----:B-1----:R-:W1:Y:S08]  /*6360*/  SHFL.BFLY PT, R166, R164, 0x2, 0x1f ;  /* 0x0c401f00a4a67f89 */ /* 0x002e7000000e0000 */
[----:B------:R-:W3:Y:S01]  /*6370*/  SHFL.BFLY PT, R165, R3, 0x2, 0x1f ;  /* 0x0c401f0003a57f89 */ /* 0x000ee200000e0000 */
[----:B--2---:R-:W-:Y:S02]  /*6380*/  LOP3.LUT R202, R249, UR16, R204, 0x96, !PT ;  /* 0x00000010f9ca7c12 */ /* 0x004fe4000f8e96cc */
[----:B-1----:R-:W-:Y:S02]  /*6390*/  FMNMX.FTZ R166, R164, R166, !PT ;  /* 0x000000a6a4a67209 */ /* 0x002fe40007810000 */
[----:B---3--:R-:W-:Y:S01]  /*63a0*/  FMNMX.FTZ R165, R3, R165, !PT ;  /* 0x000000a503a57209 */ /* 0x008fe20007810000 */
[----:B------:R-:W-:Y:S02]  /*63b0*/  IMAD.WIDE.U32 R202, R202, -0x326172a9, RZ ;  /* 0xcd9e8d57caca7825 */ /* 0x000fe400078e00ff */
[----:B------:R-:W1:Y:S08]  /*63c0*/  SHFL.BFLY PT, R164, R166, 0x1, 0x1f ;  /* 0x0c201f00a6a47f89 */ /* 0x000e7000000e0000 */
[----:B------:R-:W2:Y:S01]  /*63d0*/  SHFL.BFLY PT, R3, R165, 0x1, 0x1f ;  /* 0x0c201f00a5037f89 */ /* 0x000ea200000e0000 */
[----:B-1----:R-:W-:Y:S02]  /*63e0*/  FMNMX.FTZ R164, R166, R164, !PT ;  /* 0x000000a4a6a47209 */ /* 0x002fe40007810000 */
[----:B------:R-:W-:Y:S01]  /*63f0*/  MOV R166, UR4 ;  /* 0x0000000400a67c02 */ /* 0x000fe20008000f00 */
[----:B------:R-:W-:Y:S01]  /*6400*/  UIADD3 UR4, UR4, 0x1, URZ ;  /* 0x0000000104047890 */ /* 0x000fe2000fffe03f */
[C---:B------:R-:W-:Y:S01]  /*6410*/  FSETP.NEU.FTZ.AND P1, PT, R164.reuse, -INF , PT ;  /* 0xff800000a400780b */ /* 0x040fe20003f3d000 */
[C---:B------:R-:W-:Y:S02]  /*6420*/  FMUL.FTZ R192, R164.reuse, c[0x0][0x23c] ;  /* 0x00008f00a4c07a20 */ /* 0x040fe40000410000 */
[----:B------:R-:W-:Y:S01]  /*6430*/  FADD.FTZ R2, -R164, R2 ;  /* 0x00000002a4027221 */ /* 0x000fe20000010100 */
[----:B--2---:R-:W-:Y:S02]  /*6440*/  FMNMX.FTZ R3, R165, R3, !PT ;  /* 0x00000003a5037209 */ /* 0x004fe40007810000 */
[----:B------:R-:W-:Y:S01]  /*6450*/  FSEL R192, R192, RZ, P1 ;  /* 0x000000ffc0c07208 */ /* 0x000fe20000800000 */
[----:B------:R-:W-:Y:S01]  /*6460*/  FMUL.FTZ R2, R2, c[0x0][0x23c] ;  /* 0x00008f0002027a20 */ /* 0x000fe20000410000 */
[C---:B------:R-:W-:Y:S01]  /*6470*/  FSETP.NEU.FTZ.AND P1, PT, R3.reuse, -INF , PT ;  /* 0xff8000000300780b */ /* 0x040fe20003f3d000 */
[----:B------:R-:W-:Y:S02]  /*6480*/  FMUL.FTZ R191, R3, c[0x0][0x23c] ;  /* 0x00008f0003bf7a20 */ /* 0x000fe40000410000 */
[----:B------:R-:W-:Y:S01]  /*6490*/  FFMA.FTZ R167, R8, c[0x0][0x23c], -R192 ;  /* 0x00008f0008a77a23 */ /* 0x000fe200000108c0 */
[----:B------:R-:W-:Y:S01]  /*64a0*/  LOP3.LUT R8, R205, UR33, R166, 0x96, !PT ;  /* 0x00000021cd087c12 */ /* 0x000fe2000f8e96a6 */
[--C-:B------:R-:W-:Y:S01]  /*64b0*/  FFMA.FTZ R184, R9, c[0x0][0x23c], -R192.reuse ;  /* 0x00008f0009b87a23 */ /* 0x100fe200000108c0 */
[----:B------:R-:W-:Y:S01]  /*64c0*/  FSEL R191, R191, RZ, P1 ;  /* 0x000000ffbfbf7208 */ /* 0x000fe20000800000 */
[----:B------:R-:W-:Y:S01]  /*64d0*/  FFMA.FTZ R187, R4, c[0x0][0x23c], -R192 ;  /* 0x00008f0004bb7a23 */ /* 0x000fe200000108c0 */
[----:B------:R-:W1:Y:S01]  /*64e0*/  MUFU.EX2 R2, R2 ;  /* 0x0000000200027308 */ /* 0x000e620000000800 */
[----:B------:R-:W-:Y:S04]  /*64f0*/  IMAD.WIDE.U32 R196, R8, -0x326172a9, RZ ;  /* 0xcd9e8d5708c47825 */ /* 0x000fe800078e00ff */
[--C-:B------:R-:W-:Y:S01]  /*6500*/  FFMA.FTZ R185, R10, c[0x0][0x23c], -R191.reuse ;  /* 0x00008f000ab97a23 */ /* 0x100fe200000108bf */
[----:B------:R-:W-:Y:S01]  /*6510*/  LOP3.LUT R196, R203, UR15, R196, 0x96, !PT ;  /* 0x0000000fcbc47c12 */ /* 0x000fe2000f8e96c4 */
[--C-:B------:R-:W-:Y:S01]  /*6520*/  FFMA.FTZ R186, R11, c[0x0][0x23c], -R191.reuse ;  /* 0x00008f000bba7a23 */ /* 0x100fe200000108bf */
[----:B------:R-:W-:Y:S01]  /*6530*/  LOP3.LUT R8, R197, UR17, R250, 0x96, !PT ;  /* 0x00000011c5087c12 */ /* 0x000fe2000f8e96fa */
[----:B------:R-:W-:Y:S01]  /*6540*/  FFMA.FTZ R188, R5, c[0x0][0x23c], -R192 ;  /* 0x00008f0005bc7a23 */ /* 0x000fe200000108c0 */
[----:B------:R-:W-:Y:S01]  /*6550*/  MUFU.EX2 R167, R167 ;  /* 0x000000a700a77308 */ /* 0x000fe20000000800 */
[----:B------:R-:W-:Y:S04]  /*6560*/  IMAD.WIDE.U32 R196, R196, -0x2daee0ad, RZ ;  /* 0xd2511f53c4c47825 */ /* 0x000fe800078e00ff */
[----:B------:R-:W-:Y:S04]  /*6570*/  IMAD.WIDE.U32 R182, R8, -0x2daee0ad, RZ ;  /* 0xd2511f5308b67825 */ /* 0x000fe800078e00ff */
[--C-:B------:R-:W-:Y:S01]  /*6580*/  FFMA.FTZ R189, R6, c[0x0][0x23c], -R191.reuse ;  /* 0x00008f0006bd7a23 */ /* 0x100fe200000108bf */
[----:B------:R-:W-:Y:S01]  /*6590*/  LOP3.LUT R8, R183, UR14, R248, 0x96, !PT ;  /* 0x0000000eb7087c12 */ /* 0x000fe2000f8e96f8 */
[----:B------:R-:W-:Y:S01]  /*65a0*/  FFMA.FTZ R190, R7, c[0x0][0x23c], -R191 ;  /* 0x00008f0007be7a23 */ /* 0x000fe200000108bf */
[----:B------:R-:W-:Y:S01]  /*65b0*/  LOP3.LUT R182, R197, UR12, R182, 0x96, !PT ;  /* 0x0000000cc5b67c12 */ /* 0x000fe2000f8e96b6 */
[----:B------:R-:W-:Y:S01]  /*65c0*/  FADD.FTZ R0, -R3, R0 ;  /* 0x0000000003007221 */ /* 0x000fe20000010100 */
[----:B------:R-:W2:Y:S01]  /*65d0*/  MUFU.EX2 R184, R184 ;  /* 0x000000b800b87308 */ /* 0x000ea20000000800 */
[----:B------:R-:W-:Y:S04]  /*65e0*/  IMAD.WIDE.U32 R180, R8, -0x326172a9, RZ ;  /* 0xcd9e8d5708b47825 */ /* 0x000fe800078e00ff */
[----:B------:R-:W-:Y:S01]  /*65f0*/  IMAD.WIDE.U32 R182, R182, -0x326172a9, RZ ;  /* 0xcd9e8d57b6b67825 */ /* 0x000fe200078e00ff */
[----:B------:R-:W-:Y:S03]  /*6600*/  LOP3.LUT R8, R181, UR13, R202, 0x96, !PT ;  /* 0x0000000db5087c12 */ /* 0x000fe6000f8e96ca */
[----:B------:R-:W-:Y:S01]  /*6610*/  FMUL.FTZ R0, R0, c[0x0][0x23c] ;  /* 0x00008f0000007a20 */ /* 0x000fe20000410000 */
[----:B------:R-:W-:Y:S01]  /*6620*/  LOP3.LUT R180, R183, UR11, R180, 0x96, !PT ;  /* 0x0000000bb7b47c12 */ /* 0x000fe2000f8e96b4 */
[----:B------:R-:W-:Y:S01]  /*6630*/  IMAD.WIDE.U32 R8, R8, -0x2daee0ad, RZ ;  /* 0xd2511f5308087825 */ /* 0x000fe200078e00ff */
[----:B------:R-:W-:Y:S03]  /*6640*/  MUFU.EX2 R185, R185 ;  /* 0x000000b900b97308 */ /* 0x000fe60000000800 */
[----:B------:R-:W-:Y:S01]  /*6650*/  IMAD.WIDE.U32 R180, R180, -0x2daee0ad, RZ ;  /* 0xd2511f53b4b47825 */ /* 0x000fe200078e00ff */
[----:B------:R-:W-:Y:S03]  /*6660*/  LOP3.LUT R196, R9, UR10, R196, 0x96, !PT ;  /* 0x0000000a09c47c12 */ /* 0x000fe6000f8e96c4 */
[----:B-1----:R-:W-:Y:S01]  /*6670*/  FMUL.FTZ R9, R2, R157 ;  /* 0x0000009d02097220 */ /* 0x002fe20000410000 */
[----:B------:R-:W-:Y:S01]  /*6680*/  LOP3.LUT R4, R181, UR8, R8, 0x96, !PT ;  /* 0x00000008b5047c12 */ /* 0x000fe2000f8e9608 */
[----:B------:R-:W-:Y:S01]  /*6690*/  IMAD.WIDE.U32 R196, R196, -0x326172a9, RZ ;  /* 0xcd9e8d57c4c47825 */ /* 0x000fe200078e00ff */
[----:B------:R-:W1:Y:S03]  /*66a0*/  MUFU.EX2 R186, R186 ;  /* 0x000000ba00ba7308 */ /* 0x000e660000000800 */
[----:B------:R-:W-:Y:S01]  /*66b0*/  IMAD.WIDE.U32 R4, R4, -0x326172a9, RZ ;  /* 0xcd9e8d5704047825 */ /* 0x000fe200078e00ff */
[----:B------:R-:W-:Y:S03]  /*66c0*/  LOP3.LUT R182, R197, UR9, R182, 0x96, !PT ;  /* 0x00000009c5b67c12 */ /* 0x000fe6000f8e96b6 */
[----:B------:R-:W-:Y:S01]  /*66d0*/  FMUL.FTZ R8, R2, R156 ;  /* 0x0000009c02087220 */ /* 0x000fe20000410000 */
[----:B------:R-:W-:Y:S01]  /*66e0*/  LOP3.LUT R6, R4, 0xffff, RZ, 0xc0, !PT ;  /* 0x0000ffff04067812 */ /* 0x000fe200078ec0ff */
[C---:B------:R-:W-:Y:S01]  /*66f0*/  FMUL.FTZ R36, R2.reuse, R36 ;  /* 0x0000002402247220 */ /* 0x040fe20000410000 */
[----:B------:R-:W-:Y:S01]  /*6700*/  MUFU.EX2 R187, R187 ;  /* 0x000000bb00bb7308 */ /* 0x000fe20000000800 */
[----:B------:R-:W-:Y:S01]  /*6710*/  LOP3.LUT R5, R5, UR19, R196, 0x96, !PT ;  /* 0x0000001305057c12 */ /* 0x000fe2000f8e96c4 */
[C---:B------:R-:W-:Y:S01]  /*6720*/  FMUL.FTZ R37, R2.reuse, R37 ;  /* 0x0000002502257220 */ /* 0x040fe20000410000 */
[----:B------:R-:W-:Y:S01]  /*6730*/  SHF.R.U32.HI R171, RZ, 0x10, R4 ;  /* 0x00000010ffab7819 */ /* 0x000fe20000011604 */
[C---:B------:R-:W-:Y:S01]  /*6740*/  FMUL.FTZ R40, R2.reuse, R40 ;  /* 0x0000002802287220 */ /* 0x040fe20000410000 */
[----:B------:R-:W-:Y:S01]  /*6750*/  LOP3.LUT R7, R5, 0xffff, RZ, 0xc0, !PT ;  /* 0x0000ffff05077812 */ /* 0x000fe200078ec0ff */
[C---:B------:R-:W-:Y:S01]  /*6760*/  FMUL.FTZ R41, R2.reuse, R41 ;  /* 0x0000002902297220 */ /* 0x040fe20000410000 */
[----:B------:R-:W-:Y:S01]  /*6770*/  SHF.R.U32.HI R169, RZ, 0x10, R5 ;  /* 0x00000010ffa97819 */ /* 0x000fe20000011605 */
[C---:B------:R-:W-:Y:S01]  /*6780*/  FMUL.FTZ R44, R2.reuse, R44 ;  /* 0x0000002c022c7220 */ /* 0x040fe20000410000 */
[----:B------:R-:W-:Y:S01]  /*6790*/  SHF.R.U32.HI R6, RZ, 0x8, R6 ;  /* 0x00000008ff067819 */ /* 0x000fe20000011606 */
[----:B------:R-:W3:Y:S01]  /*67a0*/  MUFU.EX2 R188, R188 ;  /* 0x000000bc00bc7308 */ /* 0x000ee20000000800 */
[----:B------:R-:W-:Y:S01]  /*67b0*/  SHF.R.U32.HI R7, RZ, 0x8, R7 ;  /* 0x00000008ff077819 */ /* 0x000fe20000011607 */
[----:B------:R-:W-:Y:S01]  /*67c0*/  FMUL.FTZ R45, R2, R45 ;  /* 0x0000002d022d7220 */ /* 0x000fe20000410000 */
[----:B------:R-:W-:Y:S01]  /*67d0*/  LOP3.LUT R170, R4, 0xff, RZ, 0xc0, !PT ;  /* 0x000000ff04aa7812 */ /* 0x000fe200078ec0ff */
[C---:B------:R-:W-:Y:S01]  /*67e0*/  FMUL.FTZ R48, R2.reuse, R48 ;  /* 0x0000003002307220 */ /* 0x040fe20000410000 */
[----:B------:R-:W-:Y:S01]  /*67f0*/  SHF.R.U32.HI R4, RZ, 0x18, R4 ;  /* 0x00000018ff047819 */ /* 0x000fe20000011604 */
[C---:B------:R-:W-:Y:S01]  /*6800*/  FMUL.FTZ R49, R2.reuse, R49 ;  /* 0x0000003102317220 */ /* 0x040fe20000410000 */
[----:B------:R-:W-:Y:S01]  /*6810*/  LOP3.LUT R171, R171, 0xff, RZ, 0xc0, !PT ;  /* 0x000000ffabab7812 */ /* 0x000fe200078ec0ff */
[C---:B------:R-:W-:Y:S01]  /*6820*/  FMUL.FTZ R52, R2.reuse, R52 ;  /* 0x0000003402347220 */ /* 0x040fe20000410000 */
[----:B------:R-:W-:Y:S01]  /*6830*/  LOP3.LUT R168, R5, 0xff, RZ, 0xc0, !PT ;  /* 0x000000ff05a87812 */ /* 0x000fe200078ec0ff */
[----:B------:R-:W-:Y:S01]  /*6840*/  MUFU.EX2 R189, R189 ;  /* 0x000000bd00bd7308 */ /* 0x000fe20000000800 */
[----:B------:R-:W-:Y:S01]  /*6850*/  SHF.R.U32.HI R5, RZ, 0x18, R5 ;  /* 0x00000018ff057819 */ /* 0x000fe20000011605 */
[----:B------:R-:W-:Y:S01]  /*6860*/  FMUL.FTZ R53, R2, R53 ;  /* 0x0000003502357220 */ /* 0x000fe20000410000 */
[----:B------:R-:W-:Y:S01]  /*6870*/  LOP3.LUT R169, R169, 0xff, RZ, 0xc0, !PT ;  /* 0x000000ffa9a97812 */ /* 0x000fe200078ec0ff */
[----:B------:R-:W-:Y:S01]  /*6880*/  IMAD.WIDE.U32 R182, R182, -0x2daee0ad, RZ ;  /* 0xd2511f53b6b67825 */ /* 0x000fe200078e00ff */
[----:B------:R-:W-:Y:S02]  /*6890*/  PRMT R170, R170, 0x5410, R6 ;  /* 0x00005410aaaa7816 */ /* 0x000fe40000000006 */
[----:B------:R-:W-:Y:S01]  /*68a0*/  PRMT R171, R171, 0x5410, R4 ;  /* 0x00005410abab7816 */ /* 0x000fe20000000004 */
[----:B------:R-:W-:Y:S01]  /*68b0*/  FMUL.FTZ R56, R2, R56 ;  /* 0x0000003802387220 */ /* 0x000fe20000410000 */
[----:B------:R-:W-:Y:S01]  /*68c0*/  PRMT R168, R168, 0x5410, R7 ;  /* 0x00005410a8a87816 */ /* 0x000fe20000000007 */
[----:B------:R-:W4:Y:S01]  /*68d0*/  MUFU.EX2 R190, R190 ;  /* 0x000000be00be7308 */ /* 0x000f220000000800 */
[----:B------:R-:W-:Y:S01]  /*68e0*/  PRMT R169, R169, 0x5410, R5 ;  /* 0x00005410a9a97816 */ /* 0x000fe20000000005 */
[--C-:B------:R-:W-:Y:S01]  /*68f0*/  HSET2.LE.AND R170, R170, R244.reuse, PT ;  /* 0x000000f4aaaa7233 */ /* 0x100fe20003803000 */
[----:B--2---:R-:W-:Y:S01]  /*6900*/  F2FP.BF16.PACK_AB R7, R184, R167 ;  /* 0x000000a7b807723e */ /* 0x004fe200000010ff */
[--C-:B------:R-:W-:Y:S01]  /*6910*/  HSET2.LE.AND R171, R171, R244.reuse, PT ;  /* 0x000000f4abab7233 */ /* 0x100fe20003803000 */
[----:B-1----:R-:W-:Y:S01]  /*6920*/  F2FP.BF16.PACK_AB R6, R186, R185 ;  /* 0x000000b9ba06723e */ /* 0x002fe200000010ff */
[--C-:B------:R-:W-:Y:S01]  /*6930*/  HSET2.LE.AND R168, R168, R244.reuse, PT ;  /* 0x000000f4a8a87233 */ /* 0x100fe20003803000 */
[----:B---3--:R-:W-:Y:S01]  /*6940*/  F2FP.BF16.PACK_AB R5, R188, R187 ;  /* 0x000000bbbc05723e */ /* 0x008fe200000010ff */
[--C-:B------:R-:W-:Y:S01]  /*6950*/  HSET2.LE.AND R169, R169, R244.reuse, PT ;  /* 0x000000f4a9a97233 */ /* 0x100fe20003803000 */
[----:B------:R-:W-:Y:S01]  /*6960*/  LOP3.LUT R170, R170, R7, RZ, 0xc0, !PT ;  /* 0x00000007aaaa7212 */ /* 0x000fe200078ec0ff */
[----:B------:R-:W1:Y:S01]  /*6970*/  MUFU.EX2 R0, R0 ;  /* 0x0000000000007308 */ /* 0x000e620000000800 */
[----:B------:R-:W-:Y:S01]  /*6980*/  LOP3.LUT R171, R171, R6, RZ, 0xc0, !PT ;  /* 0x00000006abab7212 */ /* 0x000fe200078ec0ff */
[----:B------:R-:W-:Y:S01]  /*6990*/  FMUL.FTZ R57, R2, R57 ;  /* 0x0000003902397220 */ /* 0x000fe20000410000 */
[----:B------:R-:W-:Y:S01]  /*69a0*/  LOP3.LUT R168, R168, R5, RZ, 0xc0, !PT ;  /* 0x00000005a8a87212 */ /* 0x000fe200078ec0ff */
[C---:B------:R-:W-:Y:S01]  /*69b0*/  FMUL.FTZ R5, R2.reuse, R161 ;  /* 0x000000a102057220 */ /* 0x040fe20000410000 */
[----:B------:R-:W-:Y:S01]  /*69c0*/  SHF.R.U32.HI R165, RZ, 0x10, R182 ;  /* 0x00000010ffa57819 */ /* 0x000fe200000116b6 */
[----:B------:R-:W-:Y:S01]  /*69d0*/  FMUL.FTZ R60, R2, R60 ;  /* 0x0000003c023c7220 */ /* 0x000fe20000410000 */
[----:B------:R-:W-:Y:S01]  /*69e0*/  LOP3.LUT R166, R182, 0xff, RZ, 0xc0, !PT ;  /* 0x000000ffb6a67812 */ /* 0x000fe200078ec0ff */
[C---:B------:R-:W-:Y:S01]  /*69f0*/  FMUL.FTZ R61, R2.reuse, R61 ;  /* 0x0000003d023d7220 */ /* 0x040fe20000410000 */
[----:B------:R-:W-:Y:S01]  /*6a00*/  LOP3.LUT R181, R183, UR18, R180, 0x96, !PT ;  /* 0x00000012b7b57c12 */ /* 0x000fe2000f8e96b4 */
[C---:B------:R-:W-:Y:S01]  /*6a10*/  FMUL.FTZ R64, R2.reuse, R64 ;  /* 0x0000004002407220 */ /* 0x040fe20000410000 */
[----:B------:R-:W-:Y:S01]  /*6a20*/  LOP3.LUT R165, R165, 0xff, RZ, 0xc0, !PT ;  /* 0x000000ffa5a57812 */ /* 0x000fe200078ec0ff */
[C---:B------:R-:W-:Y:S01]  /*6a30*/  FMUL.FTZ R65, R2.reuse, R65 ;  /* 0x0000004102417220 */ /* 0x040fe20000410000 */
[--C-:B------:R-:W-:Y:S01]  /*6a40*/  SHF.R.U32.HI R180, RZ, 0x10, R181.reuse ;  /* 0x00000010ffb47819 */ /* 0x100fe200000116b5 */
[----:B------:R-:W-:Y:S01]  /*6a50*/  FMUL.FTZ R68, R2, R68 ;  /* 0x0000004402447220 */ /* 0x000fe20000410000 */
[----:B----4-:R-:W-:Y:S01]  /*6a60*/  F2FP.BF16.PACK_AB R4, R190, R189 ;  /* 0x000000bdbe04723e */ /* 0x010fe200000010ff */
[----:B------:R-:W-:Y:S01]  /*6a70*/  FMUL.FTZ R69, R2, R69 ;  /* 0x0000004502457220 */ /* 0x000fe20000410000 */
[----:B------:R-:W-:Y:S01]  /*6a80*/  LOP3.LUT R180, R180, 0xff, RZ, 0xc0, !PT ;  /* 0x000000ffb4b47812 */ /* 0x000fe200078ec0ff */
[C---:B------:R-:W-:Y:S01]  /*6a90*/  FMUL.FTZ R72, R2.reuse, R72 ;  /* 0x0000004802487220 */ /* 0x040fe20000410000 */
[----:B------:R-:W-:Y:S01]  /*6aa0*/  LOP3.LUT R169, R169, R4, RZ, 0xc0, !PT ;  /* 0x00000004a9a97212 */ /* 0x000fe200078ec0ff */
[C---:B------:R-:W-:Y:S02]  /*6ab0*/  FMUL.FTZ R4, R2.reuse, R160 ;  /* 0x000000a002047220 */ /* 0x040fe40000410000 */
[----:B------:R-:W-:Y:S02]  /*6ac0*/  FMUL.FTZ R73, R2, R73 ;  /* 0x0000004902497220 */ /* 0x000fe40000410000 */
        /* <DEDUP_REMOVED lines=9> */
[C---:B------:R-:W-:Y:S03]  /*6b60*/  HMMA.16816.F32.BF16 R8, R168.reuse, R174, R8 ;  /* 0x000000aea808723c */ /* 0x040fe60000041808 */
[----:B------:R-:W3:Y:S01]  /*6b70*/  LDSM.16.MT88.4 R172, [R224+0x1a000] ;  /* 0x01a00000e0ac783b */ /* 0x000ee20000004200 */
[C---:B------:R-:W-:Y:S02]  /*6b80*/  FMUL.FTZ R42, R0.reuse, R42 ;  /* 0x0000002a002a7220 */ /* 0x040fe40000410000 */
[C---:B------:R-:W-:Y:S02]  /*6b90*/  FMUL.FTZ R43, R0.reuse, R43 ;  /* 0x0000002b002b7220 */ /* 0x040fe40000410000 */
[C---:B------:R-:W-:Y:S04]  /*6ba0*/  HMMA.16816.F32.BF16 R36, R168.reuse, R176, R36 ;  /* 0x000000b0a824723c */ /* 0x040fe80000041824 */
[C---:B------:R-:W-:Y:S02]  /*6bb0*/  FMUL.FTZ R46, R0.reuse, R46 ;  /* 0x0000002e002e7220 */ /* 0x040fe40000410000 */
[C---:B------:R-:W-:Y:S01]  /*6bc0*/  FMUL.FTZ R47, R0.reuse, R47 ;  /* 0x0000002f002f7220 */ /* 0x040fe20000410000 */
[C---:B------:R-:W-:Y:S01]  /*6bd0*/  LOP3.LUT R176, R181.reuse, 0xff, RZ, 0xc0, !PT ;  /* 0x000000ffb5b07812 */ /* 0x040fe200078ec0ff */
[C---:B------:R-:W-:Y:S04]  /*6be0*/  HMMA.16816.F32.BF16 R40, R168.reuse, R178, R40 ;  /* 0x000000b2a828723c */ /* 0x040fe80000041828 */
[C---:B------:R-:W-:Y:S01]  /*6bf0*/  FMUL.FTZ R50, R0.reuse, R50 ;  /* 0x0000003200327220 */ /* 0x040fe20000410000 */
[----:B------:R-:W-:Y:S01]  /*6c00*/  LOP3.LUT R177, R181, 0xffff, RZ, 0xc0, !PT ;  /* 0x0000ffffb5b17812 */ /* 0x000fe200078ec0ff */
[C---:B------:R-:W-:Y:S01]  /*6c10*/  FMUL.FTZ R51, R0.reuse, R51 ;  /* 0x0000003300337220 */ /* 0x040fe20000410000 */
[----:B------:R-:W-:Y:S01]  /*6c20*/  SHF.R.U32.HI R181, RZ, 0x18, R181 ;  /* 0x00000018ffb57819 */ /* 0x000fe200000116b5 */
[C---:B------:R-:W-:Y:S01]  /*6c30*/  FMUL.FTZ R54, R0.reuse, R54 ;  /* 0x0000003600367220 */ /* 0x040fe20000410000 */
[----:B------:R-:W-:Y:S01]  /*6c40*/  SHF.R.U32.HI R177, RZ, 0x8, R177 ;  /* 0x00000008ffb17819 */ /* 0x000fe200000116b1 */
        /* <DEDUP_REMOVED lines=14> */
[C---:B------:R-:W-:Y:S02]  /*6d30*/  FMUL.FTZ R71, R0.reuse, R71 ;  /* 0x0000004700477220 */ /* 0x040fe40000410000 */
        /* <DEDUP_REMOVED lines=23> */
[C---:B------:R-:W-:Y:S04]  /*6eb0*/  FMUL.FTZ R88, R2.reuse, R88 ;  /* 0x0000005802587220 */ /* 0x040fe80000410000 */
[----:B------:R-:W-:Y:S01]  /*6ec0*/  FMUL.FTZ R89, R2, R89 ;  /* 0x0000005902597220 */ /* 0x000fe20000410000 */
        /* <DEDUP_REMOVED lines=58> */
[--C-:B------:R-:W-:Y:S01]  /*7270*/  FFMA.FTZ R193, R16, c[0x0][0x23c], -R192.reuse ;  /* 0x00008f0010c17a23 */ /* 0x100fe200000108c0 */
[----:B------:R-:W-:Y:S01]  /*7280*/  LOP3.LUT R156, R182, 0xffff, RZ, 0xc0, !PT ;  /* 0x0000ffffb69c7812 */ /* 0x000fe200078ec0ff */
[C---:B------:R-:W-:Y:S03]  /*7290*/  FMUL.FTZ R16, R2.reuse, R152 ;  /* 0x0000009802107220 */ /* 0x040fe60000410000 */
[C---:B------:R-:W-:Y:S01]  /*72a0*/  HMMA.16816.F32.BF16 R128, R168.reuse, R158, R128 ;  /* 0x0000009ea880723c */ /* 0x040fe20000041880 */
[----:B------:R-:W-:Y:S02]  /*72b0*/  MUFU.EX2 R193, R193 ;  /* 0x000000c100c17308 */ /* 0x000fe40000000800 */
[--C-:B------:R-:W-:Y:S02]  /*72c0*/  FFMA.FTZ R194, R17, c[0x0][0x23c], -R192.reuse ;  /* 0x00008f0011c27a23 */ /* 0x100fe400000108c0 */
[----:B------:R-:W-:Y:S02]  /*72d0*/  FMUL.FTZ R17, R2, R153 ;  /* 0x0000009902117220 */ /* 0x000fe40000410000 */
[--C-:B------:R-:W-:Y:S02]  /*72e0*/  FFMA.FTZ R195, R18, c[0x0][0x23c], -R191.reuse ;  /* 0x00008f0012c37a23 */ /* 0x100fe400000108bf */
[C---:B------:R-:W-:Y:S02]  /*72f0*/  FMUL.FTZ R18, R0.reuse, R154 ;  /* 0x0000009a00127220 */ /* 0x040fe40000410000 */
[----:B------:R-:W2:Y:S01]  /*7300*/  MUFU.EX2 R194, R194 ;  /* 0x000000c200c27308 */ /* 0x000ea20000000800 */
[--C-:B------:R-:W-:Y:S02]  /*7310*/  FFMA.FTZ R196, R19, c[0x0][0x23c], -R191.reuse ;  /* 0x00008f0013c47a23 */ /* 0x100fe400000108bf */
[----:B------:R-:W-:Y:S02]  /*7320*/  FMUL.FTZ R19, R0, R155 ;  /* 0x0000009b00137220 */ /* 0x000fe40000410000 */
[----:B------:R-:W4:Y:S01]  /*7330*/  LDSM.16.MT88.4 R152, [R220+0x1e000] ;  /* 0x01e00000dc98783b */ /* 0x000f220000004200 */
[C---:B------:R-:W-:Y:S02]  /*7340*/  FMUL.FTZ R132, R2.reuse, R132 ;  /* 0x0000008402847220 */ /* 0x040fe40000410000 */
[----:B------:R-:W-:Y:S02]  /*7350*/  FMUL.FTZ R133, R2, R133 ;  /* 0x0000008502857220 */ /* 0x000fe40000410000 */
[C---:B------:R-:W-:Y:S01]  /*7360*/  FMUL.FTZ R134, R0.reuse, R134 ;  /* 0x0000008600867220 */ /* 0x040fe20000410000 */
[----:B------:R-:W-:Y:S01]  /*7370*/  MUFU.EX2 R195, R195 ;  /* 0x000000c300c37308 */ /* 0x000fe20000000800 */
[----:B------:R-:W-:Y:S02]  /*7380*/  FMUL.FTZ R135, R0, R135 ;  /* 0x0000008700877220 */ /* 0x000fe40000410000 */
[C---:B------:R-:W-:Y:S02]  /*7390*/  FMUL.FTZ R136, R2.reuse, R136 ;  /* 0x0000008802887220 */ /* 0x040fe40000410000 */
[----:B------:R-:W-:Y:S02]  /*73a0*/  FMUL.FTZ R137, R2, R137 ;  /* 0x0000008902897220 */ /* 0x000fe40000410000 */
[C---:B------:R-:W-:Y:S01]  /*73b0*/  FMUL.FTZ R138, R0.reuse, R138 ;  /* 0x0000008a008a7220 */ /* 0x040fe20000410000 */
[C---:B---3--:R-:W-:Y:S02]  /*73c0*/  HMMA.16816.F32.BF16 R132, R168.reuse, R172, R132 ;  /* 0x000000aca884723c */ /* 0x048fe40000041884 */
[----:B------:R-:W-:Y:S01]  /*73d0*/  MUFU.EX2 R196, R196 ;  /* 0x000000c400c47308 */ /* 0x000fe20000000800 */
[----:B------:R-:W-:Y:S02]  /*73e0*/  FMUL.FTZ R139, R0, R139 ;  /* 0x0000008b008b7220 */ /* 0x000fe40000410000 */
[----:B------:R-:W-:Y:S01]  /*73f0*/  FFMA.FTZ R198, R13, c[0x0][0x23c], -R192 ;  /* 0x00008f000dc67a23 */ /* 0x000fe200000108c0 */
[----:B------:R-:W-:Y:S01]  /*7400*/  SHF.R.U32.HI R13, RZ, 0x8, R156 ;  /* 0x00000008ff0d7819 */ /* 0x000fe2000001169c */
[----:B------:R-:W-:Y:S01]  /*7410*/  FFMA.FTZ R197, R12, c[0x0][0x23c], -R192 ;  /* 0x00008f000cc57a23 */ /* 0x000fe200000108c0 */
[----:B------:R-:W3:Y:S01]  /*7420*/  LDSM.16.MT88.4 R156, [R224+0x18800] ;  /* 0x01880000e09c783b */ /* 0x000ee20000004200 */
[----:B------:R-:W-:Y:S01]  /*7430*/  SHF.R.U32.HI R12, RZ, 0x18, R182 ;  /* 0x00000018ff0c7819 */ /* 0x000fe200000116b6 */
[C---:B------:R-:W-:Y:S02]  /*7440*/  HMMA.16816.F32.BF16 R136, R168.reuse, R174, R136 ;  /* 0x000000aea888723c */ /* 0x040fe40000041888 */
[----:B------:R-:W-:Y:S01]  /*7450*/  MUFU.EX2 R198, R198 ;  /* 0x000000c600c67308 */ /* 0x000fe20000000800 */
[----:B------:R-:W-:Y:S01]  /*7460*/  FFMA.FTZ R199, R14, c[0x0][0x23c], -R191 ;  /* 0x00008f000ec77a23 */ /* 0x000fe200000108bf */
[----:B------:R-:W-:Y:S01]  /*7470*/  PRMT R166, R166, 0x5410, R13 ;  /* 0x00005410a6a67816 */ /* 0x000fe2000000000d */
[----:B------:R-:W-:Y:S01]  /*7480*/  FFMA.FTZ R200, R15, c[0x0][0x23c], -R191 ;  /* 0x00008f000fc87a23 */ /* 0x000fe200000108bf */
[----:B------:R-:W-:Y:S01]  /*7490*/  LDSM.16.MT88.4 R172, [R221+0x18800] ;  /* 0x01880000ddac783b */ /* 0x000fe20000004200 */
[C---:B------:R-:W-:Y:S01]  /*74a0*/  FMUL.FTZ R140, R2.reuse, R140 ;  /* 0x0000008c028c7220 */ /* 0x040fe20000410000 */
[C---:B-1----:R-:W-:Y:S04]  /*74b0*/  HMMA.16816.F32.BF16 R16, R168.reuse, R160, R16 ;  /* 0x000000a0a810723c */ /* 0x042fe80000041810 */
[----:B------:R-:W1:Y:S01]  /*74c0*/  MUFU.EX2 R197, R197 ;  /* 0x000000c500c57308 */ /* 0x000e620000000800 */
[----:B------:R-:W-:Y:S01]  /*74d0*/  FMUL.FTZ R141, R2, R141 ;  /* 0x0000008d028d7220 */ /* 0x000fe20000410000 */
[----:B------:R-:W-:Y:S01]  /*74e0*/  PRMT R165, R165, 0x5410, R12 ;  /* 0x00005410a5a57816 */ /* 0x000fe2000000000c */
[C---:B------:R-:W-:Y:S02]  /*74f0*/  FMUL.FTZ R142, R0.reuse, R142 ;  /* 0x0000008e008e7220 */ /* 0x040fe40000410000 */
[----:B------:R-:W-:Y:S03]  /*7500*/  FMUL.FTZ R143, R0, R143 ;  /* 0x0000008f008f7220 */ /* 0x000fe60000410000 */
[----:B------:R-:W-:Y:S01]  /*7510*/  FMUL.FTZ R12, R2, R148 ;  /* 0x00000094020c7220 */ /* 0x000fe20000410000 */
[----:B--2---:R-:W-:Y:S01]  /*7520*/  F2FP.BF16.PACK_AB R148, R194, R193 ;  /* 0x000000c1c294723e */ /* 0x004fe200000010ff */
[----:B------:R-:W-:Y:S01]  /*7530*/  MUFU.EX2 R199, R199 ;  /* 0x000000c700c77308 */ /* 0x000fe20000000800 */
[----:B------:R-:W-:Y:S01]  /*7540*/  FMUL.FTZ R13, R2, R149 ;  /* 0x00000095020d7220 */ /* 0x000fe20000410000 */
[C---:B------:R-:W-:Y:S01]  /*7550*/  HMMA.16816.F32.BF16 R140, R168.reuse, R162, R140 ;  /* 0x000000a2a88c723c */ /* 0x040fe2000004188c */
[----:B------:R-:W2:Y:S02]  /*7560*/  LDSM.16.MT88.4 R160, [R222+0x18800] ;  /* 0x01880000dea0783b */ /* 0x000ea40000004200 */
[----:B------:R-:W-:Y:S01]  /*7570*/  FMUL.FTZ R14, R0, R150 ;  /* 0x00000096000e7220 */ /* 0x000fe20000410000 */
[----:B------:R-:W-:Y:S01]  /*7580*/  PRMT R149, R180, 0x5410, R181 ;  /* 0x00005410b4957816 */ /* 0x000fe200000000b5 */
[----:B------:R-:W-:Y:S01]  /*7590*/  FMUL.FTZ R15, R0, R151 ;  /* 0x00000097000f7220 */ /* 0x000fe20000410000 */
[--C-:B------:R-:W-:Y:S01]  /*75a0*/  HSET2.LE.AND R150, R166, R244.reuse, PT ;  /* 0x000000f4a6967233 */ /* 0x100fe20003803000 */
[----:B------:R-:W-:Y:S01]  /*75b0*/  PRMT R166, R176, 0x5410, R177 ;  /* 0x00005410b0a67816 */ /* 0x000fe200000000b1 */
[----:B------:R-:W3:Y:S01]  /*75c0*/  MUFU.EX2 R200, R200 ;  /* 0x000000c800c87308 */ /* 0x000ee20000000800 */
[----:B------:R-:W2:Y:S03]  /*75d0*/  LDSM.16.MT88.4 R176, [R220+0x18800] ;  /* 0x01880000dcb0783b */ /* 0x000ea60000004200 */
[C---:B----4-:R-:W-:Y:S03]  /*75e0*/  HMMA.16816.F32.BF16 R12, R168.reuse, R152, R12 ;  /* 0x00000098a80c723c */ /* 0x050fe6000004180c */
[----:B------:R-:W-:Y:S01]  /*75f0*/  FMUL.FTZ R144, R2, R144 ;  /* 0x0000009002907220 */ /* 0x000fe20000410000 */
[----:B------:R-:W-:Y:S01]  /*7600*/  LOP3.LUT R150, R150, R148, RZ, 0xc0, !PT ;  /* 0x0000009496967212 */ /* 0x000fe200078ec0ff */
[----:B------:R-:W-:Y:S01]  /*7610*/  FMUL.FTZ R145, R2, R145 ;  /* 0x0000009102917220 */ /* 0x000fe20000410000 */
[--C-:B------:R-:W-:Y:S01]  /*7620*/  HSET2.LE.AND R151, R165, R244.reuse, PT ;  /* 0x000000f4a5977233 */ /* 0x100fe20003803000 */
[C---:B------:R-:W-:Y:S01]  /*7630*/  FMUL.FTZ R146, R0.reuse, R146 ;  /* 0x0000009200927220 */ /* 0x040fe20000410000 */
[--C-:B------:R-:W-:Y:S01]  /*7640*/  HSET2.LE.AND R148, R166, R244.reuse, PT ;  /* 0x000000f4a6947233 */ /* 0x100fe20003803000 */
[----:B------:R-:W-:Y:S01]  /*7650*/  FMUL.FTZ R147, R0, R147 ;  /* 0x0000009300937220 */ /* 0x000fe20000410000 */
[----:B------:R-:W4:Y:S02]  /*7660*/  LDSM.16.MT88.4 R180, [R224+0x1a800] ;  /* 0x01a80000e0b4783b */ /* 0x000f240000004200 */
[--C-:B------:R-:W-:Y:S01]  /*7670*/  HSET2.LE.AND R149, R149, R244.reuse, PT ;  /* 0x000000f495957233 */ /* 0x100fe20003803000 */
[----:B-1----:R-:W-:Y:S01]  /*7680*/  F2FP.BF16.PACK_AB R153, R198, R197 ;  /* 0x000000c5c699723e */ /* 0x002fe200000010ff */
[----:B------:R-:W-:Y:S01]  /*7690*/  FFMA.FTZ R187, R2, R246, R187 ;  /* 0x000000f602bb7223 */ /* 0x000fe200000100bb */
[----:B------:R-:W-:Y:S01]  /*76a0*/  F2FP.BF16.PACK_AB R165, R196, R195 ;  /* 0x000000c3c4a5723e */ /* 0x000fe200000010ff */
[----:B------:R-:W-:Y:S02]  /*76b0*/  HMMA.16816.F32.BF16 R144, R168, R154, R144 ;  /* 0x0000009aa890723c */ /* 0x000fe40000041890 */
[----:B------:R-:W-:Y:S01]  /*76c0*/  LDSM.16.MT88.4 R168, [R224+0x1c800] ;  /* 0x01c80000e0a8783b */ /* 0x000fe20000004200 */
[----:B------:R-:W-:Y:S01]  /*76d0*/  LOP3.LUT R151, R151, R165, RZ, 0xc0, !PT ;  /* 0x000000a597977212 */ /* 0x000fe200078ec0ff */
[----:B------:R-:W-:Y:S01]  /*76e0*/  FFMA.FTZ R189, R0, R245, R189 ;  /* 0x000000f500bd7223 */ /* 0x000fe200000100bd */
[----:B---3--:R-:W-:Y:S01]  /*76f0*/  F2FP.BF16.PACK_AB R152, R200, R199 ;  /* 0x000000c7c898723e */ /* 0x008fe200000010ff */
[----:B------:R-:W-:Y:S01]  /*7700*/  FADD.FTZ R187, R188, R187 ;  /* 0x000000bbbcbb7221 */ /* 0x000fe20000010000 */
[----:B------:R-:W-:Y:S01]  /*7710*/  LOP3.LUT R148, R148, R153, RZ, 0xc0, !PT ;  /* 0x0000009994947212 */ /* 0x000fe200078ec0ff */
[----:B------:R-:W-:Y:S01]  /*7720*/  FADD.FTZ R189, R190, R189 ;  /* 0x000000bdbebd7221 */ /* 0x000fe20000010000 */
[----:B------:R-:W-:Y:S02]  /*7730*/  LOP3.LUT R149, R149, R152, RZ, 0xc0, !PT ;  /* 0x0000009895957212 */ /* 0x000fe400078ec0ff */
[----:B------:R-:W1:Y:S01]  /*7740*/  LDSM.16.MT88.4 R152, [R222+0x1a800] ;  /* 0x01a80000de98783b */ /* 0x000e620000004200 */
[----:B------:R-:W-:Y:S01]  /*7750*/  MOV R0, R3 ;  /* 0x0000000300007202 */ /* 0x000fe20000000f00 */
[----:B------:R-:W-:Y:S01]  /*7760*/  FADD.FTZ R187, R167, R187 ;  /* 0x000000bba7bb7221 */ /* 0x000fe20000010000 */
[----:B------:R-:W-:Y:S01]  /*7770*/  MOV R2, R164 ;  /* 0x000000a400027202 */ /* 0x000fe20000000f00 */
[----:B------:R-:W-:Y:S01]  /*7780*/  FADD.FTZ R189, R185, R189 ;  /* 0x000000bdb9bd7221 */ /* 0x000fe20000010000 */
[C---:B------:R-:W-:Y:S05]  /*7790*/  HMMA.16816.F32.BF16 R4, R148.reuse, R156, R4 ;  /* 0x0000009c9404723c */ /* 0x040fea0000041804 */
[----:B------:R-:W-:Y:S02]  /*77a0*/  FADD.FTZ R184, R184, R187 ;  /* 0x000000bbb8b87221 */ /* 0x000fe40000010000 */
[----:B------:R-:W-:Y:S01]  /*77b0*/  FADD.FTZ R186, R186, R189 ;  /* 0x000000bdbaba7221 */ /* 0x000fe20000010000 */
[C---:B------:R-:W-:Y:S01]  /*77c0*/  HMMA.16816.F32.BF16 R8, R148.reuse, R158, R8 ;  /* 0x0000009e9408723c */ /* 0x040fe20000041808 */
[----:B------:R-:W3:Y:S03]  /*77d0*/  LDSM.16.MT88.4 R156, [R221+0x1a800] ;  /* 0x01a80000dd9c783b */ /* 0x000ee60000004200 */
        /* <DEDUP_REMOVED lines=26> */
[C---:B--2---:R-:W-:Y:S07]  /*7980*/  HMMA.16816.F32.BF16 R84, R148.reuse, R160, R84 ;  /* 0x000000a09454723c */ /* 0x044fee0000041854 */
[----:B------:R-:W-:Y:S01]  /*7990*/  MOV R160, UR4 ;  /* 0x0000000400a07c02 */ /* 0x000fe20008000f00 */
[C---:B------:R-:W-:Y:S08]  /*79a0*/  HMMA.16816.F32.BF16 R88, R148.reuse, R162, R88 ;  /* 0x000000a29458723c */ /* 0x040ff00000041858 */
[C---:B------:R-:W-:Y:S08]  /*79b0*/  HMMA.16816.F32.BF16 R92, R148.reuse, R168, R92 ;  /* 0x000000a8945c723c */ /* 0x040ff0000004185c */
[C---:B------:R-:W-:Y:S08]  /*79c0*/  HMMA.16816.F32.BF16 R96, R148.reuse, R170, R96 ;  /* 0x000000aa9460723c */ /* 0x040ff00000041860 */
[C---:B------:R-:W-:Y:S07]  /*79d0*/  HMMA.16816.F32.BF16 R100, R148.reuse, R172, R100 ;  /* 0x000000ac9464723c */ /* 0x040fee0000041864 */
[----:B------:R-:W-:Y:S01]  /*79e0*/  FFMA.FTZ R172, R24, c[0x0][0x23c], -R192 ;  /* 0x00008f0018ac7a23 */ /* 0x000fe200000108c0 */
[C---:B------:R-:W-:Y:S04]  /*79f0*/  HMMA.16816.F32.BF16 R104, R148.reuse, R174, R104 ;  /* 0x000000ae9468723c */ /* 0x040fe80000041868 */
[----:B------:R-:W-:Y:S01]  /*7a00*/  LOP3.LUT R24, R205, UR33, R160, 0x96, !PT ;  /* 0x00000021cd187c12 */ /* 0x000fe2000f8e96a0 */
[----:B------:R-:W-:Y:S01]  /*7a10*/  FFMA.FTZ R173, R25, c[0x0][0x23c], -R192 ;  /* 0x00008f0019ad7a23 */ /* 0x000fe200000108c0 */
[----:B------:R-:W2:Y:S01]  /*7a20*/  LDSM.16.MT88.4 R160, [R221+0x1e800] ;  /* 0x01e80000dda0783b */ /* 0x000ea20000004200 */
[--C-:B------:R-:W-:Y:S01]  /*7a30*/  FFMA.FTZ R174, R26, c[0x0][0x23c], -R191.reuse ;  /* 0x00008f001aae7a23 */ /* 0x100fe200000108bf */
[C---:B------:R-:W-:Y:S01]  /*7a40*/  HMMA.16816.F32.BF16 R108, R148.reuse, R176, R108 ;  /* 0x000000b0946c723c */ /* 0x040fe2000004186c */
[----:B------:R-:W-:Y:S03]  /*7a50*/  MUFU.EX2 R172, R172 ;  /* 0x000000ac00ac7308 */ /* 0x000fe60000000800 */
[--C-:B------:R-:W-:Y:S02]  /*7a60*/  FFMA.FTZ R175, R27, c[0x0][0x23c], -R191.reuse ;  /* 0x00008f001baf7a23 */ /* 0x100fe400000108bf */
[----:B------:R-:W-:Y:S02]  /*7a70*/  IMAD.WIDE.U32 R168, R24, -0x326172a9, RZ ;  /* 0xcd9e8d5718a87825 */ /* 0x000fe400078e00ff */
[C---:B------:R-:W-:Y:S03]  /*7a80*/  HMMA.16816.F32.BF16 R112, R148.reuse, R178, R112 ;  /* 0x000000b29470723c */ /* 0x040fe60000041870 */
[----:B------:R-:W-:Y:S01]  /*7a90*/  MUFU.EX2 R174, R174 ;  /* 0x000000ae00ae7308 */ /* 0x000fe20000000800 */
[----:B------:R-:W-:Y:S01]  /*7aa0*/  LOP3.LUT R24, R169, UR17, R250, 0x96, !PT ;  /* 0x00000011a9187c12 */ /* 0x000fe2000f8e96fa */
[----:B------:R-:W-:Y:S01]  /*7ab0*/  FFMA.FTZ R176, R20, c[0x0][0x23c], -R192 ;  /* 0x00008f0014b07a23 */ /* 0x000fe200000108c0 */
[----:B------:R-:W-:Y:S01]  /*7ac0*/  LOP3.LUT R168, R203, UR15, R168, 0x96, !PT ;  /* 0x0000000fcba87c12 */ /* 0x000fe2000f8e96a8 */
[----:B------:R-:W-:Y:S01]  /*7ad0*/  FFMA.FTZ R177, R21, c[0x0][0x23c], -R192 ;  /* 0x00008f0015b17a23 */ /* 0x000fe200000108c0 */
[C---:B----4-:R-:W-:Y:S04]  /*7ae0*/  HMMA.16816.F32.BF16 R116, R148.reuse, R180, R116 ;  /* 0x000000b49474723c */ /* 0x050fe80000041874 */
[----:B------:R-:W-:Y:S01]  /*7af0*/  IMAD.WIDE.U32 R168, R168, -0x2daee0ad, RZ ;  /* 0xd2511f53a8a87825 */ /* 0x000fe200078e00ff */
[----:B------:R-:W4:Y:S03]  /*7b00*/  MUFU.EX2 R176, R176 ;  /* 0x000000b000b07308 */ /* 0x000f260000000800 */
[C---:B------:R-:W-:Y:S04]  /*7b10*/  HMMA.16816.F32.BF16 R120, R148.reuse, R182, R120 ;  /* 0x000000b69478723c */ /* 0x040fe80000041878 */
[----:B------:R-:W-:Y:S03]  /*7b20*/  IMAD.WIDE.U32 R24, R24, -0x2daee0ad, RZ ;  /* 0xd2511f5318187825 */ /* 0x000fe600078e00ff */
[----:B------:R-:W-:Y:S01]  /*7b30*/  MUFU.EX2 R177, R177 ;  /* 0x000000b100b17308 */ /* 0x000fe20000000800 */
[C---:B-1----:R-:W-:Y:S04]  /*7b40*/  HMMA.16816.F32.BF16 R124, R148.reuse, R152, R124 ;  /* 0x00000098947c723c */ /* 0x042fe8000004187c */
[----:B------:R-:W-:Y:S01]  /*7b50*/  LOP3.LUT R24, R169, UR12, R24, 0x96, !PT ;  /* 0x0000000ca9187c12 */ /* 0x000fe2000f8e9618 */
[--C-:B------:R-:W-:Y:S01]  /*7b60*/  FFMA.FTZ R178, R22, c[0x0][0x23c], -R191.reuse ;  /* 0x00008f0016b27a23 */ /* 0x100fe200000108bf */
[----:B------:R-:W-:Y:S01]  /*7b70*/  LOP3.LUT R25, R25, UR14, R248, 0x96, !PT ;  /* 0x0000000e19197c12 */ /* 0x000fe2000f8e96f8 */
[----:B------:R-:W-:Y:S01]  /*7b80*/  FFMA.FTZ R179, R23, c[0x0][0x23c], -R191 ;  /* 0x00008f0017b37a23 */ /* 0x000fe200000108bf */
[C---:B------:R-:W-:Y:S01]  /*7b90*/  HMMA.16816.F32.BF16 R128, R148.reuse, R154, R128 ;  /* 0x0000009a9480723c */ /* 0x040fe20000041880 */
[----:B------:R-:W1:Y:S01]  /*7ba0*/  LDSM.16.MT88.4 R152, [R220+0x1e800] ;  /* 0x01e80000dc98783b */ /* 0x000e620000004200 */
[----:B------:R-:W-:Y:S02]  /*7bb0*/  MUFU.EX2 R175, R175 ;  /* 0x000000af00af7308 */ /* 0x000fe40000000800 */
[----:B------:R-:W-:Y:S04]  /*7bc0*/  IMAD.WIDE.U32 R204, R24, -0x326172a9, RZ ;  /* 0xcd9e8d5718cc7825 */ /* 0x000fe800078e00ff */
[C---:B---3--:R-:W-:Y:S04]  /*7bd0*/  HMMA.16816.F32.BF16 R132, R148.reuse, R156, R132 ;  /* 0x0000009c9484723c */ /* 0x048fe80000041884 */
[----:B------:R-:W-:Y:S01]  /*7be0*/  MOV R181, R205 ;  /* 0x000000cd00b57202 */ /* 0x000fe20000000f00 */
[----:B------:R-:W-:Y:S01]  /*7bf0*/  MUFU.EX2 R173, R173 ;  /* 0x000000ad00ad7308 */ /* 0x000fe20000000800 */
[----:B----4-:R-:W-:Y:S02]  /*7c00*/  FADD.FTZ R194, R176, R194 ;  /* 0x000000c2b0c27221 */ /* 0x010fe40000010000 */
[C---:B------:R-:W-:Y:S04]  /*7c10*/  HMMA.16816.F32.BF16 R136, R148.reuse, R158, R136 ;  /* 0x0000009e9488723c */ /* 0x040fe80000041888 */
[----:B------:R-:W-:Y:S03]  /*7c20*/  IMAD.WIDE.U32 R156, R25, -0x326172a9, RZ ;  /* 0xcd9e8d57199c7825 */ /* 0x000fe600078e00ff */
[----:B------:R-:W3:Y:S01]  /*7c30*/  MUFU.EX2 R178, R178 ;  /* 0x000000b200b27308 */ /* 0x000ee20000000800 */
[C---:B--2---:R-:W-:Y:S04]  /*7c40*/  HMMA.16816.F32.BF16 R16, R148.reuse, R160, R16 ;  /* 0x000000a09410723c */ /* 0x044fe80000041810 */
[----:B------:R-:W-:Y:S02]  /*7c50*/  LOP3.LUT R203, R157, UR13, R202, 0x96, !PT ;  /* 0x0000000d9dcb7c12 */ /* 0x000fe4000f8e96ca */
[----:B------:R-:W-:Y:S02]  /*7c60*/  LOP3.LUT R202, R205, UR11, R156, 0x96, !PT ;  /* 0x0000000bcdca7c12 */ /* 0x000fe4000f8e969c */
[C---:B------:R-:W-:Y:S01]  /*7c70*/  HMMA.16816.F32.BF16 R140, R148.reuse, R162, R140 ;  /* 0x000000a2948c723c */ /* 0x040fe2000004188c */
[----:B------:R-:W-:Y:S01]  /*7c80*/  LDSM.16.MT88.4 R156, [R222+0x19000] ;  /* 0x01900000de9c783b */ /* 0x000fe20000004200 */
[----:B------:R-:W2:Y:S02]  /*7c90*/  MUFU.EX2 R179, R179 ;  /* 0x000000b300b37308 */ /* 0x000ea40000000800 */
[----:B------:R-:W-:Y:S04]  /*7ca0*/  IMAD.WIDE.U32 R24, R203, -0x2daee0ad, RZ ;  /* 0xd2511f53cb187825 */ /* 0x000fe800078e00ff */
[----:B------:R-:W-:Y:S01]  /*7cb0*/  IMAD.WIDE.U32 R202, R202, -0x2daee0ad, RZ ;  /* 0xd2511f53caca7825 */ /* 0x000fe200078e00ff */
[C---:B-1----:R-:W-:Y:S01]  /*7cc0*/  HMMA.16816.F32.BF16 R12, R148.reuse, R152, R12 ;  /* 0x00000098940c723c */ /* 0x042fe2000004180c */
[----:B------:R-:W-:Y:S02]  /*7cd0*/  LDSM.16.MT88.4 R160, [R221+0x19000] ;  /* 0x01900000dda0783b */ /* 0x000fe40000004200 */
[----:B------:R-:W-:Y:S02]  /*7ce0*/  LOP3.LUT R182, R25, UR10, R168, 0x96, !PT ;  /* 0x0000000a19b67c12 */ /* 0x000fe4000f8e96a8 */
[----:B------:R-:W-:Y:S01]  /*7cf0*/  LOP3.LUT R20, R203, UR8, R24, 0x96, !PT ;  /* 0x00000008cb147c12 */ /* 0x000fe2000f8e9618 */
[----:B---3--:R-:W-:Y:S02]  /*7d00*/  FADD.FTZ R196, R178, R196 ;  /* 0x000000c4b2c47221 */ /* 0x008fe40000010000 */
[----:B------:R-:W-:Y:S01]  /*7d10*/  HMMA.16816.F32.BF16 R144, R148, R154, R144 ;  /* 0x0000009a9490723c */ /* 0x000fe20000041890 */
[----:B------:R-:W-:Y:S03]  /*7d20*/  LDSM.16.MT88.4 R148, [R220+0x19000] ;  /* 0x01900000dc94783b */ /* 0x000fe60000004200 */
[----:B------:R-:W-:Y:S04]  /*7d30*/  IMAD.WIDE.U32 R24, R20, -0x326172a9, RZ ;  /* 0xcd9e8d5714187825 */ /* 0x000fe800078e00ff */
[----:B------:R-:W-:Y:S01]  /*7d40*/  IMAD.WIDE.U32 R182, R182, -0x326172a9, RZ ;  /* 0xcd9e8d57b6b67825 */ /* 0x000fe200078e00ff */
[----:B------:R-:W-:Y:S03]  /*7d50*/  LOP3.LUT R165, R24, 0xffff, RZ, 0xc0, !PT ;  /* 0x0000ffff18a57812 */ /* 0x000fe600078ec0ff */
[----:B------:R-:W-:Y:S02]  /*7d60*/  SHF.R.U32.HI R166, RZ, 0x10, R24 ;  /* 0x00000010ffa67819 */ /* 0x000fe40000011618 */
[----:B------:R-:W-:Y:S01]  /*7d70*/  LOP3.LUT R20, R25, UR19, R182, 0x96, !PT ;  /* 0x0000001319147c12 */ /* 0x000fe2000f8e96b6 */
[----:B------:R-:W-:Y:S01]  /*7d80*/  FFMA.FTZ R182, R32, c[0x0][0x23c], -R192 ;  /* 0x00008f0020b67a23 */ /* 0x000fe200000108c0 */
[----:B------:R-:W-:Y:S02]  /*7d90*/  LOP3.LUT R22, R24, 0xff, RZ, 0xc0, !PT ;  /* 0x000000ff18167812 */ /* 0x000fe400078ec0ff */
[----:B------:R-:W-:Y:S02]  /*7da0*/  SHF.R.U32.HI R21, RZ, 0x18, R24 ;  /* 0x00000018ff157819 */ /* 0x000fe40000011618 */
[----:B------:R-:W1:Y:S01]  /*7db0*/  LDSM.16.MT88.4 R24, [R224+0x19000] ;  /* 0x01900000e018783b */ /* 0x000e620000004200 */
[C---:B------:R-:W-:Y:S01]  /*7dc0*/  LOP3.LUT R153, R20.reuse, 0xffff, RZ, 0xc0, !PT ;  /* 0x0000ffff14997812 */ /* 0x040fe200078ec0ff */
[----:B------:R-:W-:Y:S01]  /*7dd0*/  MUFU.EX2 R182, R182 ;  /* 0x000000b600b67308 */ /* 0x000fe20000000800 */
[----:B------:R-:W-:Y:S02]  /*7de0*/  LOP3.LUT R152, R20, 0xff, RZ, 0xc0, !PT ;  /* 0x000000ff14987812 */ /* 0x000fe400078ec0ff */
[----:B------:R-:W-:Y:S02]  /*7df0*/  SHF.R.U32.HI R153, RZ, 0x8, R153 ;  /* 0x00000008ff997819 */ /* 0x000fe40000011699 */
[----:B------:R-:W-:Y:S02]  /*7e00*/  LOP3.LUT R23, R166, 0xff, RZ, 0xc0, !PT ;  /* 0x000000ffa6177812 */ /* 0x000fe400078ec0ff */
[--C-:B------:R-:W-:Y:S02]  /*7e10*/  SHF.R.U32.HI R180, RZ, 0x10, R20.reuse ;  /* 0x00000010ffb47819 */ /* 0x100fe40000011614 */
[----:B------:R-:W-:Y:S02]  /*7e20*/  PRMT R23, R23, 0x5410, R21 ;  /* 0x0000541017177816 */ /* 0x000fe40000000015 */
[----:B------:R-:W-:Y:S02]  /*7e30*/  PRMT R21, R152, 0x5410, R153 ;  /* 0x0000541098157816 */ /* 0x000fe40000000099 */
[----:B------:R-:W-:Y:S01]  /*7e40*/  SHF.R.U32.HI R168, RZ, 0x18, R20 ;  /* 0x00000018ffa87819 */ /* 0x000fe20000011614 */
[--C-:B------:R-:W-:Y:S01]  /*7e50*/  HSET2.LE.AND R23, R23, R244.reuse, PT ;  /* 0x000000f417177233 */ /* 0x100fe20003803000 */
[----:B------:R-:W-:Y:S01]  /*7e60*/  LOP3.LUT R180, R180, 0xff, RZ, 0xc0, !PT ;  /* 0x000000ffb4b47812 */ /* 0x000fe200078ec0ff */
[--C-:B------:R-:W-:Y:S01]  /*7e70*/  HSET2.LE.AND R20, R21, R244.reuse, PT ;  /* 0x000000f415147233 */ /* 0x100fe20003803000 */
[----:B------:R-:W-:Y:S01]  /*7e80*/  SHF.R.U32.HI R165, RZ, 0x8, R165 ;  /* 0x00000008ffa57819 */ /* 0x000fe200000116a5 */
[----:B------:R-:W3:Y:S01]  /*7e90*/  LDSM.16.MT88.4 R152, [R224+0x1b000] ;  /* 0x01b00000e098783b */ /* 0x000ee20000004200 */
[----:B------:R-:W-:Y:S02]  /*7ea0*/  PRMT R180, R180, 0x5410, R168 ;  /* 0x00005410b4b47816 */ /* 0x000fe400000000a8 */
[----:B------:R-:W-:Y:S02]  /*7eb0*/  PRMT R22, R22, 0x5410, R165 ;  /* 0x0000541016167816 */ /* 0x000fe400000000a5 */
[C---:B------:R-:W-:Y:S01]  /*7ec0*/  F2FP.BF16.PACK_AB R21, R177.reuse, R176 ;  /* 0x000000b0b115723e */ /* 0x040fe200000010ff */
[----:B------:R-:W-:Y:S01]  /*7ed0*/  FADD.FTZ R177, R177, R194 ;  /* 0x000000c2b1b17221 */ /* 0x000fe20000010000 */
[----:B------:R-:W-:Y:S01]  /*7ee0*/  F2FP.BF16.PACK_AB R165, R175, R174 ;  /* 0x000000aeafa5723e */ /* 0x000fe200000010ff */
[--C-:B------:R-:W-:Y:S01]  /*7ef0*/  HSET2.LE.AND R22, R22, R244.reuse, PT ;  /* 0x000000f416167233 */ /* 0x100fe20003803000 */
[----:B------:R-:W-:Y:S01]  /*7f00*/  LOP3.LUT R20, R20, R21, RZ, 0xc0, !PT ;  /* 0x0000001514147212 */ /* 0x000fe200078ec0ff */
[--C-:B------:R-:W-:Y:S01]  /*7f10*/  HSET2.LE.AND R21, R180, R244.reuse, PT ;  /* 0x000000f4b4157233 */ /* 0x100fe20003803000 */
[----:B------:R-:W-:Y:S01]  /*7f20*/  LOP3.LUT R23, R23, R165, RZ, 0xc0, !PT ;  /* 0x000000a517177212 */ /* 0x000fe200078ec0ff */
[----:B------:R-:W4:Y:S01]  /*7f30*/  LDSM.16.MT88.4 R168, [R222+0x1b000] ;  /* 0x01b00000dea8783b */ /* 0x000f220000004200 */
[----:B------:R-:W-:Y:S01]  /*7f40*/  F2FP.BF16.PACK_AB R166, R173, R172 ;  /* 0x000000acada6723e */ /* 0x000fe200000010ff */
[----:B------:R-:W-:Y:S01]  /*7f50*/  FADD.FTZ R177, R172, R177 ;  /* 0x000000b1acb17221 */ /* 0x000fe20000010000 */
[C---:B--2---:R-:W-:Y:S01]  /*7f60*/  F2FP.BF16.PACK_AB R165, R179.reuse, R178 ;  /* 0x000000b2b3a5723e */ /* 0x044fe200000010ff */
[----:B------:R-:W-:Y:S01]  /*7f70*/  FADD.FTZ R179, R179, R196 ;  /* 0x000000c4b3b37221 */ /* 0x000fe20000010000 */
[----:B------:R-:W-:Y:S01]  /*7f80*/  LOP3.LUT R22, R22, R166, RZ, 0xc0, !PT ;  /* 0x000000a616167212 */ /* 0x000fe200078ec0ff */
[--C-:B------:R-:W-:Y:S01]  /*7f90*/  FFMA.FTZ R166, R29, c[0x0][0x23c], -R192.reuse ;  /* 0x00008f001da67a23 */ /* 0x100fe200000108c0 */
[----:B------:R-:W-:Y:S01]  /*7fa0*/  LOP3.LUT R21, R21, R165, RZ, 0xc0, !PT ;  /* 0x000000a515157212 */ /* 0x000fe200078ec0ff */
[--C-:B------:R-:W-:Y:S01]  /*7fb0*/  FFMA.FTZ R165, R28, c[0x0][0x23c], -R192.reuse ;  /* 0x00008f001ca57a23 */ /* 0x100fe200000108c0 */
[----:B------:R-:W-:Y:S01]  /*7fc0*/  MOV R180, R204 ;  /* 0x000000cc00b47202 */ /* 0x000fe20000000f00 */
[----:B------:R-:W-:Y:S01]  /*7fd0*/  FFMA.FTZ R192, R33, c[0x0][0x23c], -R192 ;  /* 0x00008f0021c07a23 */ /* 0x000fe200000108c0 */
[----:B------:R2:W5:Y:S01]  /*7fe0*/  LDL.LU.64 R204, [R1+0x8] ;  /* 0x0000080001cc7983 */ /* 0x0005620000300a00 */
[----:B------:R-:W-:Y:S01]  /*7ff0*/  MUFU.EX2 R166, R166 ;  /* 0x000000a600a67308 */ /* 0x000fe20000000800 */
[----:B------:R-:W-:Y:S01]  /*8000*/  FADD.FTZ R179, R174, R179 ;  /* 0x000000b3aeb37221 */ /* 0x000fe20000010000 */
[C---:B-1----:R-:W-:Y:S05]  /*8010*/  HMMA.16816.F32.BF16 R4, R20.reuse, R24, R4 ;  /* 0x000000181404723c */ /* 0x042fea0000041804 */
[----:B------:R-:W-:Y:S02]  /*8020*/  FADD.FTZ R173, R173, R177 ;  /* 0x000000b1adad7221 */ /* 0x000fe40000010000 */
[----:B------:R-:W-:Y:S01]  /*8030*/  FADD.FTZ R175, R175, R179 ;  /* 0x000000b3afaf7221 */ /* 0x000fe20000010000 */
[C---:B------:R-:W-:Y:S01]  /*8040*/  HMMA.16816.F32.BF16 R8, R20.reuse, R26, R8 ;  /* 0x0000001a1408723c */ /* 0x040fe20000041808 */
[----:B------:R-:W1:Y:S01]  /*8050*/  LDSM.16.MT88.4 R24, [R221+0x1b000] ;  /* 0x01b00000dd18783b */ /* 0x000e620000004200 */
[----:B------:R-:W-:Y:S06]  /*8060*/  MUFU.EX2 R192, R192 ;  /* 0x000000c000c07308 */ /* 0x000fec0000000800 */
[C---:B------:R-:W-:Y:S04]  /*8070*/  HMMA.16816.F32.BF16 R36, R20.reuse, R156, R36 ;  /* 0x0000009c1424723c */ /* 0x040fe80000041824 */
[----:B------:R-:W2:Y:S04]  /*8080*/  MUFU.EX2 R165, R165 ;  /* 0x000000a500a57308 */ /* 0x000ea80000000800 */
[C---:B------:R-:W-:Y:S01]  /*8090*/  HMMA.16816.F32.BF16 R40, R20.reuse, R158, R40 ;  /* 0x0000009e1428723c */ /* 0x040fe20000041828 */
[----:B------:R-:W1:Y:S07]  /*80a0*/  LDSM.16.MT88.4 R156, [R220+0x1b000] ;  /* 0x01b00000dc9c783b */ /* 0x000e6e0000004200 */
[C---:B------:R-:W-:Y:S08]  /*80b0*/  HMMA.16816.F32.BF16 R44, R20.reuse, R160, R44 ;  /* 0x000000a0142c723c */ /* 0x040ff0000004182c */
[C---:B------:R-:W-:Y:S01]  /*80c0*/  HMMA.16816.F32.BF16 R48, R20.reuse, R162, R48 ;  /* 0x000000a21430723c */ /* 0x040fe20000041830 */
[----:B------:R-:W-:Y:S03]  /*80d0*/  LDSM.16.MT88.4 R160, [R222+0x1d000] ;  /* 0x01d00000dea0783b */ /* 0x000fe60000004200 */
[----:B--2---:R-:W-:Y:S04]  /*80e0*/  FADD.FTZ R173, R165, R173 ;  /* 0x000000ada5ad7221 */ /* 0x004fe80000010000 */
[C---:B------:R-:W-:Y:S04]  /*80f0*/  HMMA.16816.F32.BF16 R52, R20.reuse, R148, R52 ;  /* 0x000000941434723c */ /* 0x040fe80000041834 */
[----:B------:R-:W-:Y:S04]  /*8100*/  FADD.FTZ R173, R166, R173 ;  /* 0x000000ada6ad7221 */ /* 0x000fe80000010000 */
[C---:B------:R-:W-:Y:S01]  /*8110*/  HMMA.16816.F32.BF16 R56, R20.reuse, R150, R56 ;  /* 0x000000961438723c */ /* 0x040fe20000041838 */
[----:B------:R-:W2:Y:S03]  /*8120*/  LDSM.16.MT88.4 R148, [R224+0x1d000] ;  /* 0x01d00000e094783b */ /* 0x000ea60000004200 */
[----:B------:R-:W-:Y:S04]  /*8130*/  FADD.FTZ R173, R182, R173 ;  /* 0x000000adb6ad7221 */ /* 0x000fe80000010000 */
[C---:B---3--:R-:W-:Y:S04]  /*8140*/  HMMA.16816.F32.BF16 R60, R20.reuse, R152, R60 ;  /* 0x00000098143c723c */ /* 0x048fe8000004183c */
[----:B------:R-:W-:Y:S04]  /*8150*/  FADD.FTZ R246, R192, R173 ;  /* 0x000000adc0f67221 */ /* 0x000fe80000010000 */
        /* <DEDUP_REMOVED lines=8> */
[C---:B------:R-:W-:Y:S07]  /*81e0*/  HMMA.16816.F32.BF16 R84, R20.reuse, R156, R84 ;  /* 0x0000009c1454723c */ /* 0x040fee0000041854 */
[----:B------:R-:W-:Y:S01]  /*81f0*/  MOV R156, R180 ;  /* 0x000000b4009c7202 */ /* 0x000fe20000000f00 */
[C---:B------:R-:W-:Y:S04]  /*8200*/  HMMA.16816.F32.BF16 R88, R20.reuse, R158, R88 ;  /* 0x0000009e1458723c */ /* 0x040fe80000041858 */
[----:B------:R-:W-:Y:S01]  /*8210*/  MOV R157, R181 ;  /* 0x000000b5009d7202 */ /* 0x000fe20000000f00 */
[--C-:B------:R-:W-:Y:S02]  /*8220*/  FFMA.FTZ R180, R30, c[0x0][0x23c], -R191.reuse ;  /* 0x00008f001eb47a23 */ /* 0x100fe400000108bf */
[----:B------:R-:W-:Y:S01]  /*8230*/  FFMA.FTZ R181, R31, c[0x0][0x23c], -R191 ;  /* 0x00008f001fb57a23 */ /* 0x000fe200000108bf */
[C---:B--2---:R-:W-:Y:S03]  /*8240*/  HMMA.16816.F32.BF16 R92, R20.reuse, R148, R92 ;  /* 0x00000094145c723c */ /* 0x044fe6000004185c */
[----:B------:R-:W2:Y:S05]  /*8250*/  MUFU.EX2 R180, R180 ;  /* 0x000000b400b47308 */ /* 0x000eaa0000000800 */
[C---:B------:R-:W-:Y:S01]  /*8260*/  HMMA.16816.F32.BF16 R96, R20.reuse, R150, R96 ;  /* 0x000000961460723c */ /* 0x040fe20000041860 */
[----:B------:R-:W1:Y:S04]  /*8270*/  LDSM.16.MT88.4 R148, [R222+0x1f000] ;  /* 0x01f00000de94783b */ /* 0x000e680000004200 */
[----:B------:R-:W4:Y:S03]  /*8280*/  MUFU.EX2 R181, R181 ;  /* 0x000000b500b57308 */ /* 0x000f260000000800 */
[C---:B------:R-:W-:Y:S08]  /*8290*/  HMMA.16816.F32.BF16 R100, R20.reuse, R160, R100 ;  /* 0x000000a01464723c */ /* 0x040ff00000041864 */
[C---:B------:R-:W-:Y:S04]  /*82a0*/  HMMA.16816.F32.BF16 R104, R20.reuse, R162, R104 ;  /* 0x000000a21468723c */ /* 0x040fe80000041868 */
[----:B--2---:R-:W-:Y:S04]  /*82b0*/  FADD.FTZ R175, R180, R175 ;  /* 0x000000afb4af7221 */ /* 0x004fe80000010000 */
[C---:B---3--:R-:W-:Y:S04]  /*82c0*/  HMMA.16816.F32.BF16 R108, R20.reuse, R152, R108 ;  /* 0x00000098146c723c */ /* 0x048fe8000004186c */
[----:B----4-:R-:W-:Y:S04]  /*82d0*/  FADD.FTZ R175, R181, R175 ;  /* 0x000000afb5af7221 */ /* 0x010fe80000010000 */
        /* <DEDUP_REMOVED lines=8> */
[C---:B------:R-:W-:Y:S07]  /*8360*/  HMMA.16816.F32.BF16 R132, R20.reuse, R148, R132 ;  /* 0x000000941484723c */ /* 0x040fee0000041884 */
[----:B------:R-:W-:Y:S01]  /*8370*/  LOP3.LUT R148, R183, UR9, R156, 0x96, !PT ;  /* 0x00000009b7947c12 */ /* 0x000fe2000f8e969c */
[C---:B------:R-:W-:Y:S01]  /*8380*/  HMMA.16816.F32.BF16 R136, R20.reuse, R150, R136 ;  /* 0x000000961488723c */ /* 0x040fe20000041888 */
[----:B------:R-:W3:Y:S03]  /*8390*/  LDSM.16.MT88.4 R156, [R224+0x19800] ;  /* 0x01980000e09c783b */ /* 0x000ee60000004200 */
[----:B------:R-:W-:Y:S04]  /*83a0*/  IMAD.WIDE.U32 R148, R148, -0x2daee0ad, RZ ;  /* 0xd2511f5394947825 */ /* 0x000fe800078e00ff */
[C---:B--2---:R-:W-:Y:S04]  /*83b0*/  HMMA.16816.F32.BF16 R16, R20.reuse, R152, R16 ;  /* 0x000000981410723c */ /* 0x044fe80000041810 */
[--C-:B------:R-:W-:Y:S01]  /*83c0*/  FFMA.FTZ R183, R34, c[0x0][0x23c], -R191.reuse ;  /* 0x00008f0022b77a23 */ /* 0x100fe200000108bf */
[----:B------:R-:W-:Y:S01]  /*83d0*/  LOP3.LUT R202, R149, UR18, R202, 0x96, !PT ;  /* 0x0000001295ca7c12 */ /* 0x000fe2000f8e96ca */
[----:B------:R-:W-:Y:S01]  /*83e0*/  FFMA.FTZ R191, R35, c[0x0][0x23c], -R191 ;  /* 0x00008f0023bf7a23 */ /* 0x000fe200000108bf */
[----:B------:R-:W-:Y:S01]  /*83f0*/  LOP3.LUT R29, R148, 0xffff, RZ, 0xc0, !PT ;  /* 0x0000ffff941d7812 */ /* 0x000fe200078ec0ff */
[C---:B------:R-:W-:Y:S01]  /*8400*/  HMMA.16816.F32.BF16 R140, R20.reuse, R154, R140 ;  /* 0x0000009a148c723c */ /* 0x040fe2000004188c */
[----:B------:R-:W-:Y:S01]  /*8410*/  LDSM.16.MT88.4 R152, [R220+0x19800] ;  /* 0x01980000dc98783b */ /* 0x000fe20000004200 */
[----:B------:R-:W2:Y:S02]  /*8420*/  MUFU.EX2 R183, R183 ;  /* 0x000000b700b77308 */ /* 0x000ea40000000800 */
[C---:B------:R-:W-:Y:S02]  /*8430*/  LOP3.LUT R32, R202.reuse, 0xffff, RZ, 0xc0, !PT ;  /* 0x0000ffffca207812 */ /* 0x040fe400078ec0ff */
[----:B------:R-:W-:Y:S02]  /*8440*/  LOP3.LUT R28, R202, 0xff, RZ, 0xc0, !PT ;  /* 0x000000ffca1c7812 */ /* 0x000fe400078ec0ff */
[----:B------:R-:W-:Y:S01]  /*8450*/  SHF.R.U32.HI R32, RZ, 0x8, R32 ;  /* 0x00000008ff207819 */ /* 0x000fe20000011620 */
[C---:B-1----:R-:W-:Y:S03]  /*8460*/  HMMA.16816.F32.BF16 R12, R20.reuse, R24, R12 ;  /* 0x00000018140c723c */ /* 0x042fe6000004180c */
[----:B------:R-:W1:Y:S01]  /*8470*/  MUFU.EX2 R191, R191 ;  /* 0x000000bf00bf7308 */ /* 0x000e620000000800 */
[----:B------:R-:W-:Y:S02]  /*8480*/  PRMT R28, R28, 0x5410, R32 ;  /* 0x000054101c1c7816 */ /* 0x000fe40000000020 */
[----:B------:R-:W-:Y:S01]  /*8490*/  SHF.R.U32.HI R160, RZ, 0x10, R148 ;  /* 0x00000010ffa07819 */ /* 0x000fe20000011694 */
[----:B------:R-:W4:Y:S01]  /*84a0*/  LDSM.16.MT88.4 R32, [R222+0x19800] ;  /* 0x01980000de20783b */ /* 0x000f220000004200 */
[----:B------:R-:W-:Y:S04]  /*84b0*/  HMMA.16816.F32.BF16 R144, R20, R26, R144 ;  /* 0x0000001a1490723c */ /* 0x000fe80000041890 */
[----:B------:R-:W-:Y:S01]  /*84c0*/  SHF.R.U32.HI R162, RZ, 0x10, R202 ;  /* 0x00000010ffa27819 */ /* 0x000fe200000116ca */
[--C-:B------:R-:W-:Y:S01]  /*84d0*/  HSET2.LE.AND R28, R28, R244.reuse, PT ;  /* 0x000000f41c1c7233 */ /* 0x100fe20003803000 */
[----:B------:R-:W-:Y:S01]  /*84e0*/  LOP3.LUT R30, R148, 0xff, RZ, 0xc0, !PT ;  /* 0x000000ff941e7812 */ /* 0x000fe200078ec0ff */
[----:B------:R-:W-:Y:S01]  /*84f0*/  LDSM.16.MT88.4 R20, [R220+0x1b800] ;  /* 0x01b80000dc14783b */ /* 0x000fe20000004200 */
[----:B------:R-:W-:Y:S01]  /*8500*/  SHF.R.U32.HI R31, RZ, 0x18, R148 ;  /* 0x00000018ff1f7819 */ /* 0x000fe20000011694 */
[----:B--2---:R-:W-:Y:S03]  /*8510*/  FADD.FTZ R175, R183, R175 ;  /* 0x000000afb7af7221 */ /* 0x004fe60000010000 */
[----:B------:R-:W-:Y:S02]  /*8520*/  SHF.R.U32.HI R161, RZ, 0x8, R29 ;  /* 0x00000008ffa17819 */ /* 0x000fe4000001161d */
[----:B------:R-:W-:Y:S01]  /*8530*/  LOP3.LUT R162, R162, 0xff, RZ, 0xc0, !PT ;  /* 0x000000ffa2a27812 */ /* 0x000fe200078ec0ff */
[----:B------:R-:W2:Y:S01]  /*8540*/  LDSM.16.MT88.4 R148, [R221+0x19800] ;  /* 0x01980000dd94783b */ /* 0x000ea20000004200 */
[----:B------:R-:W-:Y:S02]  /*8550*/  LOP3.LUT R160, R160, 0xff, RZ, 0xc0, !PT ;  /* 0x000000ffa0a07812 */ /* 0x000fe400078ec0ff */
[----:B------:R-:W-:Y:S01]  /*8560*/  SHF.R.U32.HI R202, RZ, 0x18, R202 ;  /* 0x00000018ffca7819 */ /* 0x000fe200000116ca */
[C---:B-1----:R-:W-:Y:S01]  /*8570*/  FADD.FTZ R245, R191.reuse, R175 ;  /* 0x000000afbff57221 */ /* 0x042fe20000010000 */
        /* <DEDUP_REMOVED lines=13> */
[----:B------:R-:W-:Y:S01]  /*8650*/  LOP3.LUT R29, R29, R160, RZ, 0xc0, !PT ;  /* 0x000000a01d1d7212 */ /* 0x000fe200078ec0ff */
[----:B------:R-:W-:Y:S06]  /*8660*/  LDSM.16.MT88.4 R24, [R224+0x1d800] ;  /* 0x01d80000e018783b */ /* 0x000fec0000004200 */
[C---:B---3--:R-:W-:Y:S02]  /*8670*/  HMMA.16816.F32.BF16 R160, R28.reuse, R156, R4 ;  /* 0x0000009c1ca0723c */ /* 0x048fe40000041804 */
[----:B------:R-:W1:Y:S06]  /*8680*/  LDSM.16.MT88.4 R4, [R222+0x1b800] ;  /* 0x01b80000de04783b */ /* 0x000e6c0000004200 */
        /* <DEDUP_REMOVED lines=22> */
[----:B------:R-:W1:Y:S07]  /*87f0*/  LDSM.16.MT88.4 R20, [R220+0x1f800] ;  /* 0x01f80000dc14783b */ /* 0x000e6e0000004200 */
[C---:B------:R-:W-:Y:S08]  /*8800*/  HMMA.16816.F32.BF16 R92, R28.reuse, R24, R92 ;  /* 0x000000181c5c723c */ /* 0x040ff0000004185c */
[C---:B------:R-:W-:Y:S08]  /*8810*/  HMMA.16816.F32.BF16 R96, R28.reuse, R26, R96 ;  /* 0x0000001a1c60723c */ /* 0x040ff00000041860 */
[C---:B----4-:R-:W-:Y:S08]  /*8820*/  HMMA.16816.F32.BF16 R100, R28.reuse, R32, R100 ;  /* 0x000000201c64723c */ /* 0x050ff00000041864 */
[C---:B------:R-:W-:Y:S08]  /*8830*/  HMMA.16816.F32.BF16 R104, R28.reuse, R34, R104 ;  /* 0x000000221c68723c */ /* 0x040ff00000041868 */
[C---:B--2---:R-:W-:Y:S08]  /*8840*/  HMMA.16816.F32.BF16 R108, R28.reuse, R148, R108 ;  /* 0x000000941c6c723c */ /* 0x044ff0000004186c */
        /* <DEDUP_REMOVED lines=9> */
[C---:B------:R-:W-:Y:S08]  /*88e0*/  HMMA.16816.F32.BF16 R148, R28.reuse, R20, R12 ;  /* 0x000000141c94723c */ /* 0x040ff0000004180c */
[----:B------:R-:W-:Y:S01]  /*88f0*/  HMMA.16816.F32.BF16 R144, R28, R22, R144 ;  /* 0x000000161c90723c */ /* 0x000fe20000041890 */
[----:B-----5:R-:W-:-:S07]  /*8900*/  @P0 BRA `(.L_x_1403) ;  /* 0xffffc8f000000947 */ /* 0x020fce000383ffff */
.L_x_1402:
[----:B------:R-:W1:Y:S01]  /*8910*/  SHFL.BFLY PT, R2, R246, 0x2, 0x1f ;  /* 0x0c401f00f6027f89 */ /* 0x000e6200000e0000 */
[----:B------:R-:W-:Y:S01]  /*8920*/  MOV R9, 0x3f800000 ;  /* 0x3f80000000097802 */ /* 0x000fe20000000f00 */
[----:B------:R-:W2:Y:S01]  /*8930*/  S2UR UR6, SR_CTAID.Y ;  /* 0x00000000000679c3 */ /* 0x000ea20000002600 */
[----:B------:R-:W-:Y:S01]  /*8940*/  MOV R10, 0x3f800000 ;  /* 0x3f800000000a7802 */ /* 0x000fe20000000f00 */
[----:B------:R-:W3:Y:S01]  /*8950*/  SHFL.BFLY PT, R0, R245, 0x2, 0x1f ;  /* 0x0c401f00f5007f89 */ /* 0x000ee200000e0000 */
[----:B------:R-:W-:Y:S01]  /*8960*/  MOV R12, 0x40 ;  /* 0x00000040000c7802 */ /* 0x000fe20000000f00 */
[----:B------:R-:W-:Y:S01]  /*8970*/  UISETP.NE.AND UP0, UPT, UR23, -0x1, UPT ;  /* 0xffffffff1700788c */ /* 0x000fe2000bf05270 */
[----:B------:R-:W-:Y:S01]  /*8980*/  BSSY B0, `(.L_x_1406) ;  /* 0x000018d000007945 */ /* 0x000fe20003800000 */
[----:B------:R-:W-:-:S02]  /*8990*/  ULDC.64 UR4, c[0x0][0x1e8] ;  /* 0x00007a0000047ab9 */ /* 0x000fc40000000a00 */
[----:B------:R-:W-:Y:S01]  /*89a0*/  ULDC.U8 UR9, c[0x0][0x328] ;  /* 0x0000ca0000097ab9 */ /* 0x000fe20000000000 */
[----:B------:R-:W4:Y:S01]  /*89b0*/  S2UR UR10, SR_CTAID.Z ;  /* 0x00000000000a79c3 */ /* 0x000f220000002700 */
[----:B------:R-:W-:Y:S02]  /*89c0*/  UISETP.NE.AND UP3, UPT, UR9, URZ, UPT ;  /* 0x0000003f0900728c */ /* 0x000fe4000bf65270 */
[----:B------:R-:W-:-:S03]  /*89d0*/  ULDC UR8, c[0x0][0x214] ;  /* 0x0000850000087ab9 */ /* 0x000fc60000000800 */
[----:B------:R-:W-:-:S04]  /*89e0*/  @UP0 UIMAD.WIDE.U32 UR12, UR23, UR4, URZ ;  /* 0x00000004170c02a5 */ /* 0x000fc8000f8e003f */
[----:B------:R-:W-:Y:S01]  /*89f0*/  @UP0 UIMAD UR7, UR23, UR5, UR13 ;  /* 0x00000005170702a4 */ /* 0x000fe2000f8e020d */
[----:B-1----:R-:W-:Y:S02]  /*8a00*/  FADD.FTZ R246, R2, R246 ;  /* 0x000000f602f67221 */ /* 0x002fe40000010000 */
[----:B------:R-:W-:Y:S01]  /*8a10*/  ULDC.64 UR4, c[0x0][0x1e0] ;  /* 0x0000780000047ab9 */ /* 0x000fe20000000a00 */
[----:B------:R-:W1:Y:S01]  /*8a20*/  S2R R2, SR_TID.X ;  /* 0x0000000000027919 */ /* 0x000e620000002100 */
[----:B--2---:R-:W-:Y:S01]  /*8a30*/  @!UP0 USHF.R.S32.HI UR11, URZ, 0x1f, UR6 ;  /* 0x0000001f3f0b8899 */ /* 0x004fe20008011406 */
[----:B---3--:R-:W-:Y:S01]  /*8a40*/  FADD.FTZ R245, R0, R245 ;  /* 0x000000f500f57221 */ /* 0x008fe20000010000 */
[----:B------:R-:W-:Y:S01]  /*8a50*/  @!UP0 UIMAD.WIDE.U32 UR18, UR6, UR4, URZ ;  /* 0x00000004061282a5 */ /* 0x000fe2000f8e003f */
[----:B------:R-:W2:Y:S01]  /*8a60*/  SHFL.BFLY PT, R5, R246, 0x1, 0x1f ;  /* 0x0c201f00f6057f89 */ /* 0x000ea200000e0000 */
[----:B------:R-:W-:-:S03]  /*8a70*/  @!UP0 UIMAD UR11, UR11, UR4, URZ ;  /* 0x000000040b0b82a4 */ /* 0x000fc6000f8e023f */
[----:B------:R-:W3:Y:S01]  /*8a80*/  SHFL.BFLY PT, R4, R245, 0x1, 0x1f ;  /* 0x0c201f00f5047f89 */ /* 0x000ee200000e0000 */
[----:B------:R-:W-:Y:S02]  /*8a90*/  ULDC.U8 UR4, c[0x0][0x329] ;  /* 0x0000ca4000047ab9 */ /* 0x000fe40000000000 */
[----:B------:R-:W-:Y:S02]  /*8aa0*/  UISETP.NE.AND UP2, UPT, UR4, URZ, UPT ;  /* 0x0000003f0400728c */ /* 0x000fe4000bf45270 */
[----:B------:R-:W-:Y:S02]  /*8ab0*/  UISETP.EQ.AND UP3, UPT, UR4, URZ, UP3 ;  /* 0x0000003f0400728c */ /* 0x000fe40009f62270 */
[----:B------:R-:W-:Y:S02]  /*8ac0*/  @!UP0 UIMAD UR11, UR6, UR5, UR11 ;  /* 0x00000005060b82a4 */ /* 0x000fe4000f8e020b */
[----:B------:R-:W-:Y:S02]  /*8ad0*/  ULDC UR4, c[0x0][0x1c0] ;  /* 0x0000700000047ab9 */ /* 0x000fe40000000800 */
[----:B------:R-:W-:-:S02]  /*8ae0*/  ULDC UR5, c[0x0][0x234] ;  /* 0x00008d0000057ab9 */ /* 0x000fc40000000800 */
[----:B------:R-:W-:Y:S02]  /*8af0*/  @!UP0 UIADD3 UR7, UR19, UR11, URZ ;  /* 0x0000000b13078290 */ /* 0x000fe4000fffe03f */
[----:B------:R-:W-:Y:S01]  /*8b00*/  @!UP2 UISETP.NE.AND UP1, UPT, UR9, URZ, UPT ;  /* 0x0000003f0900a28c */ /* 0x000fe2000bf25270 */
[----:B-1----:R-:W-:Y:S01]  /*8b10*/  SHF.R.S32.HI R0, RZ, 0x1f, R2 ;  /* 0x0000001fff007819 */ /* 0x002fe20000011402 */
[----:B------:R-:W1:Y:S01]  /*8b20*/  S2UR UR9, SR_CTAID.X ;  /* 0x00000000000979c3 */ /* 0x000e620000002500 */
[----:B------:R-:W-:Y:S01]  /*8b30*/  @UP2 ULDC UR14, c[0x0][0x210] ;  /* 0x00008400000e2ab9 */ /* 0x000fe20000000800 */
[----:B--2---:R-:W-:Y:S01]  /*8b40*/  FADD.FTZ R5, R246, R5 ;  /* 0x00000005f6057221 */ /* 0x004fe20000010000 */
[CC--:B------:R-:W-:Y:S01]  /*8b50*/  LEA.HI R8, R0.reuse, R2.reuse, RZ, 0x2 ;  /* 0x0000000200087211 */ /* 0x0c0fe200078f10ff */
[----:B------:R-:W-:Y:S01]  /*8b60*/  @UP2 UIMAD UR14, UR14, UR8, URZ ;  /* 0x000000080e0e22a4 */ /* 0x000fe2000f8e023f */
[----:B------:R-:W-:Y:S01]  /*8b70*/  LEA.HI R0, R0, R2, RZ, 0x5 ;  /* 0x0000000200007211 */ /* 0x000fe200078f28ff */
[----:B---3--:R-:W-:Y:S01]  /*8b80*/  FADD.FTZ R4, R245, R4 ;  /* 0x00000004f5047221 */ /* 0x008fe20000010000 */
[----:B------:R-:W-:Y:S01]  /*8b90*/  FSETP.NE.FTZ.AND P4, PT, R5, RZ, PT ;  /* 0x000000ff0500720b */ /* 0x000fe20003f95000 */
[----:B------:R-:W-:Y:S01]  /*8ba0*/  @!UP2 USEL UR14, UR8, UR5, !UP1 ;  /* 0x00000005080ea287 */ /* 0x000fe2000c800000 */
[----:B------:R-:W-:Y:S01]  /*8bb0*/  SHF.R.S32.HI R7, RZ, 0x2, R8 ;  /* 0x00000002ff077819 */ /* 0x000fe20000011408 */
[----:B------:R-:W-:Y:S01]  /*8bc0*/  @UP2 UMOV UR13, 0x1 ;  /* 0x00000001000d2882 */ /* 0x000fe20000000000 */
[----:B------:R-:W-:Y:S01]  /*8bd0*/  FSETP.NE.FTZ.AND P3, PT, R4, RZ, PT ;  /* 0x000000ff0400720b */ /* 0x000fe20003f75000 */
[----:B------:R-:W-:Y:S01]  /*8be0*/  @!UP2 UIMAD UR13, UR14, UR4, URZ ;  /* 0x000000040e0da2a4 */ /* 0x000fe2000f8e023f */
[----:B------:R-:W-:Y:S01]  /*8bf0*/  SHF.R.S32.HI R6, RZ, 0x1f, R8 ;  /* 0x0000001fff067819 */ /* 0x000fe20000011408 */
[----:B------:R-:W-:Y:S01]  /*8c00*/  @UP3 UIMAD UR16, UR6, UR8, URZ ;  /* 0x00000008061032a4 */ /* 0x000fe2000f8e023f */
[----:B------:R-:W-:Y:S01]  /*8c10*/  LOP3.LUT R8, R8, 0x3ffffffc, RZ, 0xc0, !PT ;  /* 0x3ffffffc08087812 */ /* 0x000fe200078ec0ff */
[----:B------:R-:W-:Y:S01]  /*8c20*/  @UP2 ULDC UR15, c[0x0][0x210] ;  /* 0x00008400000f2ab9 */ /* 0x000fe20000000800 */
[----:B------:R-:W-:Y:S01]  /*8c30*/  LEA.HI R6, R6, R7, RZ, 0x3 ;  /* 0x0000000706067211 */ /* 0x000fe200078f18ff */
[----:B------:R-:W-:Y:S01]  /*8c40*/  UIMAD UR4, UR6, UR13, URZ ;  /* 0x0000000d060472a4 */ /* 0x000fe2000f8e023f */
[----:B------:R-:W-:Y:S01]  /*8c50*/  IADD3 R8, -R8, R2, RZ ;  /* 0x0000000208087210 */ /* 0x000fe20007ffe1ff */
[----:B------:R-:W2:Y:S01]  /*8c60*/  @P4 MUFU.RCP R9, R5 ;  /* 0x0000000500094308 */ /* 0x000ea20000001000 */
[----:B------:R-:W-:Y:S01]  /*8c70*/  LOP3.LUT R6, R6, 0xfffffff8, RZ, 0xc0, !PT ;  /* 0xfffffff806067812 */ /* 0x000fe200078ec0ff */
[----:B------:R-:W-:-:S02]  /*8c80*/  @!UP2 UMOV UR15, 0x1 ;  /* 0x00000001000fa882 */ /* 0x000fc40000000000 */
[----:B------:R-:W-:Y:S01]  /*8c90*/  @UP3 USEL UR16, UR16, UR23, !UP0 ;  /* 0x0000001710103287 */ /* 0x000fe2000c000000 */
[----:B------:R-:W-:Y:S01]  /*8ca0*/  IADD3 R6, R7, -R6, RZ ;  /* 0x8000000607067210 */ /* 0x000fe20007ffe0ff */
[----:B-1----:R-:W-:Y:S01]  /*8cb0*/  UIMAD UR5, UR9, UR15, URZ ;  /* 0x0000000f090572a4 */ /* 0x002fe2000f8e023f */
[----:B------:R-:W-:Y:S01]  /*8cc0*/  SHF.R.S32.HI R7, RZ, 0x5, R0 ;  /* 0x00000005ff077819 */ /* 0x000fe20000011400 */
[----:B------:R-:W1:Y:S01]  /*8cd0*/  @P3 MUFU.RCP R10, R4 ;  /* 0x00000004000a3308 */ /* 0x000e620000001000 */
[C---:B------:R-:W-:Y:S01]  /*8ce0*/  SHF.L.U32 R11, R6.reuse, 0x6, RZ ;  /* 0x00000006060b7819 */ /* 0x040fe200000006ff */
[----:B------:R-:W-:Y:S01]  /*8cf0*/  USEL UR4, UR4, URZ, !UP3 ;  /* 0x0000003f04047287 */ /* 0x000fe2000d800000 */
[C---:B------:R-:W-:Y:S01]  /*8d00*/  R2P PR, R6.reuse, 0x6 ;  /* 0x0000000606007804 */ /* 0x040fe20000000000 */
[----:B------:R-:W-:Y:S01]  /*8d10*/  USHF.L.U32 UR5, UR5, 0x7, URZ ;  /* 0x0000000705057899 */ /* 0x000fe2000800063f */
[----:B------:R-:W-:Y:S01]  /*8d20*/  LOP3.LUT R11, R11, 0x1c0, RZ, 0xc0, !PT ;  /* 0x000001c00b0b7812 */ /* 0x000fe200078ec0ff */
[----:B----4-:R-:W-:Y:S01]  /*8d30*/  UIMAD UR14, UR10, UR14, UR4 ;  /* 0x0000000e0a0e72a4 */ /* 0x010fe2000f8e0204 */
[----:B------:R-:W-:Y:S01]  /*8d40*/  LOP3.LUT R6, R6, 0x1, RZ, 0xc0, !PT ;  /* 0x0000000106067812 */ /* 0x000fe200078ec0ff */
[----:B--2---:R-:W-:Y:S01]  /*8d50*/  FMUL.FTZ R9, R9, c[0x0][0x2dc] ;  /* 0x0000b70009097a20 */ /* 0x004fe20000410000 */
[----:B------:R-:W-:Y:S01]  /*8d60*/  LEA R8, R7, R8, 0x9 ;  /* 0x0000000807087211 */ /* 0x000fe200078e48ff */
[----:B------:R-:W2:Y:S01]  /*8d70*/  @P4 MUFU.LG2 R5, R5 ;  /* 0x0000000500054308 */ /* 0x000ea20000000c00 */
[----:B------:R-:W-:Y:S01]  /*8d80*/  LEA.HI R11, R11, R11, RZ, 0x1d ;  /* 0x0000000b0b0b7211 */ /* 0x000fe200078fe8ff */
[C---:B------:R-:W-:Y:S01]  /*8d90*/  FMUL.FTZ R160, R9.reuse, R160 ;  /* 0x000000a009a07220 */ /* 0x040fe20000410000 */
[----:B------:R-:W-:Y:S01]  /*8da0*/  ISETP.NE.U32.AND P0, PT, R6, 0x1, PT ;  /* 0x000000010600780c */ /* 0x000fe20003f05070 */
[C---:B------:R-:W-:Y:S01]  /*8db0*/  FMUL.FTZ R161, R9.reuse, R161 ;  /* 0x000000a109a17220 */ /* 0x040fe20000410000 */
[----:B------:R-:W-:Y:S01]  /*8dc0*/  LEA R8, R8, R11, 0x1 ;  /* 0x0000000b08087211 */ /* 0x000fe200078e08ff */
[----:B-1----:R-:W-:Y:S01]  /*8dd0*/  FMUL.FTZ R10, R10, c[0x0][0x2dc] ;  /* 0x0000b7000a0a7a20 */ /* 0x002fe20000410000 */
[----:B------:R-:W-:Y:S01]  /*8de0*/  MOV R6, 0x20 ;  /* 0x0000002000067802 */ /* 0x000fe20000000f00 */
[C---:B------:R-:W-:Y:S01]  /*8df0*/  FMUL.FTZ R156, R9.reuse, R156 ;  /* 0x0000009c099c7220 */ /* 0x040fe20000410000 */
[----:B------:R-:W-:Y:S01]  /*8e00*/  SHF.L.U32 R8, R8, 0x1, RZ ;  /* 0x0000000108087819 */ /* 0x000fe200000006ff */
[----:B------:R-:W-:Y:S01]  /*8e10*/  FMUL.FTZ R162, R10, R162 ;  /* 0x000000a20aa27220 */ /* 0x000fe20000410000 */
[----:B------:R-:W-:Y:S01]  /*8e20*/  SEL R6, R6, 0xffffffe0, !P1 ;  /* 0xffffffe006067807 */ /* 0x000fe20004800000 */
[----:B------:R-:W-:Y:S01]  /*8e30*/  FMUL.FTZ R163, R10, R163 ;  /* 0x000000a30aa37220 */ /* 0x000fe20000410000 */
[----:B------:R-:W-:Y:S01]  /*8e40*/  IADD3 R11, R8, -0x10, RZ ;  /* 0xfffffff0080b7810 */ /* 0x000fe20007ffe0ff */
[----:B------:R-:W-:Y:S01]  /*8e50*/  FMUL.FTZ R157, R9, R157 ;  /* 0x0000009d099d7220 */ /* 0x000fe20000410000 */
[----:B------:R-:W-:Y:S01]  /*8e60*/  F2FP.BF16.PACK_AB R160, R161, R160 ;  /* 0x000000a0a1a0723e */ /* 0x000fe200000010ff */
[----:B------:R-:W-:Y:S01]  /*8e70*/  FMUL.FTZ R158, R10, R158 ;  /* 0x0000009e0a9e7220 */ /* 0x000fe20000410000 */
[----:B------:R-:W-:Y:S01]  /*8e80*/  @P0 IADD3 R11, R8, 0x10, RZ ;  /* 0x00000010080b0810 */ /* 0x000fe20007ffe0ff */
[----:B------:R-:W-:Y:S01]  /*8e90*/  FMUL.FTZ R159, R10, R159 ;  /* 0x0000009f0a9f7220 */ /* 0x000fe20000410000 */
[----:B------:R-:W-:Y:S01]  /*8ea0*/  F2FP.BF16.PACK_AB R162, R163, R162 ;  /* 0x000000a2a3a2723e */ /* 0x000fe200000010ff */
[C---:B------:R-:W-:Y:S01]  /*8eb0*/  FMUL.FTZ R36, R9.reuse, R36 ;  /* 0x0000002409247220 */ /* 0x040fe20000410000 */
[----:B------:R-:W-:Y:S01]  /*8ec0*/  SEL R12, R12, 0xffffffc0, !P2 ;  /* 0xffffffc00c0c7807 */ /* 0x000fe20005000000 */
[----:B------:R-:W-:Y:S01]  /*8ed0*/  FMUL.FTZ R37, R9, R37 ;  /* 0x0000002509257220 */ /* 0x000fe20000410000 */
[----:B------:R-:W-:Y:S01]  /*8ee0*/  F2FP.BF16.PACK_AB R156, R157, R156 ;  /* 0x0000009c9d9c723e */ /* 0x000fe200000010ff */
[C---:B------:R-:W-:Y:S01]  /*8ef0*/  FMUL.FTZ R38, R10.reuse, R38 ;  /* 0x000000260a267220 */ /* 0x040fe20000410000 */
[----:B------:R-:W-:Y:S01]  /*8f00*/  F2FP.BF16.PACK_AB R158, R159, R158 ;  /* 0x0000009e9f9e723e */ /* 0x000fe200000010ff */
        /* <DEDUP_REMOVED lines=222> */
[----:B------:R-:W-:Y:S01]  /*9cf0*/  FMUL.FTZ R144, R9, R144 ;  /* 0x0000009009907220 */ /* 0x000fe20000410000 */
[----:B------:R-:W-:Y:S01]  /*9d00*/  STS [R8+0xc400], R126 ;  /* 0x00c4007e08007388 */ /* 0x000fe20000000800 */
[C---:B------:R-:W-:Y:S01]  /*9d10*/  FMUL.FTZ R150, R10.reuse, R150 ;  /* 0x000000960a967220 */ /* 0x040fe20000410000 */
        /* <DEDUP_REMOVED lines=11> */
[----:B------:R-:W-:Y:S01]  /*9dd0*/  @!UP3 UMOV UR26, URZ ;  /* 0x0000003f001abc82 */ /* 0x000fe20008000000 */
[----:B------:R-:W-:Y:S01]  /*9de0*/  F2FP.BF16.PACK_AB R10, R10, R146 ;  /* 0x000000920a0a723e */ /* 0x000fe200000010ff */
[----:B------:R-:W-:Y:S01]  /*9df0*/  STS [R13+0xc000], R132 ;  /* 0x00c000840d007388 */ /* 0x000fe20000000800 */
[----:B------:R-:W-:Y:S01]  /*9e00*/  IADD3 R0, -R0, R2, RZ ;  /* 0x0000000200007210 */ /* 0x000fe20007ffe1ff */
[----:B------:R-:W-:Y:S01]  /*9e10*/  @UP3 UMOV UR26, UR16 ;  /* 0x00000010001a3c82 */ /* 0x000fe20008000000 */
[----:B------:R-:W-:Y:S01]  /*9e20*/  SHF.R.S32.HI R2, RZ, 0x1f, R7 ;  /* 0x0000001fff027819 */ /* 0x000fe20000011407 */
[----:B------:R-:W-:Y:S01]  /*9e30*/  STS [R13+0xc400], R134 ;  /* 0x00c400860d007388 */ /* 0x000fe20000000800 */
[----:B------:R-:W-:Y:S01]  /*9e40*/  LOP3.LUT P0, RZ, R0, 0x3, RZ, 0xc0, !PT ;  /* 0x0000000300ff7812 */ /* 0x000fe2000780c0ff */
[----:B------:R-:W-:Y:S01]  /*9e50*/  @!UP3 UMOV UR27, URZ ;  /* 0x0000003f001bbc82 */ /* 0x000fe20008000000 */
[----:B------:R-:W-:Y:S01]  /*9e60*/  LEA.HI R2, R2, R7, RZ, 0x3 ;  /* 0x0000000702027211 */ /* 0x000fe200078f18ff */
[----:B------:R-:W-:Y:S01]  /*9e70*/  STS [R6+0xc000], R136 ;  /* 0x00c0008806007388 */ /* 0x000fe20000000800 */
[----:B------:R-:W-:Y:S01]  /*9e80*/  USHF.R.S32.HI UR4, URZ, 0x1f, UR5 ;  /* 0x0000001f3f047899 */ /* 0x000fe20008011405 */
[----:B--2---:R-:W-:Y:S01]  /*9e90*/  @P4 FMUL.FTZ R5, R5, 0.69314718246459960938 ;  /* 0x3f31721805054820 */ /* 0x004fe20000410000 */
[----:B------:R-:W-:Y:S01]  /*9ea0*/  LOP3.LUT R2, R2, 0xffffff8, RZ, 0xc0, !PT ;  /* 0x0ffffff802027812 */ /* 0x000fe200078ec0ff */
[----:B------:R2:W-:Y:S01]  /*9eb0*/  STS [R6+0xc400], R138 ;  /* 0x00c4008a06007388 */ /* 0x0005e20000000800 */
[----:B------:R-:W-:Y:S01]  /*9ec0*/  @UP3 USHF.R.S32.HI UR27, URZ, 0x1f, UR16 ;  /* 0x0000001f3f1b3899 */ /* 0x000fe20008011410 */
[----:B-1----:R-:W-:Y:S01]  /*9ed0*/  @P3 FMUL.FTZ R4, R4, 0.69314718246459960938 ;  /* 0x3f31721804043820 */ /* 0x002fe20000410000 */
[----:B------:R-:W-:Y:S01]  /*9ee0*/  USHF.R.S32.HI UR6, URZ, 0x1f, UR14 ;  /* 0x0000001f3f067899 */ /* 0x000fe2000801140e */
[----:B------:R1:W-:Y:S01]  /*9ef0*/  STS [R14+0xc000], R152 ;  /* 0x00c000980e007388 */ /* 0x0003e20000000800 */
[----:B------:R-:W-:Y:S01]  /*9f00*/  UIADD3 UR5, UP2, UP1, UR5, UR26, UR14 ;  /* 0x0000001a05057290 */ /* 0x000fe2000f95e00e */
[----:B------:R-:W-:Y:S01]  /*9f10*/  IADD3 R7, R7, -R2, RZ ;  /* 0x8000000207077210 */ /* 0x000fe20007ffe0ff */
[----:B------:R-:W-:Y:S01]  /*9f20*/  @!UP0 UMOV UR12, UR18 ;  /* 0x00000012000c8c82 */ /* 0x000fe20008000000 */
[----:B------:R1:W-:Y:S01]  /*9f30*/  STS [R14+0xc400], R154 ;  /* 0x00c4009a0e007388 */ /* 0x0003e20000000800 */
[----:B------:R-:W-:Y:S01]  /*9f40*/  UIADD3.X UR4, UR4, UR27, UR6, UP2, UP1 ;  /* 0x0000001b04047290 */ /* 0x000fe200097e2406 */
[----:B------:R-:W-:Y:S01]  /*9f50*/  MOV R2, 0x7f800000 ;  /* 0x7f80000000027802 */ /* 0x000fe20000000f00 */
[----:B------:R-:W-:Y:S01]  /*9f60*/  @P4 FFMA.FTZ R2, R164, c[0x0][0x238], R5 ;  /* 0x00008e00a4024a23 */ /* 0x000fe20000010005 */
[----:B------:R1:W-:Y:S04]  /*9f70*/  STS [R15+0xc000], R140 ;  /* 0x00c0008c0f007388 */ /* 0x0003e80000000800 */
[----:B------:R1:W-:Y:S04]  /*9f80*/  STS [R15+0xc400], R142 ;  /* 0x00c4008e0f007388 */ /* 0x0003e80000000800 */
[----:B------:R1:W-:Y:S04]  /*9f90*/  STS [R16+0xc000], R148 ;  /* 0x00c0009410007388 */ /* 0x0003e80000000800 */
[----:B------:R1:W-:Y:S01]  /*9fa0*/  STS [R16+0xc400], R150 ;  /* 0x00c4009610007388 */ /* 0x0003e20000000800 */
[----:B--2---:R-:W-:-:S03]  /*9fb0*/  SHF.R.S32.HI R6, RZ, 0x1f, R0 ;  /* 0x0000001fff067819 */ /* 0x004fc60000011400 */
[----:B------:R1:W-:Y:S01]  /*9fc0*/  STS [R12+0xc000], R9 ;  /* 0x00c000090c007388 */ /* 0x0003e20000000800 */
[----:B------:R-:W-:Y:S02]  /*9fd0*/  LEA.HI R0, R6, R0, RZ, 0x2 ;  /* 0x0000000006007211 */ /* 0x000fe400078f10ff */
[----:B------:R-:W-:Y:S01]  /*9fe0*/  MOV R6, 0x7f800000 ;  /* 0x7f80000000067802 */ /* 0x000fe20000000f00 */
[----:B------:R1:W-:Y:S01]  /*9ff0*/  STS [R12+0xc400], R10 ;  /* 0x00c4000a0c007388 */ /* 0x0003e20000000800 */
[----:B------:R-:W-:Y:S01]  /*a000*/  SHF.R.S32.HI R0, RZ, 0x2, R0 ;  /* 0x00000002ff007819 */ /* 0x000fe20000011400 */
[----:B------:R-:W-:Y:S02]  /*a010*/  @P3 FFMA.FTZ R6, R3, c[0x0][0x238], R4 ;  /* 0x00008e0003063a23 */ /* 0x000fe40000010004 */
[----:B------:R-:W-:Y:S01]  /*a020*/  BAR.SYNC.DEFER_BLOCKING 0x0 ;  /* 0x0000000000007b1d */ /* 0x000fe20000010000 */
[----:B------:R-:W-:-:S05]  /*a030*/  LEA R0, R7, R0, 0x4 ;  /* 0x0000000007007211 */ /* 0x000fca00078e20ff */
        /* <DEDUP_REMOVED lines=33> */
.L_x_1407:
[----:B--234-:R-:W-:Y:S05]  /*a250*/  BSYNC B0 ;  /* 0x0000000000007941 */ /* 0x01cfea0003800000 */
.L_x_1406:
        /* <DEDUP_REMOVED lines=27> */
.L_x_1409:
[----:B------:R-:W-:Y:S05]  /*a410*/  BSYNC B0 ;  /* 0x0000000000007941 */ /* 0x000fea0003800000 */
.L_x_1408:
[----:B------:R-:W-:Y:S01]  /*a420*/  IADD3 R0, R2, 0x20, RZ ;  /* 0x0000002002007810 */ /* 0x000fe20007ffe0ff */
[----:B------:R-:W-:Y:S03]  /*a430*/  BSSY B0, `(.L_x_1410) ;  /* 0x0000011000007945 */ /* 0x000fe60003800000 */
[----:B------:R-:W-:-:S13]  /*a440*/  ISETP.GE.AND P0, PT, R0, UR20, PT ;  /* 0x0000001400007c0c */ /* 0x000fda000bf06270 */
[----:B------:R-:W-:Y:S05]  /*a450*/  @P0 BRA `(.L_x_1411) ;  /* 0x000000e000000947 */ /* 0x000fea0003800000 */
[----:B------:R-:W-:Y:S01]  /*a460*/  IADD3 R3, P0, R242, 0x20, RZ ;  /* 0x00000020f2037810 */ /* 0x000fe20007f1e0ff */
[----:B-12---:R-:W-:Y:S01]  /*a470*/  IMAD.MOV.U32 R16, RZ, RZ, R4 ;  /* 0x000000ffff107224 */ /* 0x006fe200078e0004 */
        /* <DEDUP_REMOVED lines=12> */
.L_x_1411:
[----:B------:R-:W-:Y:S05]  /*a540*/  BSYNC B0 ;  /* 0x0000000000007941 */ /* 0x000fea0003800000 */
.L_x_1410:
[----:B------:R-:W-:Y:S01]  /*a550*/  IADD3 R2, R2, 0x40, RZ ;  /* 0x0000004002027810 */ /* 0x000fe20007ffe0ff */
[----:B------:R-:W-:Y:S03]  /*a560*/  BSSY B0, `(.L_x_1412) ;  /* 0x0000011000007945 */ /* 0x000fe60003800000 */
[----:B------:R-:W-:-:S13]  /*a570*/  ISETP.GE.AND P0, PT, R2, UR20, PT ;  /* 0x0000001402007c0c */ /* 0x000fda000bf06270 */
[----:B------:R-:W-:Y:S05]  /*a580*/  @P0 BRA `(.L_x_1413) ;  /* 0x000000e000000947 */ /* 0x000fea0003800000 */
[----:B------:R-:W-:Y:S01]  /*a590*/  IADD3 R2, P0, R242, 0x40, RZ ;  /* 0x00000040f2027810 */ /* 0x000fe20007f1e0ff */
[----:B-1----:R-:W-:Y:S01]  /*a5a0*/  IMAD.MOV.U32 R12, RZ, RZ, R4 ;  /* 0x000000ffff0c7224 */ /* 0x002fe200078e0004 */
        /* <DEDUP_REMOVED lines=12> */
.L_x_1413:
[----:B------:R-:W-:Y:S05]  /*a670*/  BSYNC B0 ;  /* 0x0000000000007941 */ /* 0x000fea0003800000 */
.L_x_1412:
[----:B------:R-:W-:-:S13]  /*a680*/  ISETP.GE.AND P0, PT, R232, UR20, PT ;  /* 0x00000014e8007c0c */ /* 0x000fda000bf06270 */
[----:B------:R-:W-:Y:S05]  /*a690*/  @P0 EXIT ;  /* 0x000000000000094d */ /* 0x000fea0003800000 */
[----:B------:R-:W-:Y:S01]  /*a6a0*/  IADD3 R0, P0, R242, 0x60, RZ ;  /* 0x00000060f2007810 */ /* 0x000fe20007f1e0ff */
        /* <DEDUP_REMOVED lines=14> */
.L_x_1398:
        /* <DEDUP_REMOVED lines=74> */
.L_x_1415:
[----:B------:R-:W-:Y:S05]  /*ac30*/  BSYNC B0 ;  /* 0x0000000000007941 */ /* 0x000fea0003800000 */
.L_x_1414:
        /* <DEDUP_REMOVED lines=18> */
.L_x_1417:
[----:B------:R-:W-:Y:S05]  /*ad60*/  BSYNC B0 ;  /* 0x0000000000007941 */ /* 0x000fea0003800000 */
.L_x_1416:
        /* <DEDUP_REMOVED lines=18> */
.L_x_1419:
[----:B------:R-:W-:Y:S05]  /*ae90*/  BSYNC B0 ;  /* 0x0000000000007941 */ /* 0x000fea0003800000 */
.L_x_1418:
        /* <DEDUP_REMOVED lines=17> */
.L_x_1421:
[----:B------:R-:W-:Y:S05]  /*afb0*/  BSYNC B0 ;  /* 0x0000000000007941 */ /* 0x000fea0003800000 */
.L_x_1420:
        /* <DEDUP_REMOVED lines=35> */
.L_x_1422:
        /* <DEDUP_REMOVED lines=9> */
.L_x_2052:


//--------------------- .text._ZN5flash16flash_fwd_kernelI23Flash_fwd_kernel_traitsILi256ELi128ELi64ELi8ELb0ELb0EN7cutlass10bfloat16_tE19Flash_kernel_traitsILi256ELi128ELi64ELi8ES3_EELb0ELb0ELb0ELb0ELb0ELb1ELb1ELb0EEEvNS_16Flash_fwd_paramsE --------------------------
	.section	.text._ZN5flash16flash_fwd_kernelI23Flash_fwd_kernel_traitsILi256ELi128ELi64ELi8ELb0ELb0EN7cutlass10bfloat16_tE19Flash_kernel_traitsILi256ELi128ELi64ELi8ES3_EELb0ELb0ELb0ELb0ELb0ELb1ELb1ELb0EEEvNS_16Flash_fwd_paramsE,"ax",@progbits
	.sectioninfo	@"SHI_REGISTERS=255"
	.align	128
        .global         _ZN5flash16flash_fwd_kernelI23Flash_fwd_kernel_traitsILi256ELi128ELi64ELi8ELb0ELb0EN7cutlass10bfloat16_tE19Flash_kernel_traitsILi256ELi128ELi64ELi8ES3_EELb0ELb0ELb0ELb0ELb0ELb1ELb1ELb0EEEvNS_16Flash_fwd_paramsE
        .type           _ZN5flash16flash_fwd_kernelI23Flash_fwd_kernel_traitsILi256ELi128ELi64ELi8ELb0ELb0EN7cutlass10bfloat16_tE19Flash_kernel_traitsILi256ELi128ELi64ELi8ES3_EELb0ELb0ELb0ELb0ELb0ELb1ELb1ELb0EEEvNS_16Flash_fwd_paramsE,@function
        .size           _ZN5flash16flash_fwd_kernelI23Flash_fwd_kernel_traitsILi256ELi128ELi64ELi8ELb0ELb0EN7cutlass10bfloat16_tE19Flash_kernel_traitsILi256ELi128ELi64ELi8ES3_EELb0ELb0ELb0ELb0ELb0ELb1ELb1ELb0EEEvNS_16Flash_fwd_paramsE,(.L_x_2053 - _ZN5flash16flash_fwd_kernelI23Flash_fwd_kernel_traitsILi256ELi128ELi64ELi8ELb0ELb0EN7cutlass10bfloat16_tE19Flash_kernel_traitsILi256ELi128ELi64ELi8ES3_EELb0ELb0ELb0ELb0ELb0ELb1ELb1ELb0EEEvNS_16Flash_fwd_paramsE)
        .other          _ZN5flash16flash_fwd_kernelI23Flash_fwd_kernel_traitsILi256ELi128ELi64ELi8ELb0ELb0EN7cutlass10bfloat16_tE19Flash_kernel_traitsILi256ELi128ELi64ELi8ES3_EELb0ELb0ELb0ELb0ELb0ELb1ELb1ELb0EEEvNS_16Flash_fwd_paramsE,@"STO_CUDA_ENTRY STV_DEFAULT"
_ZN5flash16flash_fwd_kernelI23Flash_fwd_kernel_traitsILi256ELi128ELi64ELi8ELb0ELb0EN7cutlass10bfloat16_tE19Flash_kernel_traitsILi256ELi128ELi64ELi8ES3_EELb0ELb0ELb0ELb0ELb0ELb1ELb1ELb0EEEvNS_16Flash_fwd_paramsE:
.text._ZN5flash16flash_fwd_kernelI23Flash_fwd_kernel_traitsILi256ELi128ELi64ELi8ELb0ELb0EN7cutlass10bfloat16_tE19Flash_kernel_traitsILi256ELi128ELi64ELi8ES3_EELb0ELb0ELb0ELb0ELb0ELb1ELb1ELb0EEEvNS_16Flash_fwd_paramsE:
        /* <DEDUP_REMOVED lines=57> */
.L_x_1423:
[----:B------:R-:W-:Y:S02]  /*0390*/  ULDC UR6, c[0x0][0x218] ;  /* 0x0000860000067ab9 */ /* 0x000fe40000000800 */
.L_x_1424:
        /* <DEDUP_REMOVED lines=60> */
.L_x_1426:
        /* <DEDUP_REMOVED lines=44> */
.L_x_1427:
[----:B------:R-:W-:Y:S01]  /*0a20*/  SHF.R.S32.HI R4, RZ, 0x1f, R94 ;  /* 0x0000001fff047819 */ /* 0x000fe2000001145e */
[----:B------:R-:W1:Y:S01]  /*0a30*/  S2R R250, SR_CTAID.X ;  /* 0x0000000000fa7919 */ /* 0x000e620000002500 */
[----:B------:R-:W-:Y:S01]  /*0a40*/  UIADD3 UR12, -UR12, UR15, URZ ;  /* 0x0000000f0c0c7290 */ /* 0x000fe2000fffe13f */
[----:B------:R-:W-:Y:S01]  /*0a50*/  SHF.R.S32.HI R239, RZ, 0x1f, R242 ;  /* 0x0000001fffef7819 */ /* 0x000fe200000114f2 */
[----:B------:R-:W-:Y:S01]  /*0a60*/  ULDC.64 UR4, c[0x0][0x1a8] ;  /* 0x00006a0000047ab9 */ /* 0x000fe20000000a00 */
[-C--:B------:R-:W-:Y:S01]  /*0a70*/  LEA.HI R3, R4, R94.reuse, RZ, 0x3 ;  /* 0x0000005e04037211 */ /* 0x080fe200078f18ff */
[----:B------:R-:W2:Y:S01]  /*0a80*/  S2R R20, SR_CTAID.Z ;  /* 0x0000000000147919 */ /* 0x000ea20000002700 */
[----:B------:R-:W-:Y:S01]  /*0a90*/  UIMAD UR4, UR19, UR4, URZ ;  /* 0x00000004130472a4 */ /* 0x000fe2000f8e023f */
[----:B------:R-:W-:Y:S01]  /*0aa0*/  IMAD R246, R239, c[0x0][0x1b0], RZ ;  /* 0x00006c00eff67a24 */ /* 0x000fe200078e02ff */
        /* <DEDUP_REMOVED lines=9> */
[----:B------:R-:W-:Y:S01]  /*0b40*/  UMOV UR10, 0x6 ;  /* 0x00000006000a7882 */ /* 0x000fe20000000000 */
[C---:B------:R-:W-:Y:S01]  /*0b50*/  IADD3 R0, R18.reuse, 0x40, RZ ;  /* 0x0000004012007810 */ /* 0x040fe20007ffe0ff */
[----:B------:R-:W-:Y:S01]  /*0b60*/  IMAD.SHL.U32 R248, R3, 0x8, RZ ;  /* 0x0000000803f87824 */ /* 0x000fe200078e00ff */
[----:B------:R-:W-:Y:S01]  /*0b70*/  ISETP.GE.AND P3, PT, R18, UR12, PT ;  /* 0x0000000c12007c0c */ /* 0x000fe2000bf66270 */
[----:B------:R-:W-:Y:S01]  /*0b80*/  IMAD R246, R242, c[0x0][0x1b4], R246 ;  /* 0x00006d00f2f67a24 */ /* 0x000fe200078e02f6 */
[----:B------:R-:W-:Y:S01]  /*0b90*/  ISETP.GE.AND P1, PT, R0, UR12, PT ;  /* 0x0000000c00007c0c */ /* 0x000fe2000bf26270 */
[----:B------:R-:W-:Y:S01]  /*0ba0*/  IMAD R239, R239, c[0x0][0x1b8], RZ ;  /* 0x00006e00efef7a24 */ /* 0x000fe200078e02ff */
        /* <DEDUP_REMOVED lines=8> */
[----:B------:R-:W-:Y:S01]  /*0c30*/  @!P2 IADD3 R14, P0, R250, 0x20, RZ ;  /* 0x00000020fa0ea810 */ /* 0x000fe20007f1e0ff */
[----:B------:R-:W-:Y:S01]  /*0c40*/  @!P3 IMAD R2, R251, c[0x0][0x190], RZ ;  /* 0x00006400fb02ba24 */ /* 0x000fe200078e02ff */
[----:B------:R-:W-:Y:S01]  /*0c50*/  LOP3.LUT R7, R7, 0x1c0, RZ, 0xc0, !PT ;  /* 0x000001c007077812 */ /* 0x000fe200078ec0ff */
[----:B--2---:R-:W-:Y:S01]  /*0c60*/  IMAD.WIDE.U32 R20, R20, c[0x0][0x1a8], R8 ;  /* 0x00006a0014147a25 */ /* 0x004fe200078e0008 */
[----:B------:R-:W-:Y:S01]  /*0c70*/  @!P1 IADD3 R12, P4, R250, 0x40, RZ ;  /* 0x00000040fa0c9810 */ /* 0x000fe20007f9e0ff */
[----:B------:R-:W-:Y:S01]  /*0c80*/  UISETP.GE.AND UP0, UPT, UR13, 0x41, UPT ;  /* 0x000000410d00788c */ /* 0x000fe2000bf06270 */
[----:B------:R-:W-:Y:S01]  /*0c90*/  LEA.HI R237, R4, R94, RZ, 0x4 ;  /* 0x0000005e04ed7211 */ /* 0x000fe200078f20ff */
[----:B------:R-:W-:Y:S01]  /*0ca0*/  @!P2 IMAD.X R5, RZ, RZ, R251, P0 ;  /* 0x000000ffff05a224 */ /* 0x000fe200000e06fb */
[----:B------:R-:W-:Y:S01]  /*0cb0*/  IADD3 R11, R21, UR4, RZ ;  /* 0x00000004150b7c10 */ /* 0x000fe2000fffe0ff */
[--C-:B------:R-:W-:Y:S01]  /*0cc0*/  @!P3 IMAD.MOV.U32 R22, RZ, RZ, R20.reuse ;  /* 0x000000ffff16b224 */ /* 0x100fe200078e0014 */
[----:B------:R-:W-:Y:S01]  /*0cd0*/  ISETP.GE.AND P0, PT, R240, UR12, PT ;  /* 0x0000000cf0007c0c */ /* 0x000fe2000bf06270 */
[----:B------:R-:W-:Y:S01]  /*0ce0*/  @!P2 IMAD R5, R5, c[0x0][0x190], RZ ;  /* 0x000064000505aa24 */ /* 0x000fe200078e02ff */
[----:B------:R-:W-:Y:S01]  /*0cf0*/  ULDC.64 UR4, c[0x0][0x198] ;  /* 0x0000660000047ab9 */ /* 0x000fe20000000a00 */
[----:B------:R-:W-:Y:S01]  /*0d00*/  @!P3 IMAD.MOV.U32 R23, RZ, RZ, R11 ;  /* 0x000000ffff17b224 */ /* 0x000fe200078e000b */
[----:B------:R-:W-:Y:S01]  /*0d10*/  USHF.L.U64.HI UR10, UR4, UR10, UR5 ;  /* 0x0000000a040a7299 */ /* 0x000fe20008010205 */
[----:B------:R-:W-:Y:S01]  /*0d20*/  @!P2 IMAD.MOV.U32 R10, RZ, RZ, R20 ;  /* 0x000000ffff0aa224 */ /* 0x000fe200078e0014 */
[----:B------:R-:W-:Y:S01]  /*0d30*/  USHF.L.U32 UR11, UR4, 0x6, URZ ;  /* 0x00000006040b7899 */ /* 0x000fe2000800063f */
[C---:B------:R-:W-:Y:S01]  /*0d40*/  @!P3 IMAD R2, R250.reuse, c[0x0][0x194], R2 ;  /* 0x00006500fa02ba24 */ /* 0x040fe200078e0202 */
[----:B------:R-:W-:Y:S01]  /*0d50*/  UIMAD UR19, UR10, UR14, URZ ;  /* 0x0000000e0a1372a4 */ /* 0x000fe2000f8e023f */
[----:B------:R-:W-:Y:S01]  /*0d60*/  @!P3 IMAD.WIDE.U32 R22, R250, c[0x0][0x190], R22 ;  /* 0x00006400fa16ba25 */ /* 0x000fe200078e0016 */
[----:B------:R-:W-:-:S03]  /*0d70*/  USHF.L.U64.HI UR18, UR4, UR18, UR5 ;  /* 0x0000001204127299 */ /* 0x000fc60008010205 */
[----:B------:R-:W-:Y:S01]  /*0d80*/  @!P2 IMAD R5, R14, c[0x0][0x194], R5 ;  /* 0x000065000e05aa24 */ /* 0x000fe200078e0205 */
[----:B------:R-:W-:Y:S01]  /*0d90*/  @!P3 LEA R8, P6, R22, c[0x0][0x160], 0x1 ;  /* 0x000058001608ba11 */ /* 0x000fe200078c08ff */
[----:B------:R-:W-:Y:S02]  /*0da0*/  @!P1 IMAD.X R0, RZ, RZ, R251, P4 ;  /* 0x000000ffff009224 */ /* 0x000fe400020e06fb */
[----:B------:R-:W-:Y:S01]  /*0db0*/  @!P2 IMAD.WIDE.U32 R14, R14, c[0x0][0x190], R10 ;  /* 0x000064000e0eaa25 */ /* 0x000fe200078e000a */
[----:B------:R-:W-:-:S03]  /*0dc0*/  @!P0 IADD3 R10, P4, R250, 0x60, RZ ;  /* 0x00000060fa0a8810 */ /* 0x000fc60007f9e0ff */
[----:B------:R-:W-:Y:S01]  /*0dd0*/  @!P3 IMAD.IADD R2, R23, 0x1, R2 ;  /* 0x000000011702b824 */ /* 0x000fe200078e0202 */
[----:B------:R-:W-:Y:S01]  /*0de0*/  @!P2 LEA R16, P5, R14, c[0x0][0x160], 0x1 ;  /* 0x000058000e10aa11 */ /* 0x000fe200078a08ff */
[----:B------:R-:W-:Y:S02]  /*0df0*/  @!P2 IMAD.IADD R5, R15, 0x1, R5 ;  /* 0x000000010f05a824 */ /* 0x000fe400078e0205 */
[----:B------:R-:W-:Y:S01]  /*0e00*/  @!P1 IMAD R0, R0, c[0x0][0x190], RZ ;  /* 0x0000640000009a24 */ /* 0x000fe200078e02ff */
[----:B------:R-:W-:Y:S01]  /*0e10*/  @!P3 LEA.HI.X R9, R22, c[0x0][0x164], R2, 0x1, P6 ;  /* 0x000059001609ba11 */ /* 0x000fe200030f0c02 */
[----:B------:R-:W-:Y:S01]  /*0e20*/  @!P1 IMAD.MOV.U32 R21, RZ, RZ, R11 ;  /* 0x000000ffff159224 */ /* 0x000fe200078e000b */
[----:B------:R-:W-:Y:S01]  /*0e30*/  @!P2 LEA.HI.X R17, R14, c[0x0][0x164], R5, 0x1, P5 ;  /* 0x000059000e11aa11 */ /* 0x000fe200028f0c05 */
[----:B------:R-:W-:Y:S01]  /*0e40*/  @!P0 IMAD.X R2, RZ, RZ, R251, P4 ;  /* 0x000000ffff028224 */ /* 0x000fe200020e06fb */
[----:B------:R-:W-:Y:S01]  /*0e50*/  ISETP.GE.AND P5, PT, R6, UR6, PT ;  /* 0x0000000606007c0c */ /* 0x000fe2000bfa6270 */
[----:B------:R-:W-:Y:S01]  /*0e60*/  @!P1 IMAD R0, R12, c[0x0][0x194], R0 ;  /* 0x000065000c009a24 */ /* 0x000fe200078e0200 */
[----:B------:R-:W-:Y:S01]  /*0e70*/  ISETP.GE.AND P4, PT, R6, UR6, PT ;  /* 0x0000000606007c0c */ /* 0x000fe2000bf86270 */
[----:B------:R-:W-:Y:S01]  /*0e80*/  @!P1 IMAD.WIDE.U32 R12, R12, c[0x0][0x190], R20 ;  /* 0x000064000c0c9a25 */ /* 0x000fe200078e0014 */
[----:B------:R-:W-:-:S03]  /*0e90*/  LEA.HI R6, R4, R94, RZ, 0x6 ;  /* 0x0000005e04067211 */ /* 0x000fc600078f30ff */
[----:B------:R-:W-:Y:S01]  /*0ea0*/  @!P0 IMAD R5, R2, c[0x0][0x190], RZ ;  /* 0x0000640002058a24 */ /* 0x000fe200078e02ff */
[----:B------:R-:W-:Y:S01]  /*0eb0*/  @!P1 LEA R14, P6, R12, c[0x0][0x160], 0x1 ;  /* 0x000058000c0e9a11 */ /* 0x000fe200078c08ff */
[----:B------:R-:W-:Y:S01]  /*0ec0*/  @!P0 IMAD.MOV.U32 R21, RZ, RZ, R11 ;  /* 0x000000ffff158224 */ /* 0x000fe200078e000b */
[----:B------:R-:W-:Y:S01]  /*0ed0*/  SHF.R.U32.HI R2, RZ, 0x3, R7 ;  /* 0x00000003ff027819 */ /* 0x000fe20000011607 */
[----:B------:R-:W-:Y:S01]  /*0ee0*/  @!P1 IMAD.IADD R0, R13, 0x1, R0 ;  /* 0x000000010d009824 */ /* 0x000fe200078e0200 */
[----:B------:R-:W-:Y:S01]  /*0ef0*/  LOP3.LUT R7, R7, 0x38, R248, 0xf8, !PT ;  /* 0x0000003807077812 */ /* 0x000fe200078ef8f8 */
[C---:B------:R-:W-:Y:S02]  /*0f00*/  @!P0 IMAD R5, R10.reuse, c[0x0][0x194], R5 ;  /* 0x000065000a058a24 */ /* 0x040fe400078e0205 */
[----:B------:R-:W-:Y:S01]  /*0f10*/  @!P0 IMAD.WIDE.U32 R10, R10, c[0x0][0x190], R20 ;  /* 0x000064000a0a8a25 */ /* 0x000fe200078e0014 */
[----:B------:R-:W-:Y:S02]  /*0f20*/  @!P1 LEA.HI.X R15, R12, c[0x0][0x164], R0, 0x1, P6 ;  /* 0x000059000c0f9a11 */ /* 0x000fe400030f0c00 */
[----:B------:R-:W-:Y:S01]  /*0f30*/  LOP3.LUT R2, R7, R2, RZ, 0x3c, !PT ;  /* 0x0000000207027212 */ /* 0x000fe200078e3cff */
[----:B------:R-:W-:Y:S01]  /*0f40*/  @!P0 IMAD.IADD R5, R11, 0x1, R5 ;  /* 0x000000010b058824 */ /* 0x000fe200078e0205 */
[----:B------:R-:W-:Y:S01]  /*0f50*/  @!P0 LEA R12, P6, R10, c[0x0][0x160], 0x1 ;  /* 0x000058000a0c8a11 */ /* 0x000fe200078c08ff */
[----:B------:R-:W-:Y:S01]  /*0f60*/  IMAD R0, R19, c[0x0][0x198], RZ ;  /* 0x0000660013007a24 */ /* 0x000fe200078e02ff */
[----:B------:R-:W-:Y:S01]  /*0f70*/  LOP3.LUT R7, R237, 0xfffffff0, RZ, 0xc0, !PT ;  /* 0xfffffff0ed077812 */ /* 0x000fe200078ec0ff */
[----:B------:R-:W-:Y:S01]  /*0f80*/  IMAD.WIDE.U32 R20, R18, c[0x0][0x198], R248 ;  /* 0x0000660012147a25 */ /* 0x000fe200078e00f8 */
[----:B------:R-:W-:-:S02]  /*0f90*/  @!P0 LEA.HI.X R13, R10, c[0x0][0x164], R5, 0x1, P6 ;  /* 0x000059000a0d8a11 */ /* 0x000fc400030f0c05 */
[----:B------:R-:W-:Y:S01]  /*0fa0*/  SHF.R.S32.HI R10, RZ, 0x4, R237 ;  /* 0x00000004ff0a7819 */ /* 0x000fe200000114ed */
[----:B------:R-:W-:Y:S01]  /*0fb0*/  IMAD.SHL.U32 R5, R6, 0x8, RZ ;  /* 0x0000000806057824 */ /* 0x000fe200078e00ff */
[----:B------:R-:W-:Y:S01]  /*0fc0*/  IADD3 R244, P6, R20, UR20, RZ ;  /* 0x0000001414f47c10 */ /* 0x000fe2000ffde0ff */
[----:B------:R-:W-:Y:S01]  /*0fd0*/  IMAD R0, R18, c[0x0][0x19c], R0 ;  /* 0x0000670012007a24 */ /* 0x000fe200078e0200 */
[----:B------:R-:W-:Y:S01]  /*0fe0*/  USHF.L.U32 UR20, UR4, 0x5, URZ ;  /* 0x0000000504147899 */ /* 0x000fe2000800063f */
[----:B------:R-:W-:Y:S01]  /*0ff0*/  LEA.HI R237, R237, R10, RZ, 0x1 ;  /* 0x0000000aeded7211 */ /* 0x000fe200078f08ff */
[----:B------:R-:W-:Y:S01]  /*1000*/  IMAD.IADD R7, R94, 0x1, -R7 ;  /* 0x000000015e077824 */ /* 0x000fe200078e0a07 */
[----:B------:R-:W-:Y:S01]  /*1010*/  LOP3.LUT R2, R2, 0xfffffe00, R5, 0xf8, !PT ;  /* 0xfffffe0002027812 */ /* 0x000fe200078ef805 */
[----:B------:R-:W-:Y:S01]  /*1020*/  IMAD R5, R19, c[0x0][0x1a0], RZ ;  /* 0x0000680013057a24 */ /* 0x000fe200078e02ff */
[----:B------:R-:W-:Y:S01]  /*1030*/  IADD3.X R245, R21, UR7, R0, P6, !PT ;  /* 0x0000000715f57c10 */ /* 0x000fe2000b7fe400 */
[----:B------:R-:W-:Y:S01]  /*1040*/  USHF.R.S32.HI UR7, URZ, 0x1f, UR14 ;  /* 0x0000001f3f077899 */ /* 0x000fe2000801140e */
[----:B------:R-:W-:Y:S01]  /*1050*/  ISETP.GE.AND P6, PT, R18, UR6, PT ;  /* 0x0000000612007c0c */ /* 0x000fe2000bfc6270 */
[----:B------:R-:W-:Y:S01]  /*1060*/  IMAD.SHL.U32 R241, R2, 0x2, RZ ;  /* 0x0000000202f17824 */ /* 0x000fe200078e00ff */
[----:B------:R-:W-:Y:S01]  /*1070*/  LOP3.LUT R237, R237, 0xfffffffe, RZ, 0xc0, !PT ;  /* 0xfffffffeeded7812 */ /* 0x000fe200078ec0ff */
[----:B------:R-:W-:Y:S01]  /*1080*/  IMAD.WIDE.U32 R244, R242, c[0x0][0x1b0], R244 ;  /* 0x00006c00f2f47a25 */ /* 0x000fe200078e00f4 */
[----:B------:R-:W-:Y:S01]  /*1090*/  UIMAD UR19, UR7, UR11, UR19 ;  /* 0x0000000b071372a4 */ /* 0x000fe2000f8e0213 */
[----:B------:R-:W-:Y:S01]  /*10a0*/  SHF.R.S32.HI R2, RZ, 0x1f, R7 ;  /* 0x0000001fff027819 */ /* 0x000fe20000011407 */
[----:B------:R-:W-:Y:S01]  /*10b0*/  @!PT LDS RZ, [RZ] ;  /* 0x00000000fffff984 */ /* 0x000fe20000000800 */
[----:B------:R-:W-:Y:S01]  /*10c0*/  @!PT LDS RZ, [RZ] ;  /* 0x00000000fffff984 */ /* 0x000fe20000000800 */
[----:B------:R-:W-:Y:S01]  /*10d0*/  @!PT LDS RZ, [RZ] ;  /* 0x00000000fffff984 */ /* 0x000fe20000000800 */
[----:B------:R1:W-:Y:S01]  /*10e0*/  @!P3 LDGSTS.E.BYPASS.LTC128B.128 [R241], [R8.64] ;  /* 0x0000000008f1bfae */ /* 0x0003e2000b901d50 */
[----:B------:R-:W-:Y:S01]  /*10f0*/  IMAD.IADD R247, R245, 0x1, R246 ;  /* 0x00000001f5f77824 */ /* 0x000fe200078e02f6 */
[----:B------:R-:W-:Y:S01]  /*1100*/  ULDC.64 UR4, c[0x0][0x1a0] ;  /* 0x0000680000047ab9 */ /* 0x000fe20000000a00 */
[----:B------:R-:W-:Y:S01]  /*1110*/  IMAD.U32 R0, RZ, RZ, UR14 ;  /* 0x0000000eff007e24 */ /* 0x000fe2000f8e00ff */
[----:B------:R1:W-:Y:S01]  /*1120*/  @!P3 LDGSTS.E.BYPASS.LTC128B.128 [R241+0x4000], [R8.64+0x80] ;  /* 0x0400008008f1bfae */ /* 0x0003e2000b901d50 */
[----:B------:R-:W-:Y:S01]  /*1130*/  IMAD.MOV.U32 R246, RZ, RZ, R244 ;  /* 0x000000fffff67224 */ /* 0x000fe200078e00f4 */
[----:B------:R-:W-:Y:S01]  /*1140*/  LEA.HI R2, R2, R7, RZ, 0x3 ;  /* 0x0000000702027211 */ /* 0x000fe200078f18ff */
[----:B------:R-:W-:Y:S01]  /*1150*/  IMAD R5, R18, c[0x0][0x1a4], R5 ;  /* 0x0000690012057a24 */ /* 0x000fe200078e0205 */
[----:B------:R1:W-:Y:S01]  /*1160*/  @!P3 LDGSTS.E.BYPASS.LTC128B.128 [R241+0x8000], [R8.64+0x100] ;  /* 0x0800010008f1bfae */ /* 0x0003e2000b901d50 */
[----:B------:R-:W-:Y:S01]  /*1170*/  IMAD.WIDE.U32 R22, R0, UR11, R246 ;  /* 0x0000000b00167c25 */ /* 0x000fe2000f8e00f6 */
[----:B------:R-:W-:-:S02]  /*1180*/  LOP3.LUT R0, R2, 0xfffffff8, RZ, 0xc0, !PT ;  /* 0xfffffff802007812 */ /* 0x000fc400078ec0ff */
[----:B------:R1:W-:Y:S01]  /*1190*/  @!P3 LDGSTS.E.BYPASS.LTC128B.128 [R241+0xc000], [R8.64+0x180] ;  /* 0x0c00018008f1bfae */ /* 0x0003e2000b901d50 */
[----:B------:R-:W-:Y:S02]  /*11a0*/  IMAD.IADD R237, R10, 0x1, -R237 ;  /* 0x000000010aed7824 */ /* 0x000fe400078e0aed */
[----:B------:R-:W-:Y:S01]  /*11b0*/  IMAD.IADD R0, R7, 0x1, -R0 ;  /* 0x0000000107007824 */ /* 0x000fe200078e0a00 */
[----:B------:R2:W-:Y:S01]  /*11c0*/  @!P2 LDGSTS.E.BYPASS.LTC128B.128 [R241+0x1000], [R16.64] ;  /* 0x0100000010f1afae */ /* 0x0005e2000b901d50 */
[----:B------:R-:W-:Y:S02]  /*11d0*/  IMAD.SHL.U32 R7, R3, 0x40, RZ ;  /* 0x0000004003077824 */ /* 0x000fe400078e00ff */
[----:B------:R-:W-:Y:S01]  /*11e0*/  IMAD.SHL.U32 R92, R0, 0x40, RZ ;  /* 0x00000040005c7824 */ /* 0x000fe200078e00ff */
[----:B------:R2:W-:Y:S01]  /*11f0*/  @!P2 LDGSTS.E.BYPASS.LTC128B.128 [R241+0x5000], [R16.64+0x80] ;  /* 0x0500008010f1afae */ /* 0x0005e2000b901d50 */
[----:B------:R-:W-:Y:S01]  /*1200*/  IMAD.SHL.U32 R93, R2, 0x40, RZ ;  /* 0x00000040025d7824 */ /* 0x000fe200078e00ff */
[----:B------:R-:W-:-:S02]  /*1210*/  LOP3.LUT R7, R7, 0x1c0, RZ, 0xc0, !PT ;  /* 0x000001c007077812 */ /* 0x000fc400078ec0ff */
[----:B------:R2:W-:Y:S01]  /*1220*/  @!P2 LDGSTS.E.BYPASS.LTC128B.128 [R241+0x9000], [R16.64+0x100] ;  /* 0x0900010010f1afae */ /* 0x0005e2000b901d50 */
[----:B------:R-:W-:Y:S02]  /*1230*/  LOP3.LUT R92, R92, 0x1c0, RZ, 0xc0, !PT ;  /* 0x000001c05c5c7812 */ /* 0x000fe400078ec0ff */
[----:B------:R-:W-:Y:S01]  /*1240*/  LOP3.LUT R93, R93, 0xfffffe00, RZ, 0xc0, !PT ;  /* 0xfffffe005d5d7812 */ /* 0x000fe200078ec0ff */
[----:B------:R2:W-:Y:S01]  /*1250*/  @!P2 LDGSTS.E.BYPASS.LTC128B.128 [R241+0xd000], [R16.64+0x180] ;  /* 0x0d00018010f1afae */ /* 0x0005e2000b901d50 */
[----:B------:R-:W-:-:S03]  /*1260*/  ISETP.GE.AND P2, PT, R18, UR6, PT ;  /* 0x0000000612007c0c */ /* 0x000fc6000bf46270 */
[----:B------:R3:W-:Y:S04]  /*1270*/  @!P1 LDGSTS.E.BYPASS.LTC128B.128 [R241+0x2000], [R14.64] ;  /* 0x020000000ef19fae */ /* 0x0007e8000b901d50 */
[----:B------:R3:W-:Y:S01]  /*1280*/  @!P1 LDGSTS.E.BYPASS.LTC128B.128 [R241+0x6000], [R14.64+0x80] ;  /* 0x060000800ef19fae */ /* 0x0007e2000b901d50 */
[----:B-1----:R-:W-:-:S03]  /*1290*/  IMAD.WIDE.U32 R8, R18, c[0x0][0x1a0], R248 ;  /* 0x0000680012087a25 */ /* 0x002fc600078e00f8 */
[----:B------:R3:W-:Y:S02]  /*12a0*/  @!P1 LDGSTS.E.BYPASS.LTC128B.128 [R241+0xa000], [R14.64+0x100] ;  /* 0x0a0001000ef19fae */ /* 0x0007e4000b901d50 */
[----:B------:R-:W-:Y:S02]  /*12b0*/  IADD3 R20, P3, R8, UR22, RZ ;  /* 0x0000001608147c10 */ /* 0x000fe4000ff7e0ff */
[----:B------:R3:W-:Y:S01]  /*12c0*/  @!P1 LDGSTS.E.BYPASS.LTC128B.128 [R241+0xe000], [R14.64+0x180] ;  /* 0x0e0001800ef19fae */ /* 0x0007e2000b901d50 */
[----:B------:R-:W-:Y:S01]  /*12d0*/  UIMAD.WIDE.U32 UR22, UR14, UR4, URZ ;  /* 0x000000040e1672a5 */ /* 0x000fe2000f8e003f */
[----:B------:R-:W-:Y:S02]  /*12e0*/  IADD3.X R21, R9, UR21, R5, P3, !PT ;  /* 0x0000001509157c10 */ /* 0x000fe40009ffe405 */
        /* <DEDUP_REMOVED lines=22> */
[----:B------:R4:W-:Y:S04]  /*1450*/  @!P5 LDGSTS.E.BYPASS.LTC128B.128 [R241+0x13000], [R10.64+0x80] ;  /* 0x130000800af1dfae */ /* 0x0009e8000b901d50 */
[----:B------:R4:W-:Y:S04]  /*1460*/  @!P5 LDGSTS.E.BYPASS.LTC128B.128 [R241+0x15000], [R10.64+0x100] ;  /* 0x150001000af1dfae */ /* 0x0009e8000b901d50 */
[----:B------:R4:W-:Y:S04]  /*1470*/  @!P5 LDGSTS.E.BYPASS.LTC128B.128 [R241+0x17000], [R10.64+0x180] ;  /* 0x170001800af1dfae */ /* 0x0009e8000b901d50 */
[----:B------:R-:W0:Y:S01]  /*1480*/  LDGDEPBAR ;  /* 0x00000000000079af */ /* 0x000e220000000000 */
[----:B-1----:R-:W-:-:S02]  /*1490*/  IMAD.SHL.U32 R8, R237, 0x8, RZ ;  /* 0x00000008ed087824 */ /* 0x002fc400078e00ff */
[----:B------:R-:W-:-:S03]  /*14a0*/  IMAD.SHL.U32 R9, R18, 0x8, RZ ;  /* 0x0000000812097824 */ /* 0x000fc600078e00ff */
[----:B------:R-:W-:Y:S02]  /*14b0*/  LOP3.LUT R8, R92, 0x8, R8, 0xf8, !PT ;  /* 0x000000085c087812 */ /* 0x000fe400078ef808 */
[----:B------:R-:W-:Y:S02]  /*14c0*/  SHF.R.U32.HI R92, RZ, 0x3, R92 ;  /* 0x00000003ff5c7819 */ /* 0x000fe4000001165c */
[----:B------:R-:W-:Y:S02]  /*14d0*/  LOP3.LUT R9, R7, 0x8, R9, 0xf8, !PT ;  /* 0x0000000807097812 */ /* 0x000fe400078ef809 */
[----:B------:R-:W-:Y:S02]  /*14e0*/  SHF.R.U32.HI R7, RZ, 0x3, R7 ;  /* 0x00000003ff077819 */ /* 0x000fe40000011607 */
[----:B------:R-:W-:Y:S01]  /*14f0*/  LOP3.LUT R92, R8, R92, RZ, 0x3c, !PT ;  /* 0x0000005c085c7212 */ /* 0x000fe200078e3cff */
[----:B------:R-:W-:Y:S01]  /*1500*/  @!P4 IMAD.MOV.U32 R8, RZ, RZ, c[0x0][0x1a0] ;  /* 0x00006800ff08c624 */ /* 0x000fe200078e00ff */
[----:B------:R-:W-:Y:S01]  /*1510*/  LOP3.LUT R7, R9, R7, RZ, 0x3c, !PT ;  /* 0x0000000709077212 */ /* 0x000fe200078e3cff */
[----:B----4-:R-:W-:Y:S01]  /*1520*/  IMAD.U32 R10, RZ, RZ, UR22 ;  /* 0x00000016ff0a7e24 */ /* 0x010fe2000f8e00ff */
[----:B------:R-:W-:-:S04]  /*1530*/  DEPBAR.LE SB0, 0x0 ;  /* 0x000080000000791a */ /* 0x000fc80000000000 */
[----:B------:R-:W-:Y:S01]  /*1540*/  BAR.SYNC.DEFER_BLOCKING 0x0 ;  /* 0x0000000000007b1d */ /* 0x000fe20000010000 */
[----:B------:R-:W-:Y:S01]  /*1550*/  LEA R6, P0, R10, R242, 0x6 ;  /* 0x000000f20a067211 */ /* 0x000fe200078030ff */
[----:B------:R-:W-:Y:S01]  /*1560*/  IMAD.U32 R11, RZ, RZ, UR23 ;  /* 0x00000017ff0b7e24 */ /* 0x000fe2000f8e00ff */
[----:B------:R-:W-:Y:S01]  /*1570*/  LEA.HI R9, R4, R94, RZ, 0x5 ;  /* 0x0000005e04097211 */ /* 0x000fe200078f28ff */
[----:B------:R-:W-:Y:S01]  /*1580*/  @!P4 IMAD.MOV.U32 R4, RZ, RZ, c[0x0][0x1a4] ;  /* 0x00006900ff04c624 */ /* 0x000fe200078e00ff */
[----:B------:R-:W-:Y:S01]  /*1590*/  LEA.HI.X R5, R10, R239, R5, 0x6, P0 ;  /* 0x000000ef0a057211 */ /* 0x000fe200000f3405 */
[----:B------:R-:W-:Y:S01]  /*15a0*/  IMAD R237, R237, 0x200, R7 ;  /* 0x00000200eded7824 */ /* 0x000fe200078e0207 */
[----:B------:R-:W-:Y:S02]  /*15b0*/  @!P4 LEA R2, P0, R8, R6, 0x5 ;  /* 0x000000060802c211 */ /* 0x000fe400078028ff */
[----:B------:R-:W-:Y:S01]  /*15c0*/  @!P2 LEA R10, P1, R6, c[0x0][0x170], 0x1 ;  /* 0x00005c00060aaa11 */ /* 0x000fe200078208ff */
[----:B------:R-:W-:Y:S01]  /*15d0*/  IMAD.SHL.U32 R237, R237, 0x2, RZ ;  /* 0x00000002eded7824 */ /* 0x000fe200078e00ff */
[----:B------:R-:W-:-:S02]  /*15e0*/  SHF.R.S32.HI R9, RZ, 0x5, R9 ;  /* 0x00000005ff097819 */ /* 0x000fc40000011409 */
[----:B------:R-:W-:Y:S02]  /*15f0*/  @!P4 LEA.HI.X R4, R8, R5, R4, 0x5, P0 ;  /* 0x000000050804c211 */ /* 0x000fe400000f2c04 */
[----:B------:R-:W-:Y:S01]  /*1600*/  @!P2 LEA.HI.X R11, R6, c[0x0][0x174], R5, 0x1, P1 ;  /* 0x00005d00060baa11 */ /* 0x000fe200008f0c05 */
[----:B------:R-:W-:Y:S01]  /*1610*/  IMAD R9, R9, 0x400, R93 ;  /* 0x0000040009097824 */ /* 0x000fe200078e025d */
[----:B------:R-:W-:Y:S02]  /*1620*/  @!P4 LEA R6, P0, R2, c[0x0][0x170], 0x1 ;  /* 0x00005c000206ca11 */ /* 0x000fe400078008ff */
[----:B------:R-:W-:Y:S01]  /*1630*/  IADD3 R235, R237, 0x10020, RZ ;  /* 0x00010020edeb7810 */ /* 0x000fe20007ffe0ff */
[----:B------:R-:W-:Y:S01]  /*1640*/  IMAD.IADD R238, R92, 0x1, R9 ;  /* 0x000000015cee7824 */ /* 0x000fe200078e0209 */
[----:B------:R-:W-:Y:S01]  /*1650*/  @!P4 LEA.HI.X R7, R2, c[0x0][0x174], R4, 0x1, P0 ;  /* 0x00005d000207ca11 */ /* 0x000fe200000f0c04 */
[----:B------:R-:W-:Y:S01]  /*1660*/  IMAD.MOV.U32 R2, RZ, RZ, 0x10 ;  /* 0x00000010ff027424 */ /* 0x000fe200078e00ff */
[----:B------:R-:W-:Y:S01]  /*1670*/  @P2 STS.128 [R241+0x18000], RZ ;  /* 0x018000fff1002388 */ /* 0x000fe20000000c00 */
[----:B------:R-:W-:-:S03]  /*1680*/  IMAD.SHL.U32 R238, R238, 0x2, RZ ;  /* 0x00000002eeee7824 */ /* 0x000fc600078e00ff */
        /* <DEDUP_REMOVED lines=40> */
[----:B--2---:R-:W4:Y:S01]  /*1910*/  LDSM.16.M88.4 R16, [R237+0x10000] ;  /* 0x01000000ed10783b */ /* 0x004f220000000200 */
[----:B------:R-:W-:-:S02]  /*1920*/  IADD3 R222, R235, 0x2800, RZ ;  /* 0x00002800ebde7810 */ /* 0x000fc40007ffe0ff */
[C---:B------:R-:W-:Y:S01]  /*1930*/  IADD3 R221, R235.reuse, 0x3000, RZ ;  /* 0x00003000ebdd7810 */ /* 0x040fe20007ffe0ff */
[----:B------:R-:W-:Y:S01]  /*1940*/  LDSM.16.M88.4 R24, [R236] ;  /* 0x00000000ec18783b */ /* 0x000fe20000000200 */
[C---:B------:R-:W-:Y:S02]  /*1950*/  IADD3 R220, R235.reuse, 0x3800, RZ ;  /* 0x00003800ebdc7810 */ /* 0x040fe40007ffe0ff */
[C---:B------:R-:W-:Y:S01]  /*1960*/  IADD3 R219, R235.reuse, 0x4000, RZ ;  /* 0x00004000ebdb7810 */ /* 0x040fe20007ffe0ff */
[----:B---3--:R-:W-:Y:S01]  /*1970*/  LDSM.16.M88.4 R12, [R235] ;  /* 0x00000000eb0c783b */ /* 0x008fe20000000200 */
[C---:B------:R-:W-:Y:S02]  /*1980*/  IADD3 R218, R235.reuse, 0x4800, RZ ;  /* 0x00004800ebda7810 */ /* 0x040fe40007ffe0ff */
[C---:B------:R-:W-:Y:S01]  /*1990*/  IADD3 R217, R235.reuse, 0x5000, RZ ;  /* 0x00005000ebd97810 */ /* 0x040fe20007ffe0ff */
[----:B------:R-:W2:Y:S01]  /*19a0*/  LDSM.16.M88.4 R40, [R237+0x10800] ;  /* 0x01080000ed28783b */ /* 0x000ea20000000200 */
[----:B------:R-:W-:-:S02]  /*19b0*/  IADD3 R216, R235, 0x5800, RZ ;  /* 0x00005800ebd87810 */ /* 0x000fc40007ffe0ff */
[C---:B------:R-:W-:Y:S01]  /*19c0*/  IADD3 R215, R235.reuse, 0x6000, RZ ;  /* 0x00006000ebd77810 */ /* 0x040fe20007ffe0ff */
[----:B------:R-:W3:Y:S01]  /*19d0*/  LDSM.16.M88.4 R52, [R237+0x11000] ;  /* 0x01100000ed34783b */ /* 0x000ee20000000200 */
[C---:B------:R-:W-:Y:S02]  /*19e0*/  IADD3 R214, R235.reuse, 0x6800, RZ ;  /* 0x00006800ebd67810 */ /* 0x040fe40007ffe0ff */
[C---:B------:R-:W-:Y:S01]  /*19f0*/  IADD3 R213, R235.reuse, 0x7000, RZ ;  /* 0x00007000ebd57810 */ /* 0x040fe20007ffe0ff */
[----:B------:R-:W5:Y:S01]  /*1a00*/  LDSM.16.M88.4 R20, [R237+0x11800] ;  /* 0x01180000ed14783b */ /* 0x000f620000000200 */
[----:B------:R-:W-:-:S03]  /*1a10*/  IADD3 R212, R235, 0x7800, RZ ;  /* 0x00007800ebd47810 */ /* 0x000fc60007ffe0ff */
[----:B------:R-:W-:Y:S04]  /*1a20*/  LDSM.16.M88.4 R68, [R234] ;  /* 0x00000000ea44783b */ /* 0x000fe80000000200 */
[----:B-1----:R-:W1:Y:S04]  /*1a30*/  LDSM.16.M88.4 R8, [R231+0x10000] ;  /* 0x01000000e708783b */ /* 0x002e680000000200 */
        /* <DEDUP_REMOVED lines=8> */
[----:B--2---:R-:W-:Y:S03]  /*1ac0*/  HMMA.16816.F32.BF16 R28, R32, R40, RZ ;  /* 0x00000028201c723c */ /* 0x004fe600000418ff */
[----:B------:R-:W-:Y:S04]  /*1ad0*/  LDSM.16.M88.4 R80, [R234+0x8000] ;  /* 0x00800000ea50783b */ /* 0x000fe80000000200 */
[----:B------:R-:W-:Y:S01]  /*1ae0*/  LDSM.16.M88.4 R88, [R237+0x16800] ;  /* 0x01680000ed58783b */ /* 0x000fe20000000200 */
[----:B------:R-:W-:Y:S03]  /*1af0*/  HMMA.16816.F32.BF16 R4, R24, R12, R4 ;  /* 0x0000000c1804723c */ /* 0x000fe60000041804 */
[----:B------:R-:W-:Y:S04]  /*1b00*/  LDSM.16.M88.4 R84, [R231+0x16000] ;  /* 0x01600000e754783b */ /* 0x000fe80000000200 */
[----:B------:R-:W0:Y:S01]  /*1b10*/  LDGDEPBAR ;  /* 0x00000000000079af */ /* 0x000e220000000000 */
[C---:B---3--:R-:W-:Y:S08]  /*1b20*/  HMMA.16816.F32.BF16 R56, R32.reuse, R52, RZ ;  /* 0x000000342038723c */ /* 0x048ff000000418ff */
[C---:B------:R-:W-:Y:S08]  /*1b30*/  HMMA.16816.F32.BF16 R40, R32.reuse, R42, RZ ;  /* 0x0000002a2028723c */ /* 0x040ff000000418ff */
[C---:B------:R-:W-:Y:S08]  /*1b40*/  HMMA.16816.F32.BF16 R52, R32.reuse, R54, RZ ;  /* 0x000000362034723c */ /* 0x040ff000000418ff */
[C---:B-----5:R-:W-:Y:S08]  /*1b50*/  HMMA.16816.F32.BF16 R72, R32.reuse, R20, RZ ;  /* 0x000000142048723c */ /* 0x060ff000000418ff */
[----:B------:R-:W-:Y:S01]  /*1b60*/  HMMA.16816.F32.BF16 R32, R32, R22, RZ ;  /* 0x000000162020723c */ /* 0x000fe200000418ff */
[----:B------:R-:W-:Y:S07]  /*1b70*/  LDSM.16.M88.4 R20, [R233] ;  /* 0x00000000e914783b */ /* 0x000fee0000000200 */
[----:B------:R-:W-:Y:S01]  /*1b80*/  HMMA.16816.F32.BF16 R16, R24, R14, R16 ;  /* 0x0000000e1810723c */ /* 0x000fe20000041810 */
[----:B------:R-:W2:Y:S07]  /*1b90*/  LDSM.16.M88.4 R12, [R224] ;  /* 0x00000000e00c783b */ /* 0x000eae0000000200 */
[----:B-1----:R-:W-:Y:S08]  /*1ba0*/  HMMA.16816.F32.BF16 R4, R68, R8, R4 ;  /* 0x000000084404723c */ /* 0x002ff00000041804 */
        /* <DEDUP_REMOVED lines=66> */
[----:B------:R-:W-:Y:S01]  /*1fd0*/  HMMA.16816.F32.BF16 R68, R8, R62, R68 ;  /* 0x0000003e0844723c */ /* 0x000fe20000041844 */
[----:B------:R-:W-:Y:S07]  /*1fe0*/  LDSM.16.M88.4 R60, [R235+0x4000] ;  /* 0x00400000eb3c783b */ /* 0x000fee0000000200 */
[----:B------:R-:W-:Y:S01]  /*1ff0*/  HMMA.16816.F32.BF16 R16, R24, R14, R16 ;  /* 0x0000000e1810723c */ /* 0x000fe20000041810 */
        /* <DEDUP_REMOVED lines=9> */
[----:B------:R-:W-:Y:S01]  /*2090*/  HMMA.16816.F32.BF16 R16, R32, R22, R16 ;  /* 0x000000162010723c */ /* 0x000fe20000041810 */
[----:B------:R-:W1:Y:S07]  /*20a0*/  LDSM.16.M88.4 R20, [R231+0x14000] ;  /* 0x01400000e714783b */ /* 0x000e6e0000000200 */
[C---:B------:R-:W-:Y:S08]  /*20b0*/  HMMA.16816.F32.BF16 R28, R24.reuse, R48, R28 ;  /* 0x00000030181c723c */ /* 0x040ff0000004181c */
[C---:B------:R-:W-:Y:S01]  /*20c0*/  HMMA.16816.F32.BF16 R40, R24.reuse, R50, R40 ;  /* 0x000000321828723c */ /* 0x040fe20000041828 */
[----:B------:R-:W4:Y:S07]  /*20d0*/  LDSM.16.M88.4 R48, [R237+0x15000] ;  /* 0x01500000ed30783b */ /* 0x000f2e0000000200 */
[C---:B------:R-:W-:Y:S08]  /*20e0*/  HMMA.16816.F32.BF16 R56, R24.reuse, R44, R56 ;  /* 0x0000002c1838723c */ /* 0x040ff00000041838 */
[----:B------:R-:W-:Y:S01]  /*20f0*/  HMMA.16816.F32.BF16 R52, R24, R46, R52 ;  /* 0x0000002e1834723c */ /* 0x000fe20000041834 */
[----:B------:R-:W5:Y:S07]  /*2100*/  LDSM.16.M88.4 R44, [R237+0x15800] ;  /* 0x01580000ed2c783b */ /* 0x000f6e0000000200 */
[----:B--2---:R-:W-:Y:S08]  /*2110*/  HMMA.16816.F32.BF16 R4, R12, R60, R4 ;  /* 0x0000003c0c04723c */ /* 0x004ff00000041804 */
[C---:B------:R-:W-:Y:S08]  /*2120*/  HMMA.16816.F32.BF16 R72, R24.reuse, R36, R72 ;  /* 0x000000241848723c */ /* 0x040ff00000041848 */
[----:B------:R-:W-:Y:S01]  /*2130*/  HMMA.16816.F32.BF16 R68, R24, R38, R68 ;  /* 0x000000261844723c */ /* 0x000fe20000041844 */
[----:B------:R-:W2:Y:S04]  /*2140*/  LDSM.16.M88.4 R36, [R235+0x4800] ;  /* 0x00480000eb24783b */ /* 0x000ea80000000200 */
[----:B------:R-:W2:Y:S03]  /*2150*/  LDSM.16.M88.4 R24, [R224+0x4000] ;  /* 0x00400000e018783b */ /* 0x000ea60000000200 */
[C---:B---3--:R-:W-:Y:S08]  /*2160*/  HMMA.16816.F32.BF16 R28, R32.reuse, R8, R28 ;  /* 0x00000008201c723c */ /* 0x048ff0000004181c */
[----:B------:R-:W-:Y:S01]  /*2170*/  HMMA.16816.F32.BF16 R40, R32, R10, R40 ;  /* 0x0000000a2028723c */ /* 0x000fe20000041828 */
[----:B------:R-:W3:Y:S07]  /*2180*/  LDSM.16.M88.4 R8, [R235+0x5000] ;  /* 0x00500000eb08783b */ /* 0x000eee0000000200 */
[----:B------:R-:W-:Y:S01]  /*2190*/  HMMA.16816.F32.BF16 R16, R12, R62, R16 ;  /* 0x0000003e0c10723c */ /* 0x000fe20000041810 */
[----:B------:R-:W-:Y:S07]  /*21a0*/  LDSM.16.M88.4 R60, [R235+0x5800] ;  /* 0x00580000eb3c783b */ /* 0x000fee0000000200 */
[----:B-1----:R-:W-:Y:S08]  /*21b0*/  HMMA.16816.F32.BF16 R4, R80, R20, R4 ;  /* 0x000000145004723c */ /* 0x002ff00000041804 */
[C---:B----4-:R-:W-:Y:S08]  /*21c0*/  HMMA.16816.F32.BF16 R56, R32.reuse, R48, R56 ;  /* 0x000000302038723c */ /* 0x050ff00000041838 */
[C---:B------:R-:W-:Y:S01]  /*21d0*/  HMMA.16816.F32.BF16 R52, R32.reuse, R50, R52 ;  /* 0x000000322034723c */ /* 0x040fe20000041834 */
[----:B------:R-:W-:Y:S07]  /*21e0*/  LDSM.16.M88.4 R48, [R238+0xc000] ;  /* 0x00c00000ee30783b */ /* 0x000fee0000000200 */
[C---:B-----5:R-:W-:Y:S08]  /*21f0*/  HMMA.16816.F32.BF16 R72, R32.reuse, R44, R72 ;  /* 0x0000002c2048723c */ /* 0x060ff00000041848 */
[----:B------:R-:W-:Y:S01]  /*2200*/  HMMA.16816.F32.BF16 R68, R32, R46, R68 ;  /* 0x0000002e2044723c */ /* 0x000fe20000041844 */
[----:B------:R-:W1:Y:S04]  /*2210*/  LDSM.16.M88.4 R32, [R237+0x16000] ;  /* 0x01600000ed20783b */ /* 0x000e680000000200 */
[----:B------:R-:W-:Y:S03]  /*2220*/  LDSM.16.M88.4 R44, [R235+0x6000] ;  /* 0x00600000eb2c783b */ /* 0x000fe60000000200 */
[----:B--2---:R-:W-:Y:S08]  /*2230*/  HMMA.16816.F32.BF16 R28, R12, R36, R28 ;  /* 0x000000240c1c723c */ /* 0x004ff0000004181c */
[----:B------:R-:W-:Y:S01]  /*2240*/  HMMA.16816.F32.BF16 R16, R80, R22, R16 ;  /* 0x000000165010723c */ /* 0x000fe20000041810 */
[----:B------:R-:W-:Y:S07]  /*2250*/  LDSM.16.M88.4 R20, [R231+0x15000] ;  /* 0x01500000e714783b */ /* 0x000fee0000000200 */
[----:B------:R-:W-:Y:S08]  /*2260*/  HMMA.16816.F32.BF16 R4, R64, R24, R4 ;  /* 0x000000184004723c */ /* 0x000ff00000041804 */
[C---:B------:R-:W-:Y:S01]  /*2270*/  HMMA.16816.F32.BF16 R40, R12.reuse, R38, R40 ;  /* 0x000000260c28723c */ /* 0x040fe20000041828 */
[----:B------:R-:W-:Y:S07]  /*2280*/  LDSM.16.M88.4 R36, [R236+0xc000] ;  /* 0x00c00000ec24783b */ /* 0x000fee0000000200 */
[C---:B---3--:R-:W-:Y:S08]  /*2290*/  HMMA.16816.F32.BF16 R56, R12.reuse, R8, R56 ;  /* 0x000000080c38723c */ /* 0x048ff00000041838 */
[----:B------:R-:W-:Y:S01]  /*22a0*/  HMMA.16816.F32.BF16 R52, R12, R10, R52 ;  /* 0x0000000a0c34723c */ /* 0x000fe20000041834 */
[----:B------:R-:W2:Y:S07]  /*22b0*/  LDSM.16.M88.4 R8, [R224+0x4800] ;  /* 0x00480000e008783b */ /* 0x000eae0000000200 */
[----:B------:R-:W-:Y:S08]  /*22c0*/  HMMA.16816.F32.BF16 R28, R80, R76, R28 ;  /* 0x0000004c501c723c */ /* 0x000ff0000004181c */
[----:B------:R-:W-:Y:S01]  /*22d0*/  HMMA.16816.F32.BF16 R16, R64, R26, R16 ;  /* 0x0000001a4010723c */ /* 0x000fe20000041810 */
[----:B------:R-:W3:Y:S07]  /*22e0*/  LDSM.16.M88.4 R24, [R234+0xc000] ;  /* 0x00c00000ea18783b */ /* 0x000eee0000000200 */
[----:B-1----:R-:W-:Y:S08]  /*22f0*/  HMMA.16816.F32.BF16 R4, R48, R32, R4 ;  /* 0x000000203004723c */ /* 0x002ff00000041804 */
[----:B------:R-:W-:Y:S01]  /*2300*/  HMMA.16816.F32.BF16 R40, R80, R78, R40 ;  /* 0x0000004e5028723c */ /* 0x000fe20000041828 */
[----:B------:R-:W-:Y:S07]  /*2310*/  LDSM.16.M88.4 R76, [R231+0x15800] ;  /* 0x01580000e74c783b */ /* 0x000fee0000000200 */
[----:B------:R-:W-:Y:S01]  /*2320*/  HMMA.16816.F32.BF16 R16, R48, R34, R16 ;  /* 0x000000223010723c */ /* 0x000fe20000041810 */
[----:B------:R-:W1:Y:S07]  /*2330*/  LDSM.16.M88.4 R32, [R235+0x6800] ;  /* 0x00680000eb20783b */ /* 0x000e6e0000000200 */
[----:B--2---:R-:W-:Y:S08]  /*2340*/  HMMA.16816.F32.BF16 R28, R64, R8, R28 ;  /* 0x00000008401c723c */ /* 0x004ff0000004181c */
[----:B------:R-:W-:Y:S08]  /*2350*/  HMMA.16816.F32.BF16 R4, R36, R44, R4 ;  /* 0x0000002c2404723c */ /* 0x000ff00000041804 */
[----:B------:R-:W-:Y:S01]  /*2360*/  HMMA.16816.F32.BF16 R40, R64, R10, R40 ;  /* 0x0000000a4028723c */ /* 0x000fe20000041828 */
[----:B------:R-:W-:Y:S07]  /*2370*/  LDSM.16.M88.4 R8, [R224+0x6000] ;  /* 0x00600000e008783b */ /* 0x000fee0000000200 */
[C---:B------:R-:W-:Y:S08]  /*2380*/  HMMA.16816.F32.BF16 R72, R12.reuse, R60, R72 ;  /* 0x0000003c0c48723c */ /* 0x040ff00000041848 */
[----:B------:R-:W-:Y:S01]  /*2390*/  HMMA.16816.F32.BF16 R68, R12, R62, R68 ;  /* 0x0000003e0c44723c */ /* 0x000fe20000041844 */
[----:B------:R-:W2:Y:S04]  /*23a0*/  LDSM.16.M88.4 R12, [R233+0xc000] ;  /* 0x00c00000e90c783b */ /* 0x000ea80000000200 */
        /* <DEDUP_REMOVED lines=9> */
[----:B-1----:R-:W-:Y:S08]  /*2440*/  HMMA.16816.F32.BF16 R28, R36, R32, R28 ;  /* 0x00000020241c723c */ /* 0x002ff0000004181c */
[----:B------:R-:W-:Y:S01]  /*2450*/  HMMA.16816.F32.BF16 R16, R24, R86, R16 ;  /* 0x000000561810723c */ /* 0x000fe20000041810 */
[----:B------:R-:W-:Y:S07]  /*2460*/  LDSM.16.M88.4 R84, [R235+0x7000] ;  /* 0x00700000eb54783b */ /* 0x000fee0000000200 */
[----:B--2---:R-:W-:Y:S08]  /*2470*/  HMMA.16816.F32.BF16 R4, R12, R8, R4 ;  /* 0x000000080c04723c */ /* 0x004ff00000041804 */
        /* <DEDUP_REMOVED lines=197> */
.L_x_1428:
        /* <DEDUP_REMOVED lines=360> */
.L_x_1432:
        /* <DEDUP_REMOVED lines=29> */
.L_x_1430:
        /* <DEDUP_REMOVED lines=20> */
[----:B------:R-:W-:Y:S05]  /*4a60*/  ISETP.LT.AND P0, PT, RZ, UR8, PT ;  /* 0x00000008ff007c0c */ /* 0x000fea000bf01270 */
        /* <DEDUP_REMOVED lines=8> */
[----:B------:R-:W-:Y:S06]  /*4af0*/  LDSM.16.M88.4 R16, [R237+0x10800] ;  /* 0x01080000ed10783b */ /* 0x000fec0000000200 */
[----:B------:R-:W-:Y:S06]  /*4b00*/  LDSM.16.M88.4 R24, [R237+0x11000] ;  /* 0x01100000ed18783b */ /* 0x000fec0000000200 */
[----:B------:R-:W-:Y:S06]  /*4b10*/  LDSM.16.M88.4 R164, [R237+0x11800] ;  /* 0x01180000eda4783b */ /* 0x000fec0000000200 */
[----:B--2---:R-:W1:Y:S06]  /*4b20*/  LDSM.16.M88.4 R8, [R237+0x10000] ;  /* 0x01000000ed08783b */ /* 0x004e6c0000000200 */
[----:B------:R-:W0:Y:S06]  /*4b30*/  LDGDEPBAR ;  /* 0x00000000000079af */ /* 0x000e2c0000000000 */
[----:B------:R-:W-:Y:S06]  /*4b40*/  LDSM.16.M88.4 R168, [R236] ;  /* 0x00000000eca8783b */ /* 0x000fec0000000200 */
[----:B------:R-:W2:Y:S06]  /*4b50*/  LDSM.16.M88.4 R172, [R235] ;  /* 0x00000000ebac783b */ /* 0x000eac0000000200 */
[----:B------:R-:W3:Y:S06]  /*4b60*/  LDSM.16.M88.4 R176, [R227] ;  /* 0x00000000e3b0783b */ /* 0x000eec0000000200 */
[----:B------:R-:W4:Y:S06]  /*4b70*/  LDSM.16.M88.4 R180, [R226] ;  /* 0x00000000e2b4783b */ /* 0x000f2c0000000200 */
[----:B------:R-:W5:Y:S01]  /*4b80*/  LDSM.16.M88.4 R184, [R225] ;  /* 0x00000000e1b8783b */ /* 0x000f620000000200 */
[C---:B-1----:R-:W-:Y:S05]  /*4b90*/  HMMA.16816.F32.BF16 R4, R32.reuse, R8, RZ ;  /* 0x000000082004723c */ /* 0x042fea00000418ff */
[----:B------:R-:W-:Y:S03]  /*4ba0*/  LDSM.16.M88.4 R188, [R234] ;  /* 0x00000000eabc783b */ /* 0x000fe60000000200 */
[C---:B------:R-:W-:Y:S03]  /*4bb0*/  HMMA.16816.F32.BF16 R8, R32.reuse, R10, RZ ;  /* 0x0000000a2008723c */ /* 0x040fe600000418ff */
[----:B------:R-:W1:Y:S06]  /*4bc0*/  LDSM.16.M88.4 R192, [R231+0x10000] ;  /* 0x01000000e7c0783b */ /* 0x000e6c0000000200 */
[----:B------:R-:W-:Y:S01]  /*4bd0*/  LDSM.16.M88.4 R196, [R231+0x11000] ;  /* 0x01100000e7c4783b */ /* 0x000fe20000000200 */
[C---:B------:R-:W-:Y:S05]  /*4be0*/  HMMA.16816.F32.BF16 R12, R32.reuse, R16, RZ ;  /* 0x00000010200c723c */ /* 0x040fea00000418ff */
[----:B------:R-:W-:Y:S03]  /*4bf0*/  LDSM.16.M88.4 R200, [R231+0x11800] ;  /* 0x01180000e7c8783b */ /* 0x000fe60000000200 */
[C---:B------:R-:W-:Y:S03]  /*4c00*/  HMMA.16816.F32.BF16 R16, R32.reuse, R18, RZ ;  /* 0x000000122010723c */ /* 0x040fe600000418ff */
[----:B------:R-:W-:Y:S05]  /*4c10*/  LDSM.16.M88.4 R204, [R233] ;  /* 0x00000000e9cc783b */ /* 0x000fea0000000200 */
[C---:B------:R-:W-:Y:S01]  /*4c20*/  HMMA.16816.F32.BF16 R20, R32.reuse, R24, RZ ;  /* 0x000000182014723c */ /* 0x040fe200000418ff */
[----:B------:R-:W-:Y:S07]  /*4c30*/  LDSM.16.M88.4 R208, [R224] ;  /* 0x00000000e0d0783b */ /* 0x000fee0000000200 */
[C---:B------:R-:W-:Y:S08]  /*4c40*/  HMMA.16816.F32.BF16 R24, R32.reuse, R26, RZ ;  /* 0x0000001a2018723c */ /* 0x040ff000000418ff */
[C---:B------:R-:W-:Y:S08]  /*4c50*/  HMMA.16816.F32.BF16 R28, R32.reuse, R164, RZ ;  /* 0x000000a4201c723c */ /* 0x040ff000000418ff */
[----:B------:R-:W-:Y:S01]  /*4c60*/  HMMA.16816.F32.BF16 R32, R32, R166, RZ ;  /* 0x000000a62020723c */ /* 0x000fe200000418ff */
        /* <DEDUP_REMOVED lines=8> */
[C---:B------:R-:W-:Y:S01]  /*4cf0*/  HMMA.16816.F32.BF16 R24, R168.reuse, R182, R24 ;  /* 0x000000b6a818723c */ /* 0x040fe20000041818 */
[----:B------:R-:W-:Y:S07]  /*4d00*/  LDSM.16.M88.4 R180, [R238+0x4000] ;  /* 0x00400000eeb4783b */ /* 0x000fee0000000200 */
[C---:B-----5:R-:W-:Y:S08]  /*4d10*/  HMMA.16816.F32.BF16 R28, R168.reuse, R184, R28 ;  /* 0x000000b8a81c723c */ /* 0x060ff0000004181c */
[----:B------:R-:W-:Y:S01]  /*4d20*/  HMMA.16816.F32.BF16 R32, R168, R186, R32 ;  /* 0x000000baa820723c */ /* 0x000fe20000041820 */
[----:B------:R-:W2:Y:S06]  /*4d30*/  LDSM.16.M88.4 R168, [R224+0x800] ;  /* 0x00080000e0a8783b */ /* 0x000eac0000000200 */
[----:B------:R-:W3:Y:S01]  /*4d40*/  LDSM.16.M88.4 R184, [R237+0x12000] ;  /* 0x01200000edb8783b */ /* 0x000ee20000000200 */
[C---:B-1----:R-:W-:Y:S08]  /*4d50*/  HMMA.16816.F32.BF16 R4, R188.reuse, R192, R4 ;  /* 0x000000c0bc04723c */ /* 0x042ff00000041804 */
[C---:B------:R-:W-:Y:S01]  /*4d60*/  HMMA.16816.F32.BF16 R8, R188.reuse, R194, R8 ;  /* 0x000000c2bc08723c */ /* 0x040fe20000041808 */
[----:B------:R-:W-:Y:S07]  /*4d70*/  LDSM.16.M88.4 R192, [R237+0x13800] ;  /* 0x01380000edc0783b */ /* 0x000fee0000000200 */
[C---:B------:R-:W-:Y:S08]  /*4d80*/  HMMA.16816.F32.BF16 R12, R188.reuse, R164, R12 ;  /* 0x000000a4bc0c723c */ /* 0x040ff0000004180c */
[C---:B------:R-:W-:Y:S01]  /*4d90*/  HMMA.16816.F32.BF16 R16, R188.reuse, R166, R16 ;  /* 0x000000a6bc10723c */ /* 0x040fe20000041810 */
[----:B------:R-:W1:Y:S07]  /*4da0*/  LDSM.16.M88.4 R164, [R237+0x12800] ;  /* 0x01280000eda4783b */ /* 0x000e6e0000000200 */
[C---:B------:R-:W-:Y:S08]  /*4db0*/  HMMA.16816.F32.BF16 R20, R188.reuse, R196, R20 ;  /* 0x000000c4bc14723c */ /* 0x040ff00000041814 */
[C---:B------:R-:W-:Y:S01]  /*4dc0*/  HMMA.16816.F32.BF16 R24, R188.reuse, R198, R24 ;  /* 0x000000c6bc18723c */ /* 0x040fe20000041818 */
[----:B------:R-:W-:Y:S07]  /*4dd0*/  LDSM.16.M88.4 R196, [R236+0x4000] ;  /* 0x00400000ecc4783b */ /* 0x000fee0000000200 */
[C---:B------:R-:W-:Y:S08]  /*4de0*/  HMMA.16816.F32.BF16 R28, R188.reuse, R200, R28 ;  /* 0x000000c8bc1c723c */ /* 0x040ff0000004181c */
[----:B------:R-:W-:Y:S01]  /*4df0*/  HMMA.16816.F32.BF16 R32, R188, R202, R32 ;  /* 0x000000cabc20723c */ /* 0x000fe20000041820 */
[----:B------:R-:W4:Y:S06]  /*4e00*/  LDSM.16.M88.4 R188, [R237+0x13000] ;  /* 0x01300000edbc783b */ /* 0x000f2c0000000200 */
[----:B------:R-:W5:Y:S01]  /*4e10*/  LDSM.16.M88.4 R200, [R223] ;  /* 0x00000000dfc8783b */ /* 0x000f620000000200 */
[C---:B------:R-:W-:Y:S08]  /*4e20*/  HMMA.16816.F32.BF16 R4, R204.reuse, R208, R4 ;  /* 0x000000d0cc04723c */ /* 0x040ff00000041804 */
[C---:B------:R-:W-:Y:S01]  /*4e30*/  HMMA.16816.F32.BF16 R8, R204.reuse, R210, R8 ;  /* 0x000000d2cc08723c */ /* 0x040fe20000041808 */
[----:B------:R-:W-:Y:S07]  /*4e40*/  LDSM.16.M88.4 R208, [R231+0x12000] ;  /* 0x01200000e7d0783b */ /* 0x000fee0000000200 */
        /* <DEDUP_REMOVED lines=8> */
[----:B------:R-:W2:Y:S06]  /*4ed0*/  LDSM.16.M88.4 R176, [R220] ;  /* 0x00000000dcb0783b */ /* 0x000eac0000000200 */
[----:B------:R-:W2:Y:S01]  /*4ee0*/  LDSM.16.M88.4 R204, [R234+0x4000] ;  /* 0x00400000eacc783b */ /* 0x000ea20000000200 */
        /* <DEDUP_REMOVED lines=21> */
[----:B------:R-:W5:Y:S07]  /*5040*/  LDSM.16.M88.4 R172, [R224+0x3000] ;  /* 0x00300000e0ac783b */ /* 0x000f6e0000000200 */
[C---:B------:R-:W-:Y:S08]  /*5050*/  HMMA.16816.F32.BF16 R28, R196.reuse, R176, R28 ;  /* 0x000000b0c41c723c */ /* 0x040ff0000004181c */
[----:B------:R-:W-:Y:S01]  /*5060*/  HMMA.16816.F32.BF16 R32, R196, R178, R32 ;  /* 0x000000b2c420723c */ /* 0x000fe20000041820 */
[----:B------:R-:W2:Y:S06]  /*5070*/  LDSM.16.M88.4 R176, [R224+0x3800] ;  /* 0x00380000e0b0783b */ /* 0x000eac0000000200 */
[----:B------:R-:W2:Y:S01]  /*5080*/  LDSM.16.M88.4 R196, [R238+0x8000] ;  /* 0x00800000eec4783b */ /* 0x000ea20000000200 */
[C---:B------:R-:W-:Y:S08]  /*5090*/  HMMA.16816.F32.BF16 R4, R204.reuse, R208, R4 ;  /* 0x000000d0cc04723c */ /* 0x040ff00000041804 */
[C---:B------:R-:W-:Y:S01]  /*50a0*/  HMMA.16816.F32.BF16 R8, R204.reuse, R210, R8 ;  /* 0x000000d2cc08723c */ /* 0x040fe20000041808 */
[----:B------:R-:W-:Y:S07]  /*50b0*/  LDSM.16.M88.4 R208, [R219] ;  /* 0x00000000dbd0783b */ /* 0x000fee0000000200 */
        /* <DEDUP_REMOVED lines=8> */
[----:B------:R-:W1:Y:S06]  /*5140*/  LDSM.16.M88.4 R184, [R237+0x15800] ;  /* 0x01580000edb8783b */ /* 0x000e6c0000000200 */
[----:B------:R-:W1:Y:S01]  /*5150*/  LDSM.16.M88.4 R204, [R236+0x8000] ;  /* 0x00800000eccc783b */ /* 0x000e620000000200 */
[C---:B----4-:R-:W-:Y:S08]  /*5160*/  HMMA.16816.F32.BF16 R4, R188.reuse, R192, R4 ;  /* 0x000000c0bc04723c */ /* 0x050ff00000041804 */
[C---:B------:R-:W-:Y:S01]  /*5170*/  HMMA.16816.F32.BF16 R8, R188.reuse, R194, R8 ;  /* 0x000000c2bc08723c */ /* 0x040fe20000041808 */
[----:B------:R-:W-:Y:S07]  /*5180*/  LDSM.16.M88.4 R192, [R231+0x14000] ;  /* 0x01400000e7c0783b */ /* 0x000fee0000000200 */
[C---:B--2---:R-:W-:Y:S08]  /*5190*/  HMMA.16816.F32.BF16 R12, R188.reuse, R168, R12 ;  /* 0x000000a8bc0c723c */ /* 0x044ff0000004180c */
[C---:B------:R-:W-:Y:S01]  /*51a0*/  HMMA.16816.F32.BF16 R16, R188.reuse, R170, R16 ;  /* 0x000000aabc10723c */ /* 0x040fe20000041810 */
[----:B------:R-:W2:Y:S07]  /*51b0*/  LDSM.16.M88.4 R168, [R218] ;  /* 0x00000000daa8783b */ /* 0x000eae0000000200 */
[C---:B-----5:R-:W-:Y:S08]  /*51c0*/  HMMA.16816.F32.BF16 R20, R188.reuse, R172, R20 ;  /* 0x000000acbc14723c */ /* 0x060ff00000041814 */
[C---:B------:R-:W-:Y:S01]  /*51d0*/  HMMA.16816.F32.BF16 R24, R188.reuse, R174, R24 ;  /* 0x000000aebc18723c */ /* 0x040fe20000041818 */
[----:B------:R-:W4:Y:S07]  /*51e0*/  LDSM.16.M88.4 R172, [R217] ;  /* 0x00000000d9ac783b */ /* 0x000f2e0000000200 */
[C---:B------:R-:W-:Y:S08]  /*51f0*/  HMMA.16816.F32.BF16 R28, R188.reuse, R176, R28 ;  /* 0x000000b0bc1c723c */ /* 0x040ff0000004181c */
[----:B------:R-:W-:Y:S01]  /*5200*/  HMMA.16816.F32.BF16 R32, R188, R178, R32 ;  /* 0x000000b2bc20723c */ /* 0x000fe20000041820 */
[----:B------:R-:W5:Y:S06]  /*5210*/  LDSM.16.M88.4 R176, [R216] ;  /* 0x00000000d8b0783b */ /* 0x000f6c0000000200 */
[----:B------:R-:W2:Y:S01]  /*5220*/  LDSM.16.M88.4 R188, [R234+0x8000] ;  /* 0x00800000eabc783b */ /* 0x000ea20000000200 */
[C---:B------:R-:W-:Y:S08]  /*5230*/  HMMA.16816.F32.BF16 R4, R196.reuse, R200, R4 ;  /* 0x000000c8c404723c */ /* 0x040ff00000041804 */
[C---:B------:R-:W-:Y:S01]  /*5240*/  HMMA.16816.F32.BF16 R8, R196.reuse, R202, R8 ;  /* 0x000000cac408723c */ /* 0x040fe20000041808 */
[----:B------:R-:W-:Y:S07]  /*5250*/  LDSM.16.M88.4 R200, [R224+0x4000] ;  /* 0x00400000e0c8783b */ /* 0x000fee0000000200 */
        /* <DEDUP_REMOVED lines=10> */
[C---:B------:R-:W-:Y:S08]  /*5300*/  HMMA.16816.F32.BF16 R4, R204.reuse, R208, R4 ;  /* 0x000000d0cc04723c */ /* 0x040ff00000041804 */
[C---:B------:R-:W-:Y:S01]  /*5310*/  HMMA.16816.F32.BF16 R8, R204.reuse, R210, R8 ;  /* 0x000000d2cc08723c */ /* 0x040fe20000041808 */
[----:B------:R-:W-:Y:S07]  /*5320*/  LDSM.16.M88.4 R208, [R237+0x16000] ;  /* 0x01600000edd0783b */ /* 0x000fee0000000200 */
[C---:B--2---:R-:W-:Y:S08]  /*5330*/  HMMA.16816.F32.BF16 R12, R204.reuse, R168, R12 ;  /* 0x000000a8cc0c723c */ /* 0x044ff0000004180c */
[C---:B------:R-:W-:Y:S01]  /*5340*/  HMMA.16816.F32.BF16 R16, R204.reuse, R170, R16 ;  /* 0x000000aacc10723c */ /* 0x040fe20000041810 */
[----:B------:R-:W2:Y:S07]  /*5350*/  LDSM.16.M88.4 R168, [R224+0x4800] ;  /* 0x00480000e0a8783b */ /* 0x000eae0000000200 */
[C---:B----4-:R-:W-:Y:S08]  /*5360*/  HMMA.16816.F32.BF16 R20, R204.reuse, R172, R20 ;  /* 0x000000accc14723c */ /* 0x050ff00000041814 */
[C---:B------:R-:W-:Y:S01]  /*5370*/  HMMA.16816.F32.BF16 R24, R204.reuse, R174, R24 ;  /* 0x000000aecc18723c */ /* 0x040fe20000041818 */
[----:B------:R-:W4:Y:S07]  /*5380*/  LDSM.16.M88.4 R172, [R224+0x5000] ;  /* 0x00500000e0ac783b */ /* 0x000f2e0000000200 */
[C---:B-----5:R-:W-:Y:S08]  /*5390*/  HMMA.16816.F32.BF16 R28, R204.reuse, R176, R28 ;  /* 0x000000b0cc1c723c */ /* 0x060ff0000004181c */
[----:B------:R-:W-:Y:S01]  /*53a0*/  HMMA.16816.F32.BF16 R32, R204, R178, R32 ;  /* 0x000000b2cc20723c */ /* 0x000fe20000041820 */
[----:B------:R-:W5:Y:S06]  /*53b0*/  LDSM.16.M88.4 R176, [R224+0x5800] ;  /* 0x00580000e0b0783b */ /* 0x000f6c0000000200 */
        /* <DEDUP_REMOVED lines=19> */
[----:B------:R-:W2:Y:S07]  /*54f0*/  LDSM.16.M88.4 R168, [R214] ;  /* 0x00000000d6a8783b */ /* 0x000eae0000000200 */
[C---:B----4-:R-:W-:Y:S08]  /*5500*/  HMMA.16816.F32.BF16 R20, R196.reuse, R172, R20 ;  /* 0x000000acc414723c */ /* 0x050ff00000041814 */
[C---:B------:R-:W-:Y:S01]  /*5510*/  HMMA.16816.F32.BF16 R24, R196.reuse, R174, R24 ;  /* 0x000000aec418723c */ /* 0x040fe20000041818 */
[----:B------:R-:W4:Y:S07]  /*5520*/  LDSM.16.M88.4 R172, [R213] ;  /* 0x00000000d5ac783b */ /* 0x000f2e0000000200 */
[C---:B-----5:R-:W-:Y:S08]  /*5530*/  HMMA.16816.F32.BF16 R28, R196.reuse, R176, R28 ;  /* 0x000000b0c41c723c */ /* 0x060ff0000004181c */
        /* <DEDUP_REMOVED lines=17> */
[C---:B------:R-:W-:Y:S08]  /*5650*/  HMMA.16816.F32.BF16 R8, R188.reuse, R194, R8 ;  /* 0x000000c2bc08723c */ /* 0x040ff00000041808 */
[C---:B--2---:R-:W-:Y:S08]  /*5660*/  HMMA.16816.F32.BF16 R12, R188.reuse, R168, R12 ;  /* 0x000000a8bc0c723c */ /* 0x044ff0000004180c */
[C---:B------:R-:W-:Y:S08]  /*5670*/  HMMA.16816.F32.BF16 R16, R188.reuse, R170, R16 ;  /* 0x000000aabc10723c */ /* 0x040ff00000041810 */
[C---:B----4-:R-:W-:Y:S08]  /*5680*/  HMMA.16816.F32.BF16 R20, R188.reuse, R172, R20 ;  /* 0x000000acbc14723c */ /* 0x050ff00000041814 */
[C---:B------:R-:W-:Y:S08]  /*5690*/  HMMA.16816.F32.BF16 R24, R188.reuse, R174, R24 ;  /* 0x000000aebc18723c */ /* 0x040ff00000041818 */
[C---:B-----5:R-:W-:Y:S08]  /*56a0*/  HMMA.16816.F32.BF16 R28, R188.reuse, R176, R28 ;  /* 0x000000b0bc1c723c */ /* 0x060ff0000004181c */
[----:B------:R-:W-:Y:S08]  /*56b0*/  HMMA.16816.F32.BF16 R32, R188, R178, R32 ;  /* 0x000000b2bc20723c */ /* 0x000ff00000041820 */
[C---:B------:R-:W-:Y:S08]  /*56c0*/  HMMA.16816.F32.BF16 R4, R196.reuse, R200, R4 ;  /* 0x000000c8c404723c */ /* 0x040ff00000041804 */
[C---:B------:R-:W-:Y:S08]  /*56d0*/  HMMA.16816.F32.BF16 R8, R196.reuse, R202, R8 ;  /* 0x000000cac408723c */ /* 0x040ff00000041808 */
[C---:B-1----:R-:W-:Y:S08]  /*56e0*/  HMMA.16816.F32.BF16 R12, R196.reuse, R164, R12 ;  /* 0x000000a4c40c723c */ /* 0x042ff0000004180c */
        /* <DEDUP_REMOVED lines=83> */
.L_x_1431:
[----:B------:R-:W-:Y:S01]  /*5c20*/  FMNMX.FTZ R5, R183, R2, !PT ;  /* 0x00000002b7057209 */ /* 0x000fe20007810000 */
        /* <DEDUP_REMOVED lines=489> */
.L_x_1429:
        /* <DEDUP_REMOVED lines=402> */
.L_x_1434:
[----:B--234-:R-:W-:Y:S05]  /*93e0*/  BSYNC B0 ;  /* 0x0000000000007941 */ /* 0x01cfea0003800000 */
.L_x_1433:
        /* <DEDUP_REMOVED lines=27> */
.L_x_1436:
[----:B------:R-:W-:Y:S05]  /*95a0*/  BSYNC B0 ;  /* 0x0000000000007941 */ /* 0x000fea0003800000 */
.L_x_1435:
        /* <DEDUP_REMOVED lines=18> */
.L_x_1438:
[----:B------:R-:W-:Y:S05]  /*96d0*/  BSYNC B0 ;  /* 0x0000000000007941 */ /* 0x000fea0003800000 */
.L_x_1437:
        /* <DEDUP_REMOVED lines=18> */
.L_x_1440:
[----:B------:R-:W-:Y:S05]  /*9800*/  BSYNC B0 ;  /* 0x0000000000007941 */ /* 0x000fea0003800000 */
.L_x_1439:
        /* <DEDUP_REMOVED lines=17> */
.L_x_1425:
        /* <DEDUP_REMOVED lines=73> */
.L_x_1442:
[----:B------:R-:W-:Y:S05]  /*9db0*/  BSYNC B0 ;  /* 0x0000000000007941 */ /* 0x000fea0003800000 */
.L_x_1441:
        /* <DEDUP_REMOVED lines=18> */
.L_x_1444:
[----:B------:R-:W-:Y:S05]  /*9ee0*/  BSYNC B0 ;  /* 0x0000000000007941 */ /* 0x000fea0003800000 */
.L_x_1443:
        /* <DEDUP_REMOVED lines=18> */
.L_x_1446:
[----:B------:R-:W-:Y:S05]  /*a010*/  BSYNC B0 ;  /* 0x0000000000007941 */ /* 0x000fea0003800000 */
.L_x_1445:
        /* <DEDUP_REMOVED lines=17> */
.L_x_1448:
[----:B------:R-:W-:Y:S05]  /*a130*/  BSYNC B0 ;  /* 0x0000000000007941 */ /* 0x000fea0003800000 */
.L_x_1447:
        /* <DEDUP_REMOVED lines=35> */
.L_x_1449:
        /* <DEDUP_REMOVED lines=9> */
.L_x_2053:


//--------------------- .text._ZN5flash16flash_fwd_kernelI23Flash_fwd_kernel_traitsILi256ELi128ELi64ELi8ELb0ELb0EN7cutlass10bfloat16_tE19Flash_kernel_traitsILi256ELi128ELi64ELi8ES3_EELb1ELb0ELb0ELb1ELb0ELb0ELb0ELb0EEEvNS_16Flash_fwd_paramsE --------------------------
	.section	.text._ZN5flash16flash_fwd_kernelI23Flash_fwd_kernel_traitsILi256ELi128ELi64ELi8ELb0ELb0EN7cutlass10bfloat16_tE19Flash_kernel_traitsILi256ELi128ELi64ELi8ES3_EELb1ELb0ELb0ELb1ELb0ELb0ELb0ELb0EEEvNS_16Flash_fwd_paramsE,"ax",@progbits
	.sectioninfo	@"SHI_REGISTERS=255"
	.align	128
        .global         _ZN5flash16flash_fwd_kernelI23Flash_fwd_kernel_traitsILi256ELi128ELi64ELi8ELb0ELb0EN7cutlass10bfloat16_tE19Flash_kernel_traitsILi256ELi128ELi64ELi8ES3_EELb1ELb0ELb0ELb1ELb0ELb0ELb0ELb0EEEvNS_16Flash_fwd_paramsE
        .type           _ZN5flash16flash_fwd_kernelI23Flash_fwd_kernel_traitsILi256ELi128ELi64ELi8ELb0ELb0EN7cutlass10bfloat16_tE19Flash_kernel_traitsILi256ELi128ELi64ELi8ES3_EELb1ELb0ELb0ELb1ELb0ELb0ELb0ELb0EEEvNS_16Flash_fwd_paramsE,@function
        .size           _ZN5flash16flash_fwd_kernelI23Flash_fwd_kernel_traitsILi256ELi128ELi64ELi8ELb0ELb0EN7cutlass10bfloat16_tE19Flash_kernel_traitsILi256ELi128ELi64ELi8ES3_EELb1ELb0ELb0ELb1ELb0ELb0ELb0ELb0EEEvNS_16Flash_fwd_paramsE,(.L_x_2054 - _ZN5flash16flash_fwd_kernelI23Flash_fwd_kernel_traitsILi256ELi128ELi64ELi8ELb0ELb0EN7cutlass10bfloat16_tE19Flash_kernel_traitsILi256ELi128ELi64ELi8ES3_EELb1ELb0ELb0ELb1ELb0ELb0ELb0ELb0EEEvNS_16Flash_fwd_paramsE)
        .other          _ZN5flash16flash_fwd_kernelI23Flash_fwd_kernel_traitsILi256ELi128ELi64ELi8ELb0ELb0EN7cutlass10bfloat16_tE19Flash_kernel_traitsILi256ELi128ELi64ELi8ES3_EELb1ELb0ELb0ELb1ELb0ELb0ELb0ELb0EEEvNS_16Flash_fwd_paramsE,@"STO_CUDA_ENTRY STV_DEFAULT"
_ZN5flash16flash_fwd_kernelI23Flash_fwd_kernel_traitsILi256ELi128ELi64ELi8ELb0ELb0EN7cutlass10bfloat16_tE19Flash_kernel_traitsILi256ELi128ELi64ELi8ES3_EELb1ELb0ELb0ELb1ELb0ELb0ELb0ELb0EEEvNS_16Flash_fwd_paramsE:
.text._ZN5flash16flash_fwd_kernelI23Flash_fwd_kernel_traitsILi256ELi128ELi64ELi8ELb0ELb0EN7cutlass10bfloat16_tE19Flash_kernel_traitsILi256ELi128ELi64ELi8ES3_EELb1ELb0ELb0ELb1ELb0ELb0ELb0ELb0EEEvNS_16Flash_fwd_paramsE:
        /* <DEDUP_REMOVED lines=25> */
[----:B------:R-:W-:Y:S01]  /*0190*/  ULDC.64 UR4, c[0x0][0x248] ;  /* 0x0000920000047ab9 */ /* 0x000fe20000000a00 */
[----:B------:R-:W-:Y:S01]  /*01a0*/  PLOP3.LUT P0, PT, PT, PT, UP2, 0x80, 0x0 ;  /* 0x000000000000781c */ /* 0x000fe20003f0f028 */
[----:B------:R-:W-:Y:S02]  /*01b0*/  UISETP.NE.AND UP3, UPT, UR6, URZ, UPT ;  /* 0x0000003f0600728c */ /* 0x000fe4000bf65270 */
        /* <DEDUP_REMOVED lines=10> */
[----:B------:R-:W-:Y:S01]  /*0260*/  UIMAD.WIDE UR4, UR19, UR7, UR4 ;  /* 0x00000007130472a5 */ /* 0x000fe2000f8e0204 */
[----:B----4-:R-:W1:Y:S08]  /*0270*/  @P2 R2UR UR22, R4 ;  /* 0x00000000041623c2 */ /* 0x010e7000000e0000 */
[----:B------:R-:W2:Y:S01]  /*0280*/  @P2 R2UR UR23, R5 ;  /* 0x00000000051723c2 */ /* 0x000ea200000e0000 */
[----:B-1----:R-:W-:Y:S01]  /*0290*/  IMAD.U32 R4, RZ, RZ, UR22 ;  /* 0x00000016ff047e24 */ /* 0x002fe2000f8e00ff */
[----:B---3--:R-:W-:Y:S01]  /*02a0*/  @P2 IADD3 R7, P1, R2, c[0x0][0x300], RZ ;  /* 0x0000c00002072a10 */ /* 0x008fe20007f3e0ff */
[----:B------:R-:W-:Y:S01]  /*02b0*/  IMAD.U32 R2, RZ, RZ, UR8 ;  /* 0x00000008ff027e24 */ /* 0x000fe2000f8e00ff */
[----:B--2---:R-:W-:-:S03]  /*02c0*/  MOV R5, UR23 ;  /* 0x0000001700057c02 */ /* 0x004fc60008000f00 */
[----:B------:R-:W-:Y:S02]  /*02d0*/  @P2 IMAD.X R8, RZ, RZ, R3, P1 ;  /* 0x000000ffff082224 */ /* 0x000fe400008e0603 */
[----:B------:R1:W-:Y:S01]  /*02e0*/  @!P3 STG.E.64 [R10.64], R4 ;  /* 0x000000040a00b986 */ /* 0x0003e2000c101b14 */
[----:B------:R-:W-:Y:S01]  /*02f0*/  IMAD.U32 R3, RZ, RZ, UR9 ;  /* 0x00000009ff037e24 */ /* 0x000fe2000f8e00ff */
[----:B------:R-:W-:Y:S01]  /*0300*/  PLOP3.LUT P2, PT, PT, PT, UP0, 0x80, 0x0 ;  /* 0x000000000000781c */ /* 0x000fe20003f4f008 */
        /* <DEDUP_REMOVED lines=14> */
[----:B------:R-:W-:Y:S02]  /*03f0*/  UMOV UR11, 0xffffffff ;  /* 0xffffffff000b7882 */ /* 0x000fe40000000000 */
[----:B------:R-:W-:Y:S02]  /*0400*/  UMOV UR8, 0xffffffff ;  /* 0xffffffff00087882 */ /* 0x000fe40000000000 */
[----:B------:R-:W-:Y:S02]  /*0410*/  ULDC UR4, c[0x0][0x1c0] ;  /* 0x0000700000047ab9 */ /* 0x000fe40000000800 */
[----:B------:R-:W-:-:S02]  /*0420*/  UIMAD UR4, UR19, UR4, UR18 ;  /* 0x00000004130472a4 */ /* 0x000fc4000f8e0212 */
[----:B------:R-:W-:Y:S02]  /*0430*/  UMOV UR27, URZ ;  /* 0x0000003f001b7c82 */ /* 0x000fe40008000000 */
[----:B------:R-:W-:-:S04]  /*0440*/  USHF.L.U32 UR5, UR4, 0x5, URZ ;  /* 0x0000000504057899 */ /* 0x000fc8000800063f */
[----:B------:R-:W-:Y:S01]  /*0450*/  USHF.R.S32.HI UR4, URZ, 0x1f, UR5 ;  /* 0x0000001f3f047899 */ /* 0x000fe20008011405 */
[----:B---3--:R1:W3:Y:S08]  /*0460*/  @P0 R2UR UR11, R9 ;  /* 0x00000000090b03c2 */ /* 0x0082f000000e0000 */
[----:B----4-:R-:W3:Y:S01]  /*0470*/  @P0 R2UR UR16, R6 ;  /* 0x00000000061003c2 */ /* 0x010ee200000e0000 */
[----:B-1----:R-:W-:-:S04]  /*0480*/  SHF.R.S32.HI R9, RZ, 0x1f, R102 ;  /* 0x0000001fff097819 */ /* 0x002fc80000011466 */
[----:B------:R-:W-:-:S03]  /*0490*/  LEA.HI R12, R9, R102, RZ, 0x5 ;  /* 0x00000066090c7211 */ /* 0x000fc600078f28ff */
[----:B--2---:R1:W2:Y:S01]  /*04a0*/  @P1 R2UR UR27, R4 ;  /* 0x00000000041b13c2 */ /* 0x0042a200000e0000 */
[----:B---3--:R-:W-:-:S07]  /*04b0*/  @UP2 UIADD3 UR16, UR16, -UR11, URZ ;  /* 0x8000000b10102290 */ /* 0x008fce000fffe03f */
[----:B-----5:R3:W4:Y:S01]  /*04c0*/  @!P2 R2UR UR8, R0 ;  /* 0x000000000008a3c2 */ /* 0x02072200000e0000 */
[----:B------:R-:W-:Y:S01]  /*04d0*/  ISETP.NE.U32.AND P2, PT, RZ, c[0x0][0x248], PT ;  /* 0x00009200ff007a0c */ /* 0x000fe20003f45070 */
[----:B------:R-:W-:-:S03]  /*04e0*/  @!UP2 ULDC UR16, c[0x0][0x214] ;  /* 0x000085000010aab9 */ /* 0x000fc60000000800 */
[----:B------:R-:W-:Y:S02]  /*04f0*/  ISETP.NE.AND.EX P2, PT, RZ, c[0x0][0x24c], PT, P2 ;  /* 0x00009300ff007a0c */ /* 0x000fe40003f45320 */
[----:B---3--:R-:W-:-:S05]  /*0500*/  LOP3.LUT R0, R12, 0xffffffe0, RZ, 0xc0, !PT ;  /* 0xffffffe00c007812 */ /* 0x008fca00078ec0ff */
[----:B------:R-:W-:-:S05]  /*0510*/  IMAD.IADD R100, R102, 0x1, -R0 ;  /* 0x0000000166647824 */ /* 0x000fca00078e0a00 */
[--C-:B------:R-:W-:Y:S02]  /*0520*/  IADD3 R106, P1, P0, R7, UR5, R100.reuse ;  /* 0x00000005076a7c10 */ /* 0x100fe4000f83e064 */
[----:B------:R-:W-:-:S03]  /*0530*/  SHF.R.S32.HI R0, RZ, 0x1f, R100 ;  /* 0x0000001fff007819 */ /* 0x000fc60000011464 */
[----:B------:R1:W-:Y:S01]  /*0540*/  STL [R1+0x28], R106 ;  /* 0x0000286a01007387 */ /* 0x0003e20000100800 */
[----:B------:R-:W-:Y:S01]  /*0550*/  IADD3.X R103, R8, UR4, R0, P1, P0 ;  /* 0x0000000408677c10 */ /* 0x000fe20008fe0400 */
        /* <DEDUP_REMOVED lines=8> */
.L_x_1450:
[----:B------:R-:W-:Y:S02]  /*05e0*/  ULDC UR6, c[0x0][0x218] ;  /* 0x0000860000067ab9 */ /* 0x000fe40000000800 */
.L_x_1451:
        /* <DEDUP_REMOVED lines=61> */
.L_x_1453:
        /* <DEDUP_REMOVED lines=50> */
.L_x_1454:
        /* <DEDUP_REMOVED lines=10> */
[C---:B------:R-:W-:Y:S01]  /*0d80*/  LOP3.LUT R2, R5.reuse, 0xfffffff0, RZ, 0xc0, !PT ;  /* 0xfffffff005027812 */ /* 0x040fe200078ec0ff */
[----:B------:R-:W-:Y:S01]  /*0d90*/  IMAD.IADD R28, R102, 0x1, -R0 ;  /* 0x00000001661c7824 */ /* 0x000fe200078e0a00 */
[----:B------:R-:W-:Y:S01]  /*0da0*/  LEA.HI R0, R5, R4, RZ, 0x1 ;  /* 0x0000000405007211 */ /* 0x000fe200078f08ff */
[----:B------:R-:W-:Y:S01]  /*0db0*/  BSSY B0, `(.L_x_1455) ;  /* 0x000006f000007945 */ /* 0x000fe20003800000 */
        /* <DEDUP_REMOVED lines=8> */
[----:B------:R-:W-:Y:S02]  /*0e40*/  LOP3.LUT R10, R3, R2, RZ, 0x3c, !PT ;  /* 0x00000002030a7212 */ /* 0x000fe400078e3cff */
[----:B------:R-:W-:Y:S02]  /*0e50*/  LEA.HI R11, R5, R6, RZ, 0x3 ;  /* 0x00000006050b7211 */ /* 0x000fe400078f18ff */
[----:B------:R-:W-:Y:S02]  /*0e60*/  SHF.R.S32.HI R111, RZ, 0x1f, R110 ;  /* 0x0000001fff6f7819 */ /* 0x000fe4000001146e */
[----:B------:R-:W-:-:S02]  /*0e70*/  SHF.R.S32.HI R233, RZ, 0x1f, R232 ;  /* 0x0000001fffe97819 */ /* 0x000fc400000114e8 */
[----:B------:R-:W-:Y:S01]  /*0e80*/  IADD3 R2, P0, R110, UR6, RZ ;  /* 0x000000066e027c10 */ /* 0x000fe2000ff1e0ff */
[----:B------:R-:W-:Y:S01]  /*0e90*/  IMAD.WIDE.U32 R4, R232, c[0x0][0x198], R110 ;  /* 0x00006600e8047a25 */ /* 0x000fe200078e006e */
[----:B------:R-:W-:Y:S01]  /*0ea0*/  LEA.HI R9, R9, R102, RZ, 0x6 ;  /* 0x0000006609097211 */ /* 0x000fe200078f30ff */
[----:B------:R2:W-:Y:S01]  /*0eb0*/  STL.64 [R1], R110 ;  /* 0x0000006e01007387 */ /* 0x0005e20000100a00 */
[----:B------:R-:W-:Y:S01]  /*0ec0*/  LOP3.LUT R0, R11, 0xfffffff8, RZ, 0xc0, !PT ;  /* 0xfffffff80b007812 */ /* 0x000fe200078ec0ff */
[----:B------:R-:W-:Y:S01]  /*0ed0*/  IMAD R7, R233, c[0x0][0x198], RZ ;  /* 0x00006600e9077a24 */ /* 0x000fe200078e02ff */
[----:B------:R-:W-:Y:S01]  /*0ee0*/  IADD3.X R3, R111, UR25, RZ, P0, !PT ;  /* 0x000000196f037c10 */ /* 0x000fe200087fe4ff */
[----:B------:R-:W-:Y:S01]  /*0ef0*/  IMAD.SHL.U32 R9, R9, 0x8, RZ ;  /* 0x0000000809097824 */ /* 0x000fe200078e00ff */
[----:B------:R-:W-:Y:S01]  /*0f00*/  IADD3 R8, P0, R4, UR12, RZ ;  /* 0x0000000c04087c10 */ /* 0x000fe2000ff1e0ff */
[----:B------:R-:W-:Y:S01]  /*0f10*/  IMAD.IADD R0, R6, 0x1, -R0 ;  /* 0x0000000106007824 */ /* 0x000fe200078e0a00 */
[----:B------:R-:W-:Y:S01]  /*0f20*/  IADD3 R109, R110, 0x40, RZ ;  /* 0x000000406e6d7810 */ /* 0x000fe20007ffe0ff */
[----:B------:R-:W-:Y:S01]  /*0f30*/  IMAD R6, R232, c[0x0][0x19c], R7 ;  /* 0x00006700e8067a24 */ /* 0x000fe200078e0207 */
[----:B------:R-:W-:Y:S01]  /*0f40*/  LOP3.LUT R10, R10, 0xfffffe00, R9, 0xf8, !PT ;  /* 0xfffffe000a0a7812 */ /* 0x000fe200078ef809 */
[----:B-1----:R-:W-:Y:S01]  /*0f50*/  IMAD.WIDE.U32 R18, R18, c[0x0][0x1a8], R2 ;  /* 0x00006a0012127a25 */ /* 0x002fe200078e0002 */
[C---:B------:R-:W-:Y:S01]  /*0f60*/  LOP3.LUT P2, RZ, R0.reuse, 0x4, RZ, 0xc0, !PT ;  /* 0x0000000400ff7812 */ /* 0x040fe2000784c0ff */
[----:B------:R-:W-:Y:S01]  /*0f70*/  ULDC.64 UR6, c[0x0][0x1b0] ;  /* 0x00006c0000067ab9 */ /* 0x000fe20000000a00 */
[----:B------:R-:W-:Y:S01]  /*0f80*/  IADD3.X R9, R5, UR10, R6, P0, !PT ;  /* 0x0000000a05097c10 */ /* 0x000fe200087fe406 */
[----:B------:R-:W-:Y:S01]  /*0f90*/  IMAD R4, R233, c[0x0][0x1a0], RZ ;  /* 0x00006800e9047a24 */ /* 0x000fe200078e02ff */
[----:B------:R-:W-:Y:S01]  /*0fa0*/  LOP3.LUT P1, RZ, R0, 0x2, RZ, 0xc0, !PT ;  /* 0x0000000200ff7812 */ /* 0x000fe2000782c0ff */
[----:B------:R-:W-:Y:S01]  /*0fb0*/  IMAD.WIDE.U32 R2, R232, c[0x0][0x1a0], R110 ;  /* 0x00006800e8027a25 */ /* 0x000fe200078e006e */
[C---:B------:R-:W-:Y:S01]  /*0fc0*/  IADD3 R108, R110.reuse, 0x80, RZ ;  /* 0x000000806e6c7810 */ /* 0x040fe20007ffe0ff */
[----:B------:R-:W-:Y:S01]  /*0fd0*/  UIMAD UR6, UR28, UR6, URZ ;  /* 0x000000061c0672a4 */ /* 0x000fe2000f8e023f */
[----:B------:R-:W-:Y:S01]  /*0fe0*/  IADD3 R107, R110, 0xc0, RZ ;  /* 0x000000c06e6b7810 */ /* 0x000fe20007ffe0ff */
[----:B------:R-:W-:Y:S01]  /*0ff0*/  IMAD R4, R232, c[0x0][0x1a4], R4 ;  /* 0x00006900e8047a24 */ /* 0x000fe200078e0204 */
[----:B------:R-:W-:Y:S01]  /*1000*/  IADD3 R2, P0, R2, UR26, RZ ;  /* 0x0000001a02027c10 */ /* 0x000fe2000ff1e0ff */
[----:B------:R-:W-:Y:S01]  /*1010*/  IMAD.U32 R5, RZ, RZ, UR8 ;  /* 0x00000008ff057e24 */ /* 0x000fe2000f8e00ff */
[----:B------:R-:W-:Y:S01]  /*1020*/  UIADD3 UR25, -UR14, UR16, URZ ;  /* 0x000000100e197290 */ /* 0x000fe2000fffe13f */
[----:B------:R-:W-:Y:S01]  /*1030*/  IMAD.SHL.U32 R0, R0, 0x40, RZ ;  /* 0x0000004000007824 */ /* 0x000fe200078e00ff */
[----:B------:R-:W-:Y:S01]  /*1040*/  IADD3.X R3, R3, UR24, R4, P0, !PT ;  /* 0x0000001803037c10 */ /* 0x000fe200087fe404 */
[----:B------:R-:W-:Y:S01]  /*1050*/  IMAD.SHL.U32 R6, R21, 0x8, RZ ;  /* 0x0000000815067824 */ /* 0x000fe200078e00ff */
[----:B------:R-:W-:Y:S01]  /*1060*/  UIMAD UR7, UR8, UR7, UR6 ;  /* 0x00000007080772a4 */ /* 0x000fe2000f8e0206 */
[----:B------:R-:W-:Y:S01]  /*1070*/  IMAD.SHL.U32 R4, R11, 0x40, RZ ;  /* 0x000000400b047824 */ /* 0x000fe200078e00ff */
[----:B------:R-:W-:Y:S01]  /*1080*/  LOP3.LUT R0, R0, 0x1c0, RZ, 0xc0, !PT ;  /* 0x000001c000007812 */ /* 0x000fe200078ec0ff */
[----:B------:R-:W-:Y:S01]  /*1090*/  IMAD.WIDE.U32 R24, R5, c[0x0][0x1b8], R2 ;  /* 0x00006e0005187a25 */ /* 0x000fe200078e0002 */
[----:B------:R-:W-:Y:S01]  /*10a0*/  UIMAD UR6, UR8, UR5, UR4 ;  /* 0x00000005080672a4 */ /* 0x000fe2000f8e0204 */
[----:B------:R-:W-:-:S02]  /*10b0*/  ISETP.GE.AND P0, PT, R232, UR25, PT ;  /* 0x00000019e8007c0c */ /* 0x000fc4000bf06270 */
[----:B------:R-:W-:Y:S01]  /*10c0*/  LOP3.LUT R6, R0, 0x8, R6, 0xf8, !PT ;  /* 0x0000000800067812 */ /* 0x000fe200078ef806 */
[----:B------:R2:W-:Y:S01]  /*10d0*/  STL.64 [R1+0x8], R24 ;  /* 0x0000081801007387 */ /* 0x0005e20000100a00 */
[----:B------:R-:W-:Y:S01]  /*10e0*/  SHF.R.U32.HI R0, RZ, 0x3, R0 ;  /* 0x00000003ff007819 */ /* 0x000fe20000011600 */
[----:B------:R-:W-:Y:S01]  /*10f0*/  ULDC.64 UR4, c[0x0][0x1a8] ;  /* 0x00006a0000047ab9 */ /* 0x000fe20000000a00 */
[----:B------:R-:W-:Y:S01]  /*1100*/  IMAD.MOV.U32 R3, RZ, RZ, 0x10 ;  /* 0x00000010ff037424 */ /* 0x000fe200078e00ff */
[----:B------:R2:W-:Y:S01]  /*1110*/  STL [R1+0x14], R109 ;  /* 0x0000146d01007387 */ /* 0x0005e20000100800 */
[----:B------:R-:W-:Y:S01]  /*1120*/  LOP3.LUT R6, R6, R0, RZ, 0x3c, !PT ;  /* 0x0000000006067212 */ /* 0x000fe200078e3cff */
[----:B------:R-:W-:Y:S01]  /*1130*/  UIMAD UR4, UR17, UR4, URZ ;  /* 0x00000004110472a4 */ /* 0x000fe2000f8e023f */
[----:B------:R-:W-:Y:S01]  /*1140*/  IMAD.U32 R0, RZ, RZ, UR8 ;  /* 0x00000008ff007e24 */ /* 0x000fe2000f8e00ff */
[----:B------:R2:W-:Y:S01]  /*1150*/  STL [R1+0x10], R108 ;  /* 0x0000106c01007387 */ /* 0x0005e20000100800 */
[----:B------:R-:W-:Y:S01]  /*1160*/  IADD3 R252, R25, UR6, RZ ;  /* 0x0000000619fc7c10 */ /* 0x000fe2000fffe0ff */
[----:B------:R-:W-:Y:S01]  /*1170*/  UIMAD UR4, UR18, UR5, UR4 ;  /* 0x00000005120472a4 */ /* 0x000fe2000f8e0204 */
[----:B------:R-:W-:Y:S01]  /*1180*/  IMAD.WIDE.U32 R250, R0, c[0x0][0x1b0], R8 ;  /* 0x00006c0000fa7a25 */ /* 0x000fe200078e0008 */
[----:B------:R2:W-:Y:S01]  /*1190*/  STL [R1+0x18], R107 ;  /* 0x0000186b01007387 */ /* 0x0005e20000100800 */
[----:B------:R-:W-:-:S02]  /*11a0*/  LOP3.LUT R4, R6, 0xfffffe00, R4, 0xf8, !PT ;  /* 0xfffffe0006047812 */ /* 0x000fc400078ef804 */
[----:B------:R-:W-:Y:S01]  /*11b0*/  IMAD.U32 R8, RZ, RZ, UR13 ;  /* 0x0000000dff087e24 */ /* 0x000fe2000f8e00ff */
[----:B------:R-:W-:Y:S01]  /*11c0*/  IADD3 R11, R19, UR4, RZ ;  /* 0x00000004130b7c10 */ /* 0x000fe2000fffe0ff */
[----:B------:R-:W-:Y:S01]  /*11d0*/  IMAD.SHL.U32 R223, R10, 0x2, RZ ;  /* 0x000000020adf7824 */ /* 0x000fe200078e00ff */
[----:B------:R-:W-:Y:S01]  /*11e0*/  IADD3 R249, R251, UR7, RZ ;  /* 0x00000007fbf97c10 */ /* 0x000fe2000fffe0ff */
[----:B------:R-:W-:Y:S01]  /*11f0*/  IMAD.WIDE R8, R8, 0x80, R232 ;  /* 0x0000008008087825 */ /* 0x000fe200078e02e8 */
[----:B------:R-:W-:Y:S02]  /*1200*/  SHF.R.S32.HI R101, RZ, 0x5, R12 ;  /* 0x00000005ff657819 */ /* 0x000fe4000001140c */
        /* <DEDUP_REMOVED lines=41> */
.L_x_1456:
[----:B------:R-:W-:Y:S05]  /*14a0*/  BSYNC B0 ;  /* 0x0000000000007941 */ /* 0x000fea0003800000 */
.L_x_1455:
        /* <DEDUP_REMOVED lines=45> */
.L_x_1458:
[----:B------:R-:W-:Y:S05]  /*1780*/  BSYNC B0 ;  /* 0x0000000000007941 */ /* 0x000fea0003800000 */
.L_x_1457:
        /* <DEDUP_REMOVED lines=45> */
.L_x_1460:
[----:B------:R-:W-:Y:S05]  /*1a60*/  BSYNC B0 ;  /* 0x0000000000007941 */ /* 0x000fea0003800000 */
.L_x_1459:
        /* <DEDUP_REMOVED lines=48> */
.L_x_1462:
[----:B------:R-:W-:Y:S05]  /*1d70*/  BSYNC B0 ;  /* 0x0000000000007941 */ /* 0x000fea0003800000 */
.L_x_1461:
        /* <DEDUP_REMOVED lines=45> */
.L_x_1464:
[----:B------:R-:W-:Y:S05]  /*2050*/  BSYNC B0 ;  /* 0x0000000000007941 */ /* 0x000fea0003800000 */
.L_x_1463:
        /* <DEDUP_REMOVED lines=42> */
.L_x_1466:
[----:B------:R-:W-:Y:S05]  /*2300*/  BSYNC B0 ;  /* 0x0000000000007941 */ /* 0x000fea0003800000 */
.L_x_1465:
        /* <DEDUP_REMOVED lines=16> */
[----:B------:R-:W-:Y:S01]  /*2410*/  IMAD.U32 R6, RZ, RZ, UR6 ;  /* 0x00000006ff067e24 */ /* 0x000fe2000f8e00ff */
[----:B------:R-:W4:Y:S01]  /*2420*/  @P0 MUFU.RCP R5, c[0x0][0x238] ;  /* 0x00008e0000050b08 */ /* 0x000f220000001000 */
[----:B------:R-:W-:Y:S01]  /*2430*/  ISETP.GE.AND P1, PT, R232, UR29, PT ;  /* 0x0000001de8007c0c */ /* 0x000fe2000bf26270 */
[----:B------:R-:W-:Y:S02]  /*2440*/  ULDC.64 UR4, c[0x0][0x1a0] ;  /* 0x0000680000047ab9 */ /* 0x000fe40000000a00 */
[----:B------:R-:W-:-:S05]  /*2450*/  IMAD.U32 R7, RZ, RZ, UR7 ;  /* 0x00000007ff077e24 */ /* 0x000fca000f8e00ff */
[----:B------:R5:W4:Y:S01]  /*2460*/  @P0 LDG.E R2, [R6.64] ;  /* 0x0000001406020981 */ /* 0x000b22000c1e1900 */
[----:B------:R-:W-:Y:S01]  /*2470*/  UIMAD.WIDE.U32 UR18, UR30, UR4, URZ ;  /* 0x000000041e1272a5 */ /* 0x000fe2000f8e003f */
[----:B------:R-:W-:Y:S01]  /*2480*/  BSSY B0, `(.L_x_1467) ;  /* 0x0000034000007945 */ /* 0x000fe20003800000 */
[----:B------:R-:W-:Y:S01]  /*2490*/  UIMAD UR4, UR33, UR4, URZ ;  /* 0x00000004210472a4 */ /* 0x000fe2000f8e023f */
[----:B------:R-:W-:Y:S03]  /*24a0*/  BAR.SYNC.DEFER_BLOCKING 0x0 ;  /* 0x0000000000007b1d */ /* 0x000fe60000010000 */
[----:B------:R-:W-:-:S04]  /*24b0*/  UIMAD UR4, UR30, UR5, UR4 ;  /* 0x000000051e0472a4 */ /* 0x000fc8000f8e0204 */
[----:B------:R-:W-:Y:S01]  /*24c0*/  UIADD3 UR4, UR19, UR4, URZ ;  /* 0x0000000413047290 */ /* 0x000fe2000fffe03f */
[----:B-----5:R-:W-:Y:S01]  /*24d0*/  MOV R6, UR18 ;  /* 0x0000001200067c02 */ /* 0x020fe20008000f00 */
[----:B------:R-:W-:Y:S01]  /*24e0*/  IMAD.U32 R7, RZ, RZ, UR19 ;  /* 0x00000013ff077e24 */ /* 0x000fe2000f8e00ff */
[----:B------:R1:W-:Y:S04]  /*24f0*/  @P1 STS.128 [R223+0x18000], RZ ;  /* 0x018000ffdf001388 */ /* 0x0003e80000000c00 */
[----:B------:R1:W-:Y:S04]  /*2500*/  @P1 STS.128 [R223+0x1a000], RZ ;  /* 0x01a000ffdf001388 */ /* 0x0003e80000000c00 */
[----:B------:R1:W-:Y:S04]  /*2510*/  @P1 STS.128 [R223+0x1c000], RZ ;  /* 0x01c000ffdf001388 */ /* 0x0003e80000000c00 */
[----:B------:R1:W-:Y:S01]  /*2520*/  @P1 STS.128 [R223+0x1e000], RZ ;  /* 0x01e000ffdf001388 */ /* 0x0003e20000000c00 */
[----:B----4-:R-:W-:Y:S01]  /*2530*/  @P0 FMUL.FTZ R2, R2, R5 ;  /* 0x0000000502020220 */ /* 0x010fe20000410000 */
[----:B------:R-:W-:Y:S01]  /*2540*/  MOV R5, UR4 ;  /* 0x0000000400057c02 */ /* 0x000fe20008000f00 */
[----:B------:R-:W-:-:S02]  /*2550*/  UMOV UR4, URZ ;  /* 0x0000003f00047c82 */ /* 0x000fc40008000000 */
[----:B------:R4:W5:Y:S02]  /*2560*/  @P0 R2UR UR6, R2 ;  /* 0x00000000020603c2 */ /* 0x00096400000e0000 */
[----:B----4-:R-:W-:Y:S01]  /*2570*/  LEA R2, P0, R6, R24, 0x6 ;  /* 0x0000001806027211 */ /* 0x010fe200078030ff */
[----:B-----5:R-:W-:-:S03]  /*2580*/  @UP1 UMOV UR4, UR6 ;  /* 0x0000000600041c82 */ /* 0x020fc60008000000 */
[----:B------:R-:W-:Y:S01]  /*2590*/  LEA.HI.X R5, R6, R252, R5, 0x6, P0 ;  /* 0x000000fc06057211 */ /* 0x000fe200000f3405 */
[----:B------:R-:W-:Y:S05]  /*25a0*/  @P1 BRA `(.L_x_1468) ;  /* 0x0000021000001947 */ /* 0x000fea0003800000 */
[----:B-1----:R-:W-:Y:S02]  /*25b0*/  ISETP.GE.AND P5, PT, R110, c[0x0][0x220], PT ;  /* 0x000088006e007a0c */ /* 0x002fe40003fa6270 */
[----:B------:R-:W-:Y:S02]  /*25c0*/  ISETP.GE.AND P4, PT, R109, c[0x0][0x220], PT ;  /* 0x000088006d007a0c */ /* 0x000fe40003f86270 */
[----:B------:R-:W-:Y:S02]  /*25d0*/  ISETP.GE.AND P2, PT, R108, c[0x0][0x220], PT ;  /* 0x000088006c007a0c */ /* 0x000fe40003f46270 */
[----:B------:R-:W-:-:S07]  /*25e0*/  ISETP.GE.AND P0, PT, R107, c[0x0][0x220], PT ;  /* 0x000088006b007a0c */ /* 0x000fce0003f06270 */
[C---:B---3--:R-:W-:Y:S01]  /*25f0*/  @!P5 LEA R10, P6, R2.reuse, c[0x0][0x170], 0x1 ;  /* 0x00005c00020ada11 */ /* 0x048fe200078c08ff */
        /* <DEDUP_REMOVED lines=28> */
.L_x_1468:
[----:B-1----:R-:W-:Y:S05]  /*27c0*/  BSYNC B0 ;  /* 0x0000000000007941 */ /* 0x002fea0003800000 */
.L_x_1467:
        /* <DEDUP_REMOVED lines=9> */
[----:B------:R-:W-:Y:S01]  /*2860*/  IMAD.WIDE.U32 R6, R22, c[0x0][0x1a0], RZ ;  /* 0x0000680016067a25 */ /* 0x000fe200078e00ff */
[----:B------:R-:W-:-:S02]  /*2870*/  ISETP.GE.AND P4, PT, R109, c[0x0][0x220], PT ;  /* 0x000088006d007a0c */ /* 0x000fc40003f86270 */
[----:B------:R-:W-:Y:S01]  /*2880*/  ISETP.GE.AND P2, PT, R108, c[0x0][0x220], PT ;  /* 0x000088006c007a0c */ /* 0x000fe20003f46270 */
[----:B---3--:R-:W-:Y:S01]  /*2890*/  IMAD R8, R22, c[0x0][0x1a4], RZ ;  /* 0x0000690016087a24 */ /* 0x008fe200078e02ff */
        /* <DEDUP_REMOVED lines=32> */
.L_x_1470:
[----:B-1----:R-:W-:Y:S05]  /*2aa0*/  BSYNC B0 ;  /* 0x0000000000007941 */ /* 0x002fea0003800000 */
.L_x_1469:
        /* <DEDUP_REMOVED lines=21> */
[----:B------:R-:W1:Y:S01]  /*2c00*/  LDSM.16.M88.4 R16, [R196+0x11000] ;  /* 0x01100000c410783b */ /* 0x000e620000000200 */
[----:B------:R-:W-:-:S02]  /*2c10*/  IADD3 R207, R196, 0x10020, RZ ;  /* 0x00010020c4cf7810 */ /* 0x000fc40007ffe0ff */
[----:B------:R-:W-:Y:S01]  /*2c20*/  @P1 IADD3 R207, R2, -0x20, RZ ;  /* 0xffffffe002cf1810 */ /* 0x000fe20007ffe0ff */
[----:B--2---:R-:W2:Y:S01]  /*2c30*/  LDSM.16.M88.4 R24, [R196+0x10000] ;  /* 0x01000000c418783b */ /* 0x004ea20000000200 */
[----:B------:R-:W-:Y:S02]  /*2c40*/  IMAD.MOV.U32 R2, RZ, RZ, 0x40 ;  /* 0x00000040ff027424 */ /* 0x000fe400078e00ff */
[C---:B------:R-:W-:Y:S01]  /*2c50*/  IADD3 R222, R207.reuse, 0x800, RZ ;  /* 0x00000800cfde7810 */ /* 0x040fe20007ffe0ff */
[----:B------:R-:W3:Y:S01]  /*2c60*/  LDSM.16.M88.4 R20, [R196+0x10800] ;  /* 0x01080000c414783b */ /* 0x000ee20000000200 */
        /* <DEDUP_REMOVED lines=9> */
[----:B------:R-:W4:Y:S01]  /*2d00*/  LDSM.16.M88.4 R40, [R207] ;  /* 0x00000000cf28783b */ /* 0x000f220000000200 */
        /* <DEDUP_REMOVED lines=36> */
[C---:B---3--:R-:W-:Y:S08]  /*2f50*/  HMMA.16816.F32.BF16 R36, R8.reuse, R20, RZ ;  /* 0x000000140824723c */ /* 0x048ff000000418ff */
[C---:B------:R-:W-:Y:S08]  /*2f60*/  HMMA.16816.F32.BF16 R20, R8.reuse, R22, RZ ;  /* 0x000000160814723c */ /* 0x040ff000000418ff */
[C---:B-----5:R-:W-:Y:S08]  /*2f70*/  HMMA.16816.F32.BF16 R60, R8.reuse, R32, RZ ;  /* 0x00000020083c723c */ /* 0x060ff000000418ff */
[----:B------:R-:W-:Y:S01]  /*2f80*/  HMMA.16816.F32.BF16 R68, R8, R34, RZ ;  /* 0x000000220844723c */ /* 0x000fe200000418ff */
[----:B------:R-:W2:Y:S07]  /*2f90*/  LDSM.16.M88.4 R8, [R206] ;  /* 0x00000000ce08783b */ /* 0x000eae0000000200 */
[C---:B----4-:R-:W-:Y:S08]  /*2fa0*/  HMMA.16816.F32.BF16 R56, R12.reuse, R40, R28 ;  /* 0x000000280c38723c */ /* 0x050ff0000004181c */
        /* <DEDUP_REMOVED lines=179> */
[----:B------:R2:W-:Y:S01]  /*3ae0*/  I2F R94, R7 ;  /* 0x00000007005e7306 */ /* 0x0005e20000201400 */
        /* <DEDUP_REMOVED lines=67> */
[----:B------:R-:W-:Y:S02]  /*3f20*/  FFMA.FTZ R13, R92, -UR4, R16 ;  /* 0x800000045c0d7c23 */ /* 0x000fe40008010010 */
[----:B-1----:R-:W-:Y:S01]  /*3f30*/  IMAD.MOV.U32 R7, RZ, RZ, R6 ;  /* 0x000000ffff077224 */ /* 0x002fe200078e0006 */
[----:B------:R-:W-:Y:S01]  /*3f40*/  IABS R6, R12 ;  /* 0x0000000c00067213 */ /* 0x000fe20000000000 */
[----:B------:R-:W-:-:S02]  /*3f50*/  IMAD.IADD R12, R5, 0x1, -R26 ;  /* 0x00000001050c7824 */ /* 0x000fc400078e0a1a */
[----:B------:R1:W-:Y:S08]  /*3f60*/  I2F R77, R7 ;  /* 0x00000007004d7306 */ /* 0x0003f00000201400 */
[----:B------:R3:W-:Y:S01]  /*3f70*/  I2F R76, R6 ;  /* 0x00000006004c7306 */ /* 0x0007e20000201400 */
[----:B-1----:R-:W-:-:S05]  /*3f80*/  IMAD.IADD R7, R5, 0x1, -R2 ;  /* 0x0000000105077824 */ /* 0x002fca00078e0a02 */
[----:B------:R-:W-:Y:S01]  /*3f90*/  IABS R7, R7 ;  /* 0x0000000700077213 */ /* 0x000fe20000000000 */
[----:B---3--:R-:W-:-:S03]  /*3fa0*/  IMAD.IADD R6, R5, 0x1, -R44 ;  /* 0x0000000105067824 */ /* 0x008fc600078e0a2c */
[----:B------:R1:W3:Y:S01]  /*3fb0*/  I2F R14, R7 ;  /* 0x00000007000e7306 */ /* 0x0002e20000201400 */
[----:B------:R-:W-:Y:S01]  /*3fc0*/  HMMA.16816.F32.BF16 R44, R8, R48, R52 ;  /* 0x00000030082c723c */ /* 0x000fe20000041834 */
[----:B------:R-:W-:-:S06]  /*3fd0*/  IABS R6, R6 ;  /* 0x0000000600067213 */ /* 0x000fcc0000000000 */
[----:B------:R-:W-:Y:S01]  /*3fe0*/  FSEL R52, R13, -INF , !P2 ;  /* 0xff8000000d347808 */ /* 0x000fe20005000000 */
[----:B------:R-:W-:Y:S01]  /*3ff0*/  HMMA.16816.F32.BF16 R48, R8, R50, R68 ;  /* 0x000000320830723c */ /* 0x000fe20000041844 */
[----:B-----5:R-:W-:-:S05]  /*4000*/  FFMA.FTZ R13, R89, -UR4, R32 ;  /* 0x80000004590d7c23 */ /* 0x020fca0008010020 */
[----:B------:R-:W-:Y:S01]  /*4010*/  FSEL R61, R13, -INF , !P0 ;  /* 0xff8000000d3d7808 */ /* 0x000fe20004000000 */
[----:B-1----:R-:W-:Y:S01]  /*4020*/  IMAD.MOV.U32 R7, RZ, RZ, R6 ;  /* 0x000000ffff077224 */ /* 0x002fe200078e0006 */
[----:B------:R-:W-:Y:S01]  /*4030*/  IABS R6, R12 ;  /* 0x0000000c00067213 */ /* 0x000fe20000000000 */
[----:B---3--:R-:W-:Y:S02]  /*4040*/  FFMA.FTZ R12, R14, -UR4, R18 ;  /* 0x800000040e0c7c23 */ /* 0x008fe40008010012 */
[----:B------:R1:W3:Y:S01]  /*4050*/  I2F R27, R7 ;  /* 0x00000007001b7306 */ /* 0x0002e20000201400 */
[----:B------:R-:W-:Y:S02]  /*4060*/  FFMA.FTZ R14, R90, -UR4, R17 ;  /* 0x800000045a0e7c23 */ /* 0x000fe40008010011 */
[----:B------:R-:W-:Y:S01]  /*4070*/  FSEL R68, R12, -INF , !P2 ;  /* 0xff8000000c447808 */ /* 0x000fe20005000000 */
[----:B------:R-:W-:Y:S01]  /*4080*/  FFMA.FTZ R13, R94, -UR4, R33 ;  /* 0x800000045e0d7c23 */ /* 0x000fe20008010021 */
[----:B------:R-:W-:-:S02]  /*4090*/  ISETP.GE.AND P2, PT, R23, UR15, PT ;  /* 0x0000000f17007c0c */ /* 0x000fc4000bf46270 */
[----:B------:R-:W-:Y:S01]  /*40a0*/  FSEL R54, R14, -INF , !P1 ;  /* 0xff8000000e367808 */ /* 0x000fe20004800000 */
[----:B------:R-:W4:Y:S01]  /*40b0*/  I2F R29, R6 ;  /* 0x00000006001d7306 */ /* 0x000f220000201400 */
[----:B------:R-:W-:Y:S01]  /*40c0*/  FSEL R60, R13, -INF , !P6 ;  /* 0xff8000000d3c7808 */ /* 0x000fe20007000000 */
        /* <DEDUP_REMOVED lines=47> */
[----:B------:R-:W-:Y:S01]  /*43c0*/  FSEL R158, R15, -INF , !P5 ;  /* 0xff8000000f9e7808 */ /* 0x000fe20006800000 */
[----:B------:R-:W-:Y:S01]  /*43d0*/  FFMA.FTZ R15, R91, -UR4, R36 ;  /* 0x800000045b0f7c23 */ /* 0x000fe20008010024 */
[----:B------:R-:W-:Y:S01]  /*43e0*/  FSEL R66, R10, -INF , !P2 ;  /* 0xff8000000a427808 */ /* 0x000fe20005000000 */
[----:B------:R-:W-:Y:S01]  /*43f0*/  FFMA.FTZ R13, R79, -UR4, R24 ;  /* 0x800000044f0d7c23 */ /* 0x000fe20008010018 */
[----:B------:R-:W-:Y:S01]  /*4400*/  FSEL R224, R11, -INF , !P1 ;  /* 0xff8000000be07808 */ /* 0x000fe20004800000 */
[----:B------:R-:W-:Y:S01]  /*4410*/  FFMA.FTZ R11, R78, -UR4, R25 ;  /* 0x800000044e0b7c23 */ /* 0x000fe20008010019 */
[----:B------:R-:W-:Y:S01]  /*4420*/  ISETP.GE.AND P5, PT, R31, UR15, PT ;  /* 0x0000000f1f007c0c */ /* 0x000fe2000bfa6270 */
[----:B------:R-:W-:Y:S01]  /*4430*/  FFMA.FTZ R16, R77, -UR4, R16 ;  /* 0x800000044d107c23 */ /* 0x000fe20008010010 */
[----:B------:R-:W-:Y:S01]  /*4440*/  ISETP.GE.AND P4, PT, R30, UR15, PT ;  /* 0x0000000f1e007c0c */ /* 0x000fe2000bf86270 */
[----:B-1----:R-:W-:Y:S01]  /*4450*/  IMAD.MOV.U32 R6, RZ, RZ, R2 ;  /* 0x000000ffff067224 */ /* 0x002fe200078e0002 */
[----:B------:R-:W-:Y:S01]  /*4460*/  IABS R2, R7 ;  /* 0x0000000700027213 */ /* 0x000fe20000000000 */
[----:B------:R-:W-:Y:S01]  /*4470*/  IMAD.IADD R7, R5, 0x1, -R21 ;  /* 0x0000000105077824 */ /* 0x000fe200078e0a15 */
[----:B------:R-:W-:Y:S01]  /*4480*/  FSEL R166, R15, -INF , !P6 ;  /* 0xff8000000fa67808 */ /* 0x000fe20007000000 */
[----:B------:R1:W-:Y:S01]  /*4490*/  I2F R29, R6 ;  /* 0x00000006001d7306 */ /* 0x0003e20000201400 */
[----:B--2---:R-:W-:Y:S01]  /*44a0*/  FFMA.FTZ R12, R43, -UR4, R50 ;  /* 0x800000042b0c7c23 */ /* 0x004fe20008010032 */
[----:B------:R-:W-:Y:S01]  /*44b0*/  FSEL R167, R14, -INF , !P5 ;  /* 0xff8000000ea77808 */ /* 0x000fe20006800000 */
[----:B------:R-:W-:Y:S01]  /*44c0*/  FFMA.FTZ R17, R76, -UR4, R17 ;  /* 0x800000044c117c23 */ /* 0x000fe20008010011 */
[----:B------:R-:W-:-:S02]  /*44d0*/  FSEL R235, R13, -INF , !P4 ;  /* 0xff8000000deb7808 */ /* 0x000fc40006000000 */
        /* <DEDUP_REMOVED lines=38> */
[----:B------:R-:W-:Y:S02]  /*4740*/  FSEL R236, R7, -INF , !P4 ;  /* 0xff80000007ec7808 */ /* 0x000fe40006000000 */
[----:B------:R-:W-:Y:S01]  /*4750*/  FSEL R242, R16, -INF , !P2 ;  /* 0xff80000010f27808 */ /* 0x000fe20005000000 */
[----:B-1----:R-:W-:Y:S02]  /*4760*/  IMAD.IADD R6, R5, 0x1, -R41 ;  /* 0x0000000105067824 */ /* 0x002fe400078e0a29 */
[----:B------:R-:W-:Y:S02]  /*4770*/  IMAD.MOV.U32 R5, RZ, RZ, R2 ;  /* 0x000000ffff057224 */ /* 0x000fe400078e0002 */
[----:B---3--:R-:W-:Y:S01]  /*4780*/  FFMA.FTZ R12, R12, -UR4, R27 ;  /* 0x800000040c0c7c23 */ /* 0x008fe2000801001b */
[----:B------:R-:W-:Y:S01]  /*4790*/  IABS R2, R6 ;  /* 0x0000000600027213 */ /* 0x000fe20000000000 */
[----:B------:R1:W2:Y:S01]  /*47a0*/  I2F R9, R5 ;  /* 0x0000000500097306 */ /* 0x0002a20000201400 */
[----:B------:R-:W-:-:S02]  /*47b0*/  FFMA.FTZ R6, R95, -UR4, R33 ;  /* 0x800000045f067c23 */ /* 0x000fc40008010021 */
[----:B------:R-:W-:-:S03]  /*47c0*/  FSEL R239, R12, -INF , !P3 ;  /* 0xff8000000cef7808 */ /* 0x000fc60005800000 */
[----:B------:R-:W-:Y:S02]  /*47d0*/  FSEL R165, R6, -INF , !P0 ;  /* 0xff80000006a57808 */ /* 0x000fe40004000000 */
[----:B------:R-:W3:Y:S01]  /*47e0*/  I2F R2, R2 ;  /* 0x0000000200027306 */ /* 0x000ee20000201400 */
[----:B-1----:R-:W-:Y:S02]  /*47f0*/  FFMA.FTZ R5, R28, -UR4, R35 ;  /* 0x800000041c057c23 */ /* 0x002fe40008010023 */
[----:B--2---:R-:W-:-:S03]  /*4800*/  FFMA.FTZ R9, R9, -UR4, R18 ;  /* 0x8000000409097c23 */ /* 0x004fc60008010012 */
[----:B------:R-:W-:Y:S02]  /*4810*/  FSEL R225, R5, -INF , !P0 ;  /* 0xff80000005e17808 */ /* 0x000fe40004000000 */
[----:B------:R-:W-:Y:S01]  /*4820*/  PLOP3.LUT P0, PT, PT, PT, UP0, 0x80, 0x0 ;  /* 0x000000000000781c */ /* 0x000fe20003f0f008 */
[----:B---3--:R-:W-:Y:S01]  /*4830*/  FFMA.FTZ R2, R2, -UR4, R19 ;  /* 0x8000000402027c23 */ /* 0x008fe20008010013 */
[----:B------:R-:W-:-:S04]  /*4840*/  FSEL R194, R9, -INF , !P2 ;  /* 0xff80000009c27808 */ /* 0x000fc80005000000 */
[----:B------:R-:W-:-:S07]  /*4850*/  FSEL R188, R2, -INF , !P1 ;  /* 0xff80000002bc7808 */ /* 0x000fce0004800000 */
        /* <DEDUP_REMOVED lines=71> */
.L_x_1473:
[----:B------:R-:W-:Y:S05]  /*4cd0*/  BSYNC B0 ;  /* 0x0000000000007941 */ /* 0x000fea0003800000 */
.L_x_1472:
[----:B------:R-:W0:Y:S02]  /*4ce0*/  LDGDEPBAR ;  /* 0x00000000000079af */ /* 0x000e240000000000 */
.L_x_1471:
[----:B------:R-:W-:Y:S01]  /*4cf0*/  FMNMX.FTZ R2, R52, R54, !PT ;  /* 0x0000003634027209 */ /* 0x000fe20007810000 */
[----:B-1----:R-:W-:Y:S01]  /*4d00*/  IMAD.U32 R6, RZ, RZ, UR13 ;  /* 0x0000000dff067e24 */ /* 0x002fe2000f8e00ff */
[----:B------:R-:W-:Y:S01]  /*4d10*/  USHF.L.U32 UR6, UR30, 0x1, URZ ;  /* 0x000000011e067899 */ /* 0x000fe2000800063f */
[----:B------:R-:W-:Y:S01]  /*4d20*/  IMAD.WIDE.U32 R150, R106, -0x2daee0ad, RZ ;  /* 0xd2511f536a967825 */ /* 0x000fe200078e00ff */
[----:B------:R-:W-:Y:S01]  /*4d30*/  FMNMX.FTZ R2, R61, R2, !PT ;  /* 0x000000023d027209 */ /* 0x000fe20007810000 */
[----:B------:R-:W-:Y:S02]  /*4d40*/  UIADD3 UR33, UR23, -0x4498517b, URZ ;  /* 0xbb67ae8517217890 */ /* 0x000fe4000fffe03f */
[----:B------:R-:W-:Y:S01]  /*4d50*/  IMAD R7, R6, 0x8, R101 ;  /* 0x0000000806077824 */ /* 0x000fe200078e0265 */
[----:B------:R-:W-:Y:S01]  /*4d60*/  FMNMX.FTZ R2, R60, R2, !PT ;  /* 0x000000023c027209 */ /* 0x000fe20007810000 */
[----:B------:R-:W-:Y:S01]  /*4d70*/  UIADD3 UR34, UR22, -0x61c88647, URZ ;  /* 0x9e3779b916227890 */ /* 0x000fe2000fffe03f */
[----:B------:R-:W-:Y:S01]  /*4d80*/  IMAD.SHL.U32 R197, R4, 0x2, RZ ;  /* 0x0000000204c57824 */ /* 0x000fe200078e00ff */
[----:B------:R-:W-:Y:S01]  /*4d90*/  UIADD3 UR32, UR22, 0x3c6ef372, URZ ;  /* 0x3c6ef37216207890 */ /* 0x000fe2000fffe03f */
[----:B------:R-:W-:Y:S01]  /*4da0*/  FMNMX.FTZ R2, R158, R2, !PT ;  /* 0x000000029e027209 */ /* 0x000fe20007810000 */
[----:B------:R-:W-:Y:S01]  /*4db0*/  IMAD.WIDE.U32 R58, R7, -0x326172a9, RZ ;  /* 0xcd9e8d57073a7825 */ /* 0x000fe200078e00ff */
[----:B------:R-:W-:Y:S01]  /*4dc0*/  STL [R1+0x1c], R7 ;  /* 0x00001c0701007387 */ /* 0x000fe20000100800 */
[----:B------:R-:W-:Y:S01]  /*4dd0*/  UIADD3 UR31, UR23, 0x76cf5d0a, URZ ;  /* 0x76cf5d0a171f7890 */ /* 0x000fe2000fffe03f */
[----:B------:R-:W-:Y:S01]  /*4de0*/  FMNMX.FTZ R2, R157, R2, !PT ;  /* 0x000000029d027209 */ /* 0x000fe20007810000 */
[----:B------:R-:W-:Y:S01]  /*4df0*/  UIADD3 UR29, UR23, 0x32370b8f, URZ ;  /* 0x32370b8f171d7890 */ /* 0x000fe2000fffe03f */
[----:B------:R-:W-:Y:S01]  /*4e00*/  LDSM.16.MT88.4 R16, [R197+0x1c000] ;  /* 0x01c00000c510783b */ /* 0x000fe20000004200 */
[----:B------:R-:W-:Y:S01]  /*4e10*/  UIADD3 UR30, UR22, -0x255992d5, URZ ;  /* 0xdaa66d2b161e7890 */ /* 0x000fe2000fffe03f */
[----:B------:R-:W-:Y:S01]  /*4e20*/  FMNMX.FTZ R2, R149, R2, !PT ;  /* 0x0000000295027209 */ /* 0x000fe20007810000 */
[----:B------:R-:W-:Y:S01]  /*4e30*/  UIADD3 UR17, UR22, 0x78dde6e4, URZ ;  /* 0x78dde6e416117890 */ /* 0x000fe2000fffe03f */
[----:B------:R-:W-:Y:S01]  /*4e40*/  IMAD R198, R3, 0x2, R197 ;  /* 0x0000000203c67824 */ /* 0x000fe200078e02c5 */
[----:B------:R-:W-:Y:S01]  /*4e50*/  UIADD3 UR5, UR23, -0x56f99767, URZ ;  /* 0xa906689917057890 */ /* 0x000fe2000fffe03f */
[----:B------:R-:W-:Y:S01]  /*4e60*/  FMNMX.FTZ R2, R66, R2, !PT ;  /* 0x0000000242027209 */ /* 0x000fe20007810000 */
[----:B------:R-:W-:Y:S01]  /*4e70*/  UIADD3 UR14, UR23, -0x126145ec, URZ ;  /* 0xed9eba14170e7890 */ /* 0x000fe2000fffe03f */
[----:B------:R-:W-:Y:S01]  /*4e80*/  LEA R200, R0, R197, 0x1 ;  /* 0x000000c500c87211 */ /* 0x000fe200078e08ff */
[----:B------:R-:W-:Y:S01]  /*4e90*/  UIADD3 UR36, UR22, -0x4ab325aa, URZ ;  /* 0xb54cda5616247890 */ /* 0x000fe2000fffe03f */
        /* <DEDUP_REMOVED lines=26> */
[----:B------:R-:W-:-:S03]  /*5040*/  FMNMX.FTZ R2, R234, R2, !PT ;  /* 0x00000002ea027209 */ /* 0x000fc60007810000 */
[----:B------:R-:W1:Y:S01]  /*5050*/  SHFL.BFLY PT, R5, R148, 0x2, 0x1f ;  /* 0x0c401f0094057f89 */ /* 0x000e6200000e0000 */
[----:B------:R-:W-:-:S03]  /*5060*/  FMNMX.FTZ R2, R225, R2, !PT ;  /* 0x00000002e1027209 */ /* 0x000fc60007810000 */
[----:B------:R-:W-:Y:S01]  /*5070*/  LDSM.16.MT88.4 R32, [R197+0x1a000] ;  /* 0x01a00000c520783b */ /* 0x000fe20000004200 */
[----:B------:R-:W-:-:S04]  /*5080*/  FMNMX.FTZ R2, R226, R2, !PT ;  /* 0x00000002e2027209 */ /* 0x000fc80007810000 */
[----:B------:R-:W-:-:S04]  /*5090*/  FMNMX.FTZ R2, R227, R2, !PT ;  /* 0x00000002e3027209 */ /* 0x000fc80007810000 */
[----:B------:R-:W-:-:S04]  /*50a0*/  FMNMX.FTZ R2, R236, R2, !PT ;  /* 0x00000002ec027209 */ /* 0x000fc80007810000 */
[----:B------:R-:W-:-:S04]  /*50b0*/  FMNMX.FTZ R2, R239, R2, !PT ;  /* 0x00000002ef027209 */ /* 0x000fc80007810000 */
[----:B------:R-:W-:Y:S02]  /*50c0*/  FMNMX.FTZ R2, R194, R2, !PT ;  /* 0x00000002c2027209 */ /* 0x000fe40007810000 */
[----:B-1----:R-:W-:Y:S02]  /*50d0*/  FMNMX.FTZ R148, R148, R5, !PT ;  /* 0x0000000594947209 */ /* 0x002fe40007810000 */
[----:B------:R-:W-:Y:S02]  /*50e0*/  FMNMX.FTZ R2, R188, R2, !PT ;  /* 0x00000002bc027209 */ /* 0x000fe40007810000 */
[----:B------:R-:W-:Y:S01]  /*50f0*/  LOP3.LUT R5, R103, UR22, RZ, 0x3c, !PT ;  /* 0x0000001667057c12 */ /* 0x000fe2000f8e3cff */
[----:B------:R-:W1:Y:S03]  /*5100*/  SHFL.BFLY PT, R9, R148, 0x1, 0x1f ;  /* 0x0c201f0094097f89 */ /* 0x000e6600000e0000 */
[----:B------:R-:W-:Y:S01]  /*5110*/  LOP3.LUT R6, R59, R5, RZ, 0x3c, !PT ;  /* 0x000000053b067212 */ /* 0x000fe200078e3cff */
[----:B------:R-:W2:Y:S04]  /*5120*/  SHFL.BFLY PT, R10, R2, 0x2, 0x1f ;  /* 0x0c401f00020a7f89 */ /* 0x000ea800000e0000 */
[----:B------:R3:W-:Y:S01]  /*5130*/  STL [R1+0x20], R5 ;  /* 0x0000200501007387 */ /* 0x0007e20000100800 */
[----:B------:R-:W-:-:S05]  /*5140*/  IMAD.WIDE.U32 R64, R6, -0x2daee0ad, RZ ;  /* 0xd2511f5306407825 */ /* 0x000fca00078e00ff */
[----:B------:R-:W-:-:S05]  /*5150*/  LOP3.LUT R8, R65, UR33, R150, 0x96, !PT ;  /* 0x0000002141087c12 */ /* 0x000fca000f8e9696 */
[----:B------:R-:W-:Y:S01]  /*5160*/  IMAD.WIDE.U32 R56, R8, -0x326172a9, RZ ;  /* 0xcd9e8d5708387825 */ /* 0x000fe200078e00ff */
[----:B-1----:R-:W-:Y:S02]  /*5170*/  FMNMX.FTZ R148, R148, R9, !PT ;  /* 0x0000000994947209 */ /* 0x002fe40007810000 */
[----:B--2---:R-:W-:-:S03]  /*5180*/  FMNMX.FTZ R2, R2, R10, !PT ;  /* 0x0000000a02027209 */ /* 0x004fc60007810000 */
[C---:B------:R-:W-:Y:S01]  /*5190*/  FMUL.FTZ R13, R148.reuse, c[0x0][0x23c] ;  /* 0x00008f00940d7a20 */ /* 0x040fe20000410000 */
[----:B------:R-:W-:Y:S02]  /*51a0*/  FSETP.NEU.FTZ.AND P1, PT, R148, -INF , PT ;  /* 0xff8000009400780b */ /* 0x000fe40003f3d000 */
[----:B---3--:R-:W-:Y:S01]  /*51b0*/  MOV R5, UR6 ;  /* 0x0000000600057c02 */ /* 0x008fe20008000f00 */
[----:B------:R-:W1:Y:S01]  /*51c0*/  SHFL.BFLY PT, R10, R2, 0x1, 0x1f ;  /* 0x0c201f00020a7f89 */ /* 0x000e6200000e0000 */
[----:B------:R-:W-:Y:S01]  /*51d0*/  FSEL R13, R13, RZ, P1 ;  /* 0x000000ff0d0d7208 */ /* 0x000fe20000800000 */
[----:B------:R-:W-:Y:S01]  /*51e0*/  UIADD3 UR6, UR6, 0x1, URZ ;  /* 0x0000000106067890 */ /* 0x000fe2000fffe03f */
[----:B------:R-:W-:-:S05]  /*51f0*/  LOP3.LUT R5, R151, UR23, R5, 0x96, !PT ;  /* 0x0000001797057c12 */ /* 0x000fca000f8e9605 */
[----:B------:R-:W-:-:S05]  /*5200*/  IMAD.WIDE.U32 R6, R5, -0x326172a9, RZ ;  /* 0xcd9e8d5705067825 */ /* 0x000fca00078e00ff */
[----:B------:R-:W-:Y:S02]  /*5210*/  LOP3.LUT R7, R7, UR34, R58, 0x96, !PT ;  /* 0x0000002207077c12 */ /* 0x000fe4000f8e963a */
[----:B------:R-:W-:-:S03]  /*5220*/  LOP3.LUT R8, R57, UR32, R6, 0x96, !PT ;  /* 0x0000002039087c12 */ /* 0x000fc6000f8e9606 */
[----:B------:R-:W-:-:S04]  /*5230*/  IMAD.WIDE.U32 R6, R7, -0x2daee0ad, RZ ;  /* 0xd2511f5307067825 */ /* 0x000fc800078e00ff */
[----:B------:R-:W-:Y:S01]  /*5240*/  IMAD.WIDE.U32 R8, R8, -0x2daee0ad, RZ ;  /* 0xd2511f5308087825 */ /* 0x000fe200078e00ff */
[----:B------:R-:W-:Y:S02]  /*5250*/  LOP3.LUT R7, R7, UR31, R64, 0x96, !PT ;  /* 0x0000001f07077c12 */ /* 0x000fe4000f8e9640 */
[----:B-1----:R-:W-:Y:S02]  /*5260*/  FMNMX.FTZ R2, R2, R10, !PT ;  /* 0x0000000a02027209 */ /* 0x002fe40007810000 */
[----:B------:R-:W-:Y:S01]  /*5270*/  LOP3.LUT R5, R9, UR29, R6, 0x96, !PT ;  /* 0x0000001d09057c12 */ /* 0x000fe2000f8e9606 */
[----:B------:R-:W-:Y:S01]  /*5280*/  FFMA.FTZ R9, R52, c[0x0][0x23c], -R13 ;  /* 0x00008f0034097a23 */ /* 0x000fe2000001080d */
[----:B------:R-:W-:Y:S01]  /*5290*/  FSETP.NEU.FTZ.AND P1, PT, R2, -INF , PT ;  /* 0xff8000000200780b */ /* 0x000fe20003f3d000 */
[----:B------:R-:W-:Y:S02]  /*52a0*/  IMAD.WIDE.U32 R6, R7, -0x326172a9, RZ ;  /* 0xcd9e8d5707067825 */ /* 0x000fe400078e00ff */
[----:B------:R1:W-:Y:S02]  /*52b0*/  MUFU.EX2 R238, R9 ;  /* 0x0000000900ee7308 */ /* 0x0003e40000000800 */
[----:B------:R-:W-:Y:S01]  /*52c0*/  IMAD.WIDE.U32 R52, R5, -0x326172a9, RZ ;  /* 0xcd9e8d5705347825 */ /* 0x000fe200078e00ff */
[----:B------:R-:W-:-:S03]  /*52d0*/  LOP3.LUT R7, R7, UR30, R56, 0x96, !PT ;  /* 0x0000001e07077c12 */ /* 0x000fc6000f8e9638 */
[----:B------:R-:W-:Y:S01]  /*52e0*/  FMUL.FTZ R12, R2, c[0x0][0x23c] ;  /* 0x00008f00020c7a20 */ /* 0x000fe20000410000 */
[----:B------:R-:W-:Y:S01]  /*52f0*/  LOP3.LUT R5, R53, UR17, R6, 0x96, !PT ;  /* 0x0000001135057c12 */ /* 0x000fe2000f8e9606 */
[----:B------:R-:W-:-:S03]  /*5300*/  IMAD.WIDE.U32 R6, R7, -0x2daee0ad, RZ ;  /* 0xd2511f5307067825 */ /* 0x000fc600078e00ff */
[----:B------:R-:W-:Y:S02]  /*5310*/  FSEL R12, R12, RZ, P1 ;  /* 0x000000ff0c0c7208 */ /* 0x000fe40000800000 */
[----:B------:R-:W-:Y:S01]  /*5320*/  LOP3.LUT R8, R7, UR14, R8, 0x96, !PT ;  /* 0x0000000e07087c12 */ /* 0x000fe2000f8e9608 */
[--C-:B-1----:R-:W-:Y:S02]  /*5330*/  FFMA.FTZ R9, R54, c[0x0][0x23c], -R13.reuse ;  /* 0x00008f0036097a23 */ /* 0x102fe4000001080d */
[----:B------:R-:W-:Y:S02]  /*5340*/  IMAD.WIDE.U32 R54, R5, -0x2daee0ad, RZ ;  /* 0xd2511f5305367825 */ /* 0x000fe400078e00ff */
[----:B------:R1:W-:Y:S02]  /*5350*/  MUFU.EX2 R195, R9 ;  /* 0x0000000900c37308 */ /* 0x0003e40000000800 */
[----:B------:R-:W-:Y:S01]  /*5360*/  FFMA.FTZ R5, R61, c[0x0][0x23c], -R13 ;  /* 0x00008f003d057a23 */ /* 0x000fe2000001080d */
[----:B------:R-:W-:Y:S01]  /*5370*/  LOP3.LUT R6, R55, UR5, R6, 0x96, !PT ;  /* 0x0000000537067c12 */ /* 0x000fe2000f8e9606 */
[----:B------:R-:W-:-:S02]  /*5380*/  FFMA.FTZ R4, R68, c[0x0][0x23c], -R12 ;  /* 0x00008f0044047a23 */ /* 0x000fc4000001080c */
[----:B------:R-:W-:Y:S02]  /*5390*/  IMAD.WIDE.U32 R14, R8, -0x326172a9, RZ ;  /* 0xcd9e8d57080e7825 */ /* 0x000fe400078e00ff */
[----:B------:R2:W-:Y:S02]  /*53a0*/  MUFU.EX2 R230, R5 ;  /* 0x0000000500e67308 */ /* 0x0005e40000000800 */
[----:B------:R-:W-:-:S05]  /*53b0*/  IMAD.WIDE.U32 R6, R6, -0x326172a9, RZ ;  /* 0xcd9e8d5706067825 */ /* 0x000fca00078e00ff */
[----:B------:R-:W-:Y:S01]  /*53c0*/  SHF.R.U32.HI R8, RZ, 0x10, R6 ;  /* 0x00000010ff087819 */ /* 0x000fe20000011606 */
[----:B-1----:R-:W-:Y:S01]  /*53d0*/  FFMA.FTZ R9, R63, c[0x0][0x23c], -R12 ;  /* 0x00008f003f097a23 */ /* 0x002fe2000001080c */
[----:B------:R1:W-:Y:S01]  /*53e0*/  MUFU.EX2 R237, R4 ;  /* 0x0000000400ed7308 */ /* 0x0003e20000000800 */
[----:B------:R-:W-:Y:S02]  /*53f0*/  LOP3.LUT R11, R6, 0xff, RZ, 0xc0, !PT ;  /* 0x000000ff060b7812 */ /* 0x000fe400078ec0ff */
[----:B------:R-:W-:Y:S02]  /*5400*/  SHF.R.U32.HI R10, RZ, 0x18, R6 ;  /* 0x00000018ff0a7819 */ /* 0x000fe40000011606 */
[----:B------:R-:W-:Y:S01]  /*5410*/  LOP3.LUT R8, R8, 0xff, RZ, 0xc0, !PT ;  /* 0x000000ff08087812 */ /* 0x000fe200078ec0ff */
[----:B--2---:R-:W-:Y:S02]  /*5420*/  FFMA.FTZ R5, R60, c[0x0][0x23c], -R13 ;  /* 0x00008f003c057a23 */ /* 0x004fe4000001080d */
[----:B------:R2:W-:Y:S08]  /*5430*/  MUFU.EX2 R241, R9 ;  /* 0x0000000900f17308 */ /* 0x0005f00000000800 */
[----:B------:R3:W-:Y:S01]  /*5440*/  MUFU.EX2 R240, R5 ;  /* 0x0000000500f07308 */ /* 0x0007e20000000800 */
[----:B-1----:R-:W-:-:S02]  /*5450*/  FFMA.FTZ R4, R69, c[0x0][0x23c], -R12 ;  /* 0x00008f0045047a23 */ /* 0x002fc4000001080c */
[----:B--2---:R-:W-:-:S05]  /*5460*/  FFMA.FTZ R9, R62, c[0x0][0x23c], -R12 ;  /* 0x00008f003e097a23 */ /* 0x004fca000001080c */
[----:B------:R1:W-:Y:S01]  /*5470*/  MUFU.EX2 R231, R4 ;  /* 0x0000000400e77308 */ /* 0x0003e20000000800 */
[----:B------:R-:W-:Y:S01]  /*5480*/  LDSM.16.MT88.4 R60, [R200+0x18000] ;  /* 0x01800000c83c783b */ /* 0x000fe20000004200 */
[----:B---3--:R-:W-:-:S06]  /*5490*/  LOP3.LUT R5, R6, 0xffff, RZ, 0xc0, !PT ;  /* 0x0000ffff06057812 */ /* 0x008fcc00078ec0ff */
[----:B------:R2:W3:Y:S01]  /*54a0*/  MUFU.EX2 R192, R9 ;  /* 0x0000000900c07308 */ /* 0x0004e20000000800 */
[----:B------:R-:W-:Y:S02]  /*54b0*/  LOP3.LUT R6, R7, UR36, R14, 0x96, !PT ;  /* 0x0000002407067c12 */ /* 0x000fe4000f8e960e */
[----:B------:R-:W-:Y:S02]  /*54c0*/  SHF.R.U32.HI R5, RZ, 0x8, R5 ;  /* 0x00000008ff057819 */ /* 0x000fe40000011605 */
[----:B------:R-:W-:Y:S02]  /*54d0*/  SHF.R.U32.HI R3, RZ, 0x10, R6 ;  /* 0x00000010ff037819 */ /* 0x000fe40000011606 */
[----:B------:R-:W-:Y:S02]  /*54e0*/  PRMT R11, R11, 0x5410, R5 ;  /* 0x000054100b0b7816 */ /* 0x000fe40000000005 */
[----:B------:R-:W-:Y:S02]  /*54f0*/  PRMT R5, R8, 0x5410, R10 ;  /* 0x0000541008057816 */ /* 0x000fe4000000000a */
[----:B------:R-:W-:-:S02]  /*5500*/  LOP3.LUT R0, R6, 0xffff, RZ, 0xc0, !PT ;  /* 0x0000ffff06007812 */ /* 0x000fc400078ec0ff */
[----:B------:R-:W-:Y:S01]  /*5510*/  SHF.R.U32.HI R8, RZ, 0x18, R6 ;  /* 0x00000018ff087819 */ /* 0x000fe20000011606 */
[--C-:B-1----:R-:W-:Y:S01]  /*5520*/  HSET2.LE.AND R4, R5, R182.reuse, PT ;  /* 0x000000b605047233 */ /* 0x102fe20003803000 */
[----:B------:R-:W-:Y:S01]  /*5530*/  SHF.R.U32.HI R7, RZ, 0x8, R0 ;  /* 0x00000008ff077819 */ /* 0x000fe20000011600 */
[----:B------:R-:W-:Y:S01]  /*5540*/  HSET2.LE.AND R0, R11, R182, PT ;  /* 0x000000b60b007233 */ /* 0x000fe20003803000 */
[----:B--2---:R-:W-:Y:S02]  /*5550*/  LOP3.LUT R9, R6, 0xff, RZ, 0xc0, !PT ;  /* 0x000000ff06097812 */ /* 0x004fe400078ec0ff */
[----:B------:R-:W-:Y:S02]  /*5560*/  LOP3.LUT R6, R3, 0xff, RZ, 0xc0, !PT ;  /* 0x000000ff03067812 */ /* 0x000fe400078ec0ff */
[----:B---3--:R-:W-:Y:S02]  /*5570*/  F2FP.BF16.PACK_AB R5, R192, R241 ;  /* 0x000000f1c005723e */ /* 0x008fe400000010ff */
[----:B------:R-:W-:-:S02]  /*5580*/  PRMT R6, R6, 0x5410, R8 ;  /* 0x0000541006067816 */ /* 0x000fc40000000008 */
[----:B------:R-:W-:Y:S02]  /*5590*/  LOP3.LUT R11, R4, R5, RZ, 0xc0, !PT ;  /* 0x00000005040b7212 */ /* 0x000fe400078ec0ff */
[----:B------:R-:W-:Y:S01]  /*55a0*/  F2FP.BF16.PACK_AB R3, R240, R230 ;  /* 0x000000e6f003723e */ /* 0x000fe200000010ff */
[--C-:B------:R-:W-:Y:S01]  /*55b0*/  HSET2.LE.AND R4, R6, R182.reuse, PT ;  /* 0x000000b606047233 */ /* 0x100fe20003803000 */
[----:B------:R-:W-:Y:S02]  /*55c0*/  PRMT R7, R9, 0x5410, R7 ;  /* 0x0000541009077816 */ /* 0x000fe40000000007 */
[----:B------:R-:W-:Y:S02]  /*55d0*/  F2FP.BF16.PACK_AB R5, R231, R237 ;  /* 0x000000ede705723e */ /* 0x000fe400000010ff */
[----:B------:R-:W-:Y:S01]  /*55e0*/  LOP3.LUT R10, R0, R3, RZ, 0xc0, !PT ;  /* 0x00000003000a7212 */ /* 0x000fe200078ec0ff */
[----:B------:R-:W-:Y:S01]  /*55f0*/  HSET2.LE.AND R0, R7, R182, PT ;  /* 0x000000b607007233 */ /* 0x000fe20003803000 */
[----:B------:R-:W-:-:S02]  /*5600*/  LOP3.LUT R9, R4, R5, RZ, 0xc0, !PT ;  /* 0x0000000504097212 */ /* 0x000fc400078ec0ff */
[----:B------:R-:W1:Y:S01]  /*5610*/  LDSM.16.MT88.4 R4, [R198+0x1c000] ;  /* 0x01c00000c604783b */ /* 0x000e620000004200 */
[----:B------:R-:W-:-:S04]  /*5620*/  F2FP.BF16.PACK_AB R3, R195, R238 ;  /* 0x000000eec303723e */ /* 0x000fc800000010ff */
[----:B------:R-:W-:Y:S01]  /*5630*/  LOP3.LUT R8, R0, R3, RZ, 0xc0, !PT ;  /* 0x0000000300087212 */ /* 0x000fe200078ec0ff */
[--C-:B------:R-:W-:Y:S02]  /*5640*/  FFMA.FTZ R0, R158, c[0x0][0x23c], -R13.reuse ;  /* 0x00008f009e007a23 */ /* 0x100fe4000001080d */
[----:B------:R-:W-:Y:S02]  /*5650*/  FFMA.FTZ R3, R157, c[0x0][0x23c], -R13 ;  /* 0x00008f009d037a23 */ /* 0x000fe4000001080d */
[----:B------:R2:W3:Y:S02]  /*5660*/  MUFU.EX2 R172, R0 ;  /* 0x0000000000ac7308 */ /* 0x0004e40000000800 */
[C---:B------:R-:W-:Y:S06]  /*5670*/  HMMA.16816.F32.BF16 R92, R8.reuse, R16, RZ ;  /* 0x00000010085c723c */ /* 0x040fec00000418ff */
[----:B------:R4:W-:Y:S02]  /*5680*/  MUFU.EX2 R189, R3 ;  /* 0x0000000300bd7308 */ /* 0x0009e40000000800 */
[----:B------:R-:W-:Y:S01]  /*5690*/  HMMA.16816.F32.BF16 R80, R8, R18, RZ ;  /* 0x000000120850723c */ /* 0x000fe200000418ff */
[----:B------:R-:W5:Y:S01]  /*56a0*/  LDSM.16.MT88.4 R16, [R200+0x1e000] ;  /* 0x01e00000c810783b */ /* 0x000f620000004200 */
[----:B--2---:R-:W-:-:S06]  /*56b0*/  LOP3.LUT R0, R15, UR9, R52, 0x96, !PT ;  /* 0x000000090f007c12 */ /* 0x004fcc000f8e9634 */
[----:B------:R-:W-:Y:S01]  /*56c0*/  HMMA.16816.F32.BF16 R68, R8, R28, RZ ;  /* 0x0000001c0844723c */ /* 0x000fe200000418ff */
[----:B----4-:R-:W-:-:S07]  /*56d0*/  FFMA.FTZ R3, R149, c[0x0][0x23c], -R13 ;  /* 0x00008f0095037a23 */ /* 0x010fce000001080d */
[C---:B------:R-:W-:Y:S01]  /*56e0*/  HMMA.16816.F32.BF16 R108, R8.reuse, R30, RZ ;  /* 0x0000001e086c723c */ /* 0x040fe200000418ff */
[----:B------:R-:W2:Y:S01]  /*56f0*/  LDSM.16.MT88.4 R28, [R198+0x1e000] ;  /* 0x01e00000c61c783b */ /* 0x000ea20000004200 */
[----:B------:R4:W-:Y:S06]  /*5700*/  MUFU.EX2 R191, R3 ;  /* 0x0000000300bf7308 */ /* 0x0009ec0000000800 */
[C---:B-1----:R-:W-:Y:S07]  /*5710*/  HMMA.16816.F32.BF16 R88, R8.reuse, R4, RZ ;  /* 0x000000040858723c */ /* 0x042fee00000418ff */
[----:B------:R-:W-:Y:S01]  /*5720*/  IMAD.WIDE.U32 R4, R0, -0x2daee0ad, RZ ;  /* 0xd2511f5300047825 */ /* 0x000fe200078e00ff */
[----:B------:R-:W-:Y:S04]  /*5730*/  HMMA.16816.F32.BF16 R116, R8, R20, RZ ;  /* 0x000000140874723c */ /* 0x000fe800000418ff */
[----:B------:R-:W-:-:S02]  /*5740*/  LOP3.LUT R0, R4, 0xffff, RZ, 0xc0, !PT ;  /* 0x0000ffff04007812 */ /* 0x000fc400078ec0ff */
[----:B----4-:R-:W-:Y:S02]  /*5750*/  SHF.R.U32.HI R3, RZ, 0x10, R4 ;  /* 0x00000010ff037819 */ /* 0x010fe40000011604 */
[----:B------:R-:W-:Y:S01]  /*5760*/  HMMA.16816.F32.BF16 R104, R8, R22, RZ ;  /* 0x000000160868723c */ /* 0x000fe200000418ff */
[----:B------:R-:W1:Y:S01]  /*5770*/  LDSM.16.MT88.4 R20, [R199+0x1e000] ;  /* 0x01e00000c714783b */ /* 0x000e620000004200 */
[----:B------:R-:W-:Y:S02]  /*5780*/  LOP3.LUT R14, R4, 0xff, RZ, 0xc0, !PT ;  /* 0x000000ff040e7812 */ /* 0x000fe400078ec0ff */
[----:B------:R-:W-:-:S04]  /*5790*/  LOP3.LUT R3, R3, 0xff, RZ, 0xc0, !PT ;  /* 0x000000ff03037812 */ /* 0x000fc800078ec0ff */
[C---:B------:R-:W-:Y:S07]  /*57a0*/  HMMA.16816.F32.BF16 R76, R8.reuse, R6, RZ ;  /* 0x00000006084c723c */ /* 0x040fee00000418ff */
[----:B------:R-:W-:Y:S01]  /*57b0*/  FFMA.FTZ R6, R66, c[0x0][0x23c], -R13 ;  /* 0x00008f0042067a23 */ /* 0x000fe2000001080d */
[----:B------:R-:W-:Y:S01]  /*57c0*/  HMMA.16816.F32.BF16 R144, R8, R36, RZ ;  /* 0x000000240890723c */ /* 0x000fe200000418ff */
[----:B------:R-:W-:Y:S01]  /*57d0*/  SHF.R.U32.HI R7, RZ, 0x18, R4 ;  /* 0x00000018ff077819 */ /* 0x000fe20000011604 */
[----:B------:R-:W-:Y:S01]  /*57e0*/  FFMA.FTZ R4, R159, c[0x0][0x23c], -R12 ;  /* 0x00008f009f047a23 */ /* 0x000fe2000001080c */
[----:B------:R4:W1:Y:S01]  /*57f0*/  MUFU.EX2 R180, R6 ;  /* 0x0000000600b47308 */ /* 0x0008620000000800 */
[----:B---3--:R-:W-:-:S04]  /*5800*/  MOV R66, R172 ;  /* 0x000000ac00427202 */ /* 0x008fc80000000f00 */
[C---:B------:R-:W-:Y:S01]  /*5810*/  HMMA.16816.F32.BF16 R140, R8.reuse, R38, RZ ;  /* 0x00000026088c723c */ /* 0x040fe200000418ff */
[----:B------:R-:W3:Y:S02]  /*5820*/  LDSM.16.MT88.4 R36, [R200+0x1c000] ;  /* 0x01c00000c824783b */ /* 0x000ee40000004200 */
[----:B------:R1:W-:Y:S05]  /*5830*/  MUFU.EX2 R193, R4 ;  /* 0x0000000400c17308 */ /* 0x0003ea0000000800 */
[----:B------:R-:W-:Y:S01]  /*5840*/  HMMA.16816.F32.BF16 R136, R8, R44, RZ ;  /* 0x0000002c0888723c */ /* 0x000fe200000418ff */
[----:B----4-:R-:W-:Y:S02]  /*5850*/  SHF.R.U32.HI R6, RZ, 0x8, R0 ;  /* 0x00000008ff067819 */ /* 0x010fe40000011600 */
[----:B------:R-:W-:Y:S01]  /*5860*/  LOP3.LUT R0, R5, UR35, R54, 0x96, !PT ;  /* 0x0000002305007c12 */ /* 0x000fe2000f8e9636 */
[----:B------:R-:W-:Y:S01]  /*5870*/  FFMA.FTZ R5, R156, c[0x0][0x23c], -R12 ;  /* 0x00008f009c057a23 */ /* 0x000fe2000001080c */
[----:B------:R-:W-:-:S03]  /*5880*/  PRMT R15, R14, 0x5410, R6 ;  /* 0x000054100e0f7816 */ /* 0x000fc60000000006 */
[----:B------:R-:W-:Y:S01]  /*5890*/  HMMA.16816.F32.BF16 R128, R8, R46, RZ ;  /* 0x0000002e0880723c */ /* 0x000fe200000418ff */
[----:B------:R-:W4:Y:S01]  /*58a0*/  LDSM.16.MT88.4 R44, [R199+0x1c000] ;  /* 0x01c00000c72c783b */ /* 0x000f220000004200 */
[----:B------:R2:W-:Y:S01]  /*58b0*/  MUFU.EX2 R181, R5 ;  /* 0x0000000500b57308 */ /* 0x0005e20000000800 */
[----:B------:R-:W-:Y:S02]  /*58c0*/  LOP3.LUT R14, R0, 0xff, RZ, 0xc0, !PT ;  /* 0x000000ff000e7812 */ /* 0x000fe400078ec0ff */
[----:B-1----:R-:W-:-:S03]  /*58d0*/  SHF.R.U32.HI R4, RZ, 0x10, R0 ;  /* 0x00000010ff047819 */ /* 0x002fc60000011600 */
[----:B-----5:R-:W-:Y:S01]  /*58e0*/  HMMA.16816.F32.BF16 R176, R8, R16, RZ ;  /* 0x0000001008b0723c */ /* 0x020fe200000418ff */
[----:B------:R-:W-:-:S06]  /*58f0*/  LOP3.LUT R4, R4, 0xff, RZ, 0xc0, !PT ;  /* 0x000000ff04047812 */ /* 0x000fcc00078ec0ff */
[----:B------:R-:W-:Y:S01]  /*5900*/  PRMT R16, R3, 0x5410, R7 ;  /* 0x0000541003107816 */ /* 0x000fe20000000007 */
[C---:B------:R-:W-:Y:S01]  /*5910*/  HMMA.16816.F32.BF16 R132, R8.reuse, R24, RZ ;  /* 0x000000180884723c */ /* 0x040fe200000418ff */
[----:B------:R-:W-:Y:S01]  /*5920*/  LOP3.LUT R3, R0, 0xffff, RZ, 0xc0, !PT ;  /* 0x0000ffff00037812 */ /* 0x000fe200078ec0ff */
[----:B--2---:R-:W-:Y:S01]  /*5930*/  FFMA.FTZ R5, R67, c[0x0][0x23c], -R12 ;  /* 0x00008f0043057a23 */ /* 0x004fe2000001080c */
[----:B------:R-:W-:Y:S01]  /*5940*/  SHF.R.U32.HI R7, RZ, 0x18, R0 ;  /* 0x00000018ff077819 */ /* 0x000fe20000011600 */
[--C-:B------:R-:W-:Y:S01]  /*5950*/  HSET2.LE.AND R0, R15, R182.reuse, PT ;  /* 0x000000b60f007233 */ /* 0x100fe20003803000 */
[----:B------:R-:W-:Y:S01]  /*5960*/  SHF.R.U32.HI R6, RZ, 0x8, R3 ;  /* 0x00000008ff067819 */ /* 0x000fe20000011603 */
[----:B------:R1:W2:Y:S01]  /*5970*/  MUFU.EX2 R149, R5 ;  /* 0x0000000500957308 */ /* 0x0002a20000000800 */
[----:B------:R-:W-:Y:S01]  /*5980*/  F2FP.BF16.PACK_AB R3, R180, R191 ;  /* 0x000000bfb403723e */ /* 0x000fe200000010ff */
[----:B------:R-:W-:Y:S01]  /*5990*/  HMMA.16816.F32.BF16 R124, R8, R26, RZ ;  /* 0x0000001a087c723c */ /* 0x000fe200000418ff */
[----:B------:R-:W5:Y:S01]  /*59a0*/  LDSM.16.MT88.4 R24, [R198+0x18800] ;  /* 0x01880000c618783b */ /* 0x000f620000004200 */
[----:B------:R-:W-:Y:S01]  /*59b0*/  PRMT R14, R14, 0x5410, R6 ;  /* 0x000054100e0e7816 */ /* 0x000fe20000000006 */
[----:B------:R-:W-:Y:S01]  /*59c0*/  IMAD.MOV.U32 R67, RZ, RZ, R238 ;  /* 0x000000ffff437224 */ /* 0x000fe200078e00ee */
[----:B------:R-:W-:Y:S01]  /*59d0*/  LOP3.LUT R6, R0, R3, RZ, 0xc0, !PT ;  /* 0x0000000300067212 */ /* 0x000fe200078ec0ff */
[----:B------:R-:W-:Y:S01]  /*59e0*/  FFMA.FTZ R3, R164, c[0x0][0x23c], -R12 ;  /* 0x00008f00a4037a23 */ /* 0x000fe2000001080c */
[----:B------:R-:W-:-:S02]  /*59f0*/  HSET2.LE.AND R0, R16, R182, PT ;  /* 0x000000b610007233 */ /* 0x000fc40003803000 */
[----:B------:R-:W-:Y:S01]  /*5a00*/  HMMA.16816.F32.BF16 R160, R8, R28, RZ ;  /* 0x0000001c08a0723c */ /* 0x000fe200000418ff */
[----:B------:R2:W2:Y:S01]  /*5a10*/  MUFU.EX2 R190, R3 ;  /* 0x0000000300be7308 */ /* 0x0004a20000000800 */
[----:B-1----:R-:W-:-:S06]  /*5a20*/  PRMT R5, R4, 0x5410, R7 ;  /* 0x0000541004057816 */ /* 0x002fcc0000000007 */
[C---:B------:R-:W-:Y:S01]  /*5a30*/  HMMA.16816.F32.BF16 R168, R8.reuse, R30, RZ ;  /* 0x0000001e08a8723c */ /* 0x040fe200000418ff */
[----:B------:R-:W1:Y:S07]  /*5a40*/  LDSM.16.MT88.4 R28, [R197+0x18800] ;  /* 0x01880000c51c783b */ /* 0x000e6e0000004200 */
[----:B------:R-:W-:Y:S01]  /*5a50*/  HMMA.16816.F32.BF16 R156, R8, R20, RZ ;  /* 0x00000014089c723c */ /* 0x000fe200000418ff */
[----:B--2---:R-:W-:-:S04]  /*5a60*/  F2FP.BF16.PACK_AB R3, R149, R181 ;  /* 0x000000b59503723e */ /* 0x004fc800000010ff */
[----:B------:R-:W-:Y:S01]  /*5a70*/  LOP3.LUT R7, R0, R3, RZ, 0xc0, !PT ;  /* 0x0000000300077212 */ /* 0x000fe200078ec0ff */
[--C-:B------:R-:W-:Y:S01]  /*5a80*/  HSET2.LE.AND R0, R14, R182.reuse, PT ;  /* 0x000000b60e007233 */ /* 0x100fe20003803000 */
[----:B------:R-:W-:Y:S01]  /*5a90*/  F2FP.BF16.PACK_AB R3, R189, R66 ;  /* 0x00000042bd03723e */ /* 0x000fe200000010ff */
[----:B------:R-:W-:Y:S01]  /*5aa0*/  HMMA.16816.F32.BF16 R172, R8, R22, RZ ;  /* 0x0000001608ac723c */ /* 0x000fe200000418ff */
[----:B------:R-:W2:Y:S02]  /*5ab0*/  LDSM.16.MT88.4 R20, [R200+0x18800] ;  /* 0x01880000c814783b */ /* 0x000ea40000004200 */
[----:B------:R-:W-:Y:S01]  /*5ac0*/  LOP3.LUT R4, R0, R3, RZ, 0xc0, !PT ;  /* 0x0000000300047212 */ /* 0x000fe200078ec0ff */
[----:B------:R-:W-:Y:S01]  /*5ad0*/  HSET2.LE.AND R0, R5, R182, PT ;  /* 0x000000b605007233 */ /* 0x000fe20003803000 */
[----:B------:R-:W-:-:S03]  /*5ae0*/  F2FP.BF16.PACK_AB R3, R190, R193 ;  /* 0x000000c1be03723e */ /* 0x000fc600000010ff */
[----:B------:R-:W-:Y:S01]  /*5af0*/  HMMA.16816.F32.BF16 R120, R8, R60, RZ ;  /* 0x0000003c0878723c */ /* 0x000fe200000418ff */
[----:B------:R-:W-:Y:S01]  /*5b00*/  LOP3.LUT R5, R0, R3, RZ, 0xc0, !PT ;  /* 0x0000000300057212 */ /* 0x000fe200078ec0ff */
[----:B------:R-:W-:Y:S02]  /*5b10*/  IMAD.MOV.U32 R0, RZ, RZ, R240 ;  /* 0x000000ffff007224 */ /* 0x000fe400078e00f0 */
[----:B------:R-:W-:-:S04]  /*5b20*/  IMAD.MOV.U32 R3, RZ, RZ, R237 ;  /* 0x000000ffff037224 */ /* 0x000fc800078e00ed */
[C---:B------:R-:W-:Y:S08]  /*5b30*/  HMMA.16816.F32.BF16 R112, R8.reuse, R62, RZ ;  /* 0x0000003e0870723c */ /* 0x040ff000000418ff */
[C---:B------:R-:W-:Y:S01]  /*5b40*/  HMMA.16816.F32.BF16 R52, R8.reuse, R18, RZ ;  /* 0x000000120834723c */ /* 0x040fe200000418ff */
[----:B------:R-:W1:Y:S07]  /*5b50*/  LDSM.16.MT88.4 R16, [R199+0x18800] ;  /* 0x01880000c710783b */ /* 0x000e6e0000004200 */
[C---:B------:R-:W-:Y:S08]  /*5b60*/  HMMA.16816.F32.BF16 R96, R8.reuse, R40, RZ ;  /* 0x000000280860723c */ /* 0x040ff000000418ff */
[C---:B------:R-:W-:Y:S08]  /*5b70*/  HMMA.16816.F32.BF16 R84, R8.reuse, R42, RZ ;  /* 0x0000002a0854723c */ /* 0x040ff000000418ff */
[C---:B---3--:R-:W-:Y:S08]  /*5b80*/  HMMA.16816.F32.BF16 R60, R8.reuse, R36, RZ ;  /* 0x00000024083c723c */ /* 0x048ff000000418ff */
[C---:B----4-:R-:W-:Y:S08]  /*5b90*/  HMMA.16816.F32.BF16 R100, R8.reuse, R44, RZ ;  /* 0x0000002c0864723c */ /* 0x050ff000000418ff */
[C---:B------:R-:W-:Y:S08]  /*5ba0*/  HMMA.16816.F32.BF16 R152, R8.reuse, R48, RZ ;  /* 0x000000300898723c */ /* 0x040ff000000418ff */
[C---:B------:R-:W-:Y:S08]  /*5bb0*/  HMMA.16816.F32.BF16 R72, R8.reuse, R32, RZ ;  /* 0x000000200848723c */ /* 0x040ff000000418ff */
[C---:B------:R-:W-:Y:S01]  /*5bc0*/  HMMA.16816.F32.BF16 R40, R8.reuse, R34, RZ ;  /* 0x000000220828723c */ /* 0x040fe200000418ff */
[----:B------:R-:W-:Y:S07]  /*5bd0*/  LDSM.16.MT88.4 R32, [R198+0x1a800] ;  /* 0x01a80000c620783b */ /* 0x000fee0000004200 */
[C---:B------:R-:W-:Y:S08]  /*5be0*/  HMMA.16816.F32.BF16 R36, R8.reuse, R38, RZ ;  /* 0x000000260824723c */ /* 0x040ff000000418ff */
[C---:B------:R-:W-:Y:S08]  /*5bf0*/  HMMA.16816.F32.BF16 R44, R8.reuse, R46, RZ ;  /* 0x0000002e082c723c */ /* 0x040ff000000418ff */
[----:B------:R-:W-:Y:S01]  /*5c00*/  HMMA.16816.F32.BF16 R48, R8, R50, RZ ;  /* 0x000000320830723c */ /* 0x000fe200000418ff */
[----:B------:R-:W3:Y:S07]  /*5c10*/  LDSM.16.MT88.4 R8, [R197+0x1a800] ;  /* 0x01a80000c508783b */ /* 0x000eee0000004200 */
[C---:B-----5:R-:W-:Y:S08]  /*5c20*/  HMMA.16816.F32.BF16 R136, R4.reuse, R24, R136 ;  /* 0x000000180488723c */ /* 0x060ff00000041888 */
[C---:B-1----:R-:W-:Y:S08]  /*5c30*/  HMMA.16816.F32.BF16 R184, R4.reuse, R30, R140 ;  /* 0x0000001e04b8723c */ /* 0x042ff0000004188c */
[C---:B--2---:R-:W-:Y:S08]  /*5c40*/  HMMA.16816.F32.BF16 R244, R4.reuse, R20, R120 ;  /* 0x0000001404f4723c */ /* 0x044ff00000041878 */
[----:B------:R-:W-:Y:S01]  /*5c50*/  IMAD.MOV.U32 R143, RZ, RZ, R137 ;  /* 0x000000ffff8f7224 */ /* 0x000fe200078e0089 */
[----:B------:R-:W-:Y:S01]  /*5c60*/  MOV R142, R138 ;  /* 0x0000008a008e7202 */ /* 0x000fe20000000f00 */
[----:B------:R-:W-:Y:S01]  /*5c70*/  IMAD.MOV.U32 R141, RZ, RZ, R139 ;  /* 0x000000ffff8d7224 */ /* 0x000fe200078e008b */
[----:B------:R-:W-:Y:S01]  /*5c80*/  HMMA.16816.F32.BF16 R96, R4, R16, R96 ;  /* 0x000000100460723c */ /* 0x000fe20000041860 */
[----:B------:R-:W-:-:S07]  /*5c90*/  IMAD.MOV.U32 R140, RZ, RZ, R136 ;  /* 0x000000ffff8c7224 */ /* 0x000fce00078e0088 */
[C---:B------:R-:W-:Y:S01]  /*5ca0*/  HMMA.16816.F32.BF16 R136, R4.reuse, R22, R112 ;  /* 0x000000160488723c */ /* 0x040fe20000041870 */
[----:B------:R-:W1:Y:S07]  /*5cb0*/  LDSM.16.MT88.4 R20, [R200+0x1a800] ;  /* 0x01a80000c814783b */ /* 0x000e6e0000004200 */
[C---:B------:R-:W-:Y:S01]  /*5cc0*/  HMMA.16816.F32.BF16 R112, R4.reuse, R18, R84 ;  /* 0x000000120470723c */ /* 0x040fe20000041854 */
[----:B------:R-:W2:Y:S06]  /*5cd0*/  LDSM.16.MT88.4 R16, [R199+0x1a800] ;  /* 0x01a80000c710783b */ /* 0x000eac0000004200 */
[----:B------:R-:W-:Y:S01]  /*5ce0*/  MOV R87, R242 ;  /* 0x000000f200577202 */ /* 0x000fe20000000f00 */
[----:B------:R-:W-:Y:S01]  /*5cf0*/  IMAD.MOV.U32 R86, RZ, RZ, R241 ;  /* 0x000000ffff567224 */ /* 0x000fe200078e00f1 */
[----:B---3--:R-:W-:Y:S01]  /*5d00*/  HMMA.16816.F32.BF16 R120, R4, R10, R40 ;  /* 0x0000000a0478723c */ /* 0x008fe20000041828 */
[----:B------:R-:W-:-:S02]  /*5d10*/  IMAD.MOV.U32 R84, RZ, RZ, R231 ;  /* 0x000000ffff547224 */ /* 0x000fc400078e00e7 */
[----:B------:R-:W-:-:S04]  /*5d20*/  IMAD.MOV.U32 R85, RZ, RZ, R230 ;  /* 0x000000ffff557224 */ /* 0x000fc800078e00e6 */
[----:B------:R-:W-:Y:S01]  /*5d30*/  IMAD.MOV.U32 R42, RZ, RZ, R193 ;  /* 0x000000ffff2a7224 */ /* 0x000fe200078e00c1 */
[----:B------:R-:W-:Y:S01]  /*5d40*/  HMMA.16816.F32.BF16 R240, R4, R8, R72 ;  /* 0x0000000804f0723c */ /* 0x000fe20000041848 */
[----:B------:R-:W3:Y:S01]  /*5d50*/  LDSM.16.MT88.4 R8, [R197+0x1c800] ;  /* 0x01c80000c508783b */ /* 0x000ee20000004200 */
[----:B------:R-:W-:-:S05]  /*5d60*/  MOV R43, R192 ;  /* 0x000000c0002b7202 */ /* 0x000fca0000000f00 */
[----:B------:R-:W-:Y:S01]  /*5d70*/  IMAD.MOV.U32 R73, RZ, RZ, R195 ;  /* 0x000000ffff497224 */ /* 0x000fe200078e00c3 */
[----:B------:R-:W-:Y:S01]  /*5d80*/  HMMA.16816.F32.BF16 R144, R4, R28, R144 ;  /* 0x0000001c0490723c */ /* 0x000fe20000041890 */
[----:B------:R-:W-:Y:S01]  /*5d90*/  MOV R72, R194 ;  /* 0x000000c200487202 */ /* 0x000fe20000000f00 */
[----:B------:R-:W-:Y:S01]  /*5da0*/  IMAD.MOV.U32 R74, RZ, RZ, R228 ;  /* 0x000000ffff4a7224 */ /* 0x000fe200078e00e4 */
[----:B------:R-:W-:-:S03]  /*5db0*/  MOV R75, R229 ;  /* 0x000000e5004b7202 */ /* 0x000fc60000000f00 */
[----:B------:R-:W-:Y:S01]  /*5dc0*/  IMAD.MOV.U32 R40, RZ, RZ, R72 ;  /* 0x000000ffff287224 */ /* 0x000fe200078e0048 */
[----:B------:R-:W-:Y:S01]  /*5dd0*/  MOV R72, R140 ;  /* 0x0000008c00487202 */ /* 0x000fe20000000f00 */
[C---:B-1----:R-:W-:Y:S08]  /*5de0*/  HMMA.16816.F32.BF16 R228, R4.reuse, R20, R132 ;  /* 0x0000001404e4723c */ /* 0x042ff00000041884 */
[C---:B--2---:R-:W-:Y:S07]  /*5df0*/  HMMA.16816.F32.BF16 R192, R4.reuse, R16, R116 ;  /* 0x0000001004c0723c */ /* 0x044fee0000041874 */
[----:B------:R-:W-:Y:S01]  /*5e00*/  IMAD.MOV.U32 R119, RZ, RZ, R74 ;  /* 0x000000ffff777224 */ /* 0x000fe200078e004a */
        /* <DEDUP_REMOVED lines=15> */
[----:B---3--:R-:W-:Y:S01]  /*5f00*/  HMMA.16816.F32.BF16 R16, R4, R10, R80 ;  /* 0x0000000a0410723c */ /* 0x008fe20000041850 */
[----:B------:R-:W-:-:S07]  /*5f10*/  IMAD.MOV.U32 R144, RZ, RZ, R190 ;  /* 0x000000ffff907224 */ /* 0x000fce00078e00be */
[----:B------:R-:W-:Y:S01]  /*5f20*/  HMMA.16816.F32.BF16 R236, R4, R32, R68 ;  /* 0x0000002004ec723c */ /* 0x000fe20000041844 */
[----:B------:R-:W-:Y:S01]  /*5f30*/  IMAD.MOV.U32 R118, RZ, RZ, R104 ;  /* 0x000000ffff767224 */ /* 0x000fe200078e0068 */
[----:B------:R-:W-:Y:S01]  /*5f40*/  MOV R116, R106 ;  /* 0x0000006a00747202 */ /* 0x000fe20000000f00 */
[----:B------:R-:W-:-:S04]  /*5f50*/  IMAD.MOV.U32 R117, RZ, RZ, R105 ;  /* 0x000000ffff757224 */ /* 0x000fc800078e0069 */
        /* <DEDUP_REMOVED lines=17> */
[----:B------:R-:W-:-:S02]  /*6070*/  IMAD.MOV.U32 R72, RZ, RZ, R0 ;  /* 0x000000ffff487224 */ /* 0x000fc400078e0000 */
[----:B------:R-:W-:Y:S01]  /*6080*/  IMAD.U32 R0, RZ, RZ, UR6 ;  /* 0x00000006ff007e24 */ /* 0x000fe2000f8e00ff */
[----:B------:R-:W-:Y:S01]  /*6090*/  HMMA.16816.F32.BF16 R188, R4, R8, R92 ;  /* 0x0000000804bc723c */ /* 0x000fe2000004185c */
[----:B------:R-:W-:Y:S01]  /*60a0*/  IMAD.MOV.U32 R109, RZ, RZ, R70 ;  /* 0x000000ffff6d7224 */ /* 0x000fe200078e0046 */
[----:B------:R-:W-:Y:S01]  /*60b0*/  MOV R111, R40 ;  /* 0x00000028006f7202 */ /* 0x000fe20000000f00 */
[----:B------:R-:W-:Y:S01]  /*60c0*/  IMAD.MOV.U32 R110, RZ, RZ, R71 ;  /* 0x000000ffff6e7224 */ /* 0x000fe200078e0047 */
        /* <DEDUP_REMOVED lines=9> */
[----:B------:R-:W3:Y:S01]  /*6160*/  LDSM.16.MT88.4 R16, [R199+0x1c800] ;  /* 0x01c80000c710783b */ /* 0x000ee20000004200 */
[----:B------:R-:W-:Y:S01]  /*6170*/  IMAD.MOV.U32 R70, RZ, RZ, R42 ;  /* 0x000000ffff467224 */ /* 0x000fe200078e002a */
[----:B------:R-:W-:Y:S01]  /*6180*/  MOV R43, R147 ;  /* 0x00000093002b7202 */ /* 0x000fe20000000f00 */
[----:B------:R-:W-:-:S04]  /*6190*/  IMAD.WIDE.U32 R10, R0, -0x326172a9, RZ ;  /* 0xcd9e8d57000a7825 */ /* 0x000fc800078e00ff */
[----:B------:R-:W-:Y:S01]  /*61a0*/  IMAD.MOV.U32 R34, RZ, RZ, R140 ;  /* 0x000000ffff227224 */ /* 0x000fe200078e008c */
[----:B------:R-:W-:Y:S01]  /*61b0*/  LOP3.LUT R0, R11, UR34, R58, 0x96, !PT ;  /* 0x000000220b007c12 */ /* 0x000fe2000f8e963a */
[----:B------:R-:W-:Y:S02]  /*61c0*/  IMAD.MOV.U32 R32, RZ, RZ, R142 ;  /* 0x000000ffff207224 */ /* 0x000fe400078e008e */
[----:B------:R-:W-:Y:S02]  /*61d0*/  IMAD.MOV.U32 R33, RZ, RZ, R143 ;  /* 0x000000ffff217224 */ /* 0x000fe400078e008f */
[----:B------:R-:W-:Y:S01]  /*61e0*/  IMAD.MOV.U32 R41, RZ, RZ, R145 ;  /* 0x000000ffff297224 */ /* 0x000fe200078e0091 */
[----:B-1----:R-:W-:Y:S01]  /*61f0*/  HMMA.16816.F32.BF16 R140, R4, R26, R76 ;  /* 0x0000001a048c723c */ /* 0x002fe2000004184c */
[----:B------:R-:W-:Y:S01]  /*6200*/  IMAD.MOV.U32 R42, RZ, RZ, R146 ;  /* 0x000000ffff2a7224 */ /* 0x000fe200078e0092 */
[----:B------:R-:W-:Y:S01]  /*6210*/  MOV R150, R32 ;  /* 0x0000002000967202 */ /* 0x000fe20000000f00 */
[----:B------:R-:W-:Y:S01]  /*6220*/  IMAD.WIDE.U32 R8, R0, -0x2daee0ad, RZ ;  /* 0xd2511f5300087825 */ /* 0x000fe200078e00ff */
[----:B------:R-:W-:-:S03]  /*6230*/  LOP3.LUT R0, R57, UR32, R10, 0x96, !PT ;  /* 0x0000002039007c12 */ /* 0x000fc6000f8e960a */
[----:B------:R-:W-:Y:S01]  /*6240*/  IMAD.MOV.U32 R108, RZ, RZ, R107 ;  /* 0x000000ffff6c7224 */ /* 0x000fe200078e006b */
[C---:B------:R-:W-:Y:S01]  /*6250*/  HMMA.16816.F32.BF16 R144, R4.reuse, R24, R88 ;  /* 0x000000180490723c */ /* 0x040fe20000041858 */
[----:B------:R-:W1:Y:S01]  /*6260*/  LDSM.16.MT88.4 R24, [R198+0x1e800] ;  /* 0x01e80000c618783b */ /* 0x000e620000004200 */
[----:B------:R-:W-:Y:S01]  /*6270*/  IMAD.WIDE.U32 R10, R0, -0x2daee0ad, RZ ;  /* 0xd2511f53000a7825 */ /* 0x000fe200078e00ff */
[----:B------:R-:W-:Y:S02]  /*6280*/  LOP3.LUT R9, R9, UR31, R64, 0x96, !PT ;  /* 0x0000001f09097c12 */ /* 0x000fe4000f8e9640 */
[----:B------:R-:W-:Y:S01]  /*6290*/  MOV R78, R41 ;  /* 0x00000029004e7202 */ /* 0x000fe20000000f00 */
[----:B------:R-:W-:Y:S02]  /*62a0*/  IMAD.MOV.U32 R126, RZ, RZ, R67 ;  /* 0x000000ffff7e7224 */ /* 0x000fe400078e0043 */
[----:B--2---:R-:W-:Y:S01]  /*62b0*/  HMMA.16816.F32.BF16 R88, R4, R30, R36 ;  /* 0x0000001e0458723c */ /* 0x004fe20000041824 */
[----:B------:R-:W-:Y:S01]  /*62c0*/  IMAD.MOV.U32 R125, RZ, RZ, R3 ;  /* 0x000000ffff7d7224 */ /* 0x000fe200078e0003 */
[----:B------:R-:W-:Y:S01]  /*62d0*/  LOP3.LUT R3, R11, UR29, R8, 0x96, !PT ;  /* 0x0000001d0b037c12 */ /* 0x000fe2000f8e9608 */
[----:B------:R-:W-:-:S02]  /*62e0*/  FFMA.FTZ R0, R224, c[0x0][0x23c], -R13 ;  /* 0x00008f00e0007a23 */ /* 0x000fc4000001080d */
[----:B------:R-:W-:Y:S01]  /*62f0*/  IMAD.MOV.U32 R76, RZ, RZ, R33 ;  /* 0x000000ffff4c7224 */ /* 0x000fe200078e0021 */
[----:B------:R-:W2:Y:S01]  /*6300*/  LDC.U8 R224, c[0x0][0x2d8] ;  /* 0x0000b600ffe07b82 */ /* 0x000ea20000000000 */
[----:B------:R-:W-:Y:S01]  /*6310*/  MOV R39, R127 ;  /* 0x0000007f00277202 */ /* 0x000fe20000000f00 */
[----:B------:R-:W-:Y:S01]  /*6320*/  HMMA.16816.F32.BF16 R104, R4, R28, R60 ;  /* 0x0000001c0468723c */ /* 0x000fe2000004183c */
[----:B------:R-:W-:Y:S01]  /*6330*/  MOV R127, R66 ;  /* 0x00000042007f7202 */ /* 0x000fe20000000f00 */
[----:B------:R4:W-:Y:S01]  /*6340*/  MUFU.EX2 R30, R0 ;  /* 0x00000000001e7308 */ /* 0x0009e20000000800 */
[----:B------:R-:W-:-:S04]  /*6350*/  IMAD.WIDE.U32 R8, R9, -0x326172a9, RZ ;  /* 0xcd9e8d5709087825 */ /* 0x000fc800078e00ff */
[----:B------:R-:W-:Y:S01]  /*6360*/  MOV R28, R72 ;  /* 0x00000048001c7202 */ /* 0x000fe20000000f00 */
[----:B---3--:R-:W-:Y:S01]  /*6370*/  HMMA.16816.F32.BF16 R100, R4, R16, R100 ;  /* 0x000000100464723c */ /* 0x008fe20000041864 */
[----:B------:R-:W-:Y:S02]  /*6380*/  IMAD.MOV.U32 R29, RZ, RZ, R73 ;  /* 0x000000ffff1d7224 */ /* 0x000fe400078e0049 */
[----:B------:R-:W-:Y:S01]  /*6390*/  IMAD.WIDE.U32 R32, R3, -0x326172a9, RZ ;  /* 0xcd9e8d5703207825 */ /* 0x000fe200078e00ff */
[----:B------:R-:W-:-:S03]  /*63a0*/  LOP3.LUT R3, R9, UR30, R56, 0x96, !PT ;  /* 0x0000001e09037c12 */ /* 0x000fc6000f8e9638 */
[----:B------:R-:W-:Y:S01]  /*63b0*/  IMAD.MOV.U32 R38, RZ, RZ, R34 ;  /* 0x000000ffff267224 */ /* 0x000fe200078e0022 */
[C---:B------:R-:W-:Y:S01]  /*63c0*/  HMMA.16816.F32.BF16 R80, R4.reuse, R18, R44 ;  /* 0x000000120450723c */ /* 0x040fe2000004182c */
[----:B------:R-:W3:Y:S01]  /*63d0*/  LDSM.16.MT88.4 R16, [R200+0x1e800] ;  /* 0x01e80000c810783b */ /* 0x000ee20000004200 */
[----:B----4-:R-:W-:Y:S02]  /*63e0*/  FFMA.FTZ R0, R165, c[0x0][0x23c], -R13 ;  /* 0x00008f00a5007a23 */ /* 0x010fe4000001080d */
[----:B------:R-:W-:Y:S02]  /*63f0*/  IMAD.MOV.U32 R37, RZ, RZ, R35 ;  /* 0x000000ffff257224 */ /* 0x000fe400078e0023 */
[----:B------:R4:W5:Y:S01]  /*6400*/  MUFU.EX2 R31, R0 ;  /* 0x00000000001f7308 */ /* 0x0009620000000800 */
[----:B------:R-:W-:Y:S01]  /*6410*/  FFMA.FTZ R11, R166, c[0x0][0x23c], -R13 ;  /* 0x00008f00a60b7a23 */ /* 0x000fe2000001080d */
[----:B------:R-:W-:Y:S01]  /*6420*/  HMMA.16816.F32.BF16 R72, R4, R20, R152 ;  /* 0x000000140448723c */ /* 0x000fe20000041898 */
[----:B------:R-:W-:Y:S01]  /*6430*/  IMAD.MOV.U32 R77, RZ, RZ, R40 ;  /* 0x000000ffff4d7224 */ /* 0x000fe200078e0028 */
[----:B--2---:R-:W-:Y:S01]  /*6440*/  LEA R224, R224, R224, 0x10 ;  /* 0x000000e0e0e07211 */ /* 0x004fe200078e80ff */
[----:B------:R-:W-:-:S02]  /*6450*/  IMAD.MOV.U32 R79, RZ, RZ, R42 ;  /* 0x000000ffff4f7224 */ /* 0x000fc400078e002a */
[----:B------:R-:W-:Y:S01]  /*6460*/  IMAD.MOV.U32 R151, RZ, RZ, R43 ;  /* 0x000000ffff977224 */ /* 0x000fe200078e002b */
[----:B------:R2:W-:Y:S01]  /*6470*/  MUFU.EX2 R165, R11 ;  /* 0x0000000b00a57308 */ /* 0x0005e20000000800 */
[----:B------:R-:W-:Y:S01]  /*6480*/  IMAD.MOV.U32 R154, RZ, RZ, R15 ;  /* 0x000000ffff9a7224 */ /* 0x000fe200078e000f */
[C---:B------:R-:W-:Y:S01]  /*6490*/  HMMA.16816.F32.BF16 R64, R4.reuse, R22, R48 ;  /* 0x000000160440723c */ /* 0x040fe20000041830 */
[----:B------:R-:W5:Y:S01]  /*64a0*/  LDSM.16.MT88.4 R20, [R199+0x1e800] ;  /* 0x01e80000c714783b */ /* 0x000f620000004200 */
[----:B------:R-:W-:Y:S01]  /*64b0*/  IMAD.MOV.U32 R155, RZ, RZ, R14 ;  /* 0x000000ffff9b7224 */ /* 0x000fe200078e000e */
[----:B------:R-:W-:Y:S01]  /*64c0*/  MOV R153, R164 ;  /* 0x000000a400997202 */ /* 0x000fe20000000f00 */
[----:B------:R-:W-:Y:S01]  /*64d0*/  IMAD.MOV.U32 R152, RZ, RZ, R39 ;  /* 0x000000ffff987224 */ /* 0x000fe200078e0027 */
[----:B----4-:R-:W-:Y:S01]  /*64e0*/  LOP3.LUT R0, R33, UR17, R8, 0x96, !PT ;  /* 0x0000001121007c12 */ /* 0x010fe2000f8e9608 */
[----:B------:R-:W-:Y:S02]  /*64f0*/  IMAD.WIDE.U32 R8, R3, -0x2daee0ad, RZ ;  /* 0xd2511f5303087825 */ /* 0x000fe400078e00ff */
[----:B-1----:R-:W-:Y:S02]  /*6500*/  HMMA.16816.F32.BF16 R44, R4, R26, R168 ;  /* 0x0000001a042c723c */ /* 0x002fe400000418a8 */
[----:B------:R-:W-:-:S04]  /*6510*/  IMAD.WIDE.U32 R34, R0, -0x2daee0ad, RZ ;  /* 0xd2511f5300227825 */ /* 0x000fc800078e00ff */
[----:B------:R-:W-:Y:S01]  /*6520*/  FFMA.FTZ R0, R167, c[0x0][0x23c], -R13 ;  /* 0x00008f00a7007a23 */ /* 0x000fe2000001080d */
[----:B------:R-:W-:Y:S01]  /*6530*/  LOP3.LUT R3, R35, UR5, R8, 0x96, !PT ;  /* 0x0000000523037c12 */ /* 0x000fe2000f8e9608 */
[----:B--2---:R-:W-:Y:S01]  /*6540*/  FFMA.FTZ R11, R225, c[0x0][0x23c], -R12 ;  /* 0x00008f00e10b7a23 */ /* 0x004fe2000001080c */
[C---:B------:R-:W-:Y:S01]  /*6550*/  HMMA.16816.F32.BF16 R60, R4.reuse, R24, R160 ;  /* 0x00000018043c723c */ /* 0x040fe200000418a0 */
[----:B------:R1:W-:Y:S01]  /*6560*/  MUFU.EX2 R169, R0 ;  /* 0x0000000000a97308 */ /* 0x0003e20000000800 */
[----:B------:R-:W-:Y:S01]  /*6570*/  MOV R35, R85 ;  /* 0x0000005500237202 */ /* 0x000fe20000000f00 */
[----:B------:R-:W-:Y:S01]  /*6580*/  LDSM.16.MT88.4 R24, [R197+0x1b000] ;  /* 0x01b00000c518783b */ /* 0x000fe20000004200 */
[----:B------:R-:W-:Y:S01]  /*6590*/  IMAD.MOV.U32 R168, RZ, RZ, R109 ;  /* 0x000000ffffa87224 */ /* 0x000fe200078e006d */
[----:B------:R-:W-:Y:S01]  /*65a0*/  MOV R170, R127 ;  /* 0x0000007f00aa7202 */ /* 0x000fe20000000f00 */
[----:B------:R-:W-:Y:S01]  /*65b0*/  IMAD.MOV.U32 R166, RZ, RZ, R29 ;  /* 0x000000ffffa67224 */ /* 0x000fe200078e001d */
[----:B------:R-:W-:Y:S01]  /*65c0*/  MOV R162, R116 ;  /* 0x0000007400a27202 */ /* 0x000fe20000000f00 */
[----:B---3--:R-:W-:Y:S01]  /*65d0*/  HMMA.16816.F32.BF16 R40, R4, R16, R176 ;  /* 0x000000100428723c */ /* 0x008fe200000418b0 */
[----:B------:R2:W-:Y:S01]  /*65e0*/  MUFU.EX2 R164, R11 ;  /* 0x0000000b00a47308 */ /* 0x0005e20000000800 */
[----:B------:R-:W-:Y:S01]  /*65f0*/  IMAD.MOV.U32 R163, RZ, RZ, R108 ;  /* 0x000000ffffa37224 */ /* 0x000fe200078e006c */
[----:B------:R-:W-:Y:S01]  /*6600*/  MOV R167, R28 ;  /* 0x0000001c00a77202 */ /* 0x000fe20000000f00 */
[----:B------:R-:W-:-:S02]  /*6610*/  IMAD.MOV.U32 R160, RZ, RZ, R118 ;  /* 0x000000ffffa07224 */ /* 0x000fc400078e0076 */
[----:B------:R-:W-:Y:S02]  /*6620*/  IMAD.MOV.U32 R161, RZ, RZ, R117 ;  /* 0x000000ffffa17224 */ /* 0x000fe400078e0075 */
[----:B-----5:R-:W-:Y:S01]  /*6630*/  IMAD.MOV.U32 R179, RZ, RZ, R31 ;  /* 0x000000ffffb37224 */ /* 0x020fe200078e001f */
[----:B-1----:R-:W-:Y:S01]  /*6640*/  LOP3.LUT R0, R9, UR14, R10, 0x96, !PT ;  /* 0x0000000e09007c12 */ /* 0x002fe2000f8e960a */
[----:B------:R-:W-:Y:S01]  /*6650*/  IMAD.WIDE.U32 R8, R3, -0x326172a9, RZ ;  /* 0xcd9e8d5703087825 */ /* 0x000fe200078e00ff */
[----:B------:R-:W-:-:S03]  /*6660*/  MOV R31, R37 ;  /* 0x00000025001f7202 */ /* 0x000fc60000000f00 */
[----:B------:R-:W-:Y:S01]  /*6670*/  FFMA.FTZ R3, R234, c[0x0][0x23c], -R12 ;  /* 0x00008f00ea037a23 */ /* 0x000fe2000001080c */
[----:B------:R-:W-:Y:S01]  /*6680*/  LOP3.LUT R10, R8, 0xff, RZ, 0xc0, !PT ;  /* 0x000000ff080a7812 */ /* 0x000fe200078ec0ff */
[----:B------:R-:W-:Y:S01]  /*6690*/  IMAD.WIDE.U32 R14, R0, -0x326172a9, RZ ;  /* 0xcd9e8d57000e7825 */ /* 0x000fe200078e00ff */
[----:B------:R-:W-:Y:S01]  /*66a0*/  LOP3.LUT R0, R8, 0xffff, RZ, 0xc0, !PT ;  /* 0x0000ffff08007812 */ /* 0x000fe200078ec0ff */
[----:B------:R1:W3:Y:S01]  /*66b0*/  MUFU.EX2 R176, R3 ;  /* 0x0000000300b07308 */ /* 0x0002e20000000800 */
[----:B------:R-:W-:Y:S01]  /*66c0*/  HMMA.16816.F32.BF16 R48, R4, R20, R156 ;  /* 0x000000140430723c */ /* 0x000fe2000004189c */
[----:B------:R-:W-:Y:S01]  /*66d0*/  IMAD.MOV.U32 R178, RZ, RZ, R30 ;  /* 0x000000ffffb27224 */ /* 0x000fe200078e001e */
[----:B--2---:R-:W-:Y:S01]  /*66e0*/  SHF.R.U32.HI R11, RZ, 0x18, R8 ;  /* 0x00000018ff0b7819 */ /* 0x004fe20000011608 */
[----:B------:R-:W-:-:S04]  /*66f0*/  IMAD.MOV.U32 R30, RZ, RZ, R38 ;  /* 0x000000ffff1e7224 */ /* 0x000fc800078e0026 */
[----:B------:R-:W-:Y:S01]  /*6700*/  IMAD.MOV.U32 R159, RZ, RZ, R84 ;  /* 0x000000ffff9f7224 */ /* 0x000fe200078e0054 */
[C---:B------:R-:W-:Y:S01]  /*6710*/  HMMA.16816.F32.BF16 R36, R4.reuse, R18, R52 ;  /* 0x000000120424723c */ /* 0x040fe20000041834 */
[----:B------:R-:W-:Y:S01]  /*6720*/  LDSM.16.MT88.4 R16, [R197+0x19000] ;  /* 0x01900000c510783b */ /* 0x000fe20000004200 */
[----:B------:R-:W-:Y:S02]  /*6730*/  IMAD.MOV.U32 R157, RZ, RZ, R125 ;  /* 0x000000ffff9d7224 */ /* 0x000fe400078e007d */
[----:B------:R-:W-:Y:S02]  /*6740*/  IMAD.MOV.U32 R158, RZ, RZ, R126 ;  /* 0x000000ffff9e7224 */ /* 0x000fe400078e007e */
[----:B------:R-:W-:Y:S01]  /*6750*/  IMAD.MOV.U32 R177, RZ, RZ, R30 ;  /* 0x000000ffffb17224 */ /* 0x000fe200078e001e */
[----:B-1----:R-:W-:Y:S01]  /*6760*/  SHF.R.U32.HI R3, RZ, 0x8, R0 ;  /* 0x00000008ff037819 */ /* 0x002fe20000011600 */
[----:B------:R-:W-:Y:S01]  /*6770*/  HMMA.16816.F32.BF16 R56, R4, R22, R172 ;  /* 0x000000160438723c */ /* 0x000fe200000418ac */
[----:B------:R-:W-:Y:S01]  /*6780*/  LOP3.LUT R0, R9, UR36, R14, 0x96, !PT ;  /* 0x0000002409007c12 */ /* 0x000fe2000f8e960e */
[----:B------:R-:W1:Y:S01]  /*6790*/  LDSM.16.MT88.4 R20, [R198+0x19000] ;  /* 0x01900000c614783b */ /* 0x000e620000004200 */
[----:B------:R-:W-:Y:S01]  /*67a0*/  PRMT R10, R10, 0x5410, R3 ;  /* 0x000054100a0a7816 */ /* 0x000fe20000000003 */
[----:B------:R-:W-:Y:S01]  /*67b0*/  IMAD.MOV.U32 R156, RZ, RZ, R31 ;  /* 0x000000ffff9c7224 */ /* 0x000fe200078e001f */
[C---:B------:R-:W-:Y:S01]  /*67c0*/  LOP3.LUT R3, R0.reuse, 0xffff, RZ, 0xc0, !PT ;  /* 0x0000ffff00037812 */ /* 0x040fe200078ec0ff */
[----:B------:R-:W-:Y:S01]  /*67d0*/  LDSM.16.MT88.4 R28, [R200+0x1d000] ;  /* 0x01d00000c81c783b */ /* 0x000fe20000004200 */
[----:B------:R-:W-:Y:S01]  /*67e0*/  SHF.R.U32.HI R5, RZ, 0x10, R0 ;  /* 0x00000010ff057819 */ /* 0x000fe20000011600 */
[----:B------:R-:W-:Y:S01]  /*67f0*/  FFMA.FTZ R6, R227, c[0x0][0x23c], -R12 ;  /* 0x00008f00e3067a23 */ /* 0x000fe2000001080c */
[----:B------:R-:W-:Y:S01]  /*6800*/  LOP3.LUT R9, R0, 0xff, RZ, 0xc0, !PT ;  /* 0x000000ff00097812 */ /* 0x000fe200078ec0ff */
[----:B------:R-:W-:Y:S01]  /*6810*/  IMAD.MOV.U32 R174, RZ, RZ, R76 ;  /* 0x000000ffffae7224 */ /* 0x000fe200078e004c */
[----:B------:R-:W-:Y:S01]  /*6820*/  SHF.R.U32.HI R7, RZ, 0x18, R0 ;  /* 0x00000018ff077819 */ /* 0x000fe20000011600 */
[----:B------:R3:W-:Y:S01]  /*6830*/  MUFU.EX2 R234, R6 ;  /* 0x0000000600ea7308 */ /* 0x0007e20000000800 */
[----:B------:R-:W-:Y:S01]  /*6840*/  SHF.R.U32.HI R0, RZ, 0x8, R3 ;  /* 0x00000008ff007819 */ /* 0x000fe20000011603 */
[----:B------:R-:W-:Y:S01]  /*6850*/  IMAD.MOV.U32 R173, RZ, RZ, R77 ;  /* 0x000000ffffad7224 */ /* 0x000fe200078e004d */
[----:B------:R-:W-:-:S02]  /*6860*/  LOP3.LUT R3, R5, 0xff, RZ, 0xc0, !PT ;  /* 0x000000ff05037812 */ /* 0x000fc400078ec0ff */
[----:B------:R-:W-:Y:S01]  /*6870*/  SHF.R.U32.HI R14, RZ, 0x10, R8 ;  /* 0x00000010ff0e7819 */ /* 0x000fe20000011608 */
[----:B------:R-:W-:Y:S01]  /*6880*/  FFMA.FTZ R8, R226, c[0x0][0x23c], -R12 ;  /* 0x00008f00e2087a23 */ /* 0x000fe2000001080c */
[----:B------:R-:W-:Y:S01]  /*6890*/  PRMT R3, R3, 0x5410, R7 ;  /* 0x0000541003037816 */ /* 0x000fe20000000007 */
[--C-:B------:R-:W-:Y:S01]  /*68a0*/  HSET2.LE.AND R7, R10, R224.reuse, PT ;  /* 0x000000e00a077233 */ /* 0x100fe20003803000 */
[----:B------:R-:W-:Y:S01]  /*68b0*/  LOP3.LUT R4, R14, 0xff, RZ, 0xc0, !PT ;  /* 0x000000ff0e047812 */ /* 0x000fe200078ec0ff */
[----:B------:R2:W4:Y:S01]  /*68c0*/  MUFU.EX2 R171, R8 ;  /* 0x0000000800ab7308 */ /* 0x0005220000000800 */
[----:B------:R-:W-:Y:S01]  /*68d0*/  PRMT R0, R9, 0x5410, R0 ;  /* 0x0000541009007816 */ /* 0x000fe20000000000 */
[--C-:B------:R-:W-:Y:S01]  /*68e0*/  HSET2.LE.AND R5, R3, R224.reuse, PT ;  /* 0x000000e003057233 */ /* 0x100fe20003803000 */
[----:B------:R-:W-:Y:S02]  /*68f0*/  PRMT R14, R4, 0x5410, R11 ;  /* 0x00005410040e7816 */ /* 0x000fe4000000000b */
[----:B------:R-:W-:Y:S01]  /*6900*/  F2FP.BF16.PACK_AB R3, R179, R178 ;  /* 0x000000b2b303723e */ /* 0x000fe200000010ff */
[----:B------:R-:W-:Y:S01]  /*6910*/  HSET2.LE.AND R0, R0, R224, PT ;  /* 0x000000e000007233 */ /* 0x000fe20003803000 */
[----:B---3--:R-:W-:-:S02]  /*6920*/  F2FP.BF16.PACK_AB R6, R164, R176 ;  /* 0x000000b0a406723e */ /* 0x008fc400000010ff */
[----:B------:R-:W-:Y:S02]  /*6930*/  MOV R172, R78 ;  /* 0x0000004e00ac7202 */ /* 0x000fe40000000f00 */
[----:B------:R-:W-:Y:S02]  /*6940*/  LOP3.LUT R5, R5, R6, RZ, 0xc0, !PT ;  /* 0x0000000605057212 */ /* 0x000fe400078ec0ff */
[----:B------:R-:W-:Y:S01]  /*6950*/  LOP3.LUT R4, R0, R3, RZ, 0xc0, !PT ;  /* 0x0000000300047212 */ /* 0x000fe200078ec0ff */
[----:B------:R-:W-:Y:S01]  /*6960*/  HSET2.LE.AND R0, R14, R224, PT ;  /* 0x000000e00e007233 */ /* 0x000fe20003803000 */
[----:B------:R-:W-:Y:S01]  /*6970*/  MOV R175, R150 ;  /* 0x0000009600af7202 */ /* 0x000fe20000000f00 */
[----:B------:R-:W-:Y:S01]  /*6980*/  IMAD.MOV.U32 R150, RZ, RZ, R86 ;  /* 0x000000ffff967224 */ /* 0x000fe200078e0056 */
[----:B--2---:R-:W-:Y:S01]  /*6990*/  F2FP.BF16.PACK_AB R8, R169, R165 ;  /* 0x000000a5a908723e */ /* 0x004fe200000010ff */
[----:B------:R-:W-:Y:S01]  /*69a0*/  IMAD.MOV.U32 R224, RZ, RZ, R111 ;  /* 0x000000ffffe07224 */ /* 0x000fe200078e006f */
[----:B----4-:R-:W-:-:S02]  /*69b0*/  F2FP.BF16.PACK_AB R3, R234, R171 ;  /* 0x000000abea03723e */ /* 0x010fc400000010ff */
[----:B------:R-:W-:Y:S02]  /*69c0*/  LOP3.LUT R6, R7, R8, RZ, 0xc0, !PT ;  /* 0x0000000807067212 */ /* 0x000fe400078ec0ff */
[----:B------:R-:W2:Y:S01]  /*69d0*/  LDSM.16.MT88.4 R8, [R200+0x19000] ;  /* 0x01900000c808783b */ /* 0x000ea20000004200 */
[----:B------:R-:W-:Y:S01]  /*69e0*/  LOP3.LUT R7, R0, R3, RZ, 0xc0, !PT ;  /* 0x0000000300077212 */ /* 0x000fe200078ec0ff */
[----:B------:R-:W-:Y:S02]  /*69f0*/  IMAD.MOV.U32 R0, RZ, RZ, R79 ;  /* 0x000000ffff007224 */ /* 0x000fe400078e004f */
[----:B------:R-:W-:-:S04]  /*6a00*/  IMAD.MOV.U32 R3, RZ, RZ, R224 ;  /* 0x000000ffff037224 */ /* 0x000fc800078e00e0 */
[C---:B-1----:R-:W-:Y:S07]  /*6a10*/  HMMA.16816.F32.BF16 R76, R4.reuse, R22, R180 ;  /* 0x00000016044c723c */ /* 0x042fee00000418b4 */
[----:B------:R-:W-:Y:S01]  /*6a20*/  IMAD.MOV.U32 R180, RZ, RZ, R87 ;  /* 0x000000ffffb47224 */ /* 0x000fe200078e0057 */
[----:B------:R-:W-:Y:S01]  /*6a30*/  HMMA.16816.F32.BF16 R152, R4, R16, R152 ;  /* 0x000000100498723c */ /* 0x000fe20000041898 */
[----:B------:R-:W-:Y:S01]  /*6a40*/  IMAD.MOV.U32 R183, RZ, RZ, R151 ;  /* 0x000000ffffb77224 */ /* 0x000fe200078e0097 */
[----:B------:R-:W-:Y:S01]  /*6a50*/  MOV R151, R110 ;  /* 0x0000006e00977202 */ /* 0x000fe20000000f00 */
[----:B------:R-:W-:Y:S01]  /*6a60*/  IMAD.MOV.U32 R182, RZ, RZ, R119 ;  /* 0x000000ffffb67224 */ /* 0x000fe200078e0077 */
[----:B------:R-:W-:-:S04]  /*6a70*/  MOV R181, R124 ;  /* 0x0000007c00b57202 */ /* 0x000fc80000000f00 */
[C---:B------:R-:W-:Y:S01]  /*6a80*/  HMMA.16816.F32.BF16 R52, R4.reuse, R18, R184 ;  /* 0x000000120434723c */ /* 0x040fe200000418b8 */
[----:B------:R-:W1:Y:S07]  /*6a90*/  LDSM.16.MT88.4 R16, [R199+0x19000] ;  /* 0x01900000c710783b */ /* 0x000e6e0000004200 */
[C---:B------:R-:W-:Y:S01]  /*6aa0*/  HMMA.16816.F32.BF16 R68, R4.reuse, R20, R68 ;  /* 0x000000140444723c */ /* 0x040fe20000041844 */
[----:B------:R-:W3:Y:S07]  /*6ab0*/  LDSM.16.MT88.4 R20, [R200+0x1b000] ;  /* 0x01b00000c814783b */ /* 0x000eee0000004200 */
[C---:B--2---:R-:W-:Y:S07]  /*6ac0*/  HMMA.16816.F32.BF16 R84, R4.reuse, R8, R244 ;  /* 0x000000080454723c */ /* 0x044fee00000418f4 */
[----:B------:R-:W-:Y:S01]  /*6ad0*/  MOV R244, R95 ;  /* 0x0000005f00f47202 */ /* 0x000fe20000000f00 */
[----:B------:R-:W-:Y:S01]  /*6ae0*/  IMAD.MOV.U32 R245, RZ, RZ, R94 ;  /* 0x000000fffff57224 */ /* 0x000fe200078e005e */
[----:B------:R-:W-:Y:S01]  /*6af0*/  MOV R247, R92 ;  /* 0x0000005c00f77202 */ /* 0x000fe20000000f00 */
[----:B------:R-:W-:Y:S01]  /*6b00*/  IMAD.MOV.U32 R246, RZ, RZ, R93 ;  /* 0x000000fffff67224 */ /* 0x000fe200078e005d */
[C---:B------:R-:W-:Y:S08]  /*6b10*/  HMMA.16816.F32.BF16 R116, R4.reuse, R26, R120 ;  /* 0x0000001a0474723c */ /* 0x040ff00000041878 */
[C---:B------:R-:W-:Y:S01]  /*6b20*/  HMMA.16816.F32.BF16 R92, R4.reuse, R10, R136 ;  /* 0x0000000a045c723c */ /* 0x040fe20000041888 */
[----:B------:R-:W2:Y:S07]  /*6b30*/  LDSM.16.MT88.4 R8, [R198+0x1b000] ;  /* 0x01b00000c608783b */ /* 0x000eae0000004200 */
[C---:B-1----:R-:W-:Y:S08]  /*6b40*/  HMMA.16816.F32.BF16 R108, R4.reuse, R18, R112 ;  /* 0x00000012046c723c */ /* 0x042ff00000041870 */
[C---:B------:R-:W-:Y:S01]  /*6b50*/  HMMA.16816.F32.BF16 R112, R4.reuse, R24, R240 ;  /* 0x000000180470723c */ /* 0x040fe200000418f0 */
[----:B------:R-:W1:Y:S06]  /*6b60*/  LDSM.16.MT88.4 R24, [R199+0x1b000] ;  /* 0x01b00000c718783b */ /* 0x000e6c0000004200 */
[----:B------:R-:W-:Y:S01]  /*6b70*/  MOV R240, R177 ;  /* 0x000000b100f07202 */ /* 0x000fe20000000f00 */
[----:B------:R-:W-:Y:S01]  /*6b80*/  HMMA.16816.F32.BF16 R96, R4, R16, R96 ;  /* 0x000000100460723c */ /* 0x000fe20000041860 */
[----:B------:R-:W4:Y:S01]  /*6b90*/  LDSM.16.MT88.4 R16, [R197+0x1d000] ;  /* 0x01d00000c510783b */ /* 0x000f220000004200 */
[----:B------:R-:W-:Y:S01]  /*6ba0*/  IMAD.MOV.U32 R241, RZ, RZ, R178 ;  /* 0x000000fffff17224 */ /* 0x000fe200078e00b2 */
[----:B------:R-:W-:Y:S01]  /*6bb0*/  MOV R243, R179 ;  /* 0x000000b300f37202 */ /* 0x000fe20000000f00 */
[----:B------:R-:W-:-:S04]  /*6bc0*/  IMAD.MOV.U32 R242, RZ, RZ, R176 ;  /* 0x000000fffff27224 */ /* 0x000fc800078e00b0 */
[C---:B---3--:R-:W-:Y:S08]  /*6bd0*/  HMMA.16816.F32.BF16 R132, R4.reuse, R22, R132 ;  /* 0x000000160484723c */ /* 0x048ff00000041884 */
[C---:B------:R-:W-:Y:S07]  /*6be0*/  HMMA.16816.F32.BF16 R224, R4.reuse, R28, R104 ;  /* 0x0000001c04e0723c */ /* 0x040fee0000041868 */
[----:B------:R-:W-:Y:S01]  /*6bf0*/  MOV R107, R181 ;  /* 0x000000b5006b7202 */ /* 0x000fe20000000f00 */
[----:B--2---:R-:W-:Y:S01]  /*6c00*/  HMMA.16816.F32.BF16 R120, R4, R8, R236 ;  /* 0x000000080478723c */ /* 0x004fe200000418ec */
[----:B------:R-:W-:-:S07]  /*6c10*/  IMAD.MOV.U32 R106, RZ, RZ, R180 ;  /* 0x000000ffff6a7224 */ /* 0x000fce00078e00b4 */
[C---:B------:R-:W-:Y:S01]  /*6c20*/  HMMA.16816.F32.BF16 R124, R4.reuse, R10, R128 ;  /* 0x0000000a047c723c */ /* 0x040fe20000041880 */
[----:B------:R-:W2:Y:S07]  /*6c30*/  LDSM.16.MT88.4 R8, [R198+0x1d000] ;  /* 0x01d00000c608783b */ /* 0x000eae0000004200 */
[C---:B------:R-:W-:Y:S01]  /*6c40*/  HMMA.16816.F32.BF16 R128, R4.reuse, R20, R228 ;  /* 0x000000140480723c */ /* 0x040fe200000418e4 */
[----:B------:R-:W3:Y:S07]  /*6c50*/  LDSM.16.MT88.4 R20, [R199+0x1d000] ;  /* 0x01d00000c714783b */ /* 0x000eee0000004200 */
[C---:B-1----:R-:W-:Y:S08]  /*6c60*/  HMMA.16816.F32.BF16 R136, R4.reuse, R24, R192 ;  /* 0x000000180488723c */ /* 0x042ff000000418c0 */
[C---:B----4-:R-:W-:Y:S07]  /*6c70*/  HMMA.16816.F32.BF16 R236, R4.reuse, R18, R244 ;  /* 0x0000001204ec723c */ /* 0x050fee00000418f4 */
[----:B------:R-:W-:Y:S01]  /*6c80*/  IMAD.MOV.U32 R244, RZ, RZ, R168 ;  /* 0x000000fffff47224 */ /* 0x000fe200078e00a8 */
[----:B------:R-:W-:Y:S01]  /*6c90*/  MOV R245, R170 ;  /* 0x000000aa00f57202 */ /* 0x000fe20000000f00 */
[----:B------:R-:W-:Y:S01]  /*6ca0*/  HMMA.16816.F32.BF16 R184, R4, R16, R188 ;  /* 0x0000001004b8723c */ /* 0x000fe200000418bc */
[----:B------:R-:W-:Y:S01]  /*6cb0*/  LDSM.16.MT88.4 R16, [R198+0x1f000] ;  /* 0x01f00000c610783b */ /* 0x000fe20000004200 */
[----:B------:R-:W-:-:S02]  /*6cc0*/  IMAD.MOV.U32 R247, RZ, RZ, R169 ;  /* 0x000000fffff77224 */ /* 0x000fc400078e00a9 */
[----:B------:R-:W-:-:S04]  /*6cd0*/  IMAD.MOV.U32 R246, RZ, RZ, R171 ;  /* 0x000000fffff67224 */ /* 0x000fc800078e00ab */
[C---:B--2---:R-:W-:Y:S07]  /*6ce0*/  HMMA.16816.F32.BF16 R228, R4.reuse, R8, R144 ;  /* 0x0000000804e4723c */ /* 0x044fee0000041890 */
[----:B------:R-:W-:Y:S01]  /*6cf0*/  IMAD.MOV.U32 R147, RZ, RZ, R156 ;  /* 0x000000ffff937224 */ /* 0x000fe200078e009c */
[----:B------:R-:W-:Y:S01]  /*6d00*/  HMMA.16816.F32.BF16 R192, R4, R10, R140 ;  /* 0x0000000a04c0723c */ /* 0x000fe2000004188c */
[----:B------:R-:W1:Y:S01]  /*6d10*/  LDSM.16.MT88.4 R8, [R197+0x1f000] ;  /* 0x01f00000c508783b */ /* 0x000e620000004200 */
[----:B------:R-:W-:-:S02]  /*6d20*/  IMAD.MOV.U32 R156, RZ, RZ, R151 ;  /* 0x000000ffff9c7224 */ /* 0x000fc400078e0097 */
[----:B------:R-:W-:Y:S02]  /*6d30*/  IMAD.MOV.U32 R146, RZ, RZ, R175 ;  /* 0x000000ffff927224 */ /* 0x000fe400078e00af */
[----:B------:R-:W-:Y:S01]  /*6d40*/  IMAD.MOV.U32 R145, RZ, RZ, R172 ;  /* 0x000000ffff917224 */ /* 0x000fe200078e00ac */
[----:B------:R-:W-:Y:S01]  /*6d50*/  MOV R142, R0 ;  /* 0x00000000008e7202 */ /* 0x000fe20000000f00 */
[----:B------:R-:W-:Y:S01]  /*6d60*/  FFMA.FTZ R0, R235, c[0x0][0x23c], -R13 ;  /* 0x00008f00eb007a23 */ /* 0x000fe2000001080d */
[----:B------:R-:W-:Y:S01]  /*6d70*/  MOV R143, R174 ;  /* 0x000000ae008f7202 */ /* 0x000fe20000000f00 */
[----:B------:R-:W-:Y:S01]  /*6d80*/  IMAD.MOV.U32 R140, RZ, RZ, R182 ;  /* 0x000000ffff8c7224 */ /* 0x000fe200078e00b6 */
[C---:B---3--:R-:W-:Y:S01]  /*6d90*/  HMMA.16816.F32.BF16 R176, R4.reuse, R22, R80 ;  /* 0x0000001604b0723c */ /* 0x048fe20000041850 */
[----:B------:R-:W-:Y:S01]  /*6da0*/  IMAD.MOV.U32 R141, RZ, RZ, R183 ;  /* 0x000000ffff8d7224 */ /* 0x000fe200078e00b7 */
[----:B------:R2:W-:Y:S01]  /*6db0*/  MUFU.EX2 R151, R0 ;  /* 0x0000000000977308 */ /* 0x0005e20000000800 */
[----:B------:R-:W-:Y:S01]  /*6dc0*/  IMAD.MOV.U32 R144, RZ, RZ, R173 ;  /* 0x000000ffff907224 */ /* 0x000fe200078e00ad */
[----:B------:R-:W-:Y:S04]  /*6dd0*/  LDSM.16.MT88.4 R80, [R200+0x1b800] ;  /* 0x01b80000c850783b */ /* 0x000fe80000004200 */
[C---:B------:R-:W-:Y:S01]  /*6de0*/  HMMA.16816.F32.BF16 R180, R4.reuse, R20, R100 ;  /* 0x0000001404b4723c */ /* 0x040fe20000041864 */
[----:B------:R-:W-:Y:S01]  /*6df0*/  LDSM.16.MT88.4 R20, [R199+0x1f000] ;  /* 0x01f00000c714783b */ /* 0x000fe20000004200 */
[----:B------:R-:W3:Y:S06]  /*6e00*/  LDC.U8 R100, c[0x0][0x2d8] ;  /* 0x0000b600ff647b82 */ /* 0x000eec0000000000 */
[----:B------:R-:W-:Y:S01]  /*6e10*/  HMMA.16816.F32.BF16 R188, R4, R30, R88 ;  /* 0x0000001e04bc723c */ /* 0x000fe20000041858 */
[----:B--2---:R-:W-:Y:S01]  /*6e20*/  FFMA.FTZ R0, R107, c[0x0][0x23c], -R13 ;  /* 0x00008f006b007a23 */ /* 0x004fe2000001080d */
        /* <DEDUP_REMOVED lines=14> */
[----:B------:R-:W-:Y:S01]  /*6f10*/  IMAD.MOV.U32 R158, RZ, RZ, R159 ;  /* 0x000000ffff9e7224 */ /* 0x000fe200078e009f */
[----:B------:R-:W-:Y:S01]  /*6f20*/  MOV R159, R35 ;  /* 0x00000023009f7202 */ /* 0x000fe20000000f00 */
[----:B------:R-:W-:Y:S01]  /*6f30*/  IMAD.MOV.U32 R35, RZ, RZ, R150 ;  /* 0x000000ffff237224 */ /* 0x000fe200078e0096 */
[C---:B-1----:R-:W-:Y:S01]  /*6f40*/  HMMA.16816.F32.BF16 R172, R4.reuse, R8, R72 ;  /* 0x0000000804ac723c */ /* 0x042fe20000041848 */
[----:B------:R1:W4:Y:S01]  /*6f50*/  MUFU.EX2 R150, R0 ;  /* 0x0000000000967308 */ /* 0x0003220000000800 */
[----:B------:R-:W-:Y:S01]  /*6f60*/  IMAD.MOV.U32 R90, RZ, RZ, R3 ;  /* 0x000000ffff5a7224 */ /* 0x000fe200078e0003 */
[----:B------:R-:W-:Y:S01]  /*6f70*/  LOP3.LUT R3, R15, UR9, R32, 0x96, !PT ;  /* 0x000000090f037c12 */ /* 0x000fe2000f8e9620 */
[----:B------:R-:W-:Y:S01]  /*6f80*/  IMAD.MOV.U32 R104, RZ, RZ, R141 ;  /* 0x000000ffff687224 */ /* 0x000fe200078e008d */
[----:B------:R-:W-:Y:S01]  /*6f90*/  MOV R105, R142 ;  /* 0x0000008e00697202 */ /* 0x000fe20000000f00 */
[----:B------:R-:W-:Y:S01]  /*6fa0*/  IMAD.MOV.U32 R91, RZ, RZ, R140 ;  /* 0x000000ffff5b7224 */ /* 0x000fe200078e008c */
[----:B------:R-:W-:Y:S01]  /*6fb0*/  LDSM.16.MT88.4 R72, [R198+0x1b800] ;  /* 0x01b80000c648783b */ /* 0x000fe20000004200 */
[----:B------:R-:W-:Y:S01]  /*6fc0*/  IMAD.WIDE.U32 R8, R3, -0x2daee0ad, RZ ;  /* 0xd2511f5303087825 */ /* 0x000fe200078e00ff */
[C---:B------:R-:W-:Y:S01]  /*6fd0*/  HMMA.16816.F32.BF16 R28, R4.reuse, R10, R64 ;  /* 0x0000000a041c723c */ /* 0x040fe20000041840 */
[----:B------:R-:W-:Y:S01]  /*6fe0*/  MOV R88, R104 ;  /* 0x0000006800587202 */ /* 0x000fe20000000f00 */
[----:B------:R-:W-:Y:S01]  /*6ff0*/  LDSM.16.MT88.4 R64, [R197+0x1b800] ;  /* 0x01b80000c540783b */ /* 0x000fe20000004200 */
[----:B------:R-:W-:Y:S01]  /*7000*/  IMAD.MOV.U32 R103, RZ, RZ, R90 ;  /* 0x000000ffff677224 */ /* 0x000fe200078e005a */
[----:B------:R-:W-:Y:S01]  /*7010*/  SHF.R.U32.HI R3, RZ, 0x10, R8 ;  /* 0x00000010ff037819 */ /* 0x000fe20000011608 */
[----:B---3--:R-:W-:Y:S01]  /*7020*/  IMAD R100, R100, 0x10000, R100 ;  /* 0x0001000064647824 */ /* 0x008fe200078e0264 */
[----:B------:R-:W-:Y:S01]  /*7030*/  LOP3.LUT R14, R8, 0xff, RZ, 0xc0, !PT ;  /* 0x000000ff080e7812 */ /* 0x000fe200078ec0ff */
[----:B------:R-:W-:Y:S01]  /*7040*/  FFMA.FTZ R11, R91, c[0x0][0x23c], -R12 ;  /* 0x00008f005b0b7a23 */ /* 0x000fe2000001080c */
[----:B------:R-:W-:Y:S01]  /*7050*/  HMMA.16816.F32.BF16 R168, R4, R16, R60 ;  /* 0x0000001004a8723c */ /* 0x000fe2000004183c */
[----:B-1----:R-:W-:-:S02]  /*7060*/  FFMA.FTZ R0, R106, c[0x0][0x23c], -R13 ;  /* 0x00008f006a007a23 */ /* 0x002fc4000001080d */
[----:B------:R-:W-:Y:S01]  /*7070*/  IMAD.MOV.U32 R106, RZ, RZ, R143 ;  /* 0x000000ffff6a7224 */ /* 0x000fe200078e008f */
[----:B------:R1:W-:Y:S03]  /*7080*/  MUFU.EX2 R32, R11 ;  /* 0x0000000b00207308 */ /* 0x0003e60000000800 */
[----:B------:R-:W-:Y:S01]  /*7090*/  IMAD.MOV.U32 R90, RZ, RZ, R106 ;  /* 0x000000ffff5a7224 */ /* 0x000fe200078e006a */
[C---:B------:R-:W-:Y:S03]  /*70a0*/  HMMA.16816.F32.BF16 R16, R4.reuse, R18, R44 ;  /* 0x000000120410723c */ /* 0x040fe6000004182c */
[----:B------:R-:W-:Y:S01]  /*70b0*/  IMAD.MOV.U32 R102, RZ, RZ, R90 ;  /* 0x000000ffff667224 */ /* 0x000fe200078e005a */
[----:B------:R3:W-:Y:S04]  /*70c0*/  MUFU.EX2 R149, R0 ;  /* 0x0000000000957308 */ /* 0x0007e80000000800 */
[C---:B--2---:R-:W-:Y:S01]  /*70d0*/  HMMA.16816.F32.BF16 R140, R4.reuse, R24, R40 ;  /* 0x00000018048c723c */ /* 0x044fe20000041828 */
[----:B-1----:R-:W-:Y:S01]  /*70e0*/  FFMA.FTZ R11, R88, c[0x0][0x23c], -R12 ;  /* 0x00008f00580b7a23 */ /* 0x002fe2000001080c */
[----:B------:R-:W-:Y:S06]  /*70f0*/  LDSM.16.MT88.4 R40, [R198+0x19800] ;  /* 0x01980000c628783b */ /* 0x000fec0000004200 */
[----:B------:R-:W-:Y:S01]  /*7100*/  HMMA.16816.F32.BF16 R24, R4, R26, R36 ;  /* 0x0000001a0418723c */ /* 0x000fe20000041824 */
[----:B---3--:R-:W-:Y:S01]  /*7110*/  FFMA.FTZ R0, R107, c[0x0][0x23c], -R13 ;  /* 0x00008f006b007a23 */ /* 0x008fe2000001080d */
[----:B------:R-:W-:Y:S01]  /*7120*/  SHF.R.U32.HI R13, RZ, 0x18, R8 ;  /* 0x00000018ff0d7819 */ /* 0x000fe20000011608 */
        /* <DEDUP_REMOVED lines=22> */
[----:B------:R-:W-:Y:S02]  /*7290*/  IMAD.MOV.U32 R107, RZ, RZ, R166 ;  /* 0x000000ffff6b7224 */ /* 0x000fe400078e00a6 */
[----:B-1----:R-:W-:Y:S02]  /*72a0*/  FFMA.FTZ R0, R89, c[0x0][0x23c], -R12 ;  /* 0x00008f0059007a23 */ /* 0x002fe4000001080c */
[----:B------:R-:W-:-:S02]  /*72b0*/  IMAD.MOV.U32 R89, RZ, RZ, R105 ;  /* 0x000000ffff597224 */ /* 0x000fc400078e0069 */
[----:B------:R1:W2:Y:S01]  /*72c0*/  MUFU.EX2 R33, R0 ;  /* 0x0000000000217308 */ /* 0x0002a20000000800 */
[----:B------:R-:W-:Y:S01]  /*72d0*/  IMAD.MOV.U32 R105, RZ, RZ, R245 ;  /* 0x000000ffff697224 */ /* 0x000fe200078e00f5 */
[----:B------:R-:W-:Y:S01]  /*72e0*/  MOV R245, R159 ;  /* 0x0000009f00f57202 */ /* 0x000fe20000000f00 */
[----:B------:R-:W-:Y:S01]  /*72f0*/  IMAD.MOV.U32 R244, RZ, RZ, R164 ;  /* 0x000000fffff47224 */ /* 0x000fe200078e00a4 */
[----:B------:R-:W3:Y:S01]  /*7300*/  LDSM.16.MT88.4 R156, [R197+0x19800] ;  /* 0x01980000c59c783b */ /* 0x000ee20000004200 */
[----:B-1----:R-:W-:Y:S02]  /*7310*/  LOP3.LUT R0, R8, 0xffff, RZ, 0xc0, !PT ;  /* 0x0000ffff08007812 */ /* 0x002fe400078ec0ff */
[----:B------:R-:W-:Y:S01]  /*7320*/  LOP3.LUT R8, R3, 0xff, RZ, 0xc0, !PT ;  /* 0x000000ff03087812 */ /* 0x000fe200078ec0ff */
[----:B------:R-:W-:Y:S01]  /*7330*/  FFMA.FTZ R3, R103, c[0x0][0x23c], -R12 ;  /* 0x00008f0067037a23 */ /* 0x000fe2000001080c */
[----:B------:R-:W-:Y:S01]  /*7340*/  SHF.R.U32.HI R10, RZ, 0x8, R0 ;  /* 0x00000008ff0a7819 */ /* 0x000fe20000011600 */
[----:B------:R-:W-:Y:S01]  /*7350*/  IMAD.MOV.U32 R103, RZ, RZ, R89 ;  /* 0x000000ffff677224 */ /* 0x000fe200078e0059 */
[----:B------:R-:W-:Y:S01]  /*7360*/  LOP3.LUT R0, R9, UR35, R34, 0x96, !PT ;  /* 0x0000002309007c12 */ /* 0x000fe2000f8e9622 */
[----:B------:R-:W-:Y:S01]  /*7370*/  IMAD.MOV.U32 R89, RZ, RZ, R105 ;  /* 0x000000ffff597224 */ /* 0x000fe200078e0069 */
[----:B------:R-:W-:Y:S01]  /*7380*/  MOV R105, R245 ;  /* 0x000000f500697202 */ /* 0x000fe20000000f00 */
[----:B------:R1:W-:Y:S01]  /*7390*/  MUFU.EX2 R15, R3 ;  /* 0x00000003000f7308 */ /* 0x0003e20000000800 */
[----:B------:R-:W-:Y:S01]  /*73a0*/  MOV R245, R165 ;  /* 0x000000a500f57202 */ /* 0x000fe20000000f00 */
[----:B------:R-:W-:Y:S01]  /*73b0*/  IMAD.MOV.U32 R34, RZ, RZ, R102 ;  /* 0x000000ffff227224 */ /* 0x000fe200078e0066 */
[C---:B------:R-:W-:Y:S01]  /*73c0*/  HMMA.16816.F32.BF16 R164, R4.reuse, R20, R48 ;  /* 0x0000001404a4723c */ /* 0x040fe20000041830 */
[----:B------:R-:W-:Y:S01]  /*73d0*/  PRMT R13, R8, 0x5410, R13 ;  /* 0x00005410080d7816 */ /* 0x000fe2000000000d */
[----:B------:R-:W-:Y:S01]  /*73e0*/  LDSM.16.MT88.4 R48, [R200+0x19800] ;  /* 0x01980000c830783b */ /* 0x000fe20000004200 */
[----:B------:R-:W-:Y:S01]  /*73f0*/  SHF.R.U32.HI R8, RZ, 0x10, R0 ;  /* 0x00000010ff087819 */ /* 0x000fe20000011600 */
[----:B------:R-:W-:Y:S01]  /*7400*/  IMAD.MOV.U32 R101, RZ, RZ, R105 ;  /* 0x000000ffff657224 */ /* 0x000fe200078e0069 */
[----:B------:R-:W-:Y:S01]  /*7410*/  PRMT R14, R14, 0x5410, R10 ;  /* 0x000054100e0e7816 */ /* 0x000fe2000000000a */
[----:B------:R5:W2:Y:S01]  /*7420*/  MUFU.EX2 R12, R11 ;  /* 0x0000000b000c7308 */ /* 0x000aa20000000800 */
[----:B------:R-:W-:Y:S01]  /*7430*/  LOP3.LUT R10, R0, 0xff, RZ, 0xc0, !PT ;  /* 0x000000ff000a7812 */ /* 0x000fe200078ec0ff */
[----:B------:R-:W-:Y:S01]  /*7440*/  HMMA.16816.F32.BF16 R20, R4, R22, R56 ;  /* 0x000000160414723c */ /* 0x000fe20000041838 */
[----:B------:R-:W3:Y:S01]  /*7450*/  LDSM.16.MT88.4 R56, [R199+0x19800] ;  /* 0x01980000c738783b */ /* 0x000ee20000004200 */
[----:B------:R-:W-:-:S02]  /*7460*/  SHF.R.U32.HI R9, RZ, 0x18, R0 ;  /* 0x00000018ff097819 */ /* 0x000fc40000011600 */
[----:B------:R-:W-:Y:S02]  /*7470*/  MOV R102, R106 ;  /* 0x0000006a00667202 */ /* 0x000fe40000000f00 */
[----:B-1----:R-:W-:Y:S01]  /*7480*/  LOP3.LUT R3, R0, 0xffff, RZ, 0xc0, !PT ;  /* 0x0000ffff00037812 */ /* 0x002fe200078ec0ff */
[----:B------:R-:W-:Y:S01]  /*7490*/  IMAD.MOV.U32 R7, RZ, RZ, R91 ;  /* 0x000000ffff077224 */ /* 0x000fe200078e005b */
[----:B------:R-:W-:Y:S02]  /*74a0*/  LOP3.LUT R0, R8, 0xff, RZ, 0xc0, !PT ;  /* 0x000000ff08007812 */ /* 0x000fe400078ec0ff */
[----:B------:R-:W-:Y:S02]  /*74b0*/  SHF.R.U32.HI R3, RZ, 0x8, R3 ;  /* 0x00000008ff037819 */ /* 0x000fe40000011603 */
[----:B------:R-:W-:Y:S02]  /*74c0*/  PRMT R0, R0, 0x5410, R9 ;  /* 0x0000541000007816 */ /* 0x000fe40000000009 */
[----:B------:R-:W-:Y:S01]  /*74d0*/  PRMT R3, R10, 0x5410, R3 ;  /* 0x000054100a037816 */ /* 0x000fe20000000003 */
[--C-:B-----5:R-:W-:Y:S01]  /*74e0*/  HSET2.LE.AND R11, R13, R100.reuse, PT ;  /* 0x000000640d0b7233 */ /* 0x120fe20003803000 */
[----:B------:R-:W-:Y:S01]  /*74f0*/  MOV R13, R144 ;  /* 0x00000090000d7202 */ /* 0x000fe20000000f00 */
[--C-:B------:R-:W-:Y:S01]  /*7500*/  HSET2.LE.AND R9, R0, R100.reuse, PT ;  /* 0x0000006400097233 */ /* 0x100fe20003803000 */
[----:B----4-:R-:W-:Y:S01]  /*7510*/  F2FP.BF16.PACK_AB R0, R150, R151 ;  /* 0x000000979600723e */ /* 0x010fe200000010ff */
[--C-:B------:R-:W-:Y:S01]  /*7520*/  HSET2.LE.AND R8, R3, R100.reuse, PT ;  /* 0x0000006403087233 */ /* 0x100fe20003803000 */
[----:B--2---:R-:W-:Y:S01]  /*7530*/  F2FP.BF16.PACK_AB R3, R32, R33 ;  /* 0x000000212003723e */ /* 0x004fe200000010ff */
[----:B------:R-:W-:Y:S01]  /*7540*/  HSET2.LE.AND R10, R14, R100, PT ;  /* 0x000000640e0a7233 */ /* 0x000fe20003803000 */
[----:B------:R-:W-:Y:S01]  /*7550*/  F2FP.BF16.PACK_AB R4, R35, R149 ;  /* 0x000000952304723e */ /* 0x000fe200000010ff */
[----:B------:R-:W-:Y:S01]  /*7560*/  IMAD.MOV.U32 R14, RZ, RZ, R103 ;  /* 0x000000ffff0e7224 */ /* 0x000fe200078e0067 */
[----:B------:R-:W-:Y:S01]  /*7570*/  LOP3.LUT R144, R8, R0, RZ, 0xc0, !PT ;  /* 0x0000000008907212 */ /* 0x000fe200078ec0ff */
[----:B------:R-:W-:Y:S01]  /*7580*/  IMAD.MOV.U32 R8, RZ, RZ, R145 ;  /* 0x000000ffff087224 */ /* 0x000fe200078e0091 */
[----:B------:R-:W-:Y:S01]  /*7590*/  F2FP.BF16.PACK_AB R5, R12, R15 ;  /* 0x0000000f0c05723e */ /* 0x000fe200000010ff */
[----:B------:R-:W-:Y:S01]  /*75a0*/  IMAD.MOV.U32 R0, RZ, RZ, R89 ;  /* 0x000000ffff007224 */ /* 0x000fe200078e0059 */
[----:B------:R-:W-:Y:S01]  /*75b0*/  LOP3.LUT R145, R9, R3, RZ, 0xc0, !PT ;  /* 0x0000000309917212 */ /* 0x000fe200078ec0ff */
[----:B------:R-:W-:Y:S01]  /*75c0*/  IMAD.MOV.U32 R103, RZ, RZ, R107 ;  /* 0x000000ffff677224 */ /* 0x000fe200078e006b */
[----:B------:R-:W-:-:S02]  /*75d0*/  MOV R9, R146 ;  /* 0x0000009200097202 */ /* 0x000fc40000000f00 */
[----:B------:R-:W-:Y:S01]  /*75e0*/  LOP3.LUT R146, R10, R4, RZ, 0xc0, !PT ;  /* 0x000000040a927212 */ /* 0x000fe200078ec0ff */
[----:B------:R-:W-:Y:S01]  /*75f0*/  IMAD.MOV.U32 R10, RZ, RZ, R147 ;  /* 0x000000ffff0a7224 */ /* 0x000fe200078e0093 */
[----:B------:R-:W-:Y:S02]  /*7600*/  LOP3.LUT R147, R11, R5, RZ, 0xc0, !PT ;  /* 0x000000050b937212 */ /* 0x000fe400078ec0ff */
[----:B------:R-:W-:Y:S02]  /*7610*/  MOV R11, R88 ;  /* 0x00000058000b7202 */ /* 0x000fe40000000f00 */
[----:B------:R-:W-:Y:S02]  /*7620*/  MOV R3, R90 ;  /* 0x0000005a00037202 */ /* 0x000fe40000000f00 */
[----:B------:R-:W1:Y:S01]  /*7630*/  LDSM.16.MT88.4 R88, [R199+0x1b800] ;  /* 0x01b80000c758783b */ /* 0x000e620000004200 */
[----:B---3--:R-:W-:Y:S01]  /*7640*/  HMMA.16816.F32.BF16 R152, R144, R156, R152 ;  /* 0x0000009c9098723c */ /* 0x008fe20000041898 */
[----:B------:R-:W-:-:S02]  /*7650*/  MOV R100, R104 ;  /* 0x0000006800647202 */ /* 0x000fc40000000f00 */
[----:B------:R-:W-:Y:S05]  /*7660*/  LDSM.16.MT88.4 R104, [R198+0x1d800] ;  /* 0x01d80000c668783b */ /* 0x000fea0000004200 */
[C---:B------:R-:W-:Y:S08]  /*7670*/  HMMA.16816.F32.BF16 R156, R144.reuse, R158, R52 ;  /* 0x0000009e909c723c */ /* 0x040ff00000041834 */
[C---:B------:R-:W-:Y:S01]  /*7680*/  HMMA.16816.F32.BF16 R52, R144.reuse, R56, R96 ;  /* 0x000000389034723c */ /* 0x040fe20000041860 */
[----:B------:R-:W2:Y:S07]  /*7690*/  LDSM.16.MT88.4 R96, [R197+0x1d800] ;  /* 0x01d80000c560783b */ /* 0x000eae0000004200 */
[C---:B------:R-:W-:Y:S08]  /*76a0*/  HMMA.16816.F32.BF16 R44, R144.reuse, R48, R84 ;  /* 0x00000030902c723c */ /* 0x040ff00000041854 */
[C---:B------:R-:W-:Y:S08]  /*76b0*/  HMMA.16816.F32.BF16 R48, R144.reuse, R50, R92 ;  /* 0x000000329030723c */ /* 0x040ff0000004185c */
[C---:B------:R-:W-:Y:S08]  /*76c0*/  HMMA.16816.F32.BF16 R36, R144.reuse, R40, R68 ;  /* 0x000000289024723c */ /* 0x040ff00000041844 */
[C---:B------:R-:W-:Y:S08]  /*76d0*/  HMMA.16816.F32.BF16 R40, R144.reuse, R42, R76 ;  /* 0x0000002a9028723c */ /* 0x040ff0000004184c */
[C---:B-1----:R-:W-:Y:S01]  /*76e0*/  HMMA.16816.F32.BF16 R84, R144.reuse, R88, R136 ;  /* 0x000000589054723c */ /* 0x042fe20000041888 */
[----:B------:R-:W-:Y:S07]  /*76f0*/  LDSM.16.MT88.4 R136, [R198+0x1f800] ;  /* 0x01f80000c688783b */ /* 0x000fee0000004200 */
[C---:B--2---:R-:W-:Y:S07]  /*7700*/  HMMA.16816.F32.BF16 R92, R144.reuse, R96, R184 ;  /* 0x00000060905c723c */ /* 0x044fee00000418b8 */
[----:B------:R-:W-:Y:S01]  /*7710*/  MOV R184, R7 ;  /* 0x0000000700b87202 */ /* 0x000fe20000000f00 */
[----:B------:R-:W-:Y:S01]  /*7720*/  HMMA.16816.F32.BF16 R96, R144, R98, R236 ;  /* 0x000000629060723c */ /* 0x000fe200000418ec */
[----:B------:R-:W-:Y:S01]  /*7730*/  MOV R186, R101 ;  /* 0x0000006500ba7202 */ /* 0x000fe20000000f00 */
[----:B------:R-:W-:Y:S01]  /*7740*/  IMAD.MOV.U32 R185, RZ, RZ, R100 ;  /* 0x000000ffffb97224 */ /* 0x000fe200078e0064 */
[----:B------:R-:W-:Y:S01]  /*7750*/  LDSM.16.MT88.4 R4, [R199+0x1f800] ;  /* 0x01f80000c704783b */ /* 0x000fe20000004200 */
[----:B------:R-:W-:-:S02]  /*7760*/  FADD.FTZ R0, R0, R184 ;  /* 0x000000b800007221 */ /* 0x000fc40000010000 */
[----:B------:R-:W-:Y:S01]  /*7770*/  IMAD.MOV.U32 R187, RZ, RZ, R102 ;  /* 0x000000ffffbb7224 */ /* 0x000fe200078e0066 */
[----:B------:R-:W-:Y:S01]  /*7780*/  MOV R239, R103 ;  /* 0x0000006700ef7202 */ /* 0x000fe20000000f00 */
[----:B------:R-:W-:Y:S01]  /*7790*/  FADD.FTZ R0, R186, R0 ;  /* 0x00000000ba007221 */ /* 0x000fe20000010000 */
[C---:B------:R-:W-:Y:S01]  /*77a0*/  HMMA.16816.F32.BF16 R60, R144.reuse, R64, R112 ;  /* 0x00000040903c723c */ /* 0x040fe20000041870 */
[----:B------:R-:W1:Y:S02]  /*77b0*/  LDSM.16.MT88.4 R112, [R200+0x1d800] ;  /* 0x01d80000c870783b */ /* 0x000e640000004200 */
        /* <DEDUP_REMOVED lines=38> */
[C---:B------:R-:W-:Y:S08]  /*7a20*/  HMMA.16816.F32.BF16 R100, R144.reuse, R104, R228 ;  /* 0x000000689064723c */ /* 0x040ff000000418e4 */
[C---:B-1----:R-:W-:Y:S08]  /*7a30*/  HMMA.16816.F32.BF16 R108, R144.reuse, R112, R224 ;  /* 0x00000070906c723c */ /* 0x042ff000000418e0 */
        /* <DEDUP_REMOVED lines=21> */
[----:B------:R-:W4:Y:S01]  /*7b90*/  LDL R246, [R1+0x14] ;  /* 0x0000140001f67983 */ /* 0x000f220000100800 */
[----:B------:R-:W-:Y:S01]  /*7ba0*/  IMAD.U32 R0, RZ, RZ, UR8 ;  /* 0x00000008ff007e24 */ /* 0x000fe2000f8e00ff */
[----:B------:R-:W-:Y:S01]  /*7bb0*/  UIMAD UR6, UR8, UR7, UR6 ;  /* 0x00000007080672a4 */ /* 0x000fe2000f8e0206 */
[----:B------:R-:W-:Y:S01]  /*7bc0*/  IMAD.MOV.U32 R149, RZ, RZ, R2 ;  /* 0x000000ffff957224 */ /* 0x000fe200078e0002 */
[----:B------:R-:W5:Y:S01]  /*7bd0*/  LDL.LU R241, [R1+0x1c] ;  /* 0x00001c0001f17983 */ /* 0x000f620000300800 */
[----:B------:R-:W-:-:S03]  /*7be0*/  UIMAD UR18, UR37, UR18, URZ ;  /* 0x00000012251272a4 */ /* 0x000fc6000f8e023f */
[----:B------:R-:W2:Y:S01]  /*7bf0*/  LDL R13, [R1+0x10] ;  /* 0x00001000010d7983 */ /* 0x000ea20000100800 */
[----:B------:R-:W-:Y:S01]  /*7c00*/  UIMAD UR18, UR8, UR19, UR18 ;  /* 0x00000013081272a4 */ /* 0x000fe2000f8e0212 */
[----:B------:R-:W-:Y:S01]  /*7c10*/  IMAD.U32 R242, RZ, RZ, UR6 ;  /* 0x00000006fff27e24 */ /* 0x000fe2000f8e00ff */
[----:B------:R-:W-:Y:S01]  /*7c20*/  UIADD3 UR8, UR15, 0x3f, URZ ;  /* 0x0000003f0f087890 */ /* 0x000fe2000fffe03f */
[----:B------:R-:W2:Y:S03]  /*7c30*/  LDL R14, [R1+0x18] ;  /* 0x00001800010e7983 */ /* 0x000ea60000100800 */
[----:B------:R-:W-:Y:S01]  /*7c40*/  IMAD.U32 R243, RZ, RZ, UR18 ;  /* 0x00000012fff37e24 */ /* 0x000fe2000f8e00ff */
[----:B------:R-:W2:Y:S01]  /*7c50*/  LDL.LU R34, [R1+0x20] ;  /* 0x0000200001227983 */ /* 0x000ea20000300800 */
[----:B-1----:R-:W-:Y:S01]  /*7c60*/  LOP3.LUT R8, R8, 0x3, RZ, 0xc0, !PT ;  /* 0x0000000308087812 */ /* 0x002fe200078ec0ff */
[----:B------:R-:W-:-:S02]  /*7c70*/  USHF.R.S32.HI UR7, URZ, 0x1f, UR8 ;  /* 0x0000001f3f077899 */ /* 0x000fc40008011408 */
[----:B------:R-:W2:Y:S01]  /*7c80*/  LDL.LU R235, [R1+0x28] ;  /* 0x0000280001eb7983 */ /* 0x000ea20000300800 */
[----:B------:R-:W-:Y:S02]  /*7c90*/  UMOV UR18, URZ ;  /* 0x0000003f00127c82 */ /* 0x000fe40008000000 */
[----:B------:R-:W-:-:S04]  /*7ca0*/  ULEA.HI UR7, UR7, UR8, URZ, 0x6 ;  /* 0x0000000807077291 */ /* 0x000fc8000f8f303f */
[----:B------:R-:W-:Y:S01]  /*7cb0*/  ULEA.HI.SX32 UR8, UR7, 0xfffffffe, 0x1a ;  /* 0xfffffffe07087891 */ /* 0x000fe2000f8fd23f */
[--C-:B---3--:R-:W-:Y:S01]  /*7cc0*/  SHF.R.S32.HI R5, RZ, 0x1f, R10.reuse ;  /* 0x0000001fff057819 */ /* 0x108fe2000001140a */
[----:B------:R-:W-:Y:S01]  /*7cd0*/  IMAD.MOV.U32 R4, RZ, RZ, R10 ;  /* 0x000000ffff047224 */ /* 0x000fe200078e000a */
[----:B----4-:R-:W-:-:S03]  /*7ce0*/  ISETP.GE.AND P3, PT, R246, c[0x0][0x220], PT ;  /* 0x00008800f6007a0c */ /* 0x010fc60003f66270 */
[--C-:B------:R-:W-:Y:S01]  /*7cf0*/  IMAD.WIDE.U32 R6, R6, c[0x0][0x1b0], R4.reuse ;  /* 0x00006c0006067a25 */ /* 0x100fe200078e0004 */
[----:B------:R-:W1:Y:S03]  /*7d00*/  LDC.U8 R246, c[0x0][0x2d8] ;  /* 0x0000b600fff67b82 */ /* 0x000e660000000000 */
[----:B------:R-:W-:Y:S01]  /*7d10*/  IMAD.WIDE.U32 R4, R0, c[0x0][0x1b8], R4 ;  /* 0x00006e0000047a25 */ /* 0x000fe200078e0004 */
[----:B------:R-:W-:-:S03]  /*7d20*/  IADD3 R0, P1, R6, UR12, RZ ;  /* 0x0000000c06007c10 */ /* 0x000fc6000ff3e0ff */
[----:B-----5:R-:W-:Y:S01]  /*7d30*/  IMAD.WIDE.U32 R240, R241, -0x326172a9, RZ ;  /* 0xcd9e8d57f1f07825 */ /* 0x020fe200078e00ff */
[----:B------:R-:W-:Y:S02]  /*7d40*/  IADD3 R3, P0, R4, UR26, RZ ;  /* 0x0000001a04037c10 */ /* 0x000fe4000ff1e0ff */
[----:B------:R-:W-:Y:S01]  /*7d50*/  IADD3.X R243, R243, UR10, R7, P1, !PT ;  /* 0x0000000af3f37c10 */ /* 0x000fe20008ffe407 */
[----:B--2---:R-:W-:Y:S01]  /*7d60*/  IMAD R6, R8, -0x2, R247 ;  /* 0xfffffffe08067824 */ /* 0x004fe200078e02f7 */
[----:B------:R-:W-:Y:S01]  /*7d70*/  IADD3.X R242, R242, UR24, R5, P0, !PT ;  /* 0x00000018f2f27c10 */ /* 0x000fe200087fe405 */
[----:B------:R-:W-:Y:S01]  /*7d80*/  IMAD.U32 R4, RZ, RZ, UR15 ;  /* 0x0000000fff047e24 */ /* 0x000fe2000f8e00ff */
[C---:B------:R-:W-:Y:S01]  /*7d90*/  LEA R244, P0, R3.reuse, c[0x0][0x170], 0x1 ;  /* 0x00005c0003f47a11 */ /* 0x040fe200078008ff */
[----:B------:R-:W-:Y:S01]  /*7da0*/  ULEA.HI.SX32 UR10, UR7, 0xfffffffd, 0x1a ;  /* 0xfffffffd070a7891 */ /* 0x000fe2000f8fd23f */
[----:B------:R-:W-:Y:S02]  /*7db0*/  LEA R245, P1, R0, c[0x0][0x168], 0x1 ;  /* 0x00005a0000f57a11 */ /* 0x000fe400078208ff */
[----:B------:R-:W-:Y:S01]  /*7dc0*/  LEA.HI.X R242, R3, c[0x0][0x174], R242, 0x1, P0 ;  /* 0x00005d0003f27a11 */ /* 0x000fe200000f0cf2 */
[----:B------:R-:W-:Y:S01]  /*7dd0*/  IMAD.WIDE.U32 R236, R235, -0x2daee0ad, RZ ;  /* 0xd2511f53ebec7825 */ /* 0x000fe200078e00ff */
[----:B------:R-:W-:Y:S01]  /*7de0*/  IADD3 R230, P0, R232, 0x20, RZ ;  /* 0x00000020e8e67810 */ /* 0x000fe20007f1e0ff */
[----:B------:R-:W-:Y:S01]  /*7df0*/  ULDC.64 UR6, c[0x0][0x1a0] ;  /* 0x0000680000067ab9 */ /* 0x000fe20000000a00 */
[----:B------:R-:W-:Y:S01]  /*7e00*/  LOP3.LUT R234, R241, R34, RZ, 0x3c, !PT ;  /* 0x00000022f1ea7212 */ /* 0x000fe200078e3cff */
[----:B------:R-:W-:Y:S01]  /*7e10*/  IMAD.MOV.U32 R3, RZ, RZ, R148 ;  /* 0x000000ffff037224 */ /* 0x000fe200078e0094 */
[----:B------:R-:W-:Y:S01]  /*7e20*/  LEA.HI.X R243, R0, c[0x0][0x16c], R243, 0x1, P1 ;  /* 0x00005b0000f37a11 */ /* 0x000fe200008f0cf3 */
[----:B------:R-:W-:Y:S01]  /*7e30*/  IMAD.X R231, RZ, RZ, R233, P0 ;  /* 0x000000ffffe77224 */ /* 0x000fe200000e06e9 */
[----:B------:R-:W-:Y:S01]  /*7e40*/  IADD3 R247, R4, -UR16, R6 ;  /* 0x8000001004f77c10 */ /* 0x000fe2000fffe006 */
[----:B------:R-:W-:Y:S01]  /*7e50*/  IMAD.WIDE.U32 R234, R234, -0x2daee0ad, RZ ;  /* 0xd2511f53eaea7825 */ /* 0x000fe200078e00ff */
[----:B------:R-:W-:-:S02]  /*7e60*/  ISETP.GE.AND P4, PT, R10, c[0x0][0x220], PT ;  /* 0x000088000a007a0c */ /* 0x000fc40003f86270 */
[----:B------:R-:W-:Y:S02]  /*7e70*/  ISETP.GE.AND P2, PT, R13, c[0x0][0x220], PT ;  /* 0x000088000d007a0c */ /* 0x000fe40003f46270 */
[----:B------:R-:W-:Y:S02]  /*7e80*/  ISETP.GE.AND P1, PT, R14, c[0x0][0x220], PT ;  /* 0x000088000e007a0c */ /* 0x000fe40003f26270 */
[----:B-1----:R-:W-:Y:S01]  /*7e90*/  PRMT R246, R246, 0x7054, R246 ;  /* 0x00007054f6f67816 */ /* 0x002fe200000000f6 */
[----:B------:R-:W-:Y:S05]  /*7ea0*/  BRA `(.L_x_1475) ;  /* 0x0000045000007947 */ /* 0x000fea0003800000 */
.L_x_1477:
        /* <DEDUP_REMOVED lines=69> */
.L_x_1475:
[----:B------:R-:W2:Y:S01]  /*8300*/  LDL.64 R10, [R1+0x8] ;  /* 0x00000800010a7983 */ /* 0x000ea20000100a00 */
[----:B------:R-:W-:Y:S01]  /*8310*/  UIADD3 UR15, UR8, -UR18, URZ ;  /* 0x80000012080f7290 */ /* 0x000fe2000fffe03f */
[----:B------:R-:W-:Y:S04]  /*8320*/  DEPBAR.LE SB0, 0x0 ;  /* 0x000080000000791a */ /* 0x000fe80000000000 */
[----:B------:R-:W-:Y:S01]  /*8330*/  USHF.R.S32.HI UR12, URZ, 0x1f, UR15 ;  /* 0x0000001f3f0c7899 */ /* 0x000fe2000801140f */
[----:B------:R-:W-:Y:S01]  /*8340*/  BAR.SYNC.DEFER_BLOCKING 0x0 ;  /* 0x0000000000007b1d */ /* 0x000fe20000010000 */
[----:B------:R-:W-:Y:S01]  /*8350*/  UIMAD.WIDE.U32 UR38, UR15, UR6, URZ ;  /* 0x000000060f2672a5 */ /* 0x000fe2000f8e003f */
[----:B------:R-:W-:Y:S01]  /*8360*/  IMAD.U32 R6, RZ, RZ, UR15 ;  /* 0x0000000fff067e24 */ /* 0x000fe2000f8e00ff */
[----:B------:R-:W-:Y:S01]  /*8370*/  UIMAD UR12, UR12, UR6, URZ ;  /* 0x000000060c0c72a4 */ /* 0x000fe2000f8e023f */
[----:B------:R-:W-:Y:S01]  /*8380*/  IMAD.U32 R4, RZ, RZ, UR15 ;  /* 0x0000000fff047e24 */ /* 0x000fe2000f8e00ff */
[----:B------:R-:W-:Y:S01]  /*8390*/  MOV R16, c[0x0][0x1a0] ;  /* 0x0000680000107a02 */ /* 0x000fe20000000f00 */
[----:B------:R-:W-:Y:S01]  /*83a0*/  IMAD.U32 R2, RZ, RZ, UR15 ;  /* 0x0000000fff027e24 */ /* 0x000fe2000f8e00ff */
[----:B------:R-:W-:Y:S01]  /*83b0*/  UIMAD UR12, UR15, UR7, UR12 ;  /* 0x000000070f0c72a4 */ /* 0x000fe2000f8e020c */
[----:B------:R-:W-:Y:S01]  /*83c0*/  LEA R6, P5, R6, R232, 0x6 ;  /* 0x000000e806067211 */ /* 0x000fe200078a30ff */
[----:B------:R-:W-:Y:S01]  /*83d0*/  IMAD.U32 R0, RZ, RZ, UR15 ;  /* 0x0000000fff007e24 */ /* 0x000fe2000f8e00ff */
[----:B------:R-:W-:Y:S01]  /*83e0*/  LEA R4, P0, R4, R230, 0x6 ;  /* 0x000000e604047211 */ /* 0x000fe200078030ff */
[----:B------:R-:W-:Y:S01]  /*83f0*/  UIADD3 UR12, UR39, UR12, URZ ;  /* 0x0000000c270c7290 */ /* 0x000fe2000fffe03f */
[----:B------:R-:W-:Y:S01]  /*8400*/  IMAD.U32 R8, RZ, RZ, UR38 ;  /* 0x00000026ff087e24 */ /* 0x000fe2000f8e00ff */
[----:B------:R-:W-:Y:S01]  /*8410*/  LEA.HI.X.SX32 R7, R2, R233, 0x6, P5 ;  /* 0x000000e902077211 */ /* 0x000fe200028f36ff */
[----:B------:R-:W-:Y:S01]  /*8420*/  IMAD.WIDE.U32 R14, R6, c[0x0][0x1a0], RZ ;  /* 0x00006800060e7a25 */ /* 0x000fe200078e00ff */
[-C--:B------:R-:W-:Y:S03]  /*8430*/  LEA.HI.X.SX32 R5, R0, R231.reuse, 0x6, P0 ;  /* 0x000000e700057211 */ /* 0x080fe600000f36ff */
        /* <DEDUP_REMOVED lines=9> */
[----:B------:R-:W-:Y:S02]  /*84d0*/  IMAD.U32 R9, RZ, RZ, UR39 ;  /* 0x00000027ff097e24 */ /* 0x000fe4000f8e00ff */
[----:B------:R-:W-:Y:S01]  /*84e0*/  IMAD.WIDE.U32 R12, R4, c[0x0][0x1a0], RZ ;  /* 0x00006800040c7a25 */ /* 0x000fe200078e00ff */
[----:B------:R-:W-:Y:S03]  /*84f0*/  LEA.HI.X R7, R14, R242, R7, 0x1, P6 ;  /* 0x000000f20e077211 */ /* 0x000fe600030f0c07 */
        /* <DEDUP_REMOVED lines=16> */
[----:B------:R-:W-:Y:S02]  /*8600*/  LEA.HI.X R5, R12, R242, R5, 0x1, P5 ;  /* 0x000000f20c057211 */ /* 0x000fe400028f0c05 */
[----:B------:R-:W-:Y:S01]  /*8610*/  MOV R0, UR12 ;  /* 0x0000000c00007c02 */ /* 0x000fe20008000f00 */
[----:B------:R-:W-:Y:S01]  /*8620*/  @!PT LDS RZ, [RZ] ;  /* 0x00000000fffff984 */ /* 0x000fe20000000800 */
[----:B------:R-:W-:Y:S01]  /*8630*/  @!PT LDS RZ, [RZ] ;  /* 0x00000000fffff984 */ /* 0x000fe20000000800 */
[----:B------:R-:W-:Y:S01]  /*8640*/  @!PT LDS RZ, [RZ] ;  /* 0x00000000fffff984 */ /* 0x000fe20000000800 */
[----:B------:R2:W-:Y:S03]  /*8650*/  @!P3 LDGSTS.E.BYPASS.LTC128B.128 [R223+0x1a000], [R6.64+0x80] ;  /* 0x1a00008006dfbfae */ /* 0x0005e6000b901d54 */
[C---:B------:R-:W-:Y:S01]  /*8660*/  LEA R150, P0, R0.reuse, R230, 0x6 ;  /* 0x000000e600967211 */ /* 0x040fe200078030ff */
[----:B------:R-:W-:Y:S03]  /*8670*/  @P2 STS.128 [R223+0x1c000], RZ ;  /* 0x01c000ffdf002388 */ /* 0x000fe60000000c00 */
[----:B------:R-:W-:Y:S01]  /*8680*/  LEA.HI.X.SX32 R151, R0, R231, 0x6, P0 ;  /* 0x000000e700977211 */ /* 0x000fe200000f36ff */
[----:B------:R-:W-:Y:S01]  /*8690*/  @!PT LDS RZ, [RZ] ;  /* 0x00000000fffff984 */ /* 0x000fe20000000800 */
[----:B------:R-:W-:Y:S01]  /*86a0*/  @!PT LDS RZ, [RZ] ;  /* 0x00000000fffff984 */ /* 0x000fe20000000800 */
[----:B------:R-:W-:Y:S01]  /*86b0*/  @!PT LDS RZ, [RZ] ;  /* 0x00000000fffff984 */ /* 0x000fe20000000800 */
[----:B------:R2:W-:Y:S04]  /*86c0*/  @!P2 LDGSTS.E.BYPASS.LTC128B.128 [R223+0x1c000], [R6.64+0x100] ;  /* 0x1c00010006dfafae */ /* 0x0005e8000b901d54 */
[----:B------:R-:W-:Y:S01]  /*86d0*/  @P1 STS.128 [R223+0x1e000], RZ ;  /* 0x01e000ffdf001388 */ /* 0x000fe20000000c00 */
[----:B------:R-:W-:Y:S03]  /*86e0*/  IMAD R151, R151, c[0x0][0x198], RZ ;  /* 0x0000660097977a24 */ /* 0x000fe600078e02ff */
[----:B------:R-:W-:Y:S01]  /*86f0*/  @!PT LDS RZ, [RZ] ;  /* 0x00000000fffff984 */ /* 0x000fe20000000800 */
[----:B------:R-:W-:Y:S01]  /*8700*/  @!PT LDS RZ, [RZ] ;  /* 0x00000000fffff984 */ /* 0x000fe20000000800 */
[----:B------:R-:W-:Y:S01]  /*8710*/  @!PT LDS RZ, [RZ] ;  /* 0x00000000fffff984 */ /* 0x000fe20000000800 */
[----:B------:R2:W-:Y:S01]  /*8720*/  @!P1 LDGSTS.E.BYPASS.LTC128B.128 [R223+0x1e000], [R6.64+0x180] ;  /* 0x1e00018006df9fae */ /* 0x0005e2000b901d54 */
[----:B------:R-:W-:Y:S03]  /*8730*/  IMAD R151, R150, c[0x0][0x19c], R151 ;  /* 0x0000670096977a24 */ /* 0x000fe600078e0297 */
        /* <DEDUP_REMOVED lines=27> */
[----:B------:R-:W5:Y:S04]  /*88f0*/  LDSM.16.M88.4 R176, [R207] ;  /* 0x00000000cfb0783b */ /* 0x000f680000000200 */
[----:B------:R-:W3:Y:S04]  /*8900*/  LDSM.16.M88.4 R180, [R222] ;  /* 0x00000000deb4783b */ /* 0x000ee80000000200 */
[----:B------:R-:W3:Y:S04]  /*8910*/  LDSM.16.M88.4 R184, [R221] ;  /* 0x00000000ddb8783b */ /* 0x000ee80000000200 */
[----:B------:R-:W4:Y:S01]  /*8920*/  LDSM.16.M88.4 R188, [R220] ;  /* 0x00000000dcbc783b */ /* 0x000f220000000200 */
[C---:B--2---:R-:W-:Y:S03]  /*8930*/  HMMA.16816.F32.BF16 R4, R32.reuse, R8, RZ ;  /* 0x000000082004723c */ /* 0x044fe600000418ff */
[----:B------:R-:W-:Y:S05]  /*8940*/  LDSM.16.M88.4 R192, [R202+0x10000] ;  /* 0x01000000cac0783b */ /* 0x000fea0000000200 */
[C---:B------:R-:W-:Y:S08]  /*8950*/  HMMA.16816.F32.BF16 R8, R32.reuse, R10, RZ ;  /* 0x0000000a2008723c */ /* 0x040ff000000418ff */
[C---:B-1----:R-:W-:Y:S08]  /*8960*/  HMMA.16816.F32.BF16 R12, R32.reuse, R16, RZ ;  /* 0x00000010200c723c */ /* 0x042ff000000418ff */
[C---:B------:R-:W-:Y:S08]  /*8970*/  HMMA.16816.F32.BF16 R16, R32.reuse, R18, RZ ;  /* 0x000000122010723c */ /* 0x040ff000000418ff */
[C---:B---3--:R-:W-:Y:S08]  /*8980*/  HMMA.16816.F32.BF16 R20, R32.reuse, R24, RZ ;  /* 0x000000182014723c */ /* 0x048ff000000418ff */
[C---:B------:R-:W-:Y:S08]  /*8990*/  HMMA.16816.F32.BF16 R24, R32.reuse, R26, RZ ;  /* 0x0000001a2018723c */ /* 0x040ff000000418ff */
[C---:B----4-:R-:W-:Y:S08]  /*89a0*/  HMMA.16816.F32.BF16 R28, R32.reuse, R168, RZ ;  /* 0x000000a8201c723c */ /* 0x050ff000000418ff */
        /* <DEDUP_REMOVED lines=188> */
[C---:B-----5:R-:W-:Y:S05]  /*9570*/  HMMA.16816.F32.BF16 R4, R172.reuse, R176, R4 ;  /* 0x000000b0ac04723c */ /* 0x060fea0000041804 */
        /* <DEDUP_REMOVED lines=17> */
.L_x_1476:
[----:B------:R-:W-:Y:S01]  /*9690*/  MOV R2, UR15 ;  /* 0x0000000f00027c02 */ /* 0x000fe20008000f00 */
[----:B------:R-:W-:Y:S02]  /*96a0*/  USHF.L.U32 UR12, UR15, 0x1, URZ ;  /* 0x000000010f0c7899 */ /* 0x000fe4000800063f */
[----:B------:R-:W-:Y:S02]  /*96b0*/  UIADD3 UR18, UR18, 0x1, URZ ;  /* 0x0000000112127890 */ /* 0x000fe4000fffe03f */
[----:B------:R-:W-:Y:S05]  /*96c0*/  IMAD R2, R2, -0x40, R247 ;  /* 0xffffffc002027824 */ /* 0x000fea00078e02f7 */
[C---:B------:R-:W-:Y:S02]  /*96d0*/  IADD3 R0, R2.reuse, -0x1, RZ ;  /* 0xffffffff02007810 */ /* 0x040fe40007ffe0ff */
[----:B-1----:R-:W-:Y:S02]  /*96e0*/  IADD3 R151, R2, -0x9, RZ ;  /* 0xfffffff702977810 */ /* 0x002fe40007ffe0ff */
[----:B------:R-:W-:Y:S02]  /*96f0*/  ISETP.GE.AND P0, PT, R0, RZ, PT ;  /* 0x000000ff0000720c */ /* 0x000fe40003f06270 */
[----:B------:R-:W-:Y:S02]  /*9700*/  IABS R148, R2 ;  /* 0x0000000200947213 */ /* 0x000fe40000000000 */
[----:B------:R-:W-:Y:S02]  /*9710*/  IADD3 R150, R2, -0x8, RZ ;  /* 0xfffffff802967810 */ /* 0x000fe40007ffe0ff */
[----:B------:R1:W2:Y:S02]  /*9720*/  I2F R179, R148 ;  /* 0x0000009400b37306 */ /* 0x0002a40000201400 */
[----:B------:R-:W-:Y:S05]  /*9730*/  ISETP.GE.AND P6, PT, R150, RZ, PT ;  /* 0x000000ff9600720c */ /* 0x000fea0003fc6270 */
[C---:B------:R-:W-:Y:S02]  /*9740*/  @!P0 IADD3 R0, -R2.reuse, 0x1, RZ ;  /* 0x0000000102008810 */ /* 0x040fe40007ffe1ff */
[----:B------:R-:W-:Y:S02]  /*9750*/  ISETP.GE.AND P0, PT, R151, RZ, PT ;  /* 0x000000ff9700720c */ /* 0x000fe40003f06270 */
[----:B------:R3:W4:Y:S04]  /*9760*/  I2F R178, R0 ;  /* 0x0000000000b27306 */ /* 0x0007280000201400 */
[C---:B------:R-:W-:Y:S06]  /*9770*/  @!P6 IADD3 R150, -R2.reuse, 0x8, RZ ;  /* 0x000000080296e810 */ /* 0x040fec0007ffe1ff */
[----:B------:R5:W2:Y:S01]  /*9780*/  I2F R177, R150 ;  /* 0x0000009600b17306 */ /* 0x000aa20000201400 */
[C---:B------:R-:W-:Y:S02]  /*9790*/  @!P0 IADD3 R151, -R2.reuse, 0x9, RZ ;  /* 0x0000000902978810 */ /* 0x040fe40007ffe1ff */
[----:B-1----:R-:W-:Y:S04]  /*97a0*/  IADD3 R148, R2, -0x10, RZ ;  /* 0xfffffff002947810 */ /* 0x002fe80007ffe0ff */
[----:B------:R-:W-:Y:S03]  /*97b0*/  ISETP.GE.AND P6, PT, R148, RZ, PT ;  /* 0x000000ff9400720c */ /* 0x000fe60003fc6270 */
[----:B------:R1:W1:Y:S01]  /*97c0*/  I2F R176, R151 ;  /* 0x0000009700b07306 */ /* 0x0002620000201400 */
[----:B---3--:R-:W-:Y:S04]  /*97d0*/  IADD3 R0, R2, -0x11, RZ ;  /* 0xffffffef02007810 */ /* 0x008fe80007ffe0ff */
[----:B------:R-:W-:Y:S05]  /*97e0*/  ISETP.GE.AND P0, PT, R0, RZ, PT ;  /* 0x000000ff0000720c */ /* 0x000fea0003f06270 */
[C---:B------:R-:W-:Y:S02]  /*97f0*/  @!P6 IADD3 R148, -R2.reuse, 0x10, RZ ;  /* 0x000000100294e810 */ /* 0x040fe40007ffe1ff */
[C---:B-----5:R-:W-:Y:S02]  /*9800*/  IADD3 R150, R2.reuse, -0x19, RZ ;  /* 0xffffffe702967810 */ /* 0x060fe40007ffe0ff */
[----:B------:R3:W5:Y:S04]  /*9810*/  I2F R175, R148 ;  /* 0x0000009400af7306 */ /* 0x0007680000201400 */
[----:B------:R-:W-:Y:S02]  /*9820*/  @!P0 IADD3 R0, -R2, 0x11, RZ ;  /* 0x0000001102008810 */ /* 0x000fe40007ffe1ff */
[----:B------:R-:W-:Y:S04]  /*9830*/  ISETP.GE.AND P0, PT, R150, RZ, PT ;  /* 0x000000ff9600720c */ /* 0x000fe80003f06270 */
[----:B------:R2:W2:Y:S01]  /*9840*/  I2F R174, R0 ;  /* 0x0000000000ae7306 */ /* 0x0004a20000201400 */
[C---:B-1----:R-:W-:Y:S04]  /*9850*/  IADD3 R151, R2.reuse, -0x18, RZ ;  /* 0xffffffe802977810 */ /* 0x042fe80007ffe0ff */
[----:B------:R-:W-:Y:S04]  /*9860*/  ISETP.GE.AND P6, PT, R151, RZ, PT ;  /* 0x000000ff9700720c */ /* 0x000fe80003fc6270 */
[C---:B------:R-:W-:Y:S02]  /*9870*/  @!P0 IADD3 R150, -R2.reuse, 0x19, RZ ;  /* 0x0000001902968810 */ /* 0x040fe40007ffe1ff */
[C---:B---3--:R-:W-:Y:S02]  /*9880*/  IADD3 R148, R2.reuse, 0x8, RZ ;  /* 0x0000000802947810 */ /* 0x048fe40007ffe0ff */
[----:B------:R1:W-:Y:S05]  /*9890*/  I2F R172, R150 ;  /* 0x0000009600ac7306 */ /* 0x0003ea0000201400 */
[----:B------:R-:W-:Y:S02]  /*98a0*/  @!P6 IADD3 R151, -R2, 0x18, RZ ;  /* 0x000000180297e810 */ /* 0x000fe40007ffe1ff */
[----:B------:R-:W-:Y:S02]  /*98b0*/  ISETP.GE.AND P0, PT, R148, RZ, PT ;  /* 0x000000ff9400720c */ /* 0x000fe40003f06270 */
[----:B--2---:R-:W-:Y:S01]  /*98c0*/  IADD3 R0, R2, -0x20, RZ ;  /* 0xffffffe002007810 */ /* 0x004fe20007ffe0ff */
[----:B------:R-:W2:Y:S03]  /*98d0*/  I2F R173, R151 ;  /* 0x0000009700ad7306 */ /* 0x000ea60000201400 */
[----:B------:R-:W-:Y:S07]  /*98e0*/  ISETP.GE.AND P6, PT, R0, RZ, PT ;  /* 0x000000ff0000720c */ /* 0x000fee0003fc6270 */
[C---:B------:R-:W-:Y:S04]  /*98f0*/  @!P0 IADD3 R148, -R2.reuse, -0x8, RZ ;  /* 0xfffffff802948810 */ /* 0x040fe80007ffe1ff */
[----:B------:R3:W-:Y:S01]  /*9900*/  I2F R182, R148 ;  /* 0x0000009400b67306 */ /* 0x0007e20000201400 */
[C---:B-1----:R-:W-:Y:S02]  /*9910*/  IADD3 R150, R2.reuse, -0x21, RZ ;  /* 0xffffffdf02967810 */ /* 0x042fe40007ffe0ff */
[----:B------:R-:W-:Y:S02]  /*9920*/  @!P6 IADD3 R0, -R2, 0x20, RZ ;  /* 0x000000200200e810 */ /* 0x000fe40007ffe1ff */
[----:B------:R-:W-:Y:S05]  /*9930*/  ISETP.GE.AND P6, PT, R150, RZ, PT ;  /* 0x000000ff9600720c */ /* 0x000fea0003fc6270 */
[----:B------:R1:W1:Y:S08]  /*9940*/  I2F R171, R0 ;  /* 0x0000000000ab7306 */ /* 0x0002700000201400 */
[C---:B------:R-:W-:Y:S04]  /*9950*/  @!P6 IADD3 R150, -R2.reuse, 0x21, RZ ;  /* 0x000000210296e810 */ /* 0x040fe80007ffe1ff */
[----:B------:R2:W2:Y:S01]  /*9960*/  I2F R170, R150 ;  /* 0x0000009600aa7306 */ /* 0x0004a20000201400 */
[----:B---3--:R-:W-:Y:S04]  /*9970*/  IADD3 R148, R2, -0x28, RZ ;  /* 0xffffffd802947810 */ /* 0x008fe80007ffe0ff */
[----:B------:R-:W-:Y:S02]  /*9980*/  ISETP.GE.AND P6, PT, R148, RZ, PT ;  /* 0x000000ff9400720c */ /* 0x000fe40003fc6270 */
[----:B-1----:R-:W-:Y:S04]  /*9990*/  IADD3 R0, R2, 0x7, RZ ;  /* 0x0000000702007810 */ /* 0x002fe80007ffe0ff */
[----:B------:R-:W-:Y:S07]  /*99a0*/  ISETP.GE.AND P0, PT, R0, RZ, PT ;  /* 0x000000ff0000720c */ /* 0x000fee0003f06270 */
[C---:B------:R-:W-:Y:S04]  /*99b0*/  @!P6 IADD3 R148, -R2.reuse, 0x28, RZ ;  /* 0x000000280294e810 */ /* 0x040fe80007ffe1ff */
[----:B------:R1:W3:Y:S01]  /*99c0*/  I2F R169, R148 ;  /* 0x0000009400a97306 */ /* 0x0002e20000201400 */
[C---:B--2---:R-:W-:Y:S02]  /*99d0*/  IADD3 R150, R2.reuse, -0x29, RZ ;  /* 0xffffffd702967810 */ /* 0x044fe40007ffe0ff */
[----:B------:R-:W-:Y:S02]  /*99e0*/  @!P0 IADD3 R0, -R2, -0x7, RZ ;  /* 0xfffffff902008810 */ /* 0x000fe40007ffe1ff */
[----:B------:R-:W-:Y:S05]  /*99f0*/  ISETP.GE.AND P0, PT, R150, RZ, PT ;  /* 0x000000ff9600720c */ /* 0x000fea0003f06270 */
[----:B------:R2:W2:Y:S08]  /*9a00*/  I2F R183, R0 ;  /* 0x0000000000b77306 */ /* 0x0004b00000201400 */
[C---:B------:R-:W-:Y:S02]  /*9a10*/  @!P0 IADD3 R150, -R2.reuse, 0x29, RZ ;  /* 0x0000002902968810 */ /* 0x040fe40007ffe1ff */
[----:B-1----:R-:W-:Y:S02]  /*9a20*/  IADD3 R148, R2, -0x31, RZ ;  /* 0xffffffcf02947810 */ /* 0x002fe40007ffe0ff */
[----:B------:R1:W1:Y:S02]  /*9a30*/  I2F R168, R150 ;  /* 0x0000009600a87306 */ /* 0x0002640000201400 */
[----:B------:R-:W-:Y:S02]  /*9a40*/  ISETP.GE.AND P0, PT, R148, RZ, PT ;  /* 0x000000ff9400720c */ /* 0x000fe40003f06270 */
[----:B--2---:R-:W-:Y:S04]  /*9a50*/  IADD3 R0, R2, -0x30, RZ ;  /* 0xffffffd002007810 */ /* 0x004fe80007ffe0ff */
[----:B------:R-:W-:Y:S07]  /*9a60*/  ISETP.GE.AND P6, PT, R0, RZ, PT ;  /* 0x000000ff0000720c */ /* 0x000fee0003fc6270 */
[C---:B------:R-:W-:Y:S02]  /*9a70*/  @!P0 IADD3 R148, -R2.reuse, 0x31, RZ ;  /* 0x0000003102948810 */ /* 0x040fe40007ffe1ff */
[C---:B-1----:R-:W-:Y:S01]  /*9a80*/  IADD3 R150, R2.reuse, -0x38, RZ ;  /* 0xffffffc802967810 */ /* 0x042fe20007ffe0ff */
[----:B------:R-:W-:Y:S03]  /*9a90*/  FFMA.FTZ R4, R179, -UR4, R4 ;  /* 0x80000004b3047c23 */ /* 0x000fe60008010004 */
[----:B------:R-:W-:Y:S01]  /*9aa0*/  @!P6 IADD3 R0, -R2, 0x30, RZ ;  /* 0x000000300200e810 */ /* 0x000fe20007ffe1ff */
[----:B----4-:R-:W-:Y:S01]  /*9ab0*/  FFMA.FTZ R5, R178, -UR4, R5 ;  /* 0x80000004b2057c23 */ /* 0x010fe20008010005 */
[----:B------:R-:W-:Y:S01]  /*9ac0*/  ISETP.GE.AND P6, PT, R150, RZ, PT ;  /* 0x000000ff9600720c */ /* 0x000fe20003fc6270 */
[----:B------:R-:W-:Y:S01]  /*9ad0*/  FFMA.FTZ R8, R177, -UR4, R8 ;  /* 0x80000004b1087c23 */ /* 0x000fe20008010008 */
[----:B------:R1:W2:Y:S01]  /*9ae0*/  I2F R151, R0 ;  /* 0x0000000000977306 */ /* 0x0002a20000201400 */
[----:B------:R-:W-:Y:S02]  /*9af0*/  FFMA.FTZ R9, R176, -UR4, R9 ;  /* 0x80000004b0097c23 */ /* 0x000fe40008010009 */
[----:B-----5:R-:W-:Y:S02]  /*9b00*/  FFMA.FTZ R12, R175, -UR4, R12 ;  /* 0x80000004af0c7c23 */ /* 0x020fe4000801000c */
[----:B------:R-:W-:Y:S02]  /*9b10*/  FFMA.FTZ R13, R174, -UR4, R13 ;  /* 0x80000004ae0d7c23 */ /* 0x000fe4000801000d */
[----:B------:R-:W-:Y:S02]  /*9b20*/  FFMA.FTZ R16, R173, -UR4, R16 ;  /* 0x80000004ad107c23 */ /* 0x000fe40008010010 */
[----:B------:R-:W-:Y:S02]  /*9b30*/  FFMA.FTZ R17, R172, -UR4, R17 ;  /* 0x80000004ac117c23 */ /* 0x000fe40008010011 */
[----:B------:R-:W-:Y:S01]  /*9b40*/  @!P6 IADD3 R150, -R2, 0x38, RZ ;  /* 0x000000380296e810 */ /* 0x000fe20007ffe1ff */
[----:B------:R-:W-:Y:S02]  /*9b50*/  FFMA.FTZ R20, R171, -UR4, R20 ;  /* 0x80000004ab147c23 */ /* 0x000fe40008010014 */
[----:B------:R-:W-:Y:S01]  /*9b60*/  FFMA.FTZ R21, R170, -UR4, R21 ;  /* 0x80000004aa157c23 */ /* 0x000fe20008010015 */
[----:B------:R-:W4:Y:S01]  /*9b70*/  I2F R181, R150 ;  /* 0x0000009600b57306 */ /* 0x000f220000201400 */
[----:B------:R-:W-:Y:S02]  /*9b80*/  FFMA.FTZ R6, R182, -UR4, R6 ;  /* 0x80000004b6067c23 */ /* 0x000fe40008010006 */
[----:B---3--:R-:W-:Y:S02]  /*9b90*/  FFMA.FTZ R24, R169, -UR4, R24 ;  /* 0x80000004a9187c23 */ /* 0x008fe40008010018 */
[----:B------:R-:W-:Y:S02]  /*9ba0*/  FFMA.FTZ R7, R183, -UR4, R7 ;  /* 0x80000004b7077c23 */ /* 0x000fe40008010007 */
[----:B------:R-:W-:Y:S01]  /*9bb0*/  FFMA.FTZ R25, R168, -UR4, R25 ;  /* 0x80000004a8197c23 */ /* 0x000fe20008010019 */
[----:B-1----:R-:W-:Y:S01]  /*9bc0*/  FMNMX.FTZ R0, R4, R3, !PT ;  /* 0x0000000304007209 */ /* 0x002fe20007810000 */
[----:B------:R-:W-:Y:S02]  /*9bd0*/  FFMA.FTZ R10, R179, -UR4, R10 ;  /* 0x80000004b30a7c23 */ /* 0x000fe4000801000a */
[----:B--2---:R-:W-:Y:S01]  /*9be0*/  FFMA.FTZ R28, R151, -UR4, R28 ;  /* 0x80000004971c7c23 */ /* 0x004fe2000801001c */
        /* <DEDUP_REMOVED lines=8> */
[----:B------:R-:W-:Y:S01]  /*9c70*/  FFMA.FTZ R19, R174, -UR4, R19 ;  /* 0x80000004ae137c23 */ /* 0x000fe20008010013 */
[----:B------:R-:W-:Y:S01]  /*9c80*/  LDSM.16.MT88.4 R176, [R198+0x18000] ;  /* 0x01800000c6b0783b */ /* 0x000fe20000004200 */
[----:B----4-:R-:W-:Y:S01]  /*9c90*/  FFMA.FTZ R32, R181, -UR4, R32 ;  /* 0x80000004b5207c23 */ /* 0x010fe20008010020 */
[----:B------:R-:W-:Y:S01]  /*9ca0*/  FMNMX.FTZ R180, R12, R180, !PT ;  /* 0x000000b40cb47209 */ /* 0x000fe20007810000 */
[----:B------:R-:W-:Y:S02]  /*9cb0*/  FFMA.FTZ R22, R173, -UR4, R22 ;  /* 0x80000004ad167c23 */ /* 0x000fe40008010016 */
[----:B------:R-:W-:Y:S01]  /*9cc0*/  FFMA.FTZ R23, R172, -UR4, R23 ;  /* 0x80000004ac177c23 */ /* 0x000fe20008010017 */
[----:B------:R-:W-:Y:S01]  /*9cd0*/  FMNMX.FTZ R150, R13, R180, !PT ;  /* 0x000000b40d967209 */ /* 0x000fe20007810000 */
[----:B------:R-:W-:Y:S01]  /*9ce0*/  FFMA.FTZ R26, R171, -UR4, R26 ;  /* 0x80000004ab1a7c23 */ /* 0x000fe2000801001a */
[----:B------:R-:W-:Y:S01]  /*9cf0*/  LDSM.16.MT88.4 R172, [R197+0x18000] ;  /* 0x01800000c5ac783b */ /* 0x000fe20000004200 */
[----:B------:R-:W-:Y:S01]  /*9d00*/  FFMA.FTZ R27, R170, -UR4, R27 ;  /* 0x80000004aa1b7c23 */ /* 0x000fe2000801001b */
[----:B------:R-:W-:Y:S01]  /*9d10*/  FMNMX.FTZ R150, R16, R150, !PT ;  /* 0x0000009610967209 */ /* 0x000fe20007810000 */
[----:B------:R-:W-:Y:S02]  /*9d20*/  FFMA.FTZ R30, R169, -UR4, R30 ;  /* 0x80000004a91e7c23 */ /* 0x000fe4000801001e */
[----:B------:R-:W-:Y:S02]  /*9d30*/  FFMA.FTZ R31, R168, -UR4, R31 ;  /* 0x80000004a81f7c23 */ /* 0x000fe4000801001f */
[----:B------:R-:W-:Y:S01]  /*9d40*/  FFMA.FTZ R34, R151, -UR4, R34 ;  /* 0x8000000497227c23 */ /* 0x000fe20008010022 */
        /* <DEDUP_REMOVED lines=37> */
[----:B-1----:R-:W-:Y:S02]  /*9fa0*/  FMNMX.FTZ R148, R148, R150, !PT ;  /* 0x0000009694947209 */ /* 0x002fe40007810000 */
[----:B------:R-:W-:Y:S02]  /*9fb0*/  MOV R150, UR23 ;  /* 0x0000001700967c02 */ /* 0x000fe40008000f00 */
[C---:B------:R-:W-:Y:S01]  /*9fc0*/  FSETP.NEU.FTZ.AND P0, PT, R148.reuse, -INF , PT ;  /* 0xff8000009400780b */ /* 0x040fe20003f1d000 */
[C---:B------:R-:W-:Y:S01]  /*9fd0*/  FMUL.FTZ R151, R148.reuse, c[0x0][0x23c] ;  /* 0x00008f0094977a20 */ /* 0x040fe20000410000 */
[----:B------:R-:W-:Y:S01]  /*9fe0*/  LOP3.LUT R168, R237, UR12, R150, 0x96, !PT ;  /* 0x0000000ceda87c12 */ /* 0x000fe2000f8e9696 */
[----:B------:R-:W-:Y:S01]  /*9ff0*/  FADD.FTZ R3, -R148, R3 ;  /* 0x0000000394037221 */ /* 0x000fe20000010100 */
[----:B--2---:R-:W-:Y:S01]  /*a000*/  FMNMX.FTZ R0, R0, R2, !PT ;  /* 0x0000000200007209 */ /* 0x004fe20007810000 */
[----:B------:R-:W-:Y:S01]  /*a010*/  UIADD3 UR12, UR12, 0x1, URZ ;  /* 0x000000010c0c7890 */ /* 0x000fe2000fffe03f */
[----:B------:R-:W-:Y:S01]  /*a020*/  FSEL R151, R151, RZ, P0 ;  /* 0x000000ff97977208 */ /* 0x000fe20000000000 */
[----:B------:R-:W-:Y:S02]  /*a030*/  IMAD.WIDE.U32 R168, R168, -0x326172a9, RZ ;  /* 0xcd9e8d57a8a87825 */ /* 0x000fe400078e00ff */
[----:B------:R-:W1:Y:S02]  /*a040*/  SHFL.BFLY PT, R2, R0, 0x1, 0x1f ;  /* 0x0c201f0000027f89 */ /* 0x000e6400000e0000 */
[--C-:B------:R-:W-:Y:S01]  /*a050*/  FFMA.FTZ R150, R8, c[0x0][0x23c], -R151.reuse ;  /* 0x00008f0008967a23 */ /* 0x100fe20000010897 */
[----:B------:R-:W-:Y:S01]  /*a060*/  LOP3.LUT R8, R235, UR33, R236, 0x96, !PT ;  /* 0x00000021eb087c12 */ /* 0x000fe2000f8e96ec */
[--C-:B------:R-:W-:Y:S02]  /*a070*/  FFMA.FTZ R9, R9, c[0x0][0x23c], -R151.reuse ;  /* 0x00008f0009097a23 */ /* 0x100fe40000010897 */
[----:B------:R2:W-:Y:S01]  /*a080*/  MUFU.EX2 R229, R150 ;  /* 0x0000009600e57308 */ /* 0x0005e20000000800 */
[--C-:B------:R-:W-:Y:S02]  /*a090*/  FFMA.FTZ R4, R4, c[0x0][0x23c], -R151.reuse ;  /* 0x00008f0004047a23 */ /* 0x100fe40000010897 */
[----:B------:R-:W-:Y:S04]  /*a0a0*/  IMAD.WIDE.U32 R182, R8, -0x326172a9, RZ ;  /* 0xcd9e8d5708b67825 */ /* 0x000fe800078e00ff */
[--C-:B------:R-:W-:Y:S01]  /*a0b0*/  FFMA.FTZ R5, R5, c[0x0][0x23c], -R151.reuse ;  /* 0x00008f0005057a23 */ /* 0x100fe20000010897 */
[----:B------:R-:W-:Y:S01]  /*a0c0*/  LOP3.LUT R8, R183, UR32, R168, 0x96, !PT ;  /* 0x00000020b7087c12 */ /* 0x000fe2000f8e96a8 */
[----:B------:R-:W-:Y:S01]  /*a0d0*/  FMUL.FTZ R3, R3, c[0x0][0x23c] ;  /* 0x00008f0003037a20 */ /* 0x000fe20000410000 */
[----:B------:R3:W-:Y:S01]  /*a0e0*/  MUFU.EX2 R228, R9 ;  /* 0x0000000900e47308 */ /* 0x0007e20000000800 */
[--C-:B------:R-:W-:Y:S02]  /*a0f0*/  FFMA.FTZ R29, R29, c[0x0][0x23c], -R151.reuse ;  /* 0x00008f001d1d7a23 */ /* 0x100fe40000010897 */
[--C-:B------:R-:W-:Y:S02]  /*a100*/  FFMA.FTZ R32, R32, c[0x0][0x23c], -R151.reuse ;  /* 0x00008f0020207a23 */ /* 0x100fe40000010897 */
[--C-:B------:R-:W-:Y:S02]  /*a110*/  FFMA.FTZ R16, R16, c[0x0][0x23c], -R151.reuse ;  /* 0x00008f0010107a23 */ /* 0x100fe40000010897 */
[--C-:B------:R-:W-:Y:S01]  /*a120*/  FFMA.FTZ R17, R17, c[0x0][0x23c], -R151.reuse ;  /* 0x00008f0011117a23 */ /* 0x100fe20000010897 */
[----:B-1----:R-:W-:Y:S01]  /*a130*/  FMNMX.FTZ R2, R0, R2, !PT ;  /* 0x0000000200027209 */ /* 0x002fe20007810000 */
[--C-:B------:R-:W-:Y:S01]  /*a140*/  FFMA.FTZ R12, R12, c[0x0][0x23c], -R151.reuse ;  /* 0x00008f000c0c7a23 */ /* 0x100fe20000010897 */
[----:B------:R1:W-:Y:S01]  /*a150*/  MUFU.EX2 R227, R4 ;  /* 0x0000000400e37308 */ /* 0x0003e20000000800 */
[--C-:B------:R-:W-:Y:S01]  /*a160*/  FFMA.FTZ R13, R13, c[0x0][0x23c], -R151.reuse ;  /* 0x00008f000d0d7a23 */ /* 0x100fe20000010897 */
[C---:B------:R-:W-:Y:S01]  /*a170*/  FSETP.NEU.FTZ.AND P0, PT, R2.reuse, -INF , PT ;  /* 0xff8000000200780b */ /* 0x040fe20003f1d000 */
[----:B------:R-:W-:Y:S01]  /*a180*/  FMUL.FTZ R180, R2, c[0x0][0x23c] ;  /* 0x00008f0002b47a20 */ /* 0x000fe20000410000 */
[----:B--2---:R-:W-:Y:S01]  /*a190*/  LOP3.LUT R150, R169, UR34, R240, 0x96, !PT ;  /* 0x00000022a9967c12 */ /* 0x004fe2000f8e96f0 */
[--C-:B------:R-:W-:Y:S02]  /*a1a0*/  FFMA.FTZ R24, R24, c[0x0][0x23c], -R151.reuse ;  /* 0x00008f0018187a23 */ /* 0x100fe40000010897 */
[----:B------:R-:W-:Y:S01]  /*a1b0*/  FFMA.FTZ R25, R25, c[0x0][0x23c], -R151 ;  /* 0x00008f0019197a23 */ /* 0x000fe20000010897 */
[----:B------:R-:W-:Y:S01]  /*a1c0*/  FSEL R180, R180, RZ, P0 ;  /* 0x000000ffb4b47208 */ /* 0x000fe20000000000 */
[----:B------:R-:W-:Y:S01]  /*a1d0*/  IMAD.WIDE.U32 R168, R150, -0x2daee0ad, RZ ;  /* 0xd2511f5396a87825 */ /* 0x000fe200078e00ff */
[----:B------:R2:W-:Y:S03]  /*a1e0*/  MUFU.EX2 R226, R5 ;  /* 0x0000000500e27308 */ /* 0x0005e60000000800 */
[----:B------:R-:W-:Y:S01]  /*a1f0*/  FFMA.FTZ R6, R6, c[0x0][0x23c], -R180 ;  /* 0x00008f0006067a23 */ /* 0x000fe200000108b4 */
[----:B------:R-:W-:Y:S01]  /*a200*/  LOP3.LUT R0, R169, UR31, R234, 0x96, !PT ;  /* 0x0000001fa9007c12 */ /* 0x000fe2000f8e96ea */
[----:B---3--:R-:W-:Y:S04]  /*a210*/  IMAD.WIDE.U32 R8, R8, -0x2daee0ad, RZ ;  /* 0xd2511f5308087825 */ /* 0x008fe800078e00ff */
[--C-:B------:R-:W-:Y:S01]  /*a220*/  FFMA.FTZ R11, R11, c[0x0][0x23c], -R180.reuse ;  /* 0x00008f000b0b7a23 */ /* 0x100fe200000108b4 */
[----:B------:R3:W-:Y:S01]  /*a230*/  MUFU.EX2 R195, R6 ;  /* 0x0000000600c37308 */ /* 0x0007e20000000800 */
[--C-:B------:R-:W-:Y:S02]  /*a240*/  FFMA.FTZ R7, R7, c[0x0][0x23c], -R180.reuse ;  /* 0x00008f0007077a23 */ /* 0x100fe400000108b4 */
[----:B------:R-:W-:Y:S01]  /*a250*/  FFMA.FTZ R10, R10, c[0x0][0x23c], -R180 ;  /* 0x00008f000a0a7a23 */ /* 0x000fe200000108b4 */
[----:B-1----:R-:W-:Y:S01]  /*a260*/  LOP3.LUT R4, R9, UR29, R168, 0x96, !PT ;  /* 0x0000001d09047c12 */ /* 0x002fe2000f8e96a8 */
[----:B------:R-:W-:Y:S04]  /*a270*/  IMAD.WIDE.U32 R168, R0, -0x326172a9, RZ ;  /* 0xcd9e8d5700a87825 */ /* 0x000fe800078e00ff */
[----:B------:R-:W-:Y:S01]  /*a280*/  IMAD.WIDE.U32 R184, R4, -0x326172a9, RZ ;  /* 0xcd9e8d5704b87825 */ /* 0x000fe200078e00ff */
[----:B------:R-:W-:Y:S01]  /*a290*/  LOP3.LUT R4, R169, UR30, R182, 0x96, !PT ;  /* 0x0000001ea9047c12 */ /* 0x000fe2000f8e96b6 */
[----:B------:R1:W-:Y:S02]  /*a2a0*/  MUFU.EX2 R224, R11 ;  /* 0x0000000b00e07308 */ /* 0x0003e40000000800 */
[----:B------:R-:W-:Y:S01]  /*a2b0*/  FFMA.FTZ R30, R30, c[0x0][0x23c], -R180 ;  /* 0x00008f001e1e7a23 */ /* 0x000fe200000108b4 */
[----:B------:R-:W-:Y:S01]  /*a2c0*/  LOP3.LUT R0, R185, UR17, R168, 0x96, !PT ;  /* 0x00000011b9007c12 */ /* 0x000fe2000f8e96a8 */
[----:B--2---:R-:W-:Y:S04]  /*a2d0*/  IMAD.WIDE.U32 R4, R4, -0x2daee0ad, RZ ;  /* 0xd2511f5304047825 */ /* 0x004fe800078e00ff */
[----:B------:R-:W-:Y:S01]  /*a2e0*/  IMAD.WIDE.U32 R186, R0, -0x2daee0ad, RZ ;  /* 0xd2511f5300ba7825 */ /* 0x000fe200078e00ff */
[----:B------:R-:W-:Y:S01]  /*a2f0*/  LOP3.LUT R8, R5, UR14, R8, 0x96, !PT ;  /* 0x0000000e05087c12 */ /* 0x000fe2000f8e9608 */
[----:B------:R2:W-:Y:S02]  /*a300*/  MUFU.EX2 R194, R7 ;  /* 0x0000000700c27308 */ /* 0x0005e40000000800 */
[----:B------:R-:W-:Y:S01]  /*a310*/  FADD.FTZ R0, -R2, R149 ;  /* 0x0000009502007221 */ /* 0x000fe20000010100 */
[----:B------:R-:W-:Y:S01]  /*a320*/  LOP3.LUT R4, R187, UR5, R4, 0x96, !PT ;  /* 0x00000005bb047c12 */ /* 0x000fe2000f8e9604 */
[----:B------:R-:W-:Y:S04]  /*a330*/  IMAD.WIDE.U32 R188, R8, -0x326172a9, RZ ;  /* 0xcd9e8d5708bc7825 */ /* 0x000fe800078e00ff */
[----:B------:R-:W-:Y:S02]  /*a340*/  FMUL.FTZ R0, R0, c[0x0][0x23c] ;  /* 0x00008f0000007a20 */ /* 0x000fe40000410000 */
[----:B------:R4:W-:Y:S01]  /*a350*/  MUFU.EX2 R225, R10 ;  /* 0x0000000a00e17308 */ /* 0x0009e20000000800 */
[----:B------:R-:W-:Y:S04]  /*a360*/  IMAD.WIDE.U32 R4, R4, -0x326172a9, RZ ;  /* 0xcd9e8d5704047825 */ /* 0x000fe800078e00ff */
[--C-:B------:R-:W-:Y:S01]  /*a370*/  FFMA.FTZ R31, R31, c[0x0][0x23c], -R180.reuse ;  /* 0x00008f001f1f7a23 */ /* 0x100fe200000108b4 */
[----:B---3--:R-:W-:Y:S01]  /*a380*/  LOP3.LUT R6, R4, 0xffff, RZ, 0xc0, !PT ;  /* 0x0000ffff04067812 */ /* 0x008fe200078ec0ff */
[----:B------:R-:W-:Y:S01]  /*a390*/  FFMA.FTZ R18, R18, c[0x0][0x23c], -R180 ;  /* 0x00008f0012127a23 */ /* 0x000fe200000108b4 */
[----:B------:R-:W-:Y:S01]  /*a3a0*/  LOP3.LUT R5, R5, UR36, R188, 0x96, !PT ;  /* 0x0000002405057c12 */ /* 0x000fe2000f8e96bc */
[----:B------:R-:W-:Y:S01]  /*a3b0*/  FFMA.FTZ R19, R19, c[0x0][0x23c], -R180 ;  /* 0x00008f0013137a23 */ /* 0x000fe200000108b4 */
[----:B------:R-:W3:Y:S01]  /*a3c0*/  MUFU.EX2 R3, R3 ;  /* 0x0000000300037308 */ /* 0x000ee20000000800 */
[----:B-1----:R-:W-:Y:S01]  /*a3d0*/  SHF.R.U32.HI R11, RZ, 0x18, R4 ;  /* 0x00000018ff0b7819 */ /* 0x002fe20000011604 */
[----:B------:R-:W-:Y:S01]  /*a3e0*/  FFMA.FTZ R14, R14, c[0x0][0x23c], -R180 ;  /* 0x00008f000e0e7a23 */ /* 0x000fe200000108b4 */
[----:B------:R-:W-:Y:S01]  /*a3f0*/  SHF.R.U32.HI R8, RZ, 0x10, R4 ;  /* 0x00000010ff087819 */ /* 0x000fe20000011604 */
[--C-:B------:R-:W-:Y:S01]  /*a400*/  FFMA.FTZ R27, R27, c[0x0][0x23c], -R180.reuse ;  /* 0x00008f001b1b7a23 */ /* 0x100fe200000108b4 */
[----:B------:R-:W-:Y:S01]  /*a410*/  LOP3.LUT R150, R4, 0xff, RZ, 0xc0, !PT ;  /* 0x000000ff04967812 */ /* 0x000fe200078ec0ff */
[--C-:B------:R-:W-:Y:S01]  /*a420*/  FFMA.FTZ R34, R34, c[0x0][0x23c], -R180.reuse ;  /* 0x00008f0022227a23 */ /* 0x100fe200000108b4 */
[----:B--2---:R-:W-:Y:S01]  /*a430*/  SHF.R.U32.HI R7, RZ, 0x10, R5 ;  /* 0x00000010ff077819 */ /* 0x004fe20000011605 */
[--C-:B------:R-:W-:Y:S01]  /*a440*/  FFMA.FTZ R20, R20, c[0x0][0x23c], -R151.reuse ;  /* 0x00008f0014147a23 */ /* 0x100fe20000010897 */
[----:B------:R-:W-:Y:S01]  /*a450*/  LOP3.LUT R4, R5, 0xffff, RZ, 0xc0, !PT ;  /* 0x0000ffff05047812 */ /* 0x000fe200078ec0ff */
[----:B------:R-:W1:Y:S01]  /*a460*/  MUFU.EX2 R0, R0 ;  /* 0x0000000000007308 */ /* 0x000e620000000800 */
[----:B------:R-:W-:Y:S01]  /*a470*/  LOP3.LUT R9, R8, 0xff, RZ, 0xc0, !PT ;  /* 0x000000ff08097812 */ /* 0x000fe200078ec0ff */
[----:B------:R-:W-:Y:S01]  /*a480*/  FFMA.FTZ R21, R21, c[0x0][0x23c], -R151 ;  /* 0x00008f0015157a23 */ /* 0x000fe20000010897 */
[----:B------:R-:W-:Y:S01]  /*a490*/  LOP3.LUT R8, R5, 0xff, RZ, 0xc0, !PT ;  /* 0x000000ff05087812 */ /* 0x000fe200078ec0ff */
[----:B------:R-:W-:Y:S01]  /*a4a0*/  FFMA.FTZ R26, R26, c[0x0][0x23c], -R180 ;  /* 0x00008f001a1a7a23 */ /* 0x000fe200000108b4 */
[----:B----4-:R-:W-:Y:S01]  /*a4b0*/  SHF.R.U32.HI R10, RZ, 0x8, R6 ;  /* 0x00000008ff0a7819 */ /* 0x010fe20000011606 */
[----:B------:R-:W-:Y:S01]  /*a4c0*/  FFMA.FTZ R23, R23, c[0x0][0x23c], -R180 ;  /* 0x00008f0017177a23 */ /* 0x000fe200000108b4 */
[----:B------:R-:W-:Y:S01]  /*a4d0*/  SHF.R.U32.HI R6, RZ, 0x18, R5 ;  /* 0x00000018ff067819 */ /* 0x000fe20000011605 */
[--C-:B------:R-:W-:Y:S01]  /*a4e0*/  FFMA.FTZ R28, R28, c[0x0][0x23c], -R151.reuse ;  /* 0x00008f001c1c7a23 */ /* 0x100fe20000010897 */
[----:B------:R-:W-:Y:S01]  /*a4f0*/  SHF.R.U32.HI R5, RZ, 0x8, R4 ;  /* 0x00000008ff057819 */ /* 0x000fe20000011604 */
[----:B------:R2:W-:Y:S01]  /*a500*/  MUFU.EX2 R188, R19 ;  /* 0x0000001300bc7308 */ /* 0x0005e20000000800 */
[----:B------:R-:W-:Y:S01]  /*a510*/  LOP3.LUT R4, R7, 0xff, RZ, 0xc0, !PT ;  /* 0x000000ff07047812 */ /* 0x000fe200078ec0ff */
[----:B------:R-:W-:Y:S01]  /*a520*/  FFMA.FTZ R151, R33, c[0x0][0x23c], -R151 ;  /* 0x00008f0021977a23 */ /* 0x000fe20000010897 */
[----:B------:R-:W-:Y:S01]  /*a530*/  PRMT R10, R150, 0x5410, R10 ;  /* 0x00005410960a7816 */ /* 0x000fe2000000000a */
[----:B---3--:R-:W-:Y:S01]  /*a540*/  FMUL.FTZ R36, R3, R36 ;  /* 0x0000002403247220 */ /* 0x008fe20000410000 */
[----:B------:R-:W-:Y:S01]  /*a550*/  PRMT R9, R9, 0x5410, R11 ;  /* 0x0000541009097816 */ /* 0x000fe2000000000b */
[C---:B------:R-:W-:Y:S01]  /*a560*/  FMUL.FTZ R37, R3.reuse, R37 ;  /* 0x0000002503257220 */ /* 0x040fe20000410000 */
        /* <DEDUP_REMOVED lines=11> */
[C---:B------:R-:W-:Y:S01]  /*a620*/  FMUL.FTZ R9, R3.reuse, R157 ;  /* 0x0000009d03097220 */ /* 0x040fe20000410000 */
[----:B------:R-:W-:Y:S01]  /*a630*/  LOP3.LUT R170, R170, R4, RZ, 0xc0, !PT ;  /* 0x00000004aaaa7212 */ /* 0x000fe200078ec0ff */
[C---:B------:R-:W-:Y:S01]  /*a640*/  FMUL.FTZ R4, R3.reuse, R152 ;  /* 0x0000009803047220 */ /* 0x040fe20000410000 */
[----:B------:R-:W-:Y:S01]  /*a650*/  LOP3.LUT R168, R168, R5, RZ, 0xc0, !PT ;  /* 0x00000005a8a87212 */ /* 0x000fe200078ec0ff */
[----:B------:R-:W-:Y:S01]  /*a660*/  FMUL.FTZ R5, R3, R153 ;  /* 0x0000009903057220 */ /* 0x000fe20000410000 */
[----:B------:R-:W-:Y:S01]  /*a670*/  LOP3.LUT R171, R171, R6, RZ, 0xc0, !PT ;  /* 0x00000006abab7212 */ /* 0x000fe200078ec0ff */
[C---:B-1----:R-:W-:Y:S01]  /*a680*/  FMUL.FTZ R6, R0.reuse, R154 ;  /* 0x0000009a00067220 */ /* 0x042fe20000410000 */
[----:B------:R-:W-:Y:S01]  /*a690*/  LOP3.LUT R169, R169, R7, RZ, 0xc0, !PT ;  /* 0x00000007a9a97212 */ /* 0x000fe200078ec0ff */
[C---:B------:R-:W-:Y:S01]  /*a6a0*/  FMUL.FTZ R7, R0.reuse, R155 ;  /* 0x0000009b00077220 */ /* 0x040fe20000410000 */
[----:B------:R1:W-:Y:S01]  /*a6b0*/  MUFU.EX2 R187, R14 ;  /* 0x0000000e00bb7308 */ /* 0x0003e20000000800 */
[----:B------:R-:W3:Y:S01]  /*a6c0*/  LDSM.16.MT88.4 R152, [R200+0x18000] ;  /* 0x01800000c898783b */ /* 0x000ee20000004200 */
[C---:B------:R-:W-:Y:S02]  /*a6d0*/  FMUL.FTZ R10, R0.reuse, R158 ;  /* 0x0000009e000a7220 */ /* 0x040fe40000410000 */
[C---:B------:R-:W-:Y:S02]  /*a6e0*/  FMUL.FTZ R11, R0.reuse, R159 ;  /* 0x0000009f000b7220 */ /* 0x040fe40000410000 */
[C---:B------:R-:W-:Y:S03]  /*a6f0*/  HMMA.16816.F32.BF16 R4, R168.reuse, R172, R4 ;  /* 0x000000aca804723c */ /* 0x040fe60000041804 */
[----:B------:R-:W4:Y:S01]  /*a700*/  LDSM.16.MT88.4 R156, [R199+0x18000] ;  /* 0x01800000c79c783b */ /* 0x000f220000004200 */
[----:B------:R5:W-:Y:S01]  /*a710*/  MUFU.EX2 R193, R16 ;  /* 0x0000001000c17308 */ /* 0x000be20000000800 */
[C---:B--2---:R-:W-:Y:S02]  /*a720*/  FMUL.FTZ R19, R0.reuse, R163 ;  /* 0x000000a300137220 */ /* 0x044fe40000410000 */
[C---:B------:R-:W-:Y:S01]  /*a730*/  FMUL.FTZ R38, R0.reuse, R38 ;  /* 0x0000002600267220 */ /* 0x040fe20000410000 */
[C---:B------:R-:W-:Y:S03]  /*a740*/  HMMA.16816.F32.BF16 R8, R168.reuse, R174, R8 ;  /* 0x000000aea808723c */ /* 0x040fe60000041808 */
[----:B------:R-:W2:Y:S01]  /*a750*/  LDSM.16.MT88.4 R172, [R197+0x1a000] ;  /* 0x01a00000c5ac783b */ /* 0x000ea20000004200 */
[C---:B------:R-:W-:Y:S02]  /*a760*/  FMUL.FTZ R39, R0.reuse, R39 ;  /* 0x0000002700277220 */ /* 0x040fe40000410000 */
[C---:B------:R-:W-:Y:S01]  /*a770*/  FMUL.FTZ R40, R3.reuse, R40 ;  /* 0x0000002803287220 */ /* 0x040fe20000410000 */
[----:B------:R-:W2:Y:S01]  /*a780*/  MUFU.EX2 R192, R17 ;  /* 0x0000001100c07308 */ /* 0x000ea20000000800 */
[C---:B------:R-:W-:Y:S03]  /*a790*/  FMUL.FTZ R41, R3.reuse, R41 ;  /* 0x0000002903297220 */ /* 0x040fe60000410000 */
[C---:B------:R-:W-:Y:S03]  /*a7a0*/  HMMA.16816.F32.BF16 R36, R168.reuse, R176, R36 ;  /* 0x000000b0a824723c */ /* 0x040fe60000041824 */
[C---:B------:R-:W-:Y:S02]  /*a7b0*/  FMUL.FTZ R42, R0.reuse, R42 ;  /* 0x0000002a002a7220 */ /* 0x040fe40000410000 */
[C---:B------:R-:W-:Y:S01]  /*a7c0*/  FMUL.FTZ R43, R0.reuse, R43 ;  /* 0x0000002b002b7220 */ /* 0x040fe20000410000 */
[----:B------:R-:W-:Y:S01]  /*a7d0*/  MUFU.EX2 R191, R12 ;  /* 0x0000000c00bf7308 */ /* 0x000fe20000000800 */
[C---:B-1----:R-:W-:Y:S02]  /*a7e0*/  FMUL.FTZ R14, R0.reuse, R166 ;  /* 0x000000a6000e7220 */ /* 0x042fe40000410000 */
[C---:B------:R-:W-:Y:S03]  /*a7f0*/  FMUL.FTZ R44, R3.reuse, R44 ;  /* 0x0000002c032c7220 */ /* 0x040fe60000410000 */
[C---:B------:R-:W-:Y:S03]  /*a800*/  HMMA.16816.F32.BF16 R40, R168.reuse, R178, R40 ;  /* 0x000000b2a828723c */ /* 0x040fe60000041828 */
[----:B------:R-:W-:Y:S01]  /*a810*/  FMUL.FTZ R45, R3, R45 ;  /* 0x0000002d032d7220 */ /* 0x000fe20000410000 */
[----:B------:R-:W-:Y:S01]  /*a820*/  MUFU.EX2 R179, R27 ;  /* 0x0000001b00b37308 */ /* 0x000fe20000000800 */
[C---:B------:R-:W-:Y:S01]  /*a830*/  FMUL.FTZ R46, R0.reuse, R46 ;  /* 0x0000002e002e7220 */ /* 0x040fe20000410000 */
[----:B-----5:R-:W-:Y:S01]  /*a840*/  LOP3.LUT R16, R189, UR9, R184, 0x96, !PT ;  /* 0x00000009bd107c12 */ /* 0x020fe2000f8e96b8 */
[C---:B------:R-:W-:Y:S02]  /*a850*/  FMUL.FTZ R47, R0.reuse, R47 ;  /* 0x0000002f002f7220 */ /* 0x040fe40000410000 */
[C---:B------:R-:W-:Y:S03]  /*a860*/  FMUL.FTZ R48, R3.reuse, R48 ;  /* 0x0000003003307220 */ /* 0x040fe60000410000 */
[C---:B------:R-:W-:Y:S02]  /*a870*/  FMUL.FTZ R49, R3.reuse, R49 ;  /* 0x0000003103317220 */ /* 0x040fe40000410000 */
[C---:B---3--:R-:W-:Y:S01]  /*a880*/  HMMA.16816.F32.BF16 R44, R168.reuse, R152, R44 ;  /* 0x00000098a82c723c */ /* 0x048fe2000004182c */
[----:B------:R1:W-:Y:S02]  /*a890*/  MUFU.EX2 R189, R18 ;  /* 0x0000001200bd7308 */ /* 0x0003e40000000800 */
[C---:B------:R-:W-:Y:S02]  /*a8a0*/  FMUL.FTZ R50, R0.reuse, R50 ;  /* 0x0000003200327220 */ /* 0x040fe40000410000 */
[C---:B------:R-:W-:Y:S02]  /*a8b0*/  FMUL.FTZ R51, R0.reuse, R51 ;  /* 0x0000003300337220 */ /* 0x040fe40000410000 */
[C---:B------:R-:W-:Y:S02]  /*a8c0*/  FMUL.FTZ R52, R3.reuse, R52 ;  /* 0x0000003403347220 */ /* 0x040fe40000410000 */
[C---:B------:R-:W-:Y:S02]  /*a8d0*/  FMUL.FTZ R53, R3.reuse, R53 ;  /* 0x0000003503357220 */ /* 0x040fe40000410000 */
[----:B------:R3:W5:Y:S01]  /*a8e0*/  MUFU.EX2 R190, R13 ;  /* 0x0000000d00be7308 */ /* 0x0007620000000800 */
[C---:B------:R-:W-:Y:S01]  /*a8f0*/  HMMA.16816.F32.BF16 R48, R168.reuse, R154, R48 ;  /* 0x0000009aa830723c */ /* 0x040fe20000041830 */
[----:B------:R-:W3:Y:S02]  /*a900*/  LDSM.16.MT88.4 R152, [R198+0x1a000] ;  /* 0x01a00000c698783b */ /* 0x000ee40000004200 */
[C---:B------:R-:W-:Y:S02]  /*a910*/  FMUL.FTZ R54, R0.reuse, R54 ;  /* 0x0000003600367220 */ /* 0x040fe40000410000 */
[C---:B------:R-:W-:Y:S02]  /*a920*/  FMUL.FTZ R55, R0.reuse, R55 ;  /* 0x0000003700377220 */ /* 0x040fe40000410000 */
[C---:B------:R-:W-:Y:S02]  /*a930*/  FMUL.FTZ R56, R3.reuse, R56 ;  /* 0x0000003803387220 */ /* 0x040fe40000410000 */
[C---:B------:R-:W-:Y:S01]  /*a940*/  FMUL.FTZ R57, R3.reuse, R57 ;  /* 0x0000003903397220 */ /* 0x040fe20000410000 */
[----:B------:R-:W-:Y:S02]  /*a950*/  MUFU.EX2 R185, R24 ;  /* 0x0000001800b97308 */ /* 0x000fe40000000800 */
[C---:B----4-:R-:W-:Y:S03]  /*a960*/  HMMA.16816.F32.BF16 R52, R168.reuse, R156, R52 ;  /* 0x0000009ca834723c */ /* 0x050fe60000041834 */
[C---:B------:R-:W-:Y:S02]  /*a970*/  FMUL.FTZ R58, R0.reuse, R58 ;  /* 0x0000003a003a7220 */ /* 0x040fe40000410000 */
[C---:B------:R-:W-:Y:S02]  /*a980*/  FMUL.FTZ R59, R0.reuse, R59 ;  /* 0x0000003b003b7220 */ /* 0x040fe40000410000 */
[C---:B-1----:R-:W-:Y:S01]  /*a990*/  FMUL.FTZ R18, R0.reuse, R162 ;  /* 0x000000a200127220 */ /* 0x042fe20000410000 */
[----:B------:R-:W-:Y:S01]  /*a9a0*/  MUFU.EX2 R181, R26 ;  /* 0x0000001a00b57308 */ /* 0x000fe20000000800 */
[C---:B------:R-:W-:Y:S03]  /*a9b0*/  FMUL.FTZ R60, R3.reuse, R60 ;  /* 0x0000003c033c7220 */ /* 0x040fe60000410000 */
[C---:B------:R-:W-:Y:S01]  /*a9c0*/  HMMA.16816.F32.BF16 R56, R168.reuse, R158, R56 ;  /* 0x0000009ea838723c */ /* 0x040fe20000041838 */
[----:B------:R-:W1:Y:S02]  /*a9d0*/  LDSM.16.MT88.4 R156, [R200+0x1a000] ;  /* 0x01a00000c89c783b */ /* 0x000e640000004200 */
[C---:B------:R-:W-:Y:S02]  /*a9e0*/  FMUL.FTZ R61, R3.reuse, R61 ;  /* 0x0000003d033d7220 */ /* 0x040fe40000410000 */
[C---:B------:R-:W-:Y:S01]  /*a9f0*/  FMUL.FTZ R62, R0.reuse, R62 ;  /* 0x0000003e003e7220 */ /* 0x040fe20000410000 */
[----:B------:R-:W-:Y:S01]  /*aa00*/  MUFU.EX2 R184, R25 ;  /* 0x0000001900b87308 */ /* 0x000fe20000000800 */
        /* <DEDUP_REMOVED lines=106> */
[----:B------:R-:W-:Y:S03]  /*b0b0*/  FMUL.FTZ R141, R3, R141 ;  /* 0x0000008d038d7220 */ /* 0x000fe60000410000 */
[C---:B------:R-:W-:Y:S03]  /*b0c0*/  HMMA.16816.F32.BF16 R136, R168.reuse, R174, R136 ;  /* 0x000000aea888723c */ /* 0x040fe60000041888 */
[C---:B------:R-:W-:Y:S02]  /*b0d0*/  FMUL.FTZ R142, R0.reuse, R142 ;  /* 0x0000008e008e7220 */ /* 0x040fe40000410000 */
[----:B------:R-:W-:Y:S02]  /*b0e0*/  FMUL.FTZ R143, R0, R143 ;  /* 0x0000008f008f7220 */ /* 0x000fe40000410000 */
[----:B------:R-:W-:Y:S05]  /*b0f0*/  IMAD.WIDE.U32 R16, R16, -0x2daee0ad, RZ ;  /* 0xd2511f5310107825 */ /* 0x000fea00078e00ff */
[C---:B---3--:R-:W-:Y:S03]  /*b100*/  HMMA.16816.F32.BF16 R140, R168.reuse, R152, R140 ;  /* 0x00000098a88c723c */ /* 0x048fe6000004188c */
[----:B------:R-:W-:Y:S01]  /*b110*/  LOP3.LUT R12, R17, UR35, R186, 0x96, !PT ;  /* 0x00000023110c7c12 */ /* 0x000fe2000f8e96ba */
[C---:B------:R-:W-:Y:S01]  /*b120*/  FMUL.FTZ R144, R3.reuse, R144 ;  /* 0x0000009003907220 */ /* 0x040fe20000410000 */
[--C-:B------:R-:W-:Y:S01]  /*b130*/  SHF.R.U32.HI R13, RZ, 0x10, R16.reuse ;  /* 0x00000010ff0d7819 */ /* 0x100fe20000011610 */
[----:B------:R-:W-:Y:S01]  /*b140*/  FMUL.FTZ R145, R3, R145 ;  /* 0x0000009103917220 */ /* 0x000fe20000410000 */
[----:B------:R-:W-:Y:S01]  /*b150*/  LOP3.LUT R152, R12, 0xff, RZ, 0xc0, !PT ;  /* 0x000000ff0c987812 */ /* 0x000fe200078ec0ff */
[----:B------:R-:W-:Y:S01]  /*b160*/  FMUL.FTZ R146, R0, R146 ;  /* 0x0000009200927220 */ /* 0x000fe20000410000 */
[----:B------:R-:W-:Y:S03]  /*b170*/  LOP3.LUT R153, R13, 0xff, RZ, 0xc0, !PT ;  /* 0x000000ff0d997812 */ /* 0x000fe600078ec0ff */
[----:B------:R-:W-:Y:S01]  /*b180*/  LOP3.LUT R13, R12, 0xffff, RZ, 0xc0, !PT ;  /* 0x0000ffff0c0d7812 */ /* 0x000fe200078ec0ff */
[----:B------:R-:W-:Y:S01]  /*b190*/  FMUL.FTZ R147, R0, R147 ;  /* 0x0000009300937220 */ /* 0x000fe20000410000 */
[----:B------:R-:W-:Y:S02]  /*b1a0*/  LOP3.LUT R174, R16, 0xff, RZ, 0xc0, !PT ;  /* 0x000000ff10ae7812 */ /* 0x000fe400078ec0ff */
[----:B------:R-:W-:Y:S02]  /*b1b0*/  SHF.R.U32.HI R13, RZ, 0x8, R13 ;  /* 0x00000008ff0d7819 */ /* 0x000fe4000001160d */
[----:B------:R-:W-:Y:S02]  /*b1c0*/  SHF.R.U32.HI R173, RZ, 0x18, R16 ;  /* 0x00000018ffad7819 */ /* 0x000fe40000011610 */
[----:B------:R-:W-:Y:S01]  /*b1d0*/  PRMT R13, R152, 0x5410, R13 ;  /* 0x00005410980d7816 */ /* 0x000fe2000000000d */
[----:B------:R-:W-:Y:S01]  /*b1e0*/  FFMA.FTZ R152, R15, c[0x0][0x23c], -R180 ;  /* 0x00008f000f987a23 */ /* 0x000fe200000108b4 */
[----:B------:R-:W-:Y:S01]  /*b1f0*/  LOP3.LUT R172, R16, 0xffff, RZ, 0xc0, !PT ;  /* 0x0000ffff10ac7812 */ /* 0x000fe200078ec0ff */
[C---:B------:R-:W-:Y:S01]  /*b200*/  FMUL.FTZ R16, R3.reuse, R160 ;  /* 0x000000a003107220 */ /* 0x040fe20000410000 */
[----:B------:R-:W-:Y:S01]  /*b210*/  SHF.R.U32.HI R149, RZ, 0x10, R12 ;  /* 0x00000010ff957819 */ /* 0x000fe2000001160c */
[----:B------:R-:W-:Y:S01]  /*b220*/  FMUL.FTZ R17, R3, R161 ;  /* 0x000000a103117220 */ /* 0x000fe20000410000 */
[----:B------:R5:W2:Y:S01]  /*b230*/  MUFU.EX2 R186, R152 ;  /* 0x0000009800ba7308 */ /* 0x000aa20000000800 */
[----:B------:R-:W3:Y:S01]  /*b240*/  LDSM.16.MT88.4 R160, [R197+0x18800] ;  /* 0x01880000c5a0783b */ /* 0x000ee20000004200 */
[----:B------:R-:W-:Y:S01]  /*b250*/  SHF.R.U32.HI R172, RZ, 0x8, R172 ;  /* 0x00000008ffac7819 */ /* 0x000fe200000116ac */
[C---:B------:R-:W-:Y:S01]  /*b260*/  FMUL.FTZ R15, R0.reuse, R167 ;  /* 0x000000a7000f7220 */ /* 0x040fe20000410000 */
[----:B------:R-:W-:Y:S01]  /*b270*/  SHF.R.U32.HI R150, RZ, 0x18, R12 ;  /* 0x00000018ff967819 */ /* 0x000fe2000001160c */
[----:B------:R-:W-:Y:S01]  /*b280*/  FFMA.FTZ R0, R0, R239, R195 ;  /* 0x000000ef00007223 */ /* 0x000fe200000100c3 */
[C---:B------:R-:W-:Y:S03]  /*b290*/  HMMA.16816.F32.BF16 R16, R168.reuse, R154, R16 ;  /* 0x0000009aa810723c */ /* 0x040fe60000041810 */
[----:B------:R-:W-:Y:S01]  /*b2a0*/  LOP3.LUT R12, R149, 0xff, RZ, 0xc0, !PT ;  /* 0x000000ff950c7812 */ /* 0x000fe200078ec0ff */
[----:B------:R-:W-:Y:S01]  /*b2b0*/  FADD.FTZ R0, R194, R0 ;  /* 0x00000000c2007221 */ /* 0x000fe20000010000 */
[----:B------:R-:W-:Y:S02]  /*b2c0*/  PRMT R149, R174, 0x5410, R172 ;  /* 0x00005410ae957816 */ /* 0x000fe400000000ac */
[----:B------:R-:W-:Y:S01]  /*b2d0*/  PRMT R176, R153, 0x5410, R173 ;  /* 0x0000541099b07816 */ /* 0x000fe200000000ad */
[----:B------:R-:W-:Y:S01]  /*b2e0*/  FADD.FTZ R0, R225, R0 ;  /* 0x00000000e1007221 */ /* 0x000fe20000010000 */
[----:B------:R-:W4:Y:S03]  /*b2f0*/  LDSM.16.MT88.4 R172, [R198+0x18800] ;  /* 0x01880000c6ac783b */ /* 0x000f260000004200 */
[----:B------:R-:W-:Y:S01]  /*b300*/  PRMT R153, R12, 0x5410, R150 ;  /* 0x000054100c997816 */ /* 0x000fe20000000096 */
[C---:B------:R-:W-:Y:S01]  /*b310*/  FMUL.FTZ R12, R3.reuse, R164 ;  /* 0x000000a4030c7220 */ /* 0x040fe20000410000 */
[--C-:B------:R-:W-:Y:S01]  /*b320*/  HSET2.LE.AND R150, R13, R246.reuse, PT ;  /* 0x000000f60d967233 */ /* 0x100fe20003803000 */
[----:B------:R-:W-:Y:S01]  /*b330*/  FMUL.FTZ R13, R3, R165 ;  /* 0x000000a5030d7220 */ /* 0x000fe20000410000 */
[--C-:B------:R-:W-:Y:S01]  /*b340*/  HSET2.LE.AND R149, R149, R246.reuse, PT ;  /* 0x000000f695957233 */ /* 0x100fe20003803000 */
[----:B------:R-:W4:Y:S01]  /*b350*/  LDSM.16.MT88.4 R164, [R200+0x18800] ;  /* 0x01880000c8a4783b */ /* 0x000f220000004200 */
[----:B------:R-:W-:Y:S01]  /*b360*/  F2FP.BF16.PACK_AB R154, R192, R193 ;  /* 0x000000c1c09a723e */ /* 0x000fe200000010ff */
[--C-:B------:R-:W-:Y:S01]  /*b370*/  HSET2.LE.AND R155, R176, R246.reuse, PT ;  /* 0x000000f6b09b7233 */ /* 0x100fe20003803000 */
[----:B-----5:R-:W-:Y:S01]  /*b380*/  F2FP.BF16.PACK_AB R152, R190, R191 ;  /* 0x000000bfbe98723e */ /* 0x020fe200000010ff */
[--C-:B------:R-:W-:Y:S01]  /*b390*/  HSET2.LE.AND R153, R153, R246.reuse, PT ;  /* 0x000000f699997233 */ /* 0x100fe20003803000 */
[C---:B-1----:R-:W-:Y:S03]  /*b3a0*/  HMMA.16816.F32.BF16 R12, R168.reuse, R156, R12 ;  /* 0x0000009ca80c723c */ /* 0x042fe6000004180c */
[----:B------:R-:W-:Y:S01]  /*b3b0*/  LOP3.LUT R154, R149, R154, RZ, 0xc0, !PT ;  /* 0x0000009a959a7212 */ /* 0x000fe200078ec0ff */
[----:B------:R-:W-:Y:S01]  /*b3c0*/  FFMA.FTZ R3, R3, R238, R227 ;  /* 0x000000ee03037223 */ /* 0x000fe200000100e3 */
[----:B------:R-:W-:Y:S01]  /*b3d0*/  LOP3.LUT R152, R150, R152, RZ, 0xc0, !PT ;  /* 0x0000009896987212 */ /* 0x000fe200078ec0ff */
[----:B------:R-:W-:Y:S01]  /*b3e0*/  FADD.FTZ R0, R224, R0 ;  /* 0x00000000e0007221 */ /* 0x000fe20000010000 */
[----:B------:R-:W-:Y:S01]  /*b3f0*/  F2FP.BF16.PACK_AB R149, R188, R189 ;  /* 0x000000bdbc95723e */ /* 0x000fe200000010ff */
[----:B------:R-:W-:Y:S01]  /*b400*/  HMMA.16816.F32.BF16 R144, R168, R158, R144 ;  /* 0x0000009ea890723c */ /* 0x000fe20000041890 */
[----:B------:R-:W1:Y:S03]  /*b410*/  LDSM.16.MT88.4 R156, [R199+0x18800] ;  /* 0x01880000c79c783b */ /* 0x000e660000004200 */
[----:B--2---:R-:W-:Y:S01]  /*b420*/  F2FP.BF16.PACK_AB R150, R186, R187 ;  /* 0x000000bbba96723e */ /* 0x004fe200000010ff */
[----:B------:R-:W-:Y:S01]  /*b430*/  FADD.FTZ R3, R226, R3 ;  /* 0x00000003e2037221 */ /* 0x000fe20000010000 */
[----:B------:R-:W-:Y:S01]  /*b440*/  LOP3.LUT R155, R155, R149, RZ, 0xc0, !PT ;  /* 0x000000959b9b7212 */ /* 0x000fe200078ec0ff */
[----:B------:R-:W-:Y:S01]  /*b450*/  FADD.FTZ R0, R187, R0 ;  /* 0x00000000bb007221 */ /* 0x000fe20000010000 */
[----:B------:R-:W-:Y:S01]  /*b460*/  LOP3.LUT R153, R153, R150, RZ, 0xc0, !PT ;  /* 0x0000009699997212 */ /* 0x000fe200078ec0ff */
[----:B------:R-:W-:Y:S03]  /*b470*/  LDSM.16.MT88.4 R168, [R198+0x1a800] ;  /* 0x01a80000c6a8783b */ /* 0x000fe60000004200 */
[----:B------:R-:W-:Y:S01]  /*b480*/  MOV R149, UR12 ;  /* 0x0000000c00957c02 */ /* 0x000fe20008000f00 */
[----:B------:R-:W-:Y:S02]  /*b490*/  FADD.FTZ R3, R229, R3 ;  /* 0x00000003e5037221 */ /* 0x000fe40000010000 */
[C---:B---3--:R-:W-:Y:S05]  /*b4a0*/  HMMA.16816.F32.BF16 R4, R152.reuse, R160, R4 ;  /* 0x000000a09804723c */ /* 0x048fea0000041804 */
[----:B------:R-:W-:Y:S01]  /*b4b0*/  LOP3.LUT R149, R237, UR23, R149, 0x96, !PT ;  /* 0x00000017ed957c12 */ /* 0x000fe2000f8e9695 */
        /* <DEDUP_REMOVED lines=10> */
[----:B------:R-:W-:Y:S02]  /*b560*/  FADD.FTZ R3, R193, R3 ;  /* 0x00000003c1037221 */ /* 0x000fe40000010000 */
[----:B------:R-:W-:Y:S02]  /*b570*/  FADD.FTZ R0, R188, R0 ;  /* 0x00000000bc007221 */ /* 0x000fe40000010000 */
[C---:B------:R-:W-:Y:S04]  /*b580*/  HMMA.16816.F32.BF16 R44, R152.reuse, R164, R44 ;  /* 0x000000a4982c723c */ /* 0x040fe8000004182c */
[----:B------:R-:W-:Y:S04]  /*b590*/  FADD.FTZ R3, R192, R3 ;  /* 0x00000003c0037221 */ /* 0x000fe80000010000 */
        /* <DEDUP_REMOVED lines=27> */
[----:B------:R-:W-:Y:S02]  /*b750*/  LOP3.LUT R168, R183, UR32, R168, 0x96, !PT ;  /* 0x00000020b7a87c12 */ /* 0x000fe4000f8e96a8 */
[C---:B---3--:R-:W-:Y:S01]  /*b760*/  HMMA.16816.F32.BF16 R116, R152.reuse, R172, R116 ;  /* 0x000000ac9874723c */ /* 0x048fe20000041874 */
[----:B------:R3:W4:Y:S03]  /*b770*/  MUFU.EX2 R183, R20 ;  /* 0x0000001400b77308 */ /* 0x0007260000000800 */
[----:B------:R-:W-:Y:S04]  /*b780*/  IMAD.WIDE.U32 R168, R168, -0x2daee0ad, RZ ;  /* 0xd2511f53a8a87825 */ /* 0x000fe800078e00ff */
[C---:B------:R-:W-:Y:S03]  /*b790*/  HMMA.16816.F32.BF16 R120, R152.reuse, R174, R120 ;  /* 0x000000ae9878723c */ /* 0x040fe60000041878 */
[----:B------:R-:W-:Y:S01]  /*b7a0*/  MUFU.EX2 R175, R29 ;  /* 0x0000001d00af7308 */ /* 0x000fe20000000800 */
[----:B------:R-:W-:Y:S04]  /*b7b0*/  IMAD.WIDE.U32 R170, R149, -0x2daee0ad, RZ ;  /* 0xd2511f5395aa7825 */ /* 0x000fe800078e00ff */
[C---:B-1----:R-:W-:Y:S04]  /*b7c0*/  HMMA.16816.F32.BF16 R124, R152.reuse, R156, R124 ;  /* 0x0000009c987c723c */ /* 0x042fe8000004187c */
[----:B------:R-:W-:Y:S01]  /*b7d0*/  LOP3.LUT R149, R171, UR31, R234, 0x96, !PT ;  /* 0x0000001fab957c12 */ /* 0x000fe2000f8e96ea */
[----:B------:R-:W-:Y:S01]  /*b7e0*/  MUFU.EX2 R174, R32 ;  /* 0x0000002000ae7308 */ /* 0x000fe20000000800 */
[----:B------:R-:W-:Y:S02]  /*b7f0*/  LOP3.LUT R24, R169, UR29, R170, 0x96, !PT ;  /* 0x0000001da9187c12 */ /* 0x000fe4000f8e96aa */
[C---:B------:R-:W-:Y:S04]  /*b800*/  HMMA.16816.F32.BF16 R128, R152.reuse, R158, R128 ;  /* 0x0000009e9880723c */ /* 0x040fe80000041880 */
[----:B------:R-:W-:Y:S03]  /*b810*/  IMAD.WIDE.U32 R156, R149, -0x326172a9, RZ ;  /* 0xcd9e8d57959c7825 */ /* 0x000fe600078e00ff */
[----:B------:R-:W-:Y:S01]  /*b820*/  MUFU.EX2 R169, R31 ;  /* 0x0000001f00a97308 */ /* 0x000fe20000000800 */
[C---:B--2---:R-:W-:Y:S04]  /*b830*/  HMMA.16816.F32.BF16 R132, R152.reuse, R160, R132 ;  /* 0x000000a09884723c */ /* 0x044fe80000041884 */
[----:B------:R-:W-:Y:S01]  /*b840*/  IMAD.WIDE.U32 R170, R24, -0x326172a9, RZ ;  /* 0xcd9e8d5718aa7825 */ /* 0x000fe200078e00ff */
[----:B------:R-:W-:Y:S03]  /*b850*/  LOP3.LUT R24, R157, UR30, R182, 0x96, !PT ;  /* 0x0000001e9d187c12 */ /* 0x000fe6000f8e96b6 */
[C---:B------:R-:W-:Y:S01]  /*b860*/  HMMA.16816.F32.BF16 R136, R152.reuse, R162, R136 ;  /* 0x000000a29888723c */ /* 0x040fe20000041888 */
[----:B------:R1:W2:Y:S03]  /*b870*/  MUFU.EX2 R182, R21 ;  /* 0x0000001500b67308 */ /* 0x0002a60000000800 */
[----:B------:R-:W-:Y:S01]  /*b880*/  LOP3.LUT R149, R171, UR17, R156, 0x96, !PT ;  /* 0x00000011ab957c12 */ /* 0x000fe2000f8e969c */
[----:B------:R-:W-:Y:S01]  /*b890*/  IMAD.WIDE.U32 R24, R24, -0x2daee0ad, RZ ;  /* 0xd2511f5318187825 */ /* 0x000fe200078e00ff */
[----:B------:R-:W5:Y:S02]  /*b8a0*/  LDSM.16.MT88.4 R156, [R199+0x1e800] ;  /* 0x01e80000c79c783b */ /* 0x000f640000004200 */
[C---:B------:R-:W-:Y:S03]  /*b8b0*/  HMMA.16816.F32.BF16 R140, R152.reuse, R164, R140 ;  /* 0x000000a4988c723c */ /* 0x040fe6000004188c */
[----:B------:R-:W-:Y:S01]  /*b8c0*/  MUFU.EX2 R165, R23 ;  /* 0x0000001700a57308 */ /* 0x000fe20000000800 */
[----:B------:R-:W-:Y:S04]  /*b8d0*/  IMAD.WIDE.U32 R172, R149, -0x2daee0ad, RZ ;  /* 0xd2511f5395ac7825 */ /* 0x000fe800078e00ff */
[C---:B------:R-:W-:Y:S04]  /*b8e0*/  HMMA.16816.F32.BF16 R16, R152.reuse, R166, R16 ;  /* 0x000000a69810723c */ /* 0x040fe80000041810 */
[----:B------:R-:W-:Y:S01]  /*b8f0*/  FFMA.FTZ R149, R22, c[0x0][0x23c], -R180 ;  /* 0x00008f0016957a23 */ /* 0x000fe200000108b4 */
[----:B---3--:R-:W-:Y:S01]  /*b900*/  LOP3.LUT R20, R173, UR5, R24, 0x96, !PT ;  /* 0x00000005ad147c12 */ /* 0x008fe2000f8e9618 */
[----:B------:R-:W-:Y:S01]  /*b910*/  MUFU.EX2 R171, R30 ;  /* 0x0000001e00ab7308 */ /* 0x000fe20000000800 */
[----:B------:R-:W-:Y:S01]  /*b920*/  LOP3.LUT R24, R25, UR14, R168, 0x96, !PT ;  /* 0x0000000e19187c12 */ /* 0x000fe2000f8e96a8 */
[----:B------:R-:W-:Y:S04]  /*b930*/  FFMA.FTZ R180, R35, c[0x0][0x23c], -R180 ;  /* 0x00008f0023b47a23 */ /* 0x000fe800000108b4 */
[----:B-1----:R-:W-:Y:S04]  /*b940*/  IMAD.WIDE.U32 R20, R20, -0x326172a9, RZ ;  /* 0xcd9e8d5714147825 */ /* 0x002fe800078e00ff */
[----:B------:R-:W1:Y:S01]  /*b950*/  MUFU.EX2 R178, R149 ;  /* 0x0000009500b27308 */ /* 0x000e620000000800 */
[----:B------:R-:W-:Y:S01]  /*b960*/  IMAD.WIDE.U32 R176, R24, -0x326172a9, RZ ;  /* 0xcd9e8d5718b07825 */ /* 0x000fe200078e00ff */
[C---:B------:R-:W-:Y:S02]  /*b970*/  LOP3.LUT R26, R20.reuse, 0xffff, RZ, 0xc0, !PT ;  /* 0x0000ffff141a7812 */ /* 0x040fe400078ec0ff */
[----:B------:R-:W-:Y:S01]  /*b980*/  LOP3.LUT R160, R20, 0xff, RZ, 0xc0, !PT ;  /* 0x000000ff14a07812 */ /* 0x000fe200078ec0ff */
[----:B----4-:R-:W-:Y:S01]  /*b990*/  FADD.FTZ R3, R183, R3 ;  /* 0x00000003b7037221 */ /* 0x010fe20000010000 */
[----:B------:R-:W-:Y:S02]  /*b9a0*/  LOP3.LUT R21, R21, UR36, R176, 0x96, !PT ;  /* 0x0000002415157c12 */ /* 0x000fe4000f8e96b0 */
[--C-:B------:R-:W-:Y:S01]  /*b9b0*/  SHF.R.U32.HI R25, RZ, 0x10, R20.reuse ;  /* 0x00000010ff197819 */ /* 0x100fe20000011614 */
[----:B--2---:R-:W-:Y:S01]  /*b9c0*/  FADD.FTZ R3, R182, R3 ;  /* 0x00000003b6037221 */ /* 0x004fe20000010000 */
[----:B------:R-:W-:Y:S01]  /*b9d0*/  SHF.R.U32.HI R150, RZ, 0x18, R20 ;  /* 0x00000018ff967819 */ /* 0x000fe20000011614 */
[----:B------:R-:W-:Y:S01]  /*b9e0*/  MUFU.EX2 R168, R34 ;  /* 0x0000002200a87308 */ /* 0x000fe20000000800 */
[----:B------:R-:W-:Y:S01]  /*b9f0*/  LOP3.LUT R20, R21, 0xffff, RZ, 0xc0, !PT ;  /* 0x0000ffff15147812 */ /* 0x000fe200078ec0ff */
[----:B------:R-:W-:Y:S01]  /*ba00*/  FADD.FTZ R3, R185, R3 ;  /* 0x00000003b9037221 */ /* 0x000fe20000010000 */
[C---:B-----5:R-:W-:Y:S03]  /*ba10*/  HMMA.16816.F32.BF16 R12, R152.reuse, R156, R12 ;  /* 0x0000009c980c723c */ /* 0x060fe6000004180c */
[----:B------:R-:W-:Y:S01]  /*ba20*/  SHF.R.U32.HI R26, RZ, 0x8, R26 ;  /* 0x00000008ff1a7819 */ /* 0x000fe2000001161a */
[----:B------:R-:W-:Y:S01]  /*ba30*/  FADD.FTZ R3, R184, R3 ;  /* 0x00000003b8037221 */ /* 0x000fe20000010000 */
[----:B------:R-:W-:Y:S02]  /*ba40*/  LOP3.LUT R25, R25, 0xff, RZ, 0xc0, !PT ;  /* 0x000000ff19197812 */ /* 0x000fe400078ec0ff */
[--C-:B------:R-:W-:Y:S01]  /*ba50*/  SHF.R.U32.HI R24, RZ, 0x10, R21.reuse ;  /* 0x00000010ff187819 */ /* 0x100fe20000011615 */
[----:B------:R-:W-:Y:S01]  /*ba60*/  HMMA.16816.F32.BF16 R144, R152, R158, R144 ;  /* 0x0000009e9890723c */ /* 0x000fe20000041890 */
[----:B------:R-:W-:Y:S01]  /*ba70*/  LDSM.16.MT88.4 R152, [R200+0x19000] ;  /* 0x01900000c898783b */ /* 0x000fe20000004200 */
[----:B------:R-:W-:Y:S02]  /*ba80*/  MUFU.EX2 R173, R151 ;  /* 0x0000009700ad7308 */ /* 0x000fe40000000800 */
[----:B------:R-:W-:Y:S01]  /*ba90*/  LOP3.LUT R27, R21, 0xff, RZ, 0xc0, !PT ;  /* 0x000000ff151b7812 */ /* 0x000fe200078ec0ff */
[----:B-1----:R-:W-:Y:S01]  /*baa0*/  FADD.FTZ R0, R178, R0 ;  /* 0x00000000b2007221 */ /* 0x002fe20000010000 */
[----:B------:R-:W-:Y:S02]  /*bab0*/  SHF.R.U32.HI R22, RZ, 0x18, R21 ;  /* 0x00000018ff167819 */ /* 0x000fe40000011615 */
[----:B------:R-:W-:Y:S01]  /*bac0*/  SHF.R.U32.HI R21, RZ, 0x8, R20 ;  /* 0x00000008ff157819 */ /* 0x000fe20000011614 */
[----:B------:R-:W-:Y:S03]  /*bad0*/  LDSM.16.MT88.4 R156, [R199+0x19000] ;  /* 0x01900000c79c783b */ /* 0x000fe60000004200 */
[----:B------:R-:W-:Y:S01]  /*bae0*/  LOP3.LUT R20, R24, 0xff, RZ, 0xc0, !PT ;  /* 0x000000ff18147812 */ /* 0x000fe200078ec0ff */
[----:B------:R-:W1:Y:S01]  /*baf0*/  MUFU.EX2 R176, R28 ;  /* 0x0000001c00b07308 */ /* 0x000e620000000800 */
[----:B------:R-:W-:Y:S01]  /*bb00*/  PRMT R149, R160, 0x5410, R26 ;  /* 0x00005410a0957816 */ /* 0x000fe2000000001a */
[----:B------:R-:W-:Y:S01]  /*bb10*/  FADD.FTZ R0, R165, R0 ;  /* 0x00000000a5007221 */ /* 0x000fe20000010000 */
[----:B------:R-:W-:Y:S01]  /*bb20*/  PRMT R164, R25, 0x5410, R150 ;  /* 0x0000541019a47816 */ /* 0x000fe20000000096 */
[----:B------:R-:W-:Y:S01]  /*bb30*/  LDSM.16.MT88.4 R160, [R198+0x19000] ;  /* 0x01900000c6a0783b */ /* 0x000fe20000004200 */
[----:B------:R-:W-:Y:S01]  /*bb40*/  PRMT R21, R27, 0x5410, R21 ;  /* 0x000054101b157816 */ /* 0x000fe20000000015 */
[----:B------:R-:W-:Y:S01]  /*bb50*/  FADD.FTZ R0, R181, R0 ;  /* 0x00000000b5007221 */ /* 0x000fe20000010000 */
[----:B------:R-:W-:Y:S01]  /*bb60*/  PRMT R150, R20, 0x5410, R22 ;  /* 0x0000541014967816 */ /* 0x000fe20000000016 */
[--C-:B------:R-:W-:Y:S01]  /*bb70*/  HSET2.LE.AND R22, R149, R246.reuse, PT ;  /* 0x000000f695167233 */ /* 0x100fe20003803000 */
[----:B------:R-:W-:Y:S01]  /*bb80*/  F2FP.BF16.PACK_AB R20, R184, R185 ;  /* 0x000000b9b814723e */ /* 0x000fe200000010ff */
[--C-:B------:R-:W-:Y:S01]  /*bb90*/  HSET2.LE.AND R21, R21, R246.reuse, PT ;  /* 0x000000f615157233 */ /* 0x100fe20003803000 */
[----:B------:R-:W-:Y:S01]  /*bba0*/  F2FP.BF16.PACK_AB R23, R182, R183 ;  /* 0x000000b7b617723e */ /* 0x000fe200000010ff */
[----:B------:R-:W2:Y:S01]  /*bbb0*/  LDSM.16.MT88.4 R24, [R197+0x19000] ;  /* 0x01900000c518783b */ /* 0x000ea20000004200 */
[----:B------:R-:W-:Y:S01]  /*bbc0*/  LOP3.LUT R22, R22, R20, RZ, 0xc0, !PT ;  /* 0x0000001416167212 */ /* 0x000fe200078ec0ff */
[--C-:B------:R-:W-:Y:S01]  /*bbd0*/  HSET2.LE.AND R149, R150, R246.reuse, PT ;  /* 0x000000f696957233 */ /* 0x100fe20003803000 */
[----:B------:R-:W-:Y:S01]  /*bbe0*/  LOP3.LUT R20, R21, R23, RZ, 0xc0, !PT ;  /* 0x0000001715147212 */ /* 0x000fe200078ec0ff */
[--C-:B------:R-:W-:Y:S01]  /*bbf0*/  HSET2.LE.AND R23, R164, R246.reuse, PT ;  /* 0x000000f6a4177233 */ /* 0x100fe20003803000 */
[----:B------:R-:W-:Y:S01]  /*bc00*/  F2FP.BF16.PACK_AB R150, R165, R178 ;  /* 0x000000b2a596723e */ /* 0x000fe200000010ff */
[----:B------:R-:W3:Y:S01]  /*bc10*/  MUFU.EX2 R180, R180 ;  /* 0x000000b400b47308 */ /* 0x000ee20000000800 */
[C---:B------:R-:W-:Y:S01]  /*bc20*/  F2FP.BF16.PACK_AB R21, R179.reuse, R181 ;  /* 0x000000b5b315723e */ /* 0x040fe200000010ff */
[----:B------:R-:W-:Y:S03]  /*bc30*/  FADD.FTZ R0, R179, R0 ;  /* 0x00000000b3007221 */ /* 0x000fe60000010000 */
[----:B------:R-:W-:Y:S01]  /*bc40*/  LOP3.LUT R23, R23, R21, RZ, 0xc0, !PT ;  /* 0x0000001517177212 */ /* 0x000fe200078ec0ff */
[----:B-1----:R-:W-:Y:S01]  /*bc50*/  FADD.FTZ R3, R176, R3 ;  /* 0x00000003b0037221 */ /* 0x002fe20000010000 */
[----:B------:R-:W-:Y:S01]  /*bc60*/  LOP3.LUT R21, R149, R150, RZ, 0xc0, !PT ;  /* 0x0000009695157212 */ /* 0x000fe200078ec0ff */
[----:B------:R-:W-:Y:S01]  /*bc70*/  FADD.FTZ R0, R171, R0 ;  /* 0x00000000ab007221 */ /* 0x000fe20000010000 */
[----:B------:R-:W-:Y:S01]  /*bc80*/  LOP3.LUT R28, R177, UR9, R170, 0x96, !PT ;  /* 0x00000009b11c7c12 */ /* 0x000fe2000f8e96aa */
[----:B------:R-:W-:Y:S02]  /*bc90*/  FADD.FTZ R3, R175, R3 ;  /* 0x00000003af037221 */ /* 0x000fe40000010000 */
[----:B------:R-:W-:Y:S02]  /*bca0*/  FADD.FTZ R0, R169, R0 ;  /* 0x00000000a9007221 */ /* 0x000fe40000010000 */
[----:B------:R-:W-:Y:S04]  /*bcb0*/  IMAD.WIDE.U32 R28, R28, -0x2daee0ad, RZ ;  /* 0xd2511f531c1c7825 */ /* 0x000fe800078e00ff */
[----:B------:R-:W-:Y:S01]  /*bcc0*/  FADD.FTZ R3, R174, R3 ;  /* 0x00000003ae037221 */ /* 0x000fe20000010000 */
[----:B------:R-:W-:Y:S01]  /*bcd0*/  LOP3.LUT R32, R29, UR35, R172, 0x96, !PT ;  /* 0x000000231d207c12 */ /* 0x000fe2000f8e96ac */
[----:B------:R-:W-:Y:S01]  /*bce0*/  FADD.FTZ R0, R168, R0 ;  /* 0x00000000a8007221 */ /* 0x000fe20000010000 */
[----:B------:R-:W-:Y:S01]  /*bcf0*/  SHF.R.U32.HI R35, RZ, 0x10, R28 ;  /* 0x00000010ff237819 */ /* 0x000fe2000001161c */
[----:B------:R-:W-:Y:S01]  /*bd00*/  FADD.FTZ R238, R173, R3 ;  /* 0x00000003adee7221 */ /* 0x000fe20000010000 */
[----:B------:R-:W-:Y:S01]  /*bd10*/  LOP3.LUT R33, R32, 0xffff, RZ, 0xc0, !PT ;  /* 0x0000ffff20217812 */ /* 0x000fe200078ec0ff */
[----:B---3--:R-:W-:Y:S01]  /*bd20*/  FADD.FTZ R239, R180, R0 ;  /* 0x00000000b4ef7221 */ /* 0x008fe20000010000 */
[--C-:B------:R-:W-:Y:S02]  /*bd30*/  SHF.R.U32.HI R34, RZ, 0x10, R32.reuse ;  /* 0x00000010ff227819 */ /* 0x100fe40000011620 */
[----:B------:R-:W-:Y:S02]  /*bd40*/  LOP3.LUT R35, R35, 0xff, RZ, 0xc0, !PT ;  /* 0x000000ff23237812 */ /* 0x000fe400078ec0ff */
[----:B------:R-:W-:Y:S02]  /*bd50*/  SHF.R.U32.HI R151, RZ, 0x18, R32 ;  /* 0x00000018ff977819 */ /* 0x000fe40000011620 */
[----:B------:R-:W-:Y:S02]  /*bd60*/  SHF.R.U32.HI R150, RZ, 0x8, R33 ;  /* 0x00000008ff967819 */ /* 0x000fe40000011621 */
[----:B------:R-:W-:Y:S01]  /*bd70*/  LOP3.LUT R149, R34, 0xff, RZ, 0xc0, !PT ;  /* 0x000000ff22957812 */ /* 0x000fe200078ec0ff */
[C---:B--2---:R-:W-:Y:S05]  /*bd80*/  HMMA.16816.F32.BF16 R4, R20.reuse, R24, R4 ;  /* 0x000000181404723c */ /* 0x044fea0000041804 */
[----:B------:R-:W-:Y:S02]  /*bd90*/  PRMT R149, R149, 0x5410, R151 ;  /* 0x0000541095957816 */ /* 0x000fe40000000097 */
[----:B------:R-:W-:Y:S01]  /*bda0*/  MOV R3, R148 ;  /* 0x0000009400037202 */ /* 0x000fe20000000f00 */
[C---:B------:R-:W-:Y:S01]  /*bdb0*/  HMMA.16816.F32.BF16 R8, R20.reuse, R26, R8 ;  /* 0x0000001a1408723c */ /* 0x040fe20000041808 */
[----:B------:R-:W1:Y:S03]  /*bdc0*/  LDSM.16.MT88.4 R24, [R197+0x1b000] ;  /* 0x01b00000c518783b */ /* 0x000e660000004200 */
[--C-:B------:R-:W-:Y:S04]  /*bdd0*/  HSET2.LE.AND R149, R149, R246.reuse, PT ;  /* 0x000000f695957233 */ /* 0x100fe80003803000 */
[C---:B------:R-:W-:Y:S08]  /*bde0*/  HMMA.16816.F32.BF16 R36, R20.reuse, R160, R36 ;  /* 0x000000a01424723c */ /* 0x040ff00000041824 */
        /* <DEDUP_REMOVED lines=37> */
[----:B------:R-:W-:Y:S07]  /*c040*/  LDSM.16.MT88.4 R160, [R199+0x19800] ;  /* 0x01980000c7a0783b */ /* 0x000fee0000004200 */
[C---:B---3--:R-:W-:Y:S07]  /*c050*/  HMMA.16816.F32.BF16 R140, R20.reuse, R152, R140 ;  /* 0x00000098148c723c */ /* 0x048fee000004188c */
[----:B------:R-:W-:Y:S01]  /*c060*/  LOP3.LUT R153, R28, 0xffff, RZ, 0xc0, !PT ;  /* 0x0000ffff1c997812 */ /* 0x000fe200078ec0ff */
[C---:B------:R-:W-:Y:S04]  /*c070*/  HMMA.16816.F32.BF16 R16, R20.reuse, R154, R16 ;  /* 0x0000009a1410723c */ /* 0x040fe80000041810 */
[----:B------:R-:W-:Y:S02]  /*c080*/  LOP3.LUT R152, R32, 0xff, RZ, 0xc0, !PT ;  /* 0x000000ff20987812 */ /* 0x000fe400078ec0ff */
[----:B------:R-:W-:Y:S02]  /*c090*/  SHF.R.U32.HI R153, RZ, 0x8, R153 ;  /* 0x00000008ff997819 */ /* 0x000fe40000011699 */
[C---:B----4-:R-:W-:Y:S04]  /*c0a0*/  HMMA.16816.F32.BF16 R12, R20.reuse, R156, R12 ;  /* 0x0000009c140c723c */ /* 0x050fe8000004180c */
[----:B------:R-:W-:Y:S02]  /*c0b0*/  LOP3.LUT R154, R28, 0xff, RZ, 0xc0, !PT ;  /* 0x000000ff1c9a7812 */ /* 0x000fe400078ec0ff */
[----:B------:R-:W-:Y:S02]  /*c0c0*/  SHF.R.U32.HI R155, RZ, 0x18, R28 ;  /* 0x00000018ff9b7819 */ /* 0x000fe4000001161c */
[----:B------:R-:W-:Y:S01]  /*c0d0*/  HMMA.16816.F32.BF16 R144, R20, R158, R144 ;  /* 0x0000009e1490723c */ /* 0x000fe20000041890 */
[----:B------:R-:W2:Y:S03]  /*c0e0*/  LDSM.16.MT88.4 R28, [R198+0x19800] ;  /* 0x01980000c61c783b */ /* 0x000ea60000004200 */
[----:B------:R-:W-:Y:S02]  /*c0f0*/  PRMT R154, R154, 0x5410, R153 ;  /* 0x000054109a9a7816 */ /* 0x000fe40000000099 */
[----:B------:R-:W-:Y:S02]  /*c100*/  PRMT R153, R35, 0x5410, R155 ;  /* 0x0000541023997816 */ /* 0x000fe4000000009b */
[----:B------:R-:W-:Y:S01]  /*c110*/  PRMT R150, R152, 0x5410, R150 ;  /* 0x0000541098967816 */ /* 0x000fe20000000096 */
[--C-:B------:R-:W-:Y:S01]  /*c120*/  HSET2.LE.AND R22, R154, R246.reuse, PT ;  /* 0x000000f69a167233 */ /* 0x100fe20003803000 */
[----:B------:R-:W3:Y:S02]  /*c130*/  LDSM.16.MT88.4 R32, [R200+0x19800] ;  /* 0x01980000c820783b */ /* 0x000ee40000004200 */
[--C-:B------:R-:W-:Y:S01]  /*c140*/  HSET2.LE.AND R151, R153, R246.reuse, PT ;  /* 0x000000f699977233 */ /* 0x100fe20003803000 */
[----:B------:R-:W-:Y:S01]  /*c150*/  F2FP.BF16.PACK_AB R152, R180, R168 ;  /* 0x000000a8b498723e */ /* 0x000fe200000010ff */
[----:B------:R-:W-:Y:S01]  /*c160*/  HSET2.LE.AND R20, R150, R246, PT ;  /* 0x000000f696147233 */ /* 0x000fe20003803000 */
[----:B------:R-:W-:Y:S02]  /*c170*/  F2FP.BF16.PACK_AB R21, R175, R176 ;  /* 0x000000b0af15723e */ /* 0x000fe400000010ff */
[----:B------:R-:W-:Y:S02]  /*c180*/  F2FP.BF16.PACK_AB R23, R173, R174 ;  /* 0x000000aead17723e */ /* 0x000fe400000010ff */
[----:B------:R-:W-:Y:S02]  /*c190*/  F2FP.BF16.PACK_AB R150, R169, R171 ;  /* 0x000000aba996723e */ /* 0x000fe400000010ff */
[----:B------:R-:W-:Y:S02]  /*c1a0*/  LOP3.LUT R20, R20, R21, RZ, 0xc0, !PT ;  /* 0x0000001514147212 */ /* 0x000fe400078ec0ff */
[----:B------:R-:W-:Y:S02]  /*c1b0*/  LOP3.LUT R22, R22, R23, RZ, 0xc0, !PT ;  /* 0x0000001716167212 */ /* 0x000fe400078ec0ff */
[----:B------:R-:W-:Y:S02]  /*c1c0*/  LOP3.LUT R21, R149, R150, RZ, 0xc0, !PT ;  /* 0x0000009695157212 */ /* 0x000fe400078ec0ff */
[----:B------:R-:W-:Y:S02]  /*c1d0*/  LOP3.LUT R23, R151, R152, RZ, 0xc0, !PT ;  /* 0x0000009897177212 */ /* 0x000fe400078ec0ff */
[----:B------:R-:W-:Y:S05]  /*c1e0*/  MOV R149, R2 ;  /* 0x0000000200957202 */ /* 0x000fea0000000f00 */
[C---:B-1----:R-:W-:Y:S01]  /*c1f0*/  HMMA.16816.F32.BF16 R152, R20.reuse, R24, R4 ;  /* 0x000000181498723c */ /* 0x042fe20000041804 */
[----:B------:R-:W1:Y:S07]  /*c200*/  LDSM.16.MT88.4 R4, [R197+0x1b800] ;  /* 0x01b80000c504783b */ /* 0x000e6e0000004200 */
[C---:B------:R-:W-:Y:S01]  /*c210*/  HMMA.16816.F32.BF16 R156, R20.reuse, R26, R8 ;  /* 0x0000001a149c723c */ /* 0x040fe20000041808 */
[----:B------:R-:W4:Y:S07]  /*c220*/  LDSM.16.MT88.4 R8, [R198+0x1b800] ;  /* 0x01b80000c608783b */ /* 0x000f2e0000004200 */
[C---:B--2---:R-:W-:Y:S01]  /*c230*/  HMMA.16816.F32.BF16 R36, R20.reuse, R28, R36 ;  /* 0x0000001c1424723c */ /* 0x044fe20000041824 */
[----:B------:R-:W2:Y:S07]  /*c240*/  LDSM.16.MT88.4 R24, [R200+0x1b800] ;  /* 0x01b80000c818783b */ /* 0x000eae0000004200 */
[C---:B------:R-:W-:Y:S01]  /*c250*/  HMMA.16816.F32.BF16 R40, R20.reuse, R30, R40 ;  /* 0x0000001e1428723c */ /* 0x040fe20000041828 */
[----:B------:R-:W5:Y:S07]  /*c260*/  LDSM.16.MT88.4 R28, [R199+0x1b800] ;  /* 0x01b80000c71c783b */ /* 0x000f6e0000004200 */
        /* <DEDUP_REMOVED lines=26> */
[C---:B--2---:R-:W-:Y:S08]  /*c410*/  HMMA.16816.F32.BF16 R116, R20.reuse, R24, R116 ;  /* 0x000000181474723c */ /* 0x044ff00000041874 */
        /* <DEDUP_REMOVED lines=10> */
.L_x_1474:
        /* <DEDUP_REMOVED lines=24> */
[----:B------:R-:W-:Y:S02]  /*c640*/  UISETP.EQ.AND UP3, UPT, UR4, URZ, UP3 ;  /* 0x0000003f0400728c */ /* 0x000fe40009f62270 */
[----:B------:R-:W-:Y:S02]  /*c650*/  @!UP0 UIMAD UR12, UR6, UR5, UR12 ;  /* 0x00000005060c82a4 */ /* 0x000fe4000f8e020c */
[----:B------:R-:W-:Y:S02]  /*c660*/  ULDC UR4, c[0x0][0x1c0] ;  /* 0x0000700000047ab9 */ /* 0x000fe40000000800 */
[----:B------:R-:W-:Y:S02]  /*c670*/  ULDC UR5, c[0x0][0x234] ;  /* 0x00008d0000057ab9 */ /* 0x000fe40000000800 */
[----:B------:R-:W-:-:S02]  /*c680*/  @!UP0 UIADD3 UR7, UR23, UR12, URZ ;  /* 0x0000000c17078290 */ /* 0x000fc4000fffe03f */
[----:B------:R-:W-:Y:S01]  /*c690*/  @!UP2 UISETP.NE.AND UP1, UPT, UR9, URZ, UPT ;  /* 0x0000003f0900a28c */ /* 0x000fe2000bf25270 */
[----:B------:R-:W3:Y:S01]  /*c6a0*/  S2UR UR9, SR_CTAID.X ;  /* 0x00000000000979c3 */ /* 0x000ee20000002500 */
[----:B------:R-:W-:Y:S02]  /*c6b0*/  @UP2 ULDC UR17, c[0x0][0x210] ;  /* 0x0000840000112ab9 */ /* 0x000fe40000000800 */
[----:B------:R-:W-:Y:S01]  /*c6c0*/  @UP2 UIMAD UR17, UR17, UR8, URZ ;  /* 0x00000008111122a4 */ /* 0x000fe2000f8e023f */
[----:B-1----:R-:W-:Y:S01]  /*c6d0*/  FADD.FTZ R149, R3, R5 ;  /* 0x0000000503957221 */ /* 0x002fe20000010000 */
[----:B------:R-:W-:Y:S01]  /*c6e0*/  MOV R3, 0x3f800000 ;  /* 0x3f80000000037802 */ /* 0x000fe20000000f00 */
[----:B------:R-:W-:Y:S01]  /*c6f0*/  @!UP2 USEL UR17, UR8, UR5, !UP1 ;  /* 0x000000050811a287 */ /* 0x000fe2000c800000 */
[----:B--2---:R-:W-:Y:S02]  /*c700*/  FADD.FTZ R150, R0, R4 ;  /* 0x0000000400967221 */ /* 0x004fe40000010000 */
[----:B------:R-:W-:Y:S01]  /*c710*/  FSETP.NE.FTZ.AND P4, PT, R149, RZ, PT ;  /* 0x000000ff9500720b */ /* 0x000fe20003f95000 */
[----:B------:R-:W-:Y:S01]  /*c720*/  @UP2 UMOV UR15, 0x1 ;  /* 0x00000001000f2882 */ /* 0x000fe20000000000 */
[----:B------:R-:W-:Y:S01]  /*c730*/  MOV R0, 0x3f800000 ;  /* 0x3f80000000007802 */ /* 0x000fe20000000f00 */
[----:B------:R-:W-:Y:S01]  /*c740*/  @!UP2 UIMAD UR15, UR17, UR4, URZ ;  /* 0x00000004110fa2a4 */ /* 0x000fe2000f8e023f */
[----:B------:R-:W-:Y:S01]  /*c750*/  FSETP.NE.FTZ.AND P3, PT, R150, RZ, PT ;  /* 0x000000ff9600720b */ /* 0x000fe20003f75000 */
[----:B------:R-:W-:Y:S01]  /*c760*/  @UP3 UIMAD UR19, UR6, UR8, URZ ;  /* 0x00000008061332a4 */ /* 0x000fe2000f8e023f */
[CC--:B------:R-:W-:Y:S01]  /*c770*/  LEA.HI R4, R174.reuse, R176.reuse, RZ, 0x2 ;  /* 0x000000b0ae047211 */ /* 0x0c0fe200078f10ff */
[----:B------:R-:W-:Y:S01]  /*c780*/  @UP2 ULDC UR18, c[0x0][0x210] ;  /* 0x0000840000122ab9 */ /* 0x000fe20000000800 */
[-C--:B------:R-:W-:Y:S01]  /*c790*/  LEA.HI R174, R174, R176.reuse, RZ, 0x5 ;  /* 0x000000b0aeae7211 */ /* 0x080fe200078f28ff */
[----:B------:R-:W-:Y:S01]  /*c7a0*/  UIMAD UR4, UR6, UR15, URZ ;  /* 0x0000000f060472a4 */ /* 0x000fe2000f8e023f */
[--C-:B------:R-:W-:Y:S01]  /*c7b0*/  SHF.R.S32.HI R11, RZ, 0x2, R4.reuse ;  /* 0x00000002ff0b7819 */ /* 0x100fe20000011404 */
[----:B------:R-:W-:Y:S01]  /*c7c0*/  @!UP2 UMOV UR18, 0x1 ;  /* 0x000000010012a882 */ /* 0x000fe20000000000 */
[----:B------:R-:W-:Y:S01]  /*c7d0*/  SHF.R.S32.HI R5, RZ, 0x1f, R4 ;  /* 0x0000001fff057819 */ /* 0x000fe20000011404 */
[----:B------:R-:W1:Y:S01]  /*c7e0*/  @P4 MUFU.RCP R3, R149 ;  /* 0x0000009500034308 */ /* 0x000e620000001000 */
[----:B------:R-:W-:Y:S01]  /*c7f0*/  LOP3.LUT R4, R4, 0x3ffffffc, RZ, 0xc0, !PT ;  /* 0x3ffffffc04047812 */ /* 0x000fe200078ec0ff */
[----:B------:R-:W-:Y:S01]  /*c800*/  @UP3 USEL UR19, UR19, UR11, !UP0 ;  /* 0x0000000b13133287 */ /* 0x000fe2000c000000 */
[----:B------:R-:W-:Y:S01]  /*c810*/  LEA.HI R5, R5, R11, RZ, 0x3 ;  /* 0x0000000b05057211 */ /* 0x000fe200078f18ff */
[----:B---3--:R-:W-:Y:S01]  /*c820*/  UIMAD UR5, UR9, UR18, URZ ;  /* 0x00000012090572a4 */ /* 0x008fe2000f8e023f */
[----:B------:R-:W-:Y:S01]  /*c830*/  LOP3.LUT R6, R174, 0xffffffe0, RZ, 0xc0, !PT ;  /* 0xffffffe0ae067812 */ /* 0x000fe200078ec0ff */
[----:B------:R-:W-:Y:S01]  /*c840*/  USEL UR4, UR4, URZ, !UP3 ;  /* 0x0000003f04047287 */ /* 0x000fe2000d800000 */
[----:B------:R-:W-:Y:S01]  /*c850*/  LOP3.LUT R5, R5, 0xfffffff8, RZ, 0xc0, !PT ;  /* 0xfffffff805057812 */ /* 0x000fe200078ec0ff */
[----:B------:R-:W2:Y:S01]  /*c860*/  @P3 MUFU.RCP R0, R150 ;  /* 0x0000009600003308 */ /* 0x000ea20000001000 */
[-C--:B------:R-:W-:Y:S01]  /*c870*/  IADD3 R175, -R4, R176.reuse, RZ ;  /* 0x000000b004af7210 */ /* 0x080fe20007ffe1ff */
[----:B------:R-:W-:Y:S01]  /*c880*/  USHF.L.U32 UR5, UR5, 0x7, URZ ;  /* 0x0000000705057899 */ /* 0x000fe2000800063f */
[----:B------:R-:W-:Y:S01]  /*c890*/  IADD3 R11, R11, -R5, RZ ;  /* 0x800000050b0b7210 */ /* 0x000fe20007ffe0ff */
[----:B-----5:R-:W-:Y:S01]  /*c8a0*/  UIMAD UR17, UR10, UR17, UR4 ;  /* 0x000000110a1172a4 */ /* 0x020fe2000f8e0204 */
[----:B------:R-:W-:Y:S01]  /*c8b0*/  IADD3 R176, -R6, R176, RZ ;  /* 0x000000b006b07210 */ /* 0x000fe20007ffe1ff */
[----:B------:R-:W-:Y:S01]  /*c8c0*/  @!UP3 UMOV UR26, URZ ;  /* 0x0000003f001abc82 */ /* 0x000fe20008000000 */
[----:B------:R-:W-:Y:S01]  /*c8d0*/  R2P PR, R11, 0x6 ;  /* 0x000000060b007804 */ /* 0x000fe20000000000 */
[----:B-1----:R-:W-:Y:S01]  /*c8e0*/  FMUL.FTZ R3, R3, c[0x0][0x2dc] ;  /* 0x0000b70003037a20 */ /* 0x002fe20000410000 */
[----:B------:R-:W-:-:S02]  /*c8f0*/  @UP3 UMOV UR26, UR19 ;  /* 0x00000013001a3c82 */ /* 0x000fc40008000000 */
[----:B------:R-:W-:Y:S01]  /*c900*/  @!UP3 UMOV UR27, URZ ;  /* 0x0000003f001bbc82 */ /* 0x000fe20008000000 */
[C---:B------:R-:W-:Y:S01]  /*c910*/  FMUL.FTZ R5, R3.reuse, R153 ;  /* 0x0000009903057220 */ /* 0x040fe20000410000 */
[----:B------:R-:W-:Y:S01]  /*c920*/  USHF.R.S32.HI UR4, URZ, 0x1f, UR5 ;  /* 0x0000001f3f047899 */ /* 0x000fe20008011405 */
[C---:B------:R-:W-:Y:S01]  /*c930*/  FMUL.FTZ R172, R3.reuse, R156 ;  /* 0x0000009c03ac7220 */ /* 0x040fe20000410000 */
[----:B------:R-:W-:Y:S01]  /*c940*/  @UP3 USHF.R.S32.HI UR27, URZ, 0x1f, UR19 ;  /* 0x0000001f3f1b3899 */ /* 0x000fe20008011413 */
[----:B--2---:R-:W-:Y:S01]  /*c950*/  FMUL.FTZ R0, R0, c[0x0][0x2dc] ;  /* 0x0000b70000007a20 */ /* 0x004fe20000410000 */
[----:B------:R-:W-:Y:S01]  /*c960*/  USHF.R.S32.HI UR6, URZ, 0x1f, UR17 ;  /* 0x0000001f3f067899 */ /* 0x000fe20008011411 */
[C---:B------:R-:W-:Y:S01]  /*c970*/  FMUL.FTZ R7, R3.reuse, R157 ;  /* 0x0000009d03077220 */ /* 0x040fe20000410000 */
[----:B------:R-:W-:Y:S01]  /*c980*/  UIADD3 UR5, UP2, UP1, UR5, UR26, UR17 ;  /* 0x0000001a05057290 */ /* 0x000fe2000f95e011 */
[C---:B------:R-:W-:Y:S01]  /*c990*/  FMUL.FTZ R173, R3.reuse, R152 ;  /* 0x0000009803ad7220 */ /* 0x040fe20000410000 */
[----:B------:R-:W-:Y:S01]  /*c9a0*/  @!UP0 UMOV UR14, UR22 ;  /* 0x00000016000e8c82 */ /* 0x000fe20008000000 */
[----:B------:R-:W-:Y:S01]  /*c9b0*/  FMUL.FTZ R171, R3, R36 ;  /* 0x0000002403ab7220 */ /* 0x000fe20000410000 */
[----:B------:R-:W-:Y:S01]  /*c9c0*/  F2FP.BF16.PACK_AB R7, R7, R172 ;  /* 0x000000ac0707723e */ /* 0x000fe200000010ff */
[----:B------:R-:W-:Y:S01]  /*c9d0*/  FMUL.FTZ R170, R3, R40 ;  /* 0x0000002803aa7220 */ /* 0x000fe20000410000 */
[----:B------:R-:W-:Y:S01]  /*c9e0*/  F2FP.BF16.PACK_AB R5, R5, R173 ;  /* 0x000000ad0505723e */ /* 0x000fe200000010ff */
[C---:B------:R-:W-:Y:S01]  /*c9f0*/  FMUL.FTZ R169, R3.reuse, R44 ;  /* 0x0000002c03a97220 */ /* 0x040fe20000410000 */
[----:B------:R-:W-:Y:S01]  /*ca00*/  UIADD3.X UR4, UR4, UR27, UR6, UP2, UP1 ;  /* 0x0000001b04047290 */ /* 0x000fe200097e2406 */
[----:B------:R-:W-:-:S02]  /*ca10*/  FMUL.FTZ R168, R3, R48 ;  /* 0x0000003003a87220 */ /* 0x000fc40000410000 */
[C---:B------:R-:W-:Y:S02]  /*ca20*/  FMUL.FTZ R157, R3.reuse, R52 ;  /* 0x00000034039d7220 */ /* 0x040fe40000410000 */
[C---:B------:R-:W-:Y:S02]  /*ca30*/  FMUL.FTZ R156, R3.reuse, R56 ;  /* 0x00000038039c7220 */ /* 0x040fe40000410000 */
[C---:B------:R-:W-:Y:S02]  /*ca40*/  FMUL.FTZ R153, R3.reuse, R60 ;  /* 0x0000003c03997220 */ /* 0x040fe40000410000 */
[C---:B------:R-:W-:Y:S02]  /*ca50*/  FMUL.FTZ R18, R3.reuse, R65 ;  /* 0x0000004103127220 */ /* 0x040fe40000410000 */
[C---:B------:R-:W-:Y:S02]  /*ca60*/  FMUL.FTZ R8, R3.reuse, R37 ;  /* 0x0000002503087220 */ /* 0x040fe40000410000 */
[----:B------:R-:W-:-:S02]  /*ca70*/  FMUL.FTZ R13, R3, R41 ;  /* 0x00000029030d7220 */ /* 0x000fc40000410000 */
[C---:B------:R-:W-:Y:S01]  /*ca80*/  FMUL.FTZ R15, R3.reuse, R45 ;  /* 0x0000002d030f7220 */ /* 0x040fe20000410000 */
[----:B------:R-:W-:Y:S01]  /*ca90*/  F2FP.BF16.PACK_AB R8, R8, R171 ;  /* 0x000000ab0808723e */ /* 0x000fe200000010ff */
[----:B------:R-:W-:Y:S01]  /*caa0*/  FMUL.FTZ R26, R3, R49 ;  /* 0x00000031031a7220 */ /* 0x000fe20000410000 */
[----:B------:R-:W-:Y:S01]  /*cab0*/  F2FP.BF16.PACK_AB R13, R13, R170 ;  /* 0x000000aa0d0d723e */ /* 0x000fe200000010ff */
[----:B------:R-:W-:Y:S01]  /*cac0*/  FMUL.FTZ R24, R3, R53 ;  /* 0x0000003503187220 */ /* 0x000fe20000410000 */
[----:B------:R-:W-:Y:S01]  /*cad0*/  F2FP.BF16.PACK_AB R15, R15, R169 ;  /* 0x000000a90f0f723e */ /* 0x000fe200000010ff */
[C---:B------:R-:W-:Y:S02]  /*cae0*/  FMUL.FTZ R22, R3.reuse, R57 ;  /* 0x0000003903167220 */ /* 0x040fe40000410000 */
[C---:B------:R-:W-:Y:S02]  /*caf0*/  FMUL.FTZ R20, R3.reuse, R61 ;  /* 0x0000003d03147220 */ /* 0x040fe40000410000 */
[----:B------:R-:W-:-:S02]  /*cb00*/  FMUL.FTZ R152, R3, R64 ;  /* 0x0000004003987220 */ /* 0x000fc40000410000 */
[C---:B------:R-:W-:Y:S01]  /*cb10*/  FMUL.FTZ R151, R3.reuse, R68 ;  /* 0x0000004403977220 */ /* 0x040fe20000410000 */
[----:B------:R-:W-:Y:S01]  /*cb20*/  F2FP.BF16.PACK_AB R68, R24, R157 ;  /* 0x0000009d1844723e */ /* 0x000fe200000010ff */
[C---:B------:R-:W-:Y:S01]  /*cb30*/  FMUL.FTZ R60, R3.reuse, R69 ;  /* 0x00000045033c7220 */ /* 0x040fe20000410000 */
[----:B------:R-:W-:Y:S01]  /*cb40*/  F2FP.BF16.PACK_AB R64, R20, R153 ;  /* 0x000000991440723e */ /* 0x000fe200000010ff */
[C---:B------:R-:W-:Y:S02]  /*cb50*/  FMUL.FTZ R72, R3.reuse, R72 ;  /* 0x0000004803487220 */ /* 0x040fe40000410000 */
[C---:B------:R-:W-:Y:S01]  /*cb60*/  FMUL.FTZ R73, R3.reuse, R73 ;  /* 0x0000004903497220 */ /* 0x040fe20000410000 */
[----:B------:R-:W-:Y:S01]  /*cb70*/  F2FP.BF16.PACK_AB R60, R60, R151 ;  /* 0x000000973c3c723e */ /* 0x000fe200000010ff */
[C---:B------:R-:W-:Y:S02]  /*cb80*/  FMUL.FTZ R76, R3.reuse, R76 ;  /* 0x0000004c034c7220 */ /* 0x040fe40000410000 */
        /* <DEDUP_REMOVED lines=66> */
[----:B------:R-:W-:Y:S01]  /*cfb0*/  SHF.R.S32.HI R10, RZ, 0x5, R174 ;  /* 0x00000005ff0a7819 */ /* 0x000fe200000114ae */
[C---:B------:R-:W-:Y:S01]  /*cfc0*/  FMUL.FTZ R4, R0.reuse, R155 ;  /* 0x0000009b00047220 */ /* 0x040fe20000410000 */
[----:B------:R-:W-:Y:S01]  /*cfd0*/  F2FP.BF16.PACK_AB R59, R59, R6 ;  /* 0x000000063b3b723e */ /* 0x000fe200000010ff */
[C---:B------:R-:W-:Y:S01]  /*cfe0*/  FMUL.FTZ R158, R0.reuse, R158 ;  /* 0x0000009e009e7220 */ /* 0x040fe20000410000 */
        /* <DEDUP_REMOVED lines=18> */
[----:B------:R-:W-:Y:S01]  /*d110*/  LEA R3, R10, R175, 0x9 ;  /* 0x000000af0a037211 */ /* 0x000fe200078e48ff */
        /* <DEDUP_REMOVED lines=74> */
[----:B------:R-:W-:Y:S02]  /*d5c0*/  SHF.L.U32 R0, R11, 0x6, RZ ;  /* 0x000000060b007819 */ /* 0x000fe400000006ff */
[----:B------:R-:W-:-:S02]  /*d5d0*/  MOV R11, 0x40 ;  /* 0x00000040000b7802 */ /* 0x000fc40000000f00 */
[----:B------:R-:W-:Y:S02]  /*d5e0*/  LOP3.LUT R0, R0, 0x1c0, RZ, 0xc0, !PT ;  /* 0x000001c000007812 */ /* 0x000fe400078ec0ff */
[----:B------:R-:W-:Y:S02]  /*d5f0*/  SEL R11, R11, 0xffffffc0, !P2 ;  /* 0xffffffc00b0b7807 */ /* 0x000fe40005000000 */
[----:B------:R-:W-:Y:S02]  /*d600*/  LEA.HI R0, R0, R0, RZ, 0x1d ;  /* 0x0000000000007211 */ /* 0x000fe400078fe8ff */
[----:B------:R-:W-:Y:S02]  /*d610*/  F2FP.BF16.PACK_AB R19, R19, R166 ;  /* 0x000000a61313723e */ /* 0x000fe400000010ff */
[----:B------:R-:W-:Y:S02]  /*d620*/  LEA R0, R3, R0, 0x1 ;  /* 0x0000000003007211 */ /* 0x000fe400078e08ff */
[----:B------:R-:W-:-:S02]  /*d630*/  F2FP.BF16.PACK_AB R17, R17, R146 ;  /* 0x000000921111723e */ /* 0x000fc400000010ff */
[----:B------:R-:W-:-:S04]  /*d640*/  SHF.L.U32 R0, R0, 0x1, RZ ;  /* 0x0000000100007819 */ /* 0x000fc800000006ff */
[C---:B------:R-:W-:Y:S01]  /*d650*/  IADD3 R3, R0.reuse, -0x10, RZ ;  /* 0xfffffff000037810 */ /* 0x040fe20007ffe0ff */
[----:B------:R1:W-:Y:S01]  /*d660*/  STS [R0], R5 ;  /* 0x0000000500007388 */ /* 0x0003e20000000800 */
[----:B------:R-:W-:Y:S02]  /*d670*/  @P0 IADD3 R3, R0, 0x10, RZ ;  /* 0x0000001000030810 */ /* 0x000fe40007ffe0ff */
[----:B------:R-:W-:Y:S01]  /*d680*/  LOP3.LUT P0, RZ, R176, 0x3, RZ, 0xc0, !PT ;  /* 0x00000003b0ff7812 */ /* 0x000fe2000780c0ff */
[----:B------:R2:W-:Y:S04]  /*d690*/  STS [R0+0x400], R4 ;  /* 0x0004000400007388 */ /* 0x0005e80000000800 */
[----:B------:R3:W-:Y:S04]  /*d6a0*/  STS [R3], R7 ;  /* 0x0000000703007388 */ /* 0x0007e80000000800 */
[----:B------:R4:W-:Y:S01]  /*d6b0*/  STS [R3+0x400], R9 ;  /* 0x0004000903007388 */ /* 0x0009e20000000800 */
[----:B-1----:R-:W-:-:S02]  /*d6c0*/  IADD3 R5, R0, R6, RZ ;  /* 0x0000000600057210 */ /* 0x002fc40007ffe0ff */
        /* <DEDUP_REMOVED lines=60> */
[----:B--2---:R-:W-:-:S03]  /*da90*/  SHF.R.S32.HI R3, RZ, 0x1f, R10 ;  /* 0x0000001fff037819 */ /* 0x004fc6000001140a */
[----:B------:R-:W-:Y:S01]  /*daa0*/  STS [R9+0xc000], R22 ;  /* 0x00c0001609007388 */ /* 0x000fe20000000800 */
[----:B------:R-:W-:-:S03]  /*dab0*/  LEA.HI R3, R3, R10, RZ, 0x3 ;  /* 0x0000000a03037211 */ /* 0x000fc600078f18ff */
[----:B------:R1:W-:Y:S01]  /*dac0*/  STS [R9+0xc400], R21 ;  /* 0x00c4001509007388 */ /* 0x0003e20000000800 */
        /* <DEDUP_REMOVED lines=9> */
[----:B-----5:R-:W-:-:S02]  /*db60*/  MOV R8, 0x7f800000 ;  /* 0x7f80000000087802 */ /* 0x020fc40000000f00 */
[----:B------:R-:W-:Y:S01]  /*db70*/  BAR.SYNC.DEFER_BLOCKING 0x0 ;  /* 0x0000000000007b1d */ /* 0x000fe20000010000 */
[----:B-1----:R-:W-:Y:S01]  /*db80*/  SHF.R.S32.HI R9, RZ, 0x1f, R11 ;  /* 0x0000001fff097819 */ /* 0x002fe2000001140b */
[----:B----4-:R-:W-:-:S03]  /*db90*/  @P3 FMUL.FTZ R4, R4, 0.69314718246459960938 ;  /* 0x3f31721804043820 */ /* 0x010fc60000410000 */
[----:B------:R-:W-:Y:S01]  /*dba0*/  LEA.HI R0, R9, R11, RZ, 0x5 ;  /* 0x0000000b09007211 */ /* 0x000fe200078f28ff */
[----:B------:R-:W-:-:S03]  /*dbb0*/  @P3 FFMA.FTZ R8, R2, c[0x0][0x238], R4 ;  /* 0x00008e0002083a23 */ /* 0x000fc60000010004 */
[----:B------:R-:W-:Y:S02]  /*dbc0*/  LOP3.LUT R0, R0, 0xffffffe0, RZ, 0xc0, !PT ;  /* 0xffffffe000007812 */ /* 0x000fe400078ec0ff */
[----:B---3--:R-:W-:Y:S01]  /*dbd0*/  MOV R7, 0x7f800000 ;  /* 0x7f80000000077802 */ /* 0x008fe20000000f00 */
[----:B------:R-:W-:Y:S01]  /*dbe0*/  @P4 FFMA.FTZ R7, R148, c[0x0][0x238], R5 ;  /* 0x00008e0094074a23 */ /* 0x000fe20000010005 */
[----:B------:R-:W-:-:S04]  /*dbf0*/  IADD3 R0, -R0, R11, RZ ;  /* 0x0000000b00007210 */ /* 0x000fc80007ffe1ff */
        /* <DEDUP_REMOVED lines=37> */
.L_x_1479:
[----:B--234-:R-:W-:Y:S05]  /*de50*/  BSYNC B0 ;  /* 0x0000000000007941 */ /* 0x01cfea0003800000 */
.L_x_1478:
[----:B------:R-:W2:Y:S04]  /*de60*/  LDL.64 R82, [R1] ;  /* 0x0000000001527983 */ /* 0x000ea80000100a00 */
[----:B------:R3:W5:Y:S04]  /*de70*/  LDL R81, [R1+0x14] ;  /* 0x0000140001517983 */ /* 0x0007680000100800 */
[----:B------:R3:W5:Y:S04]  /*de80*/  LDL R80, [R1+0x10] ;  /* 0x0000100001507983 */ /* 0x0007680000100800 */
[----:B------:R3:W5:Y:S01]  /*de90*/  LDL R15, [R1+0x18] ;  /* 0x00001800010f7983 */ /* 0x0007620000100800 */
[----:B------:R-:W-:Y:S01]  /*dea0*/  USHF.R.S32.HI UR6, URZ, 0x1f, UR10 ;  /* 0x0000001f3f067899 */ /* 0x000fe2000801140a */
[----:B------:R-:W-:Y:S01]  /*deb0*/  LEA.HI R10, R9, R11, RZ, 0x3 ;  /* 0x0000000b090a7211 */ /* 0x000fe200078f18ff */
[----:B------:R-:W-:Y:S01]  /*dec0*/  ULDC.64 UR4, c[0x0][0x1f0] ;  /* 0x00007c0000047ab9 */ /* 0x000fe20000000a00 */
[----:B------:R-:W4:Y:S01]  /*ded0*/  S2R R12, SR_CTAID.Z ;  /* 0x00000000000c7919 */ /* 0x000f220000002700 */
[----:B------:R-:W-:Y:S01]  /*dee0*/  UIMAD UR4, UR6, UR4, URZ ;  /* 0x00000004060472a4 */ /* 0x000fe2000f8e023f */
[----:B------:R-:W-:Y:S01]  /*def0*/  SHF.R.S32.HI R10, RZ, 0x3, R10 ;  /* 0x00000003ff0a7819 */ /* 0x000fe2000001140a */
[----:B------:R-:W-:Y:S01]  /*df00*/  IMAD.U32 R4, RZ, RZ, UR13 ;  /* 0x0000000dff047e24 */ /* 0x000fe2000f8e00ff */
[----:B------:R-:W-:Y:S01]  /*df10*/  BSSY B0, `(.L_x_1480) ;  /* 0x000001a000007945 */ /* 0x000fe20003800000 */
[----:B------:R-:W-:Y:S01]  /*df20*/  UIMAD UR4, UR10, UR5, UR4 ;  /* 0x000000050a0472a4 */ /* 0x000fe2000f8e0204 */
[----:B------:R-:W-:-:S05]  /*df30*/  SHF.R.S32.HI R11, RZ, 0x1f, R10 ;  /* 0x0000001fff0b7819 */ /* 0x000fca000001140a */
[----:B------:R-:W-:Y:S01]  /*df40*/  IMAD.WIDE R4, R4, 0x80, R10 ;  /* 0x0000008004047825 */ /* 0x000fe200078e020a */
[----:B--2---:R-:W-:Y:S02]  /*df50*/  SHF.R.S32.HI R0, RZ, 0x1f, R82 ;  /* 0x0000001fff007819 */ /* 0x004fe40000011452 */
[----:B------:R-:W-:-:S04]  /*df60*/  IADD3 R2, P0, R82, UR14, RZ ;  /* 0x0000000e52027c10 */ /* 0x000fc8000ff1e0ff */
[----:B------:R-:W-:Y:S02]  /*df70*/  IADD3.X R3, R0, UR7, RZ, P0, !PT ;  /* 0x0000000700037c10 */ /* 0x000fe400087fe4ff */
[----:B------:R-:W-:-:S03]  /*df80*/  ISETP.GE.AND P0, PT, R232, UR25, PT ;  /* 0x00000019e8007c0c */ /* 0x000fc6000bf06270 */
[----:B----4-:R-:W-:-:S05]  /*df90*/  IMAD.WIDE.U32 R12, R12, c[0x0][0x1f0], R2 ;  /* 0x00007c000c0c7a25 */ /* 0x010fca00078e0002 */
        /* <DEDUP_REMOVED lines=17> */
.L_x_1481:
[----:B---3--:R-:W-:Y:S05]  /*e0b0*/  BSYNC B0 ;  /* 0x0000000000007941 */ /* 0x008fea0003800000 */
.L_x_1480:
[----:B------:R-:W-:Y:S01]  /*e0c0*/  IADD3 R0, R10, 0x20, RZ ;  /* 0x000000200a007810 */ /* 0x000fe20007ffe0ff */
        /* <DEDUP_REMOVED lines=21> */
.L_x_1483:
[----:B------:R-:W-:Y:S05]  /*e220*/  BSYNC B0 ;  /* 0x0000000000007941 */ /* 0x000fea0003800000 */
.L_x_1482:
        /* <DEDUP_REMOVED lines=22> */
.L_x_1485:
[----:B------:R-:W-:Y:S05]  /*e390*/  BSYNC B0 ;  /* 0x0000000000007941 */ /* 0x000fea0003800000 */
.L_x_1484:
[----:B------:R-:W-:-:S04]  /*e3a0*/  IADD3 R0, R10, 0x60, RZ ;  /* 0x000000600a007810 */ /* 0x000fc80007ffe0ff */
        /* <DEDUP_REMOVED lines=22> */
.L_x_1452:
        /* <DEDUP_REMOVED lines=82> */
.L_x_1487:
[----:B------:R-:W-:Y:S05]  /*ea30*/  BSYNC B0 ;  /* 0x0000000000007941 */ /* 0x000fea0003800000 */
.L_x_1486:
        /* <DEDUP_REMOVED lines=22> */
.L_x_1489:
[----:B------:R-:W-:Y:S05]  /*eba0*/  BSYNC B0 ;  /* 0x0000000000007941 */ /* 0x000fea0003800000 */
.L_x_1488:
        /* <DEDUP_REMOVED lines=22> */
.L_x_1491:
[----:B------:R-:W-:Y:S05]  /*ed10*/  BSYNC B0 ;  /* 0x0000000000007941 */ /* 0x000fea0003800000 */
.L_x_1490:
        /* <DEDUP_REMOVED lines=21> */
.L_x_1493:
[----:B------:R-:W-:Y:S05]  /*ee70*/  BSYNC B0 ;  /* 0x0000000000007941 */ /* 0x000fea0003800000 */
.L_x_1492:
        /* <DEDUP_REMOVED lines=35> */
.L_x_1494:
        /* <DEDUP_REMOVED lines=13> */
.L_x_2054:


//--------------------- .text._ZN5flash16flash_fwd_kernelI23Flash_fwd_kernel_traitsILi256ELi128ELi64ELi8ELb0ELb0EN7cutlass10bfloat16_tE19Flash_kernel_traitsILi256ELi128ELi64ELi8ES3_EELb1ELb0ELb0ELb0ELb0ELb0ELb0ELb1EEEvNS_16Flash_fwd_paramsE --------------------------
	.section	.text._ZN5flash16flash_fwd_kernelI23Flash_fwd_kernel_traitsILi256ELi128ELi64ELi8ELb0ELb0EN7cutlass10bfloat16_tE19Flash_kernel_traitsILi256ELi128ELi64ELi8ES3_EELb1ELb0ELb0ELb0ELb0ELb0ELb0ELb1EEEvNS_16Flash_fwd_paramsE,"ax",@progbits
	.sectioninfo	@"SHI_REGISTERS=255"
	.align	128
        .global         _ZN5flash16flash_fwd_kernelI23Flash_fwd_kernel_traitsILi256ELi128ELi64ELi8ELb0ELb0EN7cutlass10bfloat16_tE19Flash_kernel_traitsILi256ELi128ELi64ELi8ES3_EELb1ELb0ELb0ELb0ELb0ELb0ELb0ELb1EEEvNS_16Flash_fwd_paramsE
        .type           _ZN5flash16flash_fwd_kernelI23Flash_fwd_kernel_traitsILi256ELi128ELi64ELi8ELb0ELb0EN7cutlass10bfloat16_tE19Flash_kernel_traitsILi256ELi128ELi64ELi8ES3_EELb1ELb0ELb0ELb0ELb0ELb0ELb0ELb1EEEvNS_16Flash_fwd_paramsE,@function
        .size           _ZN5flash16flash_fwd_kernelI23Flash_fwd_kernel_traitsILi256ELi128ELi64ELi8ELb0ELb0EN7cutlass10bfloat16_tE19Flash_kernel_traitsILi256ELi128ELi64ELi8ES3_EELb1ELb0ELb0ELb0ELb0ELb0ELb0ELb1EEEvNS_16Flash_fwd_paramsE,(.L_x_2055 - _ZN5flash16flash_fwd_kernelI23Flash_fwd_kernel_traitsILi256ELi128ELi64ELi8ELb0ELb0EN7cutlass10bfloat16_tE19Flash_kernel_traitsILi256ELi128ELi64ELi8ES3_EELb1ELb0ELb0ELb0ELb0ELb0ELb0ELb1EEEvNS_16Flash_fwd_paramsE)
        .other          _ZN5flash16flash_fwd_kernelI23Flash_fwd_kernel_traitsILi256ELi128ELi64ELi8ELb0ELb0EN7cutlass10bfloat16_tE19Flash_kernel_traitsILi256ELi128ELi64ELi8ES3_EELb1ELb0ELb0ELb0ELb0ELb0ELb0ELb1EEEvNS_16Flash_fwd_paramsE,@"STO_CUDA_ENTRY STV_DEFAULT"
_ZN5flash16flash_fwd_kernelI23Flash_fwd_kernel_traitsILi256ELi128ELi64ELi8ELb0ELb0EN7cutlass10bfloat16_tE19Flash_kernel_traitsILi256ELi128ELi64ELi8ES3_EELb1ELb0ELb0ELb0ELb0ELb0ELb0ELb1EEEvNS_16Flash_fwd_paramsE:
.text._ZN5flash16flash_fwd_kernelI23Flash_fwd_kernel_traitsILi256ELi128ELi64ELi8ELb0ELb0EN7cutlass10bfloat16_tE19Flash_kernel_traitsILi256ELi128ELi64ELi8ES3_EELb1ELb0ELb0ELb0ELb0ELb0ELb0ELb1EEEvNS_16Flash_fwd_paramsE:
        /* <DEDUP_REMOVED lines=25> */
[----:B------:R-:W-:Y:S02]  /*0190*/  UISETP.NE.AND.EX UP0, UPT, URZ, UR5, UPT, UP0 ;  /* 0x000000053f00728c */ /* 0x000fe4000bf05300 */
[----:B------:R-:W-:-:S02]  /*01a0*/  UISETP.NE.AND UP3, UPT, UR8, URZ, UPT ;  /* 0x0000003f0800728c */ /* 0x000fc4000bf65270 */
[----:B------:R-:W-:Y:S02]  /*01b0*/  ULDC.64 UR4, c[0x0][0x250] ;  /* 0x0000940000047ab9 */ /* 0x000fe40000000a00 */
[----:B-----5:R-:W-:-:S06]  /*01c0*/  UIMAD.WIDE UR12, UR19, UR11, UR12 ;  /* 0x0000000b130c72a5 */ /* 0x020fcc000f8e020c */
[----:B------:R-:W-:Y:S01]  /*01d0*/  MOV R12, UR12 ;  /* 0x0000000c000c7c02 */ /* 0x000fe20008000f00 */
[----:B------:R-:W-:Y:S01]  /*01e0*/  IMAD.U32 R13, RZ, RZ, UR13 ;  /* 0x0000000dff0d7e24 */ /* 0x000fe2000f8e00ff */
[----:B-1----:R-:W-:-:S06]  /*01f0*/  ULOP3.LUT UR6, UR9, UR10, UR19, 0xfe, !UPT ;  /* 0x0000000a09067292 */ /* 0x002fcc000f8efe13 */
[----:B--2---:R-:W-:Y:S01]  /*0200*/  LOP3.LUT P0, RZ, R20, UR6, RZ, 0xfc, !PT ;  /* 0x0000000614ff7c12 */ /* 0x004fe2000f80fcff */
[----:B------:R-:W-:Y:S02]  /*0210*/  @UP0 UIMAD.WIDE UR4, UR19, UR11, UR4 ;  /* 0x0000000b130402a5 */ /* 0x000fe4000f8e0204 */
[----:B------:R-:W-:Y:S02]  /*0220*/  ULDC.64 UR6, c[0x0][0x248] ;  /* 0x0000920000067ab9 */ /* 0x000fe40000000a00 */
[----:B------:R-:W-:-:S08]  /*0230*/  UISETP.EQ.U32.AND UP1, UPT, URZ, UR6, UPT ;  /* 0x000000063f00728c */ /* 0x000fd0000bf22070 */
[----:B------:R-:W-:Y:S01]  /*0240*/  @!P0 IMAD.MOV.U32 R8, RZ, RZ, c[0x0][0x308] ;  /* 0x0000c200ff088624 */ /* 0x000fe200078e00ff */
[----:B------:R-:W-:Y:S01]  /*0250*/  @!P0 MOV R9, c[0x0][0x30c] ;  /* 0x0000c30000098a02 */ /* 0x000fe20000000f00 */
[----:B------:R-:W-:Y:S01]  /*0260*/  IMAD.U32 R10, RZ, RZ, UR4 ;  /* 0x00000004ff0a7e24 */ /* 0x000fe2000f8e00ff */
[----:B------:R-:W-:Y:S01]  /*0270*/  UISETP.EQ.OR.EX UP1, UPT, URZ, UR7, !UP3, UP1 ;  /* 0x000000073f00728c */ /* 0x000fe2000df22710 */
[----:B------:R-:W-:Y:S02]  /*0280*/  IMAD.U32 R11, RZ, RZ, UR5 ;  /* 0x00000005ff0b7e24 */ /* 0x000fe4000f8e00ff */
[----:B------:R-:W-:Y:S02]  /*0290*/  ULDC.64 UR6, c[0x0][0x248] ;  /* 0x0000920000067ab9 */ /* 0x000fe40000000a00 */
[----:B------:R-:W-:Y:S01]  /*02a0*/  UIMAD.WIDE UR6, UR19, UR11, UR6 ;  /* 0x0000000b130672a5 */ /* 0x000fe2000f8e0206 */
[----:B---3--:R-:W1:Y:S01]  /*02b0*/  @P1 R2UR UR16, R6 ;  /* 0x00000000061013c2 */ /* 0x008e6200000e0000 */
[----:B----4-:R-:W-:-:S07]  /*02c0*/  @P1 IADD3 R2, P3, R4, c[0x0][0x300], RZ ;  /* 0x0000c00004021a10 */ /* 0x010fce0007f7e0ff */
[----:B------:R-:W2:Y:S01]  /*02d0*/  @P1 R2UR UR17, R7 ;  /* 0x00000000071113c2 */ /* 0x000ea200000e0000 */
[----:B------:R-:W-:-:S05]  /*02e0*/  @P1 IMAD.X R3, RZ, RZ, R5, P3 ;  /* 0x000000ffff031224 */ /* 0x000fca00018e0605 */
[----:B------:R-:W-:Y:S01]  /*02f0*/  @!P0 STG.E.64 [R8.64+0x8], R2 ;  /* 0x0000080208008986 */ /* 0x000fe2000c101b0e */
[----:B-1----:R-:W-:Y:S02]  /*0300*/  IMAD.U32 R6, RZ, RZ, UR16 ;  /* 0x00000010ff067e24 */ /* 0x002fe4000f8e00ff */
[----:B--2---:R-:W-:-:S05]  /*0310*/  IMAD.U32 R7, RZ, RZ, UR17 ;  /* 0x00000011ff077e24 */ /* 0x004fca000f8e00ff */
[----:B------:R1:W-:Y:S01]  /*0320*/  @!P0 STG.E.64 [R8.64], R6 ;  /* 0x0000000608008986 */ /* 0x0003e2000c101b0e */
[----:B------:R-:W-:-:S03]  /*0330*/  PLOP3.LUT P0, PT, PT, PT, UP0, 0x80, 0x0 ;  /* 0x000000000000781c */ /* 0x000fc60003f0f008 */
[----:B------:R-:W2:Y:S04]  /*0340*/  @P2 LDG.E R4, [R12.64] ;  /* 0x0000000e0c042981 */ /* 0x000ea8000c1e1900 */
[----:B------:R-:W3:Y:S01]  /*0350*/  @P2 LDG.E R0, [R12.64+0x4] ;  /* 0x0000040e0c002981 */ /* 0x000ee2000c1e1900 */
[----:B------:R-:W-:-:S05]  /*0360*/  PLOP3.LUT P1, PT, PT, PT, UP1, 0x80, 0x0 ;  /* 0x000000000000781c */ /* 0x000fca0003f2f018 */
[----:B------:R4:W5:Y:S01]  /*0370*/  @P0 LDG.E R5, [R10.64] ;  /* 0x0000000e0a050981 */ /* 0x000962000c1e1900 */
[----:B-1----:R-:W-:Y:S01]  /*0380*/  MOV R6, UR6 ;  /* 0x0000000600067c02 */ /* 0x002fe20008000f00 */
[----:B------:R-:W-:-:S06]  /*0390*/  IMAD.U32 R7, RZ, RZ, UR7 ;  /* 0x00000007ff077e24 */ /* 0x000fcc000f8e00ff */
[----:B------:R-:W5:Y:S01]  /*03a0*/  @!P1 LDG.E R8, [R6.64] ;  /* 0x0000000e06089981 */ /* 0x000f62000c1e1900 */
[----:B------:R-:W-:Y:S02]  /*03b0*/  UMOV UR8, 0xffffffff ;  /* 0xffffffff00087882 */ /* 0x000fe40000000000 */
[----:B------:R-:W-:Y:S01]  /*03c0*/  UMOV UR25, URZ ;  /* 0x0000003f00197c82 */ /* 0x000fe20008000000 */
[----:B------:R-:W1:Y:S01]  /*03d0*/  LDC.U8 R236, c[0x0][0x2d8] ;  /* 0x0000b600ffec7b82 */ /* 0x000e620000000000 */
[----:B------:R-:W-:Y:S01]  /*03e0*/  UMOV UR22, 0xffffffff ;  /* 0xffffffff00167882 */ /* 0x000fe20000000000 */
[----:B----4-:R-:W-:-:S06]  /*03f0*/  SHF.R.S32.HI R11, RZ, 0x1f, R20 ;  /* 0x0000001fff0b7819 */ /* 0x010fcc0000011414 */
[----:B--2---:R-:W2:Y:S08]  /*0400*/  @P2 R2UR UR8, R4 ;  /* 0x00000000040823c2 */ /* 0x004eb000000e0000 */
[----:B---3--:R-:W2:Y:S08]  /*0410*/  @P2 R2UR UR12, R0 ;  /* 0x00000000000c23c2 */ /* 0x008eb000000e0000 */
[----:B-----5:R3:W4:Y:S01]  /*0420*/  @P0 R2UR UR25, R5 ;  /* 0x00000000051903c2 */ /* 0x02072200000e0000 */
[----:B------:R-:W-:-:S04]  /*0430*/  ISETP.NE.U32.AND P0, PT, RZ, c[0x0][0x248], PT ;  /* 0x00009200ff007a0c */ /* 0x000fc80003f05070 */
[----:B------:R-:W-:Y:S01]  /*0440*/  ISETP.NE.AND.EX P0, PT, RZ, c[0x0][0x24c], PT, P0 ;  /* 0x00009300ff007a0c */ /* 0x000fe20003f05300 */
[----:B--2---:R-:W-:Y:S02]  /*0450*/  @UP2 UIADD3 UR12, UR12, -UR8, URZ ;  /* 0x800000080c0c2290 */ /* 0x004fe4000fffe03f */
[----:B------:R3:W2:Y:S01]  /*0460*/  @!P1 R2UR UR22, R8 ;  /* 0x00000000081693c2 */ /* 0x0006a200000e0000 */
[----:B------:R-:W-:-:S04]  /*0470*/  LEA.HI R4, R11, R20, RZ, 0x5 ;  /* 0x000000140b047211 */ /* 0x000fc800078f28ff */
        /* <DEDUP_REMOVED lines=9> */
.L_x_1495:
[----:B-1----:R-:W-:Y:S02]  /*0510*/  ULDC UR6, c[0x0][0x218] ;  /* 0x0000860000067ab9 */ /* 0x002fe40000000800 */
.L_x_1496:
        /* <DEDUP_REMOVED lines=74> */
.L_x_1498:
        /* <DEDUP_REMOVED lines=50> */
.L_x_1499:
[--C-:B------:R-:W-:Y:S01]  /*0ce0*/  SHF.R.S32.HI R7, RZ, 0x5, R4.reuse ;  /* 0x00000005ff077819 */ /* 0x100fe20000011404 */
[----:B------:R-:W1:Y:S01]  /*0cf0*/  S2R R12, SR_CTAID.Z ;  /* 0x00000000000c7919 */ /* 0x000e620000002700 */
[----:B------:R-:W-:Y:S01]  /*0d00*/  LEA.HI R5, R11, R20, RZ, 0x4 ;  /* 0x000000140b057211 */ /* 0x000fe200078f20ff */
[----:B------:R-:W-:Y:S01]  /*0d10*/  ULDC.64 UR4, c[0x0][0x1b0] ;  /* 0x00006c0000047ab9 */ /* 0x000fe20000000a00 */
[----:B------:R-:W-:Y:S01]  /*0d20*/  SHF.R.S32.HI R4, RZ, 0x1f, R4 ;  /* 0x0000001fff047819 */ /* 0x000fe20000011404 */
[----:B------:R-:W-:Y:S01]  /*0d30*/  UIMAD UR4, UR27, UR4, URZ ;  /* 0x000000041b0472a4 */ /* 0x000fe2000f8e023f */
[----:B------:R-:W-:Y:S01]  /*0d40*/  SHF.R.S32.HI R10, RZ, 0x1f, R9 ;  /* 0x0000001fff0a7819 */ /* 0x000fe20000011409 */
[----:B------:R-:W-:Y:S01]  /*0d50*/  UIADD3 UR21, -UR21, UR12, URZ ;  /* 0x0000000c15157290 */ /* 0x000fe2000fffe13f */
[----:B------:R-:W-:Y:S01]  /*0d60*/  SHF.R.S32.HI R0, RZ, 0x4, R5 ;  /* 0x00000004ff007819 */ /* 0x000fe20000011405 */
[----:B------:R-:W-:Y:S01]  /*0d70*/  IMAD.MOV.U32 R8, RZ, RZ, 0x20 ;  /* 0x00000020ff087424 */ /* 0x000fe200078e00ff */
[----:B------:R-:W-:Y:S01]  /*0d80*/  LEA.HI R4, R4, R7, RZ, 0x3 ;  /* 0x0000000704047211 */ /* 0x000fe200078f18ff */
[----:B------:R-:W-:Y:S01]  /*0d90*/  IMAD.U32 R17, RZ, RZ, UR10 ;  /* 0x0000000aff117e24 */ /* 0x000fe2000f8e00ff */
[----:B------:R-:W-:Y:S01]  /*0da0*/  LEA.HI R10, R10, R9, RZ, 0x2 ;  /* 0x000000090a0a7211 */ /* 0x000fe200078f10ff */
[----:B------:R-:W-:Y:S01]  /*0db0*/  BSSY B0, `(.L_x_1500) ;  /* 0x0000075000007945 */ /* 0x000fe20003800000 */
[----:B------:R-:W-:-:S02]  /*0dc0*/  LEA.HI R213, R5, R0, RZ, 0x1 ;  /* 0x0000000005d57211 */ /* 0x000fc400078f08ff */
[----:B------:R-:W-:Y:S02]  /*0dd0*/  LOP3.LUT R4, R4, 0xffffff8, RZ, 0xc0, !PT ;  /* 0x0ffffff804047812 */ /* 0x000fe400078ec0ff */
[-C--:B------:R-:W-:Y:S02]  /*0de0*/  LEA.HI R13, R11, R20.reuse, RZ, 0x3 ;  /* 0x000000140b0d7211 */ /* 0x080fe400078f18ff */
[----:B------:R-:W-:Y:S01]  /*0df0*/  SHF.R.S32.HI R252, RZ, 0x2, R10 ;  /* 0x00000002fffc7819 */ /* 0x000fe2000001140a */
[----:B------:R-:W-:Y:S01]  /*0e00*/  IMAD.IADD R3, R7, 0x1, -R4 ;  /* 0x0000000107037824 */ /* 0x000fe200078e0a04 */
[----:B------:R-:W-:Y:S02]  /*0e10*/  LOP3.LUT R213, R213, 0xfffffffe, RZ, 0xc0, !PT ;  /* 0xfffffffed5d57812 */ /* 0x000fe400078ec0ff */
[----:B------:R-:W-:Y:S01]  /*0e20*/  SHF.R.S32.HI R26, RZ, 0x3, R13 ;  /* 0x00000003ff1a7819 */ /* 0x000fe2000001140d */
[----:B------:R-:W-:Y:S01]  /*0e30*/  IMAD R252, R3, 0x10, R252 ;  /* 0x0000001003fc7824 */ /* 0x000fe200078e02fc */
[----:B------:R-:W-:Y:S01]  /*0e40*/  LOP3.LUT R13, R13, 0xfffffff8, RZ, 0xc0, !PT ;  /* 0xfffffff80d0d7812 */ /* 0x000fe200078ec0ff */
[----:B------:R-:W-:Y:S01]  /*0e50*/  IMAD.IADD R213, R0, 0x1, -R213 ;  /* 0x0000000100d57824 */ /* 0x000fe200078e0ad5 */
[----:B------:R-:W-:Y:S01]  /*0e60*/  LOP3.LUT R5, R5, 0xfffffff0, RZ, 0xc0, !PT ;  /* 0xfffffff005057812 */ /* 0x000fe200078ec0ff */
[----:B------:R-:W-:Y:S01]  /*0e70*/  IMAD.SHL.U32 R3, R26, 0x40, RZ ;  /* 0x000000401a037824 */ /* 0x000fe200078e00ff */
[----:B------:R-:W-:Y:S01]  /*0e80*/  SHF.R.S32.HI R27, RZ, 0x1f, R26 ;  /* 0x0000001fff1b7819 */ /* 0x000fe2000001141a */
[C---:B------:R-:W-:Y:S01]  /*0e90*/  IMAD.IADD R0, R20.reuse, 0x1, -R13 ;  /* 0x0000000114007824 */ /* 0x040fe200078e0a0d */
[----:B------:R-:W-:Y:S01]  /*0ea0*/  LEA.HI R11, R11, R20, RZ, 0x6 ;  /* 0x000000140b0b7211 */ /* 0x000fe200078f30ff */
[----:B------:R-:W-:Y:S01]  /*0eb0*/  IMAD.IADD R4, R20, 0x1, -R5 ;  /* 0x0000000114047824 */ /* 0x000fe200078e0a05 */
[----:B------:R-:W-:Y:S01]  /*0ec0*/  LOP3.LUT R3, R3, 0x1c0, RZ, 0xc0, !PT ;  /* 0x000001c003037812 */ /* 0x000fe200078ec0ff */
[----:B------:R-:W-:-:S02]  /*0ed0*/  IMAD.SHL.U32 R28, R0, 0x8, RZ ;  /* 0x00000008001c7824 */ /* 0x000fc400078e00ff */
[----:B------:R-:W-:Y:S01]  /*0ee0*/  IMAD R13, R27, c[0x0][0x198], RZ ;  /* 0x000066001b0d7a24 */ /* 0x000fe200078e02ff */
[----:B------:R-:W-:Y:S01]  /*0ef0*/  SHF.R.U32.HI R248, RZ, 0x3, R3 ;  /* 0x00000003fff87819 */ /* 0x000fe20000011603 */
[----:B------:R-:W-:Y:S01]  /*0f00*/  IMAD.SHL.U32 R11, R11, 0x8, RZ ;  /* 0x000000080b0b7824 */ /* 0x000fe200078e00ff */
[----:B------:R-:W-:Y:S01]  /*0f10*/  LOP3.LUT R5, R3, 0x38, R28, 0xf8, !PT ;  /* 0x0000003803057812 */ /* 0x000fe200078ef81c */
[----:B------:R-:W-:Y:S01]  /*0f20*/  IMAD.SHL.U32 R6, R213, 0x8, RZ ;  /* 0x00000008d5067824 */ /* 0x000fe200078e00ff */
[----:B------:R-:W-:Y:S01]  /*0f30*/  SHF.R.S32.HI R3, RZ, 0x1f, R4 ;  /* 0x0000001fff037819 */ /* 0x000fe20000011404 */
[----:B------:R-:W-:Y:S01]  /*0f40*/  IMAD.WIDE R16, R17, 0x80, R26 ;  /* 0x0000008011107825 */ /* 0x000fe200078e021a */
[----:B------:R-:W-:Y:S02]  /*0f50*/  LOP3.LUT R248, R5, R248, RZ, 0x3c, !PT ;  /* 0x000000f805f87212 */ /* 0x000fe400078e3cff */
[----:B------:R-:W-:Y:S02]  /*0f60*/  LEA.HI R3, R3, R4, RZ, 0x3 ;  /* 0x0000000403037211 */ /* 0x000fe400078f18ff */
[----:B------:R-:W-:-:S02]  /*0f70*/  SHF.R.S32.HI R29, RZ, 0x1f, R28 ;  /* 0x0000001fff1d7819 */ /* 0x000fc4000001141c */
[C---:B------:R-:W-:Y:S01]  /*0f80*/  LOP3.LUT R5, R3.reuse, 0xfffffff8, RZ, 0xc0, !PT ;  /* 0xfffffff803057812 */ /* 0x040fe200078ec0ff */
[----:B------:R-:W-:Y:S01]  /*0f90*/  IMAD.SHL.U32 R3, R3, 0x40, RZ ;  /* 0x0000004003037824 */ /* 0x000fe200078e00ff */
[----:B------:R-:W-:Y:S01]  /*0fa0*/  IADD3 R14, P0, R28, UR6, RZ ;  /* 0x000000061c0e7c10 */ /* 0x000fe2000ff1e0ff */
[----:B------:R-:W-:Y:S01]  /*0fb0*/  IMAD.WIDE.U32 R18, R26, c[0x0][0x198], R28 ;  /* 0x000066001a127a25 */ /* 0x000fe200078e001c */
[----:B------:R-:W-:Y:S01]  /*0fc0*/  LOP3.LUT R248, R248, 0xfffffe00, R11, 0xf8, !PT ;  /* 0xfffffe00f8f87812 */ /* 0x000fe200078ef80b */
[----:B------:R-:W-:Y:S01]  /*0fd0*/  ULDC.64 UR6, c[0x0][0x1b8] ;  /* 0x00006e0000067ab9 */ /* 0x000fe20000000a00 */
[----:B------:R-:W-:Y:S01]  /*0fe0*/  IADD3.X R15, R29, UR18, RZ, P0, !PT ;  /* 0x000000121d0f7c10 */ /* 0x000fe200087fe4ff */
[----:B------:R-:W-:Y:S01]  /*0ff0*/  IMAD.IADD R5, R4, 0x1, -R5 ;  /* 0x0000000104057824 */ /* 0x000fe200078e0a05 */
[----:B------:R-:W-:Y:S01]  /*1000*/  IADD3 R18, P0, R18, UR24, RZ ;  /* 0x0000001812127c10 */ /* 0x000fe2000ff1e0ff */
[----:B------:R-:W-:Y:S01]  /*1010*/  IMAD R4, R26, c[0x0][0x19c], R13 ;  /* 0x000067001a047a24 */ /* 0x000fe200078e020d */
[----:B------:R-:W-:Y:S01]  /*1020*/  UIMAD UR18, UR22, UR5, UR4 ;  /* 0x00000005161272a4 */ /* 0x000fe2000f8e0204 */
[----:B-1----:R-:W-:Y:S01]  /*1030*/  IMAD.WIDE.U32 R12, R12, c[0x0][0x1a8], R14 ;  /* 0x00006a000c0c7a25 */ /* 0x002fe200078e000e */
[C---:B------:R-:W-:Y:S01]  /*1040*/  LOP3.LUT P2, RZ, R5.reuse, 0x4, RZ, 0xc0, !PT ;  /* 0x0000000405ff7812 */ /* 0x040fe2000784c0ff */
[----:B------:R-:W-:Y:S01]  /*1050*/  ULDC.64 UR4, c[0x0][0x1a8] ;  /* 0x00006a0000047ab9 */ /* 0x000fe20000000a00 */
[C---:B------:R-:W-:Y:S01]  /*1060*/  LOP3.LUT P1, RZ, R5.reuse, 0x2, RZ, 0xc0, !PT ;  /* 0x0000000205ff7812 */ /* 0x040fe2000782c0ff */
[----:B------:R-:W-:Y:S01]  /*1070*/  IMAD.SHL.U32 R5, R5, 0x40, RZ ;  /* 0x0000004005057824 */ /* 0x000fe200078e00ff */
[----:B------:R-:W-:Y:S01]  /*1080*/  IADD3.X R19, R19, UR23, R4, P0, !PT ;  /* 0x0000001713137c10 */ /* 0x000fe200087fe404 */
[----:B------:R-:W-:Y:S01]  /*1090*/  IMAD R11, R27, c[0x0][0x1a0], RZ ;  /* 0x000068001b0b7a24 */ /* 0x000fe200078e02ff */
[----:B------:R-:W-:Y:S01]  /*10a0*/  UIMAD UR6, UR27, UR6, URZ ;  /* 0x000000061b0672a4 */ /* 0x000fe2000f8e023f */
[----:B------:R-:W-:Y:S01]  /*10b0*/  IMAD.WIDE.U32 R14, R26, c[0x0][0x1a0], R28 ;  /* 0x000068001a0e7a25 */ /* 0x000fe200078e001c */
[----:B------:R-:W-:Y:S01]  /*10c0*/  LOP3.LUT R5, R5, 0x1c0, RZ, 0xc0, !PT ;  /* 0x000001c005057812 */ /* 0x000fe200078ec0ff */
[----:B------:R-:W-:Y:S01]  /*10d0*/  UIMAD UR4, UR26, UR4, URZ ;  /* 0x000000041a0472a4 */ /* 0x000fe2000f8e023f */
[----:B------:R-:W-:Y:S01]  /*10e0*/  IADD3 R251, R28, 0x40, RZ ;  /* 0x000000401cfb7810 */ /* 0x000fe20007ffe0ff */
[----:B------:R-:W-:Y:S01]  /*10f0*/  IMAD R4, R26, c[0x0][0x1a4], R11 ;  /* 0x000069001a047a24 */ /* 0x000fe200078e020b */
[----:B------:R-:W-:Y:S01]  /*1100*/  IADD3 R14, P0, R14, UR30, RZ ;  /* 0x0000001e0e0e7c10 */ /* 0x000fe2000ff1e0ff */
        /* <DEDUP_REMOVED lines=12> */
[C---:B------:R-:W-:Y:S02]  /*11d0*/  IADD3 R250, R28.reuse, 0x80, RZ ;  /* 0x000000801cfa7810 */ /* 0x040fe40007ffe0ff */
[----:B------:R-:W-:Y:S01]  /*11e0*/  IADD3 R249, R28, 0xc0, RZ ;  /* 0x000000c01cf97810 */ /* 0x000fe20007ffe0ff */
[----:B------:R-:W-:Y:S01]  /*11f0*/  IMAD.WIDE.U32 R34, R5, c[0x0][0x1b8], R14 ;  /* 0x00006e0005227a25 */ /* 0x000fe200078e000e */
[----:B------:R-:W-:Y:S01]  /*1200*/  IADD3 R39, R37, UR18, RZ ;  /* 0x0000001225277c10 */ /* 0x000fe2000fffe0ff */
[----:B------:R1:W-:Y:S01]  /*1210*/  STL.64 [R1+0x8], R36 ;  /* 0x0000082401007387 */ /* 0x0003e20000100a00 */
[----:B------:R-:W-:Y:S01]  /*1220*/  IADD3 R15, R13, UR4, RZ ;  /* 0x000000040d0f7c10 */ /* 0x000fe2000fffe0ff */
[----:B------:R-:W-:Y:S01]  /*1230*/  IMAD.MOV.U32 R5, RZ, RZ, 0x10 ;  /* 0x00000010ff057424 */ /* 0x000fe200078e00ff */
[----:B------:R-:W-:Y:S01]  /*1240*/  IADD3 R247, R35, UR6, RZ ;  /* 0x0000000623f77c10 */ /* 0x000fe2000fffe0ff */
[----:B------:R1:W-:Y:S01]  /*1250*/  STL.64 [R1], R34 ;  /* 0x0000002201007387 */ /* 0x0003e20000100a00 */
[----:B------:R-:W-:-:S02]  /*1260*/  SEL R3, R8, 0xffffffe0, !P2 ;  /* 0xffffffe008037807 */ /* 0x000fc40005000000 */
[----:B------:R-:W-:Y:S01]  /*1270*/  SEL R5, R5, 0xfffffff0, !P1 ;  /* 0xfffffff005057807 */ /* 0x000fe20004800000 */
        /* <DEDUP_REMOVED lines=40> */
.L_x_1501:
[----:B------:R-:W-:Y:S05]  /*1500*/  BSYNC B0 ;  /* 0x0000000000007941 */ /* 0x000fea0003800000 */
.L_x_1500:
        /* <DEDUP_REMOVED lines=9> */
[----:B--2---:R-:W-:-:S03]  /*15a0*/  IMAD.U32 R30, RZ, RZ, UR4 ;  /* 0x00000004ff1e7e24 */ /* 0x004fc6000f8e00ff */
        /* <DEDUP_REMOVED lines=45> */
.L_x_1503:
[----:B------:R-:W-:Y:S05]  /*1880*/  BSYNC B0 ;  /* 0x0000000000007941 */ /* 0x000fea0003800000 */
.L_x_1502:
[----:B------:R-:W-:Y:S01]  /*1890*/  IADD3 R6, R26, 0x40, RZ ;  /* 0x000000401a067810 */ /* 0x000fe20007ffe0ff */
[----:B------:R-:W-:Y:S03]  /*18a0*/  BSSY B0, `(.L_x_1504) ;  /* 0x000002c000007945 */ /* 0x000fe60003800000 */
[----:B------:R-:W-:-:S13]  /*18b0*/  ISETP.GE.AND P0, PT, R6, UR21, PT ;  /* 0x0000001506007c0c */ /* 0x000fda000bf06270 */
[----:B------:R-:W-:Y:S05]  /*18c0*/  @P0 BRA `(.L_x_1505) ;  /* 0x0000029000000947 */ /* 0x000fea0003800000 */
[----:B--2---:R-:W-:Y:S01]  /*18d0*/  IADD3 R11, P0, R16, 0x40, RZ ;  /* 0x00000040100b7810 */ /* 0x004fe20007f1e0ff */
        /* <DEDUP_REMOVED lines=40> */
.L_x_1505:
[----:B------:R-:W-:Y:S05]  /*1b60*/  BSYNC B0 ;  /* 0x0000000000007941 */ /* 0x000fea0003800000 */
.L_x_1504:
        /* <DEDUP_REMOVED lines=12> */
[----:B--2---:R-:W-:Y:S01]  /*1c30*/  IMAD.X R11, RZ, RZ, R17, P0 ;  /* 0x000000ffff0b7224 */ /* 0x004fe200000e0611 */
        /* <DEDUP_REMOVED lines=35> */
.L_x_1507:
[----:B------:R-:W-:Y:S05]  /*1e70*/  BSYNC B0 ;  /* 0x0000000000007941 */ /* 0x000fea0003800000 */
.L_x_1506:
        /* <DEDUP_REMOVED lines=48> */
.L_x_1509:
[----:B------:R-:W-:Y:S05]  /*2180*/  BSYNC B0 ;  /* 0x0000000000007941 */ /* 0x000fea0003800000 */
.L_x_1508:
        /* <DEDUP_REMOVED lines=15> */
[C---:B--2---:R-:W-:Y:S02]  /*2280*/  @!P1 LEA R14, P5, R11.reuse, c[0x0][0x168], 0x1 ;  /* 0x00005a000b0e9a11 */ /* 0x044fe400078a08ff */
        /* <DEDUP_REMOVED lines=26> */
.L_x_1511:
[----:B------:R-:W-:Y:S05]  /*2430*/  BSYNC B0 ;  /* 0x0000000000007941 */ /* 0x000fea0003800000 */
.L_x_1510:
[----:B------:R-:W0:Y:S01]  /*2440*/  LDGDEPBAR ;  /* 0x00000000000079af */ /* 0x000e220000000000 */
[----:B------:R-:W-:Y:S01]  /*2450*/  ISETP.GE.AND P0, PT, R26, UR18, PT ;  /* 0x000000121a007c0c */ /* 0x000fe2000bf06270 */
[----:B------:R-:W-:Y:S01]  /*2460*/  ULDC.64 UR4, c[0x0][0x1a0] ;  /* 0x0000680000047ab9 */ /* 0x000fe20000000a00 */
[----:B------:R-:W-:Y:S01]  /*2470*/  BSSY B0, `(.L_x_1512) ;  /* 0x0000032000007945 */ /* 0x000fe20003800000 */
[----:B------:R-:W-:Y:S02]  /*2480*/  UIMAD.WIDE.U32 UR26, UR20, UR4, URZ ;  /* 0x00000004141a72a5 */ /* 0x000fe4000f8e003f */
[----:B------:R-:W-:-:S04]  /*2490*/  UIMAD UR4, UR19, UR4, URZ ;  /* 0x00000004130472a4 */ /* 0x000fc8000f8e023f */
[----:B------:R-:W-:Y:S01]  /*24a0*/  UIMAD UR4, UR20, UR5, UR4 ;  /* 0x00000005140472a4 */ /* 0x000fe2000f8e0204 */
[----:B--2-4-:R-:W-:Y:S02]  /*24b0*/  IMAD.U32 R12, RZ, RZ, UR26 ;  /* 0x0000001aff0c7e24 */ /* 0x014fe4000f8e00ff */
        /* <DEDUP_REMOVED lines=45> */
.L_x_1513:
[----:B------:R-:W-:Y:S05]  /*2790*/  BSYNC B0 ;  /* 0x0000000000007941 */ /* 0x000fea0003800000 */
.L_x_1512:
        /* <DEDUP_REMOVED lines=44> */
.L_x_1515:
[----:B------:R-:W-:Y:S05]  /*2a60*/  BSYNC B0 ;  /* 0x0000000000007941 */ /* 0x000fea0003800000 */
.L_x_1514:
[C---:B----4-:R-:W-:Y:S01]  /*2a70*/  IMAD.SHL.U32 R8, R0.reuse, 0x40, RZ ;  /* 0x0000004000087824 */ /* 0x050fe200078e00ff */
        /* <DEDUP_REMOVED lines=18> */
[----:B------:R-:W-:Y:S01]  /*2ba0*/  LDSM.16.M88.4 R84, [R209] ;  /* 0x00000000d154783b */ /* 0x000fe20000000200 */
[----:B------:R-:W-:Y:S02]  /*2bb0*/  LOP3.LUT R240, R240, 0xfffffffd, RZ, 0xc0, !PT ;  /* 0xfffffffdf0f07812 */ /* 0x000fe400078ec0ff */
[----:B------:R-:W-:-:S05]  /*2bc0*/  IMAD.SHL.U32 R213, R213, 0x2, RZ ;  /* 0x00000002d5d57824 */ /* 0x000fca00078e00ff */
[----:B------:R-:W4:Y:S01]  /*2bd0*/  LDSM.16.M88.4 R60, [R213+0x10000] ;  /* 0x01000000d53c783b */ /* 0x000f220000000200 */
[C---:B------:R-:W-:Y:S02]  /*2be0*/  IADD3 R0, R213.reuse, 0x10000, RZ ;  /* 0x00010000d5007810 */ /* 0x040fe40007ffe0ff */
[----:B------:R-:W-:Y:S01]  /*2bf0*/  IADD3 R211, R213, 0x10020, RZ ;  /* 0x00010020d5d37810 */ /* 0x000fe20007ffe0ff */
[----:B------:R-:W5:Y:S01]  /*2c00*/  LDSM.16.M88.4 R52, [R213+0x10800] ;  /* 0x01080000d534783b */ /* 0x000f620000000200 */
[----:B------:R-:W-:Y:S01]  /*2c10*/  @P1 IADD3 R211, R0, -0x20, RZ ;  /* 0xffffffe000d31810 */ /* 0x000fe20007ffe0ff */
[----:B------:R-:W-:Y:S02]  /*2c20*/  IMAD.MOV.U32 R0, RZ, RZ, 0x40 ;  /* 0x00000040ff007424 */ /* 0x000fe400078e00ff */
[----:B------:R-:W1:Y:S01]  /*2c30*/  LDSM.16.M88.4 R12, [R213+0x11000] ;  /* 0x01100000d50c783b */ /* 0x000e620000000200 */
[C---:B------:R-:W-:Y:S02]  /*2c40*/  IADD3 R203, R211.reuse, 0x800, RZ ;  /* 0x00000800d3cb7810 */ /* 0x040fe40007ffe0ff */
[----:B------:R-:W-:Y:S01]  /*2c50*/  SEL R0, R0, 0xffffffc0, !P2 ;  /* 0xffffffc000007807 */ /* 0x000fe20005000000 */
[----:B-1----:R-:W1:Y:S01]  /*2c60*/  LDSM.16.M88.4 R32, [R213+0x11800] ;  /* 0x01180000d520783b */ /* 0x002e620000000200 */
[----:B------:R-:W-:-:S02]  /*2c70*/  IADD3 R202, R211, 0x1000, RZ ;  /* 0x00001000d3ca7810 */ /* 0x000fc40007ffe0ff */
[----:B------:R-:W-:Y:S01]  /*2c80*/  IADD3 R201, R211, 0x1800, RZ ;  /* 0x00001800d3c97810 */ /* 0x000fe20007ffe0ff */
[----:B------:R-:W2:Y:S01]  /*2c90*/  LDSM.16.M88.4 R36, [R211] ;  /* 0x00000000d324783b */ /* 0x000ea20000000200 */
[----:B------:R-:W-:Y:S01]  /*2ca0*/  IMAD.IADD R207, R213, 0x1, R0 ;  /* 0x00000001d5cf7824 */ /* 0x000fe200078e0200 */
[C---:B------:R-:W-:Y:S01]  /*2cb0*/  IADD3 R199, R211.reuse, 0x2000, RZ ;  /* 0x00002000d3c77810 */ /* 0x040fe20007ffe0ff */
[----:B------:R-:W-:Y:S01]  /*2cc0*/  IMAD.IADD R200, R0, 0x1, R211 ;  /* 0x0000000100c87824 */ /* 0x000fe200078e02d3 */
[----:B------:R-:W3:Y:S01]  /*2cd0*/  LDSM.16.M88.4 R40, [R211+0x800] ;  /* 0x00080000d328783b */ /* 0x000ee20000000200 */
        /* <DEDUP_REMOVED lines=12> */
[----:B------:R-:W-:Y:S02]  /*2da0*/  IADD3 R20, R0, 0x11, RZ ;  /* 0x0000001100147810 */ /* 0x000fe40007ffe0ff */
[----:B------:R-:W-:Y:S01]  /*2db0*/  ISETP.GE.AND P3, PT, R24, UR11, PT ;  /* 0x0000000b18007c0c */ /* 0x000fe2000bf66270 */
[----:B----4-:R-:W-:Y:S01]  /*2dc0*/  HMMA.16816.F32.BF16 R64, R88, R60, RZ ;  /* 0x0000003c5840723c */ /* 0x010fe200000418ff */
[----:B------:R-:W-:Y:S01]  /*2dd0*/  LDSM.16.M88.4 R76, [R200+0x800] ;  /* 0x00080000c84c783b */ /* 0x000fe20000000200 */
[----:B------:R-:W-:-:S02]  /*2de0*/  ISETP.GE.AND P6, PT, R20, UR11, PT ;  /* 0x0000000b14007c0c */ /* 0x000fc4000bfc6270 */
[C---:B------:R-:W-:Y:S01]  /*2df0*/  IADD3 R24, R0.reuse, 0x21, RZ ;  /* 0x0000002100187810 */ /* 0x040fe20007ffe0ff */
[----:B------:R-:W-:Y:S01]  /*2e00*/  LDSM.16.M88.4 R72, [R200+0x1000] ;  /* 0x00100000c848783b */ /* 0x000fe20000000200 */
[C---:B------:R-:W-:Y:S02]  /*2e10*/  IADD3 R22, R0.reuse, 0x8, RZ ;  /* 0x0000000800167810 */ /* 0x040fe40007ffe0ff */
[C---:B------:R-:W-:Y:S01]  /*2e20*/  HMMA.16816.F32.BF16 R60, R88.reuse, R62, RZ ;  /* 0x0000003e583c723c */ /* 0x040fe200000418ff */
[C---:B------:R-:W-:Y:S02]  /*2e30*/  IADD3 R21, R0.reuse, 0x9, RZ ;  /* 0x0000000900157810 */ /* 0x040fe40007ffe0ff */
[----:B------:R-:W-:Y:S02]  /*2e40*/  ISETP.GE.AND P4, PT, R0, UR11, PT ;  /* 0x0000000b00007c0c */ /* 0x000fe4000bf86270 */
[----:B------:R-:W-:Y:S02]  /*2e50*/  ISETP.GE.AND P2, PT, R22, UR11, PT ;  /* 0x0000000b16007c0c */ /* 0x000fe4000bf46270 */
[----:B------:R-:W-:Y:S01]  /*2e60*/  ISETP.GE.AND P1, PT, R21, UR11, PT ;  /* 0x0000000b15007c0c */ /* 0x000fe2000bf26270 */
[----:B-----5:R-:W-:Y:S01]  /*2e70*/  HMMA.16816.F32.BF16 R56, R88, R52, RZ ;  /* 0x000000345838723c */ /* 0x020fe200000418ff */
[----:B------:R-:W-:-:S02]  /*2e80*/  IADD3 R22, R0, 0x18, RZ ;  /* 0x0000001800167810 */ /* 0x000fc40007ffe0ff */
[C---:B------:R-:W-:Y:S02]  /*2e90*/  IADD3 R20, R0.reuse, 0x19, RZ ;  /* 0x0000001900147810 */ /* 0x040fe40007ffe0ff */
[----:B------:R-:W-:Y:S02]  /*2ea0*/  IADD3 R21, R0, 0x20, RZ ;  /* 0x0000002000157810 */ /* 0x000fe40007ffe0ff */
[C---:B------:R-:W-:Y:S01]  /*2eb0*/  IADD3 R195, R211.reuse, 0x4000, RZ ;  /* 0x00004000d3c37810 */ /* 0x040fe20007ffe0ff */
[----:B------:R-:W-:Y:S01]  /*2ec0*/  HMMA.16816.F32.BF16 R16, R88, R12, RZ ;  /* 0x0000000c5810723c */ /* 0x000fe200000418ff */
[C---:B------:R-:W-:Y:S02]  /*2ed0*/  IADD3 R194, R211.reuse, 0x4800, RZ ;  /* 0x00004800d3c27810 */ /* 0x040fe40007ffe0ff */
[C---:B------:R-:W-:Y:S02]  /*2ee0*/  IADD3 R193, R211.reuse, 0x5000, RZ ;  /* 0x00005000d3c17810 */ /* 0x040fe40007ffe0ff */
[----:B------:R-:W-:-:S02]  /*2ef0*/  IADD3 R192, R211, 0x5800, RZ ;  /* 0x00005800d3c07810 */ /* 0x000fc40007ffe0ff */
[C---:B------:R-:W-:Y:S01]  /*2f00*/  IADD3 R191, R211.reuse, 0x6000, RZ ;  /* 0x00006000d3bf7810 */ /* 0x040fe20007ffe0ff */
[----:B------:R-:W-:Y:S01]  /*2f10*/  HMMA.16816.F32.BF16 R52, R88, R54, RZ ;  /* 0x000000365834723c */ /* 0x000fe200000418ff */
[C---:B------:R-:W-:Y:S02]  /*2f20*/  IADD3 R190, R211.reuse, 0x6800, RZ ;  /* 0x00006800d3be7810 */ /* 0x040fe40007ffe0ff */
[C---:B------:R-:W-:Y:S02]  /*2f30*/  IADD3 R189, R211.reuse, 0x7000, RZ ;  /* 0x00007000d3bd7810 */ /* 0x040fe40007ffe0ff */
[----:B------:R-:W-:-:S03]  /*2f40*/  IADD3 R188, R211, 0x7800, RZ ;  /* 0x00007800d3bc7810 */ /* 0x000fc60007ffe0ff */
[C---:B------:R-:W-:Y:S08]  /*2f50*/  HMMA.16816.F32.BF16 R12, R88.reuse, R14, RZ ;  /* 0x0000000e580c723c */ /* 0x040ff000000418ff */
[C---:B-1----:R-:W-:Y:S08]  /*2f60*/  HMMA.16816.F32.BF16 R8, R88.reuse, R32, RZ ;  /* 0x000000205808723c */ /* 0x042ff000000418ff */
        /* <DEDUP_REMOVED lines=139> */
[----:B------:R-:W1:Y:S07]  /*3820*/  LDSM.16.M88.4 R8, [R211+0x7000] ;  /* 0x00700000d308783b */ /* 0x000e6e0000000200 */
[C---:B----4-:R-:W-:Y:S08]  /*3830*/  HMMA.16816.F32.BF16 R56, R80.reuse, R40, R56 ;  /* 0x000000285038723c */ /* 0x050ff00000041838 */
[C---:B------:R-:W-:Y:S01]  /*3840*/  HMMA.16816.F32.BF16 R76, R80.reuse, R42, R76 ;  /* 0x0000002a504c723c */ /* 0x040fe2000004184c */
[----:B------:R-:W2:Y:S07]  /*3850*/  LDSM.16.M88.4 R40, [R211+0x7800] ;  /* 0x00780000d328783b */ /* 0x000eae0000000200 */
[C---:B-----5:R-:W-:Y:S08]  /*3860*/  HMMA.16816.F32.BF16 R16, R80.reuse, R48, R16 ;  /* 0x000000305010723c */ /* 0x060ff00000041810 */
[----:B------:R-:W-:Y:S01]  /*3870*/  HMMA.16816.F32.BF16 R12, R80, R50, R12 ;  /* 0x00000032500c723c */ /* 0x000fe2000004180c */
[----:B------:R-:W-:Y:S07]  /*3880*/  LDSM.16.M88.4 R48, [R207+0x16000] ;  /* 0x01600000cf30783b */ /* 0x000fee0000000200 */
[C---:B------:R-:W-:Y:S08]  /*3890*/  HMMA.16816.F32.BF16 R64, R68.reuse, R44, R64 ;  /* 0x0000002c4440723c */ /* 0x040ff00000041840 */
[----:B------:R-:W-:Y:S01]  /*38a0*/  HMMA.16816.F32.BF16 R60, R68, R46, R60 ;  /* 0x0000002e443c723c */ /* 0x000fe2000004183c */
[----:B------:R-:W4:Y:S04]  /*38b0*/  LDSM.16.M88.4 R44, [R211+0x6000] ;  /* 0x00600000d32c783b */ /* 0x000f280000000200 */
[----:B------:R-:W-:Y:S03]  /*38c0*/  LDSM.16.M88.4 R68, [R210+0xc000] ;  /* 0x00c00000d244783b */ /* 0x000fe60000000200 */
[C---:B---3--:R-:W-:Y:S08]  /*38d0*/  HMMA.16816.F32.BF16 R84, R80.reuse, R36, R84 ;  /* 0x000000245054723c */ /* 0x048ff00000041854 */
[----:B------:R-:W-:Y:S01]  /*38e0*/  HMMA.16816.F32.BF16 R88, R80, R38, R88 ;  /* 0x000000265058723c */ /* 0x000fe20000041858 */
[----:B------:R-:W-:Y:S07]  /*38f0*/  LDSM.16.M88.4 R36, [R207+0x16800] ;  /* 0x01680000cf24783b */ /* 0x000fee0000000200 */
[C---:B-1----:R-:W-:Y:S08]  /*3900*/  HMMA.16816.F32.BF16 R16, R52.reuse, R8, R16 ;  /* 0x000000083410723c */ /* 0x042ff00000041810 */
[----:B------:R-:W-:Y:S01]  /*3910*/  HMMA.16816.F32.BF16 R12, R52, R10, R12 ;  /* 0x0000000a340c723c */ /* 0x000fe2000004180c */
[----:B------:R-:W1:Y:S07]  /*3920*/  LDSM.16.M88.4 R8, [R207+0x17800] ;  /* 0x01780000cf08783b */ /* 0x000e6e0000000200 */
[C---:B------:R-:W-:Y:S08]  /*3930*/  HMMA.16816.F32.BF16 R64, R80.reuse, R72, R64 ;  /* 0x000000485040723c */ /* 0x040ff00000041840 */
[----:B------:R-:W-:Y:S01]  /*3940*/  HMMA.16816.F32.BF16 R60, R80, R74, R60 ;  /* 0x0000004a503c723c */ /* 0x000fe2000004183c */
[----:B------:R-:W-:Y:S07]  /*3950*/  LDSM.16.M88.4 R72, [R209+0xc000] ;  /* 0x00c00000d148783b */ /* 0x000fee0000000200 */
        /* <DEDUP_REMOVED lines=8> */
[----:B------:R-:W-:Y:S07]  /*39e0*/  LDSM.16.M88.4 R44, [R200+0x6000] ;  /* 0x00600000c82c783b */ /* 0x000fee0000000200 */
        /* <DEDUP_REMOVED lines=9> */
[C---:B------:R-:W-:Y:S08]  /*3a80*/  HMMA.16816.F32.BF16 R60, R68.reuse, R50, R60 ;  /* 0x00000032443c723c */ /* 0x040ff0000004183c */
[----:B------:R-:W-:Y:S08]  /*3a90*/  HMMA.16816.F32.BF16 R76, R68, R38, R76 ;  /* 0x00000026444c723c */ /* 0x000ff0000004184c */
[C---:B--2---:R-:W-:Y:S08]  /*3aa0*/  HMMA.16816.F32.BF16 R56, R72.reuse, R40, R56 ;  /* 0x000000284838723c */ /* 0x044ff00000041838 */
[C---:B-1----:R-:W-:Y:S07]  /*3ab0*/  HMMA.16816.F32.BF16 R16, R72.reuse, R8, R16 ;  /* 0x000000084810723c */ /* 0x042fee0000041810 */
[----:B------:R-:W-:Y:S01]  /*3ac0*/  IADD3 R8, R0, 0x29, RZ ;  /* 0x0000002900087810 */ /* 0x000fe20007ffe0ff */
[C---:B------:R-:W-:Y:S08]  /*3ad0*/  HMMA.16816.F32.BF16 R64, R72.reuse, R44, R64 ;  /* 0x0000002c4840723c */ /* 0x040ff00000041840 */
[----:B------:R-:W-:Y:S01]  /*3ae0*/  HMMA.16816.F32.BF16 R60, R72, R46, R60 ;  /* 0x0000002e483c723c */ /* 0x000fe2000004183c */
[----:B------:R-:W-:-:S02]  /*3af0*/  FSEL R59, R59, -INF , !P6 ;  /* 0xff8000003b3b7808 */ /* 0x000fc40007000000 */
[----:B------:R-:W-:-:S05]  /*3b00*/  FSEL R56, R56, -INF , !P0 ;  /* 0xff80000038387808 */ /* 0x000fca0004000000 */
[C---:B------:R-:W-:Y:S08]  /*3b10*/  HMMA.16816.F32.BF16 R76, R72.reuse, R42, R76 ;  /* 0x0000002a484c723c */ /* 0x040ff0000004184c */
[----:B------:R-:W-:Y:S01]  /*3b20*/  HMMA.16816.F32.BF16 R12, R72, R10, R12 ;  /* 0x0000000a480c723c */ /* 0x000fe2000004180c */
[----:B------:R-:W-:Y:S02]  /*3b30*/  FSEL R37, R66, -INF , !P4 ;  /* 0xff80000042257808 */ /* 0x000fe40006000000 */
[----:B------:R-:W-:-:S02]  /*3b40*/  FSEL R64, R64, -INF , !P4 ;  /* 0xff80000040407808 */ /* 0x000fc40006000000 */
[----:B------:R-:W-:Y:S02]  /*3b50*/  ISETP.GE.AND P4, PT, R8, UR11, PT ;  /* 0x0000000b08007c0c */ /* 0x000fe4000bf86270 */
[----:B------:R-:W-:Y:S01]  /*3b60*/  IADD3 R11, R0, 0x28, RZ ;  /* 0x00000028000b7810 */ /* 0x000fe20007ffe0ff */
[C---:B---3--:R-:W-:Y:S01]  /*3b70*/  HMMA.16816.F32.BF16 R84, R72.reuse, R32, R84 ;  /* 0x000000204854723c */ /* 0x048fe20000041854 */
[----:B------:R-:W-:Y:S02]  /*3b80*/  FSEL R9, R62, -INF , !P2 ;  /* 0xff8000003e097808 */ /* 0x000fe40005000000 */
[----:B------:R-:W-:Y:S02]  /*3b90*/  FSEL R60, R60, -INF , !P2 ;  /* 0xff8000003c3c7808 */ /* 0x000fe40005000000 */
[----:B------:R-:W-:Y:S02]  /*3ba0*/  FSEL R63, R63, -INF , !P1 ;  /* 0xff8000003f3f7808 */ /* 0x000fe40004800000 */
[----:B------:R-:W-:Y:S01]  /*3bb0*/  FSEL R32, R57, -INF , !P6 ;  /* 0xff80000039207808 */ /* 0x000fe20007000000 */
[----:B------:R-:W-:Y:S01]  /*3bc0*/  HMMA.16816.F32.BF16 R88, R72, R34, R88 ;  /* 0x000000224858723c */ /* 0x000fe20000041858 */
[----:B------:R-:W-:-:S02]  /*3bd0*/  ISETP.GE.AND P6, PT, R24, UR11, PT ;  /* 0x0000000b18007c0c */ /* 0x000fc4000bfc6270 */
[----:B------:R-:W-:Y:S02]  /*3be0*/  FSEL R10, R61, -INF , !P1 ;  /* 0xff8000003d0a7808 */ /* 0x000fe40004800000 */
[----:B------:R-:W-:Y:S02]  /*3bf0*/  FSEL R105, R19, -INF , !P6 ;  /* 0xff80000013697808 */ /* 0x000fe40007000000 */
[----:B------:R-:W-:Y:S02]  /*3c00*/  FSEL R104, R17, -INF , !P6 ;  /* 0xff80000011687808 */ /* 0x000fe40007000000 */
[----:B------:R-:W-:Y:S02]  /*3c10*/  PLOP3.LUT P6, PT, PT, PT, UP0, 0x80, 0x0 ;  /* 0x000000000000781c */ /* 0x000fe40003fcf008 */
[----:B------:R-:W-:Y:S02]  /*3c20*/  ISETP.GE.AND P5, PT, R11, UR11, PT ;  /* 0x0000000b0b007c0c */ /* 0x000fe4000bfa6270 */
[----:B------:R-:W-:-:S02]  /*3c30*/  FSEL R11, R58, -INF , !P0 ;  /* 0xff8000003a0b7808 */ /* 0x000fc40004000000 */
[----:B------:R-:W-:Y:S02]  /*3c40*/  IADD3 R8, R0, 0x30, RZ ;  /* 0x0000003000087810 */ /* 0x000fe40007ffe0ff */
[----:B------:R-:W-:Y:S02]  /*3c50*/  ISETP.GE.AND P2, PT, R22, UR11, PT ;  /* 0x0000000b16007c0c */ /* 0x000fe4000bf46270 */
[----:B------:R-:W-:Y:S02]  /*3c60*/  ISETP.GE.AND P1, PT, R20, UR11, PT ;  /* 0x0000000b14007c0c */ /* 0x000fe4000bf26270 */
[C---:B------:R-:W-:Y:S02]  /*3c70*/  IADD3 R22, R0.reuse, 0x31, RZ ;  /* 0x0000003100167810 */ /* 0x040fe40007ffe0ff */
        /* <DEDUP_REMOVED lines=8> */
[----:B------:R-:W-:Y:S02]  /*3d00*/  FSEL R79, R79, -INF , !P1 ;  /* 0xff8000004f4f7808 */ /* 0x000fe40004800000 */
[----:B------:R-:W-:Y:S02]  /*3d10*/  FSEL R8, R77, -INF , !P1 ;  /* 0xff8000004d087808 */ /* 0x000fe40004800000 */
[----:B------:R-:W-:Y:S02]  /*3d20*/  FSEL R107, R18, -INF , !P0 ;  /* 0xff800000126b7808 */ /* 0x000fe40004000000 */
[----:B------:R-:W-:Y:S02]  /*3d30*/  FSEL R106, R16, -INF , !P0 ;  /* 0xff800000106a7808 */ /* 0x000fe40004000000 */
[----:B------:R-:W-:Y:S02]  /*3d40*/  ISETP.GE.AND P2, PT, R22, UR11, PT ;  /* 0x0000000b16007c0c */ /* 0x000fe4000bf46270 */
[----:B------:R-:W-:-:S02]  /*3d50*/  ISETP.GE.AND P1, PT, R20, UR11, PT ;  /* 0x0000000b14007c0c */ /* 0x000fc4000bf26270 */
        /* <DEDUP_REMOVED lines=13> */
[----:B------:R-:W-:Y:S01]  /*3e30*/  @P6 LOP3.LUT R240, R240, 0x2, RZ, 0xfc, !PT ;  /* 0x00000002f0f06812 */ /* 0x000fe200078efcff */
        /* <DEDUP_REMOVED lines=9> */
[----:B------:R-:W-:Y:S01]  /*3ed0*/  ISETP.GE.AND P3, PT, R249, c[0x0][0x220], PT ;  /* 0x00008800f9007a0c */ /* 0x000fe20003f66270 */
[----:B------:R-:W-:-:S02]  /*3ee0*/  IMAD.WIDE.U32 R12, R6, UR5, R108 ;  /* 0x00000005060c7c25 */ /* 0x000fc4000f8e006c */
[----:B------:R-:W-:-:S04]  /*3ef0*/  UIMAD UR4, UR4, UR21, UR9 ;  /* 0x00000015040472a4 */ /* 0x000fc8000f8e0209 */
[C---:B------:R-:W-:Y:S01]  /*3f00*/  @!P2 LEA R40, P4, R12.reuse, c[0x0][0x168], 0x1 ;  /* 0x00005a000c28aa11 */ /* 0x040fe200078808ff */
[----:B------:R1:W-:Y:S01]  /*3f10*/  @P2 STS.128 [R248+0x10000], RZ ;  /* 0x010000fff8002388 */ /* 0x0003e20000000c00 */
[----:B------:R-:W-:Y:S02]  /*3f20*/  IADD3 R0, R13, UR4, RZ ;  /* 0x000000040d007c10 */ /* 0x000fe4000fffe0ff */
[C---:B------:R-:W-:Y:S02]  /*3f30*/  @!P0 LEA R16, P5, R12.reuse, c[0x0][0x168], 0x1 ;  /* 0x00005a000c108a11 */ /* 0x040fe400078a08ff */
[C-C-:B------:R-:W-:Y:S02]  /*3f40*/  @!P2 LEA.HI.X R41, R12.reuse, c[0x0][0x16c], R0.reuse, 0x1, P4 ;  /* 0x00005b000c29aa11 */ /* 0x140fe400020f0c00 */
[C---:B------:R-:W-:Y:S02]  /*3f50*/  @!P1 LEA R38, P6, R12.reuse, c[0x0][0x168], 0x1 ;  /* 0x00005a000c269a11 */ /* 0x040fe400078c08ff */
[C---:B------:R-:W-:Y:S01]  /*3f60*/  @!P3 LEA R14, P4, R12.reuse, c[0x0][0x168], 0x1 ;  /* 0x00005a000c0eba11 */ /* 0x040fe200078808ff */
[----:B------:R-:W-:Y:S01]  /*3f70*/  @!PT LDS RZ, [RZ] ;  /* 0x00000000fffff984 */ /* 0x000fe20000000800 */
[----:B------:R-:W-:Y:S01]  /*3f80*/  @!PT LDS RZ, [RZ] ;  /* 0x00000000fffff984 */ /* 0x000fe20000000800 */
[----:B------:R-:W-:Y:S01]  /*3f90*/  @!PT LDS RZ, [RZ] ;  /* 0x00000000fffff984 */ /* 0x000fe20000000800 */
[----:B------:R1:W-:Y:S01]  /*3fa0*/  @!P2 LDGSTS.E.BYPASS.LTC128B.128 [R248+0x10000], [R40.64] ;  /* 0x1000000028f8afae */ /* 0x0003e2000b901d4e */
[----:B------:R-:W-:-:S02]  /*3fb0*/  @!P0 LEA.HI.X R17, R12, c[0x0][0x16c], R0, 0x1, P5 ;  /* 0x00005b000c118a11 */ /* 0x000fc400028f0c00 */
[C---:B------:R-:W-:Y:S01]  /*3fc0*/  IADD3 R13, P5, R12.reuse, UR6, RZ ;  /* 0x000000060c0d7c10 */ /* 0x040fe2000ffbe0ff */
[----:B------:R1:W-:Y:S01]  /*3fd0*/  @P1 STS.128 [R248+0x12000], RZ ;  /* 0x012000fff8001388 */ /* 0x0003e20000000c00 */
[C-C-:B------:R-:W-:Y:S02]  /*3fe0*/  @!P1 LEA.HI.X R39, R12.reuse, c[0x0][0x16c], R0.reuse, 0x1, P6 ;  /* 0x00005b000c279a11 */ /* 0x140fe400030f0c00 */
[----:B------:R-:W-:Y:S02]  /*3ff0*/  @!P3 LEA.HI.X R15, R12, c[0x0][0x16c], R0, 0x1, P4 ;  /* 0x00005b000c0fba11 */ /* 0x000fe400020f0c00 */
[C---:B------:R-:W-:Y:S01]  /*4000*/  @!P2 LEA R18, P4, R13.reuse, c[0x0][0x168], 0x1 ;  /* 0x00005a000d12aa11 */ /* 0x040fe200078808ff */
[----:B------:R-:W-:Y:S01]  /*4010*/  @!PT LDS RZ, [RZ] ;  /* 0x00000000fffff984 */ /* 0x000fe20000000800 */
[----:B------:R-:W-:Y:S01]  /*4020*/  @!PT LDS RZ, [RZ] ;  /* 0x00000000fffff984 */ /* 0x000fe20000000800 */
[----:B------:R-:W-:Y:S01]  /*4030*/  @!PT LDS RZ, [RZ] ;  /* 0x00000000fffff984 */ /* 0x000fe20000000800 */
[----:B------:R1:W-:Y:S01]  /*4040*/  @!P1 LDGSTS.E.BYPASS.LTC128B.128 [R248+0x12000], [R38.64+0x80] ;  /* 0x1200008026f89fae */ /* 0x0003e2000b901d4e */
[----:B------:R-:W-:Y:S02]  /*4050*/  IADD3.X R0, R0, UR7, RZ, P5, !PT ;  /* 0x0000000700007c10 */ /* 0x000fe4000affe4ff */
[C---:B------:R-:W-:Y:S01]  /*4060*/  @!P1 LEA R34, P5, R13.reuse, c[0x0][0x168], 0x1 ;  /* 0x00005a000d229a11 */ /* 0x040fe200078a08ff */
[----:B------:R1:W-:Y:S01]  /*4070*/  @P0 STS.128 [R248+0x14000], RZ ;  /* 0x014000fff8000388 */ /* 0x0003e20000000c00 */
[----:B------:R-:W-:-:S02]  /*4080*/  @!P2 LEA.HI.X R19, R13, c[0x0][0x16c], R0, 0x1, P4 ;  /* 0x00005b000d13aa11 */ /* 0x000fc400020f0c00 */
[C---:B------:R-:W-:Y:S01]  /*4090*/  @!P0 LEA R24, P4, R13.reuse, c[0x0][0x168], 0x1 ;  /* 0x00005a000d188a11 */ /* 0x040fe200078808ff */
[----:B------:R-:W-:Y:S01]  /*40a0*/  @!PT LDS RZ, [RZ] ;  /* 0x00000000fffff984 */ /* 0x000fe20000000800 */
[----:B------:R-:W-:Y:S01]  /*40b0*/  @!PT LDS RZ, [RZ] ;  /* 0x00000000fffff984 */ /* 0x000fe20000000800 */
[----:B------:R-:W-:Y:S01]  /*40c0*/  @!PT LDS RZ, [RZ] ;  /* 0x00000000fffff984 */ /* 0x000fe20000000800 */
[----:B------:R1:W-:Y:S01]  /*40d0*/  @!P0 LDGSTS.E.BYPASS.LTC128B.128 [R248+0x14000], [R16.64+0x100] ;  /* 0x1400010010f88fae */ /* 0x0003e2000b901d4e */
[C-C-:B------:R-:W-:Y:S02]  /*40e0*/  @!P1 LEA.HI.X R35, R13.reuse, c[0x0][0x16c], R0.reuse, 0x1, P5 ;  /* 0x00005b000d239a11 */ /* 0x140fe400028f0c00 */
        /* <DEDUP_REMOVED lines=29> */
.L_x_1518:
[----:B------:R-:W-:Y:S05]  /*42c0*/  BSYNC B0 ;  /* 0x0000000000007941 */ /* 0x000fea0003800000 */
.L_x_1517:
[----:B------:R-:W0:Y:S02]  /*42d0*/  LDGDEPBAR ;  /* 0x00000000000079af */ /* 0x000e240000000000 */
.L_x_1516:
[----:B--2---:R-:W-:Y:S01]  /*42e0*/  FMNMX.FTZ R12, R37, R67, !PT ;  /* 0x00000043250c7209 */ /* 0x004fe20007810000 */
[----:B------:R-:W-:Y:S01]  /*42f0*/  USHF.L.U32 UR4, UR20, 0x1, URZ ;  /* 0x0000000114047899 */ /* 0x000fe2000800063f */
[----:B-1----:R-:W-:Y:S01]  /*4300*/  FMNMX.FTZ R15, R64, R65, !PT ;  /* 0x00000041400f7209 */ /* 0x002fe20007810000 */
[----:B------:R-:W-:Y:S01]  /*4310*/  IMAD.WIDE.U32 R178, R23, -0x2daee0ad, RZ ;  /* 0xd2511f5317b27825 */ /* 0x000fe200078e00ff */
[----:B------:R-:W-:Y:S01]  /*4320*/  FMNMX.FTZ R12, R9, R12, !PT ;  /* 0x0000000c090c7209 */ /* 0x000fe20007810000 */
[----:B------:R-:W-:Y:S01]  /*4330*/  ULOP3.LUT UR5, UR4, UR17, URZ, 0x3c, !UPT ;  /* 0x0000001104057292 */ /* 0x000fe2000f8e3c3f */
[----:B------:R-:W-:Y:S01]  /*4340*/  FMNMX.FTZ R15, R60, R15, !PT ;  /* 0x0000000f3c0f7209 */ /* 0x000fe20007810000 */
[----:B------:R-:W-:Y:S01]  /*4350*/  IMAD.U32 R6, RZ, RZ, UR10 ;  /* 0x0000000aff067e24 */ /* 0x000fe2000f8e00ff */
[----:B------:R-:W-:Y:S01]  /*4360*/  FMNMX.FTZ R12, R63, R12, !PT ;  /* 0x0000000c3f0c7209 */ /* 0x000fe20007810000 */
[----:B------:R-:W-:Y:S01]  /*4370*/  UIADD3 UR29, UR16, -0x61c88647, URZ ;  /* 0x9e3779b9101d7890 */ /* 0x000fe2000fffe03f */
[----:B------:R-:W-:Y:S01]  /*4380*/  FMNMX.FTZ R15, R10, R15, !PT ;  /* 0x0000000f0a0f7209 */ /* 0x000fe20007810000 */
[----:B------:R-:W-:Y:S01]  /*4390*/  IMAD R25, R6, 0x8, R7 ;  /* 0x0000000806197824 */ /* 0x000fe200078e0207 */
[----:B------:R-:W-:Y:S01]  /*43a0*/  FMNMX.FTZ R12, R11, R12, !PT ;  /* 0x0000000c0b0c7209 */ /* 0x000fe20007810000 */
[----:B------:R-:W-:Y:S01]  /*43b0*/  UIADD3 UR26, UR17, 0x76cf5d0a, URZ ;  /* 0x76cf5d0a111a7890 */ /* 0x000fe2000fffe03f */
[----:B------:R-:W-:Y:S01]  /*43c0*/  FMNMX.FTZ R15, R56, R15, !PT ;  /* 0x0000000f380f7209 */ /* 0x000fe20007810000 */
[----:B------:R-:W-:Y:S01]  /*43d0*/  IMAD.WIDE.U32 R90, R25, -0x326172a9, RZ ;  /* 0xcd9e8d57195a7825 */ /* 0x000fe200078e00ff */
        /* <DEDUP_REMOVED lines=15> */
[----:B------:R-:W-:Y:S01]  /*44d0*/  IMAD.SHL.U32 R208, R4, 0x2, RZ ;  /* 0x0000000204d07824 */ /* 0x000fe200078e00ff */
[----:B------:R-:W-:Y:S01]  /*44e0*/  FMNMX.FTZ R12, R105, R12, !PT ;  /* 0x0000000c690c7209 */ /* 0x000fe20007810000 */
[----:B------:R-:W-:Y:S01]  /*44f0*/  UIADD3 UR21, UR16, -0x4ab325aa, URZ ;  /* 0xb54cda5610157890 */ /* 0x000fe2000fffe03f */
[----:B------:R-:W-:Y:S01]  /*4500*/  FMNMX.FTZ R15, R104, R15, !PT ;  /* 0x0000000f680f7209 */ /* 0x000fe20007810000 */
[----:B------:R-:W-:Y:S01]  /*4510*/  IMAD R242, R236, 0x10000, R236 ;  /* 0x00010000ecf27824 */ /* 0x000fe200078e02ec */
[----:B------:R-:W-:Y:S01]  /*4520*/  FMNMX.FTZ R12, R103, R12, !PT ;  /* 0x0000000c670c7209 */ /* 0x000fe20007810000 */
[----:B------:R-:W-:Y:S01]  /*4530*/  LDSM.16.MT88.4 R140, [R208+0x18000] ;  /* 0x01800000d08c783b */ /* 0x000fe20000004200 */
        /* <DEDUP_REMOVED lines=16> */
[----:B------:R-:W-:Y:S01]  /*4640*/  LOP3.LUT R14, R179, UR5, RZ, 0x3c, !PT ;  /* 0x00000005b30e7c12 */ /* 0x000fe2000f8e3cff */
[----:B------:R-:W-:Y:S01]  /*4650*/  UIADD3 UR5, UR17, -0x4498517b, URZ ;  /* 0xbb67ae8511057890 */ /* 0x000fe2000fffe03f */
[----:B------:R-:W-:Y:S01]  /*4660*/  FMNMX.FTZ R12, R21, R12, !PT ;  /* 0x0000000c150c7209 */ /* 0x000fe20007810000 */
[----:B------:R-:W-:Y:S01]  /*4670*/  LDSM.16.MT88.4 R148, [R206+0x18000] ;  /* 0x01800000ce94783b */ /* 0x000fe20000004200 */
[----:B------:R-:W-:Y:S01]  /*4680*/  FMNMX.FTZ R7, R22, R15, !PT ;  /* 0x0000000f16077209 */ /* 0x000fe20007810000 */
[----:B------:R-:W-:Y:S01]  /*4690*/  IMAD.WIDE.U32 R14, R14, -0x326172a9, RZ ;  /* 0xcd9e8d570e0e7825 */ /* 0x000fe200078e00ff */
[----:B------:R-:W-:Y:S01]  /*46a0*/  LOP3.LUT R24, R2, UR16, RZ, 0x3c, !PT ;  /* 0x0000001002187c12 */ /* 0x000fe2000f8e3cff */
[----:B------:R-:W1:Y:S01]  /*46b0*/  SHFL.BFLY PT, R13, R12, 0x2, 0x1f ;  /* 0x0c401f000c0d7f89 */ /* 0x000e6200000e0000 */
[----:B------:R-:W-:-:S02]  /*46c0*/  FMNMX.FTZ R7, R20, R7, !PT ;  /* 0x0000000714077209 */ /* 0x000fc40007810000 */
[----:B------:R-:W-:Y:S01]  /*46d0*/  LOP3.LUT R88, R91, R24, RZ, 0x3c, !PT ;  /* 0x000000185b587212 */ /* 0x000fe200078e3cff */
[----:B------:R-:W-:Y:S01]  /*46e0*/  LDSM.16.MT88.4 R52, [R206+0x1a000] ;  /* 0x01a00000ce34783b */ /* 0x000fe20000004200 */
[----:B------:R-:W-:-:S03]  /*46f0*/  LOP3.LUT R240, R240, 0xfffffffe, RZ, 0xc0, !PT ;  /* 0xfffffffef0f07812 */ /* 0x000fc600078ec0ff */
[----:B------:R-:W2:Y:S01]  /*4700*/  SHFL.BFLY PT, R2, R7, 0x2, 0x1f ;  /* 0x0c401f0007027f89 */ /* 0x000ea200000e0000 */
[----:B------:R-:W-:-:S03]  /*4710*/  IMAD.WIDE.U32 R88, R88, -0x2daee0ad, RZ ;  /* 0xd2511f5358587825 */ /* 0x000fc600078e00ff */
[----:B------:R-:W-:Y:S02]  /*4720*/  LDSM.16.MT88.4 R72, [R206+0x1a800] ;  /* 0x01a80000ce48783b */ /* 0x000fe40000004200 */
[----:B------:R-:W-:Y:S01]  /*4730*/  LOP3.LUT R176, R89, UR5, R178, 0x96, !PT ;  /* 0x0000000559b07c12 */ /* 0x000fe2000f8e96b2 */
[----:B------:R-:W-:Y:S01]  /*4740*/  UIADD3 UR5, UR17, -0x126145ec, URZ ;  /* 0xed9eba1411057890 */ /* 0x000fe2000fffe03f */
[----:B------:R-:W-:Y:S01]  /*4750*/  LDSM.16.MT88.4 R84, [R206+0x1c000] ;  /* 0x01c00000ce54783b */ /* 0x000fe20000004200 */
[----:B------:R-:W-:Y:S02]  /*4760*/  LOP3.LUT R178, R179, UR4, RZ, 0x3c, !PT ;  /* 0x00000004b3b27c12 */ /* 0x000fe4000f8e3cff */
[----:B------:R-:W-:Y:S01]  /*4770*/  IMAD.WIDE.U32 R176, R176, -0x326172a9, RZ ;  /* 0xcd9e8d57b0b07825 */ /* 0x000fe200078e00ff */
[----:B------:R-:W-:Y:S03]  /*4780*/  LDSM.16.MT88.4 R92, [R205+0x1c000] ;  /* 0x01c00000cd5c783b */ /* 0x000fe60000004200 */
[----:B------:R-:W-:Y:S01]  /*4790*/  IMAD.WIDE.U32 R178, R178, -0x326172a9, RZ ;  /* 0xcd9e8d57b2b27825 */ /* 0x000fe200078e00ff */
[----:B-1----:R-:W-:Y:S01]  /*47a0*/  FMNMX.FTZ R13, R12, R13, !PT ;  /* 0x0000000d0c0d7209 */ /* 0x002fe20007810000 */
[----:B------:R-:W-:Y:S01]  /*47b0*/  STL [R1+0x68], R29 ;  /* 0x0000681d01007387 */ /* 0x000fe20000100800 */
[----:B------:R-:W-:-:S02]  /*47c0*/  LOP3.LUT R12, R15, UR29, R90, 0x96, !PT ;  /* 0x0000001d0f0c7c12 */ /* 0x000fc4000f8e965a */
[----:B------:R-:W-:Y:S01]  /*47d0*/  LOP3.LUT R6, R177, UR27, R14, 0x96, !PT ;  /* 0x0000001bb1067c12 */ /* 0x000fe2000f8e960e */
[----:B------:R-:W1:Y:S01]  /*47e0*/  SHFL.BFLY PT, R0, R13, 0x1, 0x1f ;  /* 0x0c201f000d007f89 */ /* 0x000e6200000e0000 */
[----:B------:R-:W-:Y:S02]  /*47f0*/  LOP3.LUT R90, R179, UR29, R90, 0x96, !PT ;  /* 0x0000001db35a7c12 */ /* 0x000fe4000f8e965a */
[----:B--2---:R-:W-:Y:S01]  /*4800*/  FMNMX.FTZ R2, R7, R2, !PT ;  /* 0x0000000207027209 */ /* 0x004fe20007810000 */
[----:B------:R-:W-:Y:S01]  /*4810*/  IMAD.WIDE.U32 R170, R6, -0x2daee0ad, RZ ;  /* 0xd2511f5306aa7825 */ /* 0x000fe200078e00ff */
[----:B------:R-:W-:Y:S03]  /*4820*/  STL [R1+0x64], R28 ;  /* 0x0000641c01007387 */ /* 0x000fe60000100800 */
[----:B------:R-:W-:Y:S01]  /*4830*/  IMAD.WIDE.U32 R90, R90, -0x2daee0ad, RZ ;  /* 0xd2511f535a5a7825 */ /* 0x000fe200078e00ff */
[----:B------:R-:W2:Y:S04]  /*4840*/  SHFL.BFLY PT, R7, R2, 0x1, 0x1f ;  /* 0x0c201f0002077f89 */ /* 0x000ea800000e0000 */
[----:B------:R-:W-:Y:S04]  /*4850*/  STL [R1+0x60], R27 ;  /* 0x0000601b01007387 */ /* 0x000fe80000100800 */
[----:B------:R-:W-:Y:S01]  /*4860*/  STL [R1+0x58], R26 ;  /* 0x0000581a01007387 */ /* 0x000fe20000100800 */
[----:B-1----:R-:W-:Y:S01]  /*4870*/  FMNMX.FTZ R0, R13, R0, !PT ;  /* 0x000000000d007209 */ /* 0x002fe20007810000 */
[----:B------:R-:W-:-:S03]  /*4880*/  IMAD.WIDE.U32 R12, R12, -0x2daee0ad, RZ ;  /* 0xd2511f530c0c7825 */ /* 0x000fc600078e00ff */
[C---:B------:R-:W-:Y:S01]  /*4890*/  FSETP.NEU.FTZ.AND P0, PT, R0.reuse, -INF , PT ;  /* 0xff8000000000780b */ /* 0x040fe20003f1d000 */
[----:B------:R-:W-:Y:S01]  /*48a0*/  FMUL.FTZ R232, R0, c[0x0][0x23c] ;  /* 0x00008f0000e87a20 */ /* 0x000fe20000410000 */
[----:B------:R-:W-:Y:S02]  /*48b0*/  LOP3.LUT R174, R13, UR26, R88, 0x96, !PT ;  /* 0x0000001a0dae7c12 */ /* 0x000fe4000f8e9658 */
[----:B------:R-:W-:Y:S02]  /*48c0*/  LOP3.LUT R6, R171, UR19, R12, 0x96, !PT ;  /* 0x00000013ab067c12 */ /* 0x000fe4000f8e960c */
[----:B------:R-:W-:Y:S01]  /*48d0*/  FSEL R232, R232, RZ, P0 ;  /* 0x000000ffe8e87208 */ /* 0x000fe20000000000 */
[----:B------:R-:W-:Y:S01]  /*48e0*/  IMAD.WIDE.U32 R174, R174, -0x326172a9, RZ ;  /* 0xcd9e8d57aeae7825 */ /* 0x000fe200078e00ff */
[----:B--2---:R-:W-:-:S03]  /*48f0*/  FMNMX.FTZ R2, R2, R7, !PT ;  /* 0x0000000702027209 */ /* 0x004fc60007810000 */
[----:B------:R-:W-:Y:S01]  /*4900*/  IMAD.WIDE.U32 R172, R6, -0x326172a9, RZ ;  /* 0xcd9e8d5706ac7825 */ /* 0x000fe200078e00ff */
[----:B------:R-:W-:Y:S02]  /*4910*/  LOP3.LUT R168, R175, UR25, R176, 0x96, !PT ;  /* 0x00000019afa87c12 */ /* 0x000fe4000f8e96b0 */
[----:B------:R-:W-:Y:S01]  /*4920*/  FSETP.NEU.FTZ.AND P0, PT, R2, -INF , PT ;  /* 0xff8000000200780b */ /* 0x000fe20003f1d000 */
[----:B------:R-:W-:Y:S01]  /*4930*/  FFMA.FTZ R123, R9, c[0x0][0x23c], -R232 ;  /* 0x00008f00097b7a23 */ /* 0x000fe200000108e8 */
[----:B------:R-:W-:Y:S01]  /*4940*/  LOP3.LUT R174, R173, UR18, R174, 0x96, !PT ;  /* 0x00000012adae7c12 */ /* 0x000fe2000f8e96ae */
[----:B------:R-:W-:-:S04]  /*4950*/  IMAD.WIDE.U32 R168, R168, -0x2daee0ad, RZ ;  /* 0xd2511f53a8a87825 */ /* 0x000fc800078e00ff */
[----:B------:R-:W-:Y:S01]  /*4960*/  FFMA.FTZ R130, R11, c[0x0][0x23c], -R232 ;  /* 0x00008f000b827a23 */ /* 0x000fe200000108e8 */
[----:B------:R-:W-:Y:S01]  /*4970*/  LOP3.LUT R170, R169, UR5, R170, 0x96, !PT ;  /* 0x00000005a9aa7c12 */ /* 0x000fe2000f8e96aa */
[----:B------:R-:W-:Y:S01]  /*4980*/  IMAD.WIDE.U32 R174, R174, -0x2daee0ad, RZ ;  /* 0xd2511f53aeae7825 */ /* 0x000fe200078e00ff */
[----:B------:R-:W-:Y:S03]  /*4990*/  MUFU.EX2 R123, R123 ;  /* 0x0000007b007b7308 */ /* 0x000fe60000000800 */
[----:B------:R-:W-:Y:S01]  /*49a0*/  IMAD.WIDE.U32 R170, R170, -0x326172a9, RZ ;  /* 0xcd9e8d57aaaa7825 */ /* 0x000fe200078e00ff */
[----:B------:R-:W-:-:S03]  /*49b0*/  LOP3.LUT R168, R175, UR9, R168, 0x96, !PT ;  /* 0x00000009afa87c12 */ /* 0x000fc6000f8e96a8 */
[----:B------:R-:W-:Y:S01]  /*49c0*/  FFMA.FTZ R125, R37, c[0x0][0x23c], -R232 ;  /* 0x00008f00257d7a23 */ /* 0x000fe200000108e8 */
[----:B------:R-:W-:Y:S01]  /*49d0*/  LOP3.LUT R172, R171, UR11, R172, 0x96, !PT ;  /* 0x0000000babac7c12 */ /* 0x000fe2000f8e96ac */
[----:B------:R-:W-:Y:S01]  /*49e0*/  FFMA.FTZ R124, R67, c[0x0][0x23c], -R232 ;  /* 0x00008f00437c7a23 */ /* 0x000fe200000108e8 */
[----:B------:R-:W-:Y:S01]  /*49f0*/  MUFU.EX2 R130, R130 ;  /* 0x0000008200827308 */ /* 0x000fe20000000800 */
[----:B------:R-:W-:Y:S01]  /*4a00*/  FMUL.FTZ R131, R2, c[0x0][0x23c] ;  /* 0x00008f0002837a20 */ /* 0x000fe20000410000 */
[----:B------:R-:W1:Y:S01]  /*4a10*/  LDSM.16.MT88.4 R36, [R204+0x18000] ;  /* 0x01800000cc24783b */ /* 0x000e620000004200 */
[----:B------:R-:W-:-:S03]  /*4a20*/  IMAD.WIDE.U32 R172, R172, -0x2daee0ad, RZ ;  /* 0xd2511f53acac7825 */ /* 0x000fc600078e00ff */
[----:B------:R-:W-:Y:S01]  /*4a30*/  FSEL R131, R131, RZ, P0 ;  /* 0x000000ff83837208 */ /* 0x000fe20000000000 */
[----:B------:R-:W-:Y:S01]  /*4a40*/  IMAD.WIDE.U32 R168, R168, -0x326172a9, RZ ;  /* 0xcd9e8d57a8a87825 */ /* 0x000fe200078e00ff */
[C---:B------:R-:W-:Y:S01]  /*4a50*/  LOP3.LUT R12, R172.reuse, 0xffff, RZ, 0xc0, !PT ;  /* 0x0000ffffac0c7812 */ /* 0x040fe200078ec0ff */
[----:B------:R-:W-:Y:S01]  /*4a60*/  MUFU.EX2 R125, R125 ;  /* 0x0000007d007d7308 */ /* 0x000fe20000000800 */
[----:B------:R-:W-:Y:S01]  /*4a70*/  LOP3.LUT R11, R172, 0xff, RZ, 0xc0, !PT ;  /* 0x000000ffac0b7812 */ /* 0x000fe200078ec0ff */
[----:B------:R-:W-:Y:S01]  /*4a80*/  FFMA.FTZ R122, R63, c[0x0][0x23c], -R232 ;  /* 0x00008f003f7a7a23 */ /* 0x000fe200000108e8 */
[----:B------:R-:W-:Y:S01]  /*4a90*/  SHF.R.U32.HI R9, RZ, 0x10, R172 ;  /* 0x00000010ff097819 */ /* 0x000fe200000116ac */
[--C-:B------:R-:W-:Y:S01]  /*4aa0*/  FFMA.FTZ R127, R64, c[0x0][0x23c], -R131.reuse ;  /* 0x00008f00407f7a23 */ /* 0x100fe20000010883 */
[----:B------:R-:W-:Y:S01]  /*4ab0*/  SHF.R.U32.HI R12, RZ, 0x8, R12 ;  /* 0x00000008ff0c7819 */ /* 0x000fe2000001160c */
[--C-:B------:R-:W-:Y:S01]  /*4ac0*/  FFMA.FTZ R126, R65, c[0x0][0x23c], -R131.reuse ;  /* 0x00008f00417e7a23 */ /* 0x100fe20000010883 */
[----:B------:R-:W-:Y:S01]  /*4ad0*/  SHF.R.U32.HI R6, RZ, 0x18, R172 ;  /* 0x00000018ff067819 */ /* 0x000fe200000116ac */
[----:B------:R-:W2:Y:S01]  /*4ae0*/  MUFU.EX2 R124, R124 ;  /* 0x0000007c007c7308 */ /* 0x000ea20000000800 */
[----:B------:R-:W-:Y:S01]  /*4af0*/  LOP3.LUT R9, R9, 0xff, RZ, 0xc0, !PT ;  /* 0x000000ff09097812 */ /* 0x000fe200078ec0ff */
[--C-:B------:R-:W-:Y:S01]  /*4b00*/  FFMA.FTZ R234, R60, c[0x0][0x23c], -R131.reuse ;  /* 0x00008f003cea7a23 */ /* 0x100fe20000010883 */
[----:B------:R-:W-:Y:S01]  /*4b10*/  PRMT R11, R11, 0x5410, R12 ;  /* 0x000054100b0b7816 */ /* 0x000fe2000000000c */
[--C-:B------:R-:W-:Y:S01]  /*4b20*/  FFMA.FTZ R129, R10, c[0x0][0x23c], -R131.reuse ;  /* 0x00008f000a817a23 */ /* 0x100fe20000010883 */
[----:B------:R-:W-:Y:S01]  /*4b30*/  LOP3.LUT R12, R173, UR20, R174, 0x96, !PT ;  /* 0x00000014ad0c7c12 */ /* 0x000fe2000f8e96ae */
[----:B------:R-:W-:Y:S01]  /*4b40*/  FFMA.FTZ R221, R59, c[0x0][0x23c], -R232 ;  /* 0x00008f003bdd7a23 */ /* 0x000fe200000108e8 */
[----:B------:R-:W-:Y:S01]  /*4b50*/  PRMT R9, R9, 0x5410, R6 ;  /* 0x0000541009097816 */ /* 0x000fe20000000006 */
[----:B------:R-:W-:Y:S01]  /*4b60*/  MUFU.EX2 R122, R122 ;  /* 0x0000007a007a7308 */ /* 0x000fe20000000800 */
[----:B------:R-:W-:Y:S01]  /*4b70*/  LOP3.LUT R6, R12, 0xffff, RZ, 0xc0, !PT ;  /* 0x0000ffff0c067812 */ /* 0x000fe200078ec0ff */
        /* <DEDUP_REMOVED lines=8> */
[--C-:B------:R-:W-:Y:S01]  /*4c00*/  FFMA.FTZ R228, R76, c[0x0][0x23c], -R131.reuse ;  /* 0x00008f004ce47a23 */ /* 0x100fe20000010883 */
[----:B------:R-:W-:Y:S01]  /*4c10*/  LOP3.LUT R6, R169, UR21, R170, 0x96, !PT ;  /* 0x00000015a9067c12 */ /* 0x000fe2000f8e96aa */
[----:B------:R-:W-:Y:S01]  /*4c20*/  FFMA.FTZ R231, R33, c[0x0][0x23c], -R232 ;  /* 0x00008f0021e77a23 */ /* 0x000fe200000108e8 */
[----:B------:R-:W-:Y:S01]  /*4c30*/  SHF.R.U32.HI R10, RZ, 0x18, R12 ;  /* 0x00000018ff0a7819 */ /* 0x000fe2000001160c */
[----:B------:R-:W-:Y:S01]  /*4c40*/  FFMA.FTZ R230, R79, c[0x0][0x23c], -R232 ;  /* 0x00008f004fe67a23 */ /* 0x000fe200000108e8 */
[--C-:B------:R-:W-:Y:S01]  /*4c50*/  SHF.R.U32.HI R19, RZ, 0x10, R6.reuse ;  /* 0x00000010ff137819 */ /* 0x100fe20000011606 */
[----:B------:R-:W3:Y:S01]  /*4c60*/  MUFU.EX2 R126, R126 ;  /* 0x0000007e007e7308 */ /* 0x000ee20000000800 */
[C---:B------:R-:W-:Y:S01]  /*4c70*/  LOP3.LUT R12, R6.reuse, 0xffff, RZ, 0xc0, !PT ;  /* 0x0000ffff060c7812 */ /* 0x040fe200078ec0ff */
[----:B------:R-:W-:Y:S01]  /*4c80*/  LDSM.16.MT88.4 R76, [R208+0x1c000] ;  /* 0x01c00000d04c783b */ /* 0x000fe20000004200 */
[----:B------:R-:W-:Y:S01]  /*4c90*/  LOP3.LUT R35, R6, 0xff, RZ, 0xc0, !PT ;  /* 0x000000ff06237812 */ /* 0x000fe200078ec0ff */
[--C-:B------:R-:W-:Y:S01]  /*4ca0*/  FFMA.FTZ R220, R106, c[0x0][0x23c], -R131.reuse ;  /* 0x00008f006adc7a23 */ /* 0x100fe20000010883 */
[----:B------:R-:W-:Y:S01]  /*4cb0*/  SHF.R.U32.HI R6, RZ, 0x18, R6 ;  /* 0x00000018ff067819 */ /* 0x000fe20000011606 */
[----:B------:R-:W-:Y:S01]  /*4cc0*/  LDSM.16.MT88.4 R60, [R205+0x1a000] ;  /* 0x01a00000cd3c783b */ /* 0x000fe20000004200 */
[----:B------:R-:W-:Y:S01]  /*4cd0*/  LOP3.LUT R19, R19, 0xff, RZ, 0xc0, !PT ;  /* 0x000000ff13137812 */ /* 0x000fe200078ec0ff */
[----:B------:R-:W-:Y:S01]  /*4ce0*/  MUFU.EX2 R234, R234 ;  /* 0x000000ea00ea7308 */ /* 0x000fe20000000800 */
[----:B------:R-:W-:Y:S01]  /*4cf0*/  SHF.R.U32.HI R14, RZ, 0x10, R168 ;  /* 0x00000010ff0e7819 */ /* 0x000fe200000116a8 */
[--C-:B------:R-:W-:Y:S01]  /*4d00*/  FFMA.FTZ R219, R104, c[0x0][0x23c], -R131.reuse ;  /* 0x00008f0068db7a23 */ /* 0x100fe20000010883 */
[----:B--2---:R-:W-:Y:S01]  /*4d10*/  F2FP.BF16.PACK_AB R225, R124, R125 ;  /* 0x0000007d7ce1723e */ /* 0x004fe200000010ff */
[----:B------:R-:W-:Y:S01]  /*4d20*/  FFMA.FTZ R187, R107, c[0x0][0x23c], -R232 ;  /* 0x00008f006bbb7a23 */ /* 0x000fe200000108e8 */
[----:B------:R-:W-:Y:S01]  /*4d30*/  PRMT R19, R19, 0x5410, R6 ;  /* 0x0000541013137816 */ /* 0x000fe20000000006 */
[----:B------:R-:W-:Y:S01]  /*4d40*/  FFMA.FTZ R186, R105, c[0x0][0x23c], -R232 ;  /* 0x00008f0069ba7a23 */ /* 0x000fe200000108e8 */
[----:B------:R-:W-:Y:S01]  /*4d50*/  LOP3.LUT R16, R168, 0xffff, RZ, 0xc0, !PT ;  /* 0x0000ffffa8107812 */ /* 0x000fe200078ec0ff */
[----:B------:R-:W2:Y:S01]  /*4d60*/  MUFU.EX2 R129, R129 ;  /* 0x0000008100817308 */ /* 0x000ea20000000800 */
[----:B------:R-:W-:Y:S01]  /*4d70*/  SHF.R.U32.HI R7, RZ, 0x18, R168 ;  /* 0x00000018ff077819 */ /* 0x000fe200000116a8 */
[----:B------:R-:W-:Y:S01]  /*4d80*/  HSET2.LE.AND R19, R19, R242, PT ;  /* 0x000000f213137233 */ /* 0x000fe20003803000 */
[----:B------:R-:W-:Y:S01]  /*4d90*/  LOP3.LUT R14, R14, 0xff, RZ, 0xc0, !PT ;  /* 0x000000ff0e0e7812 */ /* 0x000fe200078ec0ff */
[--C-:B------:R-:W-:Y:S01]  /*4da0*/  FFMA.FTZ R218, R102, c[0x0][0x23c], -R131.reuse ;  /* 0x00008f0066da7a23 */ /* 0x100fe20000010883 */
[----:B------:R-:W-:Y:S01]  /*4db0*/  PRMT R224, R225, 0x7632, R224 ;  /* 0x00007632e1e07816 */ /* 0x000fe200000000e0 */
[--C-:B------:R-:W-:Y:S01]  /*4dc0*/  FFMA.FTZ R217, R100, c[0x0][0x23c], -R131.reuse ;  /* 0x00008f0064d97a23 */ /* 0x100fe20000010883 */
[----:B------:R-:W-:Y:S01]  /*4dd0*/  LOP3.LUT R17, R168, 0xff, RZ, 0xc0, !PT ;  /* 0x000000ffa8117812 */ /* 0x000fe200078ec0ff */
[----:B------:R-:W4:Y:S01]  /*4de0*/  MUFU.EX2 R221, R221 ;  /* 0x000000dd00dd7308 */ /* 0x000f220000000800 */
[----:B------:R-:W-:Y:S01]  /*4df0*/  SHF.R.U32.HI R16, RZ, 0x8, R16 ;  /* 0x00000008ff107819 */ /* 0x000fe20000011610 */
[----:B------:R-:W-:Y:S01]  /*4e00*/  FFMA.FTZ R216, R98, c[0x0][0x23c], -R131 ;  /* 0x00008f0062d87a23 */ /* 0x000fe20000010883 */
[----:B------:R-:W-:Y:S01]  /*4e10*/  PRMT R7, R14, 0x5410, R7 ;  /* 0x000054100e077816 */ /* 0x000fe20000000007 */
[----:B------:R-:W-:Y:S01]  /*4e20*/  FFMA.FTZ R215, R96, c[0x0][0x23c], -R131 ;  /* 0x00008f0060d77a23 */ /* 0x000fe20000010883 */
[----:B------:R-:W-:-:S02]  /*4e30*/  SHF.R.U32.HI R12, RZ, 0x8, R12 ;  /* 0x00000008ff0c7819 */ /* 0x000fc4000001160c */
[----:B------:R-:W-:Y:S01]  /*4e40*/  PRMT R4, R225, 0x5410, R224 ;  /* 0x00005410e1047816 */ /* 0x000fe200000000e0 */
[--C-:B------:R-:W-:Y:S01]  /*4e50*/  HSET2.LE.AND R8, R7, R242.reuse, PT ;  /* 0x000000f207087233 */ /* 0x100fe20003803000 */
[----:B---3--:R-:W-:Y:S01]  /*4e60*/  F2FP.BF16.PACK_AB R227, R126, R127 ;  /* 0x0000007f7ee3723e */ /* 0x008fe200000010ff */
[----:B------:R-:W-:Y:S01]  /*4e70*/  MUFU.EX2 R128, R128 ;  /* 0x0000008000807308 */ /* 0x000fe20000000800 */
[----:B--2---:R-:W-:Y:S02]  /*4e80*/  F2FP.BF16.PACK_AB R223, R129, R234 ;  /* 0x000000ea81df723e */ /* 0x004fe400000010ff */
[----:B------:R-:W-:Y:S02]  /*4e90*/  F2FP.BF16.PACK_AB R167, R122, R123 ;  /* 0x0000007b7aa7723e */ /* 0x000fe400000010ff */
[----:B------:R-:W-:Y:S02]  /*4ea0*/  PRMT R17, R17, 0x5410, R16 ;  /* 0x0000541011117816 */ /* 0x000fe40000000010 */
[----:B------:R-:W-:Y:S01]  /*4eb0*/  PRMT R35, R35, 0x5410, R12 ;  /* 0x0000541023237816 */ /* 0x000fe2000000000c */
[----:B------:R-:W2:Y:S01]  /*4ec0*/  MUFU.EX2 R229, R229 ;  /* 0x000000e500e57308 */ /* 0x000ea20000000800 */
[----:B------:R-:W-:Y:S01]  /*4ed0*/  LOP3.LUT R133, R19, R4, RZ, 0xc0, !PT ;  /* 0x0000000413857212 */ /* 0x000fe200078ec0ff */
[--C-:B------:R-:W-:Y:S01]  /*4ee0*/  HSET2.LE.AND R17, R17, R242.reuse, PT ;  /* 0x000000f211117233 */ /* 0x100fe20003803000 */
[----:B------:R-:W-:Y:S01]  /*4ef0*/  PRMT R226, R227, 0x7632, R226 ;  /* 0x00007632e3e27816 */ /* 0x000fe200000000e2 */
[----:B------:R-:W3:Y:S01]  /*4f00*/  LDSM.16.MT88.4 R4, [R208+0x18800] ;  /* 0x01880000d004783b */ /* 0x000ee20000004200 */
[----:B------:R-:W-:Y:S01]  /*4f10*/  PRMT R222, R223, 0x7632, R222 ;  /* 0x00007632dfde7816 */ /* 0x000fe200000000de */
[----:B------:R-:W-:Y:S01]  /*4f20*/  HSET2.LE.AND R35, R35, R242, PT ;  /* 0x000000f223237233 */ /* 0x000fe20003803000 */
[----:B------:R-:W-:Y:S01]  /*4f30*/  PRMT R166, R167, 0x7632, R166 ;  /* 0x00007632a7a67816 */ /* 0x000fe200000000a6 */
[----:B------:R-:W-:Y:S01]  /*4f40*/  MUFU.EX2 R228, R228 ;  /* 0x000000e400e47308 */ /* 0x000fe20000000800 */
[----:B------:R-:W-:-:S02]  /*4f50*/  PRMT R132, R227, 0x5410, R226 ;  /* 0x00005410e3847816 */ /* 0x000fc400000000e2 */
[----:B------:R-:W-:Y:S02]  /*4f60*/  PRMT R134, R223, 0x5410, R222 ;  /* 0x00005410df867816 */ /* 0x000fe400000000de */
[----:B------:R-:W-:Y:S02]  /*4f70*/  PRMT R135, R167, 0x5410, R166 ;  /* 0x00005410a7877816 */ /* 0x000fe400000000a6 */
[----:B------:R-:W-:Y:S01]  /*4f80*/  LOP3.LUT R132, R35, R132, RZ, 0xc0, !PT ;  /* 0x0000008423847212 */ /* 0x000fe200078ec0ff */
[----:B------:R-:W1:Y:S01]  /*4f90*/  MUFU.EX2 R233, R233 ;  /* 0x000000e900e97308 */ /* 0x000e620000000800 */
[----:B------:R-:W-:Y:S02]  /*4fa0*/  LOP3.LUT R134, R17, R134, RZ, 0xc0, !PT ;  /* 0x0000008611867212 */ /* 0x000fe400078ec0ff */
[----:B------:R-:W-:Y:S01]  /*4fb0*/  LOP3.LUT R135, R8, R135, RZ, 0xc0, !PT ;  /* 0x0000008708877212 */ /* 0x000fe200078ec0ff */
[--C-:B------:R-:W-:Y:S01]  /*4fc0*/  HSET2.LE.AND R8, R15, R242.reuse, PT ;  /* 0x000000f20f087233 */ /* 0x100fe20003803000 */
[----:B------:R-:W-:Y:S01]  /*4fd0*/  LOP3.LUT R13, R13, 0xff, RZ, 0xc0, !PT ;  /* 0x000000ff0d0d7812 */ /* 0x000fe200078ec0ff */
[----:B------:R-:W-:Y:S01]  /*4fe0*/  LDSM.16.MT88.4 R16, [R206+0x18800] ;  /* 0x01880000ce10783b */ /* 0x000fe20000004200 */
[----:B----4-:R-:W-:Y:S01]  /*4ff0*/  F2FP.BF16.PACK_AB R165, R221, R130 ;  /* 0x00000082dda5723e */ /* 0x010fe200000010ff */
[----:B------:R-:W-:Y:S01]  /*5000*/  MUFU.EX2 R231, R231 ;  /* 0x000000e700e77308 */ /* 0x000fe20000000800 */
[----:B------:R-:W-:Y:S01]  /*5010*/  PRMT R13, R13, 0x5410, R10 ;  /* 0x000054100d0d7816 */ /* 0x000fe2000000000a */
[C---:B------:R-:W-:Y:S01]  /*5020*/  HMMA.16816.F32.BF16 R136, R132.reuse, R140, RZ ;  /* 0x0000008c8488723c */ /* 0x040fe200000418ff */
[----:B------:R-:W-:Y:S01]  /*5030*/  PRMT R164, R165, 0x7632, R164 ;  /* 0x00007632a5a47816 */ /* 0x000fe200000000a4 */
[--C-:B------:R-:W-:Y:S01]  /*5040*/  HSET2.LE.AND R10, R11, R242.reuse, PT ;  /* 0x000000f20b0a7233 */ /* 0x100fe20003803000 */
[----:B--2---:R-:W-:Y:S01]  /*5050*/  F2FP.BF16.PACK_AB R35, R229, R128 ;  /* 0x00000080e523723e */ /* 0x004fe200000010ff */
[--C-:B------:R-:W-:Y:S01]  /*5060*/  HSET2.LE.AND R13, R13, R242.reuse, PT ;  /* 0x000000f20d0d7233 */ /* 0x100fe20003803000 */
[----:B------:R-:W-:Y:S01]  /*5070*/  PRMT R12, R165, 0x5410, R164 ;  /* 0x00005410a50c7816 */ /* 0x000fe200000000a4 */
[----:B------:R-:W2:Y:S01]  /*5080*/  MUFU.EX2 R230, R230 ;  /* 0x000000e600e67308 */ /* 0x000ea20000000800 */
[----:B-1----:R-:W-:Y:S01]  /*5090*/  F2FP.BF16.PACK_AB R33, R233, R228 ;  /* 0x000000e4e921723e */ /* 0x002fe200000010ff */
[----:B------:R-:W-:Y:S01]  /*50a0*/  HMMA.16816.F32.BF16 R140, R132, R142, RZ ;  /* 0x0000008e848c723c */ /* 0x000fe200000418ff */
[----:B------:R-:W-:Y:S01]  /*50b0*/  PRMT R34, R35, 0x7632, R34 ;  /* 0x0000763223227816 */ /* 0x000fe20000000022 */
[----:B------:R-:W-:Y:S01]  /*50c0*/  HSET2.LE.AND R11, R9, R242, PT ;  /* 0x000000f2090b7233 */ /* 0x000fe20003803000 */
[----:B------:R-:W-:-:S02]  /*50d0*/  PRMT R32, R33, 0x7632, R32 ;  /* 0x0000763221207816 */ /* 0x000fc40000000020 */
[----:B------:R-:W-:Y:S01]  /*50e0*/  LOP3.LUT R9, R13, R12, RZ, 0xc0, !PT ;  /* 0x0000000c0d097212 */ /* 0x000fe200078ec0ff */
[----:B------:R-:W-:Y:S01]  /*50f0*/  MUFU.EX2 R220, R220 ;  /* 0x000000dc00dc7308 */ /* 0x000fe20000000800 */
[----:B------:R-:W-:Y:S01]  /*5100*/  PRMT R15, R35, 0x5410, R34 ;  /* 0x00005410230f7816 */ /* 0x000fe20000000022 */
[C---:B------:R-:W-:Y:S01]  /*5110*/  HMMA.16816.F32.BF16 R152, R132.reuse, R156, RZ ;  /* 0x0000009c8498723c */ /* 0x040fe200000418ff */
[----:B------:R-:W-:Y:S02]  /*5120*/  PRMT R13, R33, 0x5410, R32 ;  /* 0x00005410210d7816 */ /* 0x000fe40000000020 */
[----:B------:R-:W-:Y:S02]  /*5130*/  LOP3.LUT R8, R8, R15, RZ, 0xc0, !PT ;  /* 0x0000000f08087212 */ /* 0x000fe400078ec0ff */
[----:B------:R-:W-:Y:S01]  /*5140*/  LOP3.LUT R10, R10, R13, RZ, 0xc0, !PT ;  /* 0x0000000d0a0a7212 */ /* 0x000fe200078ec0ff */
[----:B------:R-:W-:Y:S01]  /*5150*/  MUFU.EX2 R219, R219 ;  /* 0x000000db00db7308 */ /* 0x000fe20000000800 */
[----:B--2---:R-:W-:Y:S01]  /*5160*/  F2FP.BF16.PACK_AB R181, R230, R231 ;  /* 0x000000e7e6b5723e */ /* 0x004fe200000010ff */
[----:B------:R-:W-:Y:S01]  /*5170*/  HMMA.16816.F32.BF16 R160, R132, R36, RZ ;  /* 0x0000002484a0723c */ /* 0x000fe200000418ff */
[----:B------:R-:W-:-:S02]  /*5180*/  LOP3.LUT R182, R173, UR20, R174, 0x96, !PT ;  /* 0x00000014adb67c12 */ /* 0x000fc4000f8e96ae */
[C---:B------:R-:W-:Y:S02]  /*5190*/  PRMT R180, R181.reuse, 0x7632, R180 ;  /* 0x00007632b5b47816 */ /* 0x040fe400000000b4 */
[C---:B------:R-:W-:Y:S01]  /*51a0*/  LOP3.LUT R185, R168.reuse, 0xffff, RZ, 0xc0, !PT ;  /* 0x0000ffffa8b97812 */ /* 0x040fe200078ec0ff */
[----:B------:R-:W-:Y:S01]  /*51b0*/  MUFU.EX2 R187, R187 ;  /* 0x000000bb00bb7308 */ /* 0x000fe20000000800 */
[----:B------:R-:W-:Y:S01]  /*51c0*/  PRMT R12, R181, 0x5410, R180 ;  /* 0x00005410b50c7816 */ /* 0x000fe200000000b4 */
[C---:B------:R-:W-:Y:S01]  /*51d0*/  HMMA.16816.F32.BF16 R156, R132.reuse, R158, RZ ;  /* 0x0000009e849c723c */ /* 0x040fe200000418ff */
[----:B------:R-:W-:Y:S02]  /*51e0*/  SHF.R.U32.HI R184, RZ, 0x10, R168 ;  /* 0x00000010ffb87819 */ /* 0x000fe400000116a8 */
[----:B------:R-:W-:Y:S02]  /*51f0*/  LOP3.LUT R11, R11, R12, RZ, 0xc0, !PT ;  /* 0x0000000c0b0b7212 */ /* 0x000fe400078ec0ff */
[----:B------:R-:W1:Y:S01]  /*5200*/  LDSM.16.MT88.4 R12, [R204+0x18800] ;  /* 0x01880000cc0c783b */ /* 0x000e620000004200 */
[----:B------:R-:W2:Y:S01]  /*5210*/  MUFU.EX2 R186, R186 ;  /* 0x000000ba00ba7308 */ /* 0x000ea20000000800 */
[----:B------:R-:W-:Y:S01]  /*5220*/  LOP3.LUT R183, R168, 0xff, RZ, 0xc0, !PT ;  /* 0x000000ffa8b77812 */ /* 0x000fe200078ec0ff */
[----:B------:R-:W-:Y:S01]  /*5230*/  HMMA.16816.F32.BF16 R36, R132, R38, RZ ;  /* 0x000000268424723c */ /* 0x000fe200000418ff */
[----:B------:R-:W-:-:S02]  /*5240*/  SHF.R.U32.HI R241, RZ, 0x10, R172 ;  /* 0x00000010fff17819 */ /* 0x000fc400000116ac */
[----:B------:R-:W-:Y:S02]  /*5250*/  LOP3.LUT R29, R169, UR21, R170, 0x96, !PT ;  /* 0x00000015a91d7c12 */ /* 0x000fe4000f8e96aa */
[----:B------:R-:W-:Y:S01]  /*5260*/  SHF.R.U32.HI R246, RZ, 0x18, R168 ;  /* 0x00000018fff67819 */ /* 0x000fe200000116a8 */
[----:B------:R-:W-:Y:S02]  /*5270*/  MUFU.EX2 R218, R218 ;  /* 0x000000da00da7308 */ /* 0x000fe40000000800 */
[C---:B---3--:R-:W-:Y:S06]  /*5280*/  HMMA.16816.F32.BF16 R136, R8.reuse, R4, R136 ;  /* 0x000000040888723c */ /* 0x048fec0000041888 */
[----:B------:R-:W-:Y:S01]  /*5290*/  MUFU.EX2 R217, R217 ;  /* 0x000000d900d97308 */ /* 0x000fe20000000800 */
[----:B--2---:R-:W-:Y:S01]  /*52a0*/  F2FP.BF16.PACK_AB R179, R186, R187 ;  /* 0x000000bbbab3723e */ /* 0x004fe200000010ff */
[----:B------:R-:W-:Y:S01]  /*52b0*/  HMMA.16816.F32.BF16 R140, R8, R6, R140 ;  /* 0x00000006088c723c */ /* 0x000fe2000004188c */
[----:B------:R-:W2:Y:S05]  /*52c0*/  LDSM.16.MT88.4 R4, [R205+0x18800] ;  /* 0x01880000cd04783b */ /* 0x000eaa0000004200 */
[----:B------:R-:W-:Y:S02]  /*52d0*/  MUFU.EX2 R216, R216 ;  /* 0x000000d800d87308 */ /* 0x000fe40000000800 */
[C---:B------:R-:W-:Y:S06]  /*52e0*/  HMMA.16816.F32.BF16 R40, R132.reuse, R44, RZ ;  /* 0x0000002c8428723c */ /* 0x040fec00000418ff */
[----:B------:R-:W3:Y:S02]  /*52f0*/  MUFU.EX2 R215, R215 ;  /* 0x000000d700d77308 */ /* 0x000ee40000000800 */
[----:B------:R-:W-:Y:S08]  /*5300*/  HMMA.16816.F32.BF16 R64, R132, R68, RZ ;  /* 0x000000448440723c */ /* 0x000ff000000418ff */
[----:B-1----:R-:W-:Y:S01]  /*5310*/  HMMA.16816.F32.BF16 R160, R8, R12, R160 ;  /* 0x0000000c08a0723c */ /* 0x002fe200000418a0 */
[----:B---3--:R-:W-:-:S07]  /*5320*/  F2FP.BF16.PACK_AB R169, R215, R216 ;  /* 0x000000d8d7a9723e */ /* 0x008fce00000010ff */
[----:B------:R-:W-:Y:S01]  /*5330*/  HMMA.16816.F32.BF16 R36, R8, R14, R36 ;  /* 0x0000000e0824723c */ /* 0x000fe20000041824 */
[----:B------:R-:W-:Y:S01]  /*5340*/  LDSM.16.MT88.4 R12, [R204+0x1a800] ;  /* 0x01a80000cc0c783b */ /* 0x000fe20000004200 */
[----:B------:R-:W-:-:S06]  /*5350*/  PRMT R168, R169, 0x7632, R168 ;  /* 0x00007632a9a87816 */ /* 0x000fcc00000000a8 */
[----:B------:R-:W-:Y:S08]  /*5360*/  HMMA.16816.F32.BF16 R44, R132, R46, RZ ;  /* 0x0000002e842c723c */ /* 0x000ff000000418ff */
[C---:B--2---:R-:W-:Y:S08]  /*5370*/  HMMA.16816.F32.BF16 R152, R8.reuse, R4, R152 ;  /* 0x000000040898723c */ /* 0x044ff00000041898 */
[----:B------:R-:W-:Y:S01]  /*5380*/  HMMA.16816.F32.BF16 R156, R8, R6, R156 ;  /* 0x00000006089c723c */ /* 0x000fe2000004189c */
[----:B------:R-:W1:Y:S07]  /*5390*/  LDSM.16.MT88.4 R4, [R208+0x1a800] ;  /* 0x01a80000d004783b */ /* 0x000e6e0000004200 */
        /* <DEDUP_REMOVED lines=14> */
[C---:B------:R-:W-:Y:S08]  /*5480*/  HMMA.16816.F32.BF16 R48, R8.reuse, R72, R48 ;  /* 0x000000480830723c */ /* 0x040ff00000041830 */
[----:B------:R-:W-:Y:S08]  /*5490*/  HMMA.16816.F32.BF16 R52, R8, R74, R52 ;  /* 0x0000004a0834723c */ /* 0x000ff00000041834 */
        /* <DEDUP_REMOVED lines=9> */
[C---:B--2---:R-:W-:Y:S07]  /*5530*/  HMMA.16816.F32.BF16 R80, R8.reuse, R12, R80 ;  /* 0x0000000c0850723c */ /* 0x044fee0000041850 */
[----:B------:R-:W-:Y:S01]  /*5540*/  LOP3.LUT R12, R177, UR27, R178, 0x96, !PT ;  /* 0x0000001bb10c7c12 */ /* 0x000fe2000f8e96b2 */
[----:B---3--:R-:W-:Y:S01]  /*5550*/  HMMA.16816.F32.BF16 R56, R8, R16, R56 ;  /* 0x000000100838723c */ /* 0x008fe20000041838 */
[----:B------:R-:W-:-:S02]  /*5560*/  LOP3.LUT R13, R172, 0xff, RZ, 0xc0, !PT ;  /* 0x000000ffac0d7812 */ /* 0x000fc400078ec0ff */
[----:B------:R-:W-:Y:S02]  /*5570*/  PRMT R178, R179, 0x7632, R178 ;  /* 0x00007632b3b27816 */ /* 0x000fe400000000b2 */
[----:B------:R-:W-:Y:S02]  /*5580*/  ISETP.GE.U32.AND P6, PT, R236, R13, PT ;  /* 0x0000000dec00720c */ /* 0x000fe40003fc6070 */
[----:B------:R-:W-:Y:S01]  /*5590*/  IMAD.WIDE.U32 R16, R12, -0x2daee0ad, RZ ;  /* 0xd2511f530c107825 */ /* 0x000fe200078e00ff */
[----:B------:R-:W-:Y:S01]  /*55a0*/  LOP3.LUT R12, R91, UR26, R88, 0x96, !PT ;  /* 0x0000001a5b0c7c12 */ /* 0x000fe2000f8e9658 */
[----:B------:R-:W-:Y:S03]  /*55b0*/  HMMA.16816.F32.BF16 R60, R8, R18, R60 ;  /* 0x00000012083c723c */ /* 0x000fe6000004183c */
[----:B------:R-:W-:-:S04]  /*55c0*/  LOP3.LUT R238, R17, UR19, R90, 0x96, !PT ;  /* 0x0000001311ee7c12 */ /* 0x000fc8000f8e965a */
[----:B------:R-:W-:Y:S01]  /*55d0*/  IMAD.WIDE.U32 R18, R12, -0x326172a9, RZ ;  /* 0xcd9e8d570c127825 */ /* 0x000fe200078e00ff */
[C---:B------:R-:W-:Y:S03]  /*55e0*/  HMMA.16816.F32.BF16 R88, R132.reuse, R92, RZ ;  /* 0x0000005c8458723c */ /* 0x040fe600000418ff */
[----:B------:R-:W-:Y:S01]  /*55f0*/  IMAD.WIDE.U32 R238, R238, -0x326172a9, RZ ;  /* 0xcd9e8d57eeee7825 */ /* 0x000fe200078e00ff */
[C-C-:B------:R-:W-:Y:S02]  /*5600*/  LOP3.LUT R12, R19.reuse, UR25, R176.reuse, 0x96, !PT ;  /* 0x00000019130c7c12 */ /* 0x140fe4000f8e96b0 */
[----:B------:R-:W-:Y:S02]  /*5610*/  LOP3.LUT R19, R19, UR25, R176, 0x96, !PT ;  /* 0x0000001913137c12 */ /* 0x000fe4000f8e96b0 */
[----:B------:R-:W-:Y:S01]  /*5620*/  HMMA.16816.F32.BF16 R92, R132, R94, RZ ;  /* 0x0000005e845c723c */ /* 0x000fe200000418ff */
[----:B------:R-:W-:-:S05]  /*5630*/  IMAD.WIDE.U32 R176, R12, -0x2daee0ad, RZ ;  /* 0xd2511f530cb07825 */ /* 0x000fca00078e00ff */
[----:B------:R-:W-:Y:S02]  /*5640*/  LOP3.LUT R12, R177, UR5, R16, 0x96, !PT ;  /* 0x00000005b10c7c12 */ /* 0x000fe4000f8e9610 */
[----:B------:R-:W-:Y:S01]  /*5650*/  HMMA.16816.F32.BF16 R84, R8, R14, R84 ;  /* 0x0000000e0854723c */ /* 0x000fe20000041854 */
[----:B------:R-:W-:Y:S02]  /*5660*/  F2FP.BF16.PACK_AB R177, R219, R220 ;  /* 0x000000dcdbb1723e */ /* 0x000fe400000010ff */
[----:B------:R-:W-:-:S04]  /*5670*/  IMAD.WIDE.U32 R26, R12, -0x326172a9, RZ ;  /* 0xcd9e8d570c1a7825 */ /* 0x000fc800078e00ff */
[C-C-:B------:R-:W-:Y:S01]  /*5680*/  LOP3.LUT R14, R239.reuse, UR18, R18.reuse, 0x96, !PT ;  /* 0x00000012ef0e7c12 */ /* 0x140fe2000f8e9612 */
[C---:B-1----:R-:W-:Y:S01]  /*5690*/  HMMA.16816.F32.BF16 R88, R8.reuse, R4, R88 ;  /* 0x000000040858723c */ /* 0x042fe20000041858 */
[----:B------:R-:W-:Y:S02]  /*56a0*/  LOP3.LUT R18, R239, UR18, R18, 0x96, !PT ;  /* 0x00000012ef127c12 */ /* 0x000fe4000f8e9612 */
[----:B------:R-:W-:Y:S01]  /*56b0*/  LOP3.LUT R239, R172, 0xffff, RZ, 0xc0, !PT ;  /* 0x0000ffffacef7812 */ /* 0x000fe200078ec0ff */
[----:B------:R-:W-:Y:S01]  /*56c0*/  IMAD.WIDE.U32 R14, R14, -0x2daee0ad, RZ ;  /* 0xd2511f530e0e7825 */ /* 0x000fe200078e00ff */
[----:B------:R-:W-:Y:S02]  /*56d0*/  SHF.R.U32.HI R173, RZ, 0x18, R172 ;  /* 0x00000018ffad7819 */ /* 0x000fe400000116ac */
[----:B------:R-:W-:Y:S01]  /*56e0*/  LOP3.LUT R4, R27, UR11, R238, 0x96, !PT ;  /* 0x0000000b1b047c12 */ /* 0x000fe2000f8e96ee */
[----:B------:R-:W-:Y:S01]  /*56f0*/  HMMA.16816.F32.BF16 R92, R8, R6, R92 ;  /* 0x00000006085c723c */ /* 0x000fe2000004185c */
[----:B------:R-:W-:-:S02]  /*5700*/  LOP3.LUT R15, R15, UR9, R176, 0x96, !PT ;  /* 0x000000090f0f7c12 */ /* 0x000fc4000f8e96b0 */
[----:B------:R-:W-:Y:S02]  /*5710*/  ISETP.GE.U32.AND P0, PT, R236, R173, PT ;  /* 0x000000adec00720c */ /* 0x000fe40003f06070 */
[----:B------:R-:W-:Y:S01]  /*5720*/  PRMT R176, R177, 0x7632, R176 ;  /* 0x00007632b1b07816 */ /* 0x000fe200000000b0 */
[----:B------:R-:W-:Y:S01]  /*5730*/  IMAD.WIDE.U32 R16, R15, -0x326172a9, RZ ;  /* 0xcd9e8d570f107825 */ /* 0x000fe200078e00ff */
[----:B------:R-:W-:Y:S02]  /*5740*/  F2FP.BF16.PACK_AB R173, R217, R218 ;  /* 0x000000dad9ad723e */ /* 0x000fe400000010ff */
[----:B------:R-:W-:Y:S02]  /*5750*/  PRMT R12, R177, 0x5410, R176 ;  /* 0x00005410b10c7816 */ /* 0x000fe400000000b0 */
[----:B------:R-:W-:Y:S02]  /*5760*/  LOP3.LUT R15, R16, 0xff, RZ, 0xc0, !PT ;  /* 0x000000ff100f7812 */ /* 0x000fe400078ec0ff */
[----:B------:R-:W-:-:S02]  /*5770*/  LOP3.LUT R7, R17, UR21, R26, 0x96, !PT ;  /* 0x0000001511077c12 */ /* 0x000fc4000f8e961a */
[----:B------:R-:W-:Y:S02]  /*5780*/  ISETP.GE.U32.AND P2, PT, R236, R15, PT ;  /* 0x0000000fec00720c */ /* 0x000fe40003f46070 */
[----:B------:R-:W-:Y:S02]  /*5790*/  LOP3.LUT R15, R7, 0xffff, RZ, 0xc0, !PT ;  /* 0x0000ffff070f7812 */ /* 0x000fe400078ec0ff */
[----:B------:R-:W-:Y:S02]  /*57a0*/  LOP3.LUT R6, R16, 0xffff, RZ, 0xc0, !PT ;  /* 0x0000ffff10067812 */ /* 0x000fe400078ec0ff */
[----:B------:R-:W-:Y:S02]  /*57b0*/  SHF.R.U32.HI R15, RZ, 0x8, R15 ;  /* 0x00000008ff0f7819 */ /* 0x000fe4000001160f */
[--C-:B------:R-:W-:Y:S02]  /*57c0*/  SHF.R.U32.HI R5, RZ, 0x10, R16.reuse ;  /* 0x00000010ff057819 */ /* 0x100fe40000011610 */
[----:B------:R-:W-:Y:S01]  /*57d0*/  SHF.R.U32.HI R13, RZ, 0x18, R16 ;  /* 0x00000018ff0d7819 */ /* 0x000fe20000011610 */
[----:B------:R-:W-:Y:S01]  /*57e0*/  IMAD.WIDE.U32 R16, R4, -0x2daee0ad, RZ ;  /* 0xd2511f5304107825 */ /* 0x000fe200078e00ff */
[----:B------:R-:W-:-:S02]  /*57f0*/  LOP3.LUT R15, R15, 0xffff, RZ, 0xc0, !PT ;  /* 0x0000ffff0f0f7812 */ /* 0x000fc400078ec0ff */
[----:B------:R-:W-:Y:S02]  /*5800*/  @P0 LOP3.LUT R240, R240, 0x1, RZ, 0xfc, !PT ;  /* 0x00000001f0f00812 */ /* 0x000fe400078efcff */
[----:B------:R-:W-:Y:S02]  /*5810*/  LOP3.LUT R4, R17, UR20, R14, 0x96, !PT ;  /* 0x0000001411047c12 */ /* 0x000fe4000f8e960e */
[----:B------:R-:W-:Y:S02]  /*5820*/  LOP3.LUT R243, R16, 0xffff, RZ, 0xc0, !PT ;  /* 0x0000ffff10f37812 */ /* 0x000fe400078ec0ff */
[----:B------:R-:W-:Y:S02]  /*5830*/  LOP3.LUT R17, R7, 0xff, RZ, 0xc0, !PT ;  /* 0x000000ff07117812 */ /* 0x000fe400078ec0ff */
[C---:B------:R-:W-:Y:S02]  /*5840*/  ISETP.GE.U32.AND P1, PT, R236.reuse, R15, PT ;  /* 0x0000000fec00720c */ /* 0x040fe40003f26070 */
[----:B------:R-:W-:-:S02]  /*5850*/  ISETP.GE.U32.AND P0, PT, R236, R17, PT ;  /* 0x00000011ec00720c */ /* 0x000fc40003f06070 */
[----:B------:R-:W-:Y:S02]  /*5860*/  ISETP.GE.U32.AND P4, PT, R236, R13, PT ;  /* 0x0000000dec00720c */ /* 0x000fe40003f86070 */
[--C-:B------:R-:W-:Y:S02]  /*5870*/  SHF.R.U32.HI R13, RZ, 0x18, R7.reuse ;  /* 0x00000018ff0d7819 */ /* 0x100fe40000011607 */
[----:B------:R-:W-:Y:S02]  /*5880*/  SHF.R.U32.HI R7, RZ, 0x10, R7 ;  /* 0x00000010ff077819 */ /* 0x000fe40000011607 */
[----:B------:R-:W-:Y:S02]  /*5890*/  SHF.R.U32.HI R6, RZ, 0x8, R6 ;  /* 0x00000008ff067819 */ /* 0x000fe40000011606 */
[----:B------:R-:W-:Y:S01]  /*58a0*/  LOP3.LUT R7, R7, 0xff, RZ, 0xc0, !PT ;  /* 0x000000ff07077812 */ /* 0x000fe200078ec0ff */
[----:B------:R-:W-:Y:S01]  /*58b0*/  @!P1 HFMA2.BF16_V2 R120, -RZ.H0_H0, RZ.H0_H0, -R176.H0_H0 ;  /* 0x200000ffff789231 */ /* 0x000fe200003409b0 */
[----:B------:R-:W-:Y:S01]  /*58c0*/  LOP3.LUT R5, R5, 0xff, RZ, 0xc0, !PT ;  /* 0x000000ff05057812 */ /* 0x000fe200078ec0ff */
[----:B------:R-:W-:Y:S01]  /*58d0*/  @!P0 HFMA2.BF16_V2 R121, -RZ.H0_H0, RZ.H0_H0, -R177.H0_H0 ;  /* 0x200000ffff798231 */ /* 0x000fe200003409b1 */
[----:B------:R-:W-:-:S02]  /*58e0*/  PRMT R172, R173, 0x7632, R172 ;  /* 0x00007632adac7816 */ /* 0x000fc400000000ac */
[----:B------:R-:W-:Y:S01]  /*58f0*/  @!P1 PRMT R176, R120, 0x5410, RZ ;  /* 0x0000541078b09816 */ /* 0x000fe200000000ff */
[----:B------:R-:W-:Y:S01]  /*5900*/  IMAD.MOV.U32 R120, RZ, RZ, R184 ;  /* 0x000000ffff787224 */ /* 0x000fe200078e00b8 */
[C---:B------:R-:W-:Y:S01]  /*5910*/  ISETP.GE.U32.AND P1, PT, R236.reuse, R7, PT ;  /* 0x00000007ec00720c */ /* 0x040fe20003f26070 */
[--C-:B------:R-:W-:Y:S01]  /*5920*/  FFMA.FTZ R184, R101, c[0x0][0x23c], -R232.reuse ;  /* 0x00008f0065b87a23 */ /* 0x100fe200000108e8 */
[----:B------:R-:W-:Y:S01]  /*5930*/  @!P0 PRMT R177, R121, 0x5410, RZ ;  /* 0x0000541079b18816 */ /* 0x000fe200000000ff */
[----:B------:R-:W-:Y:S01]  /*5940*/  IMAD.MOV.U32 R121, RZ, RZ, R185 ;  /* 0x000000ffff797224 */ /* 0x000fe200078e00b9 */
[----:B------:R-:W-:Y:S01]  /*5950*/  ISETP.GE.U32.AND P0, PT, R236, R13, PT ;  /* 0x0000000dec00720c */ /* 0x000fe20003f06070 */
[----:B------:R-:W-:Y:S01]  /*5960*/  FFMA.FTZ R185, R103, c[0x0][0x23c], -R232 ;  /* 0x00008f0067b97a23 */ /* 0x000fe200000108e8 */
[----:B------:R-:W-:Y:S01]  /*5970*/  PRMT R13, R179, 0x5410, R178 ;  /* 0x00005410b30d7816 */ /* 0x000fe200000000b2 */
[----:B------:R-:W-:Y:S01]  /*5980*/  MUFU.EX2 R184, R184 ;  /* 0x000000b800b87308 */ /* 0x000fe20000000800 */
[----:B------:R-:W-:Y:S01]  /*5990*/  LOP3.LUT R7, R6, 0xffff, RZ, 0xc0, !PT ;  /* 0x0000ffff06077812 */ /* 0x000fe200078ec0ff */
[----:B------:R-:W-:Y:S01]  /*59a0*/  @!P2 HFMA2.BF16_V2 R103, -RZ.H0_H0, RZ.H0_H0, -R173.H0_H0 ;  /* 0x200000ffff67a231 */ /* 0x000fe200003409ad */
[----:B------:R-:W-:-:S02]  /*59b0*/  PRMT R14, R173, 0x5410, R172 ;  /* 0x00005410ad0e7816 */ /* 0x000fc400000000ac */
[----:B------:R-:W-:Y:S01]  /*59c0*/  LOP3.LUT R28, R16, 0xff, RZ, 0xc0, !PT ;  /* 0x000000ff101c7812 */ /* 0x000fe200078ec0ff */
[----:B------:R-:W-:Y:S01]  /*59d0*/  @!P1 HFMA2.BF16_V2 R111, -RZ.H0_H0, RZ.H0_H0, -R179.H0_H0 ;  /* 0x200000ffff6f9231 */ /* 0x000fe200003409b3 */
[----:B------:R-:W-:Y:S01]  /*59e0*/  @!P2 PRMT R173, R103, 0x5410, RZ ;  /* 0x0000541067ada816 */ /* 0x000fe200000000ff */
[----:B------:R-:W1:Y:S01]  /*59f0*/  MUFU.EX2 R185, R185 ;  /* 0x000000b900b97308 */ /* 0x000e620000000800 */
[----:B------:R-:W-:Y:S01]  /*5a00*/  SHF.R.U32.HI R244, RZ, 0x10, R16 ;  /* 0x00000010fff47819 */ /* 0x000fe20000011610 */
[----:B------:R-:W-:Y:S01]  /*5a10*/  @!P0 HFMA2.BF16_V2 R119, -RZ.H0_H0, RZ.H0_H0, -R178.H0_H0 ;  /* 0x200000ffff778231 */ /* 0x000fe200003409b2 */
[----:B------:R-:W-:Y:S01]  /*5a20*/  @!P1 PRMT R179, R111, 0x5410, RZ ;  /* 0x000054106fb39816 */ /* 0x000fe200000000ff */
[----:B------:R-:W-:Y:S01]  /*5a30*/  IMAD.MOV.U32 R111, RZ, RZ, R182 ;  /* 0x000000ffff6f7224 */ /* 0x000fe200078e00b6 */
[----:B------:R-:W-:Y:S01]  /*5a40*/  ISETP.GE.U32.AND P1, PT, R236, R5, PT ;  /* 0x00000005ec00720c */ /* 0x000fe20003f26070 */
[----:B------:R-:W-:Y:S01]  /*5a50*/  FFMA.FTZ R182, R97, c[0x0][0x23c], -R232 ;  /* 0x00008f0061b67a23 */ /* 0x000fe200000108e8 */
[----:B------:R-:W-:-:S02]  /*5a60*/  SHF.R.U32.HI R5, RZ, 0x10, R4 ;  /* 0x00000010ff057819 */ /* 0x000fc40000011604 */
[----:B------:R-:W-:Y:S01]  /*5a70*/  @!P0 PRMT R178, R119, 0x5410, RZ ;  /* 0x0000541077b28816 */ /* 0x000fe200000000ff */
[----:B------:R-:W-:Y:S01]  /*5a80*/  IMAD.MOV.U32 R119, RZ, RZ, R183 ;  /* 0x000000ffff777224 */ /* 0x000fe200078e00b7 */
[C---:B------:R-:W-:Y:S01]  /*5a90*/  ISETP.GE.U32.AND P0, PT, R236.reuse, R7, PT ;  /* 0x00000007ec00720c */ /* 0x040fe20003f06070 */
[----:B------:R-:W-:Y:S01]  /*5aa0*/  FFMA.FTZ R183, R99, c[0x0][0x23c], -R232 ;  /* 0x00008f0063b77a23 */ /* 0x000fe200000108e8 */
[----:B------:R-:W-:Y:S01]  /*5ab0*/  LOP3.LUT R5, R5, 0xff, RZ, 0xc0, !PT ;  /* 0x000000ff05057812 */ /* 0x000fe200078ec0ff */
[----:B------:R-:W-:Y:S01]  /*5ac0*/  MUFU.EX2 R182, R182 ;  /* 0x000000b600b67308 */ /* 0x000fe20000000800 */
[----:B------:R-:W-:Y:S02]  /*5ad0*/  SHF.R.U32.HI R245, RZ, 0x18, R16 ;  /* 0x00000018fff57819 */ /* 0x000fe40000011610 */
[----:B------:R-:W-:Y:S02]  /*5ae0*/  ISETP.GE.U32.AND P3, PT, R236, R5, PT ;  /* 0x00000005ec00720c */ /* 0x000fe40003f66070 */
[----:B------:R-:W-:-:S02]  /*5af0*/  LOP3.LUT R5, R4, 0xff, RZ, 0xc0, !PT ;  /* 0x000000ff04057812 */ /* 0x000fc400078ec0ff */
[----:B-1----:R-:W-:Y:S01]  /*5b00*/  F2FP.BF16.PACK_AB R175, R184, R185 ;  /* 0x000000b9b8af723e */ /* 0x002fe200000010ff */
[----:B------:R-:W1:Y:S01]  /*5b10*/  MUFU.EX2 R183, R183 ;  /* 0x000000b700b77308 */ /* 0x000e620000000800 */
[----:B------:R-:W-:Y:S01]  /*5b20*/  ISETP.GE.U32.AND P2, PT, R236, R5, PT ;  /* 0x00000005ec00720c */ /* 0x000fe20003f46070 */
[----:B------:R-:W-:Y:S01]  /*5b30*/  @!P0 HFMA2.BF16_V2 R102, -RZ.H0_H0, RZ.H0_H0, -R172.H0_H0 ;  /* 0x200000ffff668231 */ /* 0x000fe200003409ac */
[----:B------:R-:W-:Y:S01]  /*5b40*/  PRMT R174, R175, 0x7632, R174 ;  /* 0x00007632afae7816 */ /* 0x000fe200000000ae */
[----:B------:R-:W-:Y:S01]  /*5b50*/  @!P1 HFMA2.BF16_V2 R100, -RZ.H0_H0, RZ.H0_H0, -R175.H0_H0 ;  /* 0x200000ffff649231 */ /* 0x000fe200003409af */
[----:B------:R-:W-:Y:S02]  /*5b60*/  SHF.R.U32.HI R5, RZ, 0x18, R4 ;  /* 0x00000018ff057819 */ /* 0x000fe40000011604 */
[----:B------:R-:W-:Y:S01]  /*5b70*/  LOP3.LUT R4, R4, 0xffff, RZ, 0xc0, !PT ;  /* 0x0000ffff04047812 */ /* 0x000fe200078ec0ff */
[----:B------:R-:W-:Y:S01]  /*5b80*/  @!P4 HFMA2.BF16_V2 R101, -RZ.H0_H0, RZ.H0_H0, -R174.H0_H0 ;  /* 0x200000ffff65c231 */ /* 0x000fe200003409ae */
[----:B------:R-:W-:-:S02]  /*5b90*/  @!P0 PRMT R172, R102, 0x5410, RZ ;  /* 0x0000541066ac8816 */ /* 0x000fc400000000ff */
[----:B------:R-:W-:Y:S02]  /*5ba0*/  SHF.R.U32.HI R4, RZ, 0x8, R4 ;  /* 0x00000008ff047819 */ /* 0x000fe40000011604 */
[----:B------:R-:W-:Y:S01]  /*5bb0*/  PRMT R15, R175, 0x5410, R174 ;  /* 0x00005410af0f7816 */ /* 0x000fe200000000ae */
[----:B------:R-:W-:Y:S01]  /*5bc0*/  @!P2 HFMA2.BF16_V2 R99, -RZ.H0_H0, RZ.H0_H0, -R169.H0_H0 ;  /* 0x200000ffff63a231 */ /* 0x000fe200003409a9 */
[----:B------:R-:W-:Y:S02]  /*5bd0*/  ISETP.GE.U32.AND P0, PT, R236, R5, PT ;  /* 0x00000005ec00720c */ /* 0x000fe40003f06070 */
[----:B------:R-:W-:Y:S02]  /*5be0*/  @!P4 PRMT R174, R101, 0x5410, RZ ;  /* 0x0000541065aec816 */ /* 0x000fe400000000ff */
[----:B------:R-:W-:Y:S02]  /*5bf0*/  @!P1 PRMT R175, R100, 0x5410, RZ ;  /* 0x0000541064af9816 */ /* 0x000fe400000000ff */
[----:B------:R-:W-:Y:S01]  /*5c00*/  LOP3.LUT R5, R4, 0xffff, RZ, 0xc0, !PT ;  /* 0x0000ffff04057812 */ /* 0x000fe200078ec0ff */
[----:B------:R-:W2:Y:S01]  /*5c10*/  LDSM.16.MT88.4 R100, [R204+0x1c000] ;  /* 0x01c00000cc64783b */ /* 0x000ea20000004200 */
[----:B------:R-:W-:-:S02]  /*5c20*/  LOP3.LUT R4, R111, 0xffff, RZ, 0xc0, !PT ;  /* 0x0000ffff6f047812 */ /* 0x000fc400078ec0ff */
[----:B------:R-:W-:Y:S02]  /*5c30*/  ISETP.GE.U32.AND P1, PT, R236, R5, PT ;  /* 0x00000005ec00720c */ /* 0x000fe40003f26070 */
[----:B------:R-:W-:Y:S02]  /*5c40*/  SHF.R.U32.HI R4, RZ, 0x8, R4 ;  /* 0x00000008ff047819 */ /* 0x000fe40000011604 */
[----:B-1----:R-:W-:Y:S02]  /*5c50*/  F2FP.BF16.PACK_AB R171, R182, R183 ;  /* 0x000000b7b6ab723e */ /* 0x002fe400000010ff */
[----:B------:R-:W-:Y:S02]  /*5c60*/  LOP3.LUT R5, R4, 0xffff, RZ, 0xc0, !PT ;  /* 0x0000ffff04057812 */ /* 0x000fe400078ec0ff */
[----:B------:R-:W-:Y:S01]  /*5c70*/  PRMT R170, R171, 0x7632, R170 ;  /* 0x00007632abaa7816 */ /* 0x000fe200000000aa */
[----:B------:R-:W-:Y:S01]  /*5c80*/  @!P3 HFMA2.BF16_V2 R97, -RZ.H0_H0, RZ.H0_H0, -R171.H0_H0 ;  /* 0x200000ffff61b231 */ /* 0x000fe200003409ab */
[----:B------:R-:W-:-:S02]  /*5c90*/  ISETP.GE.U32.AND P4, PT, R236, R5, PT ;  /* 0x00000005ec00720c */ /* 0x000fc40003f86070 */
[----:B------:R-:W-:Y:S01]  /*5ca0*/  LOP3.LUT R5, R111, 0xff, RZ, 0xc0, !PT ;  /* 0x000000ff6f057812 */ /* 0x000fe200078ec0ff */
[----:B------:R-:W-:Y:S01]  /*5cb0*/  @!P0 HFMA2.BF16_V2 R96, -RZ.H0_H0, RZ.H0_H0, -R170.H0_H0 ;  /* 0x200000ffff608231 */ /* 0x000fe200003409aa */
[----:B------:R-:W-:Y:S01]  /*5cc0*/  PRMT R16, R169, 0x5410, R168 ;  /* 0x00005410a9107816 */ /* 0x000fe200000000a8 */
[----:B------:R-:W-:Y:S01]  /*5cd0*/  @!P1 HFMA2.BF16_V2 R98, -RZ.H0_H0, RZ.H0_H0, -R168.H0_H0 ;  /* 0x200000ffff629231 */ /* 0x000fe200003409a8 */
[----:B------:R-:W-:Y:S02]  /*5ce0*/  @!P2 PRMT R169, R99, 0x5410, RZ ;  /* 0x0000541063a9a816 */ /* 0x000fe400000000ff */
[----:B------:R-:W-:Y:S02]  /*5cf0*/  ISETP.GE.U32.AND P2, PT, R236, R5, PT ;  /* 0x00000005ec00720c */ /* 0x000fe40003f46070 */
[----:B------:R-:W-:Y:S02]  /*5d00*/  SHF.R.U32.HI R5, RZ, 0x18, R111 ;  /* 0x00000018ff057819 */ /* 0x000fe4000001166f */
[----:B------:R-:W-:Y:S01]  /*5d10*/  PRMT R17, R171, 0x5410, R170 ;  /* 0x00005410ab117816 */ /* 0x000fe200000000aa */
[----:B------:R-:W-:Y:S01]  /*5d20*/  @!P4 HFMA2.BF16_V2 R107, -RZ.H0_H0, RZ.H0_H0, -R34.H0_H0 ;  /* 0x200000ffff6bc231 */ /* 0x000fe20000340922 */
[----:B------:R-:W-:-:S02]  /*5d30*/  @!P0 PRMT R170, R96, 0x5410, RZ ;  /* 0x0000541060aa8816 */ /* 0x000fc400000000ff */
[----:B------:R-:W-:Y:S02]  /*5d40*/  ISETP.GE.U32.AND P0, PT, R236, R5, PT ;  /* 0x00000005ec00720c */ /* 0x000fe40003f06070 */
[----:B------:R-:W1:Y:S01]  /*5d50*/  LDSM.16.MT88.4 R4, [R204+0x1c800] ;  /* 0x01c80000cc04783b */ /* 0x000e620000004200 */
[----:B------:R-:W-:Y:S02]  /*5d60*/  @!P1 PRMT R168, R98, 0x5410, RZ ;  /* 0x0000541062a89816 */ /* 0x000fe400000000ff */
[----:B------:R-:W-:Y:S01]  /*5d70*/  @!P3 PRMT R171, R97, 0x5410, RZ ;  /* 0x0000541061abb816 */ /* 0x000fe200000000ff */
[----:B------:R-:W-:Y:S01]  /*5d80*/  @!P2 HFMA2.BF16_V2 R108, -RZ.H0_H0, RZ.H0_H0, -R35.H0_H0 ;  /* 0x200000ffff6ca231 */ /* 0x000fe20000340923 */
[----:B------:R-:W-:Y:S02]  /*5d90*/  @!P4 PRMT R34, R107, 0x5410, RZ ;  /* 0x000054106b22c816 */ /* 0x000fe400000000ff */
[----:B------:R-:W-:Y:S01]  /*5da0*/  ISETP.GE.U32.AND P4, PT, R236, R119, PT ;  /* 0x00000077ec00720c */ /* 0x000fe20003f86070 */
[----:B--2---:R-:W-:Y:S01]  /*5db0*/  HMMA.16816.F32.BF16 R96, R132, R100, RZ ;  /* 0x000000648460723c */ /* 0x004fe200000418ff */
[----:B------:R-:W-:-:S02]  /*5dc0*/  @!P2 PRMT R35, R108, 0x5410, RZ ;  /* 0x000054106c23a816 */ /* 0x000fc400000000ff */
[----:B------:R-:W-:-:S05]  /*5dd0*/  @!P0 HFMA2.BF16_V2 R109, -RZ.H0_H0, RZ.H0_H0, -R164.H0_H0 ;  /* 0x200000ffff6d8231 */ /* 0x000fca00003409a4 */
[----:B------:R-:W-:Y:S01]  /*5de0*/  @!P0 PRMT R164, R109, 0x5410, RZ ;  /* 0x000054106da48816 */ /* 0x000fe200000000ff */
[----:B------:R-:W-:Y:S11]  /*5df0*/  HMMA.16816.F32.BF16 R100, R132, R102, RZ ;  /* 0x000000668464723c */ /* 0x000ff600000418ff */
[----:B------:R-:W-:Y:S04]  /*5e00*/  @!UPT UIADD3 URZ, URZ, URZ, URZ ;  /* 0x0000003f3f3ff290 */ /* 0x000fe8000fffe03f */
[C---:B-1----:R-:W-:Y:S07]  /*5e10*/  HMMA.16816.F32.BF16 R96, R8.reuse, R4, R96 ;  /* 0x000000040860723c */ /* 0x042fee0000041860 */
[----:B------:R-:W-:Y:S02]  /*5e20*/  SHF.R.U32.HI R5, RZ, 0x10, R111 ;  /* 0x00000010ff057819 */ /* 0x000fe4000001166f */
[----:B------:R-:W-:Y:S01]  /*5e30*/  HMMA.16816.F32.BF16 R100, R8, R6, R100 ;  /* 0x000000060864723c */ /* 0x000fe20000041864 */
[----:B------:R-:W-:-:S02]  /*5e40*/  LOP3.LUT R4, R29, 0xffff, RZ, 0xc0, !PT ;  /* 0x0000ffff1d047812 */ /* 0x000fc400078ec0ff */
[----:B------:R-:W-:Y:S02]  /*5e50*/  LOP3.LUT R5, R5, 0xff, RZ, 0xc0, !PT ;  /* 0x000000ff05057812 */ /* 0x000fe400078ec0ff */
[----:B------:R-:W-:Y:S02]  /*5e60*/  SHF.R.U32.HI R4, RZ, 0x8, R4 ;  /* 0x00000008ff047819 */ /* 0x000fe40000011604 */
[----:B------:R-:W-:Y:S02]  /*5e70*/  ISETP.GE.U32.AND P1, PT, R236, R5, PT ;  /* 0x00000005ec00720c */ /* 0x000fe40003f26070 */
[----:B------:R-:W-:-:S04]  /*5e80*/  LOP3.LUT R5, R4, 0xffff, RZ, 0xc0, !PT ;  /* 0x0000ffff04057812 */ /* 0x000fc800078ec0ff */
[----:B------:R-:W-:Y:S02]  /*5e90*/  ISETP.GE.U32.AND P3, PT, R236, R5, PT ;  /* 0x00000005ec00720c */ /* 0x000fe40003f66070 */
[----:B------:R-:W-:-:S04]  /*5ea0*/  LOP3.LUT R5, R29, 0xff, RZ, 0xc0, !PT ;  /* 0x000000ff1d057812 */ /* 0x000fc800078ec0ff */
[----:B------:R-:W-:Y:S01]  /*5eb0*/  ISETP.GE.U32.AND P2, PT, R236, R5, PT ;  /* 0x00000005ec00720c */ /* 0x000fe20003f46070 */
[----:B------:R-:W-:Y:S01]  /*5ec0*/  @!P1 HFMA2.BF16_V2 R110, -RZ.H0_H0, RZ.H0_H0, -R165.H0_H0 ;  /* 0x200000ffff6e9231 */ /* 0x000fe200003409a5 */
[----:B------:R-:W-:-:S04]  /*5ed0*/  SHF.R.U32.HI R5, RZ, 0x10, R29 ;  /* 0x00000010ff057819 */ /* 0x000fc8000001161d */
[----:B------:R-:W-:Y:S01]  /*5ee0*/  @!P1 PRMT R165, R110, 0x5410, RZ ;  /* 0x000054106ea59816 */ /* 0x000fe200000000ff */
[----:B------:R-:W-:Y:S01]  /*5ef0*/  @!P3 HFMA2.BF16_V2 R105, -RZ.H0_H0, RZ.H0_H0, -R226.H0_H0 ;  /* 0x200000ffff69b231 */ /* 0x000fe200003409e2 */
[----:B------:R-:W1:Y:S01]  /*5f00*/  LDSM.16.MT88.4 R108, [R208+0x1e000] ;  /* 0x01e00000d06c783b */ /* 0x000e620000004200 */
[----:B------:R-:W-:-:S04]  /*5f10*/  LOP3.LUT R5, R5, 0xff, RZ, 0xc0, !PT ;  /* 0x000000ff05057812 */ /* 0x000fc800078ec0ff */
[----:B------:R-:W-:Y:S01]  /*5f20*/  @!P2 HFMA2.BF16_V2 R106, -RZ.H0_H0, RZ.H0_H0, -R227.H0_H0 ;  /* 0x200000ffff6aa231 */ /* 0x000fe200003409e3 */
[----:B------:R-:W-:Y:S02]  /*5f30*/  ISETP.GE.U32.AND P0, PT, R236, R5, PT ;  /* 0x00000005ec00720c */ /* 0x000fe40003f06070 */
[----:B------:R-:W-:Y:S02]  /*5f40*/  SHF.R.U32.HI R5, RZ, 0x18, R29 ;  /* 0x00000018ff057819 */ /* 0x000fe4000001161d */
[----:B------:R-:W-:Y:S01]  /*5f50*/  @!P2 PRMT R227, R106, 0x5410, RZ ;  /* 0x000054106ae3a816 */ /* 0x000fe200000000ff */
[----:B------:R-:W-:Y:S01]  /*5f60*/  @!P4 HFMA2.BF16_V2 R116, -RZ.H0_H0, RZ.H0_H0, -R223.H0_H0 ;  /* 0x200000ffff74c231 */ /* 0x000fe200003409df */
[----:B------:R-:W-:Y:S02]  /*5f70*/  ISETP.GE.U32.AND P2, PT, R236, R5, PT ;  /* 0x00000005ec00720c */ /* 0x000fe40003f46070 */
[----:B------:R-:W-:Y:S01]  /*5f80*/  LOP3.LUT R241, R241, 0xff, RZ, 0xc0, !PT ;  /* 0x000000fff1f17812 */ /* 0x000fe200078ec0ff */
[----:B------:R-:W-:Y:S01]  /*5f90*/  @!P6 HFMA2.BF16_V2 R113, -RZ.H0_H0, RZ.H0_H0, -R33.H0_H0 ;  /* 0x200000ffff71e231 */ /* 0x000fe20000340921 */
[----:B------:R-:W-:Y:S01]  /*5fa0*/  LOP3.LUT R5, R120, 0xff, RZ, 0xc0, !PT ;  /* 0x000000ff78057812 */ /* 0x000fe200078ec0ff */
[----:B------:R-:W-:Y:S01]  /*5fb0*/  ULDC UR4, c[0x0][0x228] ;  /* 0x00008a0000047ab9 */ /* 0x000fe20000000800 */
[----:B------:R-:W-:-:S02]  /*5fc0*/  SHF.R.U32.HI R4, RZ, 0x8, R121 ;  /* 0x00000008ff047819 */ /* 0x000fc40000011679 */
[----:B------:R-:W-:Y:S01]  /*5fd0*/  @!P3 PRMT R226, R105, 0x5410, RZ ;  /* 0x0000541069e2b816 */ /* 0x000fe200000000ff */
[----:B------:R-:W-:Y:S01]  /*5fe0*/  @!P0 HFMA2.BF16_V2 R104, -RZ.H0_H0, RZ.H0_H0, -R225.H0_H0 ;  /* 0x200000ffff688231 */ /* 0x000fe200003409e1 */
[----:B------:R-:W-:Y:S01]  /*5ff0*/  ISETP.GE.U32.AND P3, PT, R236, R5, PT ;  /* 0x00000005ec00720c */ /* 0x000fe20003f66070 */
[----:B------:R2:W5:Y:S01]  /*6000*/  LDL.LU R29, [R1+0x68] ;  /* 0x00006800011d7983 */ /* 0x0005620000300800 */
[----:B------:R-:W-:Y:S01]  /*6010*/  LOP3.LUT R5, R4, 0xffff, RZ, 0xc0, !PT ;  /* 0x0000ffff04057812 */ /* 0x000fe200078ec0ff */
[----:B------:R-:W-:Y:S01]  /*6020*/  @!P2 HFMA2.BF16_V2 R118, -RZ.H0_H0, RZ.H0_H0, -R224.H0_H0 ;  /* 0x200000ffff76a231 */ /* 0x000fe200003409e0 */
[----:B------:R-:W-:Y:S02]  /*6030*/  @!P0 PRMT R225, R104, 0x5410, RZ ;  /* 0x0000541068e18816 */ /* 0x000fe400000000ff */
[----:B------:R-:W-:Y:S02]  /*6040*/  ISETP.GE.U32.AND P1, PT, R236, R5, PT ;  /* 0x00000005ec00720c */ /* 0x000fe40003f26070 */
[----:B------:R-:W3:Y:S01]  /*6050*/  LDSM.16.MT88.4 R4, [R208+0x1e800] ;  /* 0x01e80000d004783b */ /* 0x000ee20000004200 */
[----:B------:R-:W-:-:S02]  /*6060*/  SHF.R.U32.HI R239, RZ, 0x8, R239 ;  /* 0x00000008ffef7819 */ /* 0x000fc400000116ef */
[----:B------:R-:W-:Y:S02]  /*6070*/  ISETP.GE.U32.AND P0, PT, R236, R246, PT ;  /* 0x000000f6ec00720c */ /* 0x000fe40003f06070 */
[----:B------:R-:W-:Y:S01]  /*6080*/  @!P3 HFMA2.BF16_V2 R117, -RZ.H0_H0, RZ.H0_H0, -R167.H0_H0 ;  /* 0x200000ffff75b231 */ /* 0x000fe200003409a7 */
[----:B------:R-:W-:Y:S02]  /*6090*/  @!P2 PRMT R224, R118, 0x5410, RZ ;  /* 0x0000541076e0a816 */ /* 0x000fe400000000ff */
[----:B------:R-:W-:Y:S01]  /*60a0*/  @!P4 PRMT R223, R116, 0x5410, RZ ;  /* 0x0000541074dfc816 */ /* 0x000fe200000000ff */
[----:B-1----:R-:W-:Y:S02]  /*60b0*/  HMMA.16816.F32.BF16 R104, R132, R108, RZ ;  /* 0x0000006c8468723c */ /* 0x002fe400000418ff */
[----:B------:R-:W-:Y:S01]  /*60c0*/  @!P1 HFMA2.BF16_V2 R115, -RZ.H0_H0, RZ.H0_H0, -R222.H0_H0 ;  /* 0x200000ffff739231 */ /* 0x000fe200003409de */
[----:B------:R-:W-:Y:S02]  /*60d0*/  LOP3.LUT R239, R239, 0xffff, RZ, 0xc0, !PT ;  /* 0x0000ffffefef7812 */ /* 0x000fe400078ec0ff */
[----:B------:R-:W-:-:S02]  /*60e0*/  @!P3 PRMT R167, R117, 0x5410, RZ ;  /* 0x0000541075a7b816 */ /* 0x000fc400000000ff */
[----:B------:R-:W1:Y:S01]  /*60f0*/  LDSM.16.MT88.4 R116, [R206+0x1e000] ;  /* 0x01e00000ce74783b */ /* 0x000e620000004200 */
[----:B------:R-:W-:Y:S01]  /*6100*/  @!P0 HFMA2.BF16_V2 R114, -RZ.H0_H0, RZ.H0_H0, -R166.H0_H0 ;  /* 0x200000ffff728231 */ /* 0x000fe200003409a6 */
[----:B------:R-:W-:Y:S01]  /*6110*/  HMMA.16816.F32.BF16 R108, R132, R110, RZ ;  /* 0x0000006e846c723c */ /* 0x000fe200000418ff */
[----:B------:R-:W-:Y:S02]  /*6120*/  ISETP.GE.U32.AND P2, PT, R236, R239, PT ;  /* 0x000000efec00720c */ /* 0x000fe40003f46070 */
[----:B------:R-:W-:Y:S02]  /*6130*/  @!P1 PRMT R222, R115, 0x5410, RZ ;  /* 0x0000541073de9816 */ /* 0x000fe400000000ff */
[----:B------:R-:W-:Y:S02]  /*6140*/  SHF.R.U32.HI R243, RZ, 0x8, R243 ;  /* 0x00000008fff37819 */ /* 0x000fe400000116f3 */
[----:B------:R-:W-:Y:S02]  /*6150*/  @!P0 PRMT R166, R114, 0x5410, RZ ;  /* 0x0000541072a68816 */ /* 0x000fe400000000ff */
[----:B------:R-:W-:-:S02]  /*6160*/  ISETP.GE.U32.AND P5, PT, R236, R241, PT ;  /* 0x000000f1ec00720c */ /* 0x000fc40003fa6070 */
[----:B------:R-:W-:-:S04]  /*6170*/  ISETP.GE.U32.AND P4, PT, R236, R28, PT ;  /* 0x0000001cec00720c */ /* 0x000fc80003f86070 */
[----:B---3--:R-:W-:Y:S01]  /*6180*/  HMMA.16816.F32.BF16 R104, R8, R4, R104 ;  /* 0x000000040868723c */ /* 0x008fe20000041868 */
[----:B------:R-:W-:Y:S01]  /*6190*/  ISETP.GE.U32.AND P0, PT, R236, R245, PT ;  /* 0x000000f5ec00720c */ /* 0x000fe20003f06070 */
[----:B------:R-:W-:Y:S01]  /*61a0*/  @!P2 HFMA2.BF16_V2 R112, -RZ.H0_H0, RZ.H0_H0, -R32.H0_H0 ;  /* 0x200000ffff70a231 */ /* 0x000fe20000340920 */
[----:B------:R-:W-:-:S06]  /*61b0*/  LOP3.LUT R243, R243, 0xffff, RZ, 0xc0, !PT ;  /* 0x0000fffff3f37812 */ /* 0x000fcc00078ec0ff */
[----:B------:R-:W-:Y:S01]  /*61c0*/  HMMA.16816.F32.BF16 R108, R8, R6, R108 ;  /* 0x00000006086c723c */ /* 0x000fe2000004186c */
[----:B------:R-:W-:Y:S02]  /*61d0*/  LOP3.LUT R5, R244, 0xff, RZ, 0xc0, !PT ;  /* 0x000000fff4057812 */ /* 0x000fe400078ec0ff */
[----:B------:R-:W-:Y:S02]  /*61e0*/  @!P6 PRMT R33, R113, 0x5410, RZ ;  /* 0x000054107121e816 */ /* 0x000fe400000000ff */
[----:B------:R-:W-:Y:S01]  /*61f0*/  LOP3.LUT P3, RZ, R240, 0x1, RZ, 0xc0, !PT ;  /* 0x00000001f0ff7812 */ /* 0x000fe2000786c0ff */
[----:B------:R-:W-:Y:S01]  /*6200*/  @!P5 HFMA2.BF16_V2 R237, -RZ.H0_H0, RZ.H0_H0, -R181.H0_H0 ;  /* 0x200000ffffedd231 */ /* 0x000fe200003409b5 */
[----:B------:R-:W-:Y:S01]  /*6210*/  ISETP.GE.U32.AND P1, PT, R236, R5, PT ;  /* 0x00000005ec00720c */ /* 0x000fe20003f26070 */
[----:B------:R-:W-:Y:S01]  /*6220*/  IMAD R5, R19, -0x2daee0ad, RZ ;  /* 0xd2511f5313057824 */ /* 0x000fe200078e02ff */
[----:B------:R-:W-:Y:S01]  /*6230*/  USHF.L.U32 UR4, UR4, 0x3, URZ ;  /* 0x0000000304047899 */ /* 0x000fe2000800063f */
[----:B------:R-:W-:Y:S01]  /*6240*/  IMAD.WIDE.U32 R18, R18, -0x2daee0ad, RZ ;  /* 0xd2511f5312127825 */ /* 0x000fe200078e00ff */
[----:B------:R-:W-:Y:S01]  /*6250*/  LOP3.LUT R4, R27, UR11, R238, 0x96, !PT ;  /* 0x0000000b1b047c12 */ /* 0x000fe2000f8e96ee */
[----:B------:R2:W5:Y:S01]  /*6260*/  LDL.LU R28, [R1+0x64] ;  /* 0x00006400011c7983 */ /* 0x0005620000300800 */
[----:B------:R-:W-:Y:S01]  /*6270*/  @!P2 PRMT R32, R112, 0x5410, RZ ;  /* 0x000054107020a816 */ /* 0x000fe200000000ff */
[----:B------:R-:W-:Y:S01]  /*6280*/  FFMA.FTZ R27, R21, c[0x0][0x23c], -R232 ;  /* 0x00008f00151b7a23 */ /* 0x000fe200000108e8 */
[----:B------:R-:W-:Y:S01]  /*6290*/  LOP3.LUT R5, R19, UR9, R5, 0x96, !PT ;  /* 0x0000000913057c12 */ /* 0x000fe2000f8e9605 */
[----:B-1----:R-:W-:Y:S01]  /*62a0*/  HMMA.16816.F32.BF16 R112, R132, R116, RZ ;  /* 0x000000748470723c */ /* 0x002fe200000418ff */
[----:B------:R-:W-:-:S02]  /*62b0*/  ISETP.GE.U32.AND P2, PT, R236, R243, PT ;  /* 0x000000f3ec00720c */ /* 0x000fc40003f46070 */
[----:B------:R-:W-:Y:S01]  /*62c0*/  @!P5 PRMT R181, R237, 0x5410, RZ ;  /* 0x00005410edb5d816 */ /* 0x000fe200000000ff */
[----:B------:R-:W-:-:S04]  /*62d0*/  IMAD.WIDE.U32 R244, R5, -0x326172a9, RZ ;  /* 0xcd9e8d5705f47825 */ /* 0x000fc800078e00ff */
[----:B------:R-:W-:Y:S01]  /*62e0*/  IMAD.WIDE.U32 R4, R4, -0x2daee0ad, RZ ;  /* 0xd2511f5304047825 */ /* 0x000fe200078e00ff */
[----:B------:R-:W-:Y:S01]  /*62f0*/  HMMA.16816.F32.BF16 R116, R132, R118, RZ ;  /* 0x000000768474723c */ /* 0x000fe200000418ff */
[----:B------:R-:W-:Y:S02]  /*6300*/  LOP3.LUT R121, R245, UR21, R26, 0x96, !PT ;  /* 0x00000015f5797c12 */ /* 0x000fe4000f8e961a */
[----:B------:R-:W-:Y:S02]  /*6310*/  LOP3.LUT R238, R244, 0xffff, RZ, 0xc0, !PT ;  /* 0x0000fffff4ee7812 */ /* 0x000fe400078ec0ff */
[----:B------:R-:W-:Y:S02]  /*6320*/  LOP3.LUT R18, R5, UR20, R18, 0x96, !PT ;  /* 0x0000001405127c12 */ /* 0x000fe4000f8e9612 */
[C---:B------:R-:W-:Y:S02]  /*6330*/  LOP3.LUT R236, R4.reuse, 0xffff, RZ, 0xc0, !PT ;  /* 0x0000ffff04ec7812 */ /* 0x040fe400078ec0ff */
[----:B------:R-:W-:-:S02]  /*6340*/  LOP3.LUT R243, R4, 0xff, RZ, 0xc0, !PT ;  /* 0x000000ff04f37812 */ /* 0x000fc400078ec0ff */
[--C-:B------:R-:W-:Y:S02]  /*6350*/  SHF.R.U32.HI R120, RZ, 0x10, R4.reuse ;  /* 0x00000010ff787819 */ /* 0x100fe40000011604 */
[----:B------:R-:W-:Y:S02]  /*6360*/  SHF.R.U32.HI R19, RZ, 0x18, R4 ;  /* 0x00000018ff137819 */ /* 0x000fe40000011604 */
[----:B------:R-:W1:Y:S01]  /*6370*/  LDSM.16.MT88.4 R4, [R206+0x1e800] ;  /* 0x01e80000ce04783b */ /* 0x000e620000004200 */
[----:B------:R-:W-:Y:S02]  /*6380*/  SHF.R.U32.HI R246, RZ, 0x18, R121 ;  /* 0x00000018fff67819 */ /* 0x000fe40000011679 */
[----:B------:R-:W-:Y:S02]  /*6390*/  SHF.R.U32.HI R245, RZ, 0x18, R18 ;  /* 0x00000018fff57819 */ /* 0x000fe40000011612 */
[----:B------:R-:W-:Y:S02]  /*63a0*/  SHF.R.U32.HI R236, RZ, 0x8, R236 ;  /* 0x00000008ffec7819 */ /* 0x000fe400000116ec */
[----:B------:R-:W-:-:S02]  /*63b0*/  LOP3.LUT R120, R120, 0xff, RZ, 0xc0, !PT ;  /* 0x000000ff78787812 */ /* 0x000fc400078ec0ff */
[----:B------:R-:W-:Y:S02]  /*63c0*/  PRMT R243, R243, 0x5410, R236 ;  /* 0x00005410f3f37816 */ /* 0x000fe400000000ec */
[----:B------:R-:W-:Y:S02]  /*63d0*/  PRMT R19, R120, 0x5410, R19 ;  /* 0x0000541078137816 */ /* 0x000fe40000000013 */
[--C-:B------:R-:W-:Y:S02]  /*63e0*/  SHF.R.U32.HI R239, RZ, 0x10, R244.reuse ;  /* 0x00000010ffef7819 */ /* 0x100fe400000116f4 */
[----:B------:R-:W-:Y:S02]  /*63f0*/  LOP3.LUT R241, R244, 0xff, RZ, 0xc0, !PT ;  /* 0x000000fff4f17812 */ /* 0x000fe400078ec0ff */
[----:B------:R-:W-:Y:S02]  /*6400*/  SHF.R.U32.HI R244, RZ, 0x18, R244 ;  /* 0x00000018fff47819 */ /* 0x000fe400000116f4 */
[----:B------:R-:W-:-:S02]  /*6410*/  LOP3.LUT R239, R239, 0xff, RZ, 0xc0, !PT ;  /* 0x000000ffefef7812 */ /* 0x000fc400078ec0ff */
[----:B------:R-:W-:Y:S02]  /*6420*/  SHF.R.U32.HI R238, RZ, 0x8, R238 ;  /* 0x00000008ffee7819 */ /* 0x000fe400000116ee */
[----:B------:R-:W-:Y:S01]  /*6430*/  PRMT R244, R239, 0x5410, R244 ;  /* 0x00005410eff47816 */ /* 0x000fe200000000f4 */
[----:B------:R-:W-:Y:S01]  /*6440*/  FFMA.FTZ R239, R235, c[0x0][0x23c], -R232 ;  /* 0x00008f00ebef7a23 */ /* 0x000fe200000108e8 */
[----:B------:R-:W-:Y:S01]  /*6450*/  PRMT R241, R241, 0x5410, R238 ;  /* 0x00005410f1f17816 */ /* 0x000fe200000000ee */
[----:B------:R-:W-:Y:S02]  /*6460*/  @!P3 HFMA2.BF16_V2 R235, -RZ.H0_H0, RZ.H0_H0, -R180.H0_H0 ;  /* 0x200000ffffebb231 */ /* 0x000fe400003409b4 */
[----:B------:R3:W-:Y:S01]  /*6470*/  MUFU.EX2 R232, R239 ;  /* 0x000000ef00e87308 */ /* 0x0007e20000000800 */
[----:B-1----:R-:W-:Y:S02]  /*6480*/  HMMA.16816.F32.BF16 R112, R8, R4, R112 ;  /* 0x000000040870723c */ /* 0x002fe40000041870 */
[----:B------:R-:W-:-:S06]  /*6490*/  @!P3 PRMT R180, R235, 0x5410, RZ ;  /* 0x00005410ebb4b816 */ /* 0x000fcc00000000ff */
[----:B------:R-:W-:Y:S01]  /*64a0*/  HMMA.16816.F32.BF16 R116, R8, R6, R116 ;  /* 0x000000060874723c */ /* 0x000fe20000041874 */
[C---:B------:R-:W-:Y:S02]  /*64b0*/  LOP3.LUT R5, R121.reuse, 0xffff, RZ, 0xc0, !PT ;  /* 0x0000ffff79057812 */ /* 0x040fe400078ec0ff */
[----:B------:R-:W-:Y:S01]  /*64c0*/  LOP3.LUT R4, R121, 0xff, RZ, 0xc0, !PT ;  /* 0x000000ff79047812 */ /* 0x000fe200078ec0ff */
[----:B------:R-:W-:Y:S01]  /*64d0*/  HSET2.LE.AND R244, R244, R242, PT ;  /* 0x000000f2f4f47233 */ /* 0x000fe20003803000 */
[----:B------:R-:W-:Y:S02]  /*64e0*/  LOP3.LUT P3, RZ, R240, 0x2, RZ, 0xc0, !PT ;  /* 0x00000002f0ff7812 */ /* 0x000fe4000786c0ff */
[----:B------:R-:W-:Y:S02]  /*64f0*/  SHF.R.U32.HI R6, RZ, 0x10, R121 ;  /* 0x00000010ff067819 */ /* 0x000fe40000011679 */
[----:B------:R-:W-:Y:S02]  /*6500*/  SHF.R.U32.HI R7, RZ, 0x8, R5 ;  /* 0x00000008ff077819 */ /* 0x000fe40000011605 */
[----:B------:R-:W-:-:S02]  /*6510*/  LOP3.LUT R5, R6, 0xff, RZ, 0xc0, !PT ;  /* 0x000000ff06057812 */ /* 0x000fc400078ec0ff */
[----:B------:R-:W-:Y:S02]  /*6520*/  PRMT R26, R4, 0x5410, R7 ;  /* 0x00005410041a7816 */ /* 0x000fe40000000007 */
[----:B------:R-:W-:Y:S02]  /*6530*/  PRMT R246, R5, 0x5410, R246 ;  /* 0x0000541005f67816 */ /* 0x000fe400000000f6 */
[C---:B------:R-:W-:Y:S02]  /*6540*/  LOP3.LUT R4, R18.reuse, 0xffff, RZ, 0xc0, !PT ;  /* 0x0000ffff12047812 */ /* 0x040fe400078ec0ff */
[----:B------:R-:W-:Y:S02]  /*6550*/  SHF.R.U32.HI R5, RZ, 0x10, R18 ;  /* 0x00000010ff057819 */ /* 0x000fe40000011612 */
[----:B------:R-:W-:Y:S02]  /*6560*/  SHF.R.U32.HI R7, RZ, 0x8, R4 ;  /* 0x00000008ff077819 */ /* 0x000fe40000011604 */
[----:B------:R-:W-:Y:S01]  /*6570*/  LOP3.LUT R4, R5, 0xff, RZ, 0xc0, !PT ;  /* 0x000000ff05047812 */ /* 0x000fe200078ec0ff */
[----:B------:R-:W-:Y:S01]  /*6580*/  FADD.FTZ R5, R127, R126 ;  /* 0x0000007e7f057221 */ /* 0x000fe20000010000 */
[----:B------:R-:W-:-:S02]  /*6590*/  LOP3.LUT R6, R18, 0xff, RZ, 0xc0, !PT ;  /* 0x000000ff12067812 */ /* 0x000fc400078ec0ff */
[----:B------:R-:W-:Y:S01]  /*65a0*/  PRMT R245, R4, 0x5410, R245 ;  /* 0x0000541004f57816 */ /* 0x000fe200000000f5 */
[----:B------:R-:W-:Y:S01]  /*65b0*/  FADD.FTZ R4, R125, R124 ;  /* 0x0000007c7d047221 */ /* 0x000fe20000010000 */
[----:B------:R-:W-:Y:S01]  /*65c0*/  PRMT R18, R6, 0x5410, R7 ;  /* 0x0000541006127816 */ /* 0x000fe20000000007 */
[----:B------:R-:W1:Y:S01]  /*65d0*/  LDSM.16.MT88.4 R124, [R205+0x1e000] ;  /* 0x01e00000cd7c783b */ /* 0x000e620000004200 */
[----:B------:R-:W-:Y:S02]  /*65e0*/  FADD.FTZ R234, R234, R5 ;  /* 0x00000005eaea7221 */ /* 0x000fe40000010000 */
[----:B------:R-:W-:Y:S02]  /*65f0*/  FADD.FTZ R123, R123, R4 ;  /* 0x000000047b7b7221 */ /* 0x000fe40000010000 */
[----:B------:R-:W4:Y:S01]  /*6600*/  LDSM.16.MT88.4 R4, [R205+0x1e800] ;  /* 0x01e80000cd04783b */ /* 0x000f220000004200 */
[----:B------:R-:W-:Y:S02]  /*6610*/  FADD.FTZ R129, R129, R234 ;  /* 0x000000ea81817221 */ /* 0x000fe40000010000 */
[----:B------:R-:W-:-:S02]  /*6620*/  FADD.FTZ R236, R122, R123 ;  /* 0x0000007b7aec7221 */ /* 0x000fc40000010000 */
[--C-:B------:R-:W-:Y:S02]  /*6630*/  FFMA.FTZ R234, R22, c[0x0][0x23c], -R131.reuse ;  /* 0x00008f0016ea7a23 */ /* 0x100fe40000010883 */
[----:B------:R-:W-:Y:S02]  /*6640*/  FFMA.FTZ R131, R20, c[0x0][0x23c], -R131 ;  /* 0x00008f0014837a23 */ /* 0x000fe40000010883 */
[----:B------:R-:W-:Y:S02]  /*6650*/  FADD.FTZ R236, R130, R236 ;  /* 0x000000ec82ec7221 */ /* 0x000fe40000010000 */
[----:B---3--:R-:W-:Y:S01]  /*6660*/  IMAD.MOV.U32 R239, RZ, RZ, R131 ;  /* 0x000000ffffef7224 */ /* 0x008fe200078e0083 */
[----:B------:R-:W-:Y:S01]  /*6670*/  MUFU.EX2 R234, R234 ;  /* 0x000000ea00ea7308 */ /* 0x000fe20000000800 */
[----:B------:R-:W-:-:S07]  /*6680*/  FADD.FTZ R238, R128, R129 ;  /* 0x0000008180ee7221 */ /* 0x000fce0000010000 */
[----:B------:R-:W3:Y:S01]  /*6690*/  MUFU.EX2 R239, R239 ;  /* 0x000000ef00ef7308 */ /* 0x000ee20000000800 */
[C---:B-1----:R-:W-:Y:S08]  /*66a0*/  HMMA.16816.F32.BF16 R120, R132.reuse, R124, RZ ;  /* 0x0000007c8478723c */ /* 0x042ff000000418ff */
[----:B------:R-:W-:Y:S11]  /*66b0*/  HMMA.16816.F32.BF16 R124, R132, R126, RZ ;  /* 0x0000007e847c723c */ /* 0x000ff600000418ff */
[----:B------:R-:W-:Y:S05]  /*66c0*/  @!UPT UIADD3 URZ, URZ, URZ, URZ ;  /* 0x0000003f3f3ff290 */ /* 0x000fea000fffe03f */
[C---:B----4-:R-:W-:Y:S08]  /*66d0*/  HMMA.16816.F32.BF16 R120, R8.reuse, R4, R120 ;  /* 0x000000040878723c */ /* 0x050ff00000041878 */
[----:B------:R-:W-:Y:S01]  /*66e0*/  HMMA.16816.F32.BF16 R124, R8, R6, R124 ;  /* 0x00000006087c723c */ /* 0x000fe2000004187c */
[----:B------:R-:W1:Y:S01]  /*66f0*/  LDSM.16.MT88.4 R4, [R204+0x1e000] ;  /* 0x01e00000cc04783b */ /* 0x000e620000004200 */
[----:B------:R-:W-:-:S02]  /*6700*/  HSET2.LE.AND R235, R26, R242, PT ;  /* 0x000000f21aeb7233 */ /* 0x000fc40003803000 */
[--C-:B------:R-:W-:Y:S01]  /*6710*/  HSET2.LE.AND R246, R246, R242.reuse, PT ;  /* 0x000000f2f6f67233 */ /* 0x100fe20003803000 */
[----:B---3--:R-:W-:Y:S02]  /*6720*/  F2FP.BF16.PACK_AB R240, R239, R234 ;  /* 0x000000eaeff0723e */ /* 0x008fe400000010ff */
[----:B------:R-:W-:Y:S02]  /*6730*/  LOP3.LUT R12, R235, R12, RZ, 0xc0, !PT ;  /* 0x0000000ceb0c7212 */ /* 0x000fe400078ec0ff */
[----:B------:R-:W-:Y:S01]  /*6740*/  PRMT R235, R240, 0x7632, R235 ;  /* 0x00007632f0eb7816 */ /* 0x000fe200000000eb */
[C---:B-1----:R-:W-:Y:S07]  /*6750*/  HMMA.16816.F32.BF16 R128, R132.reuse, R4, RZ ;  /* 0x000000048480723c */ /* 0x042fee00000418ff */
[--C-:B------:R-:W-:Y:S01]  /*6760*/  HSET2.LE.AND R5, R241, R242.reuse, PT ;  /* 0x000000f2f1057233 */ /* 0x100fe20003803000 */
[----:B------:R-:W-:Y:S01]  /*6770*/  HMMA.16816.F32.BF16 R132, R132, R6, RZ ;  /* 0x000000068484723c */ /* 0x000fe200000418ff */
[----:B------:R-:W1:Y:S06]  /*6780*/  MUFU.EX2 R241, R27 ;  /* 0x0000001b00f17308 */ /* 0x000e6c0000000800 */
[----:B------:R-:W-:-:S02]  /*6790*/  HSET2.LE.AND R7, R19, R242, PT ;  /* 0x000000f213077233 */ /* 0x000fc40003803000 */
[--C-:B------:R-:W-:Y:S02]  /*67a0*/  HSET2.LE.AND R6, R243, R242.reuse, PT ;  /* 0x000000f2f3067233 */ /* 0x100fe40003803000 */
[--C-:B------:R-:W-:Y:S02]  /*67b0*/  HSET2.LE.AND R19, R18, R242.reuse, PT ;  /* 0x000000f212137233 */ /* 0x100fe40003803000 */
[----:B------:R-:W-:Y:S01]  /*67c0*/  HSET2.LE.AND R242, R245, R242, PT ;  /* 0x000000f2f5f27233 */ /* 0x000fe20003803000 */
[----:B------:R-:W-:Y:S02]  /*67d0*/  LOP3.LUT R14, R5, R14, RZ, 0xc0, !PT ;  /* 0x0000000e050e7212 */ /* 0x000fe400078ec0ff */
[----:B------:R-:W-:Y:S02]  /*67e0*/  LOP3.LUT R13, R246, R13, RZ, 0xc0, !PT ;  /* 0x0000000df60d7212 */ /* 0x000fe400078ec0ff */
[----:B------:R-:W-:Y:S01]  /*67f0*/  LOP3.LUT R15, R244, R15, RZ, 0xc0, !PT ;  /* 0x0000000ff40f7212 */ /* 0x000fe200078ec0ff */
[----:B------:R-:W-:Y:S01]  /*6800*/  FADD.FTZ R229, R229, R238 ;  /* 0x000000eee5e57221 */ /* 0x000fe20000010000 */
[----:B------:R-:W-:Y:S01]  /*6810*/  LOP3.LUT R5, R242, R17, RZ, 0xc0, !PT ;  /* 0x00000011f2057212 */ /* 0x000fe200078ec0ff */
[----:B------:R-:W-:Y:S01]  /*6820*/  UIMAD.WIDE UR26, UR4, 0x2, URZ ;  /* 0x00000002041a78a5 */ /* 0x000fe2000f8e023f */
[----:B-1----:R-:W-:Y:S01]  /*6830*/  F2FP.BF16.PACK_AB R242, R241, R232 ;  /* 0x000000e8f1f2723e */ /* 0x002fe200000010ff */
[----:B------:R-:W-:Y:S01]  /*6840*/  FADD.FTZ R236, R221, R236 ;  /* 0x000000ecddec7221 */ /* 0x000fe20000010000 */
[----:B------:R-:W-:Y:S01]  /*6850*/  @!P4 HFMA2.BF16_V2 R22, -RZ.H0_H0, RZ.H0_H0, -R240.H0_H0 ;  /* 0x200000ffff16c231 */ /* 0x000fe200003409f0 */
[----:B------:R2:W5:Y:S01]  /*6860*/  LDL.LU R27, [R1+0x60] ;  /* 0x00006000011b7983 */ /* 0x0005620000300800 */
[----:B------:R-:W-:-:S02]  /*6870*/  PRMT R237, R242, 0x7632, R237 ;  /* 0x00007632f2ed7816 */ /* 0x000fc400000000ed */
[----:B------:R-:W-:Y:S02]  /*6880*/  LOP3.LUT R4, R19, R16, RZ, 0xc0, !PT ;  /* 0x0000001013047212 */ /* 0x000fe400078ec0ff */
[----:B------:R-:W-:Y:S01]  /*6890*/  PRMT R17, R240, 0x5410, R235 ;  /* 0x00005410f0117816 */ /* 0x000fe200000000eb */
[----:B------:R-:W-:Y:S01]  /*68a0*/  FADD.FTZ R228, R228, R229 ;  /* 0x000000e5e4e47221 */ /* 0x000fe20000010000 */
[----:B------:R-:W-:Y:S01]  /*68b0*/  PRMT R16, R242, 0x5410, R237 ;  /* 0x00005410f2107816 */ /* 0x000fe200000000ed */
[----:B------:R-:W-:Y:S01]  /*68c0*/  FADD.FTZ R231, R231, R236 ;  /* 0x000000ece7e77221 */ /* 0x000fe20000010000 */
[----:B------:R-:W-:Y:S01]  /*68d0*/  LOP3.LUT R6, R6, R17, RZ, 0xc0, !PT ;  /* 0x0000001106067212 */ /* 0x000fe200078ec0ff */
[----:B------:R-:W-:Y:S01]  /*68e0*/  @!P2 HFMA2.BF16_V2 R21, -RZ.H0_H0, RZ.H0_H0, -R235.H0_H0 ;  /* 0x200000ffff15a231 */ /* 0x000fe200003409eb */
[----:B------:R-:W-:Y:S01]  /*68f0*/  LOP3.LUT R7, R7, R16, RZ, 0xc0, !PT ;  /* 0x0000001007077212 */ /* 0x000fe200078ec0ff */
[----:B------:R-:W-:Y:S01]  /*6900*/  @!P1 HFMA2.BF16_V2 R20, -RZ.H0_H0, RZ.H0_H0, -R242.H0_H0 ;  /* 0x200000ffff149231 */ /* 0x000fe200003409f2 */
[----:B------:R-:W1:Y:S04]  /*6910*/  LDSM.16.MT88.4 R16, [R204+0x1e800] ;  /* 0x01e80000cc10783b */ /* 0x000e680000004200 */
[----:B------:R2:W5:Y:S01]  /*6920*/  LDL.LU R26, [R1+0x58] ;  /* 0x00005800011a7983 */ /* 0x0005620000300800 */
[----:B------:R-:W-:Y:S01]  /*6930*/  FADD.FTZ R233, R233, R228 ;  /* 0x000000e4e9e97221 */ /* 0x000fe20000010000 */
[----:B------:R-:W-:Y:S01]  /*6940*/  @!P0 HFMA2.BF16_V2 R3, -RZ.H0_H0, RZ.H0_H0, -R237.H0_H0 ;  /* 0x200000ffff038231 */ /* 0x000fe200003409ed */
[----:B------:R-:W-:Y:S01]  /*6950*/  FADD.FTZ R230, R230, R231 ;  /* 0x000000e7e6e67221 */ /* 0x000fe20000010000 */
[----:B------:R-:W-:Y:S01]  /*6960*/  @!P4 PRMT R240, R22, 0x5410, RZ ;  /* 0x0000541016f0c816 */ /* 0x000fe200000000ff */
[----:B------:R-:W-:Y:S01]  /*6970*/  FADD.FTZ R220, R220, R233 ;  /* 0x000000e9dcdc7221 */ /* 0x000fe20000010000 */
[----:B------:R-:W-:Y:S01]  /*6980*/  @!P2 PRMT R235, R21, 0x5410, RZ ;  /* 0x0000541015eba816 */ /* 0x000fe200000000ff */
[----:B------:R-:W-:Y:S01]  /*6990*/  FADD.FTZ R187, R187, R230 ;  /* 0x000000e6bbbb7221 */ /* 0x000fe20000010000 */
[----:B------:R-:W-:Y:S01]  /*69a0*/  @!P0 PRMT R237, R3, 0x5410, RZ ;  /* 0x0000541003ed8816 */ /* 0x000fe200000000ff */
[----:B------:R-:W-:Y:S01]  /*69b0*/  FADD.FTZ R219, R219, R220 ;  /* 0x000000dcdbdb7221 */ /* 0x000fe20000010000 */
[----:B------:R-:W-:Y:S01]  /*69c0*/  @!P1 PRMT R242, R20, 0x5410, RZ ;  /* 0x0000541014f29816 */ /* 0x000fe200000000ff */
        /* <DEDUP_REMOVED lines=12> */
[C---:B-1----:R-:W-:Y:S04]  /*6a90*/  HMMA.16816.F32.BF16 R128, R8.reuse, R16, R128 ;  /* 0x000000100880723c */ /* 0x042fe80000041880 */
[----:B------:R-:W-:Y:S04]  /*6aa0*/  STL [R1+0x2c], R3 ;  /* 0x00002c0301007387 */ /* 0x000fe80000100800 */
        /* <DEDUP_REMOVED lines=99> */
[----:B------:R-:W-:-:S03]  /*70e0*/  IADD3 R12, P0, R8, UR26, RZ ;  /* 0x0000001a080c7c10 */ /* 0x000fc6000ff1e0ff */
[----:B------:R-:W-:Y:S01]  /*70f0*/  STG.E.U16 [R8.64], R227 ;  /* 0x000000e308007986 */ /* 0x000fe2000c10150e */
[----:B------:R-:W-:-:S03]  /*7100*/  IADD3.X R13, R9, UR27, RZ, P0, !PT ;  /* 0x0000001b090d7c10 */ /* 0x000fc600087fe4ff */
[----:B------:R-:W-:Y:S04]  /*7110*/  STG.E.U16 [R8.64+0x2], R226 ;  /* 0x000002e208007986 */ /* 0x000fe8000c10150e */
[----:B------:R-:W-:Y:S04]  /*7120*/  STG.E.U16 [R12.64], R225 ;  /* 0x000000e10c007986 */ /* 0x000fe8000c10150e */
        /* <DEDUP_REMOVED lines=9> */
[----:B------:R2:W-:Y:S01]  /*71c0*/  STG.E.U16 [R8.64+0x30], R33 ;  /* 0x0000302108007986 */ /* 0x0005e2000c10150e */
[----:B-1----:R-:W-:-:S03]  /*71d0*/  FADD.FTZ R167, R241, R232 ;  /* 0x000000e8f1a77221 */ /* 0x002fc60000010000 */
        /* <DEDUP_REMOVED lines=18> */
[----:B------:R2:W-:Y:S01]  /*7300*/  STG.E.U16 [R12.64+0x72], R237 ;  /* 0x000072ed0c007986 */ /* 0x0005e2000c10150e */
[----:B------:R-:W-:Y:S05]  /*7310*/  @!P3 BRA `(.L_x_1519) ;  /* 0x000058500000b947 */ /* 0x000fea0003800000 */
[----:B------:R-:W-:Y:S01]  /*7320*/  USHF.R.S32.HI UR18, URZ, 0x1f, UR22 ;  /* 0x0000001f3f127899 */ /* 0x000fe20008011416 */
[--C-:B-----5:R-:W-:Y:S01]  /*7330*/  SHF.R.S32.HI R11, RZ, 0x1f, R28.reuse ;  /* 0x0000001fff0b7819 */ /* 0x120fe2000001141c */
        /* <DEDUP_REMOVED lines=11> */
[----:B------:R-:W-:Y:S01]  /*73f0*/  UIMAD UR4, UR18, UR4, URZ ;  /* 0x00000004120472a4 */ /* 0x000fe2000f8e023f */
[----:B------:R-:W-:Y:S01]  /*7400*/  IMAD.WIDE.U32 R10, R3, c[0x0][0x1b8], R10 ;  /* 0x00006e00030a7a25 */ /* 0x000fe200078e000a */
[----:B------:R-:W-:Y:S01]  /*7410*/  IADD3 R6, P1, R6, UR24, RZ ;  /* 0x0000001806067c10 */ /* 0x000fe2000ff3e0ff */
[----:B------:R-:W-:-:S02]  /*7420*/  UMOV UR24, URZ ;  /* 0x0000003f00187c82 */ /* 0x000fc40008000000 */
[----:B------:R-:W-:Y:S01]  /*7430*/  UIMAD UR4, UR22, UR5, UR4 ;  /* 0x00000005160472a4 */ /* 0x000fe2000f8e0204 */
[----:B------:R-:W-:Y:S01]  /*7440*/  IMAD.U32 R5, RZ, RZ, UR19 ;  /* 0x00000013ff057e24 */ /* 0x000fe2000f8e00ff */
[----:B------:R-:W-:Y:S01]  /*7450*/  IADD3 R4, P0, R10, UR30, RZ ;  /* 0x0000001e0a047c10 */ /* 0x000fe2000ff1e0ff */
[----:B--2---:R-:W-:Y:S01]  /*7460*/  IMAD.MOV.U32 R165, RZ, RZ, R0 ;  /* 0x000000ffffa57224 */ /* 0x004fe200078e0000 */
[----:B------:R-:W-:Y:S01]  /*7470*/  LEA R12, P2, R6, c[0x0][0x168], 0x1 ;  /* 0x00005a00060c7a11 */ /* 0x000fe200078408ff */
[----:B------:R-:W1:Y:S01]  /*7480*/  LDC.U8 R0, c[0x0][0x2d8] ;  /* 0x0000b600ff007b82 */ /* 0x000e620000000000 */
[----:B------:R-:W-:Y:S01]  /*7490*/  IMAD.U32 R3, RZ, RZ, UR4 ;  /* 0x00000004ff037e24 */ /* 0x000fe2000f8e00ff */
[----:B------:R-:W-:Y:S01]  /*74a0*/  IADD3.X R5, R5, UR23, R7, P1, !PT ;  /* 0x0000001705057c10 */ /* 0x000fe20008ffe407 */
[----:B------:R-:W-:Y:S01]  /*74b0*/  UIADD3 UR22, UR13, -0x2, URZ ;  /* 0xfffffffe0d167890 */ /* 0x000fe2000fffe03f */
[----:B------:R-:W-:Y:S01]  /*74c0*/  LEA R7, P1, R4, c[0x0][0x170], 0x1 ;  /* 0x00005c0004077a11 */ /* 0x000fe200078208ff */
[----:B------:R-:W-:Y:S01]  /*74d0*/  STL [R1+0x24], R12 ;  /* 0x0000240c01007387 */ /* 0x000fe20000100800 */
[----:B------:R-:W-:Y:S01]  /*74e0*/  IADD3.X R3, R3, UR28, R11, P0, !PT ;  /* 0x0000001c03037c10 */ /* 0x000fe200087fe40b */
[----:B------:R-:W-:Y:S01]  /*74f0*/  UIADD3 UR13, UR13, -0x3, URZ ;  /* 0xfffffffd0d0d7890 */ /* 0x000fe2000fffe03f */
[----:B------:R-:W-:Y:S01]  /*7500*/  IADD3 R164, P0, R8, -0x80, RZ ;  /* 0xffffff8008a47810 */ /* 0x000fe20007f1e0ff */
[----:B------:R-:W-:Y:S01]  /*7510*/  STL [R1+0x1c], R7 ;  /* 0x00001c0701007387 */ /* 0x000fe20000100800 */
[----:B------:R-:W-:Y:S01]  /*7520*/  LEA.HI.X R5, R6, c[0x0][0x16c], R5, 0x1, P2 ;  /* 0x00005b0006057a11 */ /* 0x000fe200010f0c05 */
[----:B------:R-:W-:Y:S01]  /*7530*/  ULDC.64 UR18, c[0x0][0x1a0] ;  /* 0x0000680000127ab9 */ /* 0x000fe20000000a00 */
[----:B------:R-:W-:Y:S01]  /*7540*/  LEA.HI.X R3, R4, c[0x0][0x174], R3, 0x1, P1 ;  /* 0x00005d0004037a11 */ /* 0x000fe200008f0c03 */
[----:B------:R-:W-:Y:S01]  /*7550*/  IMAD.MOV.U32 R4, RZ, RZ, R26 ;  /* 0x000000ffff047224 */ /* 0x000fe200078e001a */
[----:B------:R-:W-:Y:S01]  /*7560*/  IADD3.X R166, R9, -0x1, RZ, P0, !PT ;  /* 0xffffffff09a67810 */ /* 0x000fe200007fe4ff */
[----:B------:R2:W-:Y:S01]  /*7570*/  STL [R1+0x20], R5 ;  /* 0x0000200501007387 */ /* 0x0005e20000100800 */
[----:B------:R-:W-:Y:S01]  /*7580*/  ISETP.GE.AND P0, PT, R251, c[0x0][0x220], PT ;  /* 0x00008800fb007a0c */ /* 0x000fe20003f06270 */
[----:B------:R-:W-:-:S02]  /*7590*/  IMAD.WIDE.U32 R8, R25, -0x326172a9, RZ ;  /* 0xcd9e8d5719087825 */ /* 0x000fc400078e00ff */
[----:B------:R3:W-:Y:S03]  /*75a0*/  STL [R1+0x18], R3 ;  /* 0x0000180301007387 */ /* 0x0007e60000100800 */
[----:B------:R-:W-:Y:S02]  /*75b0*/  LOP3.LUT R24, R9, R24, RZ, 0x3c, !PT ;  /* 0x0000001809187212 */ /* 0x000fe400078e3cff */
[----:B-1----:R-:W-:Y:S02]  /*75c0*/  PRMT R0, R0, 0x7054, R0 ;  /* 0x0000705400007816 */ /* 0x002fe40000000000 */
[----:B--2---:R-:W-:Y:S01]  /*75d0*/  SHF.R.S32.HI R5, RZ, 0x1f, R26 ;  /* 0x0000001fff057819 */ /* 0x004fe2000001141a */
[----:B---3--:R-:W-:Y:S01]  /*75e0*/  IMAD.MOV.U32 R3, RZ, RZ, R2 ;  /* 0x000000ffff037224 */ /* 0x008fe200078e0002 */
[----:B------:R-:W-:Y:S02]  /*75f0*/  P2R R2, PR, RZ, 0x1 ;  /* 0x00000001ff027803 */ /* 0x000fe40000000000 */
[----:B------:R-:W-:-:S03]  /*7600*/  IADD3 R6, P0, R26, 0x20, RZ ;  /* 0x000000201a067810 */ /* 0x000fc60007f1e0ff */
[----:B------:R-:W-:Y:S02]  /*7610*/  STL [R1+0x28], R2 ;  /* 0x0000280201007387 */ /* 0x000fe40000100800 */
[----:B------:R-:W-:Y:S02]  /*7620*/  IMAD.X R7, RZ, RZ, R5, P0 ;  /* 0x000000ffff077224 */ /* 0x000fe400000e0605 */
[----:B------:R1:W-:Y:S02]  /*7630*/  STL.64 [R1+0x40], R8 ;  /* 0x0000400801007387 */ /* 0x0003e40000100a00 */
[----:B-1----:R-:W-:-:S05]  /*7640*/  IMAD.WIDE.U32 R8, R23, -0x2daee0ad, RZ ;  /* 0xd2511f5317087825 */ /* 0x002fca00078e00ff */
[----:B------:R-:W-:Y:S04]  /*7650*/  STL.64 [R1+0x48], R8 ;  /* 0x0000480801007387 */ /* 0x000fe80000100a00 */
[----:B------:R1:W-:Y:S04]  /*7660*/  STL.64 [R1+0x50], R6 ;  /* 0x0000500601007387 */ /* 0x0003e80000100a00 */
[----:B------:R2:W-:Y:S01]  /*7670*/  STL.64 [R1+0x30], R4 ;  /* 0x0000300401007387 */ /* 0x0005e20000100a00 */
[----:B-1----:R-:W-:-:S05]  /*7680*/  IMAD.WIDE.U32 R6, R24, -0x2daee0ad, RZ ;  /* 0xd2511f5318067825 */ /* 0x002fca00078e00ff */
[----:B------:R2:W-:Y:S01]  /*7690*/  STL.64 [R1+0x38], R6 ;  /* 0x0000380601007387 */ /* 0x0005e20000100a00 */
[----:B------:R-:W-:Y:S05]  /*76a0*/  BRA `(.L_x_1520) ;  /* 0x000003e000007947 */ /* 0x000fea0003800000 */
.L_x_1522:
        /* <DEDUP_REMOVED lines=14> */
[C---:B---3--:R-:W-:Y:S02]  /*7790*/  @!P4 LEA R172, P1, R171.reuse, c[0x0][0x168], 0x1 ;  /* 0x00005a00abacca11 */ /* 0x048fe400078208ff */
[----:B------:R-:W-:Y:S02]  /*77a0*/  LEA.HI.X R2, R168, R173, R2, 0x6, P0 ;  /* 0x000000ada8027211 */ /* 0x000fe400000f3402 */
        /* <DEDUP_REMOVED lines=46> */
.L_x_1520:
[----:B--2---:R-:W2:Y:S01]  /*7a90*/  LDL.64 R4, [R1+0x30] ;  /* 0x0000300001047983 */ /* 0x004ea20000100a00 */
[----:B------:R-:W-:Y:S01]  /*7aa0*/  UIADD3 UR23, UR22, -UR24, URZ ;  /* 0x8000001816177290 */ /* 0x000fe2000fffe03f */
[----:B------:R-:W-:Y:S04]  /*7ab0*/  DEPBAR.LE SB0, 0x0 ;  /* 0x000080000000791a */ /* 0x000fe80000000000 */
[----:B------:R-:W3:Y:S01]  /*7ac0*/  LDL R0, [R1+0x28] ;  /* 0x0000280001007983 */ /* 0x000ee20000100800 */
[----:B------:R-:W-:Y:S01]  /*7ad0*/  USHF.R.S32.HI UR4, URZ, 0x1f, UR23 ;  /* 0x0000001f3f047899 */ /* 0x000fe20008011417 */
[----:B------:R-:W-:Y:S01]  /*7ae0*/  IMAD.U32 R34, RZ, RZ, UR23 ;  /* 0x00000017ff227e24 */ /* 0x000fe2000f8e00ff */
[----:B------:R-:W-:Y:S01]  /*7af0*/  UIMAD.WIDE.U32 UR28, UR23, UR18, URZ ;  /* 0x00000012171c72a5 */ /* 0x000fe2000f8e003f */
[----:B------:R-:W4:Y:S01]  /*7b00*/  LDL.64 R24, [R1+0x50] ;  /* 0x0000500001187983 */ /* 0x000f220000100a00 */
[----:B------:R-:W-:Y:S01]  /*7b10*/  UIMAD UR4, UR4, UR18, URZ ;  /* 0x00000012040472a4 */ /* 0x000fe2000f8e023f */
[----:B------:R-:W-:Y:S01]  /*7b20*/  IMAD.U32 R33, RZ, RZ, UR23 ;  /* 0x00000017ff217e24 */ /* 0x000fe2000f8e00ff */
[----:B------:R-:W-:Y:S01]  /*7b30*/  MOV R12, c[0x0][0x1a4] ;  /* 0x00006900000c7a02 */ /* 0x000fe20000000f00 */
[----:B------:R-:W5:Y:S01]  /*7b40*/  LDL.64 R6, [R1] ;  /* 0x0000000001067983 */ /* 0x000f620000100a00 */
[----:B------:R-:W-:Y:S01]  /*7b50*/  UIMAD UR4, UR23, UR19, UR4 ;  /* 0x00000013170472a4 */ /* 0x000fe2000f8e0204 */
[----:B------:R-:W-:Y:S01]  /*7b60*/  IMAD.U32 R2, RZ, RZ, UR23 ;  /* 0x00000017ff027e24 */ /* 0x000fe2000f8e00ff */
[----:B------:R-:W-:Y:S01]  /*7b70*/  MOV R186, UR28 ;  /* 0x0000001c00ba7c02 */ /* 0x000fe20008000f00 */
[----:B------:R-:W5:Y:S01]  /*7b80*/  LDL R13, [R1+0x1c] ;  /* 0x00001c00010d7983 */ /* 0x000f620000100800 */
[----:B------:R-:W-:Y:S01]  /*7b90*/  UIADD3 UR4, UR29, UR4, URZ ;  /* 0x000000041d047290 */ /* 0x000fe2000fffe03f */
[----:B------:R-:W-:Y:S01]  /*7ba0*/  IMAD.MOV.U32 R9, RZ, RZ, c[0x0][0x1a0] ;  /* 0x00006800ff097624 */ /* 0x000fe200078e00ff */
[----:B------:R-:W-:Y:S01]  /*7bb0*/  UISETP.GE.AND UP0, UPT, UR23, 0x1, UPT ;  /* 0x000000011700788c */ /* 0x000fe2000bf06270 */
[----:B------:R-:W5:Y:S01]  /*7bc0*/  LDL R8, [R1+0x18] ;  /* 0x0000180001087983 */ /* 0x000f620000100800 */
[----:B------:R-:W-:Y:S03]  /*7bd0*/  IMAD.U32 R187, RZ, RZ, UR29 ;  /* 0x0000001dffbb7e24 */ /* 0x000fe6000f8e00ff */
[----:B------:R-:W-:Y:S06]  /*7be0*/  BAR.SYNC.DEFER_BLOCKING 0x0 ;  /* 0x0000000000007b1d */ /* 0x000fec0000010000 */
[----:B------:R-:W-:Y:S01]  /*7bf0*/  @P4 STS.128 [R248+0x18000], RZ ;  /* 0x018000fff8004388 */ /* 0x000fe20000000c00 */
[----:B--2---:R-:W-:Y:S04]  /*7c00*/  LEA R182, P1, R34, R4, 0x6 ;  /* 0x0000000422b67211 */ /* 0x004fe800078230ff */
[----:B------:R-:W-:Y:S02]  /*7c10*/  LEA.HI.X.SX32 R183, R33, R5, 0x6, P1 ;  /* 0x0000000521b77211 */ /* 0x000fe400008f36ff */
[----:B---3--:R-:W-:Y:S01]  /*7c20*/  ISETP.NE.AND P3, PT, R0, RZ, PT ;  /* 0x000000ff0000720c */ /* 0x008fe20003f65270 */
[----:B------:R-:W-:Y:S02]  /*7c30*/  IMAD.U32 R0, RZ, RZ, UR23 ;  /* 0x00000017ff007e24 */ /* 0x000fe4000f8e00ff */
[----:B------:R-:W-:Y:S01]  /*7c40*/  IMAD R35, R183, c[0x0][0x1a0], RZ ;  /* 0x00006800b7237a24 */ /* 0x000fe200078e02ff */
[----:B----4-:R-:W-:Y:S01]  /*7c50*/  LEA R10, P0, R2, R24, 0x6 ;  /* 0x00000018020a7211 */ /* 0x010fe200078030ff */
[----:B------:R-:W-:Y:S01]  /*7c60*/  IMAD.U32 R2, RZ, RZ, UR4 ;  /* 0x00000004ff027e24 */ /* 0x000fe2000f8e00ff */
[----:B------:R-:W-:Y:S01]  /*7c70*/  UIADD3 UR4, UR13, -UR24, URZ ;  /* 0x800000180d047290 */ /* 0x000fe2000fffe03f */
[----:B------:R-:W-:Y:S01]  /*7c80*/  IMAD R35, R182, c[0x0][0x1a4], R35 ;  /* 0x00006900b6237a24 */ /* 0x000fe200078e0223 */
[----:B------:R-:W-:Y:S02]  /*7c90*/  LEA.HI.X.SX32 R11, R0, R25, 0x6, P0 ;  /* 0x00000019000b7211 */ /* 0x000fe400000f36ff */
[----:B-----5:R-:W-:Y:S01]  /*7ca0*/  LEA R33, P0, R186, R6, 0x6 ;  /* 0x00000006ba217211 */ /* 0x020fe200078030ff */
[----:B------:R-:W-:Y:S03]  /*7cb0*/  IMAD.WIDE.U32 R6, R182, c[0x0][0x1a0], RZ ;  /* 0x00006800b6067a25 */ /* 0x000fe600078e00ff */
[----:B------:R-:W-:Y:S01]  /*7cc0*/  @!P4 LEA R182, P1, R33, c[0x0][0x170], 0x1 ;  /* 0x00005c0021b6ca11 */ /* 0x000fe200078208ff */
[----:B------:R-:W-:Y:S01]  /*7cd0*/  IMAD.IADD R35, R7, 0x1, R35 ;  /* 0x0000000107237824 */ /* 0x000fe200078e0223 */
[----:B------:R-:W-:Y:S01]  /*7ce0*/  LEA.HI.X R2, R186, R247, R2, 0x6, P0 ;  /* 0x000000f7ba027211 */ /* 0x000fe200000f3402 */
[----:B------:R-:W-:Y:S01]  /*7cf0*/  IMAD R34, R11, c[0x0][0x1a0], RZ ;  /* 0x000068000b227a24 */ /* 0x000fe200078e02ff */
[----:B------:R-:W-:Y:S01]  /*7d00*/  LEA R32, P2, R6, R13, 0x1 ;  /* 0x0000000d06207211 */ /* 0x000fe200078408ff */
[C---:B------:R-:W-:Y:S01]  /*7d10*/  IMAD.WIDE.U32 R186, R10.reuse, c[0x0][0x1a0], RZ ;  /* 0x000068000aba7a25 */ /* 0x040fe200078e00ff */
[----:B------:R-:W-:Y:S02]  /*7d20*/  @!P4 LEA.HI.X R183, R33, c[0x0][0x174], R2, 0x1, P1 ;  /* 0x00005d0021b7ca11 */ /* 0x000fe400008f0c02 */
[C---:B------:R-:W-:Y:S01]  /*7d30*/  LEA R0, P0, R9.reuse, R33, 0x5 ;  /* 0x0000002109007211 */ /* 0x040fe200078028ff */
[----:B------:R-:W-:Y:S01]  /*7d40*/  IMAD R34, R10, c[0x0][0x1a4], R34 ;  /* 0x000069000a227a24 */ /* 0x000fe200078e0222 */
[----:B------:R-:W-:Y:S01]  /*7d50*/  LEA.HI.X R33, R6, R8, R35, 0x1, P2 ;  /* 0x0000000806217211 */ /* 0x000fe200010f0c23 */
        /* <DEDUP_REMOVED lines=8> */
[----:B------:R-:W-:Y:S02]  /*7de0*/  LEA R26, P1, R186, R13, 0x1 ;  /* 0x0000000dba1a7211 */ /* 0x000fe400078208ff */
[----:B------:R-:W-:Y:S01]  /*7df0*/  @!P4 LEA.HI.X R11, R0, c[0x0][0x174], R2, 0x1, P0 ;  /* 0x00005d00000bca11 */ /* 0x000fe200000f0c02 */
[----:B------:R-:W-:Y:S01]  /*7e00*/  @!PT LDS RZ, [RZ] ;  /* 0x00000000fffff984 */ /* 0x000fe20000000800 */
[----:B------:R-:W-:Y:S01]  /*7e10*/  @!PT LDS RZ, [RZ] ;  /* 0x00000000fffff984 */ /* 0x000fe20000000800 */
[----:B------:R-:W-:Y:S01]  /*7e20*/  @!PT LDS RZ, [RZ] ;  /* 0x00000000fffff984 */ /* 0x000fe20000000800 */
[----:B------:R2:W-:Y:S01]  /*7e30*/  @!P3 LDGSTS.E.BYPASS.LTC128B.128 [R248+0x1a000], [R32.64+0x80] ;  /* 0x1a00008020f8bfae */ /* 0x0005e2000b901d4e */
[----:B------:R-:W-:Y:S01]  /*7e40*/  LEA.HI.X R27, R186, R8, R34, 0x1, P1 ;  /* 0x00000008ba1b7211 */ /* 0x000fe200008f0c22 */
[----:B------:R-:W-:Y:S01]  /*7e50*/  IMAD.MOV.U32 R34, RZ, RZ, R4 ;  /* 0x000000ffff227224 */ /* 0x000fe200078e0004 */
[----:B------:R-:W-:Y:S01]  /*7e60*/  MOV R35, R5 ;  /* 0x0000000500237202 */ /* 0x000fe20000000f00 */
[----:B------:R-:W-:Y:S01]  /*7e70*/  @P6 STS.128 [R248+0x1c000], RZ ;  /* 0x01c000fff8006388 */ /* 0x000fe20000000c00 */
[----:B------:R-:W-:Y:S03]  /*7e80*/  IMAD.U32 R0, RZ, RZ, UR4 ;  /* 0x00000004ff007e24 */ /* 0x000fe6000f8e00ff */
        /* <DEDUP_REMOVED lines=30> */
[----:B------:R-:W5:Y:S04]  /*8070*/  LDSM.16.M88.4 R172, [R213+0x10000] ;  /* 0x01000000d5ac783b */ /* 0x000f680000000200 */
[----:B------:R-:W2:Y:S04]  /*8080*/  LDSM.16.M88.4 R176, [R213+0x10800] ;  /* 0x01080000d5b0783b */ /* 0x000ea80000000200 */
[----:B-1----:R-:W1:Y:S04]  /*8090*/  LDSM.16.M88.4 R180, [R213+0x11000] ;  /* 0x01100000d5b4783b */ /* 0x002e680000000200 */
[----:B------:R-:W0:Y:S04]  /*80a0*/  LDGDEPBAR ;  /* 0x00000000000079af */ /* 0x000e280000000000 */
[----:B------:R-:W1:Y:S01]  /*80b0*/  LDSM.16.M88.4 R184, [R213+0x11800] ;  /* 0x01180000d5b8783b */ /* 0x000e620000000200 */
[C---:B-----5:R-:W-:Y:S08]  /*80c0*/  HMMA.16816.F32.BF16 R4, R168.reuse, R172, RZ ;  /* 0x000000aca804723c */ /* 0x060ff000000418ff */
[C---:B---3--:R-:W-:Y:S01]  /*80d0*/  HMMA.16816.F32.BF16 R8, R168.reuse, R174, RZ ;  /* 0x000000aea808723c */ /* 0x048fe200000418ff */
[----:B------:R-:W-:Y:S07]  /*80e0*/  LDSM.16.M88.4 R172, [R212] ;  /* 0x00000000d4ac783b */ /* 0x000fee0000000200 */
[C---:B--2---:R-:W-:Y:S08]  /*80f0*/  HMMA.16816.F32.BF16 R12, R168.reuse, R176, RZ ;  /* 0x000000b0a80c723c */ /* 0x044ff000000418ff */
[C---:B------:R-:W-:Y:S01]  /*8100*/  HMMA.16816.F32.BF16 R16, R168.reuse, R178, RZ ;  /* 0x000000b2a810723c */ /* 0x040fe200000418ff */
[----:B------:R-:W2:Y:S07]  /*8110*/  LDSM.16.M88.4 R176, [R211] ;  /* 0x00000000d3b0783b */ /* 0x000eae0000000200 */
[C---:B-1----:R-:W-:Y:S07]  /*8120*/  HMMA.16816.F32.BF16 R20, R168.reuse, R180, RZ ;  /* 0x000000b4a814723c */ /* 0x042fee00000418ff */
[----:B------:R-:W-:Y:S02]  /*8130*/  IMAD.MOV.U32 R180, RZ, RZ, R24 ;  /* 0x000000ffffb47224 */ /* 0x000fe400078e0018 */
[----:B------:R-:W-:Y:S02]  /*8140*/  IMAD.MOV.U32 R181, RZ, RZ, R25 ;  /* 0x000000ffffb57224 */ /* 0x000fe400078e0019 */
[C---:B----4-:R-:W-:Y:S08]  /*8150*/  HMMA.16816.F32.BF16 R24, R168.reuse, R182, RZ ;  /* 0x000000b6a818723c */ /* 0x050ff000000418ff */
[C---:B------:R-:W-:Y:S07]  /*8160*/  HMMA.16816.F32.BF16 R28, R168.reuse, R184, RZ ;  /* 0x000000b8a81c723c */ /* 0x040fee00000418ff */
[----:B------:R-:W-:Y:S01]  /*8170*/  IMAD.MOV.U32 R184, RZ, RZ, R34 ;  /* 0x000000ffffb87224 */ /* 0x000fe200078e0022 */
[----:B------:R-:W-:Y:S02]  /*8180*/  MOV R185, R35 ;  /* 0x0000002300b97202 */ /* 0x000fe40000000f00 */
[----:B------:R-:W-:Y:S01]  /*8190*/  HMMA.16816.F32.BF16 R32, R168, R186, RZ ;  /* 0x000000baa820723c */ /* 0x000fe200000418ff */
[----:B------:R-:W1:Y:S01]  /*81a0*/  LDSM.16.M88.4 R168, [R203] ;  /* 0x00000000cba8783b */ /* 0x000e620000000200 */
[C---:B------:R-:W-:Y:S04]  /*81b0*/  LEA R182, P1, R0.reuse, R184, 0x6 ;  /* 0x000000b800b67211 */ /* 0x040fe800078230ff */
[----:B------:R-:W-:Y:S01]  /*81c0*/  LEA.HI.X.SX32 R183, R0, R185, 0x6, P1 ;  /* 0x000000b900b77211 */ /* 0x000fe200008f36ff */
[----:B------:R-:W-:Y:S01]  /*81d0*/  IMAD.WIDE.U32 R184, R182, c[0x0][0x198], RZ ;  /* 0x00006600b6b87a25 */ /* 0x000fe200078e00ff */
[C---:B--2---:R-:W-:Y:S05]  /*81e0*/  HMMA.16816.F32.BF16 R4, R172.reuse, R176, R4 ;  /* 0x000000b0ac04723c */ /* 0x044fea0000041804 */
[C---:B------:R-:W-:Y:S01]  /*81f0*/  LEA R186, P0, R0.reuse, R180, 0x6 ;  /* 0x000000b400ba7211 */ /* 0x040fe200078030ff */
[----:B------:R-:W-:Y:S02]  /*8200*/  IMAD R2, R183, c[0x0][0x198], RZ ;  /* 0x00006600b7027a24 */ /* 0x000fe400078e02ff */
[C---:B------:R-:W-:Y:S01]  /*8210*/  HMMA.16816.F32.BF16 R8, R172.reuse, R178, R8 ;  /* 0x000000b2ac08723c */ /* 0x040fe20000041808 */
[----:B------:R-:W2:Y:S03]  /*8220*/  LDSM.16.M88.4 R176, [R202] ;  /* 0x00000000cab0783b */ /* 0x000ea60000000200 */
[----:B------:R-:W-:Y:S01]  /*8230*/  LEA.HI.X.SX32 R187, R0, R181, 0x6, P0 ;  /* 0x000000b500bb7211 */ /* 0x000fe200000f36ff */
[----:B------:R-:W-:Y:S01]  /*8240*/  IMAD R2, R182, c[0x0][0x19c], R2 ;  /* 0x00006700b6027a24 */ /* 0x000fe200078e0202 */
[----:B------:R-:W-:Y:S01]  /*8250*/  PLOP3.LUT P0, PT, PT, PT, UP0, 0x80, 0x0 ;  /* 0x000000000000781c */ /* 0x000fe20003f0f008 */
[C---:B------:R-:W-:Y:S05]  /*8260*/  IMAD.WIDE.U32 R182, R186.reuse, c[0x0][0x198], RZ ;  /* 0x00006600bab67a25 */ /* 0x040fea00078e00ff */
[----:B------:R-:W-:Y:S02]  /*8270*/  IMAD R0, R187, c[0x0][0x198], RZ ;  /* 0x00006600bb007a24 */ /* 0x000fe400078e02ff */
[----:B------:R-:W-:Y:S02]  /*8280*/  IMAD.IADD R2, R185, 0x1, R2 ;  /* 0x00000001b9027824 */ /* 0x000fe400078e0202 */
[----:B------:R-:W-:Y:S04]  /*8290*/  IMAD R0, R186, c[0x0][0x19c], R0 ;  /* 0x00006700ba007a24 */ /* 0x000fe800078e0200 */
[----:B------:R-:W-:Y:S02]  /*82a0*/  IMAD.IADD R0, R183, 0x1, R0 ;  /* 0x00000001b7007824 */ /* 0x000fe400078e0200 */
[----:B------:R-:W-:Y:S01]  /*82b0*/  IMAD.MOV.U32 R183, RZ, RZ, R166 ;  /* 0x000000ffffb77224 */ /* 0x000fe200078e00a6 */
[C---:B-1----:R-:W-:Y:S08]  /*82c0*/  HMMA.16816.F32.BF16 R12, R172.reuse, R168, R12 ;  /* 0x000000a8ac0c723c */ /* 0x042ff0000004180c */
[C---:B------:R-:W-:Y:S01]  /*82d0*/  HMMA.16816.F32.BF16 R16, R172.reuse, R170, R16 ;  /* 0x000000aaac10723c */ /* 0x040fe20000041810 */
[----:B------:R-:W1:Y:S07]  /*82e0*/  LDSM.16.M88.4 R168, [R201] ;  /* 0x00000000c9a8783b */ /* 0x000e6e0000000200 */
[C---:B--2---:R-:W-:Y:S08]  /*82f0*/  HMMA.16816.F32.BF16 R20, R172.reuse, R176, R20 ;  /* 0x000000b0ac14723c */ /* 0x044ff00000041814 */
[C---:B------:R-:W-:Y:S01]  /*8300*/  HMMA.16816.F32.BF16 R24, R172.reuse, R178, R24 ;  /* 0x000000b2ac18723c */ /* 0x040fe20000041818 */
[----:B------:R-:W-:Y:S07]  /*8310*/  LDSM.16.M88.4 R176, [R210] ;  /* 0x00000000d2b0783b */ /* 0x000fee0000000200 */
[C---:B-1----:R-:W-:Y:S08]  /*8320*/  HMMA.16816.F32.BF16 R28, R172.reuse, R168, R28 ;  /* 0x000000a8ac1c723c */ /* 0x042ff0000004181c */
[----:B------:R-:W-:Y:S01]  /*8330*/  HMMA.16816.F32.BF16 R32, R172, R170, R32 ;  /* 0x000000aaac20723c */ /* 0x000fe20000041820 */
[----:B------:R-:W1:Y:S04]  /*8340*/  LDSM.16.M88.4 R168, [R207+0x10000] ;  /* 0x01000000cfa8783b */ /* 0x000e680000000200 */
[----:B------:R-:W2:Y:S03]  /*8350*/  LDSM.16.M88.4 R172, [R207+0x10800] ;  /* 0x01080000cfac783b */ /* 0x000ea60000000200 */
[C---:B-1----:R-:W-:Y:S08]  /*8360*/  HMMA.16816.F32.BF16 R4, R176.reuse, R168, R4 ;  /* 0x000000a8b004723c */ /* 0x042ff00000041804 */
[C---:B------:R-:W-:Y:S01]  /*8370*/  HMMA.16816.F32.BF16 R8, R176.reuse, R170, R8 ;  /* 0x000000aab008723c */ /* 0x040fe20000041808 */
[----:B------:R-:W1:Y:S07]  /*8380*/  LDSM.16.M88.4 R168, [R207+0x11000] ;  /* 0x01100000cfa8783b */ /* 0x000e6e0000000200 */
[C---:B--2---:R-:W-:Y:S08]  /*8390*/  HMMA.16816.F32.BF16 R12, R176.reuse, R172, R12 ;  /* 0x000000acb00c723c */ /* 0x044ff0000004180c */
[C---:B------:R-:W-:Y:S01]  /*83a0*/  HMMA.16816.F32.BF16 R16, R176.reuse, R174, R16 ;  /* 0x000000aeb010723c */ /* 0x040fe20000041810 */
[----:B------:R-:W2:Y:S07]  /*83b0*/  LDSM.16.M88.4 R172, [R207+0x11800] ;  /* 0x01180000cfac783b */ /* 0x000eae0000000200 */
[C---:B-1----:R-:W-:Y:S08]  /*83c0*/  HMMA.16816.F32.BF16 R20, R176.reuse, R168, R20 ;  /* 0x000000a8b014723c */ /* 0x042ff00000041814 */
[C---:B------:R-:W-:Y:S01]  /*83d0*/  HMMA.16816.F32.BF16 R24, R176.reuse, R170, R24 ;  /* 0x000000aab018723c */ /* 0x040fe20000041818 */
[----:B------:R-:W-:Y:S07]  /*83e0*/  LDSM.16.M88.4 R168, [R209] ;  /* 0x00000000d1a8783b */ /* 0x000fee0000000200 */
[C---:B--2---:R-:W-:Y:S08]  /*83f0*/  HMMA.16816.F32.BF16 R28, R176.reuse, R172, R28 ;  /* 0x000000acb01c723c */ /* 0x044ff0000004181c */
[----:B------:R-:W-:Y:S01]  /*8400*/  HMMA.16816.F32.BF16 R32, R176, R174, R32 ;  /* 0x000000aeb020723c */ /* 0x000fe20000041820 */
[----:B------:R-:W1:Y:S04]  /*8410*/  LDSM.16.M88.4 R172, [R200] ;  /* 0x00000000c8ac783b */ /* 0x000e680000000200 */
        /* <DEDUP_REMOVED lines=9> */
[----:B------:R-:W-:Y:S07]  /*84b0*/  LDSM.16.M88.4 R172, [R214+0x4000] ;  /* 0x00400000d6ac783b */ /* 0x000fee0000000200 */
[C---:B--2---:R-:W-:Y:S08]  /*84c0*/  HMMA.16816.F32.BF16 R28, R168.reuse, R176, R28 ;  /* 0x000000b0a81c723c */ /* 0x044ff0000004181c */
        /* <DEDUP_REMOVED lines=14> */
[----:B------:R-:W1:Y:S04]  /*85b0*/  LDSM.16.M88.4 R172, [R199] ;  /* 0x00000000c7ac783b */ /* 0x000e680000000200 */
[----:B------:R-:W2:Y:S03]  /*85c0*/  LDSM.16.M88.4 R176, [R198] ;  /* 0x00000000c6b0783b */ /* 0x000ea60000000200 */
[C---:B-1----:R-:W-:Y:S08]  /*85d0*/  HMMA.16816.F32.BF16 R4, R168.reuse, R172, R4 ;  /* 0x000000aca804723c */ /* 0x042ff00000041804 */
[C---:B------:R-:W-:Y:S01]  /*85e0*/  HMMA.16816.F32.BF16 R8, R168.reuse, R174, R8 ;  /* 0x000000aea808723c */ /* 0x040fe20000041808 */
[----:B------:R-:W1:Y:S07]  /*85f0*/  LDSM.16.M88.4 R172, [R197] ;  /* 0x00000000c5ac783b */ /* 0x000e6e0000000200 */
[C---:B--2---:R-:W-:Y:S08]  /*8600*/  HMMA.16816.F32.BF16 R12, R168.reuse, R176, R12 ;  /* 0x000000b0a80c723c */ /* 0x044ff0000004180c */
[C---:B------:R-:W-:Y:S01]  /*8610*/  HMMA.16816.F32.BF16 R16, R168.reuse, R178, R16 ;  /* 0x000000b2a810723c */ /* 0x040fe20000041810 */
[----:B------:R-:W2:Y:S07]  /*8620*/  LDSM.16.M88.4 R176, [R196] ;  /* 0x00000000c4b0783b */ /* 0x000eae0000000200 */
        /* <DEDUP_REMOVED lines=129> */
[----:B------:R-:W2:Y:S01]  /*8e40*/  LDSM.16.M88.4 R176, [R200+0x7800] ;  /* 0x00780000c8b0783b */ /* 0x000ea20000000200 */
[----:B------:R-:W-:Y:S04]  /*8e50*/  DEPBAR.LE SB0, 0x0 ;  /* 0x000080000000791a */ /* 0x000fe80000000000 */
[----:B------:R-:W-:Y:S02]  /*8e60*/  BAR.SYNC.DEFER_BLOCKING 0x0 ;  /* 0x0000000000007b1d */ /* 0x000fe40000010000 */
[C---:B-1----:R-:W-:Y:S08]  /*8e70*/  HMMA.16816.F32.BF16 R20, R168.reuse, R172, R20 ;  /* 0x000000aca814723c */ /* 0x042ff00000041814 */
[C---:B------:R-:W-:Y:S01]  /*8e80*/  HMMA.16816.F32.BF16 R24, R168.reuse, R174, R24 ;  /* 0x000000aea818723c */ /* 0x040fe20000041818 */
[----:B------:R-:W3:Y:S04]  /*8e90*/  LDL R172, [R1+0x24] ;  /* 0x0000240001ac7983 */ /* 0x000ee80000100800 */
[----:B------:R-:W4:Y:S03]  /*8ea0*/  LDL R173, [R1+0x20] ;  /* 0x0000200001ad7983 */ /* 0x000f260000100800 */
[C---:B--2---:R-:W-:Y:S08]  /*8eb0*/  HMMA.16816.F32.BF16 R28, R168.reuse, R176, R28 ;  /* 0x000000b0a81c723c */ /* 0x044ff0000004181c */
[----:B------:R-:W-:Y:S04]  /*8ec0*/  HMMA.16816.F32.BF16 R32, R168, R178, R32 ;  /* 0x000000b2a820723c */ /* 0x000fe80000041820 */
[-C--:B---3--:R-:W-:Y:S02]  /*8ed0*/  LEA R180, P2, R184, R172.reuse, 0x1 ;  /* 0x000000acb8b47211 */ /* 0x088fe400078408ff */
[----:B------:R-:W-:Y:S02]  /*8ee0*/  LEA R186, P1, R182, R172, 0x1 ;  /* 0x000000acb6ba7211 */ /* 0x000fe400078208ff */
[-C--:B----4-:R-:W-:Y:S04]  /*8ef0*/  LEA.HI.X R181, R184, R173.reuse, R2, 0x1, P2 ;  /* 0x000000adb8b57211 */ /* 0x090fe800010f0c02 */
[----:B------:R-:W-:Y:S02]  /*8f00*/  LEA.HI.X R187, R182, R173, R0, 0x1, P1 ;  /* 0x000000adb6bb7211 */ /* 0x000fe400008f0c00 */
[----:B------:R-:W-:Y:S01]  /*8f10*/  MOV R182, R164 ;  /* 0x000000a400b67202 */ /* 0x000fe20000000f00 */
[----:B------:R-:W-:-:S05]  /*8f20*/  @P0 BRA `(.L_x_1522) ;  /* 0xffffe78000000947 */ /* 0x000fca000383ffff */
.L_x_1521:
        /* <DEDUP_REMOVED lines=24> */
[----:B------:R-:W-:Y:S01]  /*90b0*/  ULOP3.LUT UR32, UR32, UR17, URZ, 0x3c, !UPT ;  /* 0x0000001120207292 */ /* 0x000fe2000f8e3c3f */
[----:B------:R-:W-:Y:S02]  /*90c0*/  FMNMX.FTZ R0, R18, R169, !PT ;  /* 0x000000a912007209 */ /* 0x000fe40007810000 */
[----:B------:R-:W-:Y:S02]  /*90d0*/  FMNMX.FTZ R2, R16, R171, !PT ;  /* 0x000000ab10027209 */ /* 0x000fe40007810000 */
        /* <DEDUP_REMOVED lines=20> */
[----:B-1----:R-:W2:Y:S06]  /*9220*/  LDL.64 R188, [R1+0x38] ;  /* 0x0000380001bc7983 */ /* 0x002eac0000100a00 */
[----:B------:R-:W1:Y:S08]  /*9230*/  SHFL.BFLY PT, R2, R175, 0x2, 0x1f ;  /* 0x0c401f00af027f89 */ /* 0x000e7000000e0000 */
[----:B------:R-:W4:Y:S01]  /*9240*/  SHFL.BFLY PT, R0, R173, 0x2, 0x1f ;  /* 0x0c401f00ad007f89 */ /* 0x000f2200000e0000 */
[----:B--2---:R-:W-:Y:S01]  /*9250*/  LOP3.LUT R174, R189, UR4, R186, 0x96, !PT ;  /* 0x00000004bdae7c12 */ /* 0x004fe2000f8e96ba */
[----:B------:R-:W-:Y:S01]  /*9260*/  UIADD3 UR4, UR17, -0x126145ec, URZ ;  /* 0xed9eba1411047890 */ /* 0x000fe2000fffe03f */
[----:B-1----:R-:W-:Y:S02]  /*9270*/  FMNMX.FTZ R171, R175, R2, !PT ;  /* 0x00000002afab7209 */ /* 0x002fe40007810000 */
[----:B----4-:R-:W-:Y:S01]  /*9280*/  FMNMX.FTZ R169, R173, R0, !PT ;  /* 0x00000000ada97209 */ /* 0x010fe20007810000 */
[----:B------:R-:W-:Y:S01]  /*9290*/  IMAD.WIDE.U32 R174, R174, -0x326172a9, RZ ;  /* 0xcd9e8d57aeae7825 */ /* 0x000fe200078e00ff */
[----:B------:R-:W-:Y:S01]  /*92a0*/  LOP3.LUT R164, R187, UR5, RZ, 0x3c, !PT ;  /* 0x00000005bba47c12 */ /* 0x000fe2000f8e3cff */
[----:B------:R-:W1:Y:S01]  /*92b0*/  SHFL.BFLY PT, R2, R171, 0x1, 0x1f ;  /* 0x0c201f00ab027f89 */ /* 0x000e6200000e0000 */
[----:B------:R-:W-:Y:S03]  /*92c0*/  UIADD3 UR5, UR16, 0x78dde6e4, URZ ;  /* 0x78dde6e410057890 */ /* 0x000fe6000fffe03f */
[----:B------:R-:W-:Y:S04]  /*92d0*/  IMAD.WIDE.U32 R172, R164, -0x326172a9, RZ ;  /* 0xcd9e8d57a4ac7825 */ /* 0x000fe800078e00ff */
[----:B------:R-:W2:Y:S01]  /*92e0*/  SHFL.BFLY PT, R0, R169, 0x1, 0x1f ;  /* 0x0c201f00a9007f89 */ /* 0x000ea200000e0000 */
[----:B---3--:R-:W-:Y:S02]  /*92f0*/  LOP3.LUT R166, R173, UR31, R190, 0x96, !PT ;  /* 0x0000001fada67c12 */ /* 0x008fe4000f8e96be */
[----:B------:R-:W-:Y:S03]  /*9300*/  LOP3.LUT R164, R175, UR30, R172, 0x96, !PT ;  /* 0x0000001eafa47c12 */ /* 0x000fe6000f8e96ac */
[----:B------:R-:W-:Y:S04]  /*9310*/  IMAD.WIDE.U32 R176, R166, -0x2daee0ad, RZ ;  /* 0xd2511f53a6b07825 */ /* 0x000fe800078e00ff */
[----:B------:R-:W-:Y:S01]  /*9320*/  IMAD.WIDE.U32 R180, R164, -0x2daee0ad, RZ ;  /* 0xd2511f53a4b47825 */ /* 0x000fe200078e00ff */
[----:B------:R-:W-:Y:S04]  /*9330*/  LOP3.LUT R164, R177, UR29, R188, 0x96, !PT ;  /* 0x0000001db1a47c12 */ /* 0x000fe8000f8e96bc */
[----:B------:R-:W-:Y:S02]  /*9340*/  LOP3.LUT R176, R181, UR25, R176, 0x96, !PT ;  /* 0x00000019b5b07c12 */ /* 0x000fe4000f8e96b0 */
[----:B-1----:R-:W-:Y:S04]  /*9350*/  FMNMX.FTZ R2, R171, R2, !PT ;  /* 0x00000002ab027209 */ /* 0x002fe80007810000 */
[C---:B------:R-:W-:Y:S01]  /*9360*/  FSETP.NEU.FTZ.AND P1, PT, R2.reuse, -INF , PT ;  /* 0xff8000000200780b */ /* 0x040fe20003f3d000 */
[C---:B------:R-:W-:Y:S01]  /*9370*/  FADD.FTZ R3, -R2.reuse, R3 ;  /* 0x0000000302037221 */ /* 0x040fe20000010100 */
[----:B--2---:R-:W-:Y:S01]  /*9380*/  FMNMX.FTZ R0, R169, R0, !PT ;  /* 0x00000000a9007209 */ /* 0x004fe20007810000 */
[----:B------:R-:W-:Y:S03]  /*9390*/  FMUL.FTZ R169, R2, c[0x0][0x23c] ;  /* 0x00008f0002a97a20 */ /* 0x000fe60000410000 */
[C---:B------:R-:W-:Y:S01]  /*93a0*/  FSETP.NEU.FTZ.AND P0, PT, R0.reuse, -INF , PT ;  /* 0xff8000000000780b */ /* 0x040fe20003f1d000 */
[----:B------:R-:W-:Y:S01]  /*93b0*/  FMUL.FTZ R166, R0, c[0x0][0x23c] ;  /* 0x00008f0000a67a20 */ /* 0x000fe20000410000 */
[----:B------:R-:W-:Y:S04]  /*93c0*/  FSEL R169, R169, RZ, P1 ;  /* 0x000000ffa9a97208 */ /* 0x000fe80000800000 */
[----:B------:R-:W-:Y:S01]  /*93d0*/  FSEL R166, R166, RZ, P0 ;  /* 0x000000ffa6a67208 */ /* 0x000fe20000000000 */
        /* <DEDUP_REMOVED lines=9> */
[--C-:B------:R-:W-:Y:S02]  /*9470*/  FFMA.FTZ R9, R16, c[0x0][0x23c], -R169.reuse ;  /* 0x00008f0010097a23 */ /* 0x100fe400000108a9 */
[--C-:B------:R-:W-:Y:S02]  /*9480*/  FFMA.FTZ R172, R28, c[0x0][0x23c], -R169.reuse ;  /* 0x00008f001cac7a23 */ /* 0x100fe400000108a9 */
[--C-:B------:R-:W-:Y:S01]  /*9490*/  FFMA.FTZ R173, R29, c[0x0][0x23c], -R169.reuse ;  /* 0x00008f001dad7a23 */ /* 0x100fe200000108a9 */
[----:B------:R-:W-:Y:S01]  /*94a0*/  MUFU.EX2 R179, R179 ;  /* 0x000000b300b37308 */ /* 0x000fe20000000800 */
[----:B------:R-:W-:Y:S02]  /*94b0*/  IMAD.MOV.U32 R12, RZ, RZ, R186 ;  /* 0x000000ffff0c7224 */ /* 0x000fe400078e00ba */
[--C-:B------:R-:W-:Y:S02]  /*94c0*/  FFMA.FTZ R186, R17, c[0x0][0x23c], -R169.reuse ;  /* 0x00008f0011ba7a23 */ /* 0x100fe400000108a9 */
[----:B------:R-:W-:Y:S02]  /*94d0*/  IMAD.MOV.U32 R17, RZ, RZ, R168 ;  /* 0x000000ffff117224 */ /* 0x000fe400078e00a8 */
[----:B------:R-:W-:Y:S02]  /*94e0*/  FFMA.FTZ R168, R32, c[0x0][0x23c], -R169 ;  /* 0x00008f0020a87a23 */ /* 0x000fe400000108a9 */
[----:B------:R-:W-:Y:S01]  /*94f0*/  IMAD.MOV.U32 R13, RZ, RZ, R187 ;  /* 0x000000ffff0d7224 */ /* 0x000fe200078e00bb */
[----:B------:R-:W-:Y:S01]  /*9500*/  MUFU.EX2 R173, R173 ;  /* 0x000000ad00ad7308 */ /* 0x000fe20000000800 */
[--C-:B------:R-:W-:Y:S02]  /*9510*/  FFMA.FTZ R187, R21, c[0x0][0x23c], -R169.reuse ;  /* 0x00008f0015bb7a23 */ /* 0x100fe400000108a9 */
[----:B------:R-:W-:Y:S02]  /*9520*/  IMAD.MOV.U32 R20, RZ, RZ, R180 ;  /* 0x000000ffff147224 */ /* 0x000fe400078e00b4 */
[----:B------:R-:W-:Y:S02]  /*9530*/  FFMA.FTZ R180, R25, c[0x0][0x23c], -R169 ;  /* 0x00008f0019b47a23 */ /* 0x000fe400000108a9 */
[----:B------:R-:W-:Y:S02]  /*9540*/  IMAD.MOV.U32 R21, RZ, RZ, R181 ;  /* 0x000000ffff157224 */ /* 0x000fe400078e00b5 */
[--C-:B------:R-:W-:Y:S01]  /*9550*/  FFMA.FTZ R181, R24, c[0x0][0x23c], -R169.reuse ;  /* 0x00008f0018b57a23 */ /* 0x100fe200000108a9 */
[----:B------:R-:W-:Y:S01]  /*9560*/  MUFU.EX2 R187, R187 ;  /* 0x000000bb00bb7308 */ /* 0x000fe20000000800 */
[----:B------:R-:W-:Y:S02]  /*9570*/  FFMA.FTZ R169, R33, c[0x0][0x23c], -R169 ;  /* 0x00008f0021a97a23 */ /* 0x000fe400000108a9 */
[----:B------:R-:W-:Y:S02]  /*9580*/  IMAD.MOV.U32 R33, RZ, RZ, R4 ;  /* 0x000000ffff217224 */ /* 0x000fe400078e0004 */
[----:B------:R-:W-:Y:S02]  /*9590*/  FFMA.FTZ R4, R26, c[0x0][0x23c], -R166 ;  /* 0x00008f001a047a23 */ /* 0x000fe400000108a6 */
[----:B------:R-:W-:Y:S02]  /*95a0*/  IMAD.MOV.U32 R26, RZ, RZ, R5 ;  /* 0x000000ffff1a7224 */ /* 0x000fe400078e0005 */
[----:B------:R-:W-:Y:S01]  /*95b0*/  FMUL.FTZ R5, R3, c[0x0][0x23c] ;  /* 0x00008f0003057a20 */ /* 0x000fe20000410000 */
[----:B------:R-:W-:Y:S01]  /*95c0*/  MUFU.EX2 R181, R181 ;  /* 0x000000b500b57308 */ /* 0x000fe20000000800 */
[----:B------:R-:W-:Y:S02]  /*95d0*/  IMAD.MOV.U32 R24, RZ, RZ, R190 ;  /* 0x000000ffff187224 */ /* 0x000fe400078e00be */
[--C-:B------:R-:W-:Y:S02]  /*95e0*/  FFMA.FTZ R190, R10, c[0x0][0x23c], -R166.reuse ;  /* 0x00008f000abe7a23 */ /* 0x100fe400000108a6 */
[--C-:B------:R-:W-:Y:S02]  /*95f0*/  FFMA.FTZ R16, R11, c[0x0][0x23c], -R166.reuse ;  /* 0x00008f000b107a23 */ /* 0x100fe400000108a6 */
[----:B------:R-:W-:Y:S03]  /*9600*/  IMAD.WIDE.U32 R10, R164, -0x326172a9, RZ ;  /* 0xcd9e8d57a40a7825 */ /* 0x000fe600078e00ff */
[----:B------:R-:W1:Y:S01]  /*9610*/  MUFU.EX2 R5, R5 ;  /* 0x0000000500057308 */ /* 0x000e620000000800 */
[----:B------:R-:W-:Y:S01]  /*9620*/  FFMA.FTZ R28, R6, c[0x0][0x23c], -R166 ;  /* 0x00008f00061c7a23 */ /* 0x000fe200000108a6 */
[----:B------:R-:W-:Y:S01]  /*9630*/  LOP3.LUT R6, R11, UR28, R174, 0x96, !PT ;  /* 0x0000001c0b067c12 */ /* 0x000fe2000f8e96ae */
[----:B------:R-:W-:Y:S02]  /*9640*/  IMAD.MOV.U32 R14, RZ, RZ, R20 ;  /* 0x000000ffff0e7224 */ /* 0x000fe400078e0014 */
[--C-:B------:R-:W-:Y:S02]  /*9650*/  FFMA.FTZ R20, R18, c[0x0][0x23c], -R166.reuse ;  /* 0x00008f0012147a23 */ /* 0x100fe400000108a6 */
[----:B------:R-:W-:Y:S02]  /*9660*/  FFMA.FTZ R29, R19, c[0x0][0x23c], -R166 ;  /* 0x00008f00131d7a23 */ /* 0x000fe400000108a6 */
[----:B------:R-:W-:Y:S01]  /*9670*/  IMAD.MOV.U32 R18, RZ, RZ, R12 ;  /* 0x000000ffff127224 */ /* 0x000fe200078e000c */
[----:B------:R-:W-:Y:S01]  /*9680*/  MUFU.EX2 R180, R180 ;  /* 0x000000b400b47308 */ /* 0x000fe20000000800 */
[----:B------:R-:W-:Y:S02]  /*9690*/  IMAD.MOV.U32 R19, RZ, RZ, R13 ;  /* 0x000000ffff137224 */ /* 0x000fe400078e000d */
[----:B------:R-:W-:Y:S04]  /*96a0*/  IMAD.WIDE.U32 R12, R6, -0x2daee0ad, RZ ;  /* 0xd2511f53060c7825 */ /* 0x000fe800078e00ff */
[----:B------:R-:W-:Y:S01]  /*96b0*/  IMAD.MOV.U32 R25, RZ, RZ, R191 ;  /* 0x000000ffff197224 */ /* 0x000fe200078e00bf */
[----:B------:R-:W-:Y:S01]  /*96c0*/  LOP3.LUT R8, R13, UR4, R14, 0x96, !PT ;  /* 0x000000040d087c12 */ /* 0x000fe2000f8e960e */
[--C-:B------:R-:W-:Y:S02]  /*96d0*/  FFMA.FTZ R191, R15, c[0x0][0x23c], -R166.reuse ;  /* 0x00008f000fbf7a23 */ /* 0x100fe400000108a6 */
[----:B------:R-:W-:Y:S02]  /*96e0*/  IMAD.MOV.U32 R15, RZ, RZ, R21 ;  /* 0x000000ffff0f7224 */ /* 0x000fe400078e0015 */
[----:B------:R-:W-:Y:S04]  /*96f0*/  IMAD.WIDE.U32 R14, R176, -0x326172a9, RZ ;  /* 0xcd9e8d57b00e7825 */ /* 0x000fe800078e00ff */
[----:B------:R-:W-:Y:S01]  /*9700*/  FFMA.FTZ R21, R22, c[0x0][0x23c], -R166 ;  /* 0x00008f0016157a23 */ /* 0x000fe200000108a6 */
[----:B------:R-:W-:Y:S01]  /*9710*/  LOP3.LUT R176, R15, UR5, R10, 0x96, !PT ;  /* 0x000000050fb07c12 */ /* 0x000fe2000f8e960a */
[----:B------:R-:W-:Y:S02]  /*9720*/  IMAD.MOV.U32 R10, RZ, RZ, R33 ;  /* 0x000000ffff0a7224 */ /* 0x000fe400078e0021 */
[----:B------:R-:W-:Y:S02]  /*9730*/  IMAD.MOV.U32 R22, RZ, RZ, R171 ;  /* 0x000000ffff167224 */ /* 0x000fe400078e00ab */
[----:B------:R-:W-:Y:S02]  /*9740*/  FFMA.FTZ R171, R30, c[0x0][0x23c], -R166 ;  /* 0x00008f001eab7a23 */ /* 0x000fe400000108a6 */
[----:B------:R-:W-:Y:S02]  /*9750*/  IMAD.MOV.U32 R30, RZ, RZ, R22 ;  /* 0x000000ffff1e7224 */ /* 0x000fe400078e0016 */
[----:B------:R-:W-:Y:S02]  /*9760*/  IMAD.MOV.U32 R22, RZ, RZ, R24 ;  /* 0x000000ffff167224 */ /* 0x000fe400078e0018 */
[C---:B-1----:R-:W-:Y:S01]  /*9770*/  FMUL.FTZ R24, R5.reuse, R152 ;  /* 0x0000009805187220 */ /* 0x042fe20000410000 */
[----:B------:R-:W-:Y:S01]  /*9780*/  MUFU.EX2 R171, R171 ;  /* 0x000000ab00ab7308 */ /* 0x000fe20000000800 */
[----:B------:R-:W-:Y:S02]  /*9790*/  IMAD.MOV.U32 R152, RZ, RZ, R29 ;  /* 0x000000ffff987224 */ /* 0x000fe400078e001d */
[----:B------:R-:W-:Y:S02]  /*97a0*/  FMUL.FTZ R29, R5, R157 ;  /* 0x0000009d051d7220 */ /* 0x000fe40000410000 */
[----:B------:R-:W-:Y:S02]  /*97b0*/  IMAD.MOV.U32 R157, RZ, RZ, R10 ;  /* 0x000000ffff9d7224 */ /* 0x000fe400078e000a */
[----:B------:R-:W2:Y:S01]  /*97c0*/  LDL.LU R10, [R1+0x2c] ;  /* 0x00002c00010a7983 */ /* 0x000ea20000300800 */
[----:B------:R-:W-:Y:S02]  /*97d0*/  FFMA.FTZ R32, R23, c[0x0][0x23c], -R166 ;  /* 0x00008f0017207a23 */ /* 0x000fe400000108a6 */
[----:B------:R-:W-:Y:S01]  /*97e0*/  IMAD.MOV.U32 R23, RZ, RZ, R186 ;  /* 0x000000ffff177224 */ /* 0x000fe200078e00ba */
[----:B------:R-:W-:Y:S01]  /*97f0*/  MUFU.EX2 R152, R152 ;  /* 0x0000009800987308 */ /* 0x000fe20000000800 */
[----:B------:R-:W-:Y:S02]  /*9800*/  FFMA.FTZ R186, R27, c[0x0][0x23c], -R166 ;  /* 0x00008f001bba7a23 */ /* 0x000fe400000108a6 */
[----:B------:R-:W-:Y:S02]  /*9810*/  IMAD.MOV.U32 R27, RZ, RZ, R170 ;  /* 0x000000ffff1b7224 */ /* 0x000fe400078e00aa */
[----:B------:R-:W-:Y:S04]  /*9820*/  IMAD.WIDE.U32 R176, R176, -0x2daee0ad, RZ ;  /* 0xd2511f53b0b07825 */ /* 0x000fe800078e00ff */
[----:B------:R-:W-:Y:S01]  /*9830*/  FADD.FTZ R6, -R0, R165 ;  /* 0x000000a500067221 */ /* 0x000fe20000010100 */
[----:B------:R-:W-:Y:S01]  /*9840*/  MUFU.EX2 R186, R186 ;  /* 0x000000ba00ba7308 */ /* 0x000fe20000000800 */
[--C-:B------:R-:W-:Y:S02]  /*9850*/  FFMA.FTZ R184, R7, c[0x0][0x23c], -R166.reuse ;  /* 0x00008f0007b87a23 */ /* 0x100fe400000108a6 */
[--C-:B------:R-:W-:Y:S02]  /*9860*/  FFMA.FTZ R170, R31, c[0x0][0x23c], -R166.reuse ;  /* 0x00008f001faa7a23 */ /* 0x100fe400000108a6 */
[--C-:B------:R-:W-:Y:S02]  /*9870*/  FFMA.FTZ R164, R34, c[0x0][0x23c], -R166.reuse ;  /* 0x00008f0022a47a23 */ /* 0x100fe400000108a6 */
[----:B------:R-:W-:Y:S02]  /*9880*/  FFMA.FTZ R7, R35, c[0x0][0x23c], -R166 ;  /* 0x00008f0023077a23 */ /* 0x000fe400000108a6 */
[----:B------:R-:W-:Y:S01]  /*9890*/  FMUL.FTZ R3, R6, c[0x0][0x23c] ;  /* 0x00008f0006037a20 */ /* 0x000fe20000410000 */
[----:B------:R1:W-:Y:S01]  /*98a0*/  MUFU.EX2 R166, R27 ;  /* 0x0000001b00a67308 */ /* 0x0003e20000000800 */
[----:B------:R-:W-:Y:S01]  /*98b0*/  LOP3.LUT R6, R177, UR9, R12, 0x96, !PT ;  /* 0x00000009b1067c12 */ /* 0x000fe2000f8e960c */
[----:B------:R-:W-:Y:S02]  /*98c0*/  IMAD.MOV.U32 R11, RZ, RZ, R26 ;  /* 0x000000ffff0b7224 */ /* 0x000fe400078e001a */
[----:B------:R-:W-:Y:S02]  /*98d0*/  IMAD.MOV.U32 R26, RZ, RZ, R18 ;  /* 0x000000ffff1a7224 */ /* 0x000fe400078e0012 */
[----:B------:R-:W-:Y:S04]  /*98e0*/  IMAD.WIDE.U32 R34, R6, -0x326172a9, RZ ;  /* 0xcd9e8d5706227825 */ /* 0x000fe800078e00ff */
[----:B------:R-:W3:Y:S01]  /*98f0*/  MUFU.EX2 R3, R3 ;  /* 0x0000000300037308 */ /* 0x000ee20000000800 */
[----:B------:R-:W-:Y:S02]  /*9900*/  IMAD.MOV.U32 R18, RZ, RZ, R191 ;  /* 0x000000ffff127224 */ /* 0x000fe400078e00bf */
[----:B------:R-:W-:Y:S02]  /*9910*/  IMAD.MOV.U32 R31, RZ, RZ, R23 ;  /* 0x000000ffff1f7224 */ /* 0x000fe400078e0017 */
[----:B------:R-:W-:Y:S02]  /*9920*/  IMAD.MOV.U32 R23, RZ, RZ, R25 ;  /* 0x000000ffff177224 */ /* 0x000fe400078e0019 */
[----:B------:R-:W-:Y:S02]  /*9930*/  IMAD.MOV.U32 R15, RZ, RZ, R20 ;  /* 0x000000ffff0f7224 */ /* 0x000fe400078e0014 */
[C---:B------:R-:W-:Y:S01]  /*9940*/  FMUL.FTZ R12, R5.reuse, R140 ;  /* 0x0000008c050c7220 */ /* 0x040fe20000410000 */
[----:B------:R4:W-:Y:S01]  /*9950*/  MUFU.EX2 R6, R28 ;  /* 0x0000001c00067308 */ /* 0x0009e20000000800 */
[C---:B------:R-:W-:Y:S02]  /*9960*/  FMUL.FTZ R13, R5.reuse, R141 ;  /* 0x0000008d050d7220 */ /* 0x040fe40000410000 */
[C---:B------:R-:W-:Y:S02]  /*9970*/  FMUL.FTZ R20, R5.reuse, R148 ;  /* 0x0000009405147220 */ /* 0x040fe40000410000 */
[----:B-1----:R-:W-:Y:S02]  /*9980*/  IMAD.MOV.U32 R27, RZ, RZ, R19 ;  /* 0x000000ffff1b7224 */ /* 0x002fe400078e0013 */
[----:B------:R-:W-:Y:S02]  /*9990*/  IMAD.MOV.U32 R19, RZ, RZ, R190 ;  /* 0x000000ffff137224 */ /* 0x000fe400078e00be */
[----:B------:R-:W-:Y:S01]  /*99a0*/  IMAD.WIDE.U32 R190, R8, -0x326172a9, RZ ;  /* 0xcd9e8d5708be7825 */ /* 0x000fe200078e00ff */
[----:B------:R-:W1:Y:S03]  /*99b0*/  MUFU.EX2 R184, R184 ;  /* 0x000000b800b87308 */ /* 0x000e660000000800 */
[----:B------:R-:W-:Y:S01]  /*99c0*/  FMUL.FTZ R8, R5, R136 ;  /* 0x0000008805087220 */ /* 0x000fe20000410000 */
[----:B------:R-:W-:Y:S01]  /*99d0*/  LOP3.LUT R165, R191, UR11, R14, 0x96, !PT ;  /* 0x0000000bbfa57c12 */ /* 0x000fe2000f8e960e */
[----:B------:R-:W-:Y:S02]  /*99e0*/  IMAD.MOV.U32 R14, RZ, RZ, R21 ;  /* 0x000000ffff0e7224 */ /* 0x000fe400078e0015 */
[----:B------:R-:W-:Y:S02]  /*99f0*/  IMAD.MOV.U32 R136, RZ, RZ, R9 ;  /* 0x000000ffff887224 */ /* 0x000fe400078e0009 */
[----:B------:R-:W-:Y:S01]  /*9a00*/  FMUL.FTZ R21, R5, R149 ;  /* 0x0000009505157220 */ /* 0x000fe20000410000 */
[----:B------:R-:W-:Y:S01]  /*9a10*/  MUFU.EX2 R170, R170 ;  /* 0x000000aa00aa7308 */ /* 0x000fe20000000800 */
[----:B------:R-:W-:Y:S02]  /*9a20*/  IMAD.MOV.U32 R149, RZ, RZ, R15 ;  /* 0x000000ffff957224 */ /* 0x000fe400078e000f */
[----:B---3--:R-:W-:Y:S02]  /*9a30*/  FMUL.FTZ R15, R3, R143 ;  /* 0x0000008f030f7220 */ /* 0x008fe40000410000 */
[----:B----4-:R-:W-:Y:S02]  /*9a40*/  FMUL.FTZ R28, R5, R156 ;  /* 0x0000009c051c7220 */ /* 0x010fe40000410000 */
[----:B------:R-:W-:Y:S02]  /*9a50*/  IMAD.MOV.U32 R156, RZ, RZ, R14 ;  /* 0x000000ffff9c7224 */ /* 0x000fe400078e000e */
[C---:B------:R-:W-:Y:S01]  /*9a60*/  FMUL.FTZ R14, R3.reuse, R142 ;  /* 0x0000008e030e7220 */ /* 0x040fe20000410000 */
[----:B------:R-:W-:Y:S01]  /*9a70*/  MUFU.EX2 R149, R149 ;  /* 0x0000009500957308 */ /* 0x000fe20000000800 */
[----:B------:R-:W-:Y:S02]  /*9a80*/  IMAD.MOV.U32 R142, RZ, RZ, R19 ;  /* 0x000000ffff8e7224 */ /* 0x000fe400078e0013 */
[C---:B------:R-:W-:Y:S01]  /*9a90*/  FMUL.FTZ R19, R3.reuse, R147 ;  /* 0x0000009303137220 */ /* 0x040fe20000410000 */
[----:B-1----:R-:W-:Y:S01]  /*9aa0*/  F2FP.BF16.PACK_AB R140, R184, R6 ;  /* 0x00000006b88c723e */ /* 0x002fe200000010ff */
[----:B------:R-:W-:Y:S02]  /*9ab0*/  IMAD.MOV.U32 R143, RZ, RZ, R18 ;  /* 0x000000ffff8f7224 */ /* 0x000fe400078e0012 */
[C---:B------:R-:W-:Y:S02]  /*9ac0*/  FMUL.FTZ R18, R3.reuse, R146 ;  /* 0x0000009203127220 */ /* 0x040fe40000410000 */
[----:B------:R-:W-:Y:S02]  /*9ad0*/  IMAD.MOV.U32 R146, RZ, RZ, R22 ;  /* 0x000000ffff927224 */ /* 0x000fe400078e0016 */
[C---:B------:R-:W-:Y:S02]  /*9ae0*/  FMUL.FTZ R22, R3.reuse, R150 ;  /* 0x0000009603167220 */ /* 0x040fe40000410000 */
[----:B------:R-:W-:Y:S02]  /*9af0*/  IMAD.MOV.U32 R147, RZ, RZ, R23 ;  /* 0x000000ffff937224 */ /* 0x000fe400078e0017 */
[----:B------:R-:W-:Y:S02]  /*9b00*/  FMUL.FTZ R23, R3, R151 ;  /* 0x0000009703177220 */ /* 0x000fe40000410000 */
[----:B------:R-:W-:Y:S02]  /*9b10*/  IMAD.MOV.U32 R150, RZ, RZ, R26 ;  /* 0x000000ffff967224 */ /* 0x000fe400078e001a */
[----:B------:R-:W-:Y:S02]  /*9b20*/  IMAD.MOV.U32 R151, RZ, RZ, R27 ;  /* 0x000000ffff977224 */ /* 0x000fe400078e001b */
[C---:B------:R-:W-:Y:S02]  /*9b30*/  FMUL.FTZ R9, R5.reuse, R137 ;  /* 0x0000008905097220 */ /* 0x040fe40000410000 */
[C---:B------:R-:W-:Y:S02]  /*9b40*/  FMUL.FTZ R25, R5.reuse, R153 ;  /* 0x0000009905197220 */ /* 0x040fe40000410000 */
[----:B------:R-:W-:Y:S02]  /*9b50*/  IMAD.MOV.U32 R153, RZ, RZ, R32 ;  /* 0x000000ffff997224 */ /* 0x000fe400078e0020 */
[C---:B------:R-:W-:Y:S02]  /*9b60*/  FMUL.FTZ R32, R5.reuse, R160 ;  /* 0x000000a005207220 */ /* 0x040fe40000410000 */
[----:B------:R-:W-:Y:S02]  /*9b70*/  FMUL.FTZ R33, R5, R161 ;  /* 0x000000a105217220 */ /* 0x000fe40000410000 */
[----:B------:R-:W-:Y:S01]  /*9b80*/  IMAD.MOV.U32 R161, RZ, RZ, R136 ;  /* 0x000000ffffa17224 */ /* 0x000fe200078e0088 */
[----:B------:R-:W-:Y:S01]  /*9b90*/  LOP3.LUT R136, R35, UR21, R190, 0x96, !PT ;  /* 0x0000001523887c12 */ /* 0x000fe2000f8e96be */
        /* <DEDUP_REMOVED lines=102> */
[----:B------:R-:W-:Y:S02]  /*a200*/  IMAD.MOV.U32 R141, RZ, RZ, R16 ;  /* 0x000000ffff8d7224 */ /* 0x000fe400078e0010 */
[C---:B------:R-:W-:Y:S02]  /*a210*/  FMUL.FTZ R16, R5.reuse, R144 ;  /* 0x0000009005107220 */ /* 0x040fe40000410000 */
[----:B------:R-:W-:Y:S02]  /*a220*/  IMAD.MOV.U32 R144, RZ, RZ, R17 ;  /* 0x000000ffff907224 */ /* 0x000fe400078e0011 */
[C---:B------:R-:W-:Y:S01]  /*a230*/  FMUL.FTZ R17, R5.reuse, R145 ;  /* 0x0000009105117220 */ /* 0x040fe20000410000 */
[----:B------:R-:W-:Y:S01]  /*a240*/  MUFU.EX2 R141, R141 ;  /* 0x0000008d008d7308 */ /* 0x000fe20000000800 */
[----:B--2---:R-:W-:Y:S02]  /*a250*/  FFMA.FTZ R137, R5, R10, R166 ;  /* 0x0000000a05897223 */ /* 0x004fe400000100a6 */
[C---:B------:R-:W-:Y:S02]  /*a260*/  FMUL.FTZ R10, R3.reuse, R138 ;  /* 0x0000008a030a7220 */ /* 0x040fe40000410000 */
[----:B------:R-:W-:Y:S02]  /*a270*/  IMAD.MOV.U32 R5, RZ, RZ, R11 ;  /* 0x000000ffff057224 */ /* 0x000fe400078e000b */
[C---:B------:R-:W-:Y:S02]  /*a280*/  FMUL.FTZ R11, R3.reuse, R139 ;  /* 0x0000008b030b7220 */ /* 0x040fe40000410000 */
[----:B------:R-:W-:Y:S01]  /*a290*/  IMAD.MOV.U32 R148, RZ, RZ, R31 ;  /* 0x000000ffff947224 */ /* 0x000fe200078e001f */
[----:B------:R-:W-:Y:S01]  /*a2a0*/  MUFU.EX2 R144, R144 ;  /* 0x0000009000907308 */ /* 0x000fe20000000800 */
[C---:B------:R-:W-:Y:S02]  /*a2b0*/  FMUL.FTZ R31, R3.reuse, R159 ;  /* 0x0000009f031f7220 */ /* 0x040fe40000410000 */
[----:B------:R-:W-:Y:S02]  /*a2c0*/  IMAD.MOV.U32 R139, RZ, RZ, R30 ;  /* 0x000000ffff8b7224 */ /* 0x000fe400078e001e */
[C---:B------:R-:W-:Y:S02]  /*a2d0*/  FMUL.FTZ R30, R3.reuse, R158 ;  /* 0x0000009e031e7220 */ /* 0x040fe40000410000 */
[C---:B------:R-:W-:Y:S01]  /*a2e0*/  FFMA.FTZ R167, R3.reuse, R167, R6 ;  /* 0x000000a703a77223 */ /* 0x040fe20000010006 */
[----:B------:R-:W-:Y:S01]  /*a2f0*/  SHF.R.U32.HI R6, RZ, 0x18, R136 ;  /* 0x00000018ff067819 */ /* 0x000fe20000011688 */
[----:B------:R-:W-:Y:S02]  /*a300*/  IMAD.MOV.U32 R158, RZ, RZ, R150 ;  /* 0x000000ffff9e7224 */ /* 0x000fe400078e0096 */
[----:B------:R-:W-:Y:S02]  /*a310*/  IMAD.MOV.U32 R150, RZ, RZ, R34 ;  /* 0x000000ffff967224 */ /* 0x000fe400078e0022 */
[C---:B------:R-:W-:Y:S02]  /*a320*/  FMUL.FTZ R34, R3.reuse, R162 ;  /* 0x000000a203227220 */ /* 0x040fe40000410000 */
[----:B------:R-:W-:Y:S02]  /*a330*/  IMAD.MOV.U32 R159, RZ, RZ, R151 ;  /* 0x000000ffff9f7224 */ /* 0x000fe400078e0097 */
[----:B------:R-:W-:Y:S02]  /*a340*/  IMAD.MOV.U32 R151, RZ, RZ, R35 ;  /* 0x000000ffff977224 */ /* 0x000fe400078e0023 */
[----:B------:R-:W-:Y:S02]  /*a350*/  FMUL.FTZ R35, R3, R163 ;  /* 0x000000a303237220 */ /* 0x000fe40000410000 */
[----:B------:R-:W1:Y:S01]  /*a360*/  LDC.U8 R3, c[0x0][0x2d8] ;  /* 0x0000b600ff037b82 */ /* 0x000e620000000000 */
[----:B------:R-:W-:Y:S02]  /*a370*/  IMAD.MOV.U32 R154, RZ, RZ, R146 ;  /* 0x000000ffff9a7224 */ /* 0x000fe400078e0092 */
[----:B------:R-:W-:Y:S02]  /*a380*/  IMAD.MOV.U32 R146, RZ, RZ, R142 ;  /* 0x000000ffff927224 */ /* 0x000fe400078e008e */
[----:B------:R-:W-:Y:S02]  /*a390*/  IMAD.MOV.U32 R155, RZ, RZ, R147 ;  /* 0x000000ffff9b7224 */ /* 0x000fe400078e0093 */
[----:B------:R-:W-:Y:S02]  /*a3a0*/  IMAD.MOV.U32 R147, RZ, RZ, R143 ;  /* 0x000000ffff937224 */ /* 0x000fe400078e008f */
[----:B------:R-:W2:Y:S01]  /*a3b0*/  MUFU.EX2 R146, R146 ;  /* 0x0000009200927308 */ /* 0x000ea20000000800 */
[----:B------:R-:W-:Y:S01]  /*a3c0*/  IMAD.MOV.U32 R143, RZ, RZ, R5 ;  /* 0x000000ffff8f7224 */ /* 0x000fe200078e0005 */
[----:B------:R-:W-:Y:S01]  /*a3d0*/  LOP3.LUT R5, R136, 0xff, RZ, 0xc0, !PT ;  /* 0x000000ff88057812 */ /* 0x000fe200078ec0ff */
[----:B------:R-:W-:Y:S02]  /*a3e0*/  IMAD.MOV.U32 R142, RZ, RZ, R139 ;  /* 0x000000ffff8e7224 */ /* 0x000fe400078e008b */
[----:B------:R-:W-:Y:S02]  /*a3f0*/  FADD.FTZ R139, R185, R137 ;  /* 0x00000089b98b7221 */ /* 0x000fe40000010000 */
[----:B------:R-:W-:Y:S01]  /*a400*/  FADD.FTZ R137, R184, R167 ;  /* 0x000000a7b8897221 */ /* 0x000fe20000010000 */
[----:B------:R-:W-:Y:S01]  /*a410*/  IADD3 R184, P0, R182, UR26, RZ ;  /* 0x0000001ab6b87c10 */ /* 0x000fe2000ff1e0ff */
[----:B------:R-:W-:Y:S01]  /*a420*/  IMAD.MOV.U32 R167, RZ, RZ, R151 ;  /* 0x000000ffffa77224 */ /* 0x000fe200078e0097 */
[----:B------:R-:W-:Y:S01]  /*a430*/  MUFU.EX2 R142, R142 ;  /* 0x0000008e008e7308 */ /* 0x000fe20000000800 */
[----:B------:R-:W-:Y:S02]  /*a440*/  IMAD.MOV.U32 R162, RZ, RZ, R154 ;  /* 0x000000ffffa27224 */ /* 0x000fe400078e009a */
[----:B------:R-:W-:Y:S01]  /*a450*/  IMAD.MOV.U32 R163, RZ, RZ, R155 ;  /* 0x000000ffffa37224 */ /* 0x000fe200078e009b */
[C---:B-1----:R-:W-:Y:S01]  /*a460*/  ISETP.GE.U32.AND P2, PT, R3.reuse, R5, PT ;  /* 0x000000050300720c */ /* 0x042fe20003f46070 */
[----:B------:R-:W-:Y:S01]  /*a470*/  IMAD.MOV.U32 R155, RZ, RZ, R189 ;  /* 0x000000ffff9b7224 */ /* 0x000fe200078e00bd */
[----:B------:R-:W-:Y:S02]  /*a480*/  LOP3.LUT R5, R136, 0xffff, RZ, 0xc0, !PT ;  /* 0x0000ffff88057812 */ /* 0x000fe400078ec0ff */
[----:B------:R-:W-:Y:S02]  /*a490*/  ISETP.GE.U32.AND P3, PT, R3, R6, PT ;  /* 0x000000060300720c */ /* 0x000fe40003f66070 */
[----:B------:R1:W-:Y:S01]  /*a4a0*/  MUFU.EX2 R154, R157 ;  /* 0x0000009d009a7308 */ /* 0x0003e20000000800 */
[----:B------:R-:W-:Y:S02]  /*a4b0*/  SHF.R.U32.HI R6, RZ, 0x10, R136 ;  /* 0x00000010ff067819 */ /* 0x000fe40000011688 */
[----:B------:R-:W-:Y:S02]  /*a4c0*/  SHF.R.U32.HI R5, RZ, 0x8, R5 ;  /* 0x00000008ff057819 */ /* 0x000fe40000011605 */
[----:B------:R-:W-:Y:S02]  /*a4d0*/  LOP3.LUT R6, R6, 0xff, RZ, 0xc0, !PT ;  /* 0x000000ff06067812 */ /* 0x000fe400078ec0ff */
[----:B------:R-:W-:Y:S02]  /*a4e0*/  LOP3.LUT R5, R5, 0xffff, RZ, 0xc0, !PT ;  /* 0x0000ffff05057812 */ /* 0x000fe400078ec0ff */
[----:B--2---:R-:W-:Y:S02]  /*a4f0*/  F2FP.BF16.PACK_AB R145, R141, R146 ;  /* 0x000000928d91723e */ /* 0x004fe400000010ff */
[----:B------:R-:W-:Y:S02]  /*a500*/  ISETP.GE.U32.AND P1, PT, R3, R5, PT ;  /* 0x000000050300720c */ /* 0x000fe40003f26070 */
[----:B------:R-:W-:Y:S01]  /*a510*/  F2FP.BF16.PACK_AB R5, R185, R166 ;  /* 0x000000a6b905723e */ /* 0x000fe200000010ff */
[----:B------:R-:W-:Y:S01]  /*a520*/  IMAD.MOV.U32 R166, RZ, RZ, R150 ;  /* 0x000000ffffa67224 */ /* 0x000fe200078e0096 */
[----:B------:R-:W-:Y:S01]  /*a530*/  IADD3.X R185, R183, UR27, RZ, P0, !PT ;  /* 0x0000001bb7b97c10 */ /* 0x000fe200087fe4ff */
[----:B------:R-:W-:Y:S01]  /*a540*/  IMAD.MOV.U32 R150, RZ, RZ, R147 ;  /* 0x000000ffff967224 */ /* 0x000fe200078e0093 */
[----:B------:R-:W-:Y:S01]  /*a550*/  ISETP.GE.U32.AND P0, PT, R3, R6, PT ;  /* 0x000000060300720c */ /* 0x000fe20003f06070 */
[----:B------:R-:W-:Y:S01]  /*a560*/  IMAD.MOV.U32 R147, RZ, RZ, R161 ;  /* 0x000000ffff937224 */ /* 0x000fe200078e00a1 */
[----:B------:R-:W2:Y:S01]  /*a570*/  MUFU.EX2 R6, R178 ;  /* 0x000000b200067308 */ /* 0x000ea20000000800 */
[----:B------:R-:W-:Y:S01]  /*a580*/  IMAD.MOV.U32 R161, RZ, RZ, R148 ;  /* 0x000000ffffa17224 */ /* 0x000fe200078e0094 */
[C---:B------:R-:W-:Y:S01]  /*a590*/  PRMT R138, R5.reuse, 0x7632, R138 ;  /* 0x00007632058a7816 */ /* 0x040fe2000000008a */
[----:B------:R-:W-:Y:S01]  /*a5a0*/  FADD.FTZ R148, R146, R137 ;  /* 0x0000008992947221 */ /* 0x000fe20000010000 */
[C---:B------:R-:W-:Y:S01]  /*a5b0*/  LOP3.LUT R137, R166.reuse, 0xff, RZ, 0xc0, !PT ;  /* 0x000000ffa6897812 */ /* 0x040fe200078ec0ff */
[----:B------:R-:W-:Y:S01]  /*a5c0*/  @!P2 HFMA2.BF16_V2 R246, -RZ.H0_H0, RZ.H0_H0, -R5.H0_H0 ;  /* 0x200000fffff6a231 */ /* 0x000fe20000340905 */
[----:B------:R-:W-:Y:S01]  /*a5d0*/  PRMT R136, R5, 0x5410, R138 ;  /* 0x0000541005887816 */ /* 0x000fe2000000008a */
[----:B------:R-:W-:Y:S01]  /*a5e0*/  @!P1 HFMA2.BF16_V2 R245, -RZ.H0_H0, RZ.H0_H0, -R138.H0_H0 ;  /* 0x200000fffff59231 */ /* 0x000fe2000034098a */
[----:B------:R-:W-:Y:S02]  /*a5f0*/  FADD.FTZ R141, R141, R148 ;  /* 0x000000948d8d7221 */ /* 0x000fe40000010000 */
[----:B------:R3:W4:Y:S01]  /*a600*/  MUFU.EX2 R146, R143 ;  /* 0x0000008f00927308 */ /* 0x0007220000000800 */
[----:B------:R-:W-:Y:S01]  /*a610*/  @!P0 HFMA2.BF16_V2 R244, -RZ.H0_H0, RZ.H0_H0, -R140.H0_H0 ;  /* 0x200000fffff48231 */ /* 0x000fe2000034098c */
[----:B------:R-:W-:Y:S01]  /*a620*/  @!P1 PRMT R138, R245, 0x5410, RZ ;  /* 0x00005410f58a9816 */ /* 0x000fe200000000ff */
[----:B-1----:R-:W-:Y:S01]  /*a630*/  IMAD.MOV.U32 R157, RZ, RZ, R155 ;  /* 0x000000ffff9d7224 */ /* 0x002fe200078e009b */
[----:B------:R-:W-:Y:S02]  /*a640*/  ISETP.GE.U32.AND P1, PT, R3, R137, PT ;  /* 0x000000890300720c */ /* 0x000fe40003f26070 */
[----:B------:R-:W-:Y:S01]  /*a650*/  LOP3.LUT R137, R166, 0xffff, RZ, 0xc0, !PT ;  /* 0x0000ffffa6897812 */ /* 0x000fe200078ec0ff */
[----:B------:R-:W-:Y:S01]  /*a660*/  STG.E.U16 [R182.64+0x2], R138 ;  /* 0x0000028ab6007986 */ /* 0x000fe2000c10150e */
[----:B------:R-:W-:Y:S02]  /*a670*/  @!P2 PRMT R5, R246, 0x5410, RZ ;  /* 0x00005410f605a816 */ /* 0x000fe400000000ff */
[----:B------:R-:W-:Y:S01]  /*a680*/  SHF.R.U32.HI R137, RZ, 0x8, R137 ;  /* 0x00000008ff897819 */ /* 0x000fe20000011689 */
[----:B------:R-:W-:Y:S02]  /*a690*/  MUFU.EX2 R151, R161 ;  /* 0x000000a100977308 */ /* 0x000fe40000000800 */
[----:B------:R1:W-:Y:S01]  /*a6a0*/  STG.E.U16 [R182.64], R5 ;  /* 0x00000005b6007986 */ /* 0x0003e2000c10150e */
[----:B--2---:R-:W-:Y:S01]  /*a6b0*/  FADD.FTZ R139, R6, R139 ;  /* 0x0000008b068b7221 */ /* 0x004fe20000010000 */
[C---:B------:R-:W-:Y:S03]  /*a6c0*/  F2FP.BF16.PACK_AB R6, R142.reuse, R6 ;  /* 0x000000068e06723e */ /* 0x040fe600000010ff */
[--C-:B------:R-:W-:Y:S01]  /*a6d0*/  FADD.FTZ R142, R142, R139.reuse ;  /* 0x0000008b8e8e7221 */ /* 0x100fe20000010000 */
[----:B------:R-:W-:Y:S01]  /*a6e0*/  PRMT R139, R140, 0x7632, R139 ;  /* 0x000076328c8b7816 */ /* 0x000fe2000000008b */
[----:B------:R-:W-:Y:S01]  /*a6f0*/  @!P1 HFMA2.BF16_V2 R242, -RZ.H0_H0, RZ.H0_H0, -R6.H0_H0 ;  /* 0x200000fffff29231 */ /* 0x000fe20000340906 */
[----:B------:R-:W-:Y:S01]  /*a700*/  MUFU.EX2 R161, R156 ;  /* 0x0000009c00a17308 */ /* 0x000fe20000000800 */
[----:B------:R-:W-:Y:S01]  /*a710*/  FADD.FTZ R148, R144, R142 ;  /* 0x0000008e90947221 */ /* 0x000fe20000010000 */
[----:B------:R-:W-:Y:S01]  /*a720*/  SHF.R.U32.HI R142, RZ, 0x18, R166 ;  /* 0x00000018ff8e7819 */ /* 0x000fe200000116a6 */
[----:B------:R-:W-:Y:S01]  /*a730*/  @!P3 HFMA2.BF16_V2 R243, -RZ.H0_H0, RZ.H0_H0, -R139.H0_H0 ;  /* 0x200000fffff3b231 */ /* 0x000fe2000034098b */
[----:B---3--:R-:W-:Y:S02]  /*a740*/  LOP3.LUT R143, R137, 0xffff, RZ, 0xc0, !PT ;  /* 0x0000ffff898f7812 */ /* 0x008fe400078ec0ff */
[----:B------:R-:W-:Y:S02]  /*a750*/  PRMT R137, R140, 0x5410, R139 ;  /* 0x000054108c897816 */ /* 0x000fe4000000008b */
[----:B------:R-:W-:Y:S02]  /*a760*/  @!P0 PRMT R140, R244, 0x5410, RZ ;  /* 0x00005410f48c8816 */ /* 0x000fe400000000ff */
[----:B------:R-:W-:Y:S01]  /*a770*/  ISETP.GE.U32.AND P0, PT, R3, R143, PT ;  /* 0x0000008f0300720c */ /* 0x000fe20003f06070 */
[----:B------:R2:W-:Y:S01]  /*a780*/  MUFU.EX2 R156, R153 ;  /* 0x00000099009c7308 */ /* 0x0005e20000000800 */
[----:B------:R-:W-:Y:S01]  /*a790*/  @!P3 PRMT R139, R243, 0x5410, RZ ;  /* 0x00005410f38bb816 */ /* 0x000fe200000000ff */
[----:B------:R3:W-:Y:S01]  /*a7a0*/  STG.E.U16 [R184.64], R140 ;  /* 0x0000008cb8007986 */ /* 0x0007e2000c10150e */
[----:B------:R-:W-:Y:S02]  /*a7b0*/  F2FP.BF16.PACK_AB R144, R179, R144 ;  /* 0x00000090b390723e */ /* 0x000fe400000010ff */
[----:B------:R-:W-:Y:S01]  /*a7c0*/  ISETP.GE.U32.AND P2, PT, R3, R142, PT ;  /* 0x0000008e0300720c */ /* 0x000fe20003f46070 */
[----:B------:R3:W-:Y:S01]  /*a7d0*/  STG.E.U16 [R184.64+0x2], R139 ;  /* 0x0000028bb8007986 */ /* 0x0007e2000c10150e */
[----:B----4-:R-:W-:Y:S01]  /*a7e0*/  FADD.FTZ R142, R146, R141 ;  /* 0x0000008d928e7221 */ /* 0x010fe20000010000 */
[C---:B-1----:R-:W-:Y:S02]  /*a7f0*/  PRMT R5, R6.reuse, 0x7632, R5 ;  /* 0x0000763206057816 */ /* 0x042fe40000000005 */
[----:B------:R1:W4:Y:S02]  /*a800*/  MUFU.EX2 R143, R150 ;  /* 0x00000096008f7308 */ /* 0x0003240000000800 */
[----:B------:R-:W-:Y:S01]  /*a810*/  PRMT R138, R6, 0x5410, R5 ;  /* 0x00005410068a7816 */ /* 0x000fe20000000005 */
[----:B------:R-:W-:Y:S01]  /*a820*/  @!P0 HFMA2.BF16_V2 R240, -RZ.H0_H0, RZ.H0_H0, -R5.H0_H0 ;  /* 0x200000fffff08231 */ /* 0x000fe20000340905 */
[----:B------:R-:W-:Y:S04]  /*a830*/  @!P1 PRMT R6, R242, 0x5410, RZ ;  /* 0x00005410f2069816 */ /* 0x000fe800000000ff */
[----:B------:R-:W-:Y:S01]  /*a840*/  @!P0 PRMT R5, R240, 0x5410, RZ ;  /* 0x00005410f0058816 */ /* 0x000fe200000000ff */
[----:B------:R-:W-:Y:S04]  /*a850*/  STG.E.U16 [R182.64+0x10], R6 ;  /* 0x00001006b6007986 */ /* 0x000fe8000c10150e */
[----:B------:R4:W-:Y:S01]  /*a860*/  STG.E.U16 [R182.64+0x12], R5 ;  /* 0x00001205b6007986 */ /* 0x0009e2000c10150e */
[----:B--2---:R-:W-:Y:S04]  /*a870*/  IMAD.MOV.U32 R153, RZ, RZ, R191 ;  /* 0x000000ffff997224 */ /* 0x004fe800078e00bf */
[----:B------:R-:W-:Y:S01]  /*a880*/  IMAD.MOV.U32 R157, RZ, RZ, R153 ;  /* 0x000000ffff9d7224 */ /* 0x000fe200078e0099 */
[C---:B---3--:R-:W-:Y:S04]  /*a890*/  PRMT R140, R145.reuse, 0x7632, R140 ;  /* 0x00007632918c7816 */ /* 0x048fe8000000008c */
[----:B------:R-:W-:Y:S01]  /*a8a0*/  PRMT R139, R145, 0x5410, R140 ;  /* 0x00005410918b7816 */ /* 0x000fe2000000008c */
[----:B-1----:R-:W-:Y:S01]  /*a8b0*/  IMAD.MOV.U32 R150, RZ, RZ, R147 ;  /* 0x000000ffff967224 */ /* 0x002fe200078e0093 */
[----:B------:R-:W-:Y:S01]  /*a8c0*/  SHF.R.U32.HI R147, RZ, 0x10, R166 ;  /* 0x00000010ff937819 */ /* 0x000fe200000116a6 */
[C---:B----4-:R-:W-:Y:S01]  /*a8d0*/  FADD.FTZ R142, R143.reuse, R142 ;  /* 0x0000008e8f8e7221 */ /* 0x050fe20000010000 */
[----:B------:R-:W-:Y:S01]  /*a8e0*/  F2FP.BF16.PACK_AB R146, R143, R146 ;  /* 0x000000928f92723e */ /* 0x000fe200000010ff */
[----:B------:R-:W-:Y:S01]  /*a8f0*/  @!P2 HFMA2.BF16_V2 R239, -RZ.H0_H0, RZ.H0_H0, -R140.H0_H0 ;  /* 0x200000ffffefa231 */ /* 0x000fe2000034098c */
[----:B------:R-:W-:Y:S04]  /*a900*/  LOP3.LUT R147, R147, 0xff, RZ, 0xc0, !PT ;  /* 0x000000ff93937812 */ /* 0x000fe800078ec0ff */
[----:B------:R-:W-:Y:S01]  /*a910*/  ISETP.GE.U32.AND P3, PT, R3, R147, PT ;  /* 0x000000930300720c */ /* 0x000fe20003f66070 */
[----:B------:R-:W-:Y:S01]  /*a920*/  FADD.FTZ R147, R179, R148 ;  /* 0x00000094b3937221 */ /* 0x000fe20000010000 */
[----:B------:R-:W-:Y:S01]  /*a930*/  @!P2 PRMT R140, R239, 0x5410, RZ ;  /* 0x00005410ef8ca816 */ /* 0x000fe200000000ff */
[----:B------:R-:W-:Y:S01]  /*a940*/  IMAD.WIDE.U32 R178, R165, -0x2daee0ad, RZ ;  /* 0xd2511f53a5b27825 */ /* 0x000fe200078e00ff */
[----:B------:R1:W2:Y:S03]  /*a950*/  MUFU.EX2 R148, R150 ;  /* 0x0000009600947308 */ /* 0x0002a60000000800 */
[----:B------:R-:W-:Y:S01]  /*a960*/  STG.E.U16 [R184.64+0x12], R140 ;  /* 0x0000128cb8007986 */ /* 0x000fe2000c10150e */
[--C-:B------:R-:W-:Y:S02]  /*a970*/  LOP3.LUT R143, R179, UR20, R176.reuse, 0x96, !PT ;  /* 0x00000014b38f7c12 */ /* 0x100fe4000f8e96b0 */
[----:B------:R-:W-:Y:S02]  /*a980*/  LOP3.LUT R5, R178, 0xff, RZ, 0xc0, !PT ;  /* 0x000000ffb2057812 */ /* 0x000fe400078ec0ff */
[----:B------:R-:W-:Y:S01]  /*a990*/  LOP3.LUT R141, R143, 0xff, RZ, 0xc0, !PT ;  /* 0x000000ff8f8d7812 */ /* 0x000fe200078ec0ff */
[----:B------:R-:W-:Y:S01]  /*a9a0*/  @!P3 HFMA2.BF16_V2 R241, -RZ.H0_H0, RZ.H0_H0, -R145.H0_H0 ;  /* 0x200000fffff1b231 */ /* 0x000fe20000340991 */
[----:B------:R3:W4:Y:S01]  /*a9b0*/  MUFU.EX2 R165, R4 ;  /* 0x0000000400a57308 */ /* 0x0007220000000800 */
[----:B------:R-:W-:Y:S02]  /*a9c0*/  LOP3.LUT R176, R179, UR20, R176, 0x96, !PT ;  /* 0x00000014b3b07c12 */ /* 0x000fe4000f8e96b0 */
[----:B------:R-:W-:Y:S02]  /*a9d0*/  ISETP.GE.U32.AND P1, PT, R3, R141, PT ;  /* 0x0000008d0300720c */ /* 0x000fe40003f26070 */
[----:B------:R-:W-:Y:S02]  /*a9e0*/  LOP3.LUT R141, R143, 0xffff, RZ, 0xc0, !PT ;  /* 0x0000ffff8f8d7812 */ /* 0x000fe400078ec0ff */
[----:B------:R-:W-:Y:S02]  /*a9f0*/  @!P3 PRMT R145, R241, 0x5410, RZ ;  /* 0x00005410f191b816 */ /* 0x000fe400000000ff */
[----:B------:R-:W-:Y:S02]  /*aa00*/  SHF.R.U32.HI R141, RZ, 0x8, R141 ;  /* 0x00000008ff8d7819 */ /* 0x000fe4000001168d */
[----:B------:R-:W-:Y:S01]  /*aa10*/  ISETP.GE.U32.AND P3, PT, R3, R5, PT ;  /* 0x000000050300720c */ /* 0x000fe20003f66070 */
[----:B------:R4:W-:Y:S01]  /*aa20*/  STG.E.U16 [R184.64+0x10], R145 ;  /* 0x00001091b8007986 */ /* 0x0009e2000c10150e */
[----:B------:R-:W-:Y:S02]  /*aa30*/  LOP3.LUT R141, R141, 0xffff, RZ, 0xc0, !PT ;  /* 0x0000ffff8d8d7812 */ /* 0x000fe400078ec0ff */
[----:B-1----:R-:W-:Y:S01]  /*aa40*/  SHF.R.U32.HI R150, RZ, 0x10, R143 ;  /* 0x00000010ff967819 */ /* 0x002fe2000001168f */
[----:B------:R-:W-:Y:S01]  /*aa50*/  @!P1 HFMA2.BF16_V2 R238, -RZ.H0_H0, RZ.H0_H0, -R144.H0_H0 ;  /* 0x200000ffffee9231 */ /* 0x000fe20000340990 */
[C---:B------:R-:W-:Y:S02]  /*aa60*/  ISETP.GE.U32.AND P0, PT, R3.reuse, R141, PT ;  /* 0x0000008d0300720c */ /* 0x040fe40003f06070 */
[----:B------:R-:W-:Y:S02]  /*aa70*/  PRMT R141, R144, 0x7632, R141 ;  /* 0x00007632908d7816 */ /* 0x000fe4000000008d */
[----:B------:R-:W-:Y:S02]  /*aa80*/  LOP3.LUT R150, R150, 0xff, RZ, 0xc0, !PT ;  /* 0x000000ff96967812 */ /* 0x000fe400078ec0ff */
[----:B------:R-:W-:Y:S01]  /*aa90*/  SHF.R.U32.HI R143, RZ, 0x18, R143 ;  /* 0x00000018ff8f7819 */ /* 0x000fe2000001168f */
[----:B---3--:R-:W-:Y:S01]  /*aaa0*/  IMAD.MOV.U32 R4, RZ, RZ, R166 ;  /* 0x000000ffff047224 */ /* 0x008fe200078e00a6 */
[----:B------:R-:W-:Y:S01]  /*aab0*/  ISETP.GE.U32.AND P2, PT, R3, R150, PT ;  /* 0x000000960300720c */ /* 0x000fe20003f46070 */
[----:B--2---:R-:W-:Y:S01]  /*aac0*/  FADD.FTZ R150, R148, R147 ;  /* 0x0000009394967221 */ /* 0x004fe20000010000 */
[----:B------:R-:W-:Y:S02]  /*aad0*/  LOP3.LUT R5, R178, 0xffff, RZ, 0xc0, !PT ;  /* 0x0000ffffb2057812 */ /* 0x000fe400078ec0ff */
[C---:B------:R-:W-:Y:S01]  /*aae0*/  F2FP.BF16.PACK_AB R6, R151.reuse, R148 ;  /* 0x000000949706723e */ /* 0x040fe200000010ff */
[----:B------:R-:W-:Y:S01]  /*aaf0*/  @!P0 HFMA2.BF16_V2 R237, -RZ.H0_H0, RZ.H0_H0, -R141.H0_H0 ;  /* 0x200000ffffed8231 */ /* 0x000fe2000034098d */
[----:B------:R-:W-:Y:S01]  /*ab00*/  FADD.FTZ R147, R151, R150 ;  /* 0x0000009697937221 */ /* 0x000fe20000010000 */
[----:B------:R-:W-:Y:S01]  /*ab10*/  PRMT R150, R144, 0x5410, R141 ;  /* 0x0000541090967816 */ /* 0x000fe2000000008d */
[----:B------:R-:W-:Y:S01]  /*ab20*/  FADD.FTZ R151, R149, R142 ;  /* 0x0000008e95977221 */ /* 0x000fe20000010000 */
[----:B------:R-:W-:Y:S01]  /*ab30*/  @!P1 PRMT R144, R238, 0x5410, RZ ;  /* 0x00005410ee909816 */ /* 0x000fe200000000ff */
[----:B------:R-:W-:Y:S01]  /*ab40*/  @!P3 HFMA2.BF16_V2 R229, -RZ.H0_H0, RZ.H0_H0, -R6.H0_H0 ;  /* 0x200000ffffe5b231 */ /* 0x000fe20000340906 */
[----:B------:R-:W-:Y:S02]  /*ab50*/  @!P0 PRMT R141, R237, 0x5410, RZ ;  /* 0x00005410ed8d8816 */ /* 0x000fe400000000ff */
[----:B------:R-:W-:Y:S01]  /*ab60*/  ISETP.GE.U32.AND P0, PT, R3, R143, PT ;  /* 0x0000008f0300720c */ /* 0x000fe20003f06070 */
[----:B------:R1:W-:Y:S01]  /*ab70*/  STG.E.U16 [R182.64+0x20], R144 ;  /* 0x00002090b6007986 */ /* 0x0003e2000c10150e */
[----:B------:R-:W-:Y:S01]  /*ab80*/  SHF.R.U32.HI R5, RZ, 0x8, R5 ;  /* 0x00000008ff057819 */ /* 0x000fe20000011605 */
[----:B------:R-:W-:Y:S01]  /*ab90*/  @!P2 HFMA2.BF16_V2 R235, -RZ.H0_H0, RZ.H0_H0, -R146.H0_H0 ;  /* 0x200000ffffeba231 */ /* 0x000fe20000340992 */
[----:B------:R-:W-:Y:S01]  /*aba0*/  PRMT R143, R146, 0x7632, R143 ;  /* 0x00007632928f7816 */ /* 0x000fe2000000008f */
[----:B------:R2:W-:Y:S01]  /*abb0*/  STG.E.U16 [R182.64+0x22], R141 ;  /* 0x0000228db6007986 */ /* 0x0005e2000c10150e */
[----:B------:R-:W-:Y:S02]  /*abc0*/  LOP3.LUT R5, R5, 0xffff, RZ, 0xc0, !PT ;  /* 0x0000ffff05057812 */ /* 0x000fe400078ec0ff */
[----:B----4-:R-:W-:Y:S02]  /*abd0*/  LOP3.LUT R145, R159, UR32, RZ, 0x3c, !PT ;  /* 0x000000209f917c12 */ /* 0x010fe4000f8e3cff */
[----:B------:R-:W-:Y:S02]  /*abe0*/  ISETP.GE.U32.AND P1, PT, R3, R5, PT ;  /* 0x000000050300720c */ /* 0x000fe40003f26070 */
[--C-:B------:R-:W-:Y:S01]  /*abf0*/  SHF.R.U32.HI R5, RZ, 0x10, R178.reuse ;  /* 0x00000010ff057819 */ /* 0x100fe200000116b2 */
[----:B------:R-:W-:Y:S01]  /*ac00*/  @!P0 HFMA2.BF16_V2 R232, -RZ.H0_H0, RZ.H0_H0, -R143.H0_H0 ;  /* 0x200000ffffe88231 */ /* 0x000fe2000034098f */
[----:B------:R-:W-:Y:S01]  /*ac10*/  IMAD.WIDE.U32 R158, R145, -0x326172a9, RZ ;  /* 0xcd9e8d57919e7825 */ /* 0x000fe200078e00ff */
[C---:B------:R-:W-:Y:S02]  /*ac20*/  F2FP.BF16.PACK_AB R142, R152.reuse, R149 ;  /* 0x00000095988e723e */ /* 0x040fe400000010ff */
[----:B------:R-:W-:Y:S01]  /*ac30*/  LOP3.LUT R5, R5, 0xff, RZ, 0xc0, !PT ;  /* 0x000000ff05057812 */ /* 0x000fe200078ec0ff */
[----:B------:R-:W-:Y:S01]  /*ac40*/  FADD.FTZ R152, R152, R151 ;  /* 0x0000009798987221 */ /* 0x000fe20000010000 */
[----:B------:R-:W-:Y:S02]  /*ac50*/  PRMT R149, R146, 0x5410, R143 ;  /* 0x0000541092957816 */ /* 0x000fe4000000008f */
[----:B------:R-:W-:Y:S02]  /*ac60*/  @!P0 PRMT R143, R232, 0x5410, RZ ;  /* 0x00005410e88f8816 */ /* 0x000fe400000000ff */
[----:B------:R-:W-:Y:S02]  /*ac70*/  ISETP.GE.U32.AND P0, PT, R3, R5, PT ;  /* 0x000000050300720c */ /* 0x000fe40003f06070 */
[C---:B------:R-:W-:Y:S01]  /*ac80*/  PRMT R5, R6.reuse, 0x7632, R5 ;  /* 0x0000763206057816 */ /* 0x040fe20000000005 */
[----:B------:R-:W-:Y:S01]  /*ac90*/  STG.E.U16 [R184.64+0x22], R143 ;  /* 0x0000228fb8007986 */ /* 0x000fe2000c10150e */
[----:B------:R-:W-:Y:S02]  /*aca0*/  SHF.R.U32.HI R151, RZ, 0x18, R178 ;  /* 0x00000018ff977819 */ /* 0x000fe400000116b2 */
[----:B------:R-:W-:Y:S01]  /*acb0*/  PRMT R148, R6, 0x5410, R5 ;  /* 0x0000541006947816 */ /* 0x000fe20000000005 */
[----:B------:R-:W-:Y:S01]  /*acc0*/  @!P1 HFMA2.BF16_V2 R233, -RZ.H0_H0, RZ.H0_H0, -R5.H0_H0 ;  /* 0x200000ffffe99231 */ /* 0x000fe20000340905 */
[----:B------:R-:W-:Y:S02]  /*acd0*/  @!P3 PRMT R6, R229, 0x5410, RZ ;  /* 0x00005410e506b816 */ /* 0x000fe400000000ff */
[----:B------:R-:W-:Y:S02]  /*ace0*/  ISETP.GE.U32.AND P3, PT, R3, R151, PT ;  /* 0x000000970300720c */ /* 0x000fe40003f66070 */
[----:B------:R-:W-:Y:S01]  /*acf0*/  LOP3.LUT R151, R159, UR31, R162, 0x96, !PT ;  /* 0x0000001f9f977c12 */ /* 0x000fe2000f8e96a2 */
[----:B------:R-:W-:Y:S01]  /*ad00*/  @!P0 HFMA2.BF16_V2 R236, -RZ.H0_H0, RZ.H0_H0, -R142.H0_H0 ;  /* 0x200000ffffec8231 */ /* 0x000fe2000034098e */
[----:B------:R-:W-:Y:S01]  /*ad10*/  LOP3.LUT R145, R175, UR30, R158, 0x96, !PT ;  /* 0x0000001eaf917c12 */ /* 0x000fe2000f8e969e */
[----:B------:R-:W-:Y:S01]  /*ad20*/  FADD.FTZ R158, R154, R147 ;  /* 0x000000939a9e7221 */ /* 0x000fe20000010000 */
[----:B------:R-:W-:Y:S01]  /*ad30*/  F2FP.BF16.PACK_AB R140, R187, R154 ;  /* 0x0000009abb8c723e */ /* 0x000fe200000010ff */
[----:B------:R-:W-:Y:S01]  /*ad40*/  IMAD.MOV.U32 R154, RZ, RZ, R188 ;  /* 0x000000ffff9a7224 */ /* 0x000fe200078e00bc */
[----:B------:R-:W-:Y:S01]  /*ad50*/  @!P2 PRMT R146, R235, 0x5410, RZ ;  /* 0x00005410eb92a816 */ /* 0x000fe200000000ff */
[----:B------:R-:W-:Y:S01]  /*ad60*/  IMAD.WIDE.U32 R162, R151, -0x2daee0ad, RZ ;  /* 0xd2511f5397a27825 */ /* 0x000fe200078e00ff */
[----:B------:R-:W-:Y:S02]  /*ad70*/  @!P1 PRMT R5, R233, 0x5410, RZ ;  /* 0x00005410e9059816 */ /* 0x000fe400000000ff */
[----:B------:R-:W-:Y:S01]  /*ad80*/  PRMT R159, R140, 0x7632, R159 ;  /* 0x000076328c9f7816 */ /* 0x000fe2000000009f */
[----:B------:R-:W-:Y:S01]  /*ad90*/  FADD.FTZ R151, R161, R152 ;  /* 0x00000098a1977221 */ /* 0x000fe20000010000 */
[C---:B------:R-:W-:Y:S01]  /*ada0*/  F2FP.BF16.PACK_AB R161, R156.reuse, R161 ;  /* 0x000000a19ca1723e */ /* 0x040fe200000010ff */
[----:B------:R-:W-:Y:S01]  /*adb0*/  IMAD.MOV.U32 R152, RZ, RZ, R190 ;  /* 0x000000ffff987224 */ /* 0x000fe200078e00be */
[----:B------:R-:W-:Y:S01]  /*adc0*/  STG.E.U16 [R184.64+0x20], R146 ;  /* 0x00002092b8007986 */ /* 0x000fe2000c10150e */
[----:B-1----:R-:W-:Y:S01]  /*add0*/  FADD.FTZ R144, R156, R151 ;  /* 0x000000979c907221 */ /* 0x002fe20000010000 */
[----:B------:R-:W-:Y:S01]  /*ade0*/  PRMT R160, R161, 0x7632, R160 ;  /* 0x00007632a1a07816 */ /* 0x000fe200000000a0 */
[----:B------:R-:W-:Y:S01]  /*adf0*/  IMAD.MOV.U32 R156, RZ, RZ, R154 ;  /* 0x000000ffff9c7224 */ /* 0x000fe200078e009a */
[----:B------:R1:W-:Y:S01]  /*ae00*/  STG.E.U16 [R182.64+0x32], R5 ;  /* 0x00003205b6007986 */ /* 0x0003e2000c10150e */
[----:B------:R-:W-:Y:S01]  /*ae10*/  IMAD.WIDE.U32 R154, R145, -0x2daee0ad, RZ ;  /* 0xd2511f53919a7825 */ /* 0x000fe200078e00ff */
[----:B------:R-:W-:Y:S02]  /*ae20*/  SHF.R.U32.HI R151, RZ, 0x10, R178 ;  /* 0x00000010ff977819 */ /* 0x000fe400000116b2 */
[----:B------:R-:W-:Y:S01]  /*ae30*/  LOP3.LUT R145, R163, UR29, R156, 0x96, !PT ;  /* 0x0000001da3917c12 */ /* 0x000fe2000f8e969c */
[----:B------:R-:W-:Y:S01]  /*ae40*/  IMAD.MOV.U32 R156, RZ, RZ, R152 ;  /* 0x000000ffff9c7224 */ /* 0x000fe200078e0098 */
[----:B--2---:R-:W-:Y:S01]  /*ae50*/  LOP3.LUT R141, R155, UR25, R162, 0x96, !PT ;  /* 0x000000199b8d7c12 */ /* 0x004fe2000f8e96a2 */
[----:B------:R2:W-:Y:S01]  /*ae60*/  STG.E.U16 [R182.64+0x30], R6 ;  /* 0x00003006b6007986 */ /* 0x0005e2000c10150e */
[----:B------:R-:W-:Y:S01]  /*ae70*/  FADD.FTZ R147, R187, R158 ;  /* 0x0000009ebb937221 */ /* 0x000fe20000010000 */
[----:B------:R-:W-:Y:S01]  /*ae80*/  PRMT R158, R140, 0x5410, R159 ;  /* 0x000054108c9e7816 */ /* 0x000fe2000000009f */
[----:B------:R-:W-:Y:S01]  /*ae90*/  IMAD.WIDE.U32 R162, R145, -0x326172a9, RZ ;  /* 0xcd9e8d5791a27825 */ /* 0x000fe200078e00ff */
[----:B------:R3:W5:Y:S01]  /*aea0*/  LDL.LU.64 R190, [R1+0x68] ;  /* 0x0000680001be7983 */ /* 0x0007620000300a00 */
[----:B------:R-:W-:Y:S02]  /*aeb0*/  LOP3.LUT R151, R151, 0xff, RZ, 0xc0, !PT ;  /* 0x000000ff97977812 */ /* 0x000fe400078ec0ff */
[----:B------:R-:W-:Y:S01]  /*aec0*/  IMAD.WIDE.U32 R152, R141, -0x326172a9, RZ ;  /* 0xcd9e8d578d987825 */ /* 0x000fe200078e00ff */
[----:B------:R-:W-:Y:S02]  /*aed0*/  LOP3.LUT R174, R163, UR28, R174, 0x96, !PT ;  /* 0x0000001ca3ae7c12 */ /* 0x000fe4000f8e96ae */
[----:B------:R3:W5:Y:S01]  /*aee0*/  LDL.LU.64 R188, [R1+0x60] ;  /* 0x0000600001bc7983 */ /* 0x0007620000300a00 */
[----:B------:R-:W-:Y:S01]  /*aef0*/  FADD.FTZ R147, R181, R147 ;  /* 0x00000093b5937221 */ /* 0x000fe20000010000 */
[----:B------:R-:W-:Y:S01]  /*af00*/  LOP3.LUT R162, R153, UR5, R162, 0x96, !PT ;  /* 0x0000000599a27c12 */ /* 0x000fe2000f8e96a2 */
[----:B------:R-:W-:Y:S01]  /*af10*/  IMAD.WIDE.U32 R174, R174, -0x2daee0ad, RZ ;  /* 0xd2511f53aeae7825 */ /* 0x000fe200078e00ff */
[----:B------:R-:W-:Y:S03]  /*af20*/  LOP3.LUT R153, R178, 0xff, RZ, 0xc0, !PT ;  /* 0x000000ffb2997812 */ /* 0x000fe600078ec0ff */
[----:B------:R-:W-:Y:S01]  /*af30*/  IMAD.WIDE.U32 R162, R162, -0x2daee0ad, RZ ;  /* 0xd2511f53a2a27825 */ /* 0x000fe200078e00ff */
[----:B------:R-:W-:Y:S03]  /*af40*/  LOP3.LUT R154, R175, UR4, R154, 0x96, !PT ;  /* 0x00000004af9a7c12 */ /* 0x000fe6000f8e969a */
[----:B-1----:R-:W-:Y:S01]  /*af50*/  IMAD.MOV.U32 R5, RZ, RZ, R167 ;  /* 0x000000ffff057224 */ /* 0x002fe200078e00a7 */
[----:B------:R-:W-:Y:S01]  /*af60*/  LOP3.LUT R174, R163, UR9, R174, 0x96, !PT ;  /* 0x00000009a3ae7c12 */ /* 0x000fe2000f8e96ae */
[----:B------:R-:W-:Y:S04]  /*af70*/  IMAD.WIDE.U32 R154, R154, -0x326172a9, RZ ;  /* 0xcd9e8d579a9a7825 */ /* 0x000fe800078e00ff */
[----:B------:R-:W-:Y:S01]  /*af80*/  IMAD.WIDE.U32 R174, R174, -0x326172a9, RZ ;  /* 0xcd9e8d57aeae7825 */ /* 0x000fe200078e00ff */
[----:B------:R-:W-:Y:S02]  /*af90*/  LOP3.LUT R163, R155, UR11, R152, 0x96, !PT ;  /* 0x0000000b9ba37c12 */ /* 0x000fe4000f8e9698 */
[----:B------:R-:W-:Y:S01]  /*afa0*/  LOP3.LUT R155, R176, 0xff, RZ, 0xc0, !PT ;  /* 0x000000ffb09b7812 */ /* 0x000fe200078ec0ff */
[C---:B------:R-:W-:Y:S01]  /*afb0*/  FADD.FTZ R167, R180.reuse, R147 ;  /* 0x00000093b4a77221 */ /* 0x040fe20000010000 */
[----:B------:R-:W-:Y:S01]  /*afc0*/  LOP3.LUT R145, R175, UR21, R154, 0x96, !PT ;  /* 0x00000015af917c12 */ /* 0x000fe2000f8e969a */
[----:B------:R-:W-:Y:S01]  /*afd0*/  IMAD.MOV.U32 R147, RZ, RZ, R5 ;  /* 0x000000ffff937224 */ /* 0x000fe200078e0005 */
[----:B--2---:R-:W-:Y:S01]  /*afe0*/  F2FP.BF16.PACK_AB R6, R180, R181 ;  /* 0x000000b5b406723e */ /* 0x004fe200000010ff */
[----:B------:R-:W-:Y:S01]  /*aff0*/  FADD.FTZ R5, R165, R144 ;  /* 0x00000090a5057221 */ /* 0x000fe20000010000 */
[----:B------:R-:W-:Y:S01]  /*b000*/  LOP3.LUT R141, R145, 0xff, RZ, 0xc0, !PT ;  /* 0x000000ff918d7812 */ /* 0x000fe200078ec0ff */
[----:B------:R-:W-:Y:S01]  /*b010*/  IMAD.MOV.U32 R187, RZ, RZ, R157 ;  /* 0x000000ffffbb7224 */ /* 0x000fe200078e009d */
[C---:B------:R-:W-:Y:S01]  /*b020*/  F2FP.BF16.PACK_AB R165, R186.reuse, R165 ;  /* 0x000000a5baa5723e */ /* 0x040fe200000010ff */
[----:B------:R-:W-:Y:S01]  /*b030*/  FADD.FTZ R166, R186, R5 ;  /* 0x00000005baa67221 */ /* 0x000fe20000010000 */
[----:B------:R-:W-:Y:S01]  /*b040*/  ISETP.GE.U32.AND P2, PT, R3, R141, PT ;  /* 0x0000008d0300720c */ /* 0x000fe20003f46070 */
[----:B------:R-:W-:Y:S01]  /*b050*/  IMAD.MOV.U32 R186, RZ, RZ, R156 ;  /* 0x000000ffffba7224 */ /* 0x000fe200078e009c */
[----:B------:R-:W-:Y:S01]  /*b060*/  LOP3.LUT R141, R145, 0xffff, RZ, 0xc0, !PT ;  /* 0x0000ffff918d7812 */ /* 0x000fe200078ec0ff */
[----:B------:R-:W1:Y:S01]  /*b070*/  LDC.U8 R187, c[0x0][0x2d8] ;  /* 0x0000b600ffbb7b82 */ /* 0x000e620000000000 */
[----:B------:R-:W-:Y:S01]  /*b080*/  PRMT R157, R161, 0x5410, R160 ;  /* 0x00005410a19d7816 */ /* 0x000fe200000000a0 */
[----:B------:R-:W-:Y:S01]  /*b090*/  MUFU.EX2 R181, R168 ;  /* 0x000000a800b57308 */ /* 0x000fe20000000800 */
[--C-:B------:R-:W-:Y:S02]  /*b0a0*/  SHF.R.U32.HI R146, RZ, 0x8, R141.reuse ;  /* 0x00000008ff927819 */ /* 0x100fe4000001168d */
[----:B------:R-:W-:Y:S02]  /*b0b0*/  PRMT R141, R142, 0x7632, R141 ;  /* 0x000076328e8d7816 */ /* 0x000fe4000000008d */
[----:B------:R-:W-:Y:S01]  /*b0c0*/  LOP3.LUT R143, R146, 0xffff, RZ, 0xc0, !PT ;  /* 0x0000ffff928f7812 */ /* 0x000fe200078ec0ff */
[----:B------:R-:W-:Y:S01]  /*b0d0*/  IMAD.MOV.U32 R146, RZ, RZ, R4 ;  /* 0x000000ffff927224 */ /* 0x000fe200078e0004 */
[----:B------:R-:W-:Y:S01]  /*b0e0*/  PRMT R152, R142, 0x5410, R141 ;  /* 0x000054108e987816 */ /* 0x000fe2000000008d */
[----:B------:R-:W-:Y:S01]  /*b0f0*/  @!P3 HFMA2.BF16_V2 R234, -RZ.H0_H0, RZ.H0_H0, -R141.H0_H0 ;  /* 0x200000ffffeab231 */ /* 0x000fe2000034098d */
[----:B------:R-:W-:Y:S01]  /*b100*/  @!P0 PRMT R142, R236, 0x5410, RZ ;  /* 0x00005410ec8e8816 */ /* 0x000fe200000000ff */
[----:B------:R-:W-:Y:S01]  /*b110*/  @!P2 HFMA2.BF16_V2 R231, -RZ.H0_H0, RZ.H0_H0, -R140.H0_H0 ;  /* 0x200000ffffe7a231 */ /* 0x000fe2000034098c */
[----:B------:R-:W-:Y:S02]  /*b120*/  ISETP.GE.U32.AND P1, PT, R3, R143, PT ;  /* 0x0000008f0300720c */ /* 0x000fe40003f26070 */
[----:B------:R-:W-:Y:S01]  /*b130*/  @!P3 PRMT R141, R234, 0x5410, RZ ;  /* 0x00005410ea8db816 */ /* 0x000fe200000000ff */
[----:B------:R2:W-:Y:S01]  /*b140*/  STG.E.U16 [R184.64+0x30], R142 ;  /* 0x0000308eb8007986 */ /* 0x0005e2000c10150e */
[--C-:B------:R-:W-:Y:S02]  /*b150*/  SHF.R.U32.HI R143, RZ, 0x10, R145.reuse ;  /* 0x00000010ff8f7819 */ /* 0x100fe40000011691 */
[----:B------:R-:W-:Y:S01]  /*b160*/  SHF.R.U32.HI R145, RZ, 0x18, R145 ;  /* 0x00000018ff917819 */ /* 0x000fe20000011691 */
[----:B------:R4:W-:Y:S01]  /*b170*/  STG.E.U16 [R184.64+0x32], R141 ;  /* 0x0000328db8007986 */ /* 0x0009e2000c10150e */
[----:B------:R-:W-:Y:S02]  /*b180*/  @!P2 PRMT R140, R231, 0x5410, RZ ;  /* 0x00005410e78ca816 */ /* 0x000fe400000000ff */
[----:B------:R-:W-:Y:S02]  /*b190*/  ISETP.GE.U32.AND P2, PT, R3, R145, PT ;  /* 0x000000910300720c */ /* 0x000fe40003f46070 */
[----:B------:R-:W-:Y:S01]  /*b1a0*/  LOP3.LUT R143, R143, 0xff, RZ, 0xc0, !PT ;  /* 0x000000ff8f8f7812 */ /* 0x000fe200078ec0ff */
[----:B------:R3:W-:Y:S01]  /*b1b0*/  STG.E.U16 [R182.64+0x40], R140 ;  /* 0x0000408cb6007986 */ /* 0x0007e2000c10150e */
[----:B-1----:R-:W-:Y:S01]  /*b1c0*/  PRMT R4, R187, 0x7054, R187 ;  /* 0x00007054bb047816 */ /* 0x002fe200000000bb */
[----:B------:R-:W-:Y:S01]  /*b1d0*/  @!P1 HFMA2.BF16_V2 R230, -RZ.H0_H0, RZ.H0_H0, -R159.H0_H0 ;  /* 0x200000ffffe69231 */ /* 0x000fe2000034099f */
[----:B------:R-:W-:Y:S01]  /*b1e0*/  ISETP.GE.U32.AND P0, PT, R3, R143, PT ;  /* 0x0000008f0300720c */ /* 0x000fe20003f06070 */
[----:B------:R-:W1:Y:S01]  /*b1f0*/  MUFU.EX2 R187, R169 ;  /* 0x000000a900bb7308 */ /* 0x000e620000000800 */
[----:B------:R-:W-:Y:S02]  /*b200*/  LOP3.LUT R143, R147, UR21, R186, 0x96, !PT ;  /* 0x00000015938f7c12 */ /* 0x000fe4000f8e96ba */
[----:B------:R-:W-:Y:S02]  /*b210*/  SHF.R.U32.HI R144, RZ, 0x18, R146 ;  /* 0x00000018ff907819 */ /* 0x000fe40000011692 */
[----:B------:R-:W-:Y:S01]  /*b220*/  SHF.R.U32.HI R145, RZ, 0x18, R176 ;  /* 0x00000018ff917819 */ /* 0x000fe200000116b0 */
[----:B------:R-:W-:Y:S01]  /*b230*/  @!P2 HFMA2.BF16_V2 R227, -RZ.H0_H0, RZ.H0_H0, -R160.H0_H0 ;  /* 0x200000ffffe3a231 */ /* 0x000fe200003409a0 */
[----:B------:R-:W-:Y:S02]  /*b240*/  @!P1 PRMT R159, R230, 0x5410, RZ ;  /* 0x00005410e69f9816 */ /* 0x000fe400000000ff */
[----:B------:R-:W-:Y:S02]  /*b250*/  LOP3.LUT R5, R174, 0xff, RZ, 0xc0, !PT ;  /* 0x000000ffae057812 */ /* 0x000fe400078ec0ff */
[----:B------:R-:W-:Y:S01]  /*b260*/  @!P2 PRMT R160, R227, 0x5410, RZ ;  /* 0x00005410e3a0a816 */ /* 0x000fe200000000ff */
[----:B------:R-:W-:Y:S01]  /*b270*/  STG.E.U16 [R182.64+0x42], R159 ;  /* 0x0000429fb6007986 */ /* 0x000fe2000c10150e */
[----:B--2---:R-:W-:Y:S01]  /*b280*/  SHF.R.U32.HI R142, RZ, 0x18, R174 ;  /* 0x00000018ff8e7819 */ /* 0x004fe200000116ae */
[----:B------:R-:W-:Y:S01]  /*b290*/  @!P0 HFMA2.BF16_V2 R228, -RZ.H0_H0, RZ.H0_H0, -R161.H0_H0 ;  /* 0x200000ffffe48231 */ /* 0x000fe200003409a1 */
[----:B------:R-:W-:Y:S01]  /*b2a0*/  ISETP.GE.U32.AND P3, PT, R3, R5, PT ;  /* 0x000000050300720c */ /* 0x000fe20003f66070 */
[----:B------:R-:W-:Y:S01]  /*b2b0*/  STG.E.U16 [R184.64+0x42], R160 ;  /* 0x000042a0b8007986 */ /* 0x000fe2000c10150e */
[----:B----4-:R-:W-:Y:S02]  /*b2c0*/  LOP3.LUT R141, R143, 0xffff, RZ, 0xc0, !PT ;  /* 0x0000ffff8f8d7812 */ /* 0x010fe400078ec0ff */
[----:B------:R-:W-:Y:S02]  /*b2d0*/  ISETP.GE.U32.AND P2, PT, R3, R142, PT ;  /* 0x0000008e0300720c */ /* 0x000fe40003f46070 */
[----:B------:R-:W-:Y:S02]  /*b2e0*/  LOP3.LUT R142, R143, 0xff, RZ, 0xc0, !PT ;  /* 0x000000ff8f8e7812 */ /* 0x000fe400078ec0ff */
[----:B------:R-:W-:Y:S02]  /*b2f0*/  SHF.R.U32.HI R141, RZ, 0x8, R141 ;  /* 0x00000008ff8d7819 */ /* 0x000fe4000001168d */
[----:B------:R-:W-:Y:S02]  /*b300*/  @!P0 PRMT R161, R228, 0x5410, RZ ;  /* 0x00005410e4a18816 */ /* 0x000fe400000000ff */
[----:B------:R-:W-:Y:S01]  /*b310*/  PRMT R141, R142, 0x5410, R141 ;  /* 0x000054108e8d7816 */ /* 0x000fe2000000008d */
[----:B------:R-:W-:Y:S01]  /*b320*/  @!P3 HFMA2.BF16_V2 R225, -RZ.H0_H0, RZ.H0_H0, -R6.H0_H0 ;  /* 0x200000ffffe1b231 */ /* 0x000fe20000340906 */
[--C-:B------:R-:W-:Y:S01]  /*b330*/  SHF.R.U32.HI R142, RZ, 0x10, R143.reuse ;  /* 0x00000010ff8e7819 */ /* 0x100fe2000001168f */
[----:B------:R-:W-:Y:S01]  /*b340*/  STG.E.U16 [R184.64+0x40], R161 ;  /* 0x000040a1b8007986 */ /* 0x000fe2000c10150e */
[----:B------:R-:W-:Y:S01]  /*b350*/  SHF.R.U32.HI R143, RZ, 0x18, R143 ;  /* 0x00000018ff8f7819 */ /* 0x000fe2000001168f */
[--C-:B------:R-:W-:Y:S01]  /*b360*/  HSET2.LE.AND R141, R141, R4.reuse, PT ;  /* 0x000000048d8d7233 */ /* 0x100fe20003803000 */
[----:B------:R-:W-:Y:S02]  /*b370*/  LOP3.LUT R142, R142, 0xff, RZ, 0xc0, !PT ;  /* 0x000000ff8e8e7812 */ /* 0x000fe400078ec0ff */
[----:B-1----:R-:W-:Y:S02]  /*b380*/  F2FP.BF16.PACK_AB R180, R187, R181 ;  /* 0x000000b5bbb4723e */ /* 0x002fe400000010ff */
[----:B---3--:R-:W-:Y:S02]  /*b390*/  PRMT R140, R142, 0x5410, R143 ;  /* 0x000054108e8c7816 */ /* 0x008fe4000000008f */
        /* <DEDUP_REMOVED lines=10> */
[----:B------:R-:W-:Y:S02]  /*b440*/  PRMT R177, R180, 0x7632, R177 ;  /* 0x00007632b4b17816 */ /* 0x000fe400000000b1 */
[----:B------:R-:W-:Y:S02]  /*b450*/  PRMT R144, R143, 0x5410, R144 ;  /* 0x000054108f907816 */ /* 0x000fe40000000090 */
[----:B------:R-:W-:Y:S02]  /*b460*/  LOP3.LUT R138, R141, R138, RZ, 0xc0, !PT ;  /* 0x0000008a8d8a7212 */ /* 0x000fe400078ec0ff */
[----:B------:R-:W1:Y:S01]  /*b470*/  LDSM.16.MT88.4 R140, [R208+0x18000] ;  /* 0x01800000d08c783b */ /* 0x000e620000004200 */
[--C-:B------:R-:W-:Y:S01]  /*b480*/  HSET2.LE.AND R144, R144, R4.reuse, PT ;  /* 0x0000000490907233 */ /* 0x100fe20003803000 */
[----:B------:R-:W-:Y:S04]  /*b490*/  LOP3.LUT R5, R174, 0xffff, RZ, 0xc0, !PT ;  /* 0x0000ffffae057812 */ /* 0x000fe800078ec0ff */
[----:B------:R-:W-:Y:S02]  /*b4a0*/  LOP3.LUT R139, R144, R139, RZ, 0xc0, !PT ;  /* 0x0000008b908b7212 */ /* 0x000fe400078ec0ff */
[----:B------:R-:W-:Y:S02]  /*b4b0*/  LOP3.LUT R144, R178, 0xffff, RZ, 0xc0, !PT ;  /* 0x0000ffffb2907812 */ /* 0x000fe400078ec0ff */
[----:B------:R-:W-:Y:S02]  /*b4c0*/  SHF.R.U32.HI R178, RZ, 0x18, R178 ;  /* 0x00000018ffb27819 */ /* 0x000fe400000116b2 */
[----:B------:R-:W-:Y:S02]  /*b4d0*/  SHF.R.U32.HI R144, RZ, 0x8, R144 ;  /* 0x00000008ff907819 */ /* 0x000fe40000011690 */
[----:B------:R-:W-:Y:S02]  /*b4e0*/  PRMT R178, R151, 0x5410, R178 ;  /* 0x0000541097b27816 */ /* 0x000fe400000000b2 */
[----:B------:R-:W-:Y:S02]  /*b4f0*/  PRMT R153, R153, 0x5410, R144 ;  /* 0x0000541099997816 */ /* 0x000fe40000000090 */
[----:B------:R-:W-:Y:S02]  /*b500*/  LOP3.LUT R144, R176, 0xffff, RZ, 0xc0, !PT ;  /* 0x0000ffffb0907812 */ /* 0x000fe400078ec0ff */
[----:B------:R-:W-:Y:S02]  /*b510*/  SHF.R.U32.HI R5, RZ, 0x8, R5 ;  /* 0x00000008ff057819 */ /* 0x000fe40000011605 */
[----:B------:R-:W-:Y:S02]  /*b520*/  SHF.R.U32.HI R146, RZ, 0x8, R144 ;  /* 0x00000008ff927819 */ /* 0x000fe40000011690 */
[----:B------:R-:W-:Y:S02]  /*b530*/  LOP3.LUT R5, R5, 0xffff, RZ, 0xc0, !PT ;  /* 0x0000ffff05057812 */ /* 0x000fe400078ec0ff */
[----:B------:R-:W-:Y:S02]  /*b540*/  PRMT R155, R155, 0x5410, R146 ;  /* 0x000054109b9b7816 */ /* 0x000fe40000000092 */
[----:B------:R-:W-:Y:S02]  /*b550*/  ISETP.GE.U32.AND P0, PT, R3, R5, PT ;  /* 0x000000050300720c */ /* 0x000fe40003f06070 */
[----:B------:R-:W-:Y:S04]  /*b560*/  SHF.R.U32.HI R5, RZ, 0x10, R174 ;  /* 0x00000010ff057819 */ /* 0x000fe800000116ae */
[----:B------:R-:W-:Y:S04]  /*b570*/  LOP3.LUT R5, R5, 0xff, RZ, 0xc0, !PT ;  /* 0x000000ff05057812 */ /* 0x000fe800078ec0ff */
[----:B------:R-:W-:Y:S01]  /*b580*/  ISETP.GE.U32.AND P1, PT, R3, R5, PT ;  /* 0x000000050300720c */ /* 0x000fe20003f26070 */
[C---:B-1----:R-:W-:Y:S01]  /*b590*/  HMMA.16816.F32.BF16 R8, R136.reuse, R140, R8 ;  /* 0x0000008c8808723c */ /* 0x042fe20000041808 */
[C---:B------:R-:W-:Y:S04]  /*b5a0*/  PRMT R5, R6.reuse, 0x7632, R5 ;  /* 0x0000763206057816 */ /* 0x040fe80000000005 */
[----:B------:R-:W-:Y:S01]  /*b5b0*/  PRMT R156, R6, 0x5410, R5 ;  /* 0x00005410069c7816 */ /* 0x000fe20000000005 */
[----:B------:R-:W-:Y:S01]  /*b5c0*/  @!P0 HFMA2.BF16_V2 R220, -RZ.H0_H0, RZ.H0_H0, -R5.H0_H0 ;  /* 0x200000ffffdc8231 */ /* 0x000fe20000340905 */
[----:B------:R-:W-:Y:S01]  /*b5d0*/  @!P3 PRMT R6, R225, 0x5410, RZ ;  /* 0x00005410e106b816 */ /* 0x000fe200000000ff */
[C---:B------:R-:W-:Y:S01]  /*b5e0*/  HMMA.16816.F32.BF16 R12, R136.reuse, R142, R12 ;  /* 0x0000008e880c723c */ /* 0x040fe2000004180c */
[----:B------:R-:W1:Y:S03]  /*b5f0*/  LDSM.16.MT88.4 R140, [R206+0x18000] ;  /* 0x01800000ce8c783b */ /* 0x000e660000004200 */
[----:B------:R-:W-:Y:S01]  /*b600*/  @!P0 PRMT R5, R220, 0x5410, RZ ;  /* 0x00005410dc058816 */ /* 0x000fe200000000ff */
[----:B------:R-:W-:Y:S04]  /*b610*/  @!P1 HFMA2.BF16_V2 R224, -RZ.H0_H0, RZ.H0_H0, -R165.H0_H0 ;  /* 0x200000ffffe09231 */ /* 0x000fe800003409a5 */
[----:B------:R-:W-:Y:S04]  /*b620*/  STG.E.U16 [R182.64+0x52], R5 ;  /* 0x00005205b6007986 */ /* 0x000fe8000c10150e */
[----:B------:R-:W-:Y:S01]  /*b630*/  STG.E.U16 [R182.64+0x50], R6 ;  /* 0x00005006b6007986 */ /* 0x000fe2000c10150e */
        /* <DEDUP_REMOVED lines=45> */
[----:B------:R1:W2:Y:S03]  /*b910*/  MUFU.EX2 R176, R172 ;  /* 0x000000ac00b07308 */ /* 0x0002a60000000800 */
[----:B------:R-:W-:Y:S02]  /*b920*/  LOP3.LUT R144, R140, 0xff, RZ, 0xc0, !PT ;  /* 0x000000ff8c907812 */ /* 0x000fe400078ec0ff */
[----:B------:R-:W3:Y:S01]  /*b930*/  LDSM.16.MT88.4 R140, [R208+0x18800] ;  /* 0x01880000d08c783b */ /* 0x000ee20000004200 */
[--C-:B------:R-:W-:Y:S01]  /*b940*/  HSET2.LE.AND R137, R155, R4.reuse, PT ;  /* 0x000000049b897233 */ /* 0x100fe20003803000 */
[----:B------:R-:W-:Y:S01]  /*b950*/  PRMT R138, R144, 0x5410, R145 ;  /* 0x00005410908a7816 */ /* 0x000fe20000000091 */
[--C-:B------:R-:W-:Y:S03]  /*b960*/  HSET2.LE.AND R139, R153, R4.reuse, PT ;  /* 0x00000004998b7233 */ /* 0x100fe60003803000 */
[----:B------:R-:W-:Y:S01]  /*b970*/  LOP3.LUT R136, R137, R150, RZ, 0xc0, !PT ;  /* 0x0000009689887212 */ /* 0x000fe200078ec0ff */
[--C-:B------:R-:W-:Y:S01]  /*b980*/  HSET2.LE.AND R138, R138, R4.reuse, PT ;  /* 0x000000048a8a7233 */ /* 0x100fe20003803000 */
[----:B------:R-:W4:Y:S04]  /*b990*/  LDSM.16.MT88.4 R144, [R206+0x18800] ;  /* 0x01880000ce90783b */ /* 0x000f280000004200 */
[----:B------:R-:W-:Y:S02]  /*b9a0*/  LOP3.LUT R137, R138, R149, RZ, 0xc0, !PT ;  /* 0x000000958a897212 */ /* 0x000fe400078ec0ff */
[----:B------:R-:W-:Y:S01]  /*b9b0*/  LOP3.LUT R138, R139, R148, RZ, 0xc0, !PT ;  /* 0x000000948b8a7212 */ /* 0x000fe200078ec0ff */
[----:B------:R-:W-:Y:S01]  /*b9c0*/  HSET2.LE.AND R139, R178, R4, PT ;  /* 0x00000004b28b7233 */ /* 0x000fe20003803000 */
[----:B------:R-:W2:Y:S01]  /*b9d0*/  LDSM.16.MT88.4 R148, [R205+0x18800] ;  /* 0x01880000cd94783b */ /* 0x000ea20000004200 */
[----:B------:R-:W-:Y:S02]  /*b9e0*/  F2FP.BF16.PACK_AB R178, R170, R171 ;  /* 0x000000abaab2723e */ /* 0x000fe400000010ff */
[----:B-1----:R-:W-:Y:S02]  /*b9f0*/  PRMT R172, R165, 0x7632, R172 ;  /* 0x00007632a5ac7816 */ /* 0x002fe400000000ac */
[----:B------:R-:W-:Y:S03]  /*ba00*/  LOP3.LUT R139, R139, R152, RZ, 0xc0, !PT ;  /* 0x000000988b8b7212 */ /* 0x000fe600078ec0ff */
[----:B------:R-:W-:Y:S04]  /*ba10*/  @!P2 HFMA2.BF16_V2 R223, -RZ.H0_H0, RZ.H0_H0, -R172.H0_H0 ;  /* 0x200000ffffdfa231 */ /* 0x000fe800003409ac */
[C---:B---3--:R-:W-:Y:S08]  /*ba20*/  HMMA.16816.F32.BF16 R8, R136.reuse, R140, R8 ;  /* 0x0000008c8808723c */ /* 0x048ff00000041808 */
[C---:B------:R-:W-:Y:S01]  /*ba30*/  HMMA.16816.F32.BF16 R12, R136.reuse, R142, R12 ;  /* 0x0000008e880c723c */ /* 0x040fe2000004180c */
[----:B------:R-:W1:Y:S07]  /*ba40*/  LDSM.16.MT88.4 R140, [R204+0x18800] ;  /* 0x01880000cc8c783b */ /* 0x000e6e0000004200 */
[C---:B----4-:R-:W-:Y:S08]  /*ba50*/  HMMA.16816.F32.BF16 R16, R136.reuse, R144, R16 ;  /* 0x000000908810723c */ /* 0x050ff00000041810 */
        /* <DEDUP_REMOVED lines=36> */
[----:B------:R-:W-:Y:S01]  /*bca0*/  LOP3.LUT R144, R175, UR21, R154, 0x96, !PT ;  /* 0x00000015af907c12 */ /* 0x000fe2000f8e969a */
[C---:B------:R-:W-:Y:S01]  /*bcb0*/  HMMA.16816.F32.BF16 R116, R136.reuse, R146, R116 ;  /* 0x000000928874723c */ /* 0x040fe20000041874 */
[----:B------:R-:W3:Y:S03]  /*bcc0*/  LDSM.16.MT88.4 R152, [R208+0x19000] ;  /* 0x01900000d098783b */ /* 0x000ee60000004200 */
[----:B------:R-:W-:Y:S03]  /*bcd0*/  SHF.R.U32.HI R145, RZ, 0x10, R174 ;  /* 0x00000010ff917819 */ /* 0x000fe600000116ae */
[C---:B------:R-:W-:Y:S01]  /*bce0*/  LOP3.LUT R146, R174.reuse, 0xffff, RZ, 0xc0, !PT ;  /* 0x0000ffffae927812 */ /* 0x040fe200078ec0ff */
[C---:B--2---:R-:W-:Y:S01]  /*bcf0*/  HMMA.16816.F32.BF16 R120, R136.reuse, R148, R120 ;  /* 0x000000948878723c */ /* 0x044fe20000041878 */
[----:B------:R-:W-:Y:S03]  /*bd00*/  LOP3.LUT R147, R174, 0xff, RZ, 0xc0, !PT ;  /* 0x000000ffae937812 */ /* 0x000fe600078ec0ff */
[----:B------:R-:W-:Y:S02]  /*bd10*/  SHF.R.U32.HI R146, RZ, 0x8, R146 ;  /* 0x00000008ff927819 */ /* 0x000fe40000011692 */
[----:B------:R-:W-:Y:S02]  /*bd20*/  SHF.R.U32.HI R175, RZ, 0x18, R174 ;  /* 0x00000018ffaf7819 */ /* 0x000fe400000116ae */
[C---:B------:R-:W-:Y:S01]  /*bd30*/  HMMA.16816.F32.BF16 R124, R136.reuse, R150, R124 ;  /* 0x00000096887c723c */ /* 0x040fe2000004187c */
[C---:B------:R-:W-:Y:S03]  /*bd40*/  LOP3.LUT R148, R144.reuse, 0xffff, RZ, 0xc0, !PT ;  /* 0x0000ffff90947812 */ /* 0x040fe600078ec0ff */
[----:B------:R-:W-:Y:S02]  /*bd50*/  PRMT R147, R147, 0x5410, R146 ;  /* 0x0000541093937816 */ /* 0x000fe40000000092 */
[----:B------:R-:W-:Y:S02]  /*bd60*/  SHF.R.U32.HI R146, RZ, 0x8, R148 ;  /* 0x00000008ff927819 */ /* 0x000fe40000011694 */
[----:B------:R-:W-:Y:S01]  /*bd70*/  LOP3.LUT R174, R145, 0xff, RZ, 0xc0, !PT ;  /* 0x000000ff91ae7812 */ /* 0x000fe200078ec0ff */
[C---:B-1----:R-:W-:Y:S01]  /*bd80*/  HMMA.16816.F32.BF16 R128, R136.reuse, R140, R128 ;  /* 0x0000008c8880723c */ /* 0x042fe20000041880 */
[----:B------:R-:W1:Y:S02]  /*bd90*/  LDSM.16.MT88.4 R148, [R206+0x19000] ;  /* 0x01900000ce94783b */ /* 0x000e640000004200 */
[----:B------:R-:W-:Y:S01]  /*bda0*/  LOP3.LUT R145, R144, 0xff, RZ, 0xc0, !PT ;  /* 0x000000ff90917812 */ /* 0x000fe200078ec0ff */
[--C-:B------:R-:W-:Y:S01]  /*bdb0*/  HSET2.LE.AND R147, R147, R4.reuse, PT ;  /* 0x0000000493937233 */ /* 0x100fe20003803000 */
[----:B------:R-:W-:Y:S02]  /*bdc0*/  PRMT R174, R174, 0x5410, R175 ;  /* 0x00005410aeae7816 */ /* 0x000fe400000000af */
[----:B------:R-:W-:Y:S01]  /*bdd0*/  PRMT R145, R145, 0x5410, R146 ;  /* 0x0000541091917816 */ /* 0x000fe20000000092 */
[----:B------:R-:W-:Y:S01]  /*bde0*/  HMMA.16816.F32.BF16 R132, R136, R142, R132 ;  /* 0x0000008e8884723c */ /* 0x000fe20000041884 */
[--C-:B------:R-:W-:Y:S03]  /*bdf0*/  SHF.R.U32.HI R146, RZ, 0x10, R144.reuse ;  /* 0x00000010ff927819 */ /* 0x100fe60000011690 */
[----:B------:R-:W-:Y:S01]  /*be00*/  SHF.R.U32.HI R144, RZ, 0x18, R144 ;  /* 0x00000018ff907819 */ /* 0x000fe20000011690 */
[--C-:B------:R-:W-:Y:S01]  /*be10*/  HSET2.LE.AND R145, R145, R4.reuse, PT ;  /* 0x0000000491917233 */ /* 0x100fe20003803000 */
[----:B------:R-:W-:Y:S01]  /*be20*/  LOP3.LUT R175, R146, 0xff, RZ, 0xc0, !PT ;  /* 0x000000ff92af7812 */ /* 0x000fe200078ec0ff */
[----:B------:R-:W-:Y:S01]  /*be30*/  FADD.FTZ R140, R176, R167 ;  /* 0x000000a7b08c7221 */ /* 0x000fe20000010000 */
[----:B------:R-:W-:Y:S04]  /*be40*/  PRMT R136, R165, 0x5410, R172 ;  /* 0x00005410a5887816 */ /* 0x000fe800000000ac */
[----:B------:R-:W-:Y:S01]  /*be50*/  PRMT R146, R175, 0x5410, R144 ;  /* 0x00005410af927816 */ /* 0x000fe20000000090 */
[----:B------:R-:W-:Y:S01]  /*be60*/  FADD.FTZ R179, R173, R140 ;  /* 0x0000008cadb37221 */ /* 0x000fe20000010000 */
[----:B------:R-:W-:Y:S01]  /*be70*/  LOP3.LUT R144, R145, R158, RZ, 0xc0, !PT ;  /* 0x0000009e91907212 */ /* 0x000fe200078ec0ff */
[----:B------:R-:W-:Y:S01]  /*be80*/  LDSM.16.MT88.4 R140, [R208+0x1b000] ;  /* 0x01b00000d08c783b */ /* 0x000fe20000004200 */
[----:B------:R-:W-:Y:S01]  /*be90*/  @!P1 PRMT R165, R224, 0x5410, RZ ;  /* 0x00005410e0a59816 */ /* 0x000fe200000000ff */
[--C-:B------:R-:W-:Y:S01]  /*bea0*/  HSET2.LE.AND R146, R146, R4.reuse, PT ;  /* 0x0000000492927233 */ /* 0x100fe20003803000 */
[----:B------:R-:W-:Y:S02]  /*beb0*/  @!P2 PRMT R172, R223, 0x5410, RZ ;  /* 0x00005410dfaca816 */ /* 0x000fe400000000ff */
[----:B------:R-:W-:Y:S02]  /*bec0*/  F2FP.BF16.PACK_AB R176, R173, R176 ;  /* 0x000000b0adb0723e */ /* 0x000fe400000010ff */
[----:B------:R-:W-:Y:S01]  /*bed0*/  LOP3.LUT R145, R146, R157, RZ, 0xc0, !PT ;  /* 0x0000009d92917212 */ /* 0x000fe200078ec0ff */
[----:B------:R-:W-:Y:S01]  /*bee0*/  STG.E.U16 [R184.64+0x52], R172 ;  /* 0x000052acb8007986 */ /* 0x000fe2000c10150e */
[----:B------:R-:W-:Y:S01]  /*bef0*/  LOP3.LUT R146, R147, R156, RZ, 0xc0, !PT ;  /* 0x0000009c93927212 */ /* 0x000fe200078ec0ff */
[----:B------:R-:W-:Y:S01]  /*bf00*/  HSET2.LE.AND R147, R174, R4, PT ;  /* 0x00000004ae937233 */ /* 0x000fe20003803000 */
[C---:B------:R-:W-:Y:S01]  /*bf10*/  PRMT R175, R176.reuse, 0x7632, R175 ;  /* 0x00007632b0af7816 */ /* 0x040fe200000000af */
[----:B------:R-:W2:Y:S01]  /*bf20*/  LDSM.16.MT88.4 R156, [R205+0x19000] ;  /* 0x01900000cd9c783b */ /* 0x000ea20000004200 */
[----:B------:R4:W-:Y:S02]  /*bf30*/  MUFU.EX2 R173, R164 ;  /* 0x000000a400ad7308 */ /* 0x0009e40000000800 */
[----:B------:R-:W-:Y:S05]  /*bf40*/  LOP3.LUT R147, R147, R136, RZ, 0xc0, !PT ;  /* 0x0000008893937212 */ /* 0x000fea00078ec0ff */
[----:B------:R-:W2:Y:S02]  /*bf50*/  LDSM.16.MT88.4 R136, [R204+0x19000] ;  /* 0x01900000cc88783b */ /* 0x000ea40000004200 */
[C---:B---3--:R-:W-:Y:S01]  /*bf60*/  HMMA.16816.F32.BF16 R8, R144.reuse, R152, R8 ;  /* 0x000000989008723c */ /* 0x048fe20000041808 */
[----:B------:R3:W3:Y:S05]  /*bf70*/  MUFU.EX2 R174, R7 ;  /* 0x0000000700ae7308 */ /* 0x0006ea0000000800 */
[----:B------:R2:W-:Y:S02]  /*bf80*/  STG.E.U16 [R184.64+0x50], R165 ;  /* 0x000050a5b8007986 */ /* 0x0005e4000c10150e */
[C---:B------:R-:W-:Y:S02]  /*bf90*/  HMMA.16816.F32.BF16 R12, R144.reuse, R154, R12 ;  /* 0x0000009a900c723c */ /* 0x040fe4000004180c */
[----:B------:R-:W2:Y:S02]  /*bfa0*/  LDSM.16.MT88.4 R152, [R206+0x1b000] ;  /* 0x01b00000ce98783b */ /* 0x000ea40000004200 */
[----:B----4-:R-:W-:Y:S04]  /*bfb0*/  PRMT R164, R176, 0x5410, R175 ;  /* 0x00005410b0a47816 */ /* 0x010fe800000000af */
[C---:B-1----:R-:W-:Y:S08]  /*bfc0*/  HMMA.16816.F32.BF16 R16, R144.reuse, R148, R16 ;  /* 0x000000949010723c */ /* 0x042ff00000041810 */
[C---:B------:R-:W-:Y:S01]  /*bfd0*/  HMMA.16816.F32.BF16 R20, R144.reuse, R150, R20 ;  /* 0x000000969014723c */ /* 0x040fe20000041814 */
[----:B------:R-:W1:Y:S03]  /*bfe0*/  LDSM.16.MT88.4 R148, [R205+0x1b000] ;  /* 0x01b00000cd94783b */ /* 0x000e660000004200 */
[----:B---3--:R-:W-:Y:S02]  /*bff0*/  PRMT R7, R178, 0x7632, R7 ;  /* 0x00007632b2077816 */ /* 0x008fe40000000007 */
[----:B------:R-:W-:Y:S02]  /*c000*/  F2FP.BF16.PACK_AB R6, R174, R173 ;  /* 0x000000adae06723e */ /* 0x000fe400000010ff */
[C---:B--2---:R-:W-:Y:S01]  /*c010*/  HMMA.16816.F32.BF16 R24, R144.reuse, R156, R24 ;  /* 0x0000009c9018723c */ /* 0x044fe20000041818 */
[----:B------:R-:W-:Y:S07]  /*c020*/  PRMT R165, R178, 0x5410, R7 ;  /* 0x00005410b2a57816 */ /* 0x000fee0000000007 */
        /* <DEDUP_REMOVED lines=23> */
[----:B------:R-:W-:Y:S03]  /*c1a0*/  FADD.FTZ R186, R170, R141 ;  /* 0x0000008daaba7221 */ /* 0x000fe60000010000 */
[----:B------:R-:W-:Y:S01]  /*c1b0*/  IMAD.WIDE.U32 R142, R163, -0x2daee0ad, RZ ;  /* 0xd2511f53a38e7825 */ /* 0x000fe200078e00ff */
[C---:B------:R-:W-:Y:S04]  /*c1c0*/  HMMA.16816.F32.BF16 R88, R144.reuse, R152, R88 ;  /* 0x000000989058723c */ /* 0x040fe80000041858 */
[----:B------:R-:W-:Y:S02]  /*c1d0*/  IMAD.MOV.U32 R171, RZ, RZ, R143 ;  /* 0x000000ffffab7224 */ /* 0x000fe400078e008f */
[----:B------:R-:W-:Y:S02]  /*c1e0*/  IMAD.MOV.U32 R170, RZ, RZ, R142 ;  /* 0x000000ffffaa7224 */ /* 0x000fe400078e008e */
[C---:B------:R-:W-:Y:S01]  /*c1f0*/  HMMA.16816.F32.BF16 R92, R144.reuse, R154, R92 ;  /* 0x0000009a905c723c */ /* 0x040fe2000004185c */
[----:B------:R-:W-:Y:S03]  /*c200*/  LOP3.LUT R163, R171, UR20, R162, 0x96, !PT ;  /* 0x00000014aba37c12 */ /* 0x000fe6000f8e96a2 */
[----:B------:R-:W-:Y:S02]  /*c210*/  SHF.R.U32.HI R167, RZ, 0x10, R170 ;  /* 0x00000010ffa77819 */ /* 0x000fe400000116aa */
[----:B------:R-:W-:Y:S02]  /*c220*/  LOP3.LUT R140, R163, 0xff, RZ, 0xc0, !PT ;  /* 0x000000ffa38c7812 */ /* 0x000fe400078ec0ff */
[C---:B-1----:R-:W-:Y:S01]  /*c230*/  HMMA.16816.F32.BF16 R96, R144.reuse, R148, R96 ;  /* 0x000000949060723c */ /* 0x042fe20000041860 */
[C---:B------:R-:W-:Y:S02]  /*c240*/  LOP3.LUT R166, R170.reuse, 0xff, RZ, 0xc0, !PT ;  /* 0x000000ffaaa67812 */ /* 0x040fe400078ec0ff */
[----:B------:R-:W-:Y:S02]  /*c250*/  ISETP.GE.U32.AND P0, PT, R3, R140, PT ;  /* 0x0000008c0300720c */ /* 0x000fe40003f06070 */
[----:B------:R-:W1:Y:S01]  /*c260*/  LDSM.16.MT88.4 R140, [R205+0x1f000] ;  /* 0x01f00000cd8c783b */ /* 0x000e620000004200 */
[----:B------:R-:W-:Y:S02]  /*c270*/  LOP3.LUT R162, R171, UR20, R162, 0x96, !PT ;  /* 0x00000014aba27c12 */ /* 0x000fe4000f8e96a2 */
[C---:B------:R-:W-:Y:S01]  /*c280*/  HMMA.16816.F32.BF16 R100, R144.reuse, R150, R100 ;  /* 0x000000969064723c */ /* 0x040fe20000041864 */
[----:B------:R-:W-:Y:S03]  /*c290*/  LOP3.LUT R148, R163, 0xffff, RZ, 0xc0, !PT ;  /* 0x0000ffffa3947812 */ /* 0x000fe600078ec0ff */
[----:B------:R-:W-:Y:S02]  /*c2a0*/  LOP3.LUT R149, R170, 0xffff, RZ, 0xc0, !PT ;  /* 0x0000ffffaa957812 */ /* 0x000fe400078ec0ff */
[----:B------:R-:W-:Y:S02]  /*c2b0*/  SHF.R.U32.HI R148, RZ, 0x8, R148 ;  /* 0x00000008ff947819 */ /* 0x000fe40000011694 */
[C---:B--2---:R-:W-:Y:S01]  /*c2c0*/  HMMA.16816.F32.BF16 R104, R144.reuse, R156, R104 ;  /* 0x0000009c9068723c */ /* 0x044fe20000041868 */
[----:B------:R-:W-:Y:S03]  /*c2d0*/  SHF.R.U32.HI R150, RZ, 0x18, R170 ;  /* 0x00000018ff967819 */ /* 0x000fe600000116aa */
[----:B------:R-:W-:Y:S01]  /*c2e0*/  SHF.R.U32.HI R149, RZ, 0x8, R149 ;  /* 0x00000008ff957819 */ /* 0x000fe20000011695 */
[----:B------:R-:W-:Y:S01]  /*c2f0*/  @!P0 HFMA2.BF16_V2 R219, -RZ.H0_H0, RZ.H0_H0, -R176.H0_H0 ;  /* 0x200000ffffdb8231 */ /* 0x000fe200003409b0 */
[----:B------:R-:W-:Y:S02]  /*c300*/  LOP3.LUT R148, R148, 0xffff, RZ, 0xc0, !PT ;  /* 0x0000ffff94947812 */ /* 0x000fe400078ec0ff */
[C---:B------:R-:W-:Y:S01]  /*c310*/  HMMA.16816.F32.BF16 R108, R144.reuse, R158, R108 ;  /* 0x0000009e906c723c */ /* 0x040fe2000004186c */
[----:B------:R-:W-:Y:S01]  /*c320*/  LOP3.LUT R167, R167, 0xff, RZ, 0xc0, !PT ;  /* 0x000000ffa7a77812 */ /* 0x000fe200078ec0ff */
[----:B------:R-:W-:Y:S01]  /*c330*/  LDSM.16.MT88.4 R156, [R206+0x19800] ;  /* 0x01980000ce9c783b */ /* 0x000fe20000004200 */
[----:B------:R-:W-:Y:S02]  /*c340*/  ISETP.GE.U32.AND P1, PT, R3, R148, PT ;  /* 0x000000940300720c */ /* 0x000fe40003f26070 */
[----:B------:R-:W-:Y:S02]  /*c350*/  PRMT R167, R167, 0x5410, R150 ;  /* 0x00005410a7a77816 */ /* 0x000fe40000000096 */
[----:B------:R-:W-:Y:S01]  /*c360*/  PRMT R166, R166, 0x5410, R149 ;  /* 0x00005410a6a67816 */ /* 0x000fe20000000095 */
[C---:B---3--:R-:W-:Y:S01]  /*c370*/  HMMA.16816.F32.BF16 R112, R144.reuse, R136, R112 ;  /* 0x000000889070723c */ /* 0x048fe20000041870 */
[C---:B------:R-:W-:Y:S01]  /*c380*/  LOP3.LUT R155, R162.reuse, 0xffff, RZ, 0xc0, !PT ;  /* 0x0000ffffa29b7812 */ /* 0x040fe200078ec0ff */
[----:B------:R-:W2:Y:S02]  /*c390*/  LDSM.16.MT88.4 R148, [R204+0x1f000] ;  /* 0x01f00000cc94783b */ /* 0x000ea40000004200 */
[----:B------:R-:W-:Y:S01]  /*c3a0*/  SHF.R.U32.HI R153, RZ, 0x18, R163 ;  /* 0x00000018ff997819 */ /* 0x000fe200000116a3 */
[--C-:B------:R-:W-:Y:S01]  /*c3b0*/  HSET2.LE.AND R167, R167, R4.reuse, PT ;  /* 0x00000004a7a77233 */ /* 0x100fe20003803000 */
[----:B------:R-:W-:Y:S01]  /*c3c0*/  LOP3.LUT R152, R162, 0xff, RZ, 0xc0, !PT ;  /* 0x000000ffa2987812 */ /* 0x000fe200078ec0ff */
[--C-:B------:R-:W-:Y:S01]  /*c3d0*/  HSET2.LE.AND R166, R166, R4.reuse, PT ;  /* 0x00000004a6a67233 */ /* 0x100fe20003803000 */
[C---:B------:R-:W-:Y:S01]  /*c3e0*/  HMMA.16816.F32.BF16 R116, R144.reuse, R138, R116 ;  /* 0x0000008a9074723c */ /* 0x040fe20000041874 */
[----:B------:R-:W-:Y:S02]  /*c3f0*/  SHF.R.U32.HI R155, RZ, 0x8, R155 ;  /* 0x00000008ff9b7819 */ /* 0x000fe4000001169b */
[----:B------:R-:W-:Y:S01]  /*c400*/  ISETP.GE.U32.AND P3, PT, R3, R153, PT ;  /* 0x000000990300720c */ /* 0x000fe20003f66070 */
[----:B------:R-:W-:Y:S01]  /*c410*/  @!P1 HFMA2.BF16_V2 R217, -RZ.H0_H0, RZ.H0_H0, -R175.H0_H0 ;  /* 0x200000ffffd99231 */ /* 0x000fe200003409af */
[----:B------:R-:W-:Y:S02]  /*c420*/  PRMT R136, R152, 0x5410, R155 ;  /* 0x0000541098887816 */ /* 0x000fe4000000009b */
[----:B------:R-:W3:Y:S01]  /*c430*/  LDSM.16.MT88.4 R152, [R208+0x19800] ;  /* 0x01980000d098783b */ /* 0x000ee20000004200 */
[C---:B-1----:R-:W-:Y:S01]  /*c440*/  HMMA.16816.F32.BF16 R120, R144.reuse, R140, R120 ;  /* 0x0000008c9078723c */ /* 0x042fe20000041878 */
[--C-:B------:R-:W-:Y:S03]  /*c450*/  SHF.R.U32.HI R137, RZ, 0x10, R162.reuse ;  /* 0x00000010ff897819 */ /* 0x100fe600000116a2 */
[----:B------:R-:W-:Y:S01]  /*c460*/  SHF.R.U32.HI R162, RZ, 0x18, R162 ;  /* 0x00000018ffa27819 */ /* 0x000fe200000116a2 */
[----:B------:R-:W-:Y:S01]  /*c470*/  IMAD.MOV.U32 R138, RZ, RZ, R170 ;  /* 0x000000ffff8a7224 */ /* 0x000fe200078e00aa */
[----:B------:R-:W-:Y:S01]  /*c480*/  @!P0 PRMT R176, R219, 0x5410, RZ ;  /* 0x00005410dbb08816 */ /* 0x000fe200000000ff */
[----:B------:R-:W-:Y:S01]  /*c490*/  IMAD.MOV.U32 R139, RZ, RZ, R171 ;  /* 0x000000ffff8b7224 */ /* 0x000fe200078e00ab */
[C---:B------:R-:W-:Y:S01]  /*c4a0*/  HMMA.16816.F32.BF16 R124, R144.reuse, R142, R124 ;  /* 0x0000008e907c723c */ /* 0x040fe2000004187c */
[----:B------:R-:W-:Y:S01]  /*c4b0*/  LOP3.LUT R137, R137, 0xff, RZ, 0xc0, !PT ;  /* 0x000000ff89897812 */ /* 0x000fe200078ec0ff */
[----:B------:R-:W-:Y:S02]  /*c4c0*/  LDSM.16.MT88.4 R168, [R204+0x19800] ;  /* 0x01980000cca8783b */ /* 0x000fe40000004200 */
[----:B------:R-:W-:Y:S01]  /*c4d0*/  SHF.R.U32.HI R163, RZ, 0x10, R163 ;  /* 0x00000010ffa37819 */ /* 0x000fe200000116a3 */
[----:B------:R-:W-:Y:S01]  /*c4e0*/  @!P3 HFMA2.BF16_V2 R216, -RZ.H0_H0, RZ.H0_H0, -R7.H0_H0 ;  /* 0x200000ffffd8b231 */ /* 0x000fe20000340907 */
[----:B------:R-:W-:Y:S01]  /*c4f0*/  PRMT R137, R137, 0x5410, R162 ;  /* 0x0000541089897816 */ /* 0x000fe200000000a2 */
[--C-:B------:R-:W-:Y:S01]  /*c500*/  HSET2.LE.AND R5, R136, R4.reuse, PT ;  /* 0x0000000488057233 */ /* 0x100fe20003803000 */
[----:B------:R-:W-:Y:S02]  /*c510*/  LOP3.LUT R163, R163, 0xff, RZ, 0xc0, !PT ;  /* 0x000000ffa3a37812 */ /* 0x000fe400078ec0ff */
[----:B------:R-:W-:Y:S02]  /*c520*/  STG.E.U16 [R182.64+0x60], R176 ;  /* 0x000060b0b6007986 */ /* 0x000fe4000c10150e */
[----:B------:R-:W-:Y:S01]  /*c530*/  ISETP.GE.U32.AND P0, PT, R3, R163, PT ;  /* 0x000000a30300720c */ /* 0x000fe20003f06070 */
[----:B------:R-:W-:Y:S01]  /*c540*/  HSET2.LE.AND R136, R137, R4, PT ;  /* 0x0000000489887233 */ /* 0x000fe20003803000 */
[----:B------:R-:W1:Y:S01]  /*c550*/  LDSM.16.MT88.4 R160, [R205+0x19800] ;  /* 0x01980000cda0783b */ /* 0x000e620000004200 */
[----:B------:R-:W-:Y:S01]  /*c560*/  @!P1 PRMT R175, R217, 0x5410, RZ ;  /* 0x00005410d9af9816 */ /* 0x000fe200000000ff */
[----:B------:R-:W-:Y:S01]  /*c570*/  IMAD.MOV.U32 R4, RZ, RZ, R138 ;  /* 0x000000ffff047224 */ /* 0x000fe200078e008a */
[----:B------:R-:W-:Y:S01]  /*c580*/  @!P3 PRMT R7, R216, 0x5410, RZ ;  /* 0x00005410d807b816 */ /* 0x000fe200000000ff */
[C---:B--2---:R-:W-:Y:S01]  /*c590*/  HMMA.16816.F32.BF16 R128, R144.reuse, R148, R128 ;  /* 0x000000949080723c */ /* 0x044fe20000041880 */
[----:B------:R-:W-:Y:S02]  /*c5a0*/  LOP3.LUT R164, R5, R164, RZ, 0xc0, !PT ;  /* 0x000000a405a47212 */ /* 0x000fe400078ec0ff */
[----:B------:R-:W-:Y:S01]  /*c5b0*/  PRMT R5, R180, 0x5410, R177 ;  /* 0x00005410b4057816 */ /* 0x000fe200000000b1 */
[----:B------:R-:W-:Y:S01]  /*c5c0*/  STG.E.U16 [R182.64+0x62], R175 ;  /* 0x000062afb6007986 */ /* 0x000fe2000c10150e */
[----:B------:R-:W-:Y:S02]  /*c5d0*/  LOP3.LUT R167, R167, R6, RZ, 0xc0, !PT ;  /* 0x00000006a7a77212 */ /* 0x000fe400078ec0ff */
[----:B------:R-:W-:Y:S01]  /*c5e0*/  LOP3.LUT R165, R136, R165, RZ, 0xc0, !PT ;  /* 0x000000a588a57212 */ /* 0x000fe200078ec0ff */
[----:B------:R-:W-:Y:S01]  /*c5f0*/  HMMA.16816.F32.BF16 R132, R144, R150, R132 ;  /* 0x000000969084723c */ /* 0x000fe20000041884 */
[----:B------:R-:W-:Y:S01]  /*c600*/  LOP3.LUT R166, R166, R5, RZ, 0xc0, !PT ;  /* 0x00000005a6a67212 */ /* 0x000fe200078ec0ff */
[----:B------:R-:W-:Y:S02]  /*c610*/  STG.E.U16 [R184.64+0x62], R7 ;  /* 0x00006207b8007986 */ /* 0x000fe4000c10150e */
[----:B------:R-:W-:Y:S01]  /*c620*/  IMAD.MOV.U32 R5, RZ, RZ, R139 ;  /* 0x000000ffff057224 */ /* 0x000fe200078e008b */
[----:B------:R-:W-:Y:S03]  /*c630*/  @!P0 HFMA2.BF16_V2 R215, -RZ.H0_H0, RZ.H0_H0, -R178.H0_H0 ;  /* 0x200000ffffd78231 */ /* 0x000fe600003409b2 */
[C---:B---3--:R-:W-:Y:S01]  /*c640*/  HMMA.16816.F32.BF16 R136, R164.reuse, R152, R8 ;  /* 0x00000098a488723c */ /* 0x048fe20000041808 */
[----:B------:R-:W2:Y:S03]  /*c650*/  LDSM.16.MT88.4 R8, [R208+0x1b800] ;  /* 0x01b80000d008783b */ /* 0x000ea60000004200 */
[----:B------:R-:W-:Y:S04]  /*c660*/  @!P0 PRMT R178, R215, 0x5410, RZ ;  /* 0x00005410d7b28816 */ /* 0x000fe800000000ff */
[C---:B------:R-:W-:Y:S01]  /*c670*/  HMMA.16816.F32.BF16 R140, R164.reuse, R154, R12 ;  /* 0x0000009aa48c723c */ /* 0x040fe2000004180c */
[----:B------:R-:W3:Y:S07]  /*c680*/  LDSM.16.MT88.4 R12, [R206+0x1b800] ;  /* 0x01b80000ce0c783b */ /* 0x000eee0000004200 */
[C---:B------:R-:W-:Y:S01]  /*c690*/  HMMA.16816.F32.BF16 R144, R164.reuse, R156, R16 ;  /* 0x0000009ca490723c */ /* 0x040fe20000041810 */
[----:B------:R-:W4:Y:S07]  /*c6a0*/  LDSM.16.MT88.4 R16, [R205+0x1b800] ;  /* 0x01b80000cd10783b */ /* 0x000f2e0000004200 */
[C---:B------:R-:W-:Y:S01]  /*c6b0*/  HMMA.16816.F32.BF16 R148, R164.reuse, R158, R20 ;  /* 0x0000009ea494723c */ /* 0x040fe20000041814 */
[----:B------:R-:W3:Y:S07]  /*c6c0*/  LDSM.16.MT88.4 R20, [R204+0x1b800] ;  /* 0x01b80000cc14783b */ /* 0x000eee0000004200 */
[C---:B-1----:R-:W-:Y:S01]  /*c6d0*/  HMMA.16816.F32.BF16 R152, R164.reuse, R160, R24 ;  /* 0x000000a0a498723c */ /* 0x042fe20000041818 */
[----:B------:R-:W1:Y:S07]  /*c6e0*/  LDSM.16.MT88.4 R24, [R208+0x1d800] ;  /* 0x01d80000d018783b */ /* 0x000e6e0000004200 */
[C---:B------:R-:W-:Y:S01]  /*c6f0*/  HMMA.16816.F32.BF16 R156, R164.reuse, R162, R28 ;  /* 0x000000a2a49c723c */ /* 0x040fe2000004181c */
[----:B------:R-:W-:Y:S07]  /*c700*/  LDSM.16.MT88.4 R28, [R204+0x1d800] ;  /* 0x01d80000cc1c783b */ /* 0x000fee0000004200 */
[C---:B------:R-:W-:Y:S01]  /*c710*/  HMMA.16816.F32.BF16 R160, R164.reuse, R168, R32 ;  /* 0x000000a8a4a0723c */ /* 0x040fe20000041820 */
[----:B------:R-:W-:Y:S06]  /*c720*/  STG.E.U16 [R184.64+0x60], R178 ;  /* 0x000060b2b8007986 */ /* 0x000fec000c10150e */
[----:B------:R-:W-:Y:S01]  /*c730*/  IMAD.MOV.U32 R34, RZ, RZ, R4 ;  /* 0x000000ffff227224 */ /* 0x000fe200078e0004 */
[C---:B------:R-:W-:Y:S01]  /*c740*/  HMMA.16816.F32.BF16 R36, R164.reuse, R170, R36 ;  /* 0x000000aaa424723c */ /* 0x040fe20000041824 */
[----:B------:R-:W-:Y:S03]  /*c750*/  IMAD.MOV.U32 R35, RZ, RZ, R5 ;  /* 0x000000ffff237224 */ /* 0x000fe600078e0005 */
[----:B------:R-:W-:Y:S04]  /*c760*/  LOP3.LUT R5, R34, 0xff, RZ, 0xc0, !PT ;  /* 0x000000ff22057812 */ /* 0x000fe800078ec0ff */
[C---:B--2---:R-:W-:Y:S01]  /*c770*/  HMMA.16816.F32.BF16 R40, R164.reuse, R8, R40 ;  /* 0x00000008a428723c */ /* 0x044fe20000041828 */
[----:B------:R-:W-:Y:S03]  /*c780*/  ISETP.GE.U32.AND P2, PT, R3, R5, PT ;  /* 0x000000050300720c */ /* 0x000fe60003f46070 */
[--C-:B------:R-:W-:Y:S04]  /*c790*/  SHF.R.U32.HI R5, RZ, 0x10, R34.reuse ;  /* 0x00000010ff057819 */ /* 0x100fe80000011622 */
[C---:B------:R-:W-:Y:S01]  /*c7a0*/  HMMA.16816.F32.BF16 R44, R164.reuse, R10, R44 ;  /* 0x0000000aa42c723c */ /* 0x040fe2000004182c */
[----:B------:R-:W2:Y:S03]  /*c7b0*/  LDSM.16.MT88.4 R8, [R206+0x1d800] ;  /* 0x01d80000ce08783b */ /* 0x000ea60000004200 */
[----:B------:R-:W-:Y:S02]  /*c7c0*/  LOP3.LUT R5, R5, 0xff, RZ, 0xc0, !PT ;  /* 0x000000ff05057812 */ /* 0x000fe400078ec0ff */
[----:B------:R-:W-:Y:S02]  /*c7d0*/  @!P2 HFMA2.BF16_V2 R218, -RZ.H0_H0, RZ.H0_H0, -R180.H0_H0 ;  /* 0x200000ffffdaa231 */ /* 0x000fe400003409b4 */
[C---:B---3--:R-:W-:Y:S01]  /*c7e0*/  HMMA.16816.F32.BF16 R48, R164.reuse, R12, R48 ;  /* 0x0000000ca430723c */ /* 0x048fe20000041830 */
[C---:B------:R-:W-:Y:S03]  /*c7f0*/  ISETP.GE.U32.AND P1, PT, R3.reuse, R5, PT ;  /* 0x000000050300720c */ /* 0x040fe60003f26070 */
[----:B------:R-:W-:Y:S04]  /*c800*/  @!P2 PRMT R180, R218, 0x5410, RZ ;  /* 0x00005410dab4a816 */ /* 0x000fe800000000ff */
[C---:B------:R-:W-:Y:S01]  /*c810*/  HMMA.16816.F32.BF16 R52, R164.reuse, R14, R52 ;  /* 0x0000000ea434723c */ /* 0x040fe20000041834 */
[----:B------:R-:W3:Y:S05]  /*c820*/  LDSM.16.MT88.4 R12, [R205+0x1d800] ;  /* 0x01d80000cd0c783b */ /* 0x000eea0000004200 */
[--C-:B------:R-:W-:Y:S02]  /*c830*/  @!P1 HFMA2.BF16_V2 R222, -RZ.H0_H0, RZ.H0_H0, -R6.reuse.H0_H0 ;  /* 0x200000ffffde9231 */ /* 0x100fe40000340906 */
[C---:B----4-:R-:W-:Y:S01]  /*c840*/  HMMA.16816.F32.BF16 R56, R164.reuse, R16, R56 ;  /* 0x00000010a438723c */ /* 0x050fe20000041838 */
[----:B------:R-:W-:Y:S07]  /*c850*/  STG.E.U16 [R182.64+0x70], R180 ;  /* 0x000070b4b6007986 */ /* 0x000fee000c10150e */
[C---:B------:R-:W-:Y:S01]  /*c860*/  HMMA.16816.F32.BF16 R60, R164.reuse, R18, R60 ;  /* 0x00000012a43c723c */ /* 0x040fe2000004183c */
[----:B------:R-:W4:Y:S07]  /*c870*/  LDSM.16.MT88.4 R16, [R208+0x1f800] ;  /* 0x01f80000d010783b */ /* 0x000f2e0000004200 */
[C---:B------:R-:W-:Y:S08]  /*c880*/  HMMA.16816.F32.BF16 R64, R164.reuse, R20, R64 ;  /* 0x00000014a440723c */ /* 0x040ff00000041840 */
[C---:B------:R-:W-:Y:S01]  /*c890*/  HMMA.16816.F32.BF16 R68, R164.reuse, R22, R68 ;  /* 0x00000016a444723c */ /* 0x040fe20000041844 */
[----:B------:R-:W4:Y:S07]  /*c8a0*/  LDSM.16.MT88.4 R20, [R206+0x1f800] ;  /* 0x01f80000ce14783b */ /* 0x000f2e0000004200 */
        /* <DEDUP_REMOVED lines=8> */
[C---:B------:R-:W-:Y:S08]  /*c930*/  HMMA.16816.F32.BF16 R96, R164.reuse, R28, R96 ;  /* 0x0000001ca460723c */ /* 0x040ff00000041860 */
[C---:B------:R-:W-:Y:S08]  /*c940*/  HMMA.16816.F32.BF16 R100, R164.reuse, R30, R100 ;  /* 0x0000001ea464723c */ /* 0x040ff00000041864 */
[C---:B----4-:R-:W-:Y:S07]  /*c950*/  HMMA.16816.F32.BF16 R104, R164.reuse, R16, R104 ;  /* 0x00000010a468723c */ /* 0x050fee0000041868 */
[----:B------:R-:W-:Y:S01]  /*c960*/  SHF.R.U32.HI R17, RZ, 0x18, R34 ;  /* 0x00000018ff117819 */ /* 0x000fe20000011622 */
[C---:B------:R-:W-:Y:S01]  /*c970*/  HMMA.16816.F32.BF16 R108, R164.reuse, R18, R108 ;  /* 0x00000012a46c723c */ /* 0x040fe2000004186c */
[----:B------:R-:W-:Y:S02]  /*c980*/  LOP3.LUT R16, R34, 0xffff, RZ, 0xc0, !PT ;  /* 0x0000ffff22107812 */ /* 0x000fe400078ec0ff */
[C---:B------:R-:W-:Y:S02]  /*c990*/  ISETP.GE.U32.AND P0, PT, R3.reuse, R17, PT ;  /* 0x000000110300720c */ /* 0x040fe40003f06070 */
[----:B------:R-:W-:Y:S03]  /*c9a0*/  SHF.R.U32.HI R16, RZ, 0x8, R16 ;  /* 0x00000008ff107819 */ /* 0x000fe60000011610 */
[C---:B------:R-:W-:Y:S01]  /*c9b0*/  HMMA.16816.F32.BF16 R112, R164.reuse, R20, R112 ;  /* 0x00000014a470723c */ /* 0x040fe20000041870 */
[----:B------:R-:W-:Y:S04]  /*c9c0*/  LOP3.LUT R5, R16, 0xffff, RZ, 0xc0, !PT ;  /* 0x0000ffff10057812 */ /* 0x000fe800078ec0ff */
[----:B------:R-:W-:Y:S03]  /*c9d0*/  ISETP.GE.U32.AND P2, PT, R3, R5, PT ;  /* 0x000000050300720c */ /* 0x000fe60003f46070 */
[C---:B------:R-:W-:Y:S01]  /*c9e0*/  HMMA.16816.F32.BF16 R116, R164.reuse, R22, R116 ;  /* 0x00000016a474723c */ /* 0x040fe20000041874 */
[----:B------:R-:W-:Y:S03]  /*c9f0*/  @P0 PRMT R5, R6, 0x7632, R5 ;  /* 0x0000763206050816 */ /* 0x000fe60000000005 */
[----:B------:R-:W-:Y:S01]  /*ca00*/  @!P0 HFMA2.BF16_V2 R221, -RZ.H0_H0, RZ.H0_H0, -R6.H1_H1 ;  /* 0x200000ffffdd8231 */ /* 0x000fe20000360906 */
[----:B------:R-:W-:Y:S02]  /*ca10*/  @!P1 PRMT R6, R222, 0x5410, RZ ;  /* 0x00005410de069816 */ /* 0x000fe400000000ff */
[----:B------:R-:W-:Y:S01]  /*ca20*/  ISETP.LT.AND P1, PT, RZ, UR23, PT ;  /* 0x00000017ff007c0c */ /* 0x000fe2000bf21270 */
[C---:B-1----:R-:W-:Y:S01]  /*ca30*/  HMMA.16816.F32.BF16 R120, R164.reuse, R8, R120 ;  /* 0x00000008a478723c */ /* 0x042fe20000041878 */
[----:B------:R-:W-:Y:S03]  /*ca40*/  @!P0 PRMT R5, R221, 0x5410, RZ ;  /* 0x00005410dd058816 */ /* 0x000fe600000000ff */
[----:B------:R-:W-:Y:S03]  /*ca50*/  @!P2 HFMA2.BF16_V2 R226, -RZ.H0_H0, RZ.H0_H0, -R177.H0_H0 ;  /* 0x200000ffffe2a231 */ /* 0x000fe600003409b1 */
[----:B------:R-:W-:Y:S01]  /*ca60*/  FADD.FTZ R8, R181, R179 ;  /* 0x000000b3b5087221 */ /* 0x000fe20000010000 */
[C---:B------:R-:W-:Y:S01]  /*ca70*/  HMMA.16816.F32.BF16 R124, R164.reuse, R10, R124 ;  /* 0x0000000aa47c723c */ /* 0x040fe2000004187c */
[----:B------:R-:W-:Y:S03]  /*ca80*/  @!P2 PRMT R177, R226, 0x5410, RZ ;  /* 0x00005410e2b1a816 */ /* 0x000fe600000000ff */
[----:B------:R-:W-:Y:S02]  /*ca90*/  FADD.FTZ R3, R187, R8 ;  /* 0x00000008bb037221 */ /* 0x000fe40000010000 */
[----:B------:R-:W-:Y:S02]  /*caa0*/  STG.E.U16 [R182.64+0x72], R177 ;  /* 0x000072b1b6007986 */ /* 0x000fe4000c10150e */
[C---:B--2---:R-:W-:Y:S02]  /*cab0*/  HMMA.16816.F32.BF16 R128, R164.reuse, R12, R128 ;  /* 0x0000000ca480723c */ /* 0x044fe40000041880 */
[----:B------:R1:W-:Y:S04]  /*cac0*/  STL [R1+0x2c], R3 ;  /* 0x00002c0301007387 */ /* 0x0003e80000100800 */
[----:B------:R2:W-:Y:S02]  /*cad0*/  STG.E.U16 [R184.64+0x70], R6 ;  /* 0x00007006b8007986 */ /* 0x0005e4000c10150e */
[----:B------:R-:W-:Y:S02]  /*cae0*/  HMMA.16816.F32.BF16 R132, R164, R14, R132 ;  /* 0x0000000ea484723c */ /* 0x000fe40000041884 */
[----:B------:R2:W-:Y:S05]  /*caf0*/  STG.E.U16 [R184.64+0x72], R5 ;  /* 0x00007205b8007986 */ /* 0x0005ea000c10150e */
[----:B------:R-:W-:Y:S01]  /*cb00*/  FADD.FTZ R167, R173, R186 ;  /* 0x000000baada77221 */ /* 0x000fe20000010000 */
[----:B------:R-:W-:Y:S01]  /*cb10*/  IADD3 R164, P0, R182, -0x80, RZ ;  /* 0xffffff80b6a47810 */ /* 0x000fe20007f1e0ff */
[----:B------:R-:W-:Y:S03]  /*cb20*/  IMAD.MOV.U32 R165, RZ, RZ, R0 ;  /* 0x000000ffffa57224 */ /* 0x000fe600078e0000 */
[----:B------:R-:W-:Y:S01]  /*cb30*/  FADD.FTZ R167, R174, R167 ;  /* 0x000000a7aea77221 */ /* 0x000fe20000010000 */
[----:B------:R-:W-:Y:S01]  /*cb40*/  IADD3.X R166, R183, -0x1, RZ, P0, !PT ;  /* 0xffffffffb7a67810 */ /* 0x000fe200007fe4ff */
[----:B-1----:R-:W-:Y:S01]  /*cb50*/  IMAD.MOV.U32 R3, RZ, RZ, R2 ;  /* 0x000000ffff037224 */ /* 0x002fe200078e0002 */
[----:B--2--5:R-:W-:-:S05]  /*cb60*/  @P1 BRA `(.L_x_1520) ;  /* 0xffffaf2000001947 */ /* 0x024fca000383ffff */
.L_x_1519:
[----:B------:R-:W3:Y:S01]  /*cb70*/  LDL.LU R5, [R1+0x2c] ;  /* 0x00002c0001057983 */ /* 0x000ee20000300800 */
[----:B--2---:R-:W-:Y:S01]  /*cb80*/  MOV R12, 0x3f800000 ;  /* 0x3f800000000c7802 */ /* 0x004fe20000000f00 */
[----:B------:R-:W1:Y:S01]  /*cb90*/  S2UR UR6, SR_CTAID.Y ;  /* 0x00000000000679c3 */ /* 0x000e620000002600 */
[----:B------:R-:W-:Y:S01]  /*cba0*/  MOV R13, 0x3f800000 ;  /* 0x3f800000000d7802 */ /* 0x000fe20000000f00 */
[----:B------:R-:W2:Y:S01]  /*cbb0*/  SHFL.BFLY PT, R4, R167, 0x2, 0x1f ;  /* 0x0c401f00a7047f89 */ /* 0x000ea200000e0000 */
[----:B------:R-:W-:Y:S01]  /*cbc0*/  UISETP.NE.AND UP0, UPT, UR8, -0x1, UPT ;  /* 0xffffffff0800788c */ /* 0x000fe2000bf05270 */
[----:B------:R-:W-:Y:S01]  /*cbd0*/  BSSY B0, `(.L_x_1523) ;  /* 0x0000186000007945 */ /* 0x000fe20003800000 */
[----:B------:R-:W-:Y:S01]  /*cbe0*/  ULDC.64 UR4, c[0x0][0x1e8] ;  /* 0x00007a0000047ab9 */ /* 0x000fe20000000a00 */
[----:B------:R-:W4:Y:S01]  /*cbf0*/  S2R R6, SR_TID.X ;  /* 0x0000000000067919 */ /* 0x000f220000002100 */
[----:B------:R-:W-:Y:S01]  /*cc00*/  ULDC.U8 UR11, c[0x0][0x329] ;  /* 0x0000ca40000b7ab9 */ /* 0x000fe20000000000 */
[----:B------:R-:W4:Y:S01]  /*cc10*/  S2UR UR13, SR_CTAID.Z ;  /* 0x00000000000d79c3 */ /* 0x000f220000002700 */
[----:B------:R-:W-:-:S02]  /*cc20*/  UISETP.NE.AND UP1, UPT, UR11, URZ, UPT ;  /* 0x0000003f0b00728c */ /* 0x000fc4000bf25270 */
[----:B------:R-:W-:Y:S02]  /*cc30*/  ULDC UR9, c[0x0][0x214] ;  /* 0x0000850000097ab9 */ /* 0x000fe40000000800 */
[----:B------:R-:W-:Y:S02]  /*cc40*/  UMOV UR24, URZ ;  /* 0x0000003f00187c82 */ /* 0x000fe40008000000 */
[----:B------:R-:W-:Y:S02]  /*cc50*/  @UP0 UIMAD.WIDE.U32 UR18, UR8, UR4, URZ ;  /* 0x00000004081202a5 */ /* 0x000fe4000f8e003f */
[----:B------:R-:W-:Y:S02]  /*cc60*/  UMOV UR25, URZ ;  /* 0x0000003f00197c82 */ /* 0x000fe40008000000 */
[----:B------:R-:W-:Y:S02]  /*cc70*/  @UP0 UIMAD UR7, UR8, UR5, UR19 ;  /* 0x00000005080702a4 */ /* 0x000fe4000f8e0213 */
[----:B------:R-:W-:-:S02]  /*cc80*/  @UP1 ULDC UR17, c[0x0][0x210] ;  /* 0x0000840000111ab9 */ /* 0x000fc40000000800 */
[----:B------:R-:W-:Y:S02]  /*cc90*/  ULDC.64 UR4, c[0x0][0x1e0] ;  /* 0x0000780000047ab9 */ /* 0x000fe40000000a00 */
[----:B-1----:R-:W-:Y:S01]  /*cca0*/  @!UP0 USHF.R.S32.HI UR16, URZ, 0x1f, UR6 ;  /* 0x0000001f3f108899 */ /* 0x002fe20008011406 */
[----:B--2---:R-:W-:Y:S01]  /*ccb0*/  FADD.FTZ R4, R4, R167 ;  /* 0x000000a704047221 */ /* 0x004fe20000010000 */
[----:B------:R-:W-:Y:S02]  /*ccc0*/  @!UP0 UIMAD.WIDE.U32 UR22, UR6, UR4, URZ ;  /* 0x00000004061682a5 */ /* 0x000fe4000f8e003f */
[----:B------:R-:W-:Y:S02]  /*ccd0*/  @!UP0 UIMAD UR16, UR16, UR4, URZ ;  /* 0x00000004101082a4 */ /* 0x000fe4000f8e023f */
[----:B------:R-:W1:Y:S01]  /*cce0*/  SHFL.BFLY PT, R7, R4, 0x1, 0x1f ;  /* 0x0c201f0004077f89 */ /* 0x000e6200000e0000 */
[----:B------:R-:W-:Y:S02]  /*ccf0*/  ULDC.U8 UR4, c[0x0][0x328] ;  /* 0x0000ca0000047ab9 */ /* 0x000fe40000000000 */
[----:B------:R-:W-:-:S02]  /*cd00*/  UISETP.NE.AND UP2, UPT, UR4, URZ, UPT ;  /* 0x0000003f0400728c */ /* 0x000fc4000bf45270 */
[----:B------:R-:W-:Y:S02]  /*cd10*/  @!UP0 UIMAD UR16, UR6, UR5, UR16 ;  /* 0x00000005061082a4 */ /* 0x000fe4000f8e0210 */
[----:B------:R-:W-:Y:S01]  /*cd20*/  UISETP.NE.OR UP3, UPT, UR11, URZ, !UP2 ;  /* 0x0000003f0b00728c */ /* 0x000fe2000d765670 */
[----:B------:R-:W2:Y:S01]  /*cd30*/  S2UR UR11, SR_CTAID.X ;  /* 0x00000000000b79c3 */ /* 0x000ea20000002500 */
[----:B------:R-:W-:Y:S02]  /*cd40*/  ULDC UR5, c[0x0][0x234] ;  /* 0x00008d0000057ab9 */ /* 0x000fe40000000800 */
[----:B------:R-:W-:Y:S02]  /*cd50*/  @UP1 UIMAD UR17, UR17, UR9, URZ ;  /* 0x00000009111112a4 */ /* 0x000fe4000f8e023f */
[----:B------:R-:W-:Y:S02]  /*cd60*/  @!UP1 USEL UR17, UR9, UR5, !UP2 ;  /* 0x0000000509119287 */ /* 0x000fe4000d000000 */
[----:B------:R-:W-:-:S02]  /*cd70*/  ULDC UR4, c[0x0][0x1c0] ;  /* 0x0000700000047ab9 */ /* 0x000fc40000000800 */
[----:B------:R-:W-:Y:S02]  /*cd80*/  @UP1 UMOV UR19, 0x1 ;  /* 0x0000000100131882 */ /* 0x000fe40000000000 */
[----:B------:R-:W-:Y:S02]  /*cd90*/  @!UP1 UIMAD UR19, UR17, UR4, URZ ;  /* 0x00000004111392a4 */ /* 0x000fe4000f8e023f */
[----:B------:R-:W-:Y:S02]  /*cda0*/  @!UP3 UIMAD UR9, UR6, UR9, URZ ;  /* 0x000000090609b2a4 */ /* 0x000fe4000f8e023f */
[----:B------:R-:W-:Y:S01]  /*cdb0*/  @UP1 ULDC UR20, c[0x0][0x210] ;  /* 0x0000840000141ab9 */ /* 0x000fe20000000800 */
[----:B-1----:R-:W-:Y:S01]  /*cdc0*/  FADD.FTZ R7, R4, R7 ;  /* 0x0000000704077221 */ /* 0x002fe20000010000 */
[----:B------:R-:W-:Y:S02]  /*cdd0*/  UIMAD UR5, UR6, UR19, URZ ;  /* 0x00000013060572a4 */ /* 0x000fe4000f8e023f */
[----:B------:R-:W-:-:S02]  /*cde0*/  @!UP1 UMOV UR20, 0x1 ;  /* 0x0000000100149882 */ /* 0x000fc40000000000 */
[----:B------:R-:W-:Y:S01]  /*cdf0*/  FSETP.NE.FTZ.AND P0, PT, R7, RZ, PT ;  /* 0x000000ff0700720b */ /* 0x000fe20003f15000 */
[----:B------:R-:W-:Y:S02]  /*ce00*/  @!UP3 USEL UR9, UR9, UR8, !UP0 ;  /* 0x000000080909b287 */ /* 0x000fe4000c000000 */
[----:B--2---:R-:W-:Y:S02]  /*ce10*/  UIMAD UR4, UR11, UR20, URZ ;  /* 0x000000140b0472a4 */ /* 0x004fe4000f8e023f */
[----:B------:R-:W-:Y:S02]  /*ce20*/  USEL UR5, UR5, URZ, UP3 ;  /* 0x0000003f05057287 */ /* 0x000fe40009800000 */
[----:B------:R-:W-:Y:S02]  /*ce30*/  USHF.L.U32 UR4, UR4, 0x7, URZ ;  /* 0x0000000704047899 */ /* 0x000fe4000800063f */
[----:B----4-:R-:W-:Y:S02]  /*ce40*/  UIMAD UR17, UR13, UR17, UR5 ;  /* 0x000000110d1172a4 */ /* 0x010fe4000f8e0205 */
[----:B------:R-:W-:-:S02]  /*ce50*/  @!UP3 UMOV UR24, UR9 ;  /* 0x000000090018bc82 */ /* 0x000fc40008000000 */
[----:B------:R-:W1:Y:S01]  /*ce60*/  @P0 MUFU.RCP R13, R7 ;  /* 0x00000007000d0308 */ /* 0x000e620000001000 */
[----:B------:R-:W-:Y:S02]  /*ce70*/  USHF.R.S32.HI UR5, URZ, 0x1f, UR4 ;  /* 0x0000001f3f057899 */ /* 0x000fe40008011404 */
[----:B------:R-:W-:Y:S02]  /*ce80*/  @!UP3 USHF.R.S32.HI UR25, URZ, 0x1f, UR9 ;  /* 0x0000001f3f19b899 */ /* 0x000fe40008011409 */
[----:B------:R-:W-:Y:S02]  /*ce90*/  USHF.R.S32.HI UR6, URZ, 0x1f, UR17 ;  /* 0x0000001f3f067899 */ /* 0x000fe40008011411 */
[----:B------:R-:W-:Y:S01]  /*cea0*/  UIADD3 UR4, UP2, UP1, UR4, UR24, UR17 ;  /* 0x0000001804047290 */ /* 0x000fe2000f95e011 */
[----:B------:R-:W2:Y:S01]  /*ceb0*/  @P0 MUFU.LG2 R7, R7 ;  /* 0x0000000700070308 */ /* 0x000ea20000000c00 */
[----:B------:R-:W-:Y:S02]  /*cec0*/  @!UP0 UIADD3 UR7, UR23, UR16, URZ ;  /* 0x0000001017078290 */ /* 0x000fe4000fffe03f */
[----:B------:R-:W-:-:S02]  /*ced0*/  UIADD3.X UR5, UR5, UR25, UR6, UP2, UP1 ;  /* 0x0000001905057290 */ /* 0x000fc400097e2406 */
[----:B------:R-:W-:Y:S01]  /*cee0*/  @!UP0 UMOV UR18, UR22 ;  /* 0x0000001600128c82 */ /* 0x000fe20008000000 */
[----:B-1----:R-:W-:-:S04]  /*cef0*/  FMUL.FTZ R13, R13, c[0x0][0x2dc] ;  /* 0x0000b7000d0d7a20 */ /* 0x002fc80000410000 */
[C---:B------:R-:W-:Y:S02]  /*cf00*/  FMUL.FTZ R138, R13.reuse, R138 ;  /* 0x0000008a0d8a7220 */ /* 0x040fe40000410000 */
        /* <DEDUP_REMOVED lines=94> */
[----:B--2---:R-:W-:-:S03]  /*d4f0*/  @P0 FMUL.FTZ R7, R7, 0.69314718246459960938 ;  /* 0x3f31721807070820 */ /* 0x004fc60000410000 */
[----:B------:R-:W-:Y:S01]  /*d500*/  F2FP.BF16.PACK_AB R13, R13, R134 ;  /* 0x000000860d0d723e */ /* 0x000fe200000010ff */
[----:B---3--:R-:W1:Y:S02]  /*d510*/  SHFL.BFLY PT, R3, R5, 0x2, 0x1f ;  /* 0x0c401f0005037f89 */ /* 0x008e6400000e0000 */
[----:B-1----:R-:W-:Y:S01]  /*d520*/  FADD.FTZ R3, R3, R5 ;  /* 0x0000000503037221 */ /* 0x002fe20000010000 */
[----:B------:R-:W-:-:S04]  /*d530*/  SHF.R.S32.HI R5, RZ, 0x1f, R6 ;  /* 0x0000001fff057819 */ /* 0x000fc80000011406 */
[----:B------:R-:W1:Y:S01]  /*d540*/  SHFL.BFLY PT, R8, R3, 0x1, 0x1f ;  /* 0x0c201f0003087f89 */ /* 0x000e6200000e0000 */
[CC--:B------:R-:W-:Y:S02]  /*d550*/  LEA.HI R15, R5.reuse, R6.reuse, RZ, 0x2 ;  /* 0x00000006050f7211 */ /* 0x0c0fe400078f10ff */
[----:B------:R-:W-:Y:S02]  /*d560*/  LEA.HI R4, R5, R6, RZ, 0x5 ;  /* 0x0000000605047211 */ /* 0x000fe400078f28ff */
[--C-:B------:R-:W-:Y:S02]  /*d570*/  SHF.R.S32.HI R11, RZ, 0x2, R15.reuse ;  /* 0x00000002ff0b7819 */ /* 0x100fe4000001140f */
[----:B------:R-:W-:Y:S02]  /*d580*/  SHF.R.S32.HI R10, RZ, 0x1f, R15 ;  /* 0x0000001fff0a7819 */ /* 0x000fe4000001140f */
[----:B------:R-:W-:Y:S02]  /*d590*/  LOP3.LUT R15, R15, 0x3ffffffc, RZ, 0xc0, !PT ;  /* 0x3ffffffc0f0f7812 */ /* 0x000fe400078ec0ff */
[----:B------:R-:W-:-:S02]  /*d5a0*/  LEA.HI R9, R10, R11, RZ, 0x3 ;  /* 0x0000000b0a097211 */ /* 0x000fc400078f18ff */
[----:B------:R-:W-:Y:S02]  /*d5b0*/  IADD3 R10, -R15, R6, RZ ;  /* 0x000000060f0a7210 */ /* 0x000fe40007ffe1ff */
[----:B------:R-:W-:-:S04]  /*d5c0*/  LOP3.LUT R14, R9, 0xfffffff8, RZ, 0xc0, !PT ;  /* 0xfffffff8090e7812 */ /* 0x000fc800078ec0ff */
[----:B------:R-:W-:-:S04]  /*d5d0*/  IADD3 R14, R11, -R14, RZ ;  /* 0x8000000e0b0e7210 */ /* 0x000fc80007ffe0ff */
[----:B------:R-:W-:Y:S01]  /*d5e0*/  SHF.L.U32 R9, R14, 0x6, RZ ;  /* 0x000000060e097819 */ /* 0x000fe200000006ff */
[----:B-1----:R-:W-:Y:S01]  /*d5f0*/  FADD.FTZ R8, R3, R8 ;  /* 0x0000000803087221 */ /* 0x002fe20000010000 */
[----:B------:R-:W-:Y:S02]  /*d600*/  SHF.R.S32.HI R3, RZ, 0x5, R4 ;  /* 0x00000005ff037819 */ /* 0x000fe40000011404 */
[----:B------:R-:W-:Y:S02]  /*d610*/  LOP3.LUT R9, R9, 0x1c0, RZ, 0xc0, !PT ;  /* 0x000001c009097812 */ /* 0x000fe400078ec0ff */
[----:B------:R-:W-:Y:S02]  /*d620*/  FSETP.NE.FTZ.AND P3, PT, R8, RZ, PT ;  /* 0x000000ff0800720b */ /* 0x000fe40003f75000 */
[----:B------:R-:W-:Y:S02]  /*d630*/  LEA R3, R3, R10, 0x9 ;  /* 0x0000000a03037211 */ /* 0x000fe400078e48ff */
[----:B------:R-:W-:-:S02]  /*d640*/  R2P PR, R14, 0x6 ;  /* 0x000000060e007804 */ /* 0x000fc40000000000 */
[----:B------:R-:W-:Y:S02]  /*d650*/  LOP3.LUT R14, R14, 0x1, RZ, 0xc0, !PT ;  /* 0x000000010e0e7812 */ /* 0x000fe400078ec0ff */
[----:B------:R-:W-:Y:S02]  /*d660*/  LEA.HI R10, R9, R9, RZ, 0x1d ;  /* 0x00000009090a7211 */ /* 0x000fe400078fe8ff */
[----:B------:R-:W-:Y:S02]  /*d670*/  ISETP.NE.U32.AND P4, PT, R14, 0x1, PT ;  /* 0x000000010e00780c */ /* 0x000fe40003f85070 */
[----:B------:R-:W-:Y:S01]  /*d680*/  LEA R3, R3, R10, 0x1 ;  /* 0x0000000a03037211 */ /* 0x000fe200078e08ff */
[----:B------:R-:W1:Y:S01]  /*d690*/  @P3 MUFU.RCP R12, R8 ;  /* 0x00000008000c3308 */ /* 0x000e620000001000 */
[----:B------:R-:W-:Y:S02]  /*d6a0*/  MOV R9, 0x20 ;  /* 0x0000002000097802 */ /* 0x000fe40000000f00 */
[----:B------:R-:W-:-:S02]  /*d6b0*/  SHF.L.U32 R3, R3, 0x1, RZ ;  /* 0x0000000103037819 */ /* 0x000fc400000006ff */
[----:B------:R-:W-:Y:S02]  /*d6c0*/  SEL R10, R9, 0xffffffe0, !P1 ;  /* 0xffffffe0090a7807 */ /* 0x000fe40004800000 */
[----:B------:R-:W-:Y:S01]  /*d6d0*/  MOV R9, 0x40 ;  /* 0x0000004000097802 */ /* 0x000fe20000000f00 */
[----:B------:R-:W-:Y:S01]  /*d6e0*/  STS [R3+0x400], R138 ;  /* 0x0004008a03007388 */ /* 0x000fe20000000800 */
[C---:B------:R-:W-:Y:S01]  /*d6f0*/  IADD3 R11, R3.reuse, -0x10, RZ ;  /* 0xfffffff0030b7810 */ /* 0x040fe20007ffe0ff */
[----:B------:R-:W2:Y:S01]  /*d700*/  @P3 MUFU.LG2 R8, R8 ;  /* 0x0000000800083308 */ /* 0x000ea20000000c00 */
[C---:B------:R-:W-:Y:S02]  /*d710*/  @P4 IADD3 R11, R3.reuse, 0x10, RZ ;  /* 0x00000010030b4810 */ /* 0x040fe40007ffe0ff */
[----:B------:R-:W-:Y:S01]  /*d720*/  IADD3 R15, R3, R10, RZ ;  /* 0x0000000a030f7210 */ /* 0x000fe20007ffe0ff */
[----:B-1----:R-:W-:-:S04]  /*d730*/  FMUL.FTZ R12, R12, c[0x0][0x2dc] ;  /* 0x0000b7000c0c7a20 */ /* 0x002fc80000410000 */
        /* <DEDUP_REMOVED lines=99> */
[----:B------:R-:W-:Y:S02]  /*dd70*/  SEL R12, R9, 0xffffffc0, !P2 ;  /* 0xffffffc0090c7807 */ /* 0x000fe40005000000 */
[----:B------:R-:W-:-:S02]  /*dd80*/  IADD3 R9, R10, R11, RZ ;  /* 0x0000000b0a097210 */ /* 0x000fc40007ffe0ff */
[-C--:B------:R-:W-:Y:S02]  /*dd90*/  IADD3 R17, R3, R12.reuse, RZ ;  /* 0x0000000c03117210 */ /* 0x080fe40007ffe0ff */
[----:B------:R-:W-:Y:S01]  /*dda0*/  IADD3 R19, R12, R11, RZ ;  /* 0x0000000b0c137210 */ /* 0x000fe20007ffe0ff */
[----:B------:R-:W-:Y:S01]  /*ddb0*/  STS [R9], R148 ;  /* 0x0000009409007388 */ /* 0x000fe20000000800 */
[-C--:B------:R-:W-:Y:S02]  /*ddc0*/  IADD3 R21, R15, R12.reuse, RZ ;  /* 0x0000000c0f157210 */ /* 0x080fe40007ffe0ff */
[----:B------:R-:W-:Y:S01]  /*ddd0*/  IADD3 R23, R9, R12, RZ ;  /* 0x0000000c09177210 */ /* 0x000fe20007ffe0ff */
[----:B------:R-:W-:Y:S01]  /*dde0*/  STS [R9+0x400], R150 ;  /* 0x0004009609007388 */ /* 0x000fe20000000800 */
[----:B------:R-:W-:Y:S02]  /*ddf0*/  F2FP.BF16.PACK_AB R128, R129, R128 ;  /* 0x000000808180723e */ /* 0x000fe400000010ff */
[----:B------:R-:W-:Y:S01]  /*de00*/  F2FP.BF16.PACK_AB R132, R133, R132 ;  /* 0x000000848584723e */ /* 0x000fe200000010ff */
        /* <DEDUP_REMOVED lines=98> */
.L_x_1524:
[----:B--234-:R-:W-:Y:S05]  /*e430*/  BSYNC B0 ;  /* 0x0000000000007941 */ /* 0x01cfea0003800000 */
.L_x_1523:
[----:B------:R-:W2:Y:S01]  /*e440*/  S2R R0, SR_TID.X ;  /* 0x0000000000007919 */ /* 0x000ea20000002100 */
[----:B------:R-:W-:Y:S01]  /*e450*/  LEA.HI R5, R5, R6, RZ, 0x3 ;  /* 0x0000000605057211 */ /* 0x000fe200078f18ff */
[----:B------:R-:W-:Y:S01]  /*e460*/  UIMAD UR11, UR11, -0x80, UR12 ;  /* 0xffffff800b0b78a4 */ /* 0x000fe2000f8e020c */
[----:B------:R-:W-:Y:S01]  /*e470*/  BSSY B0, `(.L_x_1525) ;  /* 0x0000025000007945 */ /* 0x000fe20003800000 */
[----:B------:R-:W3:Y:S01]  /*e480*/  S2R R2, SR_CTAID.Z ;  /* 0x0000000000027919 */ /* 0x000ee20000002700 */
[----:B------:R-:W-:Y:S01]  /*e490*/  LOP3.LUT R3, R5, 0xfffffff8, RZ, 0xc0, !PT ;  /* 0xfffffff805037812 */ /* 0x000fe200078ec0ff */
[----:B------:R-:W-:-:S02]  /*e4a0*/  USHF.R.S32.HI UR6, URZ, 0x1f, UR13 ;  /* 0x0000001f3f067899 */ /* 0x000fc4000801140d */
[----:B------:R-:W-:Y:S02]  /*e4b0*/  ULDC.64 UR4, c[0x0][0x1f0] ;  /* 0x00007c0000047ab9 */ /* 0x000fe40000000a00 */
[----:B------:R-:W-:Y:S01]  /*e4c0*/  IMAD.IADD R4, R6, 0x1, -R3 ;  /* 0x0000000106047824 */ /* 0x000fe200078e0a03 */
[----:B------:R-:W-:-:S03]  /*e4d0*/  UIMAD UR4, UR6, UR4, URZ ;  /* 0x00000004060472a4 */ /* 0x000fc6000f8e023f */
[----:B------:R-:W-:Y:S01]  /*e4e0*/  IMAD.SHL.U32 R4, R4, 0x8, RZ ;  /* 0x0000000804047824 */ /* 0x000fe200078e00ff */
[----:B------:R-:W-:-:S04]  /*e4f0*/  UIMAD UR4, UR13, UR5, UR4 ;  /* 0x000000050d0472a4 */ /* 0x000fc8000f8e0204 */
[----:B------:R-:W-:-:S04]  /*e500*/  IADD3 R6, P0, R4, UR18, RZ ;  /* 0x0000001204067c10 */ /* 0x000fc8000ff1e0ff */
[----:B------:R-:W-:Y:S02]  /*e510*/  LEA.HI.X.SX32 R7, R4, UR7, 0x1, P0 ;  /* 0x0000000704077c11 */ /* 0x000fe400080f0eff */
[----:B--2---:R-:W-:-:S03]  /*e520*/  SHF.R.S32.HI R3, RZ, 0x1f, R0 ;  /* 0x0000001fff037819 */ /* 0x004fc60000011400 */
[----:B---3--:R-:W-:Y:S01]  /*e530*/  IMAD.WIDE.U32 R6, R2, c[0x0][0x1f0], R6 ;  /* 0x00007c0002067a25 */ /* 0x008fe200078e0006 */
[----:B------:R-:W-:Y:S02]  /*e540*/  LEA.HI R3, R3, R0, RZ, 0x3 ;  /* 0x0000000003037211 */ /* 0x000fe400078f18ff */
[----:B------:R-:W-:Y:S02]  /*e550*/  SHF.R.S32.HI R0, RZ, 0x3, R5 ;  /* 0x00000003ff007819 */ /* 0x000fe40000011405 */
[----:B------:R-:W-:Y:S02]  /*e560*/  SHF.R.S32.HI R8, RZ, 0x3, R3 ;  /* 0x00000003ff087819 */ /* 0x000fe40000011403 */
[----:B------:R-:W-:Y:S01]  /*e570*/  ISETP.GE.AND P0, PT, R0, UR11, PT ;  /* 0x0000000b00007c0c */ /* 0x000fe2000bf06270 */
[----:B------:R-:W-:Y:S01]  /*e580*/  IMAD.U32 R0, RZ, RZ, UR10 ;  /* 0x0000000aff007e24 */ /* 0x000fe2000f8e00ff */
[----:B------:R-:W-:Y:S02]  /*e590*/  SHF.R.S32.HI R9, RZ, 0x1f, R8 ;  /* 0x0000001fff097819 */ /* 0x000fe40000011408 */
[----:B------:R-:W-:-:S03]  /*e5a0*/  IADD3 R11, R7, UR4, RZ ;  /* 0x00000004070b7c10 */ /* 0x000fc6000fffe0ff */
[----:B------:R-:W-:-:S06]  /*e5b0*/  IMAD.WIDE R8, R0, 0x80, R8 ;  /* 0x0000008000087825 */ /* 0x000fcc00078e0208 */
        /* <DEDUP_REMOVED lines=16> */
.L_x_1526:
[----:B------:R-:W-:Y:S05]  /*e6c0*/  BSYNC B0 ;  /* 0x0000000000007941 */ /* 0x000fea0003800000 */
.L_x_1525:
        /* <DEDUP_REMOVED lines=22> */
.L_x_1528:
[----:B------:R-:W-:Y:S05]  /*e830*/  BSYNC B0 ;  /* 0x0000000000007941 */ /* 0x000fea0003800000 */
.L_x_1527:
        /* <DEDUP_REMOVED lines=22> */
.L_x_1530:
[----:B------:R-:W-:Y:S05]  /*e9a0*/  BSYNC B0 ;  /* 0x0000000000007941 */ /* 0x000fea0003800000 */
.L_x_1529:
[----:B------:R-:W-:-:S04]  /*e9b0*/  LEA.HI.SX32 R5, R5, 0x60, 0x1d ;  /* 0x0000006005057811 */ /* 0x000fc800078feaff */
[----:B------:R-:W-:-:S13]  /*e9c0*/  ISETP.GE.AND P0, PT, R5, UR11, PT ;  /* 0x0000000b05007c0c */ /* 0x000fda000bf06270 */
[----:B------:R-:W-:Y:S05]  /*e9d0*/  @P0 EXIT ;  /* 0x000000000000094d */ /* 0x000fea0003800000 */
[----:B------:R-:W-:Y:S01]  /*e9e0*/  IADD3 R0, P0, R8, 0x60, RZ ;  /* 0x0000006008007810 */ /* 0x000fe20007f1e0ff */
[----:B------:R-:W-:Y:S01]  /*e9f0*/  IMAD.MOV.U32 R7, RZ, RZ, R11 ;  /* 0x000000ffff077224 */ /* 0x000fe200078e000b */
[----:B------:R-:W-:Y:S02]  /*ea00*/  ISETP.GE.AND P2, PT, R4, c[0x0][0x220], PT ;  /* 0x0000880004007a0c */ /* 0x000fe40003f46270 */
        /* <DEDUP_REMOVED lines=16> */
.L_x_1497:
        /* <DEDUP_REMOVED lines=81> */
.L_x_1532:
[----:B------:R-:W-:Y:S05]  /*f020*/  BSYNC B0 ;  /* 0x0000000000007941 */ /* 0x000fea0003800000 */
.L_x_1531:
        /* <DEDUP_REMOVED lines=22> */
.L_x_1534:
[----:B------:R-:W-:Y:S05]  /*f190*/  BSYNC B0 ;  /* 0x0000000000007941 */ /* 0x000fea0003800000 */
.L_x_1533:
        /* <DEDUP_REMOVED lines=22> */
.L_x_1536:
[----:B------:R-:W-:Y:S05]  /*f300*/  BSYNC B0 ;  /* 0x0000000000007941 */ /* 0x000fea0003800000 */
.L_x_1535:
        /* <DEDUP_REMOVED lines=21> */
.L_x_1538:
[----:B------:R-:W-:Y:S05]  /*f460*/  BSYNC B0 ;  /* 0x0000000000007941 */ /* 0x000fea0003800000 */
.L_x_1537:
[----:B------:R-:W-:-:S04]  /*f470*/  ISETP.NE.AND P3, PT, R20, RZ, PT ;  /* 0x000000ff1400720c */ /* 0x000fc80003f65270 */
[----:B------:R-:W-:Y:S02]  /*f480*/  ISETP.GE.OR P2, PT, R10, UR12, P3 ;  /* 0x0000000c0a007c0c */ /* 0x000fe40009f46670 */
[----:B------:R-:W-:Y:S02]  /*f490*/  ISETP.GE.OR P1, PT, R5, UR12, P3 ;  /* 0x0000000c05007c0c */ /* 0x000fe40009f26670 */
[----:B------:R-:W-:-:S09]  /*f4a0*/  ISETP.GE.OR P0, PT, R4, UR12, P3 ;  /* 0x0000000c04007c0c */ /* 0x000fd20009f06670 */
        /* <DEDUP_REMOVED lines=8> */
[----:B------:R-:W-:Y:S02]  /*f530*/  @!P2 LEA.HI.X R11, R6, c[0x0][0x204], R7, 0x2, P5 ;  /* 0x00008100060baa11 */ /* 0x000fe400028f1407 */
[----:B------:R-:W-:Y:S02]  /*f540*/  @!P1 LEA.HI.X.SX32 R0, R0, UR6, 0x1, P6 ;  /* 0x0000000600009c11 */ /* 0x000fe4000b0f0eff */
        /* <DEDUP_REMOVED lines=11> */
[----:B------:R-:W-:-:S13]  /*f600*/  ISETP.GE.OR P0, PT, R2, UR12, P3 ;  /* 0x0000000c02007c0c */ /* 0x000fda0009f06670 */
        /* <DEDUP_REMOVED lines=9> */
.L_x_1539:
        /* <DEDUP_REMOVED lines=14> */
.L_x_2055:


//--------------------- .text._ZN5flash16flash_fwd_kernelI23Flash_fwd_kernel_traitsILi256ELi128ELi64ELi8ELb0ELb0EN7cutlass10bfloat16_tE19Flash_kernel_traitsILi256ELi128ELi64ELi8ES3_EELb0ELb0ELb0ELb0ELb0ELb0ELb1ELb0EEEvNS_16Flash_fwd_paramsE --------------------------
	.section	.text._ZN5flash16flash_fwd_kernelI23Flash_fwd_kernel_traitsILi256ELi128ELi64ELi8ELb0ELb0EN7cutlass10bfloat16_tE19Flash_kernel_traitsILi256ELi128ELi64ELi8ES3_EELb0ELb0ELb0ELb0ELb0ELb0ELb1ELb0EEEvNS_16Flash_fwd_paramsE,"ax",@progbits
	.sectioninfo	@"SHI_REGISTERS=255"
	.align	128
        .global         _ZN5flash16flash_fwd_kernelI23Flash_fwd_kernel_traitsILi256ELi128ELi64ELi8ELb0ELb0EN7cutlass10bfloat16_tE19Flash_kernel_traitsILi256ELi128ELi64ELi8ES3_EELb0ELb0ELb0ELb0ELb0ELb0ELb1ELb0EEEvNS_16Flash_fwd_paramsE
        .type           _ZN5flash16flash_fwd_kernelI23Flash_fwd_kernel_traitsILi256ELi128ELi64ELi8ELb0ELb0EN7cutlass10bfloat16_tE19Flash_kernel_traitsILi256ELi128ELi64ELi8ES3_EELb0ELb0ELb0ELb0ELb0ELb0ELb1ELb0EEEvNS_16Flash_fwd_paramsE,@function
        .size           _ZN5flash16flash_fwd_kernelI23Flash_fwd_kernel_traitsILi256ELi128ELi64ELi8ELb0ELb0EN7cutlass10bfloat16_tE19Flash_kernel_traitsILi256ELi128ELi64ELi8ES3_EELb0ELb0ELb0ELb0ELb0ELb0ELb1ELb0EEEvNS_16Flash_fwd_paramsE,(.L_x_2056 - _ZN5flash16flash_fwd_kernelI23Flash_fwd_kernel_traitsILi256ELi128ELi64ELi8ELb0ELb0EN7cutlass10bfloat16_tE19Flash_kernel_traitsILi256ELi128ELi64ELi8ES3_EELb0ELb0ELb0ELb0ELb0ELb0ELb1ELb0EEEvNS_16Flash_fwd_paramsE)
        .other          _ZN5flash16flash_fwd_kernelI23Flash_fwd_kernel_traitsILi256ELi128ELi64ELi8ELb0ELb0EN7cutlass10bfloat16_tE19Flash_kernel_traitsILi256ELi128ELi64ELi8ES3_EELb0ELb0ELb0ELb0ELb0ELb0ELb1ELb0EEEvNS_16Flash_fwd_paramsE,@"STO_CUDA_ENTRY STV_DEFAULT"
_ZN5flash16flash_fwd_kernelI23Flash_fwd_kernel_traitsILi256ELi128ELi64ELi8ELb0ELb0EN7cutlass10bfloat16_tE19Flash_kernel_traitsILi256ELi128ELi64ELi8ES3_EELb0ELb0ELb0ELb0ELb0ELb0ELb1ELb0EEEvNS_16Flash_fwd_paramsE:
.text._ZN5flash16flash_fwd_kernelI23Flash_fwd_kernel_traitsILi256ELi128ELi64ELi8ELb0ELb0EN7cutlass10bfloat16_tE19Flash_kernel_traitsILi256ELi128ELi64ELi8ES3_EELb0ELb0ELb0ELb0ELb0ELb0ELb1ELb0EEEvNS_16Flash_fwd_paramsE:
        /* <DEDUP_REMOVED lines=57> */
.L_x_1540:
[----:B------:R-:W-:Y:S02]  /*0390*/  ULDC UR6, c[0x0][0x218] ;  /* 0x0000860000067ab9 */ /* 0x000fe40000000800 */
.L_x_1541:
        /* <DEDUP_REMOVED lines=60> */
.L_x_1543:
        /* <DEDUP_REMOVED lines=15> */
[----:B--2---:R-:W-:Y:S02]  /*0850*/  UIMAD.WIDE.U32 UR20, UR21, UR5, URZ ;  /* 0x00000005151472a5 */ /* 0x004fe4000f8e003f */
        /* <DEDUP_REMOVED lines=34> */
.L_x_1544:
        /* <DEDUP_REMOVED lines=10> */
[----:B------:R-:W-:Y:S01]  /*0b20*/  LOP3.LUT R3, R248, 0xfffffff8, RZ, 0xc0, !PT ;  /* 0xfffffff8f8037812 */ /* 0x000fe200078ec0ff */
[----:B------:R-:W-:Y:S01]  /*0b30*/  IMAD.U32 R17, RZ, RZ, UR13 ;  /* 0x0000000dff117e24 */ /* 0x000fe2000f8e00ff */
[----:B------:R-:W-:Y:S01]  /*0b40*/  LEA.HI R233, R5, R0, RZ, 0x1 ;  /* 0x0000000005e97211 */ /* 0x000fe200078f08ff */
[----:B------:R-:W-:Y:S01]  /*0b50*/  BSSY B0, `(.L_x_1545) ;  /* 0x000006a000007945 */ /* 0x000fe20003800000 */
[----:B------:R-:W-:Y:S01]  /*0b60*/  SHF.R.S32.HI R248, RZ, 0x3, R248 ;  /* 0x00000003fff87819 */ /* 0x000fe200000114f8 */
[----:B------:R-:W-:Y:S01]  /*0b70*/  IMAD.IADD R2, R4, 0x1, -R3 ;  /* 0x0000000104027824 */ /* 0x000fe200078e0a03 */
[----:B------:R-:W-:-:S02]  /*0b80*/  LOP3.LUT R233, R233, 0xfffffffe, RZ, 0xc0, !PT ;  /* 0xfffffffee9e97812 */ /* 0x000fc400078ec0ff */
[----:B------:R-:W-:Y:S01]  /*0b90*/  LOP3.LUT R5, R5, 0xfffffff0, RZ, 0xc0, !PT ;  /* 0xfffffff005057812 */ /* 0x000fe200078ec0ff */
[----:B------:R-:W-:Y:S01]  /*0ba0*/  IMAD.SHL.U32 R3, R248, 0x40, RZ ;  /* 0x00000040f8037824 */ /* 0x000fe200078e00ff */
[----:B------:R-:W-:Y:S01]  /*0bb0*/  SHF.R.S32.HI R249, RZ, 0x1f, R248 ;  /* 0x0000001ffff97819 */ /* 0x000fe200000114f8 */
[----:B------:R-:W-:Y:S01]  /*0bc0*/  IMAD.IADD R233, R0, 0x1, -R233 ;  /* 0x0000000100e97824 */ /* 0x000fe200078e0ae9 */
[----:B------:R-:W-:Y:S01]  /*0bd0*/  LEA.HI R7, R9, R4, RZ, 0x6 ;  /* 0x0000000409077211 */ /* 0x000fe200078f30ff */
[----:B------:R-:W-:Y:S01]  /*0be0*/  IMAD.SHL.U32 R246, R2, 0x8, RZ ;  /* 0x0000000802f67824 */ /* 0x000fe200078e00ff */
[----:B------:R-:W-:Y:S01]  /*0bf0*/  LOP3.LUT R3, R3, 0x1c0, RZ, 0xc0, !PT ;  /* 0x000001c003037812 */ /* 0x000fe200078ec0ff */
[----:B------:R-:W-:Y:S02]  /*0c00*/  IMAD.IADD R0, R4, 0x1, -R5 ;  /* 0x0000000104007824 */ /* 0x000fe400078e0a05 */
        /* <DEDUP_REMOVED lines=17> */
[----:B------:R-:W-:Y:S01]  /*0d20*/  IADD3 R10, P0, R18, UR12, RZ ;  /* 0x0000000c120a7c10 */ /* 0x000fe2000ff1e0ff */
[----:B------:R-:W-:Y:S01]  /*0d30*/  IMAD.IADD R5, R0, 0x1, -R5 ;  /* 0x0000000100057824 */ /* 0x000fe200078e0a05 */
[----:B------:R-:W-:Y:S01]  /*0d40*/  LOP3.LUT R236, R236, 0xfffffe00, R7, 0xf8, !PT ;  /* 0xfffffe00ecec7812 */ /* 0x000fe200078ef807 */
[----:B------:R-:W-:Y:S01]  /*0d50*/  IMAD R0, R248, c[0x0][0x19c], R11 ;  /* 0x00006700f8007a24 */ /* 0x000fe200078e020b */
[----:B------:R-:W-:Y:S01]  /*0d60*/  ULDC.64 UR4, c[0x0][0x1a8] ;  /* 0x00006a0000047ab9 */ /* 0x000fe20000000a00 */
[----:B-1----:R-:W-:Y:S01]  /*0d70*/  IMAD.WIDE.U32 R12, R12, c[0x0][0x1a8], R14 ;  /* 0x00006a000c0c7a25 */ /* 0x002fe200078e000e */
[----:B------:R-:W-:Y:S01]  /*0d80*/  LOP3.LUT P2, RZ, R5, 0x4, RZ, 0xc0, !PT ;  /* 0x0000000405ff7812 */ /* 0x000fe2000784c0ff */
[----:B------:R-:W-:Y:S01]  /*0d90*/  UIMAD UR4, UR20, UR4, URZ ;  /* 0x00000004140472a4 */ /* 0x000fe2000f8e023f */
[----:B------:R-:W-:Y:S01]  /*0da0*/  IADD3.X R11, R19, UR10, R0, P0, !PT ;  /* 0x0000000a130b7c10 */ /* 0x000fe200087fe400 */
[----:B------:R-:W-:Y:S01]  /*0db0*/  IMAD R7, R249, c[0x0][0x1a0], RZ ;  /* 0x00006800f9077a24 */ /* 0x000fe200078e02ff */
[C---:B------:R-:W-:Y:S01]  /*0dc0*/  LOP3.LUT P1, RZ, R5.reuse, 0x2, RZ, 0xc0, !PT ;  /* 0x0000000205ff7812 */ /* 0x040fe2000782c0ff */
[----:B------:R-:W-:Y:S01]  /*0dd0*/  IMAD.WIDE.U32 R14, R248, c[0x0][0x1a0], R246 ;  /* 0x00006800f80e7a25 */ /* 0x000fe200078e00f6 */
[----:B------:R-:W-:Y:S01]  /*0de0*/  UIMAD UR6, UR8, UR7, UR6 ;  /* 0x00000007080672a4 */ /* 0x000fe2000f8e0206 */
[----:B------:R-:W-:Y:S01]  /*0df0*/  IADD3 R239, R246, 0x40, RZ ;  /* 0x00000040f6ef7810 */ /* 0x000fe20007ffe0ff */
[----:B------:R-:W-:Y:S01]  /*0e00*/  UIMAD UR4, UR15, UR5, UR4 ;  /* 0x000000050f0472a4 */ /* 0x000fe2000f8e0204 */
[----:B------:R-:W-:Y:S01]  /*0e10*/  IMAD R0, R248, c[0x0][0x1a4], R7 ;  /* 0x00006900f8007a24 */ /* 0x000fe200078e0207 */
[----:B------:R-:W-:Y:S01]  /*0e20*/  IADD3 R6, P0, R14, UR24, RZ ;  /* 0x000000180e067c10 */ /* 0x000fe2000ff1e0ff */
[----:B------:R-:W-:Y:S01]  /*0e30*/  IMAD.SHL.U32 R5, R5, 0x40, RZ ;  /* 0x0000004005057824 */ /* 0x000fe200078e00ff */
[----:B------:R-:W-:Y:S01]  /*0e40*/  IADD3 R238, R246, 0x80, RZ ;  /* 0x00000080f6ee7810 */ /* 0x000fe20007ffe0ff */
[----:B------:R-:W-:Y:S01]  /*0e50*/  IMAD.WIDE.U32 R242, R242, c[0x0][0x1b0], R10 ;  /* 0x00006c00f2f27a25 */ /* 0x000fe200078e000a */
[----:B------:R-:W-:-:S02]  /*0e60*/  IADD3.X R7, R15, UR23, R0, P0, !PT ;  /* 0x000000170f077c10 */ /* 0x000fc400087fe400 */
[----:B------:R-:W-:Y:S01]  /*0e70*/  ISETP.GE.AND P0, PT, R248, UR19, PT ;  /* 0x00000013f8007c0c */ /* 0x000fe2000bf06270 */
[----:B------:R-:W-:Y:S01]  /*0e80*/  IMAD.SHL.U32 R3, R3, 0x40, RZ ;  /* 0x0000004003037824 */ /* 0x000fe200078e00ff */
[----:B------:R-:W-:Y:S01]  /*0e90*/  LOP3.LUT R5, R5, 0x1c0, RZ, 0xc0, !PT ;  /* 0x000001c005057812 */ /* 0x000fe200078ec0ff */
[----:B------:R-:W-:Y:S01]  /*0ea0*/  IMAD.WIDE.U32 R240, R240, c[0x0][0x1b8], R6 ;  /* 0x00006e00f0f07a25 */ /* 0x000fe200078e0006 */
[----:B------:R-:W-:Y:S02]  /*0eb0*/  IADD3 R15, R13, UR4, RZ ;  /* 0x000000040d0f7c10 */ /* 0x000fe4000fffe0ff */
[----:B------:R-:W-:Y:S01]  /*0ec0*/  LOP3.LUT R8, R5, 0x8, R8, 0xf8, !PT ;  /* 0x0000000805087812 */ /* 0x000fe200078ef808 */
[----:B------:R-:W-:Y:S01]  /*0ed0*/  IMAD.MOV.U32 R7, RZ, RZ, 0x10 ;  /* 0x00000010ff077424 */ /* 0x000fe200078e00ff */
[----:B------:R-:W-:Y:S01]  /*0ee0*/  SHF.R.U32.HI R5, RZ, 0x3, R5 ;  /* 0x00000003ff057819 */ /* 0x000fe20000011605 */
[----:B------:R-:W-:Y:S01]  /*0ef0*/  IMAD.MOV.U32 R6, RZ, RZ, 0x20 ;  /* 0x00000020ff067424 */ /* 0x000fe200078e00ff */
[----:B------:R-:W-:Y:S01]  /*0f00*/  IADD3 R245, R243, UR22, RZ ;  /* 0x00000016f3f57c10 */ /* 0x000fe2000fffe0ff */
[----:B------:R-:W-:Y:S01]  /*0f10*/  IMAD.SHL.U32 R236, R236, 0x2, RZ ;  /* 0x00000002ecec7824 */ /* 0x000fe200078e00ff */
[----:B------:R-:W-:-:S02]  /*0f20*/  LOP3.LUT R0, R8, R5, RZ, 0x3c, !PT ;  /* 0x0000000508007212 */ /* 0x000fc400078e3cff */
[----:B------:R-:W-:Y:S02]  /*0f30*/  IADD3 R235, R241, UR6, RZ ;  /* 0x00000006f1eb7c10 */ /* 0x000fe4000fffe0ff */
[----:B------:R-:W-:Y:S02]  /*0f40*/  LOP3.LUT R0, R0, 0xfffffe00, R3, 0xf8, !PT ;  /* 0xfffffe0000007812 */ /* 0x000fe400078ef803 */
        /* <DEDUP_REMOVED lines=42> */
.L_x_1546:
[----:B------:R-:W-:Y:S05]  /*11f0*/  BSYNC B0 ;  /* 0x0000000000007941 */ /* 0x000fea0003800000 */
.L_x_1545:
        /* <DEDUP_REMOVED lines=45> */
.L_x_1548:
[----:B------:R-:W-:Y:S05]  /*14d0*/  BSYNC B0 ;  /* 0x0000000000007941 */ /* 0x000fea0003800000 */
.L_x_1547:
        /* <DEDUP_REMOVED lines=45> */
.L_x_1550:
[----:B------:R-:W-:Y:S05]  /*17b0*/  BSYNC B0 ;  /* 0x0000000000007941 */ /* 0x000fea0003800000 */
.L_x_1549:
        /* <DEDUP_REMOVED lines=48> */
.L_x_1552:
[----:B------:R-:W-:Y:S05]  /*1ac0*/  BSYNC B0 ;  /* 0x0000000000007941 */ /* 0x000fea0003800000 */
.L_x_1551:
        /* <DEDUP_REMOVED lines=45> */
.L_x_1554:
[----:B------:R-:W-:Y:S05]  /*1da0*/  BSYNC B0 ;  /* 0x0000000000007941 */ /* 0x000fea0003800000 */
.L_x_1553:
        /* <DEDUP_REMOVED lines=42> */
.L_x_1556:
[----:B------:R-:W-:Y:S05]  /*2050*/  BSYNC B0 ;  /* 0x0000000000007941 */ /* 0x000fea0003800000 */
.L_x_1555:
        /* <DEDUP_REMOVED lines=53> */
.L_x_1558:
[----:B------:R-:W-:Y:S05]  /*23b0*/  BSYNC B0 ;  /* 0x0000000000007941 */ /* 0x000fea0003800000 */
.L_x_1557:
        /* <DEDUP_REMOVED lines=10> */
[----:B--2---:R-:W-:Y:S01]  /*2460*/  IMAD.WIDE.U32 R14, R6, c[0x0][0x1a0], RZ ;  /* 0x00006800060e7a25 */ /* 0x004fe200078e00ff */
        /* <DEDUP_REMOVED lines=35> */
.L_x_1560:
[----:B------:R-:W-:Y:S05]  /*26a0*/  BSYNC B0 ;  /* 0x0000000000007941 */ /* 0x000fea0003800000 */
.L_x_1559:
[C---:B------:R-:W-:Y:S01]  /*26b0*/  IMAD.SHL.U32 R6, R2.reuse, 0x40, RZ ;  /* 0x0000004002067824 */ /* 0x040fe200078e00ff */
[----:B------:R-:W-:Y:S01]  /*26c0*/  R2P PR, R2, 0x6 ;  /* 0x0000000602007804 */ /* 0x000fe20000000000 */
[----:B------:R-:W-:Y:S01]  /*26d0*/  IMAD.SHL.U32 R11, R248, 0x8, RZ ;  /* 0x00000008f80b7824 */ /* 0x000fe200078e00ff */
[----:B------:R-:W0:Y:S01]  /*26e0*/  LDGDEPBAR ;  /* 0x00000000000079af */ /* 0x000e220000000000 */
[----:B------:R-:W-:Y:S01]  /*26f0*/  IMAD R234, R9, 0x400, R0 ;  /* 0x0000040009ea7824 */ /* 0x000fe200078e0200 */
[----:B------:R-:W-:Y:S01]  /*2700*/  LOP3.LUT R6, R6, 0x1c0, RZ, 0xc0, !PT ;  /* 0x000001c006067812 */ /* 0x000fe200078ec0ff */
[----:B------:R-:W-:Y:S02]  /*2710*/  UISETP.GE.AND UP0, UPT, UR18, 0x41, UPT ;  /* 0x000000411200788c */ /* 0x000fe4000bf06270 */
        /* <DEDUP_REMOVED lines=8> */
[----:B------:R-:W-:Y:S03]  /*27a0*/  LDSM.16.M88.4 R28, [R232] ;  /* 0x00000000e81c783b */ /* 0x000fe60000000200 */
[----:B------:R-:W-:Y:S01]  /*27b0*/  IMAD R233, R233, 0x200, R6 ;  /* 0x00000200e9e97824 */ /* 0x000fe200078e0206 */
[----:B------:R-:W-:Y:S03]  /*27c0*/  LDSM.16.M88.4 R72, [R230] ;  /* 0x00000000e648783b */ /* 0x000fe60000000200 */
[----:B------:R-:W-:Y:S01]  /*27d0*/  IMAD.SHL.U32 R233, R233, 0x2, RZ ;  /* 0x00000002e9e97824 */ /* 0x000fe200078e00ff */
[----:B------:R-:W-:Y:S04]  /*27e0*/  LDSM.16.M88.4 R84, [R230+0x8000] ;  /* 0x00800000e654783b */ /* 0x000fe80000000200 */
[----:B------:R-:W4:Y:S01]  /*27f0*/  LDSM.16.M88.4 R20, [R233+0x10000] ;  /* 0x01000000e914783b */ /* 0x000f220000000200 */
[----:B------:R-:W-:-:S02]  /*2800*/  IADD3 R2, R233, 0x10000, RZ ;  /* 0x00010000e9027810 */ /* 0x000fc40007ffe0ff */
[----:B------:R-:W-:Y:S01]  /*2810*/  IADD3 R231, R233, 0x10020, RZ ;  /* 0x00010020e9e77810 */ /* 0x000fe20007ffe0ff */
[----:B------:R-:W5:Y:S01]  /*2820*/  LDSM.16.M88.4 R44, [R233+0x10800] ;  /* 0x01080000e92c783b */ /* 0x000f620000000200 */
[----:B------:R-:W-:Y:S01]  /*2830*/  @P1 IADD3 R231, R2, -0x20, RZ ;  /* 0xffffffe002e71810 */ /* 0x000fe20007ffe0ff */
[----:B------:R-:W-:Y:S02]  /*2840*/  IMAD.MOV.U32 R2, RZ, RZ, 0x40 ;  /* 0x00000040ff027424 */ /* 0x000fe400078e00ff */
[----:B------:R-:W-:Y:S01]  /*2850*/  LDSM.16.M88.4 R56, [R233+0x11000] ;  /* 0x01100000e938783b */ /* 0x000fe20000000200 */
[C---:B------:R-:W-:Y:S02]  /*2860*/  IADD3 R223, R231.reuse, 0x800, RZ ;  /* 0x00000800e7df7810 */ /* 0x040fe40007ffe0ff */
[----:B------:R-:W-:Y:S01]  /*2870*/  SEL R2, R2, 0xffffffc0, !P2 ;  /* 0xffffffc002027807 */ /* 0x000fe20005000000 */
[----:B--2---:R-:W2:Y:S01]  /*2880*/  LDSM.16.M88.4 R16, [R231] ;  /* 0x00000000e710783b */ /* 0x004ea20000000200 */
[----:B------:R-:W-:-:S02]  /*2890*/  IADD3 R222, R231, 0x1000, RZ ;  /* 0x00001000e7de7810 */ /* 0x000fc40007ffe0ff */
[----:B------:R-:W-:Y:S01]  /*28a0*/  IADD3 R221, R231, 0x1800, RZ ;  /* 0x00001800e7dd7810 */ /* 0x000fe20007ffe0ff */
[----:B------:R-:W1:Y:S01]  /*28b0*/  LDSM.16.M88.4 R24, [R233+0x11800] ;  /* 0x01180000e918783b */ /* 0x000e620000000200 */
[----:B------:R-:W-:Y:S01]  /*28c0*/  IMAD.IADD R227, R233, 0x1, R2 ;  /* 0x00000001e9e37824 */ /* 0x000fe200078e0202 */
[C---:B------:R-:W-:Y:S01]  /*28d0*/  IADD3 R219, R231.reuse, 0x2000, RZ ;  /* 0x00002000e7db7810 */ /* 0x040fe20007ffe0ff */
[----:B------:R-:W-:Y:S01]  /*28e0*/  IMAD.IADD R220, R2, 0x1, R231 ;  /* 0x0000000102dc7824 */ /* 0x000fe200078e02e7 */
[----:B------:R-:W-:Y:S01]  /*28f0*/  LDSM.16.M88.4 R52, [R231+0x800] ;  /* 0x00080000e734783b */ /* 0x000fe20000000200 */
[C---:B------:R-:W-:Y:S02]  /*2900*/  IADD3 R218, R231.reuse, 0x2800, RZ ;  /* 0x00002800e7da7810 */ /* 0x040fe40007ffe0ff */
[C---:B------:R-:W-:Y:S01]  /*2910*/  IADD3 R217, R231.reuse, 0x3000, RZ ;  /* 0x00003000e7d97810 */ /* 0x040fe20007ffe0ff */
[----:B------:R-:W3:Y:S01]  /*2920*/  LDSM.16.M88.4 R12, [R227+0x10000] ;  /* 0x01000000e30c783b */ /* 0x000ee20000000200 */
[----:B------:R-:W-:-:S02]  /*2930*/  IADD3 R216, R231, 0x3800, RZ ;  /* 0x00003800e7d87810 */ /* 0x000fc40007ffe0ff */
[C---:B------:R-:W-:Y:S01]  /*2940*/  IADD3 R215, R231.reuse, 0x4000, RZ ;  /* 0x00004000e7d77810 */ /* 0x040fe20007ffe0ff */
[----:B------:R-:W1:Y:S01]  /*2950*/  LDSM.16.M88.4 R48, [R231+0x1000] ;  /* 0x00100000e730783b */ /* 0x000e620000000200 */
[C---:B------:R-:W-:Y:S02]  /*2960*/  IADD3 R214, R231.reuse, 0x4800, RZ ;  /* 0x00004800e7d67810 */ /* 0x040fe40007ffe0ff */
[C---:B------:R-:W-:Y:S01]  /*2970*/  IADD3 R213, R231.reuse, 0x5000, RZ ;  /* 0x00005000e7d57810 */ /* 0x040fe20007ffe0ff */
[----:B------:R-:W1:Y:S01]  /*2980*/  LDSM.16.M88.4 R40, [R231+0x1800] ;  /* 0x00180000e728783b */ /* 0x000e620000000200 */
[C---:B------:R-:W-:Y:S02]  /*2990*/  IADD3 R212, R231.reuse, 0x5800, RZ ;  /* 0x00005800e7d47810 */ /* 0x040fe40007ffe0ff */
[C---:B------:R-:W-:Y:S01]  /*29a0*/  IADD3 R211, R231.reuse, 0x6000, RZ ;  /* 0x00006000e7d37810 */ /* 0x040fe20007ffe0ff */
[----:B------:R-:W-:Y:S01]  /*29b0*/  LDSM.16.M88.4 R80, [R227+0x10800] ;  /* 0x01080000e350783b */ /* 0x000fe20000000200 */
[----:B------:R-:W-:-:S02]  /*29c0*/  IADD3 R210, R231, 0x6800, RZ ;  /* 0x00006800e7d27810 */ /* 0x000fc40007ffe0ff */
[C---:B------:R-:W-:Y:S01]  /*29d0*/  IADD3 R209, R231.reuse, 0x7000, RZ ;  /* 0x00007000e7d17810 */ /* 0x040fe20007ffe0ff */
[----:B----4-:R-:W-:Y:S01]  /*29e0*/  HMMA.16816.F32.BF16 R8, R36, R20, RZ ;  /* 0x000000142408723c */ /* 0x010fe200000418ff */
[----:B------:R-:W-:Y:S01]  /*29f0*/  LDSM.16.M88.4 R68, [R227+0x11000] ;  /* 0x01100000e344783b */ /* 0x000fe20000000200 */
[----:B------:R-:W-:-:S03]  /*2a00*/  IADD3 R208, R231, 0x7800, RZ ;  /* 0x00007800e7d07810 */ /* 0x000fc60007ffe0ff */
[----:B------:R-:W-:Y:S03]  /*2a10*/  LDSM.16.M88.4 R64, [R227+0x11800] ;  /* 0x01180000e340783b */ /* 0x000fe60000000200 */
[C---:B------:R-:W-:Y:S01]  /*2a20*/  HMMA.16816.F32.BF16 R20, R36.reuse, R22, RZ ;  /* 0x000000162414723c */ /* 0x040fe200000418ff */
[----:B------:R-:W-:Y:S04]  /*2a30*/  LDSM.16.M88.4 R92, [R233+0x16800] ;  /* 0x01680000e95c783b */ /* 0x000fe80000000200 */
[----:B------:R-:W-:Y:S03]  /*2a40*/  LDSM.16.M88.4 R88, [R227+0x16000] ;  /* 0x01600000e358783b */ /* 0x000fe60000000200 */
[----:B-----5:R-:W-:Y:S08]  /*2a50*/  HMMA.16816.F32.BF16 R32, R36, R44, RZ ;  /* 0x0000002c2420723c */ /* 0x020ff000000418ff */
[----:B--2---:R-:W-:Y:S08]  /*2a60*/  HMMA.16816.F32.BF16 R8, R28, R16, R8 ;  /* 0x000000101c08723c */ /* 0x004ff00000041808 */
[C---:B------:R-:W-:Y:S08]  /*2a70*/  HMMA.16816.F32.BF16 R60, R36.reuse, R56, RZ ;  /* 0x00000038243c723c */ /* 0x040ff000000418ff */
[C---:B------:R-:W-:Y:S08]  /*2a80*/  HMMA.16816.F32.BF16 R44, R36.reuse, R46, RZ ;  /* 0x0000002e242c723c */ /* 0x040ff000000418ff */
[C---:B------:R-:W-:Y:S08]  /*2a90*/  HMMA.16816.F32.BF16 R56, R36.reuse, R58, RZ ;  /* 0x0000003a2438723c */ /* 0x040ff000000418ff */
[C---:B-1----:R-:W-:Y:S08]  /*2aa0*/  HMMA.16816.F32.BF16 R76, R36.reuse, R24, RZ ;  /* 0x00000018244c723c */ /* 0x042ff000000418ff */
[----:B------:R-:W-:Y:S01]  /*2ab0*/  HMMA.16816.F32.BF16 R36, R36, R26, RZ ;  /* 0x0000001a2424723c */ /* 0x000fe200000418ff */
[----:B------:R-:W-:Y:S07]  /*2ac0*/  LDSM.16.M88.4 R24, [R229] ;  /* 0x00000000e518783b */ /* 0x000fee0000000200 */
[----:B------:R-:W-:Y:S01]  /*2ad0*/  HMMA.16816.F32.BF16 R20, R28, R18, R20 ;  /* 0x000000121c14723c */ /* 0x000fe20000041814 */
[----:B------:R-:W1:Y:S07]  /*2ae0*/  LDSM.16.M88.4 R16, [R220] ;  /* 0x00000000dc10783b */ /* 0x000e6e0000000200 */
[----:B---3--:R-:W-:Y:S08]  /*2af0*/  HMMA.16816.F32.BF16 R8, R72, R12, R8 ;  /* 0x0000000c4808723c */ /* 0x008ff00000041808 */
        /* <DEDUP_REMOVED lines=104> */
[C---:B-1----:R-:W-:Y:S08]  /*3180*/  HMMA.16816.F32.BF16 R32, R16.reuse, R40, R32 ;  /* 0x000000281020723c */ /* 0x042ff00000041820 */
[----:B------:R-:W-:Y:S01]  /*3190*/  HMMA.16816.F32.BF16 R44, R16, R42, R44 ;  /* 0x0000002a102c723c */ /* 0x000fe2000004182c */
[----:B------:R-:W-:Y:S07]  /*31a0*/  LDSM.16.M88.4 R40, [R232+0xc000] ;  /* 0x00c00000e828783b */ /* 0x000fee0000000200 */
[----:B------:R-:W-:Y:S01]  /*31b0*/  HMMA.16816.F32.BF16 R20, R84, R26, R20 ;  /* 0x0000001a5414723c */ /* 0x000fe20000041814 */
[----:B------:R-:W-:Y:S07]  /*31c0*/  LDSM.16.M88.4 R24, [R227+0x15000] ;  /* 0x01500000e318783b */ /* 0x000fee0000000200 */
[----:B------:R-:W-:Y:S08]  /*31d0*/  HMMA.16816.F32.BF16 R8, R68, R28, R8 ;  /* 0x0000001c4408723c */ /* 0x000ff00000041808 */
        /* <DEDUP_REMOVED lines=10> */
[----:B------:R-:W-:Y:S07]  /*3280*/  LDSM.16.M88.4 R36, [R231+0x6800] ;  /* 0x00680000e724783b */ /* 0x000fee0000000200 */
[----:B-1----:R-:W-:Y:S08]  /*3290*/  HMMA.16816.F32.BF16 R32, R68, R12, R32 ;  /* 0x0000000c4420723c */ /* 0x002ff00000041820 */
[----:B------:R-:W-:Y:S08]  /*32a0*/  HMMA.16816.F32.BF16 R8, R40, R48, R8 ;  /* 0x000000302808723c */ /* 0x000ff00000041808 */
[----:B------:R-:W-:Y:S01]  /*32b0*/  HMMA.16816.F32.BF16 R44, R68, R14, R44 ;  /* 0x0000000e442c723c */ /* 0x000fe2000004182c */
[----:B------:R-:W-:Y:S07]  /*32c0*/  LDSM.16.M88.4 R12, [R220+0x6000] ;  /* 0x00600000dc0c783b */ /* 0x000fee0000000200 */
[C---:B------:R-:W-:Y:S08]  /*32d0*/  HMMA.16816.F32.BF16 R76, R16.reuse, R64, R76 ;  /* 0x00000040104c723c */ /* 0x040ff0000004184c */
[----:B------:R-:W-:Y:S01]  /*32e0*/  HMMA.16816.F32.BF16 R72, R16, R66, R72 ;  /* 0x000000421048723c */ /* 0x000fe20000041848 */
[----:B------:R-:W1:Y:S04]  /*32f0*/  LDSM.16.M88.4 R64, [R220+0x5000] ;  /* 0x00500000dc40783b */ /* 0x000e680000000200 */
[----:B------:R-:W2:Y:S03]  /*3300*/  LDSM.16.M88.4 R16, [R229+0xc000] ;  /* 0x00c00000e510783b */ /* 0x000ea60000000200 */
[----:B------:R-:W-:Y:S08]  /*3310*/  HMMA.16816.F32.BF16 R60, R84, R24, R60 ;  /* 0x00000018543c723c */ /* 0x000ff0000004183c */
[----:B------:R-:W-:Y:S08]  /*3320*/  HMMA.16816.F32.BF16 R32, R52, R92, R32 ;  /* 0x0000005c3420723c */ /* 0x000ff00000041820 */
[----:B------:R-:W-:Y:S01]  /*3330*/  HMMA.16816.F32.BF16 R20, R40, R50, R20 ;  /* 0x000000322814723c */ /* 0x000fe20000041814 */
[----:B------:R-:W4:Y:S07]  /*3340*/  LDSM.16.M88.4 R48, [R233+0x17000] ;  /* 0x01700000e930783b */ /* 0x000f2e0000000200 */
[----:B---3--:R-:W-:Y:S08]  /*3350*/  HMMA.16816.F32.BF16 R8, R28, R88, R8 ;  /* 0x000000581c08723c */ /* 0x008ff00000041808 */
[----:B------:R-:W-:Y:S08]  /*3360*/  HMMA.16816.F32.BF16 R44, R52, R94, R44 ;  /* 0x0000005e342c723c */ /* 0x000ff0000004182c */
[----:B------:R-:W-:Y:S01]  /*3370*/  HMMA.16816.F32.BF16 R56, R84, R26, R56 ;  /* 0x0000001a5438723c */ /* 0x000fe20000041838 */
[----:B------:R-:W3:Y:S07]  /*3380*/  LDSM.16.M88.4 R24, [R227+0x16800] ;  /* 0x01680000e318783b */ /* 0x000eee0000000200 */
[----:B-1----:R-:W-:Y:S08]  /*3390*/  HMMA.16816.F32.BF16 R60, R68, R64, R60 ;  /* 0x00000040443c723c */ /* 0x002ff0000004183c */
[----:B------:R-:W-:Y:S08]  /*33a0*/  HMMA.16816.F32.BF16 R32, R40, R36, R32 ;  /* 0x000000242820723c */ /* 0x000ff00000041820 */
[----:B------:R-:W-:Y:S01]  /*33b0*/  HMMA.16816.F32.BF16 R20, R28, R90, R20 ;  /* 0x0000005a1c14723c */ /* 0x000fe20000041814 */
[----:B------:R-:W-:Y:S07]  /*33c0*/  LDSM.16.M88.4 R88, [R231+0x7000] ;  /* 0x00700000e758783b */ /* 0x000fee0000000200 */
[----:B--2---:R-:W-:Y:S08]  /*33d0*/  HMMA.16816.F32.BF16 R8, R16, R12, R8 ;  /* 0x0000000c1008723c */ /* 0x004ff00000041808 */
[----:B------:R-:W-:Y:S01]  /*33e0*/  HMMA.16816.F32.BF16 R44, R40, R38, R44 ;  /* 0x00000026282c723c */ /* 0x000fe2000004182c */
[----:B------:R-:W1:Y:S07]  /*33f0*/  LDSM.16.M88.4 R36, [R220+0x5800] ;  /* 0x00580000dc24783b */ /* 0x000e6e0000000200 */
[C---:B------:R-:W-:Y:S08]  /*3400*/  HMMA.16816.F32.BF16 R76, R84.reuse, R80, R76 ;  /* 0x00000050544c723c */ /* 0x040ff0000004184c */
[----:B------:R-:W-:Y:S01]  /*3410*/  HMMA.16816.F32.BF16 R80, R84, R82, R72 ;  /* 0x000000525450723c */ /* 0x000fe20000041848 */
[----:B------:R-:W2:Y:S01]  /*3420*/  LDSM.16.M88.4 R72, [R220+0x6800] ;  /* 0x00680000dc48783b */ /* 0x000ea20000000200 */
[----:B------:R-:W-:-:S02]  /*3430*/  FMUL.FTZ R2, R8, c[0x0][0x2ec] ;  /* 0x0000bb0008027a20 */ /* 0x000fc40000410000 */
[----:B------:R-:W-:-:S04]  /*3440*/  FMUL.FTZ R6, R9, c[0x0][0x2ec] ;  /* 0x0000bb0009067a20 */ /* 0x000fc80000410000 */
[----:B------:R-:W-:Y:S01]  /*3450*/  HMMA.16816.F32.BF16 R56, R68, R66, R56 ;  /* 0x000000424438723c */ /* 0x000fe20000041838 */
[----:B------:R-:W5:Y:S07]  /*3460*/  MUFU.TANH R2, R2 ;  /* 0x0000000200027308 */ /* 0x000f6e0000002400 */
[----:B----4-:R-:W-:Y:S01]  /*3470*/  HMMA.16816.F32.BF16 R60, R52, R48, R60 ;  /* 0x00000030343c723c */ /* 0x010fe2000004183c */
[----:B------:R-:W-:Y:S06]  /*3480*/  MUFU.TANH R6, R6 ;  /* 0x0000000600067308 */ /* 0x000fec0000002400 */
[----:B------:R-:W-:Y:S01]  /*3490*/  FMUL.FTZ R48, R10, c[0x0][0x2ec] ;  /* 0x0000bb000a307a20 */ /* 0x000fe20000410000 */
[----:B---3--:R-:W-:Y:S01]  /*34a0*/  HMMA.16816.F32.BF16 R32, R28, R24, R32 ;  /* 0x000000181c20723c */ /* 0x008fe20000041820 */
[----:B------:R-:W-:-:S02]  /*34b0*/  FMUL.FTZ R49, R11, c[0x0][0x2ec] ;  /* 0x0000bb000b317a20 */ /* 0x000fc40000410000 */
[----:B------:R-:W3:Y:S02]  /*34c0*/  LDSM.16.M88.4 R8, [R233+0x17800] ;  /* 0x01780000e908783b */ /* 0x000ee40000000200 */
[----:B------:R-:W4:Y:S03]  /*34d0*/  MUFU.TANH R48, R48 ;  /* 0x0000003000307308 */ /* 0x000f260000002400 */
[----:B------:R-:W-:Y:S01]  /*34e0*/  HMMA.16816.F32.BF16 R20, R16, R14, R20 ;  /* 0x0000000e1014723c */ /* 0x000fe20000041814 */
[----:B------:R-:W-:Y:S04]  /*34f0*/  LDSM.16.M88.4 R12, [R227+0x17000] ;  /* 0x01700000e30c783b */ /* 0x000fe80000000200 */
[----:B------:R-:W2:Y:S03]  /*3500*/  MUFU.TANH R49, R49 ;  /* 0x0000003100317308 */ /* 0x000ea60000002400 */
[C---:B-1----:R-:W-:Y:S08]  /*3510*/  HMMA.16816.F32.BF16 R76, R68.reuse, R36, R76 ;  /* 0x00000024444c723c */ /* 0x042ff0000004184c */
[----:B------:R-:W-:Y:S08]  /*3520*/  HMMA.16816.F32.BF16 R80, R68, R38, R80 ;  /* 0x000000264450723c */ /* 0x000ff00000041850 */
[----:B------:R-:W-:Y:S01]  /*3530*/  HMMA.16816.F32.BF16 R56, R52, R50, R56 ;  /* 0x000000323438723c */ /* 0x000fe20000041838 */
[----:B------:R-:W-:-:S02]  /*3540*/  FMUL.FTZ R64, R20, c[0x0][0x2ec] ;  /* 0x0000bb0014407a20 */ /* 0x000fc40000410000 */
[----:B------:R-:W-:Y:S02]  /*3550*/  FMUL.FTZ R36, R22, c[0x0][0x2ec] ;  /* 0x0000bb0016247a20 */ /* 0x000fe40000410000 */
[----:B------:R-:W-:Y:S02]  /*3560*/  FMUL.FTZ R37, R23, c[0x0][0x2ec] ;  /* 0x0000bb0017257a20 */ /* 0x000fe40000410000 */
[----:B------:R-:W-:Y:S01]  /*3570*/  FMUL.FTZ R50, R21, c[0x0][0x2ec] ;  /* 0x0000bb0015327a20 */ /* 0x000fe20000410000 */
[----:B--2---:R-:W-:Y:S01]  /*3580*/  HMMA.16816.F32.BF16 R32, R16, R72, R32 ;  /* 0x000000481020723c */ /* 0x004fe20000041820 */
[----:B------:R-:W1:Y:S01]  /*3590*/  LDSM.16.M88.4 R20, [R231+0x7800] ;  /* 0x00780000e714783b */ /* 0x000e620000000200 */
[----:B------:R-:W-:Y:S06]  /*35a0*/  MUFU.TANH R64, R64 ;  /* 0x0000004000407308 */ /* 0x000fec0000002400 */
[C---:B---3--:R-:W-:Y:S02]  /*35b0*/  HMMA.16816.F32.BF16 R76, R52.reuse, R8, R76 ;  /* 0x00000008344c723c */ /* 0x048fe4000004184c */
[----:B------:R-:W2:Y:S06]  /*35c0*/  MUFU.TANH R36, R36 ;  /* 0x0000002400247308 */ /* 0x000eac0000002400 */
[----:B------:R-:W-:Y:S02]  /*35d0*/  HMMA.16816.F32.BF16 R80, R52, R10, R80 ;  /* 0x0000000a3450723c */ /* 0x000fe40000041850 */
[----:B------:R-:W-:Y:S05]  /*35e0*/  MUFU.TANH R50, R50 ;  /* 0x0000003200327308 */ /* 0x000fea0000002400 */
[----:B------:R-:W-:Y:S01]  /*35f0*/  IMAD.SHL.U32 R11, R4, 0x2, RZ ;  /* 0x00000002040b7824 */ /* 0x000fe200078e00ff */
[----:B------:R-:W-:Y:S01]  /*3600*/  HMMA.16816.F32.BF16 R56, R40, R90, R56 ;  /* 0x0000005a2838723c */ /* 0x000fe20000041838 */
[----:B------:R-:W-:Y:S01]  /*3610*/  FMUL.FTZ R51, R32, c[0x0][0x2ec] ;  /* 0x0000bb0020337a20 */ /* 0x000fe20000410000 */
[----:B------:R-:W3:Y:S01]  /*3620*/  MUFU.TANH R37, R37 ;  /* 0x0000002500257308 */ /* 0x000ee20000002400 */
[----:B------:R-:W-:Y:S01]  /*3630*/  FMUL.FTZ R65, R33, c[0x0][0x2ec] ;  /* 0x0000bb0021417a20 */ /* 0x000fe20000410000 */
[----:B------:R-:W-:Y:S01]  /*3640*/  LOP3.LUT R11, R11, 0x6, RZ, 0xc0, !PT ;  /* 0x000000060b0b7812 */ /* 0x000fe200078ec0ff */
[----:B------:R-:W-:-:S02]  /*3650*/  FMUL.FTZ R8, R34, c[0x0][0x2ec] ;  /* 0x0000bb0022087a20 */ /* 0x000fc40000410000 */
[----:B------:R-:W-:Y:S01]  /*3660*/  FMUL.FTZ R9, R35, c[0x0][0x2ec] ;  /* 0x0000bb0023097a20 */ /* 0x000fe20000410000 */
[----:B------:R-:W-:Y:S01]  /*3670*/  HMMA.16816.F32.BF16 R60, R40, R88, R60 ;  /* 0x00000058283c723c */ /* 0x000fe2000004183c */
[----:B------:R-:W2:Y:S01]  /*3680*/  LDSM.16.M88.4 R32, [R227+0x17800] ;  /* 0x01780000e320783b */ /* 0x000ea20000000200 */
[----:B------:R-:W-:Y:S06]  /*3690*/  MUFU.TANH R51, R51 ;  /* 0x0000003300337308 */ /* 0x000fec0000002400 */
[----:B------:R-:W-:Y:S01]  /*36a0*/  HMMA.16816.F32.BF16 R44, R28, R26, R44 ;  /* 0x0000001a1c2c723c */ /* 0x000fe2000004182c */
[----:B------:R-:W3:Y:S01]  /*36b0*/  LDSM.16.M88.4 R24, [R220+0x7000] ;  /* 0x00700000dc18783b */ /* 0x000ee20000000200 */
[----:B------:R-:W2:Y:S06]  /*36c0*/  MUFU.TANH R8, R8 ;  /* 0x0000000800087308 */ /* 0x000eac0000002400 */
[C---:B-1----:R-:W-:Y:S02]  /*36d0*/  HMMA.16816.F32.BF16 R76, R40.reuse, R20, R76 ;  /* 0x00000014284c723c */ /* 0x042fe4000004184c */
[----:B------:R-:W-:Y:S06]  /*36e0*/  MUFU.TANH R65, R65 ;  /* 0x0000004100417308 */ /* 0x000fec0000002400 */
[----:B------:R-:W-:Y:S02]  /*36f0*/  HMMA.16816.F32.BF16 R80, R40, R22, R80 ;  /* 0x000000162850723c */ /* 0x000fe40000041850 */
[----:B------:R-:W1:Y:S06]  /*3700*/  MUFU.TANH R9, R9 ;  /* 0x0000000900097308 */ /* 0x000e6c0000002400 */
[C---:B------:R-:W-:Y:S08]  /*3710*/  HMMA.16816.F32.BF16 R56, R28.reuse, R14, R56 ;  /* 0x0000000e1c38723c */ /* 0x040ff00000041838 */
[----:B------:R-:W-:Y:S01]  /*3720*/  HMMA.16816.F32.BF16 R60, R28, R12, R60 ;  /* 0x0000000c1c3c723c */ /* 0x000fe2000004183c */
[----:B------:R-:W1:Y:S01]  /*3730*/  LDSM.16.M88.4 R12, [R220+0x7800] ;  /* 0x00780000dc0c783b */ /* 0x000e620000000200 */
[----:B------:R-:W-:-:S06]  /*3740*/  DEPBAR.LE SB0, 0x0 ;  /* 0x000080000000791a */ /* 0x000fcc0000000000 */
[C---:B--2---:R-:W-:Y:S08]  /*3750*/  HMMA.16816.F32.BF16 R76, R28.reuse, R32, R76 ;  /* 0x000000201c4c723c */ /* 0x044ff0000004184c */
[----:B------:R-:W-:Y:S08]  /*3760*/  HMMA.16816.F32.BF16 R80, R28, R34, R80 ;  /* 0x000000221c50723c */ /* 0x000ff00000041850 */
[C---:B---3--:R-:W-:Y:S07]  /*3770*/  HMMA.16816.F32.BF16 R56, R16.reuse, R26, R56 ;  /* 0x0000001a1038723c */ /* 0x048fee0000041838 */
[----:B------:R-:W-:Y:S01]  /*3780*/  IMAD.U32 R26, RZ, RZ, UR21 ;  /* 0x00000015ff1a7e24 */ /* 0x000fe2000f8e00ff */
[----:B------:R-:W-:Y:S03]  /*3790*/  HMMA.16816.F32.BF16 R60, R16, R24, R60 ;  /* 0x00000018103c723c */ /* 0x000fe6000004183c */
[----:B------:R-:W-:-:S05]  /*37a0*/  IMAD R26, R26, 0x40, R11 ;  /* 0x000000401a1a7824 */ /* 0x000fca00078e020b */
[C---:B------:R-:W-:Y:S01]  /*37b0*/  HMMA.16816.F32.BF16 R44, R16.reuse, R74, R44 ;  /* 0x0000004a102c723c */ /* 0x040fe2000004182c */
[C---:B------:R-:W-:Y:S02]  /*37c0*/  IADD3 R4, R26.reuse, 0x8, RZ ;  /* 0x000000081a047810 */ /* 0x040fe40007ffe0ff */
[----:B------:R-:W-:Y:S02]  /*37d0*/  IADD3 R10, R26, 0x1, RZ ;  /* 0x000000011a0a7810 */ /* 0x000fe40007ffe0ff */
[----:B------:R-:W-:Y:S02]  /*37e0*/  ISETP.GE.AND P0, PT, R4, UR18, PT ;  /* 0x0000001204007c0c */ /* 0x000fe4000bf06270 */
[C---:B------:R-:W-:Y:S01]  /*37f0*/  IADD3 R4, R26.reuse, 0x11, RZ ;  /* 0x000000111a047810 */ /* 0x040fe20007ffe0ff */
[C---:B-1----:R-:W-:Y:S01]  /*3800*/  HMMA.16816.F32.BF16 R76, R16.reuse, R12, R76 ;  /* 0x0000000c104c723c */ /* 0x042fe2000004184c */
[----:B------:R-:W-:Y:S01]  /*3810*/  ISETP.GE.AND P2, PT, R26, UR18, PT ;  /* 0x000000121a007c0c */ /* 0x000fe2000bf46270 */
[----:B------:R-:W-:Y:S01]  /*3820*/  FMUL.FTZ R56, R56, c[0x0][0x2ec] ;  /* 0x0000bb0038387a20 */ /* 0x000fe20000410000 */
[----:B------:R-:W-:Y:S01]  /*3830*/  ISETP.GE.AND P4, PT, R4, UR18, PT ;  /* 0x0000001204007c0c */ /* 0x000fe2000bf86270 */
[----:B------:R-:W-:Y:S01]  /*3840*/  FMUL.FTZ R57, R57, c[0x0][0x2ec] ;  /* 0x0000bb0039397a20 */ /* 0x000fe20000410000 */
[----:B------:R-:W-:Y:S01]  /*3850*/  IADD3 R4, R26, 0x18, RZ ;  /* 0x000000181a047810 */ /* 0x000fe20007ffe0ff */
[----:B------:R-:W-:Y:S01]  /*3860*/  FMUL.FTZ R58, R58, c[0x0][0x2ec] ;  /* 0x0000bb003a3a7a20 */ /* 0x000fe20000410000 */
[----:B------:R-:W-:Y:S01]  /*3870*/  ISETP.GE.AND P1, PT, R10, UR18, PT ;  /* 0x000000120a007c0c */ /* 0x000fe2000bf26270 */
[----:B------:R-:W-:Y:S01]  /*3880*/  HMMA.16816.F32.BF16 R80, R16, R14, R80 ;  /* 0x0000000e1050723c */ /* 0x000fe20000041850 */
[----:B------:R-:W-:Y:S01]  /*3890*/  ISETP.GE.AND P3, PT, R4, UR18, PT ;  /* 0x0000001204007c0c */ /* 0x000fe2000bf66270 */
[----:B------:R-:W-:Y:S01]  /*38a0*/  FMUL.FTZ R61, R61, c[0x0][0x2ec] ;  /* 0x0000bb003d3d7a20 */ /* 0x000fe20000410000 */
[----:B------:R-:W-:Y:S01]  /*38b0*/  IADD3 R4, R26, 0x19, RZ ;  /* 0x000000191a047810 */ /* 0x000fe20007ffe0ff */
[----:B------:R-:W-:Y:S01]  /*38c0*/  FMUL.FTZ R63, R63, c[0x0][0x2ec] ;  /* 0x0000bb003f3f7a20 */ /* 0x000fe20000410000 */
[----:B-----5:R-:W-:Y:S01]  /*38d0*/  FSEL R22, R2, -INF , !P2 ;  /* 0xff80000002167808 */ /* 0x020fe20005000000 */
[----:B------:R-:W-:Y:S01]  /*38e0*/  MUFU.TANH R185, R61 ;  /* 0x0000003d00b97308 */ /* 0x000fe20000002400 */
[----:B------:R-:W-:Y:S01]  /*38f0*/  IADD3 R2, R26, 0x20, RZ ;  /* 0x000000201a027810 */ /* 0x000fe20007ffe0ff */
[----:B------:R-:W-:Y:S01]  /*3900*/  FMUL.FTZ R24, R44, c[0x0][0x2ec] ;  /* 0x0000bb002c187a20 */ /* 0x000fe20000410000 */
[----:B----4-:R-:W-:Y:S01]  /*3910*/  FSEL R48, R48, -INF , !P2 ;  /* 0xff80000030307808 */ /* 0x010fe20005000000 */
[----:B------:R-:W-:Y:S01]  /*3920*/  FMUL.FTZ R21, R46, c[0x0][0x2ec] ;  /* 0x0000bb002e157a20 */ /* 0x000fe20000410000 */
[----:B------:R-:W-:Y:S01]  /*3930*/  IADD3 R11, R26, 0x9, RZ ;  /* 0x000000091a0b7810 */ /* 0x000fe20007ffe0ff */
[----:B------:R-:W-:Y:S01]  /*3940*/  FMUL.FTZ R25, R45, c[0x0][0x2ec] ;  /* 0x0000bb002d197a20 */ /* 0x000fe20000410000 */
[----:B------:R-:W-:Y:S01]  /*3950*/  ISETP.GE.AND P2, PT, R4, UR18, PT ;  /* 0x0000001204007c0c */ /* 0x000fe2000bf46270 */
[----:B------:R-:W1:Y:S01]  /*3960*/  MUFU.TANH R198, R63 ;  /* 0x0000003f00c67308 */ /* 0x000e620000002400 */
[----:B------:R-:W-:Y:S01]  /*3970*/  FSEL R4, R49, -INF , !P1 ;  /* 0xff80000031047808 */ /* 0x000fe20004800000 */
[----:B------:R-:W-:Y:S01]  /*3980*/  FMUL.FTZ R20, R47, c[0x0][0x2ec] ;  /* 0x0000bb002f147a20 */ /* 0x000fe20000410000 */
[----:B------:R-:W-:Y:S01]  /*3990*/  FSEL R23, R6, -INF , !P1 ;  /* 0xff80000006177808 */ /* 0x000fe20004800000 */
[----:B------:R-:W-:Y:S01]  /*39a0*/  FMUL.FTZ R60, R60, c[0x0][0x2ec] ;  /* 0x0000bb003c3c7a20 */ /* 0x000fe20000410000 */
[----:B------:R-:W-:Y:S01]  /*39b0*/  ISETP.GE.AND P1, PT, R2, UR18, PT ;  /* 0x0000001202007c0c */ /* 0x000fe2000bf26270 */
[----:B------:R-:W-:Y:S01]  /*39c0*/  FMUL.FTZ R62, R62, c[0x0][0x2ec] ;  /* 0x0000bb003e3e7a20 */ /* 0x000fe20000410000 */
[C---:B------:R-:W-:Y:S01]  /*39d0*/  IADD3 R2, R26.reuse, 0x21, RZ ;  /* 0x000000211a027810 */ /* 0x040fe20007ffe0ff */
[----:B------:R-:W-:Y:S01]  /*39e0*/  MUFU.TANH R24, R24 ;  /* 0x0000001800187308 */ /* 0x000fe20000002400 */
[----:B------:R-:W-:Y:S01]  /*39f0*/  ISETP.GE.AND P6, PT, R11, UR18, PT ;  /* 0x000000120b007c0c */ /* 0x000fe2000bfc6270 */
[----:B------:R-:W-:Y:S01]  /*3a00*/  FMUL.FTZ R59, R59, c[0x0][0x2ec] ;  /* 0x0000bb003b3b7a20 */ /* 0x000fe20000410000 */
[----:B------:R-:W-:Y:S01]  /*3a10*/  IADD3 R10, R26, 0x10, RZ ;  /* 0x000000101a0a7810 */ /* 0x000fe20007ffe0ff */
[----:B------:R-:W-:Y:S01]  /*3a20*/  FMUL.FTZ R76, R76, c[0x0][0x2ec] ;  /* 0x0000bb004c4c7a20 */ /* 0x000fe20000410000 */
[----:B------:R-:W-:Y:S01]  /*3a30*/  IADD3 R6, R26, 0x28, RZ ;  /* 0x000000281a067810 */ /* 0x000fe20007ffe0ff */
[----:B------:R-:W-:Y:S01]  /*3a40*/  FMUL.FTZ R77, R77, c[0x0][0x2ec] ;  /* 0x0000bb004d4d7a20 */ /* 0x000fe20000410000 */
[----:B------:R-:W-:Y:S01]  /*3a50*/  FSEL R36, R36, -INF , !P0 ;  /* 0xff80000024247808 */ /* 0x000fe20004000000 */
[----:B------:R-:W2:Y:S01]  /*3a60*/  MUFU.TANH R21, R21 ;  /* 0x0000001500157308 */ /* 0x000ea20000002400 */
[----:B------:R-:W-:Y:S01]  /*3a70*/  FSEL R27, R64, -INF , !P0 ;  /* 0xff800000401b7808 */ /* 0x000fe20004000000 */
[----:B------:R-:W-:Y:S01]  /*3a80*/  FMUL.FTZ R78, R78, c[0x0][0x2ec] ;  /* 0x0000bb004e4e7a20 */ /* 0x000fe20000410000 */
[----:B------:R-:W-:Y:S01]  /*3a90*/  ISETP.GE.AND P0, PT, R2, UR18, PT ;  /* 0x0000001202007c0c */ /* 0x000fe2000bf06270 */
[----:B------:R-:W-:Y:S01]  /*3aa0*/  FMUL.FTZ R79, R79, c[0x0][0x2ec] ;  /* 0x0000bb004f4f7a20 */ /* 0x000fe20000410000 */
[----:B------:R-:W-:Y:S01]  /*3ab0*/  FSEL R2, R37, -INF , !P6 ;  /* 0xff80000025027808 */ /* 0x000fe20007000000 */
[----:B------:R-:W-:Y:S01]  /*3ac0*/  FMUL.FTZ R80, R80, c[0x0][0x2ec] ;  /* 0x0000bb0050507a20 */ /* 0x000fe20000410000 */
[----:B------:R-:W-:Y:S01]  /*3ad0*/  FSEL R29, R50, -INF , !P6 ;  /* 0xff800000321d7808 */ /* 0x000fe20007000000 */
[----:B------:R-:W-:Y:S01]  /*3ae0*/  MUFU.TANH R25, R25 ;  /* 0x0000001900197308 */ /* 0x000fe20000002400 */
[----:B------:R-:W-:Y:S01]  /*3af0*/  ISETP.GE.AND P5, PT, R10, UR18, PT ;  /* 0x000000120a007c0c */ /* 0x000fe2000bfa6270 */
[----:B------:R-:W-:Y:S01]  /*3b00*/  FMUL.FTZ R81, R81, c[0x0][0x2ec] ;  /* 0x0000bb0051517a20 */ /* 0x000fe20000410000 */
[----:B------:R-:W-:Y:S01]  /*3b10*/  ISETP.GE.AND P6, PT, R6, UR18, PT ;  /* 0x0000001206007c0c */ /* 0x000fe2000bfc6270 */
[----:B------:R-:W-:Y:S01]  /*3b20*/  FMUL.FTZ R82, R82, c[0x0][0x2ec] ;  /* 0x0000bb0052527a20 */ /* 0x000fe20000410000 */
[----:B------:R-:W-:Y:S01]  /*3b30*/  IADD3 R6, R26, 0x29, RZ ;  /* 0x000000291a067810 */ /* 0x000fe20007ffe0ff */
[----:B------:R-:W-:Y:S01]  /*3b40*/  FMUL.FTZ R83, R83, c[0x0][0x2ec] ;  /* 0x0000bb0053537a20 */ /* 0x000fe20000410000 */
[----:B------:R-:W-:Y:S01]  /*3b50*/  FSEL R12, R8, -INF , !P5 ;  /* 0xff800000080c7808 */ /* 0x000fe20006800000 */
[----:B------:R-:W3:Y:S01]  /*3b60*/  MUFU.TANH R20, R20 ;  /* 0x0000001400147308 */ /* 0x000ee20000002400 */
[----:B------:R-:W-:-:S02]  /*3b70*/  FSEL R15, R51, -INF , !P5 ;  /* 0xff800000330f7808 */ /* 0x000fc40006800000 */
[----:B------:R-:W-:Y:S02]  /*3b80*/  ISETP.GE.AND P5, PT, R6, UR18, PT ;  /* 0x0000001206007c0c */ /* 0x000fe4000bfa6270 */
[----:B------:R-:W-:Y:S02]  /*3b90*/  IADD3 R6, R26, 0x30, RZ ;  /* 0x000000301a067810 */ /* 0x000fe40007ffe0ff */
[----:B------:R-:W-:Y:S01]  /*3ba0*/  FSEL R16, R9, -INF , !P4 ;  /* 0xff80000009107808 */ /* 0x000fe20006000000 */
[----:B------:R-:W-:Y:S01]  /*3bb0*/  MUFU.TANH R191, R60 ;  /* 0x0000003c00bf7308 */ /* 0x000fe20000002400 */
[----:B------:R-:W-:Y:S02]  /*3bc0*/  FSEL R13, R65, -INF , !P4 ;  /* 0xff800000410d7808 */ /* 0x000fe40006000000 */
[----:B-1----:R-:W-:Y:S02]  /*3bd0*/  FSEL R198, R198, -INF , !P0 ;  /* 0xff800000c6c67808 */ /* 0x002fe40004000000 */
[----:B------:R-:W-:-:S02]  /*3be0*/  FSEL R185, R185, -INF , !P0 ;  /* 0xff800000b9b97808 */ /* 0x000fc40004000000 */
[----:B------:R-:W-:Y:S01]  /*3bf0*/  ISETP.GE.AND P4, PT, R6, UR18, PT ;  /* 0x0000001206007c0c */ /* 0x000fe2000bf86270 */
[----:B------:R-:W1:Y:S01]  /*3c00*/  MUFU.TANH R186, R62 ;  /* 0x0000003e00ba7308 */ /* 0x000e620000002400 */
[----:B------:R-:W-:Y:S02]  /*3c10*/  PLOP3.LUT P0, PT, PT, PT, UP0, 0x80, 0x0 ;  /* 0x000000000000781c */ /* 0x000fe40003f0f008 */
[----:B------:R-:W-:Y:S02]  /*3c20*/  IADD3 R6, R26, 0x31, RZ ;  /* 0x000000311a067810 */ /* 0x000fe40007ffe0ff */
[----:B--2---:R-:W-:Y:S02]  /*3c30*/  FSEL R10, R21, -INF , !P3 ;  /* 0xff800000150a7808 */ /* 0x004fe40005800000 */
[----:B------:R-:W-:Y:S01]  /*3c40*/  FSEL R11, R24, -INF , !P3 ;  /* 0xff800000180b7808 */ /* 0x000fe20005800000 */
[----:B------:R-:W2:Y:S01]  /*3c50*/  MUFU.TANH R189, R56 ;  /* 0x0000003800bd7308 */ /* 0x000ea20000002400 */
[----:B------:R-:W-:-:S02]  /*3c60*/  ISETP.GE.AND P3, PT, R6, UR18, PT ;  /* 0x0000001206007c0c */ /* 0x000fc4000bf66270 */
[C---:B------:R-:W-:Y:S02]  /*3c70*/  IADD3 R6, R26.reuse, 0x38, RZ ;  /* 0x000000381a067810 */ /* 0x040fe40007ffe0ff */
[----:B------:R-:W-:Y:S02]  /*3c80*/  IADD3 R26, R26, 0x39, RZ ;  /* 0x000000391a1a7810 */ /* 0x000fe40007ffe0ff */
[----:B---3--:R-:W-:Y:S01]  /*3c90*/  FSEL R8, R20, -INF , !P2 ;  /* 0xff80000014087808 */ /* 0x008fe20005000000 */
[----:B------:R-:W3:Y:S01]  /*3ca0*/  MUFU.TANH R187, R57 ;  /* 0x0000003900bb7308 */ /* 0x000ee20000002400 */
[----:B------:R-:W-:Y:S02]  /*3cb0*/  FSEL R9, R25, -INF , !P2 ;  /* 0xff80000019097808 */ /* 0x000fe40005000000 */
[----:B-1----:R-:W-:Y:S02]  /*3cc0*/  FSEL R186, R186, -INF , !P1 ;  /* 0xff800000baba7808 */ /* 0x002fe40004800000 */
[----:B------:R-:W-:-:S02]  /*3cd0*/  FSEL R191, R191, -INF , !P1 ;  /* 0xff800000bfbf7808 */ /* 0x000fc40004800000 */
[----:B------:R-:W-:Y:S01]  /*3ce0*/  ISETP.GE.AND P2, PT, R6, UR18, PT ;  /* 0x0000001206007c0c */ /* 0x000fe2000bf46270 */
[----:B------:R-:W1:Y:S01]  /*3cf0*/  MUFU.TANH R190, R58 ;  /* 0x0000003a00be7308 */ /* 0x000e620000002400 */
[----:B------:R-:W-:Y:S02]  /*3d00*/  ISETP.GE.AND P1, PT, R26, UR18, PT ;  /* 0x000000121a007c0c */ /* 0x000fe4000bf26270 */
[----:B--2---:R-:W-:-:S05]  /*3d10*/  FSEL R189, R189, -INF , !P6 ;  /* 0xff800000bdbd7808 */ /* 0x004fca0007000000 */
[----:B------:R-:W2:Y:S01]  /*3d20*/  MUFU.TANH R196, R59 ;  /* 0x0000003b00c47308 */ /* 0x000ea20000002400 */
[----:B---3--:R-:W-:-:S07]  /*3d30*/  FSEL R187, R187, -INF , !P5 ;  /* 0xff800000bbbb7808 */ /* 0x008fce0006800000 */
[----:B------:R-:W3:Y:S01]  /*3d40*/  MUFU.TANH R197, R76 ;  /* 0x0000004c00c57308 */ /* 0x000ee20000002400 */
[----:B-1----:R-:W-:-:S07]  /*3d50*/  FSEL R190, R190, -INF , !P6 ;  /* 0xff800000bebe7808 */ /* 0x002fce0007000000 */
[----:B------:R-:W1:Y:S01]  /*3d60*/  MUFU.TANH R195, R77 ;  /* 0x0000004d00c37308 */ /* 0x000e620000002400 */
[----:B--2---:R-:W-:-:S07]  /*3d70*/  FSEL R196, R196, -INF , !P5 ;  /* 0xff800000c4c47808 */ /* 0x004fce0006800000 */
        /* <DEDUP_REMOVED lines=11> */
[----:B--2---:R-:W-:Y:S02]  /*3e30*/  FSEL R170, R170, -INF , !P2 ;  /* 0xff800000aaaa7808 */ /* 0x004fe40005000000 */
[----:B---3--:R-:W-:Y:S02]  /*3e40*/  FSEL R168, R168, -INF , !P1 ;  /* 0xff800000a8a87808 */ /* 0x008fe40004800000 */
[----:B-1----:R-:W-:Y:S01]  /*3e50*/  FSEL R171, R171, -INF , !P1 ;  /* 0xff800000abab7808 */ /* 0x002fe20004800000 */
        /* <DEDUP_REMOVED lines=72> */
.L_x_1563:
[----:B------:R-:W-:Y:S05]  /*42e0*/  BSYNC B0 ;  /* 0x0000000000007941 */ /* 0x000fea0003800000 */
.L_x_1562:
[----:B------:R-:W0:Y:S02]  /*42f0*/  LDGDEPBAR ;  /* 0x00000000000079af */ /* 0x000e240000000000 */
.L_x_1561:
[----:B------:R-:W-:Y:S02]  /*4300*/  FMNMX.FTZ R14, R22, R23, !PT ;  /* 0x00000017160e7209 */ /* 0x000fe40007810000 */
[----:B-1----:R-:W-:Y:S02]  /*4310*/  FMNMX.FTZ R19, R48, R4, !PT ;  /* 0x0000000430137209 */ /* 0x002fe40007810000 */
        /* <DEDUP_REMOVED lines=70> */
[----:B------:R-:W2:Y:S01]  /*4780*/  LDSM.16.MT88.4 R4, [R224+0x1e000] ;  /* 0x01e00000e004783b */ /* 0x000ea20000004200 */
[--C-:B------:R-:W-:Y:S01]  /*4790*/  FFMA.FTZ R177, R15, c[0x0][0x23c], -R194.reuse ;  /* 0x00008f000fb17a23 */ /* 0x100fe200000108c2 */
[----:B------:R-:W3:Y:S01]  /*47a0*/  MUFU.EX2 R178, R178 ;  /* 0x000000b200b27308 */ /* 0x000ee20000000800 */
        /* <DEDUP_REMOVED lines=14> */
[----:B---3--:R-:W-:Y:S01]  /*4890*/  F2FP.BF16.PACK_AB R128, R178, R179 ;  /* 0x000000b3b280723e */ /* 0x008fe200000010ff */
        /* <DEDUP_REMOVED lines=11> */
[----:B------:R-:W3:Y:S01]  /*4950*/  MUFU.EX2 R180, R180 ;  /* 0x000000b400b47308 */ /* 0x000ee20000000800 */
        /* <DEDUP_REMOVED lines=10> */
[----:B---3--:R-:W-:Y:S01]  /*4a00*/  F2FP.BF16.PACK_AB R129, R180, R181 ;  /* 0x000000b5b481723e */ /* 0x008fe200000010ff */
[----:B------:R-:W-:Y:S02]  /*4a10*/  FFMA.FTZ R199, R168, c[0x0][0x23c], -R169 ;  /* 0x00008f00a8c77a23 */ /* 0x000fe400000108a9 */
[----:B------:R-:W-:Y:S01]  /*4a20*/  FADD.FTZ R180, R181, R180 ;  /* 0x000000b4b5b47221 */ /* 0x000fe20000010000 */
[----:B------:R-:W-:Y:S01]  /*4a30*/  LDSM.16.MT88.4 R168, [R225+0x1b800] ;  /* 0x01b80000e1a8783b */ /* 0x000fe20000004200 */
[----:B------:R-:W-:-:S02]  /*4a40*/  FADD.FTZ R179, R179, R178 ;  /* 0x000000b2b3b37221 */ /* 0x000fc40000010000 */
[----:B------:R-:W-:Y:S02]  /*4a50*/  MUFU.EX2 R177, R177 ;  /* 0x000000b100b17308 */ /* 0x000fe40000000800 */
[----:B------:R-:W-:-:S04]  /*4a60*/  FADD.FTZ R176, R176, R179 ;  /* 0x000000b3b0b07221 */ /* 0x000fc80000010000 */
[----:B------:R-:W-:Y:S01]  /*4a70*/  FADD.FTZ R176, R173, R176 ;  /* 0x000000b0adb07221 */ /* 0x000fe20000010000 */
[----:B-1----:R-:W-:Y:S01]  /*4a80*/  F2FP.BF16.PACK_AB R131, R174, R183 ;  /* 0x000000b7ae83723e */ /* 0x002fe200000010ff */
        /* <DEDUP_REMOVED lines=55> */
[C---:B--2---:R-:W-:Y:S07]  /*4e00*/  HMMA.16816.F32.BF16 R124, R128.reuse, R4, RZ ;  /* 0x00000004807c723c */ /* 0x044fee00000418ff */
        /* <DEDUP_REMOVED lines=8> */
[C---:B------:R-:W-:Y:S01]  /*4e90*/  F2FP.BF16.PACK_AB R7, R0.reuse, R165 ;  /* 0x000000a50007723e */ /* 0x040fe200000010ff */
        /* <DEDUP_REMOVED lines=126> */
[----:B------:R-:W1:Y:S04]  /*5680*/  LDSM.16.MT88.4 R12, [R228+0x1d800] ;  /* 0x01d80000e40c783b */ /* 0x000e680000004200 */
[----:B------:R-:W-:Y:S03]  /*5690*/  STL [R1+0x4], R0 ;  /* 0x0000040001007387 */ /* 0x000fe60000100800 */
[C---:B--2---:R-:W-:Y:S01]  /*56a0*/  HMMA.16816.F32.BF16 R44, R4.reuse, R8, R44 ;  /* 0x00000008042c723c */ /* 0x044fe2000004182c */
[----:B------:R-:W-:Y:S07]  /*56b0*/  STL [R1+0x8], R2 ;  /* 0x0000080201007387 */ /* 0x000fee0000100800 */
        /* <DEDUP_REMOVED lines=51> */
[----:B------:R-:W-:-:S02]  /*59f0*/  IADD3 R7, P1, R10, UR12, RZ ;  /* 0x0000000c0a077c10 */ /* 0x000fc4000ff3e0ff */
        /* <DEDUP_REMOVED lines=12> */
[----:B------:R-:W-:Y:S01]  /*5ac0*/  LEA R251, P0, R5, c[0x0][0x170], 0x1 ;  /* 0x00005c0005fb7a11 */ /* 0x000fe200078008ff */
[----:B------:R1:W-:Y:S01]  /*5ad0*/  STL [R1], R0 ;  /* 0x0000000001007387 */ /* 0x0003e20000100800 */
[----:B------:R-:W-:Y:S01]  /*5ae0*/  LEA.HI.X R252, R7, c[0x0][0x16c], R252, 0x1, P1 ;  /* 0x00005b0007fc7a11 */ /* 0x000fe200008f0cfc */
[----:B------:R-:W-:Y:S01]  /*5af0*/  UMOV UR10, URZ ;  /* 0x0000003f000a7c82 */ /* 0x000fe20008000000 */
[----:B------:R-:W-:Y:S01]  /*5b00*/  LEA.HI.X R250, R5, c[0x0][0x174], R250, 0x1, P0 ;  /* 0x00005d0005fa7a11 */ /* 0x000fe200000f0cfa */
[----:B------:R-:W-:Y:S01]  /*5b10*/  ULDC.64 UR4, c[0x0][0x1a0] ;  /* 0x0000680000047ab9 */ /* 0x000fe20000000a00 */
[----:B------:R-:W-:-:S02]  /*5b20*/  IADD3 R4, P0, R248, 0x20, RZ ;  /* 0x00000020f8047810 */ /* 0x000fc40007f1e0ff */
[----:B------:R-:W-:Y:S01]  /*5b30*/  ISETP.GE.AND P1, PT, R237, c[0x0][0x220], PT ;  /* 0x00008800ed007a0c */ /* 0x000fe20003f26270 */
[----:B-1----:R-:W-:Y:S01]  /*5b40*/  IMAD.MOV.U32 R0, RZ, RZ, R3 ;  /* 0x000000ffff007224 */ /* 0x002fe200078e0003 */
[----:B------:R-:W-:-:S05]  /*5b50*/  SHF.R.S32.HI R3, RZ, 0x1f, R248 ;  /* 0x0000001fff037819 */ /* 0x000fca00000114f8 */
[----:B------:R-:W-:Y:S01]  /*5b60*/  IMAD.X R5, RZ, RZ, R3, P0 ;  /* 0x000000ffff057224 */ /* 0x000fe200000e0603 */
[----:B------:R1:W-:Y:S04]  /*5b70*/  STL.64 [R1+0x10], R2 ;  /* 0x0000100201007387 */ /* 0x0003e80000100a00 */
[----:B------:R1:W-:Y:S01]  /*5b80*/  STL.64 [R1+0x18], R4 ;  /* 0x0000180401007387 */ /* 0x0003e20000100a00 */
[----:B------:R-:W-:Y:S05]  /*5b90*/  BRA `(.L_x_1565) ;  /* 0x0000045000007947 */ /* 0x000fea0003800000 */
.L_x_1567:
        /* <DEDUP_REMOVED lines=11> */
[----:B------:R-:W-:Y:S02]  /*5c50*/  @!P4 IMAD R6, R6, c[0x0][0x198], RZ ;  /* 0x000066000606ca24 */ /* 0x000fe400078e02ff */
[----:B------:R-:W-:Y:S02]  /*5c60*/  @!P4 IMAD R2, R7, c[0x0][0x198], RZ ;  /* 0x000066000702ca24 */ /* 0x000fe400078e02ff */
[----:B------:R-:W-:Y:S01]  /*5c70*/  @!P4 IMAD R6, R3, c[0x0][0x19c], R6 ;  /* 0x000067000306ca24 */ /* 0x000fe200078e0206 */
[-C--:B------:R-:W-:Y:S01]  /*5c80*/  @!P4 LEA R3, P0, R12, R242.reuse, 0x6 ;  /* 0x000000f20c03c211 */ /* 0x080fe200078030ff */
[----:B------:R-:W-:Y:S04]  /*5c90*/  @!P4 IMAD.WIDE.U32 R16, R4, c[0x0][0x198], RZ ;  /* 0x000066000410ca25 */ /* 0x000fe800078e00ff */
[----:B------:R-:W-:Y:S01]  /*5ca0*/  @!P4 IMAD R2, R5, c[0x0][0x19c], R2 ;  /* 0x000067000502ca24 */ /* 0x000fe200078e0202 */
[----:B------:R-:W-:Y:S01]  /*5cb0*/  @!P4 LEA R4, P6, R16, R242, 0x6 ;  /* 0x000000f21004c211 */ /* 0x000fe200078c30ff */
[----:B------:R-:W-:Y:S02]  /*5cc0*/  @!P4 IMAD.IADD R5, R13, 0x1, R6 ;  /* 0x000000010d05c824 */ /* 0x000fe400078e0206 */
        /* <DEDUP_REMOVED lines=50> */
.L_x_1565:
[----:B------:R-:W2:Y:S01]  /*5ff0*/  LDL.64 R8, [R1+0x18] ;  /* 0x0000180001087983 */ /* 0x000ea20000100a00 */
[----:B------:R-:W-:Y:S01]  /*6000*/  UIADD3 UR8, UR6, -UR10, URZ ;  /* 0x8000000a06087290 */ /* 0x000fe2000fffe03f */
[----:B------:R-:W-:Y:S04]  /*6010*/  DEPBAR.LE SB0, 0x0 ;  /* 0x000080000000791a */ /* 0x000fe80000000000 */
[----:B-1----:R-:W3:Y:S01]  /*6020*/  LDL.64 R4, [R1+0x10] ;  /* 0x0000100001047983 */ /* 0x002ee20000100a00 */
[----:B------:R-:W-:Y:S01]  /*6030*/  USHF.R.S32.HI UR7, URZ, 0x1f, UR8 ;  /* 0x0000001f3f077899 */ /* 0x000fe20008011408 */
[----:B------:R-:W-:Y:S01]  /*6040*/  MOV R164, UR8 ;  /* 0x0000000800a47c02 */ /* 0x000fe20008000f00 */
[----:B------:R-:W-:Y:S01]  /*6050*/  UIMAD.WIDE.U32 UR22, UR8, UR4, URZ ;  /* 0x00000004081672a5 */ /* 0x000fe2000f8e003f */
[----:B------:R-:W-:Y:S01]  /*6060*/  MOV R165, UR8 ;  /* 0x0000000800a57c02 */ /* 0x000fe20008000f00 */
[----:B------:R-:W-:Y:S01]  /*6070*/  UIMAD UR7, UR7, UR4, URZ ;  /* 0x00000004070772a4 */ /* 0x000fe2000f8e023f */
[----:B------:R-:W-:Y:S01]  /*6080*/  BAR.SYNC.DEFER_BLOCKING 0x0 ;  /* 0x0000000000007b1d */ /* 0x000fe20000010000 */
[----:B------:R-:W-:Y:S01]  /*6090*/  MOV R2, UR8 ;  /* 0x0000000800027c02 */ /* 0x000fe20008000f00 */
[----:B------:R-:W-:Y:S01]  /*60a0*/  IMAD.MOV.U32 R12, RZ, RZ, c[0x0][0x1a0] ;  /* 0x00006800ff0c7624 */ /* 0x000fe200078e00ff */
[----:B------:R-:W-:Y:S01]  /*60b0*/  UIMAD UR7, UR8, UR5, UR7 ;  /* 0x00000005080772a4 */ /* 0x000fe2000f8e0207 */
[----:B------:R-:W-:Y:S02]  /*60c0*/  MOV R6, UR22 ;  /* 0x0000001600067c02 */ /* 0x000fe40008000f00 */
[----:B------:R-:W-:Y:S01]  /*60d0*/  MOV R3, UR8 ;  /* 0x0000000800037c02 */ /* 0x000fe20008000f00 */
[----:B------:R-:W-:Y:S01]  /*60e0*/  UIADD3 UR7, UR23, UR7, URZ ;  /* 0x0000000717077290 */ /* 0x000fe2000fffe03f */
[----:B------:R-:W-:Y:S02]  /*60f0*/  MOV R7, UR23 ;  /* 0x0000001700077c02 */ /* 0x000fe40008000f00 */
[----:B------:R-:W-:Y:S01]  /*6100*/  MOV R13, c[0x0][0x1a4] ;  /* 0x00006900000d7a02 */ /* 0x000fe20000000f00 */
[----:B------:R-:W-:Y:S01]  /*6110*/  @P4 STS.128 [R236+0x18000], RZ ;  /* 0x018000ffec004388 */ /* 0x000fe20000000c00 */
[----:B---3--:R-:W-:Y:S02]  /*6120*/  LEA R14, P5, R165, R4, 0x6 ;  /* 0x00000004a50e7211 */ /* 0x008fe400078a30ff */
[----:B--2---:R-:W-:Y:S02]  /*6130*/  LEA R18, P0, R164, R8, 0x6 ;  /* 0x00000008a4127211 */ /* 0x004fe400078030ff */
[----:B------:R-:W-:Y:S02]  /*6140*/  LEA.HI.X.SX32 R15, R3, R5, 0x6, P5 ;  /* 0x00000005030f7211 */ /* 0x000fe400028f36ff */
[----:B------:R-:W-:Y:S01]  /*6150*/  LEA.HI.X.SX32 R19, R2, R9, 0x6, P0 ;  /* 0x0000000902137211 */ /* 0x000fe200000f36ff */
[----:B------:R-:W-:Y:S01]  /*6160*/  IMAD.WIDE.U32 R10, R18, c[0x0][0x1a0], RZ ;  /* 0x00006800120a7a25 */ /* 0x000fe200078e00ff */
[C---:B------:R-:W-:Y:S02]  /*6170*/  LEA R164, P0, R6.reuse, R240, 0x6 ;  /* 0x000000f006a47211 */ /* 0x040fe400078030ff */
[----:B------:R-:W-:Y:S01]  /*6180*/  MOV R2, UR7 ;  /* 0x0000000700027c02 */ /* 0x000fe20008000f00 */
[----:B------:R-:W-:Y:S01]  /*6190*/  IMAD R166, R15, c[0x0][0x1a0], RZ ;  /* 0x000068000fa67a24 */ /* 0x000fe200078e02ff */
[----:B------:R-:W-:Y:S01]  /*61a0*/  UIADD3 UR7, UR9, -UR10, URZ ;  /* 0x8000000a09077290 */ /* 0x000fe2000fffe03f */
[----:B------:R-:W-:Y:S01]  /*61b0*/  IMAD R165, R19, c[0x0][0x1a0], RZ ;  /* 0x0000680013a57a24 */ /* 0x000fe200078e02ff */
[----:B------:R-:W-:Y:S01]  /*61c0*/  LEA.HI.X R3, R6, R235, R2, 0x6, P0 ;  /* 0x000000eb06037211 */ /* 0x000fe200000f3402 */
[----:B------:R-:W-:Y:S01]  /*61d0*/  IMAD R166, R14, c[0x0][0x1a4], R166 ;  /* 0x000069000ea67a24 */ /* 0x000fe200078e02a6 */
[----:B------:R-:W-:Y:S01]  /*61e0*/  @!P4 LEA R6, P5, R164, c[0x0][0x170], 0x1 ;  /* 0x00005c00a406ca11 */ /* 0x000fe200078a08ff */
[----:B------:R-:W-:Y:S01]  /*61f0*/  IMAD.WIDE.U32 R14, R14, c[0x0][0x1a0], RZ ;  /* 0x000068000e0e7a25 */ /* 0x000fe200078e00ff */
[----:B------:R-:W-:Y:S02]  /*6200*/  LEA R2, P0, R12, R164, 0x5 ;  /* 0x000000a40c027211 */ /* 0x000fe400078028ff */
[----:B------:R-:W-:Y:S01]  /*6210*/  @!P4 LEA.HI.X R7, R164, c[0x0][0x174], R3, 0x1, P5 ;  /* 0x00005d00a407ca11 */ /* 0x000fe200028f0c03 */
[----:B------:R-:W-:Y:S01]  /*6220*/  IMAD R165, R18, c[0x0][0x1a4], R165 ;  /* 0x0000690012a57a24 */ /* 0x000fe200078e02a5 */
[----:B------:R-:W-:Y:S02]  /*6230*/  LEA R18, P6, R14, R251, 0x1 ;  /* 0x000000fb0e127211 */ /* 0x000fe400078c08ff */
[----:B------:R-:W-:Y:S01]  /*6240*/  IADD3 R166, R15, R166, RZ ;  /* 0x000000a60fa67210 */ /* 0x000fe20007ffe0ff */
[----:B------:R-:W-:Y:S01]  /*6250*/  @!PT LDS RZ, [RZ] ;  /* 0x00000000fffff984 */ /* 0x000fe20000000800 */
[----:B------:R-:W-:Y:S01]  /*6260*/  @!PT LDS RZ, [RZ] ;  /* 0x00000000fffff984 */ /* 0x000fe20000000800 */
[----:B------:R-:W-:Y:S01]  /*6270*/  @!PT LDS RZ, [RZ] ;  /* 0x00000000fffff984 */ /* 0x000fe20000000800 */
[----:B------:R1:W-:Y:S01]  /*6280*/  @!P4 LDGSTS.E.BYPASS.LTC128B.128 [R236+0x18000], [R6.64] ;  /* 0x1800000006eccfae */ /* 0x0003e2000b901d50 */
[----:B------:R-:W-:Y:S02]  /*6290*/  LEA.HI.X R3, R12, R3, R13, 0x5, P0 ;  /* 0x000000030c037211 */ /* 0x000fe400000f2c0d */
[----:B------:R-:W-:Y:S02]  /*62a0*/  LEA.HI.X R19, R14, R250, R166, 0x1, P6 ;  /* 0x000000fa0e137211 */ /* 0x000fe400030f0ca6 */
[----:B------:R-:W-:Y:S01]  /*62b0*/  @!P4 LEA R22, P0, R2, c[0x0][0x170], 0x1 ;  /* 0x00005c000216ca11 */ /* 0x000fe200078008ff */
[----:B------:R-:W-:Y:S01]  /*62c0*/  @P3 STS.128 [R236+0x1a000], RZ ;  /* 0x01a000ffec003388 */ /* 0x000fe20000000c00 */
[----:B------:R-:W-:Y:S02]  /*62d0*/  LEA R164, P5, R10, R251, 0x1 ;  /* 0x000000fb0aa47211 */ /* 0x000fe400078a08ff */
[----:B------:R-:W-:Y:S02]  /*62e0*/  @!P4 LEA.HI.X R23, R2, c[0x0][0x174], R3, 0x1, P0 ;  /* 0x00005d000217ca11 */ /* 0x000fe400000f0c03 */
[----:B------:R-:W-:Y:S01]  /*62f0*/  IADD3 R165, R11, R165, RZ ;  /* 0x000000a50ba57210 */ /* 0x000fe20007ffe0ff */
[----:B------:R-:W-:Y:S01]  /*6300*/  @!PT LDS RZ, [RZ] ;  /* 0x00000000fffff984 */ /* 0x000fe20000000800 */
[----:B------:R-:W-:Y:S01]  /*6310*/  @!PT LDS RZ, [RZ] ;  /* 0x00000000fffff984 */ /* 0x000fe20000000800 */
[----:B------:R-:W-:Y:S01]  /*6320*/  @!PT LDS RZ, [RZ] ;  /* 0x00000000fffff984 */ /* 0x000fe20000000800 */
[----:B------:R2:W-:Y:S01]  /*6330*/  @!P3 LDGSTS.E.BYPASS.LTC128B.128 [R236+0x1a000], [R18.64+0x80] ;  /* 0x1a00008012ecbfae */ /* 0x0005e2000b901d50 */
[----:B------:R-:W-:Y:S02]  /*6340*/  MOV R2, R8 ;  /* 0x0000000800027202 */ /* 0x000fe40000000f00 */
[----:B------:R-:W-:Y:S02]  /*6350*/  LEA.HI.X R165, R10, R250, R165, 0x1, P5 ;  /* 0x000000fa0aa57211 */ /* 0x000fe400028f0ca5 */
[----:B------:R-:W-:Y:S01]  /*6360*/  MOV R3, R9 ;  /* 0x0000000900037202 */ /* 0x000fe20000000f00 */
[----:B------:R-:W-:Y:S06]  /*6370*/  @P2 STS.128 [R236+0x1c000], RZ ;  /* 0x01c000ffec002388 */ /* 0x000fec0000000c00 */
[----:B------:R-:W-:Y:S01]  /*6380*/  @!PT LDS RZ, [RZ] ;  /* 0x00000000fffff984 */ /* 0x000fe20000000800 */
[----:B------:R-:W-:Y:S01]  /*6390*/  @!PT LDS RZ, [RZ] ;  /* 0x00000000fffff984 */ /* 0x000fe20000000800 */
[----:B------:R-:W-:Y:S01]  /*63a0*/  @!PT LDS RZ, [RZ] ;  /* 0x00000000fffff984 */ /* 0x000fe20000000800 */
[----:B------:R2:W-:Y:S06]  /*63b0*/  @!P2 LDGSTS.E.BYPASS.LTC128B.128 [R236+0x1c000], [R18.64+0x100] ;  /* 0x1c00010012ecafae */ /* 0x0005ec000b901d50 */
        /* <DEDUP_REMOVED lines=9> */
[----:B------:R3:W-:Y:S06]  /*6450*/  @!P4 LDGSTS.E.BYPASS.LTC128B.128 [R236+0x19000], [R22.64] ;  /* 0x1900000016eccfae */ /* 0x0007ec000b901d50 */
        /* <DEDUP_REMOVED lines=15> */
[----:B------:R-:W-:Y:S06]  /*6550*/  LDSM.16.M88.4 R168, [R234] ;  /* 0x00000000eaa8783b */ /* 0x000fec0000000200 */
[----:B------:R-:W1:Y:S06]  /*6560*/  LDSM.16.M88.4 R172, [R233+0x10000] ;  /* 0x01000000e9ac783b */ /* 0x000e6c0000000200 */
[----:B------:R-:W5:Y:S06]  /*6570*/  LDSM.16.M88.4 R176, [R233+0x10800] ;  /* 0x01080000e9b0783b */ /* 0x000f6c0000000200 */
[----:B------:R-:W3:Y:S01]  /*6580*/  LDSM.16.M88.4 R180, [R233+0x11000] ;  /* 0x01100000e9b4783b */ /* 0x000ee20000000200 */
[----:B----4-:R-:W-:Y:S01]  /*6590*/  IMAD.MOV.U32 R164, RZ, RZ, R4 ;  /* 0x000000ffffa47224 */ /* 0x010fe200078e0004 */
[----:B------:R-:W-:Y:S04]  /*65a0*/  MOV R165, R5 ;  /* 0x0000000500a57202 */ /* 0x000fe80000000f00 */
[----:B------:R-:W0:Y:S06]  /*65b0*/  LDGDEPBAR ;  /* 0x00000000000079af */ /* 0x000e2c0000000000 */
[----:B------:R-:W4:Y:S06]  /*65c0*/  LDSM.16.M88.4 R184, [R233+0x11800] ;  /* 0x01180000e9b8783b */ /* 0x000f2c0000000200 */
[----:B------:R-:W-:Y:S06]  /*65d0*/  LDSM.16.M88.4 R188, [R232] ;  /* 0x00000000e8bc783b */ /* 0x000fec0000000200 */
[----:B------:R-:W4:Y:S01]  /*65e0*/  LDSM.16.M88.4 R192, [R231] ;  /* 0x00000000e7c0783b */ /* 0x000f220000000200 */
[C---:B-1----:R-:W-:Y:S05]  /*65f0*/  HMMA.16816.F32.BF16 R4, R168.reuse, R172, RZ ;  /* 0x000000aca804723c */ /* 0x042fea00000418ff */
[----:B------:R-:W1:Y:S03]  /*6600*/  LDSM.16.M88.4 R196, [R223] ;  /* 0x00000000dfc4783b */ /* 0x000e660000000200 */
[C---:B------:R-:W-:Y:S03]  /*6610*/  HMMA.16816.F32.BF16 R8, R168.reuse, R174, RZ ;  /* 0x000000aea808723c */ /* 0x040fe600000418ff */
[----:B------:R-:W1:Y:S06]  /*6620*/  LDSM.16.M88.4 R200, [R222] ;  /* 0x00000000dec8783b */ /* 0x000e6c0000000200 */
[----:B------:R-:W1:Y:S01]  /*6630*/  LDSM.16.M88.4 R204, [R221] ;  /* 0x00000000ddcc783b */ /* 0x000e620000000200 */
[C---:B-----5:R-:W-:Y:S05]  /*6640*/  HMMA.16816.F32.BF16 R12, R168.reuse, R176, RZ ;  /* 0x000000b0a80c723c */ /* 0x060fea00000418ff */
[----:B------:R-:W-:Y:S03]  /*6650*/  LDSM.16.M88.4 R172, [R230] ;  /* 0x00000000e6ac783b */ /* 0x000fe60000000200 */
[C---:B--2---:R-:W-:Y:S03]  /*6660*/  HMMA.16816.F32.BF16 R16, R168.reuse, R178, RZ ;  /* 0x000000b2a810723c */ /* 0x044fe600000418ff */
[----:B------:R-:W2:Y:S05]  /*6670*/  LDSM.16.M88.4 R176, [R227+0x10000] ;  /* 0x01000000e3b0783b */ /* 0x000eaa0000000200 */
[C---:B---3--:R-:W-:Y:S08]  /*6680*/  HMMA.16816.F32.BF16 R20, R168.reuse, R180, RZ ;  /* 0x000000b4a814723c */ /* 0x048ff000000418ff */
[C---:B------:R-:W-:Y:S01]  /*6690*/  HMMA.16816.F32.BF16 R24, R168.reuse, R182, RZ ;  /* 0x000000b6a818723c */ /* 0x040fe200000418ff */
[----:B------:R-:W-:Y:S07]  /*66a0*/  LDSM.16.M88.4 R180, [R227+0x11000] ;  /* 0x01100000e3b4783b */ /* 0x000fee0000000200 */
[C---:B----4-:R-:W-:Y:S08]  /*66b0*/  HMMA.16816.F32.BF16 R28, R168.reuse, R184, RZ ;  /* 0x000000b8a81c723c */ /* 0x050ff000000418ff */
[----:B------:R-:W-:Y:S01]  /*66c0*/  HMMA.16816.F32.BF16 R32, R168, R186, RZ ;  /* 0x000000baa820723c */ /* 0x000fe200000418ff */
[----:B------:R-:W3:Y:S06]  /*66d0*/  LDSM.16.M88.4 R168, [R227+0x10800] ;  /* 0x01080000e3a8783b */ /* 0x000eec0000000200 */
[----:B------:R-:W4:Y:S01]  /*66e0*/  LDSM.16.M88.4 R184, [R227+0x11800] ;  /* 0x01180000e3b8783b */ /* 0x000f220000000200 */
[C---:B------:R-:W-:Y:S08]  /*66f0*/  HMMA.16816.F32.BF16 R4, R188.reuse, R192, R4 ;  /* 0x000000c0bc04723c */ /* 0x040ff00000041804 */
[C---:B------:R-:W-:Y:S01]  /*6700*/  HMMA.16816.F32.BF16 R8, R188.reuse, R194, R8 ;  /* 0x000000c2bc08723c */ /* 0x040fe20000041808 */
[----:B------:R-:W-:Y:S07]  /*6710*/  LDSM.16.M88.4 R192, [R229] ;  /* 0x00000000e5c0783b */ /* 0x000fee0000000200 */
[C---:B-1----:R-:W-:Y:S08]  /*6720*/  HMMA.16816.F32.BF16 R12, R188.reuse, R196, R12 ;  /* 0x000000c4bc0c723c */ /* 0x042ff0000004180c */
[C---:B------:R-:W-:Y:S01]  /*6730*/  HMMA.16816.F32.BF16 R16, R188.reuse, R198, R16 ;  /* 0x000000c6bc10723c */ /* 0x040fe20000041810 */
[----:B------:R-:W1:Y:S07]  /*6740*/  LDSM.16.M88.4 R196, [R220] ;  /* 0x00000000dcc4783b */ /* 0x000e6e0000000200 */
[C---:B------:R-:W-:Y:S08]  /*6750*/  HMMA.16816.F32.BF16 R20, R188.reuse, R200, R20 ;  /* 0x000000c8bc14723c */ /* 0x040ff00000041814 */
[C---:B------:R-:W-:Y:S01]  /*6760*/  HMMA.16816.F32.BF16 R24, R188.reuse, R202, R24 ;  /* 0x000000cabc18723c */ /* 0x040fe20000041818 */
[----:B------:R-:W-:Y:S07]  /*6770*/  LDSM.16.M88.4 R200, [R220+0x1000] ;  /* 0x00100000dcc8783b */ /* 0x000fee0000000200 */
[C---:B------:R-:W-:Y:S01]  /*6780*/  HMMA.16816.F32.BF16 R28, R188.reuse, R204, R28 ;  /* 0x000000ccbc1c723c */ /* 0x040fe2000004181c */
[----:B------:R-:W5:Y:S07]  /*6790*/  LDL R204, [R1] ;  /* 0x0000000001cc7983 */ /* 0x000f6e0000100800 */
[----:B------:R-:W-:Y:S01]  /*67a0*/  HMMA.16816.F32.BF16 R32, R188, R206, R32 ;  /* 0x000000cebc20723c */ /* 0x000fe20000041820 */
[----:B------:R-:W1:Y:S06]  /*67b0*/  LDSM.16.M88.4 R188, [R220+0x800] ;  /* 0x00080000dcbc783b */ /* 0x000e6c0000000200 */
[----:B------:R-:W-:Y:S01]  /*67c0*/  MOV R206, R164 ;  /* 0x000000a400ce7202 */ /* 0x000fe20000000f00 */
[C---:B--2---:R-:W-:Y:S05]  /*67d0*/  HMMA.16816.F32.BF16 R4, R172.reuse, R176, R4 ;  /* 0x000000b0ac04723c */ /* 0x044fea0000041804 */
[----:B------:R-:W-:Y:S03]  /*67e0*/  MOV R207, R165 ;  /* 0x000000a500cf7202 */ /* 0x000fe60000000f00 */
[C---:B------:R-:W-:Y:S01]  /*67f0*/  HMMA.16816.F32.BF16 R8, R172.reuse, R178, R8 ;  /* 0x000000b2ac08723c */ /* 0x040fe20000041808 */
[----:B------:R-:W-:Y:S07]  /*6800*/  LDSM.16.M88.4 R176, [R234+0x4000] ;  /* 0x00400000eab0783b */ /* 0x000fee0000000200 */
[C---:B---3--:R-:W-:Y:S08]  /*6810*/  HMMA.16816.F32.BF16 R12, R172.reuse, R168, R12 ;  /* 0x000000a8ac0c723c */ /* 0x048ff0000004180c */
[C---:B------:R-:W-:Y:S01]  /*6820*/  HMMA.16816.F32.BF16 R16, R172.reuse, R170, R16 ;  /* 0x000000aaac10723c */ /* 0x040fe20000041810 */
[----:B------:R-:W2:Y:S07]  /*6830*/  LDSM.16.M88.4 R168, [R220+0x1800] ;  /* 0x00180000dca8783b */ /* 0x000eae0000000200 */
[C---:B------:R-:W-:Y:S08]  /*6840*/  HMMA.16816.F32.BF16 R20, R172.reuse, R180, R20 ;  /* 0x000000b4ac14723c */ /* 0x040ff00000041814 */
[C---:B------:R-:W-:Y:S01]  /*6850*/  HMMA.16816.F32.BF16 R24, R172.reuse, R182, R24 ;  /* 0x000000b6ac18723c */ /* 0x040fe20000041818 */
[----:B------:R-:W3:Y:S07]  /*6860*/  LDSM.16.M88.4 R180, [R233+0x12000] ;  /* 0x01200000e9b4783b */ /* 0x000eee0000000200 */
[C---:B----4-:R-:W-:Y:S08]  /*6870*/  HMMA.16816.F32.BF16 R28, R172.reuse, R184, R28 ;  /* 0x000000b8ac1c723c */ /* 0x050ff0000004181c */
[----:B------:R-:W-:Y:S01]  /*6880*/  HMMA.16816.F32.BF16 R32, R172, R186, R32 ;  /* 0x000000baac20723c */ /* 0x000fe20000041820 */
[----:B------:R-:W4:Y:S06]  /*6890*/  LDSM.16.M88.4 R172, [R233+0x12800] ;  /* 0x01280000e9ac783b */ /* 0x000f2c0000000200 */
[----:B------:R-:W2:Y:S01]  /*68a0*/  LDSM.16.M88.4 R184, [R233+0x13000] ;  /* 0x01300000e9b8783b */ /* 0x000ea20000000200 */
        /* <DEDUP_REMOVED lines=8> */
[----:B------:R-:W1:Y:S07]  /*6930*/  LDSM.16.M88.4 R200, [R219] ;  /* 0x00000000dbc8783b */ /* 0x000e6e0000000200 */
[C---:B--2---:R-:W-:Y:S08]  /*6940*/  HMMA.16816.F32.BF16 R28, R192.reuse, R168, R28 ;  /* 0x000000a8c01c723c */ /* 0x044ff0000004181c */
[----:B------:R-:W-:Y:S01]  /*6950*/  HMMA.16816.F32.BF16 R32, R192, R170, R32 ;  /* 0x000000aac020723c */ /* 0x000fe20000041820 */
[----:B------:R-:W2:Y:S06]  /*6960*/  LDSM.16.M88.4 R168, [R218] ;  /* 0x00000000daa8783b */ /* 0x000eac0000000200 */
[----:B------:R-:W1:Y:S01]  /*6970*/  LDSM.16.M88.4 R192, [R217] ;  /* 0x00000000d9c0783b */ /* 0x000e620000000200 */
[C---:B---3--:R-:W-:Y:S08]  /*6980*/  HMMA.16816.F32.BF16 R4, R176.reuse, R180, R4 ;  /* 0x000000b4b004723c */ /* 0x048ff00000041804 */
[C---:B------:R-:W-:Y:S01]  /*6990*/  HMMA.16816.F32.BF16 R8, R176.reuse, R182, R8 ;  /* 0x000000b6b008723c */ /* 0x040fe20000041808 */
[----:B------:R-:W3:Y:S07]  /*69a0*/  LDSM.16.M88.4 R180, [R216] ;  /* 0x00000000d8b4783b */ /* 0x000eee0000000200 */
[C---:B----4-:R-:W-:Y:S08]  /*69b0*/  HMMA.16816.F32.BF16 R12, R176.reuse, R172, R12 ;  /* 0x000000acb00c723c */ /* 0x050ff0000004180c */
        /* <DEDUP_REMOVED lines=8> */
[----:B------:R-:W4:Y:S01]  /*6a40*/  LDSM.16.M88.4 R188, [R227+0x13000] ;  /* 0x01300000e3bc783b */ /* 0x000f220000000200 */
[C---:B------:R-:W-:Y:S08]  /*6a50*/  HMMA.16816.F32.BF16 R4, R196.reuse, R200, R4 ;  /* 0x000000c8c404723c */ /* 0x040ff00000041804 */
[C---:B------:R-:W-:Y:S01]  /*6a60*/  HMMA.16816.F32.BF16 R8, R196.reuse, R202, R8 ;  /* 0x000000cac408723c */ /* 0x040fe20000041808 */
[----:B------:R-:W1:Y:S07]  /*6a70*/  LDSM.16.M88.4 R200, [R227+0x13800] ;  /* 0x01380000e3c8783b */ /* 0x000e6e0000000200 */
        /* <DEDUP_REMOVED lines=8> */
[----:B------:R-:W3:Y:S06]  /*6b00*/  LDSM.16.M88.4 R180, [R220+0x2800] ;  /* 0x00280000dcb4783b */ /* 0x000eec0000000200 */
[----:B------:R-:W2:Y:S01]  /*6b10*/  LDSM.16.M88.4 R196, [R220+0x3000] ;  /* 0x00300000dcc4783b */ /* 0x000ea20000000200 */
[C---:B-1----:R-:W-:Y:S08]  /*6b20*/  HMMA.16816.F32.BF16 R4, R172.reuse, R176, R4 ;  /* 0x000000b0ac04723c */ /* 0x042ff00000041804 */
[C---:B------:R-:W-:Y:S01]  /*6b30*/  HMMA.16816.F32.BF16 R8, R172.reuse, R178, R8 ;  /* 0x000000b2ac08723c */ /* 0x040fe20000041808 */
[----:B------:R-:W1:Y:S07]  /*6b40*/  LDSM.16.M88.4 R176, [R220+0x3800] ;  /* 0x00380000dcb0783b */ /* 0x000e6e0000000200 */
        /* <DEDUP_REMOVED lines=8> */
[----:B------:R-:W1:Y:S06]  /*6bd0*/  LDSM.16.M88.4 R172, [R233+0x14800] ;  /* 0x01480000e9ac783b */ /* 0x000e6c0000000200 */
[----:B------:R-:W1:Y:S01]  /*6be0*/  LDSM.16.M88.4 R200, [R233+0x15000] ;  /* 0x01500000e9c8783b */ /* 0x000e620000000200 */
        /* <DEDUP_REMOVED lines=8> */
[----:B------:R-:W3:Y:S07]  /*6c70*/  LDSM.16.M88.4 R196, [R215] ;  /* 0x00000000d7c4783b */ /* 0x000eee0000000200 */
[C---:B-1----:R-:W-:Y:S08]  /*6c80*/  HMMA.16816.F32.BF16 R28, R168.reuse, R176, R28 ;  /* 0x000000b0a81c723c */ /* 0x042ff0000004181c */
[----:B------:R-:W-:Y:S01]  /*6c90*/  HMMA.16816.F32.BF16 R32, R168, R178, R32 ;  /* 0x000000b2a820723c */ /* 0x000fe20000041820 */
[----:B------:R-:W1:Y:S06]  /*6ca0*/  LDSM.16.M88.4 R168, [R214] ;  /* 0x00000000d6a8783b */ /* 0x000e6c0000000200 */
[----:B------:R-:W-:Y:S01]  /*6cb0*/  LDSM.16.M88.4 R176, [R212] ;  /* 0x00000000d4b0783b */ /* 0x000fe20000000200 */
[C---:B----4-:R-:W-:Y:S08]  /*6cc0*/  HMMA.16816.F32.BF16 R4, R184.reuse, R188, R4 ;  /* 0x000000bcb804723c */ /* 0x050ff00000041804 */
[C---:B------:R-:W-:Y:S01]  /*6cd0*/  HMMA.16816.F32.BF16 R8, R184.reuse, R190, R8 ;  /* 0x000000beb808723c */ /* 0x040fe20000041808 */
[----:B------:R-:W-:Y:S07]  /*6ce0*/  LDSM.16.M88.4 R188, [R230+0x8000] ;  /* 0x00800000e6bc783b */ /* 0x000fee0000000200 */
[C---:B------:R-:W-:Y:S08]  /*6cf0*/  HMMA.16816.F32.BF16 R12, R184.reuse, R172, R12 ;  /* 0x000000acb80c723c */ /* 0x040ff0000004180c */
[C---:B------:R-:W-:Y:S01]  /*6d00*/  HMMA.16816.F32.BF16 R16, R184.reuse, R174, R16 ;  /* 0x000000aeb810723c */ /* 0x040fe20000041810 */
[----:B------:R-:W4:Y:S07]  /*6d10*/  LDSM.16.M88.4 R172, [R213] ;  /* 0x00000000d5ac783b */ /* 0x000f2e0000000200 */
[C---:B------:R-:W-:Y:S08]  /*6d20*/  HMMA.16816.F32.BF16 R20, R184.reuse, R200, R20 ;  /* 0x000000c8b814723c */ /* 0x040ff00000041814 */
[C---:B------:R-:W-:Y:S01]  /*6d30*/  HMMA.16816.F32.BF16 R24, R184.reuse, R202, R24 ;  /* 0x000000cab818723c */ /* 0x040fe20000041818 */
[----:B------:R-:W4:Y:S07]  /*6d40*/  LDSM.16.M88.4 R200, [R227+0x14000] ;  /* 0x01400000e3c8783b */ /* 0x000f2e0000000200 */
[C---:B--2---:R-:W-:Y:S08]  /*6d50*/  HMMA.16816.F32.BF16 R28, R184.reuse, R180, R28 ;  /* 0x000000b4b81c723c */ /* 0x044ff0000004181c */
[----:B------:R-:W-:Y:S01]  /*6d60*/  HMMA.16816.F32.BF16 R32, R184, R182, R32 ;  /* 0x000000b6b820723c */ /* 0x000fe20000041820 */
[----:B------:R-:W2:Y:S06]  /*6d70*/  LDSM.16.M88.4 R180, [R227+0x14800] ;  /* 0x01480000e3b4783b */ /* 0x000eac0000000200 */
[----:B------:R-:W2:Y:S01]  /*6d80*/  LDSM.16.M88.4 R184, [R227+0x15000] ;  /* 0x01500000e3b8783b */ /* 0x000ea20000000200 */
[C---:B---3--:R-:W-:Y:S08]  /*6d90*/  HMMA.16816.F32.BF16 R4, R192.reuse, R196, R4 ;  /* 0x000000c4c004723c */ /* 0x048ff00000041804 */
[C---:B------:R-:W-:Y:S01]  /*6da0*/  HMMA.16816.F32.BF16 R8, R192.reuse, R198, R8 ;  /* 0x000000c6c008723c */ /* 0x040fe20000041808 */
[----:B------:R-:W3:Y:S07]  /*6db0*/  LDSM.16.M88.4 R196, [R227+0x15800] ;  /* 0x01580000e3c4783b */ /* 0x000eee0000000200 */
[C---:B-1----:R-:W-:Y:S08]  /*6dc0*/  HMMA.16816.F32.BF16 R12, R192.reuse, R168, R12 ;  /* 0x000000a8c00c723c */ /* 0x042ff0000004180c */
[C---:B------:R-:W-:Y:S01]  /*6dd0*/  HMMA.16816.F32.BF16 R16, R192.reuse, R170, R16 ;  /* 0x000000aac010723c */ /* 0x040fe20000041810 */
[----:B------:R-:W-:Y:S07]  /*6de0*/  LDSM.16.M88.4 R168, [R229+0x8000] ;  /* 0x00800000e5a8783b */ /* 0x000fee0000000200 */
[C---:B----4-:R-:W-:Y:S08]  /*6df0*/  HMMA.16816.F32.BF16 R20, R192.reuse, R172, R20 ;  /* 0x000000acc014723c */ /* 0x050ff00000041814 */
[C---:B------:R-:W-:Y:S01]  /*6e00*/  HMMA.16816.F32.BF16 R24, R192.reuse, R174, R24 ;  /* 0x000000aec018723c */ /* 0x040fe20000041818 */
[----:B------:R-:W1:Y:S07]  /*6e10*/  LDSM.16.M88.4 R172, [R220+0x4000] ;  /* 0x00400000dcac783b */ /* 0x000e6e0000000200 */
[C---:B------:R-:W-:Y:S08]  /*6e20*/  HMMA.16816.F32.BF16 R28, R192.reuse, R176, R28 ;  /* 0x000000b0c01c723c */ /* 0x040ff0000004181c */
[----:B------:R-:W-:Y:S01]  /*6e30*/  HMMA.16816.F32.BF16 R32, R192, R178, R32 ;  /* 0x000000b2c020723c */ /* 0x000fe20000041820 */
[----:B------:R-:W4:Y:S06]  /*6e40*/  LDSM.16.M88.4 R176, [R220+0x4800] ;  /* 0x00480000dcb0783b */ /* 0x000f2c0000000200 */
[----:B------:R-:W1:Y:S01]  /*6e50*/  LDSM.16.M88.4 R192, [R220+0x5000] ;  /* 0x00500000dcc0783b */ /* 0x000e620000000200 */
        /* <DEDUP_REMOVED lines=16> */
[C---:B----4-:R-:W-:Y:S08]  /*6f60*/  HMMA.16816.F32.BF16 R12, R168.reuse, R176, R12 ;  /* 0x000000b0a80c723c */ /* 0x050ff0000004180c */
[C---:B------:R-:W-:Y:S01]  /*6f70*/  HMMA.16816.F32.BF16 R16, R168.reuse, R178, R16 ;  /* 0x000000b2a810723c */ /* 0x040fe20000041810 */
[----:B------:R-:W-:Y:S07]  /*6f80*/  LDSM.16.M88.4 R176, [R232+0xc000] ;  /* 0x00c00000e8b0783b */ /* 0x000fee0000000200 */
[C---:B------:R-:W-:Y:S08]  /*6f90*/  HMMA.16816.F32.BF16 R20, R168.reuse, R192, R20 ;  /* 0x000000c0a814723c */ /* 0x040ff00000041814 */
[C---:B------:R-:W-:Y:S01]  /*6fa0*/  HMMA.16816.F32.BF16 R24, R168.reuse, R194, R24 ;  /* 0x000000c2a818723c */ /* 0x040fe20000041818 */
[----:B------:R-:W4:Y:S07]  /*6fb0*/  LDSM.16.M88.4 R192, [R211] ;  /* 0x00000000d3c0783b */ /* 0x000f2e0000000200 */
[C---:B------:R-:W-:Y:S08]  /*6fc0*/  HMMA.16816.F32.BF16 R28, R168.reuse, R200, R28 ;  /* 0x000000c8a81c723c */ /* 0x040ff0000004181c */
[----:B------:R-:W-:Y:S01]  /*6fd0*/  HMMA.16816.F32.BF16 R32, R168, R202, R32 ;  /* 0x000000caa820723c */ /* 0x000fe20000041820 */
[----:B------:R-:W1:Y:S06]  /*6fe0*/  LDSM.16.M88.4 R168, [R210] ;  /* 0x00000000d2a8783b */ /* 0x000e6c0000000200 */
[----:B------:R-:W1:Y:S01]  /*6ff0*/  LDSM.16.M88.4 R200, [R209] ;  /* 0x00000000d1c8783b */ /* 0x000e620000000200 */
[C---:B--2---:R-:W-:Y:S08]  /*7000*/  HMMA.16816.F32.BF16 R4, R180.reuse, R184, R4 ;  /* 0x000000b8b404723c */ /* 0x044ff00000041804 */
[C---:B------:R-:W-:Y:S01]  /*7010*/  HMMA.16816.F32.BF16 R8, R180.reuse, R186, R8 ;  /* 0x000000bab408723c */ /* 0x040fe20000041808 */
[----:B------:R-:W2:Y:S07]  /*7020*/  LDSM.16.M88.4 R184, [R208] ;  /* 0x00000000d0b8783b */ /* 0x000eae0000000200 */
[C---:B---3--:R-:W-:Y:S08]  /*7030*/  HMMA.16816.F32.BF16 R12, R180.reuse, R188, R12 ;  /* 0x000000bcb40c723c */ /* 0x048ff0000004180c */
[C---:B------:R-:W-:Y:S01]  /*7040*/  HMMA.16816.F32.BF16 R16, R180.reuse, R190, R16 ;  /* 0x000000beb410723c */ /* 0x040fe20000041810 */
[----:B------:R-:W-:Y:S07]  /*7050*/  LDSM.16.M88.4 R188, [R230+0xc000] ;  /* 0x00c00000e6bc783b */ /* 0x000fee0000000200 */
[C---:B------:R-:W-:Y:S08]  /*7060*/  HMMA.16816.F32.BF16 R20, R180.reuse, R196, R20 ;  /* 0x000000c4b414723c */ /* 0x040ff00000041814 */
[C---:B------:R-:W-:Y:S01]  /*7070*/  HMMA.16816.F32.BF16 R24, R180.reuse, R198, R24 ;  /* 0x000000c6b418723c */ /* 0x040fe20000041818 */
[----:B------:R-:W3:Y:S07]  /*7080*/  LDSM.16.M88.4 R196, [R227+0x16000] ;  /* 0x01600000e3c4783b */ /* 0x000eee0000000200 */
[C---:B-1----:R-:W-:Y:S08]  /*7090*/  HMMA.16816.F32.BF16 R28, R180.reuse, R172, R28 ;  /* 0x000000acb41c723c */ /* 0x042ff0000004181c */
[----:B------:R-:W-:Y:S01]  /*70a0*/  HMMA.16816.F32.BF16 R32, R180, R174, R32 ;  /* 0x000000aeb420723c */ /* 0x000fe20000041820 */
[----:B------:R-:W-:Y:S06]  /*70b0*/  LDSM.16.M88.4 R172, [R227+0x17000] ;  /* 0x01700000e3ac783b */ /* 0x000fec0000000200 */
[----:B------:R-:W-:Y:S01]  /*70c0*/  LDSM.16.M88.4 R180, [R227+0x17800] ;  /* 0x01780000e3b4783b */ /* 0x000fe20000000200 */
[C---:B----4-:R-:W-:Y:S08]  /*70d0*/  HMMA.16816.F32.BF16 R4, R176.reuse, R192, R4 ;  /* 0x000000c0b004723c */ /* 0x050ff00000041804 */
[C---:B------:R-:W-:Y:S01]  /*70e0*/  HMMA.16816.F32.BF16 R8, R176.reuse, R194, R8 ;  /* 0x000000c2b008723c */ /* 0x040fe20000041808 */
[----:B------:R-:W-:Y:S07]  /*70f0*/  LDSM.16.M88.4 R192, [R229+0xc000] ;  /* 0x00c00000e5c0783b */ /* 0x000fee0000000200 */
[C---:B------:R-:W-:Y:S08]  /*7100*/  HMMA.16816.F32.BF16 R12, R176.reuse, R168, R12 ;  /* 0x000000a8b00c723c */ /* 0x040ff0000004180c */
[C---:B------:R-:W-:Y:S01]  /*7110*/  HMMA.16816.F32.BF16 R16, R176.reuse, R170, R16 ;  /* 0x000000aab010723c */ /* 0x040fe20000041810 */
[----:B------:R-:W1:Y:S07]  /*7120*/  LDSM.16.M88.4 R168, [R227+0x16800] ;  /* 0x01680000e3a8783b */ /* 0x000e6e0000000200 */
[C---:B------:R-:W-:Y:S08]  /*7130*/  HMMA.16816.F32.BF16 R20, R176.reuse, R200, R20 ;  /* 0x000000c8b014723c */ /* 0x040ff00000041814 */
[C---:B------:R-:W-:Y:S01]  /*7140*/  HMMA.16816.F32.BF16 R24, R176.reuse, R202, R24 ;  /* 0x000000cab018723c */ /* 0x040fe20000041818 */
[----:B------:R-:W4:Y:S07]  /*7150*/  LDSM.16.M88.4 R200, [R220+0x6000] ;  /* 0x00600000dcc8783b */ /* 0x000f2e0000000200 */
[C---:B--2---:R-:W-:Y:S08]  /*7160*/  HMMA.16816.F32.BF16 R28, R176.reuse, R184, R28 ;  /* 0x000000b8b01c723c */ /* 0x044ff0000004181c */
[----:B------:R-:W-:Y:S07]  /*7170*/  HMMA.16816.F32.BF16 R32, R176, R186, R32 ;  /* 0x000000bab020723c */ /* 0x000fee0000041820 */
[----:B------:R-:W-:Y:S01]  /*7180*/  MOV R179, R3 ;  /* 0x0000000300b37202 */ /* 0x000fe20000000f00 */
[C---:B---3--:R-:W-:Y:S05]  /*7190*/  HMMA.16816.F32.BF16 R4, R188.reuse, R196, R4 ;  /* 0x000000c4bc04723c */ /* 0x048fea0000041804 */
[----:B------:R-:W-:Y:S03]  /*71a0*/  MOV R178, R2 ;  /* 0x0000000200b27202 */ /* 0x000fe60000000f00 */
[C---:B------:R-:W-:Y:S08]  /*71b0*/  HMMA.16816.F32.BF16 R8, R188.reuse, R198, R8 ;  /* 0x000000c6bc08723c */ /* 0x040ff00000041808 */
[C---:B-1----:R-:W-:Y:S08]  /*71c0*/  HMMA.16816.F32.BF16 R12, R188.reuse, R168, R12 ;  /* 0x000000a8bc0c723c */ /* 0x042ff0000004180c */
[C---:B------:R-:W-:Y:S01]  /*71d0*/  HMMA.16816.F32.BF16 R16, R188.reuse, R170, R16 ;  /* 0x000000aabc10723c */ /* 0x040fe20000041810 */
[----:B------:R-:W1:Y:S07]  /*71e0*/  LDSM.16.M88.4 R168, [R220+0x6800] ;  /* 0x00680000dca8783b */ /* 0x000e6e0000000200 */
[C---:B------:R-:W-:Y:S08]  /*71f0*/  HMMA.16816.F32.BF16 R20, R188.reuse, R172, R20 ;  /* 0x000000acbc14723c */ /* 0x040ff00000041814 */
[C---:B------:R-:W-:Y:S01]  /*7200*/  HMMA.16816.F32.BF16 R24, R188.reuse, R174, R24 ;  /* 0x000000aebc18723c */ /* 0x040fe20000041818 */
[----:B------:R-:W2:Y:S07]  /*7210*/  LDSM.16.M88.4 R172, [R220+0x7000] ;  /* 0x00700000dcac783b */ /* 0x000eae0000000200 */
[C---:B------:R-:W-:Y:S08]  /*7220*/  HMMA.16816.F32.BF16 R28, R188.reuse, R180, R28 ;  /* 0x000000b4bc1c723c */ /* 0x040ff0000004181c */
[----:B------:R-:W-:Y:S08]  /*7230*/  HMMA.16816.F32.BF16 R32, R188, R182, R32 ;  /* 0x000000b6bc20723c */ /* 0x000ff00000041820 */
[C---:B----4-:R-:W-:Y:S08]  /*7240*/  HMMA.16816.F32.BF16 R4, R192.reuse, R200, R4 ;  /* 0x000000c8c004723c */ /* 0x050ff00000041804 */
[C---:B------:R-:W-:Y:S08]  /*7250*/  HMMA.16816.F32.BF16 R8, R192.reuse, R202, R8 ;  /* 0x000000cac008723c */ /* 0x040ff00000041808 */
[C---:B-1----:R-:W-:Y:S08]  /*7260*/  HMMA.16816.F32.BF16 R12, R192.reuse, R168, R12 ;  /* 0x000000a8c00c723c */ /* 0x042ff0000004180c */
[C---:B------:R-:W-:Y:S01]  /*7270*/  HMMA.16816.F32.BF16 R16, R192.reuse, R170, R16 ;  /* 0x000000aac010723c */ /* 0x040fe20000041810 */
[----:B------:R-:W1:Y:S01]  /*7280*/  LDSM.16.M88.4 R168, [R220+0x7800] ;  /* 0x00780000dca8783b */ /* 0x000e620000000200 */
[----:B------:R-:W-:Y:S04]  /*7290*/  DEPBAR.LE SB0, 0x0 ;  /* 0x000080000000791a */ /* 0x000fe80000000000 */
[----:B------:R-:W-:Y:S02]  /*72a0*/  FMUL.FTZ R3, R5, c[0x0][0x2ec] ;  /* 0x0000bb0005037a20 */ /* 0x000fe40000410000 */
[C---:B--2---:R-:W-:Y:S02]  /*72b0*/  HMMA.16816.F32.BF16 R20, R192.reuse, R172, R20 ;  /* 0x000000acc014723c */ /* 0x044fe40000041814 */
[----:B------:R2:W3:Y:S01]  /*72c0*/  MUFU.TANH R190, R3 ;  /* 0x0000000300be7308 */ /* 0x0004e20000002400 */
[----:B------:R-:W-:Y:S02]  /*72d0*/  BAR.SYNC.DEFER_BLOCKING 0x0 ;  /* 0x0000000000007b1d */ /* 0x000fe40000010000 */
[----:B------:R-:W-:Y:S02]  /*72e0*/  FMUL.FTZ R2, R6, c[0x0][0x2ec] ;  /* 0x0000bb0006027a20 */ /* 0x000fe40000410000 */
[----:B------:R-:W-:Y:S01]  /*72f0*/  FMUL.FTZ R164, R8, c[0x0][0x2ec] ;  /* 0x0000bb0008a47a20 */ /* 0x000fe20000410000 */
[C---:B------:R-:W-:Y:S04]  /*7300*/  HMMA.16816.F32.BF16 R24, R192.reuse, R174, R24 ;  /* 0x000000aec018723c */ /* 0x040fe80000041818 */
[----:B------:R4:W3:Y:S01]  /*7310*/  MUFU.TANH R187, R2 ;  /* 0x0000000200bb7308 */ /* 0x0008e20000002400 */
[----:B------:R-:W-:Y:S01]  /*7320*/  FMUL.FTZ R165, R7, c[0x0][0x2ec] ;  /* 0x0000bb0007a57a20 */ /* 0x000fe20000410000 */
[----:B------:R-:W-:Y:S01]  /*7330*/  MOV R7, R179 ;  /* 0x000000b300077202 */ /* 0x000fe20000000f00 */
[----:B------:R-:W-:Y:S02]  /*7340*/  FMUL.FTZ R166, R4, c[0x0][0x2ec] ;  /* 0x0000bb0004a67a20 */ /* 0x000fe40000410000 */
[----:B------:R-:W-:Y:S03]  /*7350*/  FMUL.FTZ R6, R9, c[0x0][0x2ec] ;  /* 0x0000bb0009067a20 */ /* 0x000fe60000410000 */
[----:B------:R-:W-:Y:S02]  /*7360*/  FMUL.FTZ R13, R13, c[0x0][0x2ec] ;  /* 0x0000bb000d0d7a20 */ /* 0x000fe40000410000 */
[----:B------:R3:W3:Y:S01]  /*7370*/  MUFU.TANH R189, R164 ;  /* 0x000000a400bd7308 */ /* 0x0006e20000002400 */
[----:B------:R-:W-:Y:S01]  /*7380*/  FMUL.FTZ R5, R12, c[0x0][0x2ec] ;  /* 0x0000bb000c057a20 */ /* 0x000fe20000410000 */
[----:B------:R-:W-:Y:S01]  /*7390*/  MOV R12, R206 ;  /* 0x000000ce000c7202 */ /* 0x000fe20000000f00 */
[----:B------:R-:W-:Y:S02]  /*73a0*/  FMUL.FTZ R17, R17, c[0x0][0x2ec] ;  /* 0x0000bb0011117a20 */ /* 0x000fe40000410000 */
[----:B--2---:R-:W-:Y:S05]  /*73b0*/  FMUL.FTZ R3, R10, c[0x0][0x2ec] ;  /* 0x0000bb000a037a20 */ /* 0x004fea0000410000 */
[----:B------:R2:W2:Y:S01]  /*73c0*/  MUFU.TANH R185, R165 ;  /* 0x000000a500b97308 */ /* 0x0004a20000002400 */
[C---:B-1----:R-:W-:Y:S03]  /*73d0*/  HMMA.16816.F32.BF16 R28, R192.reuse, R168, R28 ;  /* 0x000000a8c01c723c */ /* 0x042fe6000004181c */
[----:B----4-:R-:W-:Y:S02]  /*73e0*/  FMUL.FTZ R2, R11, c[0x0][0x2ec] ;  /* 0x0000bb000b027a20 */ /* 0x010fe40000410000 */
[----:B------:R-:W-:Y:S02]  /*73f0*/  FMUL.FTZ R25, R25, c[0x0][0x2ec] ;  /* 0x0000bb0019197a20 */ /* 0x000fe40000410000 */
[----:B------:R-:W-:Y:S01]  /*7400*/  FMUL.FTZ R26, R26, c[0x0][0x2ec] ;  /* 0x0000bb001a1a7a20 */ /* 0x000fe20000410000 */
[----:B------:R-:W-:Y:S01]  /*7410*/  HMMA.16816.F32.BF16 R32, R192, R170, R32 ;  /* 0x000000aac020723c */ /* 0x000fe20000041820 */
[----:B------:R1:W4:Y:S03]  /*7420*/  MUFU.TANH R186, R166 ;  /* 0x000000a600ba7308 */ /* 0x0003260000002400 */
[----:B---3--:R-:W-:Y:S07]  /*7430*/  FMUL.FTZ R164, R16, c[0x0][0x2ec] ;  /* 0x0000bb0010a47a20 */ /* 0x008fee0000410000 */
[----:B------:R3:W3:Y:S01]  /*7440*/  MUFU.TANH R10, R3 ;  /* 0x00000003000a7308 */ /* 0x0006e20000002400 */
[----:B--2---:R-:W-:Y:S04]  /*7450*/  FMUL.FTZ R165, R15, c[0x0][0x2ec] ;  /* 0x0000bb000fa57a20 */ /* 0x004fe80000410000 */
[----:B------:R-:W-:Y:S05]  /*7460*/  FMUL.FTZ R31, R31, c[0x0][0x2ec] ;  /* 0x0000bb001f1f7a20 */ /* 0x000fea0000410000 */
[----:B------:R2:W2:Y:S03]  /*7470*/  MUFU.TANH R9, R2 ;  /* 0x0000000200097308 */ /* 0x0004a60000002400 */
[----:B------:R-:W-:Y:S02]  /*7480*/  FMUL.FTZ R33, R33, c[0x0][0x2ec] ;  /* 0x0000bb0021217a20 */ /* 0x000fe40000410000 */
[----:B-1----:R-:W-:Y:S02]  /*7490*/  FMUL.FTZ R166, R14, c[0x0][0x2ec] ;  /* 0x0000bb000ea67a20 */ /* 0x002fe40000410000 */
[----:B------:R-:W-:Y:S03]  /*74a0*/  FMUL.FTZ R35, R35, c[0x0][0x2ec] ;  /* 0x0000bb0023237a20 */ /* 0x000fe60000410000 */
[----:B------:R1:W1:Y:S01]  /*74b0*/  MUFU.TANH R203, R164 ;  /* 0x000000a400cb7308 */ /* 0x0002620000002400 */
[----:B---3--:R-:W-:Y:S09]  /*74c0*/  FMUL.FTZ R3, R18, c[0x0][0x2ec] ;  /* 0x0000bb0012037a20 */ /* 0x008ff20000410000 */
[----:B------:R3:W3:Y:S01]  /*74d0*/  MUFU.TANH R201, R165 ;  /* 0x000000a500c97308 */ /* 0x0006e20000002400 */
[----:B--2---:R-:W-:Y:S09]  /*74e0*/  FMUL.FTZ R2, R19, c[0x0][0x2ec] ;  /* 0x0000bb0013027a20 */ /* 0x004ff20000410000 */
[----:B------:R2:W2:Y:S01]  /*74f0*/  MUFU.TANH R196, R166 ;  /* 0x000000a600c47308 */ /* 0x0004a20000002400 */
[----:B-1----:R-:W-:Y:S09]  /*7500*/  FMUL.FTZ R164, R23, c[0x0][0x2ec] ;  /* 0x0000bb0017a47a20 */ /* 0x002ff20000410000 */
        /* <DEDUP_REMOVED lines=9> */
[----:B--2---:R-:W-:Y:S09]  /*75a0*/  MOV R13, R207 ;  /* 0x000000cf000d7202 */ /* 0x004ff20000000f00 */
        /* <DEDUP_REMOVED lines=9> */
[----:B---3--:R-:W-:Y:S09]  /*7640*/  MOV R2, UR7 ;  /* 0x0000000700027c02 */ /* 0x008ff20008000f00 */
[----:B------:R3:W3:Y:S01]  /*7650*/  MUFU.TANH R202, R165 ;  /* 0x000000a500ca7308 */ /* 0x0006e20000002400 */
[----:B--2---:R-:W-:Y:S05]  /*7660*/  LEA R164, P5, R2, R12, 0x6 ;  /* 0x0000000c02a47211 */ /* 0x004fea00078a30ff */
[----:B------:R-:W-:Y:S04]  /*7670*/  IMAD.WIDE.U32 R22, R164, c[0x0][0x198], RZ ;  /* 0x00006600a4167a25 */ /* 0x000fe800078e00ff */
[----:B------:R2:W2:Y:S01]  /*7680*/  MUFU.TANH R197, R166 ;  /* 0x000000a600c57308 */ /* 0x0004a20000002400 */
[----:B-1----:R-:W-:Y:S01]  /*7690*/  IMAD.MOV.U32 R6, RZ, RZ, R178 ;  /* 0x000000ffff067224 */ /* 0x002fe200078e00b2 */
[----:B-----5:R-:W-:Y:S04]  /*76a0*/  LEA R18, P6, R22, R204, 0x1 ;  /* 0x000000cc16127211 */ /* 0x020fe800078c08ff */
[C---:B------:R-:W-:Y:S04]  /*76b0*/  LEA R14, P0, R2.reuse, R6, 0x6 ;  /* 0x00000006020e7211 */ /* 0x040fe800078030ff */
[----:B------:R1:W1:Y:S01]  /*76c0*/  MUFU.TANH R200, R5 ;  /* 0x0000000500c87308 */ /* 0x0002620000002400 */
[----:B------:R-:W-:Y:S01]  /*76d0*/  LEA.HI.X.SX32 R15, R2, R7, 0x6, P0 ;  /* 0x00000007020f7211 */ /* 0x000fe200000f36ff */
[----:B------:R-:W-:Y:S01]  /*76e0*/  IMAD.WIDE.U32 R6, R14, c[0x0][0x198], RZ ;  /* 0x000066000e067a25 */ /* 0x000fe200078e00ff */
[----:B---3--:R-:W-:Y:S02]  /*76f0*/  LEA.HI.X.SX32 R165, R2, R13, 0x6, P5 ;  /* 0x0000000d02a57211 */ /* 0x008fe400028f36ff */
[----:B------:R-:W-:Y:S01]  /*7700*/  ISETP.LT.AND P5, PT, RZ, UR8, PT ;  /* 0x00000008ff007c0c */ /* 0x000fe2000bfa1270 */
[----:B------:R-:W-:Y:S04]  /*7710*/  IMAD R2, R15, c[0x0][0x198], RZ ;  /* 0x000066000f027a24 */ /* 0x000fe800078e02ff */
[----:B------:R3:W3:Y:S01]  /*7720*/  MUFU.TANH R194, R3 ;  /* 0x0000000300c27308 */ /* 0x0006e20000002400 */
[----:B------:R-:W-:Y:S01]  /*7730*/  IMAD R2, R14, c[0x0][0x19c], R2 ;  /* 0x000067000e027a24 */ /* 0x000fe200078e0202 */
[----:B------:R-:W-:Y:S01]  /*7740*/  LEA R14, P0, R6, R204, 0x1 ;  /* 0x000000cc060e7211 */ /* 0x000fe200078008ff */
[----:B--2---:R-:W-:Y:S03]  /*7750*/  FMUL.FTZ R166, R34, c[0x0][0x2ec] ;  /* 0x0000bb0022a67a20 */ /* 0x004fe60000410000 */
[----:B------:R-:W-:Y:S04]  /*7760*/  IADD3 R2, R7, R2, RZ ;  /* 0x0000000207027210 */ /* 0x000fe80007ffe0ff */
[----:B------:R2:W2:Y:S01]  /*7770*/  MUFU.TANH R179, R17 ;  /* 0x0000001100b37308 */ /* 0x0004a20000002400 */
[-C--:B------:R-:W-:Y:S01]  /*7780*/  LEA.HI.X R15, R6, R252.reuse, R2, 0x1, P0 ;  /* 0x000000fc060f7211 */ /* 0x080fe200000f0c02 */
[----:B-1----:R-:W-:Y:S08]  /*7790*/  FMUL.FTZ R5, R20, c[0x0][0x2ec] ;  /* 0x0000bb0014057a20 */ /* 0x002ff00000410000 */
[----:B------:R1:W1:Y:S01]  /*77a0*/  MUFU.TANH R178, R5 ;  /* 0x0000000500b27308 */ /* 0x0002620000002400 */
[----:B---3--:R-:W-:Y:S04]  /*77b0*/  IMAD R3, R165, c[0x0][0x198], RZ ;  /* 0x00006600a5037a24 */ /* 0x008fe800078e02ff */
[----:B------:R-:W-:Y:S05]  /*77c0*/  IMAD R3, R164, c[0x0][0x19c], R3 ;  /* 0x00006700a4037a24 */ /* 0x000fea00078e0203 */
[----:B------:R3:W1:Y:S01]  /*77d0*/  MUFU.TANH R182, R25 ;  /* 0x0000001900b67308 */ /* 0x0006620000002400 */
[----:B------:R-:W-:Y:S04]  /*77e0*/  IADD3 R3, R23, R3, RZ ;  /* 0x0000000317037210 */ /* 0x000fe80007ffe0ff */
[----:B------:R-:W-:Y:S05]  /*77f0*/  LEA.HI.X R19, R22, R252, R3, 0x1, P6 ;  /* 0x000000fc16137211 */ /* 0x000fea00030f0c03 */
[----:B------:R3:W1:Y:S10]  /*7800*/  MUFU.TANH R206, R26 ;  /* 0x0000001a00ce7308 */ /* 0x0006740000002400 */
[----:B------:R3:W1:Y:S10]  /*7810*/  MUFU.TANH R195, R31 ;  /* 0x0000001f00c37308 */ /* 0x0006740000002400 */
[----:B------:R3:W1:Y:S10]  /*7820*/  MUFU.TANH R193, R33 ;  /* 0x0000002100c17308 */ /* 0x0006740000002400 */
[----:B------:R-:W1:Y:S10]  /*7830*/  MUFU.TANH R166, R166 ;  /* 0x000000a600a67308 */ /* 0x000e740000002400 */
[----:B------:R3:W1:Y:S02]  /*7840*/  MUFU.TANH R165, R35 ;  /* 0x0000002300a57308 */ /* 0x0006640000002400 */
[----:B-1234-:R-:W-:-:S05]  /*7850*/  @P5 BRA `(.L_x_1567) ;  /* 0xffffe34000005947 */ /* 0x01efca000383ffff */
.L_x_1566:
[----:B------:R-:W-:Y:S01]  /*7860*/  FMNMX.FTZ R3, R186, R167, !PT ;  /* 0x000000a7ba037209 */ /* 0x000fe20007810000 */
[----:B-1----:R-:W-:Y:S01]  /*7870*/  LDSM.16.MT88.4 R12, [R228+0x18000] ;  /* 0x01800000e40c783b */ /* 0x002fe20000004200 */
[----:B------:R-:W-:Y:S01]  /*7880*/  FMNMX.FTZ R2, R187, R0, !PT ;  /* 0x00000000bb027209 */ /* 0x000fe20007810000 */
[----:B------:R-:W-:Y:S01]  /*7890*/  UIADD3 UR10, UR10, 0x1, URZ ;  /* 0x000000010a0a7890 */ /* 0x000fe2000fffe03f */
[----:B------:R-:W-:Y:S02]  /*78a0*/  FMNMX.FTZ R4, R190, R3, !PT ;  /* 0x00000003be047209 */ /* 0x000fe40007810000 */
[----:B------:R-:W-:Y:S02]  /*78b0*/  FMNMX.FTZ R5, R185, R2, !PT ;  /* 0x00000002b9057209 */ /* 0x000fe40007810000 */
[----:B------:R-:W-:Y:S01]  /*78c0*/  FMNMX.FTZ R3, R189, R4, !PT ;  /* 0x00000004bd037209 */ /* 0x000fe20007810000 */
[----:B------:R-:W-:Y:S01]  /*78d0*/  LDSM.16.MT88.4 R20, [R226+0x18000] ;  /* 0x01800000e214783b */ /* 0x000fe20000004200 */
[----:B------:R-:W-:Y:S02]  /*78e0*/  FMNMX.FTZ R2, R10, R5, !PT ;  /* 0x000000050a027209 */ /* 0x000fe40007810000 */
[----:B------:R-:W-:Y:S04]  /*78f0*/  FMNMX.FTZ R3, R8, R3, !PT ;  /* 0x0000000308037209 */ /* 0x000fe80007810000 */
        /* <DEDUP_REMOVED lines=33> */
[C---:B------:R-:W-:Y:S02]  /*7b10*/  FMUL.FTZ R168, R3.reuse, c[0x0][0x23c] ;  /* 0x00008f0003a87a20 */ /* 0x040fe40000410000 */
[----:B------:R-:W-:Y:S01]  /*7b20*/  FADD.FTZ R5, -R3, R0 ;  /* 0x0000000003057221 */ /* 0x000fe20000010100 */
        /* <DEDUP_REMOVED lines=29> */
[----:B------:R-:W-:Y:S02]  /*7d00*/  FMUL.FTZ R5, R2, R161 ;  /* 0x000000a102057220 */ /* 0x000fe40000410000 */
[----:B------:R-:W-:Y:S01]  /*7d10*/  FMUL.FTZ R6, R0, R162 ;  /* 0x000000a200067220 */ /* 0x000fe20000410000 */
[----:B------:R-:W-:Y:S01]  /*7d20*/  MUFU.EX2 R187, R187 ;  /* 0x000000bb00bb7308 */ /* 0x000fe20000000800 */
[C---:B------:R-:W-:Y:S02]  /*7d30*/  FMUL.FTZ R8, R2.reuse, R156 ;  /* 0x0000009c02087220 */ /* 0x040fe40000410000 */
[C---:B------:R-:W-:Y:S02]  /*7d40*/  FMUL.FTZ R9, R2.reuse, R157 ;  /* 0x0000009d02097220 */ /* 0x040fe40000410000 */
[C---:B------:R-:W-:Y:S01]  /*7d50*/  FMUL.FTZ R16, R2.reuse, R148 ;  /* 0x0000009402107220 */ /* 0x040fe20000410000 */
[----:B------:R-:W-:Y:S01]  /*7d60*/  LDSM.16.MT88.4 R156, [R225+0x1a800] ;  /* 0x01a80000e19c783b */ /* 0x000fe20000004200 */
[C---:B------:R-:W-:Y:S02]  /*7d70*/  FMUL.FTZ R17, R2.reuse, R149 ;  /* 0x0000009502117220 */ /* 0x040fe40000410000 */
[C---:B------:R-:W-:Y:S01]  /*7d80*/  FMUL.FTZ R24, R2.reuse, R140 ;  /* 0x0000008c02187220 */ /* 0x040fe20000410000 */
[----:B------:R-:W2:Y:S01]  /*7d90*/  MUFU.EX2 R186, R186 ;  /* 0x000000ba00ba7308 */ /* 0x000ea20000000800 */
[----:B------:R-:W-:Y:S02]  /*7da0*/  FMUL.FTZ R25, R2, R141 ;  /* 0x0000008d02197220 */ /* 0x000fe40000410000 */
[----:B------:R-:W-:Y:S01]  /*7db0*/  FMUL.FTZ R27, R0, R143 ;  /* 0x0000008f001b7220 */ /* 0x000fe20000410000 */
[----:B-1----:R-:W-:Y:S01]  /*7dc0*/  F2FP.BF16.PACK_AB R160, R190, R191 ;  /* 0x000000bfbea0723e */ /* 0x002fe200000010ff */
        /* <DEDUP_REMOVED lines=11> */
[----:B------:R-:W1:Y:S01]  /*7e80*/  MUFU.EX2 R188, R188 ;  /* 0x000000bc00bc7308 */ /* 0x000e620000000800 */
[C---:B------:R-:W-:Y:S01]  /*7e90*/  FMUL.FTZ R40, R2.reuse, R40 ;  /* 0x0000002802287220 */ /* 0x040fe20000410000 */
[----:B------:R-:W-:Y:S01]  /*7ea0*/  LDSM.16.MT88.4 R148, [R224+0x18800] ;  /* 0x01880000e094783b */ /* 0x000fe20000004200 */
        /* <DEDUP_REMOVED lines=28> */
[--C-:B------:R-:W-:Y:S02]  /*8070*/  FFMA.FTZ R174, R174, c[0x0][0x23c], -R169.reuse ;  /* 0x00008f00aeae7a23 */ /* 0x100fe400000108a9 */
[--C-:B------:R-:W-:Y:S01]  /*8080*/  FFMA.FTZ R173, R173, c[0x0][0x23c], -R168.reuse ;  /* 0x00008f00adad7a23 */ /* 0x100fe200000108a8 */
[----:B------:R-:W-:Y:S01]  /*8090*/  MUFU.EX2 R167, R178 ;  /* 0x000000b200a77308 */ /* 0x000fe20000000800 */
[C---:B------:R-:W-:Y:S05]  /*80a0*/  HMMA.16816.F32.BF16 R4, R160.reuse, R12, R4 ;  /* 0x0000000ca004723c */ /* 0x040fea0000041804 */
[--C-:B------:R-:W-:Y:S02]  /*80b0*/  FFMA.FTZ R183, R183, c[0x0][0x23c], -R168.reuse ;  /* 0x00008f00b7b77a23 */ /* 0x100fe400000108a8 */
        /* <DEDUP_REMOVED lines=8> */
[----:B------:R-:W1:Y:S01]  /*8140*/  LDSM.16.MT88.4 R152, [R224+0x18000] ;  /* 0x01800000e098783b */ /* 0x000e620000004200 */
[--C-:B------:R-:W-:Y:S02]  /*8150*/  FFMA.FTZ R181, R181, c[0x0][0x23c], -R169.reuse ;  /* 0x00008f00b5b57a23 */ /* 0x100fe400000108a9 */
[--C-:B------:R-:W-:Y:S02]  /*8160*/  FFMA.FTZ R182, R182, c[0x0][0x23c], -R169.reuse ;  /* 0x00008f00b6b67a23 */ /* 0x100fe400000108a9 */
[C---:B------:R-:W-:Y:S02]  /*8170*/  HMMA.16816.F32.BF16 R12, R160.reuse, R20, R12 ;  /* 0x00000014a00c723c */ /* 0x040fe4000004180c */
[----:B------:R-:W-:Y:S01]  /*8180*/  MUFU.EX2 R172, R183 ;  /* 0x000000b700ac7308 */ /* 0x000fe20000000800 */
[----:B------:R-:W-:Y:S02]  /*8190*/  FMUL.FTZ R63, R0, R63 ;  /* 0x0000003f003f7220 */ /* 0x000fe40000410000 */
[C---:B------:R-:W-:Y:S02]  /*81a0*/  FMUL.FTZ R64, R2.reuse, R64 ;  /* 0x0000004002407220 */ /* 0x040fe40000410000 */
[C---:B------:R-:W-:Y:S01]  /*81b0*/  FMUL.FTZ R20, R2.reuse, R144 ;  /* 0x0000009002147220 */ /* 0x040fe20000410000 */
[C---:B------:R-:W-:Y:S04]  /*81c0*/  HMMA.16816.F32.BF16 R16, R160.reuse, R22, R16 ;  /* 0x00000016a010723c */ /* 0x040fe80000041810 */
[C---:B------:R-:W-:Y:S01]  /*81d0*/  FMUL.FTZ R21, R2.reuse, R145 ;  /* 0x0000009102157220 */ /* 0x040fe20000410000 */
[----:B------:R-:W-:Y:S01]  /*81e0*/  MUFU.EX2 R170, R181 ;  /* 0x000000b500aa7308 */ /* 0x000fe20000000800 */
[----:B------:R-:W-:Y:S02]  /*81f0*/  FMUL.FTZ R65, R2, R65 ;  /* 0x0000004102417220 */ /* 0x000fe40000410000 */
[C---:B------:R-:W-:Y:S04]  /*8200*/  FMUL.FTZ R22, R0.reuse, R146 ;  /* 0x0000009200167220 */ /* 0x040fe80000410000 */
[C---:B------:R-:W-:Y:S02]  /*8210*/  FMUL.FTZ R23, R0.reuse, R147 ;  /* 0x0000009300177220 */ /* 0x040fe40000410000 */
[----:B------:R-:W2:Y:S01]  /*8220*/  LDSM.16.MT88.4 R144, [R228+0x1a000] ;  /* 0x01a00000e490783b */ /* 0x000ea20000004200 */
[----:B------:R3:W-:Y:S01]  /*8230*/  MUFU.EX2 R171, R182 ;  /* 0x000000b600ab7308 */ /* 0x0007e20000000800 */
[C---:B------:R-:W-:Y:S02]  /*8240*/  FMUL.FTZ R66, R0.reuse, R66 ;  /* 0x0000004200427220 */ /* 0x040fe40000410000 */
[----:B------:R-:W-:Y:S01]  /*8250*/  FMUL.FTZ R67, R0, R67 ;  /* 0x0000004300437220 */ /* 0x000fe20000410000 */
        /* <DEDUP_REMOVED lines=8> */
[C---:B------:R-:W-:Y:S01]  /*82e0*/  FMUL.FTZ R31, R0.reuse, R139 ;  /* 0x0000008b001f7220 */ /* 0x040fe20000410000 */
[----:B---3--:R-:W-:Y:S01]  /*82f0*/  LDSM.16.MT88.4 R180, [R226+0x1b800] ;  /* 0x01b80000e2b4783b */ /* 0x008fe20000004200 */
[----:B------:R-:W-:Y:S02]  /*8300*/  FMUL.FTZ R71, R0, R71 ;  /* 0x0000004700477220 */ /* 0x000fe40000410000 */
[C---:B------:R-:W-:Y:S02]  /*8310*/  FMUL.FTZ R72, R2.reuse, R72 ;  /* 0x0000004802487220 */ /* 0x040fe40000410000 */
[----:B------:R-:W-:Y:S01]  /*8320*/  FMUL.FTZ R73, R2, R73 ;  /* 0x0000004902497220 */ /* 0x000fe20000410000 */
[C---:B-1----:R-:W-:Y:S02]  /*8330*/  HMMA.16816.F32.BF16 R28, R160.reuse, R152, R28 ;  /* 0x00000098a01c723c */ /* 0x042fe4000004181c */
[----:B------:R-:W1:Y:S01]  /*8340*/  LDSM.16.MT88.4 R136, [R226+0x1a000] ;  /* 0x01a00000e288783b */ /* 0x000e620000004200 */
[C---:B------:R-:W-:Y:S02]  /*8350*/  FMUL.FTZ R74, R0.reuse, R74 ;  /* 0x0000004a004a7220 */ /* 0x040fe40000410000 */
[----:B------:R-:W-:Y:S02]  /*8360*/  FMUL.FTZ R75, R0, R75 ;  /* 0x0000004b004b7220 */ /* 0x000fe40000410000 */
[C---:B------:R-:W-:Y:S01]  /*8370*/  FMUL.FTZ R76, R2.reuse, R76 ;  /* 0x0000004c024c7220 */ /* 0x040fe20000410000 */
[C---:B------:R-:W-:Y:S02]  /*8380*/  HMMA.16816.F32.BF16 R32, R160.reuse, R154, R32 ;  /* 0x0000009aa020723c */ /* 0x040fe40000041820 */
[----:B------:R-:W-:Y:S02]  /*8390*/  LDSM.16.MT88.4 R152, [R228+0x1a800] ;  /* 0x01a80000e498783b */ /* 0x000fe40000004200 */
[----:B------:R-:W-:Y:S02]  /*83a0*/  FMUL.FTZ R77, R2, R77 ;  /* 0x0000004d024d7220 */ /* 0x000fe40000410000 */
[C---:B------:R-:W-:Y:S02]  /*83b0*/  FMUL.FTZ R78, R0.reuse, R78 ;  /* 0x0000004e004e7220 */ /* 0x040fe40000410000 */
[C---:B--2---:R-:W-:Y:S04]  /*83c0*/  HMMA.16816.F32.BF16 R36, R160.reuse, R144, R36 ;  /* 0x00000090a024723c */ /* 0x044fe80000041824 */
[----:B------:R-:W-:Y:S02]  /*83d0*/  FMUL.FTZ R79, R0, R79 ;  /* 0x0000004f004f7220 */ /* 0x000fe40000410000 */
[C---:B------:R-:W-:Y:S02]  /*83e0*/  FMUL.FTZ R80, R2.reuse, R80 ;  /* 0x0000005002507220 */ /* 0x040fe40000410000 */
[C---:B------:R-:W-:Y:S01]  /*83f0*/  HMMA.16816.F32.BF16 R40, R160.reuse, R146, R40 ;  /* 0x00000092a028723c */ /* 0x040fe20000041828 */
[----:B------:R-:W-:Y:S03]  /*8400*/  LDSM.16.MT88.4 R144, [R225+0x18800] ;  /* 0x01880000e190783b */ /* 0x000fe60000004200 */
[----:B------:R-:W-:Y:S02]  /*8410*/  FMUL.FTZ R81, R2, R81 ;  /* 0x0000005102517220 */ /* 0x000fe40000410000 */
[C---:B------:R-:W-:Y:S02]  /*8420*/  FMUL.FTZ R82, R0.reuse, R82 ;  /* 0x0000005200527220 */ /* 0x040fe40000410000 */
[----:B------:R-:W-:Y:S04]  /*8430*/  FMUL.FTZ R83, R0, R83 ;  /* 0x0000005300537220 */ /* 0x000fe80000410000 */
        /* <DEDUP_REMOVED lines=11> */
[C---:B------:R-:W-:Y:S04]  /*84f0*/  HMMA.16816.F32.BF16 R52, R160.reuse, R132, R52 ;  /* 0x00000084a034723c */ /* 0x040fe80000041834 */
[C---:B------:R-:W-:Y:S02]  /*8500*/  FMUL.FTZ R92, R2.reuse, R92 ;  /* 0x0000005c025c7220 */ /* 0x040fe40000410000 */
[----:B------:R-:W-:Y:S02]  /*8510*/  FMUL.FTZ R93, R2, R93 ;  /* 0x0000005d025d7220 */ /* 0x000fe40000410000 */
[C---:B------:R-:W-:Y:S01]  /*8520*/  HMMA.16816.F32.BF16 R56, R160.reuse, R134, R56 ;  /* 0x00000086a038723c */ /* 0x040fe20000041838 */
[----:B------:R-:W2:Y:S03]  /*8530*/  LDSM.16.MT88.4 R132, [R226+0x1c000] ;  /* 0x01c00000e284783b */ /* 0x000ea60000004200 */
[C---:B------:R-:W-:Y:S02]  /*8540*/  FMUL.FTZ R94, R0.reuse, R94 ;  /* 0x0000005e005e7220 */ /* 0x040fe40000410000 */
[----:B------:R-:W-:Y:S02]  /*8550*/  FMUL.FTZ R95, R0, R95 ;  /* 0x0000005f005f7220 */ /* 0x000fe40000410000 */
[C---:B------:R-:W-:Y:S04]  /*8560*/  HMMA.16816.F32.BF16 R60, R160.reuse, R140, R60 ;  /* 0x0000008ca03c723c */ /* 0x040fe8000004183c */
        /* <DEDUP_REMOVED lines=39> */
[--C-:B------:R-:W-:Y:S02]  /*87e0*/  FFMA.FTZ R192, R200, c[0x0][0x23c], -R169.reuse ;  /* 0x00008f00c8c07a23 */ /* 0x100fe400000108a9 */
[--C-:B------:R-:W-:Y:S02]  /*87f0*/  FFMA.FTZ R200, R179, c[0x0][0x23c], -R169.reuse ;  /* 0x00008f00b3c87a23 */ /* 0x100fe400000108a9 */
[C---:B------:R-:W-:Y:S01]  /*8800*/  HMMA.16816.F32.BF16 R104, R160.reuse, R134, R104 ;  /* 0x00000086a068723c */ /* 0x040fe20000041868 */
[----:B------:R-:W2:Y:S01]  /*8810*/  LDSM.16.MT88.4 R132, [R224+0x1e000] ;  /* 0x01e00000e084783b */ /* 0x000ea20000004200 */
[----:B------:R-:W-:Y:S02]  /*8820*/  MUFU.EX2 R192, R192 ;  /* 0x000000c000c07308 */ /* 0x000fe40000000800 */
[C---:B------:R-:W-:Y:S02]  /*8830*/  FMUL.FTZ R120, R2.reuse, R120 ;  /* 0x0000007802787220 */ /* 0x040fe40000410000 */
[----:B------:R-:W-:Y:S02]  /*8840*/  FMUL.FTZ R121, R2, R121 ;  /* 0x0000007902797220 */ /* 0x000fe40000410000 */
[C---:B---3--:R-:W-:Y:S04]  /*8850*/  HMMA.16816.F32.BF16 R108, R160.reuse, R140, R108 ;  /* 0x0000008ca06c723c */ /* 0x048fe8000004186c */
[C---:B------:R-:W-:Y:S01]  /*8860*/  FMUL.FTZ R122, R0.reuse, R122 ;  /* 0x0000007a007a7220 */ /* 0x040fe20000410000 */
[----:B------:R-:W-:Y:S01]  /*8870*/  MUFU.EX2 R200, R200 ;  /* 0x000000c800c87308 */ /* 0x000fe20000000800 */
[----:B------:R-:W-:Y:S02]  /*8880*/  FMUL.FTZ R123, R0, R123 ;  /* 0x0000007b007b7220 */ /* 0x000fe40000410000 */
[C---:B------:R-:W-:Y:S01]  /*8890*/  HMMA.16816.F32.BF16 R112, R160.reuse, R142, R112 ;  /* 0x0000008ea070723c */ /* 0x040fe20000041870 */
[----:B------:R-:W3:Y:S03]  /*88a0*/  LDSM.16.MT88.4 R140, [R228+0x18800] ;  /* 0x01880000e48c783b */ /* 0x000ee60000004200 */
[C---:B------:R-:W-:Y:S02]  /*88b0*/  FMUL.FTZ R124, R2.reuse, R124 ;  /* 0x0000007c027c7220 */ /* 0x040fe40000410000 */
[----:B------:R-:W-:Y:S02]  /*88c0*/  FMUL.FTZ R125, R2, R125 ;  /* 0x0000007d027d7220 */ /* 0x000fe40000410000 */
[----:B------:R-:W-:Y:S01]  /*88d0*/  FMUL.FTZ R126, R0, R126 ;  /* 0x0000007e007e7220 */ /* 0x000fe20000410000 */
[C---:B-1----:R-:W-:Y:S03]  /*88e0*/  HMMA.16816.F32.BF16 R116, R160.reuse, R136, R116 ;  /* 0x00000088a074723c */ /* 0x042fe60000041874 */
[--C-:B------:R-:W-:Y:S02]  /*88f0*/  FFMA.FTZ R199, R199, c[0x0][0x23c], -R169.reuse ;  /* 0x00008f00c7c77a23 */ /* 0x100fe400000108a9 */
[--C-:B------:R-:W-:Y:S02]  /*8900*/  FFMA.FTZ R196, R196, c[0x0][0x23c], -R168.reuse ;  /* 0x00008f00c4c47a23 */ /* 0x100fe400000108a8 */
[--C-:B------:R-:W-:Y:S01]  /*8910*/  FFMA.FTZ R201, R201, c[0x0][0x23c], -R168.reuse ;  /* 0x00008f00c9c97a23 */ /* 0x100fe200000108a8 */
[C---:B------:R-:W-:Y:S01]  /*8920*/  HMMA.16816.F32.BF16 R120, R160.reuse, R138, R120 ;  /* 0x0000008aa078723c */ /* 0x040fe20000041878 */
[----:B------:R-:W1:Y:S01]  /*8930*/  MUFU.EX2 R199, R199 ;  /* 0x000000c700c77308 */ /* 0x000e620000000800 */
[----:B------:R-:W4:Y:S02]  /*8940*/  LDSM.16.MT88.4 R136, [R226+0x18800] ;  /* 0x01880000e288783b */ /* 0x000f240000004200 */
[--C-:B------:R-:W-:Y:S02]  /*8950*/  FFMA.FTZ R203, R203, c[0x0][0x23c], -R169.reuse ;  /* 0x00008f00cbcb7a23 */ /* 0x100fe400000108a9 */
[--C-:B------:R-:W-:Y:S02]  /*8960*/  FFMA.FTZ R205, R205, c[0x0][0x23c], -R168.reuse ;  /* 0x00008f00cdcd7a23 */ /* 0x100fe400000108a8 */
[----:B------:R-:W-:Y:S03]  /*8970*/  FMUL.FTZ R127, R0, R127 ;  /* 0x0000007f007f7220 */ /* 0x000fe60000410000 */
[----:B------:R-:W-:Y:S01]  /*8980*/  MUFU.EX2 R196, R196 ;  /* 0x000000c400c47308 */ /* 0x000fe20000000800 */
[C---:B------:R-:W-:Y:S02]  /*8990*/  FMUL.FTZ R128, R2.reuse, R128 ;  /* 0x0000008002807220 */ /* 0x040fe40000410000 */
[----:B------:R-:W-:Y:S01]  /*89a0*/  FMUL.FTZ R129, R2, R129 ;  /* 0x0000008102817220 */ /* 0x000fe20000410000 */
[C---:B--2---:R-:W-:Y:S03]  /*89b0*/  HMMA.16816.F32.BF16 R124, R160.reuse, R132, R124 ;  /* 0x00000084a07c723c */ /* 0x044fe6000004187c */
[C---:B------:R-:W-:Y:S02]  /*89c0*/  FMUL.FTZ R130, R0.reuse, R130 ;  /* 0x0000008200827220 */ /* 0x040fe40000410000 */
[----:B------:R-:W-:Y:S01]  /*89d0*/  FMUL.FTZ R131, R0, R131 ;  /* 0x0000008300837220 */ /* 0x000fe20000410000 */
[----:B------:R-:W2:Y:S01]  /*89e0*/  MUFU.EX2 R201, R201 ;  /* 0x000000c900c97308 */ /* 0x000ea20000000800 */
[--C-:B------:R-:W-:Y:S02]  /*89f0*/  FFMA.FTZ R206, R206, c[0x0][0x23c], -R168.reuse ;  /* 0x00008f00cece7a23 */ /* 0x100fe400000108a8 */
[--C-:B------:R-:W-:Y:S03]  /*8a00*/  FFMA.FTZ R207, R207, c[0x0][0x23c], -R168.reuse ;  /* 0x00008f00cfcf7a23 */ /* 0x100fe600000108a8 */
[----:B------:R-:W-:Y:S01]  /*8a10*/  HMMA.16816.F32.BF16 R128, R160, R134, R128 ;  /* 0x00000086a080723c */ /* 0x000fe20000041880 */
[----:B------:R-:W-:Y:S02]  /*8a20*/  LDSM.16.MT88.4 R160, [R224+0x1a800] ;  /* 0x01a80000e0a0783b */ /* 0x000fe40000004200 */
[----:B-1----:R-:W-:Y:S01]  /*8a30*/  F2FP.BF16.PACK_AB R132, R199, R192 ;  /* 0x000000c0c784723e */ /* 0x002fe200000010ff */
[----:B------:R-:W1:Y:S01]  /*8a40*/  MUFU.EX2 R203, R203 ;  /* 0x000000cb00cb7308 */ /* 0x000e620000000800 */
[--C-:B------:R-:W-:Y:S02]  /*8a50*/  FFMA.FTZ R202, R202, c[0x0][0x23c], -R169.reuse ;  /* 0x00008f00caca7a23 */ /* 0x100fe400000108a9 */
[--C-:B------:R-:W-:Y:S02]  /*8a60*/  FFMA.FTZ R198, R198, c[0x0][0x23c], -R169.reuse ;  /* 0x00008f00c6c67a23 */ /* 0x100fe400000108a9 */
[--C-:B------:R-:W-:Y:S03]  /*8a70*/  FFMA.FTZ R197, R197, c[0x0][0x23c], -R168.reuse ;  /* 0x00008f00c5c57a23 */ /* 0x100fe600000108a8 */
[--C-:B------:R-:W-:Y:S02]  /*8a80*/  FFMA.FTZ R195, R195, c[0x0][0x23c], -R168.reuse ;  /* 0x00008f00c3c37a23 */ /* 0x100fe400000108a8 */
[----:B------:R-:W5:Y:S01]  /*8a90*/  MUFU.EX2 R205, R205 ;  /* 0x000000cd00cd7308 */ /* 0x000f620000000800 */
[--C-:B------:R-:W-:Y:S02]  /*8aa0*/  FFMA.FTZ R194, R194, c[0x0][0x23c], -R169.reuse ;  /* 0x00008f00c2c27a23 */ /* 0x100fe400000108a9 */
[----:B------:R-:W-:Y:S01]  /*8ab0*/  FFMA.FTZ R169, R193, c[0x0][0x23c], -R169 ;  /* 0x00008f00c1a97a23 */ /* 0x000fe200000108a9 */
[----:B--2---:R-:W-:Y:S01]  /*8ac0*/  F2FP.BF16.PACK_AB R133, R201, R196 ;  /* 0x000000c4c985723e */ /* 0x004fe200000010ff */
[--C-:B------:R-:W-:Y:S02]  /*8ad0*/  FFMA.FTZ R166, R166, c[0x0][0x23c], -R168.reuse ;  /* 0x00008f00a6a67a23 */ /* 0x100fe400000108a8 */
[----:B------:R-:W-:Y:S03]  /*8ae0*/  FFMA.FTZ R168, R165, c[0x0][0x23c], -R168 ;  /* 0x00008f00a5a87a23 */ /* 0x000fe600000108a8 */
[----:B------:R-:W-:Y:S01]  /*8af0*/  MUFU.EX2 R193, R169 ;  /* 0x000000a900c17308 */ /* 0x000fe20000000800 */
[----:B-1----:R-:W-:Y:S09]  /*8b00*/  F2FP.BF16.PACK_AB R134, R200, R203 ;  /* 0x000000cbc886723e */ /* 0x002ff200000010ff */
[----:B------:R-:W-:Y:S01]  /*8b10*/  MUFU.EX2 R165, R168 ;  /* 0x000000a800a57308 */ /* 0x000fe20000000800 */
[----:B-----5:R-:W-:Y:S09]  /*8b20*/  F2FP.BF16.PACK_AB R135, R205, R204 ;  /* 0x000000cccd87723e */ /* 0x020ff200000010ff */
[----:B------:R-:W-:Y:S01]  /*8b30*/  MUFU.EX2 R206, R206 ;  /* 0x000000ce00ce7308 */ /* 0x000fe20000000800 */
[C---:B---3--:R-:W-:Y:S08]  /*8b40*/  HMMA.16816.F32.BF16 R4, R132.reuse, R140, R4 ;  /* 0x0000008c8404723c */ /* 0x048ff00000041804 */
[C---:B------:R-:W-:Y:S01]  /*8b50*/  HMMA.16816.F32.BF16 R8, R132.reuse, R142, R8 ;  /* 0x0000008e8408723c */ /* 0x040fe20000041808 */
[----:B------:R-:W1:Y:S01]  /*8b60*/  LDSM.16.MT88.4 R140, [R226+0x1a800] ;  /* 0x01a80000e28c783b */ /* 0x000e620000004200 */
[----:B------:R-:W-:Y:S06]  /*8b70*/  MUFU.EX2 R207, R207 ;  /* 0x000000cf00cf7308 */ /* 0x000fec0000000800 */
[C---:B----4-:R-:W-:Y:S04]  /*8b80*/  HMMA.16816.F32.BF16 R12, R132.reuse, R136, R12 ;  /* 0x00000088840c723c */ /* 0x050fe8000004180c */
[----:B------:R-:W-:Y:S04]  /*8b90*/  MUFU.EX2 R202, R202 ;  /* 0x000000ca00ca7308 */ /* 0x000fe80000000800 */
[C---:B------:R-:W-:Y:S01]  /*8ba0*/  HMMA.16816.F32.BF16 R16, R132.reuse, R138, R16 ;  /* 0x0000008a8410723c */ /* 0x040fe20000041810 */
[----:B------:R-:W2:Y:S05]  /*8bb0*/  LDSM.16.MT88.4 R136, [R228+0x1c800] ;  /* 0x01c80000e488783b */ /* 0x000eaa0000004200 */
[----:B------:R-:W3:Y:S02]  /*8bc0*/  MUFU.EX2 R198, R198 ;  /* 0x000000c600c67308 */ /* 0x000ee40000000800 */
[C---:B------:R-:W-:Y:S08]  /*8bd0*/  HMMA.16816.F32.BF16 R20, R132.reuse, R144, R20 ;  /* 0x000000908414723c */ /* 0x040ff00000041814 */
[C---:B------:R-:W-:Y:S01]  /*8be0*/  HMMA.16816.F32.BF16 R24, R132.reuse, R146, R24 ;  /* 0x000000928418723c */ /* 0x040fe20000041818 */
[----:B------:R-:W4:Y:S01]  /*8bf0*/  LDSM.16.MT88.4 R144, [R226+0x1c800] ;  /* 0x01c80000e290783b */ /* 0x000f220000004200 */
[----:B------:R-:W-:Y:S06]  /*8c00*/  MUFU.EX2 R197, R197 ;  /* 0x000000c500c57308 */ /* 0x000fec0000000800 */
[C---:B------:R-:W-:Y:S04]  /*8c10*/  HMMA.16816.F32.BF16 R28, R132.reuse, R148, R28 ;  /* 0x00000094841c723c */ /* 0x040fe8000004181c */
[----:B------:R-:W5:Y:S01]  /*8c20*/  MUFU.EX2 R195, R195 ;  /* 0x000000c300c37308 */ /* 0x000f620000000800 */
[----:B---3--:R-:W-:Y:S03]  /*8c30*/  F2FP.BF16.PACK_AB R168, R198, R202 ;  /* 0x000000cac6a8723e */ /* 0x008fe600000010ff */
[C---:B------:R-:W-:Y:S01]  /*8c40*/  HMMA.16816.F32.BF16 R32, R132.reuse, R150, R32 ;  /* 0x000000968420723c */ /* 0x040fe20000041820 */
[----:B------:R-:W3:Y:S05]  /*8c50*/  LDSM.16.MT88.4 R148, [R225+0x1c800] ;  /* 0x01c80000e194783b */ /* 0x000eea0000004200 */
[----:B------:R-:W2:Y:S02]  /*8c60*/  MUFU.EX2 R194, R194 ;  /* 0x000000c200c27308 */ /* 0x000ea40000000800 */
[C---:B------:R-:W-:Y:S08]  /*8c70*/  HMMA.16816.F32.BF16 R36, R132.reuse, R152, R36 ;  /* 0x000000988424723c */ /* 0x040ff00000041824 */
[C---:B------:R-:W-:Y:S01]  /*8c80*/  HMMA.16816.F32.BF16 R40, R132.reuse, R154, R40 ;  /* 0x0000009a8428723c */ /* 0x040fe20000041828 */
[----:B------:R-:W-:Y:S01]  /*8c90*/  LDSM.16.MT88.4 R152, [R225+0x1e800] ;  /* 0x01e80000e198783b */ /* 0x000fe20000004200 */
[----:B------:R-:W2:Y:S02]  /*8ca0*/  MUFU.EX2 R166, R166 ;  /* 0x000000a600a67308 */ /* 0x000ea40000000800 */
[----:B-----5:R-:W-:Y:S04]  /*8cb0*/  F2FP.BF16.PACK_AB R169, R195, R197 ;  /* 0x000000c5c3a9723e */ /* 0x020fe800000010ff */
[C---:B-1----:R-:W-:Y:S08]  /*8cc0*/  HMMA.16816.F32.BF16 R44, R132.reuse, R140, R44 ;  /* 0x0000008c842c723c */ /* 0x042ff0000004182c */
[C---:B------:R-:W-:Y:S01]  /*8cd0*/  HMMA.16816.F32.BF16 R48, R132.reuse, R142, R48 ;  /* 0x0000008e8430723c */ /* 0x040fe20000041830 */
[----:B------:R-:W1:Y:S07]  /*8ce0*/  LDSM.16.MT88.4 R140, [R224+0x1c800] ;  /* 0x01c80000e08c783b */ /* 0x000e6e0000004200 */
[C---:B------:R-:W-:Y:S08]  /*8cf0*/  HMMA.16816.F32.BF16 R52, R132.reuse, R156, R52 ;  /* 0x0000009c8434723c */ /* 0x040ff00000041834 */
        /* <DEDUP_REMOVED lines=27> */
[----:B------:R-:W-:Y:S01]  /*8eb0*/  HMMA.16816.F32.BF16 R128, R132, R150, R128 ;  /* 0x000000968480723c */ /* 0x000fe20000041880 */
[----:B------:R-:W-:Y:S06]  /*8ec0*/  LDSM.16.MT88.4 R148, [R226+0x1b000] ;  /* 0x01b00000e294783b */ /* 0x000fec0000004200 */
[----:B------:R-:W-:Y:S02]  /*8ed0*/  F2FP.BF16.PACK_AB R132, R176, R167 ;  /* 0x000000a7b084723e */ /* 0x000fe400000010ff */
[-C--:B------:R-:W-:Y:S03]  /*8ee0*/  F2FP.BF16.PACK_AB R133, R172, R175.reuse ;  /* 0x000000afac85723e */ /* 0x080fe600000010ff */
[----:B------:R-:W-:Y:S02]  /*8ef0*/  F2FP.BF16.PACK_AB R134, R171, R170 ;  /* 0x000000aaab86723e */ /* 0x000fe400000010ff */
[----:B------:R-:W-:Y:S07]  /*8f00*/  F2FP.BF16.PACK_AB R135, R207, R206 ;  /* 0x000000cecf87723e */ /* 0x000fee00000010ff */
        /* <DEDUP_REMOVED lines=23> */
[----:B------:R-:W-:Y:S07]  /*9080*/  LDSM.16.MT88.4 R156, [R228+0x19800] ;  /* 0x01980000e49c783b */ /* 0x000fee0000004200 */
[C---:B------:R-:W-:Y:S08]  /*9090*/  HMMA.16816.F32.BF16 R68, R132.reuse, R160, R68 ;  /* 0x000000a08444723c */ /* 0x040ff00000041844 */
[C---:B------:R-:W-:Y:S08]  /*90a0*/  HMMA.16816.F32.BF16 R72, R132.reuse, R162, R72 ;  /* 0x000000a28448723c */ /* 0x040ff00000041848 */
[C---:B--2---:R-:W-:Y:S08]  /*90b0*/  HMMA.16816.F32.BF16 R76, R132.reuse, R136, R76 ;  /* 0x00000088844c723c */ /* 0x044ff0000004184c */
[C---:B------:R-:W-:Y:S01]  /*90c0*/  HMMA.16816.F32.BF16 R80, R132.reuse, R138, R80 ;  /* 0x0000008a8450723c */ /* 0x040fe20000041850 */
[----:B------:R-:W2:Y:S07]  /*90d0*/  LDSM.16.MT88.4 R136, [R226+0x1f000] ;  /* 0x01f00000e288783b */ /* 0x000eae0000004200 */
[C---:B----4-:R-:W-:Y:S08]  /*90e0*/  HMMA.16816.F32.BF16 R84, R132.reuse, R144, R84 ;  /* 0x000000908454723c */ /* 0x050ff00000041854 */
[C---:B------:R-:W-:Y:S01]  /*90f0*/  HMMA.16816.F32.BF16 R88, R132.reuse, R146, R88 ;  /* 0x000000928458723c */ /* 0x040fe20000041858 */
[----:B------:R-:W3:Y:S07]  /*9100*/  LDSM.16.MT88.4 R144, [R225+0x1f000] ;  /* 0x01f00000e190783b */ /* 0x000eee0000004200 */
[C---:B-1----:R-:W-:Y:S08]  /*9110*/  HMMA.16816.F32.BF16 R92, R132.reuse, R140, R92 ;  /* 0x0000008c845c723c */ /* 0x042ff0000004185c */
[C---:B------:R-:W-:Y:S01]  /*9120*/  HMMA.16816.F32.BF16 R96, R132.reuse, R142, R96 ;  /* 0x0000008e8460723c */ /* 0x040fe20000041860 */
[----:B------:R-:W-:Y:S07]  /*9130*/  LDSM.16.MT88.4 R140, [R225+0x19800] ;  /* 0x01980000e18c783b */ /* 0x000fee0000004200 */
[C---:B-----5:R-:W-:Y:S08]  /*9140*/  HMMA.16816.F32.BF16 R100, R132.reuse, R148, R100 ;  /* 0x000000948464723c */ /* 0x060ff00000041864 */
[C---:B------:R-:W-:Y:S01]  /*9150*/  HMMA.16816.F32.BF16 R104, R132.reuse, R150, R104 ;  /* 0x000000968468723c */ /* 0x040fe20000041868 */
[----:B------:R-:W1:Y:S07]  /*9160*/  LDSM.16.MT88.4 R148, [R226+0x19800] ;  /* 0x01980000e294783b */ /* 0x000e6e0000004200 */
[C---:B--2---:R-:W-:Y:S07]  /*9170*/  HMMA.16816.F32.BF16 R108, R132.reuse, R136, R108 ;  /* 0x00000088846c723c */ /* 0x044fee000004186c */
[----:B------:R-:W-:Y:S01]  /*9180*/  MOV R137, R175 ;  /* 0x000000af00897202 */ /* 0x000fe20000000f00 */
[C---:B------:R-:W-:Y:S04]  /*9190*/  HMMA.16816.F32.BF16 R112, R132.reuse, R138, R112 ;  /* 0x0000008a8470723c */ /* 0x040fe80000041870 */
[----:B------:R-:W-:Y:S02]  /*91a0*/  MOV R136, R176 ;  /* 0x000000b000887202 */ /* 0x000fe40000000f00 */
[----:B------:R-:W-:Y:S01]  /*91b0*/  LDSM.16.MT88.4 R176, [R228+0x1b800] ;  /* 0x01b80000e4b0783b */ /* 0x000fe20000004200 */
[----:B------:R-:W-:Y:S01]  /*91c0*/  MOV R139, R172 ;  /* 0x000000ac008b7202 */ /* 0x000fe20000000f00 */
[C---:B---3--:R-:W-:Y:S06]  /*91d0*/  HMMA.16816.F32.BF16 R116, R132.reuse, R144, R116 ;  /* 0x000000908474723c */ /* 0x048fec0000041874 */
[----:B------:R-:W2:Y:S02]  /*91e0*/  LDSM.16.MT88.4 R172, [R224+0x19800] ;  /* 0x01980000e0ac783b */ /* 0x000ea40000004200 */
[C---:B------:R-:W-:Y:S08]  /*91f0*/  HMMA.16816.F32.BF16 R120, R132.reuse, R146, R120 ;  /* 0x000000928478723c */ /* 0x040ff00000041878 */
[C---:B------:R-:W-:Y:S08]  /*9200*/  HMMA.16816.F32.BF16 R124, R132.reuse, R152, R124 ;  /* 0x00000098847c723c */ /* 0x040ff0000004187c */
[----:B------:R-:W-:Y:S07]  /*9210*/  HMMA.16816.F32.BF16 R128, R132, R154, R128 ;  /* 0x0000009a8480723c */ /* 0x000fee0000041880 */
[----:B------:R-:W-:Y:S02]  /*9220*/  MOV R134, R171 ;  /* 0x000000ab00867202 */ /* 0x000fe40000000f00 */
[----:B------:R-:W-:Y:S03]  /*9230*/  MOV R135, R170 ;  /* 0x000000aa00877202 */ /* 0x000fe60000000f00 */
[----:B------:R-:W-:Y:S02]  /*9240*/  F2FP.BF16.PACK_AB R170, R193, R194 ;  /* 0x000000c2c1aa723e */ /* 0x000fe400000010ff */
[----:B------:R-:W-:Y:S07]  /*9250*/  F2FP.BF16.PACK_AB R171, R165, R166 ;  /* 0x000000a6a5ab723e */ /* 0x000fee00000010ff */
[C---:B------:R-:W-:Y:S01]  /*9260*/  HMMA.16816.F32.BF16 R160, R168.reuse, R156, R4 ;  /* 0x0000009ca8a0723c */ /* 0x040fe20000041804 */
[----:B------:R-:W3:Y:S07]  /*9270*/  LDSM.16.MT88.4 R4, [R225+0x1b800] ;  /* 0x01b80000e104783b */ /* 0x000eee0000004200 */
[C---:B------:R-:W-:Y:S01]  /*9280*/  HMMA.16816.F32.BF16 R156, R168.reuse, R158, R8 ;  /* 0x0000009ea89c723c */ /* 0x040fe20000041808 */
[----:B------:R-:W4:Y:S07]  /*9290*/  LDSM.16.MT88.4 R8, [R224+0x1b800] ;  /* 0x01b80000e008783b */ /* 0x000f2e0000004200 */
[C---:B-1----:R-:W-:Y:S07]  /*92a0*/  HMMA.16816.F32.BF16 R152, R168.reuse, R148, R12 ;  /* 0x00000094a898723c */ /* 0x042fee000004180c */
[----:B------:R-:W-:Y:S01]  /*92b0*/  MOV R14, R139 ;  /* 0x0000008b000e7202 */ /* 0x000fe20000000f00 */
[C---:B------:R-:W-:Y:S04]  /*92c0*/  HMMA.16816.F32.BF16 R148, R168.reuse, R150, R16 ;  /* 0x00000096a894723c */ /* 0x040fe80000041810 */
[----:B------:R-:W-:Y:S03]  /*92d0*/  MOV R15, R136 ;  /* 0x00000088000f7202 */ /* 0x000fe60000000f00 */
[----:B------:R-:W-:Y:S01]  /*92e0*/  MOV R19, R137 ;  /* 0x0000008900137202 */ /* 0x000fe20000000f00 */
[C---:B------:R-:W-:Y:S01]  /*92f0*/  HMMA.16816.F32.BF16 R144, R168.reuse, R140, R20 ;  /* 0x0000008ca890723c */ /* 0x040fe20000041814 */
[----:B------:R-:W-:Y:S07]  /*9300*/  LDSM.16.MT88.4 R20, [R225+0x1d800] ;  /* 0x01d80000e114783b */ /* 0x000fee0000004200 */
[C---:B------:R-:W-:Y:S01]  /*9310*/  HMMA.16816.F32.BF16 R140, R168.reuse, R142, R24 ;  /* 0x0000008ea88c723c */ /* 0x040fe20000041818 */
[----:B------:R-:W-:Y:S07]  /*9320*/  LDSM.16.MT88.4 R24, [R224+0x1d800] ;  /* 0x01d80000e018783b */ /* 0x000fee0000004200 */
[C---:B--2---:R-:W-:Y:S01]  /*9330*/  HMMA.16816.F32.BF16 R136, R168.reuse, R172, R28 ;  /* 0x000000aca888723c */ /* 0x044fe2000004181c */
[----:B------:R-:W-:Y:S06]  /*9340*/  LDSM.16.MT88.4 R28, [R228+0x1f800] ;  /* 0x01f80000e41c783b */ /* 0x000fec0000004200 */
[----:B------:R-:W-:Y:S02]  /*9350*/  MOV R173, R134 ;  /* 0x0000008600ad7202 */ /* 0x000fe40000000f00 */
[----:B------:R-:W-:Y:S02]  /*9360*/  MOV R172, R135 ;  /* 0x0000008700ac7202 */ /* 0x000fe40000000f00 */
[C---:B------:R-:W-:Y:S01]  /*9370*/  HMMA.16816.F32.BF16 R132, R168.reuse, R174, R32 ;  /* 0x000000aea884723c */ /* 0x040fe20000041820 */
[----:B------:R-:W-:Y:S06]  /*9380*/  LDSM.16.MT88.4 R32, [R226+0x1f800] ;  /* 0x01f80000e220783b */ /* 0x000fec0000004200 */
[----:B------:R-:W-:Y:S01]  /*9390*/  MOV R175, R14 ;  /* 0x0000000e00af7202 */ /* 0x000fe20000000f00 */
[C---:B------:R-:W-:Y:S01]  /*93a0*/  HMMA.16816.F32.BF16 R36, R168.reuse, R176, R36 ;  /* 0x000000b0a824723c */ /* 0x040fe20000041824 */
[----:B------:R-:W2:Y:S03]  /*93b0*/  LDL.LU R176, [R1+0x4] ;  /* 0x0000040001b07983 */ /* 0x000ea60000300800 */
[----:B------:R-:W-:Y:S02]  /*93c0*/  MOV R174, R15 ;  /* 0x0000000f00ae7202 */ /* 0x000fe40000000f00 */
[----:B------:R-:W1:Y:S01]  /*93d0*/  LDSM.16.MT88.4 R12, [R228+0x1d800] ;  /* 0x01d80000e40c783b */ /* 0x000e620000004200 */
[----:B------:R-:W-:Y:S01]  /*93e0*/  MOV R177, R19 ;  /* 0x0000001300b17202 */ /* 0x000fe20000000f00 */
[C---:B------:R-:W-:Y:S06]  /*93f0*/  HMMA.16816.F32.BF16 R40, R168.reuse, R178, R40 ;  /* 0x000000b2a828723c */ /* 0x040fec0000041828 */
[----:B------:R-:W5:Y:S02]  /*9400*/  LDL.LU R179, [R1+0x8] ;  /* 0x0000080001b37983 */ /* 0x000f640000300800 */
[C---:B------:R-:W-:Y:S02]  /*9410*/  HMMA.16816.F32.BF16 R44, R168.reuse, R180, R44 ;  /* 0x000000b4a82c723c */ /* 0x040fe4000004182c */
[----:B------:R-:W1:Y:S06]  /*9420*/  LDSM.16.MT88.4 R16, [R226+0x1d800] ;  /* 0x01d80000e210783b */ /* 0x000e6c0000004200 */
        /* <DEDUP_REMOVED lines=21> */
[C---:B----4-:R-:W-:Y:S08]  /*9580*/  HMMA.16816.F32.BF16 R124, R168.reuse, R8, R124 ;  /* 0x00000008a87c723c */ /* 0x050ff0000004187c */
[----:B------:R-:W-:Y:S04]  /*9590*/  HMMA.16816.F32.BF16 R128, R168, R10, R128 ;  /* 0x0000000aa880723c */ /* 0x000fe80000041880 */
[----:B--2---:R-:W-:Y:S04]  /*95a0*/  FFMA.FTZ R187, R0, R176, R187 ;  /* 0x000000b000bb7223 */ /* 0x004fe800000100bb */
[----:B------:R-:W-:Y:S04]  /*95b0*/  FADD.FTZ R186, R186, R187 ;  /* 0x000000bbbaba7221 */ /* 0x000fe80000010000 */
[----:B------:R-:W-:Y:S04]  /*95c0*/  FADD.FTZ R15, R185, R186 ;  /* 0x000000bab90f7221 */ /* 0x000fe80000010000 */
[----:B------:R-:W-:Y:S02]  /*95d0*/  FADD.FTZ R15, R184, R15 ;  /* 0x0000000fb80f7221 */ /* 0x000fe40000010000 */
[----:B-----5:R-:W-:Y:S02]  /*95e0*/  FFMA.FTZ R191, R2, R179, R191 ;  /* 0x000000b302bf7223 */ /* 0x020fe400000100bf */
[----:B------:R-:W-:Y:S02]  /*95f0*/  FADD.FTZ R196, R196, R15 ;  /* 0x0000000fc4c47221 */ /* 0x000fe40000010000 */
        /* <DEDUP_REMOVED lines=12> */
[----:B------:R-:W-:Y:S04]  /*96c0*/  FADD.FTZ R200, R200, R203 ;  /* 0x000000cbc8c87221 */ /* 0x000fe80000010000 */
[----:B------:R-:W-:Y:S01]  /*96d0*/  FADD.FTZ R0, R167, R200 ;  /* 0x000000c8a7007221 */ /* 0x000fe20000010000 */
[----:B------:R-:W-:Y:S03]  /*96e0*/  MOV R167, R164 ;  /* 0x000000a400a77202 */ /* 0x000fe60000000f00 */
[----:B------:R-:W-:Y:S04]  /*96f0*/  FADD.FTZ R0, R174, R0 ;  /* 0x00000000ae007221 */ /* 0x000fe80000010000 */
[----:B------:R-:W-:Y:S04]  /*9700*/  FADD.FTZ R0, R172, R0 ;  /* 0x00000000ac007221 */ /* 0x000fe80000010000 */
        /* <DEDUP_REMOVED lines=9> */
[----:B------:R-:W-:Y:S03]  /*97a0*/  FADD.FTZ R2, R165, R166 ;  /* 0x000000a6a5027221 */ /* 0x000fe60000010000 */
[----:B------:R1:W-:Y:S04]  /*97b0*/  STL [R1+0x8], R0 ;  /* 0x0000080001007387 */ /* 0x0003e80000100800 */
[----:B------:R2:W-:Y:S01]  /*97c0*/  STL [R1+0x4], R2 ;  /* 0x0000040201007387 */ /* 0x0005e20000100800 */
[----:B-1----:R-:W-:Y:S01]  /*97d0*/  MOV R0, R3 ;  /* 0x0000000300007202 */ /* 0x002fe20000000f00 */
[----:B--2---:R-:W-:-:S05]  /*97e0*/  @P5 BRA `(.L_x_1565) ;  /* 0xffffc80000005947 */ /* 0x004fca000383ffff */
.L_x_1564:
[----:B------:R-:W2:Y:S01]  /*97f0*/  LDL.LU R2, [R1+0x8] ;  /* 0x0000080001027983 */ /* 0x000ea20000300800 */
[----:B------:R-:W-:Y:S01]  /*9800*/  MOV R5, 0x3f800000 ;  /* 0x3f80000000057802 */ /* 0x000fe20000000f00 */
[----:B------:R-:W1:Y:S01]  /*9810*/  S2UR UR6, SR_CTAID.Y ;  /* 0x00000000000679c3 */ /* 0x000e620000002600 */
[----:B------:R-:W-:Y:S01]  /*9820*/  UISETP.NE.AND UP0, UPT, UR11, -0x1, UPT ;  /* 0xffffffff0b00788c */ /* 0x000fe2000bf05270 */
[----:B------:R-:W3:Y:S01]  /*9830*/  LDL.LU R4, [R1+0x4] ;  /* 0x0000040001047983 */ /* 0x000ee20000300800 */
[----:B------:R-:W-:Y:S01]  /*9840*/  ULDC.64 UR4, c[0x0][0x1e8] ;  /* 0x00007a0000047ab9 */ /* 0x000fe20000000a00 */
[----:B------:R-:W-:Y:S01]  /*9850*/  BSSY B0, `(.L_x_1568) ;  /* 0x000018d000007945 */ /* 0x000fe20003800000 */
[----:B------:R-:W-:-:S02]  /*9860*/  ULDC UR8, c[0x0][0x214] ;  /* 0x0000850000087ab9 */ /* 0x000fc40000000800 */
[----:B------:R-:W-:Y:S01]  /*9870*/  UMOV UR26, URZ ;  /* 0x0000003f001a7c82 */ /* 0x000fe20008000000 */
[----:B------:R-:W4:Y:S01]  /*9880*/  S2UR UR9, SR_CTAID.X ;  /* 0x00000000000979c3 */ /* 0x000f220000002500 */
[----:B------:R-:W-:-:S03]  /*9890*/  UMOV UR27, URZ ;  /* 0x0000003f001b7c82 */ /* 0x000fc60008000000 */
[----:B------:R-:W-:-:S04]  /*98a0*/  @UP0 UIMAD.WIDE.U32 UR20, UR11, UR4, URZ ;  /* 0x000000040b1402a5 */ /* 0x000fc8000f8e003f */
[----:B------:R-:W-:Y:S01]  /*98b0*/  @UP0 UIMAD UR7, UR11, UR5, UR21 ;  /* 0x000000050b0702a4 */ /* 0x000fe2000f8e0215 */
[----:B------:R-:W5:Y:S02]  /*98c0*/  S2UR UR10, SR_CTAID.Z ;  /* 0x00000000000a79c3 */ /* 0x000f640000002700 */
        /* <DEDUP_REMOVED lines=27> */
[----:B-----5:R-:W-:-:S02]  /*9a80*/  UIMAD UR15, UR10, UR15, UR4 ;  /* 0x0000000f0a0f72a4 */ /* 0x020fc4000f8e0204 */
        /* <DEDUP_REMOVED lines=10> */
[----:B------:R-:W1:Y:S01]  /*9b30*/  SHFL.BFLY PT, R2, R9, 0x1, 0x1f ;  /* 0x0c201f0009027f89 */ /* 0x000e6200000e0000 */
[----:B------:R-:W-:-:S03]  /*9b40*/  MOV R4, 0x3f800000 ;  /* 0x3f80000000047802 */ /* 0x000fc60000000f00 */
[----:B------:R-:W2:Y:S01]  /*9b50*/  SHFL.BFLY PT, R0, R7, 0x1, 0x1f ;  /* 0x0c201f0007007f89 */ /* 0x000ea200000e0000 */
[----:B-1----:R-:W-:Y:S02]  /*9b60*/  FADD.FTZ R2, R9, R2 ;  /* 0x0000000209027221 */ /* 0x002fe40000010000 */
[----:B--2---:R-:W-:-:S03]  /*9b70*/  FADD.FTZ R0, R7, R0 ;  /* 0x0000000007007221 */ /* 0x004fc60000010000 */
[----:B------:R-:W-:Y:S02]  /*9b80*/  FSETP.NE.FTZ.AND P4, PT, R2, RZ, PT ;  /* 0x000000ff0200720b */ /* 0x000fe40003f95000 */
[----:B------:R-:W-:-:S11]  /*9b90*/  FSETP.NE.FTZ.AND P3, PT, R0, RZ, PT ;  /* 0x000000ff0000720b */ /* 0x000fd60003f75000 */
[----:B------:R-:W1:Y:S08]  /*9ba0*/  @P4 MUFU.RCP R4, R2 ;  /* 0x0000000200044308 */ /* 0x000e700000001000 */
[----:B------:R-:W2:Y:S01]  /*9bb0*/  @P3 MUFU.RCP R5, R0 ;  /* 0x0000000000053308 */ /* 0x000ea20000001000 */
[----:B-1----:R-:W-:-:S07]  /*9bc0*/  FMUL.FTZ R160, R4, R160 ;  /* 0x000000a004a07220 */ /* 0x002fce0000410000 */
[----:B------:R-:W1:Y:S01]  /*9bd0*/  @P4 MUFU.LG2 R2, R2 ;  /* 0x0000000200024308 */ /* 0x000e620000000c00 */
[C---:B------:R-:W-:Y:S02]  /*9be0*/  FMUL.FTZ R161, R4.reuse, R161 ;  /* 0x000000a104a17220 */ /* 0x040fe40000410000 */
        /* <DEDUP_REMOVED lines=339> */
.L_x_1569:
[----:B---34-:R-:W-:Y:S05]  /*b120*/  BSYNC B0 ;  /* 0x0000000000007941 */ /* 0x018fea0003800000 */
.L_x_1568:
[----:B------:R-:W3:Y:S01]  /*b130*/  S2R R4, SR_TID.X ;  /* 0x0000000000047919 */ /* 0x000ee20000002100 */
[----:B------:R-:W-:Y:S01]  /*b140*/  SHF.R.S32.HI R2, RZ, 0x1f, R246 ;  /* 0x0000001fff027819 */ /* 0x000fe200000114f6 */
[----:B------:R-:W-:Y:S01]  /*b150*/  USHF.R.S32.HI UR6, URZ, 0x1f, UR10 ;  /* 0x0000001f3f067899 */ /* 0x000fe2000801140a */
[----:B------:R-:W-:Y:S01]  /*b160*/  IADD3 R6, P0, R246, UR20, RZ ;  /* 0x00000014f6067c10 */ /* 0x000fe2000ff1e0ff */
[----:B------:R-:W4:Y:S01]  /*b170*/  S2R R0, SR_CTAID.Z ;  /* 0x0000000000007919 */ /* 0x000f220000002700 */
[----:B------:R-:W-:Y:S01]  /*b180*/  ULDC.64 UR4, c[0x0][0x1f0] ;  /* 0x00007c0000047ab9 */ /* 0x000fe20000000a00 */
[----:B------:R-:W-:Y:S01]  /*b190*/  BSSY B0, `(.L_x_1570) ;  /* 0x000001d000007945 */ /* 0x000fe20003800000 */
[----:B------:R-:W-:Y:S01]  /*b1a0*/  IADD3.X R7, R2, UR7, RZ, P0, !PT ;  /* 0x0000000702077c10 */ /* 0x000fe200087fe4ff */
[----:B------:R-:W-:Y:S01]  /*b1b0*/  UIMAD UR4, UR6, UR4, URZ ;  /* 0x00000004060472a4 */ /* 0x000fe2000f8e023f */
[----:B------:R-:W-:-:S03]  /*b1c0*/  ISETP.GE.AND P0, PT, R248, UR19, PT ;  /* 0x00000013f8007c0c */ /* 0x000fc6000bf06270 */
[----:B------:R-:W-:Y:S01]  /*b1d0*/  UIMAD UR4, UR10, UR5, UR4 ;  /* 0x000000050a0472a4 */ /* 0x000fe2000f8e0204 */
[----:B---3--:R-:W-:-:S04]  /*b1e0*/  SHF.R.S32.HI R3, RZ, 0x1f, R4 ;  /* 0x0000001fff037819 */ /* 0x008fc80000011404 */
[----:B------:R-:W-:Y:S01]  /*b1f0*/  LEA.HI R3, R3, R4, RZ, 0x3 ;  /* 0x0000000403037211 */ /* 0x000fe200078f18ff */
[----:B----4-:R-:W-:-:S03]  /*b200*/  IMAD.WIDE.U32 R6, R0, c[0x0][0x1f0], R6 ;  /* 0x00007c0000067a25 */ /* 0x010fc600078e0006 */
        /* <DEDUP_REMOVED lines=17> */
[----:B-1----:R1:W-:Y:S04]  /*b320*/  @!P4 STG.E.128 [R76.64], R64 ;  /* 0x000000404c00c986 */ /* 0x0023e8000c101d10 */
[----:B------:R1:W-:Y:S04]  /*b330*/  @!P3 STG.E.128 [R76.64+0x80], R48 ;  /* 0x000080304c00b986 */ /* 0x0003e8000c101d10 */
[----:B------:R1:W-:Y:S04]  /*b340*/  @!P2 STG.E.128 [R76.64+0x100], R32 ;  /* 0x000100204c00a986 */ /* 0x0003e8000c101d10 */
[----:B------:R1:W-:Y:S02]  /*b350*/  @!P1 STG.E.128 [R76.64+0x180], R16 ;  /* 0x000180104c009986 */ /* 0x0003e4000c101d10 */
.L_x_1571:
[----:B------:R-:W-:Y:S05]  /*b360*/  BSYNC B0 ;  /* 0x0000000000007941 */ /* 0x000fea0003800000 */
.L_x_1570:
[----:B------:R-:W-:Y:S01]  /*b370*/  IADD3 R0, R4, 0x20, RZ ;  /* 0x0000002004007810 */ /* 0x000fe20007ffe0ff */
[----:B------:R-:W-:Y:S03]  /*b380*/  BSSY B0, `(.L_x_1572) ;  /* 0x0000015000007945 */ /* 0x000fe60003800000 */
[----:B------:R-:W-:-:S13]  /*b390*/  ISETP.GE.AND P0, PT, R0, UR19, PT ;  /* 0x0000001300007c0c */ /* 0x000fda000bf06270 */
[----:B------:R-:W-:Y:S05]  /*b3a0*/  @P0 BRA `(.L_x_1573) ;  /* 0x0000012000000947 */ /* 0x000fea0003800000 */
[----:B------:R-:W-:Y:S01]  /*b3b0*/  IADD3 R2, P0, R74, 0x20, RZ ;  /* 0x000000204a027810 */ /* 0x000fe20007f1e0ff */
[----:B-1----:R-:W-:Y:S01]  /*b3c0*/  IMAD.MOV.U32 R16, RZ, RZ, R6 ;  /* 0x000000ffff107224 */ /* 0x002fe200078e0006 */
        /* <DEDUP_REMOVED lines=16> */
.L_x_1573:
[----:B------:R-:W-:Y:S05]  /*b4d0*/  BSYNC B0 ;  /* 0x0000000000007941 */ /* 0x000fea0003800000 */
.L_x_1572:
[----:B------:R-:W-:Y:S01]  /*b4e0*/  IADD3 R0, R4, 0x40, RZ ;  /* 0x0000004004007810 */ /* 0x000fe20007ffe0ff */
        /* <DEDUP_REMOVED lines=21> */
.L_x_1575:
[----:B------:R-:W-:Y:S05]  /*b640*/  BSYNC B0 ;  /* 0x0000000000007941 */ /* 0x000fea0003800000 */
.L_x_1574:
        /* <DEDUP_REMOVED lines=23> */
.L_x_1542:
        /* <DEDUP_REMOVED lines=80> */
.L_x_1577:
[----:B------:R-:W-:Y:S05]  /*bcc0*/  BSYNC B0 ;  /* 0x0000000000007941 */ /* 0x000fea0003800000 */
.L_x_1576:
        /* <DEDUP_REMOVED lines=22> */
.L_x_1579:
[----:B------:R-:W-:Y:S05]  /*be30*/  BSYNC B0 ;  /* 0x0000000000007941 */ /* 0x000fea0003800000 */
.L_x_1578:
        /* <DEDUP_REMOVED lines=22> */
.L_x_1581:
[----:B------:R-:W-:Y:S05]  /*bfa0*/  BSYNC B0 ;  /* 0x0000000000007941 */ /* 0x000fea0003800000 */
.L_x_1580:
        /* <DEDUP_REMOVED lines=21> */
.L_x_1583:
[----:B------:R-:W-:Y:S05]  /*c100*/  BSYNC B0 ;  /* 0x0000000000007941 */ /* 0x000fea0003800000 */
.L_x_1582:
        /* <DEDUP_REMOVED lines=35> */
.L_x_1584:
        /* <DEDUP_REMOVED lines=12> */
.L_x_2056:


//--------------------- .text._ZN5flash16flash_fwd_kernelI23Flash_fwd_kernel_traitsILi256ELi128ELi64ELi8ELb0ELb0EN7cutlass10bfloat16_tE19Flash_kernel_traitsILi256ELi128ELi64ELi8ES3_EELb1ELb0ELb0ELb1ELb0ELb0ELb0ELb1EEEvNS_16Flash_fwd_paramsE --------------------------
	.section	.text._ZN5flash16flash_fwd_kernelI23Flash_fwd_kernel_traitsILi256ELi128ELi64ELi8ELb0ELb0EN7cutlass10bfloat16_tE19Flash_kernel_traitsILi256ELi128ELi64ELi8ES3_EELb1ELb0ELb0ELb1ELb0ELb0ELb0ELb1EEEvNS_16Flash_fwd_paramsE,"ax",@progbits
	.sectioninfo	@"SHI_REGISTERS=255"
	.align	128
        .global         _ZN5flash16flash_fwd_kernelI23Flash_fwd_kernel_traitsILi256ELi128ELi64ELi8ELb0ELb0EN7cutlass10bfloat16_tE19Flash_kernel_traitsILi256ELi128ELi64ELi8ES3_EELb1ELb0ELb0ELb1ELb0ELb0ELb0ELb1EEEvNS_16Flash_fwd_paramsE
        .type           _ZN5flash16flash_fwd_kernelI23Flash_fwd_kernel_traitsILi256ELi128ELi64ELi8ELb0ELb0EN7cutlass10bfloat16_tE19Flash_kernel_traitsILi256ELi128ELi64ELi8ES3_EELb1ELb0ELb0ELb1ELb0ELb0ELb0ELb1EEEvNS_16Flash_fwd_paramsE,@function
        .size           _ZN5flash16flash_fwd_kernelI23Flash_fwd_kernel_traitsILi256ELi128ELi64ELi8ELb0ELb0EN7cutlass10bfloat16_tE19Flash_kernel_traitsILi256ELi128ELi64ELi8ES3_EELb1ELb0ELb0ELb1ELb0ELb0ELb0ELb1EEEvNS_16Flash_fwd_paramsE,(.L_x_2057 - _ZN5flash16flash_fwd_kernelI23Flash_fwd_kernel_traitsILi256ELi128ELi64ELi8ELb0ELb0EN7cutlass10bfloat16_tE19Flash_kernel_traitsILi256ELi128ELi64ELi8ES3_EELb1ELb0ELb0ELb1ELb0ELb0ELb0ELb1EEEvNS_16Flash_fwd_paramsE)
        .other          _ZN5flash16flash_fwd_kernelI23Flash_fwd_kernel_traitsILi256ELi128ELi64ELi8ELb0ELb0EN7cutlass10bfloat16_tE19Flash_kernel_traitsILi256ELi128ELi64ELi8ES3_EELb1ELb0ELb0ELb1ELb0ELb0ELb0ELb1EEEvNS_16Flash_fwd_paramsE,@"STO_CUDA_ENTRY STV_DEFAULT"
_ZN5flash16flash_fwd_kernelI23Flash_fwd_kernel_traitsILi256ELi128ELi64ELi8ELb0ELb0EN7cutlass10bfloat16_tE19Flash_kernel_traitsILi256ELi128ELi64ELi8ES3_EELb1ELb0ELb0ELb1ELb0ELb0ELb0ELb1EEEvNS_16Flash_fwd_paramsE:
.text._ZN5flash16flash_fwd_kernelI23Flash_fwd_kernel_traitsILi256ELi128ELi64ELi8ELb0ELb0EN7cutlass10bfloat16_tE19Flash_kernel_traitsILi256ELi128ELi64ELi8ES3_EELb1ELb0ELb0ELb1ELb0ELb0ELb0ELb1EEEvNS_16Flash_fwd_paramsE:
        /* <DEDUP_REMOVED lines=55> */
[----:B------:R4:W5:Y:S01]  /*0370*/  @P1 LDG.E R4, [R10.64] ;  /* 0x000000140a041981 */ /* 0x000962000c1e1900 */
[----:B-1----:R-:W-:Y:S01]  /*0380*/  MOV R6, UR6 ;  /* 0x0000000600067c02 */ /* 0x002fe20008000f00 */
[----:B------:R-:W-:-:S05]  /*0390*/  IMAD.U32 R7, RZ, RZ, UR7 ;  /* 0x00000007ff077e24 */ /* 0x000fca000f8e00ff */
[----:B------:R-:W5:Y:S01]  /*03a0*/  @!P2 LDG.E R8, [R6.64] ;  /* 0x000000140608a981 */ /* 0x000f62000c1e1900 */
[----:B------:R-:W-:Y:S01]  /*03b0*/  UMOV UR11, 0xffffffff ;  /* 0xffffffff000b7882 */ /* 0x000fe20000000000 */
[----:B------:R-:W1:Y:S01]  /*03c0*/  LDC.U8 R125, c[0x0][0x2d8] ;  /* 0x0000b600ff7d7b82 */ /* 0x000e620000000000 */
[----:B------:R-:W-:Y:S02]  /*03d0*/  UMOV UR7, URZ ;  /* 0x0000003f00077c82 */ /* 0x000fe40008000000 */
[----:B------:R-:W-:Y:S01]  /*03e0*/  UMOV UR24, 0xffffffff ;  /* 0xffffffff00187882 */ /* 0x000fe20000000000 */
[----:B----4-:R-:W-:-:S04]  /*03f0*/  SHF.R.S32.HI R11, RZ, 0x1f, R20 ;  /* 0x0000001fff0b7819 */ /* 0x010fc80000011414 */
[----:B--2---:R-:W2:Y:S08]  /*0400*/  @P0 R2UR UR11, R5 ;  /* 0x00000000050b03c2 */ /* 0x004eb000000e0000 */
[----:B---3--:R-:W2:Y:S01]  /*0410*/  @P0 R2UR UR16, R0 ;  /* 0x00000000001003c2 */ /* 0x008ea200000e0000 */
[----:B------:R-:W-:-:S04]  /*0420*/  ISETP.NE.U32.AND P0, PT, RZ, c[0x0][0x248], PT ;  /* 0x00009200ff007a0c */ /* 0x000fc80003f05070 */
[----:B------:R-:W-:-:S03]  /*0430*/  ISETP.NE.AND.EX P0, PT, RZ, c[0x0][0x24c], PT, P0 ;  /* 0x00009300ff007a0c */ /* 0x000fc60003f05300 */
[----:B-----5:R3:W4:Y:S01]  /*0440*/  @P1 R2UR UR7, R4 ;  /* 0x00000000040713c2 */ /* 0x02072200000e0000 */
[----:B--2---:R-:W-:-:S07]  /*0450*/  @UP2 UIADD3 UR16, UR16, -UR11, URZ ;  /* 0x8000000b10102290 */ /* 0x004fce000fffe03f */
[----:B------:R3:W2:Y:S01]  /*0460*/  @!P2 R2UR UR24, R8 ;  /* 0x000000000818a3c2 */ /* 0x0006a200000e0000 */
        /* <DEDUP_REMOVED lines=10> */
.L_x_1585:
[----:B-1----:R-:W-:Y:S02]  /*0510*/  ULDC UR6, c[0x0][0x218] ;  /* 0x0000860000067ab9 */ /* 0x002fe40000000800 */
.L_x_1586:
        /* <DEDUP_REMOVED lines=34> */
[----:B------:R-:W-:Y:S02]  /*0740*/  ULDC UR25, c[0x0][0x228] ;  /* 0x00008a0000197ab9 */ /* 0x000fe40000000800 */
        /* <DEDUP_REMOVED lines=8> */
[----:B------:R-:W-:Y:S02]  /*07d0*/  @UP0 UIMAD UR10, UR10, UR5, UR27 ;  /* 0x000000050a0a02a4 */ /* 0x000fe4000f8e021b */
[----:B------:R-:W-:Y:S02]  /*07e0*/  ULDC UR8, c[0x0][0x1c0] ;  /* 0x0000700000087ab9 */ /* 0x000fe40000000800 */
[----:B------:R-:W-:Y:S02]  /*07f0*/  UIMAD UR8, UR19, UR8, UR18 ;  /* 0x00000008130872a4 */ /* 0x000fe4000f8e0212 */
[----:B------:R-:W-:Y:S02]  /*0800*/  ULDC UR5, c[0x0][0x224] ;  /* 0x0000890000057ab9 */ /* 0x000fe40000000800 */
[----:B------:R-:W-:-:S02]  /*0810*/  UIMAD UR5, UR8, UR5, UR14 ;  /* 0x00000005080572a4 */ /* 0x000fc4000f8e020e */
[----:B------:R-:W-:Y:S02]  /*0820*/  USHF.L.U32 UR8, UR8, 0x5, URZ ;  /* 0x0000000508087899 */ /* 0x000fe4000800063f */
[----:B------:R-:W-:Y:S02]  /*0830*/  UIMAD UR25, UR5, UR25, URZ ;  /* 0x00000019051972a4 */ /* 0x000fe4000f8e023f */
[----:B------:R-:W-:Y:S02]  /*0840*/  USHF.R.S32.HI UR5, URZ, 0x1f, UR8 ;  /* 0x0000001f3f057899 */ /* 0x000fe40008011408 */
[--C-:B------:R-:W-:Y:S01]  /*0850*/  IADD3 R21, P2, P1, R2, UR8, R9.reuse ;  /* 0x0000000802157c10 */ /* 0x100fe2000f95e009 */
[----:B------:R-:W-:Y:S01]  /*0860*/  @!UP1 UIMAD UR4, UR19, UR9, UR17 ;  /* 0x00000009130492a4 */ /* 0x000fe2000f8e0211 */
[----:B------:R-:W-:Y:S01]  /*0870*/  SHF.R.S32.HI R2, RZ, 0x1f, R9 ;  /* 0x0000001fff027819 */ /* 0x000fe20000011409 */
[----:B------:R-:W-:Y:S02]  /*0880*/  USHF.R.S32.HI UR9, URZ, 0x6, UR12 ;  /* 0x000000063f097899 */ /* 0x000fe4000801140c */
[----:B------:R-:W-:Y:S01]  /*0890*/  USHF.R.S32.HI UR17, URZ, 0x1f, UR18 ;  /* 0x0000001f3f117899 */ /* 0x000fe20008011412 */
[----:B------:R-:W-:Y:S01]  /*08a0*/  IADD3.X R2, R3, UR5, R2, P2, P1 ;  /* 0x0000000503027c10 */ /* 0x000fe200097e2402 */
        /* <DEDUP_REMOVED lines=17> */
.L_x_1588:
        /* <DEDUP_REMOVED lines=49> */
.L_x_1589:
[CC--:B------:R-:W-:Y:S01]  /*0cd0*/  LEA.HI R3, R11.reuse, R20.reuse, RZ, 0x3 ;  /* 0x000000140b037211 */ /* 0x0c0fe200078f18ff */
[----:B------:R-:W1:Y:S01]  /*0ce0*/  S2R R12, SR_CTAID.Z ;  /* 0x00000000000c7919 */ /* 0x000e620000002700 */
[-C--:B------:R-:W-:Y:S01]  /*0cf0*/  LEA.HI R7, R11, R20.reuse, RZ, 0x4 ;  /* 0x000000140b077211 */ /* 0x080fe200078f20ff */
[----:B------:R-:W-:Y:S01]  /*0d00*/  ULDC.64 UR4, c[0x0][0x1b8] ;  /* 0x00006e0000047ab9 */ /* 0x000fe20000000a00 */
[----:B------:R-:W-:Y:S01]  /*0d10*/  SHF.R.S32.HI R24, RZ, 0x3, R3 ;  /* 0x00000003ff187819 */ /* 0x000fe20000011403 */
[----:B------:R-:W-:Y:S01]  /*0d20*/  IMAD.U32 R17, RZ, RZ, UR13 ;  /* 0x0000000dff117e24 */ /* 0x000fe2000f8e00ff */
[----:B------:R-:W-:Y:S01]  /*0d30*/  LOP3.LUT R3, R3, 0xfffffff8, RZ, 0xc0, !PT ;  /* 0xfffffff803037812 */ /* 0x000fe200078ec0ff */
[----:B------:R-:W-:Y:S01]  /*0d40*/  BSSY B0, `(.L_x_1590) ;  /* 0x000007b000007945 */ /* 0x000fe20003800000 */
[----:B------:R-:W-:Y:S01]  /*0d50*/  SHF.R.S32.HI R6, RZ, 0x4, R7 ;  /* 0x00000004ff067819 */ /* 0x000fe20000011407 */
[----:B------:R-:W-:Y:S01]  /*0d60*/  IMAD.SHL.U32 R13, R24, 0x40, RZ ;  /* 0x00000040180d7824 */ /* 0x000fe200078e00ff */
[----:B------:R-:W-:Y:S01]  /*0d70*/  LEA.HI R11, R11, R20, RZ, 0x6 ;  /* 0x000000140b0b7211 */ /* 0x000fe200078f30ff */
[----:B------:R-:W-:Y:S01]  /*0d80*/  IMAD.IADD R0, R20, 0x1, -R3 ;  /* 0x0000000114007824 */ /* 0x000fe200078e0a03 */
[----:B------:R-:W-:-:S02]  /*0d90*/  LEA.HI R213, R7, R6, RZ, 0x1 ;  /* 0x0000000607d57211 */ /* 0x000fc400078f08ff */
[----:B------:R-:W-:Y:S01]  /*0da0*/  LOP3.LUT R7, R7, 0xfffffff0, RZ, 0xc0, !PT ;  /* 0xfffffff007077812 */ /* 0x000fe200078ec0ff */
[----:B------:R-:W-:Y:S01]  /*0db0*/  IMAD.SHL.U32 R26, R0, 0x8, RZ ;  /* 0x00000008001a7824 */ /* 0x000fe200078e00ff */
[----:B------:R-:W-:Y:S01]  /*0dc0*/  LOP3.LUT R13, R13, 0x1c0, RZ, 0xc0, !PT ;  /* 0x000001c00d0d7812 */ /* 0x000fe200078ec0ff */
[----:B------:R-:W-:Y:S01]  /*0dd0*/  IMAD.SHL.U32 R11, R11, 0x8, RZ ;  /* 0x000000080b0b7824 */ /* 0x000fe200078e00ff */
[----:B------:R-:W-:Y:S01]  /*0de0*/  LOP3.LUT R213, R213, 0xfffffffe, RZ, 0xc0, !PT ;  /* 0xfffffffed5d57812 */ /* 0x000fe200078ec0ff */
[----:B------:R-:W-:Y:S01]  /*0df0*/  IMAD.IADD R4, R20, 0x1, -R7 ;  /* 0x0000000114047824 */ /* 0x000fe200078e0a07 */
[--C-:B------:R-:W-:Y:S02]  /*0e00*/  LOP3.LUT R3, R13, 0x38, R26.reuse, 0xf8, !PT ;  /* 0x000000380d037812 */ /* 0x100fe400078ef81a */
[----:B------:R-:W-:Y:S01]  /*0e10*/  SHF.R.U32.HI R248, RZ, 0x3, R13 ;  /* 0x00000003fff87819 */ /* 0x000fe2000001160d */
[----:B------:R-:W-:Y:S01]  /*0e20*/  IMAD.IADD R213, R6, 0x1, -R213 ;  /* 0x0000000106d57824 */ /* 0x000fe200078e0ad5 */
[----:B------:R-:W-:-:S02]  /*0e30*/  SHF.R.S32.HI R27, RZ, 0x1f, R26 ;  /* 0x0000001fff1b7819 */ /* 0x000fc4000001141a */
[----:B------:R-:W-:Y:S01]  /*0e40*/  LOP3.LUT R248, R3, R248, RZ, 0x3c, !PT ;  /* 0x000000f803f87212 */ /* 0x000fe200078e3cff */
[----:B------:R-:W-:Y:S01]  /*0e50*/  IMAD.SHL.U32 R8, R213, 0x8, RZ ;  /* 0x00000008d5087824 */ /* 0x000fe200078e00ff */
[----:B------:R-:W-:Y:S02]  /*0e60*/  SHF.R.S32.HI R3, RZ, 0x1f, R4 ;  /* 0x0000001fff037819 */ /* 0x000fe40000011404 */
[----:B------:R-:W-:Y:S02]  /*0e70*/  IADD3 R18, P0, R26, UR28, RZ ;  /* 0x0000001c1a127c10 */ /* 0x000fe4000ff1e0ff */
[----:B------:R-:W-:Y:S02]  /*0e80*/  LEA.HI R3, R3, R4, RZ, 0x3 ;  /* 0x0000000403037211 */ /* 0x000fe400078f18ff */
[----:B------:R-:W-:Y:S02]  /*0e90*/  SHF.R.S32.HI R25, RZ, 0x1f, R24 ;  /* 0x0000001fff197819 */ /* 0x000fe40000011418 */
[C---:B------:R-:W-:Y:S01]  /*0ea0*/  LOP3.LUT R7, R3.reuse, 0xfffffff8, RZ, 0xc0, !PT ;  /* 0xfffffff803077812 */ /* 0x040fe200078ec0ff */
[----:B------:R-:W-:Y:S01]  /*0eb0*/  IMAD.SHL.U32 R3, R3, 0x40, RZ ;  /* 0x0000004003037824 */ /* 0x000fe200078e00ff */
[----:B------:R-:W-:Y:S01]  /*0ec0*/  IADD3.X R19, R27, UR6, RZ, P0, !PT ;  /* 0x000000061b137c10 */ /* 0x000fe200087fe4ff */
[----:B------:R-:W-:Y:S01]  /*0ed0*/  IMAD R15, R25, c[0x0][0x198], RZ ;  /* 0x00006600190f7a24 */ /* 0x000fe200078e02ff */
[----:B------:R-:W-:Y:S01]  /*0ee0*/  LOP3.LUT R248, R248, 0xfffffe00, R11, 0xf8, !PT ;  /* 0xfffffe00f8f87812 */ /* 0x000fe200078ef80b */
[----:B------:R-:W-:Y:S01]  /*0ef0*/  IMAD.IADD R7, R4, 0x1, -R7 ;  /* 0x0000000104077824 */ /* 0x000fe200078e0a07 */
[----:B------:R-:W-:Y:S01]  /*0f00*/  ULDC.64 UR6, c[0x0][0x1b0] ;  /* 0x00006c0000067ab9 */ /* 0x000fe20000000a00 */
[----:B-1----:R-:W-:Y:S01]  /*0f10*/  IMAD.WIDE.U32 R12, R12, c[0x0][0x1a8], R18 ;  /* 0x00006a000c0c7a25 */ /* 0x002fe200078e0012 */
[----:B------:R-:W-:Y:S01]  /*0f20*/  UIMAD UR6, UR27, UR6, URZ ;  /* 0x000000061b0672a4 */ /* 0x000fe2000f8e023f */
[----:B------:R-:W-:Y:S01]  /*0f30*/  IADD3 R251, R26, 0x40, RZ ;  /* 0x000000401afb7810 */ /* 0x000fe20007ffe0ff */
[----:B------:R-:W-:Y:S01]  /*0f40*/  UIMAD UR27, UR27, UR4, URZ ;  /* 0x000000041b1b72a4 */ /* 0x000fe2000f8e023f */
[----:B------:R-:W-:Y:S01]  /*0f50*/  LOP3.LUT P3, RZ, R7, 0x4, RZ, 0xc0, !PT ;  /* 0x0000000407ff7812 */ /* 0x000fe2000786c0ff */
[----:B------:R-:W-:Y:S01]  /*0f60*/  IMAD R11, R25, c[0x0][0x1a0], RZ ;  /* 0x00006800190b7a24 */ /* 0x000fe200078e02ff */
[C---:B------:R-:W-:Y:S01]  /*0f70*/  LOP3.LUT P2, RZ, R7.reuse, 0x2, RZ, 0xc0, !PT ;  /* 0x0000000207ff7812 */ /* 0x040fe2000784c0ff */
[----:B------:R-:W-:Y:S01]  /*0f80*/  IMAD.SHL.U32 R7, R7, 0x40, RZ ;  /* 0x0000004007077824 */ /* 0x000fe200078e00ff */
[----:B------:R-:W-:Y:S01]  /*0f90*/  UIMAD UR7, UR8, UR7, UR6 ;  /* 0x00000007080772a4 */ /* 0x000fe2000f8e0206 */
[C---:B------:R-:W-:Y:S01]  /*0fa0*/  IMAD R6, R24.reuse, c[0x0][0x19c], R15 ;  /* 0x0000670018067a24 */ /* 0x040fe200078e020f */
[----:B------:R-:W-:Y:S01]  /*0fb0*/  UIADD3 UR6, -UR14, UR16, URZ ;  /* 0x000000100e067290 */ /* 0x000fe2000fffe13f */
[--C-:B------:R-:W-:Y:S01]  /*0fc0*/  IMAD.WIDE.U32 R18, R24, c[0x0][0x1a0], R26.reuse ;  /* 0x0000680018127a25 */ /* 0x100fe200078e001a */
[----:B------:R-:W-:Y:S01]  /*0fd0*/  LOP3.LUT R7, R7, 0x1c0, RZ, 0xc0, !PT ;  /* 0x000001c007077812 */ /* 0x000fe200078ec0ff */
[----:B------:R-:W-:Y:S01]  /*0fe0*/  UIMAD UR27, UR8, UR5, UR27 ;  /* 0x00000005081b72a4 */ /* 0x000fe2000f8e021b */
[----:B------:R-:W-:Y:S01]  /*0ff0*/  IADD3 R250, R26, 0x80, RZ ;  /* 0x000000801afa7810 */ /* 0x000fe20007ffe0ff */
[----:B------:R-:W-:Y:S01]  /*1000*/  IMAD.WIDE.U32 R14, R24, c[0x0][0x198], R26 ;  /* 0x00006600180e7a25 */ /* 0x000fe200078e001a */
[----:B------:R-:W-:Y:S01]  /*1010*/  IADD3 R10, P0, R18, UR26, RZ ;  /* 0x0000001a120a7c10 */ /* 0x000fe2000ff1e0ff */
[----:B------:R-:W-:Y:S01]  /*1020*/  ULDC.64 UR4, c[0x0][0x1a8] ;  /* 0x00006a0000047ab9 */ /* 0x000fe20000000a00 */
[----:B------:R-:W-:Y:S01]  /*1030*/  LOP3.LUT R8, R7, 0x8, R8, 0xf8, !PT ;  /* 0x0000000807087812 */ /* 0x000fe200078ef808 */
[----:B------:R-:W-:Y:S01]  /*1040*/  IMAD R4, R24, c[0x0][0x1a4], R11 ;  /* 0x0000690018047a24 */ /* 0x000fe200078e020b */
[----:B------:R-:W-:Y:S01]  /*1050*/  IADD3 R14, P1, R14, UR12, RZ ;  /* 0x0000000c0e0e7c10 */ /* 0x000fe2000ff3e0ff */
[----:B------:R-:W-:Y:S01]  /*1060*/  UIMAD UR4, UR17, UR4, URZ ;  /* 0x00000004110472a4 */ /* 0x000fe2000f8e023f */
[----:B------:R-:W-:Y:S01]  /*1070*/  SHF.R.U32.HI R7, RZ, 0x3, R7 ;  /* 0x00000003ff077819 */ /* 0x000fe20000011607 */
[----:B------:R-:W-:Y:S01]  /*1080*/  IMAD.WIDE R16, R17, 0x80, R24 ;  /* 0x0000008011107825 */ /* 0x000fe200078e0218 */
[----:B------:R-:W-:Y:S01]  /*1090*/  IADD3.X R11, R19, UR24, R4, P0, !PT ;  /* 0x00000018130b7c10 */ /* 0x000fe200087fe404 */
[----:B------:R-:W-:Y:S01]  /*10a0*/  UIMAD UR4, UR18, UR5, UR4 ;  /* 0x00000005120472a4 */ /* 0x000fe2000f8e0204 */
[----:B------:R-:W-:Y:S01]  /*10b0*/  IADD3.X R15, R15, UR10, R6, P1, !PT ;  /* 0x0000000a0f0f7c10 */ /* 0x000fe20008ffe406 */
[----:B------:R-:W-:Y:S01]  /*10c0*/  IMAD.U32 R6, RZ, RZ, UR8 ;  /* 0x00000008ff067e24 */ /* 0x000fe2000f8e00ff */
[----:B------:R-:W-:Y:S01]  /*10d0*/  LOP3.LUT R4, R8, R7, RZ, 0x3c, !PT ;  /* 0x0000000708047212 */ /* 0x000fe200078e3cff */
[----:B------:R-:W-:Y:S01]  /*10e0*/  IMAD.U32 R7, RZ, RZ, UR8 ;  /* 0x00000008ff077e24 */ /* 0x000fe2000f8e00ff */
[----:B------:R-:W-:Y:S01]  /*10f0*/  ISETP.GE.AND P0, PT, R24, UR6, PT ;  /* 0x0000000618007c0c */ /* 0x000fe2000bf06270 */
[----:B------:R-:W-:Y:S01]  /*1100*/  IMAD.WIDE.U32 R36, R6, c[0x0][0x1b8], R10 ;  /* 0x00006e0006247a25 */ /* 0x000fe200078e000a */
[----:B------:R-:W-:-:S02]  /*1110*/  SHF.R.S32.HI R6, RZ, 0x1f, R5 ;  /* 0x0000001fff067819 */ /* 0x000fc40000011405 */
[----:B------:R-:W-:Y:S01]  /*1120*/  SHF.R.S32.HI R10, RZ, 0x1f, R9 ;  /* 0x0000001fff0a7819 */ /* 0x000fe20000011409 */
[----:B------:R-:W-:Y:S01]  /*1130*/  IMAD.WIDE.U32 R38, R7, c[0x0][0x1b0], R14 ;  /* 0x00006c0007267a25 */ /* 0x000fe200078e000e */
[----:B------:R-:W-:Y:S02]  /*1140*/  SHF.R.S32.HI R7, RZ, 0x5, R5 ;  /* 0x00000005ff077819 */ /* 0x000fe40000011405 */
[----:B------:R-:W-:Y:S01]  /*1150*/  LEA.HI R10, R10, R9, RZ, 0x2 ;  /* 0x000000090a0a7211 */ /* 0x000fe200078f10ff */
[----:B------:R-:W-:Y:S01]  /*1160*/  IMAD.MOV.U32 R5, RZ, RZ, 0x10 ;  /* 0x00000010ff057424 */ /* 0x000fe200078e00ff */
[----:B------:R-:W-:Y:S01]  /*1170*/  IADD3 R41, R39, UR7, RZ ;  /* 0x0000000727297c10 */ /* 0x000fe2000fffe0ff */
[----:B------:R1:W-:Y:S01]  /*1180*/  STL.64 [R1+0x8], R38 ;  /* 0x0000082601007387 */ /* 0x0003e20000100a00 */
[----:B------:R-:W-:Y:S01]  /*1190*/  LEA.HI R6, R6, R7, RZ, 0x3 ;  /* 0x0000000706067211 */ /* 0x000fe200078f18ff */
[----:B------:R-:W-:Y:S01]  /*11a0*/  IMAD.MOV.U32 R8, RZ, RZ, 0x20 ;  /* 0x00000020ff087424 */ /* 0x000fe200078e00ff */
[----:B------:R-:W-:Y:S01]  /*11b0*/  LOP3.LUT R4, R4, 0xfffffe00, R3, 0xf8, !PT ;  /* 0xfffffe0004047812 */ /* 0x000fe200078ef803 */
[----:B------:R1:W-:Y:S01]  /*11c0*/  STL.64 [R1], R36 ;  /* 0x0000002401007387 */ /* 0x0003e20000100a00 */
[----:B------:R-:W-:Y:S01]  /*11d0*/  LOP3.LUT R6, R6, 0xffffff8, RZ, 0xc0, !PT ;  /* 0x0ffffff806067812 */ /* 0x000fe200078ec0ff */
[----:B------:R-:W-:Y:S01]  /*11e0*/  IMAD.SHL.U32 R248, R248, 0x2, RZ ;  /* 0x00000002f8f87824 */ /* 0x000fe200078e00ff */
[----:B------:R-:W-:Y:S01]  /*11f0*/  SHF.R.S32.HI R22, RZ, 0x2, R10 ;  /* 0x00000002ff167819 */ /* 0x000fe2000001140a */
[----:B------:R1:W-:Y:S01]  /*1200*/  STL [R1+0x14], R41 ;  /* 0x0000142901007387 */ /* 0x0003e20000100800 */
[----:B------:R-:W-:Y:S01]  /*1210*/  IADD3 R15, R13, UR4, RZ ;  /* 0x000000040d0f7c10 */ /* 0x000fe2000fffe0ff */
[----:B------:R-:W-:Y:S01]  /*1220*/  IMAD.IADD R3, R7, 0x1, -R6 ;  /* 0x0000000107037824 */ /* 0x000fe200078e0a06 */
[----:B------:R-:W-:-:S02]  /*1230*/  IADD3 R247, R37, UR27, RZ ;  /* 0x0000001b25f77c10 */ /* 0x000fc4000fffe0ff */
[----:B------:R-:W-:Y:S01]  /*1240*/  IADD3 R249, R26, 0xc0, RZ ;  /* 0x000000c01af97810 */ /* 0x000fe20007ffe0ff */
[----:B------:R-:W-:Y:S01]  /*1250*/  IMAD R252, R3, 0x10, R22 ;  /* 0x0000001003fc7824 */ /* 0x000fe200078e0216 */
        /* <DEDUP_REMOVED lines=41> */
.L_x_1591:
[----:B------:R-:W-:Y:S05]  /*14f0*/  BSYNC B0 ;  /* 0x0000000000007941 */ /* 0x000fea0003800000 */
.L_x_1590:
        /* <DEDUP_REMOVED lines=55> */
.L_x_1593:
[----:B------:R-:W-:Y:S05]  /*1870*/  BSYNC B0 ;  /* 0x0000000000007941 */ /* 0x000fea0003800000 */
.L_x_1592:
        /* <DEDUP_REMOVED lines=45> */
.L_x_1595:
[----:B------:R-:W-:Y:S05]  /*1b50*/  BSYNC B0 ;  /* 0x0000000000007941 */ /* 0x000fea0003800000 */
.L_x_1594:
        /* <DEDUP_REMOVED lines=48> */
.L_x_1597:
[----:B------:R-:W-:Y:S05]  /*1e60*/  BSYNC B0 ;  /* 0x0000000000007941 */ /* 0x000fea0003800000 */
.L_x_1596:
        /* <DEDUP_REMOVED lines=48> */
.L_x_1599:
[----:B------:R-:W-:Y:S05]  /*2170*/  BSYNC B0 ;  /* 0x0000000000007941 */ /* 0x000fea0003800000 */
.L_x_1598:
        /* <DEDUP_REMOVED lines=42> */
.L_x_1601:
[----:B------:R-:W-:Y:S05]  /*2420*/  BSYNC B0 ;  /* 0x0000000000007941 */ /* 0x000fea0003800000 */
.L_x_1600:
        /* <DEDUP_REMOVED lines=16> */
[----:B--2-4-:R-:W-:Y:S01]  /*2530*/  IMAD.U32 R12, RZ, RZ, UR6 ;  /* 0x00000006ff0c7e24 */ /* 0x014fe2000f8e00ff */
[----:B------:R-:W2:Y:S01]  /*2540*/  @P0 MUFU.RCP R10, c[0x0][0x238] ;  /* 0x00008e00000a0b08 */ /* 0x000ea20000001000 */
[----:B------:R-:W-:Y:S01]  /*2550*/  ISETP.GE.AND P1, PT, R24, UR28, PT ;  /* 0x0000001c18007c0c */ /* 0x000fe2000bf26270 */
[----:B------:R-:W-:Y:S02]  /*2560*/  ULDC.64 UR4, c[0x0][0x1a0] ;  /* 0x0000680000047ab9 */ /* 0x000fe40000000a00 */
[----:B------:R-:W-:-:S05]  /*2570*/  IMAD.U32 R13, RZ, RZ, UR7 ;  /* 0x00000007ff0d7e24 */ /* 0x000fca000f8e00ff */
[----:B------:R4:W2:Y:S01]  /*2580*/  @P0 LDG.E R11, [R12.64] ;  /* 0x000000140c0b0981 */ /* 0x0008a2000c1e1900 */
[----:B------:R-:W-:Y:S01]  /*2590*/  UIMAD.WIDE.U32 UR18, UR29, UR4, URZ ;  /* 0x000000041d1272a5 */ /* 0x000fe2000f8e003f */
[----:B------:R-:W-:Y:S01]  /*25a0*/  BSSY B0, `(.L_x_1602) ;  /* 0x0000034000007945 */ /* 0x000fe20003800000 */
[----:B------:R-:W-:Y:S01]  /*25b0*/  UIMAD UR4, UR32, UR4, URZ ;  /* 0x00000004200472a4 */ /* 0x000fe2000f8e023f */
[----:B------:R-:W-:Y:S03]  /*25c0*/  BAR.SYNC.DEFER_BLOCKING 0x0 ;  /* 0x0000000000007b1d */ /* 0x000fe60000010000 */
[----:B------:R-:W-:-:S04]  /*25d0*/  UIMAD UR4, UR29, UR5, UR4 ;  /* 0x000000051d0472a4 */ /* 0x000fc8000f8e0204 */
[----:B------:R-:W-:Y:S01]  /*25e0*/  UIADD3 UR4, UR19, UR4, URZ ;  /* 0x0000000413047290 */ /* 0x000fe2000fffe03f */
[----:B----4-:R-:W-:Y:S01]  /*25f0*/  MOV R12, UR18 ;  /* 0x00000012000c7c02 */ /* 0x010fe20008000f00 */
[----:B------:R-:W-:Y:S01]  /*2600*/  IMAD.U32 R13, RZ, RZ, UR19 ;  /* 0x00000013ff0d7e24 */ /* 0x000fe2000f8e00ff */
        /* <DEDUP_REMOVED lines=12> */
[----:B----4-:R-:W-:Y:S02]  /*26d0*/  ISETP.GE.AND P5, PT, R26, c[0x0][0x220], PT ;  /* 0x000088001a007a0c */ /* 0x010fe40003fa6270 */
        /* <DEDUP_REMOVED lines=32> */
.L_x_1603:
[----:B----4-:R-:W-:Y:S05]  /*28e0*/  BSYNC B0 ;  /* 0x0000000000007941 */ /* 0x010fea0003800000 */
.L_x_1602:
        /* <DEDUP_REMOVED lines=44> */
.L_x_1605:
[----:B------:R-:W-:Y:S05]  /*2bb0*/  BSYNC B0 ;  /* 0x0000000000007941 */ /* 0x000fea0003800000 */
.L_x_1604:
[C---:B--2---:R-:W-:Y:S01]  /*2bc0*/  IMAD.SHL.U32 R9, R0.reuse, 0x40, RZ ;  /* 0x0000004000097824 */ /* 0x044fe200078e00ff */
        /* <DEDUP_REMOVED lines=22> */
[----:B------:R-:W2:Y:S01]  /*2d30*/  LDSM.16.M88.4 R60, [R213+0x10000] ;  /* 0x01000000d53c783b */ /* 0x000ea20000000200 */
        /* <DEDUP_REMOVED lines=8> */
[----:B------:R-:W3:Y:S01]  /*2dc0*/  LDSM.16.M88.4 R32, [R213+0x11800] ;  /* 0x01180000d520783b */ /* 0x000ee20000000200 */
[----:B------:R-:W-:-:S02]  /*2dd0*/  IADD3 R202, R211, 0x1000, RZ ;  /* 0x00001000d3ca7810 */ /* 0x000fc40007ffe0ff */
[----:B------:R-:W-:Y:S01]  /*2de0*/  IADD3 R201, R211, 0x1800, RZ ;  /* 0x00001800d3c97810 */ /* 0x000fe20007ffe0ff */
[----:B-1----:R-:W1:Y:S01]  /*2df0*/  LDSM.16.M88.4 R36, [R211] ;  /* 0x00000000d324783b */ /* 0x002e620000000200 */
        /* <DEDUP_REMOVED lines=18> */
[----:B--2---:R-:W-:Y:S01]  /*2f20*/  HMMA.16816.F32.BF16 R64, R88, R60, RZ ;  /* 0x0000003c5840723c */ /* 0x004fe200000418ff */
[----:B------:R-:W-:Y:S01]  /*2f30*/  LDSM.16.M88.4 R76, [R200+0x800] ;  /* 0x00080000c84c783b */ /* 0x000fe20000000200 */
[----:B------:R-:W-:-:S02]  /*2f40*/  IADD3 R98, R0, 0x28, RZ ;  /* 0x0000002800627810 */ /* 0x000fc40007ffe0ff */
[C---:B------:R-:W-:Y:S01]  /*2f50*/  IADD3 R100, R0.reuse, 0x29, RZ ;  /* 0x0000002900647810 */ /* 0x040fe20007ffe0ff */
[----:B------:R-:W-:Y:S01]  /*2f60*/  LDSM.16.M88.4 R72, [R200+0x1000] ;  /* 0x00100000c848783b */ /* 0x000fe20000000200 */
[C---:B------:R-:W-:Y:S02]  /*2f70*/  IADD3 R104, R0.reuse, 0x38, RZ ;  /* 0x0000003800687810 */ /* 0x040fe40007ffe0ff */
[C---:B-----5:R-:W-:Y:S01]  /*2f80*/  HMMA.16816.F32.BF16 R56, R88.reuse, R52, RZ ;  /* 0x000000345838723c */ /* 0x060fe200000418ff */
[C---:B------:R-:W-:Y:S02]  /*2f90*/  IADD3 R108, R0.reuse, 0x39, RZ ;  /* 0x00000039006c7810 */ /* 0x040fe40007ffe0ff */
[----:B------:R-:W-:Y:S02]  /*2fa0*/  ISETP.GE.AND P2, PT, R0, UR15, PT ;  /* 0x0000000f00007c0c */ /* 0x000fe4000bf46270 */
[C---:B------:R-:W-:Y:S02]  /*2fb0*/  IADD3 R195, R211.reuse, 0x4000, RZ ;  /* 0x00004000d3c37810 */ /* 0x040fe40007ffe0ff */
[C---:B------:R-:W-:Y:S01]  /*2fc0*/  IADD3 R194, R211.reuse, 0x4800, RZ ;  /* 0x00004800d3c27810 */ /* 0x040fe20007ffe0ff */
[----:B------:R-:W-:Y:S01]  /*2fd0*/  HMMA.16816.F32.BF16 R16, R88, R12, RZ ;  /* 0x0000000c5810723c */ /* 0x000fe200000418ff */
[----:B------:R-:W-:-:S02]  /*2fe0*/  IADD3 R193, R211, 0x5000, RZ ;  /* 0x00005000d3c17810 */ /* 0x000fc40007ffe0ff */
[C---:B------:R-:W-:Y:S02]  /*2ff0*/  IADD3 R192, R211.reuse, 0x5800, RZ ;  /* 0x00005800d3c07810 */ /* 0x040fe40007ffe0ff */
[C---:B------:R-:W-:Y:S02]  /*3000*/  IADD3 R191, R211.reuse, 0x6000, RZ ;  /* 0x00006000d3bf7810 */ /* 0x040fe40007ffe0ff */
[C---:B------:R-:W-:Y:S01]  /*3010*/  IADD3 R190, R211.reuse, 0x6800, RZ ;  /* 0x00006800d3be7810 */ /* 0x040fe20007ffe0ff */
[----:B------:R-:W-:Y:S01]  /*3020*/  HMMA.16816.F32.BF16 R60, R88, R62, RZ ;  /* 0x0000003e583c723c */ /* 0x000fe200000418ff */
[C---:B------:R-:W-:Y:S02]  /*3030*/  IADD3 R189, R211.reuse, 0x7000, RZ ;  /* 0x00007000d3bd7810 */ /* 0x040fe40007ffe0ff */
[----:B------:R-:W-:-:S05]  /*3040*/  IADD3 R188, R211, 0x7800, RZ ;  /* 0x00007800d3bc7810 */ /* 0x000fca0007ffe0ff */
[C---:B------:R-:W-:Y:S08]  /*3050*/  HMMA.16816.F32.BF16 R52, R88.reuse, R54, RZ ;  /* 0x000000365834723c */ /* 0x040ff000000418ff */
[C---:B------:R-:W-:Y:S08]  /*3060*/  HMMA.16816.F32.BF16 R12, R88.reuse, R14, RZ ;  /* 0x0000000e580c723c */ /* 0x040ff000000418ff */
[C---:B---3--:R-:W-:Y:S08]  /*3070*/  HMMA.16816.F32.BF16 R8, R88.reuse, R32, RZ ;  /* 0x000000205808723c */ /* 0x048ff000000418ff */
[----:B------:R-:W-:Y:S01]  /*3080*/  HMMA.16816.F32.BF16 R88, R88, R34, RZ ;  /* 0x000000225858723c */ /* 0x000fe200000418ff */
[----:B------:R-:W2:Y:S07]  /*3090*/  LDSM.16.M88.4 R32, [R211+0x1000] ;  /* 0x00100000d320783b */ /* 0x000eae0000000200 */
[C---:B-1----:R-:W-:Y:S08]  /*30a0*/  HMMA.16816.F32.BF16 R64, R48.reuse, R36, R64 ;  /* 0x000000243040723c */ /* 0x042ff00000041840 */
[C---:B------:R-:W-:Y:S01]  /*30b0*/  HMMA.16816.F32.BF16 R60, R48.reuse, R38, R60 ;  /* 0x00000026303c723c */ /* 0x040fe2000004183c */
[----:B------:R-:W1:Y:S07]  /*30c0*/  LDSM.16.M88.4 R36, [R210] ;  /* 0x00000000d224783b */ /* 0x000e6e0000000200 */
[C---:B----4-:R-:W-:Y:S08]  /*30d0*/  HMMA.16816.F32.BF16 R56, R48.reuse, R40, R56 ;  /* 0x000000283038723c */ /* 0x050ff00000041838 */
[C---:B------:R-:W-:Y:S01]  /*30e0*/  HMMA.16816.F32.BF16 R52, R48.reuse, R42, R52 ;  /* 0x0000002a3034723c */ /* 0x040fe20000041834 */
[----:B------:R-:W3:Y:S07]  /*30f0*/  LDSM.16.M88.4 R40, [R207+0x10800] ;  /* 0x01080000cf28783b */ /* 0x000eee0000000200 */
[C---:B------:R-:W-:Y:S08]  /*3100*/  HMMA.16816.F32.BF16 R8, R48.reuse, R68, R8 ;  /* 0x000000443008723c */ /* 0x040ff00000041808 */
[C---:B--2---:R-:W-:Y:S08]  /*3110*/  HMMA.16816.F32.BF16 R16, R48.reuse, R32, R16 ;  /* 0x000000203010723c */ /* 0x044ff00000041810 */
[C---:B------:R-:W-:Y:S01]  /*3120*/  HMMA.16816.F32.BF16 R12, R48.reuse, R34, R12 ;  /* 0x00000022300c723c */ /* 0x040fe2000004180c */
[----:B------:R-:W2:Y:S07]  /*3130*/  LDSM.16.M88.4 R32, [R207+0x11000] ;  /* 0x01100000cf20783b */ /* 0x000eae0000000200 */
[----:B------:R-:W-:Y:S01]  /*3140*/  HMMA.16816.F32.BF16 R88, R48, R70, R88 ;  /* 0x000000463058723c */ /* 0x000fe20000041858 */
[----:B------:R-:W4:Y:S04]  /*3150*/  LDSM.16.M88.4 R68, [R200+0x1800] ;  /* 0x00180000c844783b */ /* 0x000f280000000200 */
        /* <DEDUP_REMOVED lines=10> */
[C---:B------:R-:W-:Y:S07]  /*3200*/  HMMA.16816.F32.BF16 R8, R36.reuse, R92, R8 ;  /* 0x0000005c2408723c */ /* 0x040fee0000041808 */
[C---:B------:R-:W-:Y:S01]  /*3210*/  IADD3 R92, R0.reuse, 0x20, RZ ;  /* 0x00000020005c7810 */ /* 0x040fe20007ffe0ff */
        /* <DEDUP_REMOVED lines=23> */
[C---:B-----5:R-:W-:Y:S01]  /*3390*/  HMMA.16816.F32.BF16 R80, R48.reuse, R36, R8 ;  /* 0x000000243050723c */ /* 0x060fe20000041808 */
[----:B------:R-:W4:Y:S07]  /*33a0*/  LDSM.16.M88.4 R8, [R207+0x12000] ;  /* 0x01200000cf08783b */ /* 0x000f2e0000000200 */
[----:B------:R-:W-:Y:S01]  /*33b0*/  HMMA.16816.F32.BF16 R88, R48, R38, R88 ;  /* 0x000000263058723c */ /* 0x000fe20000041858 */
[----:B------:R-:W5:Y:S04]  /*33c0*/  LDSM.16.M88.4 R36, [R207+0x12800] ;  /* 0x01280000cf24783b */ /* 0x000f680000000200 */
[----:B------:R-:W2:Y:S03]  /*33d0*/  LDSM.16.M88.4 R48, [R207+0x13000] ;  /* 0x01300000cf30783b */ /* 0x000ea60000000200 */
[C---:B-1----:R-:W-:Y:S08]  /*33e0*/  HMMA.16816.F32.BF16 R64, R68.reuse, R44, R64 ;  /* 0x0000002c4440723c */ /* 0x042ff00000041840 */
[C---:B------:R-:W-:Y:S01]  /*33f0*/  HMMA.16816.F32.BF16 R60, R68.reuse, R46, R60 ;  /* 0x0000002e443c723c */ /* 0x040fe2000004183c */
[----:B------:R-:W1:Y:S07]  /*3400*/  LDSM.16.M88.4 R44, [R207+0x13800] ;  /* 0x01380000cf2c783b */ /* 0x000e6e0000000200 */
[C---:B------:R-:W-:Y:S08]  /*3410*/  HMMA.16816.F32.BF16 R16, R68.reuse, R72, R16 ;  /* 0x000000484410723c */ /* 0x040ff00000041810 */
[C---:B---3--:R-:W-:Y:S08]  /*3420*/  HMMA.16816.F32.BF16 R56, R68.reuse, R40, R56 ;  /* 0x000000284438723c */ /* 0x048ff00000041838 */
[C---:B------:R-:W-:Y:S01]  /*3430*/  HMMA.16816.F32.BF16 R52, R68.reuse, R42, R52 ;  /* 0x0000002a4434723c */ /* 0x040fe20000041834 */
[----:B------:R-:W-:Y:S07]  /*3440*/  LDSM.16.M88.4 R40, [R209+0x4000] ;  /* 0x00400000d128783b */ /* 0x000fee0000000200 */
[C---:B------:R-:W-:Y:S01]  /*3450*/  HMMA.16816.F32.BF16 R72, R68.reuse, R74, R12 ;  /* 0x0000004a4448723c */ /* 0x040fe2000004180c */
[----:B------:R-:W3:Y:S07]  /*3460*/  LDSM.16.M88.4 R12, [R200+0x2000] ;  /* 0x00200000c80c783b */ /* 0x000eee0000000200 */
[C---:B--2---:R-:W-:Y:S08]  /*3470*/  HMMA.16816.F32.BF16 R80, R68.reuse, R32, R80 ;  /* 0x000000204450723c */ /* 0x044ff00000041850 */
        /* <DEDUP_REMOVED lines=12> */
[C---:B-1----:R-:W-:Y:S08]  /*3540*/  HMMA.16816.F32.BF16 R80, R76.reuse, R44, R80 ;  /* 0x0000002c4c50723c */ /* 0x042ff00000041850 */
        /* <DEDUP_REMOVED lines=18> */
[C---:B-1----:R-:W-:Y:S01]  /*3670*/  HMMA.16816.F32.BF16 R68, R48.reuse, R76, R16 ;  /* 0x0000004c3044723c */ /* 0x042fe20000041810 */
[----:B------:R-:W-:Y:S07]  /*3680*/  LDSM.16.M88.4 R16, [R207+0x14000] ;  /* 0x01400000cf10783b */ /* 0x000fee0000000200 */
[C---:B------:R-:W-:Y:S01]  /*3690*/  HMMA.16816.F32.BF16 R72, R48.reuse, R78, R72 ;  /* 0x0000004e3048723c */ /* 0x040fe20000041848 */
[----:B------:R-:W-:Y:S07]  /*36a0*/  LDSM.16.M88.4 R76, [R200+0x5800] ;  /* 0x00580000c84c783b */ /* 0x000fee0000000200 */
[C---:B------:R-:W-:Y:S08]  /*36b0*/  HMMA.16816.F32.BF16 R56, R48.reuse, R44, R56 ;  /* 0x0000002c3038723c */ /* 0x040ff00000041838 */
[C---:B------:R-:W-:Y:S01]  /*36c0*/  HMMA.16816.F32.BF16 R52, R48.reuse, R46, R52 ;  /* 0x0000002e3034723c */ /* 0x040fe20000041834 */
[----:B------:R-:W1:Y:S07]  /*36d0*/  LDSM.16.M88.4 R44, [R210+0x8000] ;  /* 0x00800000d22c783b */ /* 0x000e6e0000000200 */
[C---:B--2---:R-:W-:Y:S08]  /*36e0*/  HMMA.16816.F32.BF16 R80, R48.reuse, R32, R80 ;  /* 0x000000203050723c */ /* 0x044ff00000041850 */
[----:B------:R-:W-:Y:S01]  /*36f0*/  HMMA.16816.F32.BF16 R88, R48, R34, R88 ;  /* 0x000000223058723c */ /* 0x000fe20000041858 */
[----:B------:R-:W-:Y:S04]  /*3700*/  LDSM.16.M88.4 R32, [R207+0x15000] ;  /* 0x01500000cf20783b */ /* 0x000fe80000000200 */
[----:B------:R-:W-:Y:S03]  /*3710*/  LDSM.16.M88.4 R48, [R200+0x4800] ;  /* 0x00480000c830783b */ /* 0x000fe60000000200 */
[C---:B---3--:R-:W-:Y:S08]  /*3720*/  HMMA.16816.F32.BF16 R64, R12.reuse, R8, R64 ;  /* 0x000000080c40723c */ /* 0x048ff00000041840 */
[C---:B------:R-:W-:Y:S01]  /*3730*/  HMMA.16816.F32.BF16 R60, R12.reuse, R10, R60 ;  /* 0x0000000a0c3c723c */ /* 0x040fe2000004183c */
[----:B------:R-:W2:Y:S07]  /*3740*/  LDSM.16.M88.4 R8, [R207+0x14800] ;  /* 0x01480000cf08783b */ /* 0x000eae0000000200 */
[C---:B----4-:R-:W-:Y:S08]  /*3750*/  HMMA.16816.F32.BF16 R68, R12.reuse, R36, R68 ;  /* 0x000000240c44723c */ /* 0x050ff00000041844 */
[C---:B------:R-:W-:Y:S01]  /*3760*/  HMMA.16816.F32.BF16 R72, R12.reuse, R38, R72 ;  /* 0x000000260c48723c */ /* 0x040fe20000041848 */
[----:B------:R-:W3:Y:S07]  /*3770*/  LDSM.16.M88.4 R36, [R207+0x15800] ;  /* 0x01580000cf24783b */ /* 0x000eee0000000200 */
[C---:B------:R-:W-:Y:S08]  /*3780*/  HMMA.16816.F32.BF16 R56, R12.reuse, R40, R56 ;  /* 0x000000280c38723c */ /* 0x040ff00000041838 */
[C---:B------:R-:W-:Y:S01]  /*3790*/  HMMA.16816.F32.BF16 R52, R12.reuse, R42, R52 ;  /* 0x0000002a0c34723c */ /* 0x040fe20000041834 */
[----:B------:R-:W-:Y:S07]  /*37a0*/  LDSM.16.M88.4 R40, [R209+0x8000] ;  /* 0x00800000d128783b */ /* 0x000fee0000000200 */
[C---:B------:R-:W-:Y:S07]  /*37b0*/  HMMA.16816.F32.BF16 R80, R12.reuse, R84, R80 ;  /* 0x000000540c50723c */ /* 0x040fee0000041850 */
[----:B------:R-:W-:Y:S01]  /*37c0*/  IADD3 R84, R0, 0x18, RZ ;  /* 0x0000001800547810 */ /* 0x000fe20007ffe0ff */
[----:B------:R-:W-:Y:S01]  /*37d0*/  HMMA.16816.F32.BF16 R88, R12, R86, R88 ;  /* 0x000000560c58723c */ /* 0x000fe20000041858 */
[----:B------:R-:W4:Y:S02]  /*37e0*/  LDSM.16.M88.4 R12, [R200+0x4000] ;  /* 0x00400000c80c783b */ /* 0x000f240000000200 */
[----:B------:R-:W-:-:S04]  /*37f0*/  ISETP.GE.AND P3, PT, R84, UR15, PT ;  /* 0x0000000f54007c0c */ /* 0x000fc8000bf66270 */
[C---:B------:R-:W-:Y:S01]  /*3800*/  IADD3 R86, R0.reuse, 0x19, RZ ;  /* 0x0000001900567810 */ /* 0x040fe20007ffe0ff */
[C---:B-1----:R-:W-:Y:S08]  /*3810*/  HMMA.16816.F32.BF16 R64, R44.reuse, R16, R64 ;  /* 0x000000102c40723c */ /* 0x042ff00000041840 */
        /* <DEDUP_REMOVED lines=24> */
[C---:B-1----:R-:W-:Y:S08]  /*39a0*/  HMMA.16816.F32.BF16 R68, R40.reuse, R16, R68 ;  /* 0x000000102844723c */ /* 0x042ff00000041844 */
[----:B------:R-:W-:Y:S01]  /*39b0*/  HMMA.16816.F32.BF16 R72, R40, R18, R72 ;  /* 0x000000122848723c */ /* 0x000fe20000041848 */
[----:B------:R-:W1:Y:S06]  /*39c0*/  LDSM.16.M88.4 R16, [R211+0x6000] ;  /* 0x00600000d310783b */ /* 0x000e6c0000000200 */
[----:B------:R-:W-:Y:S01]  /*39d0*/  IMAD.U32 R43, RZ, RZ, UR15 ;  /* 0x0000000fff2b7e24 */ /* 0x000fe2000f8e00ff */
[----:B--2---:R-:W-:Y:S01]  /*39e0*/  HMMA.16816.F32.BF16 R64, R32, R8, R64 ;  /* 0x000000082040723c */ /* 0x004fe20000041840 */
[----:B------:R-:W-:-:S03]  /*39f0*/  IADD3 R40, R0, 0x8, RZ ;  /* 0x0000000800287810 */ /* 0x000fc60007ffe0ff */
[----:B------:R-:W-:Y:S02]  /*3a00*/  IADD3 R43, R43, -UR16, R28 ;  /* 0x800000102b2b7c10 */ /* 0x000fe4000fffe01c */
[----:B------:R-:W-:Y:S02]  /*3a10*/  ISETP.GE.AND P0, PT, R40, UR15, PT ;  /* 0x0000000f28007c0c */ /* 0x000fe4000bf06270 */
[C---:B------:R-:W-:Y:S01]  /*3a20*/  HMMA.16816.F32.BF16 R60, R32.reuse, R10, R60 ;  /* 0x0000000a203c723c */ /* 0x040fe2000004183c */
[----:B------:R-:W2:Y:S01]  /*3a30*/  LDSM.16.M88.4 R8, [R211+0x6800] ;  /* 0x00680000d308783b */ /* 0x000ea20000000200 */
[C---:B------:R-:W-:Y:S02]  /*3a40*/  IMAD.IADD R77, R43.reuse, 0x1, -R106 ;  /* 0x000000012b4d7824 */ /* 0x040fe400078e0a6a */
[C---:B------:R-:W-:Y:S02]  /*3a50*/  IMAD.IADD R94, R43.reuse, 0x1, -R100 ;  /* 0x000000012b5e7824 */ /* 0x040fe400078e0a64 */
[C---:B------:R-:W-:Y:S01]  /*3a60*/  IMAD.IADD R85, R43.reuse, 0x1, -R104 ;  /* 0x000000012b557824 */ /* 0x040fe200078e0a68 */
[----:B------:R-:W-:Y:S01]  /*3a70*/  IABS R77, R77 ;  /* 0x0000004d004d7213 */ /* 0x000fe20000000000 */
[----:B---3--:R-:W-:Y:S01]  /*3a80*/  HMMA.16816.F32.BF16 R80, R32, R12, R80 ;  /* 0x0000000c2050723c */ /* 0x008fe20000041850 */
[----:B------:R-:W-:Y:S01]  /*3a90*/  IMAD.IADD R79, R43, 0x1, -R108 ;  /* 0x000000012b4f7824 */ /* 0x000fe200078e0a6c */
[----:B------:R-:W-:-:S02]  /*3aa0*/  IABS R94, R94 ;  /* 0x0000005e005e7213 */ /* 0x000fc40000000000 */
[----:B------:R-:W-:Y:S02]  /*3ab0*/  IABS R85, R85 ;  /* 0x0000005500557213 */ /* 0x000fe40000000000 */
[----:B------:R-:W-:Y:S02]  /*3ac0*/  IABS R79, R79 ;  /* 0x0000004f004f7213 */ /* 0x000fe40000000000 */
[C---:B------:R-:W-:Y:S01]  /*3ad0*/  HMMA.16816.F32.BF16 R88, R32.reuse, R14, R88 ;  /* 0x0000000e2058723c */ /* 0x040fe20000041858 */
[----:B------:R-:W3:Y:S01]  /*3ae0*/  LDSM.16.M88.4 R12, [R211+0x7000] ;  /* 0x00700000d30c783b */ /* 0x000ee20000000200 */
[----:B------:R-:W-:Y:S06]  /*3af0*/  I2F R94, R94 ;  /* 0x0000005e005e7306 */ /* 0x000fec0000201400 */
[C---:B------:R-:W-:Y:S02]  /*3b00*/  HMMA.16816.F32.BF16 R56, R32.reuse, R36, R56 ;  /* 0x000000242038723c */ /* 0x040fe40000041838 */
[----:B------:R-:W-:Y:S06]  /*3b10*/  I2F R116, R79 ;  /* 0x0000004f00747306 */ /* 0x000fec0000201400 */
[----:B------:R-:W-:Y:S08]  /*3b20*/  HMMA.16816.F32.BF16 R68, R32, R44, R68 ;  /* 0x0000002c2044723c */ /* 0x000ff00000041844 */
[----:B-1----:R-:W-:Y:S07]  /*3b30*/  HMMA.16816.F32.BF16 R64, R48, R16, R64 ;  /* 0x000000103040723c */ /* 0x002fee0000041840 */
[C---:B------:R-:W-:Y:S01]  /*3b40*/  IMAD.IADD R16, R43.reuse, 0x1, -R0 ;  /* 0x000000012b107824 */ /* 0x040fe200078e0a00 */
[----:B------:R-:W-:Y:S01]  /*3b50*/  HMMA.16816.F32.BF16 R52, R32, R38, R52 ;  /* 0x000000262034723c */ /* 0x000fe20000041834 */
[----:B------:R-:W-:Y:S01]  /*3b60*/  IMAD.IADD R17, R43, 0x1, -R22 ;  /* 0x000000012b117824 */ /* 0x000fe200078e0a16 */
[----:B------:R-:W-:Y:S02]  /*3b70*/  LDSM.16.M88.4 R36, [R210+0xc000] ;  /* 0x00c00000d224783b */ /* 0x000fe40000000200 */
[----:B------:R-:W-:-:S04]  /*3b80*/  IABS R16, R16 ;  /* 0x0000001000107213 */ /* 0x000fc80000000000 */
[----:B--2---:R-:W-:Y:S01]  /*3b90*/  HMMA.16816.F32.BF16 R56, R48, R8, R56 ;  /* 0x000000083038723c */ /* 0x004fe20000041838 */
[----:B------:R-:W-:Y:S01]  /*3ba0*/  IMAD.MOV.U32 R23, RZ, RZ, R16 ;  /* 0x000000ffff177224 */ /* 0x000fe200078e0010 */
[----:B------:R-:W-:-:S05]  /*3bb0*/  IABS R16, R17 ;  /* 0x0000001100107213 */ /* 0x000fca0000000000 */
[----:B------:R-:W-:Y:S01]  /*3bc0*/  IMAD.IADD R8, R43, 0x1, -R40 ;  /* 0x000000012b087824 */ /* 0x000fe200078e0a28 */
[----:B------:R-:W-:Y:S01]  /*3bd0*/  HMMA.16816.F32.BF16 R72, R32, R46, R72 ;  /* 0x0000002e2048723c */ /* 0x000fe20000041848 */
[----:B------:R-:W1:Y:S01]  /*3be0*/  LDSM.16.M88.4 R32, [R211+0x7800] ;  /* 0x00780000d320783b */ /* 0x000e620000000200 */
[----:B------:R-:W-:Y:S01]  /*3bf0*/  IMAD.MOV.U32 R20, RZ, RZ, R16 ;  /* 0x000000ffff147224 */ /* 0x000fe200078e0010 */
[----:B------:R-:W-:Y:S01]  /*3c00*/  I2F R23, R23 ;  /* 0x0000001700177306 */ /* 0x000fe20000201400 */
[----:B------:R-:W-:-:S03]  /*3c10*/  IABS R8, R8 ;  /* 0x0000000800087213 */ /* 0x000fc60000000000 */
[----:B------:R-:W-:Y:S01]  /*3c20*/  IADD3 R46, R0, 0x9, RZ ;  /* 0x00000009002e7810 */ /* 0x000fe20007ffe0ff */
[----:B------:R-:W-:Y:S01]  /*3c30*/  HMMA.16816.F32.BF16 R60, R48, R18, R60 ;  /* 0x00000012303c723c */ /* 0x000fe2000004183c */
[----:B------:R-:W2:Y:S01]  /*3c40*/  LDSM.16.M88.4 R16, [R207+0x16000] ;  /* 0x01600000cf10783b */ /* 0x000ea20000000200 */
[----:B------:R-:W-:Y:S01]  /*3c50*/  IMAD.MOV.U32 R41, RZ, RZ, R8 ;  /* 0x000000ffff297224 */ /* 0x000fe200078e0008 */
[----:B------:R-:W4:Y:S01]  /*3c60*/  I2F R20, R20 ;  /* 0x0000001400147306 */ /* 0x000f220000201400 */
[----:B------:R-:W-:Y:S01]  /*3c70*/  IMAD.IADD R9, R43, 0x1, -R46 ;  /* 0x000000012b097824 */ /* 0x000fe200078e0a2e */
[----:B------:R-:W-:-:S03]  /*3c80*/  ISETP.GE.AND P6, PT, R46, UR15, PT ;  /* 0x0000000f2e007c0c */ /* 0x000fc6000bfc6270 */
[C---:B---3--:R-:W-:Y:S01]  /*3c90*/  HMMA.16816.F32.BF16 R68, R48.reuse, R12, R68 ;  /* 0x0000000c3044723c */ /* 0x048fe20000041844 */
[----:B------:R-:W-:Y:S02]  /*3ca0*/  IABS R8, R9 ;  /* 0x0000000900087213 */ /* 0x000fe40000000000 */
[----:B------:R-:W-:Y:S03]  /*3cb0*/  I2F R41, R41 ;  /* 0x0000002900297306 */ /* 0x000fe60000201400 */
[----:B------:R-:W-:Y:S02]  /*3cc0*/  IMAD.MOV.U32 R42, RZ, RZ, R8 ;  /* 0x000000ffff2a7224 */ /* 0x000fe400078e0008 */
[C---:B------:R-:W-:Y:S01]  /*3cd0*/  IMAD.IADD R12, R43.reuse, 0x1, -R76 ;  /* 0x000000012b0c7824 */ /* 0x040fe200078e0a4c */
[----:B------:R-:W-:Y:S01]  /*3ce0*/  HMMA.16816.F32.BF16 R52, R48, R10, R52 ;  /* 0x0000000a3034723c */ /* 0x000fe20000041834 */
[----:B------:R-:W3:Y:S01]  /*3cf0*/  LDSM.16.M88.4 R8, [R207+0x16800] ;  /* 0x01680000cf08783b */ /* 0x000ee20000000200 */
[----:B------:R-:W-:Y:S01]  /*3d00*/  IMAD.IADD R13, R43, 0x1, -R78 ;  /* 0x000000012b0d7824 */ /* 0x000fe200078e0a4e */
[----:B------:R-:W-:Y:S01]  /*3d10*/  I2F R42, R42 ;  /* 0x0000002a002a7306 */ /* 0x000fe20000201400 */
[----:B------:R-:W-:-:S04]  /*3d20*/  IABS R12, R12 ;  /* 0x0000000c000c7213 */ /* 0x000fc80000000000 */
[----:B------:R-:W-:Y:S01]  /*3d30*/  HMMA.16816.F32.BF16 R72, R48, R14, R72 ;  /* 0x0000000e3048723c */ /* 0x000fe20000041848 */
[----:B------:R-:W-:Y:S01]  /*3d40*/  IMAD.MOV.U32 R31, RZ, RZ, R12 ;  /* 0x000000ffff1f7224 */ /* 0x000fe200078e000c */
[----:B------:R-:W-:Y:S01]  /*3d50*/  IABS R12, R13 ;  /* 0x0000000d000c7213 */ /* 0x000fe20000000000 */
[----:B------:R-:W-:-:S04]  /*3d60*/  IMAD.IADD R13, R43, 0x1, -R84 ;  /* 0x000000012b0d7824 */ /* 0x000fc800078e0a54 */
[----:B------:R-:W-:Y:S01]  /*3d70*/  IMAD.MOV.U32 R44, RZ, RZ, R12 ;  /* 0x000000ffff2c7224 */ /* 0x000fe200078e000c */
[----:B------:R-:W-:Y:S01]  /*3d80*/  IABS R12, R13 ;  /* 0x0000000d000c7213 */ /* 0x000fe20000000000 */
[----:B-1----:R-:W-:Y:S01]  /*3d90*/  HMMA.16816.F32.BF16 R80, R48, R32, R80 ;  /* 0x000000203050723c */ /* 0x002fe20000041850 */
[----:B------:R-:W-:Y:S03]  /*3da0*/  I2F R31, R31 ;  /* 0x0000001f001f7306 */ /* 0x000fe60000201400 */
[----:B------:R-:W-:Y:S02]  /*3db0*/  IMAD.MOV.U32 R45, RZ, RZ, R12 ;  /* 0x000000ffff2d7224 */ /* 0x000fe400078e000c */
[----:B------:R-:W1:Y:S01]  /*3dc0*/  LDSM.16.M88.4 R12, [R207+0x17000] ;  /* 0x01700000cf0c783b */ /* 0x000e620000000200 */
[----:B------:R-:W-:Y:S01]  /*3dd0*/  IMAD.IADD R32, R43, 0x1, -R86 ;  /* 0x000000012b207824 */ /* 0x000fe200078e0a56 */
[----:B--2---:R-:W-:Y:S01]  /*3de0*/  HMMA.16816.F32.BF16 R64, R36, R16, R64 ;  /* 0x000000102440723c */ /* 0x004fe20000041840 */
[----:B------:R-:W-:Y:S03]  /*3df0*/  I2F R44, R44 ;  /* 0x0000002c002c7306 */ /* 0x000fe60000201400 */
[----:B------:R-:W-:-:S03]  /*3e00*/  IABS R32, R32 ;  /* 0x0000002000207213 */ /* 0x000fc60000000000 */
[C---:B------:R-:W-:Y:S01]  /*3e10*/  IMAD.IADD R16, R43.reuse, 0x1, -R92 ;  /* 0x000000012b107824 */ /* 0x040fe200078e0a5c */
[----:B------:R-:W-:Y:S01]  /*3e20*/  HMMA.16816.F32.BF16 R88, R48, R34, R88 ;  /* 0x000000223058723c */ /* 0x000fe20000041858 */
[----:B------:R-:W-:Y:S01]  /*3e30*/  IMAD.IADD R17, R43, 0x1, -R96 ;  /* 0x000000012b117824 */ /* 0x000fe200078e0a60 */
[----:B------:R2:W-:Y:S02]  /*3e40*/  I2F R48, R32 ;  /* 0x0000002000307306 */ /* 0x0005e40000201400 */
[----:B------:R-:W-:-:S03]  /*3e50*/  IABS R16, R16 ;  /* 0x0000001000107213 */ /* 0x000fc60000000000 */
[C---:B------:R-:W-:Y:S01]  /*3e60*/  IMAD.IADD R51, R43.reuse, 0x1, -R102 ;  /* 0x000000012b337824 */ /* 0x040fe200078e0a66 */
[C---:B---3--:R-:W-:Y:S01]  /*3e70*/  HMMA.16816.F32.BF16 R56, R36.reuse, R8, R56 ;  /* 0x000000082438723c */ /* 0x048fe20000041838 */
[----:B------:R-:W-:Y:S01]  /*3e80*/  IMAD.MOV.U32 R47, RZ, RZ, R16 ;  /* 0x000000ffff2f7224 */ /* 0x000fe200078e0010 */
[----:B------:R-:W-:Y:S01]  /*3e90*/  IABS R16, R17 ;  /* 0x0000001100107213 */ /* 0x000fe20000000000 */
[----:B------:R-:W-:Y:S01]  /*3ea0*/  IMAD.IADD R49, R43, 0x1, -R98 ;  /* 0x000000012b317824 */ /* 0x000fe200078e0a62 */
[----:B------:R-:W-:Y:S01]  /*3eb0*/  IABS R112, R51 ;  /* 0x0000003300707213 */ /* 0x000fe20000000000 */
[----:B------:R-:W-:Y:S02]  /*3ec0*/  I2F R45, R45 ;  /* 0x0000002d002d7306 */ /* 0x000fe40000201400 */
[----:B------:R-:W-:Y:S01]  /*3ed0*/  IMAD.MOV.U32 R50, RZ, RZ, R16 ;  /* 0x000000ffff327224 */ /* 0x000fe200078e0010 */
[----:B------:R-:W-:Y:S01]  /*3ee0*/  HMMA.16816.F32.BF16 R52, R36, R10, R52 ;  /* 0x0000000a2434723c */ /* 0x000fe20000041834 */
[----:B------:R-:W-:Y:S01]  /*3ef0*/  LDSM.16.M88.4 R8, [R200+0x6000] ;  /* 0x00600000c808783b */ /* 0x000fe20000000200 */
[----:B------:R-:W-:-:S03]  /*3f00*/  IABS R49, R49 ;  /* 0x0000003100317213 */ /* 0x000fc60000000000 */
[----:B--2---:R-:W2:Y:S01]  /*3f10*/  LDSM.16.M88.4 R32, [R209+0xc000] ;  /* 0x00c00000d120783b */ /* 0x004ea20000000200 */
[----:B------:R3:W-:Y:S02]  /*3f20*/  I2F R51, R77 ;  /* 0x0000004d00337306 */ /* 0x0007e40000201400 */
[C---:B------:R-:W-:Y:S01]  /*3f30*/  HMMA.16816.F32.BF16 R60, R36.reuse, R18, R60 ;  /* 0x00000012243c723c */ /* 0x040fe2000004183c */
[----:B------:R-:W5:Y:S05]  /*3f40*/  LDSM.16.M88.4 R16, [R207+0x17800] ;  /* 0x01780000cf10783b */ /* 0x000f6a0000000200 */
[----:B------:R-:W-:Y:S02]  /*3f50*/  I2F R47, R47 ;  /* 0x0000002f002f7306 */ /* 0x000fe40000201400 */
[----:B-1----:R-:W-:Y:S01]  /*3f60*/  HMMA.16816.F32.BF16 R68, R36, R12, R68 ;  /* 0x0000000c2444723c */ /* 0x002fe20000041844 */
[----:B---3--:R-:W-:-:S05]  /*3f70*/  IADD3 R77, R43, 0x8, RZ ;  /* 0x000000082b4d7810 */ /* 0x008fca0007ffe0ff */
[----:B------:R-:W-:Y:S02]  /*3f80*/  I2F R50, R50 ;  /* 0x0000003200327306 */ /* 0x000fe40000201400 */
[----:B------:R-:W-:Y:S01]  /*3f90*/  HMMA.16816.F32.BF16 R72, R36, R14, R72 ;  /* 0x0000000e2448723c */ /* 0x000fe20000041848 */
[----:B------:R-:W1:Y:S01]  /*3fa0*/  LDSM.16.M88.4 R12, [R200+0x6800] ;  /* 0x00680000c80c783b */ /* 0x000e620000000200 */
[----:B------:R-:W-:-:S04]  /*3fb0*/  IMAD.IADD R84, R77, 0x1, -R84 ;  /* 0x000000014d547824 */ /* 0x000fc800078e0a54 */
[----:B------:R-:W-:Y:S01]  /*3fc0*/  I2F R112, R112 ;  /* 0x0000007000707306 */ /* 0x000fe20000201400 */
[----:B------:R-:W-:-:S07]  /*3fd0*/  IABS R84, R84 ;  /* 0x0000005400547213 */ /* 0x000fce0000000000 */
[----:B------:R-:W-:Y:S01]  /*3fe0*/  I2F R49, R49 ;  /* 0x0000003100317306 */ /* 0x000fe20000201400 */
[----:B--2---:R-:W-:Y:S07]  /*3ff0*/  HMMA.16816.F32.BF16 R64, R32, R8, R64 ;  /* 0x000000082040723c */ /* 0x004fee0000041840 */
[----:B------:R-:W-:Y:S01]  /*4000*/  I2F R43, R85 ;  /* 0x00000055002b7306 */ /* 0x000fe20000201400 */
[----:B------:R-:W-:Y:S01]  /*4010*/  IMAD.IADD R8, R77, 0x1, -R46 ;  /* 0x000000014d087824 */ /* 0x000fe200078e0a2e */
[----:B-----5:R-:W-:Y:S04]  /*4020*/  HMMA.16816.F32.BF16 R80, R36, R16, R80 ;  /* 0x000000102450723c */ /* 0x020fe80000041850 */
[----:B------:R-:W-:-:S03]  /*4030*/  IABS R8, R8 ;  /* 0x0000000800087213 */ /* 0x000fc60000000000 */
[C---:B------:R-:W-:Y:S01]  /*4040*/  IMAD.IADD R16, R77.reuse, 0x1, -R0 ;  /* 0x000000014d107824 */ /* 0x040fe200078e0a00 */
[----:B------:R-:W-:Y:S01]  /*4050*/  HMMA.16816.F32.BF16 R88, R36, R18, R88 ;  /* 0x000000122458723c */ /* 0x000fe20000041858 */
[----:B------:R-:W-:-:S03]  /*4060*/  IMAD.IADD R0, R77, 0x1, -R76 ;  /* 0x000000014d007824 */ /* 0x000fc600078e0a4c */
[----:B------:R-:W-:-:S03]  /*4070*/  IABS R16, R16 ;  /* 0x0000001000107213 */ /* 0x000fc60000000000 */
[C---:B------:R-:W-:Y:S01]  /*4080*/  IMAD.IADD R18, R77.reuse, 0x1, -R22 ;  /* 0x000000014d127824 */ /* 0x040fe200078e0a16 */
[C---:B------:R-:W-:Y:S01]  /*4090*/  HMMA.16816.F32.BF16 R60, R32.reuse, R10, R60 ;  /* 0x0000000a203c723c */ /* 0x040fe2000004183c */
[----:B------:R-:W-:Y:S01]  /*40a0*/  IMAD.MOV.U32 R22, RZ, RZ, R8 ;  /* 0x000000ffff167224 */ /* 0x000fe200078e0008 */
[----:B------:R-:W-:Y:S01]  /*40b0*/  IABS R39, R0 ;  /* 0x0000000000277213 */ /* 0x000fe20000000000 */
[----:B------:R-:W2:Y:S01]  /*40c0*/  LDSM.16.M88.4 R8, [R200+0x7000] ;  /* 0x00700000c808783b */ /* 0x000ea20000000200 */
[----:B------:R-:W-:Y:S01]  /*40d0*/  IMAD.MOV.U32 R17, RZ, RZ, R16 ;  /* 0x000000ffff117224 */ /* 0x000fe200078e0010 */
[----:B------:R-:W-:Y:S01]  /*40e0*/  IABS R16, R18 ;  /* 0x0000001200107213 */ /* 0x000fe20000000000 */
[C---:B------:R-:W-:Y:S01]  /*40f0*/  IMAD.IADD R18, R77.reuse, 0x1, -R40 ;  /* 0x000000014d127824 */ /* 0x040fe200078e0a28 */
[----:B------:R-:W3:Y:S01]  /*4100*/  I2F R22, R22 ;  /* 0x0000001600167306 */ /* 0x000ee20000201400 */
[----:B-1----:R-:W-:Y:S01]  /*4110*/  HMMA.16816.F32.BF16 R56, R32, R12, R56 ;  /* 0x0000000c2038723c */ /* 0x002fe20000041838 */
[----:B------:R-:W-:-:S02]  /*4120*/  IMAD.IADD R0, R77, 0x1, -R78 ;  /* 0x000000014d007824 */ /* 0x000fc400078e0a4e */
[----:B------:R-:W-:Y:S01]  /*4130*/  IABS R37, R18 ;  /* 0x0000001200257213 */ /* 0x000fe20000000000 */
[----:B----4-:R-:W-:Y:S02]  /*4140*/  FFMA.FTZ R65, R20, -UR4, R65 ;  /* 0x8000000414417c23 */ /* 0x010fe40008010041 */
[----:B------:R-:W-:Y:S01]  /*4150*/  IABS R0, R0 ;  /* 0x0000000000007213 */ /* 0x000fe20000000000 */
[----:B------:R-:W1:Y:S01]  /*4160*/  I2F R17, R17 ;  /* 0x0000001100117306 */ /* 0x000e620000201400 */
[----:B------:R-:W-:Y:S01]  /*4170*/  HMMA.16816.F32.BF16 R52, R32, R14, R52 ;  /* 0x0000000e2034723c */ /* 0x000fe20000041834 */
[----:B------:R-:W4:Y:S01]  /*4180*/  LDSM.16.M88.4 R12, [R200+0x7800] ;  /* 0x00780000c80c783b */ /* 0x000f220000000200 */
[----:B------:R-:W-:Y:S01]  /*4190*/  IMAD.IADD R38, R77, 0x1, -R96 ;  /* 0x000000014d267824 */ /* 0x000fe200078e0a60 */
[----:B------:R-:W-:-:S04]  /*41a0*/  DEPBAR.LE SB0, 0x0 ;  /* 0x000080000000791a */ /* 0x000fc80000000000 */
[----:B------:R5:W5:Y:S01]  /*41b0*/  I2F R18, R16 ;  /* 0x0000001000127306 */ /* 0x000b620000201400 */
[----:B---3--:R-:W-:Y:S01]  /*41c0*/  FFMA.FTZ R22, R22, -UR4, R63 ;  /* 0x8000000416167c23 */ /* 0x008fe2000801003f */
[----:B------:R-:W-:Y:S01]  /*41d0*/  IABS R38, R38 ;  /* 0x0000002600267213 */ /* 0x000fe20000000000 */
[----:B------:R-:W-:-:S03]  /*41e0*/  FFMA.FTZ R40, R42, -UR4, R61 ;  /* 0x800000042a287c23 */ /* 0x000fc6000801003d */
[----:B------:R-:W-:Y:S02]  /*41f0*/  FSEL R42, R22, -INF , !P6 ;  /* 0xff800000162a7808 */ /* 0x000fe40007000000 */
[----:B------:R-:W3:Y:S01]  /*4200*/  I2F R37, R37 ;  /* 0x0000002500257306 */ /* 0x000ee20000201400 */
[----:B-1----:R-:W-:Y:S01]  /*4210*/  FFMA.FTZ R17, R17, -UR4, R66 ;  /* 0x8000000411117c23 */ /* 0x002fe20008010042 */
[----:B------:R-:W-:Y:S01]  /*4220*/  FSEL R40, R40, -INF , !P6 ;  /* 0xff80000028287808 */ /* 0x000fe20007000000 */
[----:B------:R-:W-:Y:S01]  /*4230*/  FFMA.FTZ R31, R31, -UR4, R56 ;  /* 0x800000041f1f7c23 */ /* 0x000fe20008010038 */
[----:B------:R-:W-:Y:S02]  /*4240*/  ISETP.GE.AND P6, PT, R98, UR15, PT ;  /* 0x0000000f62007c0c */ /* 0x000fe4000bfc6270 */
[----:B------:R-:W-:Y:S01]  /*4250*/  FSEL R36, R17, -INF , !P2 ;  /* 0xff80000011247808 */ /* 0x000fe20005000000 */
[----:B-----5:R-:W-:Y:S01]  /*4260*/  FFMA.FTZ R16, R23, -UR4, R64 ;  /* 0x8000000417107c23 */ /* 0x020fe20008010040 */
[----:B------:R-:W-:Y:S01]  /*4270*/  FSEL R17, R65, -INF , !P1 ;  /* 0xff80000041117808 */ /* 0x000fe20004800000 */
[----:B------:R-:W-:Y:S01]  /*4280*/  FFMA.FTZ R19, R18, -UR4, R67 ;  /* 0x8000000412137c23 */ /* 0x000fe20008010043 */
[----:B------:R1:W5:Y:S01]  /*4290*/  I2F R20, R0 ;  /* 0x0000000000147306 */ /* 0x0003620000201400 */
[C---:B--2---:R-:W-:Y:S01]  /*42a0*/  HMMA.16816.F32.BF16 R68, R32.reuse, R8, R68 ;  /* 0x000000082044723c */ /* 0x044fe20000041844 */
[----:B------:R-:W-:Y:S01]  /*42b0*/  FSEL R16, R16, -INF , !P2 ;  /* 0xff80000010107808 */ /* 0x000fe20005000000 */
[----:B------:R-:W-:Y:S01]  /*42c0*/  FFMA.FTZ R18, R41, -UR4, R60 ;  /* 0x8000000429127c23 */ /* 0x000fe2000801003c */
[----:B------:R-:W-:Y:S01]  /*42d0*/  ISETP.GE.AND P2, PT, R86, UR15, PT ;  /* 0x0000000f56007c0c */ /* 0x000fe2000bf46270 */
[----:B------:R-:W-:Y:S01]  /*42e0*/  IMAD.IADD R86, R77, 0x1, -R86 ;  /* 0x000000014d567824 */ /* 0x000fe200078e0a56 */
[----:B------:R-:W-:Y:S01]  /*42f0*/  FSEL R19, R19, -INF , !P1 ;  /* 0xff80000013137808 */ /* 0x000fe20004800000 */
[----:B---3--:R-:W-:Y:S01]  /*4300*/  FFMA.FTZ R46, R37, -UR4, R62 ;  /* 0x80000004252e7c23 */ /* 0x008fe2000801003e */
[----:B------:R-:W-:Y:S01]  /*4310*/  ISETP.GE.AND P1, PT, R92, UR15, PT ;  /* 0x0000000f5c007c0c */ /* 0x000fe2000bf26270 */
[C---:B------:R-:W-:Y:S01]  /*4320*/  IMAD.IADD R92, R77.reuse, 0x1, -R92 ;  /* 0x000000014d5c7824 */ /* 0x040fe200078e0a5c */
[----:B------:R-:W2:Y:S01]  /*4330*/  I2F R23, R84 ;  /* 0x0000005400177306 */ /* 0x000ea20000201400 */
[C---:B------:R-:W-:Y:S01]  /*4340*/  IMAD.IADD R8, R77.reuse, 0x1, -R98 ;  /* 0x000000014d087824 */ /* 0x040fe200078e0a62 */
[----:B------:R-:W-:Y:S01]  /*4350*/  HMMA.16816.F32.BF16 R72, R32, R10, R72 ;  /* 0x0000000a2048723c */ /* 0x000fe20000041848 */
[----:B------:R-:W-:Y:S01]  /*4360*/  IMAD.IADD R9, R77, 0x1, -R100 ;  /* 0x000000014d097824 */ /* 0x000fe200078e0a64 */
[----:B------:R-:W-:-:S02]  /*4370*/  IABS R37, R92 ;  /* 0x0000005c00257213 */ /* 0x000fc40000000000 */
[----:B-1----:R-:W-:Y:S02]  /*4380*/  IABS R0, R86 ;  /* 0x0000005600007213 */ /* 0x002fe40000000000 */
[----:B------:R-:W-:Y:S01]  /*4390*/  IABS R8, R8 ;  /* 0x0000000800087213 */ /* 0x000fe20000000000 */
[----:B------:R1:W-:Y:S01]  /*43a0*/  I2F R22, R38 ;  /* 0x0000002600167306 */ /* 0x0003e20000201400 */
[C---:B----4-:R-:W-:Y:S01]  /*43b0*/  HMMA.16816.F32.BF16 R80, R32.reuse, R12, R80 ;  /* 0x0000000c2050723c */ /* 0x050fe20000041850 */
[----:B------:R-:W-:Y:S01]  /*43c0*/  IABS R11, R9 ;  /* 0x00000009000b7213 */ /* 0x000fe20000000000 */
[----:B-----5:R-:W-:Y:S01]  /*43d0*/  FFMA.FTZ R10, R20, -UR4, R59 ;  /* 0x80000004140a7c23 */ /* 0x020fe2000801003b */
[----:B------:R-:W-:Y:S01]  /*43e0*/  FSEL R18, R18, -INF , !P0 ;  /* 0xff80000012127808 */ /* 0x000fe20004000000 */
[----:B------:R-:W-:Y:S01]  /*43f0*/  IMAD.MOV.U32 R41, RZ, RZ, R8 ;  /* 0x000000ffff297224 */ /* 0x000fe200078e0008 */
[----:B------:R-:W-:Y:S01]  /*4400*/  FSEL R46, R46, -INF , !P0 ;  /* 0xff8000002e2e7808 */ /* 0x000fe20004000000 */
[----:B------:R-:W-:Y:S01]  /*4410*/  FFMA.FTZ R8, R44, -UR4, R57 ;  /* 0x800000042c087c23 */ /* 0x000fe20008010039 */
[----:B------:R-:W3:Y:S01]  /*4420*/  I2F R0, R0 ;  /* 0x0000000000007306 */ /* 0x000ee20000201400 */
[----:B------:R-:W-:Y:S01]  /*4430*/  IMAD.IADD R44, R77, 0x1, -R106 ;  /* 0x000000014d2c7824 */ /* 0x000fe200078e0a6a */
[----:B------:R-:W-:Y:S01]  /*4440*/  HMMA.16816.F32.BF16 R88, R32, R14, R88 ;  /* 0x0000000e2058723c */ /* 0x000fe20000041858 */
[----:B------:R-:W-:Y:S01]  /*4450*/  IMAD.MOV.U32 R20, RZ, RZ, R11 ;  /* 0x000000ffff147224 */ /* 0x000fe200078e000b */
[----:B------:R-:W-:Y:S01]  /*4460*/  ISETP.GE.AND P0, PT, R96, UR15, PT ;  /* 0x0000000f60007c0c */ /* 0x000fe2000bf06270 */
[----:B------:R-:W-:Y:S01]  /*4470*/  FFMA.FTZ R47, R47, -UR4, R68 ;  /* 0x800000042f2f7c23 */ /* 0x000fe20008010044 */
[----:B------:R-:W-:Y:S01]  /*4480*/  IABS R11, R44 ;  /* 0x0000002c000b7213 */ /* 0x000fe20000000000 */
[----:B--2---:R-:W-:Y:S01]  /*4490*/  FFMA.FTZ R44, R23, -UR4, R54 ;  /* 0x80000004172c7c23 */ /* 0x004fe20008010036 */
[----:B------:R-:W2:Y:S01]  /*44a0*/  I2F R37, R37 ;  /* 0x0000002500257306 */ /* 0x000ea20000201400 */
[----:B-1----:R-:W-:Y:S01]  /*44b0*/  FSEL R38, R31, -INF , !P5 ;  /* 0xff8000001f267808 */ /* 0x002fe20006800000 */
[----:B------:R-:W-:Y:S01]  /*44c0*/  IMAD.IADD R31, R77, 0x1, -R102 ;  /* 0x000000014d1f7824 */ /* 0x000fe200078e0a66 */
[----:B------:R-:W-:Y:S01]  /*44d0*/  FSEL R114, R47, -INF , !P1 ;  /* 0xff8000002f727808 */ /* 0x000fe20004800000 */
[C---:B------:R-:W-:Y:S01]  /*44e0*/  IMAD.IADD R23, R77.reuse, 0x1, -R104 ;  /* 0x000000014d177824 */ /* 0x040fe200078e0a68 */
[----:B------:R-:W-:Y:S01]  /*44f0*/  FSEL R8, R8, -INF , !P4 ;  /* 0xff80000008087808 */ /* 0x000fe20006000000 */
[----:B------:R-:W-:Y:S01]  /*4500*/  IMAD.IADD R77, R77, 0x1, -R108 ;  /* 0x000000014d4d7824 */ /* 0x000fe200078e0a6c */
[----:B------:R-:W-:Y:S01]  /*4510*/  IABS R13, R31 ;  /* 0x0000001f000d7213 */ /* 0x000fe20000000000 */
[----:B---3--:R-:W-:Y:S01]  /*4520*/  FFMA.FTZ R0, R0, -UR4, R55 ;  /* 0x8000000400007c23 */ /* 0x008fe20008010037 */
[----:B------:R-:W1:Y:S01]  /*4530*/  I2F R39, R39 ;  /* 0x0000002700277306 */ /* 0x000e620000201400 */
[----:B------:R-:W-:Y:S01]  /*4540*/  IABS R23, R23 ;  /* 0x0000001700177213 */ /* 0x000fe20000000000 */
[----:B------:R-:W-:Y:S01]  /*4550*/  FFMA.FTZ R50, R50, -UR4, R69 ;  /* 0x8000000432327c23 */ /* 0x000fe20008010045 */
[----:B------:R-:W-:Y:S01]  /*4560*/  IABS R77, R77 ;  /* 0x0000004d004d7213 */ /* 0x000fe20000000000 */
[----:B------:R-:W-:Y:S01]  /*4570*/  FFMA.FTZ R22, R22, -UR4, R71 ;  /* 0x8000000416167c23 */ /* 0x000fe20008010047 */
[----:B------:R-:W-:Y:S01]  /*4580*/  FSEL R32, R0, -INF , !P2 ;  /* 0xff80000000207808 */ /* 0x000fe20005000000 */
[----:B------:R-:W-:Y:S01]  /*4590*/  FFMA.FTZ R81, R112, -UR4, R81 ;  /* 0x8000000470517c23 */ /* 0x000fe20008010051 */
[----:B------:R-:W-:Y:S01]  /*45a0*/  FSEL R112, R50, -INF , !P0 ;  /* 0xff80000032707808 */ /* 0x000fe20004000000 */
[----:B--2---:R-:W-:Y:S01]  /*45b0*/  FFMA.FTZ R37, R37, -UR4, R70 ;  /* 0x8000000425257c23 */ /* 0x004fe20008010046 */
[----:B------:R-:W2:Y:S01]  /*45c0*/  I2F R20, R20 ;  /* 0x0000001400147306 */ /* 0x000ea20000201400 */
[----:B------:R-:W-:Y:S01]  /*45d0*/  FFMA.FTZ R12, R45, -UR4, R52 ;  /* 0x800000042d0c7c23 */ /* 0x000fe20008010034 */
[----:B------:R-:W-:Y:S01]  /*45e0*/  FSEL R10, R10, -INF , !P4 ;  /* 0xff8000000a0a7808 */ /* 0x000fe20006000000 */
[----:B------:R-:W-:Y:S01]  /*45f0*/  FFMA.FTZ R34, R48, -UR4, R53 ;  /* 0x8000000430227c23 */ /* 0x000fe20008010035 */
[----:B------:R-:W-:Y:S01]  /*4600*/  FSEL R110, R37, -INF , !P1 ;  /* 0xff800000256e7808 */ /* 0x000fe20004800000 */
[----:B------:R-:W-:Y:S01]  /*4610*/  FFMA.FTZ R49, R49, -UR4, R72 ;  /* 0x8000000431317c23 */ /* 0x000fe20008010048 */
[----:B------:R-:W-:Y:S01]  /*4620*/  ISETP.GE.AND P1, PT, R108, UR15, PT ;  /* 0x0000000f6c007c0c */ /* 0x000fe2000bf26270 */
[----:B-1----:R-:W-:Y:S01]  /*4630*/  FFMA.FTZ R39, R39, -UR4, R58 ;  /* 0x8000000427277c23 */ /* 0x002fe2000801003a */
[----:B------:R-:W1:Y:S01]  /*4640*/  I2F R9, R41 ;  /* 0x0000002900097306 */ /* 0x000e620000201400 */
[----:B------:R-:W-:Y:S01]  /*4650*/  FSEL R108, R22, -INF , !P0 ;  /* 0xff800000166c7808 */ /* 0x000fe20004000000 */
[----:B------:R-:W-:Y:S01]  /*4660*/  FFMA.FTZ R73, R94, -UR4, R73 ;  /* 0x800000045e497c23 */ /* 0x000fe20008010049 */
[----:B------:R-:W-:Y:S01]  /*4670*/  PLOP3.LUT P0, PT, PT, PT, UP0, 0x80, 0x0 ;  /* 0x000000000000781c */ /* 0x000fe20003f0f008 */
[----:B------:R-:W-:Y:S01]  /*4680*/  FFMA.FTZ R51, R51, -UR4, R80 ;  /* 0x8000000433337c23 */ /* 0x000fe20008010050 */
[----:B------:R-:W-:Y:S01]  /*4690*/  FSEL R56, R39, -INF , !P5 ;  /* 0xff80000027387808 */ /* 0x000fe20006800000 */
[----:B------:R-:W-:Y:S01]  /*46a0*/  FFMA.FTZ R43, R43, -UR4, R88 ;  /* 0x800000042b2b7c23 */ /* 0x000fe20008010058 */
[----:B------:R-:W-:Y:S01]  /*46b0*/  FSEL R12, R12, -INF , !P3 ;  /* 0xff8000000c0c7808 */ /* 0x000fe20005800000 */
[----:B------:R-:W3:Y:S01]  /*46c0*/  I2F R11, R11 ;  /* 0x0000000b000b7306 */ /* 0x000ee20000201400 */
[----:B--2---:R-:W-:Y:S01]  /*46d0*/  FFMA.FTZ R75, R20, -UR4, R75 ;  /* 0x80000004144b7c23 */ /* 0x004fe2000801004b */
[----:B------:R-:W-:Y:S01]  /*46e0*/  FSEL R44, R44, -INF , !P3 ;  /* 0xff8000002c2c7808 */ /* 0x000fe20005800000 */
[----:B------:R-:W-:Y:S01]  /*46f0*/  FFMA.FTZ R89, R116, -UR4, R89 ;  /* 0x8000000474597c23 */ /* 0x000fe20008010059 */
[----:B------:R-:W-:-:S02]  /*4700*/  FSEL R34, R34, -INF , !P2 ;  /* 0xff80000022227808 */ /* 0x000fc40005000000 */
[----:B------:R-:W-:Y:S02]  /*4710*/  ISETP.GE.AND P5, PT, R100, UR15, PT ;  /* 0x0000000f64007c0c */ /* 0x000fe4000bfa6270 */
[----:B------:R-:W2:Y:S01]  /*4720*/  I2F R14, R13 ;  /* 0x0000000d000e7306 */ /* 0x000ea20000201400 */
[----:B-1----:R-:W-:Y:S01]  /*4730*/  FFMA.FTZ R9, R9, -UR4, R74 ;  /* 0x8000000409097c23 */ /* 0x002fe2000801004a */
[----:B------:R-:W-:Y:S02]  /*4740*/  ISETP.GE.AND P4, PT, R106, UR15, PT ;  /* 0x0000000f6a007c0c */ /* 0x000fe4000bf86270 */
[----:B------:R-:W-:Y:S02]  /*4750*/  ISETP.GE.AND P3, PT, R102, UR15, PT ;  /* 0x0000000f66007c0c */ /* 0x000fe4000bf66270 */
[----:B------:R-:W-:Y:S02]  /*4760*/  ISETP.GE.AND P2, PT, R104, UR15, PT ;  /* 0x0000000f68007c0c */ /* 0x000fe4000bf46270 */
[----:B------:R-:W1:Y:S01]  /*4770*/  I2F R15, R23 ;  /* 0x00000017000f7306 */ /* 0x000e620000201400 */
[----:B---3--:R-:W-:Y:S01]  /*4780*/  FFMA.FTZ R11, R11, -UR4, R82 ;  /* 0x800000040b0b7c23 */ /* 0x008fe20008010052 */
[----:B------:R-:W-:-:S02]  /*4790*/  FSEL R106, R49, -INF , !P6 ;  /* 0xff800000316a7808 */ /* 0x000fc40007000000 */
[----:B------:R-:W-:Y:S02]  /*47a0*/  FSEL R102, R9, -INF , !P6 ;  /* 0xff80000009667808 */ /* 0x000fe40007000000 */
[----:B------:R-:W-:Y:S02]  /*47b0*/  FSEL R104, R73, -INF , !P5 ;  /* 0xff80000049687808 */ /* 0x000fe40006800000 */
[----:B------:R-:W3:Y:S01]  /*47c0*/  I2F R0, R77 ;  /* 0x0000004d00007306 */ /* 0x000ee20000201400 */
[----:B--2---:R-:W-:Y:S01]  /*47d0*/  FFMA.FTZ R14, R14, -UR4, R83 ;  /* 0x800000040e0e7c23 */ /* 0x004fe20008010053 */
[----:B------:R-:W-:Y:S02]  /*47e0*/  FSEL R98, R75, -INF , !P5 ;  /* 0xff8000004b627808 */ /* 0x000fe40006800000 */
[----:B------:R-:W-:Y:S02]  /*47f0*/  FSEL R100, R51, -INF , !P4 ;  /* 0xff80000033647808 */ /* 0x000fe40006000000 */
[----:B------:R-:W-:Y:S01]  /*4800*/  FSEL R94, R11, -INF , !P4 ;  /* 0xff8000000b5e7808 */ /* 0x000fe20006000000 */
[----:B-1----:R-:W-:Y:S01]  /*4810*/  FFMA.FTZ R90, R15, -UR4, R90 ;  /* 0x800000040f5a7c23 */ /* 0x002fe2000801005a */
[----:B------:R-:W-:-:S02]  /*4820*/  FSEL R96, R81, -INF , !P3 ;  /* 0xff80000051607808 */ /* 0x000fc40005800000 */
[----:B------:R-:W-:Y:S02]  /*4830*/  FSEL R92, R14, -INF , !P3 ;  /* 0xff8000000e5c7808 */ /* 0x000fe40005800000 */
[----:B------:R-:W-:Y:S02]  /*4840*/  FSEL R236, R43, -INF , !P2 ;  /* 0xff8000002bec7808 */ /* 0x000fe40005000000 */
[----:B------:R-:W-:Y:S01]  /*4850*/  FSEL R124, R90, -INF , !P2 ;  /* 0xff8000005a7c7808 */ /* 0x000fe20005000000 */
[----:B---3--:R-:W-:Y:S01]  /*4860*/  FFMA.FTZ R20, R0, -UR4, R91 ;  /* 0x8000000400147c23 */ /* 0x008fe2000801005b */
        /* <DEDUP_REMOVED lines=74> */
.L_x_1608:
[----:B------:R-:W-:Y:S05]  /*4d10*/  BSYNC B0 ;  /* 0x0000000000007941 */ /* 0x000fea0003800000 */
.L_x_1607:
[----:B------:R-:W0:Y:S02]  /*4d20*/  LDGDEPBAR ;  /* 0x00000000000079af */ /* 0x000e240000000000 */
.L_x_1606:
[----:B------:R-:W-:Y:S01]  /*4d30*/  FMNMX.FTZ R11, R36, R19, !PT ;  /* 0x00000013240b7209 */ /* 0x000fe20007810000 */
[----:B-1----:R-:W-:Y:S01]  /*4d40*/  IMAD.U32 R14, RZ, RZ, UR13 ;  /* 0x0000000dff0e7e24 */ /* 0x002fe2000f8e00ff */
[----:B------:R-:W-:Y:S01]  /*4d50*/  FMNMX.FTZ R9, R16, R17, !PT ;  /* 0x0000001110097209 */ /* 0x000fe20007810000 */
[----:B------:R-:W-:Y:S01]  /*4d60*/  USHF.L.U32 UR6, UR29, 0x1, URZ ;  /* 0x000000011d067899 */ /* 0x000fe2000800063f */
[----:B------:R-:W-:Y:S01]  /*4d70*/  FMNMX.FTZ R11, R46, R11, !PT ;  /* 0x0000000b2e0b7209 */ /* 0x000fe20007810000 */
[----:B------:R-:W-:Y:S01]  /*4d80*/  IMAD R23, R14, 0x8, R7 ;  /* 0x000000080e177824 */ /* 0x000fe200078e0207 */
        /* <DEDUP_REMOVED lines=35> */
[C---:B------:R-:W-:Y:S01]  /*4fc0*/  IMAD R204, R3.reuse, 0x2, R206 ;  /* 0x0000000203cc7824 */ /* 0x040fe200078e02ce */
        /* <DEDUP_REMOVED lines=17> */
[----:B------:R-:W-:Y:S02]  /*50e0*/  LOP3.LUT R22, R2, UR22, RZ, 0x3c, !PT ;  /* 0x0000001602167c12 */ /* 0x000fe4000f8e3cff */
[----:B------:R-:W-:Y:S01]  /*50f0*/  LOP3.LUT R48, R169, UR5, RZ, 0x3c, !PT ;  /* 0x00000005a9307c12 */ /* 0x000fe2000f8e3cff */
[----:B------:R-:W1:Y:S01]  /*5100*/  SHFL.BFLY PT, R11, R6, 0x2, 0x1f ;  /* 0x0c401f00060b7f89 */ /* 0x000e6200000e0000 */
[----:B------:R-:W-:Y:S01]  /*5110*/  LOP3.LUT R84, R87, R22, RZ, 0x3c, !PT ;  /* 0x0000001657547212 */ /* 0x000fe200078e3cff */
[----:B------:R-:W-:Y:S01]  /*5120*/  UIADD3 UR5, UR23, -0x4498517b, URZ ;  /* 0xbb67ae8517057890 */ /* 0x000fe2000fffe03f */
[----:B------:R-:W-:Y:S01]  /*5130*/  LOP3.LUT R169, R169, UR6, RZ, 0x3c, !PT ;  /* 0x00000006a9a97c12 */ /* 0x000fe2000f8e3cff */
[----:B------:R-:W-:Y:S01]  /*5140*/  IMAD.WIDE.U32 R48, R48, -0x326172a9, RZ ;  /* 0xcd9e8d5730307825 */ /* 0x000fe200078e00ff */
[----:B------:R-:W-:Y:S03]  /*5150*/  LDSM.16.MT88.4 R80, [R206+0x1c000] ;  /* 0x01c00000ce50783b */ /* 0x000fe60000004200 */
[----:B------:R-:W-:Y:S01]  /*5160*/  IMAD.WIDE.U32 R84, R84, -0x2daee0ad, RZ ;  /* 0xd2511f5354547825 */ /* 0x000fe200078e00ff */
[----:B------:R-:W-:Y:S01]  /*5170*/  LOP3.LUT R14, R49, UR31, R86, 0x96, !PT ;  /* 0x0000001f310e7c12 */ /* 0x000fe2000f8e9656 */
[----:B------:R-:W-:Y:S02]  /*5180*/  LDSM.16.MT88.4 R64, [R204+0x1a000] ;  /* 0x01a00000cc40783b */ /* 0x000fe40000004200 */
[----:B------:R-:W-:Y:S01]  /*5190*/  IMAD.WIDE.U32 R180, R169, -0x326172a9, RZ ;  /* 0xcd9e8d57a9b47825 */ /* 0x000fe200078e00ff */
[----:B------:R-:W-:Y:S01]  /*51a0*/  LOP3.LUT R178, R85, UR5, R168, 0x96, !PT ;  /* 0x0000000555b27c12 */ /* 0x000fe2000f8e96a8 */
[----:B------:R-:W-:Y:S01]  /*51b0*/  UIADD3 UR5, UR23, -0x56f99767, URZ ;  /* 0xa906689917057890 */ /* 0x000fe2000fffe03f */
[----:B------:R-:W-:Y:S01]  /*51c0*/  LDSM.16.MT88.4 R88, [R205+0x1c000] ;  /* 0x01c00000cd58783b */ /* 0x000fe20000004200 */
[----:B------:R-:W-:Y:S01]  /*51d0*/  IMAD.WIDE.U32 R14, R14, -0x2daee0ad, RZ ;  /* 0xd2511f530e0e7825 */ /* 0x000fe200078e00ff */
[----:B------:R-:W-:-:S02]  /*51e0*/  LOP3.LUT R86, R181, UR31, R86, 0x96, !PT ;  /* 0x0000001fb5567c12 */ /* 0x000fc4000f8e9656 */
[----:B------:R-:W-:Y:S01]  /*51f0*/  STL.64 [R1+0x68], R26 ;  /* 0x0000681a01007387 */ /* 0x000fe20000100a00 */
[----:B------:R-:W-:Y:S01]  /*5200*/  IMAD.WIDE.U32 R178, R178, -0x326172a9, RZ ;  /* 0xcd9e8d57b2b27825 */ /* 0x000fe200078e00ff */
[----:B------:R-:W-:Y:S02]  /*5210*/  LOP3.LUT R176, R15, UR18, R84, 0x96, !PT ;  /* 0x000000120fb07c12 */ /* 0x000fe4000f8e9654 */
[----:B------:R-:W-:Y:S01]  /*5220*/  STL [R1+0x60], R24 ;  /* 0x0000601801007387 */ /* 0x000fe20000100800 */
[----:B-1----:R-:W-:Y:S01]  /*5230*/  FMNMX.FTZ R11, R6, R11, !PT ;  /* 0x0000000b060b7209 */ /* 0x002fe20007810000 */
[----:B------:R-:W-:Y:S01]  /*5240*/  IMAD.WIDE.U32 R240, R86, -0x2daee0ad, RZ ;  /* 0xd2511f5356f07825 */ /* 0x000fe200078e00ff */
[----:B------:R-:W-:Y:S01]  /*5250*/  LOP3.LUT R180, R179, UR19, R180, 0x96, !PT ;  /* 0x00000013b3b47c12 */ /* 0x000fe2000f8e96b4 */
[----:B------:R-:W1:Y:S02]  /*5260*/  SHFL.BFLY PT, R6, R9, 0x2, 0x1f ;  /* 0x0c401f0009067f89 */ /* 0x000e6400000e0000 */
[----:B------:R-:W-:-:S02]  /*5270*/  IMAD.WIDE.U32 R176, R176, -0x326172a9, RZ ;  /* 0xcd9e8d57b0b07825 */ /* 0x000fc400078e00ff */
[----:B------:R-:W2:Y:S02]  /*5280*/  SHFL.BFLY PT, R0, R11, 0x1, 0x1f ;  /* 0x0c201f000b007f89 */ /* 0x000ea400000e0000 */
[----:B------:R-:W-:Y:S01]  /*5290*/  IMAD.WIDE.U32 R180, R180, -0x2daee0ad, RZ ;  /* 0xd2511f53b4b47825 */ /* 0x000fe200078e00ff */
[----:B------:R-:W-:-:S04]  /*52a0*/  LOP3.LUT R170, R177, UR9, R178, 0x96, !PT ;  /* 0x00000009b1aa7c12 */ /* 0x000fc8000f8e96b2 */
[----:B------:R-:W-:Y:S01]  /*52b0*/  LOP3.LUT R240, R181, UR7, R240, 0x96, !PT ;  /* 0x00000007b5f07c12 */ /* 0x000fe2000f8e96f0 */
[----:B------:R-:W-:Y:S01]  /*52c0*/  IMAD.WIDE.U32 R170, R170, -0x2daee0ad, RZ ;  /* 0xd2511f53aaaa7825 */ /* 0x000fe200078e00ff */
[----:B-1----:R-:W-:Y:S02]  /*52d0*/  FMNMX.FTZ R2, R9, R6, !PT ;  /* 0x0000000609027209 */ /* 0x002fe40007810000 */
[----:B------:R-:W-:Y:S02]  /*52e0*/  LOP3.LUT R6, R179, UR19, R48, 0x96, !PT ;  /* 0x00000013b3067c12 */ /* 0x000fe4000f8e9630 */
[----:B--2---:R-:W-:Y:S01]  /*52f0*/  FMNMX.FTZ R0, R11, R0, !PT ;  /* 0x000000000b007209 */ /* 0x004fe20007810000 */
[----:B------:R-:W1:Y:S02]  /*5300*/  SHFL.BFLY PT, R7, R2, 0x1, 0x1f ;  /* 0x0c201f0002077f89 */ /* 0x000e6400000e0000 */
[----:B------:R-:W-:Y:S01]  /*5310*/  IMAD.WIDE.U32 R174, R6, -0x2daee0ad, RZ ;  /* 0xd2511f5306ae7825 */ /* 0x000fe200078e00ff */
[C---:B------:R-:W-:Y:S01]  /*5320*/  FSETP.NEU.FTZ.AND P1, PT, R0.reuse, -INF , PT ;  /* 0xff8000000000780b */ /* 0x040fe20003f3d000 */
[----:B------:R-:W-:Y:S02]  /*5330*/  LDSM.16.MT88.4 R48, [R206+0x1a000] ;  /* 0x01a00000ce30783b */ /* 0x000fe40000004200 */
[----:B------:R-:W-:Y:S01]  /*5340*/  FMUL.FTZ R235, R0, c[0x0][0x23c] ;  /* 0x00008f0000eb7a20 */ /* 0x000fe20000410000 */
[----:B------:R-:W-:-:S02]  /*5350*/  LOP3.LUT R6, R175, UR7, R14, 0x96, !PT ;  /* 0x00000007af067c12 */ /* 0x000fc4000f8e960e */
[----:B------:R-:W-:Y:S02]  /*5360*/  LOP3.LUT R174, R171, UR17, R174, 0x96, !PT ;  /* 0x00000011abae7c12 */ /* 0x000fe4000f8e96ae */
[----:B------:R-:W-:Y:S01]  /*5370*/  FSEL R235, R235, RZ, P1 ;  /* 0x000000ffebeb7208 */ /* 0x000fe20000800000 */
[----:B------:R-:W-:-:S04]  /*5380*/  IMAD.WIDE.U32 R172, R6, -0x326172a9, RZ ;  /* 0xcd9e8d5706ac7825 */ /* 0x000fc800078e00ff */
        /* <DEDUP_REMOVED lines=11> */
[--C-:B------:R-:W-:Y:S01]  /*5440*/  SHF.R.U32.HI R9, RZ, 0x10, R172.reuse ;  /* 0x00000010ff097819 */ /* 0x100fe200000116ac */
[----:B------:R-:W-:Y:S01]  /*5450*/  IMAD.WIDE.U32 R170, R170, -0x326172a9, RZ ;  /* 0xcd9e8d57aaaa7825 */ /* 0x000fe200078e00ff */
[----:B------:R-:W-:Y:S02]  /*5460*/  LOP3.LUT R11, R172, 0xffff, RZ, 0xc0, !PT ;  /* 0x0000ffffac0b7812 */ /* 0x000fe400078ec0ff */
[----:B------:R-:W-:Y:S01]  /*5470*/  FSEL R233, R233, RZ, P1 ;  /* 0x000000ffe9e97208 */ /* 0x000fe20000800000 */
[--C-:B------:R-:W-:Y:S01]  /*5480*/  FFMA.FTZ R120, R19, c[0x0][0x23c], -R235.reuse ;  /* 0x00008f0013787a23 */ /* 0x100fe200000108eb */
[----:B------:R-:W-:Y:S01]  /*5490*/  LOP3.LUT R7, R170, 0xffff, RZ, 0xc0, !PT ;  /* 0x0000ffffaa077812 */ /* 0x000fe200078ec0ff */
[----:B------:R-:W-:Y:S01]  /*54a0*/  FFMA.FTZ R223, R10, c[0x0][0x23c], -R235 ;  /* 0x00008f000adf7a23 */ /* 0x000fe200000108eb */
[----:B------:R-:W-:Y:S01]  /*54b0*/  LOP3.LUT R6, R170, 0xff, RZ, 0xc0, !PT ;  /* 0x000000ffaa067812 */ /* 0x000fe200078ec0ff */
[----:B------:R-:W-:Y:S01]  /*54c0*/  FFMA.FTZ R237, R16, c[0x0][0x23c], -R233 ;  /* 0x00008f0010ed7a23 */ /* 0x000fe200000108e9 */
[----:B------:R-:W-:Y:S01]  /*54d0*/  SHF.R.U32.HI R7, RZ, 0x8, R7 ;  /* 0x00000008ff077819 */ /* 0x000fe20000011607 */
[--C-:B------:R-:W-:Y:S01]  /*54e0*/  FFMA.FTZ R122, R17, c[0x0][0x23c], -R233.reuse ;  /* 0x00008f00117a7a23 */ /* 0x100fe200000108e9 */
[----:B------:R-:W1:Y:S01]  /*54f0*/  MUFU.EX2 R120, R120 ;  /* 0x0000007800787308 */ /* 0x000e620000000800 */
[--C-:B------:R-:W-:Y:S01]  /*5500*/  FFMA.FTZ R232, R18, c[0x0][0x23c], -R233.reuse ;  /* 0x00008f0012e87a23 */ /* 0x100fe200000108e9 */
[----:B------:R-:W-:Y:S01]  /*5510*/  SHF.R.U32.HI R10, RZ, 0x18, R172 ;  /* 0x00000018ff0a7819 */ /* 0x000fe200000116ac */
[----:B------:R-:W-:Y:S01]  /*5520*/  FFMA.FTZ R119, R40, c[0x0][0x23c], -R233 ;  /* 0x00008f0028777a23 */ /* 0x000fe200000108e9 */
[----:B------:R-:W-:Y:S01]  /*5530*/  LOP3.LUT R9, R9, 0xff, RZ, 0xc0, !PT ;  /* 0x000000ff09097812 */ /* 0x000fe200078ec0ff */
[----:B------:R-:W-:Y:S01]  /*5540*/  FFMA.FTZ R121, R46, c[0x0][0x23c], -R235 ;  /* 0x00008f002e797a23 */ /* 0x000fe200000108eb */
[----:B------:R-:W-:Y:S01]  /*5550*/  PRMT R6, R6, 0x5410, R7 ;  /* 0x0000541006067816 */ /* 0x000fe20000000007 */
[----:B------:R-:W-:Y:S01]  /*5560*/  FFMA.FTZ R118, R42, c[0x0][0x23c], -R235 ;  /* 0x00008f002a767a23 */ /* 0x000fe200000108eb */
[----:B------:R-:W-:Y:S01]  /*5570*/  MUFU.EX2 R237, R237 ;  /* 0x000000ed00ed7308 */ /* 0x000fe20000000800 */
[----:B------:R-:W-:Y:S01]  /*5580*/  LOP3.LUT R7, R171, UR30, R174, 0x96, !PT ;  /* 0x0000001eab077c12 */ /* 0x000fe2000f8e96ae */
[--C-:B------:R-:W-:Y:S01]  /*5590*/  FFMA.FTZ R231, R8, c[0x0][0x23c], -R233.reuse ;  /* 0x00008f0008e77a23 */ /* 0x100fe200000108e9 */
[----:B------:R-:W-:Y:S01]  /*55a0*/  PRMT R10, R9, 0x5410, R10 ;  /* 0x00005410090a7816 */ /* 0x000fe2000000000a */
[--C-:B------:R-:W-:Y:S01]  /*55b0*/  FFMA.FTZ R238, R38, c[0x0][0x23c], -R233.reuse ;  /* 0x00008f0026ee7a23 */ /* 0x100fe200000108e9 */
[C---:B------:R-:W-:Y:S01]  /*55c0*/  LOP3.LUT R9, R7.reuse, 0xffff, RZ, 0xc0, !PT ;  /* 0x0000ffff07097812 */ /* 0x040fe200078ec0ff */
[----:B------:R-:W-:Y:S01]  /*55d0*/  FFMA.FTZ R230, R12, c[0x0][0x23c], -R233 ;  /* 0x00008f000ce67a23 */ /* 0x000fe200000108e9 */
[----:B------:R-:W-:Y:S01]  /*55e0*/  LOP3.LUT R18, R7, 0xff, RZ, 0xc0, !PT ;  /* 0x000000ff07127812 */ /* 0x000fe200078ec0ff */
[----:B------:R-:W2:Y:S01]  /*55f0*/  MUFU.EX2 R122, R122 ;  /* 0x0000007a007a7308 */ /* 0x000ea20000000800 */
[----:B------:R-:W-:Y:S01]  /*5600*/  SHF.R.U32.HI R16, RZ, 0x10, R7 ;  /* 0x00000010ff107819 */ /* 0x000fe20000011607 */
[----:B------:R-:W-:Y:S01]  /*5610*/  FFMA.FTZ R229, R34, c[0x0][0x23c], -R233 ;  /* 0x00008f0022e57a23 */ /* 0x000fe200000108e9 */
[----:B------:R-:W-:Y:S01]  /*5620*/  SHF.R.U32.HI R9, RZ, 0x8, R9 ;  /* 0x00000008ff097819 */ /* 0x000fe20000011609 */
[--C-:B------:R-:W-:Y:S01]  /*5630*/  HSET2.LE.AND R6, R6, R239.reuse, PT ;  /* 0x000000ef06067233 */ /* 0x100fe20003803000 */
[----:B------:R-:W-:Y:S01]  /*5640*/  SHF.R.U32.HI R7, RZ, 0x18, R7 ;  /* 0x00000018ff077819 */ /* 0x000fe20000011607 */
[----:B------:R-:W-:Y:S01]  /*5650*/  FFMA.FTZ R228, R32, c[0x0][0x23c], -R235 ;  /* 0x00008f0020e47a23 */ /* 0x000fe200000108eb */
[----:B------:R-:W-:Y:S01]  /*5660*/  LOP3.LUT R16, R16, 0xff, RZ, 0xc0, !PT ;  /* 0x000000ff10107812 */ /* 0x000fe200078ec0ff */
[----:B------:R-:W-:Y:S01]  /*5670*/  MUFU.EX2 R232, R232 ;  /* 0x000000e800e87308 */ /* 0x000fe20000000800 */
[----:B------:R-:W-:Y:S01]  /*5680*/  PRMT R18, R18, 0x5410, R9 ;  /* 0x0000541012127816 */ /* 0x000fe20000000009 */
[--C-:B------:R-:W-:Y:S01]  /*5690*/  FFMA.FTZ R234, R56, c[0x0][0x23c], -R235.reuse ;  /* 0x00008f0038ea7a23 */ /* 0x100fe200000108eb */
[----:B-1----:R-:W-:Y:S01]  /*56a0*/  F2FP.BF16.PACK_AB R227, R120, R123 ;  /* 0x0000007b78e3723e */ /* 0x002fe200000010ff */
[----:B------:R-:W-:Y:S01]  /*56b0*/  FFMA.FTZ R221, R44, c[0x0][0x23c], -R235 ;  /* 0x00008f002cdd7a23 */ /* 0x000fe200000108eb */
[----:B------:R-:W-:Y:S01]  /*56c0*/  PRMT R16, R16, 0x5410, R7 ;  /* 0x0000541010107816 */ /* 0x000fe20000000007 */
[--C-:B------:R-:W-:Y:S01]  /*56d0*/  HSET2.LE.AND R18, R18, R239.reuse, PT ;  /* 0x000000ef12127233 */ /* 0x100fe20003803000 */
[----:B------:R-:W-:Y:S01]  /*56e0*/  PRMT R226, R227, 0x7632, R226 ;  /* 0x00007632e3e27816 */ /* 0x000fe200000000e2 */
[----:B------:R-:W1:Y:S01]  /*56f0*/  MUFU.EX2 R119, R119 ;  /* 0x0000007700777308 */ /* 0x000e620000000800 */
[----:B--2---:R-:W-:Y:S01]  /*5700*/  F2FP.BF16.PACK_AB R222, R122, R237 ;  /* 0x000000ed7ade723e */ /* 0x004fe200000010ff */
[----:B------:R-:W-:Y:S01]  /*5710*/  HSET2.LE.AND R16, R16, R239, PT ;  /* 0x000000ef10107233 */ /* 0x000fe20003803000 */
[----:B------:R-:W-:Y:S01]  /*5720*/  LOP3.LUT R8, R173, UR29, R176, 0x96, !PT ;  /* 0x0000001dad087c12 */ /* 0x000fe2000f8e96b0 */
[----:B------:R-:W-:Y:S01]  /*5730*/  LDSM.16.MT88.4 R40, [R208+0x1a000] ;  /* 0x01a00000d028783b */ /* 0x000fe20000004200 */
[----:B------:R-:W-:Y:S01]  /*5740*/  PRMT R219, R222, 0x7632, R219 ;  /* 0x00007632dedb7816 */ /* 0x000fe200000000db */
[----:B------:R-:W-:Y:S01]  /*5750*/  FFMA.FTZ R220, R114, c[0x0][0x23c], -R233 ;  /* 0x00008f0072dc7a23 */ /* 0x000fe200000108e9 */
[----:B------:R-:W-:Y:S01]  /*5760*/  LOP3.LUT R36, R172, 0xff, RZ, 0xc0, !PT ;  /* 0x000000ffac247812 */ /* 0x000fe200078ec0ff */
[----:B------:R-:W-:Y:S01]  /*5770*/  MUFU.EX2 R121, R121 ;  /* 0x0000007900797308 */ /* 0x000fe20000000800 */
[----:B------:R-:W-:Y:S01]  /*5780*/  PRMT R5, R222, 0x5410, R219 ;  /* 0x00005410de057816 */ /* 0x000fe200000000db */
[----:B------:R-:W-:Y:S01]  /*5790*/  LDSM.16.MT88.4 R56, [R205+0x1a000] ;  /* 0x01a00000cd38783b */ /* 0x000fe20000004200 */
[----:B------:R-:W-:Y:S01]  /*57a0*/  SHF.R.U32.HI R11, RZ, 0x8, R11 ;  /* 0x00000008ff0b7819 */ /* 0x000fe2000001160b */
[----:B------:R-:W-:Y:S01]  /*57b0*/  FFMA.FTZ R217, R112, c[0x0][0x23c], -R233 ;  /* 0x00008f0070d97a23 */ /* 0x000fe200000108e9 */
[----:B------:R-:W-:Y:S01]  /*57c0*/  LOP3.LUT R128, R18, R5, RZ, 0xc0, !PT ;  /* 0x0000000512807212 */ /* 0x000fe200078ec0ff */
[----:B------:R-:W-:Y:S01]  /*57d0*/  LDSM.16.MT88.4 R44, [R204+0x18800] ;  /* 0x01880000cc2c783b */ /* 0x000fe20000004200 */
[----:B------:R-:W-:Y:S01]  /*57e0*/  PRMT R129, R227, 0x5410, R226 ;  /* 0x00005410e3817816 */ /* 0x000fe200000000e2 */
[----:B------:R-:W2:Y:S01]  /*57f0*/  MUFU.EX2 R118, R118 ;  /* 0x0000007600767308 */ /* 0x000ea20000000800 */
[----:B-1----:R-:W-:Y:S01]  /*5800*/  F2FP.BF16.PACK_AB R225, R119, R232 ;  /* 0x000000e877e1723e */ /* 0x002fe200000010ff */
[--C-:B------:R-:W-:Y:S01]  /*5810*/  FFMA.FTZ R186, R110, c[0x0][0x23c], -R235.reuse ;  /* 0x00008f006eba7a23 */ /* 0x100fe200000108eb */
[----:B------:R-:W-:Y:S01]  /*5820*/  SHF.R.U32.HI R14, RZ, 0x10, R170 ;  /* 0x00000010ff0e7819 */ /* 0x000fe200000116aa */
[----:B------:R-:W-:Y:S01]  /*5830*/  FFMA.FTZ R185, R108, c[0x0][0x23c], -R235 ;  /* 0x00008f006cb97a23 */ /* 0x000fe200000108eb */
[----:B------:R-:W-:Y:S01]  /*5840*/  LOP3.LUT R5, R8, 0xffff, RZ, 0xc0, !PT ;  /* 0x0000ffff08057812 */ /* 0x000fe200078ec0ff */
[--C-:B------:R-:W-:Y:S01]  /*5850*/  FFMA.FTZ R218, R106, c[0x0][0x23c], -R233.reuse ;  /* 0x00008f006ada7a23 */ /* 0x100fe200000108e9 */
[----:B------:R-:W-:Y:S01]  /*5860*/  SHF.R.U32.HI R7, RZ, 0x10, R8 ;  /* 0x00000010ff077819 */ /* 0x000fe20000011608 */
[----:B------:R-:W-:Y:S01]  /*5870*/  MUFU.EX2 R238, R238 ;  /* 0x000000ee00ee7308 */ /* 0x000fe20000000800 */
[----:B------:R-:W-:Y:S01]  /*5880*/  PRMT R224, R225, 0x7632, R224 ;  /* 0x00007632e1e07816 */ /* 0x000fe200000000e0 */
[----:B------:R-:W-:Y:S01]  /*5890*/  FFMA.FTZ R215, R104, c[0x0][0x23c], -R233 ;  /* 0x00008f0068d77a23 */ /* 0x000fe200000108e9 */
[----:B------:R-:W-:Y:S01]  /*58a0*/  PRMT R36, R36, 0x5410, R11 ;  /* 0x0000541024247816 */ /* 0x000fe2000000000b */
[----:B------:R-:W-:Y:S01]  /*58b0*/  FFMA.FTZ R181, R92, c[0x0][0x23c], -R235 ;  /* 0x00008f005cb57a23 */ /* 0x000fe200000108eb */
[----:B------:R-:W-:-:S02]  /*58c0*/  LOP3.LUT R129, R16, R129, RZ, 0xc0, !PT ;  /* 0x0000008110817212 */ /* 0x000fc400078ec0ff */
[----:B------:R-:W-:Y:S01]  /*58d0*/  SHF.R.U32.HI R11, RZ, 0x18, R170 ;  /* 0x00000018ff0b7819 */ /* 0x000fe200000116aa */
[----:B------:R-:W1:Y:S01]  /*58e0*/  MUFU.EX2 R231, R231 ;  /* 0x000000e700e77308 */ /* 0x000e620000000800 */
[----:B------:R-:W-:Y:S01]  /*58f0*/  LOP3.LUT R14, R14, 0xff, RZ, 0xc0, !PT ;  /* 0x000000ff0e0e7812 */ /* 0x000fe200078ec0ff */
[----:B------:R-:W-:Y:S01]  /*5900*/  HSET2.LE.AND R36, R36, R239, PT ;  /* 0x000000ef24247233 */ /* 0x000fe20003803000 */
[----:B------:R-:W-:Y:S02]  /*5910*/  LOP3.LUT R16, R8, 0xff, RZ, 0xc0, !PT ;  /* 0x000000ff08107812 */ /* 0x000fe400078ec0ff */
[----:B------:R-:W-:Y:S02]  /*5920*/  SHF.R.U32.HI R5, RZ, 0x8, R5 ;  /* 0x00000008ff057819 */ /* 0x000fe40000011605 */
[----:B------:R-:W-:Y:S01]  /*5930*/  LOP3.LUT R7, R7, 0xff, RZ, 0xc0, !PT ;  /* 0x000000ff07077812 */ /* 0x000fe200078ec0ff */
[----:B------:R-:W-:Y:S01]  /*5940*/  MUFU.EX2 R230, R230 ;  /* 0x000000e600e67308 */ /* 0x000fe20000000800 */
[----:B------:R-:W-:-:S02]  /*5950*/  SHF.R.U32.HI R8, RZ, 0x18, R8 ;  /* 0x00000018ff087819 */ /* 0x000fc40000011608 */
[----:B------:R-:W-:Y:S02]  /*5960*/  PRMT R9, R225, 0x5410, R224 ;  /* 0x00005410e1097816 */ /* 0x000fe400000000e0 */
[----:B--2---:R-:W-:Y:S02]  /*5970*/  F2FP.BF16.PACK_AB R32, R118, R121 ;  /* 0x000000797620723e */ /* 0x004fe400000010ff */
[----:B------:R-:W-:Y:S01]  /*5980*/  PRMT R14, R14, 0x5410, R11 ;  /* 0x000054100e0e7816 */ /* 0x000fe2000000000b */
[----:B------:R-:W2:Y:S01]  /*5990*/  MUFU.EX2 R229, R229 ;  /* 0x000000e500e57308 */ /* 0x000ea20000000800 */
[----:B------:R-:W-:Y:S02]  /*59a0*/  LOP3.LUT R130, R6, R9, RZ, 0xc0, !PT ;  /* 0x0000000906827212 */ /* 0x000fe400078ec0ff */
[----:B------:R-:W-:Y:S01]  /*59b0*/  PRMT R16, R16, 0x5410, R5 ;  /* 0x0000541010107816 */ /* 0x000fe20000000005 */
[----:B------:R-:W-:Y:S01]  /*59c0*/  HSET2.LE.AND R14, R14, R239, PT ;  /* 0x000000ef0e0e7233 */ /* 0x000fe20003803000 */
[----:B------:R-:W-:-:S02]  /*59d0*/  PRMT R8, R7, 0x5410, R8 ;  /* 0x0000541007087816 */ /* 0x000fc40000000008 */
[C---:B------:R-:W-:Y:S01]  /*59e0*/  PRMT R31, R32.reuse, 0x7632, R31 ;  /* 0x00007632201f7816 */ /* 0x040fe2000000001f */
[----:B------:R-:W3:Y:S01]  /*59f0*/  LDSM.16.MT88.4 R4, [R206+0x18800] ;  /* 0x01880000ce04783b */ /* 0x000ee20000004200 */
[----:B------:R-:W-:Y:S01]  /*5a00*/  MUFU.EX2 R234, R234 ;  /* 0x000000ea00ea7308 */ /* 0x000fe20000000800 */
[----:B-1----:R-:W-:Y:S01]  /*5a10*/  F2FP.BF16.PACK_AB R166, R231, R238 ;  /* 0x000000eee7a6723e */ /* 0x002fe200000010ff */
[--C-:B------:R-:W-:Y:S01]  /*5a20*/  HSET2.LE.AND R16, R16, R239.reuse, PT ;  /* 0x000000ef10107233 */ /* 0x100fe20003803000 */
[----:B------:R-:W-:Y:S01]  /*5a30*/  PRMT R131, R32, 0x5410, R31 ;  /* 0x0000541020837816 */ /* 0x000fe2000000001f */
[----:B------:R-:W-:Y:S01]  /*5a40*/  HSET2.LE.AND R9, R8, R239, PT ;  /* 0x000000ef08097233 */ /* 0x000fe20003803000 */
[----:B------:R-:W-:Y:S02]  /*5a50*/  PRMT R165, R166, 0x7632, R165 ;  /* 0x00007632a6a57816 */ /* 0x000fe400000000a5 */
[----:B------:R-:W-:Y:S01]  /*5a60*/  LOP3.LUT R131, R14, R131, RZ, 0xc0, !PT ;  /* 0x000000830e837212 */ /* 0x000fe200078ec0ff */
[----:B------:R-:W1:Y:S01]  /*5a70*/  MUFU.EX2 R223, R223 ;  /* 0x000000df00df7308 */ /* 0x000e620000000800 */
[----:B------:R-:W4:Y:S01]  /*5a80*/  LDSM.16.MT88.4 R12, [R208+0x18800] ;  /* 0x01880000d00c783b */ /* 0x000f220000004200 */
[----:B--2---:R-:W-:-:S02]  /*5a90*/  F2FP.BF16.PACK_AB R34, R229, R230 ;  /* 0x000000e6e522723e */ /* 0x004fc400000010ff */
[----:B------:R-:W-:Y:S02]  /*5aa0*/  PRMT R11, R166, 0x5410, R165 ;  /* 0x00005410a60b7816 */ /* 0x000fe400000000a5 */
[C---:B------:R-:W-:Y:S01]  /*5ab0*/  HMMA.16816.F32.BF16 R140, R128.reuse, R144, RZ ;  /* 0x00000090808c723c */ /* 0x040fe200000418ff */
[----:B------:R-:W-:Y:S01]  /*5ac0*/  PRMT R33, R34, 0x7632, R33 ;  /* 0x0000763222217816 */ /* 0x000fe20000000021 */
[----:B------:R-:W-:Y:S01]  /*5ad0*/  MUFU.EX2 R221, R221 ;  /* 0x000000dd00dd7308 */ /* 0x000fe20000000800 */
[----:B------:R-:W-:Y:S01]  /*5ae0*/  LOP3.LUT R8, R16, R11, RZ, 0xc0, !PT ;  /* 0x0000000b10087212 */ /* 0x000fe200078ec0ff */
[----:B------:R-:W-:Y:S01]  /*5af0*/  HSET2.LE.AND R11, R10, R239, PT ;  /* 0x000000ef0a0b7233 */ /* 0x000fe20003803000 */
[----:B------:R-:W-:Y:S02]  /*5b00*/  PRMT R37, R34, 0x5410, R33 ;  /* 0x0000541022257816 */ /* 0x000fe40000000021 */
[----:B------:R-:W-:Y:S01]  /*5b10*/  LOP3.LUT R182, R173, UR29, R176, 0x96, !PT ;  /* 0x0000001dadb67c12 */ /* 0x000fe2000f8e96b0 */
[----:B------:R-:W-:Y:S01]  /*5b20*/  HMMA.16816.F32.BF16 R144, R128, R146, RZ ;  /* 0x000000928090723c */ /* 0x000fe200000418ff */
[----:B------:R-:W-:Y:S01]  /*5b30*/  LOP3.LUT R10, R36, R37, RZ, 0xc0, !PT ;  /* 0x00000025240a7212 */ /* 0x000fe200078ec0ff */
[----:B------:R-:W2:Y:S01]  /*5b40*/  MUFU.EX2 R228, R228 ;  /* 0x000000e400e47308 */ /* 0x000ea20000000800 */
[----:B-1----:R-:W-:-:S02]  /*5b50*/  F2FP.BF16.PACK_AB R168, R223, R234 ;  /* 0x000000eadfa8723e */ /* 0x002fc400000010ff */
[----:B------:R-:W-:Y:S02]  /*5b60*/  LOP3.LUT R216, R171, UR30, R174, 0x96, !PT ;  /* 0x0000001eabd87c12 */ /* 0x000fe4000f8e96ae */
[----:B------:R-:W-:Y:S01]  /*5b70*/  PRMT R167, R168, 0x7632, R167 ;  /* 0x00007632a8a77816 */ /* 0x000fe200000000a7 */
[C---:B------:R-:W-:Y:S01]  /*5b80*/  HMMA.16816.F32.BF16 R132, R128.reuse, R136, RZ ;  /* 0x000000888084723c */ /* 0x040fe200000418ff */
[----:B------:R-:W-:Y:S01]  /*5b90*/  LOP3.LUT R187, R170, 0xff, RZ, 0xc0, !PT ;  /* 0x000000ffaabb7812 */ /* 0x000fe200078ec0ff */
[----:B------:R-:W-:Y:S01]  /*5ba0*/  MUFU.EX2 R220, R220 ;  /* 0x000000dc00dc7308 */ /* 0x000fe20000000800 */
[----:B------:R-:W-:Y:S02]  /*5bb0*/  PRMT R16, R168, 0x5410, R167 ;  /* 0x00005410a8107816 */ /* 0x000fe400000000a7 */
[----:B------:R-:W-:Y:S02]  /*5bc0*/  LOP3.LUT R183, R170, 0xffff, RZ, 0xc0, !PT ;  /* 0x0000ffffaab77812 */ /* 0x000fe400078ec0ff */
[----:B------:R-:W-:Y:S01]  /*5bd0*/  LOP3.LUT R9, R9, R16, RZ, 0xc0, !PT ;  /* 0x0000001009097212 */ /* 0x000fe200078ec0ff */
[----:B------:R-:W-:Y:S01]  /*5be0*/  HMMA.16816.F32.BF16 R136, R128, R138, RZ ;  /* 0x0000008a8088723c */ /* 0x000fe200000418ff */
[----:B------:R-:W-:Y:S01]  /*5bf0*/  LDSM.16.MT88.4 R16, [R205+0x18800] ;  /* 0x01880000cd10783b */ /* 0x000fe20000004200 */
[----:B--2---:R-:W-:Y:S01]  /*5c00*/  F2FP.BF16.PACK_AB R164, R228, R221 ;  /* 0x000000dde4a4723e */ /* 0x004fe200000010ff */
[----:B------:R-:W-:Y:S01]  /*5c10*/  MUFU.EX2 R217, R217 ;  /* 0x000000d900d97308 */ /* 0x000fe20000000800 */
[----:B------:R-:W-:-:S02]  /*5c20*/  SHF.R.U32.HI R184, RZ, 0x10, R170 ;  /* 0x00000010ffb87819 */ /* 0x000fc400000116aa */
[C---:B------:R-:W-:Y:S02]  /*5c30*/  PRMT R35, R164.reuse, 0x7632, R35 ;  /* 0x00007632a4237816 */ /* 0x040fe40000000023 */
[C---:B------:R-:W-:Y:S01]  /*5c40*/  HMMA.16816.F32.BF16 R156, R128.reuse, R160, RZ ;  /* 0x000000a0809c723c */ /* 0x040fe200000418ff */
[----:B------:R-:W-:Y:S02]  /*5c50*/  SHF.R.U32.HI R246, RZ, 0x18, R170 ;  /* 0x00000018fff67819 */ /* 0x000fe400000116aa */
[----:B------:R-:W-:Y:S01]  /*5c60*/  PRMT R36, R164, 0x5410, R35 ;  /* 0x00005410a4247816 */ /* 0x000fe20000000023 */
[----:B------:R-:W-:Y:S01]  /*5c70*/  MUFU.EX2 R186, R186 ;  /* 0x000000ba00ba7308 */ /* 0x000fe20000000800 */
[----:B------:R-:W-:Y:S02]  /*5c80*/  SHF.R.U32.HI R242, RZ, 0x10, R172 ;  /* 0x00000010fff27819 */ /* 0x000fe400000116ac */
[----:B------:R-:W-:Y:S01]  /*5c90*/  LOP3.LUT R11, R11, R36, RZ, 0xc0, !PT ;  /* 0x000000240b0b7212 */ /* 0x000fe200078ec0ff */
[----:B------:R-:W-:Y:S01]  /*5ca0*/  HMMA.16816.F32.BF16 R160, R128, R162, RZ ;  /* 0x000000a280a0723c */ /* 0x000fe200000418ff */
[----:B------:R-:W-:-:S03]  /*5cb0*/  LOP3.LUT R242, R242, 0xff, RZ, 0xc0, !PT ;  /* 0x000000fff2f27812 */ /* 0x000fc600078ec0ff */
[----:B------:R-:W-:Y:S04]  /*5cc0*/  MUFU.EX2 R185, R185 ;  /* 0x000000b900b97308 */ /* 0x000fe80000000800 */
[C---:B---3--:R-:W-:Y:S04]  /*5cd0*/  HMMA.16816.F32.BF16 R140, R8.reuse, R4, R140 ;  /* 0x00000004088c723c */ /* 0x048fe8000004188c */
[----:B------:R-:W-:Y:S04]  /*5ce0*/  MUFU.EX2 R218, R218 ;  /* 0x000000da00da7308 */ /* 0x000fe80000000800 */
[C---:B------:R-:W-:Y:S01]  /*5cf0*/  HMMA.16816.F32.BF16 R144, R8.reuse, R6, R144 ;  /* 0x000000060890723c */ /* 0x040fe20000041890 */
[----:B------:R-:W1:Y:S03]  /*5d00*/  LDSM.16.MT88.4 R4, [R208+0x1a800] ;  /* 0x01a80000d004783b */ /* 0x000e660000004200 */
[----:B------:R-:W2:Y:S04]  /*5d10*/  MUFU.EX2 R215, R215 ;  /* 0x000000d700d77308 */ /* 0x000ea80000000800 */
[C---:B----4-:R-:W-:Y:S04]  /*5d20*/  HMMA.16816.F32.BF16 R132, R8.reuse, R12, R132 ;  /* 0x0000000c0884723c */ /* 0x050fe80000041884 */
[----:B------:R-:W-:Y:S04]  /*5d30*/  MUFU.EX2 R181, R181 ;  /* 0x000000b500b57308 */ /* 0x000fe80000000800 */
[----:B------:R-:W-:Y:S01]  /*5d40*/  HMMA.16816.F32.BF16 R136, R8, R14, R136 ;  /* 0x0000000e0888723c */ /* 0x000fe20000041888 */
[----:B------:R-:W3:Y:S01]  /*5d50*/  LDSM.16.MT88.4 R12, [R205+0x1a800] ;  /* 0x01a80000cd0c783b */ /* 0x000ee20000004200 */
[----:B--2---:R-:W-:-:S06]  /*5d60*/  F2FP.BF16.PACK_AB R174, R215, R218 ;  /* 0x000000dad7ae723e */ /* 0x004fcc00000010ff */
[C---:B------:R-:W-:Y:S08]  /*5d70*/  HMMA.16816.F32.BF16 R36, R128.reuse, R40, RZ ;  /* 0x000000288024723c */ /* 0x040ff000000418ff */
        /* <DEDUP_REMOVED lines=14> */
[----:B------:R-:W2:Y:S07]  /*5e60*/  LDSM.16.MT88.4 R12, [R206+0x1c800] ;  /* 0x01c80000ce0c783b */ /* 0x000eae0000004200 */
[C---:B------:R-:W-:Y:S08]  /*5e70*/  HMMA.16816.F32.BF16 R44, R8.reuse, R68, R44 ;  /* 0x00000044082c723c */ /* 0x040ff0000004182c */
[C---:B------:R-:W-:Y:S08]  /*5e80*/  HMMA.16816.F32.BF16 R48, R8.reuse, R70, R48 ;  /* 0x000000460830723c */ /* 0x040ff00000041830 */
[C---:B------:R-:W-:Y:S08]  /*5e90*/  HMMA.16816.F32.BF16 R148, R8.reuse, R16, R148 ;  /* 0x000000100894723c */ /* 0x040ff00000041894 */
[----:B------:R-:W-:Y:S01]  /*5ea0*/  HMMA.16816.F32.BF16 R152, R8, R18, R152 ;  /* 0x000000120898723c */ /* 0x000fe20000041898 */
[----:B------:R-:W3:Y:S07]  /*5eb0*/  LDSM.16.MT88.4 R16, [R204+0x1a800] ;  /* 0x01a80000cc10783b */ /* 0x000eee0000004200 */
        /* <DEDUP_REMOVED lines=8> */
[----:B--2---:R-:W-:Y:S07]  /*5f40*/  HMMA.16816.F32.BF16 R76, R8, R12, R76 ;  /* 0x0000000c084c723c */ /* 0x004fee000004184c */
[----:B------:R-:W-:Y:S01]  /*5f50*/  LOP3.LUT R12, R241, UR18, R84, 0x96, !PT ;  /* 0x00000012f10c7c12 */ /* 0x000fe2000f8e9654 */
[----:B------:R-:W-:Y:S01]  /*5f60*/  HMMA.16816.F32.BF16 R80, R128, R82, RZ ;  /* 0x000000528050723c */ /* 0x000fe200000418ff */
[----:B------:R-:W-:-:S07]  /*5f70*/  IMAD.WIDE.U32 R240, R240, -0x326172a9, RZ ;  /* 0xcd9e8d57f0f07825 */ /* 0x000fce00078e00ff */
[----:B---3--:R-:W-:Y:S07]  /*5f80*/  HMMA.16816.F32.BF16 R64, R8, R18, R64 ;  /* 0x000000120840723c */ /* 0x008fee0000041840 */
[----:B------:R-:W-:Y:S01]  /*5f90*/  IMAD.WIDE.U32 R18, R12, -0x326172a9, RZ ;  /* 0xcd9e8d570c127825 */ /* 0x000fe200078e00ff */
[----:B------:R-:W-:Y:S04]  /*5fa0*/  HMMA.16816.F32.BF16 R84, R128, R88, RZ ;  /* 0x000000588054723c */ /* 0x000fe800000418ff */
[----:B------:R-:W-:-:S02]  /*5fb0*/  LOP3.LUT R12, R19, UR9, R178, 0x96, !PT ;  /* 0x00000009130c7c12 */ /* 0x000fc4000f8e96b2 */
[----:B------:R-:W-:Y:S02]  /*5fc0*/  LOP3.LUT R19, R19, UR9, R178, 0x96, !PT ;  /* 0x0000000913137c12 */ /* 0x000fe4000f8e96b2 */
[----:B------:R-:W-:Y:S01]  /*5fd0*/  HMMA.16816.F32.BF16 R88, R128, R90, RZ ;  /* 0x0000005a8058723c */ /* 0x000fe200000418ff */
[----:B------:R-:W-:Y:S01]  /*5fe0*/  IMAD.WIDE.U32 R176, R12, -0x2daee0ad, RZ ;  /* 0xd2511f530cb07825 */ /* 0x000fe200078e00ff */
[----:B------:R-:W-:-:S03]  /*5ff0*/  F2FP.BF16.PACK_AB R178, R217, R220 ;  /* 0x000000dcd9b2723e */ /* 0x000fc600000010ff */
[----:B------:R-:W-:Y:S01]  /*6000*/  IMAD R19, R19, -0x2daee0ad, RZ ;  /* 0xd2511f5313137824 */ /* 0x000fe200078e02ff */
[----:B------:R-:W-:Y:S02]  /*6010*/  LOP3.LUT R12, R177, UR17, R180, 0x96, !PT ;  /* 0x00000011b10c7c12 */ /* 0x000fe4000f8e96b4 */
[----:B------:R-:W-:Y:S01]  /*6020*/  HMMA.16816.F32.BF16 R60, R8, R16, R60 ;  /* 0x00000010083c723c */ /* 0x000fe2000004183c */
[----:B------:R-:W-:Y:S02]  /*6030*/  PRMT R177, R178, 0x7632, R177 ;  /* 0x00007632b2b17816 */ /* 0x000fe400000000b1 */
[----:B------:R-:W-:Y:S01]  /*6040*/  IMAD.WIDE.U32 R26, R12, -0x326172a9, RZ ;  /* 0xcd9e8d570c1a7825 */ /* 0x000fe200078e00ff */
[----:B------:R-:W-:-:S03]  /*6050*/  F2FP.BF16.PACK_AB R180, R185, R186 ;  /* 0x000000bab9b4723e */ /* 0x000fc600000010ff */
[C-C-:B------:R-:W-:Y:S01]  /*6060*/  LOP3.LUT R16, R241.reuse, UR28, R18.reuse, 0x96, !PT ;  /* 0x0000001cf1107c12 */ /* 0x140fe2000f8e9612 */
[C---:B------:R-:W-:Y:S01]  /*6070*/  HMMA.16816.F32.BF16 R80, R8.reuse, R14, R80 ;  /* 0x0000000e0850723c */ /* 0x040fe20000041850 */
[----:B------:R-:W-:Y:S02]  /*6080*/  PRMT R179, R180, 0x7632, R179 ;  /* 0x00007632b4b37816 */ /* 0x000fe400000000b3 */
[----:B------:R-:W-:Y:S01]  /*6090*/  LOP3.LUT R18, R241, UR28, R18, 0x96, !PT ;  /* 0x0000001cf1127c12 */ /* 0x000fe2000f8e9612 */
[----:B------:R-:W-:Y:S01]  /*60a0*/  IMAD.WIDE.U32 R16, R16, -0x2daee0ad, RZ ;  /* 0xd2511f5310107825 */ /* 0x000fe200078e00ff */
[C---:B------:R-:W-:Y:S02]  /*60b0*/  LOP3.LUT R241, R172.reuse, 0xffff, RZ, 0xc0, !PT ;  /* 0x0000ffffacf17812 */ /* 0x040fe400078ec0ff */
[----:B------:R-:W-:Y:S01]  /*60c0*/  LOP3.LUT R14, R172, 0xff, RZ, 0xc0, !PT ;  /* 0x000000ffac0e7812 */ /* 0x000fe200078ec0ff */
[----:B-1----:R-:W-:Y:S01]  /*60d0*/  HMMA.16816.F32.BF16 R84, R8, R4, R84 ;  /* 0x000000040854723c */ /* 0x002fe20000041854 */
[----:B------:R-:W-:-:S02]  /*60e0*/  LOP3.LUT R13, R17, UR5, R176, 0x96, !PT ;  /* 0x00000005110d7c12 */ /* 0x000fc4000f8e96b0 */
[----:B------:R-:W-:Y:S02]  /*60f0*/  ISETP.GE.U32.AND P2, PT, R125, R14, PT ;  /* 0x0000000e7d00720c */ /* 0x000fe40003f46070 */
[----:B------:R-:W-:Y:S01]  /*6100*/  PRMT R173, R174, 0x7632, R173 ;  /* 0x00007632aead7816 */ /* 0x000fe200000000ad */
[----:B------:R-:W-:Y:S01]  /*6110*/  IMAD.WIDE.U32 R170, R13, -0x326172a9, RZ ;  /* 0xcd9e8d570daa7825 */ /* 0x000fe200078e00ff */
[----:B------:R-:W-:Y:S01]  /*6120*/  LOP3.LUT R4, R27, UR14, R240, 0x96, !PT ;  /* 0x0000000e1b047c12 */ /* 0x000fe2000f8e96f0 */
[----:B------:R-:W-:Y:S01]  /*6130*/  HMMA.16816.F32.BF16 R88, R8, R6, R88 ;  /* 0x000000060858723c */ /* 0x000fe20000041858 */
[----:B------:R-:W-:Y:S02]  /*6140*/  PRMT R13, R180, 0x5410, R179 ;  /* 0x00005410b40d7816 */ /* 0x000fe400000000b3 */
[----:B------:R-:W-:Y:S01]  /*6150*/  LOP3.LUT R14, R170, 0xff, RZ, 0xc0, !PT ;  /* 0x000000ffaa0e7812 */ /* 0x000fe200078ec0ff */
[----:B------:R-:W-:Y:S01]  /*6160*/  IMAD.WIDE.U32 R244, R4, -0x2daee0ad, RZ ;  /* 0xd2511f5304f47825 */ /* 0x000fe200078e00ff */
[----:B------:R-:W-:-:S02]  /*6170*/  SHF.R.U32.HI R12, RZ, 0x18, R170 ;  /* 0x00000018ff0c7819 */ /* 0x000fc400000116aa */
[----:B------:R-:W-:Y:S01]  /*6180*/  LOP3.LUT R7, R171, UR30, R26, 0x96, !PT ;  /* 0x0000001eab077c12 */ /* 0x000fe2000f8e961a */
[----:B------:R-:W-:Y:S01]  /*6190*/  @!P2 HFMA2.BF16_V2 R109, -RZ.H0_H0, RZ.H0_H0, -R34.H0_H0 ;  /* 0x200000ffff6da231 */ /* 0x000fe20000340922 */
[----:B------:R-:W-:Y:S02]  /*61a0*/  ISETP.GE.U32.AND P6, PT, R125, R14, PT ;  /* 0x0000000e7d00720c */ /* 0x000fe40003fc6070 */
[----:B------:R-:W-:Y:S02]  /*61b0*/  LOP3.LUT R14, R7, 0xffff, RZ, 0xc0, !PT ;  /* 0x0000ffff070e7812 */ /* 0x000fe400078ec0ff */
[----:B------:R-:W-:Y:S02]  /*61c0*/  LOP3.LUT R4, R245, UR29, R16, 0x96, !PT ;  /* 0x0000001df5047c12 */ /* 0x000fe4000f8e9610 */
[----:B------:R-:W-:Y:S02]  /*61d0*/  LOP3.LUT R16, R7, 0xff, RZ, 0xc0, !PT ;  /* 0x000000ff07107812 */ /* 0x000fe400078ec0ff */
[----:B------:R-:W-:-:S02]  /*61e0*/  SHF.R.U32.HI R14, RZ, 0x8, R14 ;  /* 0x00000008ff0e7819 */ /* 0x000fc4000001160e */
[C---:B------:R-:W-:Y:S02]  /*61f0*/  ISETP.GE.U32.AND P3, PT, R125.reuse, R16, PT ;  /* 0x000000107d00720c */ /* 0x040fe40003f66070 */
[----:B------:R-:W-:Y:S01]  /*6200*/  LOP3.LUT R14, R14, 0xffff, RZ, 0xc0, !PT ;  /* 0x0000ffff0e0e7812 */ /* 0x000fe200078ec0ff */
[----:B------:R-:W-:Y:S01]  /*6210*/  @!P6 HFMA2.BF16_V2 R99, -RZ.H0_H0, RZ.H0_H0, -R174.H0_H0 ;  /* 0x200000ffff63e231 */ /* 0x000fe200003409ae */
[C---:B------:R-:W-:Y:S02]  /*6220*/  ISETP.GE.U32.AND P1, PT, R125.reuse, R12, PT ;  /* 0x0000000c7d00720c */ /* 0x040fe40003f26070 */
[----:B------:R-:W-:Y:S02]  /*6230*/  ISETP.GE.U32.AND P4, PT, R125, R14, PT ;  /* 0x0000000e7d00720c */ /* 0x000fe40003f86070 */
[--C-:B------:R-:W-:Y:S02]  /*6240*/  SHF.R.U32.HI R14, RZ, 0x18, R7.reuse ;  /* 0x00000018ff0e7819 */ /* 0x100fe40000011607 */
[----:B------:R-:W-:-:S02]  /*6250*/  SHF.R.U32.HI R7, RZ, 0x10, R7 ;  /* 0x00000010ff077819 */ /* 0x000fc40000011607 */
[----:B------:R-:W-:Y:S01]  /*6260*/  PRMT R12, R178, 0x5410, R177 ;  /* 0x00005410b20c7816 */ /* 0x000fe200000000b1 */
[----:B------:R-:W-:Y:S01]  /*6270*/  @!P3 HFMA2.BF16_V2 R117, -RZ.H0_H0, RZ.H0_H0, -R178.H0_H0 ;  /* 0x200000ffff75b231 */ /* 0x000fe200003409b2 */
[----:B------:R-:W-:Y:S02]  /*6280*/  LOP3.LUT R6, R170, 0xffff, RZ, 0xc0, !PT ;  /* 0x0000ffffaa067812 */ /* 0x000fe400078ec0ff */
[----:B------:R-:W-:Y:S02]  /*6290*/  SHF.R.U32.HI R5, RZ, 0x10, R170 ;  /* 0x00000010ff057819 */ /* 0x000fe400000116aa */
[----:B------:R-:W-:Y:S01]  /*62a0*/  @!P3 PRMT R178, R117, 0x5410, RZ ;  /* 0x0000541075b2b816 */ /* 0x000fe200000000ff */
[----:B------:R-:W-:Y:S01]  /*62b0*/  @!P4 HFMA2.BF16_V2 R116, -RZ.H0_H0, RZ.H0_H0, -R177.H0_H0 ;  /* 0x200000ffff74c231 */ /* 0x000fe200003409b1 */
[----:B------:R-:W-:Y:S01]  /*62c0*/  ISETP.GE.U32.AND P3, PT, R125, R14, PT ;  /* 0x0000000e7d00720c */ /* 0x000fe20003f66070 */
[----:B------:R-:W-:Y:S01]  /*62d0*/  IMAD.MOV.U32 R117, RZ, RZ, R183 ;  /* 0x000000ffff757224 */ /* 0x000fe200078e00b7 */
[----:B------:R-:W-:Y:S01]  /*62e0*/  LOP3.LUT R14, R7, 0xff, RZ, 0xc0, !PT ;  /* 0x000000ff070e7812 */ /* 0x000fe200078ec0ff */
[----:B------:R-:W-:Y:S01]  /*62f0*/  IMAD.MOV.U32 R7, RZ, RZ, R184 ;  /* 0x000000ffff077224 */ /* 0x000fe200078e00b8 */
[----:B------:R-:W-:Y:S01]  /*6300*/  @!P4 PRMT R177, R116, 0x5410, RZ ;  /* 0x0000541074b1c816 */ /* 0x000fe200000000ff */
[--C-:B------:R-:W-:Y:S01]  /*6310*/  FFMA.FTZ R184, R102, c[0x0][0x23c], -R235.reuse ;  /* 0x00008f0066b87a23 */ /* 0x100fe200000108eb */
[----:B------:R-:W-:Y:S01]  /*6320*/  ISETP.GE.U32.AND P4, PT, R125, R14, PT ;  /* 0x0000000e7d00720c */ /* 0x000fe20003f86070 */
[----:B------:R-:W-:Y:S01]  /*6330*/  FFMA.FTZ R183, R98, c[0x0][0x23c], -R235 ;  /* 0x00008f0062b77a23 */ /* 0x000fe200000108eb */
[----:B------:R-:W-:Y:S01]  /*6340*/  SHF.R.U32.HI R6, RZ, 0x8, R6 ;  /* 0x00000008ff067819 */ /* 0x000fe20000011606 */
[----:B------:R-:W-:Y:S01]  /*6350*/  IMAD.MOV.U32 R116, RZ, RZ, R182 ;  /* 0x000000ffff747224 */ /* 0x000fe200078e00b6 */
[----:B------:R-:W-:Y:S01]  /*6360*/  PRMT R14, R174, 0x5410, R173 ;  /* 0x00005410ae0e7816 */ /* 0x000fe200000000ad */
[----:B------:R-:W-:Y:S01]  /*6370*/  MUFU.EX2 R184, R184 ;  /* 0x000000b800b87308 */ /* 0x000fe20000000800 */
[----:B------:R-:W-:Y:S01]  /*6380*/  LOP3.LUT R6, R6, 0xffff, RZ, 0xc0, !PT ;  /* 0x0000ffff06067812 */ /* 0x000fe200078ec0ff */
[----:B------:R-:W-:Y:S01]  /*6390*/  @!P3 HFMA2.BF16_V2 R115, -RZ.H0_H0, RZ.H0_H0, -R179.H0_H0 ;  /* 0x200000ffff73b231 */ /* 0x000fe200003409b3 */
[----:B------:R-:W-:Y:S01]  /*63a0*/  @!P6 PRMT R174, R99, 0x5410, RZ ;  /* 0x0000541063aee816 */ /* 0x000fe200000000ff */
[----:B------:R-:W-:Y:S01]  /*63b0*/  FFMA.FTZ R182, R94, c[0x0][0x23c], -R235 ;  /* 0x00008f005eb67a23 */ /* 0x000fe200000108eb */
[----:B------:R-:W-:-:S02]  /*63c0*/  SHF.R.U32.HI R172, RZ, 0x18, R172 ;  /* 0x00000018ffac7819 */ /* 0x000fc400000116ac */
[----:B------:R-:W-:Y:S01]  /*63d0*/  @!P3 PRMT R179, R115, 0x5410, RZ ;  /* 0x0000541073b3b816 */ /* 0x000fe200000000ff */
[----:B------:R-:W-:Y:S01]  /*63e0*/  @!P4 HFMA2.BF16_V2 R114, -RZ.H0_H0, RZ.H0_H0, -R180.H0_H0 ;  /* 0x200000ffff72c231 */ /* 0x000fe200003409b4 */
[----:B------:R-:W-:Y:S01]  /*63f0*/  ISETP.GE.U32.AND P3, PT, R125, R6, PT ;  /* 0x000000067d00720c */ /* 0x000fe20003f66070 */
[----:B------:R-:W1:Y:S01]  /*6400*/  MUFU.EX2 R183, R183 ;  /* 0x000000b700b77308 */ /* 0x000e620000000800 */
[----:B------:R-:W-:Y:S01]  /*6410*/  LOP3.LUT R6, R5, 0xff, RZ, 0xc0, !PT ;  /* 0x000000ff05067812 */ /* 0x000fe200078ec0ff */
[----:B------:R-:W-:Y:S01]  /*6420*/  IMAD.MOV.U32 R115, RZ, RZ, R216 ;  /* 0x000000ffff737224 */ /* 0x000fe200078e00d8 */
[----:B------:R-:W-:Y:S01]  /*6430*/  @!P4 PRMT R180, R114, 0x5410, RZ ;  /* 0x0000541072b4c816 */ /* 0x000fe200000000ff */
[----:B------:R-:W-:Y:S01]  /*6440*/  IMAD.MOV.U32 R114, RZ, RZ, R187 ;  /* 0x000000ffff727224 */ /* 0x000fe200078e00bb */
[C---:B------:R-:W-:Y:S01]  /*6450*/  ISETP.GE.U32.AND P4, PT, R125.reuse, R6, PT ;  /* 0x000000067d00720c */ /* 0x040fe20003f86070 */
[--C-:B------:R-:W-:Y:S01]  /*6460*/  FFMA.FTZ R216, R100, c[0x0][0x23c], -R233.reuse ;  /* 0x00008f0064d87a23 */ /* 0x100fe200000108e9 */
[----:B------:R-:W-:Y:S01]  /*6470*/  SHF.R.U32.HI R6, RZ, 0x10, R4 ;  /* 0x00000010ff067819 */ /* 0x000fe20000011604 */
[----:B------:R-:W-:Y:S01]  /*6480*/  FFMA.FTZ R187, R96, c[0x0][0x23c], -R233 ;  /* 0x00008f0060bb7a23 */ /* 0x000fe200000108e9 */
[----:B------:R-:W-:Y:S01]  /*6490*/  MUFU.EX2 R182, R182 ;  /* 0x000000b600b67308 */ /* 0x000fe20000000800 */
[----:B------:R-:W-:-:S02]  /*64a0*/  ISETP.GE.U32.AND P5, PT, R125, R172, PT ;  /* 0x000000ac7d00720c */ /* 0x000fc40003fa6070 */
[----:B------:R-:W-:Y:S01]  /*64b0*/  LOP3.LUT R6, R6, 0xff, RZ, 0xc0, !PT ;  /* 0x000000ff06067812 */ /* 0x000fe200078ec0ff */
[----:B------:R-:W-:Y:S01]  /*64c0*/  @!P3 HFMA2.BF16_V2 R98, -RZ.H0_H0, RZ.H0_H0, -R173.H0_H0 ;  /* 0x200000ffff62b231 */ /* 0x000fe200003409ad */
[----:B------:R-:W-:Y:S02]  /*64d0*/  SHF.R.U32.HI R241, RZ, 0x8, R241 ;  /* 0x00000008fff17819 */ /* 0x000fe400000116f1 */
[C---:B------:R-:W-:Y:S01]  /*64e0*/  ISETP.GE.U32.AND P6, PT, R125.reuse, R6, PT ;  /* 0x000000067d00720c */ /* 0x040fe20003fc6070 */
[----:B------:R-:W-:Y:S01]  /*64f0*/  MUFU.EX2 R216, R216 ;  /* 0x000000d800d87308 */ /* 0x000fe20000000800 */
[----:B------:R-:W-:Y:S02]  /*6500*/  LOP3.LUT R6, R4, 0xff, RZ, 0xc0, !PT ;  /* 0x000000ff04067812 */ /* 0x000fe400078ec0ff */
[----:B------:R-:W-:Y:S02]  /*6510*/  @!P3 PRMT R173, R98, 0x5410, RZ ;  /* 0x0000541062adb816 */ /* 0x000fe400000000ff */
[----:B------:R-:W-:-:S02]  /*6520*/  ISETP.GE.U32.AND P3, PT, R125, R6, PT ;  /* 0x000000067d00720c */ /* 0x000fc40003f66070 */
[----:B------:R-:W-:Y:S01]  /*6530*/  SHF.R.U32.HI R6, RZ, 0x18, R4 ;  /* 0x00000018ff067819 */ /* 0x000fe20000011604 */
[----:B------:R-:W2:Y:S01]  /*6540*/  MUFU.EX2 R187, R187 ;  /* 0x000000bb00bb7308 */ /* 0x000ea20000000800 */
[----:B------:R-:W-:Y:S02]  /*6550*/  LOP3.LUT R4, R4, 0xffff, RZ, 0xc0, !PT ;  /* 0x0000ffff04047812 */ /* 0x000fe400078ec0ff */
[----:B-1----:R-:W-:Y:S02]  /*6560*/  F2FP.BF16.PACK_AB R176, R183, R184 ;  /* 0x000000b8b7b0723e */ /* 0x002fe400000010ff */
[----:B------:R-:W-:Y:S02]  /*6570*/  SHF.R.U32.HI R4, RZ, 0x8, R4 ;  /* 0x00000008ff047819 */ /* 0x000fe40000011604 */
[----:B------:R-:W-:Y:S01]  /*6580*/  PRMT R175, R176, 0x7632, R175 ;  /* 0x00007632b0af7816 */ /* 0x000fe200000000af */
[----:B------:R-:W-:Y:S01]  /*6590*/  @!P4 HFMA2.BF16_V2 R96, -RZ.H0_H0, RZ.H0_H0, -R176.H0_H0 ;  /* 0x200000ffff60c231 */ /* 0x000fe200003409b0 */
[----:B------:R-:W-:-:S02]  /*65a0*/  LOP3.LUT R4, R4, 0xffff, RZ, 0xc0, !PT ;  /* 0x0000ffff04047812 */ /* 0x000fc400078ec0ff */
[----:B------:R-:W-:Y:S01]  /*65b0*/  PRMT R15, R176, 0x5410, R175 ;  /* 0x00005410b00f7816 */ /* 0x000fe200000000af */
[----:B------:R-:W-:Y:S01]  /*65c0*/  @!P1 HFMA2.BF16_V2 R97, -RZ.H0_H0, RZ.H0_H0, -R175.H0_H0 ;  /* 0x200000ffff619231 */ /* 0x000fe200003409af */
[----:B------:R-:W-:Y:S02]  /*65d0*/  @!P4 PRMT R176, R96, 0x5410, RZ ;  /* 0x0000541060b0c816 */ /* 0x000fe400000000ff */
[----:B------:R-:W-:Y:S02]  /*65e0*/  ISETP.GE.U32.AND P4, PT, R125, R4, PT ;  /* 0x000000047d00720c */ /* 0x000fe40003f86070 */
[----:B------:R-:W-:Y:S02]  /*65f0*/  LOP3.LUT R4, R116, 0xffff, RZ, 0xc0, !PT ;  /* 0x0000ffff74047812 */ /* 0x000fe400078ec0ff */
[----:B--2---:R-:W-:Y:S02]  /*6600*/  F2FP.BF16.PACK_AB R170, R187, R216 ;  /* 0x000000d8bbaa723e */ /* 0x004fe400000010ff */
[----:B------:R-:W-:-:S02]  /*6610*/  @!P1 PRMT R175, R97, 0x5410, RZ ;  /* 0x0000541061af9816 */ /* 0x000fc400000000ff */
[----:B------:R-:W-:Y:S01]  /*6620*/  ISETP.GE.U32.AND P1, PT, R125, R6, PT ;  /* 0x000000067d00720c */ /* 0x000fe20003f26070 */
[----:B------:R-:W-:Y:S01]  /*6630*/  @!P3 HFMA2.BF16_V2 R95, -RZ.H0_H0, RZ.H0_H0, -R170.H0_H0 ;  /* 0x200000ffff5fb231 */ /* 0x000fe200003409aa */
[----:B------:R-:W-:Y:S01]  /*6640*/  SHF.R.U32.HI R4, RZ, 0x8, R4 ;  /* 0x00000008ff047819 */ /* 0x000fe20000011604 */
[----:B------:R-:W1:Y:S01]  /*6650*/  LDSM.16.MT88.4 R96, [R204+0x1c000] ;  /* 0x01c00000cc60783b */ /* 0x000e620000004200 */
[----:B------:R-:W-:Y:S02]  /*6660*/  PRMT R169, R170, 0x7632, R169 ;  /* 0x00007632aaa97816 */ /* 0x000fe400000000a9 */
[----:B------:R-:W-:Y:S02]  /*6670*/  F2FP.BF16.PACK_AB R172, R181, R182 ;  /* 0x000000b6b5ac723e */ /* 0x000fe400000010ff */
[----:B------:R-:W-:Y:S01]  /*6680*/  LOP3.LUT R4, R4, 0xffff, RZ, 0xc0, !PT ;  /* 0x0000ffff04047812 */ /* 0x000fe200078ec0ff */
[----:B------:R-:W-:Y:S01]  /*6690*/  @!P4 HFMA2.BF16_V2 R94, -RZ.H0_H0, RZ.H0_H0, -R169.H0_H0 ;  /* 0x200000ffff5ec231 */ /* 0x000fe200003409a9 */
[----:B------:R-:W-:Y:S01]  /*66a0*/  PRMT R16, R170, 0x5410, R169 ;  /* 0x00005410aa107816 */ /* 0x000fe200000000a9 */
[----:B------:R-:W-:Y:S01]  /*66b0*/  @!P6 HFMA2.BF16_V2 R92, -RZ.H0_H0, RZ.H0_H0, -R172.H0_H0 ;  /* 0x200000ffff5ce231 */ /* 0x000fe200003409ac */
[----:B------:R-:W-:-:S02]  /*66c0*/  @!P3 PRMT R170, R95, 0x5410, RZ ;  /* 0x000054105faab816 */ /* 0x000fc400000000ff */
[----:B------:R-:W-:Y:S02]  /*66d0*/  PRMT R171, R172, 0x7632, R171 ;  /* 0x00007632acab7816 */ /* 0x000fe400000000ab */
[C---:B------:R-:W-:Y:S02]  /*66e0*/  ISETP.GE.U32.AND P3, PT, R125.reuse, R4, PT ;  /* 0x000000047d00720c */ /* 0x040fe40003f66070 */
[----:B------:R-:W-:Y:S01]  /*66f0*/  LOP3.LUT R4, R116, 0xff, RZ, 0xc0, !PT ;  /* 0x000000ff74047812 */ /* 0x000fe200078ec0ff */
[----:B------:R-:W-:Y:S01]  /*6700*/  @!P1 HFMA2.BF16_V2 R93, -RZ.H0_H0, RZ.H0_H0, -R171.H0_H0 ;  /* 0x200000ffff5d9231 */ /* 0x000fe200003409ab */
[----:B------:R-:W-:Y:S02]  /*6710*/  @!P4 PRMT R169, R94, 0x5410, RZ ;  /* 0x000054105ea9c816 */ /* 0x000fe400000000ff */
[----:B------:R-:W-:Y:S02]  /*6720*/  ISETP.GE.U32.AND P4, PT, R125, R4, PT ;  /* 0x000000047d00720c */ /* 0x000fe40003f86070 */
[----:B------:R-:W-:-:S02]  /*6730*/  SHF.R.U32.HI R4, RZ, 0x18, R116 ;  /* 0x00000018ff047819 */ /* 0x000fc40000011674 */
[----:B------:R-:W-:Y:S02]  /*6740*/  PRMT R17, R172, 0x5410, R171 ;  /* 0x00005410ac117816 */ /* 0x000fe400000000ab */
[----:B------:R-:W-:Y:S01]  /*6750*/  @!P1 PRMT R171, R93, 0x5410, RZ ;  /* 0x000054105dab9816 */ /* 0x000fe200000000ff */
[----:B------:R-:W-:Y:S01]  /*6760*/  @!P3 HFMA2.BF16_V2 R106, -RZ.H0_H0, RZ.H0_H0, -R165.H0_H0 ;  /* 0x200000ffff6ab231 */ /* 0x000fe200003409a5 */
[----:B------:R-:W-:Y:S02]  /*6770*/  ISETP.GE.U32.AND P1, PT, R125, R4, PT ;  /* 0x000000047d00720c */ /* 0x000fe40003f26070 */
[----:B------:R-:W-:Y:S01]  /*6780*/  SHF.R.U32.HI R4, RZ, 0x10, R116 ;  /* 0x00000010ff047819 */ /* 0x000fe20000011674 */
[----:B------:R-:W-:Y:S01]  /*6790*/  IMAD.MOV.U32 R116, RZ, RZ, R7 ;  /* 0x000000ffff747224 */ /* 0x000fe200078e0007 */
[----:B------:R-:W-:Y:S01]  /*67a0*/  @!P6 PRMT R172, R92, 0x5410, RZ ;  /* 0x000054105cace816 */ /* 0x000fe200000000ff */
[----:B------:R-:W-:Y:S01]  /*67b0*/  @!P4 HFMA2.BF16_V2 R107, -RZ.H0_H0, RZ.H0_H0, -R166.H0_H0 ;  /* 0x200000ffff6bc231 */ /* 0x000fe200003409a6 */
[----:B------:R-:W-:-:S02]  /*67c0*/  LOP3.LUT R4, R4, 0xff, RZ, 0xc0, !PT ;  /* 0x000000ff04047812 */ /* 0x000fc400078ec0ff */
[----:B------:R-:W-:Y:S02]  /*67d0*/  @!P3 PRMT R165, R106, 0x5410, RZ ;  /* 0x000054106aa5b816 */ /* 0x000fe400000000ff */
[----:B------:R-:W-:Y:S02]  /*67e0*/  ISETP.GE.U32.AND P6, PT, R125, R4, PT ;  /* 0x000000047d00720c */ /* 0x000fe40003fc6070 */
[----:B------:R-:W2:Y:S01]  /*67f0*/  LDSM.16.MT88.4 R4, [R204+0x1c800] ;  /* 0x01c80000cc04783b */ /* 0x000ea20000004200 */
[----:B-1----:R-:W-:Y:S01]  /*6800*/  HMMA.16816.F32.BF16 R92, R128, R96, RZ ;  /* 0x00000060805c723c */ /* 0x002fe200000418ff */
[----:B------:R-:W-:Y:S01]  /*6810*/  @!P4 PRMT R166, R107, 0x5410, RZ ;  /* 0x000054106ba6c816 */ /* 0x000fe200000000ff */
[----:B------:R-:W-:Y:S01]  /*6820*/  @!P1 HFMA2.BF16_V2 R102, -RZ.H0_H0, RZ.H0_H0, -R167.H0_H0 ;  /* 0x200000ffff669231 */ /* 0x000fe200003409a7 */
[----:B------:R-:W-:Y:S02]  /*6830*/  LOP3.LUT R243, R244, 0xffff, RZ, 0xc0, !PT ;  /* 0x0000fffff4f37812 */ /* 0x000fe400078ec0ff */
[----:B------:R-:W-:-:S02]  /*6840*/  SHF.R.U32.HI R245, RZ, 0x10, R244 ;  /* 0x00000010fff57819 */ /* 0x000fc400000116f4 */
[----:B------:R-:W-:Y:S01]  /*6850*/  @!P1 PRMT R167, R102, 0x5410, RZ ;  /* 0x0000541066a79816 */ /* 0x000fe200000000ff */
[----:B------:R-:W-:Y:S01]  /*6860*/  HMMA.16816.F32.BF16 R96, R128, R98, RZ ;  /* 0x000000628060723c */ /* 0x000fe200000418ff */
[----:B------:R-:W-:Y:S01]  /*6870*/  SHF.R.U32.HI R243, RZ, 0x8, R243 ;  /* 0x00000008fff37819 */ /* 0x000fe200000116f3 */
[----:B------:R-:W-:Y:S01]  /*6880*/  @!P6 HFMA2.BF16_V2 R103, -RZ.H0_H0, RZ.H0_H0, -R168.H0_H0 ;  /* 0x200000ffff67e231 */ /* 0x000fe200003409a8 */
[----:B------:R-:W-:Y:S02]  /*6890*/  @!P2 PRMT R34, R109, 0x5410, RZ ;  /* 0x000054106d22a816 */ /* 0x000fe400000000ff */
[----:B------:R-:W-:Y:S02]  /*68a0*/  LOP3.LUT R240, R27, UR14, R240, 0x96, !PT ;  /* 0x0000000e1bf07c12 */ /* 0x000fe4000f8e96f0 */
[----:B------:R-:W-:Y:S02]  /*68b0*/  @!P6 PRMT R168, R103, 0x5410, RZ ;  /* 0x0000541067a8e816 */ /* 0x000fe400000000ff */
[----:B------:R-:W-:Y:S01]  /*68c0*/  ISETP.GE.U32.AND P6, PT, R125, R114, PT ;  /* 0x000000727d00720c */ /* 0x000fe20003fc6070 */
[----:B------:R-:W-:Y:S01]  /*68d0*/  FADD.FTZ R120, R123, R120 ;  /* 0x000000787b787221 */ /* 0x000fe20000010000 */
[----:B------:R-:W-:-:S02]  /*68e0*/  LOP3.LUT R24, R244, 0xff, RZ, 0xc0, !PT ;  /* 0x000000fff4187812 */ /* 0x000fc400078ec0ff */
[----:B------:R-:W-:-:S09]  /*68f0*/  SHF.R.U32.HI R244, RZ, 0x18, R244 ;  /* 0x00000018fff47819 */ /* 0x000fd200000116f4 */
[----:B------:R-:W-:-:S05]  /*6900*/  @!P6 HFMA2.BF16_V2 R113, -RZ.H0_H0, RZ.H0_H0, -R225.H0_H0 ;  /* 0x200000ffff71e231 */ /* 0x000fca00003409e1 */
[----:B------:R-:W-:Y:S02]  /*6910*/  @!P6 PRMT R225, R113, 0x5410, RZ ;  /* 0x0000541071e1e816 */ /* 0x000fe400000000ff */
[----:B------:R-:W-:Y:S01]  /*6920*/  ISETP.GE.U32.AND P6, PT, R125, R242, PT ;  /* 0x000000f27d00720c */ /* 0x000fe20003fc6070 */
[C---:B--2---:R-:W-:Y:S07]  /*6930*/  HMMA.16816.F32.BF16 R92, R8.reuse, R4, R92 ;  /* 0x00000004085c723c */ /* 0x044fee000004185c */
[----:B------:R-:W-:Y:S01]  /*6940*/  LOP3.LUT R4, R115, 0xff, RZ, 0xc0, !PT ;  /* 0x000000ff73047812 */ /* 0x000fe200078ec0ff */
[----:B------:R-:W-:Y:S03]  /*6950*/  HMMA.16816.F32.BF16 R96, R8, R6, R96 ;  /* 0x000000060860723c */ /* 0x000fe60000041860 */
[----:B------:R-:W-:-:S02]  /*6960*/  ISETP.GE.U32.AND P4, PT, R125, R4, PT ;  /* 0x000000047d00720c */ /* 0x000fc40003f86070 */
[----:B------:R-:W-:-:S04]  /*6970*/  LOP3.LUT R4, R115, 0xffff, RZ, 0xc0, !PT ;  /* 0x0000ffff73047812 */ /* 0x000fc800078ec0ff */
[----:B------:R-:W-:-:S04]  /*6980*/  SHF.R.U32.HI R4, RZ, 0x8, R4 ;  /* 0x00000008ff047819 */ /* 0x000fc80000011604 */
[----:B------:R-:W-:-:S03]  /*6990*/  LOP3.LUT R4, R4, 0xffff, RZ, 0xc0, !PT ;  /* 0x0000ffff04047812 */ /* 0x000fc600078ec0ff */
[----:B------:R-:W-:Y:S01]  /*69a0*/  @!P4 HFMA2.BF16_V2 R105, -RZ.H0_H0, RZ.H0_H0, -R222.H0_H0 ;  /* 0x200000ffff69c231 */ /* 0x000fe200003409de */
[----:B------:R-:W-:Y:S02]  /*69b0*/  ISETP.GE.U32.AND P3, PT, R125, R4, PT ;  /* 0x000000047d00720c */ /* 0x000fe40003f66070 */
[--C-:B------:R-:W-:Y:S02]  /*69c0*/  SHF.R.U32.HI R4, RZ, 0x18, R115.reuse ;  /* 0x00000018ff047819 */ /* 0x100fe40000011673 */
[----:B------:R-:W-:Y:S02]  /*69d0*/  @!P4 PRMT R222, R105, 0x5410, RZ ;  /* 0x0000541069dec816 */ /* 0x000fe400000000ff */
[----:B------:R-:W-:Y:S02]  /*69e0*/  ISETP.GE.U32.AND P1, PT, R125, R4, PT ;  /* 0x000000047d00720c */ /* 0x000fe40003f26070 */
[----:B------:R-:W-:-:S04]  /*69f0*/  SHF.R.U32.HI R4, RZ, 0x10, R115 ;  /* 0x00000010ff047819 */ /* 0x000fc80000011673 */
[----:B------:R-:W-:Y:S01]  /*6a00*/  LOP3.LUT R4, R4, 0xff, RZ, 0xc0, !PT ;  /* 0x000000ff04047812 */ /* 0x000fe200078ec0ff */
[----:B------:R-:W-:-:S03]  /*6a10*/  @!P3 HFMA2.BF16_V2 R104, -RZ.H0_H0, RZ.H0_H0, -R219.H0_H0 ;  /* 0x200000ffff68b231 */ /* 0x000fc600003409db */
[----:B------:R-:W-:Y:S02]  /*6a20*/  ISETP.GE.U32.AND P4, PT, R125, R4, PT ;  /* 0x000000047d00720c */ /* 0x000fe40003f86070 */
[----:B------:R-:W-:Y:S01]  /*6a30*/  @!P3 PRMT R219, R104, 0x5410, RZ ;  /* 0x0000541068dbb816 */ /* 0x000fe200000000ff */
[----:B------:R-:W-:Y:S01]  /*6a40*/  @!P1 HFMA2.BF16_V2 R100, -RZ.H0_H0, RZ.H0_H0, -R226.H0_H0 ;  /* 0x200000ffff649231 */ /* 0x000fe200003409e2 */
[----:B------:R-:W1:Y:S01]  /*6a50*/  LDSM.16.MT88.4 R104, [R208+0x1e000] ;  /* 0x01e00000d068783b */ /* 0x000e620000004200 */
[----:B------:R-:W-:-:S03]  /*6a60*/  LOP3.LUT R4, R116, 0xff, RZ, 0xc0, !PT ;  /* 0x000000ff74047812 */ /* 0x000fc600078ec0ff */
[----:B------:R-:W-:Y:S02]  /*6a70*/  @!P1 PRMT R226, R100, 0x5410, RZ ;  /* 0x0000541064e29816 */ /* 0x000fe400000000ff */
[C---:B------:R-:W-:Y:S02]  /*6a80*/  ISETP.GE.U32.AND P3, PT, R125.reuse, R4, PT ;  /* 0x000000047d00720c */ /* 0x040fe40003f66070 */
[----:B------:R-:W-:Y:S01]  /*6a90*/  SHF.R.U32.HI R4, RZ, 0x8, R117 ;  /* 0x00000008ff047819 */ /* 0x000fe20000011675 */
[----:B------:R-:W-:Y:S01]  /*6aa0*/  @!P4 HFMA2.BF16_V2 R101, -RZ.H0_H0, RZ.H0_H0, -R227.H0_H0 ;  /* 0x200000ffff65c231 */ /* 0x000fe200003409e3 */
[----:B------:R-:W-:Y:S02]  /*6ab0*/  ISETP.GE.U32.AND P1, PT, R125, R246, PT ;  /* 0x000000f67d00720c */ /* 0x000fe40003f26070 */
[----:B------:R-:W-:Y:S02]  /*6ac0*/  LOP3.LUT R4, R4, 0xffff, RZ, 0xc0, !PT ;  /* 0x0000ffff04047812 */ /* 0x000fe400078ec0ff */
[----:B------:R-:W-:-:S02]  /*6ad0*/  @!P4 PRMT R227, R101, 0x5410, RZ ;  /* 0x0000541065e3c816 */ /* 0x000fc400000000ff */
[----:B------:R-:W-:Y:S02]  /*6ae0*/  ISETP.GE.U32.AND P4, PT, R125, R4, PT ;  /* 0x000000047d00720c */ /* 0x000fe40003f86070 */
[----:B------:R-:W2:Y:S01]  /*6af0*/  LDSM.16.MT88.4 R4, [R208+0x1e800] ;  /* 0x01e80000d004783b */ /* 0x000ea20000004200 */
[----:B------:R-:W-:-:S04]  /*6b00*/  @!P3 HFMA2.BF16_V2 R111, -RZ.H0_H0, RZ.H0_H0, -R32.H0_H0 ;  /* 0x200000ffff6fb231 */ /* 0x000fc80000340920 */
[----:B------:R-:W-:Y:S01]  /*6b10*/  @!P1 HFMA2.BF16_V2 R110, -RZ.H0_H0, RZ.H0_H0, -R31.H0_H0 ;  /* 0x200000ffff6e9231 */ /* 0x000fe2000034091f */
[----:B------:R-:W-:-:S04]  /*6b20*/  @!P3 PRMT R32, R111, 0x5410, RZ ;  /* 0x000054106f20b816 */ /* 0x000fc800000000ff */
[----:B------:R-:W-:Y:S01]  /*6b30*/  @!P1 PRMT R31, R110, 0x5410, RZ ;  /* 0x000054106e1f9816 */ /* 0x000fe200000000ff */
[----:B------:R-:W-:Y:S01]  /*6b40*/  @!P4 HFMA2.BF16_V2 R112, -RZ.H0_H0, RZ.H0_H0, -R224.H0_H0 ;  /* 0x200000ffff70c231 */ /* 0x000fe200003409e0 */
[----:B------:R-:W-:-:S04]  /*6b50*/  ISETP.GE.U32.AND P1, PT, R125, R244, PT ;  /* 0x000000f47d00720c */ /* 0x000fc80003f26070 */
[----:B------:R-:W-:Y:S02]  /*6b60*/  @!P4 PRMT R224, R112, 0x5410, RZ ;  /* 0x0000541070e0c816 */ /* 0x000fe400000000ff */
[----:B------:R-:W3:Y:S01]  /*6b70*/  LDSM.16.MT88.4 R112, [R206+0x1e000] ;  /* 0x01e00000ce70783b */ /* 0x000ee20000004200 */
[----:B------:R-:W-:Y:S01]  /*6b80*/  ISETP.GE.U32.AND P4, PT, R125, R24, PT ;  /* 0x000000187d00720c */ /* 0x000fe20003f86070 */
[C---:B-1----:R-:W-:Y:S08]  /*6b90*/  HMMA.16816.F32.BF16 R100, R128.reuse, R104, RZ ;  /* 0x000000688064723c */ /* 0x042ff000000418ff */
[----:B------:R-:W-:Y:S11]  /*6ba0*/  HMMA.16816.F32.BF16 R104, R128, R106, RZ ;  /* 0x0000006a8068723c */ /* 0x000ff600000418ff */
[----:B------:R-:W-:Y:S05]  /*6bb0*/  @!UPT UIADD3 URZ, URZ, URZ, URZ ;  /* 0x0000003f3f3ff290 */ /* 0x000fea000fffe03f */
[C---:B--2---:R-:W-:Y:S07]  /*6bc0*/  HMMA.16816.F32.BF16 R100, R8.reuse, R4, R100 ;  /* 0x000000040864723c */ /* 0x044fee0000041864 */
[----:B------:R-:W-:Y:S01]  /*6bd0*/  LOP3.LUT R4, R241, 0xffff, RZ, 0xc0, !PT ;  /* 0x0000fffff1047812 */ /* 0x000fe200078ec0ff */
[----:B------:R-:W-:Y:S03]  /*6be0*/  HMMA.16816.F32.BF16 R104, R8, R6, R104 ;  /* 0x000000060868723c */ /* 0x000fe60000041868 */
[----:B------:R-:W-:-:S02]  /*6bf0*/  ISETP.GE.U32.AND P3, PT, R125, R4, PT ;  /* 0x000000047d00720c */ /* 0x000fc40003f66070 */
[----:B------:R-:W-:-:S04]  /*6c00*/  LOP3.LUT R4, R245, 0xff, RZ, 0xc0, !PT ;  /* 0x000000fff5047812 */ /* 0x000fc800078ec0ff */
[----:B------:R-:W-:Y:S02]  /*6c10*/  ISETP.GE.U32.AND P2, PT, R125, R4, PT ;  /* 0x000000047d00720c */ /* 0x000fe40003f46070 */
[----:B------:R-:W-:-:S05]  /*6c20*/  LOP3.LUT R4, R243, 0xffff, RZ, 0xc0, !PT ;  /* 0x0000fffff3047812 */ /* 0x000fca00078ec0ff */
[----:B------:R-:W-:-:S05]  /*6c30*/  @!P3 HFMA2.BF16_V2 R108, -RZ.H0_H0, RZ.H0_H0, -R33.H0_H0 ;  /* 0x200000ffff6cb231 */ /* 0x000fca0000340921 */
[----:B------:R-:W-:Y:S02]  /*6c40*/  @!P3 PRMT R33, R108, 0x5410, RZ ;  /* 0x000054106c21b816 */ /* 0x000fe400000000ff */
[----:B------:R-:W-:Y:S01]  /*6c50*/  ISETP.GE.U32.AND P3, PT, R125, R4, PT ;  /* 0x000000047d00720c */ /* 0x000fe20003f66070 */
[----:B------:R-:W-:-:S05]  /*6c60*/  IMAD.WIDE.U32 R4, R18, -0x2daee0ad, RZ ;  /* 0xd2511f5312047825 */ /* 0x000fca00078e00ff */
[----:B------:R-:W-:-:S05]  /*6c70*/  LOP3.LUT R5, R5, UR5, R19, 0x96, !PT ;  /* 0x0000000505057c12 */ /* 0x000fca000f8e9613 */
[----:B------:R-:W-:-:S05]  /*6c80*/  IMAD.WIDE.U32 R6, R5, -0x326172a9, RZ ;  /* 0xcd9e8d5705067825 */ /* 0x000fca00078e00ff */
[----:B------:R-:W-:Y:S01]  /*6c90*/  LOP3.LUT R5, R6, 0xffff, RZ, 0xc0, !PT ;  /* 0x0000ffff06057812 */ /* 0x000fe200078ec0ff */
[----:B------:R-:W-:Y:S01]  /*6ca0*/  IMAD.WIDE.U32 R240, R240, -0x2daee0ad, RZ ;  /* 0xd2511f53f0f07825 */ /* 0x000fe200078e00ff */
[----:B------:R-:W-:Y:S02]  /*6cb0*/  LOP3.LUT R18, R6, 0xff, RZ, 0xc0, !PT ;  /* 0x000000ff06127812 */ /* 0x000fe400078ec0ff */
[----:B------:R-:W-:Y:S02]  /*6cc0*/  SHF.R.U32.HI R5, RZ, 0x8, R5 ;  /* 0x00000008ff057819 */ /* 0x000fe40000011605 */
[----:B------:R-:W-:Y:S02]  /*6cd0*/  LOP3.LUT R116, R7, UR30, R26, 0x96, !PT ;  /* 0x0000001e07747c12 */ /* 0x000fe4000f8e961a */
[--C-:B------:R-:W-:Y:S01]  /*6ce0*/  SHF.R.U32.HI R242, RZ, 0x10, R6.reuse ;  /* 0x00000010fff27819 */ /* 0x100fe20000011606 */
[C---:B---3--:R-:W-:Y:S01]  /*6cf0*/  HMMA.16816.F32.BF16 R108, R128.reuse, R112, RZ ;  /* 0x00000070806c723c */ /* 0x048fe200000418ff */
[----:B------:R-:W-:Y:S01]  /*6d00*/  SHF.R.U32.HI R246, RZ, 0x18, R6 ;  /* 0x00000018fff67819 */ /* 0x000fe20000011606 */
[----:B------:R-:W-:Y:S01]  /*6d10*/  FFMA.FTZ R236, R236, c[0x0][0x23c], -R233 ;  /* 0x00008f00ecec7a23 */ /* 0x000fe200000108e9 */
[----:B------:R-:W-:Y:S01]  /*6d20*/  LOP3.LUT R19, R241, UR29, R4, 0x96, !PT ;  /* 0x0000001df1137c12 */ /* 0x000fe2000f8e9604 */
[----:B------:R-:W-:Y:S01]  /*6d30*/  FFMA.FTZ R245, R20, c[0x0][0x23c], -R235 ;  /* 0x00008f0014f57a23 */ /* 0x000fe200000108eb */
[----:B------:R-:W-:Y:S01]  /*6d40*/  PRMT R18, R18, 0x5410, R5 ;  /* 0x0000541012127816 */ /* 0x000fe20000000005 */
[----:B------:R-:W-:Y:S01]  /*6d50*/  @!P6 HFMA2.BF16_V2 R127, -RZ.H0_H0, RZ.H0_H0, -R164.H0_H0 ;  /* 0x200000ffff7fe231 */ /* 0x000fe200003409a4 */
[----:B------:R-:W1:Y:S01]  /*6d60*/  LDSM.16.MT88.4 R4, [R206+0x1e800] ;  /* 0x01e80000ce04783b */ /* 0x000e620000004200 */
[----:B------:R-:W-:Y:S01]  /*6d70*/  HMMA.16816.F32.BF16 R112, R128, R114, RZ ;  /* 0x000000728070723c */ /* 0x000fe200000418ff */
[----:B------:R-:W-:-:S02]  /*6d80*/  LOP3.LUT R243, R116, 0xff, RZ, 0xc0, !PT ;  /* 0x000000ff74f37812 */ /* 0x000fc400078ec0ff */
[C---:B------:R-:W-:Y:S01]  /*6d90*/  LOP3.LUT R117, R240.reuse, 0xffff, RZ, 0xc0, !PT ;  /* 0x0000fffff0757812 */ /* 0x040fe200078ec0ff */
[----:B------:R-:W-:Y:S01]  /*6da0*/  ULDC UR6, c[0x0][0x228] ;  /* 0x00008a0000067ab9 */ /* 0x000fe20000000800 */
[--C-:B------:R-:W-:Y:S01]  /*6db0*/  SHF.R.U32.HI R241, RZ, 0x10, R240.reuse ;  /* 0x00000010fff17819 */ /* 0x100fe200000116f0 */
[----:B------:R2:W5:Y:S01]  /*6dc0*/  LDL.LU.64 R26, [R1+0x68] ;  /* 0x00006800011a7983 */ /* 0x0005620000300a00 */
[----:B------:R-:W-:Y:S02]  /*6dd0*/  LOP3.LUT R244, R240, 0xff, RZ, 0xc0, !PT ;  /* 0x000000fff0f47812 */ /* 0x000fe400078ec0ff */
[----:B------:R-:W-:Y:S02]  /*6de0*/  SHF.R.U32.HI R240, RZ, 0x18, R240 ;  /* 0x00000018fff07819 */ /* 0x000fe400000116f0 */
[----:B------:R-:W-:Y:S02]  /*6df0*/  LOP3.LUT R241, R241, 0xff, RZ, 0xc0, !PT ;  /* 0x000000fff1f17812 */ /* 0x000fe400078ec0ff */
[----:B------:R-:W-:-:S02]  /*6e00*/  SHF.R.U32.HI R117, RZ, 0x8, R117 ;  /* 0x00000008ff757819 */ /* 0x000fc40000011675 */
[----:B------:R-:W-:Y:S02]  /*6e10*/  PRMT R240, R241, 0x5410, R240 ;  /* 0x00005410f1f07816 */ /* 0x000fe400000000f0 */
[----:B------:R-:W-:Y:S02]  /*6e20*/  LOP3.LUT R241, R19, 0xff, RZ, 0xc0, !PT ;  /* 0x000000ff13f17812 */ /* 0x000fe400078ec0ff */
[----:B------:R-:W-:Y:S01]  /*6e30*/  PRMT R244, R244, 0x5410, R117 ;  /* 0x00005410f4f47816 */ /* 0x000fe20000000075 */
[C---:B-1----:R-:W-:Y:S07]  /*6e40*/  HMMA.16816.F32.BF16 R108, R8.reuse, R4, R108 ;  /* 0x00000004086c723c */ /* 0x042fee000004186c */
[----:B------:R-:W-:Y:S01]  /*6e50*/  LOP3.LUT R5, R242, 0xff, RZ, 0xc0, !PT ;  /* 0x000000fff2057812 */ /* 0x000fe200078ec0ff */
[----:B------:R-:W-:Y:S01]  /*6e60*/  HMMA.16816.F32.BF16 R112, R8, R6, R112 ;  /* 0x000000060870723c */ /* 0x000fe20000041870 */
[----:B------:R-:W-:-:S02]  /*6e70*/  LOP3.LUT R4, R116, 0xffff, RZ, 0xc0, !PT ;  /* 0x0000ffff74047812 */ /* 0x000fc400078ec0ff */
[----:B------:R-:W-:Y:S02]  /*6e80*/  PRMT R246, R5, 0x5410, R246 ;  /* 0x0000541005f67816 */ /* 0x000fe400000000f6 */
[----:B------:R-:W-:Y:S02]  /*6e90*/  SHF.R.U32.HI R5, RZ, 0x10, R116 ;  /* 0x00000010ff057819 */ /* 0x000fe40000011674 */
[----:B------:R-:W-:Y:S02]  /*6ea0*/  SHF.R.U32.HI R4, RZ, 0x8, R4 ;  /* 0x00000008ff047819 */ /* 0x000fe40000011604 */
[----:B------:R-:W-:Y:S02]  /*6eb0*/  SHF.R.U32.HI R242, RZ, 0x18, R116 ;  /* 0x00000018fff27819 */ /* 0x000fe40000011674 */
[----:B------:R-:W-:Y:S02]  /*6ec0*/  LOP3.LUT R5, R5, 0xff, RZ, 0xc0, !PT ;  /* 0x000000ff05057812 */ /* 0x000fe400078ec0ff */
[----:B------:R-:W-:-:S02]  /*6ed0*/  PRMT R243, R243, 0x5410, R4 ;  /* 0x00005410f3f37816 */ /* 0x000fc40000000004 */
[----:B------:R-:W-:Y:S02]  /*6ee0*/  PRMT R242, R5, 0x5410, R242 ;  /* 0x0000541005f27816 */ /* 0x000fe400000000f2 */
[----:B------:R-:W-:Y:S02]  /*6ef0*/  LOP3.LUT R4, R19, 0xffff, RZ, 0xc0, !PT ;  /* 0x0000ffff13047812 */ /* 0x000fe400078ec0ff */
[--C-:B------:R-:W-:Y:S02]  /*6f00*/  SHF.R.U32.HI R5, RZ, 0x10, R19.reuse ;  /* 0x00000010ff057819 */ /* 0x100fe40000011613 */
[----:B------:R-:W-:Y:S02]  /*6f10*/  SHF.R.U32.HI R6, RZ, 0x8, R4 ;  /* 0x00000008ff067819 */ /* 0x000fe40000011604 */
[----:B------:R-:W-:Y:S01]  /*6f20*/  LOP3.LUT R4, R5, 0xff, RZ, 0xc0, !PT ;  /* 0x000000ff05047812 */ /* 0x000fe200078ec0ff */
[----:B------:R-:W-:Y:S01]  /*6f30*/  FADD.FTZ R5, R237, R122 ;  /* 0x0000007aed057221 */ /* 0x000fe20000010000 */
[----:B------:R-:W-:Y:S01]  /*6f40*/  SHF.R.U32.HI R19, RZ, 0x18, R19 ;  /* 0x00000018ff137819 */ /* 0x000fe20000011613 */
[----:B------:R-:W-:Y:S01]  /*6f50*/  FADD.FTZ R237, R121, R120 ;  /* 0x0000007879ed7221 */ /* 0x000fe20000010000 */
[----:B------:R-:W-:Y:S01]  /*6f60*/  PRMT R241, R241, 0x5410, R6 ;  /* 0x00005410f1f17816 */ /* 0x000fe20000000006 */
[----:B------:R-:W1:Y:S01]  /*6f70*/  LDSM.16.MT88.4 R120, [R205+0x1e000] ;  /* 0x01e00000cd78783b */ /* 0x000e620000004200 */
[----:B------:R-:W-:Y:S01]  /*6f80*/  PRMT R19, R4, 0x5410, R19 ;  /* 0x0000541004137816 */ /* 0x000fe20000000013 */
[----:B------:R-:W-:-:S02]  /*6f90*/  FADD.FTZ R4, R232, R5 ;  /* 0x00000005e8047221 */ /* 0x000fc40000010000 */
[----:B------:R-:W-:Y:S02]  /*6fa0*/  FADD.FTZ R237, R118, R237 ;  /* 0x000000ed76ed7221 */ /* 0x000fe40000010000 */
[----:B------:R-:W-:Y:S02]  /*6fb0*/  FADD.FTZ R24, R119, R4 ;  /* 0x0000000477187221 */ /* 0x000fe40000010000 */
[----:B------:R-:W3:Y:S01]  /*6fc0*/  LDSM.16.MT88.4 R4, [R205+0x1e800] ;  /* 0x01e80000cd04783b */ /* 0x000ee20000004200 */
[----:B------:R-:W-:Y:S02]  /*6fd0*/  FFMA.FTZ R232, R126, c[0x0][0x23c], -R233 ;  /* 0x00008f007ee87a23 */ /* 0x000fe400000108e9 */
[----:B------:R4:W-:Y:S01]  /*6fe0*/  MUFU.EX2 R233, R236 ;  /* 0x000000ec00e97308 */ /* 0x0009e20000000800 */
[--C-:B------:R-:W-:Y:S01]  /*6ff0*/  HSET2.LE.AND R242, R242, R239.reuse, PT ;  /* 0x000000eff2f27233 */ /* 0x100fe20003803000 */
[----:B------:R-:W-:Y:S01]  /*7000*/  @!P6 PRMT R164, R127, 0x5410, RZ ;  /* 0x000054107fa4e816 */ /* 0x000fe200000000ff */
[----:B------:R-:W-:Y:S01]  /*7010*/  HSET2.LE.AND R241, R241, R239, PT ;  /* 0x000000eff1f17233 */ /* 0x000fe20003803000 */
[----:B------:R-:W-:-:S04]  /*7020*/  FADD.FTZ R238, R238, R24 ;  /* 0x00000018eeee7221 */ /* 0x000fc80000010000 */
[----:B------:R-:W1:Y:S01]  /*7030*/  MUFU.EX2 R232, R232 ;  /* 0x000000e800e87308 */ /* 0x000e620000000800 */
[----:B----4-:R-:W-:Y:S01]  /*7040*/  FADD.FTZ R236, R234, R237 ;  /* 0x000000edeaec7221 */ /* 0x010fe20000010000 */
[C---:B-1----:R-:W-:Y:S01]  /*7050*/  HMMA.16816.F32.BF16 R116, R128.reuse, R120, RZ ;  /* 0x000000788074723c */ /* 0x042fe200000418ff */
[----:B------:R-:W-:Y:S01]  /*7060*/  LOP3.LUT R13, R242, R13, RZ, 0xc0, !PT ;  /* 0x0000000df20d7212 */ /* 0x000fe200078ec0ff */
[----:B------:R-:W-:Y:S01]  /*7070*/  @!P5 HFMA2.BF16_V2 R126, -RZ.H0_H0, RZ.H0_H0, -R35.H0_H0 ;  /* 0x200000ffff7ed231 */ /* 0x000fe20000340923 */
[----:B------:R-:W-:Y:S01]  /*7080*/  USHF.L.U32 UR6, UR6, 0x3, URZ ;  /* 0x0000000306067899 */ /* 0x000fe2000800063f */
[--C-:B------:R-:W-:Y:S01]  /*7090*/  HSET2.LE.AND R246, R246, R239.reuse, PT ;  /* 0x000000eff6f67233 */ /* 0x100fe20003803000 */
[----:B------:R2:W5:Y:S03]  /*70a0*/  LDL.LU R24, [R1+0x60] ;  /* 0x0000600001187983 */ /* 0x0005660000300800 */
[----:B------:R-:W-:Y:S11]  /*70b0*/  HMMA.16816.F32.BF16 R120, R128, R122, RZ ;  /* 0x0000007a8078723c */ /* 0x000ff600000418ff */
[----:B------:R-:W-:Y:S05]  /*70c0*/  @!UPT UIADD3 URZ, URZ, URZ, URZ ;  /* 0x0000003f3f3ff290 */ /* 0x000fea000fffe03f */
[C---:B---3--:R-:W-:Y:S07]  /*70d0*/  HMMA.16816.F32.BF16 R116, R8.reuse, R4, R116 ;  /* 0x000000040874723c */ /* 0x048fee0000041874 */
[----:B------:R-:W-:Y:S01]  /*70e0*/  FFMA.FTZ R5, R124, c[0x0][0x23c], -R235 ;  /* 0x00008f007c057a23 */ /* 0x000fe200000108eb */
[----:B------:R-:W-:Y:S03]  /*70f0*/  HMMA.16816.F32.BF16 R120, R8, R6, R120 ;  /* 0x000000060878723c */ /* 0x000fe60000041878 */
[----:B------:R-:W-:Y:S01]  /*7100*/  IMAD.MOV.U32 R237, RZ, RZ, R5 ;  /* 0x000000ffffed7224 */ /* 0x000fe200078e0005 */
[----:B------:R-:W-:-:S05]  /*7110*/  HSET2.LE.AND R5, R243, R239, PT ;  /* 0x000000eff3057233 */ /* 0x000fca0003803000 */
[----:B------:R-:W-:Y:S02]  /*7120*/  LOP3.LUT R12, R5, R12, RZ, 0xc0, !PT ;  /* 0x0000000c050c7212 */ /* 0x000fe400078ec0ff */
[----:B------:R-:W1:Y:S01]  /*7130*/  LDSM.16.MT88.4 R4, [R204+0x1e000] ;  /* 0x01e00000cc04783b */ /* 0x000e620000004200 */
[----:B------:R-:W-:Y:S01]  /*7140*/  F2FP.BF16.PACK_AB R235, R232, R233 ;  /* 0x000000e9e8eb723e */ /* 0x000fe200000010ff */
[----:B------:R-:W-:Y:S03]  /*7150*/  MUFU.EX2 R237, R237 ;  /* 0x000000ed00ed7308 */ /* 0x000fe60000000800 */
[----:B------:R-:W-:-:S05]  /*7160*/  PRMT R234, R235, 0x7632, R234 ;  /* 0x00007632ebea7816 */ /* 0x000fca00000000ea */
[----:B------:R-:W3:Y:S01]  /*7170*/  MUFU.EX2 R242, R245 ;  /* 0x000000f500f27308 */ /* 0x000ee20000000800 */
[----:B------:R-:W-:Y:S02]  /*7180*/  @!P4 HFMA2.BF16_V2 R125, -RZ.H0_H0, RZ.H0_H0, -R235.H0_H0 ;  /* 0x200000ffff7dc231 */ /* 0x000fe400003409eb */
[----:B------:R-:W-:Y:S01]  /*7190*/  @!P3 HFMA2.BF16_V2 R124, -RZ.H0_H0, RZ.H0_H0, -R234.H0_H0 ;  /* 0x200000ffff7cb231 */ /* 0x000fe200003409ea */
[----:B------:R-:W-:Y:S02]  /*71a0*/  PRMT R243, R235, 0x5410, R234 ;  /* 0x00005410ebf37816 */ /* 0x000fe400000000ea */
[----:B------:R-:W-:Y:S02]  /*71b0*/  @!P5 PRMT R35, R126, 0x5410, RZ ;  /* 0x000054107e23d816 */ /* 0x000fe400000000ff */
[----:B------:R-:W-:Y:S02]  /*71c0*/  @!P4 PRMT R235, R125, 0x5410, RZ ;  /* 0x000054107debc816 */ /* 0x000fe400000000ff */
[----:B------:R-:W-:-:S02]  /*71d0*/  @!P3 PRMT R234, R124, 0x5410, RZ ;  /* 0x000054107ceab816 */ /* 0x000fc400000000ff */
[C---:B-1----:R-:W-:Y:S08]  /*71e0*/  HMMA.16816.F32.BF16 R124, R128.reuse, R4, RZ ;  /* 0x00000004807c723c */ /* 0x042ff000000418ff */
[----:B------:R-:W-:Y:S01]  /*71f0*/  HMMA.16816.F32.BF16 R128, R128, R6, RZ ;  /* 0x000000068080723c */ /* 0x000fe200000418ff */
[--C-:B------:R-:W-:Y:S02]  /*7200*/  HSET2.LE.AND R5, R18, R239.reuse, PT ;  /* 0x000000ef12057233 */ /* 0x100fe40003803000 */
[----:B------:R-:W-:-:S04]  /*7210*/  HSET2.LE.AND R18, R19, R239, PT ;  /* 0x000000ef13127233 */ /* 0x000fc80003803000 */
[--C-:B------:R-:W-:Y:S01]  /*7220*/  HSET2.LE.AND R7, R240, R239.reuse, PT ;  /* 0x000000eff0077233 */ /* 0x100fe20003803000 */
[----:B---3--:R-:W-:Y:S01]  /*7230*/  F2FP.BF16.PACK_AB R240, R242, R237 ;  /* 0x000000edf2f0723e */ /* 0x008fe200000010ff */
[----:B------:R-:W-:-:S03]  /*7240*/  HSET2.LE.AND R6, R244, R239, PT ;  /* 0x000000eff4067233 */ /* 0x000fc60003803000 */
[C---:B------:R-:W-:Y:S02]  /*7250*/  PRMT R239, R240.reuse, 0x7632, R239 ;  /* 0x00007632f0ef7816 */ /* 0x040fe400000000ef */
[----:B------:R-:W-:Y:S02]  /*7260*/  LOP3.LUT R4, R241, R16, RZ, 0xc0, !PT ;  /* 0x00000010f1047212 */ /* 0x000fe400078ec0ff */
[----:B------:R-:W-:Y:S02]  /*7270*/  PRMT R16, R240, 0x5410, R239 ;  /* 0x00005410f0107816 */ /* 0x000fe400000000ef */
[----:B------:R-:W-:Y:S02]  /*7280*/  LOP3.LUT R14, R5, R14, RZ, 0xc0, !PT ;  /* 0x0000000e050e7212 */ /* 0x000fe400078ec0ff */
[----:B------:R-:W-:Y:S02]  /*7290*/  LOP3.LUT R5, R18, R17, RZ, 0xc0, !PT ;  /* 0x0000001112057212 */ /* 0x000fe400078ec0ff */
[----:B------:R-:W-:-:S02]  /*72a0*/  LOP3.LUT R7, R7, R16, RZ, 0xc0, !PT ;  /* 0x0000001007077212 */ /* 0x000fc400078ec0ff */
[----:B------:R-:W1:Y:S01]  /*72b0*/  LDSM.16.MT88.4 R16, [R204+0x1e800] ;  /* 0x01e80000cc10783b */ /* 0x000e620000004200 */
[----:B------:R-:W-:Y:S01]  /*72c0*/  LOP3.LUT R15, R246, R15, RZ, 0xc0, !PT ;  /* 0x0000000ff60f7212 */ /* 0x000fe200078ec0ff */
        /* <DEDUP_REMOVED lines=47> */
[----:B------:R-:W-:Y:S01]  /*75c0*/  HMMA.16816.F32.BF16 R120, R12, R10, R120 ;  /* 0x0000000a0c78723c */ /* 0x000fe20000041878 */
[----:B------:R-:W1:Y:S01]  /*75d0*/  LDSM.16.MT88.4 R8, [R208+0x19800] ;  /* 0x01980000d008783b */ /* 0x000e620000004200 */
[----:B------:R-:W-:-:S06]  /*75e0*/  LOP3.LUT R6, R6, R243, RZ, 0xc0, !PT ;  /* 0x000000f306067212 */ /* 0x000fcc00078ec0ff */
[C---:B---3--:R-:W-:Y:S08]  /*75f0*/  HMMA.16816.F32.BF16 R124, R12.reuse, R16, R124 ;  /* 0x000000100c7c723c */ /* 0x048ff0000004187c */
[----:B------:R-:W-:Y:S01]  /*7600*/  HMMA.16816.F32.BF16 R128, R12, R18, R128 ;  /* 0x000000120c80723c */ /* 0x000fe20000041880 */
[----:B------:R-:W3:Y:S04]  /*7610*/  LDSM.16.MT88.4 R12, [R205+0x19800] ;  /* 0x01980000cd0c783b */ /* 0x000ee80000004200 */
[----:B------:R-:W-:Y:S03]  /*7620*/  LDSM.16.MT88.4 R16, [R206+0x19800] ;  /* 0x01980000ce10783b */ /* 0x000fe60000004200 */
        /* <DEDUP_REMOVED lines=34> */
[----:B------:R-:W-:Y:S01]  /*7850*/  HMMA.16816.F32.BF16 R104, R4, R10, R104 ;  /* 0x0000000a0468723c */ /* 0x000fe20000041868 */
[----:B------:R-:W1:Y:S01]  /*7860*/  LDSM.16.MT88.4 R8, [R204+0x1f800] ;  /* 0x01f80000cc08783b */ /* 0x000e620000004200 */
[----:B------:R-:W-:-:S02]  /*7870*/  FADD.FTZ R231, R231, R238 ;  /* 0x000000eee7e77221 */ /* 0x000fc40000010000 */
[----:B------:R-:W-:-:S04]  /*7880*/  FADD.FTZ R236, R223, R236 ;  /* 0x000000ecdfec7221 */ /* 0x000fc80000010000 */
[----:B----4-:R-:W-:Y:S01]  /*7890*/  HMMA.16816.F32.BF16 R84, R4, R16, R84 ;  /* 0x000000100454723c */ /* 0x010fe20000041854 */
[----:B------:R-:W-:-:S07]  /*78a0*/  FADD.FTZ R230, R230, R231 ;  /* 0x000000e7e6e67221 */ /* 0x000fce0000010000 */
[----:B------:R-:W-:Y:S01]  /*78b0*/  HMMA.16816.F32.BF16 R88, R4, R18, R88 ;  /* 0x000000120458723c */ /* 0x000fe20000041858 */
[----:B------:R-:W4:Y:S01]  /*78c0*/  LDSM.16.MT88.4 R16, [R206+0x1f800] ;  /* 0x01f80000ce10783b */ /* 0x000f220000004200 */
[----:B------:R-:W-:Y:S02]  /*78d0*/  FADD.FTZ R221, R221, R236 ;  /* 0x000000ecdddd7221 */ /* 0x000fe40000010000 */
[----:B------:R-:W-:Y:S02]  /*78e0*/  FADD.FTZ R229, R229, R230 ;  /* 0x000000e6e5e57221 */ /* 0x000fe40000010000 */
[----:B------:R-:W-:Y:S01]  /*78f0*/  FADD.FTZ R221, R228, R221 ;  /* 0x000000dde4dd7221 */ /* 0x000fe20000010000 */
[----:B------:R-:W-:Y:S01]  /*7900*/  @!P1 HFMA2.BF16_V2 R3, -RZ.H0_H0, RZ.H0_H0, -R239.H0_H0 ;  /* 0x200000ffff039231 */ /* 0x000fe200003409ef */
[----:B------:R-:W-:Y:S02]  /*7910*/  FADD.FTZ R220, R220, R229 ;  /* 0x000000e5dcdc7221 */ /* 0x000fe40000010000 */
[----:B------:R-:W-:Y:S01]  /*7920*/  FADD.FTZ R186, R186, R221 ;  /* 0x000000ddbaba7221 */ /* 0x000fe20000010000 */
[----:B------:R-:W-:Y:S01]  /*7930*/  UIMAD.WIDE UR32, UR6, 0x2, URZ ;  /* 0x00000002062078a5 */ /* 0x000fe2000f8e023f */
[----:B------:R-:W-:Y:S01]  /*7940*/  FADD.FTZ R217, R217, R220 ;  /* 0x000000dcd9d97221 */ /* 0x000fe20000010000 */
[----:B------:R-:W-:Y:S01]  /*7950*/  @!P1 PRMT R239, R3, 0x5410, RZ ;  /* 0x0000541003ef9816 */ /* 0x000fe200000000ff */
[----:B------:R-:W-:-:S02]  /*7960*/  FADD.FTZ R185, R185, R186 ;  /* 0x000000bab9b97221 */ /* 0x000fc40000010000 */
[----:B------:R-:W-:Y:S01]  /*7970*/  FADD.FTZ R218, R218, R217 ;  /* 0x000000d9dada7221 */ /* 0x000fe20000010000 */
[----:B---3--:R-:W-:Y:S01]  /*7980*/  HMMA.16816.F32.BF16 R116, R4, R12, R116 ;  /* 0x0000000c0474723c */ /* 0x008fe20000041874 */
[----:B------:R-:W-:-:S07]  /*7990*/  FADD.FTZ R184, R184, R185 ;  /* 0x000000b9b8b87221 */ /* 0x000fce0000010000 */
[----:B-1----:R-:W-:Y:S01]  /*79a0*/  HMMA.16816.F32.BF16 R124, R4, R8, R124 ;  /* 0x00000008047c723c */ /* 0x002fe2000004187c */
[----:B------:R-:W-:-:S06]  /*79b0*/  FADD.FTZ R215, R215, R218 ;  /* 0x000000dad7d77221 */ /* 0x000fcc0000010000 */
[----:B------:R-:W-:Y:S01]  /*79c0*/  LEA R8, P1, R30, c[0x0][0x1f8], 0x1 ;  /* 0x00007e001e087a11 */ /* 0x000fe200078208ff */
[----:B------:R-:W-:-:S03]  /*79d0*/  FADD.FTZ R183, R183, R184 ;  /* 0x000000b8b7b77221 */ /* 0x000fc60000010000 */
[----:B------:R-:W-:Y:S02]  /*79e0*/  LEA.HI.X R9, R30, c[0x0][0x1fc], R29, 0x1, P1 ;  /* 0x00007f001e097a11 */ /* 0x000fe400008f0c1d */
[----:B------:R-:W-:Y:S01]  /*79f0*/  IADD3 R12, P1, R8, UR32, RZ ;  /* 0x00000020080c7c10 */ /* 0x000fe2000ff3e0ff */
[----:B------:R-:W-:-:S03]  /*7a00*/  FADD.FTZ R216, R216, R215 ;  /* 0x000000d7d8d87221 */ /* 0x000fc60000010000 */
[----:B------:R-:W-:Y:S01]  /*7a10*/  IADD3.X R13, R9, UR33, RZ, P1, !PT ;  /* 0x00000021090d7c10 */ /* 0x000fe20008ffe4ff */
[----:B------:R-:W-:Y:S01]  /*7a20*/  FADD.FTZ R182, R182, R183 ;  /* 0x000000b7b6b67221 */ /* 0x000fe20000010000 */
[----:B------:R2:W-:Y:S01]  /*7a30*/  STG.E.U16 [R8.64], R222 ;  /* 0x000000de08007986 */ /* 0x0005e2000c101514 */
[----:B------:R-:W-:-:S03]  /*7a40*/  FADD.FTZ R216, R187, R216 ;  /* 0x000000d8bbd87221 */ /* 0x000fc60000010000 */
[----:B------:R2:W-:Y:S01]  /*7a50*/  STG.E.U16 [R8.64+0x2], R219 ;  /* 0x000002db08007986 */ /* 0x0005e2000c101514 */
[----:B------:R-:W-:-:S03]  /*7a60*/  FADD.FTZ R182, R181, R182 ;  /* 0x000000b6b5b67221 */ /* 0x000fc60000010000 */
[----:B------:R2:W-:Y:S04]  /*7a70*/  STG.E.U16 [R12.64], R227 ;  /* 0x000000e30c007986 */ /* 0x0005e8000c101514 */
[----:B------:R2:W-:Y:S01]  /*7a80*/  STG.E.U16 [R12.64+0x2], R226 ;  /* 0x000002e20c007986 */ /* 0x0005e2000c101514 */
[----:B------:R-:W-:-:S03]  /*7a90*/  @!P2 HFMA2.BF16_V2 R20, -RZ.H0_H0, RZ.H0_H0, -R240.H0_H0 ;  /* 0x200000ffff14a231 */ /* 0x000fc600003409f0 */
[----:B------:R2:W-:Y:S01]  /*7aa0*/  STG.E.U16 [R8.64+0x10], R225 ;  /* 0x000010e108007986 */ /* 0x0005e2000c101514 */
[----:B------:R-:W-:-:S03]  /*7ab0*/  FADD.FTZ R233, R233, R216 ;  /* 0x000000d8e9e97221 */ /* 0x000fc60000010000 */
[----:B------:R2:W-:Y:S01]  /*7ac0*/  STG.E.U16 [R8.64+0x12], R224 ;  /* 0x000012e008007986 */ /* 0x0005e2000c101514 */
[----:B------:R-:W-:-:S03]  /*7ad0*/  FADD.FTZ R237, R237, R182 ;  /* 0x000000b6eded7221 */ /* 0x000fc60000010000 */
[----:B------:R2:W-:Y:S04]  /*7ae0*/  STG.E.U16 [R12.64+0x10], R32 ;  /* 0x000010200c007986 */ /* 0x0005e8000c101514 */
[----:B------:R2:W-:Y:S04]  /*7af0*/  STG.E.U16 [R12.64+0x12], R31 ;  /* 0x0000121f0c007986 */ /* 0x0005e8000c101514 */
[----:B------:R2:W-:Y:S04]  /*7b00*/  STG.E.U16 [R8.64+0x20], R166 ;  /* 0x000020a608007986 */ /* 0x0005e8000c101514 */
[----:B------:R2:W-:Y:S04]  /*7b10*/  STG.E.U16 [R8.64+0x22], R165 ;  /* 0x000022a508007986 */ /* 0x0005e8000c101514 */
[----:B------:R2:W-:Y:S04]  /*7b20*/  STG.E.U16 [R12.64+0x20], R168 ;  /* 0x000020a80c007986 */ /* 0x0005e8000c101514 */
[----:B------:R2:W-:Y:S01]  /*7b30*/  STG.E.U16 [R12.64+0x22], R167 ;  /* 0x000022a70c007986 */ /* 0x0005e2000c101514 */
[----:B----4-:R-:W-:Y:S03]  /*7b40*/  HMMA.16816.F32.BF16 R108, R4, R16, R108 ;  /* 0x00000010046c723c */ /* 0x010fe6000004186c */
[----:B------:R2:W-:Y:S01]  /*7b50*/  STG.E.U16 [R8.64+0x30], R34 ;  /* 0x0000302208007986 */ /* 0x0005e2000c101514 */
[----:B------:R-:W-:-:S03]  /*7b60*/  FADD.FTZ R3, R232, R233 ;  /* 0x000000e9e8037221 */ /* 0x000fc60000010000 */
[----:B------:R2:W-:Y:S01]  /*7b70*/  STG.E.U16 [R8.64+0x32], R33 ;  /* 0x0000322108007986 */ /* 0x0005e2000c101514 */
[----:B------:R-:W-:Y:S03]  /*7b80*/  HMMA.16816.F32.BF16 R112, R4, R18, R112 ;  /* 0x000000120470723c */ /* 0x000fe60000041870 */
[----:B------:R2:W-:Y:S01]  /*7b90*/  STG.E.U16 [R12.64+0x30], R164 ;  /* 0x000030a40c007986 */ /* 0x0005e2000c101514 */
[----:B------:R-:W-:-:S03]  /*7ba0*/  @!P2 PRMT R240, R20, 0x5410, RZ ;  /* 0x0000541014f0a816 */ /* 0x000fc600000000ff */
[----:B------:R2:W-:Y:S01]  /*7bb0*/  STG.E.U16 [R12.64+0x32], R35 ;  /* 0x000032230c007986 */ /* 0x0005e2000c101514 */
[C---:B------:R-:W-:Y:S03]  /*7bc0*/  HMMA.16816.F32.BF16 R120, R4.reuse, R14, R120 ;  /* 0x0000000e0478723c */ /* 0x040fe60000041878 */
[----:B------:R2:W-:Y:S04]  /*7bd0*/  STG.E.U16 [R8.64+0x40], R178 ;  /* 0x000040b208007986 */ /* 0x0005e8000c101514 */
[----:B------:R2:W-:Y:S01]  /*7be0*/  STG.E.U16 [R8.64+0x42], R177 ;  /* 0x000042b108007986 */ /* 0x0005e2000c101514 */
[----:B------:R-:W-:Y:S03]  /*7bf0*/  HMMA.16816.F32.BF16 R128, R4, R10, R128 ;  /* 0x0000000a0480723c */ /* 0x000fe60000041880 */
[----:B------:R2:W-:Y:S04]  /*7c00*/  STG.E.U16 [R12.64+0x40], R180 ;  /* 0x000040b40c007986 */ /* 0x0005e8000c101514 */
[----:B------:R2:W-:Y:S01]  /*7c10*/  STG.E.U16 [R12.64+0x42], R179 ;  /* 0x000042b30c007986 */ /* 0x0005e2000c101514 */
[----:B------:R-:W-:-:S03]  /*7c20*/  FADD.FTZ R4, R242, R237 ;  /* 0x000000edf2047221 */ /* 0x000fc60000010000 */
        /* <DEDUP_REMOVED lines=14> */
[----:B------:R-:W-:Y:S05]  /*7d10*/  @!P0 BRA `(.L_x_1609) ;  /* 0x000060a000008947 */ /* 0x000fea0003800000 */
[----:B--2---:R-:W1:Y:S01]  /*7d20*/  S2R R3, SR_TID.X ;  /* 0x0000000000037919 */ /* 0x004e620000002100 */
[----:B------:R-:W-:Y:S01]  /*7d30*/  USHF.R.S32.HI UR9, URZ, 0x1f, UR8 ;  /* 0x0000001f3f097899 */ /* 0x000fe20008011408 */
[--C-:B-----5:R-:W-:Y:S01]  /*7d40*/  SHF.R.S32.HI R15, RZ, 0x1f, R26.reuse ;  /* 0x0000001fff0f7819 */ /* 0x120fe2000001141a */
[----:B------:R-:W-:Y:S01]  /*7d50*/  ULDC.64 UR18, c[0x0][0x1b0] ;  /* 0x00006c0000127ab9 */ /* 0x000fe20000000a00 */
[----:B------:R-:W-:Y:S01]  /*7d60*/  IMAD.U32 R4, RZ, RZ, UR8 ;  /* 0x00000008ff047e24 */ /* 0x000fe2000f8e00ff */
[----:B------:R-:W-:Y:S01]  /*7d70*/  UIMAD UR18, UR9, UR18, URZ ;  /* 0x00000012091272a4 */ /* 0x000fe2000f8e023f */
[----:B------:R-:W-:Y:S01]  /*7d80*/  IMAD.MOV.U32 R14, RZ, RZ, R26 ;  /* 0x000000ffff0e7224 */ /* 0x000fe200078e001a */
[----:B------:R-:W-:Y:S01]  /*7d90*/  ULDC.64 UR6, c[0x0][0x1b8] ;  /* 0x00006e0000067ab9 */ /* 0x000fe20000000a00 */
[----:B------:R-:W-:Y:S01]  /*7da0*/  IMAD.U32 R10, RZ, RZ, UR8 ;  /* 0x00000008ff0a7e24 */ /* 0x000fe2000f8e00ff */
[----:B------:R-:W-:Y:S01]  /*7db0*/  UIMAD UR18, UR8, UR19, UR18 ;  /* 0x00000013081272a4 */ /* 0x000fe2000f8e0212 */
[----:B------:R-:W-:Y:S01]  /*7dc0*/  IMAD.WIDE.U32 R12, R4, c[0x0][0x1b0], R14 ;  /* 0x00006c00040c7a25 */ /* 0x000fe200078e000e */
[----:B------:R-:W-:Y:S01]  /*7dd0*/  UIMAD UR6, UR9, UR6, URZ ;  /* 0x00000006090672a4 */ /* 0x000fe2000f8e023f */
[----:B------:R-:W-:-:S02]  /*7de0*/  ISETP.GE.AND P4, PT, R26, c[0x0][0x220], PT ;  /* 0x000088001a007a0c */ /* 0x000fc40003f86270 */
[----:B------:R-:W-:Y:S01]  /*7df0*/  IMAD.WIDE.U32 R10, R10, c[0x0][0x1b8], R14 ;  /* 0x00006e000a0a7a25 */ /* 0x000fe200078e000e */
[----:B------:R-:W-:Y:S01]  /*7e00*/  UIMAD UR6, UR8, UR7, UR6 ;  /* 0x00000007080672a4 */ /* 0x000fe2000f8e0206 */
[----:B------:R-:W-:Y:S01]  /*7e10*/  IADD3 R5, P0, R12, UR12, RZ ;  /* 0x0000000c0c057c10 */ /* 0x000fe2000ff1e0ff */
[----:B------:R-:W-:Y:S01]  /*7e20*/  UIADD3 UR7, UR15, 0x3f, URZ ;  /* 0x0000003f0f077890 */ /* 0x000fe2000fffe03f */
[----:B------:R-:W-:Y:S01]  /*7e30*/  IMAD.U32 R6, RZ, RZ, UR18 ;  /* 0x00000012ff067e24 */ /* 0x000fe2000f8e00ff */
[----:B------:R-:W-:Y:S01]  /*7e40*/  ISETP.GE.AND P3, PT, R251, c[0x0][0x220], PT ;  /* 0x00008800fb007a0c */ /* 0x000fe20003f66270 */
[----:B------:R-:W-:Y:S01]  /*7e50*/  IMAD.U32 R7, RZ, RZ, UR15 ;  /* 0x0000000fff077e24 */ /* 0x000fe2000f8e00ff */
[----:B------:R-:W-:Y:S01]  /*7e60*/  LEA R12, P1, R5, c[0x0][0x168], 0x1 ;  /* 0x00005a00050c7a11 */ /* 0x000fe200078208ff */
[----:B------:R-:W-:Y:S01]  /*7e70*/  IMAD.MOV.U32 R165, RZ, RZ, R0 ;  /* 0x000000ffffa57224 */ /* 0x000fe200078e0000 */
[----:B------:R-:W-:Y:S01]  /*7e80*/  IADD3.X R6, R6, UR10, R13, P0, !PT ;  /* 0x0000000a06067c10 */ /* 0x000fe200087fe40d */
[----:B------:R-:W2:Y:S01]  /*7e90*/  LDC.U8 R0, c[0x0][0x2d8] ;  /* 0x0000b600ff007b82 */ /* 0x000ea20000000000 */
[----:B-1----:R-:W-:Y:S01]  /*7ea0*/  LOP3.LUT R3, R3, 0x3, RZ, 0xc0, !PT ;  /* 0x0000000303037812 */ /* 0x002fe200078ec0ff */
[----:B------:R-:W-:Y:S01]  /*7eb0*/  STL [R1+0x24], R12 ;  /* 0x0000240c01007387 */ /* 0x000fe20000100800 */
[----:B------:R-:W-:Y:S01]  /*7ec0*/  IADD3 R4, P0, R10, UR26, RZ ;  /* 0x0000001a0a047c10 */ /* 0x000fe2000ff1e0ff */
[----:B------:R-:W-:Y:S01]  /*7ed0*/  USHF.R.S32.HI UR8, URZ, 0x1f, UR7 ;  /* 0x0000001f3f087899 */ /* 0x000fe20008011407 */
[----:B------:R-:W-:Y:S01]  /*7ee0*/  LEA.HI.X R6, R5, c[0x0][0x16c], R6, 0x1, P1 ;  /* 0x00005b0005067a11 */ /* 0x000fe200008f0c06 */
[----:B------:R-:W-:Y:S01]  /*7ef0*/  IMAD R28, R3, -0x2, R28 ;  /* 0xfffffffe031c7824 */ /* 0x000fe200078e021c */
[----:B------:R-:W-:Y:S01]  /*7f00*/  LEA R5, P1, R4, c[0x0][0x170], 0x1 ;  /* 0x00005c0004057a11 */ /* 0x000fe200078208ff */
[----:B------:R-:W-:Y:S01]  /*7f10*/  IMAD.U32 R3, RZ, RZ, UR6 ;  /* 0x00000006ff037e24 */ /* 0x000fe2000f8e00ff */
[----:B------:R-:W-:Y:S01]  /*7f20*/  ULEA.HI UR8, UR8, UR7, URZ, 0x6 ;  /* 0x0000000708087291 */ /* 0x000fe2000f8f303f */
[----:B------:R-:W-:Y:S01]  /*7f30*/  ISETP.GE.AND P2, PT, R250, c[0x0][0x220], PT ;  /* 0x00008800fa007a0c */ /* 0x000fe20003f46270 */
[----:B------:R-:W-:Y:S01]  /*7f40*/  UMOV UR18, URZ ;  /* 0x0000003f00127c82 */ /* 0x000fe20008000000 */
[----:B------:R-:W-:Y:S01]  /*7f50*/  IADD3 R7, R7, -UR16, R28 ;  /* 0x8000001007077c10 */ /* 0x000fe2000fffe01c */
[----:B------:R-:W-:Y:S01]  /*7f60*/  USHF.R.S32.HI UR8, URZ, 0x6, UR8 ;  /* 0x000000063f087899 */ /* 0x000fe20008011408 */
[----:B------:R-:W-:-:S02]  /*7f70*/  IADD3.X R3, R3, UR24, R11, P0, !PT ;  /* 0x0000001803037c10 */ /* 0x000fc400087fe40b */
[----:B------:R-:W-:Y:S01]  /*7f80*/  IADD3 R164, P0, R8, -0x80, RZ ;  /* 0xffffff8008a47810 */ /* 0x000fe20007f1e0ff */
[----:B------:R-:W-:Y:S01]  /*7f90*/  STL [R1+0x28], R7 ;  /* 0x0000280701007387 */ /* 0x000fe20000100800 */
[----:B------:R-:W-:Y:S01]  /*7fa0*/  LEA.HI.X R3, R4, c[0x0][0x174], R3, 0x1, P1 ;  /* 0x00005d0004037a11 */ /* 0x000fe200008f0c03 */
[----:B------:R-:W-:Y:S01]  /*7fb0*/  IMAD.MOV.U32 R4, RZ, RZ, R24 ;  /* 0x000000ffff047224 */ /* 0x000fe200078e0018 */
[----:B------:R-:W-:Y:S01]  /*7fc0*/  IADD3.X R167, R9, -0x1, RZ, P0, !PT ;  /* 0xffffffff09a77810 */ /* 0x000fe200007fe4ff */
[----:B------:R1:W-:Y:S01]  /*7fd0*/  STL [R1+0x20], R6 ;  /* 0x0000200601007387 */ /* 0x0003e20000100800 */
[----:B------:R-:W-:Y:S01]  /*7fe0*/  IMAD.WIDE.U32 R8, R23, -0x326172a9, RZ ;  /* 0xcd9e8d5717087825 */ /* 0x000fe200078e00ff */
[----:B------:R-:W-:Y:S01]  /*7ff0*/  ISETP.GE.AND P1, PT, R249, c[0x0][0x220], PT ;  /* 0x00008800f9007a0c */ /* 0x000fe20003f26270 */
[----:B------:R-:W-:Y:S01]  /*8000*/  UIADD3 UR10, UR8, -0x2, URZ ;  /* 0xfffffffe080a7890 */ /* 0x000fe2000fffe03f */
[----:B------:R3:W-:Y:S01]  /*8010*/  STL [R1+0x1c], R5 ;  /* 0x00001c0501007387 */ /* 0x0007e20000100800 */
[----:B--2---:R-:W-:Y:S01]  /*8020*/  PRMT R0, R0, 0x7054, R0 ;  /* 0x0000705400007816 */ /* 0x004fe20000000000 */
[----:B------:R-:W-:Y:S01]  /*8030*/  UIADD3 UR12, UR8, -0x3, URZ ;  /* 0xfffffffd080c7890 */ /* 0x000fe2000fffe03f */
[----:B------:R-:W-:Y:S01]  /*8040*/  LOP3.LUT R22, R9, R22, RZ, 0x3c, !PT ;  /* 0x0000001609167212 */ /* 0x000fe200078e3cff */
[----:B------:R2:W-:Y:S01]  /*8050*/  STL [R1+0x18], R3 ;  /* 0x0000180301007387 */ /* 0x0005e20000100800 */
[----:B------:R-:W-:-:S03]  /*8060*/  ULDC.64 UR8, c[0x0][0x1a0] ;  /* 0x0000680000087ab9 */ /* 0x000fc60000000a00 */
[----:B------:R4:W-:Y:S01]  /*8070*/  STL.64 [R1+0x40], R8 ;  /* 0x0000400801007387 */ /* 0x0009e20000100a00 */
[----:B-1----:R-:W-:Y:S02]  /*8080*/  IADD3 R6, P0, R24, 0x20, RZ ;  /* 0x0000002018067810 */ /* 0x002fe40007f1e0ff */
[----:B---3--:R-:W-:Y:S01]  /*8090*/  SHF.R.S32.HI R5, RZ, 0x1f, R24 ;  /* 0x0000001fff057819 */ /* 0x008fe20000011418 */
[----:B--2---:R-:W-:-:S04]  /*80a0*/  IMAD.MOV.U32 R3, RZ, RZ, R2 ;  /* 0x000000ffff037224 */ /* 0x004fc800078e0002 */
[----:B------:R-:W-:Y:S02]  /*80b0*/  IMAD.X R7, RZ, RZ, R5, P0 ;  /* 0x000000ffff077224 */ /* 0x000fe400000e0605 */
[----:B----4-:R-:W-:-:S05]  /*80c0*/  IMAD.WIDE.U32 R8, R21, -0x2daee0ad, RZ ;  /* 0xd2511f5315087825 */ /* 0x010fca00078e00ff */
[----:B------:R-:W-:Y:S04]  /*80d0*/  STL.64 [R1+0x48], R8 ;  /* 0x0000480801007387 */ /* 0x000fe80000100a00 */
[----:B------:R1:W-:Y:S04]  /*80e0*/  STL.64 [R1+0x50], R6 ;  /* 0x0000500601007387 */ /* 0x0003e80000100a00 */
[----:B------:R2:W-:Y:S01]  /*80f0*/  STL.64 [R1+0x30], R4 ;  /* 0x0000300401007387 */ /* 0x0005e20000100a00 */
[----:B-1----:R-:W-:-:S05]  /*8100*/  IMAD.WIDE.U32 R6, R22, -0x2daee0ad, RZ ;  /* 0xd2511f5316067825 */ /* 0x002fca00078e00ff */
[----:B------:R2:W-:Y:S01]  /*8110*/  STL.64 [R1+0x38], R6 ;  /* 0x0000380601007387 */ /* 0x0005e20000100a00 */
[----:B------:R-:W-:Y:S05]  /*8120*/  BRA `(.L_x_1610) ;  /* 0x000003e000007947 */ /* 0x000fea0003800000 */
.L_x_1612:
        /* <DEDUP_REMOVED lines=14> */
[C---:B------:R-:W-:Y:S02]  /*8210*/  @!P4 LEA R170, P6, R169.reuse, c[0x0][0x168], 0x1 ;  /* 0x00005a00a9aaca11 */ /* 0x040fe400078c08ff */
        /* <DEDUP_REMOVED lines=47> */
.L_x_1610:
[----:B--2---:R-:W2:Y:S01]  /*8510*/  LDL.64 R4, [R1+0x30] ;  /* 0x0000300001047983 */ /* 0x004ea20000100a00 */
[----:B------:R-:W-:Y:S01]  /*8520*/  UIADD3 UR15, UR10, -UR18, URZ ;  /* 0x800000120a0f7290 */ /* 0x000fe2000fffe03f */
[----:B------:R-:W-:Y:S04]  /*8530*/  DEPBAR.LE SB0, 0x0 ;  /* 0x000080000000791a */ /* 0x000fe80000000000 */
[----:B------:R-:W3:Y:S01]  /*8540*/  LDL.64 R24, [R1+0x50] ;  /* 0x0000500001187983 */ /* 0x000ee20000100a00 */
[----:B------:R-:W-:Y:S01]  /*8550*/  USHF.R.S32.HI UR6, URZ, 0x1f, UR15 ;  /* 0x0000001f3f067899 */ /* 0x000fe2000801140f */
[----:B------:R-:W-:Y:S01]  /*8560*/  IMAD.U32 R33, RZ, RZ, UR15 ;  /* 0x0000000fff217e24 */ /* 0x000fe2000f8e00ff */
[----:B------:R-:W-:Y:S01]  /*8570*/  UIMAD.WIDE.U32 UR34, UR15, UR8, URZ ;  /* 0x000000080f2272a5 */ /* 0x000fe2000f8e003f */
[----:B------:R-:W4:Y:S01]  /*8580*/  LDL.64 R6, [R1] ;  /* 0x0000000001067983 */ /* 0x000f220000100a00 */
[----:B------:R-:W-:Y:S01]  /*8590*/  UIMAD UR6, UR6, UR8, URZ ;  /* 0x00000008060672a4 */ /* 0x000fe2000f8e023f */
[----:B------:R-:W-:Y:S01]  /*85a0*/  IMAD.U32 R166, RZ, RZ, UR15 ;  /* 0x0000000fffa67e24 */ /* 0x000fe2000f8e00ff */
[----:B------:R-:W-:Y:S01]  /*85b0*/  MOV R0, UR15 ;  /* 0x0000000f00007c02 */ /* 0x000fe20008000f00 */
[----:B------:R-:W5:Y:S01]  /*85c0*/  LDL R13, [R1+0x1c] ;  /* 0x00001c00010d7983 */ /* 0x000f620000100800 */
[----:B------:R-:W-:Y:S01]  /*85d0*/  UIMAD UR6, UR15, UR9, UR6 ;  /* 0x000000090f0672a4 */ /* 0x000fe2000f8e0206 */
[----:B------:R-:W-:Y:S01]  /*85e0*/  IMAD.U32 R2, RZ, RZ, UR15 ;  /* 0x0000000fff027e24 */ /* 0x000fe2000f8e00ff */
[----:B------:R-:W-:Y:S01]  /*85f0*/  MOV R9, c[0x0][0x1a0] ;  /* 0x0000680000097a02 */ /* 0x000fe20000000f00 */
[----:B------:R-:W5:Y:S01]  /*8600*/  LDL R8, [R1+0x18] ;  /* 0x0000180001087983 */ /* 0x000f620000100800 */
[----:B------:R-:W-:Y:S01]  /*8610*/  UIADD3 UR6, UR35, UR6, URZ ;  /* 0x0000000623067290 */ /* 0x000fe2000fffe03f */
[----:B------:R-:W-:Y:S01]  /*8620*/  IMAD.U32 R186, RZ, RZ, UR34 ;  /* 0x00000022ffba7e24 */ /* 0x000fe2000f8e00ff */
[----:B------:R-:W-:Y:S01]  /*8630*/  UISETP.GE.AND UP0, UPT, UR15, 0x1, UPT ;  /* 0x000000010f00788c */ /* 0x000fe2000bf06270 */
[----:B------:R-:W-:Y:S01]  /*8640*/  BAR.SYNC.DEFER_BLOCKING 0x0 ;  /* 0x0000000000007b1d */ /* 0x000fe20000010000 */
[----:B------:R-:W-:Y:S02]  /*8650*/  IMAD.MOV.U32 R12, RZ, RZ, c[0x0][0x1a4] ;  /* 0x00006900ff0c7624 */ /* 0x000fe400078e00ff */
[----:B------:R-:W-:Y:S03]  /*8660*/  IMAD.U32 R187, RZ, RZ, UR35 ;  /* 0x00000023ffbb7e24 */ /* 0x000fe6000f8e00ff */
[----:B------:R-:W-:Y:S01]  /*8670*/  @P4 STS.128 [R248+0x18000], RZ ;  /* 0x018000fff8004388 */ /* 0x000fe20000000c00 */
[----:B--2---:R-:W-:Y:S04]  /*8680*/  LEA R182, P5, R33, R4, 0x6 ;  /* 0x0000000421b67211 */ /* 0x004fe800078a30ff */
[----:B------:R-:W-:Y:S02]  /*8690*/  LEA.HI.X.SX32 R183, R166, R5, 0x6, P5 ;  /* 0x00000005a6b77211 */ /* 0x000fe400028f36ff */
[----:B---3--:R-:W-:Y:S01]  /*86a0*/  LEA R32, P0, R2, R24, 0x6 ;  /* 0x0000001802207211 */ /* 0x008fe200078030ff */
[----:B------:R-:W-:Y:S01]  /*86b0*/  IMAD.U32 R2, RZ, RZ, UR6 ;  /* 0x00000006ff027e24 */ /* 0x000fe2000f8e00ff */
[----:B------:R-:W-:Y:S01]  /*86c0*/  UIADD3 UR6, UR12, -UR18, URZ ;  /* 0x800000120c067290 */ /* 0x000fe2000fffe03f */
[----:B------:R-:W-:Y:S01]  /*86d0*/  IMAD R34, R183, c[0x0][0x1a0], RZ ;  /* 0x00006800b7227a24 */ /* 0x000fe200078e02ff */
[----:B------:R-:W-:Y:S02]  /*86e0*/  LEA.HI.X.SX32 R33, R0, R25, 0x6, P0 ;  /* 0x0000001900217211 */ /* 0x000fe400000f36ff */
[----:B----4-:R-:W-:Y:S01]  /*86f0*/  LEA R166, P0, R186, R6, 0x6 ;  /* 0x00000006baa67211 */ /* 0x010fe200078030ff */
[C---:B------:R-:W-:Y:S02]  /*8700*/  IMAD R34, R182.reuse, c[0x0][0x1a4], R34 ;  /* 0x00006900b6227a24 */ /* 0x040fe400078e0222 */
[----:B------:R-:W-:Y:S01]  /*8710*/  IMAD.WIDE.U32 R6, R182, c[0x0][0x1a0], RZ ;  /* 0x00006800b6067a25 */ /* 0x000fe200078e00ff */
[----:B------:R-:W-:Y:S02]  /*8720*/  @!P4 LEA R182, P5, R166, c[0x0][0x170], 0x1 ;  /* 0x00005c00a6b6ca11 */ /* 0x000fe400078a08ff */
[----:B------:R-:W-:Y:S01]  /*8730*/  LEA.HI.X R2, R186, R247, R2, 0x6, P0 ;  /* 0x000000f7ba027211 */ /* 0x000fe200000f3402 */
[----:B------:R-:W-:Y:S01]  /*8740*/  IMAD R33, R33, c[0x0][0x1a0], RZ ;  /* 0x0000680021217a24 */ /* 0x000fe200078e02ff */
[----:B------:R-:W-:Y:S01]  /*8750*/  LEA R0, P0, R9, R166, 0x5 ;  /* 0x000000a609007211 */ /* 0x000fe200078028ff */
[----:B------:R-:W-:Y:S01]  /*8760*/  IMAD.WIDE.U32 R186, R32, c[0x0][0x1a0], RZ ;  /* 0x0000680020ba7a25 */ /* 0x000fe200078e00ff */
[----:B------:R-:W-:Y:S02]  /*8770*/  @!P4 LEA.HI.X R183, R166, c[0x0][0x174], R2, 0x1, P5 ;  /* 0x00005d00a6b7ca11 */ /* 0x000fe400028f0c02 */
[-C--:B-----5:R-:W-:Y:S01]  /*8780*/  LEA R10, P6, R6, R13.reuse, 0x1 ;  /* 0x0000000d060a7211 */ /* 0x0a0fe200078c08ff */
[----:B------:R-:W-:Y:S01]  /*8790*/  IMAD.IADD R166, R7, 0x1, R34 ;  /* 0x0000000107a67824 */ /* 0x000fe200078e0222 */
[----:B------:R-:W-:Y:S01]  /*87a0*/  LEA.HI.X R2, R9, R2, R12, 0x5, P0 ;  /* 0x0000000209027211 */ /* 0x000fe200000f2c0c */
[----:B------:R-:W-:Y:S01]  /*87b0*/  @!PT LDS RZ, [RZ] ;  /* 0x00000000fffff984 */ /* 0x000fe20000000800 */
[----:B------:R-:W-:Y:S01]  /*87c0*/  @!PT LDS RZ, [RZ] ;  /* 0x00000000fffff984 */ /* 0x000fe20000000800 */
[----:B------:R-:W-:Y:S01]  /*87d0*/  @!PT LDS RZ, [RZ] ;  /* 0x00000000fffff984 */ /* 0x000fe20000000800 */
[----:B------:R1:W-:Y:S01]  /*87e0*/  @!P4 LDGSTS.E.BYPASS.LTC128B.128 [R248+0x18000], [R182.64] ;  /* 0x18000000b6f8cfae */ /* 0x0003e2000b901d54 */
[----:B------:R-:W-:Y:S01]  /*87f0*/  @!P4 LEA R34, P0, R0, c[0x0][0x170], 0x1 ;  /* 0x00005c000022ca11 */ /* 0x000fe200078008ff */
[----:B------:R-:W-:Y:S01]  /*8800*/  IMAD R33, R32, c[0x0][0x1a4], R33 ;  /* 0x0000690020217a24 */ /* 0x000fe200078e0221 */
[-C--:B------:R-:W-:Y:S01]  /*8810*/  LEA.HI.X R11, R6, R8.reuse, R166, 0x1, P6 ;  /* 0x00000008060b7211 */ /* 0x080fe200030f0ca6 */
[----:B------:R-:W-:Y:S01]  /*8820*/  @P3 STS.128 [R248+0x1a000], RZ ;  /* 0x01a000fff8003388 */ /* 0x000fe20000000c00 */
[----:B------:R-:W-:Y:S01]  /*8830*/  @!P4 LEA.HI.X R35, R0, c[0x0][0x174], R2, 0x1, P0 ;  /* 0x00005d000023ca11 */ /* 0x000fe200000f0c02 */
[----:B------:R-:W-:Y:S01]  /*8840*/  IMAD.IADD R33, R187, 0x1, R33 ;  /* 0x00000001bb217824 */ /* 0x000fe200078e0221 */
[C---:B------:R-:W-:Y:S01]  /*8850*/  LEA R32, P5, R186.reuse, R13, 0x1 ;  /* 0x0000000dba207211 */ /* 0x040fe200078a08ff */
[----:B------:R-:W-:Y:S01]  /*8860*/  @!PT LDS RZ, [RZ] ;  /* 0x00000000fffff984 */ /* 0x000fe20000000800 */
[----:B------:R-:W-:Y:S01]  /*8870*/  @!PT LDS RZ, [RZ] ;  /* 0x00000000fffff984 */ /* 0x000fe20000000800 */
[----:B------:R-:W-:Y:S01]  /*8880*/  @!PT LDS RZ, [RZ] ;  /* 0x00000000fffff984 */ /* 0x000fe20000000800 */
[----:B------:R2:W-:Y:S01]  /*8890*/  @!P3 LDGSTS.E.BYPASS.LTC128B.128 [R248+0x1a000], [R10.64+0x80] ;  /* 0x1a0000800af8bfae */ /* 0x0005e2000b901d54 */
[----:B------:R-:W-:Y:S02]  /*88a0*/  MOV R0, UR6 ;  /* 0x0000000600007c02 */ /* 0x000fe40008000f00 */
[----:B------:R-:W-:Y:S01]  /*88b0*/  LEA.HI.X R33, R186, R8, R33, 0x1, P5 ;  /* 0x00000008ba217211 */ /* 0x000fe200028f0c21 */
        /* <DEDUP_REMOVED lines=31> */
[----:B------:R-:W-:Y:S01]  /*8ab0*/  LDSM.16.M88.4 R168, [R214] ;  /* 0x00000000d6a8783b */ /* 0x000fe20000000200 */
[----:B------:R-:W-:Y:S03]  /*8ac0*/  IMAD.MOV.U32 R35, RZ, RZ, R5 ;  /* 0x000000ffff237224 */ /* 0x000fe600078e0005 */
[----:B------:R-:W3:Y:S04]  /*8ad0*/  LDSM.16.M88.4 R172, [R213+0x10000] ;  /* 0x01000000d5ac783b */ /* 0x000ee80000000200 */
[----:B------:R-:W5:Y:S04]  /*8ae0*/  LDSM.16.M88.4 R176, [R213+0x10800] ;  /* 0x01080000d5b0783b */ /* 0x000f680000000200 */
[----:B-1----:R-:W1:Y:S04]  /*8af0*/  LDSM.16.M88.4 R180, [R213+0x11000] ;  /* 0x01100000d5b4783b */ /* 0x002e680000000200 */
[----:B------:R-:W4:Y:S04]  /*8b00*/  LDL R166, [R1+0x20] ;  /* 0x0000200001a67983 */ /* 0x000f280000100800 */
[----:B------:R-:W1:Y:S04]  /*8b10*/  LDSM.16.M88.4 R184, [R213+0x11800] ;  /* 0x01180000d5b8783b */ /* 0x000e680000000200 */
[----:B------:R-:W0:Y:S01]  /*8b20*/  LDGDEPBAR ;  /* 0x00000000000079af */ /* 0x000e220000000000 */
[C---:B---3--:R-:W-:Y:S08]  /*8b30*/  HMMA.16816.F32.BF16 R4, R168.reuse, R172, RZ ;  /* 0x000000aca804723c */ /* 0x048ff000000418ff */
[C---:B--2---:R-:W-:Y:S01]  /*8b40*/  HMMA.16816.F32.BF16 R8, R168.reuse, R174, RZ ;  /* 0x000000aea808723c */ /* 0x044fe200000418ff */
[----:B------:R-:W-:Y:S07]  /*8b50*/  LDSM.16.M88.4 R172, [R212] ;  /* 0x00000000d4ac783b */ /* 0x000fee0000000200 */
[C---:B-----5:R-:W-:Y:S08]  /*8b60*/  HMMA.16816.F32.BF16 R12, R168.reuse, R176, RZ ;  /* 0x000000b0a80c723c */ /* 0x060ff000000418ff */
[C---:B------:R-:W-:Y:S01]  /*8b70*/  HMMA.16816.F32.BF16 R16, R168.reuse, R178, RZ ;  /* 0x000000b2a810723c */ /* 0x040fe200000418ff */
[----:B------:R-:W2:Y:S07]  /*8b80*/  LDSM.16.M88.4 R176, [R211] ;  /* 0x00000000d3b0783b */ /* 0x000eae0000000200 */
[C---:B-1----:R-:W-:Y:S07]  /*8b90*/  HMMA.16816.F32.BF16 R20, R168.reuse, R180, RZ ;  /* 0x000000b4a814723c */ /* 0x042fee00000418ff */
[----:B------:R-:W-:Y:S01]  /*8ba0*/  IMAD.MOV.U32 R180, RZ, RZ, R24 ;  /* 0x000000ffffb47224 */ /* 0x000fe200078e0018 */
[----:B------:R-:W-:Y:S02]  /*8bb0*/  MOV R181, R25 ;  /* 0x0000001900b57202 */ /* 0x000fe40000000f00 */
[C---:B------:R-:W-:Y:S08]  /*8bc0*/  HMMA.16816.F32.BF16 R24, R168.reuse, R182, RZ ;  /* 0x000000b6a818723c */ /* 0x040ff000000418ff */
[C---:B------:R-:W-:Y:S07]  /*8bd0*/  HMMA.16816.F32.BF16 R28, R168.reuse, R184, RZ ;  /* 0x000000b8a81c723c */ /* 0x040fee00000418ff */
[----:B------:R-:W-:Y:S02]  /*8be0*/  IMAD.MOV.U32 R184, RZ, RZ, R34 ;  /* 0x000000ffffb87224 */ /* 0x000fe400078e0022 */
[----:B------:R-:W-:Y:S02]  /*8bf0*/  IMAD.MOV.U32 R185, RZ, RZ, R35 ;  /* 0x000000ffffb97224 */ /* 0x000fe400078e0023 */
        /* <DEDUP_REMOVED lines=208> */
[----:B------:R-:W3:Y:S07]  /*9900*/  LDL R173, [R1+0x24] ;  /* 0x0000240001ad7983 */ /* 0x000eee0000100800 */
        /* <DEDUP_REMOVED lines=8> */
.L_x_1611:
[----:B------:R-:W2:Y:S01]  /*9990*/  LDL R0, [R1+0x28] ;  /* 0x0000280001007983 */ /* 0x000ea20000100800 */
[----:B------:R-:W-:Y:S01]  /*99a0*/  IMAD.U32 R164, RZ, RZ, UR15 ;  /* 0x0000000fffa47e24 */ /* 0x000fe2000f8e00ff */
[----:B------:R-:W-:Y:S02]  /*99b0*/  USHF.L.U32 UR31, UR15, 0x1, URZ ;  /* 0x000000010f1f7899 */ /* 0x000fe4000800063f */
[----:B------:R-:W3:Y:S01]  /*99c0*/  LDL.LU R178, [R1+0x2c] ;  /* 0x00002c0001b27983 */ /* 0x000ee20000300800 */
[----:B------:R-:W-:Y:S02]  /*99d0*/  UIADD3 UR6, UR23, -0x4498517b, URZ ;  /* 0xbb67ae8517067890 */ /* 0x000fe4000fffe03f */
[----:B------:R-:W-:Y:S01]  /*99e0*/  ULOP3.LUT UR7, UR31, UR23, URZ, 0x3c, !UPT ;  /* 0x000000171f077292 */ /* 0x000fe2000f8e3c3f */
[----:B------:R4:W-:Y:S01]  /*99f0*/  STL.64 [R1+0x68], R190 ;  /* 0x000068be01007387 */ /* 0x0009e20000100a00 */
[----:B------:R-:W-:Y:S02]  /*9a00*/  UIADD3 UR24, UR22, -0x61c88647, URZ ;  /* 0x9e3779b916187890 */ /* 0x000fe4000fffe03f */
[----:B------:R-:W-:Y:S02]  /*9a10*/  UIADD3 UR19, UR22, 0x3c6ef372, URZ ;  /* 0x3c6ef37216137890 */ /* 0x000fe4000fffe03f */
[----:B------:R-:W-:Y:S01]  /*9a20*/  UIADD3 UR26, UR23, 0x32370b8f, URZ ;  /* 0x32370b8f171a7890 */ /* 0x000fe2000fffe03f */
[----:B------:R1:W-:Y:S01]  /*9a30*/  STL.64 [R1+0x60], R188 ;  /* 0x000060bc01007387 */ /* 0x0003e20000100a00 */
[----:B------:R-:W-:Y:S02]  /*9a40*/  UIADD3 UR31, UR31, 0x1, URZ ;  /* 0x000000011f1f7890 */ /* 0x000fe4000fffe03f */
[----:B------:R-:W-:Y:S02]  /*9a50*/  UIADD3 UR18, UR18, 0x1, URZ ;  /* 0x0000000112127890 */ /* 0x000fe4000fffe03f */
[----:B------:R-:W-:Y:S01]  /*9a60*/  ULOP3.LUT UR31, UR31, UR23, URZ, 0x3c, !UPT ;  /* 0x000000171f1f7292 */ /* 0x000fe2000f8e3c3f */
[----:B----4-:R-:W4:Y:S06]  /*9a70*/  LDL.64 R190, [R1+0x38] ;  /* 0x0000380001be7983 */ /* 0x010f2c0000100a00 */
[----:B-1----:R-:W4:Y:S01]  /*9a80*/  LDL.64 R188, [R1+0x48] ;  /* 0x0000480001bc7983 */ /* 0x002f220000100a00 */
[----:B--2---:R-:W-:Y:S01]  /*9a90*/  IMAD R164, R164, -0x40, R0 ;  /* 0xffffffc0a4a47824 */ /* 0x004fe200078e0200 */
[----:B---3--:R-:W-:Y:S04]  /*9aa0*/  LOP3.LUT R178, R178, 0xfffffffb, RZ, 0xc0, !PT ;  /* 0xfffffffbb2b27812 */ /* 0x008fe800078ec0ff */
[C---:B------:R-:W-:Y:S02]  /*9ab0*/  IADD3 R169, R164.reuse, 0x8, RZ ;  /* 0x00000008a4a97810 */ /* 0x040fe40007ffe0ff */
[----:B------:R-:W-:Y:S02]  /*9ac0*/  IADD3 R170, R164, -0x1, RZ ;  /* 0xffffffffa4aa7810 */ /* 0x000fe40007ffe0ff */
[----:B------:R-:W-:Y:S02]  /*9ad0*/  ISETP.GE.AND P0, PT, R169, RZ, PT ;  /* 0x000000ffa900720c */ /* 0x000fe40003f06270 */
[----:B------:R-:W-:Y:S02]  /*9ae0*/  ISETP.GE.AND P5, PT, R170, RZ, PT ;  /* 0x000000ffaa00720c */ /* 0x000fe40003fa6270 */
[C---:B------:R-:W-:Y:S02]  /*9af0*/  IADD3 R173, R164.reuse, -0x8, RZ ;  /* 0xfffffff8a4ad7810 */ /* 0x040fe40007ffe0ff */
[C---:B------:R-:W-:Y:S02]  /*9b00*/  IADD3 R0, R164.reuse, -0x9, RZ ;  /* 0xfffffff7a4007810 */ /* 0x040fe40007ffe0ff */
[C---:B------:R-:W-:Y:S02]  /*9b10*/  IADD3 R171, R164.reuse, -0x10, RZ ;  /* 0xfffffff0a4ab7810 */ /* 0x040fe40007ffe0ff */
[C---:B------:R-:W-:Y:S02]  /*9b20*/  IADD3 R166, R164.reuse, -0x11, RZ ;  /* 0xffffffefa4a67810 */ /* 0x040fe40007ffe0ff */
[C---:B------:R-:W-:Y:S02]  /*9b30*/  IADD3 R167, R164.reuse, -0x18, RZ ;  /* 0xffffffe8a4a77810 */ /* 0x040fe40007ffe0ff */
[C---:B------:R-:W-:Y:S02]  /*9b40*/  @!P0 IADD3 R169, -R164.reuse, -0x8, RZ ;  /* 0xfffffff8a4a98810 */ /* 0x040fe40007ffe1ff */
[----:B------:R-:W-:Y:S02]  /*9b50*/  ISETP.GE.AND P0, PT, R173, RZ, PT ;  /* 0x000000ffad00720c */ /* 0x000fe40003f06270 */
[----:B------:R-:W-:Y:S02]  /*9b60*/  @!P5 IADD3 R170, -R164, 0x1, RZ ;  /* 0x00000001a4aad810 */ /* 0x000fe40007ffe1ff */
[----:B------:R-:W-:Y:S01]  /*9b70*/  ISETP.GE.AND P5, PT, R0, RZ, PT ;  /* 0x000000ff0000720c */ /* 0x000fe20003fa6270 */
[----:B------:R-:W1:Y:S01]  /*9b80*/  I2F R169, R169 ;  /* 0x000000a900a97306 */ /* 0x000e620000201400 */
[C---:B------:R-:W-:Y:S02]  /*9b90*/  IADD3 R2, R164.reuse, -0x19, RZ ;  /* 0xffffffe7a4027810 */ /* 0x040fe40007ffe0ff */
[C---:B------:R-:W-:Y:S02]  /*9ba0*/  IADD3 R168, R164.reuse, 0x7, RZ ;  /* 0x00000007a4a87810 */ /* 0x040fe40007ffe0ff */
[----:B------:R-:W-:Y:S02]  /*9bb0*/  IABS R175, R164 ;  /* 0x000000a400af7213 */ /* 0x000fe40000000000 */
[C---:B------:R-:W-:Y:S02]  /*9bc0*/  IADD3 R172, R164.reuse, -0x29, RZ ;  /* 0xffffffd7a4ac7810 */ /* 0x040fe40007ffe0ff */
[C---:B------:R-:W-:Y:S01]  /*9bd0*/  @!P0 IADD3 R173, -R164.reuse, 0x8, RZ ;  /* 0x00000008a4ad8810 */ /* 0x040fe20007ffe1ff */
[----:B------:R-:W2:Y:S01]  /*9be0*/  I2F R170, R170 ;  /* 0x000000aa00aa7306 */ /* 0x000ea20000201400 */
[----:B------:R-:W-:Y:S02]  /*9bf0*/  ISETP.GE.AND P0, PT, R171, RZ, PT ;  /* 0x000000ffab00720c */ /* 0x000fe40003f06270 */
[----:B------:R-:W-:Y:S02]  /*9c00*/  @!P5 IADD3 R0, -R164, 0x9, RZ ;  /* 0x00000009a400d810 */ /* 0x000fe40007ffe1ff */
[----:B------:R-:W-:Y:S02]  /*9c10*/  ISETP.GE.AND P5, PT, R166, RZ, PT ;  /* 0x000000ffa600720c */ /* 0x000fe40003fa6270 */
[----:B------:R-:W-:Y:S03]  /*9c20*/  @P1 LOP3.LUT R178, R178, 0x4, RZ, 0xfc, !PT ;  /* 0x00000004b2b21812 */ /* 0x000fe600078efcff */
[----:B------:R-:W3:Y:S02]  /*9c30*/  I2F R0, R0 ;  /* 0x0000000000007306 */ /* 0x000ee40000201400 */
[----:B------:R-:W-:Y:S02]  /*9c40*/  STL [R1+0x2c], R178 ;  /* 0x00002cb201007387 */ /* 0x000fe40000100800 */
[C---:B------:R-:W-:Y:S01]  /*9c50*/  @!P0 IADD3 R171, -R164.reuse, 0x10, RZ ;  /* 0x00000010a4ab8810 */ /* 0x040fe20007ffe1ff */
[----:B-1----:R-:W-:Y:S01]  /*9c60*/  FFMA.FTZ R6, R169, -UR4, R6 ;  /* 0x80000004a9067c23 */ /* 0x002fe20008010006 */
[----:B------:R-:W-:Y:S02]  /*9c70*/  ISETP.GE.AND P0, PT, R167, RZ, PT ;  /* 0x000000ffa700720c */ /* 0x000fe40003f06270 */
[----:B------:R-:W-:Y:S02]  /*9c80*/  @!P5 IADD3 R166, -R164, 0x11, RZ ;  /* 0x00000011a4a6d810 */ /* 0x000fe40007ffe1ff */
[----:B------:R-:W-:Y:S01]  /*9c90*/  ISETP.GE.AND P5, PT, R2, RZ, PT ;  /* 0x000000ff0200720c */ /* 0x000fe20003fa6270 */
[----:B------:R-:W1:Y:S01]  /*9ca0*/  I2F R171, R171 ;  /* 0x000000ab00ab7306 */ /* 0x000e620000201400 */
[----:B------:R-:W-:Y:S01]  /*9cb0*/  IADD3 R169, R164, -0x20, RZ ;  /* 0xffffffe0a4a97810 */ /* 0x000fe20007ffe0ff */
[C---:B--2---:R-:W-:Y:S02]  /*9cc0*/  FFMA.FTZ R5, R170.reuse, -UR4, R5 ;  /* 0x80000004aa057c23 */ /* 0x044fe40008010005 */
[----:B------:R-:W-:Y:S01]  /*9cd0*/  FFMA.FTZ R11, R170, -UR4, R11 ;  /* 0x80000004aa0b7c23 */ /* 0x000fe2000801000b */
[C---:B------:R-:W-:Y:S03]  /*9ce0*/  IADD3 R170, R164.reuse, -0x21, RZ ;  /* 0xffffffdfa4aa7810 */ /* 0x040fe60007ffe0ff */
[----:B------:R-:W-:Y:S02]  /*9cf0*/  @!P0 IADD3 R167, -R164, 0x18, RZ ;  /* 0x00000018a4a78810 */ /* 0x000fe40007ffe1ff */
[----:B------:R-:W-:Y:S01]  /*9d00*/  ISETP.GE.AND P0, PT, R168, RZ, PT ;  /* 0x000000ffa800720c */ /* 0x000fe20003f06270 */
[----:B------:R-:W2:Y:S01]  /*9d10*/  I2F R175, R175 ;  /* 0x000000af00af7306 */ /* 0x000ea20000201400 */
[----:B------:R-:W-:Y:S01]  /*9d20*/  @!P5 IADD3 R2, -R164, 0x19, RZ ;  /* 0x00000019a402d810 */ /* 0x000fe20007ffe1ff */
[C---:B---3--:R-:W-:Y:S01]  /*9d30*/  FFMA.FTZ R9, R0.reuse, -UR4, R9 ;  /* 0x8000000400097c23 */ /* 0x048fe20008010009 */
[----:B------:R-:W-:Y:S01]  /*9d40*/  ISETP.GE.AND P5, PT, R169, RZ, PT ;  /* 0x000000ffa900720c */ /* 0x000fe20003fa6270 */
[----:B------:R-:W-:Y:S01]  /*9d50*/  FFMA.FTZ R15, R0, -UR4, R15 ;  /* 0x80000004000f7c23 */ /* 0x000fe2000801000f */
[C---:B------:R-:W-:Y:S05]  /*9d60*/  IADD3 R0, R164.reuse, -0x30, RZ ;  /* 0xffffffd0a4007810 */ /* 0x040fea0007ffe0ff */
[----:B------:R-:W3:Y:S02]  /*9d70*/  I2F R173, R173 ;  /* 0x000000ad00ad7306 */ /* 0x000ee40000201400 */
[----:B------:R-:W-:Y:S01]  /*9d80*/  @!P0 IADD3 R168, -R164, -0x7, RZ ;  /* 0xfffffff9a4a88810 */ /* 0x000fe20007ffe1ff */
[C---:B-1----:R-:W-:Y:S01]  /*9d90*/  FFMA.FTZ R18, R171.reuse, -UR4, R18 ;  /* 0x80000004ab127c23 */ /* 0x042fe20008010012 */
[----:B------:R-:W-:Y:S01]  /*9da0*/  ISETP.GE.AND P0, PT, R170, RZ, PT ;  /* 0x000000ffaa00720c */ /* 0x000fe20003f06270 */
[----:B------:R-:W-:Y:S01]  /*9db0*/  FFMA.FTZ R12, R171, -UR4, R12 ;  /* 0x80000004ab0c7c23 */ /* 0x000fe2000801000c */
[C---:B------:R-:W-:Y:S02]  /*9dc0*/  IADD3 R171, R164.reuse, -0x28, RZ ;  /* 0xffffffd8a4ab7810 */ /* 0x040fe40007ffe0ff */
[----:B------:R-:W-:Y:S02]  /*9dd0*/  @!P5 IADD3 R169, -R164, 0x20, RZ ;  /* 0x00000020a4a9d810 */ /* 0x000fe40007ffe1ff */
[----:B------:R-:W1:Y:S01]  /*9de0*/  I2F R2, R2 ;  /* 0x0000000200027306 */ /* 0x000e620000201400 */
[----:B------:R-:W-:Y:S02]  /*9df0*/  ISETP.GE.AND P5, PT, R172, RZ, PT ;  /* 0x000000ffac00720c */ /* 0x000fe40003fa6270 */
[----:B------:R-:W-:Y:S01]  /*9e00*/  ISETP.GE.AND P6, PT, R171, RZ, PT ;  /* 0x000000ffab00720c */ /* 0x000fe20003fc6270 */
[C---:B--2---:R-:W-:Y:S02]  /*9e10*/  FFMA.FTZ R10, R175.reuse, -UR4, R10 ;  /* 0x80000004af0a7c23 */ /* 0x044fe4000801000a */
[----:B------:R-:W-:Y:S01]  /*9e20*/  FFMA.FTZ R4, R175, -UR4, R4 ;  /* 0x80000004af047c23 */ /* 0x000fe20008010004 */
[----:B------:R-:W-:Y:S02]  /*9e30*/  @!P0 IADD3 R170, -R164, 0x21, RZ ;  /* 0x00000021a4aa8810 */ /* 0x000fe40007ffe1ff */
[----:B------:R-:W-:Y:S01]  /*9e40*/  ISETP.GE.AND P0, PT, R0, RZ, PT ;  /* 0x000000ff0000720c */ /* 0x000fe20003f06270 */
[----:B------:R-:W2:Y:S01]  /*9e50*/  I2F R167, R167 ;  /* 0x000000a700a77306 */ /* 0x000ea20000201400 */
[C---:B------:R-:W-:Y:S01]  /*9e60*/  IADD3 R175, R164.reuse, -0x38, RZ ;  /* 0xffffffc8a4af7810 */ /* 0x040fe20007ffe0ff */
[C---:B---3--:R-:W-:Y:S02]  /*9e70*/  FFMA.FTZ R14, R173.reuse, -UR4, R14 ;  /* 0x80000004ad0e7c23 */ /* 0x048fe4000801000e */
[C---:B------:R-:W-:Y:S01]  /*9e80*/  @!P5 IADD3 R172, -R164.reuse, 0x29, RZ ;  /* 0x00000029a4acd810 */ /* 0x040fe20007ffe1ff */
[----:B------:R-:W-:Y:S01]  /*9e90*/  FFMA.FTZ R8, R173, -UR4, R8 ;  /* 0x80000004ad087c23 */ /* 0x000fe20008010008 */
[C---:B------:R-:W-:Y:S02]  /*9ea0*/  IADD3 R173, R164.reuse, -0x39, RZ ;  /* 0xffffffc7a4ad7810 */ /* 0x040fe40007ffe0ff */
[----:B------:R-:W-:Y:S02]  /*9eb0*/  ISETP.GE.AND P5, PT, R175, RZ, PT ;  /* 0x000000ffaf00720c */ /* 0x000fe40003fa6270 */
[----:B------:R-:W3:Y:S01]  /*9ec0*/  I2F R168, R168 ;  /* 0x000000a800a87306 */ /* 0x000ee20000201400 */
[C---:B------:R-:W-:Y:S02]  /*9ed0*/  @!P6 IADD3 R171, -R164.reuse, 0x28, RZ ;  /* 0x00000028a4abe810 */ /* 0x040fe40007ffe1ff */
[----:B------:R-:W-:Y:S01]  /*9ee0*/  @!P0 IADD3 R0, -R164, 0x30, RZ ;  /* 0x00000030a4008810 */ /* 0x000fe20007ffe1ff */
[C---:B-1----:R-:W-:Y:S01]  /*9ef0*/  FFMA.FTZ R17, R2.reuse, -UR4, R17 ;  /* 0x8000000402117c23 */ /* 0x042fe20008010011 */
[----:B------:R-:W-:Y:S01]  /*9f00*/  ISETP.GE.AND P0, PT, R173, RZ, PT ;  /* 0x000000ffad00720c */ /* 0x000fe20003f06270 */
[----:B------:R-:W-:Y:S01]  /*9f10*/  FFMA.FTZ R23, R2, -UR4, R23 ;  /* 0x8000000402177c23 */ /* 0x000fe20008010017 */
[----:B------:R-:W-:Y:S03]  /*9f20*/  IADD3 R2, R164, -0x31, RZ ;  /* 0xffffffcfa4027810 */ /* 0x000fe60007ffe0ff */
[----:B------:R-:W1:Y:S01]  /*9f30*/  I2F R166, R166 ;  /* 0x000000a600a67306 */ /* 0x000e620000201400 */
[----:B------:R-:W-:Y:S02]  /*9f40*/  ISETP.GE.AND P6, PT, R2, RZ, PT ;  /* 0x000000ff0200720c */ /* 0x000fe40003fc6270 */
[C---:B------:R-:W-:Y:S01]  /*9f50*/  @!P5 IADD3 R175, -R164.reuse, 0x38, RZ ;  /* 0x00000038a4afd810 */ /* 0x040fe20007ffe1ff */
[C---:B--2---:R-:W-:Y:S02]  /*9f60*/  FFMA.FTZ R16, R167.reuse, -UR4, R16 ;  /* 0x80000004a7107c23 */ /* 0x044fe40008010010 */
[----:B------:R-:W-:Y:S02]  /*9f70*/  FFMA.FTZ R22, R167, -UR4, R22 ;  /* 0x80000004a7167c23 */ /* 0x000fe40008010016 */
[C---:B------:R-:W-:Y:S02]  /*9f80*/  @!P0 IADD3 R173, -R164.reuse, 0x39, RZ ;  /* 0x00000039a4ad8810 */ /* 0x040fe40007ffe1ff */
[----:B------:R2:W2:Y:S04]  /*9f90*/  I2F R167, R0 ;  /* 0x0000000000a77306 */ /* 0x0004a80000201400 */
[----:B------:R-:W-:Y:S01]  /*9fa0*/  @!P6 IADD3 R2, -R164, 0x31, RZ ;  /* 0x00000031a402e810 */ /* 0x000fe20007ffe1ff */
[----:B---3--:R-:W-:Y:S01]  /*9fb0*/  FFMA.FTZ R7, R168, -UR4, R7 ;  /* 0x80000004a8077c23 */ /* 0x008fe20008010007 */
[----:B------:R-:W-:Y:S02]  /*9fc0*/  FMNMX.FTZ R164, R4, R3, !PT ;  /* 0x0000000304a47209 */ /* 0x000fe40007810000 */
[----:B------:R-:W-:Y:S02]  /*9fd0*/  FMNMX.FTZ R168, R6, R165, !PT ;  /* 0x000000a506a87209 */ /* 0x000fe40007810000 */
[----:B------:R-:W-:Y:S01]  /*9fe0*/  FMNMX.FTZ R177, R5, R164, !PT ;  /* 0x000000a405b17209 */ /* 0x000fe20007810000 */
[----:B------:R-:W3:Y:S03]  /*9ff0*/  I2F R169, R169 ;  /* 0x000000a900a97306 */ /* 0x000ee60000201400 */
[----:B------:R-:W-:Y:S01]  /*a000*/  FMNMX.FTZ R164, R8, R177, !PT ;  /* 0x000000b108a47209 */ /* 0x000fe20007810000 */
[C---:B-1----:R-:W-:Y:S01]  /*a010*/  FFMA.FTZ R13, R166.reuse, -UR4, R13 ;  /* 0x80000004a60d7c23 */ /* 0x042fe2000801000d */
[----:B------:R-:W-:Y:S01]  /*a020*/  FMNMX.FTZ R177, R7, R168, !PT ;  /* 0x000000a807b17209 */ /* 0x000fe20007810000 */
[----:B------:R-:W-:Y:S01]  /*a030*/  FFMA.FTZ R19, R166, -UR4, R19 ;  /* 0x80000004a6137c23 */ /* 0x000fe20008010013 */
[----:B------:R-:W-:Y:S02]  /*a040*/  FMNMX.FTZ R179, R9, R164, !PT ;  /* 0x000000a409b37209 */ /* 0x000fe40007810000 */
[----:B------:R-:W-:Y:S01]  /*a050*/  FMNMX.FTZ R164, R10, R177, !PT ;  /* 0x000000b10aa47209 */ /* 0x000fe20007810000 */
[----:B------:R-:W1:Y:S01]  /*a060*/  I2F R170, R170 ;  /* 0x000000aa00aa7306 */ /* 0x000e620000201400 */
[----:B--2---:R-:W-:Y:S01]  /*a070*/  FMNMX.FTZ R0, R12, R179, !PT ;  /* 0x000000b30c007209 */ /* 0x004fe20007810000 */
[----:B------:R-:W-:Y:S01]  /*a080*/  FFMA.FTZ R28, R167, -UR4, R28 ;  /* 0x80000004a71c7c23 */ /* 0x000fe2000801001c */
[----:B------:R-:W-:Y:S01]  /*a090*/  FMNMX.FTZ R177, R11, R164, !PT ;  /* 0x000000a40bb17209 */ /* 0x000fe20007810000 */
[----:B------:R-:W-:Y:S01]  /*a0a0*/  FFMA.FTZ R34, R167, -UR4, R34 ;  /* 0x80000004a7227c23 */ /* 0x000fe20008010022 */
[----:B------:R-:W-:Y:S02]  /*a0b0*/  FMNMX.FTZ R179, R13, R0, !PT ;  /* 0x000000000db37209 */ /* 0x000fe40007810000 */
[----:B------:R-:W-:Y:S03]  /*a0c0*/  FMNMX.FTZ R164, R14, R177, !PT ;  /* 0x000000b10ea47209 */ /* 0x000fe60007810000 */
[----:B------:R-:W2:Y:S01]  /*a0d0*/  I2F R171, R171 ;  /* 0x000000ab00ab7306 */ /* 0x000ea20000201400 */
[----:B------:R-:W-:Y:S02]  /*a0e0*/  FMNMX.FTZ R0, R16, R179, !PT ;  /* 0x000000b310007209 */ /* 0x000fe40007810000 */
[----:B------:R-:W-:Y:S01]  /*a0f0*/  FMNMX.FTZ R179, R15, R164, !PT ;  /* 0x000000a40fb37209 */ /* 0x000fe20007810000 */
[----:B---3--:R-:W-:Y:S01]  /*a100*/  FFMA.FTZ R20, R169, -UR4, R20 ;  /* 0x80000004a9147c23 */ /* 0x008fe20008010014 */
[----:B------:R-:W-:Y:S01]  /*a110*/  FMNMX.FTZ R177, R17, R0, !PT ;  /* 0x0000000011b17209 */ /* 0x000fe20007810000 */
[----:B------:R-:W-:Y:S01]  /*a120*/  FFMA.FTZ R26, R169, -UR4, R26 ;  /* 0x80000004a91a7c23 */ /* 0x000fe2000801001a */
[----:B------:R-:W-:Y:S02]  /*a130*/  FMNMX.FTZ R164, R18, R179, !PT ;  /* 0x000000b312a47209 */ /* 0x000fe40007810000 */
[----:B------:R-:W-:Y:S01]  /*a140*/  FMNMX.FTZ R168, R20, R177, !PT ;  /* 0x000000b114a87209 */ /* 0x000fe20007810000 */
[----:B------:R-:W3:Y:S01]  /*a150*/  I2F R166, R172 ;  /* 0x000000ac00a67306 */ /* 0x000ee20000201400 */
[----:B------:R-:W-:Y:S01]  /*a160*/  FMNMX.FTZ R177, R19, R164, !PT ;  /* 0x000000a413b17209 */ /* 0x000fe20007810000 */
[----:B-1----:R-:W-:Y:S03]  /*a170*/  FFMA.FTZ R21, R170, -UR4, R21 ;  /* 0x80000004aa157c23 */ /* 0x002fe60008010015 */
[----:B------:R-:W-:Y:S01]  /*a180*/  FMNMX.FTZ R164, R22, R177, !PT ;  /* 0x000000b116a47209 */ /* 0x000fe20007810000 */
[----:B------:R-:W-:Y:S01]  /*a190*/  FFMA.FTZ R27, R170, -UR4, R27 ;  /* 0x80000004aa1b7c23 */ /* 0x000fe2000801001b */
[----:B------:R-:W-:Y:S03]  /*a1a0*/  FMNMX.FTZ R179, R21, R168, !PT ;  /* 0x000000a815b37209 */ /* 0x000fe60007810000 */
[----:B------:R1:W1:Y:S01]  /*a1b0*/  I2F R0, R173 ;  /* 0x000000ad00007306 */ /* 0x0002620000201400 */
[----:B------:R-:W-:Y:S01]  /*a1c0*/  FMNMX.FTZ R169, R23, R164, !PT ;  /* 0x000000a417a97209 */ /* 0x000fe20007810000 */
[C---:B--2---:R-:W-:Y:S02]  /*a1d0*/  FFMA.FTZ R24, R171.reuse, -UR4, R24 ;  /* 0x80000004ab187c23 */ /* 0x044fe40008010018 */
[----:B------:R-:W-:Y:S03]  /*a1e0*/  FFMA.FTZ R30, R171, -UR4, R30 ;  /* 0x80000004ab1e7c23 */ /* 0x000fe6000801001e */
[----:B------:R-:W-:Y:S03]  /*a1f0*/  FMNMX.FTZ R168, R24, R179, !PT ;  /* 0x000000b318a87209 */ /* 0x000fe60007810000 */
[----:B------:R-:W2:Y:S01]  /*a200*/  I2F R2, R2 ;  /* 0x0000000200027306 */ /* 0x000ea20000201400 */
[C---:B---3--:R-:W-:Y:S02]  /*a210*/  FFMA.FTZ R25, R166.reuse, -UR4, R25 ;  /* 0x80000004a6197c23 */ /* 0x048fe40008010019 */
[----:B------:R-:W-:Y:S07]  /*a220*/  FFMA.FTZ R31, R166, -UR4, R31 ;  /* 0x80000004a61f7c23 */ /* 0x000fee000801001f */
[----:B------:R-:W3:Y:S01]  /*a230*/  I2F R175, R175 ;  /* 0x000000af00af7306 */ /* 0x000ee20000201400 */
[----:B-1----:R-:W-:Y:S01]  /*a240*/  FMNMX.FTZ R173, R25, R168, !PT ;  /* 0x000000a819ad7209 */ /* 0x002fe20007810000 */
[----:B------:R-:W-:Y:S01]  /*a250*/  FFMA.FTZ R33, R0, -UR4, R33 ;  /* 0x8000000400217c23 */ /* 0x000fe20008010021 */
[----:B------:R-:W-:Y:S02]  /*a260*/  FMNMX.FTZ R168, R26, R169, !PT ;  /* 0x000000a91aa87209 */ /* 0x000fe40007810000 */
[----:B------:R-:W-:Y:S02]  /*a270*/  FMNMX.FTZ R164, R28, R173, !PT ;  /* 0x000000ad1ca47209 */ /* 0x000fe40007810000 */
[----:B------:R-:W-:Y:S01]  /*a280*/  FMNMX.FTZ R171, R27, R168, !PT ;  /* 0x000000a81bab7209 */ /* 0x000fe20007810000 */
[----:B--2---:R-:W-:Y:S03]  /*a290*/  FFMA.FTZ R29, R2, -UR4, R29 ;  /* 0x80000004021d7c23 */ /* 0x004fe6000801001d */
[----:B------:R-:W-:Y:S01]  /*a2a0*/  FMNMX.FTZ R166, R30, R171, !PT ;  /* 0x000000ab1ea67209 */ /* 0x000fe20007810000 */
[----:B------:R-:W-:Y:S01]  /*a2b0*/  FFMA.FTZ R35, R2, -UR4, R35 ;  /* 0x8000000402237c23 */ /* 0x000fe20008010023 */
[----:B------:R-:W-:Y:S01]  /*a2c0*/  FMNMX.FTZ R169, R29, R164, !PT ;  /* 0x000000a41da97209 */ /* 0x000fe20007810000 */
[----:B---3--:R-:W-:Y:S01]  /*a2d0*/  FFMA.FTZ R32, R175, -UR4, R32 ;  /* 0x80000004af207c23 */ /* 0x008fe20008010020 */
[----:B------:R-:W-:Y:S02]  /*a2e0*/  FMNMX.FTZ R175, R31, R166, !PT ;  /* 0x000000a61faf7209 */ /* 0x000fe40007810000 */
[----:B----4-:R-:W-:Y:S01]  /*a2f0*/  LOP3.LUT R166, R189, UR7, RZ, 0x3c, !PT ;  /* 0x00000007bda67c12 */ /* 0x010fe2000f8e3cff */
[----:B------:R-:W-:Y:S01]  /*a300*/  UIADD3 UR7, UR23, 0x76cf5d0a, URZ ;  /* 0x76cf5d0a17077890 */ /* 0x000fe2000fffe03f */
[----:B------:R-:W-:Y:S04]  /*a310*/  FMNMX.FTZ R0, R32, R169, !PT ;  /* 0x000000a920007209 */ /* 0x000fe80007810000 */
[----:B------:R-:W-:Y:S02]  /*a320*/  FMNMX.FTZ R164, R33, R0, !PT ;  /* 0x0000000021a47209 */ /* 0x000fe40007810000 */
[----:B------:R-:W-:Y:S03]  /*a330*/  FMNMX.FTZ R0, R34, R175, !PT ;  /* 0x000000af22007209 */ /* 0x000fe60007810000 */
[----:B------:R-:W1:Y:S01]  /*a340*/  SHFL.BFLY PT, R171, R164, 0x2, 0x1f ;  /* 0x0c401f00a4ab7f89 */ /* 0x000e6200000e0000 */
[----:B------:R-:W-:Y:S07]  /*a350*/  FMNMX.FTZ R173, R35, R0, !PT ;  /* 0x0000000023ad7209 */ /* 0x000fee0007810000 */
[----:B------:R-:W2:Y:S01]  /*a360*/  SHFL.BFLY PT, R0, R173, 0x2, 0x1f ;  /* 0x0c401f00ad007f89 */ /* 0x000ea200000e0000 */
[----:B-1----:R-:W-:Y:S01]  /*a370*/  FMNMX.FTZ R167, R164, R171, !PT ;  /* 0x000000aba4a77209 */ /* 0x002fe20007810000 */
[----:B------:R-:W-:Y:S01]  /*a380*/  IMAD.WIDE.U32 R170, R166, -0x326172a9, RZ ;  /* 0xcd9e8d57a6aa7825 */ /* 0x000fe200078e00ff */
[----:B------:R-:W-:Y:S01]  /*a390*/  LOP3.LUT R164, R191, UR6, R188, 0x96, !PT ;  /* 0x00000006bfa47c12 */ /* 0x000fe2000f8e96bc */
[----:B------:R-:W-:Y:S04]  /*a3a0*/  UIADD3 UR6, UR22, -0x255992d5, URZ ;  /* 0xdaa66d2b16067890 */ /* 0x000fe8000fffe03f */
[----:B------:R-:W1:Y:S01]  /*a3b0*/  SHFL.BFLY PT, R2, R167, 0x1, 0x1f ;  /* 0x0c201f00a7027f89 */ /* 0x000e6200000e0000 */
[----:B------:R-:W-:Y:S01]  /*a3c0*/  IMAD.WIDE.U32 R186, R164, -0x326172a9, RZ ;  /* 0xcd9e8d57a4ba7825 */ /* 0x000fe200078e00ff */
[----:B--2---:R-:W-:Y:S04]  /*a3d0*/  FMNMX.FTZ R169, R173, R0, !PT ;  /* 0x00000000ada97209 */ /* 0x004fe80007810000 */
[----:B------:R-:W-:Y:S02]  /*a3e0*/  LOP3.LUT R166, R187, UR19, R170, 0x96, !PT ;  /* 0x00000013bba67c12 */ /* 0x000fe4000f8e96aa */
[----:B------:R-:W2:Y:S06]  /*a3f0*/  LDL.64 R172, [R1+0x40] ;  /* 0x0000400001ac7983 */ /* 0x000eac0000100a00 */
[----:B------:R-:W3:Y:S01]  /*a400*/  SHFL.BFLY PT, R0, R169, 0x1, 0x1f ;  /* 0x0c201f00a9007f89 */ /* 0x000ee200000e0000 */
[----:B-1----:R-:W-:Y:S04]  /*a410*/  FMNMX.FTZ R2, R167, R2, !PT ;  /* 0x00000002a7027209 */ /* 0x002fe80007810000 */
[C---:B------:R-:W-:Y:S01]  /*a420*/  FSETP.NEU.FTZ.AND P0, PT, R2.reuse, -INF , PT ;  /* 0xff8000000200780b */ /* 0x040fe20003f1d000 */
[----:B------:R-:W-:Y:S05]  /*a430*/  FMUL.FTZ R167, R2, c[0x0][0x23c] ;  /* 0x00008f0002a77a20 */ /* 0x000fea0000410000 */
[----:B------:R-:W-:Y:S02]  /*a440*/  FSEL R167, R167, RZ, P0 ;  /* 0x000000ffa7a77208 */ /* 0x000fe40000000000 */
[----:B---3--:R-:W-:Y:S03]  /*a450*/  FMNMX.FTZ R0, R169, R0, !PT ;  /* 0x00000000a9007209 */ /* 0x008fe60007810000 */
[----:B------:R-:W-:Y:S02]  /*a460*/  FFMA.FTZ R180, R4, c[0x0][0x23c], -R167 ;  /* 0x00008f0004b47a23 */ /* 0x000fe400000108a7 */
[----:B------:R-:W-:Y:S01]  /*a470*/  FADD.FTZ R4, -R2, R3 ;  /* 0x0000000302047221 */ /* 0x000fe20000010100 */
[----:B------:R-:W-:Y:S01]  /*a480*/  FSETP.NEU.FTZ.AND P0, PT, R0, -INF , PT ;  /* 0xff8000000000780b */ /* 0x000fe20003f1d000 */
[--C-:B------:R-:W-:Y:S02]  /*a490*/  FFMA.FTZ R184, R9, c[0x0][0x23c], -R167.reuse ;  /* 0x00008f0009b87a23 */ /* 0x100fe400000108a7 */
[----:B------:R-:W-:Y:S02]  /*a4a0*/  FMUL.FTZ R3, R4, c[0x0][0x23c] ;  /* 0x00008f0004037a20 */ /* 0x000fe40000410000 */
[--C-:B------:R-:W-:Y:S02]  /*a4b0*/  FFMA.FTZ R168, R8, c[0x0][0x23c], -R167.reuse ;  /* 0x00008f0008a87a23 */ /* 0x100fe400000108a7 */
[--C-:B------:R-:W-:Y:S02]  /*a4c0*/  FFMA.FTZ R176, R5, c[0x0][0x23c], -R167.reuse ;  /* 0x00008f0005b07a23 */ /* 0x100fe400000108a7 */
[----:B------:R-:W1:Y:S01]  /*a4d0*/  MUFU.EX2 R3, R3 ;  /* 0x0000000300037308 */ /* 0x000e620000000800 */
[----:B------:R-:W-:Y:S02]  /*a4e0*/  FFMA.FTZ R5, R13, c[0x0][0x23c], -R167 ;  /* 0x00008f000d057a23 */ /* 0x000fe400000108a7 */
[----:B------:R-:W-:Y:S02]  /*a4f0*/  IMAD.MOV.U32 R13, RZ, RZ, R189 ;  /* 0x000000ffff0d7224 */ /* 0x000fe400078e00bd */
[--C-:B------:R-:W-:Y:S02]  /*a500*/  FFMA.FTZ R189, R16, c[0x0][0x23c], -R167.reuse ;  /* 0x00008f0010bd7a23 */ /* 0x100fe400000108a7 */
[----:B------:R-:W-:Y:S02]  /*a510*/  IMAD.MOV.U32 R16, RZ, RZ, R180 ;  /* 0x000000ffff107224 */ /* 0x000fe400078e00b4 */
[--C-:B------:R-:W-:Y:S02]  /*a520*/  FFMA.FTZ R180, R24, c[0x0][0x23c], -R167.reuse ;  /* 0x00008f0018b47a23 */ /* 0x100fe400000108a7 */
[--C-:B------:R-:W-:Y:S02]  /*a530*/  FFMA.FTZ R179, R25, c[0x0][0x23c], -R167.reuse ;  /* 0x00008f0019b37a23 */ /* 0x100fe400000108a7 */
[--C-:B------:R-:W-:Y:S02]  /*a540*/  FFMA.FTZ R174, R12, c[0x0][0x23c], -R167.reuse ;  /* 0x00008f000cae7a23 */ /* 0x100fe400000108a7 */
[----:B------:R-:W-:Y:S01]  /*a550*/  IMAD.MOV.U32 R12, RZ, RZ, R188 ;  /* 0x000000ffff0c7224 */ /* 0x000fe200078e00bc */
[----:B------:R-:W-:Y:S01]  /*a560*/  MUFU.EX2 R180, R180 ;  /* 0x000000b400b47308 */ /* 0x000fe20000000800 */
[--C-:B------:R-:W-:Y:S02]  /*a570*/  FFMA.FTZ R175, R17, c[0x0][0x23c], -R167.reuse ;  /* 0x00008f0011af7a23 */ /* 0x100fe400000108a7 */
[--C-:B------:R-:W-:Y:S02]  /*a580*/  FFMA.FTZ R169, R32, c[0x0][0x23c], -R167.reuse ;  /* 0x00008f0020a97a23 */ /* 0x100fe400000108a7 */
[----:B------:R-:W-:Y:S02]  /*a590*/  FFMA.FTZ R170, R21, c[0x0][0x23c], -R167 ;  /* 0x00008f0015aa7a23 */ /* 0x000fe400000108a7 */
[----:B------:R-:W-:Y:S02]  /*a5a0*/  IMAD.MOV.U32 R21, RZ, RZ, R174 ;  /* 0x000000ffff157224 */ /* 0x000fe400078e00ae */
[C---:B-1----:R-:W-:Y:S01]  /*a5b0*/  FMUL.FTZ R36, R3.reuse, R36 ;  /* 0x0000002403247220 */ /* 0x042fe20000410000 */
        /* <DEDUP_REMOVED lines=51> */
[--C-:B--2---:R-:W-:Y:S01]  /*a8f0*/  LOP3.LUT R164, R171, UR24, R172.reuse, 0x96, !PT ;  /* 0x00000018aba47c12 */ /* 0x104fe2000f8e96ac */
[----:B------:R-:W-:Y:S02]  /*a900*/  IMAD.MOV.U32 R24, RZ, RZ, R172 ;  /* 0x000000ffff187224 */ /* 0x000fe400078e00ac */
[----:B------:R-:W-:Y:S02]  /*a910*/  IMAD.MOV.U32 R25, RZ, RZ, R173 ;  /* 0x000000ffff197224 */ /* 0x000fe400078e00ad */
[----:B------:R-:W-:Y:S04]  /*a920*/  IMAD.WIDE.U32 R8, R164, -0x2daee0ad, RZ ;  /* 0xd2511f53a4087825 */ /* 0x000fe800078e00ff */
[----:B------:R-:W-:Y:S01]  /*a930*/  FMUL.FTZ R164, R0, c[0x0][0x23c] ;  /* 0x00008f0000a47a20 */ /* 0x000fe20000410000 */
[----:B------:R-:W-:Y:S01]  /*a940*/  LOP3.LUT R4, R9, UR7, R190, 0x96, !PT ;  /* 0x0000000709047c12 */ /* 0x000fe2000f8e96be */
[--C-:B------:R-:W-:Y:S02]  /*a950*/  FFMA.FTZ R173, R28, c[0x0][0x23c], -R167.reuse ;  /* 0x00008f001cad7a23 */ /* 0x100fe400000108a7 */
[----:B------:R-:W-:Y:S01]  /*a960*/  FFMA.FTZ R172, R29, c[0x0][0x23c], -R167 ;  /* 0x00008f001dac7a23 */ /* 0x000fe200000108a7 */
[----:B------:R-:W-:Y:S01]  /*a970*/  FSEL R164, R164, RZ, P0 ;  /* 0x000000ffa4a47208 */ /* 0x000fe20000000000 */
[----:B------:R-:W-:Y:S02]  /*a980*/  IMAD.MOV.U32 R28, RZ, RZ, R186 ;  /* 0x000000ffff1c7224 */ /* 0x000fe400078e00ba */
[----:B------:R-:W-:Y:S02]  /*a990*/  IMAD.MOV.U32 R29, RZ, RZ, R187 ;  /* 0x000000ffff1d7224 */ /* 0x000fe400078e00bb */
[----:B------:R-:W-:Y:S01]  /*a9a0*/  IMAD.WIDE.U32 R186, R166, -0x2daee0ad, RZ ;  /* 0xd2511f53a6ba7825 */ /* 0x000fe200078e00ff */
[----:B------:R-:W-:Y:S03]  /*a9b0*/  MUFU.EX2 R172, R172 ;  /* 0x000000ac00ac7308 */ /* 0x000fe60000000800 */
[----:B------:R-:W-:Y:S01]  /*a9c0*/  IMAD.MOV.U32 R9, RZ, RZ, R191 ;  /* 0x000000ffff097224 */ /* 0x000fe200078e00bf */
[----:B------:R-:W-:Y:S01]  /*a9d0*/  LOP3.LUT R177, R187, UR26, R8, 0x96, !PT ;  /* 0x0000001abbb17c12 */ /* 0x000fe2000f8e9608 */
[----:B------:R-:W-:Y:S02]  /*a9e0*/  IMAD.MOV.U32 R8, RZ, RZ, R190 ;  /* 0x000000ffff087224 */ /* 0x000fe400078e00be */
[----:B------:R-:W-:Y:S04]  /*a9f0*/  IMAD.WIDE.U32 R190, R4, -0x326172a9, RZ ;  /* 0xcd9e8d5704be7825 */ /* 0x000fe800078e00ff */
[----:B------:R-:W-:Y:S02]  /*aa00*/  FFMA.FTZ R188, R14, c[0x0][0x23c], -R164 ;  /* 0x00008f000ebc7a23 */ /* 0x000fe400000108a4 */
[----:B------:R-:W-:Y:S02]  /*aa10*/  IMAD.MOV.U32 R14, RZ, RZ, R186 ;  /* 0x000000ffff0e7224 */ /* 0x000fe400078e00ba */
[--C-:B------:R-:W-:Y:S02]  /*aa20*/  FFMA.FTZ R171, R20, c[0x0][0x23c], -R167.reuse ;  /* 0x00008f0014ab7a23 */ /* 0x100fe400000108a7 */
[----:B------:R-:W-:Y:S02]  /*aa30*/  IMAD.MOV.U32 R20, RZ, RZ, R178 ;  /* 0x000000ffff147224 */ /* 0x000fe400078e00b2 */
[--C-:B------:R-:W-:Y:S02]  /*aa40*/  FFMA.FTZ R17, R10, c[0x0][0x23c], -R164.reuse ;  /* 0x00008f000a117a23 */ /* 0x100fe400000108a4 */
[----:B------:R-:W-:Y:S02]  /*aa50*/  FFMA.FTZ R10, R18, c[0x0][0x23c], -R164 ;  /* 0x00008f00120a7a23 */ /* 0x000fe400000108a4 */
[----:B------:R-:W-:Y:S02]  /*aa60*/  IMAD.MOV.U32 R18, RZ, RZ, R190 ;  /* 0x000000ffff127224 */ /* 0x000fe400078e00be */
[----:B------:R-:W-:Y:S02]  /*aa70*/  FFMA.FTZ R167, R33, c[0x0][0x23c], -R167 ;  /* 0x00008f0021a77a23 */ /* 0x000fe400000108a7 */
[--C-:B------:R-:W-:Y:S02]  /*aa80*/  FFMA.FTZ R33, R15, c[0x0][0x23c], -R164.reuse ;  /* 0x00008f000f217a23 */ /* 0x100fe400000108a4 */
[----:B------:R-:W-:Y:S02]  /*aa90*/  IMAD.MOV.U32 R15, RZ, RZ, R187 ;  /* 0x000000ffff0f7224 */ /* 0x000fe400078e00bb */
[--C-:B------:R-:W-:Y:S02]  /*aaa0*/  FFMA.FTZ R187, R19, c[0x0][0x23c], -R164.reuse ;  /* 0x00008f0013bb7a23 */ /* 0x100fe400000108a4 */
[----:B------:R-:W-:Y:S02]  /*aab0*/  IMAD.MOV.U32 R19, RZ, RZ, R191 ;  /* 0x000000ffff137224 */ /* 0x000fe400078e00bf */
[----:B------:R1:W5:Y:S01]  /*aac0*/  LDL.LU.64 R190, [R1+0x68] ;  /* 0x0000680001be7983 */ /* 0x0003620000300a00 */
[----:B------:R-:W-:Y:S01]  /*aad0*/  FMUL.FTZ R4, R3, R132 ;  /* 0x0000008403047220 */ /* 0x000fe20000410000 */
[----:B------:R-:W-:Y:S01]  /*aae0*/  MUFU.EX2 R187, R187 ;  /* 0x000000bb00bb7308 */ /* 0x000fe20000000800 */
[----:B------:R-:W-:Y:S02]  /*aaf0*/  FFMA.FTZ R186, R22, c[0x0][0x23c], -R164 ;  /* 0x00008f0016ba7a23 */ /* 0x000fe400000108a4 */
[----:B------:R-:W-:Y:S02]  /*ab00*/  IMAD.MOV.U32 R22, RZ, RZ, R18 ;  /* 0x000000ffff167224 */ /* 0x000fe400078e0012 */
[----:B------:R-:W-:Y:S02]  /*ab10*/  IMAD.MOV.U32 R18, RZ, RZ, R14 ;  /* 0x000000ffff127224 */ /* 0x000fe400078e000e */
[----:B------:R-:W-:Y:S02]  /*ab20*/  FFMA.FTZ R178, R26, c[0x0][0x23c], -R164 ;  /* 0x00008f001ab27a23 */ /* 0x000fe400000108a4 */
[----:B------:R-:W-:Y:S01]  /*ab30*/  IMAD.MOV.U32 R26, RZ, RZ, R28 ;  /* 0x000000ffff1a7224 */ /* 0x000fe200078e001c */
[----:B------:R-:W-:Y:S01]  /*ab40*/  MUFU.EX2 R186, R186 ;  /* 0x000000ba00ba7308 */ /* 0x000fe20000000800 */
[----:B------:R-:W-:Y:S02]  /*ab50*/  IMAD.MOV.U32 R28, RZ, RZ, R168 ;  /* 0x000000ffff1c7224 */ /* 0x000fe400078e00a8 */
[----:B------:R-:W-:Y:S02]  /*ab60*/  FFMA.FTZ R166, R34, c[0x0][0x23c], -R164 ;  /* 0x00008f0022a67a23 */ /* 0x000fe400000108a4 */
[----:B------:R-:W-:Y:S02]  /*ab70*/  IMAD.MOV.U32 R34, RZ, RZ, R20 ;  /* 0x000000ffff227224 */ /* 0x000fe400078e0014 */
[----:B------:R-:W-:Y:S02]  /*ab80*/  IMAD.MOV.U32 R132, RZ, RZ, R12 ;  /* 0x000000ffff847224 */ /* 0x000fe400078e000c */
[--C-:B------:R-:W-:Y:S01]  /*ab90*/  FFMA.FTZ R174, R27, c[0x0][0x23c], -R164.reuse ;  /* 0x00008f001bae7a23 */ /* 0x100fe200000108a4 */
[----:B------:R-:W-:Y:S01]  /*aba0*/  MUFU.EX2 R166, R166 ;  /* 0x000000a600a67308 */ /* 0x000fe20000000800 */
[----:B------:R-:W-:Y:S02]  /*abb0*/  IMAD.MOV.U32 R27, RZ, RZ, R29 ;  /* 0x000000ffff1b7224 */ /* 0x000fe400078e001d */
[----:B------:R-:W-:Y:S02]  /*abc0*/  IMAD.MOV.U32 R29, RZ, RZ, R175 ;  /* 0x000000ffff1d7224 */ /* 0x000fe400078e00af */
[----:B------:R-:W-:Y:S02]  /*abd0*/  FFMA.FTZ R175, R30, c[0x0][0x23c], -R164 ;  /* 0x00008f001eaf7a23 */ /* 0x000fe400000108a4 */
[----:B------:R-:W-:Y:S02]  /*abe0*/  IMAD.MOV.U32 R30, RZ, RZ, R5 ;  /* 0x000000ffff1e7224 */ /* 0x000fe400078e0005 */
[C---:B------:R-:W-:Y:S01]  /*abf0*/  FMUL.FTZ R5, R3.reuse, R133 ;  /* 0x0000008503057220 */ /* 0x040fe20000410000 */
[----:B------:R-:W-:Y:S01]  /*ac00*/  MUFU.EX2 R174, R174 ;  /* 0x000000ae00ae7308 */ /* 0x000fe20000000800 */
[----:B------:R-:W-:Y:S02]  /*ac10*/  IMAD.MOV.U32 R133, RZ, RZ, R13 ;  /* 0x000000ffff857224 */ /* 0x000fe400078e000d */
[C---:B------:R-:W-:Y:S02]  /*ac20*/  FMUL.FTZ R13, R3.reuse, R141 ;  /* 0x0000008d030d7220 */ /* 0x040fe40000410000 */
[----:B------:R-:W-:Y:S02]  /*ac30*/  IMAD.MOV.U32 R141, RZ, RZ, R34 ;  /* 0x000000ffff8d7224 */ /* 0x000fe400078e0022 */
[----:B------:R-:W-:Y:S02]  /*ac40*/  IMAD.MOV.U32 R34, RZ, RZ, R24 ;  /* 0x000000ffff227224 */ /* 0x000fe400078e0018 */
[C---:B------:R-:W-:Y:S02]  /*ac50*/  FMUL.FTZ R24, R3.reuse, R152 ;  /* 0x0000009803187220 */ /* 0x040fe40000410000 */
[----:B------:R-:W-:Y:S02]  /*ac60*/  IMAD.MOV.U32 R152, RZ, RZ, R132 ;  /* 0x000000ffff987224 */ /* 0x000fe400078e0084 */
[----:B------:R-:W-:Y:S02]  /*ac70*/  IMAD.MOV.U32 R132, RZ, RZ, R28 ;  /* 0x000000ffff847224 */ /* 0x000fe400078e001c */
[----:B------:R-:W-:Y:S02]  /*ac80*/  FMUL.FTZ R28, R3, R156 ;  /* 0x0000009c031c7220 */ /* 0x000fe40000410000 */
[----:B------:R-:W-:Y:S02]  /*ac90*/  IMAD.MOV.U32 R156, RZ, RZ, R22 ;  /* 0x000000ffff9c7224 */ /* 0x000fe400078e0016 */
[----:B------:R-:W-:Y:S01]  /*aca0*/  IMAD.MOV.U32 R22, RZ, RZ, R18 ;  /* 0x000000ffff167224 */ /* 0x000fe200078e0012 */
[----:B------:R-:W-:Y:S01]  /*acb0*/  MUFU.EX2 R132, R132 ;  /* 0x0000008400847308 */ /* 0x000fe20000000800 */
[----:B------:R-:W2:Y:S01]  /*acc0*/  LDL.LU R18, [R1+0x5c] ;  /* 0x00005c0001127983 */ /* 0x000ea20000300800 */
[--C-:B------:R-:W-:Y:S02]  /*acd0*/  FFMA.FTZ R6, R6, c[0x0][0x23c], -R164.reuse ;  /* 0x00008f0006067a23 */ /* 0x100fe400000108a4 */
[----:B------:R-:W-:Y:S02]  /*ace0*/  FFMA.FTZ R168, R31, c[0x0][0x23c], -R164 ;  /* 0x00008f001fa87a23 */ /* 0x000fe400000108a4 */
[----:B------:R-:W-:Y:S02]  /*acf0*/  IMAD.MOV.U32 R31, RZ, RZ, R6 ;  /* 0x000000ffff1f7224 */ /* 0x000fe400078e0006 */
[----:B------:R-:W-:Y:S02]  /*ad00*/  FADD.FTZ R6, -R0, R165 ;  /* 0x000000a500067221 */ /* 0x000fe40000010100 */
[----:B------:R3:W-:Y:S01]  /*ad10*/  MUFU.EX2 R165, R16 ;  /* 0x0000001000a57308 */ /* 0x0007e20000000800 */
[----:B------:R-:W-:Y:S02]  /*ad20*/  IMAD.MOV.U32 R14, RZ, RZ, R8 ;  /* 0x000000ffff0e7224 */ /* 0x000fe400078e0008 */
[----:B------:R-:W-:Y:S02]  /*ad30*/  FMUL.FTZ R8, R3, R136 ;  /* 0x0000008803087220 */ /* 0x000fe40000410000 */
[--C-:B------:R-:W-:Y:S02]  /*ad40*/  FFMA.FTZ R181, R23, c[0x0][0x23c], -R164.reuse ;  /* 0x00008f0017b57a23 */ /* 0x100fe400000108a4 */
[----:B------:R-:W-:Y:S02]  /*ad50*/  IMAD.MOV.U32 R23, RZ, RZ, R19 ;  /* 0x000000ffff177224 */ /* 0x000fe400078e0013 */
[--C-:B------:R-:W-:Y:S01]  /*ad60*/  FFMA.FTZ R185, R7, c[0x0][0x23c], -R164.reuse ;  /* 0x00008f0007b97a23 */ /* 0x100fe200000108a4 */
[----:B------:R-:W4:Y:S01]  /*ad70*/  MUFU.EX2 R136, R176 ;  /* 0x000000b000887308 */ /* 0x000f220000000800 */
[----:B------:R-:W-:Y:S01]  /*ad80*/  FFMA.FTZ R11, R11, c[0x0][0x23c], -R164 ;  /* 0x00008f000b0b7a23 */ /* 0x000fe200000108a4 */
[----:B------:R-:W-:Y:S01]  /*ad90*/  LOP3.LUT R7, R23, UR6, R26, 0x96, !PT ;  /* 0x0000000617077c12 */ /* 0x000fe2000f8e961a */
[----:B------:R-:W-:Y:S02]  /*ada0*/  FFMA.FTZ R164, R35, c[0x0][0x23c], -R164 ;  /* 0x00008f0023a47a23 */ /* 0x000fe400000108a4 */
[----:B------:R-:W-:Y:S02]  /*adb0*/  IMAD.MOV.U32 R35, RZ, RZ, R17 ;  /* 0x000000ffff237224 */ /* 0x000fe400078e0011 */
[C---:B------:R-:W-:Y:S02]  /*adc0*/  FMUL.FTZ R12, R3.reuse, R140 ;  /* 0x0000008c030c7220 */ /* 0x040fe40000410000 */
[C---:B------:R-:W-:Y:S01]  /*add0*/  FMUL.FTZ R17, R3.reuse, R145 ;  /* 0x0000009103117220 */ /* 0x040fe20000410000 */
[----:B------:R-:W-:Y:S01]  /*ade0*/  MUFU.EX2 R185, R185 ;  /* 0x000000b900b97308 */ /* 0x000fe20000000800 */
[C---:B------:R-:W-:Y:S02]  /*adf0*/  FMUL.FTZ R20, R3.reuse, R148 ;  /* 0x0000009403147220 */ /* 0x040fe40000410000 */
[----:B------:R-:W-:Y:S02]  /*ae00*/  IMAD.MOV.U32 R145, RZ, RZ, R33 ;  /* 0x000000ffff917224 */ /* 0x000fe400078e0021 */
[C---:B---3--:R-:W-:Y:S02]  /*ae10*/  FMUL.FTZ R16, R3.reuse, R144 ;  /* 0x0000009003107220 */ /* 0x048fe40000410000 */
[C---:B------:R-:W-:Y:S02]  /*ae20*/  FMUL.FTZ R33, R3.reuse, R161 ;  /* 0x000000a103217220 */ /* 0x040fe40000410000 */
[----:B------:R-:W-:Y:S01]  /*ae30*/  IMAD.MOV.U32 R19, RZ, RZ, R15 ;  /* 0x000000ffff137224 */ /* 0x000fe200078e000f */
[----:B------:R-:W-:Y:S01]  /*ae40*/  MUFU.EX2 R181, R181 ;  /* 0x000000b500b57308 */ /* 0x000fe20000000800 */
[----:B------:R-:W-:Y:S02]  /*ae50*/  IMAD.MOV.U32 R15, RZ, RZ, R9 ;  /* 0x000000ffff0f7224 */ /* 0x000fe400078e0009 */
[C---:B------:R-:W-:Y:S01]  /*ae60*/  FMUL.FTZ R9, R3.reuse, R137 ;  /* 0x0000008903097220 */ /* 0x040fe20000410000 */
[----:B----4-:R-:W-:Y:S01]  /*ae70*/  F2FP.BF16.PACK_AB R140, R136, R165 ;  /* 0x000000a5888c723e */ /* 0x010fe200000010ff */
        /* <DEDUP_REMOVED lines=9> */
[----:B------:R-:W-:Y:S01]  /*af10*/  IMAD.MOV.U32 R153, RZ, RZ, R133 ;  /* 0x000000ffff997224 */ /* 0x000fe200078e0085 */
[----:B------:R-:W-:Y:S01]  /*af20*/  MUFU.EX2 R144, R144 ;  /* 0x0000009000907308 */ /* 0x000fe20000000800 */
[----:B------:R-:W-:Y:S02]  /*af30*/  IMAD.MOV.U32 R157, RZ, RZ, R23 ;  /* 0x000000ffff9d7224 */ /* 0x000fe400078e0017 */
        /* <DEDUP_REMOVED lines=8> */
[----:B--2---:R-:W-:Y:S02]  /*afc0*/  FFMA.FTZ R133, R3, R18, R165 ;  /* 0x0000001203857223 */ /* 0x004fe400000100a5 */
[----:B------:R-:W-:Y:S02]  /*afd0*/  FMUL.FTZ R3, R6, c[0x0][0x23c] ;  /* 0x00008f0006037a20 */ /* 0x000fe40000410000 */
[----:B------:R-:W-:Y:S02]  /*afe0*/  IMAD.MOV.U32 R18, RZ, RZ, R10 ;  /* 0x000000ffff127224 */ /* 0x000fe400078e000a */
[----:B------:R-:W-:Y:S02]  /*aff0*/  IMAD.WIDE.U32 R10, R7, -0x2daee0ad, RZ ;  /* 0xd2511f53070a7825 */ /* 0x000fe400078e00ff */
[----:B------:R-:W2:Y:S03]  /*b000*/  MUFU.EX2 R3, R3 ;  /* 0x0000000300037308 */ /* 0x000ea60000000800 */
[----:B------:R-:W-:Y:S01]  /*b010*/  LOP3.LUT R6, R11, UR17, R22, 0x96, !PT ;  /* 0x000000110b067c12 */ /* 0x000fe2000f8e9616 */
[----:B------:R-:W-:Y:S02]  /*b020*/  IMAD.MOV.U32 R22, RZ, RZ, R14 ;  /* 0x000000ffff167224 */ /* 0x000fe400078e000e */
[----:B------:R-:W-:Y:S05]  /*b030*/  IMAD.WIDE.U32 R14, R177, -0x326172a9, RZ ;  /* 0xcd9e8d57b10e7825 */ /* 0x000fea00078e00ff */
[----:B------:R-:W-:Y:S01]  /*b040*/  LOP3.LUT R177, R15, UR28, R156, 0x96, !PT ;  /* 0x0000001c0fb17c12 */ /* 0x000fe2000f8e969c */
[----:B------:R-:W-:Y:S02]  /*b050*/  IMAD.MOV.U32 R156, RZ, RZ, R152 ;  /* 0x000000ffff9c7224 */ /* 0x000fe400078e0098 */
[----:B------:R-:W-:Y:S02]  /*b060*/  IMAD.MOV.U32 R152, RZ, RZ, R34 ;  /* 0x000000ffff987224 */ /* 0x000fe400078e0022 */
[----:B------:R-:W-:Y:S04]  /*b070*/  IMAD.WIDE.U32 R176, R177, -0x2daee0ad, RZ ;  /* 0xd2511f53b1b07825 */ /* 0x000fe800078e00ff */
[----:B------:R-:W-:Y:S01]  /*b080*/  IMAD.MOV.U32 R34, RZ, RZ, R188 ;  /* 0x000000ffff227224 */ /* 0x000fe200078e00bc */
[----:B------:R-:W-:Y:S01]  /*b090*/  LOP3.LUT R7, R177, UR5, R10, 0x96, !PT ;  /* 0x00000005b1077c12 */ /* 0x000fe2000f8e960a */
[----:B------:R-:W-:Y:S04]  /*b0a0*/  IMAD.WIDE.U32 R188, R6, -0x326172a9, RZ ;  /* 0xcd9e8d5706bc7825 */ /* 0x000fe800078e00ff */
[----:B------:R-:W-:Y:S01]  /*b0b0*/  IMAD.WIDE.U32 R160, R7, -0x326172a9, RZ ;  /* 0xcd9e8d5707a07825 */ /* 0x000fe200078e00ff */
[----:B------:R-:W-:Y:S03]  /*b0c0*/  LOP3.LUT R137, R189, UR14, R14, 0x96, !PT ;  /* 0x0000000ebd897c12 */ /* 0x000fe6000f8e960e */
[C---:B--2---:R-:W-:Y:S02]  /*b0d0*/  FMUL.FTZ R7, R3.reuse, R135 ;  /* 0x0000008703077220 */ /* 0x044fe40000410000 */
[----:B------:R-:W-:Y:S02]  /*b0e0*/  IMAD.MOV.U32 R135, RZ, RZ, R30 ;  /* 0x000000ffff877224 */ /* 0x000fe400078e001e */
[C---:B------:R-:W-:Y:S02]  /*b0f0*/  FMUL.FTZ R30, R3.reuse, R158 ;  /* 0x0000009e031e7220 */ /* 0x040fe40000410000 */
[----:B------:R-:W-:Y:S02]  /*b100*/  IMAD.MOV.U32 R158, RZ, RZ, R135 ;  /* 0x000000ffff9e7224 */ /* 0x000fe400078e0087 */
[----:B------:R-:W2:Y:S01]  /*b110*/  LDL.LU R135, [R1+0x58] ;  /* 0x0000580001877983 */ /* 0x000ea20000300800 */
        /* <DEDUP_REMOVED lines=8> */
[----:B------:R-:W-:Y:S02]  /*b1a0*/  IMAD.MOV.U32 R147, RZ, RZ, R34 ;  /* 0x000000ffff937224 */ /* 0x000fe400078e0022 */
[C---:B------:R-:W-:Y:S02]  /*b1b0*/  FMUL.FTZ R34, R3.reuse, R162 ;  /* 0x000000a203227220 */ /* 0x040fe40000410000 */
[----:B------:R-:W-:Y:S02]  /*b1c0*/  IMAD.MOV.U32 R162, RZ, RZ, R149 ;  /* 0x000000ffffa27224 */ /* 0x000fe400078e0095 */
[----:B------:R-:W3:Y:S01]  /*b1d0*/  LDC.U8 R149, c[0x0][0x2d8] ;  /* 0x0000b600ff957b82 */ /* 0x000ee20000000000 */
[C---:B------:R-:W-:Y:S02]  /*b1e0*/  FMUL.FTZ R14, R3.reuse, R142 ;  /* 0x0000008e030e7220 */ /* 0x040fe40000410000 */
[----:B------:R-:W-:Y:S02]  /*b1f0*/  IMAD.MOV.U32 R142, RZ, RZ, R35 ;  /* 0x000000ffff8e7224 */ /* 0x000fe400078e0023 */
[C---:B------:R-:W-:Y:S02]  /*b200*/  FMUL.FTZ R35, R3.reuse, R163 ;  /* 0x000000a303237220 */ /* 0x040fe40000410000 */
[----:B------:R-:W-:Y:S02]  /*b210*/  IMAD.MOV.U32 R163, RZ, RZ, R141 ;  /* 0x000000ffffa37224 */ /* 0x000fe400078e008d */
[C---:B------:R-:W-:Y:S01]  /*b220*/  FMUL.FTZ R15, R3.reuse, R143 ;  /* 0x0000008f030f7220 */ /* 0x040fe20000410000 */
[----:B------:R-:W4:Y:S01]  /*b230*/  MUFU.EX2 R141, R184 ;  /* 0x000000b8008d7308 */ /* 0x000f220000000800 */
[----:B------:R-:W-:Y:S02]  /*b240*/  IMAD.MOV.U32 R143, RZ, RZ, R18 ;  /* 0x000000ffff8f7224 */ /* 0x000fe400078e0012 */
[C---:B------:R-:W-:Y:S02]  /*b250*/  FMUL.FTZ R18, R3.reuse, R146 ;  /* 0x0000009203127220 */ /* 0x040fe40000410000 */
[----:B------:R-:W-:Y:S02]  /*b260*/  IMAD.MOV.U32 R146, RZ, RZ, R22 ;  /* 0x000000ffff927224 */ /* 0x000fe400078e0016 */
[----:B------:R-:W-:Y:S01]  /*b270*/  FMUL.FTZ R6, R3, R134 ;  /* 0x0000008603067220 */ /* 0x000fe20000410000 */
[----:B------:R-:W-:Y:S01]  /*b280*/  F2FP.BF16.PACK_AB R134, R185, R144 ;  /* 0x00000090b986723e */ /* 0x000fe200000010ff */
        /* <DEDUP_REMOVED lines=8> */
[----:B------:R-:W-:Y:S01]  /*b310*/  FMUL.FTZ R47, R3, R47 ;  /* 0x0000002f032f7220 */ /* 0x000fe20000410000 */
[----:B----4-:R-:W-:Y:S01]  /*b320*/  F2FP.BF16.PACK_AB R138, R141, R132 ;  /* 0x000000848d8a723e */ /* 0x010fe200000010ff */
[C---:B------:R-:W-:Y:S01]  /*b330*/  FMUL.FTZ R50, R3.reuse, R50 ;  /* 0x0000003203327220 */ /* 0x040fe20000410000 */
[----:B------:R-:W-:Y:S01]  /*b340*/  IADD3 R184, P0, R182, UR32, RZ ;  /* 0x00000020b6b87c10 */ /* 0x000fe2000ff1e0ff */
        /* <DEDUP_REMOVED lines=44> */
[----:B------:R-:W-:Y:S02]  /*b610*/  IMAD.MOV.U32 R146, RZ, RZ, R148 ;  /* 0x000000ffff927224 */ /* 0x000fe400078e0094 */
[----:B------:R-:W-:Y:S02]  /*b620*/  IMAD.MOV.U32 R148, RZ, RZ, R145 ;  /* 0x000000ffff947224 */ /* 0x000fe400078e0091 */
[----:B------:R-:W-:Y:S02]  /*b630*/  IMAD.MOV.U32 R145, RZ, RZ, R31 ;  /* 0x000000ffff917224 */ /* 0x000fe400078e001f */
[----:B------:R-:W-:Y:S02]  /*b640*/  FMUL.FTZ R31, R3, R159 ;  /* 0x0000009f031f7220 */ /* 0x000fe40000410000 */
[----:B------:R-:W-:Y:S02]  /*b650*/  IMAD.MOV.U32 R159, RZ, RZ, R139 ;  /* 0x000000ffff9f7224 */ /* 0x000fe400078e008b */
[----:B------:R-:W-:Y:S04]  /*b660*/  FADD.FTZ R139, R136, R133 ;  /* 0x00000085888b7221 */ /* 0x000fe80000010000 */
[----:B------:R-:W-:Y:S02]  /*b670*/  FADD.FTZ R136, R132, R139 ;  /* 0x0000008b84887221 */ /* 0x000fe40000010000 */
[----:B------:R4:W-:Y:S02]  /*b680*/  MUFU.EX2 R139, R159 ;  /* 0x0000009f008b7308 */ /* 0x0009e40000000800 */
[----:B------:R-:W-:Y:S08]  /*b690*/  FADD.FTZ R141, R141, R136 ;  /* 0x000000888d8d7221 */ /* 0x000ff00000010000 */
[----:B------:R1:W1:Y:S01]  /*b6a0*/  MUFU.EX2 R136, R162 ;  /* 0x000000a200887308 */ /* 0x0002620000000800 */
[----:B----4-:R-:W-:Y:S02]  /*b6b0*/  IMAD.MOV.U32 R159, RZ, RZ, R146 ;  /* 0x000000ffff9f7224 */ /* 0x010fe400078e0092 */
[----:B-1----:R-:W-:Y:S02]  /*b6c0*/  IMAD.MOV.U32 R162, RZ, RZ, R148 ;  /* 0x000000ffffa27224 */ /* 0x002fe400078e0094 */
[----:B--2---:R-:W-:Y:S01]  /*b6d0*/  FFMA.FTZ R135, R3, R135, R144 ;  /* 0x0000008703877223 */ /* 0x004fe20000010090 */
[----:B------:R-:W-:Y:S04]  /*b6e0*/  LOP3.LUT R3, R161, UR30, R188, 0x96, !PT ;  /* 0x0000001ea1037c12 */ /* 0x000fe8000f8e96bc */
[----:B------:R1:W-:Y:S01]  /*b6f0*/  MUFU.EX2 R144, R158 ;  /* 0x0000009e00907308 */ /* 0x0003e20000000800 */
[----:B------:R-:W-:Y:S01]  /*b700*/  FADD.FTZ R135, R185, R135 ;  /* 0x00000087b9877221 */ /* 0x000fe20000010000 */
[----:B------:R-:W-:Y:S02]  /*b710*/  LOP3.LUT R133, R3, 0xff, RZ, 0xc0, !PT ;  /* 0x000000ff03857812 */ /* 0x000fe400078ec0ff */
[----:B------:R-:W-:Y:S02]  /*b720*/  SHF.R.U32.HI R132, RZ, 0x18, R3 ;  /* 0x00000018ff847819 */ /* 0x000fe40000011603 */
[----:B---3--:R-:W-:Y:S02]  /*b730*/  ISETP.GE.U32.AND P1, PT, R149, R133, PT ;  /* 0x000000859500720c */ /* 0x008fe40003f26070 */
[----:B------:R-:W-:Y:S02]  /*b740*/  LOP3.LUT R133, R3, 0xffff, RZ, 0xc0, !PT ;  /* 0x0000ffff03857812 */ /* 0x000fe400078ec0ff */
[----:B------:R-:W-:Y:S02]  /*b750*/  ISETP.GE.U32.AND P6, PT, R149, R132, PT ;  /* 0x000000849500720c */ /* 0x000fe40003fc6070 */
[----:B------:R-:W-:Y:S02]  /*b760*/  SHF.R.U32.HI R133, RZ, 0x8, R133 ;  /* 0x00000008ff857819 */ /* 0x000fe40000011685 */
[----:B------:R-:W-:Y:S02]  /*b770*/  SHF.R.U32.HI R3, RZ, 0x10, R3 ;  /* 0x00000010ff037819 */ /* 0x000fe40000011603 */
[----:B------:R-:W-:Y:S02]  /*b780*/  LOP3.LUT R133, R133, 0xffff, RZ, 0xc0, !PT ;  /* 0x0000ffff85857812 */ /* 0x000fe400078ec0ff */
[----:B------:R-:W-:Y:S01]  /*b790*/  LOP3.LUT R3, R3, 0xff, RZ, 0xc0, !PT ;  /* 0x000000ff03037812 */ /* 0x000fe200078ec0ff */
[----:B------:R-:W-:Y:S01]  /*b7a0*/  @!P1 HFMA2.BF16_V2 R246, -RZ.H0_H0, RZ.H0_H0, -R140.H0_H0 ;  /* 0x200000fffff69231 */ /* 0x000fe2000034098c */
[----:B------:R-:W-:Y:S02]  /*b7b0*/  ISETP.GE.U32.AND P5, PT, R149, R133, PT ;  /* 0x000000859500720c */ /* 0x000fe40003fa6070 */
[----:B------:R-:W-:Y:S01]  /*b7c0*/  PRMT R133, R140, 0x7632, R133 ;  /* 0x000076328c857816 */ /* 0x000fe20000000085 */
[----:B-1----:R-:W-:Y:S01]  /*b7d0*/  IMAD.MOV.U32 R158, RZ, RZ, R142 ;  /* 0x000000ffff9e7224 */ /* 0x002fe200078e008e */
[----:B------:R-:W-:Y:S01]  /*b7e0*/  IADD3.X R185, R183, UR33, RZ, P0, !PT ;  /* 0x00000021b7b97c10 */ /* 0x000fe200087fe4ff */
[----:B------:R-:W-:Y:S01]  /*b7f0*/  FADD.FTZ R142, R136, R135 ;  /* 0x00000087888e7221 */ /* 0x000fe20000010000 */
[----:B------:R-:W-:Y:S02]  /*b800*/  PRMT R132, R140, 0x5410, R133 ;  /* 0x000054108c847816 */ /* 0x000fe40000000085 */
[C---:B------:R-:W-:Y:S01]  /*b810*/  F2FP.BF16.PACK_AB R136, R139.reuse, R136 ;  /* 0x000000888b88723e */ /* 0x040fe200000010ff */
[----:B------:R-:W-:Y:S01]  /*b820*/  FADD.FTZ R139, R139, R142 ;  /* 0x0000008e8b8b7221 */ /* 0x000fe20000010000 */
[----:B------:R-:W-:Y:S02]  /*b830*/  LOP3.LUT R142, R160, 0xffff, RZ, 0xc0, !PT ;  /* 0x0000ffffa08e7812 */ /* 0x000fe400078ec0ff */
[----:B------:R-:W-:Y:S01]  /*b840*/  ISETP.GE.U32.AND P0, PT, R149, R3, PT ;  /* 0x000000039500720c */ /* 0x000fe20003f06070 */
[----:B------:R-:W-:Y:S01]  /*b850*/  @!P5 HFMA2.BF16_V2 R245, -RZ.H0_H0, RZ.H0_H0, -R133.H0_H0 ;  /* 0x200000fffff5d231 */ /* 0x000fe20000340985 */
[----:B------:R-:W-:Y:S02]  /*b860*/  SHF.R.U32.HI R146, RZ, 0x8, R142 ;  /* 0x00000008ff927819 */ /* 0x000fe4000001168e */
[----:B------:R1:W2:Y:S01]  /*b870*/  MUFU.EX2 R142, R147 ;  /* 0x00000093008e7308 */ /* 0x0002a20000000800 */
[----:B------:R-:W-:Y:S02]  /*b880*/  @!P1 PRMT R140, R246, 0x5410, RZ ;  /* 0x00005410f68c9816 */ /* 0x000fe400000000ff */
[----:B------:R-:W-:Y:S02]  /*b890*/  @!P5 PRMT R133, R245, 0x5410, RZ ;  /* 0x00005410f585d816 */ /* 0x000fe400000000ff */
[----:B------:R-:W-:Y:S01]  /*b8a0*/  PRMT R3, R134, 0x7632, R3 ;  /* 0x0000763286037816 */ /* 0x000fe20000000003 */
[----:B------:R3:W-:Y:S01]  /*b8b0*/  STG.E.U16 [R182.64], R140 ;  /* 0x0000008cb6007986 */ /* 0x0007e2000c101514 */
[----:B------:R-:W-:Y:S02]  /*b8c0*/  LOP3.LUT R135, R160, 0xff, RZ, 0xc0, !PT ;  /* 0x000000ffa0877812 */ /* 0x000fe400078ec0ff */
[----:B------:R-:W-:Y:S01]  /*b8d0*/  @!P0 HFMA2.BF16_V2 R244, -RZ.H0_H0, RZ.H0_H0, -R134.H0_H0 ;  /* 0x200000fffff48231 */ /* 0x000fe20000340986 */
[----:B------:R4:W-:Y:S01]  /*b8e0*/  STG.E.U16 [R182.64+0x2], R133 ;  /* 0x00000285b6007986 */ /* 0x0009e2000c101514 */
[----:B------:R-:W-:Y:S01]  /*b8f0*/  @!P6 HFMA2.BF16_V2 R243, -RZ.H0_H0, RZ.H0_H0, -R3.H0_H0 ;  /* 0x200000fffff3e231 */ /* 0x000fe20000340903 */
[----:B------:R-:W-:Y:S01]  /*b900*/  LOP3.LUT P1, RZ, R163, 0x4, RZ, 0xc0, !PT ;  /* 0x00000004a3ff7812 */ /* 0x000fe2000782c0ff */
[----:B------:R-:W-:Y:S02]  /*b910*/  IMAD.MOV.U32 R163, RZ, RZ, R155 ;  /* 0x000000ffffa37224 */ /* 0x000fe400078e009b */
[----:B------:R-:W-:Y:S04]  /*b920*/  IMAD.MOV.U32 R155, RZ, RZ, R153 ;  /* 0x000000ffff9b7224 */ /* 0x000fe800078e0099 */
[----:B------:R-:W-:Y:S01]  /*b930*/  MUFU.EX2 R163, R168 ;  /* 0x000000a800a37308 */ /* 0x000fe20000000800 */
[----:B-1----:R-:W-:Y:S02]  /*b940*/  IMAD.MOV.U32 R147, RZ, RZ, R145 ;  /* 0x000000ffff937224 */ /* 0x002fe400078e0091 */
[----:B------:R-:W-:Y:S01]  /*b950*/  FADD.FTZ R145, R143, R141 ;  /* 0x0000008d8f917221 */ /* 0x000fe20000010000 */
[----:B------:R-:W-:Y:S01]  /*b960*/  LOP3.LUT R141, R146, 0xffff, RZ, 0xc0, !PT ;  /* 0x0000ffff928d7812 */ /* 0x000fe200078ec0ff */
[----:B--2---:R-:W-:Y:S05]  /*b970*/  FADD.FTZ R148, R142, R139 ;  /* 0x0000008b8e947221 */ /* 0x004fea0000010000 */
[----:B------:R-:W-:Y:S01]  /*b980*/  MUFU.EX2 R146, R147 ;  /* 0x0000009300927308 */ /* 0x000fe20000000800 */
[C---:B------:R-:W-:Y:S02]  /*b990*/  ISETP.GE.U32.AND P5, PT, R149.reuse, R141, PT ;  /* 0x0000008d9500720c */ /* 0x040fe40003fa6070 */
[C---:B---3--:R-:W-:Y:S01]  /*b9a0*/  F2FP.BF16.PACK_AB R140, R144.reuse, R143 ;  /* 0x0000008f908c723e */ /* 0x048fe200000010ff */
[----:B------:R-:W-:Y:S01]  /*b9b0*/  FADD.FTZ R144, R144, R145 ;  /* 0x0000009190907221 */ /* 0x000fe20000010000 */
[----:B------:R-:W-:Y:S02]  /*b9c0*/  SHF.R.U32.HI R141, RZ, 0x10, R160 ;  /* 0x00000010ff8d7819 */ /* 0x000fe400000116a0 */
[----:B----4-:R-:W-:Y:S02]  /*b9d0*/  PRMT R133, R134, 0x5410, R3 ;  /* 0x0000541086857816 */ /* 0x010fe40000000003 */
[----:B------:R-:W-:Y:S01]  /*b9e0*/  @!P0 PRMT R134, R244, 0x5410, RZ ;  /* 0x00005410f4868816 */ /* 0x000fe200000000ff */
[----:B------:R1:W2:Y:S01]  /*b9f0*/  MUFU.EX2 R145, R158 ;  /* 0x0000009e00917308 */ /* 0x0002a20000000800 */
[----:B------:R-:W-:Y:S02]  /*ba00*/  ISETP.GE.U32.AND P0, PT, R149, R135, PT ;  /* 0x000000879500720c */ /* 0x000fe40003f06070 */
[----:B------:R-:W-:Y:S01]  /*ba10*/  PRMT R135, R138, 0x7632, R135 ;  /* 0x000076328a877816 */ /* 0x000fe20000000087 */
[----:B------:R3:W-:Y:S01]  /*ba20*/  STG.E.U16 [R184.64], R134 ;  /* 0x00000086b8007986 */ /* 0x0007e2000c101514 */
[----:B------:R-:W-:Y:S02]  /*ba30*/  @!P6 PRMT R3, R243, 0x5410, RZ ;  /* 0x00005410f303e816 */ /* 0x000fe400000000ff */
[----:B------:R-:W-:Y:S01]  /*ba40*/  LOP3.LUT R141, R141, 0xff, RZ, 0xc0, !PT ;  /* 0x000000ff8d8d7812 */ /* 0x000fe200078ec0ff */
[----:B------:R-:W-:Y:S02]  /*ba50*/  @!P5 HFMA2.BF16_V2 R240, -RZ.H0_H0, RZ.H0_H0, -R135.H0_H0 ;  /* 0x200000fffff0d231 */ /* 0x000fe40000340987 */
[----:B------:R4:W4:Y:S01]  /*ba60*/  MUFU.EX2 R143, R159 ;  /* 0x0000009f008f7308 */ /* 0x0009220000000800 */
[----:B------:R4:W-:Y:S03]  /*ba70*/  STG.E.U16 [R184.64+0x2], R3 ;  /* 0x00000203b8007986 */ /* 0x0009e6000c101514 */
[----:B------:R-:W-:Y:S01]  /*ba80*/  @!P0 HFMA2.BF16_V2 R242, -RZ.H0_H0, RZ.H0_H0, -R138.H0_H0 ;  /* 0x200000fffff28231 */ /* 0x000fe2000034098a */
[----:B-1----:R-:W-:Y:S02]  /*ba90*/  IMAD.MOV.U32 R158, RZ, RZ, R150 ;  /* 0x000000ffff9e7224 */ /* 0x002fe400078e0096 */
[----:B--2---:R-:W-:Y:S04]  /*baa0*/  FADD.FTZ R147, R145, R144 ;  /* 0x0000009091937221 */ /* 0x004fe80000010000 */
[----:B------:R-:W-:Y:S01]  /*bab0*/  FADD.FTZ R147, R146, R147 ;  /* 0x0000009392937221 */ /* 0x000fe20000010000 */
[----:B---3--:R-:W-:Y:S02]  /*bac0*/  PRMT R134, R138, 0x5410, R135 ;  /* 0x000054108a867816 */ /* 0x008fe40000000087 */
[----:B------:R-:W-:Y:S01]  /*bad0*/  @!P5 PRMT R135, R240, 0x5410, RZ ;  /* 0x00005410f087d816 */ /* 0x000fe200000000ff */
[----:B----4-:R-:W-:Y:S01]  /*bae0*/  IMAD.MOV.U32 R159, RZ, RZ, R151 ;  /* 0x000000ffff9f7224 */ /* 0x010fe200078e0097 */
[----:B------:R-:W-:Y:S01]  /*baf0*/  @!P0 PRMT R138, R242, 0x5410, RZ ;  /* 0x00005410f28a8816 */ /* 0x000fe200000000ff */
[----:B------:R-:W-:Y:S01]  /*bb00*/  IMAD.WIDE.U32 R150, R137, -0x2daee0ad, RZ ;  /* 0xd2511f5389967825 */ /* 0x000fe200078e00ff */
[----:B------:R-:W-:Y:S01]  /*bb10*/  ISETP.GE.U32.AND P0, PT, R149, R141, PT ;  /* 0x0000008d9500720c */ /* 0x000fe20003f06070 */
[----:B------:R1:W-:Y:S01]  /*bb20*/  STG.E.U16 [R182.64+0x12], R135 ;  /* 0x00001287b6007986 */ /* 0x0003e2000c101514 */
[----:B------:R-:W-:Y:S02]  /*bb30*/  SHF.R.U32.HI R141, RZ, 0x18, R160 ;  /* 0x00000018ff8d7819 */ /* 0x000fe400000116a0 */
[----:B------:R-:W-:Y:S01]  /*bb40*/  LOP3.LUT R139, R151, UR29, R176, 0x96, !PT ;  /* 0x0000001d978b7c12 */ /* 0x000fe2000f8e96b0 */
[----:B------:R2:W-:Y:S01]  /*bb50*/  STG.E.U16 [R182.64+0x10], R138 ;  /* 0x0000108ab6007986 */ /* 0x0005e2000c101514 */
[----:B------:R-:W-:Y:S02]  /*bb60*/  ISETP.GE.U32.AND P6, PT, R149, R141, PT ;  /* 0x0000008d9500720c */ /* 0x000fe40003fc6070 */
[----:B------:R-:W-:Y:S02]  /*bb70*/  PRMT R141, R136, 0x7632, R141 ;  /* 0x00007632888d7816 */ /* 0x000fe4000000008d */
[C---:B------:R-:W-:Y:S02]  /*bb80*/  LOP3.LUT R3, R139.reuse, 0xffff, RZ, 0xc0, !PT ;  /* 0x0000ffff8b037812 */ /* 0x040fe400078ec0ff */
[----:B------:R-:W-:Y:S01]  /*bb90*/  LOP3.LUT R137, R139, 0xff, RZ, 0xc0, !PT ;  /* 0x000000ff8b897812 */ /* 0x000fe200078ec0ff */
[----:B------:R-:W-:Y:S01]  /*bba0*/  @!P0 HFMA2.BF16_V2 R241, -RZ.H0_H0, RZ.H0_H0, -R136.H0_H0 ;  /* 0x200000fffff18231 */ /* 0x000fe20000340988 */
[----:B------:R-:W-:Y:S02]  /*bbb0*/  SHF.R.U32.HI R3, RZ, 0x8, R3 ;  /* 0x00000008ff037819 */ /* 0x000fe40000011603 */
[----:B------:R-:W-:Y:S02]  /*bbc0*/  ISETP.GE.U32.AND P5, PT, R149, R137, PT ;  /* 0x000000899500720c */ /* 0x000fe40003fa6070 */
[----:B------:R-:W-:Y:S01]  /*bbd0*/  LOP3.LUT R3, R3, 0xffff, RZ, 0xc0, !PT ;  /* 0x0000ffff03037812 */ /* 0x000fe200078ec0ff */
[----:B------:R-:W-:Y:S01]  /*bbe0*/  @!P6 HFMA2.BF16_V2 R239, -RZ.H0_H0, RZ.H0_H0, -R141.H0_H0 ;  /* 0x200000ffffefe231 */ /* 0x000fe2000034098d */
[----:B------:R-:W-:Y:S02]  /*bbf0*/  PRMT R137, R140, 0x7632, R137 ;  /* 0x000076328c897816 */ /* 0x000fe40000000089 */
[--C-:B------:R-:W-:Y:S02]  /*bc00*/  SHF.R.U32.HI R144, RZ, 0x18, R139.reuse ;  /* 0x00000018ff907819 */ /* 0x100fe4000001168b */
[----:B------:R-:W-:Y:S02]  /*bc10*/  SHF.R.U32.HI R139, RZ, 0x10, R139 ;  /* 0x00000010ff8b7819 */ /* 0x000fe4000001168b */
[C---:B------:R-:W-:Y:S01]  /*bc20*/  F2FP.BF16.PACK_AB R142, R143.reuse, R142 ;  /* 0x0000008e8f8e723e */ /* 0x040fe200000010ff */
[----:B------:R-:W-:Y:S01]  /*bc30*/  FADD.FTZ R143, R143, R148 ;  /* 0x000000948f8f7221 */ /* 0x000fe20000010000 */
[----:B-1----:R-:W-:Y:S01]  /*bc40*/  PRMT R135, R136, 0x5410, R141 ;  /* 0x0000541088877816 */ /* 0x002fe2000000008d */
[----:B------:R-:W-:Y:S01]  /*bc50*/  @!P5 HFMA2.BF16_V2 R238, -RZ.H0_H0, RZ.H0_H0, -R140.H0_H0 ;  /* 0x200000ffffeed231 */ /* 0x000fe2000034098c */
[----:B------:R-:W-:Y:S02]  /*bc60*/  @!P6 PRMT R141, R239, 0x5410, RZ ;  /* 0x00005410ef8de816 */ /* 0x000fe400000000ff */
[----:B------:R-:W-:Y:S01]  /*bc70*/  @!P0 PRMT R136, R241, 0x5410, RZ ;  /* 0x00005410f1888816 */ /* 0x000fe200000000ff */
[----:B--2---:R1:W2:Y:S01]  /*bc80*/  MUFU.EX2 R138, R162 ;  /* 0x000000a2008a7308 */ /* 0x0042a20000000800 */
[C---:B------:R-:W-:Y:S01]  /*bc90*/  ISETP.GE.U32.AND P0, PT, R149.reuse, R3, PT ;  /* 0x000000039500720c */ /* 0x040fe20003f06070 */
[----:B------:R3:W-:Y:S01]  /*bca0*/  STG.E.U16 [R184.64+0x12], R141 ;  /* 0x0000128db8007986 */ /* 0x0007e2000c101514 */
[----:B------:R-:W-:Y:S02]  /*bcb0*/  F2FP.BF16.PACK_AB R3, R146, R145 ;  /* 0x000000919203723e */ /* 0x000fe400000010ff */
[----:B------:R-:W-:Y:S01]  /*bcc0*/  PRMT R146, R140, 0x5410, R137 ;  /* 0x000054108c927816 */ /* 0x000fe20000000089 */
[----:B------:R4:W-:Y:S01]  /*bcd0*/  STG.E.U16 [R184.64+0x10], R136 ;  /* 0x00001088b8007986 */ /* 0x0009e2000c101514 */
[----:B------:R-:W-:Y:S02]  /*bce0*/  @!P5 PRMT R140, R238, 0x5410, RZ ;  /* 0x00005410ee8cd816 */ /* 0x000fe400000000ff */
[----:B------:R-:W-:Y:S02]  /*bcf0*/  ISETP.GE.U32.AND P5, PT, R149, R144, PT ;  /* 0x000000909500720c */ /* 0x000fe40003fa6070 */
[C---:B------:R-:W-:Y:S01]  /*bd00*/  LOP3.LUT R144, R150.reuse, 0xff, RZ, 0xc0, !PT ;  /* 0x000000ff96907812 */ /* 0x040fe200078ec0ff */
[----:B------:R4:W-:Y:S01]  /*bd10*/  STG.E.U16 [R182.64+0x20], R140 ;  /* 0x0000208cb6007986 */ /* 0x0009e2000c101514 */
[----:B------:R-:W-:Y:S01]  /*bd20*/  LOP3.LUT R139, R139, 0xff, RZ, 0xc0, !PT ;  /* 0x000000ff8b8b7812 */ /* 0x000fe200078ec0ff */
[----:B------:R-:W-:Y:S01]  /*bd30*/  @!P0 HFMA2.BF16_V2 R237, -RZ.H0_H0, RZ.H0_H0, -R137.H0_H0 ;  /* 0x200000ffffed8231 */ /* 0x000fe20000340989 */
[----:B------:R-:W-:Y:S02]  /*bd40*/  LOP3.LUT R176, R151, UR29, R176, 0x96, !PT ;  /* 0x0000001d97b07c12 */ /* 0x000fe4000f8e96b0 */
[----:B------:R-:W-:Y:S02]  /*bd50*/  ISETP.GE.U32.AND P6, PT, R149, R139, PT ;  /* 0x0000008b9500720c */ /* 0x000fe40003fc6070 */
[----:B------:R-:W-:Y:S02]  /*bd60*/  @!P0 PRMT R137, R237, 0x5410, RZ ;  /* 0x00005410ed898816 */ /* 0x000fe400000000ff */
[----:B------:R-:W-:Y:S02]  /*bd70*/  ISETP.GE.U32.AND P0, PT, R149, R144, PT ;  /* 0x000000909500720c */ /* 0x000fe40003f06070 */
[----:B------:R-:W-:Y:S01]  /*bd80*/  LOP3.LUT R144, R150, 0xffff, RZ, 0xc0, !PT ;  /* 0x0000ffff96907812 */ /* 0x000fe200078ec0ff */
[----:B-1----:R-:W-:Y:S01]  /*bd90*/  IMAD.MOV.U32 R162, RZ, RZ, R154 ;  /* 0x000000ffffa27224 */ /* 0x002fe200078e009a */
[----:B------:R-:W-:Y:S01]  /*bda0*/  PRMT R139, R142, 0x7632, R139 ;  /* 0x000076328e8b7816 */ /* 0x000fe2000000008b */
[----:B------:R-:W-:Y:S01]  /*bdb0*/  IMAD.MOV.U32 R154, RZ, RZ, R152 ;  /* 0x000000ffff9a7224 */ /* 0x000fe200078e0098 */
[----:B------:R-:W-:Y:S01]  /*bdc0*/  SHF.R.U32.HI R144, RZ, 0x8, R144 ;  /* 0x00000008ff907819 */ /* 0x000fe20000011690 */
[----:B--2---:R-:W-:Y:S01]  /*bdd0*/  FADD.FTZ R148, R138, R143 ;  /* 0x0000008f8a947221 */ /* 0x004fe20000010000 */
[----:B---3--:R1:W-:Y:S01]  /*bde0*/  MUFU.EX2 R141, R170 ;  /* 0x000000aa008d7308 */ /* 0x0083e20000000800 */
[----:B------:R-:W-:Y:S01]  /*bdf0*/  @!P6 HFMA2.BF16_V2 R231, -RZ.H0_H0, RZ.H0_H0, -R142.H0_H0 ;  /* 0x200000ffffe7e231 */ /* 0x000fe2000034098e */
[----:B------:R-:W-:Y:S01]  /*be00*/  LOP3.LUT R143, R144, 0xffff, RZ, 0xc0, !PT ;  /* 0x0000ffff908f7812 */ /* 0x000fe200078ec0ff */
[----:B------:R2:W-:Y:S01]  /*be10*/  STG.E.U16 [R182.64+0x22], R137 ;  /* 0x00002289b6007986 */ /* 0x0005e2000c101514 */
[C---:B----4-:R-:W-:Y:S01]  /*be20*/  PRMT R136, R3.reuse, 0x7632, R136 ;  /* 0x0000763203887816 */ /* 0x050fe20000000088 */
[----:B------:R-:W-:Y:S01]  /*be30*/  @!P0 HFMA2.BF16_V2 R236, -RZ.H0_H0, RZ.H0_H0, -R3.H0_H0 ;  /* 0x200000ffffec8231 */ /* 0x000fe20000340903 */
[----:B------:R-:W-:Y:S01]  /*be40*/  PRMT R144, R142, 0x5410, R139 ;  /* 0x000054108e907816 */ /* 0x000fe2000000008b */
[----:B------:R-:W-:Y:S01]  /*be50*/  @!P5 HFMA2.BF16_V2 R230, -RZ.H0_H0, RZ.H0_H0, -R139.H0_H0 ;  /* 0x200000ffffe6d231 */ /* 0x000fe2000034098b */
[----:B------:R-:W-:Y:S01]  /*be60*/  PRMT R145, R3, 0x5410, R136 ;  /* 0x0000541003917816 */ /* 0x000fe20000000088 */
[----:B------:R-:W-:Y:S01]  /*be70*/  FADD.FTZ R148, R187, R148 ;  /* 0x00000094bb947221 */ /* 0x000fe20000010000 */
[----:B------:R-:W3:Y:S01]  /*be80*/  MUFU.EX2 R152, R171 ;  /* 0x000000ab00987308 */ /* 0x000ee20000000800 */
[----:B------:R-:W-:Y:S02]  /*be90*/  @!P0 PRMT R3, R236, 0x5410, RZ ;  /* 0x00005410ec038816 */ /* 0x000fe400000000ff */
[----:B------:R-:W-:Y:S01]  /*bea0*/  ISETP.GE.U32.AND P0, PT, R149, R143, PT ;  /* 0x0000008f9500720c */ /* 0x000fe20003f06070 */
[----:B------:R-:W-:Y:S01]  /*beb0*/  FADD.FTZ R148, R186, R148 ;  /* 0x00000094ba947221 */ /* 0x000fe20000010000 */
[----:B------:R-:W-:Y:S02]  /*bec0*/  SHF.R.U32.HI R143, RZ, 0x10, R150 ;  /* 0x00000010ff8f7819 */ /* 0x000fe40000011696 */
[----:B------:R-:W-:Y:S02]  /*bed0*/  @!P6 PRMT R142, R231, 0x5410, RZ ;  /* 0x00005410e78ee816 */ /* 0x000fe400000000ff */
[----:B------:R-:W-:Y:S02]  /*bee0*/  LOP3.LUT R143, R143, 0xff, RZ, 0xc0, !PT ;  /* 0x000000ff8f8f7812 */ /* 0x000fe400078ec0ff */
[----:B------:R-:W-:Y:S01]  /*bef0*/  @!P5 PRMT R139, R230, 0x5410, RZ ;  /* 0x00005410e68bd816 */ /* 0x000fe200000000ff */
[----:B------:R-:W-:Y:S01]  /*bf00*/  STG.E.U16 [R184.64+0x20], R142 ;  /* 0x0000208eb8007986 */ /* 0x000fe2000c101514 */
[----:B------:R-:W-:Y:S01]  /*bf10*/  ISETP.GE.U32.AND P6, PT, R149, R143, PT ;  /* 0x0000008f9500720c */ /* 0x000fe20003fc6070 */
[----:B-1----:R-:W-:Y:S01]  /*bf20*/  IMAD.MOV.U32 R170, RZ, RZ, R154 ;  /* 0x000000ffffaa7224 */ /* 0x002fe200078e009a */
[----:B------:R-:W-:Y:S01]  /*bf30*/  LOP3.LUT R149, R157, UR31, RZ, 0x3c, !PT ;  /* 0x0000001f9d957c12 */ /* 0x000fe2000f8e3cff */
[----:B------:R1:W-:Y:S01]  /*bf40*/  STG.E.U16 [R184.64+0x22], R139 ;  /* 0x0000228bb8007986 */ /* 0x0003e2000c101514 */
[----:B------:R-:W-:Y:S01]  /*bf50*/  @!P0 HFMA2.BF16_V2 R235, -RZ.H0_H0, RZ.H0_H0, -R136.H0_H0 ;  /* 0x200000ffffeb8231 */ /* 0x000fe20000340988 */
[----:B------:R-:W-:Y:S01]  /*bf60*/  F2FP.BF16.PACK_AB R138, R187, R138 ;  /* 0x0000008abb8a723e */ /* 0x000fe200000010ff */
[----:B------:R-:W-:Y:S01]  /*bf70*/  IMAD.MOV.U32 R187, RZ, RZ, R161 ;  /* 0x000000ffffbb7224 */ /* 0x000fe200078e00a1 */
[----:B------:R4:W-:Y:S01]  /*bf80*/  STG.E.U16 [R182.64+0x30], R3 ;  /* 0x00003003b6007986 */ /* 0x0009e2000c101514 */
[----:B------:R-:W-:Y:S01]  /*bf90*/  IMAD.WIDE.U32 R156, R149, -0x326172a9, RZ ;  /* 0xcd9e8d57959c7825 */ /* 0x000fe200078e00ff */
[----:B------:R-:W-:Y:S02]  /*bfa0*/  @!P0 PRMT R136, R235, 0x5410, RZ ;  /* 0x00005410eb888816 */ /* 0x000fe400000000ff */
[----:B---3--:R-:W-:Y:S01]  /*bfb0*/  F2FP.BF16.PACK_AB R140, R141, R152 ;  /* 0x000000988d8c723e */ /* 0x008fe200000010ff */
[----:B------:R-:W-:Y:S01]  /*bfc0*/  FADD.FTZ R154, R152, R147 ;  /* 0x00000093989a7221 */ /* 0x000fe20000010000 */
[----:B------:R-:W-:Y:S01]  /*bfd0*/  LOP3.LUT R149, R157, UR24, R170, 0x96, !PT ;  /* 0x000000189d957c12 */ /* 0x000fe2000f8e96aa */
[----:B------:R-:W-:Y:S01]  /*bfe0*/  IMAD.MOV.U32 R171, RZ, RZ, R155 ;  /* 0x000000ffffab7224 */ /* 0x000fe200078e009b */
[----:B------:R-:W-:Y:S01]  /*bff0*/  LOP3.LUT R147, R159, UR19, R156, 0x96, !PT ;  /* 0x000000139f937c12 */ /* 0x000fe2000f8e969c */
[----:B------:R-:W-:Y:S01]  /*c000*/  FADD.FTZ R141, R141, R154 ;  /* 0x0000009a8d8d7221 */ /* 0x000fe20000010000 */
[----:B------:R3:W-:Y:S01]  /*c010*/  STG.E.U16 [R182.64+0x32], R136 ;  /* 0x00003288b6007986 */ /* 0x0007e2000c101514 */
[----:B------:R-:W-:Y:S01]  /*c020*/  IMAD.WIDE.U32 R152, R149, -0x2daee0ad, RZ ;  /* 0xd2511f5395987825 */ /* 0x000fe200078e00ff */
[----:B------:R-:W-:Y:S01]  /*c030*/  @!P6 HFMA2.BF16_V2 R233, -RZ.H0_H0, RZ.H0_H0, -R138.H0_H0 ;  /* 0x200000ffffe9e231 */ /* 0x000fe2000034098a */
[----:B------:R-:W-:Y:S02]  /*c040*/  SHF.R.U32.HI R143, RZ, 0x18, R150 ;  /* 0x00000018ff8f7819 */ /* 0x000fe40000011696 */
[----:B------:R-:W-:Y:S01]  /*c050*/  IMAD.WIDE.U32 R154, R147, -0x2daee0ad, RZ ;  /* 0xd2511f53939a7825 */ /* 0x000fe200078e00ff */
[----:B------:R-:W-:Y:S04]  /*c060*/  LOP3.LUT R147, R153, UR7, R162, 0x96, !PT ;  /* 0x0000000799937c12 */ /* 0x000fe8000f8e96a2 */
[----:B--2---:R-:W-:Y:S01]  /*c070*/  LOP3.LUT R137, R155, UR26, R152, 0x96, !PT ;  /* 0x0000001a9b897c12 */ /* 0x004fe2000f8e9698 */
[----:B------:R-:W-:Y:S01]  /*c080*/  IMAD.WIDE.U32 R170, R147, -0x326172a9, RZ ;  /* 0xcd9e8d5793aa7825 */ /* 0x000fe200078e00ff */
[----:B-1----:R-:W-:Y:S03]  /*c090*/  F2FP.BF16.PACK_AB R139, R181, R186 ;  /* 0x000000bab58b723e */ /* 0x002fe600000010ff */
[----:B------:R-:W-:Y:S01]  /*c0a0*/  IMAD.WIDE.U32 R156, R137, -0x326172a9, RZ ;  /* 0xcd9e8d57899c7825 */ /* 0x000fe200078e00ff */
[----:B------:R-:W-:Y:S02]  /*c0b0*/  LOP3.LUT R147, R171, UR6, R158, 0x96, !PT ;  /* 0x00000006ab937c12 */ /* 0x000fe4000f8e969e */
[----:B----4-:R-:W-:Y:S01]  /*c0c0*/  PRMT R3, R140, 0x7632, R3 ;  /* 0x000076328c037816 */ /* 0x010fe20000000003 */
[----:B------:R-:W1:Y:S01]  /*c0d0*/  MUFU.EX2 R158, R173 ;  /* 0x000000ad009e7308 */ /* 0x000e620000000800 */
[----:B------:R-:W-:Y:S01]  /*c0e0*/  LOP3.LUT R170, R157, UR28, R170, 0x96, !PT ;  /* 0x0000001c9daa7c12 */ /* 0x000fe2000f8e96aa */
[----:B------:R-:W-:Y:S04]  /*c0f0*/  IMAD.WIDE.U32 R152, R147, -0x2daee0ad, RZ ;  /* 0xd2511f5393987825 */ /* 0x000fe800078e00ff */
[----:B------:R-:W-:Y:S01]  /*c100*/  FADD.FTZ R147, R181, R148 ;  /* 0x00000094b5937221 */ /* 0x000fe20000010000 */
[----:B------:R-:W-:Y:S01]  /*c110*/  LOP3.LUT R154, R153, UR17, R154, 0x96, !PT ;  /* 0x00000011999a7c12 */ /* 0x000fe2000f8e969a */
[----:B------:R-:W2:Y:S01]  /*c120*/  LDC.U8 R181, c[0x0][0x2d8] ;  /* 0x0000b600ffb57b82 */ /* 0x000ea20000000000 */
[----:B------:R-:W-:Y:S04]  /*c130*/  IMAD.WIDE.U32 R170, R170, -0x2daee0ad, RZ ;  /* 0xd2511f53aaaa7825 */ /* 0x000fe800078e00ff */
[----:B------:R-:W-:Y:S01]  /*c140*/  IMAD.WIDE.U32 R154, R154, -0x326172a9, RZ ;  /* 0xcd9e8d579a9a7825 */ /* 0x000fe200078e00ff */
[----:B------:R-:W-:Y:S03]  /*c150*/  LOP3.LUT R152, R171, UR5, R152, 0x96, !PT ;  /* 0x00000005ab987c12 */ /* 0x000fe6000f8e9698 */
[----:B------:R-:W-:Y:S01]  /*c160*/  FADD.FTZ R148, R180, R141 ;  /* 0x0000008db4947221 */ /* 0x000fe20000010000 */
[----:B------:R-:W-:Y:S01]  /*c170*/  LOP3.LUT R142, R155, UR14, R156, 0x96, !PT ;  /* 0x0000000e9b8e7c12 */ /* 0x000fe2000f8e969c */
[----:B------:R-:W-:Y:S04]  /*c180*/  IMAD.WIDE.U32 R152, R152, -0x326172a9, RZ ;  /* 0xcd9e8d5798987825 */ /* 0x000fe800078e00ff */
[----:B------:R-:W-:Y:S01]  /*c190*/  FADD.FTZ R155, R179, R148 ;  /* 0x00000094b39b7221 */ /* 0x000fe20000010000 */
[----:B------:R-:W-:Y:S01]  /*c1a0*/  LOP3.LUT R156, R153, UR30, R154, 0x96, !PT ;  /* 0x0000001e999c7c12 */ /* 0x000fe2000f8e969a */
[----:B------:R-:W-:Y:S01]  /*c1b0*/  IMAD.MOV.U32 R186, RZ, RZ, R160 ;  /* 0x000000ffffba7224 */ /* 0x000fe200078e00a0 */
[----:B------:R-:W-:Y:S01]  /*c1c0*/  PRMT R148, R140, 0x5410, R3 ;  /* 0x000054108c947816 */ /* 0x000fe20000000003 */
[----:B------:R-:W4:Y:S01]  /*c1d0*/  MUFU.EX2 R160, R178 ;  /* 0x000000b200a07308 */ /* 0x000f220000000800 */
[----:B------:R-:W-:Y:S01]  /*c1e0*/  LOP3.LUT R137, R156, 0xff, RZ, 0xc0, !PT ;  /* 0x000000ff9c897812 */ /* 0x000fe200078ec0ff */
[----:B-1----:R-:W-:Y:S01]  /*c1f0*/  FADD.FTZ R155, R158, R155 ;  /* 0x0000009b9e9b7221 */ /* 0x002fe20000010000 */
[----:B------:R-:W-:Y:S01]  /*c200*/  LOP3.LUT R141, R156, 0xffff, RZ, 0xc0, !PT ;  /* 0x0000ffff9c8d7812 */ /* 0x000fe200078ec0ff */
[----:B------:R-:W-:Y:S01]  /*c210*/  IMAD.MOV.U32 R173, RZ, RZ, R189 ;  /* 0x000000ffffad7224 */ /* 0x000fe200078e00bd */
[----:B--2---:R-:W-:Y:S01]  /*c220*/  ISETP.GE.U32.AND P0, PT, R181, R137, PT ;  /* 0x00000089b500720c */ /* 0x004fe20003f06070 */
[----:B------:R-:W-:Y:S01]  /*c230*/  FADD.FTZ R171, R172, R155 ;  /* 0x0000009bacab7221 */ /* 0x000fe20000010000 */
[----:B------:R-:W-:Y:S02]  /*c240*/  SHF.R.U32.HI R141, RZ, 0x8, R141 ;  /* 0x00000008ff8d7819 */ /* 0x000fe4000001168d */
[----:B------:R-:W-:Y:S02]  /*c250*/  LOP3.LUT R149, R152, 0xffff, RZ, 0xc0, !PT ;  /* 0x0000ffff98957812 */ /* 0x000fe400078ec0ff */
[----:B------:R-:W-:Y:S02]  /*c260*/  LOP3.LUT R141, R141, 0xffff, RZ, 0xc0, !PT ;  /* 0x0000ffff8d8d7812 */ /* 0x000fe400078ec0ff */
[----:B------:R-:W-:Y:S02]  /*c270*/  SHF.R.U32.HI R149, RZ, 0x8, R149 ;  /* 0x00000008ff957819 */ /* 0x000fe40000011695 */
[----:B------:R-:W-:Y:S02]  /*c280*/  F2FP.BF16.PACK_AB R137, R179, R180 ;  /* 0x000000b4b389723e */ /* 0x000fe400000010ff */
[----:B------:R-:W-:Y:S01]  /*c290*/  LOP3.LUT R149, R149, 0xffff, RZ, 0xc0, !PT ;  /* 0x0000ffff95957812 */ /* 0x000fe200078ec0ff */
[----:B------:R-:W-:Y:S01]  /*c2a0*/  @!P0 HFMA2.BF16_V2 R234, -RZ.H0_H0, RZ.H0_H0, -R140.H0_H0 ;  /* 0x200000ffffea8231 */ /* 0x000fe2000034098c */
[----:B---3--:R-:W-:Y:S01]  /*c2b0*/  PRMT R136, R137, 0x7632, R136 ;  /* 0x0000763289887816 */ /* 0x008fe20000000088 */
[----:B------:R1:W2:Y:S01]  /*c2c0*/  MUFU.EX2 R180, R175 ;  /* 0x000000af00b47308 */ /* 0x0002a20000000800 */
[----:B------:R-:W-:Y:S02]  /*c2d0*/  SHF.R.U32.HI R157, RZ, 0x10, R156 ;  /* 0x00000010ff9d7819 */ /* 0x000fe4000001169c */
[----:B------:R-:W-:Y:S01]  /*c2e0*/  @!P0 PRMT R140, R234, 0x5410, RZ ;  /* 0x00005410ea8c8816 */ /* 0x000fe200000000ff */
[----:B----4-:R-:W-:Y:S01]  /*c2f0*/  FADD.FTZ R147, R160, R147 ;  /* 0x00000093a0937221 */ /* 0x010fe20000010000 */
[----:B------:R-:W-:Y:S02]  /*c300*/  ISETP.GE.U32.AND P0, PT, R181, R141, PT ;  /* 0x0000008db500720c */ /* 0x000fe40003f06070 */
[----:B------:R-:W-:Y:S01]  /*c310*/  LOP3.LUT R141, R152, 0xff, RZ, 0xc0, !PT ;  /* 0x000000ff988d7812 */ /* 0x000fe200078ec0ff */
[----:B------:R-:W-:Y:S01]  /*c320*/  FADD.FTZ R147, R174, R147 ;  /* 0x00000093ae937221 */ /* 0x000fe20000010000 */
[----:B------:R-:W-:Y:S02]  /*c330*/  PRMT R162, R137, 0x5410, R136 ;  /* 0x0000541089a27816 */ /* 0x000fe40000000088 */
[----:B------:R-:W-:Y:S02]  /*c340*/  ISETP.GE.U32.AND P5, PT, R181, R141, PT ;  /* 0x0000008db500720c */ /* 0x000fe40003fa6070 */
[----:B------:R-:W-:Y:S02]  /*c350*/  PRMT R141, R138, 0x7632, R141 ;  /* 0x000076328a8d7816 */ /* 0x000fe4000000008d */
[----:B------:R-:W-:Y:S02]  /*c360*/  LOP3.LUT R157, R157, 0xff, RZ, 0xc0, !PT ;  /* 0x000000ff9d9d7812 */ /* 0x000fe400078ec0ff */
[----:B------:R-:W-:Y:S01]  /*c370*/  SHF.R.U32.HI R156, RZ, 0x18, R156 ;  /* 0x00000018ff9c7819 */ /* 0x000fe2000001169c */
[----:B------:R-:W-:Y:S01]  /*c380*/  @!P0 HFMA2.BF16_V2 R232, -RZ.H0_H0, RZ.H0_H0, -R3.H0_H0 ;  /* 0x200000ffffe88231 */ /* 0x000fe20000340903 */
[----:B------:R-:W-:Y:S01]  /*c390*/  F2FP.BF16.PACK_AB R158, R172, R158 ;  /* 0x0000009eac9e723e */ /* 0x000fe200000010ff */
[----:B------:R-:W-:Y:S01]  /*c3a0*/  IMAD.MOV.U32 R172, RZ, RZ, R188 ;  /* 0x000000ffffac7224 */ /* 0x000fe200078e00bc */
[----:B------:R-:W-:Y:S01]  /*c3b0*/  F2FP.BF16.PACK_AB R160, R174, R160 ;  /* 0x000000a0aea0723e */ /* 0x000fe200000010ff */
[----:B------:R3:W5:Y:S01]  /*c3c0*/  LDL.LU.64 R188, [R1+0x60] ;  /* 0x0000600001bc7983 */ /* 0x0007620000300a00 */
[----:B------:R-:W-:Y:S01]  /*c3d0*/  @!P0 PRMT R3, R232, 0x5410, RZ ;  /* 0x00005410e8038816 */ /* 0x000fe200000000ff */
[----:B------:R-:W-:Y:S01]  /*c3e0*/  @!P5 HFMA2.BF16_V2 R228, -RZ.H0_H0, RZ.H0_H0, -R137.H0_H0 ;  /* 0x200000ffffe4d231 */ /* 0x000fe20000340989 */
[----:B------:R-:W-:Y:S02]  /*c3f0*/  ISETP.GE.U32.AND P0, PT, R181, R149, PT ;  /* 0x00000095b500720c */ /* 0x000fe40003f06070 */
[----:B------:R-:W-:Y:S02]  /*c400*/  PRMT R149, R138, 0x5410, R141 ;  /* 0x000054108a957816 */ /* 0x000fe4000000008d */
[----:B------:R-:W-:Y:S02]  /*c410*/  @!P6 PRMT R138, R233, 0x5410, RZ ;  /* 0x00005410e98ae816 */ /* 0x000fe400000000ff */
[CC--:B------:R-:W-:Y:S02]  /*c420*/  ISETP.GE.U32.AND P6, PT, R181.reuse, R143.reuse, PT ;  /* 0x0000008fb500720c */ /* 0x0c0fe40003fc6070 */
[----:B------:R-:W-:Y:S01]  /*c430*/  @!P5 PRMT R137, R228, 0x5410, RZ ;  /* 0x00005410e489d816 */ /* 0x000fe200000000ff */
[----:B------:R4:W-:Y:S01]  /*c440*/  STG.E.U16 [R184.64+0x30], R138 ;  /* 0x0000308ab8007986 */ /* 0x0009e2000c101514 */
[C---:B------:R-:W-:Y:S02]  /*c450*/  ISETP.GE.U32.AND P5, PT, R181.reuse, R143, PT ;  /* 0x0000008fb500720c */ /* 0x040fe40003fa6070 */
[----:B------:R-:W-:Y:S01]  /*c460*/  SHF.R.U32.HI R143, RZ, 0x10, R152 ;  /* 0x00000010ff8f7819 */ /* 0x000fe20000011698 */
[----:B------:R-:W-:Y:S01]  /*c470*/  @!P0 HFMA2.BF16_V2 R226, -RZ.H0_H0, RZ.H0_H0, -R136.H0_H0 ;  /* 0x200000ffffe28231 */ /* 0x000fe20000340988 */
[----:B-1----:R-:W-:Y:S02]  /*c480*/  PRMT R175, R181, 0x7054, R181 ;  /* 0x00007054b5af7816 */ /* 0x002fe400000000b5 */
[----:B------:R-:W-:Y:S02]  /*c490*/  LOP3.LUT R143, R143, 0xff, RZ, 0xc0, !PT ;  /* 0x000000ff8f8f7812 */ /* 0x000fe400078ec0ff */
[----:B------:R-:W-:Y:S01]  /*c4a0*/  @!P0 PRMT R136, R226, 0x5410, RZ ;  /* 0x00005410e2888816 */ /* 0x000fe200000000ff */
[----:B------:R-:W-:Y:S01]  /*c4b0*/  @!P6 HFMA2.BF16_V2 R229, -RZ.H0_H0, RZ.H0_H0, -R141.H0_H0 ;  /* 0x200000ffffe5e231 */ /* 0x000fe2000034098d */
[C---:B------:R-:W-:Y:S02]  /*c4c0*/  ISETP.GE.U32.AND P6, PT, R181.reuse, R156, PT ;  /* 0x0000009cb500720c */ /* 0x040fe40003fc6070 */
[----:B------:R-:W-:Y:S02]  /*c4d0*/  ISETP.GE.U32.AND P0, PT, R181, R143, PT ;  /* 0x0000008fb500720c */ /* 0x000fe40003f06070 */
[----:B------:R-:W-:Y:S02]  /*c4e0*/  @!P5 PRMT R141, R229, 0x5410, RZ ;  /* 0x00005410e58dd816 */ /* 0x000fe400000000ff */
[----:B------:R-:W-:Y:S02]  /*c4f0*/  ISETP.GE.U32.AND P5, PT, R181, R157, PT ;  /* 0x0000009db500720c */ /* 0x000fe40003fa6070 */
[----:B------:R-:W-:Y:S01]  /*c500*/  LOP3.LUT R154, R153, UR30, R154, 0x96, !PT ;  /* 0x0000001e999a7c12 */ /* 0x000fe2000f8e969a */
[----:B------:R1:W-:Y:S01]  /*c510*/  STG.E.U16 [R184.64+0x32], R141 ;  /* 0x0000328db8007986 */ /* 0x0003e2000c101514 */
[----:B------:R-:W-:Y:S02]  /*c520*/  LOP3.LUT R155, R176, 0xff, RZ, 0xc0, !PT ;  /* 0x000000ffb09b7812 */ /* 0x000fe400078ec0ff */
[----:B------:R-:W-:Y:S01]  /*c530*/  SHF.R.U32.HI R168, RZ, 0x10, R154 ;  /* 0x00000010ffa87819 */ /* 0x000fe2000001169a */
[----:B------:R2:W-:Y:S01]  /*c540*/  STG.E.U16 [R182.64+0x40], R140 ;  /* 0x0000408cb6007986 */ /* 0x0005e2000c101514 */
[C---:B------:R-:W-:Y:S01]  /*c550*/  PRMT R157, R160.reuse, 0x7632, R157 ;  /* 0x00007632a09d7816 */ /* 0x040fe2000000009d */
[----:B------:R-:W-:Y:S01]  /*c560*/  @!P0 HFMA2.BF16_V2 R221, -RZ.H0_H0, RZ.H0_H0, -R160.H0_H0 ;  /* 0x200000ffffdd8231 */ /* 0x000fe200003409a0 */
[C---:B----4-:R-:W-:Y:S01]  /*c570*/  PRMT R138, R139.reuse, 0x7632, R138 ;  /* 0x000076328b8a7816 */ /* 0x050fe2000000008a */
[----:B------:R4:W-:Y:S01]  /*c580*/  STG.E.U16 [R182.64+0x42], R3 ;  /* 0x00004203b6007986 */ /* 0x0009e2000c101514 */
[----:B------:R-:W-:Y:S01]  /*c590*/  PRMT R159, R160, 0x5410, R157 ;  /* 0x00005410a09f7816 */ /* 0x000fe2000000009d */
[----:B------:R-:W-:Y:S01]  /*c5a0*/  @!P5 HFMA2.BF16_V2 R227, -RZ.H0_H0, RZ.H0_H0, -R139.H0_H0 ;  /* 0x200000ffffe3d231 */ /* 0x000fe2000034098b */
[----:B------:R-:W-:Y:S01]  /*c5b0*/  PRMT R161, R139, 0x5410, R138 ;  /* 0x000054108ba17816 */ /* 0x000fe2000000008a */
[----:B------:R-:W-:Y:S01]  /*c5c0*/  @!P6 HFMA2.BF16_V2 R222, -RZ.H0_H0, RZ.H0_H0, -R138.H0_H0 ;  /* 0x200000ffffdee231 */ /* 0x000fe2000034098a */
[----:B------:R-:W-:Y:S02]  /*c5d0*/  @!P0 PRMT R160, R221, 0x5410, RZ ;  /* 0x00005410dda08816 */ /* 0x000fe400000000ff */
[----:B------:R-:W-:Y:S02]  /*c5e0*/  @!P5 PRMT R139, R227, 0x5410, RZ ;  /* 0x00005410e38bd816 */ /* 0x000fe400000000ff */
[----:B------:R-:W-:Y:S02]  /*c5f0*/  @!P6 PRMT R138, R222, 0x5410, RZ ;  /* 0x00005410de8ae816 */ /* 0x000fe400000000ff */
[----:B------:R-:W-:Y:S01]  /*c600*/  LOP3.LUT R168, R168, 0xff, RZ, 0xc0, !PT ;  /* 0x000000ffa8a87812 */ /* 0x000fe200078ec0ff */
[----:B------:R-:W-:Y:S04]  /*c610*/  STG.E.U16 [R184.64+0x40], R139 ;  /* 0x0000408bb8007986 */ /* 0x000fe8000c101514 */
[----:B------:R3:W-:Y:S01]  /*c620*/  STG.E.U16 [R184.64+0x42], R138 ;  /* 0x0000428ab8007986 */ /* 0x0007e2000c101514 */
[----:B-1----:R-:W-:Y:S03]  /*c630*/  SHF.R.U32.HI R141, RZ, 0x18, R152 ;  /* 0x00000018ff8d7819 */ /* 0x002fe60000011698 */
[----:B------:R-:W-:Y:S01]  /*c640*/  STG.E.U16 [R182.64+0x50], R137 ;  /* 0x00005089b6007986 */ /* 0x000fe2000c101514 */
[----:B------:R-:W-:Y:S01]  /*c650*/  ISETP.GE.U32.AND P5, PT, R181, R141, PT ;  /* 0x0000008db500720c */ /* 0x000fe20003fa6070 */
[----:B--2---:R-:W-:Y:S02]  /*c660*/  IMAD.MOV.U32 R140, RZ, RZ, R172 ;  /* 0x000000ffff8c7224 */ /* 0x004fe400078e00ac */
[----:B------:R-:W-:Y:S01]  /*c670*/  STG.E.U16 [R182.64+0x52], R136 ;  /* 0x00005288b6007986 */ /* 0x000fe2000c101514 */
[----:B------:R-:W-:Y:S01]  /*c680*/  IMAD.MOV.U32 R141, RZ, RZ, R173 ;  /* 0x000000ffff8d7224 */ /* 0x000fe200078e00ad */
[----:B----4-:R-:W-:Y:S01]  /*c690*/  PRMT R3, R158, 0x7632, R3 ;  /* 0x000076329e037816 */ /* 0x010fe20000000003 */
[----:B------:R-:W-:Y:S01]  /*c6a0*/  IMAD.WIDE.U32 R172, R142, -0x2daee0ad, RZ ;  /* 0xd2511f538eac7825 */ /* 0x000fe200078e00ff */
[----:B------:R1:W-:Y:S02]  /*c6b0*/  STG.E.U16 [R184.64+0x50], R160 ;  /* 0x000050a0b8007986 */ /* 0x0003e4000c101514 */
[----:B------:R-:W-:Y:S01]  /*c6c0*/  PRMT R156, R158, 0x5410, R3 ;  /* 0x000054109e9c7816 */ /* 0x000fe20000000003 */
[----:B------:R-:W-:Y:S01]  /*c6d0*/  IMAD.MOV.U32 R142, RZ, RZ, R140 ;  /* 0x000000ffff8e7224 */ /* 0x000fe200078e008c */
[C-C-:B------:R-:W-:Y:S01]  /*c6e0*/  LOP3.LUT R174, R173.reuse, UR29, R170.reuse, 0x96, !PT ;  /* 0x0000001dadae7c12 */ /* 0x140fe2000f8e96aa */
[----:B------:R-:W-:Y:S01]  /*c6f0*/  IMAD.MOV.U32 R143, RZ, RZ, R141 ;  /* 0x000000ffff8f7224 */ /* 0x000fe200078e008d */
[----:B------:R-:W-:Y:S01]  /*c700*/  LOP3.LUT R170, R173, UR29, R170, 0x96, !PT ;  /* 0x0000001dadaa7c12 */ /* 0x000fe2000f8e96aa */
[----:B------:R-:W-:Y:S01]  /*c710*/  @!P5 HFMA2.BF16_V2 R217, -RZ.H0_H0, RZ.H0_H0, -R157.H0_H0 ;  /* 0x200000ffffd9d231 */ /* 0x000fe2000034099d */
[C---:B------:R-:W-:Y:S02]  /*c720*/  LOP3.LUT R140, R174.reuse, 0xff, RZ, 0xc0, !PT ;  /* 0x000000ffae8c7812 */ /* 0x040fe400078ec0ff */
[----:B------:R-:W-:Y:S02]  /*c730*/  LOP3.LUT R141, R174, 0xffff, RZ, 0xc0, !PT ;  /* 0x0000ffffae8d7812 */ /* 0x000fe400078ec0ff */
[----:B------:R-:W-:Y:S01]  /*c740*/  ISETP.GE.U32.AND P6, PT, R181, R140, PT ;  /* 0x0000008cb500720c */ /* 0x000fe20003fc6070 */
[----:B------:R-:W-:Y:S01]  /*c750*/  FADD.FTZ R140, R180, R147 ;  /* 0x00000093b48c7221 */ /* 0x000fe20000010000 */
[----:B------:R-:W-:Y:S02]  /*c760*/  SHF.R.U32.HI R141, RZ, 0x8, R141 ;  /* 0x00000008ff8d7819 */ /* 0x000fe4000001168d */
[----:B---3--:R-:W-:Y:S02]  /*c770*/  LOP3.LUT R138, R172, 0xff, RZ, 0xc0, !PT ;  /* 0x000000ffac8a7812 */ /* 0x008fe400078ec0ff */
[----:B------:R-:W-:Y:S02]  /*c780*/  LOP3.LUT R139, R141, 0xffff, RZ, 0xc0, !PT ;  /* 0x0000ffff8d8b7812 */ /* 0x000fe400078ec0ff */
[C---:B------:R-:W-:Y:S01]  /*c790*/  F2FP.BF16.PACK_AB R180, R163.reuse, R180 ;  /* 0x000000b4a3b4723e */ /* 0x040fe200000010ff */
[----:B------:R-:W-:Y:S01]  /*c7a0*/  FADD.FTZ R163, R163, R140 ;  /* 0x0000008ca3a37221 */ /* 0x000fe20000010000 */
[----:B------:R-:W-:Y:S02]  /*c7b0*/  SHF.R.U32.HI R140, RZ, 0x18, R186 ;  /* 0x00000018ff8c7819 */ /* 0x000fe400000116ba */
[----:B------:R-:W-:Y:S01]  /*c7c0*/  SHF.R.U32.HI R141, RZ, 0x18, R176 ;  /* 0x00000018ff8d7819 */ /* 0x000fe200000116b0 */
[----:B------:R-:W-:Y:S01]  /*c7d0*/  @!P6 HFMA2.BF16_V2 R225, -RZ.H0_H0, RZ.H0_H0, -R158.H0_H0 ;  /* 0x200000ffffe1e231 */ /* 0x000fe2000034099e */
[----:B------:R-:W-:Y:S01]  /*c7e0*/  @!P5 PRMT R157, R217, 0x5410, RZ ;  /* 0x00005410d99dd816 */ /* 0x000fe200000000ff */
[----:B-1----:R-:W-:Y:S01]  /*c7f0*/  FADD.FTZ R160, R166, R163 ;  /* 0x000000a3a6a07221 */ /* 0x002fe20000010000 */
[----:B------:R-:W-:Y:S02]  /*c800*/  SHF.R.U32.HI R147, RZ, 0x10, R150 ;  /* 0x00000010ff937819 */ /* 0x000fe40000011696 */
[----:B------:R-:W-:Y:S01]  /*c810*/  @!P6 PRMT R158, R225, 0x5410, RZ ;  /* 0x00005410e19ee816 */ /* 0x000fe200000000ff */
[----:B------:R-:W-:Y:S01]  /*c820*/  STG.E.U16 [R184.64+0x52], R157 ;  /* 0x0000529db8007986 */ /* 0x000fe2000c101514 */
[----:B------:R-:W-:Y:S02]  /*c830*/  ISETP.GE.U32.AND P6, PT, R181, R139, PT ;  /* 0x0000008bb500720c */ /* 0x000fe40003fc6070 */
[----:B------:R-:W-:Y:S01]  /*c840*/  LOP3.LUT R139, R187, UR30, R142, 0x96, !PT ;  /* 0x0000001ebb8b7c12 */ /* 0x000fe2000f8e968e */
[----:B------:R-:W-:Y:S01]  /*c850*/  STG.E.U16 [R182.64+0x60], R158 ;  /* 0x0000609eb6007986 */ /* 0x000fe2000c101514 */
[----:B------:R-:W-:Y:S02]  /*c860*/  LOP3.LUT R147, R147, 0xff, RZ, 0xc0, !PT ;  /* 0x000000ff93937812 */ /* 0x000fe400078ec0ff */
[----:B------:R-:W-:Y:S02]  /*c870*/  LOP3.LUT R137, R139, 0xffff, RZ, 0xc0, !PT ;  /* 0x0000ffff8b897812 */ /* 0x000fe400078ec0ff */
[--C-:B------:R-:W-:Y:S02]  /*c880*/  SHF.R.U32.HI R165, RZ, 0x10, R174.reuse ;  /* 0x00000010ffa57819 */ /* 0x100fe400000116ae */
[----:B------:R-:W-:Y:S02]  /*c890*/  SHF.R.U32.HI R137, RZ, 0x8, R137 ;  /* 0x00000008ff897819 */ /* 0x000fe40000011689 */
[----:B------:R-:W-:Y:S01]  /*c8a0*/  SHF.R.U32.HI R174, RZ, 0x18, R174 ;  /* 0x00000018ffae7819 */ /* 0x000fe200000116ae */
[----:B------:R-:W-:Y:S01]  /*c8b0*/  @!P6 HFMA2.BF16_V2 R220, -RZ.H0_H0, RZ.H0_H0, -R3.H0_H0 ;  /* 0x200000ffffdce231 */ /* 0x000fe20000340903 */
[----:B------:R-:W-:Y:S02]  /*c8c0*/  LOP3.LUT R165, R165, 0xff, RZ, 0xc0, !PT ;  /* 0x000000ffa5a57812 */ /* 0x000fe400078ec0ff */
[----:B------:R-:W-:Y:S02]  /*c8d0*/  PRMT R179, R180, 0x7632, R179 ;  /* 0x00007632b4b37816 */ /* 0x000fe400000000b3 */
[----:B------:R-:W-:Y:S02]  /*c8e0*/  @!P6 PRMT R3, R220, 0x5410, RZ ;  /* 0x00005410dc03e816 */ /* 0x000fe400000000ff */
[----:B------:R-:W-:Y:S02]  /*c8f0*/  ISETP.GE.U32.AND P6, PT, R181, R138, PT ;  /* 0x0000008ab500720c */ /* 0x000fe40003fc6070 */
[----:B------:R-:W-:Y:S01]  /*c900*/  LOP3.LUT R138, R139, 0xff, RZ, 0xc0, !PT ;  /* 0x000000ff8b8a7812 */ /* 0x000fe200078ec0ff */
[----:B------:R1:W-:Y:S01]  /*c910*/  STG.E.U16 [R182.64+0x62], R3 ;  /* 0x00006203b6007986 */ /* 0x0003e2000c101514 */
[----:B------:R-:W-:Y:S02]  /*c920*/  MUFU.EX2 R181, R164 ;  /* 0x000000a400b57308 */ /* 0x000fe40000000800 */
[----:B------:R-:W-:Y:S02]  /*c930*/  PRMT R137, R138, 0x5410, R137 ;  /* 0x000054108a897816 */ /* 0x000fe40000000089 */
[--C-:B------:R-:W-:Y:S02]  /*c940*/  SHF.R.U32.HI R138, RZ, 0x10, R139.reuse ;  /* 0x00000010ff8a7819 */ /* 0x100fe4000001168b */
[----:B------:R-:W-:Y:S01]  /*c950*/  SHF.R.U32.HI R139, RZ, 0x18, R139 ;  /* 0x00000018ff8b7819 */ /* 0x000fe2000001168b */
[--C-:B------:R-:W-:Y:S01]  /*c960*/  HSET2.LE.AND R137, R137, R175.reuse, PT ;  /* 0x000000af89897233 */ /* 0x100fe20003803000 */
[----:B------:R-:W-:Y:S04]  /*c970*/  LOP3.LUT R138, R138, 0xff, RZ, 0xc0, !PT ;  /* 0x000000ff8a8a7812 */ /* 0x000fe800078ec0ff */
[----:B------:R-:W-:Y:S02]  /*c980*/  PRMT R136, R138, 0x5410, R139 ;  /* 0x000054108a887816 */ /* 0x000fe4000000008b */
[C---:B------:R-:W-:Y:S01]  /*c990*/  LOP3.LUT R139, R186.reuse, 0xffff, RZ, 0xc0, !PT ;  /* 0x0000ffffba8b7812 */ /* 0x040fe200078ec0ff */
[----:B------:R-:W-:Y:S01]  /*c9a0*/  FADD.FTZ R187, R169, R171 ;  /* 0x000000aba9bb7221 */ /* 0x000fe20000010000 */
        /* <DEDUP_REMOVED lines=8> */
[----:B------:R-:W-:Y:S01]  /*ca30*/  LOP3.LUT R139, R139, 0xff, RZ, 0xc0, !PT ;  /* 0x000000ff8b8b7812 */ /* 0x000fe200078ec0ff */
[----:B------:R-:W2:Y:S01]  /*ca40*/  MUFU.EX2 R186, R167 ;  /* 0x000000a700ba7308 */ /* 0x000ea20000000800 */
[----:B-1----:R-:W-:Y:S02]  /*ca50*/  IMAD.MOV.U32 R3, RZ, RZ, R2 ;  /* 0x000000ffff037224 */ /* 0x002fe400078e0002 */
[----:B------:R-:W-:Y:S02]  /*ca60*/  PRMT R140, R139, 0x5410, R140 ;  /* 0x000054108b8c7816 */ /* 0x000fe4000000008c */
[----:B------:R-:W-:Y:S02]  /*ca70*/  LOP3.LUT R134, R137, R134, RZ, 0xc0, !PT ;  /* 0x0000008689867212 */ /* 0x000fe400078ec0ff */
[----:B------:R-:W1:Y:S01]  /*ca80*/  LDSM.16.MT88.4 R136, [R208+0x18000] ;  /* 0x01800000d088783b */ /* 0x000e620000004200 */
[--C-:B------:R-:W-:Y:S05]  /*ca90*/  HSET2.LE.AND R140, R140, R175.reuse, PT ;  /* 0x000000af8c8c7233 */ /* 0x100fea0003803000 */
[----:B------:R-:W-:Y:S02]  /*caa0*/  LOP3.LUT R135, R140, R135, RZ, 0xc0, !PT ;  /* 0x000000878c877212 */ /* 0x000fe400078ec0ff */
[C---:B------:R-:W-:Y:S02]  /*cab0*/  LOP3.LUT R140, R150.reuse, 0xffff, RZ, 0xc0, !PT ;  /* 0x0000ffff968c7812 */ /* 0x040fe400078ec0ff */
[----:B------:R-:W-:Y:S02]  /*cac0*/  LOP3.LUT R151, R150, 0xff, RZ, 0xc0, !PT ;  /* 0x000000ff96977812 */ /* 0x000fe400078ec0ff */
[----:B------:R-:W-:Y:S02]  /*cad0*/  SHF.R.U32.HI R150, RZ, 0x18, R150 ;  /* 0x00000018ff967819 */ /* 0x000fe40000011696 */
[----:B------:R-:W-:Y:S02]  /*cae0*/  SHF.R.U32.HI R140, RZ, 0x8, R140 ;  /* 0x00000008ff8c7819 */ /* 0x000fe4000001168c */
[----:B------:R-:W-:Y:S02]  /*caf0*/  PRMT R150, R147, 0x5410, R150 ;  /* 0x0000541093967816 */ /* 0x000fe40000000096 */
[----:B--2---:R-:W-:Y:S02]  /*cb00*/  F2FP.BF16.PACK_AB R177, R186, R169 ;  /* 0x000000a9bab1723e */ /* 0x004fe400000010ff */
[----:B------:R-:W-:Y:S01]  /*cb10*/  SHF.R.U32.HI R167, RZ, 0x18, R172 ;  /* 0x00000018ffa77819 */ /* 0x000fe200000116ac */
[----:B------:R-:W-:Y:S01]  /*cb20*/  HSET2.LE.AND R150, R150, R175, PT ;  /* 0x000000af96967233 */ /* 0x000fe20003803000 */
[----:B------:R-:W-:Y:S01]  /*cb30*/  PRMT R151, R151, 0x5410, R140 ;  /* 0x0000541097977816 */ /* 0x000fe2000000008c */
[----:B------:R-:W-:Y:S01]  /*cb40*/  @!P6 HFMA2.BF16_V2 R218, -RZ.H0_H0, RZ.H0_H0, -R177.H0_H0 ;  /* 0x200000ffffdae231 */ /* 0x000fe200003409b1 */
[----:B------:R-:W-:Y:S02]  /*cb50*/  LOP3.LUT R140, R176, 0xffff, RZ, 0xc0, !PT ;  /* 0x0000ffffb08c7812 */ /* 0x000fe400078ec0ff */
[----:B------:R-:W-:Y:S02]  /*cb60*/  PRMT R178, R177, 0x7632, R178 ;  /* 0x00007632b1b27816 */ /* 0x000fe400000000b2 */
[----:B------:R-:W-:Y:S04]  /*cb70*/  SHF.R.U32.HI R142, RZ, 0x8, R140 ;  /* 0x00000008ff8e7819 */ /* 0x000fe8000001168c */
[----:B------:R-:W-:Y:S01]  /*cb80*/  PRMT R155, R155, 0x5410, R142 ;  /* 0x000054109b9b7816 */ /* 0x000fe2000000008e */
        /* <DEDUP_REMOVED lines=48> */
[----:B------:R-:W-:Y:S03]  /*ce90*/  F2FP.BF16.PACK_AB R176, R181, R166 ;  /* 0x000000a6b5b0723e */ /* 0x000fe600000010ff */
[----:B------:R-:W-:Y:S02]  /*cea0*/  LOP3.LUT R140, R136, 0xff, RZ, 0xc0, !PT ;  /* 0x000000ff888c7812 */ /* 0x000fe400078ec0ff */
[----:B------:R-:W1:Y:S01]  /*ceb0*/  LDSM.16.MT88.4 R136, [R208+0x18800] ;  /* 0x01880000d088783b */ /* 0x000e620000004200 */
[--C-:B------:R-:W-:Y:S01]  /*cec0*/  HSET2.LE.AND R135, R155, R175.reuse, PT ;  /* 0x000000af9b877233 */ /* 0x100fe20003803000 */
[----:B------:R-:W-:Y:S01]  /*ced0*/  PRMT R133, R140, 0x5410, R141 ;  /* 0x000054108c857816 */ /* 0x000fe2000000008d */
[--C-:B------:R-:W-:Y:S03]  /*cee0*/  HSET2.LE.AND R134, R151, R175.reuse, PT ;  /* 0x000000af97867233 */ /* 0x100fe60003803000 */
[----:B------:R-:W-:Y:S01]  /*cef0*/  LOP3.LUT R132, R135, R146, RZ, 0xc0, !PT ;  /* 0x0000009287847212 */ /* 0x000fe200078ec0ff */
[--C-:B------:R-:W-:Y:S01]  /*cf00*/  HSET2.LE.AND R133, R133, R175.reuse, PT ;  /* 0x000000af85857233 */ /* 0x100fe20003803000 */
[----:B------:R-:W2:Y:S01]  /*cf10*/  LDSM.16.MT88.4 R140, [R206+0x18800] ;  /* 0x01880000ce8c783b */ /* 0x000ea20000004200 */
[----:B------:R-:W-:Y:S02]  /*cf20*/  LOP3.LUT R134, R134, R145, RZ, 0xc0, !PT ;  /* 0x0000009186867212 */ /* 0x000fe400078ec0ff */
[----:B------:R-:W-:Y:S02]  /*cf30*/  LOP3.LUT R135, R150, R149, RZ, 0xc0, !PT ;  /* 0x0000009596877212 */ /* 0x000fe400078ec0ff */
[----:B------:R-:W-:Y:S02]  /*cf40*/  LOP3.LUT R133, R133, R144, RZ, 0xc0, !PT ;  /* 0x0000009085857212 */ /* 0x000fe400078ec0ff */
[C---:B------:R-:W-:Y:S01]  /*cf50*/  LOP3.LUT R149, R154.reuse, 0xff, RZ, 0xc0, !PT ;  /* 0x000000ff9a957812 */ /* 0x040fe200078ec0ff */
[----:B------:R-:W3:Y:S04]  /*cf60*/  LDSM.16.MT88.4 R144, [R205+0x18800] ;  /* 0x01880000cd90783b */ /* 0x000ee80000004200 */
        /* <DEDUP_REMOVED lines=40> */
[----:B------:R-:W-:Y:S01]  /*d1f0*/  LOP3.LUT R140, R154, 0xffff, RZ, 0xc0, !PT ;  /* 0x0000ffff9a8c7812 */ /* 0x000fe200078ec0ff */
[C---:B------:R-:W-:Y:S01]  /*d200*/  HMMA.16816.F32.BF16 R112, R132.reuse, R142, R112 ;  /* 0x0000008e8470723c */ /* 0x040fe20000041870 */
[--C-:B------:R-:W-:Y:S04]  /*d210*/  SHF.R.U32.HI R141, RZ, 0x10, R152.reuse ;  /* 0x00000010ff8d7819 */ /* 0x100fe80000011698 */
[----:B------:R-:W-:Y:S02]  /*d220*/  LOP3.LUT R151, R141, 0xff, RZ, 0xc0, !PT ;  /* 0x000000ff8d977812 */ /* 0x000fe400078ec0ff */
[C---:B------:R-:W-:Y:S01]  /*d230*/  LOP3.LUT R143, R152.reuse, 0xff, RZ, 0xc0, !PT ;  /* 0x000000ff988f7812 */ /* 0x040fe200078ec0ff */
[C---:B---3--:R-:W-:Y:S01]  /*d240*/  HMMA.16816.F32.BF16 R116, R132.reuse, R144, R116 ;  /* 0x000000908474723c */ /* 0x048fe20000041874 */
[----:B------:R-:W-:Y:S04]  /*d250*/  SHF.R.U32.HI R142, RZ, 0x18, R152 ;  /* 0x00000018ff8e7819 */ /* 0x000fe80000011698 */
[----:B------:R-:W-:Y:S02]  /*d260*/  PRMT R142, R151, 0x5410, R142 ;  /* 0x00005410978e7816 */ /* 0x000fe4000000008e */
[----:B------:R-:W-:Y:S01]  /*d270*/  SHF.R.U32.HI R144, RZ, 0x8, R140 ;  /* 0x00000008ff907819 */ /* 0x000fe2000001168c */
[C---:B------:R-:W-:Y:S01]  /*d280*/  HMMA.16816.F32.BF16 R120, R132.reuse, R146, R120 ;  /* 0x000000928478723c */ /* 0x040fe20000041878 */
[----:B------:R-:W-:Y:S03]  /*d290*/  LOP3.LUT R140, R152, 0xffff, RZ, 0xc0, !PT ;  /* 0x0000ffff988c7812 */ /* 0x000fe600078ec0ff */
[----:B------:R-:W-:Y:S02]  /*d2a0*/  PRMT R149, R149, 0x5410, R144 ;  /* 0x0000541095957816 */ /* 0x000fe40000000090 */
[----:B------:R-:W2:Y:S01]  /*d2b0*/  LDSM.16.MT88.4 R144, [R208+0x19000] ;  /* 0x01900000d090783b */ /* 0x000ea20000004200 */
[----:B------:R-:W-:Y:S01]  /*d2c0*/  SHF.R.U32.HI R140, RZ, 0x8, R140 ;  /* 0x00000008ff8c7819 */ /* 0x000fe2000001168c */
[C---:B-1----:R-:W-:Y:S01]  /*d2d0*/  HMMA.16816.F32.BF16 R124, R132.reuse, R136, R124 ;  /* 0x00000088847c723c */ /* 0x042fe2000004187c */
[--C-:B------:R-:W-:Y:S03]  /*d2e0*/  HSET2.LE.AND R141, R149, R175.reuse, PT ;  /* 0x000000af958d7233 */ /* 0x100fe60003803000 */
[----:B------:R-:W-:Y:S02]  /*d2f0*/  PRMT R143, R143, 0x5410, R140 ;  /* 0x000054108f8f7816 */ /* 0x000fe4000000008c */
[----:B------:R-:W-:Y:S01]  /*d300*/  SHF.R.U32.HI R153, RZ, 0x18, R154 ;  /* 0x00000018ff997819 */ /* 0x000fe2000001169a */
[--C-:B------:R-:W-:Y:S01]  /*d310*/  HSET2.LE.AND R136, R142, R175.reuse, PT ;  /* 0x000000af8e887233 */ /* 0x100fe20003803000 */
[----:B------:R-:W-:Y:S01]  /*d320*/  HMMA.16816.F32.BF16 R128, R132, R138, R128 ;  /* 0x0000008a8480723c */ /* 0x000fe20000041880 */
[----:B------:R-:W-:Y:S01]  /*d330*/  LOP3.LUT R140, R141, R148, RZ, 0xc0, !PT ;  /* 0x000000948d8c7212 */ /* 0x000fe200078ec0ff */
[----:B------:R-:W-:Y:S02]  /*d340*/  LDSM.16.MT88.4 R132, [R204+0x19000] ;  /* 0x01900000cc84783b */ /* 0x000fe40000004200 */
[----:B------:R-:W-:Y:S01]  /*d350*/  PRMT R168, R168, 0x5410, R153 ;  /* 0x00005410a8a87816 */ /* 0x000fe20000000099 */
[--C-:B------:R-:W-:Y:S01]  /*d360*/  HSET2.LE.AND R137, R143, R175.reuse, PT ;  /* 0x000000af8f897233 */ /* 0x100fe20003803000 */
[----:B------:R-:W-:Y:S03]  /*d370*/  LOP3.LUT R143, R136, R159, RZ, 0xc0, !PT ;  /* 0x0000009f888f7212 */ /* 0x000fe600078ec0ff */
[----:B------:R-:W-:Y:S01]  /*d380*/  HSET2.LE.AND R168, R168, R175, PT ;  /* 0x000000afa8a87233 */ /* 0x000fe20003803000 */
[----:B------:R-:W1:Y:S02]  /*d390*/  LDSM.16.MT88.4 R148, [R206+0x19000] ;  /* 0x01900000ce94783b */ /* 0x000e640000004200 */
[----:B------:R-:W-:Y:S02]  /*d3a0*/  LOP3.LUT R142, R137, R162, RZ, 0xc0, !PT ;  /* 0x000000a2898e7212 */ /* 0x000fe400078ec0ff */
[----:B------:R-:W-:Y:S01]  /*d3b0*/  LOP3.LUT R141, R168, R161, RZ, 0xc0, !PT ;  /* 0x000000a1a88d7212 */ /* 0x000fe200078ec0ff */
[----:B------:R-:W3:Y:S03]  /*d3c0*/  LDC.U8 R162, c[0x0][0x2d8] ;  /* 0x0000b600ffa27b82 */ /* 0x000ee60000000000 */
[----:B------:R-:W4:Y:S08]  /*d3d0*/  LDSM.16.MT88.4 R152, [R205+0x19000] ;  /* 0x01900000cd98783b */ /* 0x000f300000004200 */
[----:B------:R-:W4:Y:S01]  /*d3e0*/  LDSM.16.MT88.4 R136, [R208+0x1b000] ;  /* 0x01b00000d088783b */ /* 0x000f220000004200 */
[C---:B--2---:R-:W-:Y:S08]  /*d3f0*/  HMMA.16816.F32.BF16 R4, R140.reuse, R144, R4 ;  /* 0x000000908c04723c */ /* 0x044ff00000041804 */
[C---:B------:R-:W-:Y:S01]  /*d400*/  HMMA.16816.F32.BF16 R8, R140.reuse, R146, R8 ;  /* 0x000000928c08723c */ /* 0x040fe20000041808 */
[----:B------:R-:W2:Y:S01]  /*d410*/  LDSM.16.MT88.4 R144, [R206+0x1b000] ;  /* 0x01b00000ce90783b */ /* 0x000ea20000004200 */
[----:B---3--:R-:W-:Y:S06]  /*d420*/  ISETP.GE.U32.AND P0, PT, R162, R174, PT ;  /* 0x000000aea200720c */ /* 0x008fec0003f06070 */
[C---:B-1----:R-:W-:Y:S07]  /*d430*/  HMMA.16816.F32.BF16 R12, R140.reuse, R148, R12 ;  /* 0x000000948c0c723c */ /* 0x042fee000004180c */
[----:B------:R-:W-:Y:S01]  /*d440*/  @!P0 HFMA2.BF16_V2 R215, -RZ.H0_H0, RZ.H0_H0, -R179.H0_H0 ;  /* 0x200000ffffd78231 */ /* 0x000fe200003409b3 */
        /* <DEDUP_REMOVED lines=29> */
[C---:B-1----:R-:W-:Y:S07]  /*d620*/  HMMA.16816.F32.BF16 R92, R140.reuse, R148, R92 ;  /* 0x000000948c5c723c */ /* 0x042fee000004185c */
[----:B------:R-:W-:Y:S01]  /*d630*/  LOP3.LUT R148, R172, 0xffff, RZ, 0xc0, !PT ;  /* 0x0000ffffac947812 */ /* 0x000fe200078ec0ff */
[C---:B------:R-:W-:Y:S04]  /*d640*/  HMMA.16816.F32.BF16 R96, R140.reuse, R150, R96 ;  /* 0x000000968c60723c */ /* 0x040fe80000041860 */
[----:B------:R-:W-:Y:S04]  /*d650*/  SHF.R.U32.HI R148, RZ, 0x8, R148 ;  /* 0x00000008ff947819 */ /* 0x000fe80000011694 */
[C---:B---3--:R-:W-:Y:S01]  /*d660*/  HMMA.16816.F32.BF16 R100, R140.reuse, R152, R100 ;  /* 0x000000988c64723c */ /* 0x048fe20000041864 */
[----:B------:R-:W-:Y:S04]  /*d670*/  LOP3.LUT R148, R148, 0xffff, RZ, 0xc0, !PT ;  /* 0x0000ffff94947812 */ /* 0x000fe800078ec0ff */
[----:B------:R-:W-:Y:S02]  /*d680*/  ISETP.GE.U32.AND P5, PT, R162, R148, PT ;  /* 0x00000094a200720c */ /* 0x000fe40003fa6070 */
[----:B------:R-:W1:Y:S01]  /*d690*/  LDSM.16.MT88.4 R148, [R208+0x19800] ;  /* 0x01980000d094783b */ /* 0x000e620000004200 */
[C---:B------:R-:W-:Y:S08]  /*d6a0*/  HMMA.16816.F32.BF16 R104, R140.reuse, R154, R104 ;  /* 0x0000009a8c68723c */ /* 0x040ff00000041868 */
[C---:B----4-:R-:W-:Y:S04]  /*d6b0*/  HMMA.16816.F32.BF16 R108, R140.reuse, R132, R108 ;  /* 0x000000848c6c723c */ /* 0x050fe8000004186c */
[----:B------:R-:W-:Y:S03]  /*d6c0*/  @!P5 HFMA2.BF16_V2 R219, -RZ.H0_H0, RZ.H0_H0, -R178.H0_H0 ;  /* 0x200000ffffdbd231 */ /* 0x000fe600003409b2 */
[----:B------:R-:W-:Y:S01]  /*d6d0*/  SHF.R.U32.HI R133, RZ, 0x10, R172 ;  /* 0x00000010ff857819 */ /* 0x000fe200000116ac */
[C---:B------:R-:W-:Y:S01]  /*d6e0*/  HMMA.16816.F32.BF16 R112, R140.reuse, R134, R112 ;  /* 0x000000868c70723c */ /* 0x040fe20000041870 */
[----:B------:R-:W-:Y:S03]  /*d6f0*/  PRMT R132, R177, 0x5410, R178 ;  /* 0x00005410b1847816 */ /* 0x000fe600000000b2 */
[----:B------:R-:W-:Y:S02]  /*d700*/  @!P6 PRMT R177, R218, 0x5410, RZ ;  /* 0x00005410dab1e816 */ /* 0x000fe400000000ff */
[----:B------:R-:W-:Y:S02]  /*d710*/  ISETP.GE.U32.AND P6, PT, R162, R165, PT ;  /* 0x000000a5a200720c */ /* 0x000fe40003fc6070 */
[C---:B------:R-:W-:Y:S01]  /*d720*/  HMMA.16816.F32.BF16 R116, R140.reuse, R136, R116 ;  /* 0x000000888c74723c */ /* 0x040fe20000041874 */
[--C-:B------:R-:W-:Y:S03]  /*d730*/  SHF.R.U32.HI R134, RZ, 0x10, R172.reuse ;  /* 0x00000010ff867819 */ /* 0x100fe600000116ac */
[----:B------:R-:W-:Y:S02]  /*d740*/  SHF.R.U32.HI R135, RZ, 0x18, R172 ;  /* 0x00000018ff877819 */ /* 0x000fe400000116ac */
[----:B------:R-:W-:Y:S02]  /*d750*/  LOP3.LUT R152, R134, 0xff, RZ, 0xc0, !PT ;  /* 0x000000ff86987812 */ /* 0x000fe400078ec0ff */
[C---:B------:R-:W-:Y:S01]  /*d760*/  HMMA.16816.F32.BF16 R120, R140.reuse, R138, R120 ;  /* 0x0000008a8c78723c */ /* 0x040fe20000041878 */
[----:B------:R-:W-:Y:S03]  /*d770*/  LOP3.LUT R133, R133, 0xff, RZ, 0xc0, !PT ;  /* 0x000000ff85857812 */ /* 0x000fe600078ec0ff */
[----:B------:R-:W-:Y:S01]  /*d780*/  @!P6 HFMA2.BF16_V2 R216, -RZ.H0_H0, RZ.H0_H0, -R180.H0_H0 ;  /* 0x200000ffffd8e231 */ /* 0x000fe200003409b4 */
[----:B------:R-:W-:Y:S02]  /*d790*/  PRMT R167, R152, 0x5410, R167 ;  /* 0x0000541098a77816 */ /* 0x000fe400000000a7 */
[----:B------:R-:W-:Y:S01]  /*d7a0*/  LOP3.LUT R139, R170, 0xffff, RZ, 0xc0, !PT ;  /* 0x0000ffffaa8b7812 */ /* 0x000fe200078ec0ff */
[C---:B--2---:R-:W-:Y:S01]  /*d7b0*/  HMMA.16816.F32.BF16 R124, R140.reuse, R144, R124 ;  /* 0x000000908c7c723c */ /* 0x044fe2000004187c */
[--C-:B------:R-:W-:Y:S01]  /*d7c0*/  SHF.R.U32.HI R134, RZ, 0x10, R170.reuse ;  /* 0x00000010ff867819 */ /* 0x100fe200000116aa */
[----:B------:R-:W2:Y:S02]  /*d7d0*/  LDSM.16.MT88.4 R152, [R206+0x19800] ;  /* 0x01980000ce98783b */ /* 0x000ea40000004200 */
[----:B------:R-:W-:Y:S01]  /*d7e0*/  PRMT R165, R180, 0x5410, R179 ;  /* 0x00005410b4a57816 */ /* 0x000fe200000000b3 */
[--C-:B------:R-:W-:Y:S01]  /*d7f0*/  HSET2.LE.AND R167, R167, R175.reuse, PT ;  /* 0x000000afa7a77233 */ /* 0x100fe20003803000 */
[----:B------:R-:W-:Y:S02]  /*d800*/  @!P6 PRMT R180, R216, 0x5410, RZ ;  /* 0x00005410d8b4e816 */ /* 0x000fe400000000ff */
[----:B------:R-:W-:Y:S01]  /*d810*/  HMMA.16816.F32.BF16 R128, R140, R146, R128 ;  /* 0x000000928c80723c */ /* 0x000fe20000041880 */
[----:B------:R-:W-:Y:S02]  /*d820*/  ISETP.GE.U32.AND P6, PT, R162, R133, PT ;  /* 0x00000085a200720c */ /* 0x000fe40003fc6070 */
[----:B------:R-:W-:Y:S01]  /*d830*/  STG.E.U16 [R184.64+0x60], R180 ;  /* 0x000060b4b8007986 */ /* 0x000fe2000c101514 */
[----:B------:R-:W-:Y:S02]  /*d840*/  LOP3.LUT R133, R172, 0xffff, RZ, 0xc0, !PT ;  /* 0x0000ffffac857812 */ /* 0x000fe400078ec0ff */
[----:B------:R-:W-:Y:S02]  /*d850*/  LOP3.LUT R138, R170, 0xff, RZ, 0xc0, !PT ;  /* 0x000000ffaa8a7812 */ /* 0x000fe400078ec0ff */
[----:B------:R-:W-:Y:S04]  /*d860*/  SHF.R.U32.HI R139, RZ, 0x8, R139 ;  /* 0x00000008ff8b7819 */ /* 0x000fe8000001168b */
[----:B------:R-:W-:Y:S02]  /*d870*/  LOP3.LUT R136, R172, 0xff, RZ, 0xc0, !PT ;  /* 0x000000ffac887812 */ /* 0x000fe400078ec0ff */
[----:B------:R-:W-:Y:S01]  /*d880*/  SHF.R.U32.HI R137, RZ, 0x18, R170 ;  /* 0x00000018ff897819 */ /* 0x000fe200000116aa */
[--C-:B------:R-:W-:Y:S01]  /*d890*/  @!P6 HFMA2.BF16_V2 R224, -RZ.H0_H0, RZ.H0_H0, -R176.reuse.H0_H0 ;  /* 0x200000ffffe0e231 */ /* 0x100fe200003409b0 */
[----:B------:R-:W-:Y:S01]  /*d8a0*/  SHF.R.U32.HI R133, RZ, 0x8, R133 ;  /* 0x00000008ff857819 */ /* 0x000fe20000011685 */
[----:B------:R-:W-:Y:S01]  /*d8b0*/  LDSM.16.MT88.4 R168, [R206+0x1b800] ;  /* 0x01b80000cea8783b */ /* 0x000fe20000004200 */
[----:B------:R-:W-:Y:S02]  /*d8c0*/  LOP3.LUT R134, R134, 0xff, RZ, 0xc0, !PT ;  /* 0x000000ff86867812 */ /* 0x000fe400078ec0ff */
[----:B------:R-:W-:Y:S02]  /*d8d0*/  @!P0 PRMT R179, R215, 0x5410, RZ ;  /* 0x00005410d7b38816 */ /* 0x000fe400000000ff */
[----:B------:R-:W-:Y:S02]  /*d8e0*/  ISETP.GE.U32.AND P0, PT, R162, R135, PT ;  /* 0x00000087a200720c */ /* 0x000fe40003f06070 */
[----:B------:R-:W-:Y:S01]  /*d8f0*/  PRMT R135, R138, 0x5410, R139 ;  /* 0x000054108a877816 */ /* 0x000fe2000000008b */
[----:B------:R-:W-:Y:S01]  /*d900*/  STG.E.U16 [R184.64+0x62], R179 ;  /* 0x000062b3b8007986 */ /* 0x000fe2000c101514 */
[----:B------:R-:W-:Y:S02]  /*d910*/  PRMT R133, R136, 0x5410, R133 ;  /* 0x0000541088857816 */ /* 0x000fe40000000085 */
[----:B------:R-:W-:Y:S01]  /*d920*/  PRMT R134, R134, 0x5410, R137 ;  /* 0x0000541086867816 */ /* 0x000fe20000000089 */
[--C-:B------:R-:W-:Y:S01]  /*d930*/  HSET2.LE.AND R135, R135, R175.reuse, PT ;  /* 0x000000af87877233 */ /* 0x100fe20003803000 */
[----:B------:R-:W-:Y:S01]  /*d940*/  LOP3.LUT R167, R167, R176, RZ, 0xc0, !PT ;  /* 0x000000b0a7a77212 */ /* 0x000fe200078ec0ff */
[--C-:B------:R-:W-:Y:S01]  /*d950*/  HSET2.LE.AND R133, R133, R175.reuse, PT ;  /* 0x000000af85857233 */ /* 0x100fe20003803000 */
[----:B------:R-:W-:Y:S01]  /*d960*/  STG.E.U16 [R182.64+0x70], R177 ;  /* 0x000070b1b6007986 */ /* 0x000fe2000c101514 */
[----:B------:R-:W-:Y:S01]  /*d970*/  HSET2.LE.AND R134, R134, R175, PT ;  /* 0x000000af86867233 */ /* 0x000fe20003803000 */
[----:B------:R-:W-:Y:S01]  /*d980*/  LOP3.LUT R164, R135, R156, RZ, 0xc0, !PT ;  /* 0x0000009c87a47212 */ /* 0x000fe200078ec0ff */
[----:B------:R-:W-:Y:S01]  /*d990*/  @!P0 HFMA2.BF16_V2 R223, -RZ.H0_H0, RZ.H0_H0, -R176.H1_H1 ;  /* 0x200000ffffdf8231 */ /* 0x000fe200003609b0 */
[----:B------:R-:W3:Y:S01]  /*d9a0*/  LDSM.16.MT88.4 R156, [R205+0x19800] ;  /* 0x01980000cd9c783b */ /* 0x000ee20000004200 */
[----:B------:R-:W-:Y:S02]  /*d9b0*/  LOP3.LUT R166, R133, R132, RZ, 0xc0, !PT ;  /* 0x0000008485a67212 */ /* 0x000fe400078ec0ff */
[----:B------:R-:W-:Y:S02]  /*d9c0*/  LOP3.LUT R165, R134, R165, RZ, 0xc0, !PT ;  /* 0x000000a586a57212 */ /* 0x000fe400078ec0ff */
[----:B------:R-:W-:Y:S02]  /*d9d0*/  @!P5 PRMT R178, R219, 0x5410, RZ ;  /* 0x00005410dbb2d816 */ /* 0x000fe400000000ff */
[----:B------:R-:W-:Y:S01]  /*d9e0*/  ISETP.LT.AND P5, PT, RZ, UR15, PT ;  /* 0x0000000fff007c0c */ /* 0x000fe2000bfa1270 */
[----:B------:R-:W-:Y:S02]  /*d9f0*/  LDSM.16.MT88.4 R172, [R205+0x1b800] ;  /* 0x01b80000cdac783b */ /* 0x000fe40000004200 */
[C---:B-1----:R-:W-:Y:S06]  /*da00*/  HMMA.16816.F32.BF16 R132, R164.reuse, R148, R4 ;  /* 0x00000094a484723c */ /* 0x042fec0000041804 */
[----:B------:R-:W-:Y:S01]  /*da10*/  LDSM.16.MT88.4 R4, [R208+0x1b800] ;  /* 0x01b80000d004783b */ /* 0x000fe20000004200 */
[----:B------:R-:W-:Y:S01]  /*da20*/  IMAD.MOV.U32 R149, RZ, RZ, R160 ;  /* 0x000000ffff957224 */ /* 0x000fe200078e00a0 */
[C---:B------:R-:W-:Y:S06]  /*da30*/  HMMA.16816.F32.BF16 R136, R164.reuse, R150, R8 ;  /* 0x00000096a488723c */ /* 0x040fec0000041808 */
[----:B------:R-:W1:Y:S02]  /*da40*/  LDSM.16.MT88.4 R160, [R204+0x19800] ;  /* 0x01980000cca0783b */ /* 0x000e640000004200 */
[C---:B--2---:R-:W-:Y:S06]  /*da50*/  HMMA.16816.F32.BF16 R140, R164.reuse, R152, R12 ;  /* 0x00000098a48c723c */ /* 0x044fec000004180c */
[----:B------:R-:W2:Y:S02]  /*da60*/  LDSM.16.MT88.4 R8, [R204+0x1b800] ;  /* 0x01b80000cc08783b */ /* 0x000ea40000004200 */
[C---:B------:R-:W-:Y:S06]  /*da70*/  HMMA.16816.F32.BF16 R144, R164.reuse, R154, R16 ;  /* 0x0000009aa490723c */ /* 0x040fec0000041810 */
[----:B------:R-:W4:Y:S01]  /*da80*/  LDSM.16.MT88.4 R12, [R208+0x1d800] ;  /* 0x01d80000d00c783b */ /* 0x000f220000004200 */
[----:B------:R-:W-:Y:S02]  /*da90*/  IMAD.MOV.U32 R19, RZ, RZ, R149 ;  /* 0x000000ffff137224 */ /* 0x000fe400078e0095 */
[C---:B---3--:R-:W-:Y:S05]  /*daa0*/  HMMA.16816.F32.BF16 R148, R164.reuse, R156, R20 ;  /* 0x0000009ca494723c */ /* 0x048fea0000041814 */
[----:B------:R-:W-:Y:S03]  /*dab0*/  LDSM.16.MT88.4 R20, [R204+0x1d800] ;  /* 0x01d80000cc14783b */ /* 0x000fe60000004200 */
[C---:B------:R-:W-:Y:S05]  /*dac0*/  HMMA.16816.F32.BF16 R152, R164.reuse, R158, R24 ;  /* 0x0000009ea498723c */ /* 0x040fea0000041818 */
[----:B------:R-:W-:Y:S03]  /*dad0*/  LDSM.16.MT88.4 R24, [R208+0x1f800] ;  /* 0x01f80000d018783b */ /* 0x000fe60000004200 */
[C---:B-1----:R-:W-:Y:S05]  /*dae0*/  HMMA.16816.F32.BF16 R156, R164.reuse, R160, R28 ;  /* 0x000000a0a49c723c */ /* 0x042fea000004181c */
[----:B------:R-:W-:Y:S03]  /*daf0*/  LDSM.16.MT88.4 R28, [R206+0x1f800] ;  /* 0x01f80000ce1c783b */ /* 0x000fe60000004200 */
[C---:B------:R-:W-:Y:S05]  /*db00*/  HMMA.16816.F32.BF16 R160, R164.reuse, R162, R32 ;  /* 0x000000a2a4a0723c */ /* 0x040fea0000041820 */
[----:B------:R-:W-:Y:S02]  /*db10*/  STG.E.U16 [R182.64+0x72], R178 ;  /* 0x000072b2b6007986 */ /* 0x000fe4000c101514 */
[----:B------:R-:W-:Y:S01]  /*db20*/  IMAD.MOV.U32 R35, RZ, RZ, R19 ;  /* 0x000000ffff237224 */ /* 0x000fe200078e0013 */
[C---:B------:R-:W-:Y:S01]  /*db30*/  HMMA.16816.F32.BF16 R36, R164.reuse, R4, R36 ;  /* 0x00000004a424723c */ /* 0x040fe20000041824 */
[----:B------:R-:W-:Y:S07]  /*db40*/  LDSM.16.MT88.4 R16, [R205+0x1d800] ;  /* 0x01d80000cd10783b */ /* 0x000fee0000004200 */
[C---:B------:R-:W-:Y:S01]  /*db50*/  HMMA.16816.F32.BF16 R40, R164.reuse, R6, R40 ;  /* 0x00000006a428723c */ /* 0x040fe20000041828 */
[----:B------:R-:W1:Y:S07]  /*db60*/  LDSM.16.MT88.4 R4, [R206+0x1d800] ;  /* 0x01d80000ce04783b */ /* 0x000e6e0000004200 */
[C---:B------:R-:W-:Y:S08]  /*db70*/  HMMA.16816.F32.BF16 R44, R164.reuse, R168, R44 ;  /* 0x000000a8a42c723c */ /* 0x040ff0000004182c */
[C---:B------:R-:W-:Y:S08]  /*db80*/  HMMA.16816.F32.BF16 R48, R164.reuse, R170, R48 ;  /* 0x000000aaa430723c */ /* 0x040ff00000041830 */
        /* <DEDUP_REMOVED lines=8> */
[C---:B-1----:R-:W-:Y:S07]  /*dc10*/  HMMA.16816.F32.BF16 R76, R164.reuse, R4, R76 ;  /* 0x00000004a44c723c */ /* 0x042fee000004184c */
[----:B------:R-:W-:Y:S01]  /*dc20*/  FADD.FTZ R4, R181, R35 ;  /* 0x00000023b5047221 */ /* 0x000fe20000010000 */
[C---:B------:R-:W-:Y:S01]  /*dc30*/  HMMA.16816.F32.BF16 R80, R164.reuse, R6, R80 ;  /* 0x00000006a450723c */ /* 0x040fe20000041850 */
[----:B------:R-:W-:Y:S03]  /*dc40*/  @P0 PRMT R5, R176, 0x7632, R5 ;  /* 0x00007632b0050816 */ /* 0x000fe60000000005 */
[----:B------:R-:W-:Y:S02]  /*dc50*/  @!P0 PRMT R5, R223, 0x5410, RZ ;  /* 0x00005410df058816 */ /* 0x000fe400000000ff */
[----:B------:R-:W-:Y:S02]  /*dc60*/  @!P6 PRMT R176, R224, 0x5410, RZ ;  /* 0x00005410e0b0e816 */ /* 0x000fe400000000ff */
[C---:B------:R-:W-:Y:S01]  /*dc70*/  HMMA.16816.F32.BF16 R84, R164.reuse, R16, R84 ;  /* 0x00000010a454723c */ /* 0x040fe20000041854 */
[----:B------:R1:W-:Y:S04]  /*dc80*/  STG.E.U16 [R184.64+0x72], R5 ;  /* 0x00007205b8007986 */ /* 0x0003e8000c101514 */
[----:B------:R4:W-:Y:S03]  /*dc90*/  STG.E.U16 [R184.64+0x70], R176 ;  /* 0x000070b0b8007986 */ /* 0x0009e6000c101514 */
[C---:B------:R-:W-:Y:S08]  /*dca0*/  HMMA.16816.F32.BF16 R88, R164.reuse, R18, R88 ;  /* 0x00000012a458723c */ /* 0x040ff00000041858 */
[C---:B------:R-:W-:Y:S08]  /*dcb0*/  HMMA.16816.F32.BF16 R92, R164.reuse, R20, R92 ;  /* 0x00000014a45c723c */ /* 0x040ff0000004185c */
[C---:B------:R-:W-:Y:S01]  /*dcc0*/  HMMA.16816.F32.BF16 R96, R164.reuse, R22, R96 ;  /* 0x00000016a460723c */ /* 0x040fe20000041860 */
[----:B-1----:R-:W-:Y:S07]  /*dcd0*/  FADD.FTZ R5, R186, R187 ;  /* 0x000000bbba057221 */ /* 0x002fee0000010000 */
[C---:B------:R-:W-:Y:S01]  /*dce0*/  HMMA.16816.F32.BF16 R100, R164.reuse, R24, R100 ;  /* 0x00000018a464723c */ /* 0x040fe20000041864 */
[----:B------:R4:W-:Y:S04]  /*dcf0*/  STL [R1+0x5c], R5 ;  /* 0x00005c0501007387 */ /* 0x0009e80000100800 */
[----:B------:R4:W-:Y:S03]  /*dd00*/  STL [R1+0x58], R4 ;  /* 0x0000580401007387 */ /* 0x0009e60000100800 */
[C---:B------:R-:W-:Y:S08]  /*dd10*/  HMMA.16816.F32.BF16 R104, R164.reuse, R26, R104 ;  /* 0x0000001aa468723c */ /* 0x040ff00000041868 */
[C---:B------:R-:W-:Y:S08]  /*dd20*/  HMMA.16816.F32.BF16 R108, R164.reuse, R28, R108 ;  /* 0x0000001ca46c723c */ /* 0x040ff0000004186c */
[C---:B------:R-:W-:Y:S08]  /*dd30*/  HMMA.16816.F32.BF16 R112, R164.reuse, R30, R112 ;  /* 0x0000001ea470723c */ /* 0x040ff00000041870 */
[C---:B--2---:R-:W-:Y:S08]  /*dd40*/  HMMA.16816.F32.BF16 R116, R164.reuse, R8, R116 ;  /* 0x00000008a474723c */ /* 0x044ff00000041874 */
[C---:B------:R-:W-:Y:S08]  /*dd50*/  HMMA.16816.F32.BF16 R120, R164.reuse, R10, R120 ;  /* 0x0000000aa478723c */ /* 0x040ff00000041878 */
[C---:B---3--:R-:W-:Y:S08]  /*dd60*/  HMMA.16816.F32.BF16 R124, R164.reuse, R12, R124 ;  /* 0x0000000ca47c723c */ /* 0x048ff0000004187c */
[----:B------:R-:W-:Y:S07]  /*dd70*/  HMMA.16816.F32.BF16 R128, R164, R14, R128 ;  /* 0x0000000ea480723c */ /* 0x000fee0000041880 */
[----:B------:R-:W-:Y:S01]  /*dd80*/  IADD3 R164, P0, R182, -0x80, RZ ;  /* 0xffffff80b6a47810 */ /* 0x000fe20007f1e0ff */
[----:B------:R-:W-:Y:S04]  /*dd90*/  IMAD.MOV.U32 R165, RZ, RZ, R0 ;  /* 0x000000ffffa57224 */ /* 0x000fe800078e0000 */
[----:B------:R-:W-:Y:S01]  /*dda0*/  IADD3.X R167, R183, -0x1, RZ, P0, !PT ;  /* 0xffffffffb7a77810 */ /* 0x000fe200007fe4ff */
[----:B----45:R-:W-:-:S05]  /*ddb0*/  @P5 BRA `(.L_x_1610) ;  /* 0xffffa75000005947 */ /* 0x030fca000383ffff */
.L_x_1609:
        /* <DEDUP_REMOVED lines=397> */
.L_x_1614:
[----:B--234-:R-:W-:Y:S05]  /*f690*/  BSYNC B0 ;  /* 0x0000000000007941 */ /* 0x01cfea0003800000 */
.L_x_1613:
        /* <DEDUP_REMOVED lines=40> */
.L_x_1616:
[----:B------:R-:W-:Y:S05]  /*f920*/  BSYNC B0 ;  /* 0x0000000000007941 */ /* 0x000fea0003800000 */
.L_x_1615:
        /* <DEDUP_REMOVED lines=22> */
.L_x_1618:
[----:B------:R-:W-:Y:S05]  /*fa90*/  BSYNC B0 ;  /* 0x0000000000007941 */ /* 0x000fea0003800000 */
.L_x_1617:
        /* <DEDUP_REMOVED lines=22> */
.L_x_1620:
[----:B------:R-:W-:Y:S05]  /*fc00*/  BSYNC B0 ;  /* 0x0000000000007941 */ /* 0x000fea0003800000 */
.L_x_1619:
        /* <DEDUP_REMOVED lines=22> */
.L_x_1587:
        /* <DEDUP_REMOVED lines=82> */
.L_x_1622:
[----:B------:R-:W-:Y:S05]  /*10290*/  BSYNC B0 ;  /* 0x0000000000007941 */ /* 0x000fea0003800000 */
.L_x_1621:
        /* <DEDUP_REMOVED lines=22> */
.L_x_1624:
[----:B------:R-:W-:Y:S05]  /*10400*/  BSYNC B0 ;  /* 0x0000000000007941 */ /* 0x000fea0003800000 */
.L_x_1623:
        /* <DEDUP_REMOVED lines=22> */
.L_x_1626:
[----:B------:R-:W-:Y:S05]  /*10570*/  BSYNC B0 ;  /* 0x0000000000007941 */ /* 0x000fea0003800000 */
.L_x_1625:
        /* <DEDUP_REMOVED lines=21> */
.L_x_1628:
[----:B------:R-:W-:Y:S05]  /*106d0*/  BSYNC B0 ;  /* 0x0000000000007941 */ /* 0x000fea0003800000 */
.L_x_1627:
        /* <DEDUP_REMOVED lines=35> */
.L_x_1629:
        /* <DEDUP_REMOVED lines=15> */
.L_x_2057:


//--------------------- .text._ZN5flash16flash_fwd_kernelI23Flash_fwd_kernel_traitsILi256ELi128ELi64ELi8ELb0ELb0EN7cutlass10bfloat16_tE19Flash_kernel_traitsILi256ELi128ELi64ELi8ES3_EELb0ELb0ELb0ELb1ELb0ELb0ELb1ELb0EEEvNS_16Flash_fwd_paramsE --------------------------
	.section	.text._ZN5flash16flash_fwd_kernelI23Flash_fwd_kernel_traitsILi256ELi128ELi64ELi8ELb0ELb0EN7cutlass10bfloat16_tE19Flash_kernel_traitsILi256ELi128ELi64ELi8ES3_EELb0ELb0ELb0ELb1ELb0ELb0ELb1ELb0EEEvNS_16Flash_fwd_paramsE,"ax",@progbits
	.sectioninfo	@"SHI_REGISTERS=255"
	.align	128
        .global         _ZN5flash16flash_fwd_kernelI23Flash_fwd_kernel_traitsILi256ELi128ELi64ELi8ELb0ELb0EN7cutlass10bfloat16_tE19Flash_kernel_traitsILi256ELi128ELi64ELi8ES3_EELb0ELb0ELb0ELb1ELb0ELb0ELb1ELb0EEEvNS_16Flash_fwd_paramsE
        .type           _ZN5flash16flash_fwd_kernelI23Flash_fwd_kernel_traitsILi256ELi128ELi64ELi8ELb0ELb0EN7cutlass10bfloat16_tE19Flash_kernel_traitsILi256ELi128ELi64ELi8ES3_EELb0ELb0ELb0ELb1ELb0ELb0ELb1ELb0EEEvNS_16Flash_fwd_paramsE,@function
        .size           _ZN5flash16flash_fwd_kernelI23Flash_fwd_kernel_traitsILi256ELi128ELi64ELi8ELb0ELb0EN7cutlass10bfloat16_tE19Flash_kernel_traitsILi256ELi128ELi64ELi8ES3_EELb0ELb0ELb0ELb1ELb0ELb0ELb1ELb0EEEvNS_16Flash_fwd_paramsE,(.L_x_2058 - _ZN5flash16flash_fwd_kernelI23Flash_fwd_kernel_traitsILi256ELi128ELi64ELi8ELb0ELb0EN7cutlass10bfloat16_tE19Flash_kernel_traitsILi256ELi128ELi64ELi8ES3_EELb0ELb0ELb0ELb1ELb0ELb0ELb1ELb0EEEvNS_16Flash_fwd_paramsE)
        .other          _ZN5flash16flash_fwd_kernelI23Flash_fwd_kernel_traitsILi256ELi128ELi64ELi8ELb0ELb0EN7cutlass10bfloat16_tE19Flash_kernel_traitsILi256ELi128ELi64ELi8ES3_EELb0ELb0ELb0ELb1ELb0ELb0ELb1ELb0EEEvNS_16Flash_fwd_paramsE,@"STO_CUDA_ENTRY STV_DEFAULT"
_ZN5flash16flash_fwd_kernelI23Flash_fwd_kernel_traitsILi256ELi128ELi64ELi8ELb0ELb0EN7cutlass10bfloat16_tE19Flash_kernel_traitsILi256ELi128ELi64ELi8ES3_EELb0ELb0ELb0ELb1ELb0ELb0ELb1ELb0EEEvNS_16Flash_fwd_paramsE:
.text._ZN5flash16flash_fwd_kernelI23Flash_fwd_kernel_traitsILi256ELi128ELi64ELi8ELb0ELb0EN7cutlass10bfloat16_tE19Flash_kernel_traitsILi256ELi128ELi64ELi8ES3_EELb0ELb0ELb0ELb1ELb0ELb0ELb1ELb0EEEvNS_16Flash_fwd_paramsE:
        /* <DEDUP_REMOVED lines=57> */
.L_x_1630:
[----:B-1----:R-:W-:Y:S02]  /*0390*/  ULDC UR8, c[0x0][0x218] ;  /* 0x0000860000087ab9 */ /* 0x002fe40000000800 */
.L_x_1631:
        /* <DEDUP_REMOVED lines=62> */
.L_x_1633:
        /* <DEDUP_REMOVED lines=50> */
.L_x_1634:
        /* <DEDUP_REMOVED lines=28> */
[----:B------:R-:W-:Y:S01]  /*0c60*/  LEA.HI R9, R12, R98, RZ, 0x6 ;  /* 0x000000620c097211 */ /* 0x000fe200078f30ff */
[----:B------:R-:W-:Y:S01]  /*0c70*/  IMAD.WIDE.U32 R4, R246, c[0x0][0x198], R152 ;  /* 0x00006600f6047a25 */ /* 0x000fe200078e0098 */
[----:B------:R-:W-:Y:S01]  /*0c80*/  LOP3.LUT R10, R3, R2, RZ, 0x3c, !PT ;  /* 0x00000002030a7212 */ /* 0x000fe200078e3cff */
[----:B------:R2:W-:Y:S01]  /*0c90*/  STL.64 [R1+0x18], R152 ;  /* 0x0000189801007387 */ /* 0x0005e20000100a00 */
[----:B------:R-:W-:Y:S01]  /*0ca0*/  IADD3 R2, P0, R152, UR8, RZ ;  /* 0x0000000898027c10 */ /* 0x000fe2000ff1e0ff */
[----:B------:R-:W-:Y:S01]  /*0cb0*/  IMAD.IADD R0, R6, 0x1, -R0 ;  /* 0x0000000106007824 */ /* 0x000fe200078e0a00 */
[----:B------:R-:W-:Y:S01]  /*0cc0*/  ULDC.64 UR8, c[0x0][0x1b0] ;  /* 0x00006c0000087ab9 */ /* 0x000fe20000000a00 */
        /* <DEDUP_REMOVED lines=8> */
[----:B------:R-:W-:Y:S01]  /*0d50*/  UIMAD UR8, UR26, UR8, URZ ;  /* 0x000000081a0872a4 */ /* 0x000fe2000f8e023f */
[----:B------:R-:W-:Y:S01]  /*0d60*/  LOP3.LUT R10, R10, 0xfffffe00, R9, 0xf8, !PT ;  /* 0xfffffe000a0a7812 */ /* 0x000fe200078ef809 */
[----:B------:R-:W-:Y:S01]  /*0d70*/  IMAD.SHL.U32 R0, R0, 0x40, RZ ;  /* 0x0000004000007824 */ /* 0x000fe200078e00ff */
[----:B------:R-:W-:Y:S01]  /*0d80*/  IADD3.X R9, R5, UR10, R6, P0, !PT ;  /* 0x0000000a05097c10 */ /* 0x000fe200087fe406 */
[----:B------:R-:W-:Y:S01]  /*0d90*/  IMAD.SHL.U32 R6, R21, 0x8, RZ ;  /* 0x0000000815067824 */ /* 0x000fe200078e00ff */
[----:B------:R-:W-:Y:S01]  /*0da0*/  UIMAD UR9, UR5, UR9, UR8 ;  /* 0x00000009050972a4 */ /* 0x000fe2000f8e0208 */
[----:B------:R-:W-:Y:S01]  /*0db0*/  IMAD.WIDE.U32 R2, R246, c[0x0][0x1a0], R152 ;  /* 0x00006800f6027a25 */ /* 0x000fe200078e0098 */
[----:B------:R-:W-:Y:S01]  /*0dc0*/  LOP3.LUT R0, R0, 0x1c0, RZ, 0xc0, !PT ;  /* 0x000001c000007812 */ /* 0x000fe200078ec0ff */
[----:B------:R-:W-:Y:S01]  /*0dd0*/  UIMAD UR8, UR5, UR7, UR6 ;  /* 0x00000007050872a4 */ /* 0x000fe2000f8e0206 */
[----:B------:R-:W-:Y:S01]  /*0de0*/  IADD3 R149, R152, 0x40, RZ ;  /* 0x0000004098957810 */ /* 0x000fe20007ffe0ff */
[----:B------:R-:W-:Y:S01]  /*0df0*/  IMAD R4, R246, c[0x0][0x1a4], R4 ;  /* 0x00006900f6047a24 */ /* 0x000fe200078e0204 */
[----:B------:R-:W-:Y:S01]  /*0e00*/  LOP3.LUT R6, R0, 0x8, R6, 0xf8, !PT ;  /* 0x0000000800067812 */ /* 0x000fe200078ef806 */
[----:B------:R-:W-:Y:S01]  /*0e10*/  IMAD.U32 R5, RZ, RZ, UR5 ;  /* 0x00000005ff057e24 */ /* 0x000fe2000f8e00ff */
[----:B------:R-:W-:Y:S01]  /*0e20*/  IADD3 R2, P0, R2, UR14, RZ ;  /* 0x0000000e02027c10 */ /* 0x000fe2000ff1e0ff */
[----:B------:R-:W-:Y:S01]  /*0e30*/  UIADD3 UR24, -UR21, UR17, URZ ;  /* 0x0000001115187290 */ /* 0x000fe2000fffe13f */
[----:B------:R-:W-:Y:S01]  /*0e40*/  SHF.R.U32.HI R0, RZ, 0x3, R0 ;  /* 0x00000003ff007819 */ /* 0x000fe20000011600 */
[----:B------:R-:W-:Y:S01]  /*0e50*/  ULDC.64 UR6, c[0x0][0x1a8] ;  /* 0x00006a0000067ab9 */ /* 0x000fe20000000a00 */
[----:B------:R-:W-:Y:S01]  /*0e60*/  IADD3.X R3, R3, UR11, R4, P0, !PT ;  /* 0x0000000b03037c10 */ /* 0x000fe200087fe404 */
[----:B------:R-:W-:Y:S01]  /*0e70*/  UIMAD UR6, UR23, UR6, URZ ;  /* 0x00000006170672a4 */ /* 0x000fe2000f8e023f */
[----:B------:R-:W-:Y:S01]  /*0e80*/  LOP3.LUT R6, R6, R0, RZ, 0x3c, !PT ;  /* 0x0000000006067212 */ /* 0x000fe200078e3cff */
[----:B------:R-:W-:Y:S01]  /*0e90*/  IMAD.U32 R0, RZ, RZ, UR5 ;  /* 0x00000005ff007e24 */ /* 0x000fe2000f8e00ff */
[C---:B------:R-:W-:Y:S01]  /*0ea0*/  IADD3 R148, R152.reuse, 0x80, RZ ;  /* 0x0000008098947810 */ /* 0x040fe20007ffe0ff */
[----:B------:R-:W-:Y:S01]  /*0eb0*/  IMAD.WIDE.U32 R26, R5, c[0x0][0x1b8], R2 ;  /* 0x00006e00051a7a25 */ /* 0x000fe200078e0002 */
[----:B------:R-:W-:Y:S01]  /*0ec0*/  IADD3 R147, R152, 0xc0, RZ ;  /* 0x000000c098937810 */ /* 0x000fe20007ffe0ff */
[----:B------:R-:W-:Y:S01]  /*0ed0*/  UIMAD UR7, UR22, UR7, UR6 ;  /* 0x00000007160772a4 */ /* 0x000fe2000f8e0206 */
[----:B------:R-:W-:Y:S01]  /*0ee0*/  ISETP.GE.AND P0, PT, R246, UR24, PT ;  /* 0x00000018f6007c0c */ /* 0x000fe2000bf06270 */
[----:B------:R-:W-:Y:S01]  /*0ef0*/  IMAD.WIDE.U32 R28, R0, c[0x0][0x1b0], R8 ;  /* 0x00006c00001c7a25 */ /* 0x000fe200078e0008 */
[----:B------:R-:W-:-:S02]  /*0f00*/  IADD3 R25, R27, UR8, RZ ;  /* 0x000000081b197c10 */ /* 0x000fc4000fffe0ff */
[----:B------:R-:W-:Y:S01]  /*0f10*/  LEA.HI R22, R12, R98, RZ, 0x5 ;  /* 0x000000620c167211 */ /* 0x000fe200078f28ff */
[----:B------:R-:W-:Y:S01]  /*0f20*/  IMAD.SHL.U32 R4, R11, 0x40, RZ ;  /* 0x000000400b047824 */ /* 0x000fe200078e00ff */
[----:B------:R2:W-:Y:S01]  /*0f30*/  STL.64 [R1+0x10], R28 ;  /* 0x0000101c01007387 */ /* 0x0005e20000100a00 */
[----:B------:R-:W-:Y:S01]  /*0f40*/  IADD3 R31, R29, UR9, RZ ;  /* 0x000000091d1f7c10 */ /* 0x000fe2000fffe0ff */
[----:B------:R-:W-:Y:S01]  /*0f50*/  IMAD.MOV.U32 R3, RZ, RZ, 0x10 ;  /* 0x00000010ff037424 */ /* 0x000fe200078e00ff */
[----:B------:R-:W-:Y:S01]  /*0f60*/  IADD3 R11, R19, UR7, RZ ;  /* 0x00000007130b7c10 */ /* 0x000fe2000fffe0ff */
[----:B------:R2:W-:Y:S01]  /*0f70*/  STL.64 [R1+0x20], R26 ;  /* 0x0000201a01007387 */ /* 0x0005e20000100a00 */
[----:B------:R-:W-:Y:S01]  /*0f80*/  IMAD.U32 R8, RZ, RZ, UR15 ;  /* 0x0000000fff087e24 */ /* 0x000fe2000f8e00ff */
[----:B------:R-:W-:Y:S01]  /*0f90*/  LOP3.LUT R4, R6, 0xfffffe00, R4, 0xf8, !PT ;  /* 0xfffffe0006047812 */ /* 0x000fe200078ef804 */
[----:B------:R-:W-:Y:S01]  /*0fa0*/  IMAD.SHL.U32 R231, R10, 0x2, RZ ;  /* 0x000000020ae77824 */ /* 0x000fe200078e00ff */
[----:B------:R2:W-:Y:S01]  /*0fb0*/  STL [R1+0x30], R149 ;  /* 0x0000309501007387 */ /* 0x0005e20000100800 */
[----:B------:R-:W-:Y:S01]  /*0fc0*/  SHF.R.S32.HI R97, RZ, 0x5, R22 ;  /* 0x00000005ff617819 */ /* 0x000fe20000011416 */
[----:B------:R-:W-:Y:S01]  /*0fd0*/  IMAD.WIDE R8, R8, 0x80, R246 ;  /* 0x0000008008087825 */ /* 0x000fe200078e02f6 */
[----:B------:R-:W-:Y:S01]  /*0fe0*/  SEL R3, R3, 0xfffffff0, !P1 ;  /* 0xfffffff003037807 */ /* 0x000fe20004800000 */
        /* <DEDUP_REMOVED lines=44> */
.L_x_1636:
[----:B------:R-:W-:Y:S05]  /*12b0*/  BSYNC B0 ;  /* 0x0000000000007941 */ /* 0x000fea0003800000 */
.L_x_1635:
        /* <DEDUP_REMOVED lines=45> */
.L_x_1638:
[----:B------:R-:W-:Y:S05]  /*1590*/  BSYNC B0 ;  /* 0x0000000000007941 */ /* 0x000fea0003800000 */
.L_x_1637:
        /* <DEDUP_REMOVED lines=45> */
.L_x_1640:
[----:B------:R-:W-:Y:S05]  /*1870*/  BSYNC B0 ;  /* 0x0000000000007941 */ /* 0x000fea0003800000 */
.L_x_1639:
        /* <DEDUP_REMOVED lines=48> */
.L_x_1642:
[----:B------:R-:W-:Y:S05]  /*1b80*/  BSYNC B0 ;  /* 0x0000000000007941 */ /* 0x000fea0003800000 */
.L_x_1641:
        /* <DEDUP_REMOVED lines=48> */
.L_x_1644:
[----:B------:R-:W-:Y:S05]  /*1e90*/  BSYNC B0 ;  /* 0x0000000000007941 */ /* 0x000fea0003800000 */
.L_x_1643:
        /* <DEDUP_REMOVED lines=42> */
.L_x_1646:
[----:B------:R-:W-:Y:S05]  /*2140*/  BSYNC B0 ;  /* 0x0000000000007941 */ /* 0x000fea0003800000 */
.L_x_1645:
        /* <DEDUP_REMOVED lines=15> */
[----:B------:R-:W5:Y:S01]  /*2240*/  @P0 MUFU.RCP R5, c[0x0][0x238] ;  /* 0x00008e0000050b08 */ /* 0x000f620000001000 */
[----:B------:R-:W-:Y:S01]  /*2250*/  ISETP.GE.AND P1, PT, R246, UR27, PT ;  /* 0x0000001bf6007c0c */ /* 0x000fe2000bf26270 */
[----:B------:R-:W-:-:S03]  /*2260*/  ULDC.64 UR6, c[0x0][0x1a0] ;  /* 0x0000680000067ab9 */ /* 0x000fc60000000a00 */
[----:B------:R-:W-:-:S05]  /*2270*/  IMAD.U32 R7, RZ, RZ, UR9 ;  /* 0x00000009ff077e24 */ /* 0x000fca000f8e00ff */
[----:B------:R1:W5:Y:S01]  /*2280*/  @P0 LDG.E R2, [R6.64] ;  /* 0x0000001206020981 */ /* 0x000362000c1e1900 */
[----:B------:R-:W-:Y:S01]  /*2290*/  UIMAD.WIDE.U32 UR22, UR28, UR6, URZ ;  /* 0x000000061c1672a5 */ /* 0x000fe2000f8e003f */
[----:B------:R-:W-:Y:S01]  /*22a0*/  BSSY B0, `(.L_x_1647) ;  /* 0x0000034000007945 */ /* 0x000fe20003800000 */
[----:B------:R-:W-:Y:S01]  /*22b0*/  UIMAD UR6, UR31, UR6, URZ ;  /* 0x000000061f0672a4 */ /* 0x000fe2000f8e023f */
[----:B------:R-:W-:Y:S03]  /*22c0*/  BAR.SYNC.DEFER_BLOCKING 0x0 ;  /* 0x0000000000007b1d */ /* 0x000fe60000010000 */
[----:B------:R-:W-:-:S03]  /*22d0*/  UIMAD UR6, UR28, UR7, UR6 ;  /* 0x000000071c0672a4 */ /* 0x000fc6000f8e0206 */
[----:B------:R-:W-:Y:S02]  /*22e0*/  UMOV UR4, URZ ;  /* 0x0000003f00047c82 */ /* 0x000fe40008000000 */
[----:B------:R-:W-:Y:S01]  /*22f0*/  UIADD3 UR6, UR23, UR6, URZ ;  /* 0x0000000617067290 */ /* 0x000fe2000fffe03f */
[----:B-1----:R-:W-:Y:S01]  /*2300*/  MOV R6, UR22 ;  /* 0x0000001600067c02 */ /* 0x002fe20008000f00 */
[----:B------:R-:W-:Y:S01]  /*2310*/  IMAD.U32 R7, RZ, RZ, UR23 ;  /* 0x00000017ff077e24 */ /* 0x000fe2000f8e00ff */
[----:B------:R1:W-:Y:S04]  /*2320*/  @P1 STS.128 [R231+0x18000], RZ ;  /* 0x018000ffe7001388 */ /* 0x0003e80000000c00 */
[----:B------:R1:W-:Y:S04]  /*2330*/  @P1 STS.128 [R231+0x1a000], RZ ;  /* 0x01a000ffe7001388 */ /* 0x0003e80000000c00 */
[----:B------:R1:W-:Y:S04]  /*2340*/  @P1 STS.128 [R231+0x1c000], RZ ;  /* 0x01c000ffe7001388 */ /* 0x0003e80000000c00 */
[----:B------:R1:W-:Y:S01]  /*2350*/  @P1 STS.128 [R231+0x1e000], RZ ;  /* 0x01e000ffe7001388 */ /* 0x0003e20000000c00 */
[----:B-----5:R-:W-:Y:S01]  /*2360*/  @P0 FMUL.FTZ R2, R2, R5 ;  /* 0x0000000502020220 */ /* 0x020fe20000410000 */
[----:B------:R-:W-:-:S03]  /*2370*/  MOV R5, UR6 ;  /* 0x0000000600057c02 */ /* 0x000fc60008000f00 */
[----:B------:R5:W2:Y:S02]  /*2380*/  @P0 R2UR UR8, R2 ;  /* 0x00000000020803c2 */ /* 0x000aa400000e0000 */
[----:B-----5:R-:W-:Y:S01]  /*2390*/  LEA R2, P0, R6, R26, 0x6 ;  /* 0x0000001a06027211 */ /* 0x020fe200078030ff */
[----:B--2---:R-:W-:-:S03]  /*23a0*/  @UP1 UMOV UR4, UR8 ;  /* 0x0000000800041c82 */ /* 0x004fc60008000000 */
[----:B------:R-:W-:Y:S01]  /*23b0*/  LEA.HI.X R5, R6, R25, R5, 0x6, P0 ;  /* 0x0000001906057211 */ /* 0x000fe200000f3405 */
[----:B------:R-:W-:Y:S05]  /*23c0*/  @P1 BRA `(.L_x_1648) ;  /* 0x0000021000001947 */ /* 0x000fea0003800000 */
[----:B-1----:R-:W-:Y:S02]  /*23d0*/  ISETP.GE.AND P5, PT, R152, c[0x0][0x220], PT ;  /* 0x0000880098007a0c */ /* 0x002fe40003fa6270 */
[----:B------:R-:W-:Y:S02]  /*23e0*/  ISETP.GE.AND P4, PT, R149, c[0x0][0x220], PT ;  /* 0x0000880095007a0c */ /* 0x000fe40003f86270 */
        /* <DEDUP_REMOVED lines=31> */
.L_x_1648:
[----:B-1----:R-:W-:Y:S05]  /*25e0*/  BSYNC B0 ;  /* 0x0000000000007941 */ /* 0x002fea0003800000 */
.L_x_1647:
        /* <DEDUP_REMOVED lines=13> */
[----:B----4-:R-:W-:Y:S01]  /*26c0*/  IMAD R8, R23, c[0x0][0x1a4], RZ ;  /* 0x0000690017087a24 */ /* 0x010fe200078e02ff */
        /* <DEDUP_REMOVED lines=32> */
.L_x_1650:
[----:B------:R-:W-:Y:S05]  /*28d0*/  BSYNC B0 ;  /* 0x0000000000007941 */ /* 0x000fea0003800000 */
.L_x_1649:
        /* <DEDUP_REMOVED lines=14> */
[----:B--2-4-:R-:W-:Y:S01]  /*29c0*/  LDSM.16.M88.4 R8, [R211] ;  /* 0x00000000d308783b */ /* 0x014fe20000000200 */
[----:B------:R-:W-:Y:S01]  /*29d0*/  IMAD R214, R0, 0x2, R211 ;  /* 0x0000000200d67824 */ /* 0x000fe200078e02d3 */
[----:B------:R-:W-:Y:S01]  /*29e0*/  IADD3 R2, R204, 0x10000, RZ ;  /* 0x00010000cc027810 */ /* 0x000fe20007ffe0ff */
[----:B------:R-:W-:Y:S01]  /*29f0*/  IMAD R213, R0, 0x2, R212 ;  /* 0x0000000200d57824 */ /* 0x000fe200078e02d4 */
[----:B------:R-:W2:Y:S01]  /*2a00*/  LDSM.16.M88.4 R12, [R204+0x10000] ;  /* 0x01000000cc0c783b */ /* 0x000ea20000000200 */
        /* <DEDUP_REMOVED lines=32> */
[----:B--2---:R-:W-:Y:S01]  /*2c10*/  HMMA.16816.F32.BF16 R32, R8, R12, RZ ;  /* 0x0000000c0820723c */ /* 0x004fe200000418ff */
[----:B------:R-:W-:Y:S01]  /*2c20*/  LDSM.16.M88.4 R84, [R210+0x11000] ;  /* 0x01100000d254783b */ /* 0x000fe20000000200 */
[----:B------:R-:W-:-:S02]  /*2c30*/  IADD3 R6, R6, UR21, RZ ;  /* 0x0000001506067c10 */ /* 0x000fc4000fffe0ff */
[C---:B------:R-:W-:Y:S01]  /*2c40*/  IADD3 R219, R215.reuse, 0x6000, RZ ;  /* 0x00006000d7db7810 */ /* 0x040fe20007ffe0ff */
[----:B------:R-:W-:Y:S01]  /*2c50*/  LDSM.16.M88.4 R76, [R210+0x11800] ;  /* 0x01180000d24c783b */ /* 0x000fe20000000200 */
[----:B------:R-:W-:Y:S02]  /*2c60*/  IADD3 R2, R2, -UR17, R6 ;  /* 0x8000001102027c10 */ /* 0x000fe4000fffe006 */
[----:B------:R-:W-:Y:S01]  /*2c70*/  HMMA.16816.F32.BF16 R36, R8, R14, RZ ;  /* 0x0000000e0824723c */ /* 0x000fe200000418ff */
[----:B------:R-:W2:Y:S01]  /*2c80*/  LDSM.16.M88.4 R12, [R212] ;  /* 0x00000000d40c783b */ /* 0x000ea20000000200 */
        /* <DEDUP_REMOVED lines=86> */
[----:B------:R-:W-:Y:S07]  /*31f0*/  LDSM.16.M88.4 R52, [R204+0x14800] ;  /* 0x01480000cc34783b */ /* 0x000fee0000000200 */
[----:B------:R-:W-:Y:S01]  /*3200*/  HMMA.16816.F32.BF16 R16, R16, R86, R48 ;  /* 0x000000561010723c */ /* 0x000fe20000041830 */
[----:B------:R-:W5:Y:S07]  /*3210*/  LDSM.16.M88.4 R48, [R204+0x15000] ;  /* 0x01500000cc30783b */ /* 0x000f6e0000000200 */
        /* <DEDUP_REMOVED lines=46> */
[----:B------:R-:W-:-:S02]  /*3500*/  IADD3 R114, R80, 0x38, RZ ;  /* 0x0000003850727810 */ /* 0x000fc40007ffe0ff */
[----:B------:R-:W-:Y:S02]  /*3510*/  IABS R5, R5 ;  /* 0x0000000500057213 */ /* 0x000fe40000000000 */
[----:B------:R-:W-:Y:S02]  /*3520*/  ISETP.GE.AND P2, PT, R80, UR16, PT ;  /* 0x0000001050007c0c */ /* 0x000fe4000bf46270 */
[----:B------:R-:W-:Y:S01]  /*3530*/  ISETP.GE.AND P1, PT, R132, UR16, PT ;  /* 0x0000001084007c0c */ /* 0x000fe2000bf26270 */
[----:B------:R-:W-:Y:S01]  /*3540*/  HMMA.16816.F32.BF16 R44, R8, R32, R40 ;  /* 0x00000020082c723c */ /* 0x000fe20000041828 */
[----:B------:R-:W-:Y:S02]  /*3550*/  ISETP.GE.AND P0, PT, R131, UR16, PT ;  /* 0x0000001083007c0c */ /* 0x000fe4000bf06270 */
[----:B------:R-:W-:Y:S02]  /*3560*/  ISETP.GE.AND P6, PT, R129, UR16, PT ;  /* 0x0000001081007c0c */ /* 0x000fe4000bfc6270 */
[----:B------:R-:W-:Y:S01]  /*3570*/  ISETP.GE.AND P5, PT, R126, UR16, PT ;  /* 0x000000107e007c0c */ /* 0x000fe2000bfa6270 */
[----:B-1----:R-:W-:-:S02]  /*3580*/  IMAD.MOV.U32 R6, RZ, RZ, R5 ;  /* 0x000000ffff067224 */ /* 0x002fc400078e0005 */
[C---:B------:R-:W-:Y:S01]  /*3590*/  HMMA.16816.F32.BF16 R40, R8.reuse, R34, R28 ;  /* 0x000000220828723c */ /* 0x040fe2000004181c */
[----:B------:R-:W-:Y:S01]  /*35a0*/  LDSM.16.M88.4 R32, [R210+0x14800] ;  /* 0x01480000d220783b */ /* 0x000fe20000000200 */
[----:B------:R-:W-:Y:S01]  /*35b0*/  IABS R5, R7 ;  /* 0x0000000700057213 */ /* 0x000fe20000000000 */
[----:B------:R1:W-:Y:S01]  /*35c0*/  I2F R140, R6 ;  /* 0x00000006008c7306 */ /* 0x0003e20000201400 */
[----:B------:R-:W-:Y:S01]  /*35d0*/  IMAD.IADD R7, R2, 0x1, -R121 ;  /* 0x0000000102077824 */ /* 0x000fe200078e0a79 */
[----:B------:R-:W-:Y:S02]  /*35e0*/  ISETP.GE.AND P4, PT, R124, UR16, PT ;  /* 0x000000107c007c0c */ /* 0x000fe4000bf86270 */
[----:B------:R-:W-:Y:S01]  /*35f0*/  ISETP.GE.AND P3, PT, R123, UR16, PT ;  /* 0x000000107b007c0c */ /* 0x000fe2000bf66270 */
[C---:B------:R-:W-:Y:S03]  /*3600*/  HMMA.16816.F32.BF16 R36, R8.reuse, R52, R36 ;  /* 0x000000340824723c */ /* 0x040fe60000041824 */
[----:B------:R3:W-:Y:S05]  /*3610*/  I2F R139, R5 ;  /* 0x00000005008b7306 */ /* 0x0007ea0000201400 */
[----:B------:R-:W-:Y:S01]  /*3620*/  HMMA.16816.F32.BF16 R60, R8, R54, R60 ;  /* 0x00000036083c723c */ /* 0x000fe2000004183c */
[----:B------:R-:W5:Y:S01]  /*3630*/  LDSM.16.M88.4 R52, [R215+0x5000] ;  /* 0x00500000d734783b */ /* 0x000f620000000200 */
[----:B-1----:R-:W-:-:S03]  /*3640*/  IMAD.IADD R6, R2, 0x1, -R124 ;  /* 0x0000000102067824 */ /* 0x002fc600078e0a7c */
[----:B------:R-:W-:Y:S03]  /*3650*/  LDSM.16.M88.4 R8, [R214+0x8000] ;  /* 0x00800000d608783b */ /* 0x000fe60000000200 */
[----:B--2---:R-:W-:Y:S01]  /*3660*/  HMMA.16816.F32.BF16 R28, R12, R24, R20 ;  /* 0x000000180c1c723c */ /* 0x004fe20000041814 */
[----:B------:R-:W-:Y:S01]  /*3670*/  LDSM.16.M88.4 R20, [R210+0x14000] ;  /* 0x01400000d214783b */ /* 0x000fe20000000200 */
[----:B------:R-:W-:Y:S01]  /*3680*/  IABS R6, R6 ;  /* 0x0000000600067213 */ /* 0x000fe20000000000 */
[----:B---3--:R-:W-:-:S03]  /*3690*/  IMAD.IADD R5, R2, 0x1, -R123 ;  /* 0x0000000102057824 */ /* 0x008fc600078e0a7b */
[----:B------:R1:W-:Y:S02]  /*36a0*/  I2F R138, R6 ;  /* 0x00000006008a7306 */ /* 0x0003e40000201400 */
[----:B------:R-:W-:Y:S01]  /*36b0*/  HMMA.16816.F32.BF16 R24, R12, R26, R16 ;  /* 0x0000001a0c18723c */ /* 0x000fe20000041810 */
[----:B------:R-:W2:Y:S01]  /*36c0*/  LDSM.16.M88.4 R16, [R215+0x5800] ;  /* 0x00580000d710783b */ /* 0x000ea20000000200 */
[----:B------:R-:W-:-:S06]  /*36d0*/  IABS R5, R5 ;  /* 0x0000000500057213 */ /* 0x000fcc0000000000 */
[----:B----4-:R-:W-:Y:S01]  /*36e0*/  HMMA.16816.F32.BF16 R36, R12, R68, R36 ;  /* 0x000000440c24723c */ /* 0x010fe20000041824 */
[----:B-1----:R-:W-:Y:S01]  /*36f0*/  IMAD.MOV.U32 R6, RZ, RZ, R5 ;  /* 0x000000ffff067224 */ /* 0x002fe200078e0005 */
[----:B------:R-:W-:-:S06]  /*3700*/  IABS R5, R7 ;  /* 0x0000000700057213 */ /* 0x000fcc0000000000 */
[C---:B------:R-:W-:Y:S01]  /*3710*/  HMMA.16816.F32.BF16 R68, R12.reuse, R70, R60 ;  /* 0x000000460c44723c */ /* 0x040fe2000004183c */
[C---:B------:R-:W-:Y:S01]  /*3720*/  IMAD.IADD R7, R2.reuse, 0x1, -R120 ;  /* 0x0000000102077824 */ /* 0x040fe200078e0a78 */
[----:B------:R1:W-:Y:S06]  /*3730*/  I2F R137, R6 ;  /* 0x0000000600897306 */ /* 0x0003ec0000201400 */
[C---:B-----5:R-:W-:Y:S08]  /*3740*/  HMMA.16816.F32.BF16 R72, R12.reuse, R54, R48 ;  /* 0x000000360c48723c */ /* 0x060ff00000041830 */
[----:B------:R-:W-:Y:S01]  /*3750*/  HMMA.16816.F32.BF16 R64, R12, R52, R56 ;  /* 0x000000340c40723c */ /* 0x000fe20000041838 */
[----:B------:R-:W3:Y:S01]  /*3760*/  LDSM.16.M88.4 R56, [R210+0x15000] ;  /* 0x01500000d238783b */ /* 0x000ee20000000200 */
[----:B-1----:R-:W-:Y:S01]  /*3770*/  IMAD.MOV.U32 R6, RZ, RZ, R5 ;  /* 0x000000ffff067224 */ /* 0x002fe200078e0005 */
[----:B------:R-:W-:Y:S01]  /*3780*/  IABS R5, R7 ;  /* 0x0000000700057213 */ /* 0x000fe20000000000 */
[----:B------:R-:W-:-:S02]  /*3790*/  IMAD.IADD R7, R2, 0x1, -R119 ;  /* 0x0000000102077824 */ /* 0x000fc400078e0a77 */
[----:B------:R1:W-:Y:S02]  /*37a0*/  I2F R136, R6 ;  /* 0x0000000600887306 */ /* 0x0003e40000201400 */
[C---:B--2---:R-:W-:Y:S08]  /*37b0*/  HMMA.16816.F32.BF16 R60, R12.reuse, R16, R44 ;  /* 0x000000100c3c723c */ /* 0x044ff0000004182c */
[----:B------:R-:W-:Y:S01]  /*37c0*/  HMMA.16816.F32.BF16 R48, R12, R18, R40 ;  /* 0x000000120c30723c */ /* 0x000fe20000041828 */
[----:B------:R-:W2:Y:S04]  /*37d0*/  LDSM.16.M88.4 R12, [R210+0x15800] ;  /* 0x01580000d20c783b */ /* 0x000ea80000000200 */
[----:B------:R-:W-:Y:S01]  /*37e0*/  LDSM.16.M88.4 R16, [R209+0x4000] ;  /* 0x00400000d110783b */ /* 0x000fe20000000200 */
[----:B-1----:R-:W-:Y:S01]  /*37f0*/  IMAD.MOV.U32 R6, RZ, RZ, R5 ;  /* 0x000000ffff067224 */ /* 0x002fe200078e0005 */
[----:B------:R-:W-:Y:S01]  /*3800*/  IABS R5, R7 ;  /* 0x0000000700057213 */ /* 0x000fe20000000000 */
[----:B------:R-:W-:Y:S01]  /*3810*/  HMMA.16816.F32.BF16 R44, R8, R22, R24 ;  /* 0x00000016082c723c */ /* 0x000fe20000041818 */
[----:B------:R-:W1:Y:S01]  /*3820*/  LDSM.16.M88.4 R24, [R213+0x8000] ;  /* 0x00800000d518783b */ /* 0x000e620000000200 */
[----:B------:R4:W-:Y:S01]  /*3830*/  I2F R135, R6 ;  /* 0x0000000600877306 */ /* 0x0009e20000201400 */
[----:B------:R-:W-:-:S05]  /*3840*/  IMAD.IADD R7, R2, 0x1, -R116 ;  /* 0x0000000102077824 */ /* 0x000fca00078e0a74 */
[C---:B------:R-:W-:Y:S01]  /*3850*/  HMMA.16816.F32.BF16 R52, R8.reuse, R20, R28 ;  /* 0x000000140834723c */ /* 0x040fe2000004181c */
[----:B------:R-:W5:Y:S01]  /*3860*/  LDSM.16.M88.4 R28, [R209+0x4800] ;  /* 0x00480000d11c783b */ /* 0x000f620000000200 */
[----:B------:R3:W-:Y:S03]  /*3870*/  I2F R134, R5 ;  /* 0x0000000500867306 */ /* 0x0007e60000201400 */
[----:B------:R-:W-:Y:S03]  /*3880*/  LDSM.16.M88.4 R20, [R211+0xc000] ;  /* 0x00c00000d314783b */ /* 0x000fe60000000200 */
[----:B------:R-:W-:Y:S01]  /*3890*/  HMMA.16816.F32.BF16 R40, R8, R32, R36 ;  /* 0x000000200828723c */ /* 0x000fe20000041824 */
[----:B----4-:R-:W-:-:S05]  /*38a0*/  IMAD.IADD R6, R2, 0x1, -R118 ;  /* 0x0000000102067824 */ /* 0x010fca00078e0a76 */
[----:B------:R-:W-:Y:S02]  /*38b0*/  IABS R6, R6 ;  /* 0x0000000600067213 */ /* 0x000fe40000000000 */
[C---:B------:R-:W-:Y:S01]  /*38c0*/  HMMA.16816.F32.BF16 R36, R8.reuse, R34, R68 ;  /* 0x000000220824723c */ /* 0x040fe20000041844 */
[C---:B---3--:R-:W-:Y:S01]  /*38d0*/  IMAD.IADD R5, R2.reuse, 0x1, -R117 ;  /* 0x0000000102057824 */ /* 0x048fe200078e0a75 */
[----:B------:R3:W-:Y:S04]  /*38e0*/  I2F R133, R6 ;  /* 0x0000000600857306 */ /* 0x0007e80000201400 */
[----:B------:R-:W-:Y:S02]  /*38f0*/  IABS R5, R5 ;  /* 0x0000000500057213 */ /* 0x000fe40000000000 */
[C---:B------:R-:W-:Y:S08]  /*3900*/  HMMA.16816.F32.BF16 R64, R8.reuse, R56, R64 ;  /* 0x000000380840723c */ /* 0x040ff00000041840 */
[----:B--2---:R-:W-:Y:S01]  /*3910*/  HMMA.16816.F32.BF16 R104, R8, R14, R48 ;  /* 0x0000000e0868723c */ /* 0x004fe20000041830 */
[----:B------:R-:W2:Y:S01]  /*3920*/  LDSM.16.M88.4 R48, [R204+0x16000] ;  /* 0x01600000cc30783b */ /* 0x000ea20000000200 */
[----:B---3--:R-:W-:Y:S01]  /*3930*/  IMAD.MOV.U32 R6, RZ, RZ, R5 ;  /* 0x000000ffff067224 */ /* 0x008fe200078e0005 */
[----:B------:R-:W-:Y:S01]  /*3940*/  IABS R5, R7 ;  /* 0x0000000700057213 */ /* 0x000fe20000000000 */
[----:B------:R-:W-:-:S02]  /*3950*/  IMAD.IADD R7, R2, 0x1, -R115 ;  /* 0x0000000102077824 */ /* 0x000fc400078e0a73 */
[----:B------:R3:W-:Y:S02]  /*3960*/  I2F R130, R6 ;  /* 0x0000000600827306 */ /* 0x0007e40000201400 */
[C---:B------:R-:W-:Y:S01]  /*3970*/  HMMA.16816.F32.BF16 R68, R8.reuse, R58, R72 ;  /* 0x0000003a0844723c */ /* 0x040fe20000041848 */
[----:B------:R-:W4:Y:S07]  /*3980*/  LDSM.16.M88.4 R56, [R209+0x5000] ;  /* 0x00500000d138783b */ /* 0x000f2e0000000200 */
[----:B------:R-:W-:Y:S01]  /*3990*/  HMMA.16816.F32.BF16 R60, R8, R12, R60 ;  /* 0x0000000c083c723c */ /* 0x000fe2000004183c */
[----:B------:R-:W-:Y:S01]  /*39a0*/  LDSM.16.M88.4 R12, [R214+0xc000] ;  /* 0x00c00000d60c783b */ /* 0x000fe20000000200 */
[----:B---3--:R-:W-:-:S06]  /*39b0*/  IMAD.MOV.U32 R6, RZ, RZ, R5 ;  /* 0x000000ffff067224 */ /* 0x008fcc00078e0005 */
[C---:B-1----:R-:W-:Y:S01]  /*39c0*/  HMMA.16816.F32.BF16 R8, R24.reuse, R16, R52 ;  /* 0x000000101808723c */ /* 0x042fe20000041834 */
[----:B------:R-:W-:Y:S01]  /*39d0*/  IABS R5, R7 ;  /* 0x0000000700057213 */ /* 0x000fe20000000000 */
[----:B------:R1:W-:Y:S06]  /*39e0*/  I2F R128, R6 ;  /* 0x0000000600807306 */ /* 0x0003ec0000201400 */
[C---:B------:R-:W-:Y:S01]  /*39f0*/  HMMA.16816.F32.BF16 R32, R24.reuse, R18, R44 ;  /* 0x000000121820723c */ /* 0x040fe2000004182c */
[----:B------:R-:W-:Y:S01]  /*3a00*/  LDSM.16.M88.4 R16, [R212+0xc000] ;  /* 0x00c00000d410783b */ /* 0x000fe20000000200 */
[----:B------:R3:W-:Y:S03]  /*3a10*/  I2F R127, R5 ;  /* 0x00000005007f7306 */ /* 0x0007e60000201400 */
[----:B------:R-:W-:Y:S03]  /*3a20*/  LDSM.16.M88.4 R44, [R204+0x16800] ;  /* 0x01680000cc2c783b */ /* 0x000fe60000000200 */
[----:B-----5:R-:W-:Y:S01]  /*3a30*/  HMMA.16816.F32.BF16 R52, R24, R28, R40 ;  /* 0x0000001c1834723c */ /* 0x020fe20000041828 */
[----:B------:R-:W5:Y:S01]  /*3a40*/  LDSM.16.M88.4 R40, [R215+0x6000] ;  /* 0x00600000d728783b */ /* 0x000f620000000200 */
[----:B-1----:R-:W-:-:S04]  /*3a50*/  IADD3 R6, R2, -R114, RZ ;  /* 0x8000007202067210 */ /* 0x002fc80007ffe0ff */
[----:B------:R-:W-:Y:S02]  /*3a60*/  IABS R6, R6 ;  /* 0x0000000600067213 */ /* 0x000fe40000000000 */
[----:B--2---:R-:W-:Y:S01]  /*3a70*/  HMMA.16816.F32.BF16 R8, R20, R48, R8 ;  /* 0x000000301408723c */ /* 0x004fe20000041808 */
[C---:B---3--:R-:W-:Y:S01]  /*3a80*/  IMAD.IADD R5, R2.reuse, 0x1, -R113 ;  /* 0x0000000102057824 */ /* 0x048fe200078e0a71 */
[----:B------:R-:W-:Y:S01]  /*3a90*/  IADD3 R2, R2, 0x8, RZ ;  /* 0x0000000802027810 */ /* 0x000fe20007ffe0ff */
[----:B------:R1:W-:Y:S03]  /*3aa0*/  I2F R125, R6 ;  /* 0x00000006007d7306 */ /* 0x0003e60000201400 */
[----:B------:R-:W-:Y:S01]  /*3ab0*/  IABS R5, R5 ;  /* 0x0000000500057213 */ /* 0x000fe20000000000 */
[C---:B------:R-:W-:Y:S01]  /*3ac0*/  IMAD.IADD R7, R2.reuse, 0x1, -R80 ;  /* 0x0000000102077824 */ /* 0x040fe200078e0a50 */
[C---:B----4-:R-:W-:Y:S01]  /*3ad0*/  HMMA.16816.F32.BF16 R84, R24.reuse, R56, R64 ;  /* 0x000000381854723c */ /* 0x050fe20000041840 */
[----:B------:R-:W-:Y:S07]  /*3ae0*/  LDSM.16.M88.4 R64, [R210+0x16800] ;  /* 0x01680000d240783b */ /* 0x000fee0000000200 */
[C---:B------:R-:W-:Y:S01]  /*3af0*/  HMMA.16816.F32.BF16 R88, R24.reuse, R58, R68 ;  /* 0x0000003a1858723c */ /* 0x040fe20000041844 */
[----:B------:R-:W2:Y:S01]  /*3b00*/  LDSM.16.M88.4 R56, [R210+0x16000] ;  /* 0x01600000d238783b */ /* 0x000ea20000000200 */
[----:B-1----:R-:W-:Y:S01]  /*3b10*/  IMAD.MOV.U32 R6, RZ, RZ, R5 ;  /* 0x000000ffff067224 */ /* 0x002fe200078e0005 */
[----:B------:R-:W-:Y:S01]  /*3b20*/  IABS R5, R7 ;  /* 0x0000000700057213 */ /* 0x000fe20000000000 */
[C---:B------:R-:W-:Y:S01]  /*3b30*/  IMAD.IADD R7, R2.reuse, 0x1, -R132 ;  /* 0x0000000102077824 */ /* 0x040fe200078e0a84 */
[----:B------:R-:W1:Y:S01]  /*3b40*/  LDSM.16.M88.4 R68, [R215+0x6800] ;  /* 0x00680000d744783b */ /* 0x000e620000000200 */
[----:B------:R3:W-:Y:S02]  /*3b50*/  I2F R122, R6 ;  /* 0x00000006007a7306 */ /* 0x0007e40000201400 */
[----:B------:R-:W-:Y:S08]  /*3b60*/  HMMA.16816.F32.BF16 R72, R24, R30, R36 ;  /* 0x0000001e1848723c */ /* 0x000ff00000041824 */
[----:B------:R-:W-:Y:S01]  /*3b70*/  HMMA.16816.F32.BF16 R32, R20, R50, R32 ;  /* 0x000000321420723c */ /* 0x000fe20000041820 */
[----:B---3--:R-:W-:Y:S01]  /*3b80*/  IMAD.MOV.U32 R6, RZ, RZ, R5 ;  /* 0x000000ffff067224 */ /* 0x008fe200078e0005 */
[----:B------:R-:W-:Y:S01]  /*3b90*/  IABS R5, R7 ;  /* 0x0000000700057213 */ /* 0x000fe20000000000 */
[----:B------:R-:W-:-:S05]  /*3ba0*/  IMAD.IADD R7, R2, 0x1, -R126 ;  /* 0x0000000102077824 */ /* 0x000fca00078e0a7e */
[----:B-----5:R-:W-:Y:S01]  /*3bb0*/  HMMA.16816.F32.BF16 R28, R16, R40, R8 ;  /* 0x00000028101c723c */ /* 0x020fe20000041808 */
[----:B------:R3:W-:Y:S01]  /*3bc0*/  I2F R111, R6 ;  /* 0x00000006006f7306 */ /* 0x0007e20000201400 */
[----:B------:R-:W-:Y:S06]  /*3bd0*/  LDSM.16.M88.4 R8, [R213+0xc000] ;  /* 0x00c00000d508783b */ /* 0x000fec0000000200 */
[----:B------:R-:W-:Y:S01]  /*3be0*/  HMMA.16816.F32.BF16 R36, R20, R44, R52 ;  /* 0x0000002c1424723c */ /* 0x000fe20000041834 */
[----:B------:R4:W-:Y:S01]  /*3bf0*/  I2F R112, R5 ;  /* 0x0000000500707306 */ /* 0x0009e20000201400 */
[----:B------:R-:W5:Y:S06]  /*3c00*/  LDSM.16.M88.4 R52, [R209+0x6000] ;  /* 0x00600000d134783b */ /* 0x000f6c0000000200 */
[----:B------:R-:W-:Y:S01]  /*3c10*/  HMMA.16816.F32.BF16 R96, R24, R92, R60 ;  /* 0x0000005c1860723c */ /* 0x000fe2000004183c */
[----:B---3--:R-:W-:Y:S01]  /*3c20*/  IMAD.IADD R6, R2, 0x1, -R131 ;  /* 0x0000000102067824 */ /* 0x008fe200078e0a83 */
[----:B------:R-:W3:Y:S04]  /*3c30*/  LDSM.16.M88.4 R60, [R215+0x7000] ;  /* 0x00700000d73c783b */ /* 0x000ee80000000200 */
[----:B------:R-:W-:-:S02]  /*3c40*/  IABS R6, R6 ;  /* 0x0000000600067213 */ /* 0x000fc40000000000 */
[----:B------:R-:W-:Y:S01]  /*3c50*/  HMMA.16816.F32.BF16 R32, R16, R42, R32 ;  /* 0x0000002a1020723c */ /* 0x000fe20000041820 */
[C---:B----4-:R-:W-:Y:S01]  /*3c60*/  IMAD.IADD R5, R2.reuse, 0x1, -R129 ;  /* 0x0000000102057824 */ /* 0x050fe200078e0a81 */
[----:B------:R4:W-:Y:S04]  /*3c70*/  I2F R110, R6 ;  /* 0x00000006006e7306 */ /* 0x0009e80000201400 */
[----:B------:R-:W-:Y:S02]  /*3c80*/  IABS R5, R5 ;  /* 0x0000000500057213 */ /* 0x000fe40000000000 */
[----:B--2---:R-:W-:Y:S08]  /*3c90*/  HMMA.16816.F32.BF16 R28, R12, R56, R28 ;  /* 0x000000380c1c723c */ /* 0x004ff0000004181c */
[----:B------:R-:W-:Y:S01]  /*3ca0*/  HMMA.16816.F32.BF16 R44, R20, R46, R72 ;  /* 0x0000002e142c723c */ /* 0x000fe20000041848 */
[----:B------:R-:W-:Y:S01]  /*3cb0*/  LDSM.16.M88.4 R72, [R209+0x6800] ;  /* 0x00680000d148783b */ /* 0x000fe20000000200 */
[----:B----4-:R-:W-:Y:S01]  /*3cc0*/  IMAD.MOV.U32 R6, RZ, RZ, R5 ;  /* 0x000000ffff067224 */ /* 0x010fe200078e0005 */
[----:B------:R-:W-:Y:S01]  /*3cd0*/  IABS R5, R7 ;  /* 0x0000000700057213 */ /* 0x000fe20000000000 */
[----:B------:R-:W-:-:S02]  /*3ce0*/  IMAD.IADD R7, R2, 0x1, -R124 ;  /* 0x0000000102077824 */ /* 0x000fc400078e0a7c */
[----:B------:R2:W-:Y:S02]  /*3cf0*/  I2F R109, R6 ;  /* 0x00000006006d7306 */ /* 0x0005e40000201400 */
[----:B-1----:R-:W-:Y:S08]  /*3d00*/  HMMA.16816.F32.BF16 R36, R16, R68, R36 ;  /* 0x000000441024723c */ /* 0x002ff00000041824 */
[----:B------:R-:W-:Y:S01]  /*3d10*/  HMMA.16816.F32.BF16 R40, R12, R58, R32 ;  /* 0x0000003a0c28723c */ /* 0x000fe20000041820 */
[----:B------:R-:W1:Y:S01]  /*3d20*/  LDSM.16.M88.4 R56, [R210+0x17000] ;  /* 0x01700000d238783b */ /* 0x000e620000000200 */
[----:B--2---:R-:W-:Y:S01]  /*3d30*/  IMAD.MOV.U32 R6, RZ, RZ, R5 ;  /* 0x000000ffff067224 */ /* 0x004fe200078e0005 */
        /* <DEDUP_REMOVED lines=8> */
[----:B--2---:R-:W-:Y:S01]  /*3dc0*/  IMAD.IADD R6, R2, 0x1, -R123 ;  /* 0x0000000102067824 */ /* 0x004fe200078e0a7b */
[----:B------:R-:W-:Y:S04]  /*3dd0*/  LDSM.16.M88.4 R68, [R215+0x7800] ;  /* 0x00780000d744783b */ /* 0x000fe80000000200 */
[----:B------:R-:W-:-:S02]  /*3de0*/  IABS R6, R6 ;  /* 0x0000000600067213 */ /* 0x000fc40000000000 */
[----:B------:R-:W-:Y:S01]  /*3df0*/  HMMA.16816.F32.BF16 R36, R12, R64, R36 ;  /* 0x000000400c24723c */ /* 0x000fe20000041824 */
[----:B----4-:R-:W-:Y:S01]  /*3e00*/  IMAD.IADD R5, R2, 0x1, -R121 ;  /* 0x0000000102057824 */ /* 0x010fe200078e0a79 */
[----:B------:R2:W-:Y:S04]  /*3e10*/  I2F R92, R6 ;  /* 0x00000006005c7306 */ /* 0x0005e80000201400 */
[----:B------:R-:W-:Y:S02]  /*3e20*/  IABS R5, R5 ;  /* 0x0000000500057213 */ /* 0x000fe40000000000 */
[----:B------:R-:W-:Y:S08]  /*3e30*/  HMMA.16816.F32.BF16 R52, R8, R54, R40 ;  /* 0x000000360834723c */ /* 0x000ff00000041828 */
[----:B------:R-:W-:Y:S01]  /*3e40*/  HMMA.16816.F32.BF16 R44, R20, R78, R88 ;  /* 0x0000004e142c723c */ /* 0x000fe20000041858 */
[----:B--2---:R-:W-:-:S02]  /*3e50*/  MOV R6, R5 ;  /* 0x0000000500067202 */ /* 0x004fc40000000f00 */
[----:B------:R-:W-:Y:S01]  /*3e60*/  IABS R5, R7 ;  /* 0x0000000700057213 */ /* 0x000fe20000000000 */
[C---:B------:R-:W-:Y:S01]  /*3e70*/  IMAD.IADD R7, R2.reuse, 0x1, -R119 ;  /* 0x0000000102077824 */ /* 0x040fe200078e0a77 */
[----:B------:R2:W-:Y:S03]  /*3e80*/  I2F R103, R6 ;  /* 0x0000000600677306 */ /* 0x0005e60000201400 */
[----:B------:R-:W-:Y:S01]  /*3e90*/  HMMA.16816.F32.BF16 R28, R12, R66, R28 ;  /* 0x000000420c1c723c */ /* 0x000fe2000004181c */
[----:B------:R-:W4:Y:S07]  /*3ea0*/  LDSM.16.M88.4 R64, [R209+0x7000] ;  /* 0x00700000d140783b */ /* 0x000f2e0000000200 */
[----:B------:R-:W-:Y:S01]  /*3eb0*/  HMMA.16816.F32.BF16 R24, R24, R94, R104 ;  /* 0x0000005e1818723c */ /* 0x000fe20000041868 */
[----:B--2---:R-:W-:Y:S01]  /*3ec0*/  IMAD.MOV.U32 R6, RZ, RZ, R5 ;  /* 0x000000ffff067224 */ /* 0x004fe200078e0005 */
[----:B------:R-:W-:Y:S01]  /*3ed0*/  IABS R5, R7 ;  /* 0x0000000700057213 */ /* 0x000fe20000000000 */
[----:B------:R-:W-:-:S05]  /*3ee0*/  IMAD.IADD R7, R2, 0x1, -R118 ;  /* 0x0000000102077824 */ /* 0x000fca00078e0a76 */
[C---:B---3--:R-:W-:Y:S01]  /*3ef0*/  HMMA.16816.F32.BF16 R32, R16.reuse, R60, R32 ;  /* 0x0000003c1020723c */ /* 0x048fe20000041820 */
[----:B------:R2:W-:Y:S07]  /*3f00*/  I2F R101, R6 ;  /* 0x0000000600657306 */ /* 0x0005ee0000201400 */
[----:B------:R-:W-:Y:S01]  /*3f10*/  HMMA.16816.F32.BF16 R44, R16, R62, R44 ;  /* 0x0000003e102c723c */ /* 0x000fe2000004182c */
[----:B------:R-:W3:Y:S01]  /*3f20*/  LDSM.16.M88.4 R60, [R210+0x17800] ;  /* 0x01780000d23c783b */ /* 0x000ee20000000200 */
[----:B--2---:R-:W-:Y:S01]  /*3f30*/  IMAD.MOV.U32 R6, RZ, RZ, R5 ;  /* 0x000000ffff067224 */ /* 0x004fe200078e0005 */
[----:B------:R-:W-:Y:S01]  /*3f40*/  IABS R5, R7 ;  /* 0x0000000700057213 */ /* 0x000fe20000000000 */
[----:B------:R-:W-:-:S02]  /*3f50*/  IMAD.IADD R7, R2, 0x1, -R117 ;  /* 0x0000000102077824 */ /* 0x000fc400078e0a75 */
[----:B------:R2:W-:Y:S10]  /*3f60*/  I2F R102, R6 ;  /* 0x0000000600667306 */ /* 0x0005f40000201400 */
[C---:B-1----:R-:W-:Y:S08]  /*3f70*/  HMMA.16816.F32.BF16 R40, R12.reuse, R56, R32 ;  /* 0x000000380c28723c */ /* 0x042ff00000041820 */
[----:B------:R-:W-:Y:S01]  /*3f80*/  HMMA.16816.F32.BF16 R32, R12, R58, R44 ;  /* 0x0000003a0c20723c */ /* 0x000fe2000004182c */
[----:B--2---:R-:W-:Y:S01]  /*3f90*/  IMAD.MOV.U32 R6, RZ, RZ, R5 ;  /* 0x000000ffff067224 */ /* 0x004fe200078e0005 */
[----:B------:R-:W-:Y:S01]  /*3fa0*/  IABS R5, R7 ;  /* 0x0000000700057213 */ /* 0x000fe20000000000 */
[----:B------:R-:W-:-:S02]  /*3fb0*/  IMAD.IADD R7, R2, 0x1, -R116 ;  /* 0x0000000102077824 */ /* 0x000fc400078e0a74 */
[----:B------:R1:W-:Y:S11]  /*3fc0*/  I2F R100, R6 ;  /* 0x0000000600647306 */ /* 0x0003f60000201400 */
[----:B----4-:R-:W-:Y:S01]  /*3fd0*/  HMMA.16816.F32.BF16 R40, R8, R64, R40 ;  /* 0x000000400828723c */ /* 0x010fe20000041828 */
        /* <DEDUP_REMOVED lines=39> */
[----:B------:R-:W-:Y:S02]  /*4250*/  FMUL.FTZ R50, R50, c[0x0][0x2ec] ;  /* 0x0000bb0032327a20 */ /* 0x000fe40000410000 */
[----:B------:R-:W-:-:S04]  /*4260*/  FMUL.FTZ R49, R49, c[0x0][0x2ec] ;  /* 0x0000bb0031317a20 */ /* 0x000fc80000410000 */
[----:B------:R-:W-:Y:S01]  /*4270*/  MUFU.TANH R50, R50 ;  /* 0x0000003200327308 */ /* 0x000fe20000002400 */
[----:B-1----:R-:W-:-:S07]  /*4280*/  FMUL.FTZ R2, R53, c[0x0][0x2ec] ;  /* 0x0000bb0035027a20 */ /* 0x002fce0000410000 */
[----:B------:R-:W-:Y:S08]  /*4290*/  MUFU.TANH R49, R49 ;  /* 0x0000003100317308 */ /* 0x000ff00000002400 */
[----:B------:R1:W4:Y:S02]  /*42a0*/  MUFU.TANH R78, R2 ;  /* 0x00000002004e7308 */ /* 0x0003240000002400 */
        /* <DEDUP_REMOVED lines=15> */
[----:B----4-:R-:W-:Y:S02]  /*43a0*/  FFMA.FTZ R7, R140, -UR4, R78 ;  /* 0x800000048c077c23 */ /* 0x010fe4000801004e */
[----:B------:R-:W-:Y:S02]  /*43b0*/  MUFU.TANH R55, R55 ;  /* 0x0000003700377308 */ /* 0x000fe40000002400 */
[----:B---3--:R-:W-:Y:S01]  /*43c0*/  HMMA.16816.F32.BF16 R24, R12, R60, R28 ;  /* 0x0000003c0c18723c */ /* 0x008fe2000004181c */
[----:B------:R-:W-:Y:S01]  /*43d0*/  FSEL R20, R7, -INF , !P6 ;  /* 0xff80000007147808 */ /* 0x000fe20007000000 */
[----:B------:R-:W-:-:S02]  /*43e0*/  FFMA.FTZ R7, R138, -UR4, R49 ;  /* 0x800000048a077c23 */ /* 0x000fc40008010031 */
[----:B-1----:R-:W-:-:S03]  /*43f0*/  FMUL.FTZ R2, R51, c[0x0][0x2ec] ;  /* 0x0000bb0033027a20 */ /* 0x002fc60000410000 */
[----:B------:R-:W-:Y:S01]  /*4400*/  FSEL R65, R7, -INF , !P4 ;  /* 0xff80000007417808 */ /* 0x000fe20006000000 */
[----:B------:R-:W-:Y:S01]  /*4410*/  HMMA.16816.F32.BF16 R28, R8, R66, R32 ;  /* 0x00000042081c723c */ /* 0x000fe20000041820 */
[----:B------:R1:W-:Y:S07]  /*4420*/  MUFU.TANH R47, R2 ;  /* 0x00000002002f7308 */ /* 0x0003ee0000002400 */
[----:B------:R-:W-:Y:S08]  /*4430*/  HMMA.16816.F32.BF16 R12, R12, R62, R16 ;  /* 0x0000003e0c0c723c */ /* 0x000ff00000041810 */
[----:B-----5:R-:W-:Y:S01]  /*4440*/  HMMA.16816.F32.BF16 R24, R8, R36, R24 ;  /* 0x000000240818723c */ /* 0x020fe20000041818 */
[----:B-1----:R-:W-:-:S04]  /*4450*/  FMUL.FTZ R2, R52, c[0x0][0x2ec] ;  /* 0x0000bb0034027a20 */ /* 0x002fc80000410000 */
[----:B------:R1:W-:Y:S03]  /*4460*/  MUFU.TANH R46, R2 ;  /* 0x00000002002e7308 */ /* 0x0003e60000002400 */
[----:B------:R-:W-:-:S05]  /*4470*/  FMUL.FTZ R28, R28, c[0x0][0x2ec] ;  /* 0x0000bb001c1c7a20 */ /* 0x000fca0000410000 */
[----:B------:R-:W2:Y:S03]  /*4480*/  MUFU.TANH R33, R28 ;  /* 0x0000001c00217308 */ /* 0x000ea60000002400 */
[----:B------:R-:W-:Y:S01]  /*4490*/  HMMA.16816.F32.BF16 R12, R8, R38, R12 ;  /* 0x00000026080c723c */ /* 0x000fe2000004180c */
[----:B-1----:R-:W-:-:S07]  /*44a0*/  FMUL.FTZ R2, R53, c[0x0][0x2ec] ;  /* 0x0000bb0035027a20 */ /* 0x002fce0000410000 */
[----:B------:R-:W-:Y:S01]  /*44b0*/  FMUL.FTZ R24, R24, c[0x0][0x2ec] ;  /* 0x0000bb0018187a20 */ /* 0x000fe20000410000 */
[----:B------:R1:W3:Y:S01]  /*44c0*/  MUFU.TANH R45, R2 ;  /* 0x00000002002d7308 */ /* 0x0002e20000002400 */
[----:B------:R-:W-:Y:S02]  /*44d0*/  FMUL.FTZ R8, R26, c[0x0][0x2ec] ;  /* 0x0000bb001a087a20 */ /* 0x000fe40000410000 */
[----:B--2---:R-:W-:-:S05]  /*44e0*/  FFMA.FTZ R17, R133, -UR4, R33 ;  /* 0x8000000485117c23 */ /* 0x004fca0008010021 */
[----:B------:R2:W-:Y:S07]  /*44f0*/  MUFU.TANH R26, R8 ;  /* 0x00000008001a7308 */ /* 0x0005ee0000002400 */
[----:B------:R-:W-:Y:S02]  /*4500*/  FMUL.FTZ R12, R12, c[0x0][0x2ec] ;  /* 0x0000bb000c0c7a20 */ /* 0x000fe40000410000 */
[----:B-1----:R-:W-:Y:S02]  /*4510*/  FMUL.FTZ R2, R54, c[0x0][0x2ec] ;  /* 0x0000bb0036027a20 */ /* 0x002fe40000410000 */
[----:B------:R-:W-:-:S02]  /*4520*/  FMUL.FTZ R13, R13, c[0x0][0x2ec] ;  /* 0x0000bb000d0d7a20 */ /* 0x000fc40000410000 */
[----:B------:R1:W-:Y:S01]  /*4530*/  MUFU.TANH R44, R2 ;  /* 0x00000002002c7308 */ /* 0x0003e20000002400 */
[----:B------:R-:W-:Y:S02]  /*4540*/  FMUL.FTZ R14, R14, c[0x0][0x2ec] ;  /* 0x0000bb000e0e7a20 */ /* 0x000fe40000410000 */
[----:B---3--:R-:W-:Y:S02]  /*4550*/  FFMA.FTZ R7, R136, -UR4, R45 ;  /* 0x8000000488077c23 */ /* 0x008fe4000801002d */
[----:B--2---:R-:W-:-:S03]  /*4560*/  FMUL.FTZ R8, R27, c[0x0][0x2ec] ;  /* 0x0000bb001b087a20 */ /* 0x004fc60000410000 */
[----:B------:R-:W-:Y:S01]  /*4570*/  MUFU.TANH R18, R14 ;  /* 0x0000000e00127308 */ /* 0x000fe20000002400 */
[----:B-1----:R-:W-:-:S07]  /*4580*/  FMUL.FTZ R2, R29, c[0x0][0x2ec] ;  /* 0x0000bb001d027a20 */ /* 0x002fce0000410000 */
[----:B------:R-:W-:Y:S08]  /*4590*/  MUFU.TANH R19, R8 ;  /* 0x0000000800137308 */ /* 0x000ff00000002400 */
[----:B------:R1:W2:Y:S08]  /*45a0*/  MUFU.TANH R16, R2 ;  /* 0x0000000200107308 */ /* 0x0002b00000002400 */
[----:B------:R-:W-:Y:S01]  /*45b0*/  MUFU.TANH R29, R24 ;  /* 0x00000018001d7308 */ /* 0x000fe20000002400 */
[----:B-1----:R-:W-:-:S07]  /*45c0*/  FMUL.FTZ R2, R30, c[0x0][0x2ec] ;  /* 0x0000bb001e027a20 */ /* 0x002fce0000410000 */
[----:B------:R-:W-:Y:S01]  /*45d0*/  MUFU.TANH R8, R12 ;  /* 0x0000000c00087308 */ /* 0x000fe20000002400 */
[----:B--2---:R-:W-:-:S07]  /*45e0*/  FFMA.FTZ R16, R130, -UR4, R16 ;  /* 0x8000000482107c23 */ /* 0x004fce0008010010 */
[----:B------:R1:W2:Y:S08]  /*45f0*/  MUFU.TANH R32, R2 ;  /* 0x0000000200207308 */ /* 0x0002b00000002400 */
[----:B------:R3:W4:Y:S01]  /*4600*/  MUFU.TANH R12, R13 ;  /* 0x0000000d000c7308 */ /* 0x0007220000002400 */
[----:B-1----:R-:W-:Y:S02]  /*4610*/  FMUL.FTZ R2, R31, c[0x0][0x2ec] ;  /* 0x0000bb001f027a20 */ /* 0x002fe40000410000 */
[----:B--2---:R-:W-:-:S05]  /*4620*/  FFMA.FTZ R11, R100, -UR4, R32 ;  /* 0x80000004640b7c23 */ /* 0x004fca0008010020 */
[----:B------:R1:W2:Y:S01]  /*4630*/  MUFU.TANH R30, R2 ;  /* 0x00000002001e7308 */ /* 0x0002a20000002400 */
[----:B---3--:R-:W-:Y:S02]  /*4640*/  FFMA.FTZ R13, R125, -UR4, R8 ;  /* 0x800000047d0d7c23 */ /* 0x008fe40008010008 */
[----:B----4-:R-:W-:Y:S02]  /*4650*/  FFMA.FTZ R12, R122, -UR4, R12 ;  /* 0x800000047a0c7c23 */ /* 0x010fe4000801000c */
[----:B------:R-:W-:Y:S02]  /*4660*/  FFMA.FTZ R8, R81, -UR4, R19 ;  /* 0x8000000451087c23 */ /* 0x000fe40008010013 */
[----:B-1----:R-:W-:Y:S02]  /*4670*/  FFMA.FTZ R2, R111, -UR4, R6 ;  /* 0x800000046f027c23 */ /* 0x002fe40008010006 */
[----:B------:R-:W-:Y:S01]  /*4680*/  FMUL.FTZ R6, R25, c[0x0][0x2ec] ;  /* 0x0000bb0019067a20 */ /* 0x000fe20000410000 */
[----:B------:R-:W-:Y:S01]  /*4690*/  FSEL R25, R5, -INF , !P1 ;  /* 0xff80000005197808 */ /* 0x000fe20004800000 */
[----:B------:R-:W-:Y:S01]  /*46a0*/  FFMA.FTZ R5, R109, -UR4, R56 ;  /* 0x800000046d057c23 */ /* 0x000fe20008010038 */
[----:B------:R-:W-:Y:S01]  /*46b0*/  FSEL R24, R2, -INF , !P2 ;  /* 0xff80000002187808 */ /* 0x000fe20005000000 */
[----:B------:R1:W3:Y:S01]  /*46c0*/  MUFU.TANH R9, R6 ;  /* 0x0000000600097308 */ /* 0x0002e20000002400 */
[----:B------:R-:W-:Y:S01]  /*46d0*/  FFMA.FTZ R2, R110, -UR4, R72 ;  /* 0x800000046e027c23 */ /* 0x000fe20008010048 */
[----:B------:R-:W-:Y:S01]  /*46e0*/  BAR.SYNC.DEFER_BLOCKING 0x0 ;  /* 0x0000000000007b1d */ /* 0x000fe20000010000 */
[----:B------:R-:W-:Y:S01]  /*46f0*/  FSEL R27, R5, -INF , !P6 ;  /* 0xff800000051b7808 */ /* 0x000fe20007000000 */
[----:B------:R-:W-:Y:S01]  /*4700*/  FFMA.FTZ R5, R108, -UR4, R47 ;  /* 0x800000046c057c23 */ /* 0x000fe2000801002f */
[----:B------:R-:W-:Y:S01]  /*4710*/  ISETP.GE.AND P2, PT, R121, UR16, PT ;  /* 0x0000001079007c0c */ /* 0x000fe2000bf46270 */
[----:B--2---:R-:W-:Y:S01]  /*4720*/  FFMA.FTZ R10, R83, -UR4, R30 ;  /* 0x80000004530a7c23 */ /* 0x004fe2000801001e */
        /* <DEDUP_REMOVED lines=8> */
[----:B-1----:R-:W-:Y:S01]  /*47b0*/  FFMA.FTZ R6, R141, -UR4, R73 ;  /* 0x800000048d067c23 */ /* 0x002fe20008010049 */
[----:B------:R-:W-:Y:S01]  /*47c0*/  FSEL R66, R7, -INF , !P2 ;  /* 0xff80000007427808 */ /* 0x000fe20005000000 */
[----:B------:R-:W-:Y:S01]  /*47d0*/  FMUL.FTZ R5, R15, c[0x0][0x2ec] ;  /* 0x0000bb000f057a20 */ /* 0x000fe20000410000 */
[----:B------:R-:W-:Y:S01]  /*47e0*/  FSEL R92, R2, -INF , !P3 ;  /* 0xff800000025c7808 */ /* 0x000fe20005800000 */
[----:B------:R-:W-:Y:S01]  /*47f0*/  FFMA.FTZ R2, R101, -UR4, R42 ;  /* 0x8000000465027c23 */ /* 0x000fe2000801002a */
[----:B------:R-:W-:Y:S01]  /*4800*/  FSEL R23, R6, -INF , !P0 ;  /* 0xff80000006177808 */ /* 0x000fe20004000000 */
[----:B------:R-:W-:Y:S01]  /*4810*/  FFMA.FTZ R6, R139, -UR4, R48 ;  /* 0x800000048b067c23 */ /* 0x000fe20008010030 */
[----:B------:R-:W-:Y:S01]  /*4820*/  ISETP.GE.AND P0, PT, R119, UR16, PT ;  /* 0x0000001077007c0c */ /* 0x000fe2000bf06270 */
[----:B---3--:R-:W-:Y:S01]  /*4830*/  FFMA.FTZ R14, R127, -UR4, R9 ;  /* 0x800000047f0e7c23 */ /* 0x008fe20008010009 */
[----:B------:R-:W-:Y:S01]  /*4840*/  FSEL R177, R2, -INF , !P1 ;  /* 0xff80000002b17808 */ /* 0x000fe20004800000 */
[----:B------:R-:W-:Y:S01]  /*4850*/  FFMA.FTZ R2, R102, -UR4, R43 ;  /* 0x8000000466027c23 */ /* 0x000fe2000801002b */
[----:B------:R-:W-:Y:S01]  /*4860*/  FSEL R67, R6, -INF , !P5 ;  /* 0xff80000006437808 */ /* 0x000fe20006800000 */
[----:B------:R-:W-:Y:S01]  /*4870*/  FFMA.FTZ R6, R137, -UR4, R46 ;  /* 0x8000000489067c23 */ /* 0x000fe2000801002e */
[----:B------:R-:W-:Y:S01]  /*4880*/  ISETP.GE.AND P6, PT, R118, UR16, PT ;  /* 0x0000001076007c0c */ /* 0x000fe2000bfc6270 */
[----:B------:R-:W-:Y:S01]  /*4890*/  FFMA.FTZ R15, R128, -UR4, R29 ;  /* 0x80000004800f7c23 */ /* 0x000fe2000801001d */
[----:B------:R-:W-:Y:S01]  /*48a0*/  FSEL R166, R2, -INF , !P0 ;  /* 0xff80000002a67808 */ /* 0x000fe20004000000 */
[----:B------:R-:W-:Y:S01]  /*48b0*/  FFMA.FTZ R9, R82, -UR4, R26 ;  /* 0x8000000452097c23 */ /* 0x000fe2000801001a */
[----:B------:R-:W-:Y:S01]  /*48c0*/  FSEL R64, R6, -INF , !P3 ;  /* 0xff80000006407808 */ /* 0x000fe20005800000 */
[----:B------:R-:W-:Y:S01]  /*48d0*/  FFMA.FTZ R6, R135, -UR4, R40 ;  /* 0x8000000487067c23 */ /* 0x000fe20008010028 */
[----:B------:R-:W-:Y:S01]  /*48e0*/  ISETP.GE.AND P5, PT, R117, UR16, PT ;  /* 0x0000001075007c0c */ /* 0x000fe2000bfa6270 */
[----:B------:R-:W-:Y:S01]  /*48f0*/  FFMA.FTZ R7, R77, -UR4, R18 ;  /* 0x800000044d077c23 */ /* 0x000fe20008010012 */
[----:B------:R-:W-:-:S02]  /*4900*/  ISETP.GE.AND P4, PT, R116, UR16, PT ;  /* 0x0000001074007c0c */ /* 0x000fc4000bf86270 */
[----:B------:R-:W-:Y:S02]  /*4910*/  FSEL R165, R6, -INF , !P1 ;  /* 0xff80000006a57808 */ /* 0x000fe40004800000 */
[----:B------:R1:W2:Y:S01]  /*4920*/  MUFU.TANH R6, R5 ;  /* 0x0000000500067308 */ /* 0x0002a20000002400 */
[----:B------:R-:W-:Y:S02]  /*4930*/  ISETP.GE.AND P3, PT, R115, UR16, PT ;  /* 0x0000001073007c0c */ /* 0x000fe4000bf66270 */
[----:B------:R-:W-:Y:S02]  /*4940*/  ISETP.GE.AND P2, PT, R114, UR16, PT ;  /* 0x0000001072007c0c */ /* 0x000fe4000bf46270 */
[----:B------:R-:W-:Y:S02]  /*4950*/  ISETP.GE.AND P1, PT, R113, UR16, PT ;  /* 0x0000001071007c0c */ /* 0x000fe4000bf26270 */
[----:B------:R-:W-:Y:S02]  /*4960*/  FSEL R135, R17, -INF , !P6 ;  /* 0xff80000011877808 */ /* 0x000fe40007000000 */
[----:B------:R-:W-:-:S02]  /*4970*/  FSEL R176, R11, -INF , !P6 ;  /* 0xff8000000bb07808 */ /* 0x000fc40007000000 */
[----:B------:R-:W-:Y:S02]  /*4980*/  FSEL R164, R16, -INF , !P5 ;  /* 0xff80000010a47808 */ /* 0x000fe40006800000 */
[----:B------:R-:W-:Y:S02]  /*4990*/  FSEL R167, R10, -INF , !P5 ;  /* 0xff8000000aa77808 */ /* 0x000fe40006800000 */
[----:B------:R-:W-:Y:S01]  /*49a0*/  FSEL R244, R15, -INF , !P4 ;  /* 0xff8000000ff47808 */ /* 0x000fe20006000000 */
[----:B-1----:R-:W-:Y:S01]  /*49b0*/  FFMA.FTZ R5, R134, -UR4, R41 ;  /* 0x8000000486057c23 */ /* 0x002fe20008010029 */
[----:B------:R-:W-:Y:S01]  /*49c0*/  FSEL R178, R9, -INF , !P4 ;  /* 0xff80000009b27808 */ /* 0x000fe20006000000 */
[----:B--2---:R-:W-:Y:S01]  /*49d0*/  FFMA.FTZ R6, R76, -UR4, R6 ;  /* 0x800000044c067c23 */ /* 0x004fe20008010006 */
[----:B------:R-:W-:Y:S02]  /*49e0*/  FSEL R245, R14, -INF , !P3 ;  /* 0xff8000000ef57808 */ /* 0x000fe40005800000 */
[----:B------:R-:W-:-:S02]  /*49f0*/  FSEL R134, R5, -INF , !P0 ;  /* 0xff80000005867808 */ /* 0x000fc40004000000 */
[----:B------:R-:W-:Y:S02]  /*4a00*/  PLOP3.LUT P0, PT, PT, PT, UP0, 0x80, 0x0 ;  /* 0x000000000000781c */ /* 0x000fe40003f0f008 */
[----:B------:R-:W-:Y:S02]  /*4a10*/  FSEL R145, R8, -INF , !P3 ;  /* 0xff80000008917808 */ /* 0x000fe40005800000 */
[----:B------:R-:W-:Y:S02]  /*4a20*/  FSEL R252, R13, -INF , !P2 ;  /* 0xff8000000dfc7808 */ /* 0x000fe40005000000 */
[----:B------:R-:W-:Y:S02]  /*4a30*/  FSEL R190, R7, -INF , !P2 ;  /* 0xff80000007be7808 */ /* 0x000fe40005000000 */
[----:B------:R-:W-:Y:S02]  /*4a40*/  FSEL R146, R12, -INF , !P1 ;  /* 0xff8000000c927808 */ /* 0x000fe40004800000 */
[----:B------:R-:W-:-:S03]  /*4a50*/  FSEL R179, R6, -INF , !P1 ;  /* 0xff80000006b37808 */ /* 0x000fc60004800000 */
        /* <DEDUP_REMOVED lines=71> */
.L_x_1653:
[----:B------:R-:W-:Y:S05]  /*4ed0*/  BSYNC B0 ;  /* 0x0000000000007941 */ /* 0x000fea0003800000 */
.L_x_1652:
[----:B------:R-:W0:Y:S02]  /*4ee0*/  LDGDEPBAR ;  /* 0x00000000000079af */ /* 0x000e240000000000 */
.L_x_1651:
[----:B------:R-:W-:Y:S01]  /*4ef0*/  FMNMX.FTZ R2, R22, R21, !PT ;  /* 0x0000001516027209 */ /* 0x000fe20007810000 */
[----:B-1----:R-:W-:Y:S01]  /*4f00*/  IMAD.MOV.U32 R9, RZ, RZ, R145 ;  /* 0x000000ffff097224 */ /* 0x002fe200078e0091 */
[----:B------:R-:W-:Y:S01]  /*4f10*/  MOV R10, R146 ;  /* 0x00000092000a7202 */ /* 0x000fe20000000f00 */
[----:B------:R-:W-:Y:S01]  /*4f20*/  STL [R1+0x4c], R212 ;  /* 0x00004cd401007387 */ /* 0x000fe20000100800 */
[----:B------:R-:W-:Y:S02]  /*4f30*/  FMNMX.FTZ R2, R23, R2, !PT ;  /* 0x0000000217027209 */ /* 0x000fe40007810000 */
[----:B------:R-:W-:Y:S01]  /*4f40*/  SHF.L.U32 R205, R4, 0x1, RZ ;  /* 0x0000000104cd7819 */ /* 0x000fe200000006ff */
[----:B------:R-:W-:Y:S01]  /*4f50*/  STL [R1+0x48], R211 ;  /* 0x000048d301007387 */ /* 0x000fe20000100800 */
[----:B------:R-:W-:Y:S02]  /*4f60*/  FMNMX.FTZ R2, R20, R2, !PT ;  /* 0x0000000214027209 */ /* 0x000fe40007810000 */
[C---:B------:R-:W-:Y:S01]  /*4f70*/  LEA R208, R0.reuse, R205, 0x1 ;  /* 0x000000cd00d07211 */ /* 0x040fe200078e08ff */
[----:B------:R-:W-:Y:S01]  /*4f80*/  IMAD R206, R3, 0x2, R205 ;  /* 0x0000000203ce7824 */ /* 0x000fe200078e02cd */
[----:B------:R-:W-:Y:S01]  /*4f90*/  FMNMX.FTZ R2, R67, R2, !PT ;  /* 0x0000000243027209 */ /* 0x000fe20007810000 */
[----:B------:R-:W-:Y:S02]  /*4fa0*/  LDSM.16.MT88.4 R16, [R205+0x18000] ;  /* 0x01800000cd10783b */ /* 0x000fe40000004200 */
        /* <DEDUP_REMOVED lines=53> */
[----:B--2---:R-:W-:-:S07]  /*5300*/  FMUL.FTZ R2, R132, c[0x0][0x23c] ;  /* 0x00008f0084027a20 */ /* 0x004fce0000410000 */
[----:B------:R2:W-:Y:S01]  /*5310*/  MUFU.EX2 R182, R5 ;  /* 0x0000000500b67308 */ /* 0x0005e20000000800 */
[----:B---3--:R-:W-:Y:S02]  /*5320*/  F2FP.BF16.PACK_AB R4, R188, R212 ;  /* 0x000000d4bc04723e */ /* 0x008fe400000010ff */
[----:B------:R-:W-:Y:S01]  /*5330*/  FSEL R2, R2, RZ, P1 ;  /* 0x000000ff02027208 */ /* 0x000fe20000800000 */
[----:B-1----:R-:W-:-:S04]  /*5340*/  FFMA.FTZ R0, R65, c[0x0][0x23c], -R8 ;  /* 0x00008f0041007a23 */ /* 0x002fc80000010808 */
[----:B------:R-:W-:Y:S01]  /*5350*/  FFMA.FTZ R3, R25, c[0x0][0x23c], -R2 ;  /* 0x00008f0019037a23 */ /* 0x000fe20000010802 */
[----:B------:R1:W-:Y:S01]  /*5360*/  MUFU.EX2 R210, R0 ;  /* 0x0000000000d27308 */ /* 0x0003e20000000800 */
[--C-:B--2---:R-:W-:Y:S02]  /*5370*/  FFMA.FTZ R5, R20, c[0x0][0x23c], -R8.reuse ;  /* 0x00008f0014057a23 */ /* 0x104fe40000010808 */
[----:B------:R-:W-:Y:S05]  /*5380*/  LDSM.16.MT88.4 R20, [R207+0x1a000] ;  /* 0x01a00000cf14783b */ /* 0x000fea0000004200 */
[----:B------:R2:W-:Y:S08]  /*5390*/  MUFU.EX2 R183, R3 ;  /* 0x0000000300b77308 */ /* 0x0005f00000000800 */
[----:B------:R3:W4:Y:S01]  /*53a0*/  MUFU.EX2 R211, R5 ;  /* 0x0000000500d37308 */ /* 0x0007220000000800 */
[----:B-1----:R-:W-:-:S02]  /*53b0*/  FFMA.FTZ R0, R64, c[0x0][0x23c], -R8 ;  /* 0x00008f0040007a23 */ /* 0x002fc40000010808 */
[----:B--2---:R-:W-:-:S05]  /*53c0*/  FFMA.FTZ R3, R28, c[0x0][0x23c], -R2 ;  /* 0x00008f001c037a23 */ /* 0x004fca0000010802 */
[----:B------:R1:W-:Y:S01]  /*53d0*/  MUFU.EX2 R204, R0 ;  /* 0x0000000000cc7308 */ /* 0x0003e20000000800 */
[----:B------:R-:W-:Y:S01]  /*53e0*/  LDSM.16.MT88.4 R28, [R206+0x1a000] ;  /* 0x01a00000ce1c783b */ /* 0x000fe20000004200 */
[----:B---3--:R-:W-:-:S06]  /*53f0*/  FFMA.FTZ R5, R24, c[0x0][0x23c], -R2 ;  /* 0x00008f0018057a23 */ /* 0x008fcc0000010802 */
[----:B------:R2:W-:Y:S01]  /*5400*/  MUFU.EX2 R181, R3 ;  /* 0x0000000300b57308 */ /* 0x0005e20000000800 */
[----:B----4-:R-:W-:-:S07]  /*5410*/  F2FP.BF16.PACK_AB R6, R211, R182 ;  /* 0x000000b6d306723e */ /* 0x010fce00000010ff */
[----:B------:R-:W3:Y:S01]  /*5420*/  MUFU.EX2 R180, R5 ;  /* 0x0000000500b47308 */ /* 0x000ee20000000800 */
[----:B-1----:R-:W-:Y:S02]  /*5430*/  FFMA.FTZ R0, R66, c[0x0][0x23c], -R8 ;  /* 0x00008f0042007a23 */ /* 0x002fe40000010808 */
[----:B--2---:R-:W-:-:S05]  /*5440*/  FFMA.FTZ R3, R27, c[0x0][0x23c], -R2 ;  /* 0x00008f001b037a23 */ /* 0x004fca0000010802 */
[----:B------:R1:W-:Y:S01]  /*5450*/  MUFU.EX2 R64, R0 ;  /* 0x0000000000407308 */ /* 0x0003e20000000800 */
[----:B------:R-:W2:Y:S01]  /*5460*/  LDSM.16.MT88.4 R24, [R208+0x1a000] ;  /* 0x01a00000d018783b */ /* 0x000ea20000004200 */
[----:B---3--:R-:W-:-:S06]  /*5470*/  F2FP.BF16.PACK_AB R5, R183, R180 ;  /* 0x000000b4b705723e */ /* 0x008fcc00000010ff */
[----:B------:R-:W3:Y:S01]  /*5480*/  MUFU.EX2 R191, R3 ;  /* 0x0000000300bf7308 */ /* 0x000ee20000000800 */
[----:B-1----:R-:W-:-:S07]  /*5490*/  FFMA.FTZ R0, R93, c[0x0][0x23c], -R2 ;  /* 0x00008f005d007a23 */ /* 0x002fce0000010802 */
[----:B------:R1:W-:Y:S01]  /*54a0*/  MUFU.EX2 R67, R0 ;  /* 0x0000000000437308 */ /* 0x0003e20000000800 */
[----:B---3--:R-:W-:-:S07]  /*54b0*/  F2FP.BF16.PACK_AB R7, R191, R181 ;  /* 0x000000b5bf07723e */ /* 0x008fce00000010ff */
[----:B------:R-:W-:Y:S01]  /*54c0*/  HMMA.16816.F32.BF16 R128, R4, R16, RZ ;  /* 0x000000100480723c */ /* 0x000fe200000418ff */
[----:B-1----:R-:W-:-:S07]  /*54d0*/  FFMA.FTZ R0, R94, c[0x0][0x23c], -R2 ;  /* 0x00008f005e007a23 */ /* 0x002fce0000010802 */
[C---:B------:R-:W-:Y:S01]  /*54e0*/  HMMA.16816.F32.BF16 R88, R4.reuse, R18, RZ ;  /* 0x000000120458723c */ /* 0x040fe200000418ff */
[----:B------:R-:W1:Y:S01]  /*54f0*/  LDSM.16.MT88.4 R16, [R205+0x1c000] ;  /* 0x01c00000cd10783b */ /* 0x000e620000004200 */
[----:B------:R3:W4:Y:S06]  /*5500*/  MUFU.EX2 R209, R0 ;  /* 0x0000000000d17308 */ /* 0x00072c0000000800 */
[C---:B------:R-:W-:Y:S08]  /*5510*/  HMMA.16816.F32.BF16 R124, R4.reuse, R12, RZ ;  /* 0x0000000c047c723c */ /* 0x040ff000000418ff */
[----:B------:R-:W-:Y:S01]  /*5520*/  HMMA.16816.F32.BF16 R84, R4, R14, RZ ;  /* 0x0000000e0454723c */ /* 0x000fe200000418ff */
[----:B------:R-:W1:Y:S01]  /*5530*/  LDSM.16.MT88.4 R12, [R206+0x1c000] ;  /* 0x01c00000ce0c783b */ /* 0x000e620000004200 */
[----:B---3--:R-:W-:-:S04]  /*5540*/  FFMA.FTZ R0, R92, c[0x0][0x23c], -R2 ;  /* 0x00008f005c007a23 */ /* 0x008fc80000010802 */
[----:B------:R3:W-:Y:S02]  /*5550*/  MUFU.EX2 R189, R0 ;  /* 0x0000000000bd7308 */ /* 0x0007e40000000800 */
[C---:B------:R-:W-:Y:S08]  /*5560*/  HMMA.16816.F32.BF16 R48, R4.reuse, R32, RZ ;  /* 0x000000200430723c */ /* 0x040ff000000418ff */
[----:B------:R-:W-:Y:S01]  /*5570*/  HMMA.16816.F32.BF16 R80, R4, R34, RZ ;  /* 0x000000220450723c */ /* 0x000fe200000418ff */
[----:B------:R-:W1:Y:S01]  /*5580*/  LDSM.16.MT88.4 R32, [R208+0x1c000] ;  /* 0x01c00000d020783b */ /* 0x000e620000004200 */
[----:B---3--:R-:W-:-:S06]  /*5590*/  FFMA.FTZ R0, R95, c[0x0][0x23c], -R2 ;  /* 0x00008f005f007a23 */ /* 0x008fcc0000010802 */
[C---:B------:R-:W-:Y:S01]  /*55a0*/  HMMA.16816.F32.BF16 R120, R4.reuse, R36, RZ ;  /* 0x000000240478723c */ /* 0x040fe200000418ff */
[----:B------:R-:W3:Y:S07]  /*55b0*/  MUFU.EX2 R196, R0 ;  /* 0x0000000000c47308 */ /* 0x000eee0000000800 */
[C---:B------:R-:W-:Y:S01]  /*55c0*/  HMMA.16816.F32.BF16 R76, R4.reuse, R38, RZ ;  /* 0x00000026044c723c */ /* 0x040fe200000418ff */
[----:B------:R-:W3:Y:S07]  /*55d0*/  LDSM.16.MT88.4 R36, [R207+0x1c000] ;  /* 0x01c00000cf24783b */ /* 0x000eee0000004200 */
[C---:B--2---:R-:W-:Y:S08]  /*55e0*/  HMMA.16816.F32.BF16 R116, R4.reuse, R24, RZ ;  /* 0x000000180474723c */ /* 0x044ff000000418ff */
[C---:B------:R-:W-:Y:S01]  /*55f0*/  HMMA.16816.F32.BF16 R60, R4.reuse, R26, RZ ;  /* 0x0000001a043c723c */ /* 0x040fe200000418ff */
[----:B------:R-:W2:Y:S07]  /*5600*/  LDSM.16.MT88.4 R24, [R205+0x1e000] ;  /* 0x01e00000cd18783b */ /* 0x000eae0000004200 */
[C---:B------:R-:W-:Y:S08]  /*5610*/  HMMA.16816.F32.BF16 R112, R4.reuse, R20, RZ ;  /* 0x000000140470723c */ /* 0x040ff000000418ff */
[C---:B------:R-:W-:Y:S01]  /*5620*/  HMMA.16816.F32.BF16 R136, R4.reuse, R22, RZ ;  /* 0x000000160488723c */ /* 0x040fe200000418ff */
[----:B------:R-:W2:Y:S07]  /*5630*/  LDSM.16.MT88.4 R20, [R206+0x1e000] ;  /* 0x01e00000ce14783b */ /* 0x000eae0000004200 */
[C---:B-1----:R-:W-:Y:S08]  /*5640*/  HMMA.16816.F32.BF16 R108, R4.reuse, R16, RZ ;  /* 0x00000010046c723c */ /* 0x042ff000000418ff */
        /* <DEDUP_REMOVED lines=9> */
[C---:B------:R-:W-:Y:S08]  /*56e0*/  HMMA.16816.F32.BF16 R72, R4.reuse, R42, RZ ;  /* 0x0000002a0448723c */ /* 0x040ff000000418ff */
[C---:B------:R-:W-:Y:S08]  /*56f0*/  HMMA.16816.F32.BF16 R40, R4.reuse, R28, RZ ;  /* 0x0000001c0428723c */ /* 0x040ff000000418ff */
[C---:B------:R-:W-:Y:S01]  /*5700*/  HMMA.16816.F32.BF16 R68, R4.reuse, R30, RZ ;  /* 0x0000001e0444723c */ /* 0x040fe200000418ff */
[----:B------:R-:W1:Y:S07]  /*5710*/  LDSM.16.MT88.4 R28, [R206+0x18800] ;  /* 0x01880000ce1c783b */ /* 0x000e6e0000004200 */
[C---:B---3--:R-:W-:Y:S08]  /*5720*/  HMMA.16816.F32.BF16 R144, R4.reuse, R36, RZ ;  /* 0x000000240490723c */ /* 0x048ff000000418ff */
[C---:B------:R-:W-:Y:S01]  /*5730*/  HMMA.16816.F32.BF16 R140, R4.reuse, R38, RZ ;  /* 0x00000026048c723c */ /* 0x040fe200000418ff */
[----:B------:R-:W-:Y:S07]  /*5740*/  LDSM.16.MT88.4 R36, [R208+0x18800] ;  /* 0x01880000d024783b */ /* 0x000fee0000004200 */
[C---:B--2---:R-:W-:Y:S08]  /*5750*/  HMMA.16816.F32.BF16 R148, R4.reuse, R24, RZ ;  /* 0x000000180494723c */ /* 0x044ff000000418ff */
[C---:B------:R-:W-:Y:S01]  /*5760*/  HMMA.16816.F32.BF16 R152, R4.reuse, R26, RZ ;  /* 0x0000001a0498723c */ /* 0x040fe200000418ff */
[----:B------:R-:W-:Y:S07]  /*5770*/  LDSM.16.MT88.4 R24, [R206+0x1a800] ;  /* 0x01a80000ce18783b */ /* 0x000fee0000004200 */
[C---:B------:R-:W-:Y:S08]  /*5780*/  HMMA.16816.F32.BF16 R156, R4.reuse, R20, RZ ;  /* 0x00000014049c723c */ /* 0x040ff000000418ff */
[C---:B------:R-:W-:Y:S08]  /*5790*/  HMMA.16816.F32.BF16 R92, R4.reuse, R22, RZ ;  /* 0x00000016045c723c */ /* 0x040ff000000418ff */
[C---:B-1----:R-:W-:Y:S08]  /*57a0*/  HMMA.16816.F32.BF16 R160, R4.reuse, R16, RZ ;  /* 0x0000001004a0723c */ /* 0x042ff000000418ff */
[C---:B------:R-:W-:Y:S01]  /*57b0*/  HMMA.16816.F32.BF16 R168, R4.reuse, R18, RZ ;  /* 0x0000001204a8723c */ /* 0x040fe200000418ff */
[----:B------:R-:W-:Y:S07]  /*57c0*/  LDSM.16.MT88.4 R16, [R207+0x18800] ;  /* 0x01880000cf10783b */ /* 0x000fee0000004200 */
[C---:B------:R-:W-:Y:S08]  /*57d0*/  HMMA.16816.F32.BF16 R172, R4.reuse, R12, RZ ;  /* 0x0000000c04ac723c */ /* 0x040ff000000418ff */
[----:B------:R-:W-:Y:S01]  /*57e0*/  HMMA.16816.F32.BF16 R184, R4, R14, RZ ;  /* 0x0000000e04b8723c */ /* 0x000fe200000418ff */
[----:B------:R-:W1:Y:S06]  /*57f0*/  LDSM.16.MT88.4 R12, [R205+0x1a800] ;  /* 0x01a80000cd0c783b */ /* 0x000e6c0000004200 */
[----:B------:R-:W-:-:S02]  /*5800*/  F2FP.BF16.PACK_AB R4, R210, R11 ;  /* 0x0000000bd204723e */ /* 0x000fc400000010ff */
[----:B----4-:R-:W-:Y:S02]  /*5810*/  F2FP.BF16.PACK_AB R5, R209, R67 ;  /* 0x00000043d105723e */ /* 0x010fe400000010ff */
[----:B------:R-:W-:Y:S02]  /*5820*/  F2FP.BF16.PACK_AB R6, R64, R204 ;  /* 0x000000cc4006723e */ /* 0x000fe400000010ff */
[----:B------:R-:W-:-:S07]  /*5830*/  F2FP.BF16.PACK_AB R7, R196, R189 ;  /* 0x000000bdc407723e */ /* 0x000fce00000010ff */
[C---:B------:R-:W-:Y:S07]  /*5840*/  HMMA.16816.F32.BF16 R192, R4.reuse, R32, R128 ;  /* 0x0000002004c0723c */ /* 0x040fee0000041880 */
[----:B------:R-:W-:Y:S01]  /*5850*/  IMAD.MOV.U32 R131, RZ, RZ, R196 ;  /* 0x000000ffff837224 */ /* 0x000fe200078e00c4 */
[C---:B------:R-:W-:Y:S01]  /*5860*/  HMMA.16816.F32.BF16 R88, R4.reuse, R34, R88 ;  /* 0x000000220458723c */ /* 0x040fe20000041858 */
[----:B------:R-:W2:Y:S07]  /*5870*/  LDSM.16.MT88.4 R32, [R208+0x1a800] ;  /* 0x01a80000d020783b */ /* 0x000eae0000004200 */
[C---:B------:R-:W-:Y:S08]  /*5880*/  HMMA.16816.F32.BF16 R124, R4.reuse, R28, R124 ;  /* 0x0000001c047c723c */ /* 0x040ff0000004187c */
[----:B------:R-:W-:Y:S01]  /*5890*/  MOV R128, R194 ;  /* 0x000000c200807202 */ /* 0x000fe20000000f00 */
[----:B------:R-:W-:Y:S01]  /*58a0*/  IMAD.MOV.U32 R66, RZ, RZ, R195 ;  /* 0x000000ffff427224 */ /* 0x000fe200078e00c3 */
[----:B------:R-:W-:Y:S01]  /*58b0*/  MOV R65, R193 ;  /* 0x000000c100417202 */ /* 0x000fe20000000f00 */
[----:B------:R-:W-:Y:S01]  /*58c0*/  IMAD.MOV.U32 R3, RZ, RZ, R192 ;  /* 0x000000ffff037224 */ /* 0x000fe200078e00c0 */
[C---:B-1----:R-:W-:Y:S07]  /*58d0*/  HMMA.16816.F32.BF16 R248, R4.reuse, R12, R44 ;  /* 0x0000000c04f8723c */ /* 0x042fee000004182c */
        /* <DEDUP_REMOVED lines=11> */
[----:B------:R-:W-:-:S06]  /*5990*/  MOV R44, R0 ;  /* 0x00000000002c7202 */ /* 0x000fcc0000000f00 */
[C---:B--2---:R-:W-:Y:S07]  /*59a0*/  HMMA.16816.F32.BF16 R48, R4.reuse, R32, R116 ;  /* 0x000000200430723c */ /* 0x044fee0000041874 */
[----:B------:R-:W-:Y:S01]  /*59b0*/  IMAD.MOV.U32 R119, RZ, RZ, R47 ;  /* 0x000000ffff777224 */ /* 0x000fe200078e002f */
[C---:B------:R-:W-:Y:S01]  /*59c0*/  HMMA.16816.F32.BF16 R12, R4.reuse, R34, R60 ;  /* 0x00000022040c723c */ /* 0x040fe2000004183c */
[----:B------:R-:W-:Y:S07]  /*59d0*/  LDSM.16.MT88.4 R32, [R205+0x1e800] ;  /* 0x01e80000cd20783b */ /* 0x000fee0000004200 */
[C---:B------:R-:W-:Y:S01]  /*59e0*/  HMMA.16816.F32.BF16 R236, R4.reuse, R38, R80 ;  /* 0x0000002604ec723c */ /* 0x040fe20000041850 */
[----:B------:R-:W1:Y:S06]  /*59f0*/  LDSM.16.MT88.4 R36, [R207+0x1a800] ;  /* 0x01a80000cf24783b */ /* 0x000e6c0000004200 */
[----:B------:R-:W-:Y:S01]  /*5a00*/  IMAD.MOV.U32 R83, RZ, RZ, R66 ;  /* 0x000000ffff537224 */ /* 0x000fe200078e0042 */
[C---:B------:R-:W-:Y:S01]  /*5a10*/  HMMA.16816.F32.BF16 R240, R4.reuse, R30, R84 ;  /* 0x0000001e04f0723c */ /* 0x040fe20000041854 */
[----:B------:R-:W-:Y:S01]  /*5a20*/  LDSM.16.MT88.4 R28, [R205+0x1c800] ;  /* 0x01c80000cd1c783b */ /* 0x000fe20000004200 */
        /* <DEDUP_REMOVED lines=9> */
[----:B------:R-:W-:Y:S01]  /*5ac0*/  MOV R51, R12 ;  /* 0x0000000c00337202 */ /* 0x000fe20000000f00 */
[----:B------:R-:W-:Y:S01]  /*5ad0*/  IMAD.MOV.U32 R50, RZ, RZ, R13 ;  /* 0x000000ffff327224 */ /* 0x000fe200078e000d */
[----:B------:R-:W-:Y:S01]  /*5ae0*/  MOV R49, R14 ;  /* 0x0000000e00317202 */ /* 0x000fe20000000f00 */
[----:B------:R-:W-:Y:S01]  /*5af0*/  IMAD.MOV.U32 R48, RZ, RZ, R15 ;  /* 0x000000ffff307224 */ /* 0x000fe200078e000f */
[----:B------:R-:W-:Y:S01]  /*5b00*/  MOV R82, R128 ;  /* 0x0000008000527202 */ /* 0x000fe20000000f00 */
[----:B------:R-:W-:Y:S01]  /*5b10*/  LDSM.16.MT88.4 R12, [R207+0x1c800] ;  /* 0x01c80000cf0c783b */ /* 0x000fe20000004200 */
[C---:B------:R-:W-:Y:S03]  /*5b20*/  HMMA.16816.F32.BF16 R232, R4.reuse, R18, R76 ;  /* 0x0000001204e8723c */ /* 0x040fe6000004184c */
[----:B------:R-:W3:Y:S04]  /*5b30*/  LDSM.16.MT88.4 R16, [R208+0x1c800] ;  /* 0x01c80000d010783b */ /* 0x000ee80000004200 */
[----:B------:R-:W-:Y:S01]  /*5b40*/  MOV R78, R183 ;  /* 0x000000b7004e7202 */ /* 0x000fe20000000f00 */
[----:B------:R-:W-:Y:S01]  /*5b50*/  IMAD.MOV.U32 R79, RZ, RZ, R182 ;  /* 0x000000ffff4f7224 */ /* 0x000fe200078e00b6 */
[----:B------:R-:W-:Y:S01]  /*5b60*/  MOV R76, R189 ;  /* 0x000000bd004c7202 */ /* 0x000fe20000000f00 */
[----:B------:R-:W-:Y:S01]  /*5b70*/  IMAD.MOV.U32 R77, RZ, RZ, R188 ;  /* 0x000000ffff4d7224 */ /* 0x000fe200078e00bc */
[C---:B------:R-:W-:Y:S05]  /*5b80*/  HMMA.16816.F32.BF16 R196, R4.reuse, R26, R68 ;  /* 0x0000001a04c4723c */ /* 0x040fea0000041844 */
[----:B------:R-:W-:Y:S01]  /*5b90*/  MOV R85, R121 ;  /* 0x0000007900557202 */ /* 0x000fe20000000f00 */
[----:B------:R-:W-:Y:S01]  /*5ba0*/  IMAD.MOV.U32 R84, RZ, RZ, R122 ;  /* 0x000000ffff547224 */ /* 0x000fe200078e007a */
[----:B------:R-:W-:Y:S01]  /*5bb0*/  MOV R81, R123 ;  /* 0x0000007b00517202 */ /* 0x000fe20000000f00 */
[----:B------:R-:W-:Y:S01]  /*5bc0*/  IMAD.MOV.U32 R80, RZ, RZ, R120 ;  /* 0x000000ffff507224 */ /* 0x000fe200078e0078 */
[C---:B-1----:R-:W-:Y:S07]  /*5bd0*/  HMMA.16816.F32.BF16 R180, R4.reuse, R38, R136 ;  /* 0x0000002604b4723c */ /* 0x042fee0000041888 */
[----:B------:R-:W-:Y:S01]  /*5be0*/  IMAD.MOV.U32 R38, RZ, RZ, R124 ;  /* 0x000000ffff267224 */ /* 0x000fe200078e007c */
[----:B------:R-:W-:Y:S01]  /*5bf0*/  HMMA.16816.F32.BF16 R188, R4, R36, R112 ;  /* 0x0000002404bc723c */ /* 0x000fe20000041870 */
[----:B------:R-:W-:-:S06]  /*5c00*/  MOV R39, R131 ;  /* 0x0000008300277202 */ /* 0x000fcc0000000f00 */
[----:B------:R-:W-:Y:S01]  /*5c10*/  IMAD.MOV.U32 R113, RZ, RZ, R85 ;  /* 0x000000ffff717224 */ /* 0x000fe200078e0055 */
[C---:B--2---:R-:W-:Y:S01]  /*5c20*/  HMMA.16816.F32.BF16 R124, R4.reuse, R20, R104 ;  /* 0x00000014047c723c */ /* 0x044fe20000041868 */
[----:B------:R-:W-:Y:S01]  /*5c30*/  MOV R114, R84 ;  /* 0x0000005400727202 */ /* 0x000fe20000000f00 */
[----:B------:R-:W-:Y:S01]  /*5c40*/  IMAD.MOV.U32 R115, RZ, RZ, R81 ;  /* 0x000000ffff737224 */ /* 0x000fe200078e0051 */
[----:B------:R-:W-:Y:S01]  /*5c50*/  MOV R112, R80 ;  /* 0x0000005000707202 */ /* 0x000fe20000000f00 */
[----:B------:R-:W-:Y:S01]  /*5c60*/  IMAD.MOV.U32 R37, RZ, RZ, R65 ;  /* 0x000000ffff257224 */ /* 0x000fe200078e0041 */
[----:B------:R-:W-:Y:S02]  /*5c70*/  MOV R36, R67 ;  /* 0x0000004300247202 */ /* 0x000fe40000000f00 */
[----:B------:R-:W-:Y:S01]  /*5c80*/  IMAD.MOV.U32 R105, RZ, RZ, R86 ;  /* 0x000000ffff697224 */ /* 0x000fe200078e0056 */
[----:B------:R-:W-:Y:S01]  /*5c90*/  MOV R20, R87 ;  /* 0x0000005700147202 */ /* 0x000fe20000000f00 */
[----:B------:R-:W-:Y:S01]  /*5ca0*/  HMMA.16816.F32.BF16 R136, R4, R28, R108 ;  /* 0x0000001c0488723c */ /* 0x000fe2000004186c */
[----:B------:R-:W-:Y:S01]  /*5cb0*/  MOV R21, R64 ;  /* 0x0000004000157202 */ /* 0x000fe20000000f00 */
[----:B------:R-:W-:Y:S01]  /*5cc0*/  IMAD.MOV.U32 R107, RZ, RZ, R77 ;  /* 0x000000ffff6b7224 */ /* 0x000fe200078e004d */
[----:B------:R-:W-:-:S02]  /*5cd0*/  MOV R104, R44 ;  /* 0x0000002c00687202 */ /* 0x000fc40000000f00 */
[----:B------:R-:W-:Y:S02]  /*5ce0*/  MOV R106, R76 ;  /* 0x0000004c006a7202 */ /* 0x000fe40000000f00 */
[----:B------:R-:W-:Y:S01]  /*5cf0*/  MOV R110, R66 ;  /* 0x00000042006e7202 */ /* 0x000fe20000000f00 */
[C---:B------:R-:W-:Y:S01]  /*5d00*/  HMMA.16816.F32.BF16 R84, R4.reuse, R22, R52 ;  /* 0x000000160454723c */ /* 0x040fe20000041834 */
[----:B------:R-:W-:Y:S01]  /*5d10*/  IMAD.MOV.U32 R111, RZ, RZ, R0 ;  /* 0x000000ffff6f7224 */ /* 0x000fe200078e0000 */
[----:B------:R-:W-:Y:S01]  /*5d20*/  MOV R108, R78 ;  /* 0x0000004e006c7202 */ /* 0x000fe20000000f00 */
[----:B------:R-:W-:Y:S02]  /*5d30*/  FFMA.FTZ R0, R165, c[0x0][0x23c], -R8 ;  /* 0x00008f00a5007a23 */ /* 0x000fe40000010808 */
[----:B------:R-:W-:Y:S02]  /*5d40*/  IMAD.MOV.U32 R109, RZ, RZ, R79 ;  /* 0x000000ffff6d7224 */ /* 0x000fe400078e004f */
[----:B------:R-:W-:Y:S01]  /*5d50*/  IMAD.MOV.U32 R22, RZ, RZ, R82 ;  /* 0x000000ffff167224 */ /* 0x000fe200078e0052 */
[----:B------:R-:W-:Y:S01]  /*5d60*/  MOV R23, R83 ;  /* 0x0000005300177202 */ /* 0x000fe20000000f00 */
[C---:B---3--:R-:W-:Y:S08]  /*5d70*/  HMMA.16816.F32.BF16 R64, R4.reuse, R18, R96 ;  /* 0x000000120440723c */ /* 0x048ff00000041860 */
[C---:B------:R-:W-:Y:S01]  /*5d80*/  HMMA.16816.F32.BF16 R80, R4.reuse, R16, R100 ;  /* 0x000000100450723c */ /* 0x040fe20000041864 */
[----:B------:R-:W1:Y:S01]  /*5d90*/  LDSM.16.MT88.4 R16, [R208+0x1e800] ;  /* 0x01e80000d010783b */ /* 0x000e620000004200 */
[----:B------:R2:W3:Y:S05]  /*5da0*/  MUFU.EX2 R101, R0 ;  /* 0x0000000000657308 */ /* 0x0004ea0000000800 */
[----:B------:R-:W-:Y:S01]  /*5db0*/  IMAD.MOV.U32 R103, RZ, RZ, R45 ;  /* 0x000000ffff677224 */ /* 0x000fe200078e002d */
[----:B------:R-:W-:Y:S01]  /*5dc0*/  MOV R102, R46 ;  /* 0x0000002e00667202 */ /* 0x000fe20000000f00 */
[C---:B------:R-:W-:Y:S03]  /*5dd0*/  HMMA.16816.F32.BF16 R72, R4.reuse, R14, R140 ;  /* 0x0000000e0448723c */ /* 0x040fe6000004188c */
[----:B------:R-:W-:Y:S01]  /*5de0*/  MOV R99, R103 ;  /* 0x0000006700637202 */ /* 0x000fe20000000f00 */
[----:B------:R-:W-:Y:S01]  /*5df0*/  IMAD.MOV.U32 R98, RZ, RZ, R102 ;  /* 0x000000ffff627224 */ /* 0x000fe200078e0066 */
[----:B------:R-:W-:Y:S01]  /*5e00*/  MOV R103, R104 ;  /* 0x0000006800677202 */ /* 0x000fe20000000f00 */
[----:B------:R-:W-:Y:S01]  /*5e10*/  IMAD.MOV.U32 R102, RZ, RZ, R20 ;  /* 0x000000ffff667224 */ /* 0x000fe200078e0014 */
[----:B------:R-:W-:Y:S01]  /*5e20*/  MOV R104, R51 ;  /* 0x0000003300687202 */ /* 0x000fe20000000f00 */
[----:B------:R-:W-:Y:S01]  /*5e30*/  HMMA.16816.F32.BF16 R44, R4, R12, R144 ;  /* 0x0000000c042c723c */ /* 0x000fe20000041890 */
[----:B------:R-:W-:Y:S01]  /*5e40*/  LDSM.16.MT88.4 R12, [R207+0x1e800] ;  /* 0x01e80000cf0c783b */ /* 0x000fe20000004200 */
[----:B--2---:R-:W-:Y:S01]  /*5e50*/  FFMA.FTZ R0, R134, c[0x0][0x23c], -R8 ;  /* 0x00008f0086007a23 */ /* 0x004fe20000010808 */
[----:B------:R-:W-:Y:S01]  /*5e60*/  MOV R141, R99 ;  /* 0x00000063008d7202 */ /* 0x000fe20000000f00 */
[----:B------:R-:W-:-:S02]  /*5e70*/  IMAD.MOV.U32 R20, RZ, RZ, R39 ;  /* 0x000000ffff147224 */ /* 0x000fc400078e0027 */
[----:B------:R2:W-:Y:S01]  /*5e80*/  MUFU.EX2 R96, R0 ;  /* 0x0000000000607308 */ /* 0x0005e20000000800 */
[----:B------:R-:W-:Y:S01]  /*5e90*/  IMAD.MOV.U32 R39, RZ, RZ, R48 ;  /* 0x000000ffff277224 */ /* 0x000fe200078e0030 */
[----:B------:R-:W-:Y:S01]  /*5ea0*/  HMMA.16816.F32.BF16 R68, R4, R34, R152 ;  /* 0x000000220444723c */ /* 0x000fe20000041898 */
[----:B------:R-:W-:Y:S01]  /*5eb0*/  IMAD.MOV.U32 R140, RZ, RZ, R98 ;  /* 0x000000ffff8c7224 */ /* 0x000fe200078e0062 */
[----:B------:R-:W-:Y:S01]  /*5ec0*/  MOV R146, R21 ;  /* 0x0000001500927202 */ /* 0x000fe20000000f00 */
[----:B------:R-:W-:Y:S01]  /*5ed0*/  IMAD.MOV.U32 R145, RZ, RZ, R20 ;  /* 0x000000ffff917224 */ /* 0x000fe200078e0014 */
[----:B------:R-:W-:Y:S01]  /*5ee0*/  MOV R98, R39 ;  /* 0x0000002700627202 */ /* 0x000fe20000000f00 */
[----:B------:R-:W-:-:S03]  /*5ef0*/  IMAD.MOV.U32 R99, RZ, RZ, R36 ;  /* 0x000000ffff637224 */ /* 0x000fc600078e0024 */
[----:B------:R-:W-:Y:S01]  /*5f00*/  HMMA.16816.F32.BF16 R60, R4, R32, R148 ;  /* 0x00000020043c723c */ /* 0x000fe20000041894 */
[----:B------:R-:W-:Y:S01]  /*5f10*/  LDSM.16.MT88.4 R32, [R208+0x19000] ;  /* 0x01900000d020783b */ /* 0x000fe20000004200 */
[----:B--2---:R-:W-:-:S05]  /*5f20*/  FFMA.FTZ R0, R135, c[0x0][0x23c], -R8 ;  /* 0x00008f0087007a23 */ /* 0x004fca0000010808 */
[----:B------:R-:W-:Y:S01]  /*5f30*/  MOV R149, R103 ;  /* 0x0000006700957202 */ /* 0x000fe20000000f00 */
[C---:B-1----:R-:W-:Y:S01]  /*5f40*/  HMMA.16816.F32.BF16 R76, R4.reuse, R18, R168 ;  /* 0x00000012044c723c */ /* 0x042fe200000418a8 */
[----:B------:R-:W-:Y:S01]  /*5f50*/  IMAD.MOV.U32 R148, RZ, RZ, R102 ;  /* 0x000000ffff947224 */ /* 0x000fe200078e0066 */
[----:B------:R1:W2:Y:S05]  /*5f60*/  MUFU.EX2 R100, R0 ;  /* 0x0000000000647308 */ /* 0x0002aa0000000800 */
[----:B---3--:R-:W-:Y:S01]  /*5f70*/  IMAD.MOV.U32 R168, RZ, RZ, R101 ;  /* 0x000000ffffa87224 */ /* 0x008fe200078e0065 */
[----:B------:R-:W-:Y:S01]  /*5f80*/  MOV R101, R23 ;  /* 0x0000001700657202 */ /* 0x000fe20000000f00 */
[C---:B------:R-:W-:Y:S01]  /*5f90*/  HMMA.16816.F32.BF16 R120, R4.reuse, R24, R40 ;  /* 0x000000180478723c */ /* 0x040fe20000041828 */
[----:B------:R-:W-:Y:S01]  /*5fa0*/  MOV R23, R38 ;  /* 0x0000002600177202 */ /* 0x000fe20000000f00 */
[----:B------:R-:W-:Y:S01]  /*5fb0*/  IMAD.MOV.U32 R103, RZ, RZ, R210 ;  /* 0x000000ffff677224 */ /* 0x000fe200078e00d2 */
[----:B------:R-:W-:Y:S01]  /*5fc0*/  MOV R38, R49 ;  /* 0x0000003100267202 */ /* 0x000fe20000000f00 */
[----:B------:R-:W3:Y:S01]  /*5fd0*/  LDSM.16.MT88.4 R24, [R206+0x1e800] ;  /* 0x01e80000ce18783b */ /* 0x000ee20000004200 */
[----:B------:R-:W-:Y:S01]  /*5fe0*/  MOV R143, R101 ;  /* 0x00000065008f7202 */ /* 0x000fe20000000f00 */
[----:B------:R-:W-:Y:S01]  /*5ff0*/  IMAD.MOV.U32 R101, RZ, RZ, R212 ;  /* 0x000000ffff657224 */ /* 0x000fe200078e00d4 */
[----:B------:R-:W-:Y:S01]  /*6000*/  MOV R102, R211 ;  /* 0x000000d300667202 */ /* 0x000fe20000000f00 */
[----:B------:R4:W5:Y:S01]  /*6010*/  LDL.LU R212, [R1+0x4c] ;  /* 0x00004c0001d47983 */ /* 0x0009620000300800 */
[----:B-1----:R-:W-:Y:S01]  /*6020*/  FFMA.FTZ R0, R164, c[0x0][0x23c], -R8 ;  /* 0x00008f00a4007a23 */ /* 0x002fe20000010808 */
[C---:B------:R-:W-:Y:S01]  /*6030*/  HMMA.16816.F32.BF16 R128, R4.reuse, R30, R56 ;  /* 0x0000001e0480723c */ /* 0x040fe20000041838 */
[----:B------:R-:W-:Y:S01]  /*6040*/  MOV R151, R23 ;  /* 0x0000001700977202 */ /* 0x000fe20000000f00 */
[----:B------:R4:W5:Y:S01]  /*6050*/  LDL.LU R211, [R1+0x48] ;  /* 0x0000480001d37983 */ /* 0x0009620000300800 */
[----:B------:R1:W-:Y:S03]  /*6060*/  MUFU.EX2 R155, R0 ;  /* 0x00000000009b7308 */ /* 0x0003e60000000800 */
[----:B------:R4:W5:Y:S02]  /*6070*/  LDL.LU R210, [R1+0x44] ;  /* 0x0000440001d27983 */ /* 0x0009640000300800 */
[C---:B------:R-:W-:Y:S02]  /*6080*/  HMMA.16816.F32.BF16 R52, R4.reuse, R16, R160 ;  /* 0x000000100434723c */ /* 0x040fe400000418a0 */
[----:B------:R-:W2:Y:S06]  /*6090*/  LDSM.16.MT88.4 R28, [R205+0x19000] ;  /* 0x01900000cd1c783b */ /* 0x000eac0000004200 */
[C---:B---3--:R-:W-:Y:S01]  /*60a0*/  HMMA.16816.F32.BF16 R40, R4.reuse, R26, R92 ;  /* 0x0000001a0428723c */ /* 0x048fe2000004185c */
[----:B-1----:R-:W-:Y:S01]  /*60b0*/  FFMA.FTZ R0, R177, c[0x0][0x23c], -R2 ;  /* 0x00008f00b1007a23 */ /* 0x002fe20000010802 */
[----:B------:R-:W-:Y:S01]  /*60c0*/  MOV R169, R145 ;  /* 0x0000009100a97202 */ /* 0x000fe20000000f00 */
[----:B------:R-:W-:Y:S01]  /*60d0*/  IMAD.MOV.U32 R170, RZ, RZ, R146 ;  /* 0x000000ffffaa7224 */ /* 0x000fe200078e0092 */
[----:B------:R-:W-:Y:S01]  /*60e0*/  MOV R153, R103 ;  /* 0x0000006700997202 */ /* 0x000fe20000000f00 */
[----:B------:R1:W3:Y:S01]  /*60f0*/  MUFU.EX2 R147, R0 ;  /* 0x0000000000937308 */ /* 0x0002e20000000800 */
[----:B------:R-:W-:Y:S01]  /*6100*/  IMAD.MOV.U32 R144, RZ, RZ, R102 ;  /* 0x000000ffff907224 */ /* 0x000fe200078e0066 */
[----:B------:R-:W-:Y:S01]  /*6110*/  LDSM.16.MT88.4 R16, [R205+0x1b000] ;  /* 0x01b00000cd10783b */ /* 0x000fe20000004200 */
[----:B------:R-:W-:Y:S03]  /*6120*/  HMMA.16816.F32.BF16 R56, R4, R24, R156 ;  /* 0x000000180438723c */ /* 0x000fe6000004189c */
[----:B------:R-:W3:Y:S01]  /*6130*/  LDSM.16.MT88.4 R24, [R206+0x19000] ;  /* 0x01900000ce18783b */ /* 0x000ee20000004200 */
[----:B-1----:R-:W-:-:S04]  /*6140*/  FFMA.FTZ R0, R166, c[0x0][0x23c], -R2 ;  /* 0x00008f00a6007a23 */ /* 0x002fc80000010802 */
[----:B------:R1:W1:Y:S02]  /*6150*/  MUFU.EX2 R97, R0 ;  /* 0x0000000000617308 */ /* 0x0002640000000800 */
[----:B-1----:R-:W-:Y:S01]  /*6160*/  FFMA.FTZ R0, R176, c[0x0][0x23c], -R2 ;  /* 0x00008f00b0007a23 */ /* 0x002fe20000010802 */
[----:B--2---:R-:W-:Y:S01]  /*6170*/  MOV R176, R100 ;  /* 0x0000006400b07202 */ /* 0x004fe20000000f00 */
[----:B------:R-:W-:Y:S02]  /*6180*/  IMAD.MOV.U32 R100, RZ, RZ, R22 ;  /* 0x000000ffff647224 */ /* 0x000fe400078e0016 */
[----:B------:R-:W-:Y:S02]  /*6190*/  IMAD.MOV.U32 R22, RZ, RZ, R105 ;  /* 0x000000ffff167224 */ /* 0x000fe400078e0069 */
[----:B------:R1:W-:Y:S01]  /*61a0*/  MUFU.EX2 R177, R0 ;  /* 0x0000000000b17308 */ /* 0x0003e20000000800 */
[----:B------:R-:W-:Y:S02]  /*61b0*/  IMAD.MOV.U32 R105, RZ, RZ, R50 ;  /* 0x000000ffff697224 */ /* 0x000fe400078e0032 */
[----:B------:R-:W-:Y:S01]  /*61c0*/  HMMA.16816.F32.BF16 R48, R4, R12, R172 ;  /* 0x0000000c0430723c */ /* 0x000fe200000418ac */
[----:B------:R-:W-:Y:S01]  /*61d0*/  IMAD.MOV.U32 R142, RZ, RZ, R100 ;  /* 0x000000ffff8e7224 */ /* 0x000fe200078e0064 */
[----:B------:R-:W-:Y:S01]  /*61e0*/  MOV R100, R37 ;  /* 0x0000002500647202 */ /* 0x000fe20000000f00 */
[----:B------:R-:W-:-:S02]  /*61f0*/  IMAD.MOV.U32 R150, RZ, RZ, R22 ;  /* 0x000000ffff967224 */ /* 0x000fc400078e0016 */
[----:B------:R-:W2:Y:S02]  /*6200*/  LDSM.16.MT88.4 R20, [R207+0x19000] ;  /* 0x01900000cf14783b */ /* 0x000ea40000004200 */
[----:B---3--:R-:W-:Y:S01]  /*6210*/  MOV R173, R147 ;  /* 0x0000009300ad7202 */ /* 0x008fe20000000f00 */
[----:B------:R-:W-:Y:S01]  /*6220*/  IMAD.MOV.U32 R174, RZ, RZ, R96 ;  /* 0x000000ffffae7224 */ /* 0x000fe200078e0060 */
[----:B------:R-:W-:Y:S01]  /*6230*/  MOV R96, R105 ;  /* 0x0000006900607202 */ /* 0x000fe20000000f00 */
[----:B------:R-:W-:Y:S01]  /*6240*/  IMAD.MOV.U32 R147, RZ, RZ, R104 ;  /* 0x000000ffff937224 */ /* 0x000fe200078e0068 */
[----:B------:R-:W-:Y:S01]  /*6250*/  MOV R104, R209 ;  /* 0x000000d100687202 */ /* 0x000fe20000000f00 */
[----:B------:R-:W-:Y:S01]  /*6260*/  IMAD.MOV.U32 R105, RZ, RZ, R204 ;  /* 0x000000ffff697224 */ /* 0x000fe200078e00cc */
[----:B------:R4:W5:Y:S01]  /*6270*/  LDL.LU R209, [R1+0x40] ;  /* 0x0000400001d17983 */ /* 0x0009620000300800 */
[----:B------:R-:W-:Y:S01]  /*6280*/  MOV R175, R97 ;  /* 0x0000006100af7202 */ /* 0x000fe20000000f00 */
[----:B------:R-:W-:-:S02]  /*6290*/  IMAD.MOV.U32 R97, RZ, RZ, R38 ;  /* 0x000000ffff617224 */ /* 0x000fc400078e0026 */
[----:B------:R4:W5:Y:S01]  /*62a0*/  LDL.LU R204, [R1+0x3c] ;  /* 0x00003c0001cc7983 */ /* 0x0009620000300800 */
[----:B------:R-:W-:Y:S01]  /*62b0*/  HMMA.16816.F32.BF16 R36, R4, R14, R184 ;  /* 0x0000000e0424723c */ /* 0x000fe200000418b8 */
[----:B-1----:R-:W-:Y:S02]  /*62c0*/  FFMA.FTZ R0, R167, c[0x0][0x23c], -R2 ;  /* 0x00008f00a7007a23 */ /* 0x002fe40000010802 */
[----:B------:R-:W1:Y:S02]  /*62d0*/  LDSM.16.MT88.4 R12, [R206+0x1b000] ;  /* 0x01b00000ce0c783b */ /* 0x000e640000004200 */
[----:B------:R-:W3:Y:S02]  /*62e0*/  MUFU.EX2 R154, R0 ;  /* 0x00000000009a7308 */ /* 0x000ee40000000800 */
[----:B------:R-:W-:Y:S02]  /*62f0*/  F2FP.BF16.PACK_AB R4, R174, R168 ;  /* 0x000000a8ae04723e */ /* 0x000fe400000010ff */
[----:B------:R-:W-:-:S02]  /*6300*/  F2FP.BF16.PACK_AB R5, R175, R173 ;  /* 0x000000adaf05723e */ /* 0x000fc400000010ff */
[----:B------:R-:W-:Y:S01]  /*6310*/  F2FP.BF16.PACK_AB R6, R155, R176 ;  /* 0x000000b09b06723e */ /* 0x000fe200000010ff */
[----:B------:R-:W-:Y:S01]  /*6320*/  IMAD.MOV.U32 R185, RZ, RZ, R96 ;  /* 0x000000ffffb97224 */ /* 0x000fe200078e0060 */
[----:B------:R-:W-:Y:S01]  /*6330*/  MOV R184, R147 ;  /* 0x0000009300b87202 */ /* 0x000fe20000000f00 */
[----:B------:R-:W-:Y:S01]  /*6340*/  IMAD.MOV.U32 R187, RZ, RZ, R98 ;  /* 0x000000ffffbb7224 */ /* 0x000fe200078e0062 */
[----:B---3--:R-:W-:Y:S01]  /*6350*/  F2FP.BF16.PACK_AB R7, R154, R177 ;  /* 0x000000b19a07723e */ /* 0x008fe200000010ff */
[----:B------:R-:W-:Y:S01]  /*6360*/  IMAD.MOV.U32 R146, RZ, RZ, R100 ;  /* 0x000000ffff927224 */ /* 0x000fe200078e0064 */
[----:B------:R-:W-:Y:S02]  /*6370*/  MOV R186, R97 ;  /* 0x0000006100ba7202 */ /* 0x000fe40000000f00 */
[----:B------:R-:W-:Y:S02]  /*6380*/  MOV R147, R99 ;  /* 0x0000006300937202 */ /* 0x000fe40000000f00 */
[----:B------:R-:W-:Y:S01]  /*6390*/  MOV R145, R101 ;  /* 0x0000006500917202 */ /* 0x000fe20000000f00 */
[----:B------:R-:W-:Y:S01]  /*63a0*/  HMMA.16816.F32.BF16 R140, R4, R28, R140 ;  /* 0x0000001c048c723c */ /* 0x000fe2000004188c */
[----:B------:R-:W-:-:S07]  /*63b0*/  MOV R134, R119 ;  /* 0x0000007700867202 */ /* 0x000fce0000000f00 */
[C---:B------:R-:W-:Y:S01]  /*63c0*/  HMMA.16816.F32.BF16 R88, R4.reuse, R30, R88 ;  /* 0x0000001e0458723c */ /* 0x040fe20000041858 */
[----:B------:R-:W3:Y:S07]  /*63d0*/  LDSM.16.MT88.4 R28, [R208+0x1b000] ;  /* 0x01b00000d01c783b */ /* 0x000eee0000004200 */
[C---:B------:R-:W-:Y:S08]  /*63e0*/  HMMA.16816.F32.BF16 R148, R4.reuse, R24, R148 ;  /* 0x000000180494723c */ /* 0x040ff00000041894 */
[C---:B------:R-:W-:Y:S01]  /*63f0*/  HMMA.16816.F32.BF16 R92, R4.reuse, R26, R240 ;  /* 0x0000001a045c723c */ /* 0x040fe200000418f0 */
[----:B------:R-:W-:Y:S06]  /*6400*/  LDSM.16.MT88.4 R24, [R205+0x1d000] ;  /* 0x01d00000cd18783b */ /* 0x000fec0000004200 */
[----:B------:R-:W-:Y:S01]  /*6410*/  IMAD.MOV.U32 R241, RZ, RZ, R118 ;  /* 0x000000fffff17224 */ /* 0x000fe200078e0076 */
[----:B------:R-:W-:Y:S01]  /*6420*/  HMMA.16816.F32.BF16 R156, R4, R32, R192 ;  /* 0x00000020049c723c */ /* 0x000fe200000418c0 */
[----:B------:R-:W-:Y:S01]  /*6430*/  MOV R242, R117 ;  /* 0x0000007500f27202 */ /* 0x000fe20000000f00 */
[----:B------:R-:W-:-:S06]  /*6440*/  IMAD.MOV.U32 R243, RZ, RZ, R116 ;  /* 0x000000fffff37224 */ /* 0x000fcc00078e0074 */
[C---:B------:R-:W-:Y:S01]  /*6450*/  HMMA.16816.F32.BF16 R96, R4.reuse, R34, R236 ;  /* 0x000000220460723c */ /* 0x040fe200000418ec */
[----:B------:R-:W4:Y:S07]  /*6460*/  LDSM.16.MT88.4 R32, [R207+0x1b000] ;  /* 0x01b00000cf20783b */ /* 0x000f2e0000004200 */
[C---:B--2---:R-:W-:Y:S08]  /*6470*/  HMMA.16816.F32.BF16 R164, R4.reuse, R20, R112 ;  /* 0x0000001404a4723c */ /* 0x044ff00000041870 */
[C---:B------:R-:W-:Y:S01]  /*6480*/  HMMA.16816.F32.BF16 R100, R4.reuse, R22, R232 ;  /* 0x000000160464723c */ /* 0x040fe200000418e8 */
[----:B------:R-:W2:Y:S07]  /*6490*/  LDSM.16.MT88.4 R20, [R206+0x1d000] ;  /* 0x01d00000ce14783b */ /* 0x000eae0000004200 */
[C---:B-1----:R-:W-:Y:S08]  /*64a0*/  HMMA.16816.F32.BF16 R112, R4.reuse, R12, R120 ;  /* 0x0000000c0470723c */ /* 0x042ff00000041878 */
[----:B------:R-:W-:Y:S01]  /*64b0*/  HMMA.16816.F32.BF16 R116, R4, R14, R196 ;  /* 0x0000000e0474723c */ /* 0x000fe200000418c4 */
[----:B------:R-:W1:Y:S01]  /*64c0*/  LDSM.16.MT88.4 R12, [R208+0x1d000] ;  /* 0x01d00000d00c783b */ /* 0x000e620000004200 */
[----:B------:R-:W-:Y:S01]  /*64d0*/  MOV R240, R111 ;  /* 0x0000006f00f07202 */ /* 0x000fe20000000f00 */
[----:B------:R-:W-:Y:S01]  /*64e0*/  IMAD.MOV.U32 R152, RZ, RZ, R104 ;  /* 0x000000ffff987224 */ /* 0x000fe200078e0068 */
[----:B------:R-:W-:Y:S01]  /*64f0*/  MOV R135, R105 ;  /* 0x0000006900877202 */ /* 0x000fe20000000f00 */
[----:B------:R-:W-:Y:S01]  /*6500*/  IMAD.MOV.U32 R163, RZ, RZ, R106 ;  /* 0x000000ffffa37224 */ /* 0x000fe200078e006a */
[----:B------:R-:W-:-:S02]  /*6510*/  MOV R162, R107 ;  /* 0x0000006b00a27202 */ /* 0x000fc40000000f00 */
[C---:B---3--:R-:W-:Y:S08]  /*6520*/  HMMA.16816.F32.BF16 R192, R4.reuse, R30, R184 ;  /* 0x0000001e04c0723c */ /* 0x048ff000000418b8 */
[C---:B------:R-:W-:Y:S07]  /*6530*/  HMMA.16816.F32.BF16 R104, R4.reuse, R16, R248 ;  /* 0x000000100468723c */ /* 0x040fee00000418f8 */
[----:B------:R-:W-:Y:S01]  /*6540*/  MOV R249, R179 ;  /* 0x000000b300f97202 */ /* 0x000fe20000000f00 */
[C---:B------:R-:W-:Y:S01]  /*6550*/  HMMA.16816.F32.BF16 R120, R4.reuse, R28, R240 ;  /* 0x0000001c0478723c */ /* 0x040fe200000418f0 */
[----:B------:R-:W-:Y:S01]  /*6560*/  FFMA.FTZ R0, R244, c[0x0][0x23c], -R8 ;  /* 0x00008f00f4007a23 */ /* 0x000fe20000010808 */
[----:B------:R-:W-:Y:S05]  /*6570*/  LDSM.16.MT88.4 R28, [R205+0x1f000] ;  /* 0x01f00000cd1c783b */ /* 0x000fea0000004200 */
[----:B------:R-:W-:Y:S01]  /*6580*/  MOV R240, R176 ;  /* 0x000000b000f07202 */ /* 0x000fe20000000f00 */
[----:B----4-:R-:W-:Y:S01]  /*6590*/  HMMA.16816.F32.BF16 R232, R4, R34, R180 ;  /* 0x0000002204e8723c */ /* 0x010fe200000418b4 */
[----:B------:R-:W-:-:S07]  /*65a0*/  IMAD.MOV.U32 R241, RZ, RZ, R177 ;  /* 0x000000fffff17224 */ /* 0x000fce00078e00b1 */
[C---:B------:R-:W-:Y:S07]  /*65b0*/  HMMA.16816.F32.BF16 R184, R4.reuse, R26, R128 ;  /* 0x0000001a04b8723c */ /* 0x040fee0000041880 */
[----:B------:R-:W-:Y:S01]  /*65c0*/  IMAD.MOV.U32 R131, RZ, RZ, R178 ;  /* 0x000000ffff837224 */ /* 0x000fe200078e00b2 */
[C---:B--2---:R-:W-:Y:S08]  /*65d0*/  HMMA.16816.F32.BF16 R180, R4.reuse, R22, R84 ;  /* 0x0000001604b4723c */ /* 0x044ff00000041854 */
[C---:B-1----:R-:W-:Y:S08]  /*65e0*/  HMMA.16816.F32.BF16 R84, R4.reuse, R12, R80 ;  /* 0x0000000c0454723c */ /* 0x042ff00000041850 */
[C---:B------:R-:W-:Y:S01]  /*65f0*/  HMMA.16816.F32.BF16 R176, R4.reuse, R14, R64 ;  /* 0x0000000e04b0723c */ /* 0x040fe20000041840 */
[----:B------:R-:W-:Y:S07]  /*6600*/  LDSM.16.MT88.4 R12, [R207+0x1f000] ;  /* 0x01f00000cf0c783b */ /* 0x000fee0000004200 */
[----:B------:R-:W-:Y:S01]  /*6610*/  HMMA.16816.F32.BF16 R196, R4, R24, R136 ;  /* 0x0000001804c4723c */ /* 0x000fe20000041888 */
[----:B------:R-:W1:Y:S01]  /*6620*/  LDSM.16.MT88.4 R24, [R206+0x1f000] ;  /* 0x01f00000ce18783b */ /* 0x000e620000004200 */
[----:B------:R2:W-:Y:S01]  /*6630*/  MUFU.EX2 R238, R0 ;  /* 0x0000000000ee7308 */ /* 0x0005e20000000800 */
[----:B------:R-:W-:Y:S01]  /*6640*/  IMAD.MOV.U32 R171, RZ, RZ, R110 ;  /* 0x000000ffffab7224 */ /* 0x000fe200078e006e */
[----:B------:R-:W-:Y:S01]  /*6650*/  MOV R242, R155 ;  /* 0x0000009b00f27202 */ /* 0x000fe20000000f00 */
[----:B------:R-:W-:Y:S01]  /*6660*/  IMAD.MOV.U32 R161, RZ, RZ, R108 ;  /* 0x000000ffffa17224 */ /* 0x000fe200078e006c */
[----:B------:R-:W-:Y:S01]  /*6670*/  MOV R160, R109 ;  /* 0x0000006d00a07202 */ /* 0x000fe20000000f00 */
[----:B------:R-:W-:Y:S01]  /*6680*/  IMAD.MOV.U32 R243, RZ, RZ, R154 ;  /* 0x000000fffff37224 */ /* 0x000fe200078e009a */
[----:B------:R-:W-:Y:S01]  /*6690*/  LDSM.16.MT88.4 R64, [R207+0x1b800] ;  /* 0x01b80000cf40783b */ /* 0x000fe20000004200 */
[----:B--2---:R-:W-:-:S04]  /*66a0*/  FFMA.FTZ R0, R245, c[0x0][0x23c], -R8 ;  /* 0x00008f00f5007a23 */ /* 0x004fc80000010808 */
[----:B------:R2:W3:Y:S01]  /*66b0*/  MUFU.EX2 R248, R0 ;  /* 0x0000000000f87308 */ /* 0x0004e20000000800 */
[----:B------:R-:W-:Y:S02]  /*66c0*/  MOV R155, R134 ;  /* 0x00000086009b7202 */ /* 0x000fe40000000f00 */
[----:B------:R-:W-:Y:S01]  /*66d0*/  MOV R134, R9 ;  /* 0x0000000900867202 */ /* 0x000fe20000000f00 */
[----:B--2---:R-:W-:-:S04]  /*66e0*/  FFMA.FTZ R0, R252, c[0x0][0x23c], -R8 ;  /* 0x00008f00fc007a23 */ /* 0x004fc80000010808 */
[----:B------:R2:W-:Y:S01]  /*66f0*/  MUFU.EX2 R237, R0 ;  /* 0x0000000000ed7308 */ /* 0x0005e20000000800 */
[----:B------:R-:W-:Y:S01]  /*6700*/  HMMA.16816.F32.BF16 R108, R4, R18, R200 ;  /* 0x00000012046c723c */ /* 0x000fe200000418c8 */
[----:B------:R-:W4:Y:S01]  /*6710*/  LDSM.16.MT88.4 R16, [R207+0x1d000] ;  /* 0x01d00000cf10783b */ /* 0x000f220000004200 */
[----:B--2---:R-:W-:-:S05]  /*6720*/  FFMA.FTZ R0, R10, c[0x0][0x23c], -R8 ;  /* 0x00008f000a007a23 */ /* 0x004fca0000010808 */
[----:B------:R2:W-:Y:S01]  /*6730*/  MUFU.EX2 R236, R0 ;  /* 0x0000000000ec7308 */ /* 0x0005e20000000800 */
[C---:B------:R-:W-:Y:S08]  /*6740*/  HMMA.16816.F32.BF16 R200, R4.reuse, R32, R188 ;  /* 0x0000002004c8723c */ /* 0x040ff000000418bc */
[----:B------:R-:W-:Y:S01]  /*6750*/  HMMA.16816.F32.BF16 R188, R4, R20, R124 ;  /* 0x0000001404bc723c */ /* 0x000fe2000004187c */
[----:B------:R-:W3:Y:S01]  /*6760*/  LDSM.16.MT88.4 R20, [R208+0x1f000] ;  /* 0x01f00000d014783b */ /* 0x000ee20000004200 */
[----:B--2---:R-:W-:-:S02]  /*6770*/  FFMA.FTZ R0, R131, c[0x0][0x23c], -R2 ;  /* 0x00008f0083007a23 */ /* 0x004fc40000010802 */
[----:B------:R-:W-:Y:S01]  /*6780*/  IMAD.MOV.U32 R131, RZ, RZ, R171 ;  /* 0x000000ffff837224 */ /* 0x000fe200078e00ab */
[----:B------:R-:W-:Y:S02]  /*6790*/  MOV R171, R135 ;  /* 0x0000008700ab7202 */ /* 0x000fe40000000f00 */
[----:B------:R2:W-:Y:S01]  /*67a0*/  MUFU.EX2 R135, R0 ;  /* 0x0000000000877308 */ /* 0x0005e20000000800 */
[----:B------:R-:W-:Y:S02]  /*67b0*/  IMAD.MOV.U32 R127, RZ, RZ, R249 ;  /* 0x000000ffff7f7224 */ /* 0x000fe400078e00f9 */
[----:B------:R-:W-:Y:S02]  /*67c0*/  IMAD.MOV.U32 R154, RZ, RZ, R11 ;  /* 0x000000ffff9a7224 */ /* 0x000fe400078e000b */
[----:B-1----:R-:W-:Y:S01]  /*67d0*/  HMMA.16816.F32.BF16 R8, R4, R24, R56 ;  /* 0x000000180408723c */ /* 0x002fe20000041838 */
[----:B------:R-:W-:Y:S01]  /*67e0*/  LDSM.16.MT88.4 R56, [R208+0x1b800] ;  /* 0x01b80000d038783b */ /* 0x000fe20000004200 */
[----:B--2---:R-:W-:-:S04]  /*67f0*/  FFMA.FTZ R0, R134, c[0x0][0x23c], -R2 ;  /* 0x00008f0086007a23 */ /* 0x004fc80000010802 */
[----:B------:R1:W2:Y:S01]  /*6800*/  MUFU.EX2 R134, R0 ;  /* 0x0000000000867308 */ /* 0x0002a20000000800 */
[----:B------:R-:W-:Y:S01]  /*6810*/  MOV R249, R160 ;  /* 0x000000a000f97202 */ /* 0x000fe20000000f00 */
[--C-:B-1----:R-:W-:Y:S02]  /*6820*/  FFMA.FTZ R0, R3, c[0x0][0x23c], -R2.reuse ;  /* 0x00008f0003007a23 */ /* 0x102fe40000010802 */
[----:B------:R-:W-:Y:S02]  /*6830*/  FFMA.FTZ R2, R127, c[0x0][0x23c], -R2 ;  /* 0x00008f007f027a23 */ /* 0x000fe40000010802 */
        /* <DEDUP_REMOVED lines=13> */
[----:B------:R-:W-:Y:S03]  /*6910*/  MUFU.EX2 R3, R0 ;  /* 0x0000000000037308 */ /* 0x000fe60000000800 */
[----:B------:R-:W-:Y:S01]  /*6920*/  HMMA.16816.F32.BF16 R28, R4, R30, R68 ;  /* 0x0000001e041c723c */ /* 0x000fe20000041844 */
[----:B------:R-:W-:Y:S01]  /*6930*/  IMAD.MOV.U32 R152, RZ, RZ, R146 ;  /* 0x000000ffff987224 */ /* 0x000fe200078e0092 */
[----:B------:R-:W-:Y:S01]  /*6940*/  MOV R153, R147 ;  /* 0x0000009300997202 */ /* 0x000fe20000000f00 */
[----:B------:R-:W-:Y:S01]  /*6950*/  IMAD.MOV.U32 R60, RZ, RZ, R161 ;  /* 0x000000ffff3c7224 */ /* 0x000fe200078e00a1 */
[----:B------:R-:W-:Y:S01]  /*6960*/  MOV R61, R160 ;  /* 0x000000a0003d7202 */ /* 0x000fe20000000f00 */
[----:B------:R-:W1:Y:S02]  /*6970*/  LDSM.16.MT88.4 R144, [R205+0x19800] ;  /* 0x01980000cd90783b */ /* 0x000e640000004200 */
[----:B------:R-:W-:-:S02]  /*6980*/  IMAD.MOV.U32 R70, RZ, RZ, R249 ;  /* 0x000000ffff467224 */ /* 0x000fc400078e00f9 */
[----:B------:R-:W2:Y:S01]  /*6990*/  MUFU.EX2 R249, R2 ;  /* 0x0000000200f97308 */ /* 0x000ea20000000800 */
[----:B------:R-:W-:Y:S01]  /*69a0*/  MOV R83, R162 ;  /* 0x000000a200537202 */ /* 0x000fe20000000f00 */
[----:B------:R-:W-:Y:S01]  /*69b0*/  HMMA.16816.F32.BF16 R24, R4, R26, R40 ;  /* 0x0000001a0418723c */ /* 0x000fe20000041828 */
[----:B------:R-:W-:Y:S01]  /*69c0*/  MOV R82, R163 ;  /* 0x000000a300527202 */ /* 0x000fe20000000f00 */
[----:B------:R-:W-:Y:S04]  /*69d0*/  LDSM.16.MT88.4 R40, [R205+0x1b800] ;  /* 0x01b80000cd28783b */ /* 0x000fe80000004200 */
[----:B------:R-:W1:Y:S01]  /*69e0*/  LDSM.16.MT88.4 R160, [R208+0x19800] ;  /* 0x01980000d0a0783b */ /* 0x000e620000004200 */
[----:B------:R-:W-:Y:S01]  /*69f0*/  IMAD.MOV.U32 R244, RZ, RZ, R128 ;  /* 0x000000fffff47224 */ /* 0x000fe200078e0080 */
[----:B------:R-:W-:Y:S01]  /*6a00*/  MOV R245, R129 ;  /* 0x0000008100f57202 */ /* 0x000fe20000000f00 */
[----:B------:R-:W-:Y:S01]  /*6a10*/  IMAD.MOV.U32 R252, RZ, RZ, R130 ;  /* 0x000000fffffc7224 */ /* 0x000fe200078e0082 */
[----:B------:R-:W-:-:S02]  /*6a20*/  MOV R71, R131 ;  /* 0x0000008300477202 */ /* 0x000fc40000000f00 */
[----:B---3--:R-:W-:Y:S02]  /*6a30*/  F2FP.BF16.PACK_AB R128, R248, R238 ;  /* 0x000000eef880723e */ /* 0x008fe400000010ff */
[----:B--2---:R-:W-:Y:S02]  /*6a40*/  F2FP.BF16.PACK_AB R129, R134, R135 ;  /* 0x000000878681723e */ /* 0x004fe400000010ff */
[----:B------:R-:W-:Y:S02]  /*6a50*/  F2FP.BF16.PACK_AB R130, R236, R237 ;  /* 0x000000edec82723e */ /* 0x000fe400000010ff */
[----:B------:R-:W-:Y:S01]  /*6a60*/  F2FP.BF16.PACK_AB R131, R249, R3 ;  /* 0x00000003f983723e */ /* 0x000fe200000010ff */
        /* <DEDUP_REMOVED lines=10> */
[----:B------:R-:W-:Y:S01]  /*6b10*/  LDSM.16.MT88.4 R72, [R205+0x1d800] ;  /* 0x01d80000cd48783b */ /* 0x000fe20000004200 */
[----:B------:R-:W-:Y:S01]  /*6b20*/  HMMA.16816.F32.BF16 R172, R4, R16, R44 ;  /* 0x0000001004ac723c */ /* 0x000fe2000004182c */
[----:B------:R-:W-:-:S02]  /*6b30*/  MOV R0, R81 ;  /* 0x0000005100007202 */ /* 0x000fc40000000f00 */
[----:B------:R-:W-:Y:S01]  /*6b40*/  MOV R2, R82 ;  /* 0x0000005200027202 */ /* 0x000fe20000000f00 */
[----:B------:R-:W-:Y:S04]  /*6b50*/  LDSM.16.MT88.4 R168, [R207+0x19800] ;  /* 0x01980000cfa8783b */ /* 0x000fe80000004200 */
[----:B------:R-:W-:Y:S07]  /*6b60*/  HMMA.16816.F32.BF16 R16, R4, R20, R52 ;  /* 0x000000140410723c */ /* 0x000fee0000041834 */
[----:B------:R-:W-:-:S02]  /*6b70*/  MOV R54, R153 ;  /* 0x0000009900367202 */ /* 0x000fc40000000f00 */
[----:B------:R-:W-:Y:S01]  /*6b80*/  MOV R55, R154 ;  /* 0x0000009a00377202 */ /* 0x000fe20000000f00 */
[C---:B-1----:R-:W-:Y:S01]  /*6b90*/  HMMA.16816.F32.BF16 R44, R128.reuse, R48, R112 ;  /* 0x00000030802c723c */ /* 0x042fe20000041870 */
[----:B------:R-:W1:Y:S04]  /*6ba0*/  LDSM.16.MT88.4 R152, [R206+0x19800] ;  /* 0x01980000ce98783b */ /* 0x000e680000004200 */
[----:B------:R-:W-:Y:S03]  /*6bb0*/  LDSM.16.MT88.4 R112, [R206+0x1f800] ;  /* 0x01f80000ce70783b */ /* 0x000fe60000004200 */
[----:B------:R-:W-:Y:S07]  /*6bc0*/  HMMA.16816.F32.BF16 R48, R128, R50, R116 ;  /* 0x000000328030723c */ /* 0x000fee0000041874 */
[----:B------:R-:W-:-:S02]  /*6bd0*/  MOV R119, R54 ;  /* 0x0000003600777202 */ /* 0x000fc40000000f00 */
[----:B------:R-:W-:Y:S02]  /*6be0*/  MOV R118, R55 ;  /* 0x0000003700767202 */ /* 0x000fe40000000f00 */
[C---:B------:R-:W-:Y:S01]  /*6bf0*/  HMMA.16816.F32.BF16 R52, R128.reuse, R56, R120 ;  /* 0x000000388034723c */ /* 0x040fe20000041878 */
[----:B------:R-:W-:Y:S01]  /*6c00*/  IMAD.MOV.U32 R117, RZ, RZ, R80 ;  /* 0x000000ffff757224 */ /* 0x000fe200078e0050 */
[----:B------:R-:W-:Y:S06]  /*6c10*/  LDSM.16.MT88.4 R120, [R208+0x1f800] ;  /* 0x01f80000d078783b */ /* 0x000fec0000004200 */
[----:B------:R-:W-:Y:S07]  /*6c20*/  HMMA.16816.F32.BF16 R56, R128, R58, R192 ;  /* 0x0000003a8038723c */ /* 0x000fee00000418c0 */
[----:B------:R-:W-:Y:S01]  /*6c30*/  MOV R192, R60 ;  /* 0x0000003c00c07202 */ /* 0x000fe20000000f00 */
[----:B------:R-:W-:Y:S01]  /*6c40*/  IMAD.MOV.U32 R194, RZ, RZ, R62 ;  /* 0x000000ffffc27224 */ /* 0x000fe200078e003e */
[----:B------:R-:W-:-:S02]  /*6c50*/  MOV R193, R61 ;  /* 0x0000003d00c17202 */ /* 0x000fc40000000f00 */
[----:B------:R-:W-:Y:S02]  /*6c60*/  MOV R195, R63 ;  /* 0x0000003f00c37202 */ /* 0x000fe40000000f00 */
[----:B------:R-:W-:Y:S07]  /*6c70*/  HMMA.16816.F32.BF16 R60, R128, R64, R200 ;  /* 0x00000040803c723c */ /* 0x000fee00000418c8 */
[----:B------:R-:W-:Y:S01]  /*6c80*/  MOV R200, R68 ;  /* 0x0000004400c87202 */ /* 0x000fe20000000f00 */
[----:B------:R-:W-:Y:S01]  /*6c90*/  IMAD.MOV.U32 R201, RZ, RZ, R69 ;  /* 0x000000ffffc97224 */ /* 0x000fe200078e0045 */
[----:B------:R-:W-:-:S02]  /*6ca0*/  MOV R202, R70 ;  /* 0x0000004600ca7202 */ /* 0x000fc40000000f00 */
[----:B------:R-:W-:Y:S01]  /*6cb0*/  MOV R203, R71 ;  /* 0x0000004700cb7202 */ /* 0x000fe20000000f00 */
[----:B------:R-:W-:Y:S02]  /*6cc0*/  FADD.FTZ R2, R2, R200 ;  /* 0x000000c802027221 */ /* 0x000fe40000010000 */
[----:B------:R-:W-:Y:S02]  /*6cd0*/  FADD.FTZ R0, R0, R201 ;  /* 0x000000c900007221 */ /* 0x000fe40000010000 */
[----:B------:R-:W-:Y:S02]  /*6ce0*/  IMAD.MOV.U32 R116, RZ, RZ, R83 ;  /* 0x000000ffff747224 */ /* 0x000fe400078e0053 */
[----:B------:R-:W-:Y:S01]  /*6cf0*/  FADD.FTZ R2, R202, R2 ;  /* 0x00000002ca027221 */ /* 0x000fe20000010000 */
[----:B------:R-:W-:Y:S01]  /*6d00*/  HMMA.16816.F32.BF16 R12, R4, R14, R36 ;  /* 0x0000000e040c723c */ /* 0x000fe20000041824 */
[----:B------:R-:W-:Y:S01]  /*6d10*/  FADD.FTZ R0, R203, R0 ;  /* 0x00000000cb007221 */ /* 0x000fe20000010000 */
[----:B------:R-:W2:Y:S01]  /*6d20*/  LDSM.16.MT88.4 R80, [R206+0x1d800] ;  /* 0x01d80000ce50783b */ /* 0x000ea20000004200 */
[----:B------:R-:W-:-:S02]  /*6d30*/  FADD.FTZ R2, R116, R2 ;  /* 0x0000000274027221 */ /* 0x000fc40000010000 */
[----:B------:R-:W-:-:S03]  /*6d40*/  FADD.FTZ R0, R117, R0 ;  /* 0x0000000075007221 */ /* 0x000fc60000010000 */
[----:B------:R-:W-:Y:S01]  /*6d50*/  HMMA.16816.F32.BF16 R140, R128, R144, R140 ;  /* 0x00000090808c723c */ /* 0x000fe2000004188c */
[----:B------:R-:W-:Y:S02]  /*6d60*/  FADD.FTZ R2, R118, R2 ;  /* 0x0000000276027221 */ /* 0x000fe40000010000 */
[----:B------:R-:W-:-:S05]  /*6d70*/  FADD.FTZ R0, R119, R0 ;  /* 0x0000000077007221 */ /* 0x000fca0000010000 */
[----:B------:R-:W-:Y:S01]  /*6d80*/  HMMA.16816.F32.BF16 R156, R128, R160, R156 ;  /* 0x000000a0809c723c */ /* 0x000fe2000004189c */
[----:B------:R-:W-:-:S07]  /*6d90*/  FADD.FTZ R2, R192, R2 ;  /* 0x00000002c0027221 */ /* 0x000fce0000010000 */
[----:B------:R-:W-:Y:S01]  /*6da0*/  HMMA.16816.F32.BF16 R144, R128, R146, R88 ;  /* 0x000000928090723c */ /* 0x000fe20000041858 */
[----:B------:R-:W3:Y:S01]  /*6db0*/  LDSM.16.MT88.4 R88, [R208+0x1d800] ;  /* 0x01d80000d058783b */ /* 0x000ee20000004200 */
[----:B------:R-:W-:-:S06]  /*6dc0*/  FADD.FTZ R0, R193, R0 ;  /* 0x00000000c1007221 */ /* 0x000fcc0000010000 */
[C---:B------:R-:W-:Y:S01]  /*6dd0*/  HMMA.16816.F32.BF16 R160, R128.reuse, R162, R96 ;  /* 0x000000a280a0723c */ /* 0x040fe20000041860 */
[----:B------:R-:W4:Y:S07]  /*6de0*/  LDSM.16.MT88.4 R96, [R207+0x1d800] ;  /* 0x01d80000cf60783b */ /* 0x000f2e0000004200 */
[----:B------:R-:W-:Y:S01]  /*6df0*/  HMMA.16816.F32.BF16 R36, R128, R40, R104 ;  /* 0x000000288024723c */ /* 0x000fe20000041868 */
[----:B------:R-:W2:Y:S07]  /*6e00*/  LDSM.16.MT88.4 R104, [R205+0x1f800] ;  /* 0x01f80000cd68783b */ /* 0x000eae0000004200 */
[----:B------:R-:W-:Y:S01]  /*6e10*/  HMMA.16816.F32.BF16 R20, R4, R22, R76 ;  /* 0x000000160414723c */ /* 0x000fe2000004184c */
[----:B------:R-:W2:Y:S01]  /*6e20*/  LDSM.16.MT88.4 R4, [R207+0x1f800] ;  /* 0x01f80000cf04783b */ /* 0x000ea20000004200 */
        /* <DEDUP_REMOVED lines=18> */
[----:B------:R-:W-:Y:S01]  /*6f50*/  HMMA.16816.F32.BF16 R164, R128, R168, R164 ;  /* 0x000000a880a4723c */ /* 0x000fe200000418a4 */
[----:B------:R-:W-:-:S07]  /*6f60*/  FADD.FTZ R0, R3, R0 ;  /* 0x0000000003007221 */ /* 0x000fce0000010000 */
[----:B------:R-:W-:Y:S01]  /*6f70*/  HMMA.16816.F32.BF16 R152, R128, R154, R92 ;  /* 0x0000009a8098723c */ /* 0x000fe2000004185c */
[----:B------:R-:W-:-:S07]  /*6f80*/  FADD.FTZ R248, R236, R248 ;  /* 0x000000f8ecf87221 */ /* 0x000fce0000010000 */
[----:B------:R-:W-:Y:S01]  /*6f90*/  HMMA.16816.F32.BF16 R168, R128, R170, R100 ;  /* 0x000000aa80a8723c */ /* 0x000fe20000041864 */
[----:B------:R-:W-:-:S07]  /*6fa0*/  FADD.FTZ R249, R249, R0 ;  /* 0x00000000f9f97221 */ /* 0x000fce0000010000 */
[C---:B------:R-:W-:Y:S08]  /*6fb0*/  HMMA.16816.F32.BF16 R40, R128.reuse, R42, R108 ;  /* 0x0000002a8028723c */ /* 0x040ff0000004186c */
[C---:B------:R-:W-:Y:S08]  /*6fc0*/  HMMA.16816.F32.BF16 R68, R128.reuse, R72, R196 ;  /* 0x000000488044723c */ /* 0x040ff000000418c4 */
        /* <DEDUP_REMOVED lines=18> */
[----:B------:R-:W-:-:S02]  /*70f0*/  USHF.R.S32.HI UR20, URZ, 0x1f, UR5 ;  /* 0x0000001f3f147899 */ /* 0x000fc40008011405 */
[----:B------:R-:W-:Y:S01]  /*7100*/  ULDC.64 UR6, c[0x0][0x1b8] ;  /* 0x00006e0000067ab9 */ /* 0x000fe20000000a00 */
[----:B------:R-:W3:Y:S01]  /*7110*/  LDL.64 R244, [R1+0x18] ;  /* 0x0000180001f47983 */ /* 0x000ee20000100a00 */
[----:B------:R-:W-:Y:S01]  /*7120*/  UIMAD UR6, UR20, UR6, URZ ;  /* 0x00000006140672a4 */ /* 0x000fe2000f8e023f */
[----:B------:R-:W-:Y:S01]  /*7130*/  IMAD.U32 R4, RZ, RZ, UR5 ;  /* 0x00000005ff047e24 */ /* 0x000fe2000f8e00ff */
[----:B------:R-:W-:Y:S01]  /*7140*/  ULDC.64 UR8, c[0x0][0x1b0] ;  /* 0x00006c0000087ab9 */ /* 0x000fe20000000a00 */
[----:B------:R-:W1:Y:S01]  /*7150*/  S2R R242, SR_TID.X ;  /* 0x0000000000f27919 */ /* 0x000e620000002100 */
[----:B------:R-:W-:Y:S01]  /*7160*/  IMAD.U32 R0, RZ, RZ, UR5 ;  /* 0x00000005ff007e24 */ /* 0x000fe2000f8e00ff */
[----:B------:R-:W-:Y:S01]  /*7170*/  UIMAD UR8, UR20, UR8, URZ ;  /* 0x00000008140872a4 */ /* 0x000fe2000f8e023f */
[----:B------:R-:W-:Y:S01]  /*7180*/  IMAD.MOV.U32 R135, RZ, RZ, R132 ;  /* 0x000000ffff877224 */ /* 0x000fe200078e0084 */
[----:B------:R-:W-:Y:S01]  /*7190*/  UIMAD UR6, UR5, UR7, UR6 ;  /* 0x00000007050672a4 */ /* 0x000fe2000f8e0206 */
[----:B------:R-:W-:Y:S01]  /*71a0*/  IMAD.MOV.U32 R134, RZ, RZ, R133 ;  /* 0x000000ffff867224 */ /* 0x000fe200078e0085 */
[----:B------:R-:W-:-:S02]  /*71b0*/  UIMAD UR8, UR5, UR9, UR8 ;  /* 0x00000009050872a4 */ /* 0x000fc4000f8e0208 */
[----:B------:R-:W-:Y:S02]  /*71c0*/  UIADD3 UR7, UR16, 0x3f, URZ ;  /* 0x0000003f10077890 */ /* 0x000fe4000fffe03f */
[----:B------:R-:W-:Y:S02]  /*71d0*/  IMAD.U32 R250, RZ, RZ, UR6 ;  /* 0x00000006fffa7e24 */ /* 0x000fe4000f8e00ff */
[----:B------:R-:W-:Y:S01]  /*71e0*/  IMAD.U32 R251, RZ, RZ, UR8 ;  /* 0x00000008fffb7e24 */ /* 0x000fe2000f8e00ff */
[----:B------:R-:W-:-:S04]  /*71f0*/  USHF.R.S32.HI UR5, URZ, 0x1f, UR7 ;  /* 0x0000001f3f057899 */ /* 0x000fc80008011407 */
[----:B------:R-:W-:-:S04]  /*7200*/  ULEA.HI UR7, UR5, UR7, URZ, 0x6 ;  /* 0x0000000705077291 */ /* 0x000fc8000f8f303f */
[----:B------:R-:W-:Y:S02]  /*7210*/  ULEA.HI.SX32 UR5, UR7, 0xfffffffe, 0x1a ;  /* 0xfffffffe07057891 */ /* 0x000fe4000f8fd23f */
[----:B------:R-:W-:Y:S01]  /*7220*/  ULEA.HI.SX32 UR8, UR7, 0xfffffffd, 0x1a ;  /* 0xfffffffd07087891 */ /* 0x000fe2000f8fd23f */
[----:B-1----:R-:W-:Y:S02]  /*7230*/  LOP3.LUT R6, R242, 0x3, RZ, 0xc0, !PT ;  /* 0x00000003f2067812 */ /* 0x002fe400078ec0ff */
[----:B------:R-:W-:Y:S01]  /*7240*/  ULDC.64 UR6, c[0x0][0x1a0] ;  /* 0x0000680000067ab9 */ /* 0x000fe20000000a00 */
[--C-:B---3--:R-:W-:Y:S01]  /*7250*/  SHF.R.S32.HI R3, RZ, 0x1f, R244.reuse ;  /* 0x0000001fff037819 */ /* 0x108fe200000114f4 */
[----:B------:R-:W-:-:S04]  /*7260*/  IMAD.MOV.U32 R2, RZ, RZ, R244 ;  /* 0x000000ffff027224 */ /* 0x000fc800078e00f4 */
[----:B------:R-:W-:-:S04]  /*7270*/  IMAD.WIDE.U32 R4, R4, c[0x0][0x1b0], R2 ;  /* 0x00006c0004047a25 */ /* 0x000fc800078e0002 */
[----:B------:R-:W-:Y:S01]  /*7280*/  IMAD.WIDE.U32 R2, R0, c[0x0][0x1b8], R2 ;  /* 0x00006e0000027a25 */ /* 0x000fe200078e0002 */
[----:B------:R-:W-:-:S03]  /*7290*/  IADD3 R0, P1, R4, UR12, RZ ;  /* 0x0000000c04007c10 */ /* 0x000fc6000ff3e0ff */
[----:B--2---:R-:W-:Y:S01]  /*72a0*/  IMAD R4, R6, -0x2, R243 ;  /* 0xfffffffe06047824 */ /* 0x004fe200078e02f3 */
[----:B------:R-:W-:Y:S02]  /*72b0*/  IADD3 R2, P0, R2, UR14, RZ ;  /* 0x0000000e02027c10 */ /* 0x000fe4000ff1e0ff */
[----:B------:R-:W-:Y:S02]  /*72c0*/  IADD3.X R251, R251, UR10, R5, P1, !PT ;  /* 0x0000000afbfb7c10 */ /* 0x000fe40008ffe405 */
[----:B------:R-:W-:Y:S01]  /*72d0*/  IADD3.X R250, R250, UR11, R3, P0, !PT ;  /* 0x0000000bfafa7c10 */ /* 0x000fe200087fe403 */
[----:B------:R-:W-:Y:S01]  /*72e0*/  IMAD.U32 R3, RZ, RZ, UR16 ;  /* 0x00000010ff037e24 */ /* 0x000fe2000f8e00ff */
[----:B------:R-:W-:Y:S01]  /*72f0*/  LEA R5, P1, R0, c[0x0][0x168], 0x1 ;  /* 0x00005a0000057a11 */ /* 0x000fe200078208ff */
[----:B------:R-:W-:Y:S01]  /*7300*/  UMOV UR11, URZ ;  /* 0x0000003f000b7c82 */ /* 0x000fe20008000000 */
[C---:B------:R-:W-:Y:S02]  /*7310*/  LEA R252, P0, R2.reuse, c[0x0][0x170], 0x1 ;  /* 0x00005c0002fc7a11 */ /* 0x040fe400078008ff */
[----:B------:R-:W-:Y:S01]  /*7320*/  IADD3 R3, R3, -UR17, R4 ;  /* 0x8000001103037c10 */ /* 0x000fe2000fffe004 */
[----:B------:R1:W-:Y:S01]  /*7330*/  STL [R1], R5 ;  /* 0x0000000501007387 */ /* 0x0003e20000100800 */
[----:B------:R-:W-:-:S02]  /*7340*/  LEA.HI.X R250, R2, c[0x0][0x174], R250, 0x1, P0 ;  /* 0x00005d0002fa7a11 */ /* 0x000fc400000f0cfa */
[----:B------:R-:W-:Y:S01]  /*7350*/  ISETP.GE.AND P4, PT, R244, c[0x0][0x220], PT ;  /* 0x00008800f4007a0c */ /* 0x000fe20003f86270 */
[----:B------:R1:W-:Y:S01]  /*7360*/  STL [R1+0x4], R3 ;  /* 0x0000040301007387 */ /* 0x0003e20000100800 */
[----:B------:R-:W-:-:S03]  /*7370*/  LEA.HI.X R251, R0, c[0x0][0x16c], R251, 0x1, P1 ;  /* 0x00005b0000fb7a11 */ /* 0x000fc600008f0cfb */
[----:B------:R-:W2:Y:S04]  /*7380*/  LDL R241, [R1+0x30] ;  /* 0x0000300001f17983 */ /* 0x000ea80000100800 */
[----:B------:R-:W3:Y:S04]  /*7390*/  LDL R242, [R1+0x2c] ;  /* 0x00002c0001f27983 */ /* 0x000ee80000100800 */
[----:B------:R-:W4:Y:S01]  /*73a0*/  LDL R243, [R1+0x34] ;  /* 0x0000340001f37983 */ /* 0x000f220000100800 */
[----:B------:R-:W-:-:S05]  /*73b0*/  IADD3 R244, P0, R246, 0x20, RZ ;  /* 0x00000020f6f47810 */ /* 0x000fca0007f1e0ff */
[----:B------:R-:W-:Y:S01]  /*73c0*/  IMAD.X R245, RZ, RZ, R247, P0 ;  /* 0x000000fffff57224 */ /* 0x000fe200000e06f7 */
[----:B--2---:R-:W-:Y:S02]  /*73d0*/  ISETP.GE.AND P3, PT, R241, c[0x0][0x220], PT ;  /* 0x00008800f1007a0c */ /* 0x004fe40003f66270 */
[----:B---3--:R-:W-:Y:S02]  /*73e0*/  ISETP.GE.AND P2, PT, R242, c[0x0][0x220], PT ;  /* 0x00008800f2007a0c */ /* 0x008fe40003f46270 */
[----:B----4-:R-:W-:Y:S01]  /*73f0*/  ISETP.GE.AND P1, PT, R243, c[0x0][0x220], PT ;  /* 0x00008800f3007a0c */ /* 0x010fe20003f26270 */
[----:B-1----:R-:W-:Y:S05]  /*7400*/  BRA `(.L_x_1655) ;  /* 0x0000047000007947 */ /* 0x002fea0003800000 */
.L_x_1657:
[----:B------:R-:W2:Y:S01]  /*7410*/  LDL.64 R234, [R1+0x10] ;  /* 0x0000100001ea7983 */ /* 0x000ea20000100a00 */
[----:B------:R-:W-:Y:S03]  /*7420*/  VOTEU.ALL UP0, P4 ;  /* 0x00000000003f7886 */ /* 0x000fe60002000000 */
[----:B------:R-:W3:Y:S02]  /*7430*/  LDL.64 R232, [R1+0x8] ;  /* 0x0000080001e87983 */ /* 0x000ee40000100a00 */
[----:B------:R-:W-:Y:S02]  /*7440*/  @!UP0 UIADD3 UR12, UR5, -0x1, -UR11 ;  /* 0xffffffff050c8890 */ /* 0x000fe4000fffe80b */
[----:B------:R1:W-:Y:S01]  /*7450*/  @P4 STS.128 [R231+0x10000], RZ ;  /* 0x010000ffe7004388 */ /* 0x0003e20000000c00 */
[----:B------:R-:W-:Y:S03]  /*7460*/  @!UP0 UIADD3 UR9, UR5, -0x1, -UR11 ;  /* 0xffffffff05098890 */ /* 0x000fe6000fffe80b */
[----:B------:R-:W-:Y:S02]  /*7470*/  IMAD.U32 R3, RZ, RZ, UR12 ;  /* 0x0000000cff037e24 */ /* 0x000fe4000f8e00ff */
[----:B------:R-:W-:Y:S02]  /*7480*/  IMAD.U32 R11, RZ, RZ, UR12 ;  /* 0x0000000cff0b7e24 */ /* 0x000fe4000f8e00ff */
[----:B------:R-:W-:Y:S01]  /*7490*/  IMAD.U32 R0, RZ, RZ, UR9 ;  /* 0x00000009ff007e24 */ /* 0x000fe2000f8e00ff */
[----:B------:R-:W-:Y:S01]  /*74a0*/  @!P4 SHF.R.S32.HI R12, RZ, 0x1f, R3 ;  /* 0x0000001fff0cc819 */ /* 0x000fe20000011403 */
[----:B------:R-:W-:Y:S03]  /*74b0*/  IMAD.U32 R8, RZ, RZ, UR9 ;  /* 0x00000009ff087e24 */ /* 0x000fe6000f8e00ff */
[----:B------:R-:W-:Y:S01]  /*74c0*/  @!P4 SHF.R.S32.HI R9, RZ, 0x1f, R0 ;  /* 0x0000001fff09c819 */ /* 0x000fe20000011400 */
[----:B------:R-:W-:Y:S04]  /*74d0*/  @!P4 IMAD R12, R12, c[0x0][0x198], RZ ;  /* 0x000066000c0cca24 */ /* 0x000fe800078e02ff */
[----:B------:R-:W-:Y:S02]  /*74e0*/  @!P4 IMAD R10, R9, c[0x0][0x198], RZ ;  /* 0x00006600090aca24 */ /* 0x000fe400078e02ff */
[----:B------:R-:W-:Y:S02]  /*74f0*/  @!P4 IMAD R12, R3, c[0x0][0x19c], R12 ;  /* 0x00006700030cca24 */ /* 0x000fe400078e020c */
[----:B------:R-:W-:Y:S02]  /*7500*/  @!P4 IMAD R0, R0, c[0x0][0x19c], R10 ;  /* 0x000067000000ca24 */ /* 0x000fe400078e020a */
[----:B------:R-:W-:Y:S04]  /*7510*/  @!P4 IMAD.WIDE.U32 R10, R11, c[0x0][0x198], RZ ;  /* 0x000066000b0aca25 */ /* 0x000fe800078e00ff */
[----:B------:R-:W-:Y:S02]  /*7520*/  @!P4 IMAD.IADD R12, R11, 0x1, R12 ;  /* 0x000000010b0cc824 */ /* 0x000fe400078e020c */
[----:B------:R-:W-:Y:S04]  /*7530*/  @!P4 IMAD.WIDE.U32 R8, R8, c[0x0][0x198], RZ ;  /* 0x000066000808ca25 */ /* 0x000fe800078e00ff */
[----:B------:R-:W-:Y:S01]  /*7540*/  @!P4 IMAD.IADD R0, R9, 0x1, R0 ;  /* 0x000000010900c824 */ /* 0x000fe200078e0200 */
[-C--:B--2---:R-:W-:Y:S02]  /*7550*/  @!P4 LEA R3, P6, R10, R234.reuse, 0x6 ;  /* 0x000000ea0a03c211 */ /* 0x084fe400078c30ff */
[----:B------:R-:W-:Y:S02]  /*7560*/  @!P4 LEA R13, P0, R8, R234, 0x6 ;  /* 0x000000ea080dc211 */ /* 0x000fe400078030ff */
[-C--:B---3--:R-:W-:Y:S02]  /*7570*/  @!P4 LEA.HI.X R12, R10, R233.reuse, R12, 0x6, P6 ;  /* 0x000000e90a0cc211 */ /* 0x088fe400030f340c */
[C---:B------:R-:W-:Y:S02]  /*7580*/  @!P4 LEA R10, P6, R3.reuse, c[0x0][0x168], 0x1 ;  /* 0x00005a00030aca11 */ /* 0x040fe400078c08ff */
        /* <DEDUP_REMOVED lines=47> */
.L_x_1655:
[----:B------:R-:W2:Y:S01]  /*7880*/  LDL.64 R10, [R1+0x20] ;  /* 0x00002000010a7983 */ /* 0x000ea20000100a00 */
[----:B------:R-:W-:Y:S01]  /*7890*/  UIADD3 UR10, UR5, -UR11, URZ ;  /* 0x8000000b050a7290 */ /* 0x000fe2000fffe03f */
[----:B------:R-:W-:Y:S04]  /*78a0*/  DEPBAR.LE SB0, 0x0 ;  /* 0x000080000000791a */ /* 0x000fe80000000000 */
[----:B------:R-:W3:Y:S01]  /*78b0*/  LDL R8, [R1+0x28] ;  /* 0x0000280001087983 */ /* 0x000ee20000100800 */
[----:B------:R-:W-:Y:S01]  /*78c0*/  USHF.R.S32.HI UR9, URZ, 0x1f, UR10 ;  /* 0x0000001f3f097899 */ /* 0x000fe2000801140a */
[----:B------:R-:W-:Y:S01]  /*78d0*/  MOV R4, UR10 ;  /* 0x0000000a00047c02 */ /* 0x000fe20008000f00 */
[----:B------:R-:W-:Y:S01]  /*78e0*/  UIMAD.WIDE.U32 UR20, UR10, UR6, URZ ;  /* 0x000000060a1472a5 */ /* 0x000fe2000f8e003f */
[----:B------:R-:W-:Y:S01]  /*78f0*/  MOV R2, UR10 ;  /* 0x0000000a00027c02 */ /* 0x000fe20008000f00 */
[----:B------:R-:W-:Y:S01]  /*7900*/  UIMAD UR9, UR9, UR6, URZ ;  /* 0x00000006090972a4 */ /* 0x000fe2000f8e023f */
[----:B------:R-:W-:Y:S01]  /*7910*/  BAR.SYNC.DEFER_BLOCKING 0x0 ;  /* 0x0000000000007b1d */ /* 0x000fe20000010000 */
[----:B------:R-:W-:Y:S02]  /*7920*/  LEA R4, P5, R4, R246, 0x6 ;  /* 0x000000f604047211 */ /* 0x000fe400078a30ff */
[----:B------:R-:W-:Y:S01]  /*7930*/  UIMAD UR9, UR10, UR7, UR9 ;  /* 0x000000070a0972a4 */ /* 0x000fe2000f8e0209 */
[----:B------:R-:W-:Y:S02]  /*7940*/  LEA R2, P0, R2, R244, 0x6 ;  /* 0x000000f402027211 */ /* 0x000fe400078030ff */
[----:B------:R-:W-:Y:S01]  /*7950*/  MOV R3, UR10 ;  /* 0x0000000a00037c02 */ /* 0x000fe20008000f00 */
[----:B------:R-:W-:Y:S01]  /*7960*/  UIADD3 UR9, UR21, UR9, URZ ;  /* 0x0000000915097290 */ /* 0x000fe2000fffe03f */
[----:B------:R-:W-:Y:S01]  /*7970*/  MOV R0, UR10 ;  /* 0x0000000a00007c02 */ /* 0x000fe20008000f00 */
[----:B------:R-:W-:Y:S01]  /*7980*/  IMAD.WIDE.U32 R12, R4, c[0x0][0x1a0], RZ ;  /* 0x00006800040c7a25 */ /* 0x000fe200078e00ff */
[----:B------:R-:W-:Y:S02]  /*7990*/  MOV R6, UR20 ;  /* 0x0000001400067c02 */ /* 0x000fe40008000f00 */
[----:B------:R-:W-:Y:S02]  /*79a0*/  MOV R7, UR21 ;  /* 0x0000001500077c02 */ /* 0x000fe40008000f00 */
[----:B------:R-:W-:Y:S02]  /*79b0*/  LEA.HI.X.SX32 R5, R3, R247, 0x6, P5 ;  /* 0x000000f703057211 */ /* 0x000fe400028f36ff */
[----:B------:R-:W-:Y:S02]  /*79c0*/  LEA.HI.X.SX32 R3, R0, R245, 0x6, P0 ;  /* 0x000000f500037211 */ /* 0x000fe400000f36ff */
[----:B------:R-:W-:Y:S01]  /*79d0*/  MOV R7, UR9 ;  /* 0x0000000900077c02 */ /* 0x000fe20008000f00 */
[----:B------:R-:W-:Y:S01]  /*79e0*/  IMAD R5, R5, c[0x0][0x1a0], RZ ;  /* 0x0000680005057a24 */ /* 0x000fe200078e02ff */
[----:B------:R-:W-:Y:S01]  /*79f0*/  MOV R14, c[0x0][0x1a0] ;  /* 0x00006800000e7a02 */ /* 0x000fe20000000f00 */
[----:B------:R-:W-:Y:S01]  /*7a00*/  IMAD R3, R3, c[0x0][0x1a0], RZ ;  /* 0x0000680003037a24 */ /* 0x000fe200078e02ff */
[----:B------:R-:W-:Y:S01]  /*7a10*/  MOV R15, c[0x0][0x1a4] ;  /* 0x00006900000f7a02 */ /* 0x000fe20000000f00 */
[----:B------:R-:W-:Y:S01]  /*7a20*/  IMAD R5, R4, c[0x0][0x1a4], R5 ;  /* 0x0000690004057a24 */ /* 0x000fe200078e0205 */
[----:B------:R-:W-:Y:S01]  /*7a30*/  @P4 STS.128 [R231+0x18000], RZ ;  /* 0x018000ffe7004388 */ /* 0x000fe20000000c00 */
[----:B------:R-:W-:Y:S01]  /*7a40*/  LEA R4, P6, R12, R252, 0x1 ;  /* 0x000000fc0c047211 */ /* 0x000fe200078c08ff */
[----:B------:R-:W-:Y:S01]  /*7a50*/  IMAD R3, R2, c[0x0][0x1a4], R3 ;  /* 0x0000690002037a24 */ /* 0x000fe200078e0203 */
[----:B------:R-:W-:Y:S01]  /*7a60*/  UIADD3 UR9, UR8, -UR11, URZ ;  /* 0x8000000b08097290 */ /* 0x000fe2000fffe03f */
[----:B------:R-:W-:Y:S02]  /*7a70*/  IADD3 R5, R13, R5, RZ ;  /* 0x000000050d057210 */ /* 0x000fe40007ffe0ff */
[----:B------:R-:W4:Y:S02]  /*7a80*/  LDL R232, [R1] ;  /* 0x0000000001e87983 */ /* 0x000f240000100800 */
[----:B------:R-:W-:Y:S02]  /*7a90*/  LEA.HI.X R5, R12, R250, R5, 0x1, P6 ;  /* 0x000000fa0c057211 */ /* 0x000fe400030f0c05 */
[----:B--2---:R-:W-:Y:S01]  /*7aa0*/  LEA R0, P0, R6, R10, 0x6 ;  /* 0x0000000a06007211 */ /* 0x004fe200078030ff */
[----:B------:R-:W-:Y:S03]  /*7ab0*/  IMAD.WIDE.U32 R10, R2, c[0x0][0x1a0], RZ ;  /* 0x00006800020a7a25 */ /* 0x000fe600078e00ff */
[----:B---3--:R-:W-:Y:S02]  /*7ac0*/  LEA.HI.X R6, R6, R8, R7, 0x6, P0 ;  /* 0x0000000806067211 */ /* 0x008fe400000f3407 */
[----:B------:R-:W-:Y:S02]  /*7ad0*/  @!P4 LEA R8, P5, R0, c[0x0][0x170], 0x1 ;  /* 0x00005c000008ca11 */ /* 0x000fe400078a08ff */
        /* <DEDUP_REMOVED lines=8> */
[----:B------:R-:W-:Y:S02]  /*7b60*/  IADD3 R3, R11, R3, RZ ;  /* 0x000000030b037210 */ /* 0x000fe40007ffe0ff */
[----:B------:R-:W-:Y:S02]  /*7b70*/  @!P4 LEA.HI.X R7, R7, c[0x0][0x174], R0, 0x1, P0 ;  /* 0x00005d000707ca11 */ /* 0x000fe400000f0c00 */
[C---:B------:R-:W-:Y:S01]  /*7b80*/  LEA R2, P5, R10.reuse, R252, 0x1 ;  /* 0x000000fc0a027211 */ /* 0x040fe200078a08ff */
[----:B------:R-:W-:Y:S01]  /*7b90*/  @P3 STS.128 [R231+0x1a000], RZ ;  /* 0x01a000ffe7003388 */ /* 0x000fe20000000c00 */
[----:B------:R-:W-:Y:S02]  /*7ba0*/  MOV R0, UR9 ;  /* 0x0000000900007c02 */ /* 0x000fe40008000f00 */
[----:B------:R-:W-:Y:S03]  /*7bb0*/  LEA.HI.X R3, R10, R250, R3, 0x1, P5 ;  /* 0x000000fa0a037211 */ /* 0x000fe600028f0c03 */
        /* <DEDUP_REMOVED lines=34> */
[----:B-----5:R-:W-:Y:S06]  /*7de0*/  LDSM.16.M88.4 R32, [R211] ;  /* 0x00000000d320783b */ /* 0x020fec0000000200 */
[----:B-1----:R-:W2:Y:S06]  /*7df0*/  LDSM.16.M88.4 R8, [R204+0x10000] ;  /* 0x01000000cc08783b */ /* 0x002eac0000000200 */
[----:B------:R-:W1:Y:S06]  /*7e00*/  LDSM.16.M88.4 R16, [R204+0x10800] ;  /* 0x01080000cc10783b */ /* 0x000e6c0000000200 */
[----:B------:R-:W1:Y:S06]  /*7e10*/  LDSM.16.M88.4 R24, [R204+0x11000] ;  /* 0x01100000cc18783b */ /* 0x000e6c0000000200 */
[----:B------:R-:W0:Y:S06]  /*7e20*/  LDGDEPBAR ;  /* 0x00000000000079af */ /* 0x000e2c0000000000 */
[----:B------:R-:W3:Y:S06]  /*7e30*/  LDSM.16.M88.4 R136, [R204+0x11800] ;  /* 0x01180000cc88783b */ /* 0x000eec0000000200 */
[----:B------:R-:W-:Y:S06]  /*7e40*/  LDSM.16.M88.4 R172, [R212] ;  /* 0x00000000d4ac783b */ /* 0x000fec0000000200 */
[----:B------:R-:W3:Y:S01]  /*7e50*/  LDSM.16.M88.4 R176, [R215] ;  /* 0x00000000d7b0783b */ /* 0x000ee20000000200 */
[C---:B--2---:R-:W-:Y:S05]  /*7e60*/  HMMA.16816.F32.BF16 R4, R32.reuse, R8, RZ ;  /* 0x000000082004723c */ /* 0x044fea00000418ff */
[----:B------:R-:W2:Y:S03]  /*7e70*/  LDSM.16.M88.4 R180, [R230] ;  /* 0x00000000e6b4783b */ /* 0x000ea60000000200 */
[C---:B------:R-:W-:Y:S03]  /*7e80*/  HMMA.16816.F32.BF16 R8, R32.reuse, R10, RZ ;  /* 0x0000000a2008723c */ /* 0x040fe600000418ff */
[----:B------:R-:W2:Y:S06]  /*7e90*/  LDSM.16.M88.4 R184, [R229] ;  /* 0x00000000e5b8783b */ /* 0x000eac0000000200 */
[----:B------:R-:W2:Y:S01]  /*7ea0*/  LDSM.16.M88.4 R188, [R228] ;  /* 0x00000000e4bc783b */ /* 0x000ea20000000200 */
[C---:B-1----:R-:W-:Y:S05]  /*7eb0*/  HMMA.16816.F32.BF16 R12, R32.reuse, R16, RZ ;  /* 0x00000010200c723c */ /* 0x042fea00000418ff */
[----:B------:R-:W-:Y:S03]  /*7ec0*/  LDSM.16.M88.4 R192, [R210+0x10000] ;  /* 0x01000000d2c0783b */ /* 0x000fe60000000200 */
[C---:B------:R-:W-:Y:S03]  /*7ed0*/  HMMA.16816.F32.BF16 R16, R32.reuse, R18, RZ ;  /* 0x000000122010723c */ /* 0x040fe600000418ff */
[----:B------:R-:W-:Y:S05]  /*7ee0*/  LDSM.16.M88.4 R196, [R210+0x10800] ;  /* 0x01080000d2c4783b */ /* 0x000fea0000000200 */
[C---:B------:R-:W-:Y:S01]  /*7ef0*/  HMMA.16816.F32.BF16 R20, R32.reuse, R24, RZ ;  /* 0x000000182014723c */ /* 0x040fe200000418ff */
[----:B------:R-:W-:Y:S07]  /*7f00*/  LDSM.16.M88.4 R200, [R209] ;  /* 0x00000000d1c8783b */ /* 0x000fee0000000200 */
[C---:B------:R-:W-:Y:S08]  /*7f10*/  HMMA.16816.F32.BF16 R24, R32.reuse, R26, RZ ;  /* 0x0000001a2018723c */ /* 0x040ff000000418ff */
[C---:B---3--:R-:W-:Y:S08]  /*7f20*/  HMMA.16816.F32.BF16 R28, R32.reuse, R136, RZ ;  /* 0x00000088201c723c */ /* 0x048ff000000418ff */
[----:B------:R-:W-:Y:S01]  /*7f30*/  HMMA.16816.F32.BF16 R32, R32, R138, RZ ;  /* 0x0000008a2020723c */ /* 0x000fe200000418ff */
[----:B------:R-:W1:Y:S07]  /*7f40*/  LDSM.16.M88.4 R136, [R214] ;  /* 0x00000000d688783b */ /* 0x000e6e0000000200 */
[C---:B------:R-:W-:Y:S08]  /*7f50*/  HMMA.16816.F32.BF16 R4, R172.reuse, R176, R4 ;  /* 0x000000b0ac04723c */ /* 0x040ff00000041804 */
[C---:B------:R-:W-:Y:S01]  /*7f60*/  HMMA.16816.F32.BF16 R8, R172.reuse, R178, R8 ;  /* 0x000000b2ac08723c */ /* 0x040fe20000041808 */
[----:B------:R-:W3:Y:S07]  /*7f70*/  LDSM.16.M88.4 R176, [R210+0x11000] ;  /* 0x01100000d2b0783b */ /* 0x000eee0000000200 */
[C---:B--2---:R-:W-:Y:S08]  /*7f80*/  HMMA.16816.F32.BF16 R12, R172.reuse, R180, R12 ;  /* 0x000000b4ac0c723c */ /* 0x044ff0000004180c */
[C---:B------:R-:W-:Y:S01]  /*7f90*/  HMMA.16816.F32.BF16 R16, R172.reuse, R182, R16 ;  /* 0x000000b6ac10723c */ /* 0x040fe20000041810 */
[----:B------:R-:W2:Y:S07]  /*7fa0*/  LDSM.16.M88.4 R180, [R210+0x11800] ;  /* 0x01180000d2b4783b */ /* 0x000eae0000000200 */
[C---:B------:R-:W-:Y:S08]  /*7fb0*/  HMMA.16816.F32.BF16 R20, R172.reuse, R184, R20 ;  /* 0x000000b8ac14723c */ /* 0x040ff00000041814 */
[C---:B------:R-:W-:Y:S01]  /*7fc0*/  HMMA.16816.F32.BF16 R24, R172.reuse, R186, R24 ;  /* 0x000000baac18723c */ /* 0x040fe20000041818 */
[----:B------:R-:W2:Y:S07]  /*7fd0*/  LDSM.16.M88.4 R184, [R213] ;  /* 0x00000000d5b8783b */ /* 0x000eae0000000200 */
[C---:B------:R-:W-:Y:S08]  /*7fe0*/  HMMA.16816.F32.BF16 R28, R172.reuse, R188, R28 ;  /* 0x000000bcac1c723c */ /* 0x040ff0000004181c */
[----:B------:R-:W-:Y:S01]  /*7ff0*/  HMMA.16816.F32.BF16 R32, R172, R190, R32 ;  /* 0x000000beac20723c */ /* 0x000fe20000041820 */
[----:B------:R-:W2:Y:S06]  /*8000*/  LDSM.16.M88.4 R172, [R209+0x800] ;  /* 0x00080000d1ac783b */ /* 0x000eac0000000200 */
[----:B------:R-:W-:Y:S01]  /*8010*/  LDSM.16.M88.4 R188, [R209+0x1800] ;  /* 0x00180000d1bc783b */ /* 0x000fe20000000200 */
[C---:B-1----:R-:W-:Y:S08]  /*8020*/  HMMA.16816.F32.BF16 R4, R136.reuse, R192, R4 ;  /* 0x000000c08804723c */ /* 0x042ff00000041804 */
[C---:B------:R-:W-:Y:S01]  /*8030*/  HMMA.16816.F32.BF16 R8, R136.reuse, R194, R8 ;  /* 0x000000c28808723c */ /* 0x040fe20000041808 */
[----:B------:R-:W-:Y:S07]  /*8040*/  LDSM.16.M88.4 R192, [R211+0x4000] ;  /* 0x00400000d3c0783b */ /* 0x000fee0000000200 */
[C---:B------:R-:W-:Y:S08]  /*8050*/  HMMA.16816.F32.BF16 R12, R136.reuse, R196, R12 ;  /* 0x000000c4880c723c */ /* 0x040ff0000004180c */
[C---:B------:R-:W-:Y:S01]  /*8060*/  HMMA.16816.F32.BF16 R16, R136.reuse, R198, R16 ;  /* 0x000000c68810723c */ /* 0x040fe20000041810 */
[----:B------:R-:W-:Y:S07]  /*8070*/  LDSM.16.M88.4 R196, [R204+0x12000] ;  /* 0x01200000ccc4783b */ /* 0x000fee0000000200 */
[C---:B---3--:R-:W-:Y:S08]  /*8080*/  HMMA.16816.F32.BF16 R20, R136.reuse, R176, R20 ;  /* 0x000000b08814723c */ /* 0x048ff00000041814 */
[C---:B------:R-:W-:Y:S01]  /*8090*/  HMMA.16816.F32.BF16 R24, R136.reuse, R178, R24 ;  /* 0x000000b28818723c */ /* 0x040fe20000041818 */
[----:B------:R-:W1:Y:S07]  /*80a0*/  LDSM.16.M88.4 R176, [R209+0x1000] ;  /* 0x00100000d1b0783b */ /* 0x000e6e0000000200 */
[C---:B--2---:R-:W-:Y:S08]  /*80b0*/  HMMA.16816.F32.BF16 R28, R136.reuse, R180, R28 ;  /* 0x000000b4881c723c */ /* 0x044ff0000004181c */
[----:B------:R-:W-:Y:S01]  /*80c0*/  HMMA.16816.F32.BF16 R32, R136, R182, R32 ;  /* 0x000000b68820723c */ /* 0x000fe20000041820 */
[----:B------:R-:W2:Y:S06]  /*80d0*/  LDSM.16.M88.4 R136, [R204+0x12800] ;  /* 0x01280000cc88783b */ /* 0x000eac0000000200 */
[----:B------:R-:W3:Y:S01]  /*80e0*/  LDSM.16.M88.4 R180, [R204+0x13000] ;  /* 0x01300000ccb4783b */ /* 0x000ee20000000200 */
[C---:B------:R-:W-:Y:S08]  /*80f0*/  HMMA.16816.F32.BF16 R4, R184.reuse, R200, R4 ;  /* 0x000000c8b804723c */ /* 0x040ff00000041804 */
[C---:B------:R-:W-:Y:S01]  /*8100*/  HMMA.16816.F32.BF16 R8, R184.reuse, R202, R8 ;  /* 0x000000cab808723c */ /* 0x040fe20000041808 */
[----:B------:R-:W2:Y:S07]  /*8110*/  LDSM.16.M88.4 R200, [R204+0x13800] ;  /* 0x01380000ccc8783b */ /* 0x000eae0000000200 */
        /* <DEDUP_REMOVED lines=8> */
[----:B------:R-:W1:Y:S06]  /*81a0*/  LDSM.16.M88.4 R184, [R226] ;  /* 0x00000000e2b8783b */ /* 0x000e6c0000000200 */
[----:B------:R-:W1:Y:S01]  /*81b0*/  LDSM.16.M88.4 R188, [R225] ;  /* 0x00000000e1bc783b */ /* 0x000e620000000200 */
        /* <DEDUP_REMOVED lines=9> */
[C---:B------:R-:W-:Y:S08]  /*8250*/  HMMA.16816.F32.BF16 R28, R192.reuse, R200, R28 ;  /* 0x000000c8c01c723c */ /* 0x040ff0000004181c */
[----:B------:R-:W-:Y:S01]  /*8260*/  HMMA.16816.F32.BF16 R32, R192, R202, R32 ;  /* 0x000000cac020723c */ /* 0x000fe20000041820 */
[----:B------:R-:W3:Y:S06]  /*8270*/  LDSM.16.M88.4 R192, [R210+0x12800] ;  /* 0x01280000d2c0783b */ /* 0x000eec0000000200 */
[----:B------:R-:W-:Y:S01]  /*8280*/  LDSM.16.M88.4 R200, [R209+0x3800] ;  /* 0x00380000d1c8783b */ /* 0x000fe20000000200 */
        /* <DEDUP_REMOVED lines=12> */
[----:B------:R-:W-:Y:S01]  /*8350*/  LDSM.16.M88.4 R196, [R209+0x3000] ;  /* 0x00300000d1c4783b */ /* 0x000fe20000000200 */
        /* <DEDUP_REMOVED lines=9> */
[C---:B------:R-:W-:Y:S08]  /*83f0*/  HMMA.16816.F32.BF16 R28, R136.reuse, R184, R28 ;  /* 0x000000b8881c723c */ /* 0x040ff0000004181c */
[----:B------:R-:W-:Y:S01]  /*8400*/  HMMA.16816.F32.BF16 R32, R136, R186, R32 ;  /* 0x000000ba8820723c */ /* 0x000fe20000041820 */
[----:B------:R-:W1:Y:S06]  /*8410*/  LDSM.16.M88.4 R136, [R211+0x8000] ;  /* 0x00800000d388783b */ /* 0x000e6c0000000200 */
[----:B------:R-:W3:Y:S01]  /*8420*/  LDSM.16.M88.4 R184, [R204+0x14800] ;  /* 0x01480000ccb8783b */ /* 0x000ee20000000200 */
        /* <DEDUP_REMOVED lines=11> */
[----:B------:R-:W4:Y:S06]  /*84e0*/  LDSM.16.M88.4 R172, [R222] ;  /* 0x00000000deac783b */ /* 0x000f2c0000000200 */
[----:B------:R-:W-:Y:S01]  /*84f0*/  LDSM.16.M88.4 R200, [R220] ;  /* 0x00000000dcc8783b */ /* 0x000fe20000000200 */
        /* <DEDUP_REMOVED lines=11> */
[----:B------:R-:W2:Y:S06]  /*85b0*/  LDSM.16.M88.4 R136, [R214+0x8000] ;  /* 0x00800000d688783b */ /* 0x000eac0000000200 */
[----:B------:R-:W3:Y:S01]  /*85c0*/  LDSM.16.M88.4 R188, [R210+0x15000] ;  /* 0x01500000d2bc783b */ /* 0x000ee20000000200 */
        /* <DEDUP_REMOVED lines=11> */
[----:B------:R-:W1:Y:S06]  /*8680*/  LDSM.16.M88.4 R192, [R209+0x4800] ;  /* 0x00480000d1c0783b */ /* 0x000e6c0000000200 */
[----:B------:R-:W-:Y:S01]  /*8690*/  LDSM.16.M88.4 R200, [R204+0x16000] ;  /* 0x01600000ccc8783b */ /* 0x000fe20000000200 */
        /* <DEDUP_REMOVED lines=11> */
[----:B------:R-:W4:Y:S06]  /*8750*/  LDSM.16.M88.4 R136, [R204+0x16800] ;  /* 0x01680000cc88783b */ /* 0x000f2c0000000200 */
[----:B------:R-:W-:Y:S01]  /*8760*/  LDSM.16.M88.4 R196, [R217] ;  /* 0x00000000d9c4783b */ /* 0x000fe20000000200 */
        /* <DEDUP_REMOVED lines=11> */
[----:B------:R-:W2:Y:S06]  /*8820*/  LDSM.16.M88.4 R172, [R212+0xc000] ;  /* 0x00c00000d4ac783b */ /* 0x000eac0000000200 */
[----:B------:R-:W2:Y:S01]  /*8830*/  LDSM.16.M88.4 R184, [R218] ;  /* 0x00000000dab8783b */ /* 0x000ea20000000200 */
        /* <DEDUP_REMOVED lines=11> */
[----:B------:R-:W-:Y:S06]  /*88f0*/  LDSM.16.M88.4 R188, [R210+0x17800] ;  /* 0x01780000d2bc783b */ /* 0x000fec0000000200 */
[----:B------:R-:W-:Y:S01]  /*8900*/  LDSM.16.M88.4 R192, [R213+0xc000] ;  /* 0x00c00000d5c0783b */ /* 0x000fe20000000200 */
        /* <DEDUP_REMOVED lines=50> */
[----:B------:R-:W2:Y:S10]  /*8c30*/  MUFU.TANH R179, R12 ;  /* 0x0000000c00b37308 */ /* 0x000eb40000002400 */
[----:B------:R-:W2:Y:S01]  /*8c40*/  MUFU.TANH R181, R13 ;  /* 0x0000000d00b57308 */ /* 0x000ea20000002400 */
[----:B-1----:R-:W1:Y:S01]  /*8c50*/  LDSM.16.M88.4 R8, [R209+0x7800] ;  /* 0x00780000d108783b */ /* 0x002e620000000200 */
[----:B------:R-:W-:Y:S04]  /*8c60*/  DEPBAR.LE SB0, 0x0 ;  /* 0x000080000000791a */ /* 0x000fe80000000000 */
[C---:B----4-:R-:W-:Y:S04]  /*8c70*/  HMMA.16816.F32.BF16 R20, R192.reuse, R4, R20 ;  /* 0x00000004c014723c */ /* 0x050fe80000041814 */
[----:B------:R-:W4:Y:S01]  /*8c80*/  MUFU.TANH R180, R14 ;  /* 0x0000000e00b47308 */ /* 0x000f220000002400 */
[----:B------:R-:W-:Y:S02]  /*8c90*/  BAR.SYNC.DEFER_BLOCKING 0x0 ;  /* 0x0000000000007b1d */ /* 0x000fe40000010000 */
[C---:B------:R-:W-:Y:S01]  /*8ca0*/  LEA R4, P0, R0.reuse, R244, 0x6 ;  /* 0x000000f400047211 */ /* 0x040fe200078030ff */
[C---:B------:R-:W-:Y:S06]  /*8cb0*/  HMMA.16816.F32.BF16 R24, R192.reuse, R6, R24 ;  /* 0x00000006c018723c */ /* 0x040fec0000041818 */
[----:B------:R-:W1:Y:S01]  /*8cc0*/  MUFU.TANH R182, R15 ;  /* 0x0000000f00b67308 */ /* 0x000e620000002400 */
[C---:B------:R-:W-:Y:S02]  /*8cd0*/  LEA.HI.X.SX32 R5, R0.reuse, R245, 0x6, P0 ;  /* 0x000000f500057211 */ /* 0x040fe400000f36ff */
[C---:B------:R-:W-:Y:S03]  /*8ce0*/  LEA R6, P5, R0.reuse, R246, 0x6 ;  /* 0x000000f600067211 */ /* 0x040fe600078a30ff */
[----:B------:R-:W-:Y:S01]  /*8cf0*/  IMAD R5, R5, c[0x0][0x198], RZ ;  /* 0x0000660005057a24 */ /* 0x000fe200078e02ff */
[----:B------:R-:W-:Y:S03]  /*8d00*/  LEA.HI.X.SX32 R7, R0, R247, 0x6, P5 ;  /* 0x000000f700077211 */ /* 0x000fe600028f36ff */
[----:B------:R-:W2:Y:S01]  /*8d10*/  MUFU.TANH R183, R16 ;  /* 0x0000001000b77308 */ /* 0x000ea20000002400 */
[----:B------:R-:W-:Y:S01]  /*8d20*/  ISETP.LT.AND P5, PT, RZ, UR10, PT ;  /* 0x0000000aff007c0c */ /* 0x000fe2000bfa1270 */
[----:B------:R-:W-:Y:S02]  /*8d30*/  IMAD R5, R4, c[0x0][0x19c], R5 ;  /* 0x0000670004057a24 */ /* 0x000fe400078e0205 */
[----:B------:R-:W-:Y:S02]  /*8d40*/  FMUL.FTZ R20, R20, c[0x0][0x2ec] ;  /* 0x0000bb0014147a20 */ /* 0x000fe40000410000 */
        /* <DEDUP_REMOVED lines=8> */
[----:B------:R1:W1:Y:S01]  /*8dd0*/  MUFU.TANH R138, R25 ;  /* 0x00000019008a7308 */ /* 0x0002620000002400 */
[----:B------:R-:W-:Y:S01]  /*8de0*/  FMUL.FTZ R24, R24, c[0x0][0x2ec] ;  /* 0x0000bb0018187a20 */ /* 0x000fe20000410000 */
[----:B------:R-:W-:Y:S04]  /*8df0*/  HMMA.16816.F32.BF16 R32, R192, R10, R32 ;  /* 0x0000000ac020723c */ /* 0x000fe80000041820 */
[----:B------:R-:W-:Y:S02]  /*8e00*/  IMAD R0, R7, c[0x0][0x198], RZ ;  /* 0x0000660007007a24 */ /* 0x000fe400078e02ff */
[----:B------:R-:W-:Y:S02]  /*8e10*/  IMAD.WIDE.U32 R8, R4, c[0x0][0x198], RZ ;  /* 0x0000660004087a25 */ /* 0x000fe400078e00ff */
[----:B------:R2:W2:Y:S04]  /*8e20*/  MUFU.TANH R137, R26 ;  /* 0x0000001a00897308 */ /* 0x0004a80000002400 */
[----:B------:R-:W-:Y:S01]  /*8e30*/  IMAD.WIDE.U32 R10, R6, c[0x0][0x198], RZ ;  /* 0x00006600060a7a25 */ /* 0x000fe200078e00ff */
[-C--:B------:R-:W-:Y:S02]  /*8e40*/  LEA R4, P0, R8, R232.reuse, 0x1 ;  /* 0x000000e808047211 */ /* 0x080fe400078008ff */
[----:B------:R-:W-:Y:S01]  /*8e50*/  IADD3 R5, R9, R5, RZ ;  /* 0x0000000509057210 */ /* 0x000fe20007ffe0ff */
[----:B------:R-:W-:Y:S01]  /*8e60*/  IMAD R0, R6, c[0x0][0x19c], R0 ;  /* 0x0000670006007a24 */ /* 0x000fe200078e0200 */
[----:B------:R-:W-:Y:S01]  /*8e70*/  LEA R6, P6, R10, R232, 0x1 ;  /* 0x000000e80a067211 */ /* 0x000fe200078c08ff */
[----:B------:R3:W3:Y:S01]  /*8e80*/  MUFU.TANH R132, R27 ;  /* 0x0000001b00847308 */ /* 0x0006e20000002400 */
[-C--:B------:R-:W-:Y:S02]  /*8e90*/  LEA.HI.X R5, R8, R251.reuse, R5, 0x1, P0 ;  /* 0x000000fb08057211 */ /* 0x080fe400000f0c05 */
[----:B------:R-:W-:Y:S03]  /*8ea0*/  IADD3 R0, R11, R0, RZ ;  /* 0x000000000b007210 */ /* 0x000fe60007ffe0ff */
[----:B-1----:R-:W-:Y:S01]  /*8eb0*/  FMUL.FTZ R25, R32, c[0x0][0x2ec] ;  /* 0x0000bb0020197a20 */ /* 0x002fe20000410000 */
[----:B------:R-:W-:Y:S01]  /*8ec0*/  LEA.HI.X R7, R10, R251, R0, 0x1, P6 ;  /* 0x000000fb0a077211 */ /* 0x000fe200030f0c00 */
[----:B------:R-:W-:Y:S02]  /*8ed0*/  FMUL.FTZ R2, R35, c[0x0][0x2ec] ;  /* 0x0000bb0023027a20 */ /* 0x000fe40000410000 */
[----:B------:R1:W1:Y:S01]  /*8ee0*/  MUFU.TANH R177, R18 ;  /* 0x0000001200b17308 */ /* 0x0002620000002400 */
[----:B------:R-:W-:Y:S02]  /*8ef0*/  FMUL.FTZ R34, R34, c[0x0][0x2ec] ;  /* 0x0000bb0022227a20 */ /* 0x000fe40000410000 */
[----:B--2---:R-:W-:Y:S02]  /*8f00*/  FMUL.FTZ R26, R28, c[0x0][0x2ec] ;  /* 0x0000bb001c1a7a20 */ /* 0x004fe40000410000 */
[----:B------:R-:W-:Y:S02]  /*8f10*/  FMUL.FTZ R28, R29, c[0x0][0x2ec] ;  /* 0x0000bb001d1c7a20 */ /* 0x000fe40000410000 */
[----:B------:R-:W-:Y:S03]  /*8f20*/  FMUL.FTZ R29, R30, c[0x0][0x2ec] ;  /* 0x0000bb001e1d7a20 */ /* 0x000fe60000410000 */
[----:B------:R2:W1:Y:S01]  /*8f30*/  MUFU.TANH R176, R19 ;  /* 0x0000001300b07308 */ /* 0x0004620000002400 */
[----:B------:R-:W-:Y:S02]  /*8f40*/  FMUL.FTZ R30, R31, c[0x0][0x2ec] ;  /* 0x0000bb001f1e7a20 */ /* 0x000fe40000410000 */
[----:B---3--:R-:W-:Y:S07]  /*8f50*/  FMUL.FTZ R27, R33, c[0x0][0x2ec] ;  /* 0x0000bb00211b7a20 */ /* 0x008fee0000410000 */
[----:B------:R2:W3:Y:S10]  /*8f60*/  MUFU.TANH R172, R20 ;  /* 0x0000001400ac7308 */ /* 0x0004f40000002400 */
[----:B------:R2:W1:Y:S10]  /*8f70*/  MUFU.TANH R175, R21 ;  /* 0x0000001500af7308 */ /* 0x0004740000002400 */
[----:B------:R2:W1:Y:S10]  /*8f80*/  MUFU.TANH R174, R22 ;  /* 0x0000001600ae7308 */ /* 0x0004740000002400 */
        /* <DEDUP_REMOVED lines=8> */
[----:B------:R2:W1:Y:S10]  /*9010*/  MUFU.TANH R136, R34 ;  /* 0x0000002200887308 */ /* 0x0004740000002400 */
[----:B------:R-:W1:Y:S02]  /*9020*/  MUFU.TANH R2, R2 ;  /* 0x0000000200027308 */ /* 0x000e640000002400 */
[----:B-1234-:R-:W-:-:S05]  /*9030*/  @P5 BRA `(.L_x_1657) ;  /* 0xffffe3d000005947 */ /* 0x01efca000383ffff */
.L_x_1656:
        /* <DEDUP_REMOVED lines=112> */
[----:B----4-:R-:W-:Y:S01]  /*9740*/  FFMA.FTZ R233, R0, -UR4, R28 ;  /* 0x8000000400e97c23 */ /* 0x010fe2000801001c */
        /* <DEDUP_REMOVED lines=57> */
[----:B------:R-:W-:Y:S01]  /*9ae0*/  MUFU.EX2 R201, R137 ;  /* 0x0000008900c97308 */ /* 0x000fe20000000800 */
        /* <DEDUP_REMOVED lines=26> */
[----:B-1----:R-:W1:Y:S01]  /*9c90*/  LDSM.16.MT88.4 R20, [R206+0x18000] ;  /* 0x01800000ce14783b */ /* 0x002e620000004200 */
[C---:B------:R-:W-:Y:S02]  /*9ca0*/  FMUL.FTZ R56, R3.reuse, R56 ;  /* 0x0000003803387220 */ /* 0x040fe40000410000 */
[C---:B------:R-:W-:Y:S02]  /*9cb0*/  FMUL.FTZ R57, R3.reuse, R57 ;  /* 0x0000003903397220 */ /* 0x040fe40000410000 */
[C---:B------:R-:W-:Y:S01]  /*9cc0*/  FMUL.FTZ R60, R3.reuse, R60 ;  /* 0x0000003c033c7220 */ /* 0x040fe20000410000 */
[----:B------:R-:W4:Y:S01]  /*9cd0*/  MUFU.EX2 R236, R24 ;  /* 0x0000001800ec7308 */ /* 0x000f220000000800 */
[C---:B------:R-:W-:Y:S02]  /*9ce0*/  FMUL.FTZ R61, R3.reuse, R61 ;  /* 0x0000003d033d7220 */ /* 0x040fe40000410000 */
[C---:B------:R-:W-:Y:S02]  /*9cf0*/  FMUL.FTZ R64, R3.reuse, R64 ;  /* 0x0000004003407220 */ /* 0x040fe40000410000 */
[----:B--2---:R-:W-:Y:S01]  /*9d00*/  FMUL.FTZ R6, R0, R142 ;  /* 0x0000008e00067220 */ /* 0x004fe20000410000 */
[----:B------:R-:W-:Y:S01]  /*9d10*/  F2FP.BF16.PACK_AB R142, R240, R241 ;  /* 0x000000f1f08e723e */ /* 0x000fe200000010ff */
[C---:B------:R-:W-:Y:S02]  /*9d20*/  FMUL.FTZ R7, R0.reuse, R143 ;  /* 0x0000008f00077220 */ /* 0x040fe40000410000 */
[C---:B------:R-:W-:Y:S02]  /*9d30*/  FMUL.FTZ R10, R0.reuse, R146 ;  /* 0x00000092000a7220 */ /* 0x040fe40000410000 */
[C---:B------:R-:W-:Y:S02]  /*9d40*/  FMUL.FTZ R11, R0.reuse, R147 ;  /* 0x00000093000b7220 */ /* 0x040fe40000410000 */
[----:B------:R-:W-:Y:S01]  /*9d50*/  FMUL.FTZ R19, R0, R155 ;  /* 0x0000009b00137220 */ /* 0x000fe20000410000 */
[----:B---3--:R-:W-:Y:S01]  /*9d60*/  F2FP.BF16.PACK_AB R141, R238, R239 ;  /* 0x000000efee8d723e */ /* 0x008fe200000010ff */
[C---:B------:R-:W-:Y:S01]  /*9d70*/  FMUL.FTZ R18, R0.reuse, R154 ;  /* 0x0000009a00127220 */ /* 0x040fe20000410000 */
[----:B------:R-:W2:Y:S01]  /*9d80*/  LDSM.16.MT88.4 R144, [R207+0x18000] ;  /* 0x01800000cf90783b */ /* 0x000ea20000004200 */
        /* <DEDUP_REMOVED lines=19> */
[----:B------:R-:W3:Y:S01]  /*9ec0*/  LDSM.16.MT88.4 R148, [R205+0x1a000] ;  /* 0x01a00000cd94783b */ /* 0x000ee20000004200 */
[C---:B------:R-:W-:Y:S02]  /*9ed0*/  FMUL.FTZ R46, R0.reuse, R46 ;  /* 0x0000002e002e7220 */ /* 0x040fe40000410000 */
[C---:B------:R-:W-:Y:S02]  /*9ee0*/  FMUL.FTZ R47, R0.reuse, R47 ;  /* 0x0000002f002f7220 */ /* 0x040fe40000410000 */
[C---:B-1----:R-:W-:Y:S03]  /*9ef0*/  HMMA.16816.F32.BF16 R12, R140.reuse, R20, R12 ;  /* 0x000000148c0c723c */ /* 0x042fe6000004180c */
        /* <DEDUP_REMOVED lines=17> */
[--C-:B------:R-:W-:Y:S02]  /*a010*/  FFMA.FTZ R137, R181, c[0x0][0x23c], -R134.reuse ;  /* 0x00008f00b5897a23 */ /* 0x100fe40000010886 */
[C---:B------:R-:W-:Y:S02]  /*a020*/  FMUL.FTZ R30, R0.reuse, R166 ;  /* 0x000000a6001e7220 */ /* 0x040fe40000410000 */
[----:B------:R1:W4:Y:S02]  /*a030*/  MUFU.EX2 R200, R137 ;  /* 0x0000008900c87308 */ /* 0x0003240000000800 */
[C---:B------:R-:W-:Y:S02]  /*a040*/  FMUL.FTZ R31, R0.reuse, R167 ;  /* 0x000000a7001f7220 */ /* 0x040fe40000410000 */
[----:B------:R-:W-:Y:S01]  /*a050*/  LDSM.16.MT88.4 R164, [R206+0x1a800] ;  /* 0x01a80000cea4783b */ /* 0x000fe20000004200 */
[C---:B------:R-:W-:Y:S02]  /*a060*/  FMUL.FTZ R63, R0.reuse, R63 ;  /* 0x0000003f003f7220 */ /* 0x040fe40000410000 */
[C---:B------:R-:W-:Y:S02]  /*a070*/  FMUL.FTZ R65, R3.reuse, R65 ;  /* 0x0000004103417220 */ /* 0x040fe40000410000 */
[C---:B--2---:R-:W-:Y:S03]  /*a080*/  HMMA.16816.F32.BF16 R28, R140.reuse, R144, R28 ;  /* 0x000000908c1c723c */ /* 0x044fe6000004181c */
[C---:B------:R-:W-:Y:S02]  /*a090*/  FMUL.FTZ R66, R0.reuse, R66 ;  /* 0x0000004200427220 */ /* 0x040fe40000410000 */
[C---:B------:R-:W-:Y:S02]  /*a0a0*/  FMUL.FTZ R67, R0.reuse, R67 ;  /* 0x0000004300437220 */ /* 0x040fe40000410000 */
[C---:B------:R-:W-:Y:S01]  /*a0b0*/  FMUL.FTZ R68, R3.reuse, R68 ;  /* 0x0000004403447220 */ /* 0x040fe20000410000 */
[C---:B------:R-:W-:Y:S01]  /*a0c0*/  HMMA.16816.F32.BF16 R32, R140.reuse, R146, R32 ;  /* 0x000000928c20723c */ /* 0x040fe20000041820 */
[----:B------:R-:W2:Y:S03]  /*a0d0*/  LDSM.16.MT88.4 R144, [R208+0x1a000] ;  /* 0x01a00000d090783b */ /* 0x000ea60000004200 */
[----:B------:R-:W-:Y:S02]  /*a0e0*/  FMUL.FTZ R69, R3, R69 ;  /* 0x0000004503457220 */ /* 0x000fe40000410000 */
[C---:B------:R-:W-:Y:S02]  /*a0f0*/  FMUL.FTZ R70, R0.reuse, R70 ;  /* 0x0000004600467220 */ /* 0x040fe40000410000 */
[C---:B---3--:R-:W-:Y:S04]  /*a100*/  HMMA.16816.F32.BF16 R36, R140.reuse, R148, R36 ;  /* 0x000000948c24723c */ /* 0x048fe80000041824 */
[--C-:B-1----:R-:W-:Y:S02]  /*a110*/  FFMA.FTZ R137, R183, c[0x0][0x23c], -R134.reuse ;  /* 0x00008f00b7897a23 */ /* 0x102fe40000010886 */
[C---:B------:R-:W-:Y:S02]  /*a120*/  FMUL.FTZ R71, R0.reuse, R71 ;  /* 0x0000004700477220 */ /* 0x040fe40000410000 */
[C---:B------:R-:W-:Y:S01]  /*a130*/  HMMA.16816.F32.BF16 R40, R140.reuse, R150, R40 ;  /* 0x000000968c28723c */ /* 0x040fe20000041828 */
[----:B------:R-:W1:Y:S01]  /*a140*/  LDSM.16.MT88.4 R148, [R207+0x1a000] ;  /* 0x01a00000cf94783b */ /* 0x000e620000004200 */
[----:B------:R3:W-:Y:S02]  /*a150*/  MUFU.EX2 R199, R137 ;  /* 0x0000008900c77308 */ /* 0x0007e40000000800 */
[C---:B------:R-:W-:Y:S02]  /*a160*/  FMUL.FTZ R72, R3.reuse, R72 ;  /* 0x0000004803487220 */ /* 0x040fe40000410000 */
[C---:B------:R-:W-:Y:S02]  /*a170*/  FMUL.FTZ R73, R3.reuse, R73 ;  /* 0x0000004903497220 */ /* 0x040fe40000410000 */
[C---:B------:R-:W-:Y:S04]  /*a180*/  HMMA.16816.F32.BF16 R44, R140.reuse, R152, R44 ;  /* 0x000000988c2c723c */ /* 0x040fe8000004182c */
[C---:B------:R-:W-:Y:S02]  /*a190*/  FMUL.FTZ R74, R0.reuse, R74 ;  /* 0x0000004a004a7220 */ /* 0x040fe40000410000 */
[C---:B------:R-:W-:Y:S02]  /*a1a0*/  FMUL.FTZ R75, R0.reuse, R75 ;  /* 0x0000004b004b7220 */ /* 0x040fe40000410000 */
[C---:B------:R-:W-:Y:S01]  /*a1b0*/  HMMA.16816.F32.BF16 R48, R140.reuse, R154, R48 ;  /* 0x0000009a8c30723c */ /* 0x040fe20000041830 */
[----:B------:R-:W5:Y:S03]  /*a1c0*/  LDSM.16.MT88.4 R152, [R205+0x1c000] ;  /* 0x01c00000cd98783b */ /* 0x000f660000004200 */
[C---:B------:R-:W-:Y:S02]  /*a1d0*/  FMUL.FTZ R76, R3.reuse, R76 ;  /* 0x0000004c034c7220 */ /* 0x040fe40000410000 */
[C---:B------:R-:W-:Y:S02]  /*a1e0*/  FMUL.FTZ R77, R3.reuse, R77 ;  /* 0x0000004d034d7220 */ /* 0x040fe40000410000 */
[----:B------:R-:W-:Y:S01]  /*a1f0*/  FMUL.FTZ R78, R0, R78 ;  /* 0x0000004e004e7220 */ /* 0x000fe20000410000 */
[C---:B--2---:R-:W-:Y:S03]  /*a200*/  HMMA.16816.F32.BF16 R52, R140.reuse, R144, R52 ;  /* 0x000000908c34723c */ /* 0x044fe60000041834 */
[--C-:B---3--:R-:W-:Y:S02]  /*a210*/  FFMA.FTZ R137, R178, c[0x0][0x23c], -R134.reuse ;  /* 0x00008f00b2897a23 */ /* 0x108fe40000010886 */
[C---:B------:R-:W-:Y:S02]  /*a220*/  FMUL.FTZ R79, R0.reuse, R79 ;  /* 0x0000004f004f7220 */ /* 0x040fe40000410000 */
[C---:B------:R-:W-:Y:S01]  /*a230*/  FMUL.FTZ R80, R3.reuse, R80 ;  /* 0x0000005003507220 */ /* 0x040fe20000410000 */
[C---:B------:R-:W-:Y:S01]  /*a240*/  HMMA.16816.F32.BF16 R56, R140.reuse, R146, R56 ;  /* 0x000000928c38723c */ /* 0x040fe20000041838 */
[----:B------:R-:W2:Y:S01]  /*a250*/  LDSM.16.MT88.4 R144, [R206+0x1c000] ;  /* 0x01c00000ce90783b */ /* 0x000ea20000004200 */
[----:B------:R3:W2:Y:S02]  /*a260*/  MUFU.EX2 R198, R137 ;  /* 0x0000008900c67308 */ /* 0x0006a40000000800 */
        /* <DEDUP_REMOVED lines=10> */
[----:B------:R-:W-:Y:S02]  /*a310*/  FMUL.FTZ R87, R0, R87 ;  /* 0x0000005700577220 */ /* 0x000fe40000410000 */
[C---:B------:R-:W-:Y:S02]  /*a320*/  FMUL.FTZ R88, R3.reuse, R88 ;  /* 0x0000005803587220 */ /* 0x040fe40000410000 */
[C---:B------:R-:W-:Y:S01]  /*a330*/  HMMA.16816.F32.BF16 R72, R140.reuse, R154, R72 ;  /* 0x0000009a8c48723c */ /* 0x040fe20000041848 */
[----:B------:R-:W5:Y:S03]  /*a340*/  LDSM.16.MT88.4 R152, [R207+0x1c000] ;  /* 0x01c00000cf98783b */ /* 0x000f660000004200 */
[--C-:B---3--:R-:W-:Y:S02]  /*a350*/  FFMA.FTZ R137, R180, c[0x0][0x23c], -R135.reuse ;  /* 0x00008f00b4897a23 */ /* 0x108fe40000010887 */
[C---:B------:R-:W-:Y:S02]  /*a360*/  FMUL.FTZ R89, R3.reuse, R89 ;  /* 0x0000005903597220 */ /* 0x040fe40000410000 */
[C---:B------:R-:W-:Y:S01]  /*a370*/  FMUL.FTZ R90, R0.reuse, R90 ;  /* 0x0000005a005a7220 */ /* 0x040fe20000410000 */
[C---:B--2---:R-:W-:Y:S01]  /*a380*/  HMMA.16816.F32.BF16 R76, R140.reuse, R144, R76 ;  /* 0x000000908c4c723c */ /* 0x044fe2000004184c */
[----:B------:R2:W-:Y:S02]  /*a390*/  MUFU.EX2 R197, R137 ;  /* 0x0000008900c57308 */ /* 0x0005e40000000800 */
[C---:B------:R-:W-:Y:S02]  /*a3a0*/  FMUL.FTZ R91, R0.reuse, R91 ;  /* 0x0000005b005b7220 */ /* 0x040fe40000410000 */
[C---:B------:R-:W-:Y:S02]  /*a3b0*/  FMUL.FTZ R92, R3.reuse, R92 ;  /* 0x0000005c035c7220 */ /* 0x040fe40000410000 */
[C---:B------:R-:W-:Y:S01]  /*a3c0*/  FMUL.FTZ R93, R3.reuse, R93 ;  /* 0x0000005d035d7220 */ /* 0x040fe20000410000 */
[C---:B------:R-:W-:Y:S01]  /*a3d0*/  HMMA.16816.F32.BF16 R80, R140.reuse, R146, R80 ;  /* 0x000000928c50723c */ /* 0x040fe20000041850 */
[----:B------:R-:W3:Y:S03]  /*a3e0*/  LDSM.16.MT88.4 R144, [R205+0x1e000] ;  /* 0x01e00000cd90783b */ /* 0x000ee60000004200 */
[C---:B------:R-:W-:Y:S02]  /*a3f0*/  FMUL.FTZ R94, R0.reuse, R94 ;  /* 0x0000005e005e7220 */ /* 0x040fe40000410000 */
[----:B------:R-:W-:Y:S02]  /*a400*/  FMUL.FTZ R95, R0, R95 ;  /* 0x0000005f005f7220 */ /* 0x000fe40000410000 */
[C---:B-1----:R-:W-:Y:S04]  /*a410*/  HMMA.16816.F32.BF16 R84, R140.reuse, R148, R84 ;  /* 0x000000948c54723c */ /* 0x042fe80000041854 */
[C---:B------:R-:W-:Y:S02]  /*a420*/  FMUL.FTZ R96, R3.reuse, R96 ;  /* 0x0000006003607220 */ /* 0x040fe40000410000 */
[C---:B------:R-:W-:Y:S02]  /*a430*/  FMUL.FTZ R97, R3.reuse, R97 ;  /* 0x0000006103617220 */ /* 0x040fe40000410000 */
[C---:B------:R-:W-:Y:S01]  /*a440*/  HMMA.16816.F32.BF16 R88, R140.reuse, R150, R88 ;  /* 0x000000968c58723c */ /* 0x040fe20000041858 */
[----:B------:R-:W1:Y:S03]  /*a450*/  LDSM.16.MT88.4 R148, [R206+0x1e000] ;  /* 0x01e00000ce94783b */ /* 0x000e660000004200 */
[--C-:B--2---:R-:W-:Y:S02]  /*a460*/  FFMA.FTZ R137, R182, c[0x0][0x23c], -R135.reuse ;  /* 0x00008f00b6897a23 */ /* 0x104fe40000010887 */
[C---:B------:R-:W-:Y:S02]  /*a470*/  FMUL.FTZ R98, R0.reuse, R98 ;  /* 0x0000006200627220 */ /* 0x040fe40000410000 */
[C---:B-----5:R-:W-:Y:S01]  /*a480*/  HMMA.16816.F32.BF16 R92, R140.reuse, R152, R92 ;  /* 0x000000988c5c723c */ /* 0x060fe2000004185c */
[----:B------:R2:W5:Y:S03]  /*a490*/  MUFU.EX2 R196, R137 ;  /* 0x0000008900c47308 */ /* 0x0005660000000800 */
        /* <DEDUP_REMOVED lines=11> */
[C---:B------:R-:W-:Y:S02]  /*a550*/  FMUL.FTZ R107, R0.reuse, R107 ;  /* 0x0000006b006b7220 */ /* 0x040fe40000410000 */
[--C-:B--2---:R-:W-:Y:S02]  /*a560*/  FFMA.FTZ R137, R177, c[0x0][0x23c], -R135.reuse ;  /* 0x00008f00b1897a23 */ /* 0x104fe40000010887 */
        /* <DEDUP_REMOVED lines=9> */
[C---:B-1----:R-:W-:Y:S03]  /*a600*/  HMMA.16816.F32.BF16 R108, R140.reuse, R148, R108 ;  /* 0x000000948c6c723c */ /* 0x042fe6000004186c */
[C---:B------:R-:W-:Y:S02]  /*a610*/  FMUL.FTZ R114, R0.reuse, R114 ;  /* 0x0000007200727220 */ /* 0x040fe40000410000 */
[----:B------:R-:W-:Y:S02]  /*a620*/  FMUL.FTZ R115, R0, R115 ;  /* 0x0000007300737220 */ /* 0x000fe40000410000 */
[C---:B------:R-:W-:Y:S02]  /*a630*/  FMUL.FTZ R116, R3.reuse, R116 ;  /* 0x0000007403747220 */ /* 0x040fe40000410000 */
[--C-:B--2---:R-:W-:Y:S02]  /*a640*/  FFMA.FTZ R137, R176, c[0x0][0x23c], -R135.reuse ;  /* 0x00008f00b0897a23 */ /* 0x104fe40000010887 */
        /* <DEDUP_REMOVED lines=17> */
[----:B------:R-:W-:Y:S02]  /*a760*/  FMUL.FTZ R127, R0, R127 ;  /* 0x0000007f007f7220 */ /* 0x000fe40000410000 */
[----:B-1----:R-:W-:Y:S02]  /*a770*/  FFMA.FTZ R137, R172, c[0x0][0x23c], -R134 ;  /* 0x00008f00ac897a23 */ /* 0x002fe40000010886 */
[C---:B------:R-:W-:Y:S02]  /*a780*/  FMUL.FTZ R128, R3.reuse, R128 ;  /* 0x0000008003807220 */ /* 0x040fe40000410000 */
[----:B------:R1:W-:Y:S01]  /*a790*/  MUFU.EX2 R193, R137 ;  /* 0x0000008900c17308 */ /* 0x0003e20000000800 */
[C---:B---3--:R-:W-:Y:S03]  /*a7a0*/  HMMA.16816.F32.BF16 R124, R140.reuse, R144, R124 ;  /* 0x000000908c7c723c */ /* 0x048fe6000004187c */
[C---:B------:R-:W-:Y:S02]  /*a7b0*/  FMUL.FTZ R129, R3.reuse, R129 ;  /* 0x0000008103817220 */ /* 0x040fe40000410000 */
[C---:B------:R-:W-:Y:S02]  /*a7c0*/  FMUL.FTZ R130, R0.reuse, R130 ;  /* 0x0000008200827220 */ /* 0x040fe40000410000 */
[----:B------:R-:W-:Y:S02]  /*a7d0*/  FMUL.FTZ R131, R0, R131 ;  /* 0x0000008300837220 */ /* 0x000fe40000410000 */
[----:B------:R-:W-:Y:S03]  /*a7e0*/  FFMA.FTZ R136, R136, c[0x0][0x23c], -R135 ;  /* 0x00008f0088887a23 */ /* 0x000fe60000010887 */
[----:B------:R-:W-:Y:S02]  /*a7f0*/  FFMA.FTZ R3, R3, R248, R243 ;  /* 0x000000f803037223 */ /* 0x000fe400000100f3 */
[----:B------:R-:W-:Y:S01]  /*a800*/  HMMA.16816.F32.BF16 R128, R140, R146, R128 ;  /* 0x000000928c80723c */ /* 0x000fe20000041880 */
[----:B------:R-:W3:Y:S02]  /*a810*/  LDSM.16.MT88.4 R144, [R207+0x18800] ;  /* 0x01880000cf90783b */ /* 0x000ee40000004200 */
[----:B------:R-:W-:Y:S04]  /*a820*/  FFMA.FTZ R0, R0, R249, R239 ;  /* 0x000000f900007223 */ /* 0x000fe800000100ef */
[----:B------:R-:W-:Y:S01]  /*a830*/  F2FP.BF16.PACK_AB R140, R200, R201 ;  /* 0x000000c9c88c723e */ /* 0x000fe200000010ff */
[----:B------:R-:W-:Y:S01]  /*a840*/  FADD.FTZ R0, R238, R0 ;  /* 0x00000000ee007221 */ /* 0x000fe20000010000 */
[----:B------:R-:W-:Y:S03]  /*a850*/  F2FP.BF16.PACK_AB R142, R198, R199 ;  /* 0x000000c7c68e723e */ /* 0x000fe600000010ff */
[----:B-----5:R-:W-:Y:S01]  /*a860*/  F2FP.BF16.PACK_AB R141, R196, R197 ;  /* 0x000000c5c48d723e */ /* 0x020fe200000010ff */
[----:B-1----:R-:W-:Y:S01]  /*a870*/  FFMA.FTZ R137, R175, c[0x0][0x23c], -R134 ;  /* 0x00008f00af897a23 */ /* 0x002fe20000010886 */
[----:B--2---:R-:W-:Y:S01]  /*a880*/  F2FP.BF16.PACK_AB R143, R194, R195 ;  /* 0x000000c3c28f723e */ /* 0x004fe200000010ff */
[----:B------:R-:W-:Y:S02]  /*a890*/  FADD.FTZ R0, R237, R0 ;  /* 0x00000000ed007221 */ /* 0x000fe40000010000 */
[----:B------:R1:W-:Y:S02]  /*a8a0*/  MUFU.EX2 R192, R137 ;  /* 0x0000008900c07308 */ /* 0x0003e40000000800 */
[----:B------:R-:W-:Y:S02]  /*a8b0*/  FADD.FTZ R0, R236, R0 ;  /* 0x00000000ec007221 */ /* 0x000fe40000010000 */
[C---:B------:R-:W-:Y:S03]  /*a8c0*/  HMMA.16816.F32.BF16 R4, R140.reuse, R148, R4 ;  /* 0x000000948c04723c */ /* 0x040fe60000041804 */
[----:B------:R-:W-:Y:S04]  /*a8d0*/  FADD.FTZ R0, R197, R0 ;  /* 0x00000000c5007221 */ /* 0x000fe80000010000 */
[----:B------:R-:W-:Y:S01]  /*a8e0*/  FADD.FTZ R0, R196, R0 ;  /* 0x00000000c4007221 */ /* 0x000fe20000010000 */
[C---:B------:R-:W-:Y:S01]  /*a8f0*/  HMMA.16816.F32.BF16 R8, R140.reuse, R150, R8 ;  /* 0x000000968c08723c */ /* 0x040fe20000041808 */
[----:B------:R-:W2:Y:S03]  /*a900*/  LDSM.16.MT88.4 R148, [R208+0x1a800] ;  /* 0x01a80000d094783b */ /* 0x000ea60000004200 */
[----:B------:R-:W-:Y:S04]  /*a910*/  FADD.FTZ R0, R195, R0 ;  /* 0x00000000c3007221 */ /* 0x000fe80000010000 */
[C---:B----4-:R-:W-:Y:S04]  /*a920*/  HMMA.16816.F32.BF16 R12, R140.reuse, R152, R12 ;  /* 0x000000988c0c723c */ /* 0x050fe8000004180c */
[----:B-1----:R-:W-:Y:S02]  /*a930*/  FFMA.FTZ R137, R139, c[0x0][0x23c], -R134 ;  /* 0x00008f008b897a23 */ /* 0x002fe40000010886 */
[----:B------:R-:W-:Y:S02]  /*a940*/  FADD.FTZ R0, R194, R0 ;  /* 0x00000000c2007221 */ /* 0x000fe40000010000 */
[C---:B------:R-:W-:Y:S01]  /*a950*/  HMMA.16816.F32.BF16 R16, R140.reuse, R154, R16 ;  /* 0x0000009a8c10723c */ /* 0x040fe20000041810 */
[----:B------:R-:W1:Y:S01]  /*a960*/  LDSM.16.MT88.4 R152, [R207+0x1a800] ;  /* 0x01a80000cf98783b */ /* 0x000e620000004200 */
[----:B------:R4:W-:Y:S06]  /*a970*/  MUFU.EX2 R191, R137 ;  /* 0x0000008900bf7308 */ /* 0x0009ec0000000800 */
[C---:B------:R-:W-:Y:S08]  /*a980*/  HMMA.16816.F32.BF16 R20, R140.reuse, R156, R20 ;  /* 0x0000009c8c14723c */ /* 0x040ff00000041814 */
[C---:B------:R-:W-:Y:S01]  /*a990*/  HMMA.16816.F32.BF16 R24, R140.reuse, R158, R24 ;  /* 0x0000009e8c18723c */ /* 0x040fe20000041818 */
[----:B------:R-:W5:Y:S07]  /*a9a0*/  LDSM.16.MT88.4 R156, [R205+0x1c800] ;  /* 0x01c80000cd9c783b */ /* 0x000f6e0000004200 */
[C---:B---3--:R-:W-:Y:S04]  /*a9b0*/  HMMA.16816.F32.BF16 R28, R140.reuse, R144, R28 ;  /* 0x000000908c1c723c */ /* 0x048fe8000004181c */
[----:B----4-:R-:W-:Y:S04]  /*a9c0*/  FFMA.FTZ R137, R138, c[0x0][0x23c], -R134 ;  /* 0x00008f008a897a23 */ /* 0x010fe80000010886 */
[C---:B------:R-:W-:Y:S01]  /*a9d0*/  HMMA.16816.F32.BF16 R32, R140.reuse, R146, R32 ;  /* 0x000000928c20723c */ /* 0x040fe20000041820 */
[----:B------:R-:W3:Y:S01]  /*a9e0*/  LDSM.16.MT88.4 R144, [R208+0x1c800] ;  /* 0x01c80000d090783b */ /* 0x000ee20000004200 */
[----:B------:R4:W-:Y:S06]  /*a9f0*/  MUFU.EX2 R190, R137 ;  /* 0x0000008900be7308 */ /* 0x0009ec0000000800 */
[C---:B------:R-:W-:Y:S08]  /*aa00*/  HMMA.16816.F32.BF16 R36, R140.reuse, R160, R36 ;  /* 0x000000a08c24723c */ /* 0x040ff00000041824 */
[C---:B------:R-:W-:Y:S01]  /*aa10*/  HMMA.16816.F32.BF16 R40, R140.reuse, R162, R40 ;  /* 0x000000a28c28723c */ /* 0x040fe20000041828 */
[----:B------:R-:W-:Y:S07]  /*aa20*/  LDSM.16.MT88.4 R160, [R206+0x19000] ;  /* 0x01900000cea0783b */ /* 0x000fee0000004200 */
[C---:B------:R-:W-:Y:S04]  /*aa30*/  HMMA.16816.F32.BF16 R44, R140.reuse, R164, R44 ;  /* 0x000000a48c2c723c */ /* 0x040fe8000004182c */
[--C-:B----4-:R-:W-:Y:S04]  /*aa40*/  FFMA.FTZ R137, R174, c[0x0][0x23c], -R135.reuse ;  /* 0x00008f00ae897a23 */ /* 0x110fe80000010887 */
[C---:B------:R-:W-:Y:S01]  /*aa50*/  HMMA.16816.F32.BF16 R48, R140.reuse, R166, R48 ;  /* 0x000000a68c30723c */ /* 0x040fe20000041830 */
[----:B------:R-:W-:Y:S01]  /*aa60*/  LDSM.16.MT88.4 R164, [R208+0x1b000] ;  /* 0x01b00000d0a4783b */ /* 0x000fe20000004200 */
[----:B------:R4:W3:Y:S06]  /*aa70*/  MUFU.EX2 R189, R137 ;  /* 0x0000008900bd7308 */ /* 0x0008ec0000000800 */
[C---:B--2---:R-:W-:Y:S08]  /*aa80*/  HMMA.16816.F32.BF16 R52, R140.reuse, R148, R52 ;  /* 0x000000948c34723c */ /* 0x044ff00000041834 */
[C---:B------:R-:W-:Y:S01]  /*aa90*/  HMMA.16816.F32.BF16 R56, R140.reuse, R150, R56 ;  /* 0x000000968c38723c */ /* 0x040fe20000041838 */
[----:B------:R-:W2:Y:S07]  /*aaa0*/  LDSM.16.MT88.4 R148, [R207+0x1c800] ;  /* 0x01c80000cf94783b */ /* 0x000eae0000004200 */
[C---:B-1----:R-:W-:Y:S04]  /*aab0*/  HMMA.16816.F32.BF16 R60, R140.reuse, R152, R60 ;  /* 0x000000988c3c723c */ /* 0x042fe8000004183c */
[--C-:B----4-:R-:W-:Y:S02]  /*aac0*/  FFMA.FTZ R137, R173, c[0x0][0x23c], -R135.reuse ;  /* 0x00008f00ad897a23 */ /* 0x110fe40000010887 */
[----:B------:R-:W-:Y:S01]  /*aad0*/  LDSM.16.MT88.4 R172, [R205+0x1b800] ;  /* 0x01b80000cdac783b */ /* 0x000fe20000004200 */
[----:B---3--:R-:W-:Y:S01]  /*aae0*/  FADD.FTZ R0, R189, R0 ;  /* 0x00000000bd007221 */ /* 0x008fe20000010000 */
[C---:B------:R-:W-:Y:S01]  /*aaf0*/  HMMA.16816.F32.BF16 R64, R140.reuse, R154, R64 ;  /* 0x0000009a8c40723c */ /* 0x040fe20000041840 */
[----:B------:R1:W3:Y:S05]  /*ab00*/  MUFU.EX2 R188, R137 ;  /* 0x0000008900bc7308 */ /* 0x0002ea0000000800 */
[----:B------:R-:W4:Y:S02]  /*ab10*/  LDSM.16.MT88.4 R152, [R205+0x1e800] ;  /* 0x01e80000cd98783b */ /* 0x000f240000004200 */
[C---:B-----5:R-:W-:Y:S08]  /*ab20*/  HMMA.16816.F32.BF16 R68, R140.reuse, R156, R68 ;  /* 0x0000009c8c44723c */ /* 0x060ff00000041844 */
[C---:B------:R-:W-:Y:S01]  /*ab30*/  HMMA.16816.F32.BF16 R72, R140.reuse, R158, R72 ;  /* 0x0000009e8c48723c */ /* 0x040fe20000041848 */
[----:B------:R-:W5:Y:S07]  /*ab40*/  LDSM.16.MT88.4 R156, [R206+0x1e800] ;  /* 0x01e80000ce9c783b */ /* 0x000f6e0000004200 */
[C---:B------:R-:W-:Y:S04]  /*ab50*/  HMMA.16816.F32.BF16 R76, R140.reuse, R168, R76 ;  /* 0x000000a88c4c723c */ /* 0x040fe8000004184c */
[--C-:B-1----:R-:W-:Y:S02]  /*ab60*/  FFMA.FTZ R137, R184, c[0x0][0x23c], -R135.reuse ;  /* 0x00008f00b8897a23 */ /* 0x102fe40000010887 */
[----:B---3--:R-:W-:Y:S02]  /*ab70*/  FADD.FTZ R0, R188, R0 ;  /* 0x00000000bc007221 */ /* 0x008fe40000010000 */
[C---:B------:R-:W-:Y:S01]  /*ab80*/  HMMA.16816.F32.BF16 R80, R140.reuse, R170, R80 ;  /* 0x000000aa8c50723c */ /* 0x040fe20000041850 */
[----:B------:R-:W-:Y:S01]  /*ab90*/  LDSM.16.MT88.4 R168, [R207+0x19800] ;  /* 0x01980000cfa8783b */ /* 0x000fe20000004200 */
[----:B------:R1:W3:Y:S06]  /*aba0*/  MUFU.EX2 R187, R137 ;  /* 0x0000008900bb7308 */ /* 0x0002ec0000000800 */
[C---:B------:R-:W-:Y:S08]  /*abb0*/  HMMA.16816.F32.BF16 R84, R140.reuse, R144, R84 ;  /* 0x000000908c54723c */ /* 0x040ff00000041854 */
[C---:B------:R-:W-:Y:S01]  /*abc0*/  HMMA.16816.F32.BF16 R88, R140.reuse, R146, R88 ;  /* 0x000000928c58723c */ /* 0x040fe20000041858 */
[----:B------:R-:W5:Y:S07]  /*abd0*/  LDSM.16.MT88.4 R144, [R208+0x1e800] ;  /* 0x01e80000d090783b */ /* 0x000f6e0000004200 */
[C---:B--2---:R-:W-:Y:S04]  /*abe0*/  HMMA.16816.F32.BF16 R92, R140.reuse, R148, R92 ;  /* 0x000000948c5c723c */ /* 0x044fe8000004185c */
[--C-:B-1----:R-:W-:Y:S02]  /*abf0*/  FFMA.FTZ R137, R185, c[0x0][0x23c], -R135.reuse ;  /* 0x00008f00b9897a23 */ /* 0x102fe40000010887 */
[----:B---3--:R-:W-:Y:S02]  /*ac00*/  FADD.FTZ R0, R187, R0 ;  /* 0x00000000bb007221 */ /* 0x008fe40000010000 */
[C---:B------:R-:W-:Y:S01]  /*ac10*/  HMMA.16816.F32.BF16 R96, R140.reuse, R150, R96 ;  /* 0x000000968c60723c */ /* 0x040fe20000041860 */
[----:B------:R-:W1:Y:S01]  /*ac20*/  LDSM.16.MT88.4 R148, [R207+0x1e800] ;  /* 0x01e80000cf94783b */ /* 0x000e620000004200 */
[----:B------:R2:W3:Y:S06]  /*ac30*/  MUFU.EX2 R186, R137 ;  /* 0x0000008900ba7308 */ /* 0x0004ec0000000800 */
[C---:B----4-:R-:W-:Y:S08]  /*ac40*/  HMMA.16816.F32.BF16 R100, R140.reuse, R152, R100 ;  /* 0x000000988c64723c */ /* 0x050ff00000041864 */
[C---:B------:R-:W-:Y:S01]  /*ac50*/  HMMA.16816.F32.BF16 R104, R140.reuse, R154, R104 ;  /* 0x0000009a8c68723c */ /* 0x040fe20000041868 */
[----:B------:R-:W4:Y:S07]  /*ac60*/  LDSM.16.MT88.4 R152, [R205+0x19000] ;  /* 0x01900000cd98783b */ /* 0x000f2e0000004200 */
[C---:B-----5:R-:W-:Y:S04]  /*ac70*/  HMMA.16816.F32.BF16 R108, R140.reuse, R156, R108 ;  /* 0x0000009c8c6c723c */ /* 0x060fe8000004186c */
[----:B--2---:R-:W-:Y:S02]  /*ac80*/  FFMA.FTZ R137, R202, c[0x0][0x23c], -R134 ;  /* 0x00008f00ca897a23 */ /* 0x004fe40000010886 */
[----:B---3--:R-:W-:Y:S02]  /*ac90*/  FADD.FTZ R0, R186, R0 ;  /* 0x00000000ba007221 */ /* 0x008fe40000010000 */
[C---:B------:R-:W-:Y:S01]  /*aca0*/  HMMA.16816.F32.BF16 R112, R140.reuse, R158, R112 ;  /* 0x0000009e8c70723c */ /* 0x040fe20000041870 */
[----:B------:R-:W2:Y:S01]  /*acb0*/  LDSM.16.MT88.4 R156, [R208+0x19000] ;  /* 0x01900000d09c783b */ /* 0x000ea20000004200 */
[----:B------:R3:W-:Y:S06]  /*acc0*/  MUFU.EX2 R185, R137 ;  /* 0x0000008900b97308 */ /* 0x0007ec0000000800 */
[C---:B------:R-:W-:Y:S08]  /*acd0*/  HMMA.16816.F32.BF16 R116, R140.reuse, R144, R116 ;  /* 0x000000908c74723c */ /* 0x040ff00000041874 */
[C---:B------:R-:W-:Y:S01]  /*ace0*/  HMMA.16816.F32.BF16 R120, R140.reuse, R146, R120 ;  /* 0x000000928c78723c */ /* 0x040fe20000041878 */
[----:B------:R-:W5:Y:S07]  /*acf0*/  LDSM.16.MT88.4 R144, [R207+0x19000] ;  /* 0x01900000cf90783b */ /* 0x000f6e0000004200 */
[C---:B-1----:R-:W-:Y:S04]  /*ad00*/  HMMA.16816.F32.BF16 R124, R140.reuse, R148, R124 ;  /* 0x000000948c7c723c */ /* 0x042fe8000004187c */
[--C-:B---3--:R-:W-:Y:S04]  /*ad10*/  FFMA.FTZ R137, R233, c[0x0][0x23c], -R134.reuse ;  /* 0x00008f00e9897a23 */ /* 0x108fe80000010886 */
[----:B------:R-:W-:Y:S01]  /*ad20*/  HMMA.16816.F32.BF16 R128, R140, R150, R128 ;  /* 0x000000968c80723c */ /* 0x000fe20000041880 */
[----:B------:R-:W1:Y:S01]  /*ad30*/  LDSM.16.MT88.4 R148, [R205+0x1b000] ;  /* 0x01b00000cd94783b */ /* 0x000e620000004200 */
[----:B------:R3:W-:Y:S05]  /*ad40*/  MUFU.EX2 R184, R137 ;  /* 0x0000008900b87308 */ /* 0x0007ea0000000800 */
[----:B------:R-:W-:Y:S02]  /*ad50*/  F2FP.BF16.PACK_AB R140, R192, R193 ;  /* 0x000000c1c08c723e */ /* 0x000fe400000010ff */
[----:B------:R-:W-:Y:S03]  /*ad60*/  F2FP.BF16.PACK_AB R142, R190, R191 ;  /* 0x000000bfbe8e723e */ /* 0x000fe600000010ff */
[----:B------:R-:W-:Y:S02]  /*ad70*/  F2FP.BF16.PACK_AB R141, R188, R189 ;  /* 0x000000bdbc8d723e */ /* 0x000fe400000010ff */
[----:B------:R-:W-:Y:S07]  /*ad80*/  F2FP.BF16.PACK_AB R143, R186, R187 ;  /* 0x000000bbba8f723e */ /* 0x000fee00000010ff */
[C---:B----4-:R-:W-:Y:S03]  /*ad90*/  HMMA.16816.F32.BF16 R4, R140.reuse, R152, R4 ;  /* 0x000000988c04723c */ /* 0x050fe60000041804 */
[--C-:B---3--:R-:W-:Y:S02]  /*ada0*/  FFMA.FTZ R137, R232, c[0x0][0x23c], -R134.reuse ;  /* 0x00008f00e8897a23 */ /* 0x108fe40000010886 */
[----:B------:R-:W-:Y:S03]  /*adb0*/  FFMA.FTZ R134, R203, c[0x0][0x23c], -R134 ;  /* 0x00008f00cb867a23 */ /* 0x000fe60000010886 */
[C---:B------:R-:W-:Y:S01]  /*adc0*/  HMMA.16816.F32.BF16 R8, R140.reuse, R154, R8 ;  /* 0x0000009a8c08723c */ /* 0x040fe20000041808 */
[----:B------:R-:W3:Y:S01]  /*add0*/  LDSM.16.MT88.4 R152, [R206+0x1b000] ;  /* 0x01b00000ce98783b */ /* 0x000ee20000004200 */
[----:B------:R-:W-:Y:S06]  /*ade0*/  MUFU.EX2 R183, R137 ;  /* 0x0000008900b77308 */ /* 0x000fec0000000800 */
[C---:B------:R-:W-:Y:S04]  /*adf0*/  HMMA.16816.F32.BF16 R12, R140.reuse, R160, R12 ;  /* 0x000000a08c0c723c */ /* 0x040fe8000004180c */
[----:B------:R-:W4:Y:S04]  /*ae00*/  MUFU.EX2 R182, R134 ;  /* 0x0000008600b67308 */ /* 0x000f280000000800 */
[C---:B------:R-:W-:Y:S01]  /*ae10*/  HMMA.16816.F32.BF16 R16, R140.reuse, R162, R16 ;  /* 0x000000a28c10723c */ /* 0x040fe20000041810 */
[----:B------:R-:W3:Y:S07]  /*ae20*/  LDSM.16.MT88.4 R160, [R207+0x1b000] ;  /* 0x01b00000cfa0783b */ /* 0x000eee0000004200 */
[C---:B--2---:R-:W-:Y:S08]  /*ae30*/  HMMA.16816.F32.BF16 R20, R140.reuse, R156, R20 ;  /* 0x0000009c8c14723c */ /* 0x044ff00000041814 */
[C---:B------:R-:W-:Y:S01]  /*ae40*/  HMMA.16816.F32.BF16 R24, R140.reuse, R158, R24 ;  /* 0x0000009e8c18723c */ /* 0x040fe20000041818 */
[----:B------:R-:W2:Y:S03]  /*ae50*/  LDSM.16.MT88.4 R156, [R205+0x1d000] ;  /* 0x01d00000cd9c783b */ /* 0x000ea60000004200 */
[----:B----4-:R-:W-:Y:S01]  /*ae60*/  F2FP.BF16.PACK_AB R138, R182, R183 ;  /* 0x000000b7b68a723e */ /* 0x010fe200000010ff */
[--C-:B------:R-:W-:Y:S03]  /*ae70*/  FFMA.FTZ R134, R234, c[0x0][0x23c], -R135.reuse ;  /* 0x00008f00ea867a23 */ /* 0x100fe60000010887 */
[C---:B-----5:R-:W-:Y:S01]  /*ae80*/  HMMA.16816.F32.BF16 R28, R140.reuse, R144, R28 ;  /* 0x000000908c1c723c */ /* 0x060fe2000004181c */
[----:B------:R4:W5:Y:S07]  /*ae90*/  MUFU.EX2 R181, R134 ;  /* 0x0000008600b57308 */ /* 0x00096e0000000800 */
[C---:B------:R-:W-:Y:S01]  /*aea0*/  HMMA.16816.F32.BF16 R32, R140.reuse, R146, R32 ;  /* 0x000000928c20723c */ /* 0x040fe20000041820 */
[----:B------:R-:W2:Y:S07]  /*aeb0*/  LDSM.16.MT88.4 R144, [R206+0x1d000] ;  /* 0x01d00000ce90783b */ /* 0x000eae0000004200 */
[C---:B-1----:R-:W-:Y:S08]  /*aec0*/  HMMA.16816.F32.BF16 R36, R140.reuse, R148, R36 ;  /* 0x000000948c24723c */ /* 0x042ff00000041824 */
[C---:B------:R-:W-:Y:S01]  /*aed0*/  HMMA.16816.F32.BF16 R40, R140.reuse, R150, R40 ;  /* 0x000000968c28723c */ /* 0x040fe20000041828 */
[----:B------:R-:W1:Y:S03]  /*aee0*/  LDSM.16.MT88.4 R148, [R208+0x1d000] ;  /* 0x01d00000d094783b */ /* 0x000e660000004200 */
[--C-:B----4-:R-:W-:Y:S02]  /*aef0*/  FFMA.FTZ R134, R235, c[0x0][0x23c], -R135.reuse ;  /* 0x00008f00eb867a23 */ /* 0x110fe40000010887 */
[----:B------:R-:W-:Y:S02]  /*af00*/  FFMA.FTZ R135, R2, c[0x0][0x23c], -R135 ;  /* 0x00008f0002877a23 */ /* 0x000fe40000010887 */
[C---:B---3--:R-:W-:Y:S01]  /*af10*/  HMMA.16816.F32.BF16 R44, R140.reuse, R152, R44 ;  /* 0x000000988c2c723c */ /* 0x048fe2000004182c */
[----:B------:R-:W3:Y:S03]  /*af20*/  MUFU.EX2 R180, R134 ;  /* 0x0000008600b47308 */ /* 0x000ee60000000800 */
[----:B------:R-:W-:Y:S02]  /*af30*/  FADD.FTZ R2, R242, R3 ;  /* 0x00000003f2027221 */ /* 0x000fe40000010000 */
[----:B-----5:R-:W-:Y:S02]  /*af40*/  FADD.FTZ R0, R181, R0 ;  /* 0x00000000b5007221 */ /* 0x020fe40000010000 */
[C---:B------:R-:W-:Y:S01]  /*af50*/  HMMA.16816.F32.BF16 R48, R140.reuse, R154, R48 ;  /* 0x0000009a8c30723c */ /* 0x040fe20000041830 */
[----:B------:R-:W4:Y:S02]  /*af60*/  LDSM.16.MT88.4 R152, [R207+0x1d000] ;  /* 0x01d00000cf98783b */ /* 0x000f240000004200 */
[----:B------:R5:W1:Y:S01]  /*af70*/  MUFU.EX2 R134, R136 ;  /* 0x0000008800867308 */ /* 0x000a620000000800 */
[----:B------:R-:W-:Y:S04]  /*af80*/  FADD.FTZ R2, R241, R2 ;  /* 0x00000002f1027221 */ /* 0x000fe80000010000 */
[C---:B------:R-:W-:Y:S04]  /*af90*/  HMMA.16816.F32.BF16 R52, R140.reuse, R164, R52 ;  /* 0x000000a48c34723c */ /* 0x040fe80000041834 */
[----:B------:R-:W-:Y:S01]  /*afa0*/  FADD.FTZ R2, R240, R2 ;  /* 0x00000002f0027221 */ /* 0x000fe20000010000 */
[----:B------:R-:W2:Y:S03]  /*afb0*/  MUFU.EX2 R135, R135 ;  /* 0x0000008700877308 */ /* 0x000ea60000000800 */
[C---:B------:R-:W-:Y:S01]  /*afc0*/  HMMA.16816.F32.BF16 R56, R140.reuse, R166, R56 ;  /* 0x000000a68c38723c */ /* 0x040fe20000041838 */
[----:B------:R-:W-:Y:S03]  /*afd0*/  LDSM.16.MT88.4 R164, [R208+0x19800] ;  /* 0x01980000d0a4783b */ /* 0x000fe60000004200 */
[C---:B---3--:R-:W-:Y:S01]  /*afe0*/  F2FP.BF16.PACK_AB R137, R180.reuse, R181 ;  /* 0x000000b5b489723e */ /* 0x048fe200000010ff */
[----:B------:R-:W-:Y:S02]  /*aff0*/  FADD.FTZ R2, R201, R2 ;  /* 0x00000002c9027221 */ /* 0x000fe40000010000 */
[----:B------:R-:W-:Y:S01]  /*b000*/  FADD.FTZ R0, R180, R0 ;  /* 0x00000000b4007221 */ /* 0x000fe20000010000 */
[C---:B------:R-:W-:Y:S04]  /*b010*/  HMMA.16816.F32.BF16 R60, R140.reuse, R160, R60 ;  /* 0x000000a08c3c723c */ /* 0x040fe8000004183c */
[----:B-----5:R-:W-:Y:S01]  /*b020*/  F2FP.BF16.PACK_AB R136, R184, R185 ;  /* 0x000000b9b888723e */ /* 0x020fe200000010ff */
[----:B------:R-:W-:Y:S02]  /*b030*/  FADD.FTZ R2, R200, R2 ;  /* 0x00000002c8027221 */ /* 0x000fe40000010000 */
[----:B-1----:R-:W-:Y:S01]  /*b040*/  FADD.FTZ R0, R134, R0 ;  /* 0x0000000086007221 */ /* 0x002fe20000010000 */
[C---:B------:R-:W-:Y:S01]  /*b050*/  HMMA.16816.F32.BF16 R64, R140.reuse, R162, R64 ;  /* 0x000000a28c40723c */ /* 0x040fe20000041840 */
[----:B------:R-:W-:Y:S03]  /*b060*/  LDSM.16.MT88.4 R160, [R206+0x19800] ;  /* 0x01980000cea0783b */ /* 0x000fe60000004200 */
[----:B------:R-:W-:Y:S01]  /*b070*/  FADD.FTZ R2, R199, R2 ;  /* 0x00000002c7027221 */ /* 0x000fe20000010000 */
[C---:B--2---:R-:W-:Y:S01]  /*b080*/  F2FP.BF16.PACK_AB R139, R135.reuse, R134 ;  /* 0x00000086878b723e */ /* 0x044fe200000010ff */
[----:B------:R-:W-:Y:S01]  /*b090*/  FADD.FTZ R249, R135, R0 ;  /* 0x0000000087f97221 */ /* 0x000fe20000010000 */
[----:B------:R-:W-:Y:S01]  /*b0a0*/  MOV R134, R133 ;  /* 0x0000008500867202 */ /* 0x000fe20000000f00 */
[C---:B------:R-:W-:Y:S04]  /*b0b0*/  HMMA.16816.F32.BF16 R68, R140.reuse, R156, R68 ;  /* 0x0000009c8c44723c */ /* 0x040fe80000041844 */
[----:B------:R-:W-:Y:S01]  /*b0c0*/  FADD.FTZ R2, R198, R2 ;  /* 0x00000002c6027221 */ /* 0x000fe20000010000 */
[----:B------:R-:W-:Y:S03]  /*b0d0*/  MOV R135, R132 ;  /* 0x0000008400877202 */ /* 0x000fe60000000f00 */
        /* <DEDUP_REMOVED lines=13> */
[C---:B----4-:R-:W-:Y:S04]  /*b1b0*/  HMMA.16816.F32.BF16 R92, R140.reuse, R152, R92 ;  /* 0x000000988c5c723c */ /* 0x050fe8000004185c */
[----:B------:R-:W-:Y:S04]  /*b1c0*/  FADD.FTZ R2, R184, R2 ;  /* 0x00000002b8027221 */ /* 0x000fe80000010000 */
[C---:B------:R-:W-:Y:S01]  /*b1d0*/  HMMA.16816.F32.BF16 R96, R140.reuse, R154, R96 ;  /* 0x0000009a8c60723c */ /* 0x040fe20000041860 */
[----:B------:R-:W4:Y:S03]  /*b1e0*/  LDSM.16.MT88.4 R152, [R207+0x1f000] ;  /* 0x01f00000cf98783b */ /* 0x000f260000004200 */
[----:B------:R-:W-:Y:S04]  /*b1f0*/  FADD.FTZ R2, R183, R2 ;  /* 0x00000002b7027221 */ /* 0x000fe80000010000 */
[C---:B-1----:R-:W-:Y:S04]  /*b200*/  HMMA.16816.F32.BF16 R100, R140.reuse, R156, R100 ;  /* 0x0000009c8c64723c */ /* 0x042fe80000041864 */
[----:B------:R-:W-:Y:S04]  /*b210*/  FADD.FTZ R248, R182, R2 ;  /* 0x00000002b6f87221 */ /* 0x000fe80000010000 */
[C---:B------:R-:W-:Y:S01]  /*b220*/  HMMA.16816.F32.BF16 R104, R140.reuse, R158, R104 ;  /* 0x0000009e8c68723c */ /* 0x040fe20000041868 */
[----:B------:R-:W1:Y:S07]  /*b230*/  LDSM.16.MT88.4 R156, [R205+0x19800] ;  /* 0x01980000cd9c783b */ /* 0x000e6e0000004200 */
[C---:B--2---:R-:W-:Y:S08]  /*b240*/  HMMA.16816.F32.BF16 R108, R140.reuse, R144, R108 ;  /* 0x000000908c6c723c */ /* 0x044ff0000004186c */
[C---:B------:R-:W-:Y:S08]  /*b250*/  HMMA.16816.F32.BF16 R112, R140.reuse, R146, R112 ;  /* 0x000000928c70723c */ /* 0x040ff00000041870 */
[C---:B---3--:R-:W-:Y:S08]  /*b260*/  HMMA.16816.F32.BF16 R116, R140.reuse, R148, R116 ;  /* 0x000000948c74723c */ /* 0x048ff00000041874 */
[C---:B------:R-:W-:Y:S08]  /*b270*/  HMMA.16816.F32.BF16 R120, R140.reuse, R150, R120 ;  /* 0x000000968c78723c */ /* 0x040ff00000041878 */
[C---:B----4-:R-:W-:Y:S08]  /*b280*/  HMMA.16816.F32.BF16 R124, R140.reuse, R152, R124 ;  /* 0x000000988c7c723c */ /* 0x050ff0000004187c */
[----:B------:R-:W-:Y:S08]  /*b290*/  HMMA.16816.F32.BF16 R128, R140, R154, R128 ;  /* 0x0000009a8c80723c */ /* 0x000ff00000041880 */
[C---:B-1----:R-:W-:Y:S01]  /*b2a0*/  HMMA.16816.F32.BF16 R140, R136.reuse, R156, R4 ;  /* 0x0000009c888c723c */ /* 0x042fe20000041804 */
[----:B------:R-:W1:Y:S07]  /*b2b0*/  LDSM.16.MT88.4 R4, [R208+0x1b800] ;  /* 0x01b80000d004783b */ /* 0x000e6e0000004200 */
[C---:B------:R-:W-:Y:S01]  /*b2c0*/  HMMA.16816.F32.BF16 R144, R136.reuse, R158, R8 ;  /* 0x0000009e8890723c */ /* 0x040fe20000041808 */
[----:B------:R-:W2:Y:S07]  /*b2d0*/  LDSM.16.MT88.4 R8, [R207+0x1b800] ;  /* 0x01b80000cf08783b */ /* 0x000eae0000004200 */
[C---:B------:R-:W-:Y:S01]  /*b2e0*/  HMMA.16816.F32.BF16 R148, R136.reuse, R160, R12 ;  /* 0x000000a08894723c */ /* 0x040fe2000004180c */
[----:B------:R-:W3:Y:S07]  /*b2f0*/  LDSM.16.MT88.4 R12, [R205+0x1d800] ;  /* 0x01d80000cd0c783b */ /* 0x000eee0000004200 */
[C---:B------:R-:W-:Y:S01]  /*b300*/  HMMA.16816.F32.BF16 R152, R136.reuse, R162, R16 ;  /* 0x000000a28898723c */ /* 0x040fe20000041810 */
[----:B------:R-:W4:Y:S07]  /*b310*/  LDSM.16.MT88.4 R16, [R206+0x1d800] ;  /* 0x01d80000ce10783b */ /* 0x000f2e0000004200 */
[C---:B------:R-:W-:Y:S01]  /*b320*/  HMMA.16816.F32.BF16 R156, R136.reuse, R164, R20 ;  /* 0x000000a4889c723c */ /* 0x040fe20000041814 */
[----:B------:R-:W5:Y:S07]  /*b330*/  LDSM.16.MT88.4 R20, [R208+0x1d800] ;  /* 0x01d80000d014783b */ /* 0x000f6e0000004200 */
[C---:B------:R-:W-:Y:S01]  /*b340*/  HMMA.16816.F32.BF16 R160, R136.reuse, R166, R24 ;  /* 0x000000a688a0723c */ /* 0x040fe20000041818 */
[----:B------:R-:W1:Y:S07]  /*b350*/  LDSM.16.MT88.4 R24, [R207+0x1d800] ;  /* 0x01d80000cf18783b */ /* 0x000e6e0000004200 */
[C---:B------:R-:W-:Y:S01]  /*b360*/  HMMA.16816.F32.BF16 R164, R136.reuse, R168, R28 ;  /* 0x000000a888a4723c */ /* 0x040fe2000004181c */
[----:B------:R-:W1:Y:S07]  /*b370*/  LDSM.16.MT88.4 R28, [R205+0x1f800] ;  /* 0x01f80000cd1c783b */ /* 0x000e6e0000004200 */
[C---:B------:R-:W-:Y:S08]  /*b380*/  HMMA.16816.F32.BF16 R168, R136.reuse, R170, R32 ;  /* 0x000000aa88a8723c */ /* 0x040ff00000041820 */
        /* <DEDUP_REMOVED lines=28> */
.L_x_1654:
        /* <DEDUP_REMOVED lines=68> */
[C---:B------:R-:W-:Y:S01]  /*b990*/  FMUL.FTZ R11, R0.reuse, R153 ;  /* 0x00000099000b7220 */ /* 0x040fe20000410000 */
[----:B------:R-:W-:Y:S01]  /*b9a0*/  F2FP.BF16.PACK_AB R7, R7, R174 ;  /* 0x000000ae0707723e */ /* 0x000fe200000010ff */
[C---:B------:R-:W-:Y:S01]  /*b9b0*/  FMUL.FTZ R172, R0.reuse, R156 ;  /* 0x0000009c00ac7220 */ /* 0x040fe20000410000 */
[----:B------:R-:W-:Y:S01]  /*b9c0*/  USHF.R.S32.HI UR6, URZ, 0x1f, UR12 ;  /* 0x0000001f3f067899 */ /* 0x000fe2000801140c */
[C---:B------:R-:W-:Y:S01]  /*b9d0*/  FMUL.FTZ R176, R0.reuse, R140 ;  /* 0x0000008c00b07220 */ /* 0x040fe20000410000 */
[----:B------:R-:W-:Y:S01]  /*b9e0*/  F2FP.BF16.PACK_AB R11, R11, R173 ;  /* 0x000000ad0b0b723e */ /* 0x000fe200000010ff */
[C---:B------:R-:W-:Y:S01]  /*b9f0*/  FMUL.FTZ R5, R0.reuse, R141 ;  /* 0x0000008d00057220 */ /* 0x040fe20000410000 */
[----:B------:R-:W-:Y:S01]  /*ba00*/  UIADD3 UR5, UP2, UP1, UR5, UR26, UR12 ;  /* 0x0000001a05057290 */ /* 0x000fe2000f95e00c */
[----:B------:R-:W-:-:S02]  /*ba10*/  FMUL.FTZ R175, R0, R144 ;  /* 0x0000009000af7220 */ /* 0x000fc40000410000 */
[C---:B------:R-:W-:Y:S01]  /*ba20*/  FMUL.FTZ R6, R0.reuse, R145 ;  /* 0x0000009100067220 */ /* 0x040fe20000410000 */
[----:B------:R-:W-:Y:S01]  /*ba30*/  F2FP.BF16.PACK_AB R5, R5, R176 ;  /* 0x000000b00505723e */ /* 0x000fe200000010ff */
[C---:B------:R-:W-:Y:S01]  /*ba40*/  FMUL.FTZ R156, R0.reuse, R36 ;  /* 0x00000024009c7220 */ /* 0x040fe20000410000 */
[----:B------:R-:W-:Y:S01]  /*ba50*/  UIADD3.X UR4, UR4, UR27, UR6, UP2, UP1 ;  /* 0x0000001b04047290 */ /* 0x000fe200097e2406 */
[----:B------:R-:W-:Y:S01]  /*ba60*/  FMUL.FTZ R153, R0, R40 ;  /* 0x0000002800997220 */ /* 0x000fe20000410000 */
[----:B------:R-:W-:Y:S01]  /*ba70*/  F2FP.BF16.PACK_AB R6, R6, R175 ;  /* 0x000000af0606723e */ /* 0x000fe200000010ff */
[C---:B------:R-:W-:Y:S02]  /*ba80*/  FMUL.FTZ R152, R0.reuse, R44 ;  /* 0x0000002c00987220 */ /* 0x040fe40000410000 */
[C---:B------:R-:W-:Y:S02]  /*ba90*/  FMUL.FTZ R149, R0.reuse, R48 ;  /* 0x0000003000957220 */ /* 0x040fe40000410000 */
        /* <DEDUP_REMOVED lines=19> */
[----:B------:R-:W-:Y:S01]  /*bbd0*/  FMUL.FTZ R22, R0, R61 ;  /* 0x0000003d00167220 */ /* 0x000fe20000410000 */
[----:B------:R-:W-:Y:S01]  /*bbe0*/  F2FP.BF16.PACK_AB R52, R52, R145 ;  /* 0x000000913434723e */ /* 0x000fe200000010ff */
[C---:B------:R-:W-:Y:S01]  /*bbf0*/  FMUL.FTZ R141, R0.reuse, R64 ;  /* 0x00000040008d7220 */ /* 0x040fe20000410000 */
        /* <DEDUP_REMOVED lines=44> */
[----:B------:R-:W-:Y:S01]  /*bec0*/  SHF.R.S32.HI R0, RZ, 0x1f, R4 ;  /* 0x0000001fff007819 */ /* 0x000fe20000011404 */
[C---:B--2---:R-:W-:Y:S02]  /*bed0*/  FMUL.FTZ R21, R2.reuse, R39 ;  /* 0x0000002702157220 */ /* 0x044fe40000410000 */
        /* <DEDUP_REMOVED lines=55> */
[----:B------:R-:W-:Y:S01]  /*c250*/  SHF.R.S32.HI R9, RZ, 0x5, R177 ;  /* 0x00000005ff097819 */ /* 0x000fe200000114b1 */
        /* <DEDUP_REMOVED lines=139> */
[----:B------:R1:W-:Y:S01]  /*cb10*/  STS [R8+0xc400], R19 ;  /* 0x00c4001308007388 */ /* 0x0003e20000000800 */
[----:B--2---:R-:W2:Y:S01]  /*cb20*/  @P4 MUFU.LG2 R4, R134 ;  /* 0x0000008600044308 */ /* 0x004ea20000000c00 */
[----:B------:R-:W-:Y:S02]  /*cb30*/  LOP3.LUT R2, R2, 0xffffff8, RZ, 0xc0, !PT ;  /* 0x0ffffff802027812 */ /* 0x000fe400078ec0ff */
[----:B------:R-:W-:Y:S02]  /*cb40*/  STS [R6+0xc000], R18 ;  /* 0x00c0001206007388 */ /* 0x000fe40000000800 */
[----:B------:R-:W-:Y:S02]  /*cb50*/  IADD3 R2, R9, -R2, RZ ;  /* 0x8000000209027210 */ /* 0x000fe40007ffe0ff */
[----:B------:R-:W-:Y:S01]  /*cb60*/  STS [R6+0xc400], R17 ;  /* 0x00c4001106007388 */ /* 0x000fe20000000800 */
[----:B---3--:R-:W3:Y:S03]  /*cb70*/  @P3 MUFU.LG2 R3, R135 ;  /* 0x0000008700033308 */ /* 0x008ee60000000c00 */
[----:B------:R-:W-:Y:S04]  /*cb80*/  STS [R5+0xc000], R15 ;  /* 0x00c0000f05007388 */ /* 0x000fe80000000800 */
[----:B------:R1:W-:Y:S01]  /*cb90*/  STS [R5+0xc400], R14 ;  /* 0x00c4000e05007388 */ /* 0x0003e20000000800 */
[----:B--2---:R-:W-:Y:S01]  /*cba0*/  @P4 FMUL.FTZ R4, R4, 0.69314718246459960938 ;  /* 0x3f31721804044820 */ /* 0x004fe20000410000 */
[----:B----4-:R-:W-:-:S02]  /*cbb0*/  MOV R7, 0x7f800000 ;  /* 0x7f80000000077802 */ /* 0x010fc40000000f00 */
[----:B------:R-:W-:Y:S01]  /*cbc0*/  BAR.SYNC.DEFER_BLOCKING 0x0 ;  /* 0x0000000000007b1d */ /* 0x000fe20000010000 */
[----:B------:R-:W-:Y:S02]  /*cbd0*/  @P4 FFMA.FTZ R7, R133, c[0x0][0x238], R4 ;  /* 0x00008e0085074a23 */ /* 0x000fe40000010004 */
[----:B---3--:R-:W-:-:S03]  /*cbe0*/  @P3 FMUL.FTZ R3, R3, 0.69314718246459960938 ;  /* 0x3f31721803033820 */ /* 0x008fc60000410000 */
[----:B------:R-:W2:Y:S01]  /*cbf0*/  S2R R10, SR_TID.X ;  /* 0x00000000000a7919 */ /* 0x000ea20000002100 */
[----:B-1----:R-:W-:Y:S01]  /*cc00*/  MOV R8, 0x7f800000 ;  /* 0x7f80000000087802 */ /* 0x002fe20000000f00 */
[----:B------:R-:W-:Y:S02]  /*cc10*/  @P3 FFMA.FTZ R8, R132, c[0x0][0x238], R3 ;  /* 0x00008e0084083a23 */ /* 0x000fe40000010003 */
[----:B------:R1:W3:Y:S04]  /*cc20*/  LDS.128 R28, [R231] ;  /* 0x00000000e71c7984 */ /* 0x0002e80000000c00 */
[----:B------:R1:W4:Y:S01]  /*cc30*/  LDS.128 R44, [R231+0x1000] ;  /* 0x00100000e72c7984 */ /* 0x0003220000000c00 */
[----:B--2---:R-:W-:-:S03]  /*cc40*/  SHF.R.S32.HI R11, RZ, 0x1f, R10 ;  /* 0x0000001fff0b7819 */ /* 0x004fc6000001140a */
[----:B------:R1:W2:Y:S01]  /*cc50*/  LDS.128 R60, [R231+0x2000] ;  /* 0x00200000e73c7984 */ /* 0x0002a20000000c00 */
        /* <DEDUP_REMOVED lines=37> */
.L_x_1659:
[----:B--234-:R-:W-:Y:S05]  /*ceb0*/  BSYNC B0 ;  /* 0x0000000000007941 */ /* 0x01cfea0003800000 */
.L_x_1658:
[----:B------:R-:W2:Y:S04]  /*cec0*/  LDL.64 R82, [R1+0x18] ;  /* 0x0000180001527983 */ /* 0x000ea80000100a00 */
        /* <DEDUP_REMOVED lines=36> */
.L_x_1661:
[----:B---3--:R-:W-:Y:S05]  /*d110*/  BSYNC B0 ;  /* 0x0000000000007941 */ /* 0x008fea0003800000 */
.L_x_1660:
        /* <DEDUP_REMOVED lines=22> */
.L_x_1663:
[----:B------:R-:W-:Y:S05]  /*d280*/  BSYNC B0 ;  /* 0x0000000000007941 */ /* 0x000fea0003800000 */
.L_x_1662:
        /* <DEDUP_REMOVED lines=22> */
.L_x_1665:
[----:B------:R-:W-:Y:S05]  /*d3f0*/  BSYNC B0 ;  /* 0x0000000000007941 */ /* 0x000fea0003800000 */
.L_x_1664:
        /* <DEDUP_REMOVED lines=23> */
.L_x_1632:
        /* <DEDUP_REMOVED lines=81> */
.L_x_1667:
[----:B------:R-:W-:Y:S05]  /*da80*/  BSYNC B0 ;  /* 0x0000000000007941 */ /* 0x000fea0003800000 */
.L_x_1666:
        /* <DEDUP_REMOVED lines=22> */
.L_x_1669:
[----:B------:R-:W-:Y:S05]  /*dbf0*/  BSYNC B0 ;  /* 0x0000000000007941 */ /* 0x000fea0003800000 */
.L_x_1668:
        /* <DEDUP_REMOVED lines=22> */
.L_x_1671:
[----:B------:R-:W-:Y:S05]  /*dd60*/  BSYNC B0 ;  /* 0x0000000000007941 */ /* 0x000fea0003800000 */
.L_x_1670:
        /* <DEDUP_REMOVED lines=21> */
.L_x_1673:
[----:B------:R-:W-:Y:S05]  /*dec0*/  BSYNC B0 ;  /* 0x0000000000007941 */ /* 0x000fea0003800000 */
.L_x_1672:
        /* <DEDUP_REMOVED lines=35> */
.L_x_1674:
        /* <DEDUP_REMOVED lines=16> */
.L_x_2058:


//--------------------- .text._ZN5flash16flash_fwd_kernelI23Flash_fwd_kernel_traitsILi256ELi128ELi64ELi8ELb0ELb0EN7cutlass10bfloat16_tE19Flash_kernel_traitsILi256ELi128ELi64ELi8ES3_EELb1ELb0ELb1ELb0ELb0ELb1ELb0ELb0EEEvNS_16Flash_fwd_paramsE --------------------------
	.section	.text._ZN5flash16flash_fwd_kernelI23Flash_fwd_kernel_traitsILi256ELi128ELi64ELi8ELb0ELb0EN7cutlass10bfloat16_tE19Flash_kernel_traitsILi256ELi128ELi64ELi8ES3_EELb1ELb0ELb1ELb0ELb0ELb1ELb0ELb0EEEvNS_16Flash_fwd_paramsE,"ax",@progbits
	.sectioninfo	@"SHI_REGISTERS=255"
	.align	128
        .global         _ZN5flash16flash_fwd_kernelI23Flash_fwd_kernel_traitsILi256ELi128ELi64ELi8ELb0ELb0EN7cutlass10bfloat16_tE19Flash_kernel_traitsILi256ELi128ELi64ELi8ES3_EELb1ELb0ELb1ELb0ELb0ELb1ELb0ELb0EEEvNS_16Flash_fwd_paramsE
        .type           _ZN5flash16flash_fwd_kernelI23Flash_fwd_kernel_traitsILi256ELi128ELi64ELi8ELb0ELb0EN7cutlass10bfloat16_tE19Flash_kernel_traitsILi256ELi128ELi64ELi8ES3_EELb1ELb0ELb1ELb0ELb0ELb1ELb0ELb0EEEvNS_16Flash_fwd_paramsE,@function
        .size           _ZN5flash16flash_fwd_kernelI23Flash_fwd_kernel_traitsILi256ELi128ELi64ELi8ELb0ELb0EN7cutlass10bfloat16_tE19Flash_kernel_traitsILi256ELi128ELi64ELi8ES3_EELb1ELb0ELb1ELb0ELb0ELb1ELb0ELb0EEEvNS_16Flash_fwd_paramsE,(.L_x_2059 - _ZN5flash16flash_fwd_kernelI23Flash_fwd_kernel_traitsILi256ELi128ELi64ELi8ELb0ELb0EN7cutlass10bfloat16_tE19Flash_kernel_traitsILi256ELi128ELi64ELi8ES3_EELb1ELb0ELb1ELb0ELb0ELb1ELb0ELb0EEEvNS_16Flash_fwd_paramsE)
        .other          _ZN5flash16flash_fwd_kernelI23Flash_fwd_kernel_traitsILi256ELi128ELi64ELi8ELb0ELb0EN7cutlass10bfloat16_tE19Flash_kernel_traitsILi256ELi128ELi64ELi8ES3_EELb1ELb0ELb1ELb0ELb0ELb1ELb0ELb0EEEvNS_16Flash_fwd_paramsE,@"STO_CUDA_ENTRY STV_DEFAULT"
_ZN5flash16flash_fwd_kernelI23Flash_fwd_kernel_traitsILi256ELi128ELi64ELi8ELb0ELb0EN7cutlass10bfloat16_tE19Flash_kernel_traitsILi256ELi128ELi64ELi8ES3_EELb1ELb0ELb1ELb0ELb0ELb1ELb0ELb0EEEvNS_16Flash_fwd_paramsE:
.text._ZN5flash16flash_fwd_kernelI23Flash_fwd_kernel_traitsILi256ELi128ELi64ELi8ELb0ELb0EN7cutlass10bfloat16_tE19Flash_kernel_traitsILi256ELi128ELi64ELi8ES3_EELb1ELb0ELb1ELb0ELb0ELb1ELb0ELb0EEEvNS_16Flash_fwd_paramsE:
        /* <DEDUP_REMOVED lines=94> */
.L_x_1675:
[----:B------:R-:W-:Y:S02]  /*05e0*/  ULDC UR6, c[0x0][0x218] ;  /* 0x0000860000067ab9 */ /* 0x000fe40000000800 */
.L_x_1676:
        /* <DEDUP_REMOVED lines=50> */
[----:B------:R-:W-:Y:S01]  /*0910*/  ULDC.64 UR6, c[0x0][0x1e8] ;  /* 0x00007a0000067ab9 */ /* 0x000fe20000000a00 */
[----:B------:R-:W2:Y:S01]  /*0920*/  S2R R4, SR_CTAID.X ;  /* 0x0000000000047919 */ /* 0x000ea20000002500 */
[----:B------:R-:W-:Y:S01]  /*0930*/  UISETP.NE.AND UP3, UPT, UR14, URZ, UPT ;  /* 0x0000003f0e00728c */ /* 0x000fe2000bf65270 */
[----:B------:R-:W-:Y:S01]  /*0940*/  SHF.R.S32.HI R6, RZ, 0x3, R6 ;  /* 0x00000003ff067819 */ /* 0x000fe20000011406 */
[----:B------:R-:W-:Y:S01]  /*0950*/  USHF.R.S32.HI UR16, URZ, 0x1f, UR10 ;  /* 0x0000001f3f107899 */ /* 0x000fe2000801140a */
[----:B------:R-:W-:Y:S01]  /*0960*/  IMAD.IADD R0, R104, 0x1, -R0 ;  /* 0x0000000168007824 */ /* 0x000fe200078e0a00 */
[----:B------:R-:W-:Y:S01]  /*0970*/  @!UP0 USHF.R.S32.HI UR15, URZ, 0x1f, UR11 ;  /* 0x0000001f3f0f8899 */ /* 0x000fe2000801140b */
[----:B------:R-:W-:Y:S01]  /*0980*/  SHF.R.S32.HI R7, RZ, 0x1f, R6 ;  /* 0x0000001fff077819 */ /* 0x000fe20000011406 */
[----:B------:R-:W-:Y:S01]  /*0990*/  @!UP0 UIMAD.WIDE.U32 UR18, UR11, UR4, URZ ;  /* 0x000000040b1282a5 */ /* 0x000fe2000f8e003f */
[----:B------:R-:W-:Y:S01]  /*09a0*/  IMAD.SHL.U32 R0, R0, 0x8, RZ ;  /* 0x0000000800007824 */ /* 0x000fe200078e00ff */
[----:B------:R-:W-:Y:S01]  /*09b0*/  @!UP0 UIMAD UR15, UR15, UR4, URZ ;  /* 0x000000040f0f82a4 */ /* 0x000fe2000f8e023f */
[----:B------:R-:W-:Y:S01]  /*09c0*/  BSSY B0, `(.L_x_1678) ;  /* 0x0000039000007945 */ /* 0x000fe20003800000 */
[----:B------:R-:W-:-:S02]  /*09d0*/  @UP0 UIMAD.WIDE.U32 UR12, UR22, UR6, URZ ;  /* 0x00000006160c02a5 */ /* 0x000fc4000f8e003f */
[----:B------:R-:W-:Y:S02]  /*09e0*/  ULDC.U8 UR4, c[0x0][0x329] ;  /* 0x0000ca4000047ab9 */ /* 0x000fe40000000000 */
[----:B------:R-:W-:Y:S02]  /*09f0*/  UISETP.NE.AND UP2, UPT, UR4, URZ, UPT ;  /* 0x0000003f0400728c */ /* 0x000fe4000bf45270 */
[----:B------:R-:W-:Y:S02]  /*0a00*/  @!UP0 UIMAD UR15, UR11, UR5, UR15 ;  /* 0x000000050b0f82a4 */ /* 0x000fe4000f8e020f */
[----:B------:R-:W-:Y:S02]  /*0a10*/  UISETP.EQ.AND UP3, UPT, UR4, URZ, UP3 ;  /* 0x0000003f0400728c */ /* 0x000fe40009f62270 */
[----:B------:R-:W-:Y:S02]  /*0a20*/  @UP0 UIMAD UR7, UR22, UR7, UR13 ;  /* 0x00000007160702a4 */ /* 0x000fe4000f8e020d */
[----:B------:R-:W-:Y:S01]  /*0a30*/  ULDC.64 UR4, c[0x0][0x1f0] ;  /* 0x00007c0000047ab9 */ /* 0x000fe20000000a00 */
[----:B--2---:R-:W-:Y:S01]  /*0a40*/  IMAD.WIDE R4, R4, 0x80, R6 ;  /* 0x0000008004047825 */ /* 0x004fe200078e0206 */
[----:B------:R-:W-:-:S02]  /*0a50*/  UIMAD UR4, UR16, UR4, URZ ;  /* 0x00000004100472a4 */ /* 0x000fc4000f8e023f */
[----:B------:R-:W-:Y:S02]  /*0a60*/  @!UP2 UISETP.NE.AND UP1, UPT, UR14, URZ, UPT ;  /* 0x0000003f0e00a28c */ /* 0x000fe4000bf25270 */
[----:B------:R-:W-:Y:S02]  /*0a70*/  @UP0 UMOV UR16, UR12 ;  /* 0x0000000c00100c82 */ /* 0x000fe40008000000 */
[----:B------:R-:W-:Y:S02]  /*0a80*/  ULDC UR13, c[0x0][0x214] ;  /* 0x00008500000d7ab9 */ /* 0x000fe40000000800 */
        /* <DEDUP_REMOVED lines=44> */
.L_x_1679:
[----:B------:R-:W-:Y:S05]  /*0d50*/  BSYNC B0 ;  /* 0x0000000000007941 */ /* 0x000fea0003800000 */
.L_x_1678:
        /* <DEDUP_REMOVED lines=18> */
.L_x_1681:
[----:B------:R-:W-:Y:S05]  /*0e80*/  BSYNC B0 ;  /* 0x0000000000007941 */ /* 0x000fea0003800000 */
.L_x_1680:
        /* <DEDUP_REMOVED lines=18> */
.L_x_1683:
[----:B------:R-:W-:Y:S05]  /*0fb0*/  BSYNC B0 ;  /* 0x0000000000007941 */ /* 0x000fea0003800000 */
.L_x_1682:
        /* <DEDUP_REMOVED lines=17> */
.L_x_1685:
[----:B------:R-:W-:Y:S05]  /*10d0*/  BSYNC B0 ;  /* 0x0000000000007941 */ /* 0x000fea0003800000 */
.L_x_1684:
        /* <DEDUP_REMOVED lines=35> */
.L_x_1677:
        /* <DEDUP_REMOVED lines=8> */
[----:B------:R-:W-:Y:S02]  /*1390*/  @!UP0 UIMAD UR14, UR14, UR6, URZ ;  /* 0x000000060e0e82a4 */ /* 0x000fe4000f8e023f */
[----:B------:R-:W-:Y:S02]  /*13a0*/  @UP1 UIADD3 UR16, UR13, UR15, URZ ;  /* 0x0000000f0d101290 */ /* 0x000fe4000fffe03f */
[----:B------:R-:W-:Y:S02]  /*13b0*/  @UP0 UIMAD UR12, UR22, UR5, UR31 ;  /* 0x00000005160c02a4 */ /* 0x000fe4000f8e021f */
[----:B------:R-:W-:-:S02]  /*13c0*/  @!UP0 UIMAD UR14, UR11, UR7, UR14 ;  /* 0x000000070b0e82a4 */ /* 0x000fc4000f8e020e */
[----:B------:R-:W-:Y:S02]  /*13d0*/  ULDC.64 UR4, c[0x0][0x198] ;  /* 0x0000660000047ab9 */ /* 0x000fe40000000a00 */
[----:B------:R-:W-:Y:S02]  /*13e0*/  @!UP0 UIMAD.WIDE.U32 UR20, UR11, UR6, URZ ;  /* 0x000000060b1482a5 */ /* 0x000fe4000f8e003f */
[----:B------:R-:W-:Y:S02]  /*13f0*/  @UP1 UIMAD.WIDE.U32 UR32, UR16, UR4, URZ ;  /* 0x00000004102012a5 */ /* 0x000fe4000f8e003f */
[----:B------:R-:W-:Y:S02]  /*1400*/  @!UP0 UIADD3 UR12, UR21, UR14, URZ ;  /* 0x0000000e150c8290 */ /* 0x000fe4000fffe03f */
[----:B------:R-:W-:Y:S02]  /*1410*/  @UP1 UIMAD UR7, UR16, UR5, UR33 ;  /* 0x00000005100712a4 */ /* 0x000fe4000f8e0221 */
[----:B------:R-:W-:-:S02]  /*1420*/  @UP0 UMOV UR14, UR30 ;  /* 0x0000001e000e0c82 */ /* 0x000fc40008000000 */
        /* <DEDUP_REMOVED lines=15> */
.L_x_1686:
        /* <DEDUP_REMOVED lines=11> */
[----:B------:R-:W-:Y:S02]  /*15d0*/  USHF.R.S32.HI UR15, URZ, 0x1f, UR10 ;  /* 0x0000001f3f0f7899 */ /* 0x000fe4000801140a */
[----:B------:R-:W-:Y:S01]  /*15e0*/  @UP1 UMOV UR18, UR20 ;  /* 0x0000001400121c82 */ /* 0x000fe20008000000 */
        /* <DEDUP_REMOVED lines=35> */
.L_x_1687:
[----:B------:R-:W-:Y:S01]  /*1820*/  LEA.HI R2, R24, R104, RZ, 0x3 ;  /* 0x0000006818027211 */ /* 0x000fe200078f18ff */
[----:B------:R-:W1:Y:S01]  /*1830*/  S2R R3, SR_CTAID.Z ;  /* 0x0000000000037919 */ /* 0x000e620000002700 */
[----:B------:R-:W-:Y:S01]  /*1840*/  UIADD3 UR6, -UR8, UR23, URZ ;  /* 0x0000001708067290 */ /* 0x000fe2000fffe13f */
[----:B------:R-:W-:Y:S01]  /*1850*/  SHF.R.S32.HI R105, RZ, 0x5, R25 ;  /* 0x00000005ff697819 */ /* 0x000fe20000011419 */
[----:B------:R-:W-:Y:S01]  /*1860*/  ULDC.64 UR4, c[0x0][0x1a8] ;  /* 0x00006a0000047ab9 */ /* 0x000fe20000000a00 */
[----:B------:R-:W-:Y:S01]  /*1870*/  LOP3.LUT R0, R2, 0xfffffff8, RZ, 0xc0, !PT ;  /* 0xfffffff802007812 */ /* 0x000fe200078ec0ff */
[----:B------:R-:W2:Y:S01]  /*1880*/  S2R R106, SR_CTAID.X ;  /* 0x00000000006a7919 */ /* 0x000ea20000002500 */
[----:B------:R-:W-:Y:S01]  /*1890*/  SHF.R.S32.HI R2, RZ, 0x3, R2 ;  /* 0x00000003ff027819 */ /* 0x000fe20000011402 */
[----:B------:R-:W-:-:S02]  /*18a0*/  UIMAD UR4, UR15, UR4, URZ ;  /* 0x000000040f0472a4 */ /* 0x000fc4000f8e023f */
[----:B------:R-:W-:Y:S01]  /*18b0*/  IMAD.IADD R22, R104, 0x1, -R0 ;  /* 0x0000000168167824 */ /* 0x000fe200078e0a00 */
[C---:B------:R-:W-:Y:S01]  /*18c0*/  IADD3 R19, R2.reuse, 0x20, RZ ;  /* 0x0000002002137810 */ /* 0x040fe20007ffe0ff */
[----:B------:R-:W-:Y:S01]  /*18d0*/  UIMAD UR4, UR10, UR5, UR4 ;  /* 0x000000050a0472a4 */ /* 0x000fe2000f8e0204 */
[----:B------:R-:W-:Y:S01]  /*18e0*/  IADD3 R0, R2, 0x40, RZ ;  /* 0x0000004002007810 */ /* 0x000fe20007ffe0ff */
[----:B------:R-:W-:Y:S01]  /*18f0*/  IMAD.SHL.U32 R30, R22, 0x8, RZ ;  /* 0x00000008161e7824 */ /* 0x000fe200078e00ff */
[----:B------:R-:W-:Y:S01]  /*1900*/  ISETP.GE.AND P2, PT, R19, UR6, PT ;  /* 0x0000000613007c0c */ /* 0x000fe2000bf46270 */
[----:B------:R-:W-:Y:S01]  /*1910*/  UIADD3 UR28, UR29, -0x1, URZ ;  /* 0xffffffff1d1c7890 */ /* 0x000fe2000fffe03f */
[----:B------:R-:W-:Y:S01]  /*1920*/  IADD3 R6, R2, 0x60, RZ ;  /* 0x0000006002067810 */ /* 0x000fe20007ffe0ff */
[----:B------:R-:W-:Y:S01]  /*1930*/  UMOV UR20, 0x6 ;  /* 0x0000000600147882 */ /* 0x000fe20000000000 */
[----:B------:R-:W-:Y:S01]  /*1940*/  SHF.R.S32.HI R31, RZ, 0x1f, R30 ;  /* 0x0000001fff1f7819 */ /* 0x000fe2000001141e */
[----:B------:R-:W-:Y:S01]  /*1950*/  UIMAD UR10, UR28, -0x40, UR9 ;  /* 0xffffffc01c0a78a4 */ /* 0x000fe2000f8e0209 */
[----:B------:R-:W-:Y:S01]  /*1960*/  IADD3 R4, P0, R30, UR14, RZ ;  /* 0x0000000e1e047c10 */ /* 0x000fe2000ff1e0ff */
[----:B------:R-:W-:Y:S01]  /*1970*/  UISETP.GT.AND UP0, UPT, UR28, UR19, UPT ;  /* 0x000000131c00728c */ /* 0x000fe2000bf04270 */
[----:B------:R-:W-:Y:S01]  /*1980*/  ISETP.GE.AND P1, PT, R0, UR6, PT ;  /* 0x0000000600007c0c */ /* 0x000fe2000bf26270 */
[----:B------:R-:W-:Y:S01]  /*1990*/  IMAD.SHL.U32 R0, R2, 0x40, RZ ;  /* 0x0000004002007824 */ /* 0x000fe200078e00ff */
[----:B------:R-:W-:Y:S01]  /*19a0*/  IADD3.X R5, R31, UR12, RZ, P0, !PT ;  /* 0x0000000c1f057c10 */ /* 0x000fe200087fe4ff */
[----:B------:R-:W-:Y:S01]  /*19b0*/  STL.64 [R1+0x58], R30 ;  /* 0x0000581e01007387 */ /* 0x000fe20000100a00 */
[----:B------:R-:W-:Y:S01]  /*19c0*/  ISETP.GE.AND P0, PT, R6, UR6, PT ;  /* 0x0000000606007c0c */ /* 0x000fe2000bf06270 */
[----:B------:R-:W-:Y:S01]  /*19d0*/  UMOV UR12, 0x5 ;  /* 0x00000005000c7882 */ /* 0x000fe20000000000 */
[----:B------:R-:W-:Y:S01]  /*19e0*/  LOP3.LUT R0, R0, 0x1c0, RZ, 0xc0, !PT ;  /* 0x000001c000007812 */ /* 0x000fe200078ec0ff */
[----:B-1----:R-:W-:Y:S01]  /*19f0*/  IMAD.WIDE.U32 R4, R3, c[0x0][0x1a8], R4 ;  /* 0x00006a0003047a25 */ /* 0x002fe200078e0004 */
[----:B------:R-:W-:Y:S01]  /*1a00*/  SHF.R.S32.HI R3, RZ, 0x1f, R2 ;  /* 0x0000001fff037819 */ /* 0x000fe20000011402 */
[----:B------:R1:W-:Y:S01]  /*1a10*/  STL [R1+0x70], R6 ;  /* 0x0000700601007387 */ /* 0x0003e20000100800 */
[----:B------:R-:W-:-:S02]  /*1a20*/  ISETP.GE.AND P3, PT, R2, UR6, PT ;  /* 0x0000000602007c0c */ /* 0x000fc4000bf66270 */
[----:B------:R-:W-:Y:S01]  /*1a30*/  IADD3 R5, R5, UR4, RZ ;  /* 0x0000000405057c10 */ /* 0x000fe2000fffe0ff */
[----:B--2---:R-:W-:Y:S01]  /*1a40*/  IMAD.WIDE R28, R106, 0x80, R2 ;  /* 0x000000806a1c7825 */ /* 0x004fe200078e0202 */
[----:B------:R-:W-:Y:S02]  /*1a50*/  ULDC.64 UR4, c[0x0][0x198] ;  /* 0x0000660000047ab9 */ /* 0x000fe40000000a00 */
[----:B------:R-:W-:Y:S01]  /*1a60*/  USHF.L.U64.HI UR20, UR4, UR20, UR5 ;  /* 0x0000001404147299 */ /* 0x000fe20008010205 */
[--C-:B------:R-:W-:Y:S01]  /*1a70*/  @!P2 IMAD.MOV.U32 R7, RZ, RZ, R5.reuse ;  /* 0x000000ffff07a224 */ /* 0x100fe200078e0005 */
[C---:B------:R-:W-:Y:S01]  /*1a80*/  @!P2 IADD3 R16, P4, R28.reuse, 0x20, RZ ;  /* 0x000000201c10a810 */ /* 0x040fe20007f9e0ff */
[----:B------:R-:W-:Y:S01]  /*1a90*/  @!P1 IMAD.MOV.U32 R8, RZ, RZ, R4 ;  /* 0x000000ffff089224 */ /* 0x000fe200078e0004 */
[----:B------:R-:W-:Y:S01]  /*1aa0*/  @!P1 IADD3 R10, P5, R28, 0x40, RZ ;  /* 0x000000401c0a9810 */ /* 0x000fe20007fbe0ff */
[----:B------:R-:W-:Y:S01]  /*1ab0*/  @!P1 IMAD.MOV.U32 R9, RZ, RZ, R5 ;  /* 0x000000ffff099224 */ /* 0x000fe200078e0005 */
[----:B------:R2:W-:Y:S01]  /*1ac0*/  STL.64 [R1+0x48], R28 ;  /* 0x0000481c01007387 */ /* 0x0005e20000100a00 */
[--C-:B------:R-:W-:Y:S01]  /*1ad0*/  @!P2 IMAD.X R11, RZ, RZ, R29.reuse, P4 ;  /* 0x000000ffff0ba224 */ /* 0x100fe200020e061d */
[----:B------:R-:W-:Y:S01]  /*1ae0*/  USHF.L.U32 UR21, UR4, 0x6, URZ ;  /* 0x0000000604157899 */ /* 0x000fe2000800063f */
[----:B------:R-:W-:Y:S01]  /*1af0*/  @!P3 IMAD R13, R29, c[0x0][0x190], RZ ;  /* 0x000064001d0dba24 */ /* 0x000fe200078e02ff */
[----:B------:R-:W-:Y:S01]  /*1b00*/  UIMAD UR13, UR20, UR28, URZ ;  /* 0x0000001c140d72a4 */ /* 0x000fe2000f8e023f */
[----:B------:R-:W-:Y:S01]  /*1b10*/  @!P2 IMAD R17, R11, c[0x0][0x190], RZ ;  /* 0x000064000b11aa24 */ /* 0x000fe200078e02ff */
[----:B------:R-:W-:Y:S01]  /*1b20*/  USHF.L.U32 UR11, UR4, 0x5, URZ ;  /* 0x00000005040b7899 */ /* 0x000fe2000800063f */
[----:B------:R-:W-:Y:S01]  /*1b30*/  @!P1 IMAD.X R11, RZ, RZ, R29, P5 ;  /* 0x000000ffff0b9224 */ /* 0x000fe200028e061d */
[----:B------:R-:W-:Y:S01]  /*1b40*/  USHF.L.U64.HI UR12, UR4, UR12, UR5 ;  /* 0x0000000c040c7299 */ /* 0x000fe20008010205 */
[----:B------:R-:W-:-:S02]  /*1b50*/  @!P2 IMAD R21, R16, c[0x0][0x194], R17 ;  /* 0x000065001015aa24 */ /* 0x000fc400078e0211 */
[----:B------:R-:W-:Y:S01]  /*1b60*/  @!P1 IMAD R11, R11, c[0x0][0x190], RZ ;  /* 0x000064000b0b9a24 */ /* 0x000fe200078e02ff */
[----:B-1----:R-:W-:Y:S01]  /*1b70*/  SHF.R.U32.HI R6, RZ, 0x3, R0 ;  /* 0x00000003ff067819 */ /* 0x002fe20000011600 */
[----:B------:R-:W-:Y:S01]  /*1b80*/  @!P0 IMAD.MOV.U32 R14, RZ, RZ, R4 ;  /* 0x000000ffff0e8224 */ /* 0x000fe200078e0004 */
[----:B------:R-:W-:Y:S01]  /*1b90*/  LOP3.LUT R0, R0, 0x38, R30, 0xf8, !PT ;  /* 0x0000003800007812 */ /* 0x000fe200078ef81e */
[----:B------:R-:W-:Y:S01]  /*1ba0*/  @!P0 IMAD.MOV.U32 R15, RZ, RZ, R5 ;  /* 0x000000ffff0f8224 */ /* 0x000fe200078e0005 */
[----:B------:R-:W-:Y:S01]  /*1bb0*/  ULDC.64 UR4, c[0x0][0x1a0] ;  /* 0x0000680000047ab9 */ /* 0x000fe20000000a00 */
[----:B------:R-:W-:Y:S01]  /*1bc0*/  @!P3 IMAD R13, R28, c[0x0][0x194], R13 ;  /* 0x000065001c0dba24 */ /* 0x000fe200078e020d */
[----:B------:R-:W-:Y:S01]  /*1bd0*/  LOP3.LUT R23, R0, R6, RZ, 0x3c, !PT ;  /* 0x0000000600177212 */ /* 0x000fe200078e3cff */
[----:B------:R-:W-:Y:S01]  /*1be0*/  @!P2 IMAD.MOV.U32 R6, RZ, RZ, R4 ;  /* 0x000000ffff06a224 */ /* 0x000fe200078e0004 */
[----:B------:R-:W-:Y:S01]  /*1bf0*/  @!P0 IADD3 R0, P4, R28, 0x60, RZ ;  /* 0x000000601c008810 */ /* 0x000fe20007f9e0ff */
[----:B------:R-:W-:Y:S01]  /*1c00*/  @!P1 IMAD R11, R10, c[0x0][0x194], R11 ;  /* 0x000065000a0b9a24 */ /* 0x000fe200078e020b */
[----:B------:R-:W-:Y:S01]  /*1c10*/  UIMAD.WIDE.U32 UR14, UR28, UR4, URZ ;  /* 0x000000041c0e72a5 */ /* 0x000fe2000f8e003f */
[----:B------:R-:W-:-:S04]  /*1c20*/  @!P2 IMAD.WIDE.U32 R16, R16, c[0x0][0x190], R6 ;  /* 0x000064001010aa25 */ /* 0x000fc800078e0006 */
[----:B------:R-:W-:Y:S02]  /*1c30*/  @!P0 IMAD.X R12, RZ, RZ, R29, P4 ;  /* 0x000000ffff0c8224 */ /* 0x000fe400020e061d */
[----:B------:R-:W-:-:S04]  /*1c40*/  @!P3 IMAD.WIDE.U32 R6, R28, c[0x0][0x190], R4 ;  /* 0x000064001c06ba25 */ /* 0x000fc800078e0004 */
[----:B------:R-:W-:Y:S01]  /*1c50*/  @!P0 IMAD R12, R12, c[0x0][0x190], RZ ;  /* 0x000064000c0c8a24 */ /* 0x000fe200078e02ff */
[----:B------:R-:W-:Y:S01]  /*1c60*/  @!P3 LEA R4, P6, R6, c[0x0][0x160], 0x1 ;  /* 0x000058000604ba11 */ /* 0x000fe200078c08ff */
[----:B------:R-:W-:-:S04]  /*1c70*/  @!P1 IMAD.WIDE.U32 R8, R10, c[0x0][0x190], R8 ;  /* 0x000064000a089a25 */ /* 0x000fc800078e0008 */
[----:B------:R-:W-:Y:S01]  /*1c80*/  @!P0 IMAD R20, R0, c[0x0][0x194], R12 ;  /* 0x0000650000148a24 */ /* 0x000fe200078e020c */
[----:B------:R-:W-:Y:S01]  /*1c90*/  @!P1 LEA R10, P4, R8, c[0x0][0x160], 0x1 ;  /* 0x00005800080a9a11 */ /* 0x000fe200078808ff */
[----:B------:R-:W-:Y:S01]  /*1ca0*/  @!P0 IMAD.WIDE.U32 R14, R0, c[0x0][0x190], R14 ;  /* 0x00006400000e8a25 */ /* 0x000fe200078e000e */
[----:B------:R-:W-:-:S03]  /*1cb0*/  @!P2 LEA R12, P5, R16, c[0x0][0x160], 0x1 ;  /* 0x00005800100caa11 */ /* 0x000fc600078a08ff */
[----:B------:R-:W-:Y:S02]  /*1cc0*/  @!P3 IMAD.IADD R0, R7, 0x1, R13 ;  /* 0x000000010700b824 */ /* 0x000fe400078e020d */
[----:B------:R-:W-:Y:S02]  /*1cd0*/  @!P1 IMAD.IADD R9, R9, 0x1, R11 ;  /* 0x0000000109099824 */ /* 0x000fe400078e020b */
[----:B------:R-:W-:Y:S01]  /*1ce0*/  @!P2 IMAD.IADD R7, R17, 0x1, R21 ;  /* 0x000000011107a824 */ /* 0x000fe200078e0215 */
[----:B------:R-:W-:Y:S01]  /*1cf0*/  @!P3 LEA.HI.X R5, R6, c[0x0][0x164], R0, 0x1, P6 ;  /* 0x000059000605ba11 */ /* 0x000fe200030f0c00 */
[----:B------:R-:W-:Y:S01]  /*1d00*/  IMAD R0, R3, c[0x0][0x198], RZ ;  /* 0x0000660003007a24 */ /* 0x000fe200078e02ff */
[----:B------:R-:W-:Y:S01]  /*1d10*/  @!P1 LEA.HI.X R11, R8, c[0x0][0x164], R9, 0x1, P4 ;  /* 0x00005900080b9a11 */ /* 0x000fe200020f0c09 */
[----:B------:R-:W-:Y:S01]  /*1d20*/  @!P0 IMAD.IADD R9, R15, 0x1, R20 ;  /* 0x000000010f098824 */ /* 0x000fe200078e0214 */
[----:B------:R-:W-:Y:S01]  /*1d30*/  @!P2 LEA.HI.X R13, R16, c[0x0][0x164], R7, 0x1, P5 ;  /* 0x00005900100daa11 */ /* 0x000fe200028f0c07 */
[----:B------:R-:W-:Y:S01]  /*1d40*/  IMAD.WIDE.U32 R6, R2, c[0x0][0x198], R30 ;  /* 0x0000660002067a25 */ /* 0x000fe200078e001e */
[----:B------:R-:W-:-:S02]  /*1d50*/  LEA.HI R16, R24, R104, RZ, 0x6 ;  /* 0x0000006818107211 */ /* 0x000fc400078f30ff */
[----:B------:R-:W-:Y:S01]  /*1d60*/  @!P0 LEA R8, P4, R14, c[0x0][0x160], 0x1 ;  /* 0x000058000e088a11 */ /* 0x000fe200078808ff */
[----:B------:R-:W-:Y:S01]  /*1d70*/  IMAD R0, R2, c[0x0][0x19c], R0 ;  /* 0x0000670002007a24 */ /* 0x000fe200078e0200 */
[----:B------:R-:W-:Y:S01]  /*1d80*/  IADD3 R6, P6, R6, UR16, RZ ;  /* 0x0000001006067c10 */ /* 0x000fe2000ffde0ff */
[----:B------:R-:W-:Y:S01]  /*1d90*/  IMAD R3, R3, c[0x0][0x1a0], RZ ;  /* 0x0000680003037a24 */ /* 0x000fe200078e02ff */
[----:B------:R-:W-:Y:S01]  /*1da0*/  @!P0 LEA.HI.X R9, R14, c[0x0][0x164], R9, 0x1, P4 ;  /* 0x000059000e098a11 */ /* 0x000fe200020f0c09 */
[----:B------:R-:W-:Y:S01]  /*1db0*/  IMAD.SHL.U32 R14, R16, 0x8, RZ ;  /* 0x00000008100e7824 */ /* 0x000fe200078e00ff */
[----:B------:R-:W-:Y:S01]  /*1dc0*/  SHF.R.S32.HI R17, RZ, 0x1f, R18 ;  /* 0x0000001fff117819 */ /* 0x000fe20000011412 */
[----:B------:R-:W-:Y:S01]  /*1dd0*/  IMAD R3, R2, c[0x0][0x1a4], R3 ;  /* 0x0000690002037a24 */ /* 0x000fe200078e0203 */
[----:B------:R-:W-:Y:S01]  /*1de0*/  IADD3.X R7, R7, UR7, R0, P6, !PT ;  /* 0x0000000707077c10 */ /* 0x000fe2000b7fe400 */
[----:B------:R-:W-:Y:S01]  /*1df0*/  USHF.R.S32.HI UR7, URZ, 0x1f, UR28 ;  /* 0x0000001f3f077899 */ /* 0x000fe2000801141c */
[----:B------:R-:W-:Y:S01]  /*1e00*/  LOP3.LUT R14, R23, 0xfffffe00, R14, 0xf8, !PT ;  /* 0xfffffe00170e7812 */ /* 0x000fe200078ef80e */
[----:B------:R-:W-:Y:S01]  /*1e10*/  IMAD R0, R17, c[0x0][0x1b0], RZ ;  /* 0x00006c0011007a24 */ /* 0x000fe200078e02ff */
[C---:B------:R-:W-:Y:S01]  /*1e20*/  ISETP.GE.AND P5, PT, R19.reuse, UR10, PT ;  /* 0x0000000a13007c0c */ /* 0x040fe2000bfa6270 */
[----:B--2---:R-:W-:Y:S01]  /*1e30*/  IMAD.WIDE.U32 R28, R18, c[0x0][0x1b0], R6 ;  /* 0x00006c00121c7a25 */ /* 0x004fe200078e0006 */
[----:B------:R-:W-:Y:S01]  /*1e40*/  ISETP.GE.AND P4, PT, R19, UR10, PT ;  /* 0x0000000a13007c0c */ /* 0x000fe2000bf86270 */
[----:B------:R-:W-:Y:S01]  /*1e50*/  UIMAD UR13, UR7, UR21, UR13 ;  /* 0x00000015070d72a4 */ /* 0x000fe2000f8e020d */
[----:B------:R-:W-:Y:S01]  /*1e60*/  LEA.HI R19, R24, R104, RZ, 0x4 ;  /* 0x0000006818137211 */ /* 0x000fe200078f20ff */
[----:B------:R-:W-:Y:S01]  /*1e70*/  IMAD.SHL.U32 R231, R14, 0x2, RZ ;  /* 0x000000020ee77824 */ /* 0x000fe200078e00ff */
[C---:B------:R-:W-:Y:S01]  /*1e80*/  ISETP.GE.AND P6, PT, R2.reuse, UR10, PT ;  /* 0x0000000a02007c0c */ /* 0x040fe2000bfc6270 */
[----:B------:R-:W-:Y:S01]  /*1e90*/  IMAD.WIDE.U32 R6, R2, c[0x0][0x1a0], R30 ;  /* 0x0000680002067a25 */ /* 0x000fe200078e001e */
[----:B------:R-:W-:Y:S01]  /*1ea0*/  LOP3.LUT R14, R19, 0xfffffff0, RZ, 0xc0, !PT ;  /* 0xfffffff0130e7812 */ /* 0x000fe200078ec0ff */
[----:B------:R-:W-:Y:S01]  /*1eb0*/  UIMAD UR4, UR7, UR4, URZ ;  /* 0x00000004070472a4 */ /* 0x000fe2000f8e023f */
[----:B------:R-:W-:Y:S01]  /*1ec0*/  @!PT LDS RZ, [RZ] ;  /* 0x00000000fffff984 */ /* 0x000fe20000000800 */
[----:B------:R-:W-:Y:S01]  /*1ed0*/  @!PT LDS RZ, [RZ] ;  /* 0x00000000fffff984 */ /* 0x000fe20000000800 */
[----:B------:R-:W-:Y:S01]  /*1ee0*/  @!PT LDS RZ, [RZ] ;  /* 0x00000000fffff984 */ /* 0x000fe20000000800 */
[----:B------:R1:W-:Y:S01]  /*1ef0*/  @!P3 LDGSTS.E.BYPASS.LTC128B.128 [R231], [R4.64] ;  /* 0x0000000004e7bfae */ /* 0x0003e2000b901d58 */
[----:B------:R-:W-:Y:S01]  /*1f00*/  IMAD.MOV.U32 R110, RZ, RZ, R28 ;  /* 0x000000ffff6e7224 */ /* 0x000fe200078e001c */
[----:B------:R-:W-:Y:S01]  /*1f10*/  SHF.R.S32.HI R16, RZ, 0x4, R19 ;  /* 0x00000004ff107819 */ /* 0x000fe20000011413 */
[----:B------:R-:W-:Y:S01]  /*1f20*/  UIMAD UR4, UR28, UR5, UR4 ;  /* 0x000000051c0472a4 */ /* 0x000fe2000f8e0204 */
[----:B------:R1:W-:Y:S01]  /*1f30*/  @!P3 LDGSTS.E.BYPASS.LTC128B.128 [R231+0x4000], [R4.64+0x80] ;  /* 0x0400008004e7bfae */ /* 0x0003e2000b901d58 */
[----:B------:R-:W-:-:S02]  /*1f40*/  UIADD3 UR5, UR9, 0x1, -UR23 ;  /* 0x0000000109057890 */ /* 0x000fc4000fffe817 */
[----:B------:R-:W-:Y:S01]  /*1f50*/  UIADD3 UR4, UR15, UR4, URZ ;  /* 0x000000040f047290 */ /* 0x000fe2000fffe03f */
[----:B------:R1:W-:Y:S01]  /*1f60*/  @!P3 LDGSTS.E.BYPASS.LTC128B.128 [R231+0x8000], [R4.64+0x100] ;  /* 0x0800010004e7bfae */ /* 0x0003e2000b901d58 */
[----:B------:R-:W-:Y:S02]  /*1f70*/  ULDC UR7, c[0x0][0x2e8] ;  /* 0x0000ba0000077ab9 */ /* 0x000fe40000000800 */
[----:B------:R-:W-:Y:S01]  /*1f80*/  UIADD3 UR5, UR5, UR7, URZ ;  /* 0x0000000705057290 */ /* 0x000fe2000fffe03f */
[----:B------:R1:W-:Y:S04]  /*1f90*/  @!P3 LDGSTS.E.BYPASS.LTC128B.128 [R231+0xc000], [R4.64+0x180] ;  /* 0x0c00018004e7bfae */ /* 0x0003e8000b901d58 */
[----:B------:R2:W-:Y:S04]  /*1fa0*/  @!P2 LDGSTS.E.BYPASS.LTC128B.128 [R231+0x1000], [R12.64] ;  /* 0x010000000ce7afae */ /* 0x0005e8000b901d58 */
[----:B------:R2:W-:Y:S04]  /*1fb0*/  @!P2 LDGSTS.E.BYPASS.LTC128B.128 [R231+0x5000], [R12.64+0x80] ;  /* 0x050000800ce7afae */ /* 0x0005e8000b901d58 */
[----:B------:R2:W-:Y:S04]  /*1fc0*/  @!P2 LDGSTS.E.BYPASS.LTC128B.128 [R231+0x9000], [R12.64+0x100] ;  /* 0x090001000ce7afae */ /* 0x0005e8000b901d58 */
[----:B------:R2:W-:Y:S01]  /*1fd0*/  @!P2 LDGSTS.E.BYPASS.LTC128B.128 [R231+0xd000], [R12.64+0x180] ;  /* 0x0d0001800ce7afae */ /* 0x0005e2000b901d58 */
[----:B------:R-:W-:-:S03]  /*1fe0*/  ISETP.GE.AND P2, PT, R2, UR10, PT ;  /* 0x0000000a02007c0c */ /* 0x000fc6000bf46270 */
[----:B------:R3:W-:Y:S04]  /*1ff0*/  @!P1 LDGSTS.E.BYPASS.LTC128B.128 [R231+0x2000], [R10.64] ;  /* 0x020000000ae79fae */ /* 0x0007e8000b901d58 */
[----:B------:R3:W-:Y:S01]  /*2000*/  @!P1 LDGSTS.E.BYPASS.LTC128B.128 [R231+0x6000], [R10.64+0x80] ;  /* 0x060000800ae79fae */ /* 0x0007e2000b901d58 */
[----:B-1----:R-:W-:-:S03]  /*2010*/  IMAD R4, R18, c[0x0][0x1b4], R0 ;  /* 0x00006d0012047a24 */ /* 0x002fc600078e0200 */
[----:B------:R3:W-:Y:S01]  /*2020*/  @!P1 LDGSTS.E.BYPASS.LTC128B.128 [R231+0xa000], [R10.64+0x100] ;  /* 0x0a0001000ae79fae */ /* 0x0007e2000b901d58 */
[----:B------:R-:W-:Y:S02]  /*2030*/  IMAD.U32 R5, RZ, RZ, UR28 ;  /* 0x0000001cff057e24 */ /* 0x000fe4000f8e00ff */
[----:B------:R-:W-:Y:S01]  /*2040*/  IMAD.IADD R111, R29, 0x1, R4 ;  /* 0x000000011d6f7824 */ /* 0x000fe200078e0204 */
[----:B------:R3:W-:Y:S01]  /*2050*/  @!P1 LDGSTS.E.BYPASS.LTC128B.128 [R231+0xe000], [R10.64+0x180] ;  /* 0x0e0001800ae79fae */ /* 0x0007e2000b901d58 */
[----:B------:R-:W-:Y:S01]  /*2060*/  IMAD.IADD R0, R104, 0x1, -R14 ;  /* 0x0000000168007824 */ /* 0x000fe200078e0a0e */
[----:B------:R-:W-:Y:S01]  /*2070*/  IADD3 R14, P3, R6, UR18, RZ ;  /* 0x00000012060e7c10 */ /* 0x000fe2000ff7e0ff */
[----:B------:R-:W-:Y:S01]  /*2080*/  IMAD.WIDE.U32 R4, R5, UR21, R110 ;  /* 0x0000001505047c25 */ /* 0x000fe2000f8e006e */
[----:B------:R1:W-:Y:S02]  /*2090*/  @!P0 LDGSTS.E.BYPASS.LTC128B.128 [R231+0x3000], [R8.64] ;  /* 0x0300000008e78fae */ /* 0x0003e4000b901d58 */
[----:B------:R-:W-:Y:S01]  /*20a0*/  IADD3.X R15, R7, UR17, R3, P3, !PT ;  /* 0x00000011070f7c10 */ /* 0x000fe20009ffe403 */
[----:B------:R-:W-:Y:S01]  /*20b0*/  IMAD.SHL.U32 R104, R104, 0x2, RZ ;  /* 0x0000000268687824 */ /* 0x000fe200078e00ff */
[----:B------:R-:W-:Y:S01]  /*20c0*/  LEA.HI R7, R19, R16, RZ, 0x1 ;  /* 0x0000001013077211 */ /* 0x000fe200078f08ff */
[----:B------:R1:W-:Y:S01]  /*20d0*/  @!P0 LDGSTS.E.BYPASS.LTC128B.128 [R231+0x7000], [R8.64+0x80] ;  /* 0x0700008008e78fae */ /* 0x0003e2000b901d58 */
[----:B------:R-:W-:Y:S01]  /*20e0*/  IADD3 R3, R5, UR13, RZ ;  /* 0x0000000d05037c10 */ /* 0x000fe2000fffe0ff */
[----:B--2---:R-:W-:Y:S01]  /*20f0*/  IMAD.MOV.U32 R12, RZ, RZ, 0x20 ;  /* 0x00000020ff0c7424 */ /* 0x004fe200078e00ff */
[----:B------:R-:W-:Y:S01]  /*2100*/  @!P6 LEA R6, P3, R4, c[0x0][0x168], 0x1 ;  /* 0x00005a000406ea11 */ /* 0x000fe200078608ff */
[----:B------:R1:W-:Y:S01]  /*2110*/  @!P0 LDGSTS.E.BYPASS.LTC128B.128 [R231+0xb000], [R8.64+0x100] ;  /* 0x0b00010008e78fae */ /* 0x0003e2000b901d58 */
[----:B------:R-:W-:-:S02]  /*2120*/  LOP3.LUT R19, R7, 0xfffffffe, RZ, 0xc0, !PT ;  /* 0xfffffffe07137812 */ /* 0x000fc400078ec0ff */
[C---:B------:R-:W-:Y:S01]  /*2130*/  @!P6 LEA.HI.X R7, R4.reuse, c[0x0][0x16c], R3, 0x1, P3 ;  /* 0x00005b000407ea11 */ /* 0x040fe200018f0c03 */
[----:B------:R1:W-:Y:S01]  /*2140*/  @!P0 LDGSTS.E.BYPASS.LTC128B.128 [R231+0xf000], [R8.64+0x180] ;  /* 0x0f00018008e78fae */ /* 0x0003e2000b901d58 */
[----:B------:R-:W-:Y:S01]  /*2150*/  @!P5 IADD3 R5, P3, R4, UR11, RZ ;  /* 0x0000000b0405dc10 */ /* 0x000fe2000ff7e0ff */
[----:B------:R-:W-:Y:S01]  /*2160*/  IMAD.IADD R19, R16, 0x1, -R19 ;  /* 0x0000000110137824 */ /* 0x000fe200078e0a13 */
[----:B------:R-:W-:Y:S01]  /*2170*/  SHF.R.S32.HI R21, RZ, 0x1f, R0 ;  /* 0x0000001fff157819 */ /* 0x000fe20000011400 */
[----:B------:R2:W-:Y:S01]  /*2180*/  @!P6 LDGSTS.E.BYPASS.LTC128B.128 [R231+0x10000], [R6.64] ;  /* 0x1000000006e7efae */ /* 0x0005e2000b901d58 */
[----:B------:R-:W-:Y:S01]  /*2190*/  @!P5 IADD3.X R3, R3, UR12, RZ, P3, !PT ;  /* 0x0000000c0303dc10 */ /* 0x000fe20009ffe4ff */
[----:B------:R-:W-:Y:S01]  /*21a0*/  IMAD R16, R17, c[0x0][0x1b8], RZ ;  /* 0x00006e0011107a24 */ /* 0x000fe200078e02ff */
[----:B------:R-:W-:Y:S01]  /*21b0*/  @!P5 LEA R4, P3, R5, c[0x0][0x168], 0x1 ;  /* 0x00005a000504da11 */ /* 0x000fe200078608ff */
[----:B------:R2:W-:Y:S01]  /*21c0*/  @!P6 LDGSTS.E.BYPASS.LTC128B.128 [R231+0x12000], [R6.64+0x80] ;  /* 0x1200008006e7efae */ /* 0x0005e2000b901d58 */
[----:B------:R-:W-:Y:S01]  /*21d0*/  LEA.HI R21, R21, R0, RZ, 0x3 ;  /* 0x0000000015157211 */ /* 0x000fe200078f18ff */
[----:B------:R-:W-:Y:S01]  /*21e0*/  IMAD R16, R18, c[0x0][0x1bc], R16 ;  /* 0x00006f0012107a24 */ /* 0x000fe200078e0210 */
[----:B------:R-:W-:Y:S01]  /*21f0*/  @!P5 LEA.HI.X R5, R5, c[0x0][0x16c], R3, 0x1, P3 ;  /* 0x00005b000505da11 */ /* 0x000fe200018f0c03 */
[----:B------:R2:W-:Y:S01]  /*2200*/  @!P6 LDGSTS.E.BYPASS.LTC128B.128 [R231+0x14000], [R6.64+0x100] ;  /* 0x1400010006e7efae */ /* 0x0005e2000b901d58 */
[----:B------:R-:W-:Y:S01]  /*2210*/  LOP3.LUT R20, R21, 0xfffffff8, RZ, 0xc0, !PT ;  /* 0xfffffff815147812 */ /* 0x000fe200078ec0ff */
[----:B------:R-:W-:Y:S01]  /*2220*/  IMAD.SHL.U32 R3, R2, 0x8, RZ ;  /* 0x0000000802037824 */ /* 0x000fe200078e00ff */
[----:B------:R-:W-:Y:S01]  /*2230*/  LOP3.LUT R109, R104, 0x6, RZ, 0xc0, !PT ;  /* 0x00000006686d7812 */ /* 0x000fe200078ec0ff */
[----:B------:R2:W-:Y:S02]  /*2240*/  @!P6 LDGSTS.E.BYPASS.LTC128B.128 [R231+0x16000], [R6.64+0x180] ;  /* 0x1600018006e7efae */ /* 0x0005e4000b901d58 */
[----:B------:R-:W-:-:S02]  /*2250*/  IMAD.IADD R20, R0, 0x1, -R20 ;  /* 0x0000000100147824 */ /* 0x000fc400078e0a14 */
[----:B------:R4:W-:Y:S01]  /*2260*/  @!P5 LDGSTS.E.BYPASS.LTC128B.128 [R231+0x11000], [R4.64] ;  /* 0x1100000004e7dfae */ /* 0x0009e2000b901d58 */
[----:B------:R-:W-:Y:S02]  /*2270*/  IMAD.SHL.U32 R0, R22, 0x40, RZ ;  /* 0x0000004016007824 */ /* 0x000fe400078e00ff */
[----:B------:R-:W-:Y:S01]  /*2280*/  IMAD.SHL.U32 R2, R20, 0x40, RZ ;  /* 0x0000004014027824 */ /* 0x000fe200078e00ff */
[----:B------:R4:W-:Y:S02]  /*2290*/  @!P5 LDGSTS.E.BYPASS.LTC128B.128 [R231+0x13000], [R4.64+0x80] ;  /* 0x1300008004e7dfae */ /* 0x0009e4000b901d58 */
[----:B------:R-:W-:Y:S01]  /*22a0*/  LOP3.LUT R0, R0, 0x1c0, RZ, 0xc0, !PT ;  /* 0x000001c000007812 */ /* 0x000fe200078ec0ff */
[----:B-1----:R-:W-:Y:S01]  /*22b0*/  IMAD.U32 R8, RZ, RZ, UR14 ;  /* 0x0000000eff087e24 */ /* 0x002fe2000f8e00ff */
[----:B------:R4:W-:Y:S01]  /*22c0*/  @!P5 LDGSTS.E.BYPASS.LTC128B.128 [R231+0x15000], [R4.64+0x100] ;  /* 0x1500010004e7dfae */ /* 0x0009e2000b901d58 */
[----:B------:R-:W-:Y:S01]  /*22d0*/  LOP3.LUT R2, R2, 0x1c0, RZ, 0xc0, !PT ;  /* 0x000001c002027812 */ /* 0x000fe200078ec0ff */
[----:B------:R-:W-:-:S02]  /*22e0*/  IMAD.U32 R9, RZ, RZ, UR15 ;  /* 0x0000000fff097e24 */ /* 0x000fc4000f8e00ff */
[----:B------:R4:W-:Y:S04]  /*22f0*/  @!P5 LDGSTS.E.BYPASS.LTC128B.128 [R231+0x17000], [R4.64+0x180] ;  /* 0x1700018004e7dfae */ /* 0x0009e8000b901d58 */
[----:B------:R-:W0:Y:S04]  /*2300*/  LDGDEPBAR ;  /* 0x00000000000079af */ /* 0x000e280000000000 */
[----:B------:R1:W-:Y:S01]  /*2310*/  STL.64 [R1+0x38], R28 ;  /* 0x0000381c01007387 */ /* 0x0003e20000100a00 */
[----:B--2---:R-:W-:Y:S01]  /*2320*/  LOP3.LUT R6, R0, 0x8, R3, 0xf8, !PT ;  /* 0x0000000800067812 */ /* 0x004fe200078ef803 */
[----:B------:R-:W-:-:S02]  /*2330*/  IMAD.U32 R3, RZ, RZ, UR4 ;  /* 0x00000004ff037e24 */ /* 0x000fc4000f8e00ff */
[----:B------:R-:W-:Y:S01]  /*2340*/  STL.64 [R1+0x20], R110 ;  /* 0x0000206e01007387 */ /* 0x000fe20000100a00 */
[----:B------:R-:W-:Y:S02]  /*2350*/  ULDC UR4, c[0x0][0x2e4] ;  /* 0x0000b90000047ab9 */ /* 0x000fe40000000800 */
[----:B------:R-:W-:Y:S01]  /*2360*/  UIADD3 UR4, UR9, -UR4, -UR23 ;  /* 0x8000000409047290 */ /* 0x000fe2000fffe817 */
[----:B----4-:R-:W-:Y:S01]  /*2370*/  IMAD.SHL.U32 R5, R19, 0x8, RZ ;  /* 0x0000000813057824 */ /* 0x010fe200078e00ff */
[----:B------:R-:W-:-:S04]  /*2380*/  DEPBAR.LE SB0, 0x0 ;  /* 0x000080000000791a */ /* 0x000fc80000000000 */
[----:B------:R-:W-:Y:S01]  /*2390*/  BAR.SYNC.DEFER_BLOCKING 0x0 ;  /* 0x0000000000007b1d */ /* 0x000fe20000010000 */
[----:B------:R-:W-:Y:S01]  /*23a0*/  LOP3.LUT R5, R2, 0x8, R5, 0xf8, !PT ;  /* 0x0000000802057812 */ /* 0x000fe200078ef805 */
[----:B-1----:R-:W-:Y:S01]  /*23b0*/  IMAD.WIDE.U32 R28, R18, c[0x0][0x1b8], R14 ;  /* 0x00006e00121c7a25 */ /* 0x002fe200078e000e */
[----:B------:R-:W-:Y:S02]  /*23c0*/  SHF.R.U32.HI R4, RZ, 0x3, R0 ;  /* 0x00000003ff047819 */ /* 0x000fe40000011600 */
[----:B------:R-:W-:Y:S01]  /*23d0*/  SHF.R.U32.HI R2, RZ, 0x3, R2 ;  /* 0x00000003ff027819 */ /* 0x000fe20000011602 */
[----:B------:R-:W-:Y:S01]  /*23e0*/  IMAD.IADD R27, R29, 0x1, R16 ;  /* 0x000000011d1b7824 */ /* 0x000fe200078e0210 */
[----:B------:R-:W-:Y:S01]  /*23f0*/  LEA R0, P0, R8, R28, 0x6 ;  /* 0x0000001c08007211 */ /* 0x000fe200078030ff */
[----:B------:R-:W-:Y:S01]  /*2400*/  STL.64 [R1+0x60], R28 ;  /* 0x0000601c01007387 */ /* 0x000fe20000100a00 */
[----:B------:R-:W-:Y:S01]  /*2410*/  LOP3.LUT R9, R6, R4, RZ, 0x3c, !PT ;  /* 0x0000000406097212 */ /* 0x000fe200078e3cff */
[----:B------:R-:W-:Y:S01]  /*2420*/  IMAD.WIDE.U32 R6, R12, c[0x0][0x1a0], RZ ;  /* 0x000068000c067a25 */ /* 0x000fe200078e00ff */
[----:B------:R-:W-:Y:S01]  /*2430*/  LOP3.LUT R102, R5, R2, RZ, 0x3c, !PT ;  /* 0x0000000205667212 */ /* 0x000fe200078e3cff */
[----:B------:R-:W-:Y:S01]  /*2440*/  STL [R1+0x34], R27 ;  /* 0x0000341b01007387 */ /* 0x000fe20000100800 */
[----:B------:R-:W-:Y:S01]  /*2450*/  LEA.HI.X R2, R8, R27, R3, 0x6, P0 ;  /* 0x0000001b08027211 */ /* 0x000fe200000f3403 */
[----:B------:R-:W-:Y:S01]  /*2460*/  IMAD.SHL.U32 R5, R21, 0x40, RZ ;  /* 0x0000004015057824 */ /* 0x000fe200078e00ff */
[----:B------:R-:W-:Y:S01]  /*2470*/  @!P4 IADD3 R3, P0, R0, R6, RZ ;  /* 0x000000060003c210 */ /* 0x000fe20007f1e0ff */
[----:B------:R-:W-:Y:S01]  /*2480*/  IMAD R8, R12, c[0x0][0x1a4], RZ ;  /* 0x000069000c087a24 */ /* 0x000fe200078e02ff */
[----:B------:R-:W-:-:S02]  /*2490*/  @!P2 LEA R4, P1, R0, c[0x0][0x170], 0x1 ;  /* 0x00005c000004aa11 */ /* 0x000fc400078208ff */
[----:B------:R-:W-:Y:S02]  /*24a0*/  LOP3.LUT R101, R5, 0xfffffe00, RZ, 0xc0, !PT ;  /* 0xfffffe0005657812 */ /* 0x000fe400078ec0ff */
[----:B------:R-:W-:Y:S02]  /*24b0*/  @!P4 IADD3.X R7, R2, R7, R8, P0, !PT ;  /* 0x000000070207c210 */ /* 0x000fe400007fe408 */
[----:B------:R-:W-:Y:S01]  /*24c0*/  @!P2 LEA.HI.X R5, R0, c[0x0][0x174], R2, 0x1, P1 ;  /* 0x00005d000005aa11 */ /* 0x000fe200008f0c02 */
[----:B------:R-:W-:Y:S01]  /*24d0*/  IMAD R2, R105, 0x400, R101 ;  /* 0x0000040069027824 */ /* 0x000fe200078e0265 */
[----:B------:R-:W-:Y:S01]  /*24e0*/  @!P4 LEA R6, P0, R3, c[0x0][0x170], 0x1 ;  /* 0x00005c000306ca11 */ /* 0x000fe200078008ff */
[----:B------:R-:W-:Y:S01]  /*24f0*/  @P2 STS.128 [R231+0x18000], RZ ;  /* 0x018000ffe7002388 */ /* 0x000fe20000000c00 */
[----:B------:R-:W-:Y:S02]  /*2500*/  IMAD R0, R19, 0x200, R9 ;  /* 0x0000020013007824 */ /* 0x000fe400078e0209 */
[----:B------:R-:W-:Y:S01]  /*2510*/  @!P4 LEA.HI.X R7, R3, c[0x0][0x174], R7, 0x1, P0 ;  /* 0x00005d000307ca11 */ /* 0x000fe200000f0c07 */
[----:B------:R-:W-:Y:S01]  /*2520*/  @P2 STS.128 [R231+0x1a000], RZ ;  /* 0x01a000ffe7002388 */ /* 0x000fe20000000c00 */
[----:B------:R-:W-:Y:S01]  /*2530*/  IMAD.IADD R2, R102, 0x1, R2 ;  /* 0x0000000166027824 */ /* 0x000fe200078e0202 */
[----:B------:R-:W-:Y:S01]  /*2540*/  LEA R3, R105, UR8, 0x4 ;  /* 0x0000000869037c11 */ /* 0x000fe2000f8e20ff */
[----:B------:R-:W-:Y:S01]  /*2550*/  IMAD.SHL.U32 R204, R0, 0x2, RZ ;  /* 0x0000000200cc7824 */ /* 0x000fe200078e00ff */
[----:B------:R-:W-:Y:S01]  /*2560*/  @P2 STS.128 [R231+0x1c000], RZ ;  /* 0x01c000ffe7002388 */ /* 0x000fe20000000c00 */
[----:B------:R-:W-:-:S03]  /*2570*/  IMAD.SHL.U32 R211, R2, 0x2, RZ ;  /* 0x0000000202d37824 */ /* 0x000fc600078e00ff */
[----:B------:R-:W-:Y:S01]  /*2580*/  @P2 STS.128 [R231+0x1e000], RZ ;  /* 0x01e000ffe7002388 */ /* 0x000fe20000000c00 */
[C---:B------:R-:W-:Y:S02]  /*2590*/  IADD3 R2, R204.reuse, 0x10000, RZ ;  /* 0x00010000cc027810 */ /* 0x040fe40007ffe0ff */
[----:B------:R-:W-:Y:S01]  /*25a0*/  IADD3 R215, R204, 0x10020, RZ ;  /* 0x00010020ccd77810 */ /* 0x000fe20007ffe0ff */
[----:B------:R-:W-:Y:S01]  /*25b0*/  @!PT LDS RZ, [RZ] ;  /* 0x00000000fffff984 */ /* 0x000fe20000000800 */
[----:B------:R-:W-:Y:S01]  /*25c0*/  @!PT LDS RZ, [RZ] ;  /* 0x00000000fffff984 */ /* 0x000fe20000000800 */
[----:B------:R-:W-:Y:S01]  /*25d0*/  @!PT LDS RZ, [RZ] ;  /* 0x00000000fffff984 */ /* 0x000fe20000000800 */
[----:B------:R1:W-:Y:S04]  /*25e0*/  @!P2 LDGSTS.E.BYPASS.LTC128B.128 [R231+0x18000], [R4.64] ;  /* 0x1800000004e7afae */ /* 0x0003e8000b901d58 */
[----:B------:R1:W-:Y:S04]  /*25f0*/  @!P2 LDGSTS.E.BYPASS.LTC128B.128 [R231+0x1a000], [R4.64+0x80] ;  /* 0x1a00008004e7afae */ /* 0x0003e8000b901d58 */
[----:B------:R1:W-:Y:S04]  /*2600*/  @!P2 LDGSTS.E.BYPASS.LTC128B.128 [R231+0x1c000], [R4.64+0x100] ;  /* 0x1c00010004e7afae */ /* 0x0003e8000b901d58 */
[----:B------:R1:W-:Y:S01]  /*2610*/  @!P2 LDGSTS.E.BYPASS.LTC128B.128 [R231+0x1e000], [R4.64+0x180] ;  /* 0x1e00018004e7afae */ /* 0x0003e2000b901d58 */
[----:B------:R-:W-:-:S03]  /*2620*/  R2P PR, R20, 0x6 ;  /* 0x0000000614007804 */ /* 0x000fc60000000000 */
[----:B------:R-:W-:Y:S02]  /*2630*/  @P4 STS.128 [R231+0x19000], RZ ;  /* 0x019000ffe7004388 */ /* 0x000fe40000000c00 */
[----:B------:R-:W-:Y:S02]  /*2640*/  SEL R0, R12, 0xffffffe0, !P2 ;  /* 0xffffffe00c007807 */ /* 0x000fe40005000000 */
[----:B------:R-:W-:Y:S03]  /*2650*/  @P4 STS.128 [R231+0x1b000], RZ ;  /* 0x01b000ffe7004388 */ /* 0x000fe60000000c00 */
[----:B------:R-:W-:Y:S01]  /*2660*/  IMAD R214, R0, 0x2, R211 ;  /* 0x0000000200d67824 */ /* 0x000fe200078e02d3 */
        /* <DEDUP_REMOVED lines=10> */
[----:B------:R-:W-:Y:S02]  /*2710*/  SEL R4, R4, 0xfffffff0, !P1 ;  /* 0xfffffff004047807 */ /* 0x000fe40004800000 */
[----:B------:R-:W-:Y:S01]  /*2720*/  R2P PR, R22, 0x6 ;  /* 0x0000000616007804 */ /* 0x000fe20000000000 */
[----:B---3--:R-:W-:Y:S02]  /*2730*/  LDSM.16.M88.4 R8, [R211] ;  /* 0x00000000d308783b */ /* 0x008fe40000000200 */
[----:B------:R-:W-:-:S02]  /*2740*/  IMAD R212, R4, 0x2, R211 ;  /* 0x0000000204d47824 */ /* 0x000fc400078e02d3 */
[----:B------:R-:W1:Y:S02]  /*2750*/  LDSM.16.M88.4 R32, [R204+0x10800] ;  /* 0x01080000cc20783b */ /* 0x000e640000000200 */
[----:B------:R-:W-:Y:S02]  /*2760*/  IMAD R213, R0, 0x2, R212 ;  /* 0x0000000200d57824 */ /* 0x000fe400078e02d4 */
[----:B------:R-:W3:Y:S04]  /*2770*/  LDSM.16.M88.4 R16, [R204+0x10000] ;  /* 0x01000000cc10783b */ /* 0x000ee80000000200 */
[----:B------:R-:W4:Y:S01]  /*2780*/  LDSM.16.M88.4 R28, [R204+0x11000] ;  /* 0x01100000cc1c783b */ /* 0x000f220000000200 */
[----:B------:R-:W-:Y:S01]  /*2790*/  @P1 IADD3 R215, R2, -0x20, RZ ;  /* 0xffffffe002d71810 */ /* 0x000fe20007ffe0ff */
[----:B------:R-:W-:-:S02]  /*27a0*/  IMAD.MOV.U32 R2, RZ, RZ, 0x40 ;  /* 0x00000040ff027424 */ /* 0x000fc400078e00ff */
[----:B------:R-:W5:Y:S01]  /*27b0*/  LDSM.16.M88.4 R24, [R204+0x11800] ;  /* 0x01180000cc18783b */ /* 0x000f620000000200 */
[C---:B------:R-:W-:Y:S02]  /*27c0*/  IADD3 R230, R215.reuse, 0x800, RZ ;  /* 0x00000800d7e67810 */ /* 0x040fe40007ffe0ff */
[----:B------:R-:W-:Y:S01]  /*27d0*/  SEL R2, R2, 0xffffffc0, !P2 ;  /* 0xffffffc002027807 */ /* 0x000fe20005000000 */
[----:B------:R-:W-:Y:S01]  /*27e0*/  LDSM.16.M88.4 R12, [R212] ;  /* 0x00000000d40c783b */ /* 0x000fe20000000200 */
[C---:B------:R-:W-:Y:S02]  /*27f0*/  IADD3 R229, R215.reuse, 0x1000, RZ ;  /* 0x00001000d7e57810 */ /* 0x040fe40007ffe0ff */
[C---:B------:R-:W-:Y:S01]  /*2800*/  IADD3 R228, R215.reuse, 0x1800, RZ ;  /* 0x00001800d7e47810 */ /* 0x040fe20007ffe0ff */
[----:B------:R-:W4:Y:S01]  /*2810*/  LDSM.16.M88.4 R40, [R215] ;  /* 0x00000000d728783b */ /* 0x000f220000000200 */
        /* <DEDUP_REMOVED lines=14> */
[C---:B------:R-:W-:Y:S01]  /*2900*/  IADD3 R223, R215.reuse, 0x4000, RZ ;  /* 0x00004000d7df7810 */ /* 0x040fe20007ffe0ff */
[----:B------:R-:W-:Y:S01]  /*2910*/  IMAD.IADD R3, R112, 0x1, R3 ;  /* 0x0000000170037824 */ /* 0x000fe200078e0203 */
[----:B------:R-:W-:Y:S01]  /*2920*/  IADD3 R222, R215, 0x4800, RZ ;  /* 0x00004800d7de7810 */ /* 0x000fe20007ffe0ff */
[----:B-1----:R-:W-:Y:S01]  /*2930*/  HMMA.16816.F32.BF16 R36, R8, R32, RZ ;  /* 0x000000200824723c */ /* 0x002fe200000418ff */
[----:B------:R-:W-:Y:S01]  /*2940*/  LDSM.16.M88.4 R84, [R210+0x11800] ;  /* 0x01180000d254783b */ /* 0x000fe20000000200 */
[----:B------:R-:W-:Y:S01]  /*2950*/  IMAD R2, R2, 0x40, R109 ;  /* 0x0000004002027824 */ /* 0x000fe200078e026d */
[----:B------:R-:W-:-:S02]  /*2960*/  IADD3 R5, R3, 0x8, RZ ;  /* 0x0000000803057810 */ /* 0x000fc40007ffe0ff */
[----:B------:R-:W-:Y:S01]  /*2970*/  LDSM.16.M88.4 R88, [R209+0x1000] ;  /* 0x00100000d158783b */ /* 0x000fe20000000200 */
[----:B--2---:R-:W-:Y:S02]  /*2980*/  IADD3 R7, R3, UR5, RZ ;  /* 0x0000000503077c10 */ /* 0x004fe4000fffe0ff */
[C---:B------:R-:W-:Y:S01]  /*2990*/  HMMA.16816.F32.BF16 R44, R8.reuse, R34, RZ ;  /* 0x00000022082c723c */ /* 0x040fe200000418ff */
[----:B------:R-:W1:Y:S01]  /*29a0*/  LDSM.16.M88.4 R32, [R215+0x800] ;  /* 0x00080000d720783b */ /* 0x000e620000000200 */
[----:B------:R-:W-:Y:S02]  /*29b0*/  IADD3 R6, R2, 0x1, RZ ;  /* 0x0000000102067810 */ /* 0x000fe40007ffe0ff */
[----:B------:R-:W-:Y:S01]  /*29c0*/  IMNMX R235, R7, UR9, PT ;  /* 0x0000000907eb7c17 */ /* 0x000fe2000b800200 */
[----:B------:R-:W-:Y:S01]  /*29d0*/  LDSM.16.M88.4 R92, [R209+0x1800] ;  /* 0x00180000d15c783b */ /* 0x000fe20000000200 */
[----:B------:R-:W-:Y:S02]  /*29e0*/  IADD3 R221, R215, 0x5000, RZ ;  /* 0x00005000d7dd7810 */ /* 0x000fe40007ffe0ff */
[----:B---3--:R-:W-:Y:S01]  /*29f0*/  HMMA.16816.F32.BF16 R20, R8, R16, RZ ;  /* 0x000000100814723c */ /* 0x008fe200000418ff */
[----:B------:R-:W-:Y:S01]  /*2a00*/  LDSM.16.M88.4 R96, [R209+0x5800] ;  /* 0x00580000d160783b */ /* 0x000fe20000000200 */
[----:B------:R-:W-:-:S02]  /*2a10*/  ISETP.GE.AND P6, PT, R6, R235, PT ;  /* 0x000000eb0600720c */ /* 0x000fc40003fc6270 */
[----:B------:R-:W-:Y:S01]  /*2a20*/  ISETP.GE.AND P0, PT, R2, R235, PT ;  /* 0x000000eb0200720c */ /* 0x000fe20003f06270 */
[----:B------:R-:W0:Y:S01]  /*2a30*/  LDGDEPBAR ;  /* 0x00000000000079af */ /* 0x000e220000000000 */
[C---:B------:R-:W-:Y:S02]  /*2a40*/  IADD3 R220, R215.reuse, 0x5800, RZ ;  /* 0x00005800d7dc7810 */ /* 0x040fe40007ffe0ff */
[----:B------:R-:W-:Y:S01]  /*2a50*/  HMMA.16816.F32.BF16 R16, R8, R18, RZ ;  /* 0x000000120810723c */ /* 0x000fe200000418ff */
[----:B------:R-:W-:Y:S01]  /*2a60*/  STL [R1+0x74], R112 ;  /* 0x0000747001007387 */ /* 0x000fe20000100800 */
[C---:B------:R-:W-:Y:S02]  /*2a70*/  IADD3 R219, R215.reuse, 0x6000, RZ ;  /* 0x00006000d7db7810 */ /* 0x040fe40007ffe0ff */
[C---:B------:R-:W-:Y:S02]  /*2a80*/  IADD3 R218, R215.reuse, 0x6800, RZ ;  /* 0x00006800d7da7810 */ /* 0x040fe40007ffe0ff */
[----:B------:R-:W-:-:S02]  /*2a90*/  IADD3 R217, R215, 0x7000, RZ ;  /* 0x00007000d7d97810 */ /* 0x000fc40007ffe0ff */
[----:B----4-:R-:W-:Y:S01]  /*2aa0*/  HMMA.16816.F32.BF16 R48, R8, R28, RZ ;  /* 0x0000001c0830723c */ /* 0x010fe200000418ff */
[----:B------:R-:W-:-:S07]  /*2ab0*/  IADD3 R216, R215, 0x7800, RZ ;  /* 0x00007800d7d87810 */ /* 0x000fce0007ffe0ff */
[C---:B------:R-:W-:Y:S08]  /*2ac0*/  HMMA.16816.F32.BF16 R52, R8.reuse, R30, RZ ;  /* 0x0000001e0834723c */ /* 0x040ff000000418ff */
[C---:B-----5:R-:W-:Y:S08]  /*2ad0*/  HMMA.16816.F32.BF16 R64, R8.reuse, R24, RZ ;  /* 0x000000180840723c */ /* 0x060ff000000418ff */
        /* <DEDUP_REMOVED lines=331> */
.L_x_1688:
        /* <DEDUP_REMOVED lines=59> */
[----:B------:R-:W-:-:S03]  /*4340*/  FMNMX.FTZ R3, R154, R3, !PT ;  /* 0x000000039a037209 */ /* 0x000fc60007810000 */
[----:B------:R-:W-:Y:S01]  /*4350*/  LDSM.16.MT88.4 R112, [R206+0x1a800] ;  /* 0x01a80000ce70783b */ /* 0x000fe20000004200 */
        /* <DEDUP_REMOVED lines=8> */
[----:B------:R-:W-:-:S04]  /*43e0*/  FMNMX.FTZ R3, R159, R3, !PT ;  /* 0x000000039f037209 */ /* 0x000fc80007810000 */
        /* <DEDUP_REMOVED lines=431> */
[----:B------:R-:W1:Y:S01]  /*5ee0*/  LDSM.16.MT88.4 R8, [R208+0x1f000] ;  /* 0x01f00000d008783b */ /* 0x000e620000004200 */
[----:B------:R-:W-:Y:S01]  /*5ef0*/  IMAD.MOV.U32 R70, RZ, RZ, R128 ;  /* 0x000000ffff467224 */ /* 0x000fe200078e0080 */
[----:B------:R-:W-:-:S02]  /*5f00*/  MOV R71, R129 ;  /* 0x0000008100477202 */ /* 0x000fc40000000f00 */
[----:B------:R-:W-:Y:S01]  /*5f10*/  MOV R68, R166 ;  /* 0x000000a600447202 */ /* 0x000fe20000000f00 */
[----:B------:R-:W-:Y:S02]  /*5f20*/  LDSM.16.MT88.4 R80, [R206+0x1d800] ;  /* 0x01d80000ce50783b */ /* 0x000fe40000004200 */
        /* <DEDUP_REMOVED lines=22> */
[----:B------:R-:W-:Y:S02]  /*6090*/  IMAD.MOV.U32 R104, RZ, RZ, R125 ;  /* 0x000000ffff687224 */ /* 0x000fe400078e007d */
        /* <DEDUP_REMOVED lines=24> */
[----:B------:R-:W-:Y:S01]  /*6220*/  IMAD.MOV.U32 R77, RZ, RZ, R130 ;  /* 0x000000ffff4d7224 */ /* 0x000fe200078e0082 */
[----:B------:R-:W-:Y:S01]  /*6230*/  LDSM.16.MT88.4 R40, [R205+0x1b800] ;  /* 0x01b80000cd28783b */ /* 0x000fe20000004200 */
[----:B------:R-:W-:Y:S01]  /*6240*/  MOV R74, R156 ;  /* 0x0000009c004a7202 */ /* 0x000fe20000000f00 */
[----:B------:R-:W-:-:S02]  /*6250*/  IMAD.MOV.U32 R75, RZ, RZ, R157 ;  /* 0x000000ffff4b7224 */ /* 0x000fc400078e009d */
[----:B------:R-:W-:Y:S01]  /*6260*/  IMAD.MOV.U32 R94, RZ, RZ, R164 ;  /* 0x000000ffff5e7224 */ /* 0x000fe200078e00a4 */
[----:B------:R-:W-:Y:S01]  /*6270*/  SHF.R.U32.HI R10, RZ, 0x10, R8 ;  /* 0x00000010ff0a7819 */ /* 0x000fe20000011608 */
[--C-:B------:R-:W-:Y:S01]  /*6280*/  FFMA.FTZ R5, R72, c[0x0][0x23c], -R12.reuse ;  /* 0x00008f0048057a23 */ /* 0x100fe2000001080c */
[----:B------:R-:W-:Y:S01]  /*6290*/  MOV R97, R74 ;  /* 0x0000004a00617202 */ /* 0x000fe20000000f00 */
        /* <DEDUP_REMOVED lines=39> */
[--C-:B------:R-:W-:Y:S01]  /*6510*/  HSET2.LE.AND R7, R10, R72.reuse, PT ;  /* 0x000000480a077233 */ /* 0x100fe20003803000 */
[----:B------:R-:W-:Y:S01]  /*6520*/  MOV R10, R71 ;  /* 0x00000047000a7202 */ /* 0x000fe20000000f00 */
[----:B------:R-:W-:Y:S01]  /*6530*/  IMAD.MOV.U32 R99, RZ, RZ, R76 ;  /* 0x000000ffff637224 */ /* 0x000fe200078e004c */
[----:B------:R-:W-:Y:S01]  /*6540*/  MOV R12, R68 ;  /* 0x00000044000c7202 */ /* 0x000fe20000000f00 */
[----:B------:R-:W-:Y:S01]  /*6550*/  IMAD.MOV.U32 R76, RZ, RZ, R131 ;  /* 0x000000ffff4c7224 */ /* 0x000fe200078e0083 */
[----:B------:R-:W-:Y:S01]  /*6560*/  LDSM.16.MT88.4 R156, [R208+0x19800] ;  /* 0x01980000d09c783b */ /* 0x000fe20000004200 */
[----:B------:R-:W-:Y:S01]  /*6570*/  IMAD.MOV.U32 R11, RZ, RZ, R70 ;  /* 0x000000ffff0b7224 */ /* 0x000fe200078e0046 */
[----:B------:R1:W1:Y:S01]  /*6580*/  MUFU.EX2 R8, R5 ;  /* 0x0000000500087308 */ /* 0x0002620000000800 */
[----:B------:R-:W-:Y:S01]  /*6590*/  IMAD.MOV.U32 R9, RZ, RZ, R69 ;  /* 0x000000ffff097224 */ /* 0x000fe200078e0045 */
[----:B-----5:R-:W-:Y:S01]  /*65a0*/  HSET2.LE.AND R4, R2, R72, PT ;  /* 0x0000004802047233 */ /* 0x020fe20003803000 */
[----:B--2---:R-:W-:Y:S01]  /*65b0*/  F2FP.BF16.PACK_AB R2, R35, R133 ;  /* 0x000000852302723e */ /* 0x004fe200000010ff */
[----:B------:R-:W-:Y:S03]  /*65c0*/  LDSM.16.MT88.4 R72, [R205+0x1d800] ;  /* 0x01d80000cd48783b */ /* 0x000fe60000004200 */
[----:B------:R-:W-:Y:S01]  /*65d0*/  LOP3.LUT R128, R0, R2, RZ, 0xc0, !PT ;  /* 0x0000000200807212 */ /* 0x000fe200078ec0ff */
[----:B------:R-:W-:Y:S01]  /*65e0*/  IMAD.MOV.U32 R2, RZ, RZ, R86 ;  /* 0x000000ffff027224 */ /* 0x000fe200078e0056 */
[----:B---3--:R-:W-:-:S02]  /*65f0*/  F2FP.BF16.PACK_AB R0, R32, R33 ;  /* 0x000000212000723e */ /* 0x008fc400000010ff */
[----:B-1----:R-:W-:Y:S02]  /*6600*/  F2FP.BF16.PACK_AB R5, R14, R15 ;  /* 0x0000000f0e05723e */ /* 0x002fe400000010ff */
        /* <DEDUP_REMOVED lines=18> */
[----:B------:R-:W-:-:S02]  /*6730*/  IMAD.MOV.U32 R250, RZ, RZ, R77 ;  /* 0x000000fffffa7224 */ /* 0x000fc400078e004d */
[----:B------:R-:W-:-:S04]  /*6740*/  IMAD.MOV.U32 R251, RZ, RZ, R76 ;  /* 0x000000fffffb7224 */ /* 0x000fc800078e004c */
[----:B------:R-:W-:Y:S01]  /*6750*/  MOV R238, R106 ;  /* 0x0000006a00ee7202 */ /* 0x000fe20000000f00 */
[----:B------:R-:W-:Y:S01]  /*6760*/  IMAD.MOV.U32 R239, RZ, RZ, R107 ;  /* 0x000000ffffef7224 */ /* 0x000fe200078e006b */
[----:B------:R-:W-:Y:S03]  /*6770*/  HMMA.16816.F32.BF16 R160, R128, R164, R160 ;  /* 0x000000a480a0723c */ /* 0x000fe600000418a0 */
[----:B------:R-:W-:Y:S02]  /*6780*/  FADD.FTZ R2, R2, R238 ;  /* 0x000000ee02027221 */ /* 0x000fe40000010000 */
[----:B------:R-:W-:-:S03]  /*6790*/  FADD.FTZ R0, R0, R239 ;  /* 0x000000ef00007221 */ /* 0x000fc60000010000 */
[C---:B--2---:R-:W-:Y:S07]  /*67a0*/  HMMA.16816.F32.BF16 R44, R128.reuse, R48, R244 ;  /* 0x00000030802c723c */ /* 0x044fee00000418f4 */
[----:B------:R-:W-:Y:S01]  /*67b0*/  MOV R244, R88 ;  /* 0x0000005800f47202 */ /* 0x000fe20000000f00 */
[----:B------:R-:W-:Y:S01]  /*67c0*/  HMMA.16816.F32.BF16 R48, R128, R50, R240 ;  /* 0x000000328030723c */ /* 0x000fe200000418f0 */
[----:B------:R-:W-:Y:S02]  /*67d0*/  IMAD.MOV.U32 R245, RZ, RZ, R89 ;  /* 0x000000fffff57224 */ /* 0x000fe400078e0059 */
[----:B------:R-:W-:-:S02]  /*67e0*/  IMAD.MOV.U32 R246, RZ, RZ, R87 ;  /* 0x000000fffff67224 */ /* 0x000fc400078e0057 */
[----:B------:R-:W-:Y:S02]  /*67f0*/  IMAD.MOV.U32 R247, RZ, RZ, R84 ;  /* 0x000000fffff77224 */ /* 0x000fe400078e0054 */
[----:B------:R-:W-:Y:S01]  /*6800*/  IMAD.MOV.U32 R240, RZ, RZ, R90 ;  /* 0x000000fffff07224 */ /* 0x000fe200078e005a */
[----:B------:R-:W-:Y:S01]  /*6810*/  MOV R241, R91 ;  /* 0x0000005b00f17202 */ /* 0x000fe20000000f00 */
[----:B------:R-:W-:Y:S01]  /*6820*/  IMAD.MOV.U32 R242, RZ, RZ, R104 ;  /* 0x000000fffff27224 */ /* 0x000fe200078e0068 */
[C---:B------:R-:W-:Y:S01]  /*6830*/  HMMA.16816.F32.BF16 R164, R128.reuse, R166, R64 ;  /* 0x000000a680a4723c */ /* 0x040fe20000041840 */
[----:B------:R-:W-:Y:S01]  /*6840*/  FADD.FTZ R2, R240, R2 ;  /* 0x00000002f0027221 */ /* 0x000fe20000010000 */
[----:B------:R-:W1:Y:S01]  /*6850*/  LDSM.16.MT88.4 R64, [R207+0x1b800] ;  /* 0x01b80000cf40783b */ /* 0x000e620000004200 */
[----:B------:R-:W-:Y:S02]  /*6860*/  IMAD.MOV.U32 R243, RZ, RZ, R105 ;  /* 0x000000fffff37224 */ /* 0x000fe400078e0069 */
[----:B------:R-:W-:Y:S01]  /*6870*/  FADD.FTZ R0, R241, R0 ;  /* 0x00000000f1007221 */ /* 0x000fe20000010000 */
[----:B------:R-:W2:Y:S01]  /*6880*/  LDSM.16.MT88.4 R88, [R208+0x1d800] ;  /* 0x01d80000d058783b */ /* 0x000ea20000004200 */
[----:B------:R-:W-:Y:S01]  /*6890*/  FADD.FTZ R2, R242, R2 ;  /* 0x00000002f2027221 */ /* 0x000fe20000010000 */
[----:B------:R-:W-:Y:S01]  /*68a0*/  HMMA.16816.F32.BF16 R68, R128, R72, R120 ;  /* 0x000000488044723c */ /* 0x000fe20000041878 */
[----:B------:R-:W-:Y:S01]  /*68b0*/  FADD.FTZ R0, R243, R0 ;  /* 0x00000000f3007221 */ /* 0x000fe20000010000 */
[----:B------:R-:W3:Y:S01]  /*68c0*/  LDSM.16.MT88.4 R104, [R205+0x1f800] ;  /* 0x01f80000cd68783b */ /* 0x000ee20000004200 */
[----:B------:R-:W-:-:S02]  /*68d0*/  FADD.FTZ R2, R244, R2 ;  /* 0x00000002f4027221 */ /* 0x000fc40000010000 */
[----:B------:R-:W-:Y:S01]  /*68e0*/  FADD.FTZ R0, R245, R0 ;  /* 0x00000000f5007221 */ /* 0x000fe20000010000 */
[----:B------:R-:W-:Y:S01]  /*68f0*/  LDSM.16.MT88.4 R120, [R208+0x1f800] ;  /* 0x01f80000d078783b */ /* 0x000fe20000004200 */
[----:B------:R-:W-:Y:S01]  /*6900*/  FADD.FTZ R2, R246, R2 ;  /* 0x00000002f6027221 */ /* 0x000fe20000010000 */
[C---:B------:R-:W-:Y:S01]  /*6910*/  HMMA.16816.F32.BF16 R76, R128.reuse, R80, R112 ;  /* 0x00000050804c723c */ /* 0x040fe20000041870 */
[----:B------:R-:W-:Y:S01]  /*6920*/  FADD.FTZ R0, R247, R0 ;  /* 0x00000000f7007221 */ /* 0x000fe20000010000 */
[----:B------:R-:W4:Y:S01]  /*6930*/  LDSM.16.MT88.4 R112, [R206+0x1f800] ;  /* 0x01f80000ce70783b */ /* 0x000f220000004200 */
        /* <DEDUP_REMOVED lines=23> */
[----:B--2---:R-:W-:Y:S01]  /*6ab0*/  HMMA.16816.F32.BF16 R84, R128, R88, R196 ;  /* 0x000000588054723c */ /* 0x004fe200000418c4 */
[----:B------:R-:W-:-:S03]  /*6ac0*/  FADD.FTZ R241, R8, R0 ;  /* 0x0000000008f17221 */ /* 0x000fc60000010000 */
[----:B------:R1:W-:Y:S04]  /*6ad0*/  STL [R1+0x18], R240 ;  /* 0x000018f001007387 */ /* 0x0003e80000100800 */
[----:B------:R1:W-:Y:S01]  /*6ae0*/  STL [R1+0x1c], R241 ;  /* 0x00001cf101007387 */ /* 0x0003e20000100800 */
        /* <DEDUP_REMOVED lines=25> */
[----:B------:R-:W-:-:S02]  /*6c80*/  UISETP.GT.AND UP0, UPT, UR30, UR19, UPT ;  /* 0x000000131e00728c */ /* 0x000fc4000bf04270 */
[----:B------:R-:W-:Y:S01]  /*6c90*/  UIADD3 UR5, UR33, UR5, URZ ;  /* 0x0000000521057290 */ /* 0x000fe2000fffe03f */
[----:B------:R-:W-:Y:S01]  /*6ca0*/  IMAD.U32 R6, RZ, RZ, UR32 ;  /* 0x00000020ff067e24 */ /* 0x000fe2000f8e00ff */
[----:B------:R-:W-:Y:S01]  /*6cb0*/  UMOV UR28, UR30 ;  /* 0x0000001e001c7c82 */ /* 0x000fe20008000000 */
[----:B------:R-:W-:Y:S02]  /*6cc0*/  IMAD.U32 R7, RZ, RZ, UR33 ;  /* 0x00000021ff077e24 */ /* 0x000fe4000f8e00ff */
[----:B------:R-:W-:Y:S02]  /*6cd0*/  IMAD.MOV.U32 R7, RZ, RZ, 0x40 ;  /* 0x00000040ff077424 */ /* 0x000fe400078e00ff */
[----:B------:R-:W-:Y:S02]  /*6ce0*/  IMAD.U32 R2, RZ, RZ, UR5 ;  /* 0x00000005ff027e24 */ /* 0x000fe4000f8e00ff */
[----:B------:R-:W-:-:S04]  /*6cf0*/  IMAD.WIDE.U32 R8, R7, c[0x0][0x1a0], RZ ;  /* 0x0000680007087a25 */ /* 0x000fc800078e00ff */
[----:B------:R-:W-:Y:S02]  /*6d00*/  IMAD R7, R7, c[0x0][0x1a4], RZ ;  /* 0x0000690007077a24 */ /* 0x000fe400078e02ff */
        /* <DEDUP_REMOVED lines=16> */
[C---:B------:R-:W-:Y:S02]  /*6e10*/  IADD3 R2, R0.reuse, 0x1, RZ ;  /* 0x0000000100027810 */ /* 0x040fe40007ffe0ff */
[----:B------:R1:W-:Y:S01]  /*6e20*/  LDGSTS.E.BYPASS.LTC128B.128 [R231+0x1c000], [R4.64+0x100] ;  /* 0x1c00010004e77fae */ /* 0x0003e2000b901d58 */
[-C--:B------:R-:W-:Y:S02]  /*6e30*/  ISETP.GE.AND P0, PT, R0, R235.reuse, PT ;  /* 0x000000eb0000720c */ /* 0x080fe40003f06270 */
[C---:B------:R-:W-:Y:S01]  /*6e40*/  ISETP.GE.AND P6, PT, R2.reuse, R235, PT ;  /* 0x000000eb0200720c */ /* 0x040fe20003fc6270 */
[----:B------:R1:W-:Y:S01]  /*6e50*/  LDGSTS.E.BYPASS.LTC128B.128 [R231+0x1e000], [R4.64+0x180] ;  /* 0x1e00018004e77fae */ /* 0x0003e2000b901d58 */
[C---:B------:R-:W-:Y:S02]  /*6e60*/  ISETP.GE.AND P2, PT, R2.reuse, R234, PT ;  /* 0x000000ea0200720c */ /* 0x040fe40003f46270 */
[C---:B------:R-:W-:Y:S01]  /*6e70*/  ISETP.LT.OR P6, PT, R2.reuse, R233, P6 ;  /* 0x000000e90200720c */ /* 0x040fe200037c1670 */
[----:B------:R1:W-:Y:S01]  /*6e80*/  LDGSTS.E.BYPASS.LTC128B.128 [R231+0x19000], [R6.64] ;  /* 0x1900000006e77fae */ /* 0x0003e2000b901d58 */
[----:B------:R-:W-:-:S02]  /*6e90*/  ISETP.LT.OR P2, PT, R2, R232, P2 ;  /* 0x000000e80200720c */ /* 0x000fc40001741670 */
[C---:B------:R-:W-:Y:S01]  /*6ea0*/  ISETP.LT.OR P0, PT, R0.reuse, R233, P0 ;  /* 0x000000e90000720c */ /* 0x040fe20000701670 */
[----:B------:R1:W-:Y:S01]  /*6eb0*/  LDGSTS.E.BYPASS.LTC128B.128 [R231+0x1b000], [R6.64+0x80] ;  /* 0x1b00008006e77fae */ /* 0x0003e2000b901d58 */
[C---:B------:R-:W-:Y:S02]  /*6ec0*/  IADD3 R2, R0.reuse, 0x9, RZ ;  /* 0x0000000900027810 */ /* 0x040fe40007ffe0ff */
[----:B------:R-:W-:Y:S01]  /*6ed0*/  ISETP.GE.AND P3, PT, R0, R234, PT ;  /* 0x000000ea0000720c */ /* 0x000fe20003f66270 */
[----:B------:R1:W-:Y:S01]  /*6ee0*/  LDGSTS.E.BYPASS.LTC128B.128 [R231+0x1d000], [R6.64+0x100] ;  /* 0x1d00010006e77fae */ /* 0x0003e2000b901d58 */
[----:B------:R-:W-:Y:S02]  /*6ef0*/  ISETP.GE.AND P5, PT, R2, R235, PT ;  /* 0x000000eb0200720c */ /* 0x000fe40003fa6270 */
[----:B------:R-:W-:Y:S01]  /*6f00*/  ISETP.LT.OR P3, PT, R0, R232, P3 ;  /* 0x000000e80000720c */ /* 0x000fe20001f61670 */
[----:B------:R1:W-:Y:S01]  /*6f10*/  LDGSTS.E.BYPASS.LTC128B.128 [R231+0x1f000], [R6.64+0x180] ;  /* 0x1f00018006e77fae */ /* 0x0003e2000b901d58 */
[----:B------:R-:W-:-:S03]  /*6f20*/  ISETP.LT.OR P5, PT, R2, R233, P5 ;  /* 0x000000e90200720c */ /* 0x000fc60002fa1670 */
[----:B------:R-:W-:Y:S04]  /*6f30*/  LDSM.16.M88.4 R16, [R204+0x10000] ;  /* 0x01000000cc10783b */ /* 0x000fe80000000200 */
[----:B------:R-:W-:Y:S04]  /*6f40*/  LDSM.16.M88.4 R28, [R204+0x11000] ;  /* 0x01100000cc1c783b */ /* 0x000fe80000000200 */
[----:B------:R-:W-:Y:S04]  /*6f50*/  LDSM.16.M88.4 R12, [R204+0x10800] ;  /* 0x01080000cc0c783b */ /* 0x000fe80000000200 */
[----:B------:R-:W-:Y:S04]  /*6f60*/  LDSM.16.M88.4 R8, [R212] ;  /* 0x00000000d408783b */ /* 0x000fe80000000200 */
[----:B------:R-:W-:Y:S04]  /*6f70*/  LDSM.16.M88.4 R172, [R215] ;  /* 0x00000000d7ac783b */ /* 0x000fe80000000200 */
[----:B------:R-:W-:Y:S04]  /*6f80*/  LDSM.16.M88.4 R176, [R204+0x11800] ;  /* 0x01180000ccb0783b */ /* 0x000fe80000000200 */
[----:B-1----:R-:W1:Y:S04]  /*6f90*/  LDSM.16.M88.4 R4, [R211] ;  /* 0x00000000d304783b */ /* 0x002e680000000200 */
[----:B------:R-:W2:Y:S04]  /*6fa0*/  LDSM.16.M88.4 R184, [R229] ;  /* 0x00000000e5b8783b */ /* 0x000ea80000000200 */
[----:B------:R-:W3:Y:S04]  /*6fb0*/  LDSM.16.M88.4 R180, [R230] ;  /* 0x00000000e6b4783b */ /* 0x000ee80000000200 */
[----:B------:R-:W0:Y:S01]  /*6fc0*/  LDGDEPBAR ;  /* 0x00000000000079af */ /* 0x000e220000000000 */
[C---:B-1----:R-:W-:Y:S08]  /*6fd0*/  HMMA.16816.F32.BF16 R168, R4.reuse, R16, RZ ;  /* 0x0000001004a8723c */ /* 0x042ff000000418ff */
[C---:B------:R-:W-:Y:S08]  /*6fe0*/  HMMA.16816.F32.BF16 R32, R4.reuse, R18, RZ ;  /* 0x000000120420723c */ /* 0x040ff000000418ff */
[C---:B------:R-:W-:Y:S08]  /*6ff0*/  HMMA.16816.F32.BF16 R16, R4.reuse, R28, RZ ;  /* 0x0000001c0410723c */ /* 0x040ff000000418ff */
[C---:B------:R-:W-:Y:S08]  /*7000*/  HMMA.16816.F32.BF16 R24, R4.reuse, R12, RZ ;  /* 0x0000000c0418723c */ /* 0x040ff000000418ff */
[C---:B------:R-:W-:Y:S08]  /*7010*/  HMMA.16816.F32.BF16 R20, R4.reuse, R14, RZ ;  /* 0x0000000e0414723c */ /* 0x040ff000000418ff */
[----:B------:R-:W-:Y:S01]  /*7020*/  HMMA.16816.F32.BF16 R12, R4, R30, RZ ;  /* 0x0000001e040c723c */ /* 0x000fe200000418ff */
[----:B------:R-:W1:Y:S07]  /*7030*/  LDSM.16.M88.4 R28, [R228] ;  /* 0x00000000e41c783b */ /* 0x000e6e0000000200 */
[C---:B------:R-:W-:Y:S08]  /*7040*/  HMMA.16816.F32.BF16 R236, R8.reuse, R172, R168 ;  /* 0x000000ac08ec723c */ /* 0x040ff000000418a8 */
[----:B------:R-:W-:Y:S08]  /*7050*/  HMMA.16816.F32.BF16 R192, R8, R174, R32 ;  /* 0x000000ae08c0723c */ /* 0x000ff00000041820 */
[C---:B------:R-:W-:Y:S08]  /*7060*/  HMMA.16816.F32.BF16 R200, R4.reuse, R176, RZ ;  /* 0x000000b004c8723c */ /* 0x040ff000000418ff */
[----:B------:R-:W-:Y:S01]  /*7070*/  HMMA.16816.F32.BF16 R196, R4, R178, RZ ;  /* 0x000000b204c4723c */ /* 0x000fe200000418ff */
[----:B------:R-:W-:Y:S07]  /*7080*/  LDSM.16.M88.4 R4, [R214] ;  /* 0x00000000d604783b */ /* 0x000fee0000000200 */
[C---:B--2---:R-:W-:Y:S01]  /*7090*/  HMMA.16816.F32.BF16 R172, R8.reuse, R184, R16 ;  /* 0x000000b808ac723c */ /* 0x044fe20000041810 */
[----:B------:R-:W2:Y:S07]  /*70a0*/  LDSM.16.M88.4 R16, [R210+0x10000] ;  /* 0x01000000d210783b */ /* 0x000eae0000000200 */
[C---:B---3--:R-:W-:Y:S01]  /*70b0*/  HMMA.16816.F32.BF16 R188, R8.reuse, R180, R24 ;  /* 0x000000b408bc723c */ /* 0x048fe20000041818 */
[----:B------:R-:W3:Y:S07]  /*70c0*/  LDSM.16.M88.4 R24, [R210+0x11000] ;  /* 0x01100000d218783b */ /* 0x000eee0000000200 */
[C---:B------:R-:W-:Y:S01]  /*70d0*/  HMMA.16816.F32.BF16 R176, R8.reuse, R182, R20 ;  /* 0x000000b608b0723c */ /* 0x040fe20000041814 */
[----:B------:R-:W-:Y:S07]  /*70e0*/  LDSM.16.M88.4 R180, [R210+0x11800] ;  /* 0x01180000d2b4783b */ /* 0x000fee0000000200 */
[C---:B------:R-:W-:Y:S01]  /*70f0*/  HMMA.16816.F32.BF16 R20, R8.reuse, R186, R12 ;  /* 0x000000ba0814723c */ /* 0x040fe2000004180c */
[----:B------:R-:W4:Y:S07]  /*7100*/  LDSM.16.M88.4 R12, [R210+0x10800] ;  /* 0x01080000d20c783b */ /* 0x000f2e0000000200 */
[C---:B-1----:R-:W-:Y:S08]  /*7110*/  HMMA.16816.F32.BF16 R200, R8.reuse, R28, R200 ;  /* 0x0000001c08c8723c */ /* 0x042ff000000418c8 */
[----:B------:R-:W-:Y:S01]  /*7120*/  HMMA.16816.F32.BF16 R168, R8, R30, R196 ;  /* 0x0000001e08a8723c */ /* 0x000fe200000418c4 */
[----:B------:R-:W-:Y:S07]  /*7130*/  LDSM.16.M88.4 R8, [R213] ;  /* 0x00000000d508783b */ /* 0x000fee0000000200 */
[C---:B--2---:R-:W-:Y:S08]  /*7140*/  HMMA.16816.F32.BF16 R32, R4.reuse, R16, R236 ;  /* 0x000000100420723c */ /* 0x044ff000000418ec */
        /* <DEDUP_REMOVED lines=165> */
[----:B------:R-:W-:Y:S01]  /*7ba0*/  HMMA.16816.F32.BF16 R12, R4, R28, R12 ;  /* 0x0000001c040c723c */ /* 0x000fe2000004180c */
[----:B------:R-:W3:Y:S01]  /*7bb0*/  LDSM.16.M88.4 R28, [R209+0x7800] ;  /* 0x00780000d11c783b */ /* 0x000ee20000000200 */
[----:B------:R-:W-:-:S06]  /*7bc0*/  DEPBAR.LE SB0, 0x0 ;  /* 0x000080000000791a */ /* 0x000fcc0000000000 */
[C---:B------:R-:W-:Y:S08]  /*7bd0*/  HMMA.16816.F32.BF16 R180, R8.reuse, R24, R172 ;  /* 0x0000001808b4723c */ /* 0x040ff000000418ac */
[----:B------:R-:W-:Y:S07]  /*7be0*/  HMMA.16816.F32.BF16 R172, R8, R26, R32 ;  /* 0x0000001a08ac723c */ /* 0x000fee0000041820 */
[----:B------:R-:W-:Y:S01]  /*7bf0*/  IADD3 R8, R0, 0x8, RZ ;  /* 0x0000000800087810 */ /* 0x000fe20007ffe0ff */
[----:B-1----:R-:W-:Y:S01]  /*7c00*/  HMMA.16816.F32.BF16 R24, R4, R20, R176 ;  /* 0x000000140418723c */ /* 0x002fe200000418b0 */
[----:B------:R-:W-:-:S02]  /*7c10*/  FSEL R9, R12, -INF , !P0 ;  /* 0xff8000000c097808 */ /* 0x000fc40004000000 */
[C---:B------:R-:W-:Y:S02]  /*7c20*/  ISETP.GE.AND P1, PT, R8.reuse, R235, PT ;  /* 0x000000eb0800720c */ /* 0x040fe40003f26270 */
[-C--:B------:R-:W-:Y:S02]  /*7c30*/  ISETP.GE.AND P4, PT, R8, R234.reuse, PT ;  /* 0x000000ea0800720c */ /* 0x080fe40003f86270 */
[----:B------:R-:W-:Y:S01]  /*7c40*/  ISETP.GE.AND P0, PT, R2, R234, PT ;  /* 0x000000ea0200720c */ /* 0x000fe20003f06270 */
[----:B------:R-:W-:Y:S01]  /*7c50*/  HMMA.16816.F32.BF16 R20, R4, R22, R188 ;  /* 0x000000160414723c */ /* 0x000fe200000418bc */
[----:B------:R-:W-:Y:S01]  /*7c60*/  BAR.SYNC.DEFER_BLOCKING 0x0 ;  /* 0x0000000000007b1d */ /* 0x000fe20000010000 */
[C---:B------:R-:W-:Y:S02]  /*7c70*/  ISETP.LT.OR P1, PT, R8.reuse, R233, P1 ;  /* 0x000000e90800720c */ /* 0x040fe40000f21670 */
[----:B------:R-:W-:Y:S02]  /*7c80*/  ISETP.LT.OR P4, PT, R8, R232, P4 ;  /* 0x000000e80800720c */ /* 0x000fe40002781670 */
[----:B------:R-:W-:-:S02]  /*7c90*/  IADD3 R8, R0, 0x10, RZ ;  /* 0x0000001000087810 */ /* 0x000fc40007ffe0ff */
[----:B------:R-:W-:Y:S02]  /*7ca0*/  ISETP.LT.OR P0, PT, R2, R232, P0 ;  /* 0x000000e80200720c */ /* 0x000fe40000701670 */
[----:B------:R-:W-:Y:S02]  /*7cb0*/  IADD3 R2, R0, 0x11, RZ ;  /* 0x0000001100027810 */ /* 0x000fe40007ffe0ff */
[----:B------:R-:W-:Y:S02]  /*7cc0*/  FSEL R10, R14, -INF , !P3 ;  /* 0xff8000000e0a7808 */ /* 0x000fe40005800000 */
[----:B------:R-:W-:Y:S02]  /*7cd0*/  FSEL R32, R15, -INF , !P2 ;  /* 0xff8000000f207808 */ /* 0x000fe40005000000 */
[C---:B------:R-:W-:Y:S02]  /*7ce0*/  ISETP.GE.AND P3, PT, R8.reuse, R235, PT ;  /* 0x000000eb0800720c */ /* 0x040fe40003f66270 */
[----:B------:R-:W-:-:S02]  /*7cf0*/  ISETP.GE.AND P2, PT, R8, R234, PT ;  /* 0x000000ea0800720c */ /* 0x000fc40003f46270 */
[----:B------:R-:W-:Y:S02]  /*7d00*/  FSEL R13, R13, -INF , !P6 ;  /* 0xff8000000d0d7808 */ /* 0x000fe40007000000 */
[----:B------:R-:W-:Y:S02]  /*7d10*/  FSEL R12, R16, -INF , !P1 ;  /* 0xff800000100c7808 */ /* 0x000fe40004800000 */
[C---:B------:R-:W-:Y:S02]  /*7d20*/  ISETP.GE.AND P6, PT, R2.reuse, R235, PT ;  /* 0x000000eb0200720c */ /* 0x040fe40003fc6270 */
        /* <DEDUP_REMOVED lines=8> */
[----:B------:R-:W-:-:S02]  /*7db0*/  FSEL R14, R19, -INF , !P0 ;  /* 0xff800000130e7808 */ /* 0x000fc40004000000 */
[----:B------:R-:W-:Y:S01]  /*7dc0*/  IADD3 R2, R0, 0x19, RZ ;  /* 0x0000001900027810 */ /* 0x000fe20007ffe0ff */
[----:B--2---:R-:W-:Y:S01]  /*7dd0*/  HMMA.16816.F32.BF16 R16, R4, R168, R192 ;  /* 0x000000a80410723c */ /* 0x004fe200000418c0 */
[CC--:B------:R-:W-:Y:S02]  /*7de0*/  ISETP.GE.AND P0, PT, R8.reuse, R235.reuse, PT ;  /* 0x000000eb0800720c */ /* 0x0c0fe40003f06270 */
[-C--:B------:R-:W-:Y:S02]  /*7df0*/  ISETP.GE.AND P4, PT, R8, R234.reuse, PT ;  /* 0x000000ea0800720c */ /* 0x080fe40003f86270 */
[----:B------:R-:W-:Y:S02]  /*7e00*/  FSEL R35, R24, -INF , !P3 ;  /* 0xff80000018237808 */ /* 0x000fe40005800000 */
        /* <DEDUP_REMOVED lines=8> */
[----:B------:R-:W-:Y:S02]  /*7e90*/  FSEL R33, R25, -INF , !P6 ;  /* 0xff80000019217808 */ /* 0x000fe40007000000 */
[----:B------:R-:W-:Y:S02]  /*7ea0*/  FSEL R169, R27, -INF , !P1 ;  /* 0xff8000001ba97808 */ /* 0x000fe40004800000 */
[----:B------:R-:W-:Y:S01]  /*7eb0*/  HMMA.16816.F32.BF16 R24, R4, R170, R184 ;  /* 0x000000aa0418723c */ /* 0x000fe200000418b8 */
[C---:B------:R-:W-:Y:S02]  /*7ec0*/  ISETP.GE.AND P2, PT, R8.reuse, R235, PT ;  /* 0x000000eb0800720c */ /* 0x040fe40003f46270 */
[----:B------:R-:W-:Y:S02]  /*7ed0*/  ISETP.GE.AND P1, PT, R8, R234, PT ;  /* 0x000000ea0800720c */ /* 0x000fe40003f26270 */
[----:B------:R-:W-:Y:S02]  /*7ee0*/  FSEL R133, R20, -INF , !P0 ;  /* 0xff80000014857808 */ /* 0x000fe40004000000 */
[----:B------:R-:W-:-:S02]  /*7ef0*/  FSEL R134, R22, -INF , !P4 ;  /* 0xff80000016867808 */ /* 0x000fc40006000000 */
[----:B------:R-:W-:Y:S02]  /*7f00*/  FSEL R34, R21, -INF , !P5 ;  /* 0xff80000015227808 */ /* 0x000fe40006800000 */
[----:B------:R-:W-:Y:S02]  /*7f10*/  FSEL R135, R23, -INF , !P3 ;  /* 0xff80000017877808 */ /* 0x000fe40005800000 */
[----:B------:R-:W-:Y:S01]  /*7f20*/  IADD3 R2, R0, 0x21, RZ ;  /* 0x0000002100027810 */ /* 0x000fe20007ffe0ff */
[----:B---3--:R-:W-:Y:S01]  /*7f30*/  HMMA.16816.F32.BF16 R20, R4, R28, R180 ;  /* 0x0000001c0414723c */ /* 0x008fe200000418b4 */
[C---:B------:R-:W-:Y:S02]  /*7f40*/  ISETP.LT.OR P2, PT, R8.reuse, R233, P2 ;  /* 0x000000e90800720c */ /* 0x040fe40001741670 */
[----:B------:R-:W-:Y:S02]  /*7f50*/  ISETP.LT.OR P1, PT, R8, R232, P1 ;  /* 0x000000e80800720c */ /* 0x000fe40000f21670 */
[----:B------:R-:W-:-:S02]  /*7f60*/  IADD3 R8, R0, 0x28, RZ ;  /* 0x0000002800087810 */ /* 0x000fc40007ffe0ff */
[CC--:B------:R-:W-:Y:S01]  /*7f70*/  ISETP.GE.AND P6, PT, R2.reuse, R235.reuse, PT ;  /* 0x000000eb0200720c */ /* 0x0c0fe20003fc6270 */
[----:B------:R-:W-:Y:S01]  /*7f80*/  HMMA.16816.F32.BF16 R4, R4, R30, R172 ;  /* 0x0000001e0404723c */ /* 0x000fe200000418ac */
[-C--:B------:R-:W-:Y:S02]  /*7f90*/  ISETP.GE.AND P0, PT, R2, R234.reuse, PT ;  /* 0x000000ea0200720c */ /* 0x080fe40003f06270 */
        /* <DEDUP_REMOVED lines=8> */
[----:B------:R-:W-:Y:S02]  /*8020*/  IADD3 R8, R0, 0x30, RZ ;  /* 0x0000003000087810 */ /* 0x000fe40007ffe0ff */
[----:B------:R-:W-:-:S02]  /*8030*/  ISETP.GE.AND P5, PT, R2, R235, PT ;  /* 0x000000eb0200720c */ /* 0x000fc40003fa6270 */
[-C--:B------:R-:W-:Y:S02]  /*8040*/  ISETP.GE.AND P2, PT, R2, R234.reuse, PT ;  /* 0x000000ea0200720c */ /* 0x080fe40003f46270 */
[----:B------:R-:W-:Y:S02]  /*8050*/  FSEL R178, R19, -INF , !P0 ;  /* 0xff80000013b27808 */ /* 0x000fe40004000000 */
[----:B------:R-:W-:Y:S02]  /*8060*/  ISETP.GE.AND P0, PT, R8, R234, PT ;  /* 0x000000ea0800720c */ /* 0x000fe40003f06270 */
[C---:B------:R-:W-:Y:S02]  /*8070*/  ISETP.LT.OR P5, PT, R2.reuse, R233, P5 ;  /* 0x000000e90200720c */ /* 0x040fe40002fa1670 */
[----:B------:R-:W-:Y:S02]  /*8080*/  ISETP.LT.OR P2, PT, R2, R232, P2 ;  /* 0x000000e80200720c */ /* 0x000fe40001741670 */
[----:B------:R-:W-:-:S02]  /*8090*/  IADD3 R2, R0, 0x31, RZ ;  /* 0x0000003100027810 */ /* 0x000fc40007ffe0ff */
[----:B------:R-:W-:Y:S02]  /*80a0*/  ISETP.LT.OR P0, PT, R8, R232, P0 ;  /* 0x000000e80800720c */ /* 0x000fe40000701670 */
[----:B------:R-:W-:Y:S02]  /*80b0*/  FSEL R250, R17, -INF , !P6 ;  /* 0xff80000011fa7808 */ /* 0x000fe40007000000 */
[----:B------:R-:W-:Y:S02]  /*80c0*/  FSEL R251, R24, -INF , !P3 ;  /* 0xff80000018fb7808 */ /* 0x000fe40005800000 */
[----:B------:R-:W-:Y:S02]  /*80d0*/  FSEL R195, R18, -INF , !P1 ;  /* 0xff80000012c37808 */ /* 0x000fe40004800000 */
[C---:B------:R-:W-:Y:S02]  /*80e0*/  ISETP.GE.AND P6, PT, R2.reuse, R235, PT ;  /* 0x000000eb0200720c */ /* 0x040fe40003fc6270 */
[----:B------:R-:W-:-:S02]  /*80f0*/  ISETP.GE.AND P3, PT, R2, R234, PT ;  /* 0x000000ea0200720c */ /* 0x000fc40003f66270 */
[----:B------:R-:W-:Y:S02]  /*8100*/  ISETP.GE.AND P1, PT, R8, R235, PT ;  /* 0x000000eb0800720c */ /* 0x000fe40003f26270 */
[----:B------:R-:W-:Y:S02]  /*8110*/  FSEL R192, R22, -INF , !P0 ;  /* 0xff80000016c07808 */ /* 0x000fe40004000000 */
[----:B------:R-:W-:Y:S02]  /*8120*/  PLOP3.LUT P0, PT, PT, PT, UP0, 0x80, 0x0 ;  /* 0x000000000000781c */ /* 0x000fe40003f0f008 */
[CC--:B------:R-:W-:Y:S02]  /*8130*/  ISETP.LT.OR P6, PT, R2.reuse, R233.reuse, P6 ;  /* 0x000000e90200720c */ /* 0x0c0fe400037c1670 */
[----:B------:R-:W-:Y:S02]  /*8140*/  ISETP.LT.OR P3, PT, R2, R232, P3 ;  /* 0x000000e80200720c */ /* 0x000fe40001f61670 */
[----:B------:R-:W-:-:S02]  /*8150*/  ISETP.LT.OR P1, PT, R8, R233, P1 ;  /* 0x000000e90800720c */ /* 0x000fc40000f21670 */
[C---:B------:R-:W-:Y:S02]  /*8160*/  IADD3 R2, R0.reuse, 0x38, RZ ;  /* 0x0000003800027810 */ /* 0x040fe40007ffe0ff */
[----:B------:R-:W-:Y:S02]  /*8170*/  IADD3 R0, R0, 0x39, RZ ;  /* 0x0000003900007810 */ /* 0x000fe40007ffe0ff */
[----:B------:R-:W-:Y:S02]  /*8180*/  FSEL R183, R26, -INF , !P4 ;  /* 0xff8000001ab77808 */ /* 0x000fe40006000000 */
[----:B------:R-:W-:Y:S02]  /*8190*/  FSEL R193, R25, -INF , !P5 ;  /* 0xff80000019c17808 */ /* 0x000fe40006800000 */
[----:B------:R-:W-:Y:S02]  /*81a0*/  FSEL R179, R27, -INF , !P2 ;  /* 0xff8000001bb37808 */ /* 0x000fe40005000000 */
[----:B------:R-:W-:-:S02]  /*81b0*/  FSEL R180, R20, -INF , !P1 ;  /* 0xff80000014b47808 */ /* 0x000fc40004800000 */
[CC--:B------:R-:W-:Y:S02]  /*81c0*/  ISETP.GE.AND P5, PT, R2.reuse, R235.reuse, PT ;  /* 0x000000eb0200720c */ /* 0x0c0fe40003fa6270 */
[-C--:B------:R-:W-:Y:S02]  /*81d0*/  ISETP.GE.AND P2, PT, R2, R234.reuse, PT ;  /* 0x000000ea0200720c */ /* 0x080fe40003f46270 */
[C---:B------:R-:W-:Y:S02]  /*81e0*/  ISETP.GE.AND P4, PT, R0.reuse, R235, PT ;  /* 0x000000eb0000720c */ /* 0x040fe40003f86270 */
[----:B------:R-:W-:Y:S02]  /*81f0*/  ISETP.GE.AND P1, PT, R0, R234, PT ;  /* 0x000000ea0000720c */ /* 0x000fe40003f26270 */
[C---:B------:R-:W-:Y:S02]  /*8200*/  ISETP.LT.OR P5, PT, R2.reuse, R233, P5 ;  /* 0x000000e90200720c */ /* 0x040fe40002fa1670 */
[----:B------:R-:W-:-:S02]  /*8210*/  ISETP.LT.OR P2, PT, R2, R232, P2 ;  /* 0x000000e80200720c */ /* 0x000fc40001741670 */
[C---:B------:R-:W-:Y:S02]  /*8220*/  ISETP.LT.OR P4, PT, R0.reuse, R233, P4 ;  /* 0x000000e90000720c */ /* 0x040fe40002781670 */
        /* <DEDUP_REMOVED lines=8> */
[----:B------:R-:W2:Y:S04]  /*82b0*/  LDL.64 R246, [R1+0x38] ;  /* 0x0000380001f67983 */ /* 0x000ea80000100a00 */
[----:B------:R-:W3:Y:S01]  /*82c0*/  LDL.64 R248, [R1+0x20] ;  /* 0x0000200001f87983 */ /* 0x000ee20000100a00 */
[----:B------:R-:W-:Y:S02]  /*82d0*/  UIADD3 UR31, UR29, -0x3, URZ ;  /* 0xfffffffd1d1f7890 */ /* 0x000fe4000fffe03f */
[----:B------:R-:W-:-:S02]  /*82e0*/  ULDC.64 UR4, c[0x0][0x198] ;  /* 0x0000660000047ab9 */ /* 0x000fc40000000a00 */
        /* <DEDUP_REMOVED lines=26> */
.L_x_1690:
[----:B------:R-:W2:Y:S04]  /*8490*/  LDL.64 R174, [R1+0x28] ;  /* 0x0000280001ae7983 */ /* 0x000ea80000100a00 */
[----:B------:R-:W3:Y:S04]  /*84a0*/  LDL.LU.64 R190, [R1+0x40] ;  /* 0x0000400001be7983 */ /* 0x000ee80000300a00 */
[----:B-1----:R-:W4:Y:S04]  /*84b0*/  LDL R5, [R1+0x6c] ;  /* 0x00006c0001057983 */ /* 0x002f280000100800 */
[----:B------:R-:W5:Y:S01]  /*84c0*/  LDL R8, [R1+0x50] ;  /* 0x0000500001087983 */ /* 0x000f620000100800 */
[----:B------:R-:W-:-:S04]  /*84d0*/  FMNMX.FTZ R0, R132, R9, !PT ;  /* 0x0000000984007209 */ /* 0x000fc80007810000 */
[----:B------:R-:W-:-:S04]  /*84e0*/  FMNMX.FTZ R0, R13, R0, !PT ;  /* 0x000000000d007209 */ /* 0x000fc80007810000 */
[----:B------:R-:W-:-:S04]  /*84f0*/  FMNMX.FTZ R0, R12, R0, !PT ;  /* 0x000000000c007209 */ /* 0x000fc80007810000 */
        /* <DEDUP_REMOVED lines=22> */
[----:B------:R-:W-:-:S04]  /*8660*/  FMNMX.FTZ R2, R178, R2, !PT ;  /* 0x00000002b2027209 */ /* 0x000fc80007810000 */
[----:B------:R-:W-:Y:S01]  /*8670*/  FMNMX.FTZ R2, R183, R2, !PT ;  /* 0x00000002b7027209 */ /* 0x000fe20007810000 */
[----:B------:R-:W1:Y:S03]  /*8680*/  SHFL.BFLY PT, R4, R0, 0x2, 0x1f ;  /* 0x0c401f0000047f89 */ /* 0x000e6600000e0000 */
[----:B------:R-:W-:-:S04]  /*8690*/  FMNMX.FTZ R2, R179, R2, !PT ;  /* 0x00000002b3027209 */ /* 0x000fc80007810000 */
[----:B------:R-:W-:-:S04]  /*86a0*/  FMNMX.FTZ R2, R192, R2, !PT ;  /* 0x00000002c0027209 */ /* 0x000fc80007810000 */
[----:B------:R-:W-:-:S04]  /*86b0*/  FMNMX.FTZ R2, R25, R2, !PT ;  /* 0x0000000219027209 */ /* 0x000fc80007810000 */
[----:B------:R-:W-:-:S04]  /*86c0*/  FMNMX.FTZ R2, R187, R2, !PT ;  /* 0x00000002bb027209 */ /* 0x000fc80007810000 */
[----:B------:R-:W-:Y:S01]  /*86d0*/  FMNMX.FTZ R2, R181, R2, !PT ;  /* 0x00000002b5027209 */ /* 0x000fe20007810000 */
[----:B------:R-:W-:-:S04]  /*86e0*/  USHF.L.U32 UR4, UR28, 0x1, URZ ;  /* 0x000000011c047899 */ /* 0x000fc8000800063f */
[----:B------:R-:W1:Y:S02]  /*86f0*/  SHFL.BFLY PT, R6, R2, 0x2, 0x1f ;  /* 0x0c401f0002067f89 */ /* 0x000e6400000e0000 */
[----:B-1----:R-:W-:-:S05]  /*8700*/  FMNMX.FTZ R0, R0, R4, !PT ;  /* 0x0000000400007209 */ /* 0x002fca0007810000 */
[----:B------:R-:W1:Y:S01]  /*8710*/  SHFL.BFLY PT, R7, R0, 0x1, 0x1f ;  /* 0x0c201f0000077f89 */ /* 0x000e6200000e0000 */
[----:B------:R-:W-:-:S05]  /*8720*/  FMNMX.FTZ R2, R2, R6, !PT ;  /* 0x0000000602027209 */ /* 0x000fca0007810000 */
[----:B------:R-:W1:Y:S02]  /*8730*/  SHFL.BFLY PT, R6, R2, 0x1, 0x1f ;  /* 0x0c201f0002067f89 */ /* 0x000e6400000e0000 */
[----:B-1----:R-:W-:-:S04]  /*8740*/  FMNMX.FTZ R249, R0, R7, !PT ;  /* 0x0000000700f97209 */ /* 0x002fc80007810000 */
[----:B------:R-:W-:Y:S01]  /*8750*/  FSETP.NEU.FTZ.AND P2, PT, R249, -INF , PT ;  /* 0xff800000f900780b */ /* 0x000fe20003f5d000 */
[----:B------:R-:W1:Y:S01]  /*8760*/  LDC.U8 R23, c[0x0][0x2d8] ;  /* 0x0000b600ff177b82 */ /* 0x000e620000000000 */
[----:B------:R-:W-:-:S04]  /*8770*/  FMNMX.FTZ R248, R2, R6, !PT ;  /* 0x0000000602f87209 */ /* 0x000fc80007810000 */
[----:B------:R-:W-:Y:S02]  /*8780*/  FSETP.NEU.FTZ.AND P1, PT, R248, -INF , PT ;  /* 0xff800000f800780b */ /* 0x000fe40003f3d000 */
[----:B-1----:R-:W-:Y:S01]  /*8790*/  PRMT R172, R23, 0x7054, R23 ;  /* 0x0000705417ac7816 */ /* 0x002fe20000000017 */
[----:B----4-:R-:W-:-:S04]  /*87a0*/  IMAD.WIDE.U32 R4, R5, -0x2daee0ad, RZ ;  /* 0xd2511f5305047825 */ /* 0x010fc800078e00ff */
[----:B------:R-:W-:Y:S01]  /*87b0*/  IMAD.U32 R4, RZ, RZ, UR4 ;  /* 0x00000004ff047e24 */ /* 0x000fe2000f8e00ff */
[----:B------:R-:W-:-:S04]  /*87c0*/  MOV R176, R5 ;  /* 0x0000000500b07202 */ /* 0x000fc80000000f00 */
[----:B------:R-:W-:Y:S01]  /*87d0*/  LOP3.LUT R4, R176, UR27, R4, 0x96, !PT ;  /* 0x0000001bb0047c12 */ /* 0x000fe2000f8e9604 */
[----:B-----5:R-:W-:-:S04]  /*87e0*/  IMAD R30, R8, -0x326172a9, RZ ;  /* 0xcd9e8d57081e7824 */ /* 0x020fc800078e02ff */
[----:B------:R-:W-:-:S05]  /*87f0*/  IMAD.WIDE.U32 R4, R4, -0x326172a9, RZ ;  /* 0xcd9e8d5704047825 */ /* 0x000fca00078e00ff */
[----:B------:R-:W-:Y:S02]  /*8800*/  LOP3.LUT R5, R5, UR16, R30, 0x96, !PT ;  /* 0x0000001005057c12 */ /* 0x000fe4000f8e961e */
[----:B--2---:R-:W-:-:S03]  /*8810*/  LOP3.LUT R4, R175, UR14, R4, 0x96, !PT ;  /* 0x0000000eaf047c12 */ /* 0x004fc6000f8e9604 */
[----:B------:R-:W-:-:S04]  /*8820*/  IMAD.WIDE.U32 R16, R5, -0x2daee0ad, RZ ;  /* 0xd2511f5305107825 */ /* 0x000fc800078e00ff */
[----:B------:R-:W-:Y:S01]  /*8830*/  IMAD.WIDE.U32 R20, R4, -0x2daee0ad, RZ ;  /* 0xd2511f5304147825 */ /* 0x000fe200078e00ff */
[----:B---3--:R-:W-:-:S04]  /*8840*/  LOP3.LUT R4, R17, UR13, R190, 0x96, !PT ;  /* 0x0000000d11047c12 */ /* 0x008fc8000f8e96be */
[----:B------:R-:W-:Y:S01]  /*8850*/  LOP3.LUT R0, R21, UR11, R16, 0x96, !PT ;  /* 0x0000000b15007c12 */ /* 0x000fe2000f8e9610 */
[----:B------:R-:W-:-:S04]  /*8860*/  IMAD.WIDE.U32 R16, R4, -0x326172a9, RZ ;  /* 0xcd9e8d5704107825 */ /* 0x000fc800078e00ff */
[----:B------:R-:W-:Y:S01]  /*8870*/  IMAD.WIDE.U32 R18, R0, -0x326172a9, RZ ;  /* 0xcd9e8d5700127825 */ /* 0x000fe200078e00ff */
[----:B------:R-:W-:-:S04]  /*8880*/  LOP3.LUT R4, R17, UR12, R174, 0x96, !PT ;  /* 0x0000000c11047c12 */ /* 0x000fc8000f8e96ae */
[----:B------:R-:W-:Y:S01]  /*8890*/  LOP3.LUT R0, R19, UR10, R16, 0x96, !PT ;  /* 0x0000000a13007c12 */ /* 0x000fe2000f8e9610 */
[----:B------:R-:W-:-:S04]  /*88a0*/  IMAD.WIDE.U32 R4, R4, -0x2daee0ad, RZ ;  /* 0xd2511f5304047825 */ /* 0x000fc800078e00ff */
[----:B------:R-:W-:-:S04]  /*88b0*/  IMAD.WIDE.U32 R26, R0, -0x2daee0ad, RZ ;  /* 0xd2511f53001a7825 */ /* 0x000fc800078e00ff */
[----:B------:R-:W-:Y:S01]  /*88c0*/  FMUL.FTZ R8, R249, c[0x0][0x23c] ;  /* 0x00008f00f9087a20 */ /* 0x000fe20000410000 */
[----:B------:R-:W-:Y:S02]  /*88d0*/  LOP3.LUT R4, R27, UR7, R4, 0x96, !PT ;  /* 0x000000071b047c12 */ /* 0x000fe4000f8e9604 */
[----:B------:R-:W-:Y:S02]  /*88e0*/  LOP3.LUT R6, R5, UR9, R20, 0x96, !PT ;  /* 0x0000000905067c12 */ /* 0x000fe4000f8e9614 */
[----:B------:R-:W-:Y:S01]  /*88f0*/  FSEL R8, R8, RZ, P2 ;  /* 0x000000ff08087208 */ /* 0x000fe20001000000 */
[----:B------:R-:W-:-:S04]  /*8900*/  IMAD.WIDE.U32 R4, R4, -0x326172a9, RZ ;  /* 0xcd9e8d5704047825 */ /* 0x000fc800078e00ff */
[----:B------:R-:W-:Y:S01]  /*8910*/  IMAD.WIDE.U32 R6, R6, -0x326172a9, RZ ;  /* 0xcd9e8d5706067825 */ /* 0x000fe200078e00ff */
[----:B------:R-:W-:-:S03]  /*8920*/  LOP3.LUT R2, R4, 0xffff, RZ, 0xc0, !PT ;  /* 0x0000ffff04027812 */ /* 0x000fc600078ec0ff */
[----:B------:R-:W-:Y:S01]  /*8930*/  FFMA.FTZ R9, R9, c[0x0][0x23c], -R8 ;  /* 0x00008f0009097a23 */ /* 0x000fe20000010808 */
[----:B------:R-:W-:Y:S02]  /*8940*/  LOP3.LUT R24, R7, UR8, R18, 0x96, !PT ;  /* 0x0000000807187c12 */ /* 0x000fe4000f8e9612 */
[----:B------:R-:W-:Y:S01]  /*8950*/  LOP3.LUT R7, R4, 0xff, RZ, 0xc0, !PT ;  /* 0x000000ff04077812 */ /* 0x000fe200078ec0ff */
[----:B------:R1:W-:Y:S01]  /*8960*/  MUFU.EX2 R177, R9 ;  /* 0x0000000900b17308 */ /* 0x0003e20000000800 */
[----:B------:R-:W-:Y:S01]  /*8970*/  SHF.R.U32.HI R2, RZ, 0x8, R2 ;  /* 0x00000008ff027819 */ /* 0x000fe20000011602 */
[----:B------:R-:W-:Y:S01]  /*8980*/  FFMA.FTZ R12, R12, c[0x0][0x23c], -R8 ;  /* 0x00008f000c0c7a23 */ /* 0x000fe20000010808 */
[----:B------:R-:W-:Y:S01]  /*8990*/  LOP3.LUT R0, R5, UR18, R6, 0x96, !PT ;  /* 0x0000001205007c12 */ /* 0x000fe2000f8e9606 */
[----:B------:R-:W-:Y:S01]  /*89a0*/  FFMA.FTZ R11, R11, c[0x0][0x23c], -R8 ;  /* 0x00008f000b0b7a23 */ /* 0x000fe20000010808 */
[----:B------:R-:W-:Y:S01]  /*89b0*/  PRMT R6, R7, 0x5410, R2 ;  /* 0x0000541007067816 */ /* 0x000fe20000000002 */
[----:B------:R-:W-:Y:S01]  /*89c0*/  FFMA.FTZ R13, R13, c[0x0][0x23c], -R8 ;  /* 0x00008f000d0d7a23 */ /* 0x000fe20000010808 */
[----:B------:R-:W-:Y:S01]  /*89d0*/  LOP3.LUT R2, R0, 0xffff, RZ, 0xc0, !PT ;  /* 0x0000ffff00027812 */ /* 0x000fe200078ec0ff */
[----:B------:R2:W3:Y:S01]  /*89e0*/  MUFU.EX2 R22, R12 ;  /* 0x0000000c00167308 */ /* 0x0004e20000000800 */
[----:B------:R-:W4:Y:S01]  /*89f0*/  LDSM.16.MT88.4 R16, [R206+0x18000] ;  /* 0x01800000ce10783b */ /* 0x000f220000004200 */
[----:B-1----:R-:W-:Y:S01]  /*8a00*/  FMUL.FTZ R9, R248, c[0x0][0x23c] ;  /* 0x00008f00f8097a20 */ /* 0x002fe20000410000 */
[----:B------:R-:W-:-:S04]  /*8a10*/  LOP3.LUT R5, R0, 0xff, RZ, 0xc0, !PT ;  /* 0x000000ff00057812 */ /* 0x000fc800078ec0ff */
[----:B------:R-:W-:Y:S02]  /*8a20*/  FSEL R9, R9, RZ, P1 ;  /* 0x000000ff09097208 */ /* 0x000fe40000800000 */
[----:B------:R-:W-:Y:S01]  /*8a30*/  SHF.R.U32.HI R2, RZ, 0x8, R2 ;  /* 0x00000008ff027819 */ /* 0x000fe20000011602 */
[----:B------:R-:W1:Y:S02]  /*8a40*/  MUFU.EX2 R173, R11 ;  /* 0x0000000b00ad7308 */ /* 0x000e640000000800 */
[--C-:B------:R-:W-:Y:S01]  /*8a50*/  FFMA.FTZ R10, R10, c[0x0][0x23c], -R9.reuse ;  /* 0x00008f000a0a7a23 */ /* 0x100fe20000010809 */
[----:B--2---:R-:W-:Y:S01]  /*8a60*/  SHF.R.U32.HI R12, RZ, 0x10, R4 ;  /* 0x00000010ff0c7819 */ /* 0x004fe20000011604 */
[--C-:B------:R-:W-:Y:S02]  /*8a70*/  FFMA.FTZ R15, R15, c[0x0][0x23c], -R9.reuse ;  /* 0x00008f000f0f7a23 */ /* 0x100fe40000010809 */
[----:B------:R-:W-:Y:S02]  /*8a80*/  FFMA.FTZ R14, R14, c[0x0][0x23c], -R9 ;  /* 0x00008f000e0e7a23 */ /* 0x000fe40000010809 */
[----:B------:R2:W-:Y:S01]  /*8a90*/  MUFU.EX2 R184, R13 ;  /* 0x0000000d00b87308 */ /* 0x0005e20000000800 */
[----:B------:R-:W-:-:S02]  /*8aa0*/  LOP3.LUT R12, R12, 0xff, RZ, 0xc0, !PT ;  /* 0x000000ff0c0c7812 */ /* 0x000fc400078ec0ff */
[----:B------:R-:W-:-:S05]  /*8ab0*/  SHF.R.U32.HI R7, RZ, 0x18, R0 ;  /* 0x00000018ff077819 */ /* 0x000fca0000011600 */
[----:B------:R5:W-:Y:S01]  /*8ac0*/  MUFU.EX2 R170, R10 ;  /* 0x0000000a00aa7308 */ /* 0x000be20000000800 */
[----:B--2---:R-:W-:Y:S02]  /*8ad0*/  PRMT R13, R5, 0x5410, R2 ;  /* 0x00005410050d7816 */ /* 0x004fe40000000002 */
[----:B------:R-:W-:-:S05]  /*8ae0*/  SHF.R.U32.HI R2, RZ, 0x10, R0 ;  /* 0x00000010ff027819 */ /* 0x000fca0000011600 */
[----:B------:R-:W-:Y:S01]  /*8af0*/  MUFU.EX2 R171, R15 ;  /* 0x0000000f00ab7308 */ /* 0x000fe20000000800 */
[----:B------:R-:W-:Y:S02]  /*8b00*/  FSEL R5, R248, RZ, P1 ;  /* 0x000000fff8057208 */ /* 0x000fe40000800000 */
[----:B-----5:R-:W-:Y:S02]  /*8b10*/  SHF.R.U32.HI R10, RZ, 0x18, R4 ;  /* 0x00000018ff0a7819 */ /* 0x020fe40000011604 */
[----:B------:R-:W-:-:S03]  /*8b20*/  FSEL R4, R249, RZ, P2 ;  /* 0x000000fff9047208 */ /* 0x000fc60001000000 */
[----:B------:R-:W2:Y:S01]  /*8b30*/  MUFU.EX2 R31, R14 ;  /* 0x0000000e001f7308 */ /* 0x000ea20000000800 */
[----:B------:R-:W-:Y:S02]  /*8b40*/  LOP3.LUT R2, R2, 0xff, RZ, 0xc0, !PT ;  /* 0x000000ff02027812 */ /* 0x000fe400078ec0ff */
[----:B------:R-:W-:Y:S01]  /*8b50*/  PRMT R12, R12, 0x5410, R10 ;  /* 0x000054100c0c7816 */ /* 0x000fe2000000000a */
[----:B------:R-:W-:Y:S01]  /*8b60*/  FADD.FTZ R10, R132, -R4 ;  /* 0x80000004840a7221 */ /* 0x000fe20000010000 */
[----:B------:R-:W-:Y:S01]  /*8b70*/  PRMT R11, R2, 0x5410, R7 ;  /* 0x00005410020b7816 */ /* 0x000fe20000000007 */
[----:B------:R-:W-:Y:S01]  /*8b80*/  FFMA.FTZ R4, R32, c[0x0][0x23c], -R9 ;  /* 0x00008f0020047a23 */ /* 0x000fe20000010809 */
[----:B---3--:R-:W-:Y:S01]  /*8b90*/  MOV R32, R22 ;  /* 0x0000001600207202 */ /* 0x008fe20000000f00 */
[----:B------:R-:W-:Y:S01]  /*8ba0*/  FADD.FTZ R2, R3, -R5 ;  /* 0x8000000503027221 */ /* 0x000fe20000010000 */
[--C-:B------:R-:W-:Y:S01]  /*8bb0*/  HSET2.LE.AND R6, R6, R172.reuse, PT ;  /* 0x000000ac06067233 */ /* 0x100fe20003803000 */
[----:B------:R3:W5:Y:S01]  /*8bc0*/  MUFU.EX2 R185, R4 ;  /* 0x0000000400b97308 */ /* 0x0007620000000800 */
[----:B-1----:R-:W-:Y:S01]  /*8bd0*/  F2FP.BF16.PACK_AB R0, R173, R32 ;  /* 0x00000020ad00723e */ /* 0x002fe200000010ff */
[----:B------:R-:W-:Y:S01]  /*8be0*/  FMUL.FTZ R28, R2, c[0x0][0x23c] ;  /* 0x00008f00021c7a20 */ /* 0x000fe20000410000 */
[----:B------:R-:W-:Y:S01]  /*8bf0*/  MOV R188, R240 ;  /* 0x000000f000bc7202 */ /* 0x000fe20000000f00 */
[----:B------:R-:W-:Y:S01]  /*8c00*/  FMUL.FTZ R10, R10, c[0x0][0x23c] ;  /* 0x00008f000a0a7a20 */ /* 0x000fe20000410000 */
[----:B------:R-:W-:Y:S01]  /*8c10*/  LOP3.LUT R6, R6, R0, RZ, 0xc0, !PT ;  /* 0x0000000006067212 */ /* 0x000fe200078ec0ff */
[----:B------:R-:W-:Y:S01]  /*8c20*/  HSET2.LE.AND R0, R12, R172, PT ;  /* 0x000000ac0c007233 */ /* 0x000fe20003803000 */
[----:B--2---:R-:W-:Y:S01]  /*8c30*/  F2FP.BF16.PACK_AB R2, R31, R171 ;  /* 0x000000ab1f02723e */ /* 0x004fe200000010ff */
[----:B------:R-:W1:Y:S01]  /*8c40*/  MUFU.EX2 R29, R10 ;  /* 0x0000000a001d7308 */ /* 0x000e620000000800 */
[----:B------:R-:W-:Y:S02]  /*8c50*/  LDSM.16.MT88.4 R20, [R205+0x18000] ;  /* 0x01800000cd14783b */ /* 0x000fe40000004200 */
[----:B------:R-:W-:-:S05]  /*8c60*/  LOP3.LUT R7, R0, R2, RZ, 0xc0, !PT ;  /* 0x0000000200077212 */ /* 0x000fca00078ec0ff */
[----:B------:R-:W2:Y:S01]  /*8c70*/  MUFU.EX2 R28, R28 ;  /* 0x0000001c001c7308 */ /* 0x000ea20000000800 */
[--C-:B------:R-:W-:Y:S01]  /*8c80*/  HSET2.LE.AND R0, R13, R172.reuse, PT ;  /* 0x000000ac0d007233 */ /* 0x100fe20003803000 */
[----:B------:R-:W-:Y:S01]  /*8c90*/  F2FP.BF16.PACK_AB R2, R184, R177 ;  /* 0x000000b1b802723e */ /* 0x000fe200000010ff */
[----:B------:R-:W4:Y:S03]  /*8ca0*/  LDSM.16.MT88.4 R12, [R208+0x18000] ;  /* 0x01800000d00c783b */ /* 0x000f260000004200 */
[----:B---3--:R-:W-:Y:S01]  /*8cb0*/  LOP3.LUT R4, R0, R2, RZ, 0xc0, !PT ;  /* 0x0000000200047212 */ /* 0x008fe200078ec0ff */
[----:B------:R-:W-:Y:S01]  /*8cc0*/  HSET2.LE.AND R0, R11, R172, PT ;  /* 0x000000ac0b007233 */ /* 0x000fe20003803000 */
[----:B-----5:R-:W-:Y:S01]  /*8cd0*/  F2FP.BF16.PACK_AB R2, R185, R170 ;  /* 0x000000aab902723e */ /* 0x020fe200000010ff */
[-C--:B-1----:R-:W-:Y:S02]  /*8ce0*/  FMUL.FTZ R144, R144, R29.reuse ;  /* 0x0000001d90907220 */ /* 0x082fe40000410000 */
[-C--:B------:R-:W-:Y:S01]  /*8cf0*/  FMUL.FTZ R145, R145, R29.reuse ;  /* 0x0000001d91917220 */ /* 0x080fe20000410000 */
[----:B------:R-:W-:Y:S01]  /*8d00*/  LOP3.LUT R5, R0, R2, RZ, 0xc0, !PT ;  /* 0x0000000200057212 */ /* 0x000fe200078ec0ff */
[----:B------:R-:W-:-:S02]  /*8d10*/  FMUL.FTZ R148, R148, R29 ;  /* 0x0000001d94947220 */ /* 0x000fc40000410000 */
[----:B------:R-:W-:Y:S02]  /*8d20*/  FMUL.FTZ R149, R149, R29 ;  /* 0x0000001d95957220 */ /* 0x000fe40000410000 */
[-C--:B--2---:R-:W-:Y:S02]  /*8d30*/  FMUL.FTZ R146, R146, R28.reuse ;  /* 0x0000001c92927220 */ /* 0x084fe40000410000 */
[-C--:B------:R-:W-:Y:S02]  /*8d40*/  FMUL.FTZ R147, R147, R28.reuse ;  /* 0x0000001c93937220 */ /* 0x080fe40000410000 */
[-C--:B------:R-:W-:Y:S02]  /*8d50*/  FMUL.FTZ R150, R150, R28.reuse ;  /* 0x0000001c96967220 */ /* 0x080fe40000410000 */
[----:B------:R-:W-:-:S03]  /*8d60*/  FMUL.FTZ R151, R151, R28 ;  /* 0x0000001c97977220 */ /* 0x000fc60000410000 */
[C---:B----4-:R-:W-:Y:S08]  /*8d70*/  HMMA.16816.F32.BF16 R144, R4.reuse, R16, R144 ;  /* 0x000000100490723c */ /* 0x050ff00000041890 */
        /* <DEDUP_REMOVED lines=18> */
[----:B------:R-:W-:Y:S01]  /*8ea0*/  HMMA.16816.F32.BF16 R152, R4, R12, R152 ;  /* 0x0000000c0498723c */ /* 0x000fe20000041898 */
[----:B------:R-:W-:-:S07]  /*8eb0*/  IMAD.MOV.U32 R172, RZ, RZ, R241 ;  /* 0x000000ffffac7224 */ /* 0x000fce00078e00f1 */
        /* <DEDUP_REMOVED lines=21> */
[C---:B--2---:R-:W-:Y:S07]  /*9010*/  HMMA.16816.F32.BF16 R196, R4.reuse, R14, R40 ;  /* 0x0000000e04c4723c */ /* 0x044fee0000041828 */
[----:B------:R-:W-:Y:S01]  /*9020*/  IMAD.MOV.U32 R42, RZ, RZ, R190 ;  /* 0x000000ffff2a7224 */ /* 0x000fe200078e00be */
[----:B------:R-:W-:Y:S01]  /*9030*/  MOV R43, R191 ;  /* 0x000000bf002b7202 */ /* 0x000fe20000000f00 */
[----:B------:R-:W-:Y:S01]  /*9040*/  IMAD.MOV.U32 R41, RZ, RZ, R188 ;  /* 0x000000ffff297224 */ /* 0x000fe200078e00bc */
[C---:B------:R-:W-:Y:S01]  /*9050*/  HMMA.16816.F32.BF16 R200, R4.reuse, R12, R36 ;  /* 0x0000000c04c8723c */ /* 0x040fe20000041824 */
[----:B------:R-:W-:Y:S01]  /*9060*/  MOV R40, R178 ;  /* 0x000000b200287202 */ /* 0x000fe20000000f00 */
[----:B------:R-:W2:Y:S06]  /*9070*/  LDSM.16.MT88.4 R12, [R208+0x1a000] ;  /* 0x01a00000d00c783b */ /* 0x000eac0000004200 */
[----:B-1----:R-:W-:Y:S07]  /*9080*/  HMMA.16816.F32.BF16 R188, R4, R16, R44 ;  /* 0x0000001004bc723c */ /* 0x002fee000004182c */
[----:B------:R-:W-:Y:S01]  /*9090*/  IMAD.MOV.U32 R47, RZ, RZ, R177 ;  /* 0x000000ffff2f7224 */ /* 0x000fe200078e00b1 */
[----:B------:R-:W-:-:S02]  /*90a0*/  MOV R46, R176 ;  /* 0x000000b0002e7202 */ /* 0x000fc40000000f00 */
[----:B------:R-:W-:Y:S02]  /*90b0*/  MOV R44, R179 ;  /* 0x000000b3002c7202 */ /* 0x000fe40000000f00 */
[----:B------:R-:W-:Y:S01]  /*90c0*/  HMMA.16816.F32.BF16 R176, R4, R18, R48 ;  /* 0x0000001204b0723c */ /* 0x000fe20000041830 */
[----:B------:R-:W1:Y:S01]  /*90d0*/  LDSM.16.MT88.4 R16, [R207+0x1a000] ;  /* 0x01a00000cf10783b */ /* 0x000e620000004200 */
        /* <DEDUP_REMOVED lines=15> */
[----:B------:R-:W-:Y:S01]  /*91d0*/  FMUL.FTZ R67, R67, R28 ;  /* 0x0000001c43437220 */ /* 0x000fe20000410000 */
        /* <DEDUP_REMOVED lines=13> */
[----:B------:R-:W-:-:S07]  /*92b0*/  IMAD.MOV.U32 R53, RZ, RZ, R172 ;  /* 0x000000ffff357224 */ /* 0x000fce00078e00ac */
[C---:B------:R-:W-:Y:S01]  /*92c0*/  HMMA.16816.F32.BF16 R192, R4.reuse, R14, R56 ;  /* 0x0000000e04c0723c */ /* 0x040fe20000041838 */
[----:B------:R-:W1:Y:S07]  /*92d0*/  LDSM.16.MT88.4 R12, [R205+0x1c000] ;  /* 0x01c00000cd0c783b */ /* 0x000e6e0000004200 */
[----:B------:R-:W-:Y:S01]  /*92e0*/  HMMA.16816.F32.BF16 R172, R4, R18, R64 ;  /* 0x0000001204ac723c */ /* 0x000fe20000041840 */
[----:B------:R-:W2:Y:S01]  /*92f0*/  LDSM.16.MT88.4 R16, [R206+0x1c000] ;  /* 0x01c00000ce10783b */ /* 0x000ea20000004200 */
        /* <DEDUP_REMOVED lines=21> */
[----:B------:R-:W-:Y:S02]  /*9450*/  FMUL.FTZ R81, R81, R29 ;  /* 0x0000001d51517220 */ /* 0x000fe40000410000 */
[-C--:B------:R-:W-:Y:S02]  /*9460*/  FMUL.FTZ R82, R82, R28.reuse ;  /* 0x0000001c52527220 */ /* 0x080fe40000410000 */
[----:B------:R-:W-:Y:S01]  /*9470*/  FMUL.FTZ R83, R83, R28 ;  /* 0x0000001c53537220 */ /* 0x000fe20000410000 */
[----:B------:R-:W-:Y:S01]  /*9480*/  HMMA.16816.F32.BF16 R136, R4, R20, R136 ;  /* 0x000000140488723c */ /* 0x000fe20000041888 */
[----:B------:R-:W-:Y:S01]  /*9490*/  MOV R63, R185 ;  /* 0x000000b9003f7202 */ /* 0x000fe20000000f00 */
[----:B------:R-:W-:Y:S01]  /*94a0*/  IMAD.MOV.U32 R61, RZ, RZ, R184 ;  /* 0x000000ffff3d7224 */ /* 0x000fe200078e00b8 */
[----:B------:R-:W-:Y:S01]  /*94b0*/  MOV R38, R186 ;  /* 0x000000ba00267202 */ /* 0x000fe20000000f00 */
[----:B------:R-:W-:-:S04]  /*94c0*/  IMAD.MOV.U32 R39, RZ, RZ, R187 ;  /* 0x000000ffff277224 */ /* 0x000fc800078e00bb */
[C---:B------:R-:W-:Y:S08]  /*94d0*/  HMMA.16816.F32.BF16 R20, R4.reuse, R22, R140 ;  /* 0x000000160414723c */ /* 0x040ff0000004188c */
[C---:B-1----:R-:W-:Y:S08]  /*94e0*/  HMMA.16816.F32.BF16 R184, R4.reuse, R12, R68 ;  /* 0x0000000c04b8723c */ /* 0x042ff00000041844 */
[C---:B------:R-:W-:Y:S01]  /*94f0*/  HMMA.16816.F32.BF16 R156, R4.reuse, R14, R72 ;  /* 0x0000000e049c723c */ /* 0x040fe20000041848 */
[----:B------:R-:W1:Y:S07]  /*9500*/  LDSM.16.MT88.4 R12, [R208+0x1c000] ;  /* 0x01c00000d00c783b */ /* 0x000e6e0000004200 */
[C---:B--2---:R-:W-:Y:S08]  /*9510*/  HMMA.16816.F32.BF16 R148, R4.reuse, R16, R76 ;  /* 0x000000100494723c */ /* 0x044ff0000004184c */
        /* <DEDUP_REMOVED lines=46> */
[----:B------:R-:W-:Y:S01]  /*9800*/  FFMA.FTZ R0, R35, c[0x0][0x23c], -R8 ;  /* 0x00008f0023007a23 */ /* 0x000fe20000010808 */
[----:B------:R-:W-:Y:S01]  /*9810*/  MOV R52, R3 ;  /* 0x0000000300347202 */ /* 0x000fe20000000f00 */
[----:B------:R-:W-:-:S02]  /*9820*/  IMAD.MOV.U32 R37, RZ, RZ, R31 ;  /* 0x000000ffff257224 */ /* 0x000fc400078e001f */
[-C--:B------:R-:W-:Y:S01]  /*9830*/  FMUL.FTZ R116, R116, R29.reuse ;  /* 0x0000001d74747220 */ /* 0x080fe20000410000 */
[----:B------:R3:W-:Y:S01]  /*9840*/  MUFU.EX2 R31, R0 ;  /* 0x00000000001f7308 */ /* 0x0007e20000000800 */
        /* <DEDUP_REMOVED lines=15> */
[----:B---3--:R-:W-:Y:S02]  /*9940*/  FFMA.FTZ R0, R33, c[0x0][0x23c], -R8 ;  /* 0x00008f0021007a23 */ /* 0x008fe40000010808 */
[----:B------:R-:W-:Y:S01]  /*9950*/  IMAD.WIDE.U32 R2, R24, -0x2daee0ad, RZ ;  /* 0xd2511f5318027825 */ /* 0x000fe200078e00ff */
[----:B------:R-:W-:-:S02]  /*9960*/  MOV R36, R170 ;  /* 0x000000aa00247202 */ /* 0x000fc40000000f00 */
[----:B------:R-:W-:Y:S01]  /*9970*/  MOV R66, R10 ;  /* 0x0000000a00427202 */ /* 0x000fe20000000f00 */
[----:B------:R3:W-:Y:S01]  /*9980*/  MUFU.EX2 R170, R0 ;  /* 0x0000000000aa7308 */ /* 0x0007e20000000800 */
[----:B------:R-:W-:Y:S01]  /*9990*/  LOP3.LUT R10, R2, 0xffff, RZ, 0xc0, !PT ;  /* 0x0000ffff020a7812 */ /* 0x000fe200078ec0ff */
[----:B-1----:R-:W-:Y:S01]  /*99a0*/  HMMA.16816.F32.BF16 R116, R4, R12, R116 ;  /* 0x0000000c0474723c */ /* 0x002fe20000041874 */
[----:B------:R-:W-:Y:S01]  /*99b0*/  IMAD.MOV.U32 R67, RZ, RZ, R11 ;  /* 0x000000ffff437224 */ /* 0x000fe200078e000b */
[----:B------:R-:W-:-:S05]  /*99c0*/  SHF.R.U32.HI R11, RZ, 0x18, R2 ;  /* 0x00000018ff0b7819 */ /* 0x000fca0000011602 */
[----:B------:R-:W-:Y:S01]  /*99d0*/  SHF.R.U32.HI R12, RZ, 0x10, R2 ;  /* 0x00000010ff0c7819 */ /* 0x000fe20000011602 */
[----:B------:R-:W-:Y:S01]  /*99e0*/  HMMA.16816.F32.BF16 R120, R4, R14, R120 ;  /* 0x0000000e0478723c */ /* 0x000fe20000041878 */
[----:B------:R-:W-:Y:S01]  /*99f0*/  LOP3.LUT R13, R2, 0xff, RZ, 0xc0, !PT ;  /* 0x000000ff020d7812 */ /* 0x000fe200078ec0ff */
[----:B------:R-:W-:Y:S01]  /*9a00*/  FFMA.FTZ R2, R34, c[0x0][0x23c], -R8 ;  /* 0x00008f0022027a23 */ /* 0x000fe20000010808 */
[----:B---3--:R-:W-:Y:S01]  /*9a10*/  LOP3.LUT R0, R3, UR17, R26, 0x96, !PT ;  /* 0x0000001103007c12 */ /* 0x008fe2000f8e961a */
[----:B------:R-:W-:-:S04]  /*9a20*/  FFMA.FTZ R3, R133, c[0x0][0x23c], -R8 ;  /* 0x00008f0085037a23 */ /* 0x000fc80000010808 */
[C---:B--2---:R-:W-:Y:S01]  /*9a30*/  HMMA.16816.F32.BF16 R124, R4.reuse, R16, R124 ;  /* 0x00000010047c723c */ /* 0x044fe2000004187c */
[----:B------:R1:W-:Y:S07]  /*9a40*/  MUFU.EX2 R81, R3 ;  /* 0x0000000300517308 */ /* 0x0003ee0000000800 */
[----:B------:R-:W-:Y:S01]  /*9a50*/  HMMA.16816.F32.BF16 R128, R4, R18, R128 ;  /* 0x000000120480723c */ /* 0x000fe20000041880 */
[----:B------:R-:W-:-:S06]  /*9a60*/  SHF.R.U32.HI R10, RZ, 0x8, R10 ;  /* 0x00000008ff0a7819 */ /* 0x000fcc000001160a */
[----:B------:R-:W-:Y:S01]  /*9a70*/  FFMA.FTZ R4, R135, c[0x0][0x23c], -R9 ;  /* 0x00008f0087047a23 */ /* 0x000fe20000010809 */
[----:B------:R2:W-:Y:S01]  /*9a80*/  MUFU.EX2 R87, R2 ;  /* 0x0000000200577308 */ /* 0x0005e20000000800 */
[----:B-1----:R-:W-:-:S07]  /*9a90*/  LOP3.LUT R3, R12, 0xff, RZ, 0xc0, !PT ;  /* 0x000000ff0c037812 */ /* 0x002fce00078ec0ff */
[----:B------:R-:W1:Y:S01]  /*9aa0*/  MUFU.EX2 R60, R4 ;  /* 0x00000004003c7308 */ /* 0x000e620000000800 */
[----:B------:R-:W-:Y:S01]  /*9ab0*/  PRMT R16, R3, 0x5410, R11 ;  /* 0x0000541003107816 */ /* 0x000fe2000000000b */
[----:B------:R-:W-:Y:S01]  /*9ac0*/  FFMA.FTZ R3, R168, c[0x0][0x23c], -R9 ;  /* 0x00008f00a8037a23 */ /* 0x000fe20000010809 */
[----:B------:R-:W-:Y:S02]  /*9ad0*/  PRMT R17, R13, 0x5410, R10 ;  /* 0x000054100d117816 */ /* 0x000fe4000000000a */
[----:B--2---:R-:W-:-:S03]  /*9ae0*/  LOP3.LUT R2, R0, 0xffff, RZ, 0xc0, !PT ;  /* 0x0000ffff00027812 */ /* 0x004fc600078ec0ff */
[----:B------:R2:W-:Y:S01]  /*9af0*/  MUFU.EX2 R86, R3 ;  /* 0x0000000300567308 */ /* 0x0005e20000000800 */
[----:B------:R-:W-:Y:S01]  /*9b00*/  FFMA.FTZ R11, R134, c[0x0][0x23c], -R9 ;  /* 0x00008f00860b7a23 */ /* 0x000fe20000010809 */
[----:B------:R-:W3:Y:S01]  /*9b10*/  LDSM.16.MT88.4 R12, [R205+0x18800] ;  /* 0x01880000cd0c783b */ /* 0x000ee20000004200 */
[----:B------:R-:W-:Y:S02]  /*9b20*/  SHF.R.U32.HI R10, RZ, 0x8, R2 ;  /* 0x00000008ff0a7819 */ /* 0x000fe40000011602 */
[----:B------:R-:W-:-:S04]  /*9b30*/  LOP3.LUT R2, R0, 0xff, RZ, 0xc0, !PT ;  /* 0x000000ff00027812 */ /* 0x000fc800078ec0ff */
[----:B------:R-:W-:Y:S02]  /*9b40*/  PRMT R10, R2, 0x5410, R10 ;  /* 0x00005410020a7816 */ /* 0x000fe4000000000a */
[--C-:B------:R-:W-:Y:S02]  /*9b50*/  SHF.R.U32.HI R2, RZ, 0x18, R0.reuse ;  /* 0x00000018ff027819 */ /* 0x100fe40000011600 */
[----:B--2---:R-:W-:-:S04]  /*9b60*/  SHF.R.U32.HI R3, RZ, 0x10, R0 ;  /* 0x00000010ff037819 */ /* 0x004fc80000011600 */
[----:B------:R-:W-:Y:S01]  /*9b70*/  LOP3.LUT R0, R3, 0xff, RZ, 0xc0, !PT ;  /* 0x000000ff03007812 */ /* 0x000fe200078ec0ff */
[----:B------:R-:W-:Y:S01]  /*9b80*/  FFMA.FTZ R3, R169, c[0x0][0x23c], -R9 ;  /* 0x00008f00a9037a23 */ /* 0x000fe20000010809 */
[----:B-1----:R-:W-:Y:S02]  /*9b90*/  MOV R169, R60 ;  /* 0x0000003c00a97202 */ /* 0x002fe40000000f00 */
[----:B------:R-:W1:Y:S01]  /*9ba0*/  LDC.U8 R60, c[0x0][0x2d8] ;  /* 0x0000b600ff3c7b82 */ /* 0x000e620000000000 */
[----:B------:R-:W2:Y:S01]  /*9bb0*/  MUFU.EX2 R80, R11 ;  /* 0x0000000b00507308 */ /* 0x000ea20000000800 */
[----:B------:R-:W-:Y:S02]  /*9bc0*/  PRMT R5, R0, 0x5410, R2 ;  /* 0x0000541000057816 */ /* 0x000fe40000000002 */
[----:B------:R-:W-:-:S05]  /*9bd0*/  F2FP.BF16.PACK_AB R2, R87, R81 ;  /* 0x000000515702723e */ /* 0x000fca00000010ff */
[----:B------:R-:W4:Y:S01]  /*9be0*/  MUFU.EX2 R3, R3 ;  /* 0x0000000300037308 */ /* 0x000f220000000800 */
[----:B-1----:R-:W-:-:S05]  /*9bf0*/  PRMT R60, R60, 0x7054, R60 ;  /* 0x000070543c3c7816 */ /* 0x002fca000000003c */
[----:B------:R-:W-:-:S05]  /*9c00*/  HSET2.LE.AND R0, R17, R60, PT ;  /* 0x0000003c11007233 */ /* 0x000fca0003803000 */
[----:B------:R-:W-:Y:S01]  /*9c10*/  LOP3.LUT R6, R0, R2, RZ, 0xc0, !PT ;  /* 0x0000000200067212 */ /* 0x000fe200078ec0ff */
[--C-:B------:R-:W-:Y:S01]  /*9c20*/  HSET2.LE.AND R0, R16, R60.reuse, PT ;  /* 0x0000003c10007233 */ /* 0x100fe20003803000 */
[----:B--2---:R-:W-:Y:S01]  /*9c30*/  F2FP.BF16.PACK_AB R2, R169, R80 ;  /* 0x00000050a902723e */ /* 0x004fe200000010ff */
[----:B------:R-:W-:Y:S01]  /*9c40*/  IMAD.MOV.U32 R71, RZ, RZ, R61 ;  /* 0x000000ffff477224 */ /* 0x000fe200078e003d */
[----:B------:R-:W-:Y:S01]  /*9c50*/  MOV R73, R54 ;  /* 0x0000003600497202 */ /* 0x000fe20000000f00 */
[----:B------:R-:W-:Y:S01]  /*9c60*/  IMAD.MOV.U32 R72, RZ, RZ, R53 ;  /* 0x000000ffff487224 */ /* 0x000fe200078e0035 */
[----:B------:R-:W-:Y:S01]  /*9c70*/  LOP3.LUT R7, R0, R2, RZ, 0xc0, !PT ;  /* 0x0000000200077212 */ /* 0x000fe200078ec0ff */
[--C-:B------:R-:W-:Y:S01]  /*9c80*/  HSET2.LE.AND R0, R10, R60.reuse, PT ;  /* 0x0000003c0a007233 */ /* 0x100fe20003803000 */
[----:B------:R-:W-:Y:S01]  /*9c90*/  F2FP.BF16.PACK_AB R2, R170, R31 ;  /* 0x0000001faa02723e */ /* 0x000fe200000010ff */
[----:B------:R-:W-:Y:S01]  /*9ca0*/  IMAD.MOV.U32 R62, RZ, RZ, R32 ;  /* 0x000000ffff3e7224 */ /* 0x000fe200078e0020 */
[----:B------:R-:W-:Y:S01]  /*9cb0*/  MOV R61, R52 ;  /* 0x00000034003d7202 */ /* 0x000fe20000000f00 */
[----:B------:R-:W-:Y:S01]  /*9cc0*/  IMAD.MOV.U32 R54, RZ, RZ, R41 ;  /* 0x000000ffff367224 */ /* 0x000fe200078e0029 */
[----:B------:R-:W-:Y:S01]  /*9cd0*/  LOP3.LUT R4, R0, R2, RZ, 0xc0, !PT ;  /* 0x0000000200047212 */ /* 0x000fe200078ec0ff */
[----:B------:R-:W-:Y:S01]  /*9ce0*/  HSET2.LE.AND R0, R5, R60, PT ;  /* 0x0000003c05007233 */ /* 0x000fe20003803000 */
[----:B----4-:R-:W-:Y:S01]  /*9cf0*/  F2FP.BF16.PACK_AB R2, R3, R86 ;  /* 0x000000560302723e */ /* 0x010fe200000010ff */
[----:B------:R-:W-:Y:S01]  /*9d00*/  IMAD.MOV.U32 R53, RZ, RZ, R43 ;  /* 0x000000ffff357224 */ /* 0x000fe200078e002b */
[----:B------:R-:W1:Y:S02]  /*9d10*/  LDSM.16.MT88.4 R32, [R206+0x18800] ;  /* 0x01880000ce20783b */ /* 0x000e640000004200 */
[----:B------:R-:W-:-:S02]  /*9d20*/  LOP3.LUT R5, R0, R2, RZ, 0xc0, !PT ;  /* 0x0000000200057212 */ /* 0x000fc400078ec0ff */
[----:B------:R-:W-:Y:S01]  /*9d30*/  MOV R60, R40 ;  /* 0x00000028003c7202 */ /* 0x000fe20000000f00 */
[----:B------:R-:W-:Y:S01]  /*9d40*/  LDSM.16.MT88.4 R16, [R205+0x1a800] ;  /* 0x01a80000cd10783b */ /* 0x000fe20000004200 */
[----:B------:R-:W-:-:S03]  /*9d50*/  MOV R52, R42 ;  /* 0x0000002a00347202 */ /* 0x000fc60000000f00 */
[C---:B---3--:R-:W-:Y:S01]  /*9d60*/  HMMA.16816.F32.BF16 R40, R4.reuse, R14, R20 ;  /* 0x0000000e0428723c */ /* 0x048fe20000041814 */
[----:B------:R-:W2:Y:S07]  /*9d70*/  LDSM.16.MT88.4 R20, [R207+0x18800] ;  /* 0x01880000cf14783b */ /* 0x000eae0000004200 */
[----:B------:R-:W-:Y:S01]  /*9d80*/  HMMA.16816.F32.BF16 R136, R4, R12, R136 ;  /* 0x0000000c0488723c */ /* 0x000fe20000041888 */
[----:B------:R-:W3:Y:S01]  /*9d90*/  LDSM.16.MT88.4 R12, [R206+0x1a800] ;  /* 0x01a80000ce0c783b */ /* 0x000ee20000004200 */
[----:B------:R-:W-:Y:S01]  /*9da0*/  IMAD.MOV.U32 R70, RZ, RZ, R51 ;  /* 0x000000ffff467224 */ /* 0x000fe200078e0033 */
[----:B------:R-:W-:-:S02]  /*9db0*/  MOV R51, R25 ;  /* 0x0000001900337202 */ /* 0x000fc40000000f00 */
        /* <DEDUP_REMOVED lines=19> */
[----:B------:R-:W-:Y:S01]  /*9ef0*/  MOV R83, R53 ;  /* 0x0000003500537202 */ /* 0x000fe20000000f00 */
[----:B------:R-:W-:Y:S01]  /*9f00*/  IMAD.MOV.U32 R76, RZ, RZ, R55 ;  /* 0x000000ffff4c7224 */ /* 0x000fe200078e0037 */
[----:B------:R-:W-:Y:S01]  /*9f10*/  MOV R168, R69 ;  /* 0x0000004500a87202 */ /* 0x000fe20000000f00 */
[----:B------:R-:W-:-:S02]  /*9f20*/  IMAD.MOV.U32 R135, RZ, RZ, R74 ;  /* 0x000000ffff877224 */ /* 0x000fc400078e004a */
        /* <DEDUP_REMOVED lines=15> */
[----:B------:R-:W1:Y:S01]  /*a020*/  LDSM.16.MT88.4 R36, [R208+0x1a800] ;  /* 0x01a80000d024783b */ /* 0x000e620000004200 */
[----:B------:R-:W-:Y:S01]  /*a030*/  HMMA.16816.F32.BF16 R60, R4, R16, R200 ;  /* 0x00000010043c723c */ /* 0x000fe200000418c8 */
[----:B------:R-:W-:Y:S01]  /*a040*/  MOV R11, R75 ;  /* 0x0000004b000b7202 */ /* 0x000fe20000000f00 */
[----:B------:R-:W-:Y:S01]  /*a050*/  IMAD.MOV.U32 R236, RZ, RZ, R168 ;  /* 0x000000ffffec7224 */ /* 0x000fe200078e00a8 */
[----:B------:R-:W-:-:S04]  /*a060*/  MOV R168, R79 ;  /* 0x0000004f00a87202 */ /* 0x000fc80000000f00 */
[----:B------:R-:W-:Y:S01]  /*a070*/  IMAD.MOV.U32 R203, RZ, RZ, R71 ;  /* 0x000000ffffcb7224 */ /* 0x000fe200078e0047 */
[----:B---3--:R-:W-:Y:S01]  /*a080*/  HMMA.16816.F32.BF16 R72, R4, R12, R188 ;  /* 0x0000000c0448723c */ /* 0x008fe200000418bc */
[----:B------:R-:W-:Y:S01]  /*a090*/  MOV R201, R134 ;  /* 0x0000008600c97202 */ /* 0x000fe20000000f00 */
[----:B------:R-:W-:-:S06]  /*a0a0*/  IMAD.MOV.U32 R134, RZ, RZ, R78 ;  /* 0x000000ffff867224 */ /* 0x000fcc00078e004e */
[C---:B------:R-:W-:Y:S01]  /*a0b0*/  HMMA.16816.F32.BF16 R68, R4.reuse, R18, R196 ;  /* 0x000000120444723c */ /* 0x040fe200000418c4 */
[----:B------:R-:W-:Y:S01]  /*a0c0*/  IMAD.MOV.U32 R190, RZ, RZ, R76 ;  /* 0x000000ffffbe7224 */ /* 0x000fe200078e004c */
[----:B------:R-:W-:Y:S01]  /*a0d0*/  MOV R84, R64 ;  /* 0x0000004000547202 */ /* 0x000fe20000000f00 */
[----:B------:R-:W-:Y:S04]  /*a0e0*/  LDSM.16.MT88.4 R16, [R206+0x1c800] ;  /* 0x01c80000ce10783b */ /* 0x000fe80000004200 */
[----:B------:R-:W-:Y:S02]  /*a0f0*/  MOV R199, R135 ;  /* 0x0000008700c77202 */ /* 0x000fe40000000f00 */
[----:B------:R-:W-:Y:S02]  /*a100*/  MOV R135, R77 ;  /* 0x0000004d00877202 */ /* 0x000fe40000000f00 */
[----:B------:R-:W-:Y:S01]  /*a110*/  HMMA.16816.F32.BF16 R76, R4, R14, R176 ;  /* 0x0000000e044c723c */ /* 0x000fe200000418b0 */
[----:B------:R-:W2:Y:S01]  /*a120*/  LDSM.16.MT88.4 R12, [R208+0x1c800] ;  /* 0x01c80000d00c783b */ /* 0x000ea20000004200 */
[----:B------:R-:W-:-:S06]  /*a130*/  IMAD.MOV.U32 R64, RZ, RZ, R51 ;  /* 0x000000ffff407224 */ /* 0x000fcc00078e0033 */
[C---:B----4-:R-:W-:Y:S08]  /*a140*/  HMMA.16816.F32.BF16 R152, R4.reuse, R24, R152 ;  /* 0x000000180498723c */ /* 0x050ff00000041898 */
[----:B------:R-:W-:Y:S01]  /*a150*/  HMMA.16816.F32.BF16 R48, R4, R26, R240 ;  /* 0x0000001a0430723c */ /* 0x000fe200000418f0 */
[----:B------:R-:W3:Y:S01]  /*a160*/  LDSM.16.MT88.4 R24, [R207+0x1a800] ;  /* 0x01a80000cf18783b */ /* 0x000ee20000004200 */
[----:B------:R-:W-:Y:S01]  /*a170*/  MOV R191, R2 ;  /* 0x0000000200bf7202 */ /* 0x000fe20000000f00 */
[----:B------:R-:W-:Y:S01]  /*a180*/  IMAD.MOV.U32 R198, RZ, RZ, R10 ;  /* 0x000000ffffc67224 */ /* 0x000fe200078e000a */
[----:B------:R-:W-:Y:S01]  /*a190*/  MOV R2, R81 ;  /* 0x0000005100027202 */ /* 0x000fe20000000f00 */
[----:B------:R-:W-:-:S03]  /*a1a0*/  IMAD.MOV.U32 R200, RZ, RZ, R11 ;  /* 0x000000ffffc87224 */ /* 0x000fc600078e000b */
[----:B------:R-:W-:Y:S01]  /*a1b0*/  HMMA.16816.F32.BF16 R144, R4, R32, R144 ;  /* 0x000000200490723c */ /* 0x000fe20000041890 */
[----:B------:R-:W4:Y:S01]  /*a1c0*/  LDSM.16.MT88.4 R32, [R207+0x1c800] ;  /* 0x01c80000cf20783b */ /* 0x000f220000004200 */
[----:B------:R-:W-:Y:S01]  /*a1d0*/  IMAD.MOV.U32 R0, RZ, RZ, R80 ;  /* 0x000000ffff007224 */ /* 0x000fe200078e0050 */
[----:B------:R-:W-:Y:S01]  /*a1e0*/  MOV R11, R83 ;  /* 0x00000053000b7202 */ /* 0x000fe20000000f00 */
[----:B------:R-:W-:-:S04]  /*a1f0*/  IMAD.MOV.U32 R10, RZ, RZ, R82 ;  /* 0x000000ffff0a7224 */ /* 0x000fc800078e0052 */
[----:B-1----:R-:W-:Y:S01]  /*a200*/  HMMA.16816.F32.BF16 R80, R4, R36, R164 ;  /* 0x000000240450723c */ /* 0x002fe200000418a4 */
[----:B------:R-:W-:Y:S01]  /*a210*/  MOV R240, R133 ;  /* 0x0000008500f07202 */ /* 0x000fe20000000f00 */
[----:B------:R-:W-:Y:S01]  /*a220*/  IMAD.MOV.U32 R133, RZ, RZ, R64 ;  /* 0x000000ffff857224 */ /* 0x000fe200078e0040 */
[----:B------:R-:W-:Y:S01]  /*a230*/  MOV R189, R65 ;  /* 0x0000004100bd7202 */ /* 0x000fe20000000f00 */
[----:B------:R-:W-:-:S04]  /*a240*/  IMAD.MOV.U32 R188, RZ, RZ, R66 ;  /* 0x000000ffffbc7224 */ /* 0x000fc800078e0042 */
[----:B------:R-:W-:Y:S01]  /*a250*/  HMMA.16816.F32.BF16 R160, R4, R20, R160 ;  /* 0x0000001404a0723c */ /* 0x000fe200000418a0 */
[----:B------:R-:W1:Y:S01]  /*a260*/  LDSM.16.MT88.4 R20, [R205+0x1c800] ;  /* 0x01c80000cd14783b */ /* 0x000e620000004200 */
[----:B------:R-:W-:-:S06]  /*a270*/  MOV R202, R67 ;  /* 0x0000004300ca7202 */ /* 0x000fcc0000000f00 */
[C---:B--2---:R-:W-:Y:S08]  /*a280*/  HMMA.16816.F32.BF16 R164, R4.reuse, R12, R56 ;  /* 0x0000000c04a4723c */ /* 0x044ff00000041838 */
[C---:B------:R-:W-:Y:S01]  /*a290*/  HMMA.16816.F32.BF16 R56, R4.reuse, R14, R88 ;  /* 0x0000000e0438723c */ /* 0x040fe20000041858 */
[----:B------:R-:W2:Y:S07]  /*a2a0*/  LDSM.16.MT88.4 R12, [R205+0x1e800] ;  /* 0x01e80000cd0c783b */ /* 0x000eae0000004200 */
[C---:B---3--:R-:W-:Y:S08]  /*a2b0*/  HMMA.16816.F32.BF16 R64, R4.reuse, R24, R180 ;  /* 0x000000180440723c */ /* 0x048ff000000418b4 */
[C---:B------:R-:W-:Y:S08]  /*a2c0*/  HMMA.16816.F32.BF16 R180, R4.reuse, R16, R148 ;  /* 0x0000001004b4723c */ /* 0x040ff00000041894 */
        /* <DEDUP_REMOVED lines=15> */
[----:B------:R-:W-:Y:S01]  /*a3c0*/  UIADD3 UR4, UR4, 0x1, URZ ;  /* 0x0000000104047890 */ /* 0x000fe2000fffe03f */
[----:B------:R-:W-:Y:S01]  /*a3d0*/  IMAD.MOV.U32 R241, RZ, RZ, R84 ;  /* 0x000000fffff17224 */ /* 0x000fe200078e0054 */
[----:B------:R-:W-:Y:S01]  /*a3e0*/  MOV R37, R236 ;  /* 0x000000ec00257202 */ /* 0x000fe20000000f00 */
[----:B------:R-:W-:Y:S01]  /*a3f0*/  IMAD.MOV.U32 R236, RZ, RZ, R240 ;  /* 0x000000ffffec7224 */ /* 0x000fe200078e00f0 */
[----:B------:R-:W-:-:S02]  /*a400*/  MOV R240, R244 ;  /* 0x000000f400f07202 */ /* 0x000fc40000000f00 */
[----:B------:R-:W-:Y:S02]  /*a410*/  MOV R244, R0 ;  /* 0x0000000000f47202 */ /* 0x000fe40000000f00 */
[----:B------:R-:W-:Y:S02]  /*a420*/  MOV R196, R199 ;  /* 0x000000c700c47202 */ /* 0x000fe40000000f00 */
[----:B------:R-:W-:Y:S02]  /*a430*/  MOV R0, UR4 ;  /* 0x0000000400007c02 */ /* 0x000fe40008000f00 */
[----:B------:R-:W-:Y:S01]  /*a440*/  MOV R199, R241 ;  /* 0x000000f100c77202 */ /* 0x000fe20000000f00 */
[----:B------:R-:W-:Y:S01]  /*a450*/  IMAD.MOV.U32 R3, RZ, RZ, R168 ;  /* 0x000000ffff037224 */ /* 0x000fe200078e00a8 */
[----:B------:R-:W-:Y:S02]  /*a460*/  MOV R241, R2 ;  /* 0x0000000200f17202 */ /* 0x000fe40000000f00 */
[----:B------:R-:W-:-:S02]  /*a470*/  MOV R2, R135 ;  /* 0x0000008700027202 */ /* 0x000fc40000000f00 */
[----:B------:R-:W-:Y:S01]  /*a480*/  LOP3.LUT R0, R245, UR27, R0, 0x96, !PT ;  /* 0x0000001bf5007c12 */ /* 0x000fe2000f8e9600 */
[----:B----4-:R-:W-:Y:S02]  /*a490*/  HMMA.16816.F32.BF16 R148, R4, R32, R92 ;  /* 0x000000200494723c */ /* 0x010fe4000004185c */
[----:B------:R-:W-:Y:S01]  /*a4a0*/  IMAD.MOV.U32 R36, RZ, RZ, R2 ;  /* 0x000000ffff247224 */ /* 0x000fe200078e0002 */
[----:B------:R-:W-:-:S04]  /*a4b0*/  MOV R24, R134 ;  /* 0x0000008600187202 */ /* 0x000fc80000000f00 */
[----:B------:R-:W-:Y:S01]  /*a4c0*/  MOV R92, R3 ;  /* 0x00000003005c7202 */ /* 0x000fe20000000f00 */
[----:B------:R-:W-:Y:S01]  /*a4d0*/  IMAD.WIDE.U32 R2, R0, -0x326172a9, RZ ;  /* 0xcd9e8d5700027825 */ /* 0x000fe200078e00ff */
[----:B------:R-:W-:Y:S02]  /*a4e0*/  MOV R169, R133 ;  /* 0x0000008500a97202 */ /* 0x000fe40000000f00 */
[----:B------:R-:W-:Y:S01]  /*a4f0*/  MOV R168, R132 ;  /* 0x0000008400a87202 */ /* 0x000fe20000000f00 */
[----:B-1----:R-:W-:Y:S01]  /*a500*/  HMMA.16816.F32.BF16 R184, R4, R20, R184 ;  /* 0x0000001404b8723c */ /* 0x002fe200000418b8 */
[----:B------:R-:W-:Y:S02]  /*a510*/  LOP3.LUT R0, R3, UR16, R30, 0x96, !PT ;  /* 0x0000001003007c12 */ /* 0x000fe4000f8e961e */
[----:B------:R-:W-:-:S05]  /*a520*/  LOP3.LUT R3, R247, UR14, R2, 0x96, !PT ;  /* 0x0000000ef7037c12 */ /* 0x000fca000f8e9602 */
[----:B------:R-:W-:Y:S01]  /*a530*/  HMMA.16816.F32.BF16 R132, R4, R26, R172 ;  /* 0x0000001a0484723c */ /* 0x000fe200000418ac */
[----:B------:R-:W-:Y:S01]  /*a540*/  MOV R33, R169 ;  /* 0x000000a900217202 */ /* 0x000fe20000000f00 */
[----:B------:R-:W-:Y:S01]  /*a550*/  IMAD.MOV.U32 R93, RZ, RZ, R168 ;  /* 0x000000ffff5d7224 */ /* 0x000fe200078e00a8 */
[----:B------:R-:W-:-:S05]  /*a560*/  MOV R94, R171 ;  /* 0x000000ab005e7202 */ /* 0x000fca0000000f00 */
[----:B------:R-:W-:Y:S01]  /*a570*/  HMMA.16816.F32.BF16 R156, R4, R22, R156 ;  /* 0x00000016049c723c */ /* 0x000fe2000004189c */
[----:B------:R-:W1:Y:S01]  /*a580*/  LDSM.16.MT88.4 R20, [R208+0x1e800] ;  /* 0x01e80000d014783b */ /* 0x000e620000004200 */
[----:B------:R-:W-:Y:S01]  /*a590*/  MOV R95, R170 ;  /* 0x000000aa005f7202 */ /* 0x000fe20000000f00 */
[----:B------:R-:W-:-:S05]  /*a5a0*/  IMAD.MOV.U32 R27, RZ, RZ, R188 ;  /* 0x000000ffff1b7224 */ /* 0x000fca00078e00bc */
[----:B--2---:R-:W-:Y:S01]  /*a5b0*/  HMMA.16816.F32.BF16 R172, R4, R12, R100 ;  /* 0x0000000c04ac723c */ /* 0x004fe20000041864 */
[----:B------:R-:W-:-:S07]  /*a5c0*/  IMAD.MOV.U32 R26, RZ, RZ, R191 ;  /* 0x000000ffff1a7224 */ /* 0x000fce00078e00bf */
[----:B------:R-:W-:Y:S01]  /*a5d0*/  HMMA.16816.F32.BF16 R176, R4, R14, R104 ;  /* 0x0000000e04b0723c */ /* 0x000fe20000041868 */
[----:B------:R-:W2:Y:S01]  /*a5e0*/  LDSM.16.MT88.4 R12, [R207+0x1e800] ;  /* 0x01e80000cf0c783b */ /* 0x000ea20000004200 */
[----:B------:R-:W-:-:S06]  /*a5f0*/  MOV R91, R196 ;  /* 0x000000c4005b7202 */ /* 0x000fcc0000000f00 */
[----:B------:R-:W-:Y:S01]  /*a600*/  HMMA.16816.F32.BF16 R84, R4, R38, R192 ;  /* 0x000000260454723c */ /* 0x000fe200000418c0 */
[----:B------:R-:W-:-:S06]  /*a610*/  MOV R90, R197 ;  /* 0x000000c5005a7202 */ /* 0x000fcc0000000f00 */
[----:B------:R-:W-:Y:S01]  /*a620*/  MOV R39, R189 ;  /* 0x000000bd00277202 */ /* 0x000fe20000000f00 */
[----:B------:R-:W-:Y:S01]  /*a630*/  HMMA.16816.F32.BF16 R168, R4, R34, R96 ;  /* 0x0000002204a8723c */ /* 0x000fe20000041860 */
[----:B------:R-:W-:-:S06]  /*a640*/  MOV R38, R190 ;  /* 0x000000be00267202 */ /* 0x000fcc0000000f00 */
[----:B------:R-:W-:Y:S01]  /*a650*/  IMAD.MOV.U32 R98, RZ, RZ, R10 ;  /* 0x000000ffff627224 */ /* 0x000fe200078e000a */
[----:B------:R-:W-:Y:S01]  /*a660*/  MOV R99, R11 ;  /* 0x0000000b00637202 */ /* 0x000fe20000000f00 */
[----:B---3--:R-:W-:Y:S01]  /*a670*/  HMMA.16816.F32.BF16 R188, R4, R16, R108 ;  /* 0x0000001004bc723c */ /* 0x008fe2000004186c */
[----:B------:R-:W-:-:S06]  /*a680*/  IMAD.WIDE.U32 R10, R0, -0x2daee0ad, RZ ;  /* 0xd2511f53000a7825 */ /* 0x000fcc00078e00ff */
[----:B------:R-:W-:Y:S01]  /*a690*/  IMAD.WIDE.U32 R16, R3, -0x2daee0ad, RZ ;  /* 0xd2511f5303107825 */ /* 0x000fe200078e00ff */
[----:B------:R-:W-:Y:S02]  /*a6a0*/  LOP3.LUT R2, R11, UR13, R98, 0x96, !PT ;  /* 0x0000000d0b027c12 */ /* 0x000fe4000f8e9662 */
[----:B------:R-:W-:Y:S02]  /*a6b0*/  MOV R35, R90 ;  /* 0x0000005a00237202 */ /* 0x000fe40000000f00 */
[----:B------:R-:W-:Y:S01]  /*a6c0*/  LOP3.LUT R0, R17, UR11, R10, 0x96, !PT ;  /* 0x0000000b11007c12 */ /* 0x000fe2000f8e960a */
[----:B------:R-:W-:Y:S01]  /*a6d0*/  IMAD.MOV.U32 R90, RZ, RZ, R91 ;  /* 0x000000ffff5a7224 */ /* 0x000fe200078e005b */
[----:B------:R-:W-:Y:S01]  /*a6e0*/  MOV R91, R26 ;  /* 0x0000001a005b7202 */ /* 0x000fe20000000f00 */
[----:B------:R-:W-:Y:S01]  /*a6f0*/  IMAD.WIDE.U32 R10, R2, -0x326172a9, RZ ;  /* 0xcd9e8d57020a7825 */ /* 0x000fe200078e00ff */
[----:B------:R-:W-:-:S03]  /*a700*/  MOV R34, R27 ;  /* 0x0000001b00227202 */ /* 0x000fc60000000f00 */
[----:B------:R-:W-:Y:S01]  /*a710*/  IMAD.WIDE.U32 R26, R0, -0x326172a9, RZ ;  /* 0xcd9e8d57001a7825 */ /* 0x000fe200078e00ff */
[----:B------:R-:W-:-:S04]  /*a720*/  LOP3.LUT R2, R11, UR12, R246, 0x96, !PT ;  /* 0x0000000c0b027c12 */ /* 0x000fc8000f8e96f6 */
[----:B------:R-:W-:Y:S02]  /*a730*/  LOP3.LUT R10, R27, UR10, R10, 0x96, !PT ;  /* 0x0000000a1b0a7c12 */ /* 0x000fe4000f8e960a */
[----:B------:R-:W-:Y:S01]  /*a740*/  MOV R99, R94 ;  /* 0x0000005e00637202 */ /* 0x000fe20000000f00 */
[----:B------:R-:W-:Y:S01]  /*a750*/  IMAD.WIDE.U32 R2, R2, -0x2daee0ad, RZ ;  /* 0xd2511f5302027825 */ /* 0x000fe200078e00ff */
[----:B------:R-:W-:-:S03]  /*a760*/  MOV R94, R31 ;  /* 0x0000001f005e7202 */ /* 0x000fc60000000f00 */
[----:B------:R-:W-:Y:S02]  /*a770*/  FFMA.FTZ R0, R252, c[0x0][0x23c], -R8 ;  /* 0x00008f00fc007a23 */ /* 0x000fe40000010808 */
[----:B------:R-:W-:Y:S01]  /*a780*/  IMAD.WIDE.U32 R30, R10, -0x2daee0ad, RZ ;  /* 0xd2511f530a1e7825 */ /* 0x000fe200078e00ff */
[----:B------:R-:W-:Y:S02]  /*a790*/  MOV R88, R199 ;  /* 0x000000c700587202 */ /* 0x000fe40000000f00 */
[----:B------:R-:W-:Y:S02]  /*a7a0*/  MOV R98, R95 ;  /* 0x0000005f00627202 */ /* 0x000fe40000000f00 */
[----:B------:R-:W-:Y:S02]  /*a7b0*/  MOV R95, R239 ;  /* 0x000000ef005f7202 */ /* 0x000fe40000000f00 */
[----:B------:R3:W-:Y:S01]  /*a7c0*/  MUFU.EX2 R239, R0 ;  /* 0x0000000000ef7308 */ /* 0x0007e20000000800 */
[----:B------:R-:W-:-:S02]  /*a7d0*/  LOP3.LUT R10, R3, UR9, R16, 0x96, !PT ;  /* 0x00000009030a7c12 */ /* 0x000fc4000f8e9610 */
[----:B------:R-:W-:Y:S01]  /*a7e0*/  LOP3.LUT R2, R31, UR7, R2, 0x96, !PT ;  /* 0x000000071f027c12 */ /* 0x000fe2000f8e9602 */
[----:B------:R-:W-:Y:S02]  /*a7f0*/  IMAD.MOV.U32 R89, RZ, RZ, R198 ;  /* 0x000000ffff597224 */ /* 0x000fe400078e00c6 */
[----:B------:R-:W-:Y:S01]  /*a800*/  IMAD.MOV.U32 R97, RZ, RZ, R88 ;  /* 0x000000ffff617224 */ /* 0x000fe200078e0058 */
[----:B------:R-:W-:Y:S01]  /*a810*/  MOV R103, R25 ;  /* 0x0000001900677202 */ /* 0x000fe20000000f00 */
[----:B------:R-:W-:Y:S02]  /*a820*/  IMAD.MOV.U32 R32, RZ, RZ, R93 ;  /* 0x000000ffff207224 */ /* 0x000fe400078e005d */
[----:B------:R-:W-:Y:S02]  /*a830*/  IMAD.MOV.U32 R88, RZ, RZ, R238 ;  /* 0x000000ffff587224 */ /* 0x000fe400078e00ee */
[----:B------:R-:W-:Y:S02]  /*a840*/  IMAD.MOV.U32 R93, RZ, RZ, R24 ;  /* 0x000000ffff5d7224 */ /* 0x000fe400078e0018 */
[----:B---3--:R-:W-:-:S02]  /*a850*/  FFMA.FTZ R0, R250, c[0x0][0x23c], -R8 ;  /* 0x00008f00fa007a23 */ /* 0x008fc40000010808 */
[----:B------:R-:W-:Y:S02]  /*a860*/  IMAD.WIDE.U32 R2, R2, -0x326172a9, RZ ;  /* 0xcd9e8d5702027825 */ /* 0x000fe400078e00ff */
[----:B------:R3:W4:Y:S02]  /*a870*/  MUFU.EX2 R238, R0 ;  /* 0x0000000000ee7308 */ /* 0x0007240000000800 */
[----:B------:R-:W-:Y:S01]  /*a880*/  IMAD.WIDE.U32 R24, R10, -0x326172a9, RZ ;  /* 0xcd9e8d570a187825 */ /* 0x000fe200078e00ff */
[----:B------:R-:W-:Y:S01]  /*a890*/  MOV R96, R89 ;  /* 0x0000005900607202 */ /* 0x000fe20000000f00 */
[----:B------:R-:W-:Y:S01]  /*a8a0*/  HMMA.16816.F32.BF16 R196, R4, R18, R112 ;  /* 0x0000001204c4723c */ /* 0x000fe20000041870 */
[----:B------:R-:W-:-:S07]  /*a8b0*/  MOV R89, R237 ;  /* 0x000000ed00597202 */ /* 0x000fce0000000f00 */
[----:B-1----:R-:W-:Y:S01]  /*a8c0*/  HMMA.16816.F32.BF16 R120, R4, R22, R120 ;  /* 0x000000160478723c */ /* 0x002fe20000041878 */
[----:B---3--:R-:W-:-:S07]  /*a8d0*/  FFMA.FTZ R0, R251, c[0x0][0x23c], -R8 ;  /* 0x00008f00fb007a23 */ /* 0x008fce0000010808 */
[C---:B------:R-:W-:Y:S01]  /*a8e0*/  HMMA.16816.F32.BF16 R192, R4.reuse, R20, R116 ;  /* 0x0000001404c0723c */ /* 0x040fe20000041874 */
[----:B------:R1:W-:Y:S07]  /*a8f0*/  MUFU.EX2 R237, R0 ;  /* 0x0000000000ed7308 */ /* 0x0003ee0000000800 */
[C---:B--2---:R-:W-:Y:S08]  /*a900*/  HMMA.16816.F32.BF16 R124, R4.reuse, R12, R124 ;  /* 0x0000000c047c723c */ /* 0x044ff0000004187c */
[----:B------:R-:W-:Y:S01]  /*a910*/  HMMA.16816.F32.BF16 R128, R4, R14, R128 ;  /* 0x0000000e0480723c */ /* 0x000fe20000041880 */
[----:B-1----:R-:W-:Y:S01]  /*a920*/  LOP3.LUT R0, R3, UR18, R24, 0x96, !PT ;  /* 0x0000001203007c12 */ /* 0x002fe2000f8e9618 */
[----:B------:R-:W1:Y:S01]  /*a930*/  LDC.U8 R102, c[0x0][0x2d8] ;  /* 0x0000b600ff667b82 */ /* 0x000e620000000000 */
[----:B------:R-:W-:Y:S01]  /*a940*/  SHF.R.U32.HI R10, RZ, 0x18, R2 ;  /* 0x00000018ff0a7819 */ /* 0x000fe20000011602 */
[----:B------:R-:W2:Y:S03]  /*a950*/  LDSM.16.MT88.4 R16, [R205+0x19000] ;  /* 0x01900000cd10783b */ /* 0x000ea60000004200 */
[C---:B------:R-:W-:Y:S01]  /*a960*/  LOP3.LUT R4, R2.reuse, 0xffff, RZ, 0xc0, !PT ;  /* 0x0000ffff02047812 */ /* 0x040fe200078ec0ff */
[----:B------:R-:W-:Y:S01]  /*a970*/  FFMA.FTZ R3, R103, c[0x0][0x23c], -R9 ;  /* 0x00008f0067037a23 */ /* 0x000fe20000010809 */
[----:B------:R-:W-:Y:S01]  /*a980*/  LOP3.LUT R5, R2, 0xff, RZ, 0xc0, !PT ;  /* 0x000000ff02057812 */ /* 0x000fe200078ec0ff */
[----:B------:R-:W-:Y:S01]  /*a990*/  IMAD.MOV.U32 R103, RZ, RZ, R34 ;  /* 0x000000ffff677224 */ /* 0x000fe200078e0022 */
[----:B------:R-:W-:Y:S01]  /*a9a0*/  MOV R34, R35 ;  /* 0x0000002300227202 */ /* 0x000fe20000000f00 */
[----:B------:R-:W3:Y:S01]  /*a9b0*/  LDSM.16.MT88.4 R12, [R206+0x19000] ;  /* 0x01900000ce0c783b */ /* 0x000ee20000004200 */
[----:B------:R-:W-:Y:S01]  /*a9c0*/  MOV R35, R96 ;  /* 0x0000006000237202 */ /* 0x000fe20000000f00 */
[----:B------:R-:W-:Y:S01]  /*a9d0*/  IMAD.MOV.U32 R96, RZ, RZ, R97 ;  /* 0x000000ffff607224 */ /* 0x000fe200078e0061 */
[----:B------:R-:W-:Y:S01]  /*a9e0*/  MOV R97, R98 ;  /* 0x0000006200617202 */ /* 0x000fe20000000f00 */
[----:B------:R-:W-:Y:S01]  /*a9f0*/  IMAD.MOV.U32 R31, RZ, RZ, R36 ;  /* 0x000000ffff1f7224 */ /* 0x000fe200078e0024 */
[----:B------:R-:W-:Y:S01]  /*aa00*/  SHF.R.U32.HI R4, RZ, 0x8, R4 ;  /* 0x00000008ff047819 */ /* 0x000fe20000011604 */
[----:B------:R-:W-:Y:S01]  /*aa10*/  LDSM.16.MT88.4 R20, [R208+0x1d000] ;  /* 0x01d00000d014783b */ /* 0x000fe20000004200 */
[----:B------:R-:W-:Y:S01]  /*aa20*/  MOV R98, R99 ;  /* 0x0000006300627202 */ /* 0x000fe20000000f00 */
[----:B------:R-:W-:Y:S01]  /*aa30*/  IMAD.MOV.U32 R99, RZ, RZ, R32 ;  /* 0x000000ffff637224 */ /* 0x000fe200078e0020 */
[----:B------:R-:W-:-:S02]  /*aa40*/  MOV R32, R33 ;  /* 0x0000002100207202 */ /* 0x000fc40000000f00 */
[----:B------:R-:W-:Y:S01]  /*aa50*/  MOV R33, R92 ;  /* 0x0000005c00217202 */ /* 0x000fe20000000f00 */
[----:B------:R-:W-:Y:S01]  /*aa60*/  IMAD.MOV.U32 R92, RZ, RZ, R236 ;  /* 0x000000ffff5c7224 */ /* 0x000fe200078e00ec */
[----:B------:R-:W-:Y:S01]  /*aa70*/  SHF.R.U32.HI R7, RZ, 0x10, R2 ;  /* 0x00000010ff077819 */ /* 0x000fe20000011602 */
[----:B------:R5:W-:Y:S01]  /*aa80*/  MUFU.EX2 R236, R3 ;  /* 0x0000000300ec7308 */ /* 0x000be20000000800 */
[----:B------:R-:W-:Y:S01]  /*aa90*/  PRMT R11, R5, 0x5410, R4 ;  /* 0x00005410050b7816 */ /* 0x000fe20000000004 */
[----:B------:R-:W-:Y:S01]  /*aaa0*/  FFMA.FTZ R4, R103, c[0x0][0x23c], -R9 ;  /* 0x00008f0067047a23 */ /* 0x000fe20000010809 */
[C---:B------:R-:W-:Y:S02]  /*aab0*/  LOP3.LUT R2, R0.reuse, 0xffff, RZ, 0xc0, !PT ;  /* 0x0000ffff00027812 */ /* 0x040fe400078ec0ff */
[----:B------:R-:W-:Y:S02]  /*aac0*/  MOV R103, R34 ;  /* 0x0000002200677202 */ /* 0x000fe40000000f00 */
[----:B------:R-:W-:Y:S01]  /*aad0*/  MOV R34, R35 ;  /* 0x0000002300227202 */ /* 0x000fe20000000f00 */
[----:B------:R-:W-:Y:S01]  /*aae0*/  IMAD.MOV.U32 R35, RZ, RZ, R96 ;  /* 0x000000ffff237224 */ /* 0x000fe200078e0060 */
[----:B------:R-:W-:-:S02]  /*aaf0*/  LOP3.LUT R6, R0, 0xff, RZ, 0xc0, !PT ;  /* 0x000000ff00067812 */ /* 0x000fc400078ec0ff */
[--C-:B------:R-:W-:Y:S02]  /*ab00*/  SHF.R.U32.HI R5, RZ, 0x18, R0.reuse ;  /* 0x00000018ff057819 */ /* 0x100fe40000011600 */
[----:B------:R-:W-:Y:S02]  /*ab10*/  MOV R96, R97 ;  /* 0x0000006100607202 */ /* 0x000fe40000000f00 */
[----:B-----5:R-:W-:Y:S02]  /*ab20*/  SHF.R.U32.HI R3, RZ, 0x10, R0 ;  /* 0x00000010ff037819 */ /* 0x020fe40000011600 */
[----:B------:R-:W-:Y:S02]  /*ab30*/  SHF.R.U32.HI R0, RZ, 0x8, R2 ;  /* 0x00000008ff007819 */ /* 0x000fe40000011602 */
[----:B------:R-:W-:Y:S01]  /*ab40*/  MOV R97, R98 ;  /* 0x0000006200617202 */ /* 0x000fe20000000f00 */
[----:B------:R-:W-:Y:S01]  /*ab50*/  IMAD.MOV.U32 R98, RZ, RZ, R99 ;  /* 0x000000ffff627224 */ /* 0x000fe200078e0063 */
[----:B------:R-:W-:Y:S01]  /*ab60*/  LOP3.LUT R2, R3, 0xff, RZ, 0xc0, !PT ;  /* 0x000000ff03027812 */ /* 0x000fe200078ec0ff */
[----:B------:R-:W-:Y:S01]  /*ab70*/  FFMA.FTZ R3, R103, c[0x0][0x23c], -R8 ;  /* 0x00008f0067037a23 */ /* 0x000fe20000010808 */
[----:B------:R-:W-:Y:S01]  /*ab80*/  MOV R99, R32 ;  /* 0x0000002000637202 */ /* 0x000fe20000000f00 */
[----:B------:R-:W-:Y:S01]  /*ab90*/  IMAD.MOV.U32 R103, RZ, RZ, R34 ;  /* 0x000000ffff677224 */ /* 0x000fe200078e0022 */
[----:B------:R-:W-:Y:S01]  /*aba0*/  MOV R32, R33 ;  /* 0x0000002100207202 */ /* 0x000fe20000000f00 */
[----:B------:R-:W-:Y:S01]  /*abb0*/  IMAD.MOV.U32 R33, RZ, RZ, R88 ;  /* 0x000000ffff217224 */ /* 0x000fe200078e0058 */
[----:B------:R-:W-:-:S02]  /*abc0*/  MOV R34, R35 ;  /* 0x0000002300227202 */ /* 0x000fc40000000f00 */
[----:B------:R-:W-:Y:S01]  /*abd0*/  MOV R35, R96 ;  /* 0x0000006000237202 */ /* 0x000fe20000000f00 */
[----:B------:R-:W-:Y:S01]  /*abe0*/  IMAD.MOV.U32 R96, RZ, RZ, R97 ;  /* 0x000000ffff607224 */ /* 0x000fe200078e0061 */
[----:B------:R-:W-:Y:S02]  /*abf0*/  MOV R88, R89 ;  /* 0x0000005900587202 */ /* 0x000fe40000000f00 */
[----:B------:R-:W-:Y:S02]  /*ac00*/  MOV R89, R203 ;  /* 0x000000cb00597202 */ /* 0x000fe40000000f00 */
[----:B------:R-:W-:Y:S02]  /*ac10*/  MOV R97, R98 ;  /* 0x0000006200617202 */ /* 0x000fe40000000f00 */
[----:B------:R-:W-:Y:S01]  /*ac20*/  MOV R98, R99 ;  /* 0x0000006300627202 */ /* 0x000fe20000000f00 */
[----:B------:R-:W-:Y:S01]  /*ac30*/  IMAD.MOV.U32 R99, RZ, RZ, R32 ;  /* 0x000000ffff637224 */ /* 0x000fe200078e0020 */
[----:B------:R-:W-:-:S02]  /*ac40*/  MOV R32, R33 ;  /* 0x0000002100207202 */ /* 0x000fc40000000f00 */
[----:B------:R-:W-:Y:S01]  /*ac50*/  MOV R33, R88 ;  /* 0x0000005800217202 */ /* 0x000fe20000000f00 */
[----:B------:R-:W-:Y:S01]  /*ac60*/  IMAD.MOV.U32 R88, RZ, RZ, R89 ;  /* 0x000000ffff587224 */ /* 0x000fe200078e0059 */
[----:B------:R-:W-:Y:S02]  /*ac70*/  MOV R89, R90 ;  /* 0x0000005a00597202 */ /* 0x000fe40000000f00 */
[----:B------:R-:W-:Y:S01]  /*ac80*/  MOV R90, R91 ;  /* 0x0000005b005a7202 */ /* 0x000fe20000000f00 */
[----:B------:R-:W-:Y:S01]  /*ac90*/  IMAD.MOV.U32 R91, RZ, RZ, R38 ;  /* 0x000000ffff5b7224 */ /* 0x000fe200078e0026 */
[----:B------:R-:W-:Y:S02]  /*aca0*/  MOV R38, R39 ;  /* 0x0000002700267202 */ /* 0x000fe40000000f00 */
[----:B------:R-:W-:Y:S02]  /*acb0*/  MOV R39, R202 ;  /* 0x000000ca00277202 */ /* 0x000fe40000000f00 */
[----:B------:R5:W-:Y:S02]  /*acc0*/  MUFU.EX2 R202, R3 ;  /* 0x0000000300ca7308 */ /* 0x000be40000000800 */
[----:B-----5:R-:W-:-:S02]  /*acd0*/  FFMA.FTZ R3, R103, c[0x0][0x23c], -R9 ;  /* 0x00008f0067037a23 */ /* 0x020fc40000010809 */
[----:B------:R-:W-:Y:S01]  /*ace0*/  IMAD.MOV.U32 R103, RZ, RZ, R34 ;  /* 0x000000ffff677224 */ /* 0x000fe200078e0022 */
[----:B------:R-:W-:Y:S02]  /*acf0*/  MOV R34, R35 ;  /* 0x0000002300227202 */ /* 0x000fe40000000f00 */
[----:B------:R-:W-:Y:S01]  /*ad00*/  MOV R35, R96 ;  /* 0x0000006000237202 */ /* 0x000fe20000000f00 */
[----:B------:R-:W-:Y:S01]  /*ad10*/  IMAD.MOV.U32 R96, RZ, RZ, R32 ;  /* 0x000000ffff607224 */ /* 0x000fe200078e0020 */
[----:B------:R-:W-:Y:S02]  /*ad20*/  MOV R32, R33 ;  /* 0x0000002100207202 */ /* 0x000fe40000000f00 */
[----:B------:R-:W-:Y:S01]  /*ad30*/  MOV R33, R88 ;  /* 0x0000005800217202 */ /* 0x000fe20000000f00 */
[----:B------:R-:W-:Y:S01]  /*ad40*/  IMAD.MOV.U32 R88, RZ, RZ, R89 ;  /* 0x000000ffff587224 */ /* 0x000fe200078e0059 */
[----:B------:R-:W-:Y:S02]  /*ad50*/  MOV R89, R90 ;  /* 0x0000005a00597202 */ /* 0x000fe40000000f00 */
[----:B------:R-:W-:Y:S01]  /*ad60*/  MOV R90, R91 ;  /* 0x0000005b005a7202 */ /* 0x000fe20000000f00 */
[----:B------:R-:W-:Y:S01]  /*ad70*/  IMAD.MOV.U32 R91, RZ, RZ, R38 ;  /* 0x000000ffff5b7224 */ /* 0x000fe200078e0026 */
[----:B------:R-:W-:-:S02]  /*ad80*/  MOV R38, R39 ;  /* 0x0000002700267202 */ /* 0x000fc40000000f00 */
[----:B------:R-:W-:Y:S02]  /*ad90*/  MOV R39, R201 ;  /* 0x000000c900277202 */ /* 0x000fe40000000f00 */
[----:B------:R5:W-:Y:S01]  /*ada0*/  MUFU.EX2 R201, R3 ;  /* 0x0000000300c97308 */ /* 0x000be20000000800 */
[----:B-1----:R-:W-:Y:S02]  /*adb0*/  PRMT R102, R102, 0x7054, R102 ;  /* 0x0000705466667816 */ /* 0x002fe40000000066 */
[----:B------:R-:W-:-:S05]  /*adc0*/  PRMT R0, R6, 0x5410, R0 ;  /* 0x0000541006007816 */ /* 0x000fca0000000000 */
[----:B------:R1:W1:Y:S01]  /*add0*/  MUFU.EX2 R203, R4 ;  /* 0x0000000400cb7308 */ /* 0x0002620000000800 */
[----:B-----5:R-:W-:Y:S02]  /*ade0*/  FFMA.FTZ R3, R103, c[0x0][0x23c], -R9 ;  /* 0x00008f0067037a23 */ /* 0x020fe40000010809 */
[----:B------:R-:W-:Y:S01]  /*adf0*/  IMAD.MOV.U32 R103, RZ, RZ, R34 ;  /* 0x000000ffff677224 */ /* 0x000fe200078e0022 */
[----:B------:R-:W-:Y:S02]  /*ae00*/  MOV R34, R35 ;  /* 0x0000002300227202 */ /* 0x000fe40000000f00 */
[----:B------:R-:W-:Y:S01]  /*ae10*/  MOV R35, R96 ;  /* 0x0000006000237202 */ /* 0x000fe20000000f00 */
[----:B------:R-:W-:Y:S01]  /*ae20*/  IMAD.MOV.U32 R96, RZ, RZ, R32 ;  /* 0x000000ffff607224 */ /* 0x000fe200078e0020 */
[----:B------:R-:W-:Y:S02]  /*ae30*/  MOV R32, R33 ;  /* 0x0000002100207202 */ /* 0x000fe40000000f00 */
[----:B------:R-:W-:Y:S01]  /*ae40*/  MOV R33, R88 ;  /* 0x0000005800217202 */ /* 0x000fe20000000f00 */
[----:B------:R-:W-:Y:S01]  /*ae50*/  IMAD.MOV.U32 R88, RZ, RZ, R89 ;  /* 0x000000ffff587224 */ /* 0x000fe200078e0059 */
[----:B------:R-:W-:Y:S01]  /*ae60*/  MOV R89, R90 ;  /* 0x0000005a00597202 */ /* 0x000fe20000000f00 */
[----:B------:R-:W-:Y:S01]  /*ae70*/  HSET2.LE.AND R0, R0, R102, PT ;  /* 0x0000006600007233 */ /* 0x000fe20003803000 */
[----:B------:R-:W-:Y:S01]  /*ae80*/  MOV R90, R91 ;  /* 0x0000005b005a7202 */ /* 0x000fe20000000f00 */
[----:B------:R-:W-:Y:S01]  /*ae90*/  IMAD.MOV.U32 R91, RZ, RZ, R38 ;  /* 0x000000ffff5b7224 */ /* 0x000fe200078e0026 */
[----:B------:R-:W-:-:S02]  /*aea0*/  PRMT R5, R2, 0x5410, R5 ;  /* 0x0000541002057816 */ /* 0x000fc40000000005 */
[----:B----4-:R-:W-:Y:S02]  /*aeb0*/  F2FP.BF16.PACK_AB R2, R238, R239 ;  /* 0x000000efee02723e */ /* 0x010fe400000010ff */
[----:B------:R-:W-:Y:S02]  /*aec0*/  MOV R38, R39 ;  /* 0x0000002700267202 */ /* 0x000fe40000000f00 */
[----:B------:R-:W-:Y:S02]  /*aed0*/  MOV R39, R200 ;  /* 0x000000c800277202 */ /* 0x000fe40000000f00 */
[----:B------:R-:W4:Y:S01]  /*aee0*/  MUFU.EX2 R200, R3 ;  /* 0x0000000300c87308 */ /* 0x000f220000000800 */
[----:B-1----:R-:W-:Y:S01]  /*aef0*/  LOP3.LUT R4, R0, R2, RZ, 0xc0, !PT ;  /* 0x0000000200047212 */ /* 0x002fe200078ec0ff */
[----:B------:R-:W-:Y:S01]  /*af00*/  HSET2.LE.AND R0, R5, R102, PT ;  /* 0x0000006605007233 */ /* 0x000fe20003803000 */
[----:B------:R-:W-:Y:S02]  /*af10*/  F2FP.BF16.PACK_AB R2, R203, R236 ;  /* 0x000000eccb02723e */ /* 0x000fe400000010ff */
[----:B------:R-:W-:-:S02]  /*af20*/  LOP3.LUT R7, R7, 0xff, RZ, 0xc0, !PT ;  /* 0x000000ff07077812 */ /* 0x000fc400078ec0ff */
[----:B------:R-:W-:Y:S01]  /*af30*/  LOP3.LUT R5, R0, R2, RZ, 0xc0, !PT ;  /* 0x0000000200057212 */ /* 0x000fe200078ec0ff */
[----:B------:R-:W-:Y:S01]  /*af40*/  HSET2.LE.AND R0, R11, R102, PT ;  /* 0x000000660b007233 */ /* 0x000fe20003803000 */
[----:B------:R-:W-:Y:S02]  /*af50*/  PRMT R7, R7, 0x5410, R10 ;  /* 0x0000541007077816 */ /* 0x000fe4000000000a */
[----:B------:R-:W-:-:S04]  /*af60*/  F2FP.BF16.PACK_AB R2, R202, R237 ;  /* 0x000000edca02723e */ /* 0x000fc800000010ff */
[----:B------:R-:W-:Y:S01]  /*af70*/  LOP3.LUT R6, R0, R2, RZ, 0xc0, !PT ;  /* 0x0000000200067212 */ /* 0x000fe200078ec0ff */
[----:B------:R-:W-:Y:S01]  /*af80*/  HSET2.LE.AND R0, R7, R102, PT ;  /* 0x0000006607007233 */ /* 0x000fe20003803000 */
[----:B----4-:R-:W-:-:S04]  /*af90*/  F2FP.BF16.PACK_AB R2, R200, R201 ;  /* 0x000000c9c802723e */ /* 0x010fc800000010ff */
[----:B------:R-:W-:Y:S01]  /*afa0*/  LOP3.LUT R7, R0, R2, RZ, 0xc0, !PT ;  /* 0x0000000200077212 */ /* 0x000fe200078ec0ff */
[----:B------:R-:W-:Y:S01]  /*afb0*/  IMAD.MOV.U32 R252, RZ, RZ, R103 ;  /* 0x000000fffffc7224 */ /* 0x000fe200078e0067 */
[----:B------:R-:W-:Y:S02]  /*afc0*/  MOV R106, R34 ;  /* 0x00000022006a7202 */ /* 0x000fe40000000f00 */
[----:B------:R-:W-:Y:S02]  /*afd0*/  MOV R107, R35 ;  /* 0x00000023006b7202 */ /* 0x000fe40000000f00 */
[----:B------:R-:W-:Y:S01]  /*afe0*/  MOV R101, R32 ;  /* 0x0000002000657202 */ /* 0x000fe20000000f00 */
[----:B--2---:R-:W-:Y:S01]  /*aff0*/  HMMA.16816.F32.BF16 R136, R4, R16, R136 ;  /* 0x000000100488723c */ /* 0x004fe20000041888 */
        /* <DEDUP_REMOVED lines=9> */
[----:B---3--:R-:W-:Y:S01]  /*b090*/  HMMA.16816.F32.BF16 R144, R4, R12, R144 ;  /* 0x0000000c0490723c */ /* 0x008fe20000041890 */
[----:B------:R-:W-:Y:S02]  /*b0a0*/  MOV R91, R39 ;  /* 0x00000027005b7202 */ /* 0x000fe40000000f00 */
[----:B------:R-:W-:-:S05]  /*b0b0*/  MOV R3, R37 ;  /* 0x0000002500037202 */ /* 0x000fca0000000f00 */
        /* <DEDUP_REMOVED lines=13> */
[----:B------:R-:W2:Y:S01]  /*b190*/  LDSM.16.MT88.4 R12, [R207+0x1b000] ;  /* 0x01b00000cf0c783b */ /* 0x000ea20000004200 */
[----:B------:R-:W-:Y:S01]  /*b1a0*/  MOV R42, R88 ;  /* 0x00000058002a7202 */ /* 0x000fe20000000f00 */
[----:B------:R-:W-:Y:S01]  /*b1b0*/  IMAD.MOV.U32 R43, RZ, RZ, R89 ;  /* 0x000000ffff2b7224 */ /* 0x000fe200078e0059 */
[----:B------:R-:W-:-:S02]  /*b1c0*/  MOV R11, R90 ;  /* 0x0000005a000b7202 */ /* 0x000fc40000000f00 */
[----:B------:R-:W-:Y:S02]  /*b1d0*/  MOV R0, R91 ;  /* 0x0000005b00007202 */ /* 0x000fe40000000f00 */
[C---:B-1----:R-:W-:Y:S08]  /*b1e0*/  HMMA.16816.F32.BF16 R80, R4.reuse, R16, R80 ;  /* 0x000000100450723c */ /* 0x042ff00000041850 */
[----:B------:R-:W-:Y:S01]  /*b1f0*/  HMMA.16816.F32.BF16 R84, R4, R18, R84 ;  /* 0x000000120454723c */ /* 0x000fe20000041854 */
[----:B------:R-:W1:Y:S01]  /*b200*/  LDSM.16.MT88.4 R16, [R205+0x1d000] ;  /* 0x01d00000cd10783b */ /* 0x000e620000004200 */
[----:B------:R-:W-:Y:S01]  /*b210*/  IMAD.MOV.U32 R250, RZ, RZ, R92 ;  /* 0x000000fffffa7224 */ /* 0x000fe200078e005c */
[----:B------:R-:W-:-:S05]  /*b220*/  MOV R251, R94 ;  /* 0x0000005e00fb7202 */ /* 0x000fca0000000f00 */
[C---:B--2---:R-:W-:Y:S07]  /*b230*/  HMMA.16816.F32.BF16 R88, R4.reuse, R12, R64 ;  /* 0x0000000c0458723c */ /* 0x044fee0000041840 */
[----:B------:R-:W-:Y:S01]  /*b240*/  MOV R64, R93 ;  /* 0x0000005d00407202 */ /* 0x000fe20000000f00 */
[----:B------:R-:W-:Y:S02]  /*b250*/  IMAD.MOV.U32 R65, RZ, RZ, R95 ;  /* 0x000000ffff417224 */ /* 0x000fe400078e005f */
[----:B------:R-:W-:Y:S01]  /*b260*/  HMMA.16816.F32.BF16 R92, R4, R14, R132 ;  /* 0x0000000e045c723c */ /* 0x000fe20000041884 */
[----:B------:R-:W2:Y:S01]  /*b270*/  LDSM.16.MT88.4 R12, [R206+0x1d000] ;  /* 0x01d00000ce0c783b */ /* 0x000ea20000004200 */
[----:B------:R-:W-:Y:S01]  /*b280*/  MOV R41, R96 ;  /* 0x0000006000297202 */ /* 0x000fe20000000f00 */
[----:B------:R-:W-:Y:S01]  /*b290*/  IMAD.MOV.U32 R67, RZ, RZ, R97 ;  /* 0x000000ffff437224 */ /* 0x000fe200078e0061 */
[----:B------:R-:W-:-:S02]  /*b2a0*/  MOV R10, R98 ;  /* 0x00000062000a7202 */ /* 0x000fc40000000f00 */
[----:B------:R-:W-:Y:S01]  /*b2b0*/  MOV R66, R99 ;  /* 0x0000006300427202 */ /* 0x000fe20000000f00 */
[----:B------:R-:W-:Y:S01]  /*b2c0*/  IMAD.MOV.U32 R40, RZ, RZ, R102 ;  /* 0x000000ffff287224 */ /* 0x000fe200078e0066 */
[----:B------:R-:W-:Y:S02]  /*b2d0*/  MOV R50, R100 ;  /* 0x0000006400327202 */ /* 0x000fe40000000f00 */
[----:B------:R-:W-:Y:S01]  /*b2e0*/  MOV R51, R101 ;  /* 0x0000006500337202 */ /* 0x000fe20000000f00 */
[----:B-1----:R-:W-:Y:S07]  /*b2f0*/  HMMA.16816.F32.BF16 R96, R4, R16, R184 ;  /* 0x000000100460723c */ /* 0x002fee00000418b8 */
[----:B------:R-:W-:-:S02]  /*b300*/  MOV R187, R103 ;  /* 0x0000006700bb7202 */ /* 0x000fc40000000f00 */
[C---:B------:R-:W-:Y:S01]  /*b310*/  HMMA.16816.F32.BF16 R100, R4.reuse, R18, R156 ;  /* 0x000000120464723c */ /* 0x040fe2000004189c */
[----:B------:R-:W1:Y:S01]  /*b320*/  LDSM.16.MT88.4 R16, [R207+0x1d000] ;  /* 0x01d00000cf10783b */ /* 0x000e620000004200 */
[----:B------:R-:W-:Y:S01]  /*b330*/  MOV R48, R106 ;  /* 0x0000006a00307202 */ /* 0x000fe20000000f00 */
[----:B------:R-:W-:Y:S02]  /*b340*/  IMAD.MOV.U32 R49, RZ, RZ, R107 ;  /* 0x000000ffff317224 */ /* 0x000fe400078e006b */
[----:B------:R-:W-:Y:S01]  /*b350*/  FFMA.FTZ R0, R0, c[0x0][0x23c], -R8 ;  /* 0x00008f0000007a23 */ /* 0x000fe20000010808 */
[----:B------:R-:W-:Y:S01]  /*b360*/  LOP3.LUT R2, R25, UR8, R26, 0x96, !PT ;  /* 0x0000000819027c12 */ /* 0x000fe2000f8e961a */
[----:B------:R-:W-:Y:S01]  /*b370*/  LDSM.16.MT88.4 R156, [R208+0x19800] ;  /* 0x01980000d09c783b */ /* 0x000fe20000004200 */
[C---:B--2---:R-:W-:Y:S08]  /*b380*/  HMMA.16816.F32.BF16 R104, R4.reuse, R12, R180 ;  /* 0x0000000c0468723c */ /* 0x044ff000000418b4 */
[C---:B------:R-:W-:Y:S01]  /*b390*/  HMMA.16816.F32.BF16 R108, R4.reuse, R14, R140 ;  /* 0x0000000e046c723c */ /* 0x040fe2000004188c */
[----:B------:R-:W2:Y:S04]  /*b3a0*/  LDSM.16.MT88.4 R12, [R205+0x1f000] ;  /* 0x01f00000cd0c783b */ /* 0x000ea80000004200 */
[----:B------:R-:W-:Y:S03]  /*b3b0*/  LDSM.16.MT88.4 R140, [R205+0x19800] ;  /* 0x01980000cd8c783b */ /* 0x000fe60000004200 */
[C---:B-1----:R-:W-:Y:S01]  /*b3c0*/  HMMA.16816.F32.BF16 R132, R4.reuse, R16, R148 ;  /* 0x000000100484723c */ /* 0x042fe20000041894 */
[----:B------:R-:W-:Y:S07]  /*b3d0*/  LDSM.16.MT88.4 R148, [R206+0x19800] ;  /* 0x01980000ce94783b */ /* 0x000fee0000004200 */
[C---:B------:R-:W-:Y:S01]  /*b3e0*/  HMMA.16816.F32.BF16 R168, R4.reuse, R18, R168 ;  /* 0x0000001204a8723c */ /* 0x040fe200000418a8 */
[----:B------:R-:W1:Y:S07]  /*b3f0*/  LDSM.16.MT88.4 R16, [R206+0x1f000] ;  /* 0x01f00000ce10783b */ /* 0x000e6e0000004200 */
[C---:B--2---:R-:W-:Y:S08]  /*b400*/  HMMA.16816.F32.BF16 R172, R4.reuse, R12, R172 ;  /* 0x0000000c04ac723c */ /* 0x044ff000000418ac */
[C---:B------:R-:W-:Y:S01]  /*b410*/  HMMA.16816.F32.BF16 R176, R4.reuse, R14, R176 ;  /* 0x0000000e04b0723c */ /* 0x040fe200000418b0 */
[----:B------:R-:W2:Y:S07]  /*b420*/  LDSM.16.MT88.4 R12, [R208+0x1f000] ;  /* 0x01f00000d00c783b */ /* 0x000eae0000004200 */
[C---:B------:R-:W-:Y:S01]  /*b430*/  HMMA.16816.F32.BF16 R112, R4.reuse, R20, R164 ;  /* 0x000000140470723c */ /* 0x040fe200000418a4 */
[----:B------:R-:W-:Y:S07]  /*b440*/  LDSM.16.MT88.4 R164, [R207+0x19800] ;  /* 0x01980000cfa4783b */ /* 0x000fee0000004200 */
[C---:B------:R-:W-:Y:S01]  /*b450*/  HMMA.16816.F32.BF16 R116, R4.reuse, R22, R56 ;  /* 0x000000160474723c */ /* 0x040fe20000041838 */
[----:B------:R-:W3:Y:S04]  /*b460*/  LDSM.16.MT88.4 R20, [R207+0x1f000] ;  /* 0x01f00000cf14783b */ /* 0x000ee80000004200 */
[----:B------:R-:W-:Y:S03]  /*b470*/  LDSM.16.MT88.4 R56, [R208+0x1b800] ;  /* 0x01b80000d038783b */ /* 0x000fe60000004200 */
[----:B-1----:R-:W-:Y:S01]  /*b480*/  HMMA.16816.F32.BF16 R24, R4, R16, R188 ;  /* 0x000000100418723c */ /* 0x002fe200000418bc */
[----:B------:R1:W-:Y:S02]  /*b490*/  MUFU.EX2 R189, R0 ;  /* 0x0000000000bd7308 */ /* 0x0003e40000000800 */
[----:B-1----:R-:W-:-:S06]  /*b4a0*/  FFMA.FTZ R0, R187, c[0x0][0x23c], -R8 ;  /* 0x00008f00bb007a23 */ /* 0x002fcc0000010808 */
[----:B------:R1:W4:Y:S01]  /*b4b0*/  MUFU.EX2 R190, R0 ;  /* 0x0000000000be7308 */ /* 0x0003220000000800 */
[----:B--2---:R-:W-:Y:S01]  /*b4c0*/  HMMA.16816.F32.BF16 R180, R4, R14, R120 ;  /* 0x0000000e04b4723c */ /* 0x004fe20000041878 */
[----:B------:R-:W-:Y:S01]  /*b4d0*/  LDSM.16.MT88.4 R120, [R208+0x1f800] ;  /* 0x01f80000d078783b */ /* 0x000fe20000004200 */
[----:B-1----:R-:W-:Y:S01]  /*b4e0*/  FFMA.FTZ R0, R64, c[0x0][0x23c], -R8 ;  /* 0x00008f0040007a23 */ /* 0x002fe20000010808 */
[----:B------:R-:W-:-:S04]  /*b4f0*/  MOV R64, R66 ;  /* 0x0000004200407202 */ /* 0x000fc80000000f00 */
[----:B------:R1:W-:Y:S01]  /*b500*/  MUFU.EX2 R188, R0 ;  /* 0x0000000000bc7308 */ /* 0x0003e20000000800 */
[----:B------:R-:W-:Y:S01]  /*b510*/  MOV R66, R31 ;  /* 0x0000001f00427202 */ /* 0x000fe20000000f00 */
[----:B-1----:R-:W-:Y:S02]  /*b520*/  FFMA.FTZ R0, R65, c[0x0][0x23c], -R8 ;  /* 0x00008f0041007a23 */ /* 0x002fe40000010808 */
[----:B------:R-:W-:Y:S01]  /*b530*/  IMAD.MOV.U32 R65, RZ, RZ, R67 ;  /* 0x000000ffff417224 */ /* 0x000fe200078e0043 */
[----:B------:R-:W-:-:S03]  /*b540*/  MOV R67, R3 ;  /* 0x0000000300437202 */ /* 0x000fc60000000f00 */
[----:B------:R1:W-:Y:S01]  /*b550*/  MUFU.EX2 R31, R0 ;  /* 0x00000000001f7308 */ /* 0x0003e20000000800 */
[----:B------:R-:W-:-:S04]  /*b560*/  IMAD.WIDE.U32 R2, R2, -0x2daee0ad, RZ ;  /* 0xd2511f5302027825 */ /* 0x000fc800078e00ff */
[--C-:B------:R-:W-:Y:S01]  /*b570*/  FFMA.FTZ R8, R10, c[0x0][0x23c], -R9.reuse ;  /* 0x00008f000a087a23 */ /* 0x100fe20000010809 */
[----:B------:R-:W-:Y:S01]  /*b580*/  LOP3.LUT R10, R2, 0xffff, RZ, 0xc0, !PT ;  /* 0x0000ffff020a7812 */ /* 0x000fe200078ec0ff */
[----:B-1----:R-:W-:-:S04]  /*b590*/  FFMA.FTZ R0, R11, c[0x0][0x23c], -R9 ;  /* 0x00008f000b007a23 */ /* 0x002fc80000010809 */
[----:B------:R1:W-:Y:S02]  /*b5a0*/  MUFU.EX2 R15, R0 ;  /* 0x00000000000f7308 */ /* 0x0003e40000000800 */
[----:B-1----:R-:W-:Y:S01]  /*b5b0*/  LOP3.LUT R0, R3, UR17, R30, 0x96, !PT ;  /* 0x0000001103007c12 */ /* 0x002fe2000f8e961e */
[--C-:B------:R-:W-:Y:S02]  /*b5c0*/  FFMA.FTZ R3, R64, c[0x0][0x23c], -R9.reuse ;  /* 0x00008f0040037a23 */ /* 0x100fe40000010809 */
[----:B------:R-:W-:Y:S02]  /*b5d0*/  FFMA.FTZ R9, R65, c[0x0][0x23c], -R9 ;  /* 0x00008f0041097a23 */ /* 0x000fe40000010809 */
[----:B------:R-:W1:Y:S01]  /*b5e0*/  LDC.U8 R65, c[0x0][0x2d8] ;  /* 0x0000b600ff417b82 */ /* 0x000e620000000000 */
[----:B------:R-:W-:Y:S01]  /*b5f0*/  HMMA.16816.F32.BF16 R184, R4, R12, R192 ;  /* 0x0000000c04b8723c */ /* 0x000fe200000418c0 */
[----:B------:R2:W5:Y:S01]  /*b600*/  MUFU.EX2 R14, R8 ;  /* 0x00000008000e7308 */ /* 0x0005620000000800 */
[----:B------:R-:W-:-:S05]  /*b610*/  SHF.R.U32.HI R11, RZ, 0x10, R2 ;  /* 0x00000010ff0b7819 */ /* 0x000fca0000011602 */
[----:B------:R-:W-:Y:S02]  /*b620*/  LOP3.LUT R12, R2, 0xff, RZ, 0xc0, !PT ;  /* 0x000000ff020c7812 */ /* 0x000fe400078ec0ff */
[----:B------:R1:W-:Y:S01]  /*b630*/  MUFU.EX2 R13, R3 ;  /* 0x00000003000d7308 */ /* 0x0003e20000000800 */
[----:B---3--:R-:W-:Y:S01]  /*b640*/  HMMA.16816.F32.BF16 R124, R4, R20, R124 ;  /* 0x00000014047c723c */ /* 0x008fe2000004187c */
[----:B--2---:R-:W-:Y:S02]  /*b650*/  SHF.R.U32.HI R8, RZ, 0x18, R2 ;  /* 0x00000018ff087819 */ /* 0x004fe40000011602 */
[----:B------:R-:W-:-:S05]  /*b660*/  LOP3.LUT R2, R0, 0xffff, RZ, 0xc0, !PT ;  /* 0x0000ffff00027812 */ /* 0x000fca00078ec0ff */
[----:B------:R-:W-:Y:S01]  /*b670*/  HMMA.16816.F32.BF16 R16, R4, R18, R196 ;  /* 0x000000120410723c */ /* 0x000fe200000418c4 */
[----:B-1----:R-:W-:-:S07]  /*b680*/  SHF.R.U32.HI R3, RZ, 0x10, R0 ;  /* 0x00000010ff037819 */ /* 0x002fce0000011600 */
[----:B------:R-:W-:Y:S01]  /*b690*/  HMMA.16816.F32.BF16 R20, R4, R22, R128 ;  /* 0x000000160414723c */ /* 0x000fe20000041880 */
[----:B------:R-:W-:-:S06]  /*b6a0*/  LOP3.LUT R3, R3, 0xff, RZ, 0xc0, !PT ;  /* 0x000000ff03037812 */ /* 0x000fcc00078ec0ff */
[----:B------:R-:W-:Y:S02]  /*b6b0*/  LOP3.LUT R5, R0, 0xff, RZ, 0xc0, !PT ;  /* 0x000000ff00057812 */ /* 0x000fe400078ec0ff */
[----:B------:R-:W-:Y:S02]  /*b6c0*/  SHF.R.U32.HI R4, RZ, 0x18, R0 ;  /* 0x00000018ff047819 */ /* 0x000fe40000011600 */
[----:B------:R-:W-:Y:S02]  /*b6d0*/  SHF.R.U32.HI R7, RZ, 0x8, R10 ;  /* 0x00000008ff077819 */ /* 0x000fe4000001160a */
[----:B------:R-:W-:Y:S02]  /*b6e0*/  LOP3.LUT R6, R11, 0xff, RZ, 0xc0, !PT ;  /* 0x000000ff0b067812 */ /* 0x000fe400078ec0ff */
[----:B------:R-:W-:Y:S02]  /*b6f0*/  SHF.R.U32.HI R0, RZ, 0x8, R2 ;  /* 0x00000008ff007819 */ /* 0x000fe40000011602 */
[----:B------:R-:W-:-:S02]  /*b700*/  PRMT R7, R12, 0x5410, R7 ;  /* 0x000054100c077816 */ /* 0x000fc40000000007 */
[----:B------:R-:W-:Y:S02]  /*b710*/  PRMT R65, R65, 0x7054, R65 ;  /* 0x0000705441417816 */ /* 0x000fe40000000041 */
[----:B------:R-:W-:Y:S02]  /*b720*/  PRMT R6, R6, 0x5410, R8 ;  /* 0x0000541006067816 */ /* 0x000fe40000000008 */
[----:B------:R-:W-:Y:S02]  /*b730*/  PRMT R0, R5, 0x5410, R0 ;  /* 0x0000541005007816 */ /* 0x000fe40000000000 */
[----:B------:R-:W-:Y:S01]  /*b740*/  PRMT R3, R3, 0x5410, R4 ;  /* 0x0000541003037816 */ /* 0x000fe20000000004 */
[----:B------:R-:W-:Y:S01]  /*b750*/  IMAD.MOV.U32 R194, RZ, RZ, R40 ;  /* 0x000000ffffc27224 */ /* 0x000fe200078e0028 */
[----:B------:R-:W-:Y:S01]  /*b760*/  MOV R193, R41 ;  /* 0x0000002900c17202 */ /* 0x000fe20000000f00 */
[----:B------:R-:W-:Y:S01]  /*b770*/  IMAD.MOV.U32 R30, RZ, RZ, R43 ;  /* 0x000000ffff1e7224 */ /* 0x000fe200078e002b */
[----:B------:R-:W-:Y:S01]  /*b780*/  MOV R192, R42 ;  /* 0x0000002a00c07202 */ /* 0x000fe20000000f00 */
[--C-:B------:R-:W-:Y:S01]  /*b790*/  HSET2.LE.AND R0, R0, R65.reuse, PT ;  /* 0x0000004100007233 */ /* 0x100fe20003803000 */
[----:B------:R-:W-:Y:S01]  /*b7a0*/  IMAD.MOV.U32 R191, RZ, RZ, R66 ;  /* 0x000000ffffbf7224 */ /* 0x000fe200078e0042 */
[--C-:B------:R-:W-:Y:S01]  /*b7b0*/  HSET2.LE.AND R3, R3, R65.reuse, PT ;  /* 0x0000004103037233 */ /* 0x100fe20003803000 */
[----:B------:R-:W-:Y:S01]  /*b7c0*/  MOV R199, R67 ;  /* 0x0000004300c77202 */ /* 0x000fe20000000f00 */
[--C-:B------:R-:W-:Y:S01]  /*b7d0*/  HSET2.LE.AND R5, R7, R65.reuse, PT ;  /* 0x0000004107057233 */ /* 0x100fe20003803000 */
[----:B------:R-:W-:Y:S01]  /*b7e0*/  MOV R198, R48 ;  /* 0x0000003000c67202 */ /* 0x000fe20000000f00 */
[----:B------:R-:W-:Y:S01]  /*b7f0*/  HSET2.LE.AND R6, R6, R65, PT ;  /* 0x0000004106067233 */ /* 0x000fe20003803000 */
[----:B------:R-:W-:Y:S01]  /*b800*/  IMAD.MOV.U32 R197, RZ, RZ, R49 ;  /* 0x000000ffffc57224 */ /* 0x000fe200078e0031 */
[----:B------:R-:W-:Y:S01]  /*b810*/  MOV R196, R50 ;  /* 0x0000003200c47202 */ /* 0x000fe20000000f00 */
[----:B------:R-:W1:Y:S01]  /*b820*/  LDSM.16.MT88.4 R40, [R205+0x1b800] ;  /* 0x01b80000cd28783b */ /* 0x000e620000004200 */
[----:B------:R-:W-:-:S03]  /*b830*/  MOV R195, R51 ;  /* 0x0000003300c37202 */ /* 0x000fc60000000f00 */
[----:B------:R-:W2:Y:S04]  /*b840*/  LDSM.16.MT88.4 R48, [R206+0x1b800] ;  /* 0x01b80000ce30783b */ /* 0x000ea80000004200 */
[----:B------:R-:W3:Y:S01]  /*b850*/  LDSM.16.MT88.4 R64, [R207+0x1b800] ;  /* 0x01b80000cf40783b */ /* 0x000ee20000004200 */
[----:B------:R-:W5:Y:S01]  /*b860*/  MUFU.EX2 R9, R9 ;  /* 0x0000000900097308 */ /* 0x000f620000000800 */
[----:B----4-:R-:W-:Y:S02]  /*b870*/  F2FP.BF16.PACK_AB R2, R190, R189 ;  /* 0x000000bdbe02723e */ /* 0x010fe400000010ff */
[----:B-----5:R-:W-:Y:S02]  /*b880*/  F2FP.BF16.PACK_AB R4, R14, R15 ;  /* 0x0000000f0e04723e */ /* 0x020fe400000010ff */
[----:B------:R-:W-:-:S02]  /*b890*/  LOP3.LUT R128, R0, R2, RZ, 0xc0, !PT ;  /* 0x0000000200807212 */ /* 0x000fc400078ec0ff */
[----:B------:R-:W-:Y:S02]  /*b8a0*/  F2FP.BF16.PACK_AB R0, R31, R188 ;  /* 0x000000bc1f00723e */ /* 0x000fe400000010ff */
[----:B------:R-:W-:Y:S02]  /*b8b0*/  LOP3.LUT R129, R3, R4, RZ, 0xc0, !PT ;  /* 0x0000000403817212 */ /* 0x000fe400078ec0ff */
[----:B------:R-:W-:Y:S02]  /*b8c0*/  LOP3.LUT R130, R5, R0, RZ, 0xc0, !PT ;  /* 0x0000000005827212 */ /* 0x000fe400078ec0ff */
[----:B------:R-:W-:-:S04]  /*b8d0*/  F2FP.BF16.PACK_AB R2, R9, R13 ;  /* 0x0000000d0902723e */ /* 0x000fc800000010ff */
[----:B------:R-:W-:Y:S01]  /*b8e0*/  LOP3.LUT R131, R6, R2, RZ, 0xc0, !PT ;  /* 0x0000000206837212 */ /* 0x000fe200078ec0ff */
[----:B------:R-:W-:Y:S01]  /*b8f0*/  FFMA.FTZ R2, R192, R29, R30 ;  /* 0x0000001dc0027223 */ /* 0x000fe2000001001e */
[----:B------:R-:W-:Y:S05]  /*b900*/  LDSM.16.MT88.4 R4, [R207+0x1f800] ;  /* 0x01f80000cf04783b */ /* 0x000fea0000004200 */
[----:B------:R-:W-:Y:S01]  /*b910*/  HMMA.16816.F32.BF16 R144, R128, R148, R144 ;  /* 0x000000948090723c */ /* 0x000fe20000041890 */
[----:B------:R-:W-:-:S07]  /*b920*/  FFMA.FTZ R0, R194, R28, R193 ;  /* 0x0000001cc2007223 */ /* 0x000fce00000100c1 */
[----:B------:R-:W-:Y:S01]  /*b930*/  HMMA.16816.F32.BF16 R148, R128, R150, R36 ;  /* 0x000000968094723c */ /* 0x000fe20000041824 */
[----:B------:R-:W-:-:S07]  /*b940*/  FADD.FTZ R2, R195, R2 ;  /* 0x00000002c3027221 */ /* 0x000fce0000010000 */
[C---:B------:R-:W-:Y:S08]  /*b950*/  HMMA.16816.F32.BF16 R152, R128.reuse, R156, R152 ;  /* 0x0000009c8098723c */ /* 0x040ff00000041898 */
[----:B------:R-:W-:Y:S01]  /*b960*/  HMMA.16816.F32.BF16 R160, R128, R164, R160 ;  /* 0x000000a480a0723c */ /* 0x000fe200000418a0 */
[----:B------:R-:W-:-:S07]  /*b970*/  FADD.FTZ R0, R196, R0 ;  /* 0x00000000c4007221 */ /* 0x000fce0000010000 */
[C---:B------:R-:W-:Y:S08]  /*b980*/  HMMA.16816.F32.BF16 R156, R128.reuse, R158, R44 ;  /* 0x0000009e809c723c */ /* 0x040ff0000004182c */
[C---:B------:R-:W-:Y:S08]  /*b990*/  HMMA.16816.F32.BF16 R164, R128.reuse, R166, R52 ;  /* 0x000000a680a4723c */ /* 0x040ff00000041834 */
[C---:B-1----:R-:W-:Y:S08]  /*b9a0*/  HMMA.16816.F32.BF16 R36, R128.reuse, R40, R60 ;  /* 0x000000288024723c */ /* 0x042ff0000004183c */
[C---:B--2---:R-:W-:Y:S01]  /*b9b0*/  HMMA.16816.F32.BF16 R44, R128.reuse, R48, R72 ;  /* 0x00000030802c723c */ /* 0x044fe20000041848 */
[----:B------:R-:W1:Y:S07]  /*b9c0*/  LDSM.16.MT88.4 R72, [R205+0x1d800] ;  /* 0x01d80000cd48783b */ /* 0x000e6e0000004200 */
[C---:B------:R-:W-:Y:S01]  /*b9d0*/  HMMA.16816.F32.BF16 R52, R128.reuse, R56, R80 ;  /* 0x000000388034723c */ /* 0x040fe20000041850 */
[----:B------:R-:W2:Y:S07]  /*b9e0*/  LDSM.16.MT88.4 R80, [R206+0x1d800] ;  /* 0x01d80000ce50783b */ /* 0x000eae0000004200 */
[----:B---3--:R-:W-:Y:S01]  /*b9f0*/  HMMA.16816.F32.BF16 R60, R128, R64, R88 ;  /* 0x00000040803c723c */ /* 0x008fe20000041858 */
        /* <DEDUP_REMOVED lines=24> */
[C---:B-1----:R-:W-:Y:S01]  /*bb80*/  HMMA.16816.F32.BF16 R68, R128.reuse, R72, R96 ;  /* 0x000000488044723c */ /* 0x042fe20000041860 */
[----:B------:R-:W1:Y:S07]  /*bb90*/  LDSM.16.MT88.4 R96, [R207+0x1d800] ;  /* 0x01d80000cf60783b */ /* 0x000e6e0000004200 */
[C---:B--2---:R-:W-:Y:S01]  /*bba0*/  HMMA.16816.F32.BF16 R76, R128.reuse, R80, R104 ;  /* 0x00000050804c723c */ /* 0x044fe20000041868 */
        /* <DEDUP_REMOVED lines=10> */
[----:B------:R-:W-:-:S03]  /*bc50*/  FADD.FTZ R252, R9, R0 ;  /* 0x0000000009fc7221 */ /* 0x000fc60000010000 */
[----:B------:R4:W-:Y:S04]  /*bc60*/  STL [R1+0x18], R251 ;  /* 0x000018fb01007387 */ /* 0x0009e80000100800 */
[----:B------:R4:W-:Y:S01]  /*bc70*/  STL [R1+0x1c], R252 ;  /* 0x00001cfc01007387 */ /* 0x0009e20000100800 */
[----:B------:R-:W-:Y:S01]  /*bc80*/  HMMA.16816.F32.BF16 R64, R128, R66, R92 ;  /* 0x000000428040723c */ /* 0x000fe2000004185c */
[----:B------:R-:W-:-:S07]  /*bc90*/  MOV R3, R248 ;  /* 0x000000f800037202 */ /* 0x000fce0000000f00 */
[C---:B------:R-:W-:Y:S08]  /*bca0*/  HMMA.16816.F32.BF16 R72, R128.reuse, R74, R100 ;  /* 0x0000004a8048723c */ /* 0x040ff00000041864 */
[C---:B------:R-:W-:Y:S08]  /*bcb0*/  HMMA.16816.F32.BF16 R80, R128.reuse, R82, R108 ;  /* 0x000000528050723c */ /* 0x040ff0000004186c */
[C---:B------:R-:W-:Y:S08]  /*bcc0*/  HMMA.16816.F32.BF16 R88, R128.reuse, R90, R116 ;  /* 0x0000005a8058723c */ /* 0x040ff00000041874 */
[C---:B------:R-:W-:Y:S08]  /*bcd0*/  HMMA.16816.F32.BF16 R136, R128.reuse, R140, R136 ;  /* 0x0000008c8088723c */ /* 0x040ff00000041888 */
[C---:B-1----:R-:W-:Y:S08]  /*bce0*/  HMMA.16816.F32.BF16 R92, R128.reuse, R96, R132 ;  /* 0x00000060805c723c */ /* 0x042ff00000041884 */
[----:B--2---:R-:W-:Y:S01]  /*bcf0*/  HMMA.16816.F32.BF16 R100, R128, R104, R172 ;  /* 0x000000688064723c */ /* 0x004fe200000418ac */
[----:B------:R-:W-:-:S07]  /*bd00*/  MOV R132, R249 ;  /* 0x000000f900847202 */ /* 0x000fce0000000f00 */
        /* <DEDUP_REMOVED lines=64> */
[----:B------:R-:W-:Y:S08]  /*c110*/  HMMA.16816.F32.BF16 R16, R4, R28, RZ ;  /* 0x0000001c0410723c */ /* 0x000ff000000418ff */
[C---:B------:R-:W-:Y:S08]  /*c120*/  HMMA.16816.F32.BF16 R176, R8.reuse, R184, R176 ;  /* 0x000000b808b0723c */ /* 0x040ff000000418b0 */
[----:B------:R-:W-:Y:S08]  /*c130*/  HMMA.16816.F32.BF16 R196, R8, R186, R168 ;  /* 0x000000ba08c4723c */ /* 0x000ff000000418a8 */
[----:B------:R-:W-:Y:S01]  /*c140*/  HMMA.16816.F32.BF16 R12, R4, R30, RZ ;  /* 0x0000001e040c723c */ /* 0x000fe200000418ff */
[----:B------:R-:W2:Y:S07]  /*c150*/  LDSM.16.M88.4 R4, [R214] ;  /* 0x00000000d604783b */ /* 0x000eae0000000200 */
[C---:B---3--:R-:W-:Y:S01]  /*c160*/  HMMA.16816.F32.BF16 R188, R8.reuse, R172, R132 ;  /* 0x000000ac08bc723c */ /* 0x048fe20000041884 */
[----:B------:R-:W3:Y:S07]  /*c170*/  LDSM.16.M88.4 R132, [R210+0x10800] ;  /* 0x01080000d284783b */ /* 0x000eee0000000200 */
[C---:B------:R-:W-:Y:S01]  /*c180*/  HMMA.16816.F32.BF16 R184, R8.reuse, R174, R32 ;  /* 0x000000ae08b8723c */ /* 0x040fe20000041820 */
[----:B------:R-:W-:Y:S07]  /*c190*/  LDSM.16.M88.4 R32, [R209] ;  /* 0x00000000d120783b */ /* 0x000fee0000000200 */
[C---:B----4-:R-:W-:Y:S01]  /*c1a0*/  HMMA.16816.F32.BF16 R172, R8.reuse, R180, R24 ;  /* 0x000000b408ac723c */ /* 0x050fe20000041818 */
[----:B------:R-:W4:Y:S07]  /*c1b0*/  LDSM.16.M88.4 R24, [R210+0x11000] ;  /* 0x01100000d218783b */ /* 0x000f2e0000000200 */
[C---:B------:R-:W-:Y:S01]  /*c1c0*/  HMMA.16816.F32.BF16 R168, R8.reuse, R182, R20 ;  /* 0x000000b608a8723c */ /* 0x040fe20000041814 */
[----:B------:R-:W1:Y:S04]  /*c1d0*/  LDSM.16.M88.4 R20, [R210+0x11800] ;  /* 0x01180000d214783b */ /* 0x000e680000000200 */
[----:B------:R-:W-:Y:S03]  /*c1e0*/  LDSM.16.M88.4 R180, [R204+0x12800] ;  /* 0x01280000ccb4783b */ /* 0x000fe60000000200 */
[C---:B-----5:R-:W-:Y:S08]  /*c1f0*/  HMMA.16816.F32.BF16 R28, R8.reuse, R192, R16 ;  /* 0x000000c0081c723c */ /* 0x060ff00000041810 */
[----:B------:R-:W-:Y:S01]  /*c200*/  HMMA.16816.F32.BF16 R16, R8, R194, R12 ;  /* 0x000000c20810723c */ /* 0x000fe2000004180c */
[----:B------:R-:W5:Y:S07]  /*c210*/  LDSM.16.M88.4 R8, [R213] ;  /* 0x00000000d508783b */ /* 0x000f6e0000000200 */
[C---:B--2---:R-:W-:Y:S08]  /*c220*/  HMMA.16816.F32.BF16 R12, R4.reuse, R200, R176 ;  /* 0x000000c8040c723c */ /* 0x044ff000000418b0 */
[C---:B---3--:R-:W-:Y:S08]  /*c230*/  HMMA.16816.F32.BF16 R192, R4.reuse, R134, R184 ;  /* 0x0000008604c0723c */ /* 0x048ff000000418b8 */
[C---:B------:R-:W-:Y:S08]  /*c240*/  HMMA.16816.F32.BF16 R176, R4.reuse, R202, R196 ;  /* 0x000000ca04b0723c */ /* 0x040ff000000418c4 */
[C---:B----4-:R-:W-:Y:S01]  /*c250*/  HMMA.16816.F32.BF16 R184, R4.reuse, R26, R168 ;  /* 0x0000001a04b8723c */ /* 0x050fe200000418a8 */
[----:B------:R-:W2:Y:S07]  /*c260*/  LDSM.16.M88.4 R168, [R209+0x800] ;  /* 0x00080000d1a8783b */ /* 0x000eae0000000200 */
[C---:B------:R-:W-:Y:S08]  /*c270*/  HMMA.16816.F32.BF16 R196, R4.reuse, R132, R188 ;  /* 0x0000008404c4723c */ /* 0x040ff000000418bc */
[C---:B------:R-:W-:Y:S01]  /*c280*/  HMMA.16816.F32.BF16 R188, R4.reuse, R24, R172 ;  /* 0x0000001804bc723c */ /* 0x040fe200000418ac */
[----:B------:R-:W-:Y:S07]  /*c290*/  LDSM.16.M88.4 R24, [R209+0x1800] ;  /* 0x00180000d118783b */ /* 0x000fee0000000200 */
[C---:B-1----:R-:W-:Y:S01]  /*c2a0*/  HMMA.16816.F32.BF16 R172, R4.reuse, R20, R28 ;  /* 0x0000001404ac723c */ /* 0x042fe2000004181c */
[----:B------:R-:W1:Y:S07]  /*c2b0*/  LDSM.16.M88.4 R28, [R209+0x1000] ;  /* 0x00100000d11c783b */ /* 0x000e6e0000000200 */
[----:B------:R-:W-:Y:S01]  /*c2c0*/  HMMA.16816.F32.BF16 R132, R4, R22, R16 ;  /* 0x000000160484723c */ /* 0x000fe20000041810 */
[----:B------:R-:W-:Y:S04]  /*c2d0*/  LDSM.16.M88.4 R4, [R211+0x4000] ;  /* 0x00400000d304783b */ /* 0x000fe80000000200 */
[----:B------:R-:W3:Y:S03]  /*c2e0*/  LDSM.16.M88.4 R20, [R204+0x12000] ;  /* 0x01200000cc14783b */ /* 0x000ee60000000200 */
[C---:B-----5:R-:W-:Y:S08]  /*c2f0*/  HMMA.16816.F32.BF16 R16, R8.reuse, R32, R12 ;  /* 0x000000200810723c */ /* 0x060ff0000004180c */
[C---:B------:R-:W-:Y:S08]  /*c300*/  HMMA.16816.F32.BF16 R12, R8.reuse, R34, R176 ;  /* 0x00000022080c723c */ /* 0x040ff000000418b0 */
[C---:B--2---:R-:W-:Y:S08]  /*c310*/  HMMA.16816.F32.BF16 R32, R8.reuse, R168, R196 ;  /* 0x000000a80820723c */ /* 0x044ff000000418c4 */
[C---:B------:R-:W-:Y:S01]  /*c320*/  HMMA.16816.F32.BF16 R168, R8.reuse, R170, R192 ;  /* 0x000000aa08a8723c */ /* 0x040fe200000418c0 */
[----:B------:R-:W-:Y:S07]  /*c330*/  LDSM.16.M88.4 R192, [R225] ;  /* 0x00000000e1c0783b */ /* 0x000fee0000000200 */
[C---:B-1----:R-:W-:Y:S08]  /*c340*/  HMMA.16816.F32.BF16 R196, R8.reuse, R28, R188 ;  /* 0x0000001c08c4723c */ /* 0x042ff000000418bc */
[C---:B------:R-:W-:Y:S01]  /*c350*/  HMMA.16816.F32.BF16 R188, R8.reuse, R30, R184 ;  /* 0x0000001e08bc723c */ /* 0x040fe200000418b8 */
[----:B------:R-:W-:Y:S07]  /*c360*/  LDSM.16.M88.4 R28, [R226] ;  /* 0x00000000e21c783b */ /* 0x000fee0000000200 */
[C---:B------:R-:W-:Y:S08]  /*c370*/  HMMA.16816.F32.BF16 R184, R8.reuse, R24, R172 ;  /* 0x0000001808b8723c */ /* 0x040ff000000418ac */
[----:B------:R-:W-:Y:S01]  /*c380*/  HMMA.16816.F32.BF16 R176, R8, R26, R132 ;  /* 0x0000001a08b0723c */ /* 0x000fe20000041884 */
[----:B------:R-:W1:Y:S04]  /*c390*/  LDSM.16.M88.4 R132, [R204+0x13000] ;  /* 0x01300000cc84783b */ /* 0x000e680000000200 */
[----:B------:R-:W2:Y:S03]  /*c3a0*/  LDSM.16.M88.4 R24, [R204+0x13800] ;  /* 0x01380000cc18783b */ /* 0x000ea60000000200 */
[C---:B---3--:R-:W-:Y:S01]  /*c3b0*/  HMMA.16816.F32.BF16 R172, R4.reuse, R20, R16 ;  /* 0x0000001404ac723c */ /* 0x048fe20000041810 */
[----:B------:R-:W-:Y:S07]  /*c3c0*/  LDSM.16.M88.4 R8, [R212+0x4000] ;  /* 0x00400000d408783b */ /* 0x000fee0000000200 */
[C---:B------:R-:W-:Y:S01]  /*c3d0*/  HMMA.16816.F32.BF16 R16, R4.reuse, R22, R12 ;  /* 0x000000160410723c */ /* 0x040fe2000004180c */
[----:B------:R-:W3:Y:S07]  /*c3e0*/  LDSM.16.M88.4 R20, [R227] ;  /* 0x00000000e314783b */ /* 0x000eee0000000200 */
[C---:B------:R-:W-:Y:S08]  /*c3f0*/  HMMA.16816.F32.BF16 R12, R4.reuse, R180, R32 ;  /* 0x000000b4040c723c */ /* 0x040ff00000041820 */
[C---:B------:R-:W-:Y:S08]  /*c400*/  HMMA.16816.F32.BF16 R32, R4.reuse, R182, R168 ;  /* 0x000000b60420723c */ /* 0x040ff000000418a8 */
[C---:B-1----:R-:W-:Y:S08]  /*c410*/  HMMA.16816.F32.BF16 R168, R4.reuse, R132, R196 ;  /* 0x0000008404a8723c */ /* 0x042ff000000418c4 */
[C---:B------:R-:W-:Y:S01]  /*c420*/  HMMA.16816.F32.BF16 R200, R4.reuse, R134, R188 ;  /* 0x0000008604c8723c */ /* 0x040fe200000418bc */
[----:B------:R-:W-:Y:S07]  /*c430*/  LDSM.16.M88.4 R132, [R210+0x13000] ;  /* 0x01300000d284783b */ /* 0x000fee0000000200 */
[C---:B--2---:R-:W-:Y:S01]  /*c440*/  HMMA.16816.F32.BF16 R196, R4.reuse, R24, R184 ;  /* 0x0000001804c4723c */ /* 0x044fe200000418b8 */
[----:B------:R-:W1:Y:S07]  /*c450*/  LDSM.16.M88.4 R184, [R224] ;  /* 0x00000000e0b8783b */ /* 0x000e6e0000000200 */
[----:B------:R-:W-:Y:S01]  /*c460*/  HMMA.16816.F32.BF16 R188, R4, R26, R176 ;  /* 0x0000001a04bc723c */ /* 0x000fe200000418b0 */
[----:B------:R-:W-:Y:S04]  /*c470*/  LDSM.16.M88.4 R4, [R214+0x4000] ;  /* 0x00400000d604783b */ /* 0x000fe80000000200 */
[----:B------:R-:W2:Y:S03]  /*c480*/  LDSM.16.M88.4 R24, [R210+0x12800] ;  /* 0x01280000d218783b */ /* 0x000ea60000000200 */
[C---:B---3--:R-:W-:Y:S08]  /*c490*/  HMMA.16816.F32.BF16 R180, R8.reuse, R20, R172 ;  /* 0x0000001408b4723c */ /* 0x048ff000000418ac */
[C---:B------:R-:W-:Y:S08]  /*c4a0*/  HMMA.16816.F32.BF16 R176, R8.reuse, R22, R16 ;  /* 0x0000001608b0723c */ /* 0x040ff00000041810 */
[C---:B------:R-:W-:Y:S08]  /*c4b0*/  HMMA.16816.F32.BF16 R20, R8.reuse, R28, R12 ;  /* 0x0000001c0814723c */ /* 0x040ff0000004180c */
[C---:B------:R-:W-:Y:S01]  /*c4c0*/  HMMA.16816.F32.BF16 R16, R8.reuse, R30, R32 ;  /* 0x0000001e0810723c */ /* 0x040fe20000041820 */
[----:B------:R-:W3:Y:S04]  /*c4d0*/  LDSM.16.M88.4 R28, [R210+0x12000] ;  /* 0x01200000d21c783b */ /* 0x000ee80000000200 */
[----:B------:R-:W-:Y:S03]  /*c4e0*/  LDSM.16.M88.4 R32, [R209+0x2000] ;  /* 0x00200000d120783b */ /* 0x000fe60000000200 */
[C---:B------:R-:W-:Y:S08]  /*c4f0*/  HMMA.16816.F32.BF16 R12, R8.reuse, R192, R168 ;  /* 0x000000c0080c723c */ /* 0x040ff000000418a8 */
[C---:B------:R-:W-:Y:S01]  /*c500*/  HMMA.16816.F32.BF16 R172, R8.reuse, R194, R200 ;  /* 0x000000c208ac723c */ /* 0x040fe200000418c8 */
[----:B------:R-:W4:Y:S07]  /*c510*/  LDSM.16.M88.4 R192, [R210+0x13800] ;  /* 0x01380000d2c0783b */ /* 0x000f2e0000000200 */
[C---:B-1----:R-:W-:Y:S08]  /*c520*/  HMMA.16816.F32.BF16 R200, R8.reuse, R184, R196 ;  /* 0x000000b808c8723c */ /* 0x042ff000000418c4 */
[----:B------:R-:W-:Y:S01]  /*c530*/  HMMA.16816.F32.BF16 R196, R8, R186, R188 ;  /* 0x000000ba08c4723c */ /* 0x000fe200000418bc */
[----:B------:R-:W1:Y:S07]  /*c540*/  LDSM.16.M88.4 R8, [R213+0x4000] ;  /* 0x00400000d508783b */ /* 0x000e6e0000000200 */
[C---:B--2---:R-:W-:Y:S08]  /*c550*/  HMMA.16816.F32.BF16 R168, R4.reuse, R26, R16 ;  /* 0x0000001a04a8723c */ /* 0x044ff00000041810 */
[C---:B---3--:R-:W-:Y:S08]  /*c560*/  HMMA.16816.F32.BF16 R188, R4.reuse, R28, R180 ;  /* 0x0000001c04bc723c */ /* 0x048ff000000418b4 */
[C---:B------:R-:W-:Y:S01]  /*c570*/  HMMA.16816.F32.BF16 R184, R4.reuse, R30, R176 ;  /* 0x0000001e04b8723c */ /* 0x040fe200000418b0 */
[----:B------:R-:W2:Y:S07]  /*c580*/  LDSM.16.M88.4 R28, [R209+0x2800] ;  /* 0x00280000d11c783b */ /* 0x000eae0000000200 */
[C---:B------:R-:W-:Y:S01]  /*c590*/  HMMA.16816.F32.BF16 R176, R4.reuse, R24, R20 ;  /* 0x0000001804b0723c */ /* 0x040fe20000041814 */
[----:B------:R-:W3:Y:S07]  /*c5a0*/  LDSM.16.M88.4 R24, [R209+0x3000] ;  /* 0x00300000d118783b */ /* 0x000eee0000000200 */
[C---:B------:R-:W-:Y:S08]  /*c5b0*/  HMMA.16816.F32.BF16 R20, R4.reuse, R132, R12 ;  /* 0x000000840414723c */ /* 0x040ff0000004180c */
[C---:B------:R-:W-:Y:S01]  /*c5c0*/  HMMA.16816.F32.BF16 R16, R4.reuse, R134, R172 ;  /* 0x000000860410723c */ /* 0x040fe200000418ac */
[----:B------:R-:W5:Y:S07]  /*c5d0*/  LDSM.16.M88.4 R172, [R209+0x3800] ;  /* 0x00380000d1ac783b */ /* 0x000f6e0000000200 */
[C---:B----4-:R-:W-:Y:S01]  /*c5e0*/  HMMA.16816.F32.BF16 R12, R4.reuse, R192, R200 ;  /* 0x000000c0040c723c */ /* 0x050fe200000418c8 */
[----:B------:R-:W-:Y:S07]  /*c5f0*/  LDSM.16.M88.4 R200, [R223] ;  /* 0x00000000dfc8783b */ /* 0x000fee0000000200 */
[----:B------:R-:W-:Y:S01]  /*c600*/  HMMA.16816.F32.BF16 R180, R4, R194, R196 ;  /* 0x000000c204b4723c */ /* 0x000fe200000418c4 */
[----:B------:R-:W-:Y:S07]  /*c610*/  LDSM.16.M88.4 R4, [R211+0x8000] ;  /* 0x00800000d304783b */ /* 0x000fee0000000200 */
[C---:B-1----:R-:W-:Y:S08]  /*c620*/  HMMA.16816.F32.BF16 R192, R8.reuse, R34, R184 ;  /* 0x0000002208c0723c */ /* 0x042ff000000418b8 */
[C---:B------:R-:W-:Y:S01]  /*c630*/  HMMA.16816.F32.BF16 R196, R8.reuse, R32, R188 ;  /* 0x0000002008c4723c */ /* 0x040fe200000418bc */
[----:B------:R-:W1:Y:S07]  /*c640*/  LDSM.16.M88.4 R32, [R204+0x14000] ;  /* 0x01400000cc20783b */ /* 0x000e6e0000000200 */
[C---:B--2---:R-:W-:Y:S08]  /*c650*/  HMMA.16816.F32.BF16 R184, R8.reuse, R30, R168 ;  /* 0x0000001e08b8723c */ /* 0x044ff000000418a8 */
[C---:B------:R-:W-:Y:S01]  /*c660*/  HMMA.16816.F32.BF16 R188, R8.reuse, R28, R176 ;  /* 0x0000001c08bc723c */ /* 0x040fe200000418b0 */
[----:B------:R-:W2:Y:S07]  /*c670*/  LDSM.16.M88.4 R28, [R204+0x14800] ;  /* 0x01480000cc1c783b */ /* 0x000eae0000000200 */
[C---:B---3--:R-:W-:Y:S01]  /*c680*/  HMMA.16816.F32.BF16 R168, R8.reuse, R24, R20 ;  /* 0x0000001808a8723c */ /* 0x048fe20000041814 */
[----:B------:R-:W3:Y:S07]  /*c690*/  LDSM.16.M88.4 R20, [R204+0x15000] ;  /* 0x01500000cc14783b */ /* 0x000eee0000000200 */
[C---:B------:R-:W-:Y:S01]  /*c6a0*/  HMMA.16816.F32.BF16 R132, R8.reuse, R26, R16 ;  /* 0x0000001a0884723c */ /* 0x040fe20000041810 */
[----:B------:R-:W4:Y:S07]  /*c6b0*/  LDSM.16.M88.4 R16, [R204+0x15800] ;  /* 0x01580000cc10783b */ /* 0x000f2e0000000200 */
[C---:B-----5:R-:W-:Y:S08]  /*c6c0*/  HMMA.16816.F32.BF16 R24, R8.reuse, R172, R12 ;  /* 0x000000ac0818723c */ /* 0x060ff0000004180c */
[----:B------:R-:W-:Y:S01]  /*c6d0*/  HMMA.16816.F32.BF16 R12, R8, R174, R180 ;  /* 0x000000ae080c723c */ /* 0x000fe200000418b4 */
[----:B------:R-:W5:Y:S07]  /*c6e0*/  LDSM.16.M88.4 R8, [R212+0x8000] ;  /* 0x00800000d408783b */ /* 0x000f6e0000000200 */
[C---:B-1----:R-:W-:Y:S08]  /*c6f0*/  HMMA.16816.F32.BF16 R192, R4.reuse, R34, R192 ;  /* 0x0000002204c0723c */ /* 0x042ff000000418c0 */
[C---:B--2---:R-:W-:Y:S08]  /*c700*/  HMMA.16816.F32.BF16 R188, R4.reuse, R28, R188 ;  /* 0x0000001c04bc723c */ /* 0x044ff000000418bc */
[C---:B------:R-:W-:Y:S08]  /*c710*/  HMMA.16816.F32.BF16 R184, R4.reuse, R30, R184 ;  /* 0x0000001e04b8723c */ /* 0x040ff000000418b8 */
[C---:B---3--:R-:W-:Y:S01]  /*c720*/  HMMA.16816.F32.BF16 R172, R4.reuse, R22, R132 ;  /* 0x0000001604ac723c */ /* 0x048fe20000041884 */
[----:B------:R-:W1:Y:S07]  /*c730*/  LDSM.16.M88.4 R132, [R222] ;  /* 0x00000000de84783b */ /* 0x000e6e0000000200 */
[C---:B----4-:R-:W-:Y:S01]  /*c740*/  HMMA.16816.F32.BF16 R28, R4.reuse, R16, R24 ;  /* 0x00000010041c723c */ /* 0x050fe20000041818 */
[----:B------:R-:W2:Y:S07]  /*c750*/  LDSM.16.M88.4 R24, [R221] ;  /* 0x00000000dd18783b */ /* 0x000eae0000000200 */
[C---:B------:R-:W-:Y:S01]  /*c760*/  HMMA.16816.F32.BF16 R180, R4.reuse, R20, R168 ;  /* 0x0000001404b4723c */ /* 0x040fe200000418a8 */
[----:B------:R-:W3:Y:S07]  /*c770*/  LDSM.16.M88.4 R20, [R220] ;  /* 0x00000000dc14783b */ /* 0x000eee0000000200 */
[C---:B------:R-:W-:Y:S01]  /*c780*/  HMMA.16816.F32.BF16 R176, R4.reuse, R32, R196 ;  /* 0x0000002004b0723c */ /* 0x040fe200000418c4 */
[----:B------:R-:W-:Y:S07]  /*c790*/  LDSM.16.M88.4 R32, [R210+0x14000] ;  /* 0x01400000d220783b */ /* 0x000fee0000000200 */
[----:B------:R-:W-:Y:S01]  /*c7a0*/  HMMA.16816.F32.BF16 R16, R4, R18, R12 ;  /* 0x000000120410723c */ /* 0x000fe2000004180c */
[----:B------:R-:W4:Y:S07]  /*c7b0*/  LDSM.16.M88.4 R4, [R214+0x8000] ;  /* 0x00800000d604783b */ /* 0x000f2e0000000200 */
[C---:B-----5:R-:W-:Y:S08]  /*c7c0*/  HMMA.16816.F32.BF16 R168, R8.reuse, R202, R192 ;  /* 0x000000ca08a8723c */ /* 0x060ff000000418c0 */
[C---:B-1----:R-:W-:Y:S08]  /*c7d0*/  HMMA.16816.F32.BF16 R192, R8.reuse, R134, R184 ;  /* 0x0000008608c0723c */ /* 0x042ff000000418b8 */
[C---:B--2---:R-:W-:Y:S01]  /*c7e0*/  HMMA.16816.F32.BF16 R184, R8.reuse, R26, R172 ;  /* 0x0000001a08b8723c */ /* 0x044fe200000418ac */
[----:B------:R-:W1:Y:S07]  /*c7f0*/  LDSM.16.M88.4 R172, [R210+0x14800] ;  /* 0x01480000d2ac783b */ /* 0x000e6e0000000200 */
[C---:B------:R-:W-:Y:S08]  /*c800*/  HMMA.16816.F32.BF16 R12, R8.reuse, R200, R176 ;  /* 0x000000c8080c723c */ /* 0x040ff000000418b0 */
[C---:B------:R-:W-:Y:S08]  /*c810*/  HMMA.16816.F32.BF16 R196, R8.reuse, R132, R188 ;  /* 0x0000008408c4723c */ /* 0x040ff000000418bc */
[C---:B---3--:R-:W-:Y:S01]  /*c820*/  HMMA.16816.F32.BF16 R176, R8.reuse, R20, R28 ;  /* 0x0000001408b0723c */ /* 0x048fe2000004181c */
[----:B------:R-:W2:Y:S07]  /*c830*/  LDSM.16.M88.4 R28, [R210+0x15000] ;  /* 0x01500000d21c783b */ /* 0x000eae0000000200 */
[C---:B------:R-:W-:Y:S01]  /*c840*/  HMMA.16816.F32.BF16 R188, R8.reuse, R24, R180 ;  /* 0x0000001808bc723c */ /* 0x040fe200000418b4 */
[----:B------:R-:W3:Y:S04]  /*c850*/  LDSM.16.M88.4 R24, [R210+0x15800] ;  /* 0x01580000d218783b */ /* 0x000ee80000000200 */
[----:B------:R-:W-:Y:S03]  /*c860*/  LDSM.16.M88.4 R180, [R209+0x4800] ;  /* 0x00480000d1b4783b */ /* 0x000fe60000000200 */
[----:B------:R-:W-:Y:S01]  /*c870*/  HMMA.16816.F32.BF16 R132, R8, R22, R16 ;  /* 0x000000160884723c */ /* 0x000fe20000041810 */
[----:B------:R-:W-:Y:S04]  /*c880*/  LDSM.16.M88.4 R8, [R213+0x8000] ;  /* 0x00800000d508783b */ /* 0x000fe80000000200 */
[----:B------:R-:W5:Y:S03]  /*c890*/  LDSM.16.M88.4 R20, [R209+0x4000] ;  /* 0x00400000d114783b */ /* 0x000f660000000200 */
[C---:B----4-:R-:W-:Y:S08]  /*c8a0*/  HMMA.16816.F32.BF16 R16, R4.reuse, R32, R12 ;  /* 0x000000200410723c */ /* 0x050ff0000004180c */
[C---:B------:R-:W-:Y:S01]  /*c8b0*/  HMMA.16816.F32.BF16 R12, R4.reuse, R34, R168 ;  /* 0x00000022040c723c */ /* 0x040fe200000418a8 */
[----:B------:R-:W4:Y:S07]  /*c8c0*/  LDSM.16.M88.4 R32, [R209+0x5000] ;  /* 0x00500000d120783b */ /* 0x000f2e0000000200 */
[C---:B-1----:R-:W-:Y:S08]  /*c8d0*/  HMMA.16816.F32.BF16 R168, R4.reuse, R172, R196 ;  /* 0x000000ac04a8723c */ /* 0x042ff000000418c4 */
[C---:B------:R-:W-:Y:S08]  /*c8e0*/  HMMA.16816.F32.BF16 R172, R4.reuse, R174, R192 ;  /* 0x000000ae04ac723c */ /* 0x040ff000000418c0 */
[C---:B--2---:R-:W-:Y:S01]  /*c8f0*/  HMMA.16816.F32.BF16 R192, R4.reuse, R28, R188 ;  /* 0x0000001c04c0723c */ /* 0x044fe200000418bc */
[----:B------:R-:W-:Y:S07]  /*c900*/  LDSM.16.M88.4 R188, [R204+0x17000] ;  /* 0x01700000ccbc783b */ /* 0x000fee0000000200 */
[C---:B------:R-:W-:Y:S08]  /*c910*/  HMMA.16816.F32.BF16 R184, R4.reuse, R30, R184 ;  /* 0x0000001e04b8723c */ /* 0x040ff000000418b8 */
[C---:B---3--:R-:W-:Y:S08]  /*c920*/  HMMA.16816.F32.BF16 R176, R4.reuse, R24, R176 ;  /* 0x0000001804b0723c */ /* 0x048ff000000418b0 */
[----:B------:R-:W-:Y:S01]  /*c930*/  HMMA.16816.F32.BF16 R132, R4, R26, R132 ;  /* 0x0000001a0484723c */ /* 0x000fe20000041884 */
[----:B------:R-:W1:Y:S04]  /*c940*/  LDSM.16.M88.4 R24, [R209+0x5800] ;  /* 0x00580000d118783b */ /* 0x000e680000000200 */
[----:B------:R-:W-:Y:S03]  /*c950*/  LDSM.16.M88.4 R4, [R211+0xc000] ;  /* 0x00c00000d304783b */ /* 0x000fe60000000200 */
[C---:B-----5:R-:W-:Y:S08]  /*c960*/  HMMA.16816.F32.BF16 R28, R8.reuse, R20, R16 ;  /* 0x00000014081c723c */ /* 0x060ff00000041810 */
[C---:B------:R-:W-:Y:S01]  /*c970*/  HMMA.16816.F32.BF16 R16, R8.reuse, R22, R12 ;  /* 0x000000160810723c */ /* 0x040fe2000004180c */
[----:B------:R-:W2:Y:S07]  /*c980*/  LDSM.16.M88.4 R20, [R204+0x16000] ;  /* 0x01600000cc14783b */ /* 0x000eae0000000200 */
[C---:B------:R-:W-:Y:S01]  /*c990*/  HMMA.16816.F32.BF16 R12, R8.reuse, R180, R168 ;  /* 0x000000b4080c723c */ /* 0x040fe200000418a8 */
[----:B------:R-:W3:Y:S07]  /*c9a0*/  LDSM.16.M88.4 R168, [R204+0x16800] ;  /* 0x01680000cca8783b */ /* 0x000eee0000000200 */
[C---:B------:R-:W-:Y:S08]  /*c9b0*/  HMMA.16816.F32.BF16 R172, R8.reuse, R182, R172 ;  /* 0x000000b608ac723c */ /* 0x040ff000000418ac */
[C---:B----4-:R-:W-:Y:S08]  /*c9c0*/  HMMA.16816.F32.BF16 R180, R8.reuse, R32, R192 ;  /* 0x0000002008b4723c */ /* 0x050ff000000418c0 */
[C---:B------:R-:W-:Y:S08]  /*c9d0*/  HMMA.16816.F32.BF16 R196, R8.reuse, R34, R184 ;  /* 0x0000002208c4723c */ /* 0x040ff000000418b8 */
[----:B-1----:R-:W-:Y:S08]  /*c9e0*/  HMMA.16816.F32.BF16 R192, R8, R24, R176 ;  /* 0x0000001808c0723c */ /* 0x002ff000000418b0 */
[C---:B--2---:R-:W-:Y:S01]  /*c9f0*/  HMMA.16816.F32.BF16 R176, R4.reuse, R20, R28 ;  /* 0x0000001404b0723c */ /* 0x044fe2000004181c */
[----:B------:R-:W-:Y:S07]  /*ca00*/  LDSM.16.M88.4 R28, [R219] ;  /* 0x00000000db1c783b */ /* 0x000fee0000000200 */
[----:B------:R-:W-:Y:S08]  /*ca10*/  HMMA.16816.F32.BF16 R32, R4, R22, R16 ;  /* 0x000000160420723c */ /* 0x000ff00000041810 */
[----:B------:R-:W-:Y:S01]  /*ca20*/  HMMA.16816.F32.BF16 R184, R8, R26, R132 ;  /* 0x0000001a08b8723c */ /* 0x000fe20000041884 */
[----:B------:R-:W1:Y:S04]  /*ca30*/  LDSM.16.M88.4 R132, [R204+0x17800] ;  /* 0x01780000cc84783b */ /* 0x000e680000000200 */
[----:B------:R-:W-:Y:S03]  /*ca40*/  LDSM.16.M88.4 R24, [R218] ;  /* 0x00000000da18783b */ /* 0x000fe60000000200 */
[C---:B---3--:R-:W-:Y:S01]  /*ca50*/  HMMA.16816.F32.BF16 R20, R4.reuse, R168, R12 ;  /* 0x000000a80414723c */ /* 0x048fe2000004180c */
[----:B------:R-:W2:Y:S07]  /*ca60*/  LDSM.16.M88.4 R12, [R212+0xc000] ;  /* 0x00c00000d40c783b */ /* 0x000eae0000000200 */
[C---:B------:R-:W-:Y:S01]  /*ca70*/  HMMA.16816.F32.BF16 R16, R4.reuse, R170, R172 ;  /* 0x000000aa0410723c */ /* 0x040fe200000418ac */
[----:B------:R-:W3:Y:S07]  /*ca80*/  LDSM.16.M88.4 R168, [R217] ;  /* 0x00000000d9a8783b */ /* 0x000eee0000000200 */
[C---:B------:R-:W-:Y:S08]  /*ca90*/  HMMA.16816.F32.BF16 R8, R4.reuse, R188, R180 ;  /* 0x000000bc0408723c */ /* 0x040ff000000418b4 */
[C---:B------:R-:W-:Y:S01]  /*caa0*/  HMMA.16816.F32.BF16 R180, R4.reuse, R190, R196 ;  /* 0x000000be04b4723c */ /* 0x040fe200000418c4 */
[----:B------:R-:W-:Y:S07]  /*cab0*/  LDSM.16.M88.4 R196, [R210+0x17800] ;  /* 0x01780000d2c4783b */ /* 0x000fee0000000200 */
[----:B-1----:R-:W-:Y:S01]  /*cac0*/  HMMA.16816.F32.BF16 R188, R4, R134, R184 ;  /* 0x0000008604bc723c */ /* 0x002fe200000418b8 */
[----:B------:R-:W1:Y:S07]  /*cad0*/  LDSM.16.M88.4 R184, [R216] ;  /* 0x00000000d8b8783b */ /* 0x000e6e0000000200 */
[C---:B--2---:R-:W-:Y:S08]  /*cae0*/  HMMA.16816.F32.BF16 R172, R12.reuse, R30, R32 ;  /* 0x0000001e0cac723c */ /* 0x044ff00000041820 */
[----:B------:R-:W-:Y:S08]  /*caf0*/  HMMA.16816.F32.BF16 R32, R12, R26, R16 ;  /* 0x0000001a0c20723c */ /* 0x000ff00000041810 */
[----:B------:R-:W-:Y:S08]  /*cb00*/  HMMA.16816.F32.BF16 R192, R4, R132, R192 ;  /* 0x0000008404c0723c */ /* 0x000ff000000418c0 */
[C---:B------:R-:W-:Y:S01]  /*cb10*/  HMMA.16816.F32.BF16 R176, R12.reuse, R28, R176 ;  /* 0x0000001c0cb0723c */ /* 0x040fe200000418b0 */
[----:B------:R-:W-:Y:S07]  /*cb20*/  LDSM.16.M88.4 R28, [R210+0x16000] ;  /* 0x01600000d21c783b */ /* 0x000fee0000000200 */
[C---:B---3--:R-:W-:Y:S01]  /*cb30*/  HMMA.16816.F32.BF16 R16, R12.reuse, R168, R8 ;  /* 0x000000a80c10723c */ /* 0x048fe20000041808 */
[----:B------:R-:W2:Y:S07]  /*cb40*/  LDSM.16.M88.4 R8, [R214+0xc000] ;  /* 0x00c00000d608783b */ /* 0x000eae0000000200 */
[C---:B------:R-:W-:Y:S01]  /*cb50*/  HMMA.16816.F32.BF16 R132, R12.reuse, R24, R20 ;  /* 0x000000180c84723c */ /* 0x040fe20000041814 */
[----:B------:R-:W3:Y:S04]  /*cb60*/  LDSM.16.M88.4 R24, [R210+0x16800] ;  /* 0x01680000d218783b */ /* 0x000ee80000000200 */
[----:B------:R-:W4:Y:S03]  /*cb70*/  LDSM.16.M88.4 R20, [R210+0x17000] ;  /* 0x01700000d214783b */ /* 0x000f260000000200 */
[C---:B------:R-:W-:Y:S08]  /*cb80*/  HMMA.16816.F32.BF16 R4, R12.reuse, R170, R180 ;  /* 0x000000aa0c04723c */ /* 0x040ff000000418b4 */
[C---:B-1----:R-:W-:Y:S08]  /*cb90*/  HMMA.16816.F32.BF16 R168, R12.reuse, R184, R192 ;  /* 0x000000b80ca8723c */ /* 0x042ff000000418c0 */
[----:B------:R-:W-:Y:S08]  /*cba0*/  HMMA.16816.F32.BF16 R188, R12, R186, R188 ;  /* 0x000000ba0cbc723c */ /* 0x000ff000000418bc */
[C---:B--2---:R-:W-:Y:S08]  /*cbb0*/  HMMA.16816.F32.BF16 R184, R8.reuse, R28, R176 ;  /* 0x0000001c08b8723c */ /* 0x044ff000000418b0 */
[C---:B---3--:R-:W-:Y:S08]  /*cbc0*/  HMMA.16816.F32.BF16 R176, R8.reuse, R24, R132 ;  /* 0x0000001808b0723c */ /* 0x048ff00000041884 */
[C---:B------:R-:W-:Y:S01]  /*cbd0*/  HMMA.16816.F32.BF16 R180, R8.reuse, R30, R172 ;  /* 0x0000001e08b4723c */ /* 0x040fe200000418ac */
[----:B------:R-:W-:Y:S07]  /*cbe0*/  LDSM.16.M88.4 R28, [R209+0x6800] ;  /* 0x00680000d11c783b */ /* 0x000fee0000000200 */
[C---:B----4-:R-:W-:Y:S08]  /*cbf0*/  HMMA.16816.F32.BF16 R132, R8.reuse, R20, R16 ;  /* 0x000000140884723c */ /* 0x050ff00000041810 */
[C---:B------:R-:W-:Y:S01]  /*cc00*/  HMMA.16816.F32.BF16 R172, R8.reuse, R26, R32 ;  /* 0x0000001a08ac723c */ /* 0x040fe20000041820 */
[----:B------:R-:W-:Y:S04]  /*cc10*/  LDSM.16.M88.4 R24, [R209+0x7000] ;  /* 0x00700000d118783b */ /* 0x000fe80000000200 */
[----:B------:R-:W-:Y:S03]  /*cc20*/  LDSM.16.M88.4 R32, [R209+0x6000] ;  /* 0x00600000d120783b */ /* 0x000fe60000000200 */
[----:B------:R-:W-:Y:S01]  /*cc30*/  HMMA.16816.F32.BF16 R16, R8, R22, R4 ;  /* 0x000000160810723c */ /* 0x000fe20000041804 */
[----:B------:R-:W1:Y:S04]  /*cc40*/  LDSM.16.M88.4 R4, [R213+0xc000] ;  /* 0x00c00000d504783b */ /* 0x000e680000000200 */
[----:B------:R-:W2:Y:S01]  /*cc50*/  LDSM.16.M88.4 R20, [R209+0x7800] ;  /* 0x00780000d114783b */ /* 0x000ea20000000200 */
[----:B------:R-:W-:-:S04]  /*cc60*/  DEPBAR.LE SB0, 0x0 ;  /* 0x000080000000791a */ /* 0x000fc80000000000 */
[C---:B------:R-:W-:Y:S08]  /*cc70*/  HMMA.16816.F32.BF16 R12, R8.reuse, R196, R168 ;  /* 0x000000c4080c723c */ /* 0x040ff000000418a8 */
[----:B------:R-:W-:Y:S08]  /*cc80*/  HMMA.16816.F32.BF16 R8, R8, R198, R188 ;  /* 0x000000c60808723c */ /* 0x000ff000000418bc */
[C---:B-1----:R-:W-:Y:S08]  /*cc90*/  HMMA.16816.F32.BF16 R132, R4.reuse, R24, R132 ;  /* 0x000000180484723c */ /* 0x042ff00000041884 */
[C---:B------:R-:W-:Y:S08]  /*cca0*/  HMMA.16816.F32.BF16 R24, R4.reuse, R26, R16 ;  /* 0x0000001a0418723c */ /* 0x040ff00000041810 */
        /* <DEDUP_REMOVED lines=38> */
.L_x_1691:
[----:B-1----:R-:W2:Y:S04]  /*cf10*/  LDL R2, [R1+0x50] ;  /* 0x0000500001027983 */ /* 0x002ea80000100800 */
[----:B------:R-:W3:Y:S01]  /*cf20*/  LDL R0, [R1+0x68] ;  /* 0x0000680001007983 */ /* 0x000ee20000100800 */
[----:B------:R-:W-:Y:S01]  /*cf30*/  IMAD.MOV.U32 R180, RZ, RZ, R246 ;  /* 0x000000ffffb47224 */ /* 0x000fe200078e00f6 */
[----:B------:R-:W-:Y:S01]  /*cf40*/  MOV R181, R247 ;  /* 0x000000f700b57202 */ /* 0x000fe20000000f00 */
[----:B------:R-:W-:Y:S01]  /*cf50*/  USHF.L.U32 UR4, UR28, 0x1, URZ ;  /* 0x000000011c047899 */ /* 0x000fe2000800063f */
[----:B------:R-:W1:Y:S02]  /*cf60*/  S2R R4, SR_TID.X ;  /* 0x0000000000047919 */ /* 0x000e640000002100 */
[----:B-1----:R-:W-:-:S05]  /*cf70*/  IMAD.SHL.U32 R4, R4, 0x2, RZ ;  /* 0x0000000204047824 */ /* 0x002fca00078e00ff */
[----:B------:R-:W-:Y:S01]  /*cf80*/  LOP3.LUT R4, R4, 0x6, RZ, 0xc0, !PT ;  /* 0x0000000604047812 */ /* 0x000fe200078ec0ff */
[----:B--2---:R-:W-:Y:S02]  /*cf90*/  IMAD.MOV.U32 R3, RZ, RZ, R2 ;  /* 0x000000ffff037224 */ /* 0x004fe400078e0002 */
[----:B---3--:R-:W-:Y:S01]  /*cfa0*/  IMAD.MOV.U32 R2, RZ, RZ, R0 ;  /* 0x000000ffff027224 */ /* 0x008fe200078e0000 */
[----:B------:R-:W-:Y:S01]  /*cfb0*/  MOV R0, UR28 ;  /* 0x0000001c00007c02 */ /* 0x000fe20008000f00 */
[----:B------:R-:W-:-:S03]  /*cfc0*/  IMAD.MOV.U32 R5, RZ, RZ, R3 ;  /* 0x000000ffff057224 */ /* 0x000fc600078e0003 */
[----:B------:R-:W-:Y:S01]  /*cfd0*/  MOV R12, R2 ;  /* 0x00000002000c7202 */ /* 0x000fe20000000f00 */
[----:B------:R-:W-:Y:S02]  /*cfe0*/  IMAD R0, R0, 0x40, R4 ;  /* 0x0000004000007824 */ /* 0x000fe400078e0204 */
[----:B------:R-:W-:Y:S02]  /*cff0*/  IMAD.MOV.U32 R183, RZ, RZ, R5 ;  /* 0x000000ffffb77224 */ /* 0x000fe400078e0005 */
[----:B------:R-:W-:Y:S01]  /*d000*/  IMAD.MOV.U32 R182, RZ, RZ, R12 ;  /* 0x000000ffffb67224 */ /* 0x000fe200078e000c */
[C---:B------:R-:W-:Y:S01]  /*d010*/  IADD3 R2, R0.reuse, 0x8, RZ ;  /* 0x0000000800027810 */ /* 0x040fe20007ffe0ff */
[----:B------:R-:W-:Y:S01]  /*d020*/  IMAD.WIDE.U32 R240, R183, -0x326172a9, RZ ;  /* 0xcd9e8d57b7f07825 */ /* 0x000fe200078e00ff */
[-C--:B------:R-:W-:Y:S02]  /*d030*/  ISETP.GE.AND P0, PT, R0, R235.reuse, PT ;  /* 0x000000eb0000720c */ /* 0x080fe40003f06270 */
[----:B------:R-:W-:-:S02]  /*d040*/  ISETP.GE.AND P5, PT, R2, R235, PT ;  /* 0x000000eb0200720c */ /* 0x000fc40003fa6270 */
[----:B------:R-:W-:Y:S02]  /*d050*/  ISETP.GE.AND P1, PT, R2, R234, PT ;  /* 0x000000ea0200720c */ /* 0x000fe40003f26270 */
[----:B------:R-:W-:Y:S02]  /*d060*/  IADD3 R3, R0, 0x1, RZ ;  /* 0x0000000100037810 */ /* 0x000fe40007ffe0ff */
[CC--:B------:R-:W-:Y:S02]  /*d070*/  ISETP.LT.OR P5, PT, R2.reuse, R233.reuse, P5 ;  /* 0x000000e90200720c */ /* 0x0c0fe40002fa1670 */
[----:B------:R-:W-:Y:S02]  /*d080*/  ISETP.LT.OR P1, PT, R2, R232, P1 ;  /* 0x000000e80200720c */ /* 0x000fe40000f21670 */
[C---:B------:R-:W-:Y:S02]  /*d090*/  ISETP.LT.OR P0, PT, R0.reuse, R233, P0 ;  /* 0x000000e90000720c */ /* 0x040fe40000701670 */
[----:B------:R-:W-:-:S02]  /*d0a0*/  IADD3 R2, R0, 0x9, RZ ;  /* 0x0000000900027810 */ /* 0x000fc40007ffe0ff */
[CC--:B------:R-:W-:Y:S02]  /*d0b0*/  ISETP.GE.AND P6, PT, R3.reuse, R235.reuse, PT ;  /* 0x000000eb0300720c */ /* 0x0c0fe40003fc6270 */
[-C--:B------:R-:W-:Y:S02]  /*d0c0*/  ISETP.GE.AND P2, PT, R3, R234.reuse, PT ;  /* 0x000000ea0300720c */ /* 0x080fe40003f46270 */
[-C--:B------:R-:W-:Y:S02]  /*d0d0*/  ISETP.GE.AND P3, PT, R0, R234.reuse, PT ;  /* 0x000000ea0000720c */ /* 0x080fe40003f66270 */
[----:B------:R-:W-:Y:S02]  /*d0e0*/  FSEL R6, R168, -INF , !P0 ;  /* 0xff800000a8067808 */ /* 0x000fe40004000000 */
[C---:B------:R-:W-:Y:S02]  /*d0f0*/  ISETP.GE.AND P4, PT, R2.reuse, R235, PT ;  /* 0x000000eb0200720c */ /* 0x040fe40003f86270 */
[----:B------:R-:W-:-:S02]  /*d100*/  ISETP.GE.AND P0, PT, R2, R234, PT ;  /* 0x000000ea0200720c */ /* 0x000fc40003f06270 */
[CC--:B------:R-:W-:Y:S02]  /*d110*/  ISETP.LT.OR P6, PT, R3.reuse, R233.reuse, P6 ;  /* 0x000000e90300720c */ /* 0x0c0fe400037c1670 */
[-C--:B------:R-:W-:Y:S02]  /*d120*/  ISETP.LT.OR P2, PT, R3, R232.reuse, P2 ;  /* 0x000000e80300720c */ /* 0x080fe40001741670 */
[CC--:B------:R-:W-:Y:S02]  /*d130*/  ISETP.LT.OR P3, PT, R0.reuse, R232.reuse, P3 ;  /* 0x000000e80000720c */ /* 0x0c0fe40001f61670 */
[----:B------:R-:W-:Y:S02]  /*d140*/  IADD3 R3, R0, 0x10, RZ ;  /* 0x0000001000037810 */ /* 0x000fe40007ffe0ff */
[C---:B------:R-:W-:Y:S02]  /*d150*/  ISETP.LT.OR P4, PT, R2.reuse, R233, P4 ;  /* 0x000000e90200720c */ /* 0x040fe40002781670 */
[----:B------:R-:W-:-:S02]  /*d160*/  ISETP.LT.OR P0, PT, R2, R232, P0 ;  /* 0x000000e80200720c */ /* 0x000fc40000701670 */
[----:B------:R-:W-:Y:S02]  /*d170*/  IADD3 R2, R0, 0x11, RZ ;  /* 0x0000001100027810 */ /* 0x000fe40007ffe0ff */
[----:B------:R-:W-:Y:S02]  /*d180*/  FSEL R9, R170, -INF , !P3 ;  /* 0xff800000aa097808 */ /* 0x000fe40005800000 */
[----:B------:R-:W-:Y:S02]  /*d190*/  FSEL R10, R169, -INF , !P6 ;  /* 0xff800000a90a7808 */ /* 0x000fe40007000000 */
[C---:B------:R-:W-:Y:S02]  /*d1a0*/  ISETP.GE.AND P3, PT, R3.reuse, R235, PT ;  /* 0x000000eb0300720c */ /* 0x040fe40003f66270 */
[----:B------:R-:W-:Y:S02]  /*d1b0*/  ISETP.GE.AND P6, PT, R3, R234, PT ;  /* 0x000000ea0300720c */ /* 0x000fe40003fc6270 */
[----:B------:R-:W-:-:S02]  /*d1c0*/  FSEL R14, R171, -INF , !P2 ;  /* 0xff800000ab0e7808 */ /* 0x000fc40005000000 */
[----:B------:R-:W-:Y:S02]  /*d1d0*/  ISETP.GE.AND P2, PT, R2, R235, PT ;  /* 0x000000eb0200720c */ /* 0x000fe40003f46270 */
[----:B------:R-:W-:Y:S02]  /*d1e0*/  FSEL R7, R32, -INF , !P5 ;  /* 0xff80000020077808 */ /* 0x000fe40006800000 */
[C---:B------:R-:W-:Y:S02]  /*d1f0*/  ISETP.LT.OR P3, PT, R3.reuse, R233, P3 ;  /* 0x000000e90300720c */ /* 0x040fe40001f61670 */
[----:B------:R-:W-:Y:S02]  /*d200*/  ISETP.LT.OR P6, PT, R3, R232, P6 ;  /* 0x000000e80300720c */ /* 0x000fe400037c1670 */
[----:B------:R-:W-:Y:S02]  /*d210*/  ISETP.GE.AND P5, PT, R2, R234, PT ;  /* 0x000000ea0200720c */ /* 0x000fe40003fa6270 */
[----:B------:R-:W-:-:S02]  /*d220*/  IADD3 R3, R0, 0x18, RZ ;  /* 0x0000001800037810 */ /* 0x000fc40007ffe0ff */
[----:B------:R-:W-:Y:S02]  /*d230*/  ISETP.LT.OR P2, PT, R2, R233, P2 ;  /* 0x000000e90200720c */ /* 0x000fe40001741670 */
[----:B------:R-:W-:Y:S02]  /*d240*/  IADD3 R4, R0, 0x20, RZ ;  /* 0x0000002000047810 */ /* 0x000fe40007ffe0ff */
[----:B------:R-:W-:Y:S02]  /*d250*/  FSEL R13, R34, -INF , !P1 ;  /* 0xff800000220d7808 */ /* 0x000fe40004800000 */
[----:B------:R-:W-:Y:S02]  /*d260*/  FSEL R8, R33, -INF , !P4 ;  /* 0xff80000021087808 */ /* 0x000fe40006000000 */
[----:B------:R-:W-:Y:S02]  /*d270*/  ISETP.LT.OR P5, PT, R2, R232, P5 ;  /* 0x000000e80200720c */ /* 0x000fe40002fa1670 */
[----:B------:R-:W-:-:S02]  /*d280*/  ISETP.GE.AND P1, PT, R3, R235, PT ;  /* 0x000000eb0300720c */ /* 0x000fc40003f26270 */
[-C--:B------:R-:W-:Y:S02]  /*d290*/  ISETP.GE.AND P4, PT, R3, R234.reuse, PT ;  /* 0x000000ea0300720c */ /* 0x080fe40003f86270 */
[----:B------:R-:W-:Y:S02]  /*d2a0*/  IADD3 R2, R0, 0x19, RZ ;  /* 0x0000001900027810 */ /* 0x000fe40007ffe0ff */
[----:B------:R-:W-:Y:S02]  /*d2b0*/  FSEL R32, R178, -INF , !P6 ;  /* 0xff800000b2207808 */ /* 0x000fe40007000000 */
[----:B------:R-:W-:Y:S02]  /*d2c0*/  FSEL R29, R177, -INF , !P2 ;  /* 0xff800000b11d7808 */ /* 0x000fe40005000000 */
[C---:B------:R-:W-:Y:S02]  /*d2d0*/  ISETP.GE.AND P6, PT, R4.reuse, R235, PT ;  /* 0x000000eb0400720c */ /* 0x040fe40003fc6270 */
[----:B------:R-:W-:-:S02]  /*d2e0*/  ISETP.GE.AND P2, PT, R4, R234, PT ;  /* 0x000000ea0400720c */ /* 0x000fc40003f46270 */
[----:B------:R-:W-:Y:S02]  /*d2f0*/  FSEL R11, R35, -INF , !P0 ;  /* 0xff800000230b7808 */ /* 0x000fe40004000000 */
[----:B------:R-:W-:Y:S02]  /*d300*/  FSEL R28, R176, -INF , !P3 ;  /* 0xff800000b01c7808 */ /* 0x000fe40005800000 */
[C---:B------:R-:W-:Y:S02]  /*d310*/  ISETP.LT.OR P1, PT, R3.reuse, R233, P1 ;  /* 0x000000e90300720c */ /* 0x040fe40000f21670 */
[----:B------:R-:W-:Y:S02]  /*d320*/  ISETP.LT.OR P4, PT, R3, R232, P4 ;  /* 0x000000e80300720c */ /* 0x000fe40002781670 */
[C---:B------:R-:W-:Y:S02]  /*d330*/  ISETP.GE.AND P0, PT, R2.reuse, R235, PT ;  /* 0x000000eb0200720c */ /* 0x040fe40003f06270 */
[----:B------:R-:W-:-:S02]  /*d340*/  ISETP.GE.AND P3, PT, R2, R234, PT ;  /* 0x000000ea0200720c */ /* 0x000fc40003f66270 */
[----:B------:R-:W-:Y:S02]  /*d350*/  IADD3 R3, R0, 0x21, RZ ;  /* 0x0000002100037810 */ /* 0x000fe40007ffe0ff */
[CC--:B------:R-:W-:Y:S02]  /*d360*/  ISETP.LT.OR P6, PT, R4.reuse, R233.reuse, P6 ;  /* 0x000000e90400720c */ /* 0x0c0fe400037c1670 */
[----:B------:R-:W-:Y:S02]  /*d370*/  ISETP.LT.OR P2, PT, R4, R232, P2 ;  /* 0x000000e80400720c */ /* 0x000fe40001741670 */
[----:B------:R-:W-:Y:S02]  /*d380*/  FMNMX.FTZ R4, R249, R6, !PT ;  /* 0x00000006f9047209 */ /* 0x000fe40007810000 */
[C---:B------:R-:W-:Y:S02]  /*d390*/  ISETP.LT.OR P0, PT, R2.reuse, R233, P0 ;  /* 0x000000e90200720c */ /* 0x040fe40000701670 */
[----:B------:R-:W-:-:S02]  /*d3a0*/  ISETP.LT.OR P3, PT, R2, R232, P3 ;  /* 0x000000e80200720c */ /* 0x000fc40001f61670 */
[----:B------:R-:W-:Y:S02]  /*d3b0*/  FSEL R33, R179, -INF , !P5 ;  /* 0xff800000b3217808 */ /* 0x000fe40006800000 */
[----:B------:R-:W-:Y:S02]  /*d3c0*/  FSEL R30, R172, -INF , !P1 ;  /* 0xff800000ac1e7808 */ /* 0x000fe40004800000 */
[----:B------:R-:W-:Y:S02]  /*d3d0*/  IADD3 R2, R0, 0x28, RZ ;  /* 0x0000002800027810 */ /* 0x000fe40007ffe0ff */
[C---:B------:R-:W-:Y:S02]  /*d3e0*/  ISETP.GE.AND P5, PT, R3.reuse, R235, PT ;  /* 0x000000eb0300720c */ /* 0x040fe40003fa6270 */
[----:B------:R-:W-:Y:S02]  /*d3f0*/  ISETP.GE.AND P1, PT, R3, R234, PT ;  /* 0x000000ea0300720c */ /* 0x000fe40003f26270 */
[----:B------:R-:W-:-:S02]  /*d400*/  FMNMX.FTZ R4, R10, R4, !PT ;  /* 0x000000040a047209 */ /* 0x000fc40007810000 */
[----:B------:R-:W-:Y:S01]  /*d410*/  FSEL R35, R174, -INF , !P4 ;  /* 0xff800000ae237808 */ /* 0x000fe20006000000 */
[----:B------:R-:W-:Y:S01]  /*d420*/  IMAD.MOV.U32 R174, RZ, RZ, R245 ;  /* 0x000000ffffae7224 */ /* 0x000fe200078e00f5 */
[----:B------:R-:W-:Y:S02]  /*d430*/  FSEL R31, R173, -INF , !P0 ;  /* 0xff800000ad1f7808 */ /* 0x000fe40004000000 */
[C---:B------:R-:W-:Y:S02]  /*d440*/  ISETP.GE.AND P4, PT, R2.reuse, R235, PT ;  /* 0x000000eb0200720c */ /* 0x040fe40003f86270 */
[----:B------:R-:W-:Y:S02]  /*d450*/  ISETP.GE.AND P0, PT, R2, R234, PT ;  /* 0x000000ea0200720c */ /* 0x000fe40003f06270 */
[C---:B------:R-:W-:Y:S02]  /*d460*/  ISETP.LT.OR P5, PT, R3.reuse, R233, P5 ;  /* 0x000000e90300720c */ /* 0x040fe40002fa1670 */
[----:B------:R-:W-:-:S02]  /*d470*/  ISETP.LT.OR P1, PT, R3, R232, P1 ;  /* 0x000000e80300720c */ /* 0x000fc40000f21670 */
[----:B------:R-:W-:Y:S02]  /*d480*/  FMNMX.FTZ R3, R7, R4, !PT ;  /* 0x0000000407037209 */ /* 0x000fe40007810000 */
[C---:B------:R-:W-:Y:S02]  /*d490*/  ISETP.LT.OR P4, PT, R2.reuse, R233, P4 ;  /* 0x000000e90200720c */ /* 0x040fe40002781670 */
[----:B------:R-:W-:Y:S02]  /*d4a0*/  ISETP.LT.OR P0, PT, R2, R232, P0 ;  /* 0x000000e80200720c */ /* 0x000fe40000701670 */
[----:B------:R-:W-:Y:S02]  /*d4b0*/  FMNMX.FTZ R2, R8, R3, !PT ;  /* 0x0000000308027209 */ /* 0x000fe40007810000 */
[----:B------:R-:W-:Y:S02]  /*d4c0*/  IADD3 R5, R0, 0x29, RZ ;  /* 0x0000002900057810 */ /* 0x000fe40007ffe0ff */
[----:B------:R-:W-:-:S02]  /*d4d0*/  FMNMX.FTZ R12, R28, R2, !PT ;  /* 0x000000021c0c7209 */ /* 0x000fc40007810000 */
[----:B------:R-:W-:Y:S02]  /*d4e0*/  FSEL R236, R132, -INF , !P6 ;  /* 0xff80000084ec7808 */ /* 0x000fe40007000000 */
[----:B------:R-:W-:Y:S02]  /*d4f0*/  FMNMX.FTZ R12, R29, R12, !PT ;  /* 0x0000000c1d0c7209 */ /* 0x000fe40007810000 */
[----:B------:R-:W-:Y:S02]  /*d500*/  FSEL R34, R175, -INF , !P3 ;  /* 0xff800000af227808 */ /* 0x000fe40005800000 */
[----:B------:R-:W-:Y:S02]  /*d510*/  FMNMX.FTZ R15, R30, R12, !PT ;  /* 0x0000000c1e0f7209 */ /* 0x000fe40007810000 */
[----:B------:R-:W-:Y:S02]  /*d520*/  FMNMX.FTZ R12, R248, R9, !PT ;  /* 0x00000009f80c7209 */ /* 0x000fe40007810000 */
[----:B------:R-:W-:-:S02]  /*d530*/  FMNMX.FTZ R15, R31, R15, !PT ;  /* 0x0000000f1f0f7209 */ /* 0x000fc40007810000 */
[----:B------:R-:W-:Y:S02]  /*d540*/  FMNMX.FTZ R12, R14, R12, !PT ;  /* 0x0000000c0e0c7209 */ /* 0x000fe40007810000 */
[----:B------:R-:W-:Y:S02]  /*d550*/  IADD3 R4, R0, 0x30, RZ ;  /* 0x0000003000047810 */ /* 0x000fe40007ffe0ff */
[----:B------:R-:W-:Y:S02]  /*d560*/  ISETP.GE.AND P3, PT, R5, R235, PT ;  /* 0x000000eb0500720c */ /* 0x000fe40003f66270 */
[----:B------:R-:W-:Y:S02]  /*d570*/  FSEL R237, R133, -INF , !P5 ;  /* 0xff80000085ed7808 */ /* 0x000fe40006800000 */
[----:B------:R-:W-:Y:S02]  /*d580*/  FMNMX.FTZ R15, R236, R15, !PT ;  /* 0x0000000fec0f7209 */ /* 0x000fe40007810000 */
[----:B------:R-:W-:-:S02]  /*d590*/  FMNMX.FTZ R12, R13, R12, !PT ;  /* 0x0000000c0d0c7209 */ /* 0x000fc40007810000 */
[----:B------:R-:W-:Y:S02]  /*d5a0*/  IADD3 R3, R0, 0x31, RZ ;  /* 0x0000003100037810 */ /* 0x000fe40007ffe0ff */
[----:B------:R-:W-:Y:S02]  /*d5b0*/  ISETP.GE.AND P6, PT, R4, R235, PT ;  /* 0x000000eb0400720c */ /* 0x000fe40003fc6270 */
[----:B------:R-:W-:Y:S02]  /*d5c0*/  ISETP.LT.OR P3, PT, R5, R233, P3 ;  /* 0x000000e90500720c */ /* 0x000fe40001f61670 */
[----:B------:R-:W-:Y:S02]  /*d5d0*/  FSEL R238, R24, -INF , !P4 ;  /* 0xff80000018ee7808 */ /* 0x000fe40006000000 */
[----:B------:R-:W-:Y:S02]  /*d5e0*/  FMNMX.FTZ R15, R237, R15, !PT ;  /* 0x0000000fed0f7209 */ /* 0x000fe40007810000 */
[----:B------:R-:W-:-:S02]  /*d5f0*/  FMNMX.FTZ R12, R11, R12, !PT ;  /* 0x0000000c0b0c7209 */ /* 0x000fc40007810000 */
[----:B------:R-:W-:Y:S02]  /*d600*/  IADD3 R2, R0, 0x38, RZ ;  /* 0x0000003800027810 */ /* 0x000fe40007ffe0ff */
[----:B------:R-:W-:Y:S02]  /*d610*/  ISETP.GE.AND P5, PT, R3, R235, PT ;  /* 0x000000eb0300720c */ /* 0x000fe40003fa6270 */
[----:B------:R-:W-:Y:S02]  /*d620*/  FSEL R250, R25, -INF , !P3 ;  /* 0xff80000019fa7808 */ /* 0x000fe40005800000 */
[----:B------:R-:W-:Y:S02]  /*d630*/  ISETP.LT.OR P6, PT, R4, R233, P6 ;  /* 0x000000e90400720c */ /* 0x000fe400037c1670 */
        /* <DEDUP_REMOVED lines=8> */
[----:B------:R-:W-:Y:S02]  /*d6c0*/  ISETP.GE.AND P3, PT, R0, R235, PT ;  /* 0x000000eb0000720c */ /* 0x000fe40003f66270 */
[----:B------:R-:W-:Y:S02]  /*d6d0*/  ISETP.LT.OR P4, PT, R2, R233, P4 ;  /* 0x000000e90200720c */ /* 0x000fe40002781670 */
[----:B------:R-:W-:Y:S02]  /*d6e0*/  FSEL R171, R17, -INF , !P5 ;  /* 0xff80000011ab7808 */ /* 0x000fe40006800000 */
[----:B------:R-:W-:Y:S02]  /*d6f0*/  FMNMX.FTZ R15, R170, R15, !PT ;  /* 0x0000000faa0f7209 */ /* 0x000fe40007810000 */
[----:B------:R-:W-:Y:S02]  /*d700*/  FMNMX.FTZ R12, R35, R12, !PT ;  /* 0x0000000c230c7209 */ /* 0x000fe40007810000 */
[----:B------:R-:W-:-:S02]  /*d710*/  ISETP.LT.OR P3, PT, R0, R233, P3 ;  /* 0x000000e90000720c */ /* 0x000fc40001f61670 */
[----:B------:R-:W-:Y:S02]  /*d720*/  FSEL R239, R20, -INF , !P4 ;  /* 0xff80000014ef7808 */ /* 0x000fe40006000000 */
[----:B------:R-:W-:Y:S02]  /*d730*/  FMNMX.FTZ R132, R171, R15, !PT ;  /* 0x0000000fab847209 */ /* 0x000fe40007810000 */
[----:B------:R-:W-:Y:S02]  /*d740*/  FSEL R246, R134, -INF , !P2 ;  /* 0xff80000086f67808 */ /* 0x000fe40005000000 */
[----:B------:R-:W-:Y:S02]  /*d750*/  FMNMX.FTZ R12, R34, R12, !PT ;  /* 0x0000000c220c7209 */ /* 0x000fe40007810000 */
[----:B------:R-:W-:Y:S02]  /*d760*/  FSEL R175, R21, -INF , !P3 ;  /* 0xff80000015af7808 */ /* 0x000fe40005800000 */
[----:B------:R-:W-:-:S02]  /*d770*/  FMNMX.FTZ R132, R239, R132, !PT ;  /* 0x00000084ef847209 */ /* 0x000fc40007810000 */
[----:B------:R-:W-:Y:S02]  /*d780*/  FSEL R245, R135, -INF , !P1 ;  /* 0xff80000087f57808 */ /* 0x000fe40004800000 */
[-C--:B------:R-:W-:Y:S02]  /*d790*/  ISETP.GE.AND P1, PT, R4, R234.reuse, PT ;  /* 0x000000ea0400720c */ /* 0x080fe40003f26270 */
[----:B------:R-:W-:Y:S02]  /*d7a0*/  ISETP.GE.AND P2, PT, R5, R234, PT ;  /* 0x000000ea0500720c */ /* 0x000fe40003f46270 */
[----:B------:R-:W-:Y:S02]  /*d7b0*/  FMNMX.FTZ R12, R246, R12, !PT ;  /* 0x0000000cf60c7209 */ /* 0x000fe40007810000 */
[----:B------:R-:W-:Y:S02]  /*d7c0*/  FMNMX.FTZ R132, R175, R132, !PT ;  /* 0x00000084af847209 */ /* 0x000fe40007810000 */
[----:B------:R-:W-:-:S02]  /*d7d0*/  ISETP.LT.OR P1, PT, R4, R232, P1 ;  /* 0x000000e80400720c */ /* 0x000fc40000f21670 */
[----:B------:R-:W-:Y:S02]  /*d7e0*/  ISETP.LT.OR P2, PT, R5, R232, P2 ;  /* 0x000000e80500720c */ /* 0x000fe40001741670 */
[----:B------:R-:W-:Y:S01]  /*d7f0*/  FSEL R134, R26, -INF , !P0 ;  /* 0xff8000001a867808 */ /* 0x000fe20004000000 */
[----:B------:R-:W1:Y:S01]  /*d800*/  SHFL.BFLY PT, R5, R132, 0x2, 0x1f ;  /* 0x0c401f0084057f89 */ /* 0x000e6200000e0000 */
[----:B------:R-:W-:Y:S02]  /*d810*/  FMNMX.FTZ R4, R245, R12, !PT ;  /* 0x0000000cf5047209 */ /* 0x000fe40007810000 */
[----:B------:R-:W-:Y:S02]  /*d820*/  ISETP.GE.AND P0, PT, R3, R234, PT ;  /* 0x000000ea0300720c */ /* 0x000fe40003f06270 */
[----:B------:R-:W-:Y:S02]  /*d830*/  FSEL R244, R27, -INF , !P2 ;  /* 0xff8000001bf47808 */ /* 0x000fe40005000000 */
[----:B------:R-:W-:-:S02]  /*d840*/  FMNMX.FTZ R4, R134, R4, !PT ;  /* 0x0000000486047209 */ /* 0x000fc40007810000 */
[----:B------:R-:W-:Y:S02]  /*d850*/  ISETP.GE.AND P2, PT, R2, R234, PT ;  /* 0x000000ea0200720c */ /* 0x000fe40003f46270 */
[----:B------:R-:W-:Y:S02]  /*d860*/  ISETP.LT.OR P0, PT, R3, R232, P0 ;  /* 0x000000e80300720c */ /* 0x000fe40000701670 */
[----:B------:R-:W-:Y:S02]  /*d870*/  FSEL R247, R18, -INF , !P1 ;  /* 0xff80000012f77808 */ /* 0x000fe40004800000 */
[----:B------:R-:W-:Y:S02]  /*d880*/  FMNMX.FTZ R3, R244, R4, !PT ;  /* 0x00000004f4037209 */ /* 0x000fe40007810000 */
[----:B------:R-:W-:Y:S02]  /*d890*/  ISETP.LT.OR P2, PT, R2, R232, P2 ;  /* 0x000000e80200720c */ /* 0x000fe40001741670 */
[----:B------:R-:W-:-:S02]  /*d8a0*/  ISETP.GE.AND P1, PT, R0, R234, PT ;  /* 0x000000ea0000720c */ /* 0x000fc40003f26270 */
[----:B------:R-:W-:Y:S02]  /*d8b0*/  FSEL R169, R19, -INF , !P0 ;  /* 0xff80000013a97808 */ /* 0x000fe40004000000 */
[----:B------:R-:W-:Y:S02]  /*d8c0*/  FMNMX.FTZ R2, R247, R3, !PT ;  /* 0x00000003f7027209 */ /* 0x000fe40007810000 */
[----:B------:R-:W-:Y:S02]  /*d8d0*/  ISETP.LT.OR P1, PT, R0, R232, P1 ;  /* 0x000000e80000720c */ /* 0x000fe40000f21670 */
[----:B------:R-:W-:Y:S02]  /*d8e0*/  FSEL R22, R22, -INF , !P2 ;  /* 0xff80000016167808 */ /* 0x000fe40005000000 */
[----:B------:R-:W-:Y:S02]  /*d8f0*/  FMNMX.FTZ R0, R169, R2, !PT ;  /* 0x00000002a9007209 */ /* 0x000fe40007810000 */
[----:B------:R-:W-:-:S02]  /*d900*/  FSEL R26, R23, -INF , !P1 ;  /* 0xff800000171a7808 */ /* 0x000fc40004800000 */
[----:B------:R-:W-:Y:S02]  /*d910*/  FMNMX.FTZ R0, R22, R0, !PT ;  /* 0x0000000016007209 */ /* 0x000fe40007810000 */
[----:B-1----:R-:W-:Y:S02]  /*d920*/  FMNMX.FTZ R132, R132, R5, !PT ;  /* 0x0000000584847209 */ /* 0x002fe40007810000 */
[----:B------:R-:W-:Y:S02]  /*d930*/  FMNMX.FTZ R0, R26, R0, !PT ;  /* 0x000000001a007209 */ /* 0x000fe40007810000 */
[----:B------:R-:W-:Y:S01]  /*d940*/  MOV R2, UR4 ;  /* 0x0000000400027c02 */ /* 0x000fe20008000f00 */
[----:B------:R-:W1:Y:S01]  /*d950*/  SHFL.BFLY PT, R12, R132, 0x1, 0x1f ;  /* 0x0c201f00840c7f89 */ /* 0x000e6200000e0000 */
[----:B------:R-:W-:Y:S01]  /*d960*/  LOP3.LUT R4, R241, R182, RZ, 0x3c, !PT ;  /* 0x000000b6f1047212 */ /* 0x000fe200078e3cff */
[----:B------:R-:W-:Y:S01]  /*d970*/  UIADD3 UR4, UR4, 0x1, URZ ;  /* 0x0000000104047890 */ /* 0x000fe2000fffe03f */
[----:B------:R-:W-:Y:S01]  /*d980*/  LOP3.LUT R2, R174, UR27, R2, 0x96, !PT ;  /* 0x0000001bae027c12 */ /* 0x000fe2000f8e9602 */
[----:B------:R-:W2:Y:S01]  /*d990*/  SHFL.BFLY PT, R3, R0, 0x2, 0x1f ;  /* 0x0c401f0000037f89 */ /* 0x000ea200000e0000 */
[----:B------:R-:W-:Y:S01]  /*d9a0*/  MOV R241, R169 ;  /* 0x000000a900f17202 */ /* 0x000fe20000000f00 */
[----:B------:R-:W-:-:S02]  /*d9b0*/  IMAD R133, R4, -0x2daee0ad, RZ ;  /* 0xd2511f5304857824 */ /* 0x000fc400078e02ff */
[----:B------:R-:W-:-:S05]  /*d9c0*/  IMAD.WIDE.U32 R16, R2, -0x326172a9, RZ ;  /* 0xcd9e8d5702107825 */ /* 0x000fca00078e00ff */
[----:B------:R-:W-:Y:S02]  /*d9d0*/  LOP3.LUT R5, R17, UR16, R240, 0x96, !PT ;  /* 0x0000001011057c12 */ /* 0x000fe4000f8e96f0 */
[----:B------:R-:W-:-:S03]  /*d9e0*/  LOP3.LUT R2, R181, UR14, R16, 0x96, !PT ;  /* 0x0000000eb5027c12 */ /* 0x000fc6000f8e9610 */
[----:B------:R-:W-:-:S04]  /*d9f0*/  IMAD.WIDE.U32 R16, R5, -0x2daee0ad, RZ ;  /* 0xd2511f5305107825 */ /* 0x000fc800078e00ff */
[----:B------:R-:W-:Y:S01]  /*da00*/  IMAD.WIDE.U32 R20, R2, -0x2daee0ad, RZ ;  /* 0xd2511f5302147825 */ /* 0x000fe200078e00ff */
[----:B------:R-:W-:Y:S02]  /*da10*/  LOP3.LUT R4, R17, UR13, R133, 0x96, !PT ;  /* 0x0000000d11047c12 */ /* 0x000fe4000f8e9685 */
[----:B-1----:R-:W-:Y:S02]  /*da20*/  FMNMX.FTZ R132, R132, R12, !PT ;  /* 0x0000000c84847209 */ /* 0x002fe40007810000 */
[----:B--2---:R-:W-:-:S03]  /*da30*/  FMNMX.FTZ R0, R0, R3, !PT ;  /* 0x0000000300007209 */ /* 0x004fc60007810000 */
[C---:B------:R-:W-:Y:S01]  /*da40*/  FMUL.FTZ R3, R132.reuse, c[0x0][0x23c] ;  /* 0x00008f0084037a20 */ /* 0x040fe20000410000 */
[----:B------:R-:W-:Y:S01]  /*da50*/  FSETP.NEU.FTZ.AND P1, PT, R132, -INF , PT ;  /* 0xff8000008400780b */ /* 0x000fe20003f3d000 */
[----:B------:R-:W1:Y:S03]  /*da60*/  SHFL.BFLY PT, R12, R0, 0x1, 0x1f ;  /* 0x0c201f00000c7f89 */ /* 0x000e6600000e0000 */
[----:B------:R-:W-:Y:S02]  /*da70*/  FSEL R2, R3, RZ, P1 ;  /* 0x000000ff03027208 */ /* 0x000fe40000800000 */
[----:B------:R-:W-:Y:S01]  /*da80*/  LOP3.LUT R3, R21, UR11, R16, 0x96, !PT ;  /* 0x0000000b15037c12 */ /* 0x000fe2000f8e9610 */
[----:B------:R-:W-:-:S04]  /*da90*/  IMAD.WIDE.U32 R16, R4, -0x326172a9, RZ ;  /* 0xcd9e8d5704107825 */ /* 0x000fc800078e00ff */
[----:B------:R-:W-:Y:S01]  /*daa0*/  IMAD.WIDE.U32 R18, R3, -0x326172a9, RZ ;  /* 0xcd9e8d5703127825 */ /* 0x000fe200078e00ff */
[----:B------:R-:W-:-:S03]  /*dab0*/  LOP3.LUT R4, R17, UR12, R180, 0x96, !PT ;  /* 0x0000000c11047c12 */ /* 0x000fc6000f8e96b4 */
[----:B------:R-:W-:Y:S01]  /*dac0*/  FFMA.FTZ R6, R6, c[0x0][0x23c], -R2 ;  /* 0x00008f0006067a23 */ /* 0x000fe20000010802 */
[----:B------:R-:W-:Y:S01]  /*dad0*/  LOP3.LUT R3, R19, UR10, R16, 0x96, !PT ;  /* 0x0000000a13037c12 */ /* 0x000fe2000f8e9610 */
[----:B------:R-:W-:Y:S01]  /*dae0*/  IMAD.WIDE.U32 R4, R4, -0x2daee0ad, RZ ;  /* 0xd2511f5304047825 */ /* 0x000fe200078e00ff */
[----:B------:R-:W2:Y:S01]  /*daf0*/  LDC.U8 R16, c[0x0][0x2d8] ;  /* 0x0000b600ff107b82 */ /* 0x000ea20000000000 */
[----:B------:R3:W-:Y:S02]  /*db00*/  MUFU.EX2 R27, R6 ;  /* 0x00000006001b7308 */ /* 0x0007e40000000800 */
[----:B------:R-:W-:-:S04]  /*db10*/  IMAD.WIDE.U32 R24, R3, -0x2daee0ad, RZ ;  /* 0xd2511f5303187825 */ /* 0x000fc800078e00ff */
[--C-:B------:R-:W-:Y:S01]  /*db20*/  FFMA.FTZ R7, R7, c[0x0][0x23c], -R2.reuse ;  /* 0x00008f0007077a23 */ /* 0x100fe20000010802 */
[----:B-1----:R-:W-:Y:S01]  /*db30*/  FMNMX.FTZ R3, R0, R12, !PT ;  /* 0x0000000c00037209 */ /* 0x002fe20007810000 */
[----:B------:R-:W-:Y:S01]  /*db40*/  FFMA.FTZ R10, R10, c[0x0][0x23c], -R2 ;  /* 0x00008f000a0a7a23 */ /* 0x000fe20000010802 */
[----:B------:R-:W-:Y:S01]  /*db50*/  LOP3.LUT R4, R25, UR7, R4, 0x96, !PT ;  /* 0x0000000719047c12 */ /* 0x000fe2000f8e9604 */
[----:B------:R1:W-:Y:S01]  /*db60*/  MUFU.EX2 R242, R7 ;  /* 0x0000000700f27308 */ /* 0x0003e20000000800 */
[C---:B------:R-:W-:Y:S01]  /*db70*/  FSETP.NEU.FTZ.AND P0, PT, R3.reuse, -INF , PT ;  /* 0xff8000000300780b */ /* 0x040fe20003f1d000 */
[----:B------:R-:W-:Y:S02]  /*db80*/  FMUL.FTZ R12, R3, c[0x0][0x23c] ;  /* 0x00008f00030c7a20 */ /* 0x000fe40000410000 */
[----:B------:R-:W-:Y:S01]  /*db90*/  FFMA.FTZ R8, R8, c[0x0][0x23c], -R2 ;  /* 0x00008f0008087a23 */ /* 0x000fe20000010802 */
[----:B---3--:R-:W-:Y:S01]  /*dba0*/  LOP3.LUT R6, R5, UR9, R20, 0x96, !PT ;  /* 0x0000000905067c12 */ /* 0x008fe2000f8e9614 */
[----:B------:R-:W-:Y:S01]  /*dbb0*/  IMAD.WIDE.U32 R4, R4, -0x326172a9, RZ ;  /* 0xcd9e8d5704047825 */ /* 0x000fe200078e00ff */
[----:B------:R-:W-:Y:S01]  /*dbc0*/  FSEL R12, R12, RZ, P0 ;  /* 0x000000ff0c0c7208 */ /* 0x000fe20000000000 */
[----:B------:R3:W-:Y:S03]  /*dbd0*/  MUFU.EX2 R173, R10 ;  /* 0x0000000a00ad7308 */ /* 0x0007e60000000800 */
[----:B------:R-:W-:Y:S01]  /*dbe0*/  LOP3.LUT R0, R4, 0xffff, RZ, 0xc0, !PT ;  /* 0x0000ffff04007812 */ /* 0x000fe200078ec0ff */
[----:B------:R-:W-:Y:S01]  /*dbf0*/  FFMA.FTZ R9, R9, c[0x0][0x23c], -R12 ;  /* 0x00008f0009097a23 */ /* 0x000fe2000001080c */
[----:B--2---:R-:W-:Y:S01]  /*dc00*/  PRMT R168, R16, 0x7054, R16 ;  /* 0x0000705410a87816 */ /* 0x004fe20000000010 */
[----:B------:R-:W-:-:S02]  /*dc10*/  FFMA.FTZ R13, R13, c[0x0][0x23c], -R12 ;  /* 0x00008f000d0d7a23 */ /* 0x000fc4000001080c */
[----:B-1----:R-:W-:Y:S01]  /*dc20*/  IMAD.WIDE.U32 R6, R6, -0x326172a9, RZ ;  /* 0xcd9e8d5706067825 */ /* 0x002fe200078e00ff */
[----:B------:R1:W-:Y:S03]  /*dc30*/  MUFU.EX2 R172, R9 ;  /* 0x0000000900ac7308 */ /* 0x0003e60000000800 */
[----:B------:R-:W-:Y:S01]  /*dc40*/  FFMA.FTZ R14, R14, c[0x0][0x23c], -R12 ;  /* 0x00008f000e0e7a23 */ /* 0x000fe2000001080c */
[----:B------:R-:W-:Y:S01]  /*dc50*/  LOP3.LUT R15, R7, UR8, R18, 0x96, !PT ;  /* 0x00000008070f7c12 */ /* 0x000fe2000f8e9612 */
[----:B------:R-:W-:Y:S01]  /*dc60*/  FFMA.FTZ R11, R11, c[0x0][0x23c], -R12 ;  /* 0x00008f000b0b7a23 */ /* 0x000fe2000001080c */
[--C-:B------:R-:W-:Y:S01]  /*dc70*/  SHF.R.U32.HI R7, RZ, 0x18, R4.reuse ;  /* 0x00000018ff077819 */ /* 0x100fe20000011604 */
[----:B------:R-:W2:Y:S01]  /*dc80*/  LDSM.16.MT88.4 R16, [R206+0x18000] ;  /* 0x01800000ce10783b */ /* 0x000ea20000004200 */
[----:B------:R4:W5:Y:S01]  /*dc90*/  MUFU.EX2 R135, R8 ;  /* 0x0000000800877308 */ /* 0x0009620000000800 */
[----:B---3--:R-:W-:-:S04]  /*dca0*/  SHF.R.U32.HI R10, RZ, 0x10, R4 ;  /* 0x00000010ff0a7819 */ /* 0x008fc80000011604 */
[----:B------:R-:W-:Y:S02]  /*dcb0*/  LOP3.LUT R10, R10, 0xff, RZ, 0xc0, !PT ;  /* 0x000000ff0a0a7812 */ /* 0x000fe400078ec0ff */
[----:B-1----:R-:W-:Y:S01]  /*dcc0*/  SHF.R.U32.HI R9, RZ, 0x8, R0 ;  /* 0x00000008ff097819 */ /* 0x002fe20000011600 */
[----:B------:R-:W-:Y:S01]  /*dcd0*/  MUFU.EX2 R243, R13 ;  /* 0x0000000d00f37308 */ /* 0x000fe20000000800 */
[----:B------:R-:W-:Y:S02]  /*dce0*/  LOP3.LUT R0, R5, UR18, R6, 0x96, !PT ;  /* 0x0000001205007c12 */ /* 0x000fe4000f8e9606 */
[----:B------:R-:W-:Y:S02]  /*dcf0*/  PRMT R10, R10, 0x5410, R7 ;  /* 0x000054100a0a7816 */ /* 0x000fe40000000007 */
[----:B------:R-:W-:Y:S02]  /*dd00*/  LOP3.LUT R6, R0, 0xff, RZ, 0xc0, !PT ;  /* 0x000000ff00067812 */ /* 0x000fe400078ec0ff */
[----:B----4-:R-:W-:Y:S01]  /*dd10*/  LOP3.LUT R8, R4, 0xff, RZ, 0xc0, !PT ;  /* 0x000000ff04087812 */ /* 0x010fe200078ec0ff */
[----:B------:R-:W-:Y:S01]  /*dd20*/  MUFU.EX2 R13, R14 ;  /* 0x0000000e000d7308 */ /* 0x000fe20000000800 */
[----:B------:R-:W-:-:S02]  /*dd30*/  LOP3.LUT R4, R0, 0xffff, RZ, 0xc0, !PT ;  /* 0x0000ffff00047812 */ /* 0x000fc400078ec0ff */
[----:B------:R-:W-:Y:S02]  /*dd40*/  PRMT R9, R8, 0x5410, R9 ;  /* 0x0000541008097816 */ /* 0x000fe40000000009 */
[----:B------:R-:W-:Y:S02]  /*dd50*/  SHF.R.U32.HI R5, RZ, 0x8, R4 ;  /* 0x00000008ff057819 */ /* 0x000fe40000011604 */
[----:B------:R-:W-:Y:S01]  /*dd60*/  FSEL R4, R132, RZ, P1 ;  /* 0x000000ff84047208 */ /* 0x000fe20000800000 */
[----:B------:R1:W3:Y:S01]  /*dd70*/  MUFU.EX2 R176, R11 ;  /* 0x0000000b00b07308 */ /* 0x0002e20000000800 */
[----:B------:R-:W-:-:S03]  /*dd80*/  SHF.R.U32.HI R7, RZ, 0x18, R0 ;  /* 0x00000018ff077819 */ /* 0x000fc60000011600 */
[----:B------:R-:W-:Y:S01]  /*dd90*/  FADD.FTZ R8, R249, -R4 ;  /* 0x80000004f9087221 */ /* 0x000fe20000010000 */
[----:B------:R-:W-:Y:S01]  /*dda0*/  SHF.R.U32.HI R4, RZ, 0x10, R0 ;  /* 0x00000010ff047819 */ /* 0x000fe20000011600 */
[----:B------:R-:W-:Y:S01]  /*ddb0*/  IMAD.MOV.U32 R249, RZ, RZ, R22 ;  /* 0x000000fffff97224 */ /* 0x000fe200078e0016 */
[----:B-----5:R-:W-:Y:S01]  /*ddc0*/  F2FP.BF16.PACK_AB R0, R135, R242 ;  /* 0x000000f28700723e */ /* 0x020fe200000010ff */
[----:B------:R-:W-:Y:S01]  /*ddd0*/  FMUL.FTZ R8, R8, c[0x0][0x23c] ;  /* 0x00008f0008087a20 */ /* 0x000fe20000410000 */
[----:B------:R-:W-:Y:S03]  /*dde0*/  LDSM.16.MT88.4 R20, [R205+0x18000] ;  /* 0x01800000cd14783b */ /* 0x000fe60000004200 */
[----:B------:R-:W4:Y:S01]  /*ddf0*/  MUFU.EX2 R14, R8 ;  /* 0x00000008000e7308 */ /* 0x000f220000000800 */
[----:B-1----:R-:W-:Y:S01]  /*de00*/  PRMT R11, R6, 0x5410, R5 ;  /* 0x00005410060b7816 */ /* 0x002fe20000000005 */
[----:B------:R-:W-:Y:S01]  /*de10*/  HSET2.LE.AND R6, R9, R168, PT ;  /* 0x000000a809067233 */ /* 0x000fe20003803000 */
[----:B------:R-:W-:-:S02]  /*de20*/  LOP3.LUT R5, R4, 0xff, RZ, 0xc0, !PT ;  /* 0x000000ff04057812 */ /* 0x000fc400078ec0ff */
[----:B------:R-:W-:Y:S02]  /*de30*/  FSEL R4, R3, RZ, P0 ;  /* 0x000000ff03047208 */ /* 0x000fe40000000000 */
[----:B------:R-:W-:Y:S01]  /*de40*/  LOP3.LUT R6, R6, R0, RZ, 0xc0, !PT ;  /* 0x0000000006067212 */ /* 0x000fe200078ec0ff */
[--C-:B------:R-:W-:Y:S01]  /*de50*/  HSET2.LE.AND R0, R10, R168.reuse, PT ;  /* 0x000000a80a007233 */ /* 0x100fe20003803000 */
[----:B------:R-:W-:Y:S01]  /*de60*/  PRMT R5, R5, 0x5410, R7 ;  /* 0x0000541005057816 */ /* 0x000fe20000000007 */
[----:B------:R-:W-:Y:S01]  /*de70*/  FADD.FTZ R4, R248, -R4 ;  /* 0x80000004f8047221 */ /* 0x000fe20000010000 */
[----:B---3--:R-:W-:Y:S01]  /*de80*/  F2FP.BF16.PACK_AB R7, R176, R243 ;  /* 0x000000f3b007723e */ /* 0x008fe200000010ff */
[----:B------:R-:W-:Y:S02]  /*de90*/  IMAD.MOV.U32 R248, RZ, RZ, R13 ;  /* 0x000000fffff87224 */ /* 0x000fe400078e000d */
[----:B------:R-:W-:Y:S01]  /*dea0*/  FMUL.FTZ R4, R4, c[0x0][0x23c] ;  /* 0x00008f0004047a20 */ /* 0x000fe20000410000 */
[----:B------:R-:W-:Y:S01]  /*deb0*/  LOP3.LUT R7, R0, R7, RZ, 0xc0, !PT ;  /* 0x0000000700077212 */ /* 0x000fe200078ec0ff */
[----:B------:R-:W-:Y:S01]  /*dec0*/  HSET2.LE.AND R0, R11, R168, PT ;  /* 0x000000a80b007233 */ /* 0x000fe20003803000 */
[-C--:B----4-:R-:W-:Y:S01]  /*ded0*/  FMUL.FTZ R144, R144, R14.reuse ;  /* 0x0000000e90907220 */ /* 0x090fe20000410000 */
[----:B------:R1:W3:Y:S01]  /*dee0*/  MUFU.EX2 R13, R4 ;  /* 0x00000004000d7308 */ /* 0x0002e20000000800 */
[----:B------:R-:W4:Y:S01]  /*def0*/  LDSM.16.MT88.4 R8, [R208+0x18000] ;  /* 0x01800000d008783b */ /* 0x000f220000004200 */
[----:B------:R-:W-:-:S02]  /*df00*/  FMUL.FTZ R145, R145, R14 ;  /* 0x0000000e91917220 */ /* 0x000fc40000410000 */
[-C--:B------:R-:W-:Y:S02]  /*df10*/  FMUL.FTZ R148, R148, R14.reuse ;  /* 0x0000000e94947220 */ /* 0x080fe40000410000 */
[-C--:B------:R-:W-:Y:S02]  /*df20*/  FMUL.FTZ R149, R149, R14.reuse ;  /* 0x0000000e95957220 */ /* 0x080fe40000410000 */
[-C--:B------:R-:W-:Y:S02]  /*df30*/  FMUL.FTZ R152, R152, R14.reuse ;  /* 0x0000000e98987220 */ /* 0x080fe40000410000 */
[-C--:B------:R-:W-:Y:S02]  /*df40*/  FMUL.FTZ R153, R153, R14.reuse ;  /* 0x0000000e99997220 */ /* 0x080fe40000410000 */
[-C--:B------:R-:W-:Y:S02]  /*df50*/  FMUL.FTZ R156, R156, R14.reuse ;  /* 0x0000000e9c9c7220 */ /* 0x080fe40000410000 */
[----:B------:R-:W-:Y:S01]  /*df60*/  FMUL.FTZ R157, R157, R14 ;  /* 0x0000000e9d9d7220 */ /* 0x000fe20000410000 */
[----:B-1----:R-:W-:Y:S01]  /*df70*/  F2FP.BF16.PACK_AB R4, R173, R27 ;  /* 0x0000001bad04723e */ /* 0x002fe200000010ff */
[----:B---3--:R-:W-:-:S02]  /*df80*/  FMUL.FTZ R146, R146, R13 ;  /* 0x0000000d92927220 */ /* 0x008fc40000410000 */
[-C--:B------:R-:W-:Y:S01]  /*df90*/  FMUL.FTZ R147, R147, R13.reuse ;  /* 0x0000000d93937220 */ /* 0x080fe20000410000 */
[----:B------:R-:W-:Y:S01]  /*dfa0*/  LOP3.LUT R4, R0, R4, RZ, 0xc0, !PT ;  /* 0x0000000400047212 */ /* 0x000fe200078ec0ff */
[----:B------:R-:W-:Y:S01]  /*dfb0*/  HSET2.LE.AND R0, R5, R168, PT ;  /* 0x000000a805007233 */ /* 0x000fe20003803000 */
[----:B------:R-:W-:Y:S01]  /*dfc0*/  F2FP.BF16.PACK_AB R5, R248, R172 ;  /* 0x000000acf805723e */ /* 0x000fe200000010ff */
[-C--:B------:R-:W-:Y:S02]  /*dfd0*/  FMUL.FTZ R150, R150, R13.reuse ;  /* 0x0000000d96967220 */ /* 0x080fe40000410000 */
[----:B------:R-:W-:Y:S01]  /*dfe0*/  FMUL.FTZ R151, R151, R13 ;  /* 0x0000000d97977220 */ /* 0x000fe20000410000 */
[----:B------:R-:W-:Y:S01]  /*dff0*/  LOP3.LUT R5, R0, R5, RZ, 0xc0, !PT ;  /* 0x0000000500057212 */ /* 0x000fe200078ec0ff */
[-C--:B------:R-:W-:Y:S02]  /*e000*/  FMUL.FTZ R154, R154, R13.reuse ;  /* 0x0000000d9a9a7220 */ /* 0x080fe40000410000 */
[----:B------:R-:W-:-:S02]  /*e010*/  FMUL.FTZ R155, R155, R13 ;  /* 0x0000000d9b9b7220 */ /* 0x000fc40000410000 */
[-C--:B------:R-:W-:Y:S02]  /*e020*/  FMUL.FTZ R158, R158, R13.reuse ;  /* 0x0000000d9e9e7220 */ /* 0x080fe40000410000 */
[C---:B--2---:R-:W-:Y:S01]  /*e030*/  HMMA.16816.F32.BF16 R144, R4.reuse, R16, R144 ;  /* 0x000000100490723c */ /* 0x044fe20000041890 */
[-C--:B------:R-:W-:Y:S02]  /*e040*/  FMUL.FTZ R159, R159, R13.reuse ;  /* 0x0000000d9f9f7220 */ /* 0x080fe40000410000 */
[-C--:B------:R-:W-:Y:S02]  /*e050*/  FMUL.FTZ R136, R136, R14.reuse ;  /* 0x0000000e88887220 */ /* 0x080fe40000410000 */
[----:B------:R-:W-:Y:S02]  /*e060*/  FMUL.FTZ R137, R137, R14 ;  /* 0x0000000e89897220 */ /* 0x000fe40000410000 */
[-C--:B------:R-:W-:Y:S01]  /*e070*/  FMUL.FTZ R138, R138, R13.reuse ;  /* 0x0000000d8a8a7220 */ /* 0x080fe20000410000 */
[----:B------:R-:W-:Y:S01]  /*e080*/  HMMA.16816.F32.BF16 R196, R4, R18, R148 ;  /* 0x0000001204c4723c */ /* 0x000fe20000041894 */
[----:B------:R-:W1:Y:S01]  /*e090*/  LDSM.16.MT88.4 R16, [R207+0x18000] ;  /* 0x01800000cf10783b */ /* 0x000e620000004200 */
[----:B------:R-:W-:-:S02]  /*e0a0*/  FMUL.FTZ R139, R139, R13 ;  /* 0x0000000d8b8b7220 */ /* 0x000fc40000410000 */
[-C--:B------:R-:W-:Y:S02]  /*e0b0*/  FMUL.FTZ R140, R140, R14.reuse ;  /* 0x0000000e8c8c7220 */ /* 0x080fe40000410000 */
[----:B------:R-:W-:Y:S01]  /*e0c0*/  FMUL.FTZ R141, R141, R14 ;  /* 0x0000000e8d8d7220 */ /* 0x000fe20000410000 */
[----:B------:R-:W-:Y:S01]  /*e0d0*/  MOV R150, R180 ;  /* 0x000000b400967202 */ /* 0x000fe20000000f00 */
[C---:B----4-:R-:W-:Y:S01]  /*e0e0*/  HMMA.16816.F32.BF16 R152, R4.reuse, R8, R152 ;  /* 0x000000080498723c */ /* 0x050fe20000041898 */
        /* <DEDUP_REMOVED lines=10> */
[----:B------:R-:W-:Y:S01]  /*e190*/  HMMA.16816.F32.BF16 R136, R4, R20, R136 ;  /* 0x000000140488723c */ /* 0x000fe20000041888 */
[-C--:B------:R-:W-:Y:S02]  /*e1a0*/  FMUL.FTZ R166, R166, R13.reuse ;  /* 0x0000000da6a67220 */ /* 0x080fe40000410000 */
[----:B------:R-:W-:Y:S02]  /*e1b0*/  FMUL.FTZ R167, R167, R13 ;  /* 0x0000000da7a77220 */ /* 0x000fe40000410000 */
[----:B------:R-:W-:-:S02]  /*e1c0*/  FMUL.FTZ R36, R36, R14 ;  /* 0x0000000e24247220 */ /* 0x000fc40000410000 */
[----:B------:R-:W-:Y:S01]  /*e1d0*/  MOV R20, R135 ;  /* 0x0000008700147202 */ /* 0x000fe20000000f00 */
[C---:B------:R-:W-:Y:S01]  /*e1e0*/  HMMA.16816.F32.BF16 R200, R4.reuse, R22, R140 ;  /* 0x0000001604c8723c */ /* 0x040fe2000004188c */
[----:B------:R-:W-:Y:S02]  /*e1f0*/  IMAD.MOV.U32 R135, RZ, RZ, R171 ;  /* 0x000000ffff877224 */ /* 0x000fe400078e00ab */
[----:B------:R-:W-:Y:S02]  /*e200*/  IMAD.MOV.U32 R21, RZ, RZ, R170 ;  /* 0x000000ffff157224 */ /* 0x000fe400078e00aa */
[----:B------:R-:W-:Y:S02]  /*e210*/  FMUL.FTZ R37, R37, R14 ;  /* 0x0000000e25257220 */ /* 0x000fe40000410000 */
[----:B------:R-:W-:Y:S01]  /*e220*/  IMAD.MOV.U32 R23, RZ, RZ, R168 ;  /* 0x000000ffff177224 */ /* 0x000fe200078e00a8 */
        /* <DEDUP_REMOVED lines=19> */
[----:B------:R-:W-:Y:S01]  /*e360*/  FMUL.FTZ R51, R51, R13 ;  /* 0x0000000d33337220 */ /* 0x000fe20000410000 */
[----:B------:R-:W-:Y:S01]  /*e370*/  MOV R42, R174 ;  /* 0x000000ae002a7202 */ /* 0x000fe20000000f00 */
[----:B------:R-:W-:Y:S02]  /*e380*/  IMAD.MOV.U32 R151, RZ, RZ, R181 ;  /* 0x000000ffff977224 */ /* 0x000fe400078e00b5 */
[-C--:B------:R-:W-:Y:S02]  /*e390*/  FMUL.FTZ R52, R52, R14.reuse ;  /* 0x0000000e34347220 */ /* 0x080fe40000410000 */
[----:B------:R-:W-:Y:S01]  /*e3a0*/  FMUL.FTZ R53, R53, R14 ;  /* 0x0000000e35357220 */ /* 0x000fe20000410000 */
[----:B------:R-:W-:Y:S01]  /*e3b0*/  MOV R39, R151 ;  /* 0x0000009700277202 */ /* 0x000fe20000000f00 */
[----:B------:R-:W-:-:S02]  /*e3c0*/  FMUL.FTZ R54, R54, R13 ;  /* 0x0000000d36367220 */ /* 0x000fc40000410000 */
[-C--:B------:R-:W-:Y:S02]  /*e3d0*/  FMUL.FTZ R55, R55, R13.reuse ;  /* 0x0000000d37377220 */ /* 0x080fe40000410000 */
[-C--:B------:R-:W-:Y:S02]  /*e3e0*/  FMUL.FTZ R56, R56, R14.reuse ;  /* 0x0000000e38387220 */ /* 0x080fe40000410000 */
[-C--:B------:R-:W-:Y:S02]  /*e3f0*/  FMUL.FTZ R57, R57, R14.reuse ;  /* 0x0000000e39397220 */ /* 0x080fe40000410000 */
[-C--:B------:R-:W-:Y:S02]  /*e400*/  FMUL.FTZ R58, R58, R13.reuse ;  /* 0x0000000d3a3a7220 */ /* 0x080fe40000410000 */
[----:B------:R-:W-:Y:S01]  /*e410*/  FMUL.FTZ R59, R59, R13 ;  /* 0x0000000d3b3b7220 */ /* 0x000fe20000410000 */
[----:B-1----:R-:W-:Y:S01]  /*e420*/  HMMA.16816.F32.BF16 R180, R4, R16, R44 ;  /* 0x0000001004b4723c */ /* 0x002fe2000004182c */
[----:B------:R-:W-:-:S02]  /*e430*/  FMUL.FTZ R60, R60, R14 ;  /* 0x0000000e3c3c7220 */ /* 0x000fc40000410000 */
[-C--:B------:R-:W-:Y:S02]  /*e440*/  FMUL.FTZ R61, R61, R14.reuse ;  /* 0x0000000e3d3d7220 */ /* 0x080fe40000410000 */
[-C--:B------:R-:W-:Y:S02]  /*e450*/  FMUL.FTZ R62, R62, R13.reuse ;  /* 0x0000000d3e3e7220 */ /* 0x080fe40000410000 */
[-C--:B------:R-:W-:Y:S01]  /*e460*/  FMUL.FTZ R63, R63, R13.reuse ;  /* 0x0000000d3f3f7220 */ /* 0x080fe20000410000 */
[C---:B------:R-:W-:Y:S01]  /*e470*/  HMMA.16816.F32.BF16 R164, R4.reuse, R18, R48 ;  /* 0x0000001204a4723c */ /* 0x040fe20000041830 */
[----:B------:R-:W1:Y:S01]  /*e480*/  LDSM.16.MT88.4 R16, [R207+0x1a000] ;  /* 0x01a00000cf10783b */ /* 0x000e620000004200 */
[-C--:B------:R-:W-:Y:S02]  /*e490*/  FMUL.FTZ R64, R64, R14.reuse ;  /* 0x0000000e40407220 */ /* 0x080fe40000410000 */
[----:B------:R-:W-:Y:S02]  /*e4a0*/  FMUL.FTZ R65, R65, R14 ;  /* 0x0000000e41417220 */ /* 0x000fe40000410000 */
[-C--:B------:R-:W-:Y:S01]  /*e4b0*/  FMUL.FTZ R66, R66, R13.reuse ;  /* 0x0000000d42427220 */ /* 0x080fe20000410000 */
[----:B------:R-:W-:Y:S01]  /*e4c0*/  MOV R51, R252 ;  /* 0x000000fc00337202 */ /* 0x000fe20000000f00 */
[----:B--2---:R-:W-:Y:S01]  /*e4d0*/  HMMA.16816.F32.BF16 R140, R4, R8, R52 ;  /* 0x00000008048c723c */ /* 0x004fe20000041834 */
[----:B------:R-:W-:-:S02]  /*e4e0*/  FMUL.FTZ R67, R67, R13 ;  /* 0x0000000d43437220 */ /* 0x000fc40000410000 */
[----:B------:R-:W-:Y:S02]  /*e4f0*/  IMAD.MOV.U32 R0, RZ, RZ, R176 ;  /* 0x000000ffff007224 */ /* 0x000fe400078e00b0 */
[----:B------:R-:W-:Y:S02]  /*e500*/  IMAD.MOV.U32 R43, RZ, RZ, R175 ;  /* 0x000000ffff2b7224 */ /* 0x000fe400078e00af */
[----:B------:R-:W-:Y:S01]  /*e510*/  IMAD.MOV.U32 R41, RZ, RZ, R173 ;  /* 0x000000ffff297224 */ /* 0x000fe200078e00ad */
[----:B------:R-:W-:Y:S01]  /*e520*/  HMMA.16816.F32.BF16 R192, R4, R10, R56 ;  /* 0x0000000a04c0723c */ /* 0x000fe20000041838 */
[----:B------:R-:W2:Y:S01]  /*e530*/  LDSM.16.MT88.4 R8, [R205+0x1c000] ;  /* 0x01c00000cd08783b */ /* 0x000ea20000004200 */
[----:B------:R-:W-:Y:S02]  /*e540*/  IMAD.MOV.U32 R40, RZ, RZ, R172 ;  /* 0x000000ffff287224 */ /* 0x000fe400078e00ac */
        /* <DEDUP_REMOVED lines=8> */
[----:B------:R-:W-:Y:S02]  /*e5d0*/  IMAD.MOV.U32 R38, RZ, RZ, R150 ;  /* 0x000000ffff267224 */ /* 0x000fe400078e0096 */
        /* <DEDUP_REMOVED lines=9> */
[----:B------:R-:W-:Y:S01]  /*e670*/  FMUL.FTZ R82, R82, R13 ;  /* 0x0000000d52527220 */ /* 0x000fe20000410000 */
[----:B------:R-:W-:Y:S01]  /*e680*/  MOV R60, R241 ;  /* 0x000000f1003c7202 */ /* 0x000fe20000000f00 */
[----:B------:R-:W-:Y:S02]  /*e690*/  FMUL.FTZ R83, R83, R13 ;  /* 0x0000000d53537220 */ /* 0x000fe40000410000 */
[-C--:B------:R-:W-:Y:S01]  /*e6a0*/  FMUL.FTZ R84, R84, R14.reuse ;  /* 0x0000000e54547220 */ /* 0x080fe20000410000 */
[----:B------:R-:W-:Y:S01]  /*e6b0*/  MOV R67, R51 ;  /* 0x0000003300437202 */ /* 0x000fe20000000f00 */
[----:B--2---:R-:W-:Y:S01]  /*e6c0*/  HMMA.16816.F32.BF16 R148, R4, R8, R68 ;  /* 0x000000080494723c */ /* 0x004fe20000041844 */
[----:B------:R-:W-:Y:S01]  /*e6d0*/  FMUL.FTZ R85, R85, R14 ;  /* 0x0000000e55557220 */ /* 0x000fe20000410000 */
[----:B------:R-:W-:Y:S01]  /*e6e0*/  MOV R64, R42 ;  /* 0x0000002a00407202 */ /* 0x000fe20000000f00 */
[----:B------:R-:W-:-:S02]  /*e6f0*/  FMUL.FTZ R86, R86, R13 ;  /* 0x0000000d56567220 */ /* 0x000fc40000410000 */
[----:B------:R-:W-:Y:S02]  /*e700*/  FMUL.FTZ R87, R87, R13 ;  /* 0x0000000d57577220 */ /* 0x000fe40000410000 */
[-C--:B------:R-:W-:Y:S01]  /*e710*/  FMUL.FTZ R88, R88, R14.reuse ;  /* 0x0000000e58587220 */ /* 0x080fe20000410000 */
[----:B------:R-:W-:Y:S01]  /*e720*/  HMMA.16816.F32.BF16 R72, R4, R10, R72 ;  /* 0x0000000a0448723c */ /* 0x000fe20000041848 */
[----:B------:R-:W2:Y:S01]  /*e730*/  LDSM.16.MT88.4 R8, [R208+0x1c000] ;  /* 0x01c00000d008783b */ /* 0x000ea20000004200 */
[-C--:B------:R-:W-:Y:S01]  /*e740*/  FMUL.FTZ R89, R89, R14.reuse ;  /* 0x0000000e59597220 */ /* 0x080fe20000410000 */
[----:B------:R-:W-:Y:S01]  /*e750*/  MOV R69, R247 ;  /* 0x000000f700457202 */ /* 0x000fe20000000f00 */
        /* <DEDUP_REMOVED lines=10> */
[-C--:B------:R-:W-:Y:S01]  /*e800*/  FMUL.FTZ R100, R100, R14.reuse ;  /* 0x0000000e64647220 */ /* 0x080fe20000410000 */
[C---:B-1----:R-:W-:Y:S01]  /*e810*/  HMMA.16816.F32.BF16 R76, R4.reuse, R16, R76 ;  /* 0x00000010044c723c */ /* 0x042fe2000004184c */
        /* <DEDUP_REMOVED lines=28> */
[----:B-1----:R-:W-:Y:S01]  /*e9e0*/  HMMA.16816.F32.BF16 R92, R4, R16, R92 ;  /* 0x00000010045c723c */ /* 0x002fe2000004185c */
[----:B------:R-:W-:Y:S01]  /*e9f0*/  IMAD.MOV.U32 R62, RZ, RZ, R23 ;  /* 0x000000ffff3e7224 */ /* 0x000fe200078e0017 */
[----:B------:R-:W-:Y:S01]  /*ea00*/  MOV R23, R0 ;  /* 0x0000000000177202 */ /* 0x000fe20000000f00 */
[----:B------:R-:W-:-:S02]  /*ea10*/  FFMA.FTZ R0, R28, c[0x0][0x23c], -R2 ;  /* 0x00008f001c007a23 */ /* 0x000fc40000010802 */
[-C--:B------:R-:W-:Y:S02]  /*ea20*/  FMUL.FTZ R124, R124, R14.reuse ;  /* 0x0000000e7c7c7220 */ /* 0x080fe40000410000 */
[----:B------:R-:W-:Y:S01]  /*ea30*/  FMUL.FTZ R125, R125, R14 ;  /* 0x0000000e7d7d7220 */ /* 0x000fe20000410000 */
[C---:B------:R-:W-:Y:S01]  /*ea40*/  HMMA.16816.F32.BF16 R96, R4.reuse, R18, R96 ;  /* 0x000000120460723c */ /* 0x040fe20000041860 */
[----:B------:R-:W1:Y:S01]  /*ea50*/  LDSM.16.MT88.4 R16, [R206+0x1e000] ;  /* 0x01e00000ce10783b */ /* 0x000e620000004200 */
[-C--:B------:R-:W-:Y:S01]  /*ea60*/  FMUL.FTZ R126, R126, R13.reuse ;  /* 0x0000000d7e7e7220 */ /* 0x080fe20000410000 */
[----:B------:R3:W-:Y:S01]  /*ea70*/  MUFU.EX2 R48, R0 ;  /* 0x0000000000307308 */ /* 0x0007e20000000800 */
[----:B------:R-:W-:Y:S02]  /*ea80*/  FMUL.FTZ R127, R127, R13 ;  /* 0x0000000d7f7f7220 */ /* 0x000fe40000410000 */
[----:B------:R-:W-:Y:S02]  /*ea90*/  IMAD.MOV.U32 R50, RZ, RZ, R251 ;  /* 0x000000ffff327224 */ /* 0x000fe400078e00fb */
[----:B--2---:R-:W-:Y:S01]  /*eaa0*/  HMMA.16816.F32.BF16 R100, R4, R8, R100 ;  /* 0x000000080464723c */ /* 0x004fe20000041864 */
[----:B------:R-:W-:-:S02]  /*eab0*/  IMAD.MOV.U32 R22, RZ, RZ, R248 ;  /* 0x000000ffff167224 */ /* 0x000fc400078e00f8 */
[----:B------:R-:W-:Y:S02]  /*eac0*/  IMAD.MOV.U32 R37, RZ, RZ, R249 ;  /* 0x000000ffff257224 */ /* 0x000fe400078e00f9 */
[-C--:B------:R-:W-:Y:S02]  /*ead0*/  FMUL.FTZ R128, R128, R14.reuse ;  /* 0x0000000e80807220 */ /* 0x080fe40000410000 */
[----:B------:R-:W-:Y:S01]  /*eae0*/  FMUL.FTZ R129, R129, R14 ;  /* 0x0000000e81817220 */ /* 0x000fe20000410000 */
[----:B------:R-:W-:Y:S01]  /*eaf0*/  HMMA.16816.F32.BF16 R104, R4, R10, R104 ;  /* 0x0000000a0468723c */ /* 0x000fe20000041868 */
[----:B------:R-:W2:Y:S01]  /*eb00*/  LDSM.16.MT88.4 R8, [R208+0x1e000] ;  /* 0x01e00000d008783b */ /* 0x000ea20000004200 */
[-C--:B------:R-:W-:Y:S02]  /*eb10*/  FMUL.FTZ R130, R130, R13.reuse ;  /* 0x0000000d82827220 */ /* 0x080fe40000410000 */
[----:B------:R-:W-:Y:S02]  /*eb20*/  FMUL.FTZ R131, R131, R13 ;  /* 0x0000000d83837220 */ /* 0x000fe40000410000 */
        /* <DEDUP_REMOVED lines=10> */
[C---:B-1----:R-:W-:Y:S08]  /*ebd0*/  HMMA.16816.F32.BF16 R108, R4.reuse, R16, R108 ;  /* 0x00000010046c723c */ /* 0x042ff0000004186c */
[C---:B------:R-:W-:Y:S01]  /*ebe0*/  HMMA.16816.F32.BF16 R112, R4.reuse, R18, R112 ;  /* 0x000000120470723c */ /* 0x040fe20000041870 */
[----:B------:R-:W1:Y:S07]  /*ebf0*/  LDSM.16.MT88.4 R16, [R207+0x1e000] ;  /* 0x01e00000cf10783b */ /* 0x000e6e0000004200 */
[C---:B--2---:R-:W-:Y:S07]  /*ec00*/  HMMA.16816.F32.BF16 R56, R4.reuse, R8, R116 ;  /* 0x000000080438723c */ /* 0x044fee0000041874 */
[----:B------:R-:W-:Y:S01]  /*ec10*/  IMAD.WIDE.U32 R8, R15, -0x2daee0ad, RZ ;  /* 0xd2511f530f087825 */ /* 0x000fe200078e00ff */
[----:B------:R-:W-:Y:S01]  /*ec20*/  HMMA.16816.F32.BF16 R44, R4, R10, R120 ;  /* 0x0000000a042c723c */ /* 0x000fe20000041878 */
[----:B------:R-:W-:-:S03]  /*ec30*/  MOV R119, R51 ;  /* 0x0000003300777202 */ /* 0x000fc60000000f00 */
[----:B---3--:R-:W-:Y:S02]  /*ec40*/  LOP3.LUT R0, R9, UR17, R24, 0x96, !PT ;  /* 0x0000001109007c12 */ /* 0x008fe4000f8e9618 */
[C---:B------:R-:W-:Y:S01]  /*ec50*/  LOP3.LUT R15, R8.reuse, 0xff, RZ, 0xc0, !PT ;  /* 0x000000ff080f7812 */ /* 0x040fe200078ec0ff */
[----:B------:R-:W-:Y:S01]  /*ec60*/  LDSM.16.MT88.4 R24, [R206+0x18800] ;  /* 0x01880000ce18783b */ /* 0x000fe20000004200 */
[----:B------:R-:W-:Y:S01]  /*ec70*/  LOP3.LUT R10, R8, 0xffff, RZ, 0xc0, !PT ;  /* 0x0000ffff080a7812 */ /* 0x000fe200078ec0ff */
[----:B------:R-:W-:Y:S01]  /*ec80*/  FFMA.FTZ R9, R29, c[0x0][0x23c], -R2 ;  /* 0x00008f001d097a23 */ /* 0x000fe20000010802 */
[----:B------:R-:W-:-:S03]  /*ec90*/  SHF.R.U32.HI R11, RZ, 0x10, R8 ;  /* 0x00000010ff0b7819 */ /* 0x000fc60000011608 */
[----:B------:R2:W-:Y:S01]  /*eca0*/  MUFU.EX2 R252, R9 ;  /* 0x0000000900fc7308 */ /* 0x0005e20000000800 */
[----:B-1----:R-:W-:Y:S01]  /*ecb0*/  HMMA.16816.F32.BF16 R124, R4, R16, R124 ;  /* 0x00000010047c723c */ /* 0x002fe2000004187c */
[----:B--2---:R-:W-:Y:S01]  /*ecc0*/  SHF.R.U32.HI R9, RZ, 0x8, R10 ;  /* 0x00000008ff097819 */ /* 0x004fe2000001160a */
[----:B------:R-:W-:-:S05]  /*ecd0*/  FFMA.FTZ R10, R31, c[0x0][0x23c], -R2 ;  /* 0x00008f001f0a7a23 */ /* 0x000fca0000010802 */
[----:B------:R-:W-:Y:S01]  /*ece0*/  SHF.R.U32.HI R16, RZ, 0x18, R8 ;  /* 0x00000018ff107819 */ /* 0x000fe20000011608 */
[----:B------:R-:W-:Y:S01]  /*ecf0*/  FFMA.FTZ R8, R30, c[0x0][0x23c], -R2 ;  /* 0x00008f001e087a23 */ /* 0x000fe20000010802 */
[----:B------:R-:W-:Y:S01]  /*ed00*/  PRMT R15, R15, 0x5410, R9 ;  /* 0x000054100f0f7816 */ /* 0x000fe20000000009 */
[----:B------:R1:W-:Y:S01]  /*ed10*/  MUFU.EX2 R251, R10 ;  /* 0x0000000a00fb7308 */ /* 0x0003e20000000800 */
[----:B------:R-:W-:Y:S01]  /*ed20*/  LOP3.LUT R9, R11, 0xff, RZ, 0xc0, !PT ;  /* 0x000000ff0b097812 */ /* 0x000fe200078ec0ff */
[----:B------:R-:W2:Y:S01]  /*ed30*/  LDSM.16.MT88.4 R28, [R205+0x18800] ;  /* 0x01880000cd1c783b */ /* 0x000ea20000004200 */
[----:B------:R-:W-:Y:S02]  /*ed40*/  HMMA.16816.F32.BF16 R40, R4, R18, R128 ;  /* 0x000000120428723c */ /* 0x000fe40000041880 */
[----:B------:R-:W-:Y:S02]  /*ed50*/  PRMT R11, R9, 0x5410, R16 ;  /* 0x00005410090b7816 */ /* 0x000fe40000000010 */
[----:B------:R-:W3:Y:S01]  /*ed60*/  LDSM.16.MT88.4 R16, [R207+0x18800] ;  /* 0x01880000cf10783b */ /* 0x000ee20000004200 */
[----:B------:R4:W5:Y:S01]  /*ed70*/  MUFU.EX2 R68, R8 ;  /* 0x0000000800447308 */ /* 0x0009620000000800 */
[----:B-1----:R-:W-:-:S07]  /*ed80*/  FFMA.FTZ R10, R32, c[0x0][0x23c], -R12 ;  /* 0x00008f00200a7a23 */ /* 0x002fce000001080c */
[----:B------:R1:W-:Y:S01]  /*ed90*/  MUFU.EX2 R249, R10 ;  /* 0x0000000a00f97308 */ /* 0x0003e20000000800 */
[----:B----4-:R-:W-:-:S04]  /*eda0*/  LOP3.LUT R8, R0, 0xffff, RZ, 0xc0, !PT ;  /* 0x0000ffff00087812 */ /* 0x010fc800078ec0ff */
[----:B------:R-:W-:Y:S02]  /*edb0*/  SHF.R.U32.HI R9, RZ, 0x8, R8 ;  /* 0x00000008ff097819 */ /* 0x000fe40000011608 */
[----:B------:R-:W-:-:S04]  /*edc0*/  LOP3.LUT R8, R0, 0xff, RZ, 0xc0, !PT ;  /* 0x000000ff00087812 */ /* 0x000fc800078ec0ff */
[----:B------:R-:W-:Y:S02]  /*edd0*/  PRMT R36, R8, 0x5410, R9 ;  /* 0x0000541008247816 */ /* 0x000fe40000000009 */
[--C-:B------:R-:W-:Y:S01]  /*ede0*/  SHF.R.U32.HI R8, RZ, 0x10, R0.reuse ;  /* 0x00000010ff087819 */ /* 0x100fe20000011600 */
[----:B-1----:R-:W-:Y:S01]  /*edf0*/  HSET2.LE.AND R10, R15, R62, PT ;  /* 0x0000003e0f0a7233 */ /* 0x002fe20003803000 */
[----:B------:R-:W-:Y:S01]  /*ee00*/  SHF.R.U32.HI R9, RZ, 0x18, R0 ;  /* 0x00000018ff097819 */ /* 0x000fe20000011600 */
[----:B------:R-:W-:Y:S01]  /*ee10*/  IMAD.MOV.U32 R15, RZ, RZ, R50 ;  /* 0x000000ffff0f7224 */ /* 0x000fe200078e0032 */
[----:B------:R-:W-:Y:S01]  /*ee20*/  LOP3.LUT R0, R8, 0xff, RZ, 0xc0, !PT ;  /* 0x000000ff08007812 */ /* 0x000fe200078ec0ff */
[--C-:B------:R-:W-:Y:S01]  /*ee30*/  FFMA.FTZ R8, R33, c[0x0][0x23c], -R12.reuse ;  /* 0x00008f0021087a23 */ /* 0x100fe2000001080c */
[----:B------:R-:W-:Y:S02]  /*ee40*/  MOV R50, R38 ;  /* 0x0000002600327202 */ /* 0x000fe40000000f00 */
[----:B------:R-:W-:Y:S01]  /*ee50*/  PRMT R9, R0, 0x5410, R9 ;  /* 0x0000541000097816 */ /* 0x000fe20000000009 */
[----:B------:R1:W-:Y:S01]  /*ee60*/  MUFU.EX2 R248, R8 ;  /* 0x0000000800f87308 */ /* 0x0003e20000000800 */
[----:B------:R-:W-:Y:S01]  /*ee70*/  FFMA.FTZ R0, R35, c[0x0][0x23c], -R12 ;  /* 0x00008f0023007a23 */ /* 0x000fe2000001080c */
[----:B------:R-:W-:Y:S01]  /*ee80*/  MOV R38, R23 ;  /* 0x0000001700267202 */ /* 0x000fe20000000f00 */
[----:B------:R-:W-:Y:S01]  /*ee90*/  IMAD.MOV.U32 R118, RZ, RZ, R50 ;  /* 0x000000ffff767224 */ /* 0x000fe200078e0032 */
[----:B------:R-:W4:Y:S04]  /*eea0*/  LDSM.16.MT88.4 R20, [R208+0x18800] ;  /* 0x01880000d014783b */ /* 0x000f280000004200 */
[----:B------:R5:W-:Y:S01]  /*eeb0*/  MUFU.EX2 R247, R0 ;  /* 0x0000000000f77308 */ /* 0x000be20000000800 */
[----:B-1----:R-:W-:-:S02]  /*eec0*/  FFMA.FTZ R8, R34, c[0x0][0x23c], -R12 ;  /* 0x00008f0022087a23 */ /* 0x002fc4000001080c */
[----:B------:R-:W-:Y:S05]  /*eed0*/  LDSM.16.MT88.4 R32, [R205+0x1a800] ;  /* 0x01a80000cd20783b */ /* 0x000fea0000004200 */
[----:B------:R-:W1:Y:S01]  /*eee0*/  MUFU.EX2 R241, R8 ;  /* 0x0000000800f17308 */ /* 0x000e620000000800 */
[----:B-----5:R-:W-:-:S04]  /*eef0*/  F2FP.BF16.PACK_AB R0, R251, R68 ;  /* 0x00000044fb00723e */ /* 0x020fc800000010ff */
[----:B------:R-:W-:Y:S01]  /*ef00*/  LOP3.LUT R10, R10, R0, RZ, 0xc0, !PT ;  /* 0x000000000a0a7212 */ /* 0x000fe200078ec0ff */
[----:B------:R-:W-:Y:S01]  /*ef10*/  HSET2.LE.AND R0, R11, R62, PT ;  /* 0x0000003e0b007233 */ /* 0x000fe20003803000 */
[----:B-1----:R-:W-:-:S04]  /*ef20*/  F2FP.BF16.PACK_AB R4, R241, R247 ;  /* 0x000000f7f104723e */ /* 0x002fc800000010ff */
[----:B------:R-:W-:Y:S01]  /*ef30*/  LOP3.LUT R11, R0, R4, RZ, 0xc0, !PT ;  /* 0x00000004000b7212 */ /* 0x000fe200078ec0ff */
[----:B------:R-:W-:Y:S01]  /*ef40*/  HSET2.LE.AND R0, R36, R62, PT ;  /* 0x0000003e24007233 */ /* 0x000fe20003803000 */
[----:B------:R-:W-:Y:S01]  /*ef50*/  F2FP.BF16.PACK_AB R4, R252, R48 ;  /* 0x00000030fc04723e */ /* 0x000fe200000010ff */
[----:B------:R-:W-:-:S03]  /*ef60*/  IMAD.MOV.U32 R36, RZ, RZ, R49 ;  /* 0x000000ffff247224 */ /* 0x000fc600078e0031 */
[----:B------:R-:W-:Y:S01]  /*ef70*/  LOP3.LUT R8, R0, R4, RZ, 0xc0, !PT ;  /* 0x0000000400087212 */ /* 0x000fe200078ec0ff */
[----:B------:R-:W-:Y:S01]  /*ef80*/  HSET2.LE.AND R0, R9, R62, PT ;  /* 0x0000003e09007233 */ /* 0x000fe20003803000 */
[----:B------:R-:W-:-:S04]  /*ef90*/  F2FP.BF16.PACK_AB R4, R248, R249 ;  /* 0x000000f9f804723e */ /* 0x000fc800000010ff */
[----:B------:R-:W-:Y:S01]  /*efa0*/  LOP3.LUT R9, R0, R4, RZ, 0xc0, !PT ;  /* 0x0000000400097212 */ /* 0x000fe200078ec0ff */
[----:B------:R-:W-:Y:S01]  /*efb0*/  IMAD.MOV.U32 R0, RZ, RZ, R48 ;  /* 0x000000ffff007224 */ /* 0x000fe200078e0030 */
[----:B------:R-:W1:Y:S05]  /*efc0*/  LDSM.16.MT88.4 R4, [R205+0x1c800] ;  /* 0x01c80000cd04783b */ /* 0x000e6a0000004200 */
[C---:B--2---:R-:W-:Y:S07]  /*efd0*/  HMMA.16816.F32.BF16 R48, R8.reuse, R30, R200 ;  /* 0x0000001e0830723c */ /* 0x044fee00000418c8 */
[----:B------:R-:W-:Y:S01]  /*efe0*/  MOV R203, R60 ;  /* 0x0000003c00cb7202 */ /* 0x000fe20000000f00 */
[----:B------:R-:W-:Y:S01]  /*eff0*/  IMAD.MOV.U32 R201, RZ, RZ, R61 ;  /* 0x000000ffffc97224 */ /* 0x000fe200078e003d */
[----:B------:R-:W-:Y:S01]  /*f000*/  MOV R200, R63 ;  /* 0x0000003f00c87202 */ /* 0x000fe20000000f00 */
[----:B------:R-:W-:Y:S01]  /*f010*/  IMAD.MOV.U32 R202, RZ, RZ, R62 ;  /* 0x000000ffffca7224 */ /* 0x000fe200078e003e */
[C---:B---3--:R-:W-:Y:S08]  /*f020*/  HMMA.16816.F32.BF16 R160, R8.reuse, R16, R160 ;  /* 0x0000001008a0723c */ /* 0x048ff000000418a0 */
[C---:B----4-:R-:W-:Y:S07]  /*f030*/  HMMA.16816.F32.BF16 R60, R8.reuse, R22, R188 ;  /* 0x00000016083c723c */ /* 0x050fee00000418bc */
[----:B------:R-:W-:Y:S01]  /*f040*/  IMAD.MOV.U32 R188, RZ, RZ, R64 ;  /* 0x000000ffffbc7224 */ /* 0x000fe200078e0040 */
[----:B------:R-:W-:Y:S01]  /*f050*/  MOV R190, R66 ;  /* 0x0000004200be7202 */ /* 0x000fe20000000f00 */
[----:B------:R-:W-:Y:S01]  /*f060*/  IMAD.MOV.U32 R189, RZ, RZ, R65 ;  /* 0x000000ffffbd7224 */ /* 0x000fe200078e0041 */
[----:B------:R-:W-:Y:S01]  /*f070*/  HMMA.16816.F32.BF16 R144, R8, R24, R144 ;  /* 0x000000180890723c */ /* 0x000fe20000041890 */
[----:B------:R-:W-:-:S07]  /*f080*/  IMAD.MOV.U32 R191, RZ, RZ, R67 ;  /* 0x000000ffffbf7224 */ /* 0x000fce00078e0043 */
[C---:B------:R-:W-:Y:S01]  /*f090*/  HMMA.16816.F32.BF16 R64, R8.reuse, R18, R168 ;  /* 0x000000120840723c */ /* 0x040fe200000418a8 */
[----:B------:R-:W2:Y:S07]  /*f0a0*/  LDSM.16.MT88.4 R16, [R207+0x1a800] ;  /* 0x01a80000cf10783b */ /* 0x000eae0000004200 */
[C---:B------:R-:W-:Y:S01]  /*f0b0*/  HMMA.16816.F32.BF16 R52, R8.reuse, R26, R196 ;  /* 0x0000001a0834723c */ /* 0x040fe200000418c4 */
[----:B------:R-:W3:Y:S06]  /*f0c0*/  LDSM.16.MT88.4 R24, [R206+0x1a800] ;  /* 0x01a80000ce18783b */ /* 0x000eec0000004200 */
[----:B------:R-:W-:Y:S01]  /*f0d0*/  IMAD.MOV.U32 R199, RZ, RZ, R68 ;  /* 0x000000ffffc77224 */ /* 0x000fe200078e0044 */
[----:B------:R-:W-:Y:S01]  /*f0e0*/  HMMA.16816.F32.BF16 R136, R8, R28, R136 ;  /* 0x0000001c0888723c */ /* 0x000fe20000041888 */
[----:B------:R-:W4:Y:S01]  /*f0f0*/  LDSM.16.MT88.4 R28, [R206+0x1c800] ;  /* 0x01c80000ce1c783b */ /* 0x000f220000004200 */
[----:B------:R-:W-:Y:S01]  /*f100*/  MOV R198, R69 ;  /* 0x0000004500c67202 */ /* 0x000fe20000000f00 */
[----:B------:R-:W-:-:S02]  /*f110*/  IMAD.MOV.U32 R197, RZ, RZ, R70 ;  /* 0x000000ffffc57224 */ /* 0x000fc400078e0046 */
[----:B------:R-:W-:-:S03]  /*f120*/  IMAD.MOV.U32 R196, RZ, RZ, R71 ;  /* 0x000000ffffc47224 */ /* 0x000fc600078e0047 */
[C---:B------:R-:W-:Y:S01]  /*f130*/  HMMA.16816.F32.BF16 R152, R8.reuse, R20, R152 ;  /* 0x000000140898723c */ /* 0x040fe20000041898 */
[----:B------:R-:W5:Y:S07]  /*f140*/  LDSM.16.MT88.4 R20, [R208+0x1a800] ;  /* 0x01a80000d014783b */ /* 0x000f6e0000004200 */
[C---:B-1----:R-:W-:Y:S08]  /*f150*/  HMMA.16816.F32.BF16 R168, R8.reuse, R4, R148 ;  /* 0x0000000408a8723c */ /* 0x042ff00000041894 */
[C---:B------:R-:W-:Y:S07]  /*f160*/  HMMA.16816.F32.BF16 R68, R8.reuse, R32, R156 ;  /* 0x000000200844723c */ /* 0x040fee000004189c */
[----:B------:R-:W-:Y:S01]  /*f170*/  IMAD.MOV.U32 R32, RZ, RZ, R118 ;  /* 0x000000ffff207224 */ /* 0x000fe200078e0076 */
[----:B--2---:R-:W-:Y:S01]  /*f180*/  HMMA.16816.F32.BF16 R176, R8, R16, R176 ;  /* 0x0000001008b0723c */ /* 0x004fe200000418b0 */
[----:B------:R-:W-:-:S07]  /*f190*/  MOV R33, R119 ;  /* 0x0000007700217202 */ /* 0x000fce0000000f00 */
[C---:B------:R-:W-:Y:S01]  /*f1a0*/  HMMA.16816.F32.BF16 R172, R8.reuse, R18, R172 ;  /* 0x0000001208ac723c */ /* 0x040fe200000418ac */
[----:B------:R-:W1:Y:S07]  /*f1b0*/  LDSM.16.MT88.4 R16, [R208+0x1c800] ;  /* 0x01c80000d010783b */ /* 0x000e6e0000004200 */
[C---:B---3--:R-:W-:Y:S07]  /*f1c0*/  HMMA.16816.F32.BF16 R128, R8.reuse, R26, R164 ;  /* 0x0000001a0880723c */ /* 0x048fee00000418a4 */
[----:B------:R-:W-:Y:S01]  /*f1d0*/  IMAD.MOV.U32 R26, RZ, RZ, R189 ;  /* 0x000000ffff1a7224 */ /* 0x000fe200078e00bd */
[----:B------:R-:W-:Y:S01]  /*f1e0*/  HMMA.16816.F32.BF16 R164, R8, R6, R72 ;  /* 0x0000000608a4723c */ /* 0x000fe20000041848 */
[----:B------:R-:W2:Y:S01]  /*f1f0*/  LDSM.16.MT88.4 R4, [R207+0x1c800] ;  /* 0x01c80000cf04783b */ /* 0x000ea20000004200 */
[----:B------:R-:W-:-:S06]  /*f200*/  IMAD.MOV.U32 R27, RZ, RZ, R190 ;  /* 0x000000ffff1b7224 */ /* 0x000fcc00078e00be */
[C---:B----4-:R-:W-:Y:S07]  /*f210*/  HMMA.16816.F32.BF16 R156, R8.reuse, R28, R76 ;  /* 0x0000001c089c723c */ /* 0x050fee000004184c */
[----:B------:R-:W-:Y:S01]  /*f220*/  IMAD.MOV.U32 R28, RZ, RZ, R32 ;  /* 0x000000ffff1c7224 */ /* 0x000fe200078e0020 */
[----:B------:R-:W-:Y:S01]  /*f230*/  HMMA.16816.F32.BF16 R116, R8, R34, R184 ;  /* 0x000000220874723c */ /* 0x000fe200000418b8 */
[----:B------:R-:W-:Y:S01]  /*f240*/  IMAD.MOV.U32 R32, RZ, RZ, R199 ;  /* 0x000000ffff207224 */ /* 0x000fe200078e00c7 */
[----:B------:R-:W-:Y:S01]  /*f250*/  MOV R79, R188 ;  /* 0x000000bc004f7202 */ /* 0x000fe20000000f00 */
[----:B------:R-:W-:-:S02]  /*f260*/  IMAD.MOV.U32 R29, RZ, RZ, R33 ;  /* 0x000000ffff1d7224 */ /* 0x000fc400078e0021 */
[----:B------:R-:W-:Y:S01]  /*f270*/  IMAD.MOV.U32 R33, RZ, RZ, R0 ;  /* 0x000000ffff217224 */ /* 0x000fe200078e0000 */
[----:B------:R-:W-:Y:S01]  /*f280*/  MOV R0, UR4 ;  /* 0x0000000400007c02 */ /* 0x000fe20008000f00 */
[----:B------:R-:W-:Y:S01]  /*f290*/  IMAD.MOV.U32 R34, RZ, RZ, R197 ;  /* 0x000000ffff227224 */ /* 0x000fe200078e00c5 */
[C---:B------:R-:W-:Y:S01]  /*f2a0*/  HMMA.16816.F32.BF16 R120, R8.reuse, R24, R180 ;  /* 0x000000180878723c */ /* 0x040fe200000418b4 */
[----:B------:R-:W-:Y:S01]  /*f2b0*/  MOV R35, R198 ;  /* 0x000000c600237202 */ /* 0x000fe20000000f00 */
[----:B------:R-:W-:Y:S01]  /*f2c0*/  IMAD.MOV.U32 R78, RZ, RZ, R27 ;  /* 0x000000ffff4e7224 */ /* 0x000fe200078e001b */
[----:B------:R-:W-:Y:S01]  /*f2d0*/  LOP3.LUT R0, R79, UR27, R0, 0x96, !PT ;  /* 0x0000001b4f007c12 */ /* 0x000fe2000f8e9600 */
[----:B------:R-:W-:Y:S01]  /*f2e0*/  IMAD.MOV.U32 R79, RZ, RZ, R26 ;  /* 0x000000ffff4f7224 */ /* 0x000fe200078e001a */
[----:B------:R-:W-:Y:S01]  /*f2f0*/  MOV R27, R35 ;  /* 0x00000023001b7202 */ /* 0x000fe20000000f00 */
[----:B------:R-:W-:Y:S01]  /*f300*/  IMAD.MOV.U32 R26, RZ, RZ, R34 ;  /* 0x000000ffff1a7224 */ /* 0x000fe200078e0022 */
[----:B------:R-:W-:Y:S01]  /*f310*/  MOV R24, R191 ;  /* 0x000000bf00187202 */ /* 0x000fe20000000f00 */
[----:B-----5:R-:W-:Y:S01]  /*f320*/  HMMA.16816.F32.BF16 R140, R8, R20, R140 ;  /* 0x00000014088c723c */ /* 0x020fe2000004188c */
[----:B------:R-:W-:-:S02]  /*f330*/  IMAD.MOV.U32 R25, RZ, RZ, R196 ;  /* 0x000000ffff197224 */ /* 0x000fc400078e00c4 */
[----:B------:R-:W-:Y:S01]  /*f340*/  MOV R77, R24 ;  /* 0x00000018004d7202 */ /* 0x000fe20000000f00 */
[----:B------:R-:W-:Y:S01]  /*f350*/  IMAD.MOV.U32 R34, RZ, RZ, R32 ;  /* 0x000000ffff227224 */ /* 0x000fe200078e0020 */
[----:B------:R-:W-:Y:S01]  /*f360*/  MOV R32, R36 ;  /* 0x0000002400207202 */ /* 0x000fe20000000f00 */
[----:B------:R-:W-:Y:S02]  /*f370*/  IMAD.MOV.U32 R76, RZ, RZ, R25 ;  /* 0x000000ffff4c7224 */ /* 0x000fe400078e0019 */
[----:B------:R-:W-:Y:S01]  /*f380*/  HMMA.16816.F32.BF16 R192, R8, R22, R192 ;  /* 0x0000001608c0723c */ /* 0x000fe200000418c0 */
[----:B------:R-:W3:Y:S01]  /*f390*/  LDSM.16.MT88.4 R20, [R205+0x1e800] ;  /* 0x01e80000cd14783b */ /* 0x000ee20000004200 */
[----:B------:R-:W-:Y:S02]  /*f3a0*/  IMAD.MOV.U32 R35, RZ, RZ, R33 ;  /* 0x000000ffff237224 */ /* 0x000fe400078e0021 */
[----:B------:R-:W-:Y:S01]  /*f3b0*/  IMAD.MOV.U32 R33, RZ, RZ, R15 ;  /* 0x000000ffff217224 */ /* 0x000fe200078e000f */
[----:B------:R-:W-:Y:S01]  /*f3c0*/  MOV R15, R242 ;  /* 0x000000f2000f7202 */ /* 0x000fe20000000f00 */
[----:B------:R-:W-:-:S02]  /*f3d0*/  IMAD.MOV.U32 R36, RZ, RZ, R243 ;  /* 0x000000ffff247224 */ /* 0x000fc400078e00f3 */
[C---:B-1----:R-:W-:Y:S07]  /*f3e0*/  HMMA.16816.F32.BF16 R196, R8.reuse, R16, R84 ;  /* 0x0000001008c4723c */ /* 0x042fee0000041854 */
[----:B------:R-:W-:Y:S01]  /*f3f0*/  IMAD.MOV.U32 R85, RZ, RZ, R38 ;  /* 0x000000ffff557224 */ /* 0x000fe200078e0026 */
[----:B------:R-:W-:Y:S01]  /*f400*/  HMMA.16816.F32.BF16 R184, R8, R18, R88 ;  /* 0x0000001208b8723c */ /* 0x000fe20000041858 */
[----:B------:R-:W1:Y:S01]  /*f410*/  LDSM.16.MT88.4 R16, [R206+0x1e800] ;  /* 0x01e80000ce10783b */ /* 0x000e620000004200 */
[----:B------:R-:W-:Y:S01]  /*f420*/  IMAD.MOV.U32 R84, RZ, RZ, R39 ;  /* 0x000000ffff547224 */ /* 0x000fe200078e0027 */
[----:B------:R-:W-:Y:S01]  /*f430*/  MOV R87, R37 ;  /* 0x0000002500577202 */ /* 0x000fe20000000f00 */
[----:B------:R-:W-:-:S03]  /*f440*/  IMAD.MOV.U32 R86, RZ, RZ, R35 ;  /* 0x000000ffff567224 */ /* 0x000fc600078e0023 */
[----:B------:R-:W-:Y:S01]  /*f450*/  IMAD.MOV.U32 R90, RZ, RZ, R239 ;  /* 0x000000ffff5a7224 */ /* 0x000fe200078e00ef */
[----:B--2---:R-:W-:Y:S01]  /*f460*/  HMMA.16816.F32.BF16 R148, R8, R6, R96 ;  /* 0x000000060894723c */ /* 0x004fe20000041860 */
[----:B------:R-:W-:Y:S01]  /*f470*/  MOV R91, R135 ;  /* 0x00000087005b7202 */ /* 0x000fe20000000f00 */
[----:B------:R-:W-:Y:S02]  /*f480*/  IMAD.MOV.U32 R88, RZ, RZ, R76 ;  /* 0x000000ffff587224 */ /* 0x000fe400078e004c */
[----:B------:R-:W-:-:S03]  /*f490*/  IMAD.MOV.U32 R89, RZ, RZ, R77 ;  /* 0x000000ffff597224 */ /* 0x000fc600078e004d */
[----:B------:R-:W-:Y:S01]  /*f4a0*/  IMAD.WIDE.U32 R6, R0, -0x326172a9, RZ ;  /* 0xcd9e8d5700067825 */ /* 0x000fe200078e00ff */
[C---:B------:R-:W-:Y:S04]  /*f4b0*/  HMMA.16816.F32.BF16 R180, R8.reuse, R4, R92 ;  /* 0x0000000408b4723c */ /* 0x040fe8000004185c */
[----:B------:R-:W-:Y:S01]  /*f4c0*/  LOP3.LUT R0, R29, UR14, R6, 0x96, !PT ;  /* 0x0000000e1d007c12 */ /* 0x000fe2000f8e9606 */
[----:B------:R-:W-:Y:S02]  /*f4d0*/  IMAD.MOV.U32 R29, RZ, RZ, R26 ;  /* 0x000000ffff1d7224 */ /* 0x000fe400078e001a */
[----:B------:R-:W-:Y:S01]  /*f4e0*/  LOP3.LUT R4, R7, UR16, R240, 0x96, !PT ;  /* 0x0000001007047c12 */ /* 0x000fe2000f8e96f0 */
[----:B------:R-:W-:Y:S01]  /*f4f0*/  HMMA.16816.F32.BF16 R188, R8, R30, R80 ;  /* 0x0000001e08bc723c */ /* 0x000fe20000041850 */
[----:B------:R-:W-:Y:S01]  /*f500*/  IMAD.WIDE.U32 R24, R0, -0x2daee0ad, RZ ;  /* 0xd2511f5300187825 */ /* 0x000fe200078e00ff */
[----:B------:R-:W-:-:S03]  /*f510*/  MOV R95, R29 ;  /* 0x0000001d005f7202 */ /* 0x000fc60000000f00 */
[----:B------:R-:W-:Y:S02]  /*f520*/  IMAD.WIDE.U32 R6, R4, -0x2daee0ad, RZ ;  /* 0xd2511f5304067825 */ /* 0x000fe400078e00ff */
[----:B------:R-:W-:Y:S01]  /*f530*/  MOV R30, R34 ;  /* 0x00000022001e7202 */ /* 0x000fe20000000f00 */
[C---:B---3--:R-:W-:Y:S01]  /*f540*/  HMMA.16816.F32.BF16 R72, R8.reuse, R20, R100 ;  /* 0x000000140848723c */ /* 0x048fe20000041864 */
[----:B------:R-:W-:Y:S01]  /*f550*/  IMAD.MOV.U32 R81, RZ, RZ, R36 ;  /* 0x000000ffff517224 */ /* 0x000fe200078e0024 */
[----:B------:R-:W-:Y:S01]  /*f560*/  LOP3.LUT R4, R7, UR13, R133, 0x96, !PT ;  /* 0x0000000d07047c12 */ /* 0x000fe2000f8e9685 */
[----:B------:R-:W-:Y:S01]  /*f570*/  IMAD.MOV.U32 R80, RZ, RZ, R15 ;  /* 0x000000ffff507224 */ /* 0x000fe200078e000f */
[----:B------:R-:W-:Y:S01]  /*f580*/  LOP3.LUT R0, R25, UR11, R6, 0x96, !PT ;  /* 0x0000000b19007c12 */ /* 0x000fe2000f8e9606 */
[----:B------:R-:W-:Y:S01]  /*f590*/  IMAD.MOV.U32 R31, RZ, RZ, R27 ;  /* 0x000000ffff1f7224 */ /* 0x000fe200078e001b */
[----:B------:R-:W-:Y:S01]  /*f5a0*/  MOV R82, R33 ;  /* 0x0000002100527202 */ /* 0x000fe20000000f00 */
[----:B------:R-:W-:Y:S01]  /*f5b0*/  IMAD.WIDE.U32 R4, R4, -0x326172a9, RZ ;  /* 0xcd9e8d5704047825 */ /* 0x000fe200078e00ff */
[----:B------:R-:W-:Y:S01]  /*f5c0*/  HMMA.16816.F32.BF16 R104, R8, R22, R104 ;  /* 0x000000160868723c */ /* 0x000fe20000041868 */
[----:B------:R-:W2:Y:S02]  /*f5d0*/  LDSM.16.MT88.4 R20, [R208+0x1e800] ;  /* 0x01e80000d014783b */ /* 0x000ea40000004200 */
[----:B------:R-:W-:Y:S01]  /*f5e0*/  IMAD.WIDE.U32 R242, R0, -0x326172a9, RZ ;  /* 0xcd9e8d5700f27825 */ /* 0x000fe200078e00ff */
[----:B------:R-:W-:-:S03]  /*f5f0*/  LOP3.LUT R0, R5, UR12, R28, 0x96, !PT ;  /* 0x0000000c05007c12 */ /* 0x000fc6000f8e961c */
[----:B------:R-:W-:Y:S01]  /*f600*/  IMAD.MOV.U32 R83, RZ, RZ, R32 ;  /* 0x000000ffff537224 */ /* 0x000fe200078e0020 */
[----:B------:R-:W-:Y:S01]  /*f610*/  LOP3.LUT R6, R243, UR10, R4, 0x96, !PT ;  /* 0x0000000af3067c12 */ /* 0x000fe2000f8e9604 */
[C---:B-1----:R-:W-:Y:S01]  /*f620*/  HMMA.16816.F32.BF16 R108, R8.reuse, R16, R108 ;  /* 0x00000010086c723c */ /* 0x042fe2000004186c */
[----:B------:R-:W-:Y:S01]  /*f630*/  IMAD.WIDE.U32 R4, R0, -0x2daee0ad, RZ ;  /* 0xd2511f5300047825 */ /* 0x000fe200078e00ff */
[----:B------:R-:W-:Y:S03]  /*f640*/  LDSM.16.MT88.4 R32, [R205+0x1b000] ;  /* 0x01b00000cd20783b */ /* 0x000fe60000004200 */
[----:B------:R-:W-:Y:S01]  /*f650*/  IMAD.WIDE.U32 R38, R6, -0x2daee0ad, RZ ;  /* 0xd2511f5306267825 */ /* 0x000fe200078e00ff */
[----:B------:R-:W-:Y:S02]  /*f660*/  LOP3.LUT R7, R5, UR9, R24, 0x96, !PT ;  /* 0x0000000905077c12 */ /* 0x000fe4000f8e9618 */
[----:B------:R-:W-:Y:S01]  /*f670*/  HMMA.16816.F32.BF16 R112, R8, R18, R112 ;  /* 0x000000120870723c */ /* 0x000fe20000041870 */
[----:B------:R-:W1:Y:S01]  /*f680*/  LDSM.16.MT88.4 R16, [R207+0x1e800] ;  /* 0x01e80000cf10783b */ /* 0x000e620000004200 */
[----:B------:R-:W-:Y:S01]  /*f690*/  LOP3.LUT R0, R39, UR7, R4, 0x96, !PT ;  /* 0x0000000727007c12 */ /* 0x000fe2000f8e9604 */
[----:B------:R-:W-:-:S02]  /*f6a0*/  FFMA.FTZ R6, R236, c[0x0][0x23c], -R2 ;  /* 0x00008f00ec067a23 */ /* 0x000fc40000010802 */
[----:B------:R-:W-:Y:S01]  /*f6b0*/  IMAD.WIDE.U32 R36, R7, -0x326172a9, RZ ;  /* 0xcd9e8d5707247825 */ /* 0x000fe200078e00ff */
[----:B------:R-:W3:Y:S01]  /*f6c0*/  LDSM.16.MT88.4 R24, [R205+0x19000] ;  /* 0x01900000cd18783b */ /* 0x000ee20000004200 */
[----:B------:R4:W-:Y:S02]  /*f6d0*/  MUFU.EX2 R240, R6 ;  /* 0x0000000600f07308 */ /* 0x0009e40000000800 */
[----:B------:R-:W-:-:S04]  /*f6e0*/  IMAD.WIDE.U32 R4, R0, -0x326172a9, RZ ;  /* 0xcd9e8d5700047825 */ /* 0x000fc800078e00ff */
[----:B------:R-:W-:Y:S01]  /*f6f0*/  FFMA.FTZ R0, R237, c[0x0][0x23c], -R2 ;  /* 0x00008f00ed007a23 */ /* 0x000fe20000010802 */
[C---:B------:R-:W-:Y:S01]  /*f700*/  LOP3.LUT R15, R4.reuse, 0xff, RZ, 0xc0, !PT ;  /* 0x000000ff040f7812 */ /* 0x040fe200078ec0ff */
[----:B------:R-:W-:Y:S01]  /*f710*/  IMAD.MOV.U32 R94, RZ, RZ, R31 ;  /* 0x000000ffff5e7224 */ /* 0x000fe200078e001f */
[----:B------:R-:W-:Y:S01]  /*f720*/  SHF.R.U32.HI R7, RZ, 0x18, R4 ;  /* 0x00000018ff077819 */ /* 0x000fe20000011604 */
[----:B------:R5:W1:Y:S01]  /*f730*/  MUFU.EX2 R239, R0 ;  /* 0x0000000000ef7308 */ /* 0x000a620000000800 */
[----:B----4-:R-:W-:Y:S01]  /*f740*/  LOP3.LUT R6, R4, 0xffff, RZ, 0xc0, !PT ;  /* 0x0000ffff04067812 */ /* 0x010fe200078ec0ff */
[----:B--2---:R-:W-:Y:S03]  /*f750*/  HMMA.16816.F32.BF16 R56, R8, R20, R56 ;  /* 0x000000140838723c */ /* 0x004fe60000041838 */
[----:B------:R-:W-:-:S04]  /*f760*/  SHF.R.U32.HI R6, RZ, 0x8, R6 ;  /* 0x00000008ff067819 */ /* 0x000fc80000011606 */
[----:B------:R-:W-:Y:S01]  /*f770*/  PRMT R28, R15, 0x5410, R6 ;  /* 0x000054100f1c7816 */ /* 0x000fe20000000006 */
[C---:B------:R-:W-:Y:S01]  /*f780*/  HMMA.16816.F32.BF16 R44, R8.reuse, R22, R44 ;  /* 0x00000016082c723c */ /* 0x040fe2000004182c */
[----:B-----5:R-:W-:Y:S01]  /*f790*/  FFMA.FTZ R0, R238, c[0x0][0x23c], -R2 ;  /* 0x00008f00ee007a23 */ /* 0x020fe20000010802 */
[----:B------:R-:W-:Y:S01]  /*f7a0*/  SHF.R.U32.HI R6, RZ, 0x10, R4 ;  /* 0x00000010ff067819 */ /* 0x000fe20000011604 */
[----:B------:R-:W2:Y:S02]  /*f7b0*/  LDSM.16.MT88.4 R20, [R206+0x19000] ;  /* 0x01900000ce14783b */ /* 0x000ea40000004200 */
[----:B------:R4:W-:Y:S01]  /*f7c0*/  MUFU.EX2 R238, R0 ;  /* 0x0000000000ee7308 */ /* 0x0009e20000000800 */
[----:B------:R-:W-:Y:S02]  /*f7d0*/  LOP3.LUT R6, R6, 0xff, RZ, 0xc0, !PT ;  /* 0x000000ff06067812 */ /* 0x000fe400078ec0ff */
[----:B-1----:R-:W-:Y:S02]  /*f7e0*/  HMMA.16816.F32.BF16 R124, R8, R16, R124 ;  /* 0x00000010087c723c */ /* 0x002fe4000004187c */
[----:B------:R-:W-:Y:S01]  /*f7f0*/  PRMT R15, R6, 0x5410, R7 ;  /* 0x00005410060f7816 */ /* 0x000fe20000000007 */
[----:B------:R-:W-:Y:S01]  /*f800*/  FFMA.FTZ R6, R246, c[0x0][0x23c], -R12 ;  /* 0x00008f00f6067a23 */ /* 0x000fe2000001080c */
[----:B------:R-:W-:-:S03]  /*f810*/  MOV R246, R86 ;  /* 0x0000005600f67202 */ /* 0x000fc60000000f00 */
[----:B------:R1:W-:Y:S01]  /*f820*/  MUFU.EX2 R135, R6 ;  /* 0x0000000600877308 */ /* 0x0003e20000000800 */
[----:B------:R-:W-:Y:S01]  /*f830*/  HMMA.16816.F32.BF16 R40, R8, R18, R40 ;  /* 0x000000120828723c */ /* 0x000fe20000041828 */
[----:B------:R-:W5:Y:S01]  /*f840*/  LDSM.16.MT88.4 R16, [R208+0x19000] ;  /* 0x01900000d010783b */ /* 0x000f620000004200 */
[----:B----4-:R-:W-:Y:S01]  /*f850*/  LOP3.LUT R0, R5, UR18, R36, 0x96, !PT ;  /* 0x0000001205007c12 */ /* 0x010fe2000f8e9624 */
[----:B------:R-:W-:Y:S02]  /*f860*/  FFMA.FTZ R5, R250, c[0x0][0x23c], -R2 ;  /* 0x00008f00fa057a23 */ /* 0x000fe40000010802 */
[----:B------:R-:W4:Y:S01]  /*f870*/  LDSM.16.MT88.4 R8, [R207+0x19000] ;  /* 0x01900000cf08783b */ /* 0x000f220000004200 */
[----:B------:R-:W-:Y:S01]  /*f880*/  IMAD.MOV.U32 R250, RZ, RZ, R30 ;  /* 0x000000fffffa7224 */ /* 0x000fe200078e001e */
[----:B------:R-:W-:Y:S01]  /*f890*/  LOP3.LUT R4, R0, 0xffff, RZ, 0xc0, !PT ;  /* 0x0000ffff00047812 */ /* 0x000fe200078ec0ff */
[----:B------:R3:W2:Y:S01]  /*f8a0*/  MUFU.EX2 R237, R5 ;  /* 0x0000000500ed7308 */ /* 0x0006a20000000800 */
[----:B-1----:R-:W-:-:S02]  /*f8b0*/  SHF.R.U32.HI R6, RZ, 0x18, R0 ;  /* 0x00000018ff067819 */ /* 0x002fc40000011600 */
[----:B---3--:R-:W-:Y:S02]  /*f8c0*/  SHF.R.U32.HI R5, RZ, 0x8, R4 ;  /* 0x00000008ff057819 */ /* 0x008fe40000011604 */
[----:B------:R-:W-:-:S04]  /*f8d0*/  LOP3.LUT R4, R0, 0xff, RZ, 0xc0, !PT ;  /* 0x000000ff00047812 */ /* 0x000fc800078ec0ff */
[----:B------:R-:W-:Y:S01]  /*f8e0*/  PRMT R7, R4, 0x5410, R5 ;  /* 0x0000541004077816 */ /* 0x000fe20000000005 */
[----:B------:R-:W-:Y:S01]  /*f8f0*/  FFMA.FTZ R5, R245, c[0x0][0x23c], -R12 ;  /* 0x00008f00f5057a23 */ /* 0x000fe2000001080c */
[----:B------:R-:W-:Y:S01]  /*f900*/  SHF.R.U32.HI R4, RZ, 0x10, R0 ;  /* 0x00000010ff047819 */ /* 0x000fe20000011600 */
[----:B------:R-:W-:Y:S02]  /*f910*/  IMAD.MOV.U32 R245, RZ, RZ, R85 ;  /* 0x000000fffff57224 */ /* 0x000fe400078e0055 */
[----:B------:R1:W3:Y:S01]  /*f920*/  MUFU.EX2 R236, R5 ;  /* 0x0000000500ec7308 */ /* 0x0002e20000000800 */
[----:B------:R-:W-:Y:S01]  /*f930*/  LOP3.LUT R0, R4, 0xff, RZ, 0xc0, !PT ;  /* 0x000000ff04007812 */ /* 0x000fe200078ec0ff */
[----:B------:R-:W-:-:S03]  /*f940*/  FFMA.FTZ R4, R134, c[0x0][0x23c], -R12 ;  /* 0x00008f0086047a23 */ /* 0x000fc6000001080c */
[----:B------:R-:W-:Y:S01]  /*f950*/  PRMT R6, R0, 0x5410, R6 ;  /* 0x0000541000067816 */ /* 0x000fe20000000006 */
[----:B------:R-:W-:Y:S02]  /*f960*/  HSET2.LE.AND R0, R7, R202, PT ;  /* 0x000000ca07007233 */ /* 0x000fe40003803000 */
[----:B------:R2:W-:Y:S01]  /*f970*/  MUFU.EX2 R134, R4 ;  /* 0x0000000400867308 */ /* 0x0005e20000000800 */
[----:B-1----:R-:W-:Y:S02]  /*f980*/  FFMA.FTZ R5, R244, c[0x0][0x23c], -R12 ;  /* 0x00008f00f4057a23 */ /* 0x002fe4000001080c */
[----:B------:R-:W-:-:S05]  /*f990*/  IMAD.MOV.U32 R244, RZ, RZ, R84 ;  /* 0x000000fffff47224 */ /* 0x000fca00078e0054 */
[----:B------:R3:W1:Y:S01]  /*f9a0*/  MUFU.EX2 R133, R5 ;  /* 0x0000000500857308 */ /* 0x0006620000000800 */
[----:B--2---:R-:W-:-:S04]  /*f9b0*/  F2FP.BF16.PACK_AB R4, R239, R240 ;  /* 0x000000f0ef04723e */ /* 0x004fc800000010ff */
[----:B------:R-:W-:Y:S01]  /*f9c0*/  LOP3.LUT R4, R0, R4, RZ, 0xc0, !PT ;  /* 0x0000000400047212 */ /* 0x000fe200078ec0ff */
[--C-:B------:R-:W-:Y:S01]  /*f9d0*/  HSET2.LE.AND R0, R6, R202.reuse, PT ;  /* 0x000000ca06007233 */ /* 0x100fe20003803000 */
[----:B------:R-:W-:Y:S02]  /*f9e0*/  F2FP.BF16.PACK_AB R6, R237, R238 ;  /* 0x000000eeed06723e */ /* 0x000fe400000010ff */
[----:B---3--:R-:W-:Y:S02]  /*f9f0*/  F2FP.BF16.PACK_AB R5, R236, R135 ;  /* 0x00000087ec05723e */ /* 0x008fe400000010ff */
[----:B-1----:R-:W-:Y:S02]  /*fa00*/  F2FP.BF16.PACK_AB R7, R133, R134 ;  /* 0x000000868507723e */ /* 0x002fe400000010ff */
[----:B------:R-:W-:Y:S01]  /*fa10*/  LOP3.LUT R5, R0, R5, RZ, 0xc0, !PT ;  /* 0x0000000500057212 */ /* 0x000fe200078ec0ff */
[--C-:B------:R-:W-:Y:S02]  /*fa20*/  HSET2.LE.AND R0, R28, R202.reuse, PT ;  /* 0x000000ca1c007233 */ /* 0x100fe40003803000 */
[----:B------:R-:W-:Y:S03]  /*fa30*/  LDSM.16.MT88.4 R28, [R206+0x1d000] ;  /* 0x01d00000ce1c783b */ /* 0x000fe60000004200 */
[----:B------:R-:W-:Y:S01]  /*fa40*/  LOP3.LUT R6, R0, R6, RZ, 0xc0, !PT ;  /* 0x0000000600067212 */ /* 0x000fe200078ec0ff */
[----:B------:R-:W-:Y:S01]  /*fa50*/  HSET2.LE.AND R0, R15, R202, PT ;  /* 0x000000ca0f007233 */ /* 0x000fe20003803000 */
[----:B------:R-:W-:Y:S01]  /*fa60*/  IMAD.MOV.U32 R15, RZ, RZ, R90 ;  /* 0x000000ffff0f7224 */ /* 0x000fe200078e005a */
[----:B------:R-:W-:-:S03]  /*fa70*/  MOV R90, R78 ;  /* 0x0000004e005a7202 */ /* 0x000fc60000000f00 */
[----:B------:R-:W-:Y:S02]  /*fa80*/  LOP3.LUT R7, R0, R7, RZ, 0xc0, !PT ;  /* 0x0000000700077212 */ /* 0x000fe400078ec0ff */
[----:B------:R-:W-:Y:S01]  /*fa90*/  MOV R0, R91 ;  /* 0x0000005b00007202 */ /* 0x000fe20000000f00 */
[----:B------:R-:W-:-:S04]  /*faa0*/  IMAD.MOV.U32 R91, RZ, RZ, R79 ;  /* 0x000000ffff5b7224 */ /* 0x000fc800078e004f */
[C---:B------:R-:W-:Y:S08]  /*fab0*/  HMMA.16816.F32.BF16 R136, R4.reuse, R24, R136 ;  /* 0x000000180488723c */ /* 0x040ff00000041888 */
[C---:B------:R-:W-:Y:S01]  /*fac0*/  HMMA.16816.F32.BF16 R48, R4.reuse, R26, R48 ;  /* 0x0000001a0430723c */ /* 0x040fe20000041830 */
[----:B------:R-:W1:Y:S07]  /*fad0*/  LDSM.16.MT88.4 R24, [R206+0x1b000] ;  /* 0x01b00000ce18783b */ /* 0x000e6e0000004200 */
[C---:B------:R-:W-:Y:S08]  /*fae0*/  HMMA.16816.F32.BF16 R144, R4.reuse, R20, R144 ;  /* 0x000000140490723c */ /* 0x040ff00000041890 */
        /* <DEDUP_REMOVED lines=8> */
[C---:B-1----:R-:W-:Y:S07]  /*fb70*/  HMMA.16816.F32.BF16 R76, R4.reuse, R24, R120 ;  /* 0x00000018044c723c */ /* 0x042fee0000041878 */
[----:B------:R-:W-:Y:S01]  /*fb80*/  IMAD.MOV.U32 R25, RZ, RZ, R87 ;  /* 0x000000ffff197224 */ /* 0x000fe200078e0057 */
[----:B------:R-:W-:Y:S01]  /*fb90*/  HMMA.16816.F32.BF16 R68, R4, R32, R68 ;  /* 0x000000200444723c */ /* 0x000fe20000041844 */
[----:B------:R-:W-:Y:S01]  /*fba0*/  MOV R120, R80 ;  /* 0x0000005000787202 */ /* 0x000fe20000000f00 */
[----:B------:R-:W-:Y:S01]  /*fbb0*/  IMAD.MOV.U32 R121, RZ, RZ, R81 ;  /* 0x000000ffff797224 */ /* 0x000fe200078e0051 */
[----:B------:R-:W-:Y:S01]  /*fbc0*/  MOV R123, R83 ;  /* 0x00000053007b7202 */ /* 0x000fe20000000f00 */
[----:B------:R-:W-:-:S04]  /*fbd0*/  IMAD.MOV.U32 R122, RZ, RZ, R82 ;  /* 0x000000ffff7a7224 */ /* 0x000fc800078e0052 */
[C---:B--2---:R-:W-:Y:S07]  /*fbe0*/  HMMA.16816.F32.BF16 R84, R4.reuse, R20, R140 ;  /* 0x000000140454723c */ /* 0x044fee000004188c */
[----:B------:R-:W-:Y:S01]  /*fbf0*/  IMAD.MOV.U32 R142, RZ, RZ, R94 ;  /* 0x000000ffff8e7224 */ /* 0x000fe200078e005e */
[----:B------:R-:W-:Y:S01]  /*fc00*/  HMMA.16816.F32.BF16 R32, R4, R34, R116 ;  /* 0x000000220420723c */ /* 0x000fe20000041874 */
[----:B------:R-:W-:Y:S01]  /*fc10*/  IMAD.MOV.U32 R141, RZ, RZ, R95 ;  /* 0x000000ffff8d7224 */ /* 0x000fe200078e005f */
[----:B------:R-:W-:Y:S01]  /*fc20*/  MOV R140, R91 ;  /* 0x0000005b008c7202 */ /* 0x000fe20000000f00 */
[----:B------:R-:W-:-:S05]  /*fc30*/  IMAD.MOV.U32 R143, RZ, RZ, R203 ;  /* 0x000000ffff8f7224 */ /* 0x000fca00078e00cb */
[C---:B---3--:R-:W-:Y:S08]  /*fc40*/  HMMA.16816.F32.BF16 R92, R4.reuse, R16, R176 ;  /* 0x00000010045c723c */ /* 0x048ff000000418b0 */
[C---:B------:R-:W-:Y:S01]  /*fc50*/  HMMA.16816.F32.BF16 R96, R4.reuse, R18, R172 ;  /* 0x000000120460723c */ /* 0x040fe200000418ac */
[----:B------:R-:W1:Y:S07]  /*fc60*/  LDSM.16.MT88.4 R16, [R208+0x1d000] ;  /* 0x01d00000d010783b */ /* 0x000e6e0000004200 */
[C---:B----4-:R-:W-:Y:S08]  /*fc70*/  HMMA.16816.F32.BF16 R100, R4.reuse, R8, R168 ;  /* 0x000000080464723c */ /* 0x050ff000000418a8 */
[C---:B------:R-:W-:Y:S01]  /*fc80*/  HMMA.16816.F32.BF16 R116, R4.reuse, R10, R164 ;  /* 0x0000000a0474723c */ /* 0x040fe200000418a4 */
[----:B------:R-:W2:Y:S06]  /*fc90*/  LDSM.16.MT88.4 R8, [R207+0x1d000] ;  /* 0x01d00000cf08783b */ /* 0x000eac0000004200 */
[----:B------:R-:W-:Y:S01]  /*fca0*/  IMAD.MOV.U32 R167, RZ, RZ, R25 ;  /* 0x000000ffffa77224 */ /* 0x000fe200078e0019 */
[----:B------:R-:W-:Y:S01]  /*fcb0*/  HMMA.16816.F32.BF16 R80, R4, R26, R128 ;  /* 0x0000001a0450723c */ /* 0x000fe20000041880 */
[----:B------:R-:W3:Y:S01]  /*fcc0*/  LDSM.16.MT88.4 R24, [R206+0x1f000] ;  /* 0x01f00000ce18783b */ /* 0x000ee20000004200 */
[----:B------:R-:W-:Y:S01]  /*fcd0*/  IMAD.MOV.U32 R166, RZ, RZ, R120 ;  /* 0x000000ffffa67224 */ /* 0x000fe200078e0078 */
[----:B------:R-:W-:Y:S01]  /*fce0*/  MOV R165, R121 ;  /* 0x0000007900a57202 */ /* 0x000fe20000000f00 */
[----:B------:R-:W-:-:S03]  /*fcf0*/  IMAD.MOV.U32 R164, RZ, RZ, R123 ;  /* 0x000000ffffa47224 */ /* 0x000fc600078e007b */
[----:B------:R-:W-:Y:S01]  /*fd00*/  MOV R131, R88 ;  /* 0x0000005800837202 */ /* 0x000fe20000000f00 */
[----:B------:R-:W-:Y:S02]  /*fd10*/  IMAD.MOV.U32 R128, RZ, RZ, R89 ;  /* 0x000000ffff807224 */ /* 0x000fe400078e0059 */
[----:B------:R-:W-:Y:S02]  /*fd20*/  IMAD.MOV.U32 R129, RZ, RZ, R90 ;  /* 0x000000ffff817224 */ /* 0x000fe400078e005a */
[----:B------:R-:W-:Y:S01]  /*fd30*/  HMMA.16816.F32.BF16 R88, R4, R22, R192 ;  /* 0x000000160458723c */ /* 0x000fe200000418c0 */
[----:B------:R-:W4:Y:S01]  /*fd40*/  LDSM.16.MT88.4 R20, [R205+0x1f000] ;  /* 0x01f00000cd14783b */ /* 0x000f220000004200 */
[----:B------:R-:W-:-:S06]  /*fd50*/  IMAD.MOV.U32 R130, RZ, RZ, R122 ;  /* 0x000000ffff827224 */ /* 0x000fcc00078e007a */
[C---:B-1----:R-:W-:Y:S08]  /*fd60*/  HMMA.16816.F32.BF16 R168, R4.reuse, R16, R196 ;  /* 0x0000001004a8723c */ /* 0x042ff000000418c4 */
[C---:B------:R-:W-:Y:S07]  /*fd70*/  HMMA.16816.F32.BF16 R120, R4.reuse, R28, R156 ;  /* 0x0000001c0478723c */ /* 0x040fee000004189c */
[----:B------:R-:W-:Y:S01]  /*fd80*/  MOV R157, R0 ;  /* 0x00000000009d7202 */ /* 0x000fe20000000f00 */
[----:B--2---:R-:W-:Y:S01]  /*fd90*/  HMMA.16816.F32.BF16 R196, R4, R8, R180 ;  /* 0x0000000804c4723c */ /* 0x004fe200000418b4 */
[----:B------:R-:W-:-:S02]  /*fda0*/  FFMA.FTZ R0, R201, c[0x0][0x23c], -R2 ;  /* 0x00008f00c9007a23 */ /* 0x000fc40000010802 */
[----:B------:R-:W-:Y:S01]  /*fdb0*/  IMAD.MOV.U32 R158, RZ, RZ, R15 ;  /* 0x000000ffff9e7224 */ /* 0x000fe200078e000f */
[----:B------:R-:W-:Y:S01]  /*fdc0*/  MOV R15, R202 ;  /* 0x000000ca000f7202 */ /* 0x000fe20000000f00 */
[----:B------:R-:W-:-:S03]  /*fdd0*/  IMAD.MOV.U32 R159, RZ, RZ, R200 ;  /* 0x000000ffff9f7224 */ /* 0x000fc600078e00c8 */
[C---:B------:R-:W-:Y:S01]  /*fde0*/  HMMA.16816.F32.BF16 R192, R4.reuse, R10, R148 ;  /* 0x0000000a04c0723c */ /* 0x040fe20000041894 */
[----:B------:R-:W1:Y:S04]  /*fdf0*/  LDSM.16.MT88.4 R8, [R208+0x1f000] ;  /* 0x01f00000d008783b */ /* 0x000e680000004200 */
[----:B------:R-:W-:Y:S03]  /*fe00*/  LDSM.16.MT88.4 R148, [R206+0x19800] ;  /* 0x01980000ce94783b */ /* 0x000fe60000004200 */
[C---:B---3--:R-:W-:Y:S01]  /*fe10*/  HMMA.16816.F32.BF16 R108, R4.reuse, R24, R108 ;  /* 0x00000018046c723c */ /* 0x048fe2000004186c */
[----:B------:R2:W-:Y:S07]  /*fe20*/  MUFU.EX2 R25, R0 ;  /* 0x0000000000197308 */ /* 0x0005ee0000000800 */
[C---:B------:R-:W-:Y:S01]  /*fe30*/  HMMA.16816.F32.BF16 R200, R4.reuse, R26, R112 ;  /* 0x0000001a04c8723c */ /* 0x040fe20000041870 */
[----:B------:R-:W-:Y:S07]  /*fe40*/  LDSM.16.MT88.4 R112, [R206+0x1f800] ;  /* 0x01f80000ce70783b */ /* 0x000fee0000004200 */
[----:B------:R-:W-:Y:S01]  /*fe50*/  HMMA.16816.F32.BF16 R28, R4, R30, R188 ;  /* 0x0000001e041c723c */ /* 0x000fe200000418bc */
[----:B--2---:R-:W-:-:S02]  /*fe60*/  FFMA.FTZ R0, R157, c[0x0][0x23c], -R2 ;  /* 0x00008f009d007a23 */ /* 0x004fc40000010802 */
[----:B------:R-:W-:Y:S01]  /*fe70*/  IMAD.MOV.U32 R157, RZ, RZ, R164 ;  /* 0x000000ffff9d7224 */ /* 0x000fe200078e00a4 */
[----:B------:R-:W-:Y:S01]  /*fe80*/  MOV R164, R165 ;  /* 0x000000a500a47202 */ /* 0x000fe20000000f00 */
[----:B------:R2:W-:Y:S01]  /*fe90*/  MUFU.EX2 R26, R0 ;  /* 0x00000000001a7308 */ /* 0x0005e20000000800 */
[----:B------:R-:W-:Y:S02]  /*fea0*/  IMAD.MOV.U32 R165, RZ, RZ, R166 ;  /* 0x000000ffffa57224 */ /* 0x000fe400078e00a6 */
[----:B----4-:R-:W-:Y:S01]  /*feb0*/  HMMA.16816.F32.BF16 R188, R4, R20, R72 ;  /* 0x0000001404bc723c */ /* 0x010fe20000041848 */
[----:B------:R-:W-:Y:S01]  /*fec0*/  IMAD.MOV.U32 R166, RZ, RZ, R167 ;  /* 0x000000ffffa67224 */ /* 0x000fe200078e00a7 */
[----:B------:R-:W-:Y:S01]  /*fed0*/  MOV R167, R140 ;  /* 0x0000008c00a77202 */ /* 0x000fe20000000f00 */
[----:B------:R-:W-:Y:S01]  /*fee0*/  LDSM.16.MT88.4 R72, [R205+0x1d800] ;  /* 0x01d80000cd48783b */ /* 0x000fe20000004200 */
[----:B------:R-:W-:-:S04]  /*fef0*/  MOV R243, R164 ;  /* 0x000000a400f37202 */ /* 0x000fc80000000f00 */
[----:B------:R-:W-:Y:S01]  /*ff00*/  HMMA.16816.F32.BF16 R172, R4, R22, R104 ;  /* 0x0000001604ac723c */ /* 0x000fe20000041868 */
[----:B------:R-:W3:Y:S01]  /*ff10*/  LDSM.16.MT88.4 R20, [R207+0x1f000] ;  /* 0x01f00000cf14783b */ /* 0x000ee20000004200 */
[----:B--2---:R-:W-:-:S03]  /*ff20*/  FFMA.FTZ R0, R158, c[0x0][0x23c], -R2 ;  /* 0x00008f009e007a23 */ /* 0x004fc60000010802 */
[----:B------:R-:W-:Y:S01]  /*ff30*/  LDSM.16.MT88.4 R104, [R205+0x1f800] ;  /* 0x01f80000cd68783b */ /* 0x000fe20000004200 */
[----:B------:R-:W-:Y:S02]  /*ff40*/  FFMA.FTZ R2, R159, c[0x0][0x23c], -R2 ;  /* 0x00008f009f027a23 */ /* 0x000fe40000010802 */
[----:B------:R-:W-:Y:S01]  /*ff50*/  HMMA.16816.F32.BF16 R176, R4, R18, R184 ;  /* 0x0000001204b0723c */ /* 0x000fe200000418b8 */
[----:B------:R2:W-:Y:S01]  /*ff60*/  MUFU.EX2 R27, R0 ;  /* 0x00000000001b7308 */ /* 0x0005e20000000800 */
[----:B------:R-:W-:Y:S02]  /*ff70*/  IMAD.MOV.U32 R158, RZ, RZ, R141 ;  /* 0x000000ffff9e7224 */ /* 0x000fe400078e008d */
[----:B------:R-:W-:-:S04]  /*ff80*/  IMAD.MOV.U32 R159, RZ, RZ, R15 ;  /* 0x000000ffff9f7224 */ /* 0x000fc800078e000f */
[C---:B-1----:R-:W-:Y:S01]  /*ff90*/  HMMA.16816.F32.BF16 R184, R4.reuse, R8, R56 ;  /* 0x0000000804b8723c */ /* 0x042fe20000041838 */
[----:B------:R1:W4:Y:S01]  /*ffa0*/  MUFU.EX2 R24, R2 ;  /* 0x0000000200187308 */ /* 0x0003220000000800 */
[----:B------:R-:W-:Y:S06]  /*ffb0*/  LDSM.16.MT88.4 R56, [R208+0x1b800] ;  /* 0x01b80000d038783b */ /* 0x000fec0000004200 */
[----:B------:R-:W-:Y:S01]  /*ffc0*/  HMMA.16816.F32.BF16 R180, R4, R10, R44 ;  /* 0x0000000a04b4723c */ /* 0x000fe2000004182c */
[----:B--2---:R-:W-:Y:S01]  /*ffd0*/  LOP3.LUT R0, R37, UR8, R242, 0x96, !PT ;  /* 0x0000000825007c12 */ /* 0x004fe2000f8e96f2 */
[----:B------:R-:W-:-:S04]  /*ffe0*/  IMAD.MOV.U32 R242, RZ, RZ, R165 ;  /* 0x000000fffff27224 */ /* 0x000fc800078e00a5 */
[----:B------:R-:W-:-:S04]  /*fff0*/  IMAD.WIDE.U32 R8, R0, -0x2daee0ad, RZ ;  /* 0xd2511f5300087825 */ /* 0x000fc800078e00ff */
[--C-:B-1----:R-:W-:Y:S01]  /*10000*/  FFMA.FTZ R2, R142, c[0x0][0x23c], -R12.reuse ;  /* 0x00008f008e027a23 */ /* 0x102fe2000001080c */
[C---:B------:R-:W-:Y:S01]  /*10010*/  LOP3.LUT R10, R8.reuse, 0xffff, RZ, 0xc0, !PT ;  /* 0x0000ffff080a7812 */ /* 0x040fe200078ec0ff */
[----:B------:R-:W-:Y:S01]  /*10020*/  FFMA.FTZ R0, R143, c[0x0][0x23c], -R12 ;  /* 0x00008f008f007a23 */ /* 0x000fe2000001080c */
[----:B------:R-:W-:Y:S01]  /*10030*/  LOP3.LUT R11, R8, 0xff, RZ, 0xc0, !PT ;  /* 0x000000ff080b7812 */ /* 0x000fe200078ec0ff */
[----:B------:R-:W1:Y:S01]  /*10040*/  LDSM.16.MT88.4 R140, [R205+0x19800] ;  /* 0x01980000cd8c783b */ /* 0x000e620000004200 */
[----:B------:R2:W-:Y:S01]  /*10050*/  MUFU.EX2 R19, R2 ;  /* 0x0000000200137308 */ /* 0x0005e20000000800 */
[----:B------:R-:W-:Y:S01]  /*10060*/  SHF.R.U32.HI R10, RZ, 0x8, R10 ;  /* 0x00000008ff0a7819 */ /* 0x000fe2000001160a */
[----:B---3--:R-:W-:Y:S01]  /*10070*/  HMMA.16816.F32.BF16 R124, R4, R20, R124 ;  /* 0x00000014047c723c */ /* 0x008fe2000004187c */
[----:B------:R-:W-:Y:S02]  /*10080*/  SHF.R.U32.HI R15, RZ, 0x18, R8 ;  /* 0x00000018ff0f7819 */ /* 0x000fe40000011608 */
[----:B------:R-:W-:Y:S01]  /*10090*/  PRMT R16, R11, 0x5410, R10 ;  /* 0x000054100b107816 */ /* 0x000fe2000000000a */
[----:B------:R-:W-:-:S02]  /*100a0*/  FFMA.FTZ R11, R158, c[0x0][0x23c], -R12 ;  /* 0x00008f009e0b7a23 */ /* 0x000fc4000001080c */
[----:B------:R3:W-:Y:S02]  /*100b0*/  MUFU.EX2 R18, R0 ;  /* 0x0000000000127308 */ /* 0x0007e40000000800 */
[----:B------:R-:W-:Y:S01]  /*100c0*/  HMMA.16816.F32.BF16 R20, R4, R22, R40 ;  /* 0x000000160414723c */ /* 0x000fe20000041828 */
[----:B------:R-:W-:Y:S01]  /*100d0*/  LDSM.16.MT88.4 R40, [R205+0x1b800] ;  /* 0x01b80000cd28783b */ /* 0x000fe20000004200 */
[----:B--2---:R-:W-:-:S05]  /*100e0*/  SHF.R.U32.HI R2, RZ, 0x10, R8 ;  /* 0x00000010ff027819 */ /* 0x004fca0000011608 */
[----:B------:R-:W-:Y:S01]  /*100f0*/  IMAD.MOV.U32 R7, RZ, RZ, R128 ;  /* 0x000000ffff077224 */ /* 0x000fe200078e0080 */
[----:B----4-:R-:W-:Y:S01]  /*10100*/  F2FP.BF16.PACK_AB R4, R24, R27 ;  /* 0x0000001b1804723e */ /* 0x010fe200000010ff */
[----:B------:R-:W-:Y:S01]  /*10110*/  IMAD.MOV.U32 R6, RZ, RZ, R129 ;  /* 0x000000ffff067224 */ /* 0x000fe200078e0081 */
[----:B------:R-:W-:Y:S01]  /*10120*/  LOP3.LUT R8, R2, 0xff, RZ, 0xc0, !PT ;  /* 0x000000ff02087812 */ /* 0x000fe200078ec0ff */
[----:B------:R-:W-:Y:S02]  /*10130*/  FFMA.FTZ R2, R157, c[0x0][0x23c], -R12 ;  /* 0x00008f009d027a23 */ /* 0x000fe4000001080c */
[----:B------:R2:W-:Y:S01]  /*10140*/  MUFU.EX2 R12, R11 ;  /* 0x0000000b000c7308 */ /* 0x0005e20000000800 */
[----:B---3--:R-:W-:Y:S02]  /*10150*/  LOP3.LUT R0, R9, UR17, R38, 0x96, !PT ;  /* 0x0000001109007c12 */ /* 0x008fe4000f8e9626 */
[----:B------:R-:W-:Y:S02]  /*10160*/  PRMT R15, R8, 0x5410, R15 ;  /* 0x00005410080f7816 */ /* 0x000fe4000000000f */
[----:B------:R-:W-:-:S02]  /*10170*/  SHF.R.U32.HI R8, RZ, 0x10, R0 ;  /* 0x00000010ff087819 */ /* 0x000fc40000011600 */
[C---:B------:R-:W-:Y:S01]  /*10180*/  LOP3.LUT R10, R0.reuse, 0xff, RZ, 0xc0, !PT ;  /* 0x000000ff000a7812 */ /* 0x040fe200078ec0ff */
[----:B------:R3:W4:Y:S01]  /*10190*/  MUFU.EX2 R17, R2 ;  /* 0x0000000200117308 */ /* 0x0007220000000800 */
[----:B------:R-:W-:Y:S01]  /*101a0*/  SHF.R.U32.HI R9, RZ, 0x18, R0 ;  /* 0x00000018ff097819 */ /* 0x000fe20000011600 */
[----:B--2---:R-:W-:Y:S01]  /*101b0*/  HSET2.LE.AND R11, R15, R159, PT ;  /* 0x0000009f0f0b7233 */ /* 0x004fe20003803000 */
[----:B------:R-:W-:Y:S02]  /*101c0*/  MOV R15, R167 ;  /* 0x000000a7000f7202 */ /* 0x000fe40000000f00 */
[----:B---3--:R-:W-:Y:S02]  /*101d0*/  LOP3.LUT R2, R0, 0xffff, RZ, 0xc0, !PT ;  /* 0x0000ffff00027812 */ /* 0x008fe400078ec0ff */
[----:B------:R-:W-:Y:S02]  /*101e0*/  LOP3.LUT R0, R8, 0xff, RZ, 0xc0, !PT ;  /* 0x000000ff08007812 */ /* 0x000fe400078ec0ff */
[----:B------:R-:W-:-:S02]  /*101f0*/  SHF.R.U32.HI R2, RZ, 0x8, R2 ;  /* 0x00000008ff027819 */ /* 0x000fc40000011602 */
[----:B------:R-:W-:Y:S02]  /*10200*/  PRMT R0, R0, 0x5410, R9 ;  /* 0x0000541000007816 */ /* 0x000fe40000000009 */
[----:B------:R-:W-:Y:S01]  /*10210*/  PRMT R2, R10, 0x5410, R2 ;  /* 0x000054100a027816 */ /* 0x000fe20000000002 */
[--C-:B------:R-:W-:Y:S01]  /*10220*/  HSET2.LE.AND R10, R16, R159.reuse, PT ;  /* 0x0000009f100a7233 */ /* 0x100fe20003803000 */
[----:B----4-:R-:W-:Y:S01]  /*10230*/  F2FP.BF16.PACK_AB R5, R12, R17 ;  /* 0x000000110c05723e */ /* 0x010fe200000010ff */
[--C-:B------:R-:W-:Y:S01]  /*10240*/  HSET2.LE.AND R9, R0, R159.reuse, PT ;  /* 0x0000009f00097233 */ /* 0x100fe20003803000 */
[----:B------:R-:W-:Y:S01]  /*10250*/  F2FP.BF16.PACK_AB R0, R26, R25 ;  /* 0x000000191a00723e */ /* 0x000fe200000010ff */
[----:B------:R-:W-:Y:S01]  /*10260*/  HSET2.LE.AND R8, R2, R159, PT ;  /* 0x0000009f02087233 */ /* 0x000fe20003803000 */
[----:B------:R-:W-:Y:S01]  /*10270*/  F2FP.BF16.PACK_AB R2, R18, R19 ;  /* 0x000000131202723e */ /* 0x000fe200000010ff */
[----:B------:R-:W-:Y:S01]  /*10280*/  IMAD.MOV.U32 R16, RZ, RZ, R166 ;  /* 0x000000ffff107224 */ /* 0x000fe200078e00a6 */
[----:B------:R-:W2:Y:S02]  /*10290*/  LDSM.16.MT88.4 R156, [R208+0x19800] ;  /* 0x01980000d09c783b */ /* 0x000ea40000004200 */
[----:B------:R-:W-:-:S02]  /*102a0*/  LOP3.LUT R128, R8, R0, RZ, 0xc0, !PT ;  /* 0x0000000008807212 */ /* 0x000fc400078ec0ff */
[----:B------:R-:W-:Y:S01]  /*102b0*/  LOP3.LUT R129, R9, R2, RZ, 0xc0, !PT ;  /* 0x0000000209817212 */ /* 0x000fe200078ec0ff */
[----:B------:R-:W-:Y:S01]  /*102c0*/  IMAD.MOV.U32 R2, RZ, RZ, R131 ;  /* 0x000000ffff027224 */ /* 0x000fe200078e0083 */
[----:B------:R-:W-:Y:S01]  /*102d0*/  MOV R0, R130 ;  /* 0x0000008200007202 */ /* 0x000fe20000000f00 */
[----:B------:R-:W3:Y:S01]  /*102e0*/  LDSM.16.MT88.4 R164, [R207+0x19800] ;  /* 0x01980000cfa4783b */ /* 0x000ee20000004200 */
[----:B------:R-:W-:Y:S02]  /*102f0*/  LOP3.LUT R130, R10, R4, RZ, 0xc0, !PT ;  /* 0x000000040a827212 */ /* 0x000fe400078ec0ff */
[----:B------:R-:W-:Y:S01]  /*10300*/  LOP3.LUT R131, R11, R5, RZ, 0xc0, !PT ;  /* 0x000000050b837212 */ /* 0x000fe200078ec0ff */
[----:B------:R-:W-:Y:S01]  /*10310*/  FFMA.FTZ R0, R0, R14, R2 ;  /* 0x0000000e00007223 */ /* 0x000fe20000010002 */
[----:B------:R-:W-:Y:S01]  /*10320*/  LDSM.16.MT88.4 R8, [R207+0x1f800] ;  /* 0x01f80000cf08783b */ /* 0x000fe20000004200 */
[----:B------:R-:W-:Y:S02]  /*10330*/  FFMA.FTZ R2, R7, R13, R6 ;  /* 0x0000000d07027223 */ /* 0x000fe40000010006 */
[----:B------:R-:W-:-:S02]  /*10340*/  FADD.FTZ R4, R15, R0 ;  /* 0x000000000f047221 */ /* 0x000fc40000010000 */
        /* <DEDUP_REMOVED lines=16> */
[C---:B--2---:R-:W-:Y:S01]  /*10450*/  HMMA.16816.F32.BF16 R152, R128.reuse, R156, R152 ;  /* 0x0000009c8098723c */ /* 0x044fe20000041898 */
        /* <DEDUP_REMOVED lines=8> */
[----:B------:R-:W-:Y:S01]  /*104e0*/  FADD.FTZ R2, R237, R2 ;  /* 0x00000002ed027221 */ /* 0x000fe20000010000 */
[----:B------:R-:W-:Y:S01]  /*104f0*/  HMMA.16816.F32.BF16 R164, R128, R166, R64 ;  /* 0x000000a680a4723c */ /* 0x000fe20000041840 */
[----:B------:R-:W2:Y:S01]  /*10500*/  LDSM.16.MT88.4 R64, [R207+0x1b800] ;  /* 0x01b80000cf40783b */ /* 0x000ea20000004200 */
[----:B------:R-:W-:Y:S02]  /*10510*/  FADD.FTZ R0, R133, R0 ;  /* 0x0000000085007221 */ /* 0x000fe40000010000 */
[----:B------:R-:W-:Y:S02]  /*10520*/  FADD.FTZ R2, R25, R2 ;  /* 0x0000000219027221 */ /* 0x000fe40000010000 */
        /* <DEDUP_REMOVED lines=9> */
[----:B------:R-:W-:-:S04]  /*105c0*/  FADD.FTZ R0, R12, R0 ;  /* 0x000000000c007221 */ /* 0x000fc80000010000 */
[C---:B------:R-:W-:Y:S01]  /*105d0*/  HMMA.16816.F32.BF16 R148, R128.reuse, R150, R52 ;  /* 0x000000968094723c */ /* 0x040fe20000041834 */
[----:B------:R-:W-:Y:S04]  /*105e0*/  STL [R1+0x1c], R0 ;  /* 0x00001c0001007387 */ /* 0x000fe80000100800 */
[----:B------:R-:W-:Y:S03]  /*105f0*/  STL [R1+0x18], R2 ;  /* 0x0000180201007387 */ /* 0x000fe60000100800 */
[C---:B------:R-:W-:Y:S08]  /*10600*/  HMMA.16816.F32.BF16 R156, R128.reuse, R158, R60 ;  /* 0x0000009e809c723c */ /* 0x040ff0000004183c */
[C---:B------:R-:W-:Y:S08]  /*10610*/  HMMA.16816.F32.BF16 R52, R128.reuse, R56, R84 ;  /* 0x000000388034723c */ /* 0x040ff00000041854 */
[C---:B--2---:R-:W-:Y:S08]  /*10620*/  HMMA.16816.F32.BF16 R60, R128.reuse, R64, R92 ;  /* 0x00000040803c723c */ /* 0x044ff0000004185c */
[C---:B------:R-:W-:Y:S01]  /*10630*/  HMMA.16816.F32.BF16 R56, R128.reuse, R58, R88 ;  /* 0x0000003a8038723c */ /* 0x040fe20000041858 */
[----:B------:R-:W2:Y:S07]  /*10640*/  LDSM.16.MT88.4 R88, [R208+0x1d800] ;  /* 0x01d80000d058783b */ /* 0x000eae0000004200 */
[C---:B------:R-:W-:Y:S01]  /*10650*/  HMMA.16816.F32.BF16 R64, R128.reuse, R66, R96 ;  /* 0x000000428040723c */ /* 0x040fe20000041860 */
[----:B------:R-:W3:Y:S07]  /*10660*/  LDSM.16.MT88.4 R96, [R207+0x1d800] ;  /* 0x01d80000cf60783b */ /* 0x000eee0000004200 */
[C---:B-1----:R-:W-:Y:S01]  /*10670*/  HMMA.16816.F32.BF16 R76, R128.reuse, R80, R120 ;  /* 0x00000050804c723c */ /* 0x042fe20000041878 */
[----:B------:R-:W1:Y:S07]  /*10680*/  LDSM.16.MT88.4 R120, [R208+0x1f800] ;  /* 0x01f80000d078783b */ /* 0x000e6e0000004200 */
[C---:B------:R-:W-:Y:S08]  /*10690*/  HMMA.16816.F32.BF16 R36, R128.reuse, R40, R68 ;  /* 0x000000288024723c */ /* 0x040ff00000041844 */
[C---:B------:R-:W-:Y:S08]  /*106a0*/  HMMA.16816.F32.BF16 R68, R128.reuse, R72, R100 ;  /* 0x000000488044723c */ /* 0x040ff00000041864 */
[C---:B------:R-:W-:Y:S08]  /*106b0*/  HMMA.16816.F32.BF16 R72, R128.reuse, R74, R116 ;  /* 0x0000004a8048723c */ /* 0x040ff00000041874 */
[C---:B--2---:R-:W-:Y:S08]  /*106c0*/  HMMA.16816.F32.BF16 R84, R128.reuse, R88, R168 ;  /* 0x000000588054723c */ /* 0x044ff000000418a8 */
[C---:B---3--:R-:W-:Y:S08]  /*106d0*/  HMMA.16816.F32.BF16 R92, R128.reuse, R96, R196 ;  /* 0x00000060805c723c */ /* 0x048ff000000418c4 */
        /* <DEDUP_REMOVED lines=12> */
.L_x_1689:
[----:B-1--4-:R-:W-:-:S06]  /*107a0*/  UISETP.GT.AND UP0, UPT, UR28, UR19, UPT ;  /* 0x000000131c00728c */ /* 0x012fcc000bf04270 */
[----:B------:R-:W-:-:S13]  /*107b0*/  PLOP3.LUT P0, PT, PT, PT, UP0, 0x80, 0x0 ;  /* 0x000000000000781c */ /* 0x000fda0003f0f008 */
[----:B------:R-:W-:Y:S05]  /*107c0*/  @!P0 BRA `(.L_x_1692) ;  /* 0x0000433000008947 */ /* 0x000fea0003800000 */
[----:B------:R-:W2:Y:S01]  /*107d0*/  LDL.LU R9, [R1+0x68] ;  /* 0x0000680001097983 */ /* 0x000ea20000300800 */
[----:B------:R-:W1:Y:S01]  /*107e0*/  LDC.U8 R0, c[0x0][0x2d8] ;  /* 0x0000b600ff007b82 */ /* 0x000e620000000000 */
[----:B------:R-:W-:Y:S01]  /*107f0*/  MOV R134, R3 ;  /* 0x0000000300867202 */ /* 0x000fe20000000f00 */
[----:B------:R-:W-:Y:S01]  /*10800*/  ULDC.64 UR4, c[0x0][0x1a0] ;  /* 0x0000680000047ab9 */ /* 0x000fe20000000a00 */
[----:B------:R-:W3:Y:S01]  /*10810*/  LDL.LU R2, [R1+0x6c] ;  /* 0x00006c0001027983 */ /* 0x000ee20000300800 */
[----:B------:R-:W-:Y:S01]  /*10820*/  USHF.L.U64.HI UR32, UR4, 0x5, UR5 ;  /* 0x0000000504207899 */ /* 0x000fe20008010205 */
[----:B------:R-:W-:Y:S01]  /*10830*/  MOV R133, R132 ;  /* 0x0000008400857202 */ /* 0x000fe20000000f00 */
[----:B------:R-:W-:Y:S01]  /*10840*/  USHF.L.U32 UR33, UR4, 0x5, URZ ;  /* 0x0000000504217899 */ /* 0x000fe2000800063f */
[----:B------:R-:W4:Y:S01]  /*10850*/  LDL.LU.64 R6, [R1+0x60] ;  /* 0x0000600001067983 */ /* 0x000f220000300a00 */
[----:B------:R-:W-:Y:S02]  /*10860*/  USHF.L.U64.HI UR29, UR4, 0x6, UR5 ;  /* 0x00000006041d7899 */ /* 0x000fe40008010205 */
[----:B------:R-:W-:Y:S01]  /*10870*/  USHF.L.U64.HI UR32, UR33, 0x1, UR32 ;  /* 0x0000000121207899 */ /* 0x000fe20008010220 */
[----:B------:R-:W4:Y:S01]  /*10880*/  LDL.LU.64 R4, [R1+0x30] ;  /* 0x0000300001047983 */ /* 0x000f220000300a00 */
[----:B------:R-:W-:-:S02]  /*10890*/  USHF.L.U32 UR31, UR4, 0x6, URZ ;  /* 0x00000006041f7899 */ /* 0x000fc4000800063f */
[----:B------:R-:W-:Y:S01]  /*108a0*/  USHF.L.U32 UR33, UR33, 0x1, URZ ;  /* 0x0000000121217899 */ /* 0x000fe2000800063f */
[----:B------:R-:W5:Y:S01]  /*108b0*/  LDL.LU R8, [R1+0x50] ;  /* 0x0000500001087983 */ /* 0x000f620000300800 */
[----:B-1----:R-:W-:Y:S02]  /*108c0*/  PRMT R0, R0, 0x7054, R0 ;  /* 0x0000705400007816 */ /* 0x002fe40000000000 */
[----:B--2---:R-:W-:Y:S01]  /*108d0*/  MOV R10, R9 ;  /* 0x00000009000a7202 */ /* 0x004fe20000000f00 */
[----:B-----5:R-:W-:Y:S01]  /*108e0*/  IMAD.WIDE.U32 R8, R8, -0x326172a9, RZ ;  /* 0xcd9e8d5708087825 */ /* 0x020fe200078e00ff */
[----:B----4-:R-:W-:-:S04]  /*108f0*/  MOV R4, R6 ;  /* 0x0000000600047202 */ /* 0x010fc80000000f00 */
[----:B------:R-:W-:Y:S01]  /*10900*/  LOP3.LUT R0, R9, R10, RZ, 0x3c, !PT ;  /* 0x0000000a09007212 */ /* 0x000fe200078e3cff */
[----:B------:R3:W-:Y:S02]  /*10910*/  STL.64 [R1+0x10], R8 ;  /* 0x0000100801007387 */ /* 0x0007e40000100a00 */
[----:B---3--:R-:W-:-:S04]  /*10920*/  IMAD.WIDE.U32 R8, R2, -0x2daee0ad, RZ ;  /* 0xd2511f5302087825 */ /* 0x008fc800078e00ff */
[----:B------:R-:W-:Y:S01]  /*10930*/  IMAD.WIDE.U32 R2, R0, -0x2daee0ad, RZ ;  /* 0xd2511f5300027825 */ /* 0x000fe200078e00ff */
[----:B------:R1:W-:Y:S04]  /*10940*/  STL.64 [R1+0x8], R8 ;  /* 0x0000080801007387 */ /* 0x0003e80000100a00 */
[----:B------:R1:W-:Y:S04]  /*10950*/  STL.64 [R1+0x30], R4 ;  /* 0x0000300401007387 */ /* 0x0003e80000100a00 */
[----:B------:R1:W-:Y:S01]  /*10960*/  STL.64 [R1], R2 ;  /* 0x0000000201007387 */ /* 0x0003e20000100a00 */
[----:B------:R-:W-:Y:S05]  /*10970*/  BRA `(.L_x_1693) ;  /* 0x000001f000007947 */ /* 0x000fea0003800000 */
.L_x_1695:
        /* <DEDUP_REMOVED lines=31> */
.L_x_1693:
[----:B------:R-:W2:Y:S01]  /*10b70*/  LDL.64 R6, [R1+0x30] ;  /* 0x0000300001067983 */ /* 0x000ea20000100a00 */
[----:B------:R-:W-:Y:S04]  /*10b80*/  DEPBAR.LE SB0, 0x0 ;  /* 0x000080000000791a */ /* 0x000fe80000000000 */
[----:B------:R-:W-:Y:S01]  /*10b90*/  BAR.SYNC.DEFER_BLOCKING 0x0 ;  /* 0x0000000000007b1d */ /* 0x000fe20000010000 */
[----:B------:R-:W-:Y:S01]  /*10ba0*/  UIADD3 UR30, UR28, -0x1, URZ ;  /* 0xffffffff1c1e7890 */ /* 0x000fe2000fffe03f */
[----:B-1----:R-:W-:Y:S03]  /*10bb0*/  IMAD.U32 R4, RZ, RZ, UR31 ;  /* 0x0000001fff047e24 */ /* 0x002fe6000f8e00ff */
[----:B------:R-:W-:Y:S02]  /*10bc0*/  USHF.R.S32.HI UR5, URZ, 0x1f, UR30 ;  /* 0x0000001f3f057899 */ /* 0x000fe4000801141e */
[----:B------:R-:W-:Y:S02]  /*10bd0*/  UIMAD UR4, UR29, UR30, URZ ;  /* 0x0000001e1d0472a4 */ /* 0x000fe4000f8e023f */
[----:B------:R-:W-:Y:S02]  /*10be0*/  UISETP.GT.AND UP0, UPT, UR30, UR19, UPT ;  /* 0x000000131e00728c */ /* 0x000fe4000bf04270 */
[----:B------:R-:W-:Y:S01]  /*10bf0*/  UIMAD UR4, UR5, UR31, UR4 ;  /* 0x0000001f050472a4 */ /* 0x000fe2000f8e0204 */
[----:B--2---:R-:W-:Y:S05]  /*10c00*/  IMAD.WIDE.U32 R4, R4, UR30, R6 ;  /* 0x0000001e04047c25 */ /* 0x004fea000f8e0006 */
[----:B------:R-:W-:Y:S02]  /*10c10*/  LEA R2, P1, R4, c[0x0][0x170], 0x1 ;  /* 0x00005c0004027a11 */ /* 0x000fe400078208ff */
        /* <DEDUP_REMOVED lines=18> */
[----:B------:R-:W2:Y:S04]  /*10d40*/  LDSM.16.M88.4 R16, [R204+0x10800] ;  /* 0x01080000cc10783b */ /* 0x000ea80000000200 */
[----:B------:R-:W4:Y:S04]  /*10d50*/  LDSM.16.M88.4 R24, [R204+0x11000] ;  /* 0x01100000cc18783b */ /* 0x000f280000000200 */
[----:B------:R-:W0:Y:S04]  /*10d60*/  LDGDEPBAR ;  /* 0x00000000000079af */ /* 0x000e280000000000 */
[----:B------:R-:W5:Y:S04]  /*10d70*/  LDSM.16.M88.4 R168, [R204+0x11800] ;  /* 0x01180000cca8783b */ /* 0x000f680000000200 */
[----:B------:R-:W-:Y:S04]  /*10d80*/  LDSM.16.M88.4 R172, [R212] ;  /* 0x00000000d4ac783b */ /* 0x000fe80000000200 */
[----:B------:R-:W1:Y:S04]  /*10d90*/  LDSM.16.M88.4 R176, [R215] ;  /* 0x00000000d7b0783b */ /* 0x000e680000000200 */
[----:B------:R-:W1:Y:S04]  /*10da0*/  LDSM.16.M88.4 R180, [R230] ;  /* 0x00000000e6b4783b */ /* 0x000e680000000200 */
[----:B------:R-:W1:Y:S04]  /*10db0*/  LDSM.16.M88.4 R184, [R229] ;  /* 0x00000000e5b8783b */ /* 0x000e680000000200 */
[----:B------:R-:W1:Y:S01]  /*10dc0*/  LDSM.16.M88.4 R188, [R228] ;  /* 0x00000000e4bc783b */ /* 0x000e620000000200 */
[C---:B---3--:R-:W-:Y:S03]  /*10dd0*/  HMMA.16816.F32.BF16 R4, R32.reuse, R8, RZ ;  /* 0x000000082004723c */ /* 0x048fe600000418ff */
[----:B------:R-:W-:Y:S04]  /*10de0*/  LDSM.16.M88.4 R192, [R210+0x10000] ;  /* 0x01000000d2c0783b */ /* 0x000fe80000000200 */
[----:B------:R-:W-:Y:S01]  /*10df0*/  LDSM.16.M88.4 R196, [R210+0x10800] ;  /* 0x01080000d2c4783b */ /* 0x000fe20000000200 */
[C---:B------:R-:W-:Y:S03]  /*10e00*/  HMMA.16816.F32.BF16 R8, R32.reuse, R10, RZ ;  /* 0x0000000a2008723c */ /* 0x040fe600000418ff */
[----:B------:R-:W-:Y:S05]  /*10e10*/  LDSM.16.M88.4 R200, [R210+0x11800] ;  /* 0x01180000d2c8783b */ /* 0x000fea0000000200 */
[C---:B--2---:R-:W-:Y:S08]  /*10e20*/  HMMA.16816.F32.BF16 R12, R32.reuse, R16, RZ ;  /* 0x00000010200c723c */ /* 0x044ff000000418ff */
[C---:B------:R-:W-:Y:S08]  /*10e30*/  HMMA.16816.F32.BF16 R16, R32.reuse, R18, RZ ;  /* 0x000000122010723c */ /* 0x040ff000000418ff */
[C---:B----4-:R-:W-:Y:S08]  /*10e40*/  HMMA.16816.F32.BF16 R20, R32.reuse, R24, RZ ;  /* 0x000000182014723c */ /* 0x050ff000000418ff */
[C---:B------:R-:W-:Y:S08]  /*10e50*/  HMMA.16816.F32.BF16 R24, R32.reuse, R26, RZ ;  /* 0x0000001a2018723c */ /* 0x040ff000000418ff */
[C---:B-----5:R-:W-:Y:S08]  /*10e60*/  HMMA.16816.F32.BF16 R28, R32.reuse, R168, RZ ;  /* 0x000000a8201c723c */ /* 0x060ff000000418ff */
[----:B------:R-:W-:Y:S01]  /*10e70*/  HMMA.16816.F32.BF16 R32, R32, R170, RZ ;  /* 0x000000aa2020723c */ /* 0x000fe200000418ff */
[----:B------:R-:W2:Y:S07]  /*10e80*/  LDSM.16.M88.4 R168, [R214] ;  /* 0x00000000d6a8783b */ /* 0x000eae0000000200 */
[C---:B-1----:R-:W-:Y:S08]  /*10e90*/  HMMA.16816.F32.BF16 R4, R172.reuse, R176, R4 ;  /* 0x000000b0ac04723c */ /* 0x042ff00000041804 */
[C---:B------:R-:W-:Y:S01]  /*10ea0*/  HMMA.16816.F32.BF16 R8, R172.reuse, R178, R8 ;  /* 0x000000b2ac08723c */ /* 0x040fe20000041808 */
[----:B------:R-:W1:Y:S07]  /*10eb0*/  LDSM.16.M88.4 R176, [R210+0x11000] ;  /* 0x01100000d2b0783b */ /* 0x000e6e0000000200 */
        /* <DEDUP_REMOVED lines=10> */
[C---:B--2---:R-:W-:Y:S08]  /*10f60*/  HMMA.16816.F32.BF16 R4, R168.reuse, R192, R4 ;  /* 0x000000c0a804723c */ /* 0x044ff00000041804 */
        /* <DEDUP_REMOVED lines=73> */
[C---:B-----5:R-:W-:Y:S08]  /*11400*/  HMMA.16816.F32.BF16 R28, R168.reuse, R196, R28 ;  /* 0x000000c4a81c723c */ /* 0x060ff0000004181c */
[----:B------:R-:W-:Y:S01]  /*11410*/  HMMA.16816.F32.BF16 R32, R168, R198, R32 ;  /* 0x000000c6a820723c */ /* 0x000fe20000041820 */
[----:B------:R-:W3:Y:S04]  /*11420*/  LDSM.16.M88.4 R168, [R204+0x15800] ;  /* 0x01580000cca8783b */ /* 0x000ee80000000200 */
[----:B------:R-:W5:Y:S03]  /*11430*/  LDSM.16.M88.4 R196, [R222] ;  /* 0x00000000dec4783b */ /* 0x000f660000000200 */
        /* <DEDUP_REMOVED lines=31> */
[----:B------:R-:W5:Y:S07]  /*11630*/  LDSM.16.M88.4 R176, [R209+0x5800] ;  /* 0x00580000d1b0783b */ /* 0x000f6e0000000200 */
        /* <DEDUP_REMOVED lines=16> */
[C---:B-----5:R-:W-:Y:S08]  /*11740*/  HMMA.16816.F32.BF16 R28, R188.reuse, R176, R28 ;  /* 0x000000b0bc1c723c */ /* 0x060ff0000004181c */
        /* <DEDUP_REMOVED lines=28> */
[----:B------:R-:W5:Y:S03]  /*11910*/  LDSM.16.M88.4 R188, [R209+0x7000] ;  /* 0x00700000d1bc783b */ /* 0x000f660000000200 */
        /* <DEDUP_REMOVED lines=15> */
[C---:B-----5:R-:W-:Y:S08]  /*11a10*/  HMMA.16816.F32.BF16 R20, R168.reuse, R188, R20 ;  /* 0x000000bca814723c */ /* 0x060ff00000041814 */
[C---:B------:R-:W-:Y:S08]  /*11a20*/  HMMA.16816.F32.BF16 R24, R168.reuse, R190, R24 ;  /* 0x000000bea818723c */ /* 0x040ff00000041818 */
[C---:B----4-:R-:W-:Y:S08]  /*11a30*/  HMMA.16816.F32.BF16 R28, R168.reuse, R200, R28 ;  /* 0x000000c8a81c723c */ /* 0x050ff0000004181c */
[----:B------:R-:W-:Y:S01]  /*11a40*/  HMMA.16816.F32.BF16 R32, R168, R202, R32 ;  /* 0x000000caa820723c */ /* 0x000fe20000041820 */
[----:B------:R-:W-:-:S07]  /*11a50*/  @P0 BRA `(.L_x_1695) ;  /* 0xffffef2000000947 */ /* 0x000fce000383ffff */
.L_x_1694:
[----:B------:R-:W2:Y:S01]  /*11a60*/  LDL.64 R202, [R1+0x8] ;  /* 0x0000080001ca7983 */ /* 0x000ea20000100a00 */
[----:B------:R-:W-:Y:S01]  /*11a70*/  IMAD.U32 R0, RZ, RZ, UR30 ;  /* 0x0000001eff007e24 */ /* 0x000fe2000f8e00ff */
[----:B------:R-:W-:Y:S01]  /*11a80*/  USHF.L.U32 UR4, UR30, 0x1, URZ ;  /* 0x000000011e047899 */ /* 0x000fe2000800063f */
[----:B------:R-:W3:Y:S01]  /*11a90*/  LDC.U8 R240, c[0x0][0x2d8] ;  /* 0x0000b600fff07b82 */ /* 0x000ee20000000000 */
[----:B------:R-:W-:Y:S02]  /*11aa0*/  UISETP.GT.AND UP0, UPT, UR30, UR19, UPT ;  /* 0x000000131e00728c */ /* 0x000fe4000bf04270 */
[----:B------:R-:W4:Y:S01]  /*11ab0*/  LDL.64 R238, [R1] ;  /* 0x0000000001ee7983 */ /* 0x000f220000100a00 */
[----:B------:R-:W-:Y:S04]  /*11ac0*/  UMOV UR28, UR30 ;  /* 0x0000001e001c7c82 */ /* 0x000fe80008000000 */
[----:B------:R-:W3:Y:S01]  /*11ad0*/  LDC.U8 R201, c[0x0][0x2d8] ;  /* 0x0000b600ffc97b82 */ /* 0x000ee20000000000 */
[----:B------:R-:W5:Y:S06]  /*11ae0*/  LDL.64 R236, [R1+0x10] ;  /* 0x0000100001ec7983 */ /* 0x000f6c0000100a00 */
[----:B-1----:R-:W1:Y:S01]  /*11af0*/  S2R R2, SR_TID.X ;  /* 0x0000000000027919 */ /* 0x002e620000002100 */
[----:B---3--:R-:W-:Y:S01]  /*11b00*/  PRMT R201, R201, 0x7054, R240 ;  /* 0x00007054c9c97816 */ /* 0x008fe200000000f0 */
[----:B-1----:R-:W-:Y:S05]  /*11b10*/  IMAD.SHL.U32 R2, R2, 0x2, RZ ;  /* 0x0000000202027824 */ /* 0x002fea00078e00ff */
        /* <DEDUP_REMOVED lines=40> */
[C---:B------:R-:W-:Y:S02]  /*11da0*/  ISETP.GE.OR P4, PT, R3.reuse, R235, !P4 ;  /* 0x000000eb0300720c */ /* 0x040fe40006786670 */
[-C--:B------:R-:W-:Y:S02]  /*11db0*/  ISETP.GE.OR P0, PT, R3, R234.reuse, !P0 ;  /* 0x000000ea0300720c */ /* 0x080fe40004706670 */
[----:B------:R-:W-:Y:S02]  /*11dc0*/  IADD3 R3, R0, 0x19, RZ ;  /* 0x0000001900037810 */ /* 0x000fe40007ffe0ff */
[-C--:B------:R-:W-:Y:S02]  /*11dd0*/  ISETP.GE.OR P3, PT, R132, R234.reuse, !P3 ;  /* 0x000000ea8400720c */ /* 0x080fe40005f66670 */
[----:B------:R-:W-:Y:S02]  /*11de0*/  ISETP.GE.OR P5, PT, R2, R234, !P5 ;  /* 0x000000ea0200720c */ /* 0x000fe40006fa6670 */
[----:B------:R-:W-:Y:S02]  /*11df0*/  FMNMX.FTZ R5, R8, R5, !PT ;  /* 0x0000000508057209 */ /* 0x000fe40007810000 */
[----:B------:R-:W-:Y:S02]  /*11e00*/  ISETP.GE.OR P6, PT, R2, R235, !P6 ;  /* 0x000000eb0200720c */ /* 0x000fe400077c6670 */
[----:B------:R-:W-:Y:S02]  /*11e10*/  IADD3 R2, R0, 0x20, RZ ;  /* 0x0000002000027810 */ /* 0x000fe40007ffe0ff */
        /* <DEDUP_REMOVED lines=17> */
[C---:B------:R-:W-:Y:S01]  /*11f30*/  ISETP.GE.AND P0, PT, R3.reuse, R233, PT ;  /* 0x000000e90300720c */ /* 0x040fe20003f06270 */
[----:B------:R-:W-:Y:S01]  /*11f40*/  LDSM.16.MT88.4 R12, [R205+0x18000] ;  /* 0x01800000cd0c783b */ /* 0x000fe20000004200 */
[----:B------:R-:W-:Y:S02]  /*11f50*/  FSEL R180, R16, -INF , !P6 ;  /* 0xff80000010b47808 */ /* 0x000fe40007000000 */
        /* <DEDUP_REMOVED lines=31> */
[----:B------:R-:W-:Y:S01]  /*12150*/  FSEL R190, R24, -INF , !P2 ;  /* 0xff80000018be7808 */ /* 0x000fe20005000000 */
[----:B------:R-:W-:Y:S01]  /*12160*/  LDSM.16.MT88.4 R20, [R206+0x18000] ;  /* 0x01800000ce14783b */ /* 0x000fe20000004200 */
[----:B------:R-:W-:Y:S02]  /*12170*/  FMNMX.FTZ R132, R198, R132, !PT ;  /* 0x00000084c6847209 */ /* 0x000fe40007810000 */
[C---:B------:R-:W-:Y:S02]  /*12180*/  ISETP.GE.AND P6, PT, R2.reuse, R233, PT ;  /* 0x000000e90200720c */ /* 0x040fe40003fc6270 */
[----:B------:R-:W-:Y:S02]  /*12190*/  ISETP.GE.AND P2, PT, R2, R232, PT ;  /* 0x000000e80200720c */ /* 0x000fe40003f46270 */
        /* <DEDUP_REMOVED lines=47> */
[----:B------:R-:W3:Y:S01]  /*12490*/  SHFL.BFLY PT, R2, R0, 0x2, 0x1f ;  /* 0x0c401f0000027f89 */ /* 0x000ee200000e0000 */
[----:B-1----:R-:W-:Y:S04]  /*124a0*/  FMNMX.FTZ R132, R132, R3, !PT ;  /* 0x0000000384847209 */ /* 0x002fe80007810000 */
[C---:B------:R-:W-:Y:S01]  /*124b0*/  FSETP.NEU.FTZ.AND P1, PT, R132.reuse, -INF , PT ;  /* 0xff8000008400780b */ /* 0x040fe20003f3d000 */
[----:B------:R-:W-:Y:S01]  /*124c0*/  FMUL.FTZ R172, R132, c[0x0][0x23c] ;  /* 0x00008f0084ac7a20 */ /* 0x000fe20000410000 */
[----:B---3--:R-:W-:Y:S04]  /*124d0*/  FMNMX.FTZ R0, R0, R2, !PT ;  /* 0x0000000200007209 */ /* 0x008fe80007810000 */
        /* <DEDUP_REMOVED lines=14> */
[----:B----4-:R-:W-:Y:S02]  /*125c0*/  LOP3.LUT R0, R239, UR15, R202, 0x96, !PT ;  /* 0x0000000fef007c12 */ /* 0x010fe4000f8e96ca */
[----:B------:R-:W-:Y:S03]  /*125d0*/  FSEL R173, R173, RZ, P0 ;  /* 0x000000ffadad7208 */ /* 0x000fe60000000000 */
[----:B------:R-:W-:Y:S04]  /*125e0*/  IMAD.WIDE.U32 R174, R0, -0x326172a9, RZ ;  /* 0xcd9e8d5700ae7825 */ /* 0x000fe800078e00ff */
[----:B---3--:R-:W-:Y:S04]  /*125f0*/  IMAD.WIDE.U32 R8, R2, -0x326172a9, RZ ;  /* 0xcd9e8d5702087825 */ /* 0x008fe800078e00ff */
[--C-:B------:R-:W-:Y:S01]  /*12600*/  FFMA.FTZ R10, R10, c[0x0][0x23c], -R173.reuse ;  /* 0x00008f000a0a7a23 */ /* 0x100fe200000108ad */
[----:B-----5:R-:W-:Y:S01]  /*12610*/  LOP3.LUT R0, R9, UR16, R236, 0x96, !PT ;  /* 0x0000001009007c12 */ /* 0x020fe2000f8e96ec */
        /* <DEDUP_REMOVED lines=19> */
[----:B------:R-:W-:Y:S01]  /*12750*/  LOP3.LUT R8, R11, UR12, R174, 0x96, !PT ;  /* 0x0000000c0b087c12 */ /* 0x000fe2000f8e96ae */
[----:B------:R-:W-:Y:S02]  /*12760*/  IMAD.MOV.U32 R180, RZ, RZ, R238 ;  /* 0x000000ffffb47224 */ /* 0x000fe400078e00ee */
        /* <DEDUP_REMOVED lines=17> */
[----:B------:R-:W-:Y:S01]  /*12880*/  LOP3.LUT R6, R4, 0xffff, RZ, 0xc0, !PT ;  /* 0x0000ffff04067812 */ /* 0x000fe200078ec0ff */
[----:B------:R-:W-:Y:S01]  /*12890*/  IMAD.MOV.U32 R181, RZ, RZ, R239 ;  /* 0x000000ffffb57224 */ /* 0x000fe200078e00ef */
        /* <DEDUP_REMOVED lines=49> */
[----:B------:R1:W2:Y:S01]  /*12bb0*/  MUFU.EX2 R239, R133 ;  /* 0x0000008500ef7308 */ /* 0x0002a20000000800 */
[C---:B------:R-:W-:Y:S02]  /*12bc0*/  FMUL.FTZ R27, R0.reuse, R159 ;  /* 0x0000009f001b7220 */ /* 0x040fe40000410000 */
[----:B------:R-:W-:Y:S01]  /*12bd0*/  FMUL.FTZ R34, R0, R166 ;  /* 0x000000a600227220 */ /* 0x000fe20000410000 */
[C---:B------:R-:W-:Y:S02]  /*12be0*/  HMMA.16816.F32.BF16 R4, R168.reuse, R12, R4 ;  /* 0x0000000ca804723c */ /* 0x040fe40000041804 */
[----:B------:R-:W3:Y:S03]  /*12bf0*/  LDSM.16.MT88.4 R136, [R207+0x18000] ;  /* 0x01800000cf88783b */ /* 0x000ee60000004200 */
[----:B------:R-:W-:Y:S02]  /*12c00*/  IMAD.MOV.U32 R166, RZ, RZ, R201 ;  /* 0x000000ffffa67224 */ /* 0x000fe400078e00c9 */
[C---:B------:R-:W-:Y:S01]  /*12c10*/  FMUL.FTZ R12, R2.reuse, R144 ;  /* 0x00000090020c7220 */ /* 0x040fe20000410000 */
[C---:B------:R-:W-:Y:S02]  /*12c20*/  HMMA.16816.F32.BF16 R8, R168.reuse, R14, R8 ;  /* 0x0000000ea808723c */ /* 0x040fe40000041808 */
[----:B------:R-:W4:Y:S02]  /*12c30*/  LDSM.16.MT88.4 R140, [R205+0x1a000] ;  /* 0x01a00000cd8c783b */ /* 0x000f240000004200 */
[----:B------:R-:W-:Y:S02]  /*12c40*/  FMUL.FTZ R13, R2, R145 ;  /* 0x00000091020d7220 */ /* 0x000fe40000410000 */
[C---:B------:R-:W-:Y:S02]  /*12c50*/  FMUL.FTZ R35, R0.reuse, R167 ;  /* 0x000000a700237220 */ /* 0x040fe40000410000 */
[C---:B------:R-:W-:Y:S02]  /*12c60*/  FMUL.FTZ R14, R0.reuse, R146 ;  /* 0x00000092000e7220 */ /* 0x040fe40000410000 */
[----:B------:R-:W-:Y:S02]  /*12c70*/  LDSM.16.MT88.4 R156, [R207+0x18800] ;  /* 0x01880000cf9c783b */ /* 0x000fe40000004200 */
[C---:B------:R-:W-:Y:S02]  /*12c80*/  FMUL.FTZ R15, R0.reuse, R147 ;  /* 0x00000093000f7220 */ /* 0x040fe40000410000 */
[----:B------:R-:W-:Y:S02]  /*12c90*/  IMAD.MOV.U32 R167, RZ, RZ, R193 ;  /* 0x000000ffffa77224 */ /* 0x000fe400078e00c1 */
[C---:B------:R-:W-:Y:S02]  /*12ca0*/  FMUL.FTZ R38, R0.reuse, R38 ;  /* 0x0000002600267220 */ /* 0x040fe40000410000 */
[----:B------:R-:W5:Y:S01]  /*12cb0*/  LDSM.16.MT88.4 R144, [R206+0x1a000] ;  /* 0x01a00000ce90783b */ /* 0x000f620000004200 */
[C---:B------:R-:W-:Y:S03]  /*12cc0*/  HMMA.16816.F32.BF16 R12, R168.reuse, R20, R12 ;  /* 0x00000014a80c723c */ /* 0x040fe6000004180c */
[----:B------:R-:W-:Y:S02]  /*12cd0*/  FMUL.FTZ R39, R0, R39 ;  /* 0x0000002700277220 */ /* 0x000fe40000410000 */
[C---:B------:R-:W-:Y:S02]  /*12ce0*/  FMUL.FTZ R41, R2.reuse, R41 ;  /* 0x0000002902297220 */ /* 0x040fe40000410000 */
[C---:B------:R-:W-:Y:S01]  /*12cf0*/  FMUL.FTZ R21, R2.reuse, R153 ;  /* 0x0000009902157220 */ /* 0x040fe20000410000 */
[C---:B------:R-:W-:Y:S04]  /*12d00*/  HMMA.16816.F32.BF16 R16, R168.reuse, R22, R16 ;  /* 0x00000016a810723c */ /* 0x040fe80000041810 */
[----:B------:R-:W-:Y:S02]  /*12d10*/  FMUL.FTZ R20, R2, R152 ;  /* 0x0000009802147220 */ /* 0x000fe40000410000 */
[C---:B------:R-:W-:Y:S02]  /*12d20*/  FMUL.FTZ R42, R0.reuse, R42 ;  /* 0x0000002a002a7220 */ /* 0x040fe40000410000 */
[C---:B------:R-:W-:Y:S04]  /*12d30*/  FMUL.FTZ R23, R0.reuse, R155 ;  /* 0x0000009b00177220 */ /* 0x040fe80000410000 */
[C---:B------:R-:W-:Y:S02]  /*12d40*/  FMUL.FTZ R22, R0.reuse, R154 ;  /* 0x0000009a00167220 */ /* 0x040fe40000410000 */
[----:B------:R-:W-:Y:S02]  /*12d50*/  FMUL.FTZ R43, R0, R43 ;  /* 0x0000002b002b7220 */ /* 0x000fe40000410000 */
[C---:B------:R-:W-:Y:S02]  /*12d60*/  FMUL.FTZ R44, R2.reuse, R44 ;  /* 0x0000002c022c7220 */ /* 0x040fe40000410000 */
[----:B------:R-:W-:Y:S01]  /*12d70*/  FMUL.FTZ R45, R2, R45 ;  /* 0x0000002d022d7220 */ /* 0x000fe20000410000 */
        /* <DEDUP_REMOVED lines=9> */
[----:B------:R-:W-:Y:S02]  /*12e10*/  FMUL.FTZ R49, R2, R49 ;  /* 0x0000003102317220 */ /* 0x000fe40000410000 */
[C---:B------:R-:W-:Y:S02]  /*12e20*/  FMUL.FTZ R50, R0.reuse, R50 ;  /* 0x0000003200327220 */ /* 0x040fe40000410000 */
[----:B------:R-:W-:Y:S01]  /*12e30*/  FMUL.FTZ R51, R0, R51 ;  /* 0x0000003300337220 */ /* 0x000fe20000410000 */
[C---:B---3--:R-:W-:Y:S03]  /*12e40*/  HMMA.16816.F32.BF16 R28, R168.reuse, R136, R28 ;  /* 0x00000088a81c723c */ /* 0x048fe6000004181c */
[C---:B------:R-:W-:Y:S02]  /*12e50*/  FMUL.FTZ R52, R2.reuse, R52 ;  /* 0x0000003402347220 */ /* 0x040fe40000410000 */
[----:B------:R-:W-:Y:S02]  /*12e60*/  FMUL.FTZ R53, R2, R53 ;  /* 0x0000003502357220 */ /* 0x000fe40000410000 */
[C---:B------:R-:W-:Y:S01]  /*12e70*/  FMUL.FTZ R54, R0.reuse, R54 ;  /* 0x0000003600367220 */ /* 0x040fe20000410000 */
[C---:B------:R-:W-:Y:S01]  /*12e80*/  HMMA.16816.F32.BF16 R32, R168.reuse, R138, R32 ;  /* 0x0000008aa820723c */ /* 0x040fe20000041820 */
[----:B------:R-:W3:Y:S03]  /*12e90*/  LDSM.16.MT88.4 R136, [R208+0x1a000] ;  /* 0x01a00000d088783b */ /* 0x000ee60000004200 */
        /* <DEDUP_REMOVED lines=17> */
[C---:B---3--:R-:W-:Y:S03]  /*12fb0*/  HMMA.16816.F32.BF16 R52, R168.reuse, R136, R52 ;  /* 0x00000088a834723c */ /* 0x048fe60000041834 */
[C---:B------:R-:W-:Y:S02]  /*12fc0*/  FMUL.FTZ R66, R0.reuse, R66 ;  /* 0x0000004200427220 */ /* 0x040fe40000410000 */
[----:B------:R-:W-:Y:S02]  /*12fd0*/  FMUL.FTZ R67, R0, R67 ;  /* 0x0000004300437220 */ /* 0x000fe40000410000 */
[--C-:B-1----:R-:W-:Y:S01]  /*12fe0*/  FFMA.FTZ R133, R182, c[0x0][0x23c], -R173.reuse ;  /* 0x00008f00b6857a23 */ /* 0x102fe200000108ad */
[C---:B------:R-:W-:Y:S01]  /*12ff0*/  HMMA.16816.F32.BF16 R56, R168.reuse, R138, R56 ;  /* 0x0000008aa838723c */ /* 0x040fe20000041838 */
[----:B------:R-:W1:Y:S02]  /*13000*/  LDSM.16.MT88.4 R136, [R206+0x1c000] ;  /* 0x01c00000ce88783b */ /* 0x000e640000004200 */
[----:B------:R3:W-:Y:S01]  /*13010*/  MUFU.EX2 R238, R133 ;  /* 0x0000008500ee7308 */ /* 0x0007e20000000800 */
[C---:B------:R-:W-:Y:S02]  /*13020*/  FMUL.FTZ R68, R2.reuse, R68 ;  /* 0x0000004402447220 */ /* 0x040fe40000410000 */
[----:B------:R-:W-:Y:S02]  /*13030*/  FMUL.FTZ R69, R2, R69 ;  /* 0x0000004502457220 */ /* 0x000fe40000410000 */
[C---:B----4-:R-:W-:Y:S04]  /*13040*/  HMMA.16816.F32.BF16 R60, R168.reuse, R140, R60 ;  /* 0x0000008ca83c723c */ /* 0x050fe8000004183c */
[C---:B------:R-:W-:Y:S02]  /*13050*/  FMUL.FTZ R70, R0.reuse, R70 ;  /* 0x0000004600467220 */ /* 0x040fe40000410000 */
[----:B------:R-:W-:Y:S02]  /*13060*/  FMUL.FTZ R71, R0, R71 ;  /* 0x0000004700477220 */ /* 0x000fe40000410000 */
[C---:B------:R-:W-:Y:S01]  /*13070*/  HMMA.16816.F32.BF16 R64, R168.reuse, R142, R64 ;  /* 0x0000008ea840723c */ /* 0x040fe20000041840 */
[----:B------:R-:W4:Y:S03]  /*13080*/  LDSM.16.MT88.4 R140, [R208+0x1c000] ;  /* 0x01c00000d08c783b */ /* 0x000f260000004200 */
[C---:B------:R-:W-:Y:S02]  /*13090*/  FMUL.FTZ R72, R2.reuse, R72 ;  /* 0x0000004802487220 */ /* 0x040fe40000410000 */
[----:B------:R-:W-:Y:S02]  /*130a0*/  FMUL.FTZ R73, R2, R73 ;  /* 0x0000004902497220 */ /* 0x000fe40000410000 */
[C---:B-----5:R-:W-:Y:S04]  /*130b0*/  HMMA.16816.F32.BF16 R68, R168.reuse, R144, R68 ;  /* 0x00000090a844723c */ /* 0x060fe80000041844 */
[C---:B------:R-:W-:Y:S02]  /*130c0*/  FMUL.FTZ R74, R0.reuse, R74 ;  /* 0x0000004a004a7220 */ /* 0x040fe40000410000 */
[----:B------:R-:W-:Y:S02]  /*130d0*/  FMUL.FTZ R75, R0, R75 ;  /* 0x0000004b004b7220 */ /* 0x000fe40000410000 */
[C---:B------:R-:W-:Y:S04]  /*130e0*/  FMUL.FTZ R76, R2.reuse, R76 ;  /* 0x0000004c024c7220 */ /* 0x040fe80000410000 */
[----:B------:R-:W-:Y:S01]  /*130f0*/  FMUL.FTZ R77, R2, R77 ;  /* 0x0000004d024d7220 */ /* 0x000fe20000410000 */
[C---:B------:R-:W-:Y:S01]  /*13100*/  HMMA.16816.F32.BF16 R72, R168.reuse, R146, R72 ;  /* 0x00000092a848723c */ /* 0x040fe20000041848 */
[----:B------:R-:W5:Y:S02]  /*13110*/  LDSM.16.MT88.4 R144, [R207+0x1c000] ;  /* 0x01c00000cf90783b */ /* 0x000f640000004200 */
[C---:B------:R-:W-:Y:S02]  /*13120*/  FMUL.FTZ R78, R0.reuse, R78 ;  /* 0x0000004e004e7220 */ /* 0x040fe40000410000 */
[----:B------:R-:W-:Y:S02]  /*13130*/  FMUL.FTZ R79, R0, R79 ;  /* 0x0000004f004f7220 */ /* 0x000fe40000410000 */
[----:B---3--:R-:W-:Y:S02]  /*13140*/  FFMA.FTZ R133, R183, c[0x0][0x23c], -R173 ;  /* 0x00008f00b7857a23 */ /* 0x008fe400000108ad */
[----:B------:R-:W-:Y:S02]  /*13150*/  IMAD.MOV.U32 R183, RZ, RZ, R237 ;  /* 0x000000ffffb77224 */ /* 0x000fe400078e00ed */
[----:B------:R3:W2:Y:S01]  /*13160*/  MUFU.EX2 R237, R133 ;  /* 0x0000008500ed7308 */ /* 0x0006a20000000800 */
        /* <DEDUP_REMOVED lines=25> */
[C---:B-----5:R-:W-:Y:S03]  /*13300*/  HMMA.16816.F32.BF16 R92, R168.reuse, R144, R92 ;  /* 0x00000090a85c723c */ /* 0x060fe6000004185c */
[C---:B------:R-:W-:Y:S02]  /*13310*/  FMUL.FTZ R96, R2.reuse, R96 ;  /* 0x0000006002607220 */ /* 0x040fe40000410000 */
[----:B------:R-:W-:Y:S02]  /*13320*/  FMUL.FTZ R97, R2, R97 ;  /* 0x0000006102617220 */ /* 0x000fe40000410000 */
[C---:B------:R-:W-:Y:S02]  /*13330*/  FMUL.FTZ R98, R0.reuse, R98 ;  /* 0x0000006200627220 */ /* 0x040fe40000410000 */
[----:B------:R-:W-:Y:S03]  /*13340*/  FMUL.FTZ R99, R0, R99 ;  /* 0x0000006300637220 */ /* 0x000fe60000410000 */
[C---:B------:R-:W-:Y:S02]  /*13350*/  FMUL.FTZ R100, R2.reuse, R100 ;  /* 0x0000006402647220 */ /* 0x040fe40000410000 */
[----:B------:R-:W-:Y:S02]  /*13360*/  FMUL.FTZ R101, R2, R101 ;  /* 0x0000006502657220 */ /* 0x000fe40000410000 */
        /* <DEDUP_REMOVED lines=9> */
[----:B---3--:R-:W-:Y:S02]  /*13400*/  FFMA.FTZ R133, R185, c[0x0][0x23c], -R172 ;  /* 0x00008f00b9857a23 */ /* 0x008fe400000108ac */
[----:B------:R-:W-:Y:S02]  /*13410*/  IMAD.MOV.U32 R165, RZ, RZ, R203 ;  /* 0x000000ffffa57224 */ /* 0x000fe400078e00cb */
[----:B------:R1:W3:Y:S01]  /*13420*/  MUFU.EX2 R203, R133 ;  /* 0x0000008500cb7308 */ /* 0x0002e20000000800 */
[C---:B------:R-:W-:Y:S01]  /*13430*/  HMMA.16816.F32.BF16 R104, R168.reuse, R138, R104 ;  /* 0x0000008aa868723c */ /* 0x040fe20000041868 */
[----:B------:R-:W1:Y:S02]  /*13440*/  LDSM.16.MT88.4 R136, [R207+0x1e000] ;  /* 0x01e00000cf88783b */ /* 0x000e640000004200 */
[C---:B------:R-:W-:Y:S02]  /*13450*/  FMUL.FTZ R108, R2.reuse, R108 ;  /* 0x0000006c026c7220 */ /* 0x040fe40000410000 */
[----:B------:R-:W-:Y:S02]  /*13460*/  FMUL.FTZ R109, R2, R109 ;  /* 0x0000006d026d7220 */ /* 0x000fe40000410000 */
[C---:B------:R-:W-:Y:S02]  /*13470*/  FMUL.FTZ R110, R0.reuse, R110 ;  /* 0x0000006e006e7220 */ /* 0x040fe40000410000 */
[----:B------:R-:W-:Y:S03]  /*13480*/  FMUL.FTZ R111, R0, R111 ;  /* 0x0000006f006f7220 */ /* 0x000fe60000410000 */
[C---:B------:R-:W-:Y:S02]  /*13490*/  FMUL.FTZ R116, R2.reuse, R116 ;  /* 0x0000007402747220 */ /* 0x040fe40000410000 */
[C---:B------:R-:W-:Y:S02]  /*134a0*/  FMUL.FTZ R117, R2.reuse, R117 ;  /* 0x0000007502757220 */ /* 0x040fe40000410000 */
[C---:B----4-:R-:W-:Y:S03]  /*134b0*/  HMMA.16816.F32.BF16 R108, R168.reuse, R140, R108 ;  /* 0x0000008ca86c723c */ /* 0x050fe6000004186c */
[C---:B------:R-:W-:Y:S02]  /*134c0*/  FMUL.FTZ R112, R2.reuse, R112 ;  /* 0x0000007002707220 */ /* 0x040fe40000410000 */
[----:B------:R-:W-:Y:S02]  /*134d0*/  FMUL.FTZ R113, R2, R113 ;  /* 0x0000007102717220 */ /* 0x000fe40000410000 */
[C---:B------:R-:W-:Y:S01]  /*134e0*/  FMUL.FTZ R114, R0.reuse, R114 ;  /* 0x0000007200727220 */ /* 0x040fe20000410000 */
[----:B------:R-:W-:Y:S01]  /*134f0*/  LOP3.LUT R140, R189, UR8, R176, 0x96, !PT ;  /* 0x00000008bd8c7c12 */ /* 0x000fe2000f8e96b0 */
[C---:B------:R-:W-:Y:S03]  /*13500*/  FMUL.FTZ R115, R0.reuse, R115 ;  /* 0x0000007300737220 */ /* 0x040fe60000410000 */
[C---:B------:R-:W-:Y:S02]  /*13510*/  FMUL.FTZ R118, R0.reuse, R118 ;  /* 0x0000007600767220 */ /* 0x040fe40000410000 */
[----:B------:R-:W-:Y:S02]  /*13520*/  FMUL.FTZ R119, R0, R119 ;  /* 0x0000007700777220 */ /* 0x000fe40000410000 */
[C---:B------:R-:W-:Y:S03]  /*13530*/  HMMA.16816.F32.BF16 R112, R168.reuse, R142, R112 ;  /* 0x0000008ea870723c */ /* 0x040fe60000041870 */
[----:B------:R-:W-:Y:S04]  /*13540*/  IMAD.WIDE.U32 R140, R140, -0x2daee0ad, RZ ;  /* 0xd2511f538c8c7825 */ /* 0x000fe800078e00ff */
[----:B------:R-:W-:Y:S01]  /*13550*/  IMAD.MOV.U32 R164, RZ, RZ, R202 ;  /* 0x000000ffffa47224 */ /* 0x000fe200078e00ca */
[C---:B-----5:R-:W-:Y:S01]  /*13560*/  HMMA.16816.F32.BF16 R116, R168.reuse, R144, R116 ;  /* 0x00000090a874723c */ /* 0x060fe20000041874 */
[----:B------:R4:W-:Y:S03]  /*13570*/  MUFU.EX2 R202, R134 ;  /* 0x0000008600ca7308 */ /* 0x0009e60000000800 */
[----:B-1----:R-:W-:Y:S01]  /*13580*/  LOP3.LUT R133, R141, UR17, R178, 0x96, !PT ;  /* 0x000000118d857c12 */ /* 0x002fe2000f8e96b2 */
[----:B------:R-:W-:Y:S01]  /*13590*/  FMUL.FTZ R120, R2, R120 ;  /* 0x0000007802787220 */ /* 0x000fe20000410000 */
[----:B------:R-:W-:Y:S01]  /*135a0*/  LOP3.LUT R143, R140, 0xffff, RZ, 0xc0, !PT ;  /* 0x0000ffff8c8f7812 */ /* 0x000fe200078ec0ff */
[----:B------:R-:W-:Y:S01]  /*135b0*/  FFMA.FTZ R141, R187, c[0x0][0x23c], -R173 ;  /* 0x00008f00bb8d7a23 */ /* 0x000fe200000108ad */
[--C-:B------:R-:W-:Y:S01]  /*135c0*/  SHF.R.U32.HI R152, RZ, 0x10, R140.reuse ;  /* 0x00000010ff987819 */ /* 0x100fe2000001168c */
[----:B------:R-:W-:Y:S01]  /*135d0*/  FMUL.FTZ R121, R2, R121 ;  /* 0x0000007902797220 */ /* 0x000fe20000410000 */
[----:B------:R-:W-:Y:S01]  /*135e0*/  LDSM.16.MT88.4 R176, [R206+0x1b800] ;  /* 0x01b80000ceb0783b */ /* 0x000fe20000004200 */
[----:B------:R1:W5:Y:S01]  /*135f0*/  MUFU.EX2 R201, R141 ;  /* 0x0000008d00c97308 */ /* 0x0003620000000800 */
[----:B------:R-:W-:Y:S01]  /*13600*/  FMUL.FTZ R122, R0, R122 ;  /* 0x0000007a007a7220 */ /* 0x000fe20000410000 */
[----:B------:R-:W-:Y:S01]  /*13610*/  LOP3.LUT R154, R140, 0xff, RZ, 0xc0, !PT ;  /* 0x000000ff8c9a7812 */ /* 0x000fe200078ec0ff */
[----:B------:R-:W-:Y:S01]  /*13620*/  FMUL.FTZ R123, R0, R123 ;  /* 0x0000007b007b7220 */ /* 0x000fe20000410000 */
[----:B------:R-:W-:Y:S01]  /*13630*/  SHF.R.U32.HI R153, RZ, 0x18, R140 ;  /* 0x00000018ff997819 */ /* 0x000fe2000001168c */
[----:B------:R-:W-:Y:S01]  /*13640*/  FMUL.FTZ R124, R2, R124 ;  /* 0x0000007c027c7220 */ /* 0x000fe20000410000 */
[----:B------:R-:W-:Y:S01]  /*13650*/  LOP3.LUT R152, R152, 0xff, RZ, 0xc0, !PT ;  /* 0x000000ff98987812 */ /* 0x000fe200078ec0ff */
[----:B------:R-:W-:Y:S01]  /*13660*/  FMUL.FTZ R125, R2, R125 ;  /* 0x0000007d027d7220 */ /* 0x000fe20000410000 */
[----:B------:R-:W-:Y:S01]  /*13670*/  SHF.R.U32.HI R143, RZ, 0x8, R143 ;  /* 0x00000008ff8f7819 */ /* 0x000fe2000001168f */
[C---:B------:R-:W-:Y:S01]  /*13680*/  FMUL.FTZ R126, R0.reuse, R126 ;  /* 0x0000007e007e7220 */ /* 0x040fe20000410000 */
[C---:B------:R-:W-:Y:S01]  /*13690*/  HMMA.16816.F32.BF16 R120, R168.reuse, R146, R120 ;  /* 0x00000092a878723c */ /* 0x040fe20000041878 */
[----:B------:R-:W5:Y:S02]  /*136a0*/  LDSM.16.MT88.4 R144, [R205+0x18800] ;  /* 0x01880000cd90783b */ /* 0x000f640000004200 */
[--C-:B------:R-:W-:Y:S01]  /*136b0*/  SHF.R.U32.HI R140, RZ, 0x10, R133.reuse ;  /* 0x00000010ff8c7819 */ /* 0x100fe20000011685 */
[----:B------:R-:W-:Y:S01]  /*136c0*/  FMUL.FTZ R127, R0, R127 ;  /* 0x0000007f007f7220 */ /* 0x000fe20000410000 */
[C---:B----4-:R-:W-:Y:S01]  /*136d0*/  LOP3.LUT R134, R133.reuse, 0xffff, RZ, 0xc0, !PT ;  /* 0x0000ffff85867812 */ /* 0x050fe200078ec0ff */
[C---:B------:R-:W-:Y:S01]  /*136e0*/  FMUL.FTZ R128, R2.reuse, R128 ;  /* 0x0000008002807220 */ /* 0x040fe20000410000 */
[----:B------:R-:W-:Y:S01]  /*136f0*/  LOP3.LUT R142, R133, 0xff, RZ, 0xc0, !PT ;  /* 0x000000ff858e7812 */ /* 0x000fe200078ec0ff */
[----:B------:R-:W-:Y:S01]  /*13700*/  FMUL.FTZ R129, R2, R129 ;  /* 0x0000008102817220 */ /* 0x000fe20000410000 */
[----:B------:R-:W-:Y:S02]  /*13710*/  SHF.R.U32.HI R133, RZ, 0x18, R133 ;  /* 0x00000018ff857819 */ /* 0x000fe40000011685 */
[C---:B------:R-:W-:Y:S03]  /*13720*/  HMMA.16816.F32.BF16 R124, R168.reuse, R136, R124 ;  /* 0x00000088a87c723c */ /* 0x040fe6000004187c */
[----:B-1----:R-:W-:Y:S01]  /*13730*/  PRMT R141, R154, 0x5410, R143 ;  /* 0x000054109a8d7816 */ /* 0x002fe2000000008f */
[----:B------:R-:W-:Y:S01]  /*13740*/  FMUL.FTZ R130, R0, R130 ;  /* 0x0000008200827220 */ /* 0x000fe20000410000 */
[----:B------:R-:W-:Y:S01]  /*13750*/  PRMT R143, R152, 0x5410, R153 ;  /* 0x00005410988f7816 */ /* 0x000fe20000000099 */
[----:B------:R-:W-:Y:S01]  /*13760*/  FMUL.FTZ R131, R0, R131 ;  /* 0x0000008300837220 */ /* 0x000fe20000410000 */
[----:B------:R-:W-:Y:S01]  /*13770*/  SHF.R.U32.HI R134, RZ, 0x8, R134 ;  /* 0x00000008ff867819 */ /* 0x000fe20000011686 */
[----:B------:R-:W1:Y:S01]  /*13780*/  LDSM.16.MT88.4 R152, [R208+0x18800] ;  /* 0x01880000d098783b */ /* 0x000e620000004200 */
[----:B------:R-:W-:Y:S03]  /*13790*/  LOP3.LUT R140, R140, 0xff, RZ, 0xc0, !PT ;  /* 0x000000ff8c8c7812 */ /* 0x000fe600078ec0ff */
[----:B------:R-:W-:Y:S01]  /*137a0*/  PRMT R161, R142, 0x5410, R134 ;  /* 0x000054108ea17816 */ /* 0x000fe20000000086 */
[----:B------:R-:W-:Y:S03]  /*137b0*/  HMMA.16816.F32.BF16 R128, R168, R138, R128 ;  /* 0x0000008aa880723c */ /* 0x000fe60000041880 */
[----:B------:R-:W-:Y:S01]  /*137c0*/  PRMT R160, R140, 0x5410, R133 ;  /* 0x000054108ca07816 */ /* 0x000fe20000000085 */
[--C-:B------:R-:W-:Y:S01]  /*137d0*/  HSET2.LE.AND R142, R141, R166.reuse, PT ;  /* 0x000000a68d8e7233 */ /* 0x100fe20003803000 */
[----:B--2---:R-:W-:Y:S01]  /*137e0*/  F2FP.BF16.PACK_AB R133, R239, R240 ;  /* 0x000000f0ef85723e */ /* 0x004fe200000010ff */
[--C-:B------:R-:W-:Y:S01]  /*137f0*/  HSET2.LE.AND R143, R143, R166.reuse, PT ;  /* 0x000000a68f8f7233 */ /* 0x100fe20003803000 */
[----:B------:R-:W-:Y:S01]  /*13800*/  F2FP.BF16.PACK_AB R134, R237, R238 ;  /* 0x000000eeed86723e */ /* 0x000fe200000010ff */
[--C-:B------:R-:W-:Y:S01]  /*13810*/  HSET2.LE.AND R140, R161, R166.reuse, PT ;  /* 0x000000a6a18c7233 */ /* 0x100fe20003803000 */
[----:B------:R-:W-:Y:S01]  /*13820*/  LOP3.LUT R142, R142, R133, RZ, 0xc0, !PT ;  /* 0x000000858e8e7212 */ /* 0x000fe200078ec0ff */
[----:B------:R-:W2:Y:S02]  /*13830*/  LDSM.16.MT88.4 R136, [R205+0x1a800] ;  /* 0x01a80000cd88783b */ /* 0x000ea40000004200 */
[----:B------:R-:W-:Y:S01]  /*13840*/  HSET2.LE.AND R141, R160, R166, PT ;  /* 0x000000a6a08d7233 */ /* 0x000fe20003803000 */
[----:B------:R-:W-:Y:S01]  /*13850*/  LOP3.LUT R143, R143, R134, RZ, 0xc0, !PT ;  /* 0x000000868f8f7212 */ /* 0x000fe200078ec0ff */
[----:B------:R-:W-:Y:S01]  /*13860*/  IMAD.MOV.U32 R169, RZ, RZ, R166 ;  /* 0x000000ffffa97224 */ /* 0x000fe200078e00a6 */
[----:B---3--:R-:W-:Y:S01]  /*13870*/  F2FP.BF16.PACK_AB R133, R203, R236 ;  /* 0x000000eccb85723e */ /* 0x008fe200000010ff */
[----:B------:R-:W-:Y:S01]  /*13880*/  IMAD.MOV.U32 R164, RZ, RZ, R195 ;  /* 0x000000ffffa47224 */ /* 0x000fe200078e00c3 */
[----:B-----5:R-:W-:Y:S01]  /*13890*/  F2FP.BF16.PACK_AB R134, R201, R202 ;  /* 0x000000cac986723e */ /* 0x020fe200000010ff */
[----:B------:R-:W-:Y:S01]  /*138a0*/  LDSM.16.MT88.4 R160, [R205+0x1c800] ;  /* 0x01c80000cda0783b */ /* 0x000fe20000004200 */
[----:B------:R-:W-:Y:S01]  /*138b0*/  LOP3.LUT R140, R140, R133, RZ, 0xc0, !PT ;  /* 0x000000858c8c7212 */ /* 0x000fe200078ec0ff */
[----:B------:R-:W-:Y:S01]  /*138c0*/  IMAD.U32 R133, RZ, RZ, UR4 ;  /* 0x00000004ff857e24 */ /* 0x000fe2000f8e00ff */
[----:B------:R-:W-:Y:S01]  /*138d0*/  LOP3.LUT R141, R141, R134, RZ, 0xc0, !PT ;  /* 0x000000868d8d7212 */ /* 0x000fe200078ec0ff */
[----:B------:R-:W-:Y:S03]  /*138e0*/  FFMA.FTZ R134, R190, c[0x0][0x23c], -R172 ;  /* 0x00008f00be867a23 */ /* 0x000fe600000108ac */
[----:B------:R-:W-:Y:S01]  /*138f0*/  LOP3.LUT R133, R165, UR27, R133, 0x96, !PT ;  /* 0x0000001ba5857c12 */ /* 0x000fe2000f8e9685 */
[----:B------:R-:W-:Y:S01]  /*13900*/  IMAD.MOV.U32 R165, RZ, RZ, R194 ;  /* 0x000000ffffa57224 */ /* 0x000fe200078e00c2 */
[----:B------:R3:W-:Y:S01]  /*13910*/  MUFU.EX2 R195, R134 ;  /* 0x0000008600c37308 */ /* 0x0007e20000000800 */
        /* <DEDUP_REMOVED lines=31> */
[----:B---3--:R-:W-:Y:S01]  /*13b10*/  LOP3.LUT R134, R157, UR16, R182, 0x96, !PT ;  /* 0x000000109d867c12 */ /* 0x008fe2000f8e96b6 */
[C---:B--2---:R-:W-:Y:S01]  /*13b20*/  HMMA.16816.F32.BF16 R84, R140.reuse, R136, R84 ;  /* 0x000000888c54723c */ /* 0x044fe20000041854 */
[----:B------:R1:W2:Y:S03]  /*13b30*/  MUFU.EX2 R194, R133 ;  /* 0x0000008500c27308 */ /* 0x0002a60000000800 */
[----:B------:R-:W-:Y:S04]  /*13b40*/  IMAD.WIDE.U32 R156, R156, -0x2daee0ad, RZ ;  /* 0xd2511f539c9c7825 */ /* 0x000fe800078e00ff */
[C---:B------:R-:W-:Y:S01]  /*13b50*/  HMMA.16816.F32.BF16 R88, R140.reuse, R138, R88 ;  /* 0x0000008a8c58723c */ /* 0x040fe20000041858 */
[----:B------:R-:W3:Y:S07]  /*13b60*/  LDSM.16.MT88.4 R136, [R206+0x1e800] ;  /* 0x01e80000ce88783b */ /* 0x000eee0000004200 */
[C---:B----4-:R-:W-:Y:S08]  /*13b70*/  HMMA.16816.F32.BF16 R92, R140.reuse, R144, R92 ;  /* 0x000000908c5c723c */ /* 0x050ff0000004185c */
        /* <DEDUP_REMOVED lines=10> */
[C---:B---3--:R-:W-:Y:S03]  /*13c20*/  HMMA.16816.F32.BF16 R108, R140.reuse, R136, R108 ;  /* 0x000000888c6c723c */ /* 0x048fe6000004186c */
        /* <DEDUP_REMOVED lines=9> */
[----:B------:R-:W-:Y:S01]  /*13cc0*/  FFMA.FTZ R138, R200, c[0x0][0x23c], -R173 ;  /* 0x00008f00c88a7a23 */ /* 0x000fe200000108ad */
[----:B------:R-:W-:Y:S01]  /*13cd0*/  LOP3.LUT R156, R149, UR9, R156, 0x96, !PT ;  /* 0x00000009959c7c12 */ /* 0x000fe2000f8e969c */
[----:B------:R-:W-:Y:S01]  /*13ce0*/  IMAD.MOV.U32 R196, RZ, RZ, R164 ;  /* 0x000000ffffc47224 */ /* 0x000fe200078e00a4 */
[----:B------:R-:W4:Y:S01]  /*13cf0*/  LDL.LU R200, [R1+0x18] ;  /* 0x0000180001c87983 */ /* 0x000f220000300800 */
        /* <DEDUP_REMOVED lines=11> */
[----:B------:R2:W1:Y:S02]  /*13db0*/  MUFU.EX2 R190, R133 ;  /* 0x0000008500be7308 */ /* 0x0004640000000800 */
[----:B------:R-:W-:Y:S05]  /*13dc0*/  IMAD.WIDE.U32 R136, R136, -0x326172a9, RZ ;  /* 0xcd9e8d5788887825 */ /* 0x000fea00078e00ff */
[--C-:B------:R-:W-:Y:S02]  /*13dd0*/  SHF.R.U32.HI R156, RZ, 0x10, R136.reuse ;  /* 0x00000010ff9c7819 */ /* 0x100fe40000011688 */
[C---:B------:R-:W-:Y:S02]  /*13de0*/  LOP3.LUT R139, R136.reuse, 0xff, RZ, 0xc0, !PT ;  /* 0x000000ff888b7812 */ /* 0x040fe400078ec0ff */
[----:B------:R-:W-:Y:S01]  /*13df0*/  SHF.R.U32.HI R158, RZ, 0x18, R136 ;  /* 0x00000018ff9e7819 */ /* 0x000fe20000011688 */
[----:B--2---:R-:W-:Y:S02]  /*13e00*/  FFMA.FTZ R133, R199, c[0x0][0x23c], -R173 ;  /* 0x00008f00c7857a23 */ /* 0x004fe400000108ad */
        /* <DEDUP_REMOVED lines=151> */
[----:B------:R-:W-:Y:S01]  /*14780*/  STL [R1+0x18], R2 ;  /* 0x0000180201007387 */ /* 0x000fe20000100800 */
        /* <DEDUP_REMOVED lines=55> */
.L_x_1692:
[----:B------:R-:W2:Y:S04]  /*14b00*/  LDL.LU R5, [R1+0x18] ;  /* 0x0000180001057983 */ /* 0x000ea80000300800 */
[----:B------:R-:W1:Y:S01]  /*14b10*/  S2R R174, SR_TID.X ;  /* 0x0000000000ae7919 */ /* 0x000e620000002100 */
[----:B------:R-:W3:Y:S01]  /*14b20*/  S2UR UR7, SR_CTAID.Y ;  /* 0x00000000000779c3 */ /* 0x000ee20000002600 */
[----:B------:R-:W-:-:S02]  /*14b30*/  UISETP.NE.AND UP4, UPT, UR22, -0x1, UPT ;  /* 0xffffffff1600788c */ /* 0x000fc4000bf85270 */
[----:B------:R-:W4:Y:S01]  /*14b40*/  LDL.LU R4, [R1+0x1c] ;  /* 0x00001c0001047983 */ /* 0x000f220000300800 */
[----:B------:R-:W-:-:S03]  /*14b50*/  ULDC.64 UR4, c[0x0][0x1e8] ;  /* 0x00007a0000047ab9 */ /* 0x000fc60000000a00 */
[----:B------:R-:W5:Y:S01]  /*14b60*/  LDL.LU R176, [R1+0x74] ;  /* 0x0000740001b07983 */ /* 0x000f620000300800 */
        /* <DEDUP_REMOVED lines=379> */
[----:B-----5:R-:W-:Y:S01]  /*16320*/  LEA R0, R0, R176, 0x4 ;  /* 0x000000b000007211 */ /* 0x020fe200078e20ff */
        /* <DEDUP_REMOVED lines=17> */
.L_x_1697:
[----:B---3--:R-:W-:Y:S05]  /*16440*/  BSYNC B0 ;  /* 0x0000000000007941 */ /* 0x008fea0003800000 */
.L_x_1696:
        /* <DEDUP_REMOVED lines=29> */
.L_x_1699:
[----:B--2---:R-:W-:Y:S05]  /*16620*/  BSYNC B0 ;  /* 0x0000000000007941 */ /* 0x004fea0003800000 */
.L_x_1698:
        /* <DEDUP_REMOVED lines=18> */
.L_x_1701:
[----:B------:R-:W-:Y:S05]  /*16750*/  BSYNC B0 ;  /* 0x0000000000007941 */ /* 0x000fea0003800000 */
.L_x_1700:
        /* <DEDUP_REMOVED lines=18> */
.L_x_1703:
[----:B------:R-:W-:Y:S05]  /*16880*/  BSYNC B0 ;  /* 0x0000000000007941 */ /* 0x000fea0003800000 */
.L_x_1702:
        /* <DEDUP_REMOVED lines=18> */
.L_x_1704:
        /* <DEDUP_REMOVED lines=13> */
.L_x_2059:


//--------------------- .text._ZN5flash16flash_fwd_kernelI23Flash_fwd_kernel_traitsILi256ELi128ELi64ELi8ELb0ELb0EN7cutlass10bfloat16_tE19Flash_kernel_traitsILi256ELi128ELi64ELi8ES3_EELb0ELb0ELb1ELb0ELb0ELb1ELb1ELb0EEEvNS_16Flash_fwd_paramsE --------------------------
	.section	.text._ZN5flash16flash_fwd_kernelI23Flash_fwd_kernel_traitsILi256ELi128ELi64ELi8ELb0ELb0EN7cutlass10bfloat16_tE19Flash_kernel_traitsILi256ELi128ELi64ELi8ES3_EELb0ELb0ELb1ELb0ELb0ELb1ELb1ELb0EEEvNS_16Flash_fwd_paramsE,"ax",@progbits
	.sectioninfo	@"SHI_REGISTERS=255"
	.align	128
        .global         _ZN5flash16flash_fwd_kernelI23Flash_fwd_kernel_traitsILi256ELi128ELi64ELi8ELb0ELb0EN7cutlass10bfloat16_tE19Flash_kernel_traitsILi256ELi128ELi64ELi8ES3_EELb0ELb0ELb1ELb0ELb0ELb1ELb1ELb0EEEvNS_16Flash_fwd_paramsE
        .type           _ZN5flash16flash_fwd_kernelI23Flash_fwd_kernel_traitsILi256ELi128ELi64ELi8ELb0ELb0EN7cutlass10bfloat16_tE19Flash_kernel_traitsILi256ELi128ELi64ELi8ES3_EELb0ELb0ELb1ELb0ELb0ELb1ELb1ELb0EEEvNS_16Flash_fwd_paramsE,@function
        .size           _ZN5flash16flash_fwd_kernelI23Flash_fwd_kernel_traitsILi256ELi128ELi64ELi8ELb0ELb0EN7cutlass10bfloat16_tE19Flash_kernel_traitsILi256ELi128ELi64ELi8ES3_EELb0ELb0ELb1ELb0ELb0ELb1ELb1ELb0EEEvNS_16Flash_fwd_paramsE,(.L_x_2060 - _ZN5flash16flash_fwd_kernelI23Flash_fwd_kernel_traitsILi256ELi128ELi64ELi8ELb0ELb0EN7cutlass10bfloat16_tE19Flash_kernel_traitsILi256ELi128ELi64ELi8ES3_EELb0ELb0ELb1ELb0ELb0ELb1ELb1ELb0EEEvNS_16Flash_fwd_paramsE)
        .other          _ZN5flash16flash_fwd_kernelI23Flash_fwd_kernel_traitsILi256ELi128ELi64ELi8ELb0ELb0EN7cutlass10bfloat16_tE19Flash_kernel_traitsILi256ELi128ELi64ELi8ES3_EELb0ELb0ELb1ELb0ELb0ELb1ELb1ELb0EEEvNS_16Flash_fwd_paramsE,@"STO_CUDA_ENTRY STV_DEFAULT"
_ZN5flash16flash_fwd_kernelI23Flash_fwd_kernel_traitsILi256ELi128ELi64ELi8ELb0ELb0EN7cutlass10bfloat16_tE19Flash_kernel_traitsILi256ELi128ELi64ELi8ES3_EELb0ELb0ELb1ELb0ELb0ELb1ELb1ELb0EEEvNS_16Flash_fwd_paramsE:
.text._ZN5flash16flash_fwd_kernelI23Flash_fwd_kernel_traitsILi256ELi128ELi64ELi8ELb0ELb0EN7cutlass10bfloat16_tE19Flash_kernel_traitsILi256ELi128ELi64ELi8ES3_EELb0ELb0ELb1ELb0ELb0ELb1ELb1ELb0EEEvNS_16Flash_fwd_paramsE:
        /* <DEDUP_REMOVED lines=57> */
.L_x_1705:
[----:B------:R-:W-:Y:S02]  /*0390*/  ULDC UR6, c[0x0][0x218] ;  /* 0x0000860000067ab9 */ /* 0x000fe40000000800 */
.L_x_1706:
        /* <DEDUP_REMOVED lines=117> */
.L_x_1709:
[----:B------:R-:W-:Y:S05]  /*0af0*/  BSYNC B0 ;  /* 0x0000000000007941 */ /* 0x000fea0003800000 */
.L_x_1708:
        /* <DEDUP_REMOVED lines=18> */
.L_x_1711:
[----:B------:R-:W-:Y:S05]  /*0c20*/  BSYNC B0 ;  /* 0x0000000000007941 */ /* 0x000fea0003800000 */
.L_x_1710:
        /* <DEDUP_REMOVED lines=18> */
.L_x_1713:
[----:B------:R-:W-:Y:S05]  /*0d50*/  BSYNC B0 ;  /* 0x0000000000007941 */ /* 0x000fea0003800000 */
.L_x_1712:
        /* <DEDUP_REMOVED lines=17> */
.L_x_1715:
[----:B------:R-:W-:Y:S05]  /*0e70*/  BSYNC B0 ;  /* 0x0000000000007941 */ /* 0x000fea0003800000 */
.L_x_1714:
        /* <DEDUP_REMOVED lines=35> */
.L_x_1707:
        /* <DEDUP_REMOVED lines=32> */
.L_x_1716:
        /* <DEDUP_REMOVED lines=44> */
.L_x_1717:
        /* <DEDUP_REMOVED lines=10> */
[----:B------:R-:W-:Y:S01]  /*1610*/  UIADD3 UR15, UR8, -0x1, URZ ;  /* 0xffffffff080f7890 */ /* 0x000fe2000fffe03f */
[----:B------:R-:W-:Y:S01]  /*1620*/  LOP3.LUT R3, R3, 0xfffffff8, RZ, 0xc0, !PT ;  /* 0xfffffff803037812 */ /* 0x000fe200078ec0ff */
[----:B------:R-:W-:Y:S01]  /*1630*/  UIMAD UR4, UR12, UR5, UR4 ;  /* 0x000000050c0472a4 */ /* 0x000fe2000f8e0204 */
[C---:B------:R-:W-:Y:S01]  /*1640*/  IADD3 R2, R12.reuse, 0x20, RZ ;  /* 0x000000200c027810 */ /* 0x040fe20007ffe0ff */
[----:B------:R-:W-:Y:S01]  /*1650*/  IMAD.SHL.U32 R7, R12, 0x40, RZ ;  /* 0x000000400c077824 */ /* 0x000fe200078e00ff */
[----:B------:R-:W-:Y:S01]  /*1660*/  SHF.R.S32.HI R13, RZ, 0x1f, R12 ;  /* 0x0000001fff0d7819 */ /* 0x000fe2000001140c */
[----:B------:R-:W-:Y:S01]  /*1670*/  IMAD.IADD R0, R4, 0x1, -R3 ;  /* 0x0000000104007824 */ /* 0x000fe200078e0a03 */
[----:B------:R-:W-:Y:S01]  /*1680*/  ISETP.GE.AND P2, PT, R2, UR11, PT ;  /* 0x0000000b02007c0c */ /* 0x000fe2000bf46270 */
[----:B------:R-:W-:Y:S01]  /*1690*/  UIMAD UR12, UR15, -0x40, UR14 ;  /* 0xffffffc00f0c78a4 */ /* 0x000fe2000f8e020e */
[----:B------:R-:W-:Y:S01]  /*16a0*/  IADD3 R3, R12, 0x40, RZ ;  /* 0x000000400c037810 */ /* 0x000fe20007ffe0ff */
[----:B------:R-:W-:Y:S01]  /*16b0*/  IMAD.SHL.U32 R250, R0, 0x8, RZ ;  /* 0x0000000800fa7824 */ /* 0x000fe200078e00ff */
[----:B------:R-:W-:Y:S01]  /*16c0*/  ISETP.GE.AND P3, PT, R12, UR11, PT ;  /* 0x0000000b0c007c0c */ /* 0x000fe2000bf66270 */
[----:B------:R-:W-:Y:S01]  /*16d0*/  IMAD R249, R8, c[0x0][0x1b4], R249 ;  /* 0x00006d0008f97a24 */ /* 0x000fe200078e02f9 */
[----:B------:R-:W-:Y:S01]  /*16e0*/  ISETP.GE.AND P1, PT, R3, UR11, PT ;  /* 0x0000000b03007c0c */ /* 0x000fe2000bf26270 */
[----:B------:R-:W-:Y:S01]  /*16f0*/  UMOV UR20, 0x5 ;  /* 0x0000000500147882 */ /* 0x000fe20000000000 */
[----:B------:R-:W-:Y:S01]  /*1700*/  SHF.R.S32.HI R251, RZ, 0x1f, R250 ;  /* 0x0000001ffffb7819 */ /* 0x000fe200000114fa */
[----:B-1----:R-:W-:Y:S01]  /*1710*/  IMAD.WIDE R236, R237, 0x80, R12 ;  /* 0x00000080edec7825 */ /* 0x002fe200078e020c */
[----:B------:R-:W-:Y:S01]  /*1720*/  IADD3 R14, P0, R250, UR6, RZ ;  /* 0x00000006fa0e7c10 */ /* 0x000fe2000ff1e0ff */
[----:B------:R-:W-:Y:S01]  /*1730*/  UMOV UR6, 0x6 ;  /* 0x0000000600067882 */ /* 0x000fe20000000000 */
[----:B------:R-:W-:Y:S01]  /*1740*/  IADD3 R3, R12, 0x60, RZ ;  /* 0x000000600c037810 */ /* 0x000fe20007ffe0ff */
[----:B------:R-:W-:Y:S01]  /*1750*/  IMAD R245, R245, c[0x0][0x1b8], RZ ;  /* 0x00006e00f5f57a24 */ /* 0x000fe200078e02ff */
[----:B------:R-:W-:Y:S01]  /*1760*/  IADD3.X R15, R251, UR17, RZ, P0, !PT ;  /* 0x00000011fb0f7c10 */ /* 0x000fe200087fe4ff */
[----:B------:R-:W-:Y:S01]  /*1770*/  USHF.R.S32.HI UR17, URZ, 0x1f, UR15 ;  /* 0x0000001f3f117899 */ /* 0x000fe2000801140f */
[----:B------:R-:W-:Y:S01]  /*1780*/  @!P2 IADD3 R25, P0, R236, 0x20, RZ ;  /* 0x00000020ec19a810 */ /* 0x000fe20007f1e0ff */
[----:B------:R-:W-:Y:S01]  /*1790*/  @!P3 IMAD R5, R237, c[0x0][0x190], RZ ;  /* 0x00006400ed05ba24 */ /* 0x000fe200078e02ff */
[----:B------:R-:W-:Y:S01]  /*17a0*/  LOP3.LUT R7, R7, 0x1c0, RZ, 0xc0, !PT ;  /* 0x000001c007077812 */ /* 0x000fe200078ec0ff */
[----:B--2---:R-:W-:Y:S01]  /*17b0*/  IMAD.WIDE.U32 R18, R18, c[0x0][0x1a8], R14 ;  /* 0x00006a0012127a25 */ /* 0x004fe200078e000e */
[----:B------:R-:W-:Y:S01]  /*17c0*/  @!P1 IADD3 R16, P4, R236, 0x40, RZ ;  /* 0x00000040ec109810 */ /* 0x000fe20007f9e0ff */
[----:B------:R-:W-:Y:S01]  /*17d0*/  UISETP.GT.AND UP0, UPT, UR15, UR9, UPT ;  /* 0x000000090f00728c */ /* 0x000fe2000bf04270 */
[----:B------:R-:W-:Y:S01]  /*17e0*/  LOP3.LUT R10, R7, 0x38, R250, 0xf8, !PT ;  /* 0x00000038070a7812 */ /* 0x000fe200078ef8fa */
[----:B------:R-:W-:Y:S01]  /*17f0*/  @!P2 IMAD.X R6, RZ, RZ, R237, P0 ;  /* 0x000000ffff06a224 */ /* 0x000fe200000e06ed */
[----:B------:R-:W-:Y:S01]  /*1800*/  IADD3 R19, R19, UR4, RZ ;  /* 0x0000000413137c10 */ /* 0x000fe2000fffe0ff */
[----:B------:R-:W-:Y:S01]  /*1810*/  @!P3 IMAD.MOV.U32 R26, RZ, RZ, R18 ;  /* 0x000000ffff1ab224 */ /* 0x000fe200078e0012 */
[----:B------:R-:W-:Y:S01]  /*1820*/  ISETP.GE.AND P0, PT, R3, UR11, PT ;  /* 0x0000000b03007c0c */ /* 0x000fe2000bf06270 */
[----:B------:R-:W-:Y:S01]  /*1830*/  @!P2 IMAD R6, R6, c[0x0][0x190], RZ ;  /* 0x000064000606aa24 */ /* 0x000fe200078e02ff */
[----:B------:R-:W-:Y:S01]  /*1840*/  ULDC.64 UR4, c[0x0][0x198] ;  /* 0x0000660000047ab9 */ /* 0x000fe20000000a00 */
[----:B------:R-:W-:Y:S01]  /*1850*/  @!P3 IMAD.MOV.U32 R27, RZ, RZ, R19 ;  /* 0x000000ffff1bb224 */ /* 0x000fe200078e0013 */
[----:B------:R-:W-:Y:S01]  /*1860*/  USHF.L.U64.HI UR6, UR4, UR6, UR5 ;  /* 0x0000000604067299 */ /* 0x000fe20008010205 */
[----:B------:R-:W-:Y:S01]  /*1870*/  @!P1 IMAD.X R3, RZ, RZ, R237, P4 ;  /* 0x000000ffff039224 */ /* 0x000fe200020e06ed */
[----:B------:R-:W-:Y:S01]  /*1880*/  USHF.L.U64.HI UR20, UR4, UR20, UR5 ;  /* 0x0000001404147299 */ /* 0x000fe20008010205 */
[C---:B------:R-:W-:Y:S01]  /*1890*/  @!P3 IMAD R5, R236.reuse, c[0x0][0x194], R5 ;  /* 0x00006500ec05ba24 */ /* 0x040fe200078e0205 */
[----:B------:R-:W-:Y:S01]  /*18a0*/  LEA.HI R233, R11, R4, RZ, 0x4 ;  /* 0x000000040be97211 */ /* 0x000fe200078f20ff */
[----:B------:R-:W-:-:S04]  /*18b0*/  @!P3 IMAD.WIDE.U32 R26, R236, c[0x0][0x190], R26 ;  /* 0x00006400ec1aba25 */ /* 0x000fc800078e001a */
[C---:B------:R-:W-:Y:S01]  /*18c0*/  @!P2 IMAD R6, R25.reuse, c[0x0][0x194], R6 ;  /* 0x000065001906aa24 */ /* 0x040fe200078e0206 */
[----:B------:R-:W-:Y:S01]  /*18d0*/  @!P0 IADD3 R22, P4, R236, 0x60, RZ ;  /* 0x00000060ec168810 */ /* 0x000fe20007f9e0ff */
[----:B------:R-:W-:Y:S01]  /*18e0*/  @!P2 IMAD.WIDE.U32 R24, R25, c[0x0][0x190], R18 ;  /* 0x000064001918aa25 */ /* 0x000fe200078e0012 */
[----:B------:R-:W-:-:S03]  /*18f0*/  @!P3 LEA R14, P6, R26, c[0x0][0x160], 0x1 ;  /* 0x000058001a0eba11 */ /* 0x000fc600078c08ff */
[----:B------:R-:W-:Y:S01]  /*1900*/  @!P1 IMAD R3, R3, c[0x0][0x190], RZ ;  /* 0x0000640003039a24 */ /* 0x000fe200078e02ff */
[----:B------:R-:W-:Y:S01]  /*1910*/  @!P2 LEA R20, P5, R24, c[0x0][0x160], 0x1 ;  /* 0x000058001814aa11 */ /* 0x000fe200078a08ff */
[----:B------:R-:W-:Y:S02]  /*1920*/  @!P3 IMAD.IADD R5, R27, 0x1, R5 ;  /* 0x000000011b05b824 */ /* 0x000fe400078e0205 */
[----:B------:R-:W-:Y:S02]  /*1930*/  @!P2 IMAD.IADD R6, R25, 0x1, R6 ;  /* 0x000000011906a824 */ /* 0x000fe400078e0206 */
[----:B------:R-:W-:Y:S01]  /*1940*/  @!P1 IMAD R3, R16, c[0x0][0x194], R3 ;  /* 0x0000650010039a24 */ /* 0x000fe200078e0203 */
[----:B------:R-:W-:Y:S01]  /*1950*/  @!P3 LEA.HI.X R15, R26, c[0x0][0x164], R5, 0x1, P6 ;  /* 0x000059001a0fba11 */ /* 0x000fe200030f0c05 */
[----:B------:R-:W-:Y:S01]  /*1960*/  @!P1 IMAD.WIDE.U32 R16, R16, c[0x0][0x190], R18 ;  /* 0x0000640010109a25 */ /* 0x000fe200078e0012 */
[----:B------:R-:W-:Y:S02]  /*1970*/  @!P2 LEA.HI.X R21, R24, c[0x0][0x164], R6, 0x1, P5 ;  /* 0x000059001815aa11 */ /* 0x000fe400028f0c06 */
[C---:B------:R-:W-:Y:S01]  /*1980*/  ISETP.GE.AND P5, PT, R2.reuse, UR12, PT ;  /* 0x0000000c02007c0c */ /* 0x040fe2000bfa6270 */
[----:B------:R-:W-:Y:S01]  /*1990*/  @!P0 IMAD.X R5, RZ, RZ, R237, P4 ;  /* 0x000000ffff058224 */ /* 0x000fe200020e06ed */
[----:B------:R-:W-:Y:S01]  /*19a0*/  ISETP.GE.AND P4, PT, R2, UR12, PT ;  /* 0x0000000c02007c0c */ /* 0x000fe2000bf86270 */
[----:B------:R-:W-:Y:S01]  /*19b0*/  @!P0 IMAD.MOV.U32 R24, RZ, RZ, R18 ;  /* 0x000000ffff188224 */ /* 0x000fe200078e0012 */
[C---:B------:R-:W-:Y:S01]  /*19c0*/  @!P1 LEA R18, P6, R16.reuse, c[0x0][0x160], 0x1 ;  /* 0x0000580010129a11 */ /* 0x040fe200078c08ff */
[----:B------:R-:W-:Y:S01]  /*19d0*/  @!P1 IMAD.IADD R3, R17, 0x1, R3 ;  /* 0x0000000111039824 */ /* 0x000fe200078e0203 */
[-C--:B------:R-:W-:Y:S01]  /*19e0*/  LEA.HI R6, R11, R4.reuse, RZ, 0x6 ;  /* 0x000000040b067211 */ /* 0x080fe200078f30ff */
[----:B------:R-:W-:Y:S01]  /*19f0*/  @!P0 IMAD R5, R5, c[0x0][0x190], RZ ;  /* 0x0000640005058a24 */ /* 0x000fe200078e02ff */
[----:B------:R-:W-:Y:S01]  /*1a00*/  LEA.HI R11, R11, R4, RZ, 0x5 ;  /* 0x000000040b0b7211 */ /* 0x000fe200078f28ff */
[----:B------:R-:W-:Y:S01]  /*1a10*/  @!P0 IMAD.MOV.U32 R25, RZ, RZ, R19 ;  /* 0x000000ffff198224 */ /* 0x000fe200078e0013 */
[----:B------:R-:W-:Y:S01]  /*1a20*/  @!P1 LEA.HI.X R19, R16, c[0x0][0x164], R3, 0x1, P6 ;  /* 0x0000590010139a11 */ /* 0x000fe200030f0c03 */
[C---:B------:R-:W-:Y:S01]  /*1a30*/  @!P0 IMAD R2, R22.reuse, c[0x0][0x194], R5 ;  /* 0x0000650016028a24 */ /* 0x040fe200078e0205 */
[----:B------:R-:W-:Y:S01]  /*1a40*/  SHF.R.U32.HI R3, RZ, 0x3, R7 ;  /* 0x00000003ff037819 */ /* 0x000fe20000011607 */
[----:B------:R-:W-:Y:S01]  /*1a50*/  @!P0 IMAD.WIDE.U32 R22, R22, c[0x0][0x190], R24 ;  /* 0x0000640016168a25 */ /* 0x000fe200078e0018 */
[----:B------:R-:W-:-:S02]  /*1a60*/  LOP3.LUT R7, R233, 0xfffffff0, RZ, 0xc0, !PT ;  /* 0xfffffff0e9077812 */ /* 0x000fc400078ec0ff */
[----:B------:R-:W-:Y:S01]  /*1a70*/  LOP3.LUT R3, R10, R3, RZ, 0x3c, !PT ;  /* 0x000000030a037212 */ /* 0x000fe200078e3cff */
[----:B------:R-:W-:Y:S01]  /*1a80*/  IMAD.SHL.U32 R6, R6, 0x8, RZ ;  /* 0x0000000806067824 */ /* 0x000fe200078e00ff */
[----:B------:R-:W-:Y:S01]  /*1a90*/  @!P0 LEA R16, P6, R22, c[0x0][0x160], 0x1 ;  /* 0x0000580016108a11 */ /* 0x000fe200078c08ff */
[----:B------:R-:W-:Y:S01]  /*1aa0*/  @!P0 IMAD.IADD R2, R23, 0x1, R2 ;  /* 0x0000000117028824 */ /* 0x000fe200078e0202 */
[----:B------:R-:W-:Y:S01]  /*1ab0*/  SHF.R.S32.HI R10, RZ, 0x4, R233 ;  /* 0x00000004ff0a7819 */ /* 0x000fe200000114e9 */
[----:B------:R-:W-:Y:S01]  /*1ac0*/  IMAD R5, R13, c[0x0][0x198], RZ ;  /* 0x000066000d057a24 */ /* 0x000fe200078e02ff */
[----:B------:R-:W-:Y:S01]  /*1ad0*/  LOP3.LUT R3, R3, 0xfffffe00, R6, 0xf8, !PT ;  /* 0xfffffe0003037812 */ /* 0x000fe200078ef806 */
[----:B------:R-:W-:Y:S01]  /*1ae0*/  IMAD.WIDE.U32 R24, R12, c[0x0][0x198], R250 ;  /* 0x000066000c187a25 */ /* 0x000fe200078e00fa */
[----:B------:R-:W-:Y:S02]  /*1af0*/  @!P0 LEA.HI.X R17, R22, c[0x0][0x164], R2, 0x1, P6 ;  /* 0x0000590016118a11 */ /* 0x000fe400030f0c02 */
[----:B------:R-:W-:Y:S01]  /*1b00*/  LEA.HI R233, R233, R10, RZ, 0x1 ;  /* 0x0000000ae9e97211 */ /* 0x000fe200078f08ff */
[----:B------:R-:W-:Y:S01]  /*1b10*/  IMAD R2, R12, c[0x0][0x19c], R5 ;  /* 0x000067000c027a24 */ /* 0x000fe200078e0205 */
[----:B------:R-:W-:Y:S01]  /*1b20*/  IADD3 R238, P6, R24, UR22, RZ ;  /* 0x0000001618ee7c10 */ /* 0x000fe2000ffde0ff */
[----:B------:R-:W-:Y:S01]  /*1b30*/  IMAD.SHL.U32 R235, R3, 0x2, RZ ;  /* 0x0000000203eb7824 */ /* 0x000fe200078e00ff */
[----:B------:R-:W-:Y:S01]  /*1b40*/  UIMAD UR22, UR6, UR15, URZ ;  /* 0x0000000f061672a4 */ /* 0x000fe2000f8e023f */
[----:B------:R-:W-:Y:S01]  /*1b50*/  IMAD R5, R13, c[0x0][0x1a0], RZ ;  /* 0x000068000d057a24 */ /* 0x000fe200078e02ff */
[----:B------:R-:W-:Y:S01]  /*1b60*/  IADD3.X R239, R25, UR7, R2, P6, !PT ;  /* 0x0000000719ef7c10 */ /* 0x000fe2000b7fe402 */
[----:B------:R-:W-:Y:S01]  /*1b70*/  USHF.L.U32 UR7, UR4, 0x6, URZ ;  /* 0x0000000604077899 */ /* 0x000fe2000800063f */
        /* <DEDUP_REMOVED lines=9> */
[----:B------:R-:W-:-:S02]  /*1c10*/  LOP3.LUT R233, R233, 0xfffffffe, RZ, 0xc0, !PT ;  /* 0xfffffffee9e97812 */ /* 0x000fc400078ec0ff */
[----:B------:R1:W-:Y:S01]  /*1c20*/  @!P3 LDGSTS.E.BYPASS.LTC128B.128 [R235+0x8000], [R14.64+0x100] ;  /* 0x080001000eebbfae */ /* 0x0003e2000b901d52 */
[----:B------:R-:W-:Y:S01]  /*1c30*/  IMAD.IADD R249, R239, 0x1, R249 ;  /* 0x00000001eff97824 */ /* 0x000fe200078e02f9 */
[----:B------:R-:W-:Y:S01]  /*1c40*/  LOP3.LUT R247, R11, 0xffffffe0, RZ, 0xc0, !PT ;  /* 0xffffffe00bf77812 */ /* 0x000fe200078ec0ff */
[----:B------:R-:W-:Y:S01]  /*1c50*/  IMAD.MOV.U32 R248, RZ, RZ, R238 ;  /* 0x000000fffff87224 */ /* 0x000fe200078e00ee */
[----:B------:R1:W-:Y:S01]  /*1c60*/  @!P3 LDGSTS.E.BYPASS.LTC128B.128 [R235+0xc000], [R14.64+0x180] ;  /* 0x0c0001800eebbfae */ /* 0x0003e2000b901d52 */
[----:B------:R-:W-:Y:S02]  /*1c70*/  IMAD R5, R12, c[0x0][0x1a4], R5 ;  /* 0x000069000c057a24 */ /* 0x000fe400078e0205 */
[----:B------:R-:W-:Y:S01]  /*1c80*/  IMAD.WIDE.U32 R24, R3, UR7, R248 ;  /* 0x0000000703187c25 */ /* 0x000fe2000f8e00f8 */
[----:B------:R2:W-:Y:S03]  /*1c90*/  @!P2 LDGSTS.E.BYPASS.LTC128B.128 [R235+0x1000], [R20.64] ;  /* 0x0100000014ebafae */ /* 0x0005e6000b901d52 */
[----:B------:R-:W-:Y:S01]  /*1ca0*/  IMAD.IADD R7, R4, 0x1, -R7 ;  /* 0x0000000104077824 */ /* 0x000fe200078e0a07 */
[----:B------:R2:W-:Y:S01]  /*1cb0*/  @!P2 LDGSTS.E.BYPASS.LTC128B.128 [R235+0x5000], [R20.64+0x80] ;  /* 0x0500008014ebafae */ /* 0x0005e2000b901d52 */
[----:B------:R-:W-:-:S02]  /*1cc0*/  IMAD.IADD R233, R10, 0x1, -R233 ;  /* 0x000000010ae97824 */ /* 0x000fc400078e0ae9 */
[----:B------:R-:W-:Y:S01]  /*1cd0*/  IMAD R245, R8, c[0x0][0x1bc], R245 ;  /* 0x00006f0008f57a24 */ /* 0x000fe200078e02f5 */
[----:B------:R2:W-:Y:S01]  /*1ce0*/  @!P2 LDGSTS.E.BYPASS.LTC128B.128 [R235+0x9000], [R20.64+0x100] ;  /* 0x0900010014ebafae */ /* 0x0005e2000b901d52 */
[----:B------:R-:W-:Y:S01]  /*1cf0*/  SHF.R.S32.HI R2, RZ, 0x1f, R7 ;  /* 0x0000001fff027819 */ /* 0x000fe20000011407 */
[----:B------:R-:W-:Y:S02]  /*1d00*/  IMAD.SHL.U32 R13, R233, 0x8, RZ ;  /* 0x00000008e90d7824 */ /* 0x000fe400078e00ff */
[----:B------:R2:W-:Y:S01]  /*1d10*/  @!P2 LDGSTS.E.BYPASS.LTC128B.128 [R235+0xd000], [R20.64+0x180] ;  /* 0x0d00018014ebafae */ /* 0x0005e2000b901d52 */
[----:B------:R-:W-:Y:S01]  /*1d20*/  LEA.HI R3, R2, R7, RZ, 0x3 ;  /* 0x0000000702037211 */ /* 0x000fe200078f18ff */
[----:B------:R-:W-:Y:S01]  /*1d30*/  IMAD.IADD R247, R4, 0x1, -R247 ;  /* 0x0000000104f77824 */ /* 0x000fe200078e0af7 */
[----:B------:R-:W-:Y:S01]  /*1d40*/  ISETP.GE.AND P2, PT, R12, UR12, PT ;  /* 0x0000000c0c007c0c */ /* 0x000fe2000bf46270 */
[----:B------:R3:W-:Y:S01]  /*1d50*/  @!P1 LDGSTS.E.BYPASS.LTC128B.128 [R235+0x2000], [R18.64] ;  /* 0x0200000012eb9fae */ /* 0x0007e2000b901d52 */
[C---:B------:R-:W-:Y:S01]  /*1d60*/  LOP3.LUT R2, R3.reuse, 0xfffffff8, RZ, 0xc0, !PT ;  /* 0xfffffff803027812 */ /* 0x040fe200078ec0ff */
[----:B------:R-:W-:Y:S01]  /*1d70*/  IMAD.SHL.U32 R10, R3, 0x40, RZ ;  /* 0x00000040030a7824 */ /* 0x000fe200078e00ff */
[----:B------:R-:W-:Y:S01]  /*1d80*/  SHF.R.S32.HI R3, RZ, 0x5, R11 ;  /* 0x00000005ff037819 */ /* 0x000fe2000001140b */
[----:B------:R3:W-:Y:S01]  /*1d90*/  @!P1 LDGSTS.E.BYPASS.LTC128B.128 [R235+0x6000], [R18.64+0x80] ;  /* 0x0600008012eb9fae */ /* 0x0007e2000b901d52 */
[----:B------:R-:W-:Y:S01]  /*1da0*/  IMAD.SHL.U32 R246, R4, 0x2, RZ ;  /* 0x0000000204f67824 */ /* 0x000fe200078e00ff */
[----:B------:R-:W-:Y:S01]  /*1db0*/  UIADD3 UR12, UR14, 0x1, -UR16 ;  /* 0x000000010e0c7890 */ /* 0x000fe2000fffe810 */
[----:B-1----:R-:W-:Y:S01]  /*1dc0*/  IMAD.WIDE.U32 R14, R12, c[0x0][0x1a0], R250 ;  /* 0x000068000c0e7a25 */ /* 0x002fe200078e00fa */
[----:B------:R3:W-:Y:S01]  /*1dd0*/  @!P1 LDGSTS.E.BYPASS.LTC128B.128 [R235+0xa000], [R18.64+0x100] ;  /* 0x0a00010012eb9fae */ /* 0x0007e2000b901d52 */
[----:B------:R-:W-:-:S02]  /*1de0*/  LOP3.LUT R10, R10, 0xfffffe00, RZ, 0xc0, !PT ;  /* 0xfffffe000a0a7812 */ /* 0x000fc400078ec0ff */
[----:B------:R-:W-:Y:S01]  /*1df0*/  IMAD.IADD R2, R7, 0x1, -R2 ;  /* 0x0000000107027824 */ /* 0x000fe200078e0a02 */
[----:B------:R-:W-:Y:S01]  /*1e00*/  IADD3 R22, P3, R14, UR24, RZ ;  /* 0x000000180e167c10 */ /* 0x000fe2000ff7e0ff */
[----:B------:R3:W-:Y:S01]  /*1e10*/  @!P1 LDGSTS.E.BYPASS.LTC128B.128 [R235+0xe000], [R18.64+0x180] ;  /* 0x0e00018012eb9fae */ /* 0x0007e2000b901d52 */
[----:B------:R-:W-:Y:S01]  /*1e20*/  IMAD.SHL.U32 R7, R0, 0x40, RZ ;  /* 0x0000004000077824 */ /* 0x000fe200078e00ff */
[----:B------:R-:W-:Y:S02]  /*1e30*/  LEA R242, R3, UR13, 0x4 ;  /* 0x0000000d03f27c11 */ /* 0x000fe4000f8e20ff */
[----:B------:R-:W-:Y:S01]  /*1e40*/  IADD3.X R23, R15, UR21, R5, P3, !PT ;  /* 0x000000150f177c10 */ /* 0x000fe20009ffe405 */
[----:B------:R-:W-:Y:S01]  /*1e50*/  USHF.L.U32 UR21, UR4, 0x5, URZ ;  /* 0x0000000504157899 */ /* 0x000fe2000800063f */
[----:B------:R-:W-:Y:S01]  /*1e60*/  IADD3 R5, R25, UR22, RZ ;  /* 0x0000001619057c10 */ /* 0x000fe2000fffe0ff */
[----:B------:R1:W-:Y:S01]  /*1e70*/  @!P0 LDGSTS.E.BYPASS.LTC128B.128 [R235+0x3000], [R16.64] ;  /* 0x0300000010eb8fae */ /* 0x0003e2000b901d52 */
[----:B------:R-:W-:Y:S01]  /*1e80*/  @!P6 LEA R14, P3, R24, c[0x0][0x168], 0x1 ;  /* 0x00005a00180eea11 */ /* 0x000fe200078608ff */
[----:B------:R-:W-:Y:S01]  /*1e90*/  ULDC.64 UR4, c[0x0][0x1a0] ;  /* 0x0000680000047ab9 */ /* 0x000fe20000000a00 */
[----:B------:R-:W-:Y:S01]  /*1ea0*/  IMAD.WIDE.U32 R8, R8, c[0x0][0x1b8], R22 ;  /* 0x00006e0008087a25 */ /* 0x000fe200078e0016 */
[----:B------:R1:W-:Y:S01]  /*1eb0*/  @!P0 LDGSTS.E.BYPASS.LTC128B.128 [R235+0x7000], [R16.64+0x80] ;  /* 0x0700008010eb8fae */ /* 0x0003e2000b901d52 */
[C---:B------:R-:W-:Y:S01]  /*1ec0*/  @!P6 LEA.HI.X R15, R24.reuse, c[0x0][0x16c], R5, 0x1, P3 ;  /* 0x00005b00180fea11 */ /* 0x040fe200018f0c05 */
[----:B------:R-:W-:Y:S01]  /*1ed0*/  UIMAD.WIDE.U32 UR22, UR15, UR4, URZ ;  /* 0x000000040f1672a5 */ /* 0x000fe2000f8e003f */
[----:B------:R-:W-:Y:S01]  /*1ee0*/  @!P5 IADD3 R6, P3, R24, UR21, RZ ;  /* 0x000000151806dc10 */ /* 0x000fe2000ff7e0ff */
[----:B------:R1:W-:Y:S01]  /*1ef0*/  @!P0 LDGSTS.E.BYPASS.LTC128B.128 [R235+0xb000], [R16.64+0x100] ;  /* 0x0b00010010eb8fae */ /* 0x0003e2000b901d52 */
[----:B------:R-:W-:Y:S01]  /*1f00*/  UIMAD UR4, UR17, UR4, URZ ;  /* 0x00000004110472a4 */ /* 0x000fe2000f8e023f */
[----:B------:R-:W-:Y:S01]  /*1f10*/  IMAD.IADD R245, R9, 0x1, R245 ;  /* 0x0000000109f57824 */ /* 0x000fe200078e02f5 */
[----:B------:R-:W-:Y:S01]  /*1f20*/  @!P5 IADD3.X R5, R5, UR20, RZ, P3, !PT ;  /* 0x000000140505dc10 */ /* 0x000fe20009ffe4ff */
[----:B------:R1:W-:Y:S01]  /*1f30*/  @!P0 LDGSTS.E.BYPASS.LTC128B.128 [R235+0xf000], [R16.64+0x180] ;  /* 0x0f00018010eb8fae */ /* 0x0003e2000b901d52 */
[----:B------:R-:W-:Y:S01]  /*1f40*/  @!P5 LEA R24, P3, R6, c[0x0][0x168], 0x1 ;  /* 0x00005a000618da11 */ /* 0x000fe200078608ff */
[----:B------:R-:W-:Y:S01]  /*1f50*/  UIMAD UR4, UR15, UR5, UR4 ;  /* 0x000000050f0472a4 */ /* 0x000fe2000f8e0204 */
[----:B------:R-:W-:Y:S01]  /*1f60*/  LOP3.LUT R246, R246, 0x6, RZ, 0xc0, !PT ;  /* 0x00000006f6f67812 */ /* 0x000fe200078ec0ff */
[----:B------:R4:W-:Y:S01]  /*1f70*/  @!P6 LDGSTS.E.BYPASS.LTC128B.128 [R235+0x10000], [R14.64] ;  /* 0x100000000eebefae */ /* 0x0009e2000b901d52 */
[----:B------:R-:W-:Y:S01]  /*1f80*/  @!P5 LEA.HI.X R25, R6, c[0x0][0x16c], R5, 0x1, P3 ;  /* 0x00005b000619da11 */ /* 0x000fe200018f0c05 */
[----:B------:R-:W-:Y:S01]  /*1f90*/  IMAD.SHL.U32 R6, R2, 0x40, RZ ;  /* 0x0000004002067824 */ /* 0x000fe200078e00ff */
[----:B------:R-:W-:Y:S01]  /*1fa0*/  UIADD3 UR4, UR23, UR4, URZ ;  /* 0x0000000417047290 */ /* 0x000fe2000fffe03f */
[----:B------:R4:W-:Y:S01]  /*1fb0*/  @!P6 LDGSTS.E.BYPASS.LTC128B.128 [R235+0x12000], [R14.64+0x80] ;  /* 0x120000800eebefae */ /* 0x0009e2000b901d52 */
[----:B------:R-:W-:Y:S01]  /*1fc0*/  IMAD.MOV.U32 R5, RZ, RZ, 0x20 ;  /* 0x00000020ff057424 */ /* 0x000fe200078e00ff */
[----:B------:R-:W-:Y:S01]  /*1fd0*/  ULDC UR5, c[0x0][0x2e4] ;  /* 0x0000b90000057ab9 */ /* 0x000fe20000000800 */
[----:B------:R-:W-:Y:S01]  /*1fe0*/  LOP3.LUT R6, R6, 0x1c0, RZ, 0xc0, !PT ;  /* 0x000001c006067812 */ /* 0x000fe200078ec0ff */
[----:B------:R4:W-:Y:S01]  /*1ff0*/  @!P6 LDGSTS.E.BYPASS.LTC128B.128 [R235+0x14000], [R14.64+0x100] ;  /* 0x140001000eebefae */ /* 0x0009e2000b901d52 */
[----:B---3--:R-:W-:Y:S01]  /*2000*/  IMAD.WIDE.U32 R18, R5, c[0x0][0x1a0], RZ ;  /* 0x0000680005127a25 */ /* 0x008fe200078e00ff */
[----:B------:R-:W-:Y:S01]  /*2010*/  UIADD3 UR5, UR14, -UR5, -UR16 ;  /* 0x800000050e057290 */ /* 0x000fe2000fffe810 */
[----:B------:R-:W-:Y:S01]  /*2020*/  LOP3.LUT R13, R6, 0x8, R13, 0xf8, !PT ;  /* 0x00000008060d7812 */ /* 0x000fe200078ef80d */
[----:B------:R4:W-:Y:S01]  /*2030*/  @!P6 LDGSTS.E.BYPASS.LTC128B.128 [R235+0x16000], [R14.64+0x180] ;  /* 0x160001800eebefae */ /* 0x0009e2000b901d52 */
[----:B------:R-:W-:-:S03]  /*2040*/  SHF.R.U32.HI R6, RZ, 0x3, R6 ;  /* 0x00000003ff067819 */ /* 0x000fc60000011606 */
[----:B------:R3:W-:Y:S01]  /*2050*/  @!P5 LDGSTS.E.BYPASS.LTC128B.128 [R235+0x11000], [R24.64] ;  /* 0x1100000018ebdfae */ /* 0x0007e2000b901d52 */
[----:B------:R-:W-:-:S03]  /*2060*/  LOP3.LUT R6, R13, R6, RZ, 0x3c, !PT ;  /* 0x000000060d067212 */ /* 0x000fc600078e3cff */
[----:B------:R3:W-:Y:S01]  /*2070*/  @!P5 LDGSTS.E.BYPASS.LTC128B.128 [R235+0x13000], [R24.64+0x80] ;  /* 0x1300008018ebdfae */ /* 0x0007e2000b901d52 */
[----:B-1----:R-:W-:-:S03]  /*2080*/  IMAD.U32 R16, RZ, RZ, UR22 ;  /* 0x00000016ff107e24 */ /* 0x002fc6000f8e00ff */
[----:B------:R3:W-:Y:S01]  /*2090*/  @!P5 LDGSTS.E.BYPASS.LTC128B.128 [R235+0x15000], [R24.64+0x100] ;  /* 0x1500010018ebdfae */ /* 0x0007e2000b901d52 */
[----:B------:R-:W-:-:S03]  /*20a0*/  IMAD.U32 R17, RZ, RZ, UR23 ;  /* 0x00000017ff117e24 */ /* 0x000fc6000f8e00ff */
[----:B------:R3:W-:Y:S04]  /*20b0*/  @!P5 LDGSTS.E.BYPASS.LTC128B.128 [R235+0x17000], [R24.64+0x180] ;  /* 0x1700018018ebdfae */ /* 0x0007e8000b901d52 */
[----:B------:R-:W0:Y:S01]  /*20c0*/  LDGDEPBAR ;  /* 0x00000000000079af */ /* 0x000e220000000000 */
[----:B----4-:R-:W-:Y:S01]  /*20d0*/  LOP3.LUT R14, R7, 0x1c0, RZ, 0xc0, !PT ;  /* 0x000001c0070e7812 */ /* 0x010fe200078ec0ff */
[----:B------:R-:W-:Y:S01]  /*20e0*/  IMAD.SHL.U32 R15, R12, 0x8, RZ ;  /* 0x000000080c0f7824 */ /* 0x000fe200078e00ff */
[----:B------:R-:W-:Y:S01]  /*20f0*/  LEA R12, P0, R16, R8, 0x6 ;  /* 0x00000008100c7211 */ /* 0x000fe200078030ff */
[----:B------:R-:W-:Y:S01]  /*2100*/  IMAD.U32 R7, RZ, RZ, UR4 ;  /* 0x00000004ff077e24 */ /* 0x000fe2000f8e00ff */
[----:B------:R-:W-:Y:S02]  /*2110*/  ULDC UR4, c[0x0][0x2e8] ;  /* 0x0000ba0000047ab9 */ /* 0x000fe40000000800 */
[----:B------:R-:W-:Y:S01]  /*2120*/  LOP3.LUT R15, R14, 0x8, R15, 0xf8, !PT ;  /* 0x000000080e0f7812 */ /* 0x000fe200078ef80f */
[----:B------:R-:W-:Y:S01]  /*2130*/  UIADD3 UR4, UR12, UR4, URZ ;  /* 0x000000040c047290 */ /* 0x000fe2000fffe03f */
[----:B------:R-:W-:Y:S01]  /*2140*/  LEA.HI.X R7, R16, R245, R7, 0x6, P0 ;  /* 0x000000f510077211 */ /* 0x000fe200000f3407 */
[----:B------:R-:W-:Y:S01]  /*2150*/  IMAD R16, R5, c[0x0][0x1a4], RZ ;  /* 0x0000690005107a24 */ /* 0x000fe200078e02ff */
[----:B------:R-:W-:-:S02]  /*2160*/  @!P4 IADD3 R13, P0, R12, R18, RZ ;  /* 0x000000120c0dc210 */ /* 0x000fc40007f1e0ff */
[----:B------:R-:W-:Y:S02]  /*2170*/  SHF.R.U32.HI R14, RZ, 0x3, R14 ;  /* 0x00000003ff0e7819 */ /* 0x000fe4000001160e */
[----:B------:R-:W-:Y:S02]  /*2180*/  @!P2 LEA R18, P1, R12, c[0x0][0x170], 0x1 ;  /* 0x00005c000c12aa11 */ /* 0x000fe400078208ff */
[----:B------:R-:W-:Y:S01]  /*2190*/  @!P4 IADD3.X R16, R7, R19, R16, P0, !PT ;  /* 0x000000130710c210 */ /* 0x000fe200007fe410 */
[----:B------:R-:W-:-:S04]  /*21a0*/  DEPBAR.LE SB0, 0x0 ;  /* 0x000080000000791a */ /* 0x000fc80000000000 */
[----:B------:R-:W-:Y:S01]  /*21b0*/  BAR.SYNC.DEFER_BLOCKING 0x0 ;  /* 0x0000000000007b1d */ /* 0x000fe20000010000 */
[----:B------:R-:W-:Y:S02]  /*21c0*/  LOP3.LUT R14, R15, R14, RZ, 0x3c, !PT ;  /* 0x0000000e0f0e7212 */ /* 0x000fe400078e3cff */
[----:B------:R-:W-:Y:S01]  /*21d0*/  @!P2 LEA.HI.X R19, R12, c[0x0][0x174], R7, 0x1, P1 ;  /* 0x00005d000c13aa11 */ /* 0x000fe200008f0c07 */
[----:B------:R-:W-:Y:S01]  /*21e0*/  IMAD R7, R3, 0x400, R10 ;  /* 0x0000040003077824 */ /* 0x000fe200078e020a */
[----:B------:R-:W-:Y:S01]  /*21f0*/  @!P4 LEA R12, P0, R13, c[0x0][0x170], 0x1 ;  /* 0x00005c000d0cca11 */ /* 0x000fe200078008ff */
[----:B------:R-:W-:Y:S02]  /*2200*/  IMAD R233, R233, 0x200, R14 ;  /* 0x00000200e9e97824 */ /* 0x000fe400078e020e */
[----:B------:R-:W-:Y:S01]  /*2210*/  IMAD.IADD R234, R6, 0x1, R7 ;  /* 0x0000000106ea7824 */ /* 0x000fe200078e0207 */
[----:B------:R-:W-:Y:S01]  /*2220*/  @!P4 LEA.HI.X R13, R13, c[0x0][0x174], R16, 0x1, P0 ;  /* 0x00005d000d0dca11 */ /* 0x000fe200000f0c10 */
[----:B------:R-:W-:-:S02]  /*2230*/  IMAD.SHL.U32 R233, R233, 0x2, RZ ;  /* 0x00000002e9e97824 */ /* 0x000fc400078e00ff */
[----:B------:R-:W-:Y:S02]  /*2240*/  IMAD.SHL.U32 R234, R234, 0x2, RZ ;  /* 0x00000002eaea7824 */ /* 0x000fe400078e00ff */
        /* <DEDUP_REMOVED lines=31> */
[----:B------:R-:W-:Y:S02]  /*2440*/  @P1 IADD3 R231, R0, -0x20, RZ ;  /* 0xffffffe000e71810 */ /* 0x000fe40007ffe0ff */
[----:B------:R-:W-:Y:S01]  /*2450*/  SEL R0, R2, 0xffffffc0, !P2 ;  /* 0xffffffc002007807 */ /* 0x000fe20005000000 */
[----:B------:R4:W-:Y:S01]  /*2460*/  @!P4 LDGSTS.E.BYPASS.LTC128B.128 [R235+0x1d000], [R12.64+0x100] ;  /* 0x1d0001000cebcfae */ /* 0x0009e2000b901d52 */
[----:B------:R-:W-:-:S02]  /*2470*/  IADD3 R223, R231, 0x800, RZ ;  /* 0x00000800e7df7810 */ /* 0x000fc40007ffe0ff */
[----:B------:R-:W-:Y:S01]  /*2480*/  IADD3 R222, R231, 0x1000, RZ ;  /* 0x00001000e7de7810 */ /* 0x000fe20007ffe0ff */
[----:B------:R4:W-:Y:S01]  /*2490*/  @!P4 LDGSTS.E.BYPASS.LTC128B.128 [R235+0x1f000], [R12.64+0x180] ;  /* 0x1f0001800cebcfae */ /* 0x0009e2000b901d52 */
[----:B------:R-:W-:Y:S01]  /*24a0*/  IMAD.IADD R227, R233, 0x1, R0 ;  /* 0x00000001e9e37824 */ /* 0x000fe200078e0200 */
[C---:B------:R-:W-:Y:S01]  /*24b0*/  IADD3 R221, R231.reuse, 0x1800, RZ ;  /* 0x00001800e7dd7810 */ /* 0x040fe20007ffe0ff */
[----:B------:R-:W-:Y:S01]  /*24c0*/  IMAD.IADD R220, R0, 0x1, R231 ;  /* 0x0000000100dc7824 */ /* 0x000fe200078e02e7 */
[----:B---3--:R-:W-:Y:S01]  /*24d0*/  LDSM.16.M88.4 R24, [R234] ;  /* 0x00000000ea18783b */ /* 0x008fe20000000200 */
[----:B------:R-:W-:Y:S02]  /*24e0*/  SHF.R.S32.HI R0, RZ, 0x1f, R247 ;  /* 0x0000001fff007819 */ /* 0x000fe400000114f7 */
[C---:B------:R-:W-:Y:S01]  /*24f0*/  IADD3 R219, R231.reuse, 0x2000, RZ ;  /* 0x00002000e7db7810 */ /* 0x040fe20007ffe0ff */
[----:B------:R-:W2:Y:S01]  /*2500*/  LDSM.16.M88.4 R32, [R233+0x10000] ;  /* 0x01000000e920783b */ /* 0x000ea20000000200 */
[----:B------:R-:W-:Y:S01]  /*2510*/  LEA.HI R247, R0, R247, RZ, 0x2 ;  /* 0x000000f700f77211 */ /* 0x000fe200078f10ff */
[----:B------:R-:W-:Y:S01]  /*2520*/  IMAD.IADD R0, R10, 0x1, R6 ;  /* 0x000000010a007824 */ /* 0x000fe200078e0206 */
[----:B------:R-:W-:Y:S01]  /*2530*/  IADD3 R218, R231, 0x2800, RZ ;  /* 0x00002800e7da7810 */ /* 0x000fe20007ffe0ff */
[----:B------:R-:W-:Y:S01]  /*2540*/  LDSM.16.M88.4 R36, [R232] ;  /* 0x00000000e824783b */ /* 0x000fe20000000200 */
[----:B------:R-:W-:-:S02]  /*2550*/  SHF.R.S32.HI R247, RZ, 0x2, R247 ;  /* 0x00000002fff77819 */ /* 0x000fc400000114f7 */
[C---:B------:R-:W-:Y:S01]  /*2560*/  IADD3 R217, R231.reuse, 0x3000, RZ ;  /* 0x00003000e7d97810 */ /* 0x040fe20007ffe0ff */
[----:B------:R-:W3:Y:S01]  /*2570*/  LDSM.16.M88.4 R44, [R233+0x10800] ;  /* 0x01080000e92c783b */ /* 0x000ee20000000200 */
[----:B------:R-:W-:Y:S01]  /*2580*/  IADD3 R216, R231, 0x3800, RZ ;  /* 0x00003800e7d87810 */ /* 0x000fe20007ffe0ff */
[----:B------:R-:W-:Y:S01]  /*2590*/  IMAD.IADD R242, R247, 0x1, R242 ;  /* 0x00000001f7f27824 */ /* 0x000fe200078e02f2 */
[C---:B------:R-:W-:Y:S01]  /*25a0*/  IADD3 R215, R231.reuse, 0x4000, RZ ;  /* 0x00004000e7d77810 */ /* 0x040fe20007ffe0ff */
[----:B------:R-:W-:Y:S01]  /*25b0*/  LDSM.16.M88.4 R76, [R233+0x11000] ;  /* 0x01100000e94c783b */ /* 0x000fe20000000200 */
[----:B------:R-:W-:Y:S02]  /*25c0*/  IADD3 R214, R231, 0x4800, RZ ;  /* 0x00004800e7d67810 */ /* 0x000fe40007ffe0ff */
[C---:B------:R-:W-:Y:S01]  /*25d0*/  IADD3 R240, R242.reuse, 0x8, RZ ;  /* 0x00000008f2f07810 */ /* 0x040fe20007ffe0ff */
[----:B------:R-:W-:Y:S01]  /*25e0*/  LDSM.16.M88.4 R28, [R233+0x11800] ;  /* 0x01180000e91c783b */ /* 0x000fe20000000200 */
[----:B------:R-:W-:-:S02]  /*25f0*/  IADD3 R243, R242, UR5, RZ ;  /* 0x00000005f2f37c10 */ /* 0x000fc4000fffe0ff */
[----:B------:R-:W-:Y:S01]  /*2600*/  IADD3 R241, R240, UR5, RZ ;  /* 0x00000005f0f17c10 */ /* 0x000fe2000fffe0ff */
[----:B----4-:R-:W4:Y:S01]  /*2610*/  LDSM.16.M88.4 R12, [R231] ;  /* 0x00000000e70c783b */ /* 0x010f220000000200 */
[----:B------:R-:W-:Y:S02]  /*2620*/  IADD3 R242, R242, UR4, RZ ;  /* 0x00000004f2f27c10 */ /* 0x000fe4000fffe0ff */
[----:B------:R-:W-:Y:S01]  /*2630*/  IADD3 R240, R240, UR4, RZ ;  /* 0x00000004f0f07c10 */ /* 0x000fe2000fffe0ff */
[----:B------:R-:W-:Y:S01]  /*2640*/  LDSM.16.M88.4 R68, [R230] ;  /* 0x00000000e644783b */ /* 0x000fe20000000200 */
[----:B------:R-:W-:Y:S02]  /*2650*/  IMNMX R242, R242, UR14, PT ;  /* 0x0000000ef2f27c17 */ /* 0x000fe4000b800200 */
[----:B------:R-:W-:Y:S01]  /*2660*/  IMNMX R240, R240, UR14, PT ;  /* 0x0000000ef0f07c17 */ /* 0x000fe2000b800200 */
[----:B-1----:R-:W1:Y:S01]  /*2670*/  LDSM.16.M88.4 R16, [R227+0x10000] ;  /* 0x01000000e310783b */ /* 0x002e620000000200 */
[----:B------:R-:W-:-:S02]  /*2680*/  IMNMX R243, RZ, R243, !PT ;  /* 0x000000f3fff37217 */ /* 0x000fc40007800200 */
[----:B------:R-:W-:Y:S01]  /*2690*/  IMNMX R241, RZ, R241, !PT ;  /* 0x000000f1fff17217 */ /* 0x000fe20007800200 */
[----:B------:R-:W5:Y:S01]  /*26a0*/  LDSM.16.M88.4 R84, [R231+0x800] ;  /* 0x00080000e754783b */ /* 0x000f620000000200 */
[C---:B------:R-:W-:Y:S02]  /*26b0*/  IADD3 R213, R231.reuse, 0x5000, RZ ;  /* 0x00005000e7d57810 */ /* 0x040fe40007ffe0ff */
[C---:B------:R-:W-:Y:S01]  /*26c0*/  IADD3 R212, R231.reuse, 0x5800, RZ ;  /* 0x00005800e7d47810 */ /* 0x040fe20007ffe0ff */
[----:B------:R-:W1:Y:S01]  /*26d0*/  LDSM.16.M88.4 R52, [R231+0x1000] ;  /* 0x00100000e734783b */ /* 0x000e620000000200 */
[C---:B------:R-:W-:Y:S02]  /*26e0*/  IADD3 R211, R231.reuse, 0x6000, RZ ;  /* 0x00006000e7d37810 */ /* 0x040fe40007ffe0ff */
[C---:B------:R-:W-:Y:S01]  /*26f0*/  IADD3 R210, R231.reuse, 0x6800, RZ ;  /* 0x00006800e7d27810 */ /* 0x040fe20007ffe0ff */
[----:B--2---:R-:W-:Y:S01]  /*2700*/  HMMA.16816.F32.BF16 R20, R24, R32, RZ ;  /* 0x000000201814723c */ /* 0x004fe200000418ff */
[----:B------:R-:W2:Y:S01]  /*2710*/  LDSM.16.M88.4 R40, [R231+0x1800] ;  /* 0x00180000e728783b */ /* 0x000ea20000000200 */
[----:B------:R-:W-:-:S02]  /*2720*/  IADD3 R209, R231, 0x7000, RZ ;  /* 0x00007000e7d17810 */ /* 0x000fc40007ffe0ff */
[----:B------:R-:W-:Y:S01]  /*2730*/  IADD3 R208, R231, 0x7800, RZ ;  /* 0x00007800e7d07810 */ /* 0x000fe20007ffe0ff */
[----:B------:R-:W-:Y:S03]  /*2740*/  LDSM.16.M88.4 R64, [R227+0x10800] ;  /* 0x01080000e340783b */ /* 0x000fe60000000200 */
[C---:B------:R-:W-:Y:S01]  /*2750*/  HMMA.16816.F32.BF16 R32, R24.reuse, R34, RZ ;  /* 0x000000221820723c */ /* 0x040fe200000418ff */
[----:B------:R-:W-:Y:S04]  /*2760*/  LDSM.16.M88.4 R60, [R227+0x11000] ;  /* 0x01100000e33c783b */ /* 0x000fe80000000200 */
[----:B------:R-:W-:Y:S03]  /*2770*/  LDSM.16.M88.4 R56, [R227+0x11800] ;  /* 0x01180000e338783b */ /* 0x000fe60000000200 */
[----:B---3--:R-:W-:Y:S01]  /*2780*/  HMMA.16816.F32.BF16 R48, R24, R44, RZ ;  /* 0x0000002c1830723c */ /* 0x008fe200000418ff */
[----:B------:R-:W-:Y:S04]  /*2790*/  LDSM.16.M88.4 R92, [R230+0x8000] ;  /* 0x00800000e65c783b */ /* 0x000fe80000000200 */
[----:B------:R-:W-:Y:S03]  /*27a0*/  LDSM.16.M88.4 R88, [R227+0x15000] ;  /* 0x01500000e358783b */ /* 0x000fe60000000200 */
[C---:B----4-:R-:W-:Y:S01]  /*27b0*/  HMMA.16816.F32.BF16 R20, R36.reuse, R12, R20 ;  /* 0x0000000c2414723c */ /* 0x050fe20000041814 */
[----:B------:R-:W-:Y:S04]  /*27c0*/  LDSM.16.M88.4 R96, [R233+0x16000] ;  /* 0x01600000e960783b */ /* 0x000fe80000000200 */
[----:B------:R-:W0:Y:S03]  /*27d0*/  LDGDEPBAR ;  /* 0x00000000000079af */ /* 0x000e260000000000 */
[----:B------:R-:W-:Y:S01]  /*27e0*/  HMMA.16816.F32.BF16 R32, R36, R14, R32 ;  /* 0x0000000e2420723c */ /* 0x000fe20000041820 */
[----:B------:R-:W-:Y:S07]  /*27f0*/  LDSM.16.M88.4 R12, [R220] ;  /* 0x00000000dc0c783b */ /* 0x000fee0000000200 */
[C---:B------:R-:W-:Y:S08]  /*2800*/  HMMA.16816.F32.BF16 R80, R24.reuse, R76, RZ ;  /* 0x0000004c1850723c */ /* 0x040ff000000418ff */
[C---:B------:R-:W-:Y:S08]  /*2810*/  HMMA.16816.F32.BF16 R44, R24.reuse, R46, RZ ;  /* 0x0000002e182c723c */ /* 0x040ff000000418ff */
[C---:B------:R-:W-:Y:S08]  /*2820*/  HMMA.16816.F32.BF16 R76, R24.reuse, R78, RZ ;  /* 0x0000004e184c723c */ /* 0x040ff000000418ff */
[C---:B------:R-:W-:Y:S08]  /*2830*/  HMMA.16816.F32.BF16 R72, R24.reuse, R28, RZ ;  /* 0x0000001c1848723c */ /* 0x040ff000000418ff */
[----:B------:R-:W-:Y:S01]  /*2840*/  HMMA.16816.F32.BF16 R24, R24, R30, RZ ;  /* 0x0000001e1818723c */ /* 0x000fe200000418ff */
[----:B------:R-:W3:Y:S07]  /*2850*/  LDSM.16.M88.4 R28, [R229] ;  /* 0x00000000e51c783b */ /* 0x000eee0000000200 */
[C---:B-1----:R-:W-:Y:S08]  /*2860*/  HMMA.16816.F32.BF16 R20, R68.reuse, R16, R20 ;  /* 0x000000104414723c */ /* 0x042ff00000041814 */
[----:B------:R-:W-:Y:S01]  /*2870*/  HMMA.16816.F32.BF16 R32, R68, R18, R32 ;  /* 0x000000124420723c */ /* 0x000fe20000041820 */
[----:B------:R-:W-:Y:S07]  /*2880*/  LDSM.16.M88.4 R16, [R233+0x12000] ;  /* 0x01200000e910783b */ /* 0x000fee0000000200 */
[C---:B-----5:R-:W-:Y:S08]  /*2890*/  HMMA.16816.F32.BF16 R48, R36.reuse, R84, R48 ;  /* 0x000000542430723c */ /* 0x060ff00000041830 */
[C---:B------:R-:W-:Y:S01]  /*28a0*/  HMMA.16816.F32.BF16 R44, R36.reuse, R86, R44 ;  /* 0x00000056242c723c */ /* 0x040fe2000004182c */
[----:B------:R-:W-:Y:S07]  /*28b0*/  LDSM.16.M88.4 R84, [R220+0x800] ;  /* 0x00080000dc54783b */ /* 0x000fee0000000200 */
[C---:B------:R-:W-:Y:S08]  /*28c0*/  HMMA.16816.F32.BF16 R80, R36.reuse, R52, R80 ;  /* 0x000000342450723c */ /* 0x040ff00000041850 */
[C---:B------:R-:W-:Y:S01]  /*28d0*/  HMMA.16816.F32.BF16 R76, R36.reuse, R54, R76 ;  /* 0x00000036244c723c */ /* 0x040fe2000004184c */
[----:B------:R-:W-:Y:S07]  /*28e0*/  LDSM.16.M88.4 R52, [R220+0x1000] ;  /* 0x00100000dc34783b */ /* 0x000fee0000000200 */
[C---:B--2---:R-:W-:Y:S08]  /*28f0*/  HMMA.16816.F32.BF16 R72, R36.reuse, R40, R72 ;  /* 0x000000282448723c */ /* 0x044ff00000041848 */
[----:B------:R-:W-:Y:S01]  /*2900*/  HMMA.16816.F32.BF16 R24, R36, R42, R24 ;  /* 0x0000002a2418723c */ /* 0x000fe20000041818 */
[----:B------:R-:W1:Y:S04]  /*2910*/  LDSM.16.M88.4 R36, [R234+0x4000] ;  /* 0x00400000ea24783b */ /* 0x000e680000000200 */
[----:B------:R-:W2:Y:S03]  /*2920*/  LDSM.16.M88.4 R40, [R220+0x1800] ;  /* 0x00180000dc28783b */ /* 0x000ea60000000200 */
[C---:B---3--:R-:W-:Y:S08]  /*2930*/  HMMA.16816.F32.BF16 R20, R28.reuse, R12, R20 ;  /* 0x0000000c1c14723c */ /* 0x048ff00000041814 */
        /* <DEDUP_REMOVED lines=10> */
[----:B------:R-:W3:Y:S04]  /*29e0*/  LDSM.16.M88.4 R24, [R232+0x4000] ;  /* 0x00400000e818783b */ /* 0x000ee80000000200 */
[----:B------:R-:W4:Y:S03]  /*29f0*/  LDSM.16.M88.4 R56, [R233+0x13800] ;  /* 0x01380000e938783b */ /* 0x000f260000000200 */
        /* <DEDUP_REMOVED lines=54> */
[----:B------:R-:W1:Y:S07]  /*2d60*/  LDSM.16.M88.4 R24, [R227+0x14000] ;  /* 0x01400000e318783b */ /* 0x000e6e0000000200 */
        /* <DEDUP_REMOVED lines=8> */
[----:B------:R-:W2:Y:S04]  /*2df0*/  LDSM.16.M88.4 R40, [R231+0x5000] ;  /* 0x00500000e728783b */ /* 0x000ea80000000200 */
[----:B------:R-:W5:Y:S03]  /*2e00*/  LDSM.16.M88.4 R36, [R231+0x5800] ;  /* 0x00580000e724783b */ /* 0x000f660000000200 */
[C---:B---3--:R-:W-:Y:S08]  /*2e10*/  HMMA.16816.F32.BF16 R20, R28.reuse, R12, R20 ;  /* 0x0000000c1c14723c */ /* 0x048ff00000041814 */
[----:B------:R-:W-:Y:S01]  /*2e20*/  HMMA.16816.F32.BF16 R32, R28, R14, R32 ;  /* 0x0000000e1c20723c */ /* 0x000fe20000041820 */
[----:B------:R-:W-:Y:S07]  /*2e30*/  LDSM.16.M88.4 R12, [R220+0x4000] ;  /* 0x00400000dc0c783b */ /* 0x000fee0000000200 */
        /* <DEDUP_REMOVED lines=9> */
[----:B------:R-:W-:Y:S03]  /*2ed0*/  LDSM.16.M88.4 R56, [R220+0x5000] ;  /* 0x00500000dc38783b */ /* 0x000fe60000000200 */
[C---:B-1----:R-:W-:Y:S08]  /*2ee0*/  HMMA.16816.F32.BF16 R20, R92.reuse, R24, R20 ;  /* 0x000000185c14723c */ /* 0x042ff00000041814 */
[----:B------:R-:W-:Y:S01]  /*2ef0*/  HMMA.16816.F32.BF16 R32, R92, R26, R32 ;  /* 0x0000001a5c20723c */ /* 0x000fe20000041820 */
[----:B------:R-:W-:Y:S07]  /*2f00*/  LDSM.16.M88.4 R24, [R231+0x6000] ;  /* 0x00600000e718783b */ /* 0x000fee0000000200 */
[C---:B--2---:R-:W-:Y:S08]  /*2f10*/  HMMA.16816.F32.BF16 R80, R28.reuse, R40, R80 ;  /* 0x000000281c50723c */ /* 0x044ff00000041850 */
[C---:B------:R-:W-:Y:S01]  /*2f20*/  HMMA.16816.F32.BF16 R76, R28.reuse, R42, R76 ;  /* 0x0000002a1c4c723c */ /* 0x040fe2000004184c */
[----:B------:R-:W1:Y:S07]  /*2f30*/  LDSM.16.M88.4 R40, [R234+0xc000] ;  /* 0x00c00000ea28783b */ /* 0x000e6e0000000200 */
[C---:B------:R-:W-:Y:S08]  /*2f40*/  HMMA.16816.F32.BF16 R48, R28.reuse, R52, R48 ;  /* 0x000000341c30723c */ /* 0x040ff00000041830 */
[C---:B------:R-:W-:Y:S01]  /*2f50*/  HMMA.16816.F32.BF16 R44, R28.reuse, R54, R44 ;  /* 0x000000361c2c723c */ /* 0x040fe2000004182c */
[----:B------:R-:W-:Y:S07]  /*2f60*/  LDSM.16.M88.4 R52, [R220+0x5800] ;  /* 0x00580000dc34783b */ /* 0x000fee0000000200 */
[C---:B-----5:R-:W-:Y:S08]  /*2f70*/  HMMA.16816.F32.BF16 R72, R28.reuse, R36, R72 ;  /* 0x000000241c48723c */ /* 0x060ff00000041848 */
[----:B------:R-:W-:Y:S01]  /*2f80*/  HMMA.16816.F32.BF16 R68, R28, R38, R68 ;  /* 0x000000261c44723c */ /* 0x000fe20000041844 */
[----:B------:R-:W2:Y:S04]  /*2f90*/  LDSM.16.M88.4 R28, [R232+0xc000] ;  /* 0x00c00000e81c783b */ /* 0x000ea80000000200 */
[----:B------:R-:W-:Y:S03]  /*2fa0*/  LDSM.16.M88.4 R36, [R233+0x16800] ;  /* 0x01680000e924783b */ /* 0x000fe60000000200 */
[C---:B---3--:R-:W-:Y:S08]  /*2fb0*/  HMMA.16816.F32.BF16 R20, R64.reuse, R12, R20 ;  /* 0x0000000c4014723c */ /* 0x048ff00000041814 */
[----:B------:R-:W-:Y:S01]  /*2fc0*/  HMMA.16816.F32.BF16 R32, R64, R14, R32 ;  /* 0x0000000e4020723c */ /* 0x000fe20000041820 */
[----:B------:R-:W-:Y:S07]  /*2fd0*/  LDSM.16.M88.4 R12, [R230+0xc000] ;  /* 0x00c00000e60c783b */ /* 0x000fee0000000200 */
[C---:B------:R-:W-:Y:S08]  /*2fe0*/  HMMA.16816.F32.BF16 R80, R92.reuse, R88, R80 ;  /* 0x000000585c50723c */ /* 0x040ff00000041850 */
[C---:B----4-:R-:W-:Y:S08]  /*2ff0*/  HMMA.16816.F32.BF16 R48, R92.reuse, R16, R48 ;  /* 0x000000105c30723c */ /* 0x050ff00000041830 */
[----:B------:R-:W-:Y:S01]  /*3000*/  HMMA.16816.F32.BF16 R44, R92, R18, R44 ;  /* 0x000000125c2c723c */ /* 0x000fe2000004182c */
[----:B------:R-:W-:Y:S07]  /*3010*/  LDSM.16.M88.4 R16, [R227+0x16000] ;  /* 0x01600000e310783b */ /* 0x000fee0000000200 */
[----:B-1----:R-:W-:Y:S08]  /*3020*/  HMMA.16816.F32.BF16 R20, R40, R96, R20 ;  /* 0x000000602814723c */ /* 0x002ff00000041814 */
[C---:B------:R-:W-:Y:S01]  /*3030*/  HMMA.16816.F32.BF16 R76, R92.reuse, R90, R76 ;  /* 0x0000005a5c4c723c */ /* 0x040fe2000004184c */
[----:B------:R-:W-:Y:S07]  /*3040*/  LDSM.16.M88.4 R88, [R233+0x17800] ;  /* 0x01780000e958783b */ /* 0x000fee0000000200 */
        /* <DEDUP_REMOVED lines=8> */
[----:B------:R-:W-:Y:S08]  /*30d0*/  HMMA.16816.F32.BF16 R44, R64, R62, R44 ;  /* 0x0000003e402c723c */ /* 0x000ff0000004182c */
[----:B--2---:R-:W-:Y:S01]  /*30e0*/  HMMA.16816.F32.BF16 R60, R28, R24, R20 ;  /* 0x000000181c3c723c */ /* 0x004fe20000041814 */
[----:B------:R-:W-:Y:S07]  /*30f0*/  LDSM.16.M88.4 R20, [R229+0xc000] ;  /* 0x00c00000e514783b */ /* 0x000fee0000000200 */
[----:B------:R-:W-:Y:S08]  /*3100*/  HMMA.16816.F32.BF16 R76, R64, R58, R76 ;  /* 0x0000003a404c723c */ /* 0x000ff0000004184c */
[----:B------:R-:W-:Y:S01]  /*3110*/  HMMA.16816.F32.BF16 R32, R28, R26, R32 ;  /* 0x0000001a1c20723c */ /* 0x000fe20000041820 */
[----:B------:R-:W2:Y:S07]  /*3120*/  LDSM.16.M88.4 R24, [R231+0x7000] ;  /* 0x00700000e718783b */ /* 0x000eae0000000200 */
[----:B-1----:R-:W-:Y:S08]  /*3130*/  HMMA.16816.F32.BF16 R96, R40, R92, R96 ;  /* 0x0000005c2860723c */ /* 0x002ff00000041860 */
[----:B------:R-:W-:Y:S08]  /*3140*/  HMMA.16816.F32.BF16 R60, R12, R16, R60 ;  /* 0x000000100c3c723c */ /* 0x000ff0000004183c */
[----:B------:R-:W-:Y:S08]  /*3150*/  HMMA.16816.F32.BF16 R76, R40, R94, R76 ;  /* 0x0000005e284c723c */ /* 0x000ff0000004184c */
[----:B------:R-:W-:Y:S01]  /*3160*/  HMMA.16816.F32.BF16 R32, R12, R18, R32 ;  /* 0x000000120c20723c */ /* 0x000fe20000041820 */
[----:B------:R-:W1:Y:S07]  /*3170*/  LDSM.16.M88.4 R16, [R227+0x17000] ;  /* 0x01700000e310783b */ /* 0x000e6e0000000200 */
[----:B------:R-:W-:Y:S08]  /*3180*/  HMMA.16816.F32.BF16 R48, R40, R36, R48 ;  /* 0x000000242830723c */ /* 0x000ff00000041830 */
[C---:B--2---:R-:W-:Y:S08]  /*3190*/  HMMA.16816.F32.BF16 R96, R28.reuse, R24, R96 ;  /* 0x000000181c60723c */ /* 0x044ff00000041860 */
[----:B------:R-:W-:Y:S01]  /*31a0*/  HMMA.16816.F32.BF16 R76, R28, R26, R76 ;  /* 0x0000001a1c4c723c */ /* 0x000fe2000004184c */
[----:B------:R-:W2:Y:S07]  /*31b0*/  LDSM.16.M88.4 R24, [R220+0x7000] ;  /* 0x00700000dc18783b */ /* 0x000eae0000000200 */
[----:B------:R-:W-:Y:S08]  /*31c0*/  HMMA.16816.F32.BF16 R72, R64, R52, R72 ;  /* 0x000000344048723c */ /* 0x000ff00000041848 */
[----:B------:R-:W-:Y:S01]  /*31d0*/  HMMA.16816.F32.BF16 R44, R40, R38, R44 ;  /* 0x00000026282c723c */ /* 0x000fe2000004182c */
[----:B------:R-:W3:Y:S07]  /*31e0*/  LDSM.16.M88.4 R36, [R227+0x16800] ;  /* 0x01680000e324783b */ /* 0x000eee0000000200 */
[----:B------:R-:W-:Y:S01]  /*31f0*/  HMMA.16816.F32.BF16 R68, R64, R54, R68 ;  /* 0x000000364044723c */ /* 0x000fe20000041844 */
[----:B------:R-:W4:Y:S07]  /*3200*/  LDSM.16.M88.4 R52, [R231+0x7800] ;  /* 0x00780000e734783b */ /* 0x000f2e0000000200 */
[----:B-1----:R-:W-:Y:S08]  /*3210*/  HMMA.16816.F32.BF16 R96, R12, R16, R96 ;  /* 0x000000100c60723c */ /* 0x002ff00000041860 */
[----:B------:R-:W-:Y:S08]  /*3220*/  HMMA.16816.F32.BF16 R48, R28, R84, R48 ;  /* 0x000000541c30723c */ /* 0x000ff00000041830 */
[C---:B------:R-:W-:Y:S08]  /*3230*/  HMMA.16816.F32.BF16 R72, R40.reuse, R88, R72 ;  /* 0x000000582848723c */ /* 0x040ff00000041848 */
[----:B------:R-:W-:Y:S01]  /*3240*/  HMMA.16816.F32.BF16 R68, R40, R90, R68 ;  /* 0x0000005a2844723c */ /* 0x000fe20000041844 */
[----:B------:R-:W1:Y:S07]  /*3250*/  LDSM.16.M88.4 R40, [R220+0x6800] ;  /* 0x00680000dc28783b */ /* 0x000e6e0000000200 */
[----:B------:R-:W-:Y:S08]  /*3260*/  HMMA.16816.F32.BF16 R44, R28, R86, R44 ;  /* 0x000000561c2c723c */ /* 0x000ff0000004182c */
[----:B------:R-:W-:Y:S01]  /*3270*/  HMMA.16816.F32.BF16 R76, R12, R18, R76 ;  /* 0x000000120c4c723c */ /* 0x000fe2000004184c */
[----:B------:R-:W5:Y:S07]  /*3280*/  LDSM.16.M88.4 R16, [R227+0x17800] ;  /* 0x01780000e310783b */ /* 0x000f6e0000000200 */
[----:B--2---:R-:W-:Y:S07]  /*3290*/  HMMA.16816.F32.BF16 R96, R20, R24, R96 ;  /* 0x000000181460723c */ /* 0x004fee0000041860 */
[----:B------:R-:W-:Y:S01]  /*32a0*/  IMAD.U32 R25, RZ, RZ, UR15 ;  /* 0x0000000fff197e24 */ /* 0x000fe2000f8e00ff */
[----:B---3--:R-:W-:Y:S03]  /*32b0*/  HMMA.16816.F32.BF16 R48, R12, R36, R48 ;  /* 0x000000240c30723c */ /* 0x008fe60000041830 */
[----:B------:R-:W-:-:S05]  /*32c0*/  IMAD R3, R25, 0x40, R246 ;  /* 0x0000004019037824 */ /* 0x000fca00078e02f6 */
[C---:B------:R-:W-:Y:S01]  /*32d0*/  IADD3 R25, R3.reuse, 0x1, RZ ;  /* 0x0000000103197810 */ /* 0x040fe20007ffe0ff */
[----:B----4-:R-:W-:Y:S01]  /*32e0*/  HMMA.16816.F32.BF16 R72, R28, R52, R72 ;  /* 0x000000341c48723c */ /* 0x010fe20000041848 */
[----:B------:R-:W-:Y:S02]  /*32f0*/  IADD3 R24, R3, 0x8, RZ ;  /* 0x0000000803187810 */ /* 0x000fe40007ffe0ff */
[CC--:B------:R-:W-:Y:S02]  /*3300*/  ISETP.GE.AND P2, PT, R25.reuse, R242.reuse, PT ;  /* 0x000000f21900720c */ /* 0x0c0fe40003f46270 */
[C---:B------:R-:W-:Y:S02]  /*3310*/  ISETP.GE.AND P5, PT, R24.reuse, R242, PT ;  /* 0x000000f21800720c */ /* 0x040fe40003fa6270 */
[-C--:B------:R-:W-:Y:S01]  /*3320*/  ISETP.GE.AND P4, PT, R25, R240.reuse, PT ;  /* 0x000000f01900720c */ /* 0x080fe20003f86270 */
[----:B------:R-:W-:Y:S01]  /*3330*/  HMMA.16816.F32.BF16 R44, R12, R38, R44 ;  /* 0x000000260c2c723c */ /* 0x000fe2000004182c */
[-C--:B------:R-:W-:Y:S01]  /*3340*/  ISETP.GE.AND P0, PT, R24, R240.reuse, PT ;  /* 0x000000f01800720c */ /* 0x080fe20003f06270 */
[----:B------:R-:W-:Y:S01]  /*3350*/  FMUL.FTZ R97, R97, c[0x0][0x2ec] ;  /* 0x0000bb0061617a20 */ /* 0x000fe20000410000 */
[C---:B------:R-:W-:Y:S01]  /*3360*/  ISETP.LT.OR P2, PT, R25.reuse, R243, P2 ;  /* 0x000000f31900720c */ /* 0x040fe20001741670 */
[----:B------:R-:W-:Y:S01]  /*3370*/  FMUL.FTZ R96, R96, c[0x0][0x2ec] ;  /* 0x0000bb0060607a20 */ /* 0x000fe20000410000 */
[----:B------:R-:W-:Y:S01]  /*3380*/  ISETP.LT.OR P4, PT, R25, R241, P4 ;  /* 0x000000f11900720c */ /* 0x000fe20002781670 */
[----:B------:R-:W-:Y:S01]  /*3390*/  MUFU.TANH R188, R97 ;  /* 0x0000006100bc7308 */ /* 0x000fe20000002400 */
[C---:B------:R-:W-:Y:S01]  /*33a0*/  ISETP.LT.OR P5, PT, R24.reuse, R243, P5 ;  /* 0x000000f31800720c */ /* 0x040fe20002fa1670 */
[C---:B------:R-:W-:Y:S01]  /*33b0*/  HMMA.16816.F32.BF16 R60, R20.reuse, R80, R60 ;  /* 0x00000050143c723c */ /* 0x040fe2000004183c */
[-C--:B------:R-:W-:Y:S01]  /*33c0*/  ISETP.LT.OR P0, PT, R24, R241.reuse, P0 ;  /* 0x000000f11800720c */ /* 0x080fe20000701670 */
[----:B------:R-:W-:Y:S01]  /*33d0*/  FMUL.FTZ R98, R98, c[0x0][0x2ec] ;  /* 0x0000bb0062627a20 */ /* 0x000fe20000410000 */
[----:B------:R-:W-:Y:S01]  /*33e0*/  ISETP.GE.AND P3, PT, R3, R240, PT ;  /* 0x000000f00300720c */ /* 0x000fe20003f66270 */
[----:B------:R-:W-:Y:S01]  /*33f0*/  FMUL.FTZ R99, R99, c[0x0][0x2ec] ;  /* 0x0000bb0063637a20 */ /* 0x000fe20000410000 */
[C---:B------:R-:W-:Y:S01]  /*3400*/  ISETP.GE.AND P1, PT, R3.reuse, R242, PT ;  /* 0x000000f20300720c */ /* 0x040fe20003f26270 */
[----:B------:R-:W-:Y:S01]  /*3410*/  MUFU.TANH R182, R96 ;  /* 0x0000006000b67308 */ /* 0x000fe20000002400 */
[C---:B------:R-:W-:Y:S01]  /*3420*/  ISETP.LT.OR P3, PT, R3.reuse, R241, P3 ;  /* 0x000000f10300720c */ /* 0x040fe20001f61670 */
[----:B------:R-:W-:Y:S01]  /*3430*/  HMMA.16816.F32.BF16 R76, R20, R26, R76 ;  /* 0x0000001a144c723c */ /* 0x000fe2000004184c */
[----:B------:R-:W2:Y:S01]  /*3440*/  LDSM.16.M88.4 R24, [R220+0x7800] ;  /* 0x00780000dc18783b */ /* 0x000ea20000000200 */
[----:B------:R-:W-:Y:S01]  /*3450*/  ISETP.LT.OR P1, PT, R3, R243, P1 ;  /* 0x000000f30300720c */ /* 0x000fe20000f21670 */
[----:B------:R-:W-:-:S04]  /*3460*/  DEPBAR.LE SB0, 0x0 ;  /* 0x000080000000791a */ /* 0x000fc80000000000 */
[----:B------:R-:W-:Y:S01]  /*3470*/  MUFU.TANH R197, R98 ;  /* 0x0000006200c57308 */ /* 0x000fe20000002400 */
[----:B------:R-:W-:Y:S07]  /*3480*/  HMMA.16816.F32.BF16 R68, R28, R54, R68 ;  /* 0x000000361c44723c */ /* 0x000fee0000041844 */
[----:B------:R-:W-:Y:S01]  /*3490*/  MUFU.TANH R187, R99 ;  /* 0x0000006300bb7308 */ /* 0x000fe20000002400 */
[----:B------:R-:W-:Y:S01]  /*34a0*/  HMMA.16816.F32.BF16 R32, R20, R82, R32 ;  /* 0x000000521420723c */ /* 0x000fe20000041820 */
[----:B------:R-:W-:-:S02]  /*34b0*/  FMUL.FTZ R39, R62, c[0x0][0x2ec] ;  /* 0x0000bb003e277a20 */ /* 0x000fc40000410000 */
[----:B------:R-:W-:Y:S02]  /*34c0*/  FMUL.FTZ R36, R60, c[0x0][0x2ec] ;  /* 0x0000bb003c247a20 */ /* 0x000fe40000410000 */
[----:B------:R-:W-:Y:S02]  /*34d0*/  FMUL.FTZ R37, R63, c[0x0][0x2ec] ;  /* 0x0000bb003f257a20 */ /* 0x000fe40000410000 */
[----:B------:R-:W3:Y:S01]  /*34e0*/  MUFU.TANH R39, R39 ;  /* 0x0000002700277308 */ /* 0x000ee20000002400 */
[----:B-1----:R-:W-:Y:S01]  /*34f0*/  HMMA.16816.F32.BF16 R48, R20, R40, R48 ;  /* 0x000000281430723c */ /* 0x002fe20000041830 */
[----:B------:R-:W-:Y:S02]  /*3500*/  FMUL.FTZ R38, R61, c[0x0][0x2ec] ;  /* 0x0000bb003d267a20 */ /* 0x000fe40000410000 */
[----:B------:R-:W-:Y:S02]  /*3510*/  FMUL.FTZ R76, R76, c[0x0][0x2ec] ;  /* 0x0000bb004c4c7a20 */ /* 0x000fe40000410000 */
[----:B------:R-:W-:-:S02]  /*3520*/  FMUL.FTZ R77, R77, c[0x0][0x2ec] ;  /* 0x0000bb004d4d7a20 */ /* 0x000fc40000410000 */
[----:B------:R-:W1:Y:S01]  /*3530*/  MUFU.TANH R36, R36 ;  /* 0x0000002400247308 */ /* 0x000e620000002400 */
[----:B-----5:R-:W-:Y:S01]  /*3540*/  HMMA.16816.F32.BF16 R72, R12, R16, R72 ;  /* 0x000000100c48723c */ /* 0x020fe20000041848 */
[----:B------:R-:W-:Y:S02]  /*3550*/  FMUL.FTZ R78, R78, c[0x0][0x2ec] ;  /* 0x0000bb004e4e7a20 */ /* 0x000fe40000410000 */
[----:B------:R-:W-:-:S04]  /*3560*/  FMUL.FTZ R79, R79, c[0x0][0x2ec] ;  /* 0x0000bb004f4f7a20 */ /* 0x000fc80000410000 */
[----:B------:R-:W4:Y:S01]  /*3570*/  MUFU.TANH R37, R37 ;  /* 0x0000002500257308 */ /* 0x000f220000002400 */
[----:B------:R-:W-:Y:S01]  /*3580*/  HMMA.16816.F32.BF16 R44, R20, R42, R44 ;  /* 0x0000002a142c723c */ /* 0x000fe2000004182c */
[----:B------:R-:W-:Y:S01]  /*3590*/  FMUL.FTZ R29, R34, c[0x0][0x2ec] ;  /* 0x0000bb00221d7a20 */ /* 0x000fe20000410000 */
[----:B---3--:R-:W-:Y:S01]  /*35a0*/  FSEL R31, R39, -INF , !P3 ;  /* 0xff800000271f7808 */ /* 0x008fe20005800000 */
[----:B------:R-:W-:Y:S01]  /*35b0*/  FMUL.FTZ R33, R33, c[0x0][0x2ec] ;  /* 0x0000bb0021217a20 */ /* 0x000fe20000410000 */
[C---:B------:R-:W-:Y:S01]  /*35c0*/  IADD3 R17, R3.reuse, 0x9, RZ ;  /* 0x0000000903117810 */ /* 0x040fe20007ffe0ff */
[----:B------:R-:W-:Y:S01]  /*35d0*/  FMUL.FTZ R32, R32, c[0x0][0x2ec] ;  /* 0x0000bb0020207a20 */ /* 0x000fe20000410000 */
[C---:B------:R-:W-:Y:S01]  /*35e0*/  IADD3 R16, R3.reuse, 0x10, RZ ;  /* 0x0000001003107810 */ /* 0x040fe20007ffe0ff */
[----:B------:R-:W3:Y:S01]  /*35f0*/  MUFU.TANH R38, R38 ;  /* 0x0000002600267308 */ /* 0x000ee20000002400 */
[----:B------:R-:W-:Y:S01]  /*3600*/  HMMA.16816.F32.BF16 R68, R12, R18, R68 ;  /* 0x000000120c44723c */ /* 0x000fe20000041844 */
[----:B------:R-:W-:Y:S01]  /*3610*/  FMUL.FTZ R30, R48, c[0x0][0x2ec] ;  /* 0x0000bb00301e7a20 */ /* 0x000fe20000410000 */
[----:B------:R-:W-:Y:S01]  /*3620*/  IADD3 R39, R3, 0x11, RZ ;  /* 0x0000001103277810 */ /* 0x000fe20007ffe0ff */
[----:B------:R-:W-:Y:S01]  /*3630*/  FMUL.FTZ R6, R49, c[0x0][0x2ec] ;  /* 0x0000bb0031067a20 */ /* 0x000fe20000410000 */
[----:B-1----:R-:W-:Y:S01]  /*3640*/  FSEL R36, R36, -INF , !P1 ;  /* 0xff80000024247808 */ /* 0x002fe20004800000 */
[----:B------:R-:W-:Y:S01]  /*3650*/  FMUL.FTZ R11, R35, c[0x0][0x2ec] ;  /* 0x0000bb00230b7a20 */ /* 0x000fe20000410000 */
[-C--:B------:R-:W-:Y:S01]  /*3660*/  ISETP.GE.AND P6, PT, R17, R242.reuse, PT ;  /* 0x000000f21100720c */ /* 0x080fe20003fc6270 */
[----:B------:R1:W-:Y:S01]  /*3670*/  MUFU.TANH R28, R33 ;  /* 0x00000021001c7308 */ /* 0x0003e20000002400 */
[----:B--2---:R-:W-:Y:S01]  /*3680*/  HMMA.16816.F32.BF16 R72, R20, R24, R72 ;  /* 0x000000181448723c */ /* 0x004fe20000041848 */
[----:B------:R-:W-:Y:S01]  /*3690*/  FMUL.FTZ R34, R50, c[0x0][0x2ec] ;  /* 0x0000bb0032227a20 */ /* 0x000fe20000410000 */
[----:B----4-:R-:W-:Y:S01]  /*36a0*/  FSEL R37, R37, -INF , !P4 ;  /* 0xff80000025257808 */ /* 0x010fe20006000000 */
[----:B------:R-:W-:Y:S01]  /*36b0*/  FMUL.FTZ R10, R51, c[0x0][0x2ec] ;  /* 0x0000bb00330a7a20 */ /* 0x000fe20000410000 */
[----:B------:R-:W-:-:S02]  /*36c0*/  ISETP.GE.AND P1, PT, R16, R242, PT ;  /* 0x000000f21000720c */ /* 0x000fc40003f26270 */
[----:B------:R-:W-:Y:S01]  /*36d0*/  ISETP.GE.AND P3, PT, R17, R240, PT ;  /* 0x000000f01100720c */ /* 0x000fe20003f66270 */
[----:B------:R-:W2:Y:S01]  /*36e0*/  MUFU.TANH R29, R29 ;  /* 0x0000001d001d7308 */ /* 0x000ea20000002400 */
[----:B------:R-:W-:Y:S01]  /*36f0*/  FMUL.FTZ R40, R46, c[0x0][0x2ec] ;  /* 0x0000bb002e287a20 */ /* 0x000fe20000410000 */
[----:B------:R-:W-:Y:S01]  /*3700*/  ISETP.GE.AND P4, PT, R39, R242, PT ;  /* 0x000000f22700720c */ /* 0x000fe20003f86270 */
[----:B------:R-:W-:Y:S01]  /*3710*/  FMUL.FTZ R4, R44, c[0x0][0x2ec] ;  /* 0x0000bb002c047a20 */ /* 0x000fe20000410000 */
[----:B---3--:R-:W-:Y:S01]  /*3720*/  FSEL R38, R38, -INF , !P2 ;  /* 0xff80000026267808 */ /* 0x008fe20005000000 */
[----:B------:R-:W-:Y:S01]  /*3730*/  FMUL.FTZ R35, R45, c[0x0][0x2ec] ;  /* 0x0000bb002d237a20 */ /* 0x000fe20000410000 */
[C---:B------:R-:W-:Y:S02]  /*3740*/  ISETP.GE.AND P2, PT, R16.reuse, R240, PT ;  /* 0x000000f01000720c */ /* 0x040fe40003f46270 */
[----:B------:R-:W3:Y:S01]  /*3750*/  MUFU.TANH R30, R30 ;  /* 0x0000001e001e7308 */ /* 0x000ee20000002400 */
[C---:B------:R-:W-:Y:S01]  /*3760*/  ISETP.LT.OR P6, PT, R17.reuse, R243, P6 ;  /* 0x000000f31100720c */ /* 0x040fe200037c1670 */
[----:B------:R-:W-:Y:S01]  /*3770*/  HMMA.16816.F32.BF16 R68, R20, R26, R68 ;  /* 0x0000001a1444723c */ /* 0x000fe20000041844 */
[----:B------:R-:W-:Y:S01]  /*3780*/  ISETP.LT.OR P3, PT, R17, R241, P3 ;  /* 0x000000f11100720c */ /* 0x000fe20001f61670 */
[----:B-1----:R-:W-:Y:S01]  /*3790*/  FMUL.FTZ R33, R47, c[0x0][0x2ec] ;  /* 0x0000bb002f217a20 */ /* 0x002fe20000410000 */
[----:B------:R-:W-:-:S02]  /*37a0*/  ISETP.LT.OR P1, PT, R16, R243, P1 ;  /* 0x000000f31000720c */ /* 0x000fc40000f21670 */
[----:B------:R-:W-:Y:S01]  /*37b0*/  ISETP.LT.OR P4, PT, R39, R243, P4 ;  /* 0x000000f32700720c */ /* 0x000fe20002781670 */
[----:B------:R-:W1:Y:S01]  /*37c0*/  MUFU.TANH R6, R6 ;  /* 0x0000000600067308 */ /* 0x000e620000002400 */
[C---:B------:R-:W-:Y:S01]  /*37d0*/  IADD3 R17, R3.reuse, 0x18, RZ ;  /* 0x0000001803117810 */ /* 0x040fe20007ffe0ff */
[----:B------:R-:W-:Y:S01]  /*37e0*/  FMUL.FTZ R74, R74, c[0x0][0x2ec] ;  /* 0x0000bb004a4a7a20 */ /* 0x000fe20000410000 */
[----:B------:R-:W-:Y:S01]  /*37f0*/  IADD3 R14, R3, 0x20, RZ ;  /* 0x00000020030e7810 */ /* 0x000fe20007ffe0ff */
[----:B------:R-:W-:Y:S01]  /*3800*/  FMUL.FTZ R72, R72, c[0x0][0x2ec] ;  /* 0x0000bb0048487a20 */ /* 0x000fe20000410000 */
[----:B------:R-:W-:Y:S01]  /*3810*/  ISETP.LT.OR P2, PT, R16, R241, P2 ;  /* 0x000000f11000720c */ /* 0x000fe20001741670 */
[----:B------:R-:W-:Y:S01]  /*3820*/  FMUL.FTZ R73, R73, c[0x0][0x2ec] ;  /* 0x0000bb0049497a20 */ /* 0x000fe20000410000 */
[----:B--2---:R-:W-:Y:S01]  /*3830*/  FSEL R29, R29, -INF , !P0 ;  /* 0xff8000001d1d7808 */ /* 0x004fe20004000000 */
[----:B------:R-:W2:Y:S01]  /*3840*/  MUFU.TANH R32, R32 ;  /* 0x0000002000207308 */ /* 0x000ea20000002400 */
[----:B------:R-:W-:Y:S01]  /*3850*/  FSEL R16, R28, -INF , !P6 ;  /* 0xff8000001c107808 */ /* 0x000fe20007000000 */
[----:B------:R-:W-:Y:S01]  /*3860*/  FMUL.FTZ R75, R75, c[0x0][0x2ec] ;  /* 0x0000bb004b4b7a20 */ /* 0x000fe20000410000 */
[----:B---3--:R-:W-:-:S02]  /*3870*/  FSEL R12, R30, -INF , !P1 ;  /* 0xff8000001e0c7808 */ /* 0x008fc40004800000 */
[-C--:B------:R-:W-:Y:S02]  /*3880*/  ISETP.GE.AND P0, PT, R39, R240.reuse, PT ;  /* 0x000000f02700720c */ /* 0x080fe40003f06270 */
[----:B------:R-:W-:Y:S01]  /*3890*/  ISETP.GE.AND P6, PT, R17, R240, PT ;  /* 0x000000f01100720c */ /* 0x000fe20003fc6270 */
[----:B------:R-:W3:Y:S01]  /*38a0*/  MUFU.TANH R11, R11 ;  /* 0x0000000b000b7308 */ /* 0x000ee20000002400 */
[----:B-1----:R-:W-:Y:S01]  /*38b0*/  FSEL R6, R6, -INF , !P4 ;  /* 0xff80000006067808 */ /* 0x002fe20006000000 */
[----:B------:R-:W-:Y:S01]  /*38c0*/  FMUL.FTZ R68, R68, c[0x0][0x2ec] ;  /* 0x0000bb0044447a20 */ /* 0x000fe20000410000 */
[C---:B------:R-:W-:Y:S01]  /*38d0*/  ISETP.GE.AND P1, PT, R14.reuse, R242, PT ;  /* 0x000000f20e00720c */ /* 0x040fe20003f26270 */
[----:B------:R-:W-:Y:S01]  /*38e0*/  FMUL.FTZ R69, R69, c[0x0][0x2ec] ;  /* 0x0000bb0045457a20 */ /* 0x000fe20000410000 */
[----:B------:R-:W-:Y:S01]  /*38f0*/  ISETP.GE.AND P4, PT, R14, R240, PT ;  /* 0x000000f00e00720c */ /* 0x000fe20003f86270 */
[----:B------:R-:W-:Y:S01]  /*3900*/  FMUL.FTZ R70, R70, c[0x0][0x2ec] ;  /* 0x0000bb0046467a20 */ /* 0x000fe20000410000 */
[----:B------:R-:W-:Y:S01]  /*3910*/  ISETP.LT.OR P0, PT, R39, R241, P0 ;  /* 0x000000f12700720c */ /* 0x000fe20000701670 */
[----:B------:R-:W1:Y:S01]  /*3920*/  MUFU.TANH R34, R34 ;  /* 0x0000002200227308 */ /* 0x000e620000002400 */
[----:B--2---:R-:W-:Y:S01]  /*3930*/  FSEL R32, R32, -INF , !P5 ;  /* 0xff80000020207808 */ /* 0x004fe20006800000 */
[----:B------:R-:W-:Y:S01]  /*3940*/  FMUL.FTZ R71, R71, c[0x0][0x2ec] ;  /* 0x0000bb0047477a20 */ /* 0x000fe20000410000 */
[----:B------:R-:W-:-:S02]  /*3950*/  ISETP.GE.AND P5, PT, R17, R242, PT ;  /* 0x000000f21100720c */ /* 0x000fc40003fa6270 */
[----:B------:R-:W-:Y:S02]  /*3960*/  ISETP.LT.OR P6, PT, R17, R241, P6 ;  /* 0x000000f11100720c */ /* 0x000fe400037c1670 */
[C---:B------:R-:W-:Y:S01]  /*3970*/  ISETP.LT.OR P1, PT, R14.reuse, R243, P1 ;  /* 0x000000f30e00720c */ /* 0x040fe20000f21670 */
[----:B------:R-:W2:Y:S01]  /*3980*/  MUFU.TANH R10, R10 ;  /* 0x0000000a000a7308 */ /* 0x000ea20000002400 */
[----:B------:R-:W-:Y:S02]  /*3990*/  ISETP.LT.OR P4, PT, R14, R241, P4 ;  /* 0x000000f10e00720c */ /* 0x000fe40002781670 */
[C---:B------:R-:W-:Y:S02]  /*39a0*/  IADD3 R13, R3.reuse, 0x19, RZ ;  /* 0x00000019030d7810 */ /* 0x040fe40007ffe0ff */
[----:B------:R-:W-:Y:S02]  /*39b0*/  IADD3 R14, R3, 0x21, RZ ;  /* 0x00000021030e7810 */ /* 0x000fe40007ffe0ff */
[----:B------:R-:W-:Y:S01]  /*39c0*/  ISETP.LT.OR P5, PT, R17, R243, P5 ;  /* 0x000000f31100720c */ /* 0x000fe20002fa1670 */
[----:B------:R-:W4:Y:S01]  /*39d0*/  MUFU.TANH R40, R40 ;  /* 0x0000002800287308 */ /* 0x000f220000002400 */
[----:B---3--:R-:W-:-:S02]  /*39e0*/  FSEL R19, R11, -INF , !P3 ;  /* 0xff8000000b137808 */ /* 0x008fc40005800000 */
[----:B-1----:R-:W-:Y:S02]  /*39f0*/  FSEL R17, R34, -INF , !P2 ;  /* 0xff80000022117808 */ /* 0x002fe40005000000 */
[C---:B------:R-:W-:Y:S02]  /*3a00*/  ISETP.GE.AND P3, PT, R13.reuse, R242, PT ;  /* 0x000000f20d00720c */ /* 0x040fe40003f66270 */
[C---:B------:R-:W-:Y:S01]  /*3a10*/  ISETP.GE.AND P2, PT, R13.reuse, R240, PT ;  /* 0x000000f00d00720c */ /* 0x040fe20003f46270 */
[----:B------:R-:W1:Y:S01]  /*3a20*/  MUFU.TANH R4, R4 ;  /* 0x0000000400047308 */ /* 0x000e620000002400 */
[----:B--2---:R-:W-:Y:S02]  /*3a30*/  FSEL R15, R10, -INF , !P0 ;  /* 0xff8000000a0f7808 */ /* 0x004fe40004000000 */
[----:B------:R-:W-:Y:S02]  /*3a40*/  ISETP.GE.AND P0, PT, R14, R242, PT ;  /* 0x000000f20e00720c */ /* 0x000fe40003f06270 */
[----:B------:R-:W-:-:S02]  /*3a50*/  ISETP.LT.OR P3, PT, R13, R243, P3 ;  /* 0x000000f30d00720c */ /* 0x000fc40001f61670 */
[----:B------:R-:W-:Y:S01]  /*3a60*/  ISETP.LT.OR P2, PT, R13, R241, P2 ;  /* 0x000000f10d00720c */ /* 0x000fe20001741670 */
[----:B------:R-:W2:Y:S01]  /*3a70*/  MUFU.TANH R35, R35 ;  /* 0x0000002300237308 */ /* 0x000ea20000002400 */
[----:B----4-:R-:W-:Y:S02]  /*3a80*/  FSEL R11, R40, -INF , !P6 ;  /* 0xff800000280b7808 */ /* 0x010fe40007000000 */
[C---:B------:R-:W-:Y:S02]  /*3a90*/  ISETP.GE.AND P6, PT, R14.reuse, R240, PT ;  /* 0x000000f00e00720c */ /* 0x040fe40003fc6270 */
[C---:B------:R-:W-:Y:S02]  /*3aa0*/  ISETP.LT.OR P0, PT, R14.reuse, R243, P0 ;  /* 0x000000f30e00720c */ /* 0x040fe40000701670 */
[----:B------:R-:W-:Y:S01]  /*3ab0*/  ISETP.LT.OR P6, PT, R14, R241, P6 ;  /* 0x000000f10e00720c */ /* 0x000fe200037c1670 */
[----:B------:R-:W3:Y:S01]  /*3ac0*/  MUFU.TANH R33, R33 ;  /* 0x0000002100217308 */ /* 0x000ee20000002400 */
[----:B------:R-:W-:-:S02]  /*3ad0*/  IADD3 R13, R3, 0x28, RZ ;  /* 0x00000028030d7810 */ /* 0x000fc40007ffe0ff */
[----:B------:R-:W-:Y:S02]  /*3ae0*/  IADD3 R14, R3, 0x30, RZ ;  /* 0x00000030030e7810 */ /* 0x000fe40007ffe0ff */
[----:B-1----:R-:W-:Y:S02]  /*3af0*/  FSEL R4, R4, -INF , !P5 ;  /* 0xff80000004047808 */ /* 0x002fe40006800000 */
[----:B------:R-:W-:Y:S01]  /*3b00*/  FSEL R188, R188, -INF , !P0 ;  /* 0xff800000bcbc7808 */ /* 0x000fe20004000000 */
[----:B------:R-:W1:Y:S01]  /*3b10*/  MUFU.TANH R191, R74 ;  /* 0x0000004a00bf7308 */ /* 0x000e620000002400 */
[----:B--2---:R-:W-:Y:S02]  /*3b20*/  FSEL R10, R35, -INF , !P3 ;  /* 0xff800000230a7808 */ /* 0x004fe40005800000 */
[C---:B------:R-:W-:Y:S02]  /*3b30*/  ISETP.GE.AND P5, PT, R13.reuse, R242, PT ;  /* 0x000000f20d00720c */ /* 0x040fe40003fa6270 */
[----:B------:R-:W-:-:S02]  /*3b40*/  ISETP.GE.AND P3, PT, R13, R240, PT ;  /* 0x000000f00d00720c */ /* 0x000fc40003f66270 */
[C---:B------:R-:W-:Y:S01]  /*3b50*/  ISETP.GE.AND P0, PT, R14.reuse, R240, PT ;  /* 0x000000f00e00720c */ /* 0x040fe20003f06270 */
[----:B------:R-:W2:Y:S01]  /*3b60*/  MUFU.TANH R184, R76 ;  /* 0x0000004c00b87308 */ /* 0x000ea20000002400 */
[----:B------:R-:W-:Y:S02]  /*3b70*/  IADD3 R18, R3, 0x29, RZ ;  /* 0x0000002903127810 */ /* 0x000fe40007ffe0ff */
[C---:B------:R-:W-:Y:S02]  /*3b80*/  ISETP.LT.OR P5, PT, R13.reuse, R243, P5 ;  /* 0x000000f30d00720c */ /* 0x040fe40002fa1670 */
[-C--:B------:R-:W-:Y:S02]  /*3b90*/  ISETP.LT.OR P3, PT, R13, R241.reuse, P3 ;  /* 0x000000f10d00720c */ /* 0x080fe40001f61670 */
[----:B------:R-:W-:Y:S01]  /*3ba0*/  ISETP.LT.OR P0, PT, R14, R241, P0 ;  /* 0x000000f10e00720c */ /* 0x000fe20000701670 */
[----:B------:R-:W-:Y:S01]  /*3bb0*/  MUFU.TANH R186, R77 ;  /* 0x0000004d00ba7308 */ /* 0x000fe20000002400 */
[----:B---3--:R-:W-:-:S02]  /*3bc0*/  FSEL R13, R33, -INF , !P2 ;  /* 0xff800000210d7808 */ /* 0x008fc40005000000 */
[----:B------:R-:W-:Y:S02]  /*3bd0*/  FSEL R182, R182, -INF , !P1 ;  /* 0xff800000b6b67808 */ /* 0x000fe40004800000 */
[----:B------:R-:W-:Y:S02]  /*3be0*/  FSEL R197, R197, -INF , !P4 ;  /* 0xff800000c5c57808 */ /* 0x000fe40006000000 */
[-C--:B------:R-:W-:Y:S01]  /*3bf0*/  ISETP.GE.AND P2, PT, R18, R242.reuse, PT ;  /* 0x000000f21200720c */ /* 0x080fe20003f46270 */
[----:B------:R-:W3:Y:S01]  /*3c00*/  MUFU.TANH R195, R78 ;  /* 0x0000004e00c37308 */ /* 0x000ee20000002400 */
[----:B------:R-:W-:Y:S02]  /*3c10*/  ISETP.GE.AND P1, PT, R14, R242, PT ;  /* 0x000000f20e00720c */ /* 0x000fe40003f26270 */
[----:B------:R-:W-:Y:S02]  /*3c20*/  ISETP.GE.AND P4, PT, R18, R240, PT ;  /* 0x000000f01200720c */ /* 0x000fe40003f86270 */
[----:B-1----:R-:W-:-:S02]  /*3c30*/  FSEL R191, R191, -INF , !P0 ;  /* 0xff800000bfbf7808 */ /* 0x002fc40004000000 */
[----:B------:R-:W-:Y:S01]  /*3c40*/  PLOP3.LUT P0, PT, PT, PT, UP0, 0x80, 0x0 ;  /* 0x000000000000781c */ /* 0x000fe20003f0f008 */
[----:B------:R-:W1:Y:S01]  /*3c50*/  MUFU.TANH R189, R79 ;  /* 0x0000004f00bd7308 */ /* 0x000e620000002400 */
[C---:B------:R-:W-:Y:S02]  /*3c60*/  ISETP.LT.OR P2, PT, R18.reuse, R243, P2 ;  /* 0x000000f31200720c */ /* 0x040fe40001741670 */
[----:B------:R-:W-:Y:S02]  /*3c70*/  ISETP.LT.OR P4, PT, R18, R241, P4 ;  /* 0x000000f11200720c */ /* 0x000fe40002781670 */
[----:B------:R-:W-:Y:S02]  /*3c80*/  ISETP.LT.OR P1, PT, R14, R243, P1 ;  /* 0x000000f30e00720c */ /* 0x000fe40000f21670 */
[C---:B------:R-:W-:Y:S01]  /*3c90*/  IADD3 R14, R3.reuse, 0x31, RZ ;  /* 0x00000031030e7810 */ /* 0x040fe20007ffe0ff */
[----:B------:R-:W4:Y:S01]  /*3ca0*/  MUFU.TANH R196, R72 ;  /* 0x0000004800c47308 */ /* 0x000f220000002400 */
[----:B------:R-:W-:-:S02]  /*3cb0*/  IADD3 R18, R3, 0x38, RZ ;  /* 0x0000003803127810 */ /* 0x000fc40007ffe0ff */
[----:B------:R-:W-:Y:S02]  /*3cc0*/  IADD3 R3, R3, 0x39, RZ ;  /* 0x0000003903037810 */ /* 0x000fe40007ffe0ff */
[----:B------:R-:W-:Y:S02]  /*3cd0*/  FSEL R187, R187, -INF , !P6 ;  /* 0xff800000bbbb7808 */ /* 0x000fe40007000000 */
[----:B--2---:R-:W-:Y:S01]  /*3ce0*/  FSEL R184, R184, -INF , !P5 ;  /* 0xff800000b8b87808 */ /* 0x004fe20006800000 */
[----:B------:R-:W2:Y:S01]  /*3cf0*/  MUFU.TANH R194, R73 ;  /* 0x0000004900c27308 */ /* 0x000ea20000002400 */
[----:B---3--:R-:W-:Y:S02]  /*3d00*/  FSEL R195, R195, -INF , !P3 ;  /* 0xff800000c3c37808 */ /* 0x008fe40005800000 */
[----:B------:R-:W-:Y:S02]  /*3d10*/  FSEL R186, R186, -INF , !P2 ;  /* 0xff800000baba7808 */ /* 0x000fe40005000000 */
[----:B-1----:R-:W-:-:S02]  /*3d20*/  FSEL R189, R189, -INF , !P4 ;  /* 0xff800000bdbd7808 */ /* 0x002fc40006000000 */
[-C--:B------:R-:W-:Y:S01]  /*3d30*/  ISETP.GE.AND P6, PT, R14, R242.reuse, PT ;  /* 0x000000f20e00720c */ /* 0x080fe20003fc6270 */
[----:B------:R-:W1:Y:S01]  /*3d40*/  MUFU.TANH R171, R75 ;  /* 0x0000004b00ab7308 */ /* 0x000e620000002400 */
[----:B----4-:R-:W-:Y:S02]  /*3d50*/  FSEL R196, R196, -INF , !P1 ;  /* 0xff800000c4c47808 */ /* 0x010fe40004800000 */
[----:B------:R-:W-:Y:S02]  /*3d60*/  ISETP.GE.AND P5, PT, R18, R242, PT ;  /* 0x000000f21200720c */ /* 0x000fe40003fa6270 */
[-C--:B------:R-:W-:Y:S02]  /*3d70*/  ISETP.GE.AND P3, PT, R14, R240.reuse, PT ;  /* 0x000000f00e00720c */ /* 0x080fe40003f66270 */
[----:B------:R-:W-:Y:S01]  /*3d80*/  ISETP.GE.AND P2, PT, R18, R240, PT ;  /* 0x000000f01200720c */ /* 0x000fe20003f46270 */
[----:B------:R-:W3:Y:S01]  /*3d90*/  MUFU.TANH R192, R68 ;  /* 0x0000004400c07308 */ /* 0x000ee20000002400 */
[----:B------:R-:W-:-:S02]  /*3da0*/  ISETP.GE.AND P4, PT, R3, R242, PT ;  /* 0x000000f20300720c */ /* 0x000fc40003f86270 */
[C---:B------:R-:W-:Y:S02]  /*3db0*/  ISETP.GE.AND P1, PT, R3.reuse, R240, PT ;  /* 0x000000f00300720c */ /* 0x040fe40003f26270 */
[C---:B------:R-:W-:Y:S02]  /*3dc0*/  ISETP.LT.OR P6, PT, R14.reuse, R243, P6 ;  /* 0x000000f30e00720c */ /* 0x040fe400037c1670 */
[----:B------:R-:W-:Y:S01]  /*3dd0*/  ISETP.LT.OR P3, PT, R14, R241, P3 ;  /* 0x000000f10e00720c */ /* 0x000fe20001f61670 */
[----:B------:R-:W4:Y:S01]  /*3de0*/  MUFU.TANH R190, R69 ;  /* 0x0000004500be7308 */ /* 0x000f220000002400 */
[C---:B------:R-:W-:Y:S02]  /*3df0*/  ISETP.LT.OR P5, PT, R18.reuse, R243, P5 ;  /* 0x000000f31200720c */ /* 0x040fe40002fa1670 */
[----:B------:R-:W-:Y:S01]  /*3e00*/  ISETP.LT.OR P2, PT, R18, R241, P2 ;  /* 0x000000f11200720c */ /* 0x000fe20001741670 */
[----:B------:R-:W-:Y:S01]  /*3e10*/  BAR.SYNC.DEFER_BLOCKING 0x0 ;  /* 0x0000000000007b1d */ /* 0x000fe20000010000 */
[----:B------:R-:W-:-:S02]  /*3e20*/  ISETP.LT.OR P4, PT, R3, R243, P4 ;  /* 0x000000f30300720c */ /* 0x000fc40002781670 */
[----:B------:R-:W-:Y:S02]  /*3e30*/  ISETP.LT.OR P1, PT, R3, R241, P1 ;  /* 0x000000f10300720c */ /* 0x000fe40000f21670 */
[----:B--2---:R-:W-:Y:S01]  /*3e40*/  FSEL R194, R194, -INF , !P6 ;  /* 0xff800000c2c27808 */ /* 0x004fe20007000000 */
[----:B------:R-:W2:Y:S01]  /*3e50*/  MUFU.TANH R169, R70 ;  /* 0x0000004600a97308 */ /* 0x000ea20000002400 */
[----:B-1----:R-:W-:Y:S02]  /*3e60*/  FSEL R171, R171, -INF , !P3 ;  /* 0xff800000abab7808 */ /* 0x002fe40005800000 */
[----:B---3--:R-:W-:Y:S02]  /*3e70*/  FSEL R192, R192, -INF , !P5 ;  /* 0xff800000c0c07808 */ /* 0x008fe40006800000 */
[----:B----4-:R-:W-:-:S03]  /*3e80*/  FSEL R190, R190, -INF , !P4 ;  /* 0xff800000bebe7808 */ /* 0x010fc60006000000 */
[----:B------:R-:W1:Y:S01]  /*3e90*/  MUFU.TANH R168, R71 ;  /* 0x0000004700a87308 */ /* 0x000e620000002400 */
[----:B--2---:R-:W-:Y:S02]  /*3ea0*/  FSEL R169, R169, -INF , !P2 ;  /* 0xff800000a9a97808 */ /* 0x004fe40005000000 */
[----:B-1----:R-:W-:Y:S01]  /*3eb0*/  FSEL R168, R168, -INF , !P1 ;  /* 0xff800000a8a87808 */ /* 0x002fe20004800000 */
[----:B------:R-:W-:Y:S05]  /*3ec0*/  @!P0 BRA `(.L_x_1718) ;  /* 0x0000019000008947 */ /* 0x000fea0003800000 */
[----:B------:R-:W-:Y:S01]  /*3ed0*/  UIADD3 UR12, UR8, -0x2, URZ ;  /* 0xfffffffe080c7890 */ /* 0x000fe2000fffe03f */
        /* <DEDUP_REMOVED lines=24> */
.L_x_1718:
        /* <DEDUP_REMOVED lines=27> */
[----:B-1----:R-:W-:Y:S02]  /*4210*/  FMNMX.FTZ R23, R169, R14, !PT ;  /* 0x0000000ea9177209 */ /* 0x002fe40007810000 */
[----:B------:R-:W-:Y:S02]  /*4220*/  FMNMX.FTZ R18, R190, R3, !PT ;  /* 0x00000003be127209 */ /* 0x000fe40007810000 */
[----:B------:R-:W-:Y:S02]  /*4230*/  FMNMX.FTZ R23, R168, R23, !PT ;  /* 0x00000017a8177209 */ /* 0x000fe40007810000 */
[----:B------:R-:W-:Y:S01]  /*4240*/  SHF.L.U32 R228, R0, 0x1, RZ ;  /* 0x0000000100e47819 */ /* 0x000fe200000006ff */
[----:B------:R-:W1:Y:S03]  /*4250*/  SHFL.BFLY PT, R21, R18, 0x2, 0x1f ;  /* 0x0c401f0012157f89 */ /* 0x000e6600000e0000 */
[-C--:B------:R-:W-:Y:S01]  /*4260*/  LEA R225, R5, R228.reuse, 0x1 ;  /* 0x000000e405e17211 */ /* 0x080fe200078e08ff */
[----:B------:R-:W2:Y:S01]  /*4270*/  SHFL.BFLY PT, R14, R23, 0x2, 0x1f ;  /* 0x0c401f00170e7f89 */ /* 0x000ea200000e0000 */
[----:B------:R-:W-:-:S03]  /*4280*/  LEA R226, R7, R228, 0x1 ;  /* 0x000000e407e27211 */ /* 0x000fc600078e08ff */
[----:B------:R-:W-:Y:S01]  /*4290*/  LDSM.16.MT88.4 R156, [R228+0x18000] ;  /* 0x01800000e49c783b */ /* 0x000fe20000004200 */
[----:B------:R-:W-:-:S03]  /*42a0*/  LEA R224, R5, R226, 0x1 ;  /* 0x000000e205e07211 */ /* 0x000fc600078e08ff */
        /* <DEDUP_REMOVED lines=41> */
[--C-:B------:R-:W-:Y:S01]  /*4540*/  FFMA.FTZ R175, R12, c[0x0][0x23c], -R193.reuse ;  /* 0x00008f000caf7a23 */ /* 0x100fe200000108c1 */
[----:B------:R-:W1:Y:S01]  /*4550*/  LDSM.16.MT88.4 R4, [R224+0x1e000] ;  /* 0x01e00000e004783b */ /* 0x000e620000004200 */
[----:B------:R-:W-:Y:S01]  /*4560*/  FFMA.FTZ R10, R10, c[0x0][0x23c], -R193 ;  /* 0x00008f000a0a7a23 */ /* 0x000fe200000108c1 */
        /* <DEDUP_REMOVED lines=148> */
[C---:B------:R-:W-:Y:S01]  /*4eb0*/  HMMA.16816.F32.BF16 R96, R4.reuse, R26, R96 ;  /* 0x0000001a0460723c */ /* 0x040fe20000041860 */
[----:B------:R-:W4:Y:S07]  /*4ec0*/  LDSM.16.MT88.4 R24, [R225+0x19000] ;  /* 0x01900000e118783b */ /* 0x000f2e0000004200 */
        /* <DEDUP_REMOVED lines=53> */
[----:B------:R-:W2:Y:S07]  /*5220*/  LDSM.16.MT88.4 R32, [R225+0x19800] ;  /* 0x01980000e120783b */ /* 0x000eae0000004200 */
[C---:B-----5:R-:W-:Y:S08]  /*5230*/  HMMA.16816.F32.BF16 R100, R4.reuse, R28, R100 ;  /* 0x0000001c0464723c */ /* 0x060ff00000041864 */
[C---:B------:R-:W-:Y:S01]  /*5240*/  HMMA.16816.F32.BF16 R104, R4.reuse, R30, R104 ;  /* 0x0000001e0468723c */ /* 0x040fe20000041868 */
[----:B------:R-:W-:Y:S07]  /*5250*/  LDSM.16.MT88.4 R28, [R224+0x19800] ;  /* 0x01980000e01c783b */ /* 0x000fee0000004200 */
[C---:B----4-:R-:W-:Y:S08]  /*5260*/  HMMA.16816.F32.BF16 R108, R4.reuse, R24, R108 ;  /* 0x00000018046c723c */ /* 0x050ff0000004186c */
[C---:B------:R-:W-:Y:S01]  /*5270*/  HMMA.16816.F32.BF16 R112, R4.reuse, R26, R112 ;  /* 0x0000001a0470723c */ /* 0x040fe20000041870 */
[----:B------:R-:W-:Y:S07]  /*5280*/  LDSM.16.MT88.4 R24, [R226+0x1b800] ;  /* 0x01b80000e218783b */ /* 0x000fee0000004200 */
[C---:B-1----:R-:W-:Y:S08]  /*5290*/  HMMA.16816.F32.BF16 R116, R4.reuse, R20, R116 ;  /* 0x000000140474723c */ /* 0x042ff00000041874 */
[C---:B------:R-:W-:Y:S01]  /*52a0*/  HMMA.16816.F32.BF16 R120, R4.reuse, R22, R120 ;  /* 0x000000160478723c */ /* 0x040fe20000041878 */
[----:B------:R-:W-:Y:S07]  /*52b0*/  LDSM.16.MT88.4 R20, [R224+0x1b800] ;  /* 0x01b80000e014783b */ /* 0x000fee0000004200 */
[C---:B---3--:R-:W-:Y:S08]  /*52c0*/  HMMA.16816.F32.BF16 R124, R4.reuse, R16, R124 ;  /* 0x00000010047c723c */ /* 0x048ff0000004187c */
        /* <DEDUP_REMOVED lines=15> */
[----:B------:R-:W-:Y:S02]  /*53c0*/  STL [R1], R204 ;  /* 0x000000cc01007387 */ /* 0x000fe40000100800 */
[C---:B------:R-:W-:Y:S02]  /*53d0*/  HMMA.16816.F32.BF16 R156, R4.reuse, R14, R156 ;  /* 0x0000000e049c723c */ /* 0x040fe4000004189c */
[----:B------:R-:W2:Y:S06]  /*53e0*/  LDSM.16.MT88.4 R12, [R225+0x1b800] ;  /* 0x01b80000e10c783b */ /* 0x000eac0000004200 */
[C---:B------:R-:W-:Y:S08]  /*53f0*/  HMMA.16816.F32.BF16 R144, R4.reuse, R32, R144 ;  /* 0x000000200490723c */ /* 0x040ff00000041890 */
[C---:B-1----:R-:W-:Y:S08]  /*5400*/  HMMA.16816.F32.BF16 R36, R4.reuse, R16, R36 ;  /* 0x000000100424723c */ /* 0x042ff00000041824 */
[C---:B------:R-:W-:Y:S01]  /*5410*/  HMMA.16816.F32.BF16 R40, R4.reuse, R18, R40 ;  /* 0x000000120428723c */ /* 0x040fe20000041828 */
[----:B------:R-:W1:Y:S07]  /*5420*/  LDSM.16.MT88.4 R16, [R228+0x1d800] ;  /* 0x01d80000e410783b */ /* 0x000e6e0000004200 */
[C---:B------:R-:W-:Y:S01]  /*5430*/  HMMA.16816.F32.BF16 R140, R4.reuse, R34, R140 ;  /* 0x00000022048c723c */ /* 0x040fe2000004188c */
[----:B------:R-:W-:Y:S07]  /*5440*/  LDSM.16.MT88.4 R32, [R226+0x1d800] ;  /* 0x01d80000e220783b */ /* 0x000fee0000004200 */
[C---:B------:R-:W-:Y:S08]  /*5450*/  HMMA.16816.F32.BF16 R136, R4.reuse, R28, R136 ;  /* 0x0000001c0488723c */ /* 0x040ff00000041888 */
[C---:B--2---:R-:W-:Y:S08]  /*5460*/  HMMA.16816.F32.BF16 R52, R4.reuse, R12, R52 ;  /* 0x0000000c0434723c */ /* 0x044ff00000041834 */
[C---:B------:R-:W-:Y:S01]  /*5470*/  HMMA.16816.F32.BF16 R56, R4.reuse, R14, R56 ;  /* 0x0000000e0438723c */ /* 0x040fe20000041838 */
        /* <DEDUP_REMOVED lines=19> */
[C---:B---3--:R-:W-:Y:S08]  /*55b0*/  HMMA.16816.F32.BF16 R84, R4.reuse, R28, R84 ;  /* 0x0000001c0454723c */ /* 0x048ff00000041854 */
        /* <DEDUP_REMOVED lines=13> */
[C---:B------:R-:W-:Y:S01]  /*5690*/  IMAD.WIDE.U32 R6, R2.reuse, c[0x0][0x1a0], RZ ;  /* 0x0000680002067a25 */ /* 0x040fe200078e00ff */
[----:B------:R-:W-:Y:S02]  /*56a0*/  ULDC.64 UR4, c[0x0][0x1a0] ;  /* 0x0000680000047ab9 */ /* 0x000fe40000000a00 */
[----:B------:R-:W-:Y:S01]  /*56b0*/  UIMAD UR12, UR12, UR4, URZ ;  /* 0x000000040c0c72a4 */ /* 0x000fe2000f8e023f */
[----:B------:R-:W-:Y:S01]  /*56c0*/  IMAD R2, R2, c[0x0][0x1a4], RZ ;  /* 0x0000690002027a24 */ /* 0x000fe200078e02ff */
[----:B------:R-:W-:Y:S02]  /*56d0*/  UIMAD.WIDE.U32 UR20, UR15, UR4, URZ ;  /* 0x000000040f1472a5 */ /* 0x000fe4000f8e003f */
[----:B------:R-:W-:Y:S02]  /*56e0*/  UIMAD UR5, UR15, UR5, UR12 ;  /* 0x000000050f0572a4 */ /* 0x000fe4000f8e020c */
[----:B------:R-:W-:-:S02]  /*56f0*/  UISETP.GT.AND UP0, UPT, UR15, UR9, UPT ;  /* 0x000000090f00728c */ /* 0x000fc4000bf04270 */
[----:B------:R-:W-:Y:S01]  /*5700*/  UIADD3 UR5, UR21, UR5, URZ ;  /* 0x0000000515057290 */ /* 0x000fe2000fffe03f */
[----:B------:R-:W-:Y:S02]  /*5710*/  IMAD.U32 R10, RZ, RZ, UR20 ;  /* 0x00000014ff0a7e24 */ /* 0x000fe4000f8e00ff */
[----:B------:R-:W-:-:S03]  /*5720*/  IMAD.U32 R11, RZ, RZ, UR21 ;  /* 0x00000015ff0b7e24 */ /* 0x000fc6000f8e00ff */
[----:B------:R-:W-:Y:S01]  /*5730*/  IMAD.U32 R5, RZ, RZ, UR5 ;  /* 0x00000005ff057e24 */ /* 0x000fe2000f8e00ff */
[----:B------:R-:W-:Y:S01]  /*5740*/  BAR.SYNC.DEFER_BLOCKING 0x0 ;  /* 0x0000000000007b1d */ /* 0x000fe20000010000 */
[----:B------:R-:W-:-:S04]  /*5750*/  LEA R0, P0, R10, R8, 0x6 ;  /* 0x000000080a007211 */ /* 0x000fc800078030ff */
[----:B------:R-:W-:Y:S02]  /*5760*/  LEA R4, P1, R0, c[0x0][0x170], 0x1 ;  /* 0x00005c0000047a11 */ /* 0x000fe400078208ff */
[----:B------:R-:W-:Y:S02]  /*5770*/  LEA.HI.X R5, R10, R245, R5, 0x6, P0 ;  /* 0x000000f50a057211 */ /* 0x000fe400000f3405 */
[----:B------:R-:W-:Y:S02]  /*5780*/  IADD3 R10, P0, R6, R4, RZ ;  /* 0x00000004060a7210 */ /* 0x000fe40007f1e0ff */
[----:B------:R-:W-:-:S04]  /*5790*/  LEA.HI.X R5, R0, c[0x0][0x174], R5, 0x1, P1 ;  /* 0x00005d0000057a11 */ /* 0x000fc800008f0c05 */
[----:B------:R-:W-:Y:S01]  /*57a0*/  IADD3.X R11, R5, R7, R2, P0, !PT ;  /* 0x00000007050b7210 */ /* 0x000fe200007fe402 */
        /* <DEDUP_REMOVED lines=13> */
[----:B------:R-:W1:Y:S04]  /*5880*/  LDSM.16.M88.4 R12, [R233+0x10000] ;  /* 0x01000000e90c783b */ /* 0x000e680000000200 */
[----:B------:R-:W4:Y:S04]  /*5890*/  LDSM.16.M88.4 R176, [R233+0x11000] ;  /* 0x01100000e9b0783b */ /* 0x000f280000000200 */
[----:B------:R-:W5:Y:S04]  /*58a0*/  LDSM.16.M88.4 R192, [R233+0x11800] ;  /* 0x01180000e9c0783b */ /* 0x000f680000000200 */
[----:B------:R-:W-:Y:S04]  /*58b0*/  LDSM.16.M88.4 R28, [R232] ;  /* 0x00000000e81c783b */ /* 0x000fe80000000200 */
[----:B------:R-:W2:Y:S04]  /*58c0*/  LDSM.16.M88.4 R16, [R223] ;  /* 0x00000000df10783b */ /* 0x000ea80000000200 */
[----:B------:R-:W2:Y:S04]  /*58d0*/  LDSM.16.M88.4 R32, [R231] ;  /* 0x00000000e720783b */ /* 0x000ea80000000200 */
[----:B------:R-:W2:Y:S04]  /*58e0*/  LDSM.16.M88.4 R20, [R222] ;  /* 0x00000000de14783b */ /* 0x000ea80000000200 */
[----:B------:R-:W2:Y:S04]  /*58f0*/  LDSM.16.M88.4 R188, [R221] ;  /* 0x00000000ddbc783b */ /* 0x000ea80000000200 */
[----:B------:R-:W-:Y:S01]  /*5900*/  LDSM.16.M88.4 R196, [R227+0x10000] ;  /* 0x01000000e3c4783b */ /* 0x000fe20000000200 */
[C---:B---3--:R-:W-:Y:S03]  /*5910*/  HMMA.16816.F32.BF16 R24, R168.reuse, R184, RZ ;  /* 0x000000b8a818723c */ /* 0x048fe600000418ff */
[----:B------:R-:W-:Y:S04]  /*5920*/  LDSM.16.M88.4 R200, [R210] ;  /* 0x00000000d2c8783b */ /* 0x000fe80000000200 */
[----:B------:R-:W0:Y:S01]  /*5930*/  LDGDEPBAR ;  /* 0x00000000000079af */ /* 0x000e220000000000 */
[C---:B------:R-:W-:Y:S08]  /*5940*/  HMMA.16816.F32.BF16 R184, R168.reuse, R186, RZ ;  /* 0x000000baa8b8723c */ /* 0x040ff000000418ff */
[C---:B-1----:R-:W-:Y:S08]  /*5950*/  HMMA.16816.F32.BF16 R4, R168.reuse, R12, RZ ;  /* 0x0000000ca804723c */ /* 0x042ff000000418ff */
[C---:B----4-:R-:W-:Y:S08]  /*5960*/  HMMA.16816.F32.BF16 R180, R168.reuse, R176, RZ ;  /* 0x000000b0a8b4723c */ /* 0x050ff000000418ff */
[C---:B------:R-:W-:Y:S08]  /*5970*/  HMMA.16816.F32.BF16 R12, R168.reuse, R14, RZ ;  /* 0x0000000ea80c723c */ /* 0x040ff000000418ff */
[C---:B------:R-:W-:Y:S08]  /*5980*/  HMMA.16816.F32.BF16 R176, R168.reuse, R178, RZ ;  /* 0x000000b2a8b0723c */ /* 0x040ff000000418ff */
[C---:B-----5:R-:W-:Y:S08]  /*5990*/  HMMA.16816.F32.BF16 R172, R168.reuse, R192, RZ ;  /* 0x000000c0a8ac723c */ /* 0x060ff000000418ff */
        /* <DEDUP_REMOVED lines=169> */
[C---:B---3--:R-:W-:Y:S08]  /*6430*/  HMMA.16816.F32.BF16 R24, R32.reuse, R28, R24 ;  /* 0x0000001c2018723c */ /* 0x048ff00000041818 */
[----:B------:R-:W-:Y:S01]  /*6440*/  FMUL.FTZ R2, R4, c[0x0][0x2ec] ;  /* 0x0000bb0004027a20 */ /* 0x000fe20000410000 */
[----:B------:R-:W-:Y:S01]  /*6450*/  HMMA.16816.F32.BF16 R184, R32, R30, R184 ;  /* 0x0000001e20b8723c */ /* 0x000fe200000418b8 */
[----:B------:R-:W-:Y:S01]  /*6460*/  FMUL.FTZ R0, R5, c[0x0][0x2ec] ;  /* 0x0000bb0005007a20 */ /* 0x000fe20000410000 */
[----:B------:R-:W-:Y:S01]  /*6470*/  LDSM.16.M88.4 R28, [R220+0x7000] ;  /* 0x00700000dc1c783b */ /* 0x000fe20000000200 */
[----:B------:R-:W-:-:S02]  /*6480*/  FMUL.FTZ R10, R6, c[0x0][0x2ec] ;  /* 0x0000bb00060a7a20 */ /* 0x000fc40000410000 */
[----:B------:R-:W-:Y:S01]  /*6490*/  FMUL.FTZ R11, R7, c[0x0][0x2ec] ;  /* 0x0000bb00070b7a20 */ /* 0x000fe20000410000 */
[----:B------:R-:W3:Y:S01]  /*64a0*/  MUFU.TANH R2, R2 ;  /* 0x0000000200027308 */ /* 0x000ee20000002400 */
[----:B------:R-:W4:Y:S01]  /*64b0*/  LDSM.16.M88.4 R4, [R208] ;  /* 0x00000000d004783b */ /* 0x000f220000000200 */
[----:B------:R-:W-:Y:S01]  /*64c0*/  FMUL.FTZ R12, R12, c[0x0][0x2ec] ;  /* 0x0000bb000c0c7a20 */ /* 0x000fe20000410000 */
[----:B------:R-:W-:Y:S01]  /*64d0*/  HMMA.16816.F32.BF16 R180, R192, R188, R180 ;  /* 0x000000bcc0b4723c */ /* 0x000fe200000418b4 */
[----:B------:R-:W-:Y:S02]  /*64e0*/  FMUL.FTZ R165, R14, c[0x0][0x2ec] ;  /* 0x0000bb000ea57a20 */ /* 0x000fe40000410000 */
[----:B------:R-:W-:Y:S02]  /*64f0*/  FMUL.FTZ R166, R15, c[0x0][0x2ec] ;  /* 0x0000bb000fa67a20 */ /* 0x000fe40000410000 */
[----:B------:R-:W-:Y:S03]  /*6500*/  MUFU.TANH R0, R0 ;  /* 0x0000000000007308 */ /* 0x000fe60000002400 */
[----:B-1----:R-:W-:Y:S05]  /*6510*/  HMMA.16816.F32.BF16 R24, R20, R16, R24 ;  /* 0x000000101418723c */ /* 0x002fea0000041818 */
[----:B------:R1:W-:Y:S02]  /*6520*/  MUFU.TANH R16, R12 ;  /* 0x0000000c00107308 */ /* 0x0003e40000002400 */
[----:B------:R-:W-:Y:S01]  /*6530*/  FMUL.FTZ R17, R13, c[0x0][0x2ec] ;  /* 0x0000bb000d117a20 */ /* 0x000fe20000410000 */
[----:B------:R-:W-:Y:S05]  /*6540*/  HMMA.16816.F32.BF16 R176, R192, R190, R176 ;  /* 0x000000bec0b0723c */ /* 0x000fea00000418b0 */
[----:B------:R-:W5:Y:S03]  /*6550*/  MUFU.TANH R10, R10 ;  /* 0x0000000a000a7308 */ /* 0x000f660000002400 */
[----:B------:R-:W-:Y:S01]  /*6560*/  HMMA.16816.F32.BF16 R184, R20, R18, R184 ;  /* 0x0000001214b8723c */ /* 0x000fe200000418b8 */
[----:B-1----:R-:W1:Y:S04]  /*6570*/  LDSM.16.M88.4 R12, [R227+0x17800] ;  /* 0x01780000e30c783b */ /* 0x002e680000000200 */
[----:B------:R-:W1:Y:S03]  /*6580*/  MUFU.TANH R11, R11 ;  /* 0x0000000b000b7308 */ /* 0x000e660000002400 */
[----:B------:R-:W-:Y:S01]  /*6590*/  FMUL.FTZ R18, R25, c[0x0][0x2ec] ;  /* 0x0000bb0019127a20 */ /* 0x000fe20000410000 */
[----:B--2---:R-:W-:Y:S01]  /*65a0*/  HMMA.16816.F32.BF16 R180, R32, R196, R180 ;  /* 0x000000c420b4723c */ /* 0x004fe200000418b4 */
[----:B------:R-:W-:-:S02]  /*65b0*/  FMUL.FTZ R25, R26, c[0x0][0x2ec] ;  /* 0x0000bb001a197a20 */ /* 0x000fc40000410000 */
[----:B------:R-:W-:Y:S01]  /*65c0*/  FMUL.FTZ R24, R24, c[0x0][0x2ec] ;  /* 0x0000bb0018187a20 */ /* 0x000fe20000410000 */
[----:B------:R-:W-:Y:S01]  /*65d0*/  MUFU.TANH R17, R17 ;  /* 0x0000001100117308 */ /* 0x000fe20000002400 */
[----:B------:R-:W-:-:S03]  /*65e0*/  FMUL.FTZ R27, R27, c[0x0][0x2ec] ;  /* 0x0000bb001b1b7a20 */ /* 0x000fc60000410000 */
[C---:B----4-:R-:W-:Y:S04]  /*65f0*/  HMMA.16816.F32.BF16 R172, R192.reuse, R4, R172 ;  /* 0x00000004c0ac723c */ /* 0x050fe800000418ac */
[----:B------:R-:W2:Y:S03]  /*6600*/  MUFU.TANH R165, R165 ;  /* 0x000000a500a57308 */ /* 0x000ea60000002400 */
[----:B------:R-:W-:Y:S01]  /*6610*/  IMAD.U32 R5, RZ, RZ, UR15 ;  /* 0x0000000fff057e24 */ /* 0x000fe2000f8e00ff */
[----:B------:R-:W-:Y:S01]  /*6620*/  HMMA.16816.F32.BF16 R168, R192, R6, R168 ;  /* 0x00000006c0a8723c */ /* 0x000fe200000418a8 */
[----:B------:R-:W-:Y:S02]  /*6630*/  FMUL.FTZ R187, R187, c[0x0][0x2ec] ;  /* 0x0000bb00bbbb7a20 */ /* 0x000fe40000410000 */
[----:B------:R-:W-:-:S02]  /*6640*/  IMAD R26, R5, 0x40, R246 ;  /* 0x00000040051a7824 */ /* 0x000fc400078e02f6 */
[----:B------:R-:W4:Y:S01]  /*6650*/  LDSM.16.M88.4 R4, [R220+0x7800] ;  /* 0x00780000dc04783b */ /* 0x000f220000000200 */
[----:B------:R1:W1:Y:S01]  /*6660*/  MUFU.TANH R19, R166 ;  /* 0x000000a600137308 */ /* 0x0002620000002400 */
[----:B------:R-:W-:Y:S01]  /*6670*/  FMUL.FTZ R167, R185, c[0x0][0x2ec] ;  /* 0x0000bb00b9a77a20 */ /* 0x000fe20000410000 */
[----:B------:R-:W-:Y:S01]  /*6680*/  HMMA.16816.F32.BF16 R176, R32, R198, R176 ;  /* 0x000000c620b0723c */ /* 0x000fe200000418b0 */
[----:B------:R-:W-:Y:S01]  /*6690*/  ISETP.GE.AND P2, PT, R26, R242, PT ;  /* 0x000000f21a00720c */ /* 0x000fe20003f46270 */
[----:B------:R-:W-:Y:S01]  /*66a0*/  FMUL.FTZ R186, R186, c[0x0][0x2ec] ;  /* 0x0000bb00baba7a20 */ /* 0x000fe20000410000 */
[----:B------:R-:W-:-:S04]  /*66b0*/  DEPBAR.LE SB0, 0x0 ;  /* 0x000080000000791a */ /* 0x000fc80000000000 */
[----:B------:R-:W-:Y:S01]  /*66c0*/  ISETP.LT.OR P2, PT, R26, R243, P2 ;  /* 0x000000f31a00720c */ /* 0x000fe20001741670 */
[----:B------:R-:W-:Y:S01]  /*66d0*/  HMMA.16816.F32.BF16 R180, R20, R28, R180 ;  /* 0x0000001c14b4723c */ /* 0x000fe200000418b4 */
[----:B------:R-:W2:Y:S01]  /*66e0*/  MUFU.TANH R24, R24 ;  /* 0x0000001800187308 */ /* 0x000ea20000002400 */
[----:B-1----:R-:W-:-:S06]  /*66f0*/  FMUL.FTZ R166, R184, c[0x0][0x2ec] ;  /* 0x0000bb00b8a67a20 */ /* 0x002fcc0000410000 */
[C---:B------:R-:W-:Y:S01]  /*6700*/  HMMA.16816.F32.BF16 R172, R32.reuse, R12, R172 ;  /* 0x0000000c20ac723c */ /* 0x040fe200000418ac */
[----:B------:R-:W-:Y:S06]  /*6710*/  MUFU.TANH R18, R18 ;  /* 0x0000001200127308 */ /* 0x000fec0000002400 */
[C---:B------:R-:W-:Y:S01]  /*6720*/  IADD3 R13, R26.reuse, 0x8, RZ ;  /* 0x000000081a0d7810 */ /* 0x040fe20007ffe0ff */
[----:B------:R-:W-:Y:S01]  /*6730*/  HMMA.16816.F32.BF16 R168, R32, R14, R168 ;  /* 0x0000000e20a8723c */ /* 0x000fe200000418a8 */
[----:B------:R-:W-:Y:S01]  /*6740*/  IADD3 R12, R26, 0x1, RZ ;  /* 0x000000011a0c7810 */ /* 0x000fe20007ffe0ff */
[----:B------:R-:W1:Y:S01]  /*6750*/  MUFU.TANH R25, R25 ;  /* 0x0000001900197308 */ /* 0x000e620000002400 */
[----:B------:R-:W-:-:S02]  /*6760*/  ISETP.GE.AND P0, PT, R13, R242, PT ;  /* 0x000000f20d00720c */ /* 0x000fc40003f06270 */
[C---:B------:R-:W-:Y:S02]  /*6770*/  ISETP.GE.AND P6, PT, R13.reuse, R240, PT ;  /* 0x000000f00d00720c */ /* 0x040fe40003fc6270 */
[C---:B------:R-:W-:Y:S01]  /*6780*/  ISETP.GE.AND P4, PT, R12.reuse, R242, PT ;  /* 0x000000f20c00720c */ /* 0x040fe20003f86270 */
[C---:B------:R-:W-:Y:S01]  /*6790*/  HMMA.16816.F32.BF16 R176, R20.reuse, R30, R176 ;  /* 0x0000001e14b0723c */ /* 0x040fe200000418b0 */
[-C--:B------:R-:W-:Y:S01]  /*67a0*/  ISETP.GE.AND P1, PT, R12, R240.reuse, PT ;  /* 0x000000f00c00720c */ /* 0x080fe20003f26270 */
[----:B------:R-:W-:Y:S01]  /*67b0*/  FMUL.FTZ R180, R180, c[0x0][0x2ec] ;  /* 0x0000bb00b4b47a20 */ /* 0x000fe20000410000 */
[C---:B------:R-:W-:Y:S01]  /*67c0*/  ISETP.LT.OR P0, PT, R13.reuse, R243, P0 ;  /* 0x000000f30d00720c */ /* 0x040fe20000701670 */
[----:B------:R-:W1:Y:S01]  /*67d0*/  MUFU.TANH R27, R27 ;  /* 0x0000001b001b7308 */ /* 0x000e620000002400 */
[----:B------:R-:W-:Y:S01]  /*67e0*/  ISETP.LT.OR P6, PT, R13, R241, P6 ;  /* 0x000000f10d00720c */ /* 0x000fe200037c1670 */
[----:B------:R-:W-:Y:S01]  /*67f0*/  FMUL.FTZ R181, R181, c[0x0][0x2ec] ;  /* 0x0000bb00b5b57a20 */ /* 0x000fe20000410000 */
[----:B---3--:R-:W-:Y:S01]  /*6800*/  FSEL R13, R2, -INF , !P2 ;  /* 0xff800000020d7808 */ /* 0x008fe20005000000 */
[C---:B----4-:R-:W-:Y:S01]  /*6810*/  HMMA.16816.F32.BF16 R172, R20.reuse, R4, R172 ;  /* 0x0000000414ac723c */ /* 0x050fe200000418ac */
[C---:B------:R-:W-:Y:S01]  /*6820*/  ISETP.LT.OR P4, PT, R12.reuse, R243, P4 ;  /* 0x000000f30c00720c */ /* 0x040fe20002781670 */
[----:B------:R-:W-:Y:S01]  /*6830*/  FMUL.FTZ R183, R183, c[0x0][0x2ec] ;  /* 0x0000bb00b7b77a20 */ /* 0x000fe20000410000 */
[-C--:B------:R-:W-:Y:S01]  /*6840*/  ISETP.LT.OR P1, PT, R12, R241.reuse, P1 ;  /* 0x000000f10c00720c */ /* 0x080fe20000f21670 */
[----:B------:R-:W3:Y:S01]  /*6850*/  MUFU.TANH R166, R166 ;  /* 0x000000a600a67308 */ /* 0x000ee20000002400 */
[----:B------:R-:W-:Y:S01]  /*6860*/  ISETP.GE.AND P2, PT, R26, R240, PT ;  /* 0x000000f01a00720c */ /* 0x000fe20003f46270 */
[----:B------:R-:W-:Y:S01]  /*6870*/  FMUL.FTZ R182, R182, c[0x0][0x2ec] ;  /* 0x0000bb00b6b67a20 */ /* 0x000fe20000410000 */
[C---:B------:R-:W-:Y:S01]  /*6880*/  IADD3 R12, R26.reuse, 0x9, RZ ;  /* 0x000000091a0c7810 */ /* 0x040fe20007ffe0ff */
[----:B------:R-:W-:Y:S01]  /*6890*/  HMMA.16816.F32.BF16 R168, R20, R6, R168 ;  /* 0x0000000614a8723c */ /* 0x000fe200000418a8 */
[----:B------:R-:W-:-:S02]  /*68a0*/  ISETP.LT.OR P2, PT, R26, R241, P2 ;  /* 0x000000f11a00720c */ /* 0x000fc40001741670 */
[C---:B------:R-:W-:Y:S01]  /*68b0*/  ISETP.GE.AND P3, PT, R12.reuse, R242, PT ;  /* 0x000000f20c00720c */ /* 0x040fe20003f66270 */
[----:B------:R-:W4:Y:S01]  /*68c0*/  MUFU.TANH R192, R187 ;  /* 0x000000bb00c07308 */ /* 0x000f220000002400 */
[----:B------:R-:W-:Y:S02]  /*68d0*/  ISETP.GE.AND P5, PT, R12, R240, PT ;  /* 0x000000f00c00720c */ /* 0x000fe40003fa6270 */
[----:B------:R-:W-:Y:S01]  /*68e0*/  IADD3 R2, R26, 0x10, RZ ;  /* 0x000000101a027810 */ /* 0x000fe20007ffe0ff */
[----:B------:R-:W-:Y:S01]  /*68f0*/  FMUL.FTZ R35, R176, c[0x0][0x2ec] ;  /* 0x0000bb00b0237a20 */ /* 0x000fe20000410000 */
[----:B------:R-:W-:Y:S01]  /*6900*/  IADD3 R14, R26, 0x11, RZ ;  /* 0x000000111a0e7810 */ /* 0x000fe20007ffe0ff */
[----:B------:R-:W-:Y:S01]  /*6910*/  FMUL.FTZ R33, R177, c[0x0][0x2ec] ;  /* 0x0000bb00b1217a20 */ /* 0x000fe20000410000 */
[----:B-----5:R-:W-:Y:S01]  /*6920*/  FSEL R10, R10, -INF , !P2 ;  /* 0xff8000000a0a7808 */ /* 0x020fe20005000000 */
[----:B------:R-:W5:Y:S01]  /*6930*/  MUFU.TANH R193, R180 ;  /* 0x000000b400c17308 */ /* 0x000f620000002400 */
[----:B------:R-:W-:Y:S01]  /*6940*/  FSEL R15, R0, -INF , !P4 ;  /* 0xff800000000f7808 */ /* 0x000fe20006000000 */
[----:B------:R-:W-:Y:S01]  /*6950*/  FMUL.FTZ R34, R178, c[0x0][0x2ec] ;  /* 0x0000bb00b2227a20 */ /* 0x000fe20000410000 */
[----:B------:R-:W-:Y:S01]  /*6960*/  ISETP.LT.OR P3, PT, R12, R243, P3 ;  /* 0x000000f30c00720c */ /* 0x000fe20001f61670 */
[----:B------:R-:W-:Y:S01]  /*6970*/  FMUL.FTZ R176, R174, c[0x0][0x2ec] ;  /* 0x0000bb00aeb07a20 */ /* 0x000fe20000410000 */
[----:B------:R-:W-:Y:S01]  /*6980*/  ISETP.LT.OR P5, PT, R12, R241, P5 ;  /* 0x000000f10c00720c */ /* 0x000fe20002fa1670 */
[----:B------:R-:W-:Y:S01]  /*6990*/  FMUL.FTZ R32, R179, c[0x0][0x2ec] ;  /* 0x0000bb00b3207a20 */ /* 0x000fe20000410000 */
[C---:B------:R-:W-:Y:S01]  /*69a0*/  ISETP.GE.AND P2, PT, R2.reuse, R242, PT ;  /* 0x000000f20200720c */ /* 0x040fe20003f46270 */
[----:B------:R-:W-:Y:S01]  /*69b0*/  MUFU.TANH R167, R167 ;  /* 0x000000a700a77308 */ /* 0x000fe20000002400 */
[----:B------:R-:W-:Y:S01]  /*69c0*/  ISETP.GE.AND P4, PT, R2, R240, PT ;  /* 0x000000f00200720c */ /* 0x000fe20003f86270 */
[----:B------:R-:W-:Y:S01]  /*69d0*/  FMUL.FTZ R172, R172, c[0x0][0x2ec] ;  /* 0x0000bb00acac7a20 */ /* 0x000fe20000410000 */
[----:B------:R-:W-:Y:S01]  /*69e0*/  FSEL R12, R11, -INF , !P1 ;  /* 0xff8000000b0c7808 */ /* 0x000fe20004800000 */
[----:B------:R-:W-:Y:S01]  /*69f0*/  FMUL.FTZ R174, R175, c[0x0][0x2ec] ;  /* 0x0000bb00afae7a20 */ /* 0x000fe20000410000 */
[----:B------:R-:W-:Y:S01]  /*6a00*/  FSEL R11, R16, -INF , !P0 ;  /* 0xff800000100b7808 */ /* 0x000fe20004000000 */
[----:B------:R-:W-:Y:S01]  /*6a10*/  FMUL.FTZ R173, R173, c[0x0][0x2ec] ;  /* 0x0000bb00adad7a20 */ /* 0x000fe20000410000 */
[C---:B------:R-:W-:Y:S01]  /*6a20*/  ISETP.GE.AND P1, PT, R14.reuse, R242, PT ;  /* 0x000000f20e00720c */ /* 0x040fe20003f26270 */
[----:B------:R-:W1:Y:S01]  /*6a30*/  MUFU.TANH R186, R186 ;  /* 0x000000ba00ba7308 */ /* 0x000e620000002400 */
[----:B------:R-:W-:Y:S01]  /*6a40*/  ISETP.GE.AND P0, PT, R14, R240, PT ;  /* 0x000000f00e00720c */ /* 0x000fe20003f06270 */
[----:B------:R-:W-:Y:S01]  /*6a50*/  FMUL.FTZ R168, R168, c[0x0][0x2ec] ;  /* 0x0000bb00a8a87a20 */ /* 0x000fe20000410000 */
[C---:B------:R-:W-:Y:S01]  /*6a60*/  ISETP.LT.OR P2, PT, R2.reuse, R243, P2 ;  /* 0x000000f30200720c */ /* 0x040fe20001741670 */
[----:B------:R-:W-:Y:S01]  /*6a70*/  FMUL.FTZ R169, R169, c[0x0][0x2ec] ;  /* 0x0000bb00a9a97a20 */ /* 0x000fe20000410000 */
[----:B------:R-:W-:-:S02]  /*6a80*/  ISETP.LT.OR P4, PT, R2, R241, P4 ;  /* 0x000000f10200720c */ /* 0x000fc40002781670 */
[----:B------:R-:W-:Y:S01]  /*6a90*/  IADD3 R2, R26, 0x18, RZ ;  /* 0x000000181a027810 */ /* 0x000fe20007ffe0ff */
[----:B------:R-:W1:Y:S01]  /*6aa0*/  MUFU.TANH R191, R181 ;  /* 0x000000b500bf7308 */ /* 0x000e620000002400 */
[C---:B------:R-:W-:Y:S02]  /*6ab0*/  ISETP.LT.OR P1, PT, R14.reuse, R243, P1 ;  /* 0x000000f30e00720c */ /* 0x040fe40000f21670 */
[----:B------:R-:W-:Y:S02]  /*6ac0*/  ISETP.LT.OR P0, PT, R14, R241, P0 ;  /* 0x000000f10e00720c */ /* 0x000fe40000701670 */
[----:B--2---:R-:W-:Y:S02]  /*6ad0*/  FSEL R14, R165, -INF , !P6 ;  /* 0xff800000a50e7808 */ /* 0x004fe40007000000 */
[----:B------:R-:W-:Y:S01]  /*6ae0*/  FSEL R17, R17, -INF , !P3 ;  /* 0xff80000011117808 */ /* 0x000fe20005800000 */
[----:B------:R-:W2:Y:S01]  /*6af0*/  MUFU.TANH R188, R183 ;  /* 0x000000b700bc7308 */ /* 0x000ea20000002400 */
[----:B------:R-:W-:-:S02]  /*6b00*/  ISETP.GE.AND P6, PT, R2, R242, PT ;  /* 0x000000f20200720c */ /* 0x000fc40003fc6270 */
[----:B------:R-:W-:Y:S02]  /*6b10*/  ISETP.GE.AND P3, PT, R2, R240, PT ;  /* 0x000000f00200720c */ /* 0x000fe40003f66270 */
[----:B------:R-:W-:Y:S02]  /*6b20*/  IADD3 R0, R26, 0x19, RZ ;  /* 0x000000191a007810 */ /* 0x000fe40007ffe0ff */
[C---:B------:R-:W-:Y:S01]  /*6b30*/  ISETP.LT.OR P6, PT, R2.reuse, R243, P6 ;  /* 0x000000f30200720c */ /* 0x040fe200037c1670 */
[----:B------:R-:W2:Y:S01]  /*6b40*/  MUFU.TANH R35, R35 ;  /* 0x0000002300237308 */ /* 0x000ea20000002400 */
[----:B------:R-:W-:Y:S02]  /*6b50*/  ISETP.LT.OR P3, PT, R2, R241, P3 ;  /* 0x000000f10200720c */ /* 0x000fe40001f61670 */
[----:B------:R-:W-:Y:S02]  /*6b60*/  FSEL R4, R19, -INF , !P5 ;  /* 0xff80000013047808 */ /* 0x000fe40006800000 */
[----:B------:R-:W-:-:S02]  /*6b70*/  FSEL R31, R24, -INF , !P2 ;  /* 0xff800000181f7808 */ /* 0x000fc40005000000 */
[----:B------:R-:W-:Y:S01]  /*6b80*/  IADD3 R2, R26, 0x20, RZ ;  /* 0x000000201a027810 */ /* 0x000fe20007ffe0ff */
[----:B------:R-:W2:Y:S01]  /*6b90*/  MUFU.TANH R190, R182 ;  /* 0x000000b600be7308 */ /* 0x000ea20000002400 */
[C---:B------:R-:W-:Y:S02]  /*6ba0*/  ISETP.GE.AND P5, PT, R0.reuse, R242, PT ;  /* 0x000000f20000720c */ /* 0x040fe40003fa6270 */
[----:B------:R-:W-:Y:S02]  /*6bb0*/  ISETP.GE.AND P2, PT, R0, R240, PT ;  /* 0x000000f00000720c */ /* 0x000fe40003f46270 */
[----:B-1----:R-:W-:Y:S02]  /*6bc0*/  FSEL R30, R25, -INF , !P4 ;  /* 0xff800000191e7808 */ /* 0x002fe40006000000 */
[----:B------:R-:W-:Y:S01]  /*6bd0*/  FSEL R29, R18, -INF , !P1 ;  /* 0xff800000121d7808 */ /* 0x000fe20004800000 */
[----:B------:R-:W1:Y:S01]  /*6be0*/  MUFU.TANH R176, R176 ;  /* 0x000000b000b07308 */ /* 0x000e620000002400 */
[----:B------:R-:W-:-:S02]  /*6bf0*/  ISETP.GE.AND P4, PT, R2, R242, PT ;  /* 0x000000f20200720c */ /* 0x000fc40003f86270 */
[----:B------:R-:W-:Y:S02]  /*6c00*/  ISETP.GE.AND P1, PT, R2, R240, PT ;  /* 0x000000f00200720c */ /* 0x000fe40003f26270 */
[C---:B------:R-:W-:Y:S02]  /*6c10*/  ISETP.LT.OR P5, PT, R0.reuse, R243, P5 ;  /* 0x000000f30000720c */ /* 0x040fe40002fa1670 */
[----:B------:R-:W-:Y:S01]  /*6c20*/  ISETP.LT.OR P2, PT, R0, R241, P2 ;  /* 0x000000f10000720c */ /* 0x000fe20001741670 */
[----:B------:R-:W-:Y:S01]  /*6c30*/  MUFU.TANH R33, R33 ;  /* 0x0000002100217308 */ /* 0x000fe20000002400 */
[----:B------:R-:W-:Y:S02]  /*6c40*/  IADD3 R0, R26, 0x21, RZ ;  /* 0x000000211a007810 */ /* 0x000fe40007ffe0ff */
[C---:B------:R-:W-:Y:S02]  /*6c50*/  ISETP.LT.OR P4, PT, R2.reuse, R243, P4 ;  /* 0x000000f30200720c */ /* 0x040fe40002781670 */
[----:B------:R-:W-:-:S02]  /*6c60*/  ISETP.LT.OR P1, PT, R2, R241, P1 ;  /* 0x000000f10200720c */ /* 0x000fc40000f21670 */
[----:B------:R-:W-:Y:S01]  /*6c70*/  FSEL R28, R27, -INF , !P0 ;  /* 0xff8000001b1c7808 */ /* 0x000fe20004000000 */
[----:B------:R-:W1:Y:S01]  /*6c80*/  MUFU.TANH R34, R34 ;  /* 0x0000002200227308 */ /* 0x000e620000002400 */
[----:B---3--:R-:W-:Y:S02]  /*6c90*/  FSEL R25, R166, -INF , !P6 ;  /* 0xff800000a6197808 */ /* 0x008fe40007000000 */
[----:B------:R-:W-:Y:S02]  /*6ca0*/  IADD3 R2, R26, 0x29, RZ ;  /* 0x000000291a027810 */ /* 0x000fe40007ffe0ff */
[C---:B------:R-:W-:Y:S02]  /*6cb0*/  ISETP.GE.AND P0, PT, R0.reuse, R242, PT ;  /* 0x000000f20000720c */ /* 0x040fe40003f06270 */
[----:B------:R-:W-:Y:S01]  /*6cc0*/  ISETP.GE.AND P6, PT, R0, R240, PT ;  /* 0x000000f00000720c */ /* 0x000fe20003fc6270 */
[----:B------:R-:W3:Y:S01]  /*6cd0*/  MUFU.TANH R32, R32 ;  /* 0x0000002000207308 */ /* 0x000ee20000002400 */
[----:B----4-:R-:W-:-:S02]  /*6ce0*/  FSEL R192, R192, -INF , !P2 ;  /* 0xff800000c0c07808 */ /* 0x010fc40005000000 */
[----:B-----5:R-:W-:Y:S02]  /*6cf0*/  FSEL R193, R193, -INF , !P4 ;  /* 0xff800000c1c17808 */ /* 0x020fe40006000000 */
[C---:B------:R-:W-:Y:S02]  /*6d00*/  ISETP.GE.AND P2, PT, R2.reuse, R242, PT ;  /* 0x000000f20200720c */ /* 0x040fe40003f46270 */
[----:B------:R-:W-:Y:S01]  /*6d10*/  ISETP.GE.AND P4, PT, R2, R240, PT ;  /* 0x000000f00200720c */ /* 0x000fe20003f86270 */
[----:B------:R4:W5:Y:S01]  /*6d20*/  MUFU.TANH R181, R172 ;  /* 0x000000ac00b57308 */ /* 0x0009620000002400 */
[C---:B------:R-:W-:Y:S02]  /*6d30*/  ISETP.LT.OR P0, PT, R0.reuse, R243, P0 ;  /* 0x000000f30000720c */ /* 0x040fe40000701670 */
[----:B------:R-:W-:Y:S02]  /*6d40*/  ISETP.LT.OR P6, PT, R0, R241, P6 ;  /* 0x000000f10000720c */ /* 0x000fe400037c1670 */
[----:B------:R-:W-:-:S02]  /*6d50*/  IADD3 R0, R26, 0x28, RZ ;  /* 0x000000281a007810 */ /* 0x000fc40007ffe0ff */
[C---:B------:R-:W-:Y:S01]  /*6d60*/  ISETP.LT.OR P2, PT, R2.reuse, R243, P2 ;  /* 0x000000f30200720c */ /* 0x040fe20001741670 */
[----:B------:R-:W1:Y:S01]  /*6d70*/  MUFU.TANH R179, R173 ;  /* 0x000000ad00b37308 */ /* 0x000e620000002400 */
[----:B------:R-:W-:Y:S02]  /*6d80*/  ISETP.LT.OR P4, PT, R2, R241, P4 ;  /* 0x000000f10200720c */ /* 0x000fe40002781670 */
[----:B------:R-:W-:Y:S02]  /*6d90*/  FSEL R186, R186, -INF , !P3 ;  /* 0xff800000baba7808 */ /* 0x000fe40005800000 */
[----:B------:R-:W-:Y:S02]  /*6da0*/  FSEL R27, R167, -INF , !P5 ;  /* 0xff800000a71b7808 */ /* 0x000fe40006800000 */
[----:B------:R-:W-:Y:S01]  /*6db0*/  IADD3 R2, R26, 0x30, RZ ;  /* 0x000000301a027810 */ /* 0x000fe20007ffe0ff */
[----:B----4-:R-:W-:Y:S01]  /*6dc0*/  FMUL.FTZ R172, R170, c[0x0][0x2ec] ;  /* 0x0000bb00aaac7a20 */ /* 0x010fe20000410000 */
[C---:B------:R-:W-:Y:S01]  /*6dd0*/  ISETP.GE.AND P3, PT, R0.reuse, R242, PT ;  /* 0x000000f20000720c */ /* 0x040fe20003f66270 */
[----:B------:R-:W-:Y:S01]  /*6de0*/  FMUL.FTZ R170, R171, c[0x0][0x2ec] ;  /* 0x0000bb00abaa7a20 */ /* 0x000fe20000410000 */
[----:B------:R-:W-:Y:S01]  /*6df0*/  ISETP.GE.AND P5, PT, R0, R240, PT ;  /* 0x000000f00000720c */ /* 0x000fe20003fa6270 */
[----:B------:R-:W4:Y:S01]  /*6e00*/  MUFU.TANH R174, R174 ;  /* 0x000000ae00ae7308 */ /* 0x000f220000002400 */
[----:B------:R-:W-:-:S02]  /*6e10*/  FSEL R191, R191, -INF , !P0 ;  /* 0xff800000bfbf7808 */ /* 0x000fc40004000000 */
[----:B------:R-:W-:Y:S02]  /*6e20*/  ISETP.GE.AND P0, PT, R2, R240, PT ;  /* 0x000000f00200720c */ /* 0x000fe40003f06270 */
[C---:B------:R-:W-:Y:S02]  /*6e30*/  ISETP.LT.OR P3, PT, R0.reuse, R243, P3 ;  /* 0x000000f30000720c */ /* 0x040fe40001f61670 */
[-C--:B------:R-:W-:Y:S01]  /*6e40*/  ISETP.LT.OR P5, PT, R0, R241.reuse, P5 ;  /* 0x000000f10000720c */ /* 0x080fe20002fa1670 */
[----:B------:R-:W1:Y:S01]  /*6e50*/  MUFU.TANH R177, R168 ;  /* 0x000000a800b17308 */ /* 0x000e620000002400 */
[----:B------:R-:W-:Y:S02]  /*6e60*/  IADD3 R0, R26, 0x31, RZ ;  /* 0x000000311a007810 */ /* 0x000fe40007ffe0ff */
[----:B------:R-:W-:Y:S02]  /*6e70*/  ISETP.LT.OR P0, PT, R2, R241, P0 ;  /* 0x000000f10200720c */ /* 0x000fe40000701670 */
[----:B--2---:R-:W-:-:S02]  /*6e80*/  FSEL R188, R188, -INF , !P6 ;  /* 0xff800000bcbc7808 */ /* 0x004fc40007000000 */
[----:B------:R-:W-:Y:S01]  /*6e90*/  FSEL R35, R35, -INF , !P3 ;  /* 0xff80000023237808 */ /* 0x000fe20005800000 */
[----:B------:R-:W-:Y:S01]  /*6ea0*/  MUFU.TANH R175, R169 ;  /* 0x000000a900af7308 */ /* 0x000fe20000002400 */
[----:B------:R-:W-:Y:S02]  /*6eb0*/  FSEL R190, R190, -INF , !P1 ;  /* 0xff800000bebe7808 */ /* 0x000fe40004800000 */
[C---:B------:R-:W-:Y:S02]  /*6ec0*/  ISETP.GE.AND P6, PT, R0.reuse, R242, PT ;  /* 0x000000f20000720c */ /* 0x040fe40003fc6270 */
[----:B------:R-:W-:Y:S02]  /*6ed0*/  ISETP.GE.AND P3, PT, R0, R240, PT ;  /* 0x000000f00000720c */ /* 0x000fe40003f66270 */
[----:B------:R-:W-:Y:S01]  /*6ee0*/  ISETP.GE.AND P1, PT, R2, R242, PT ;  /* 0x000000f20200720c */ /* 0x000fe20003f26270 */
[----:B------:R-:W2:Y:S01]  /*6ef0*/  MUFU.TANH R172, R172 ;  /* 0x000000ac00ac7308 */ /* 0x000ea20000002400 */
[----:B-1----:R-:W-:-:S02]  /*6f00*/  FSEL R176, R176, -INF , !P0 ;  /* 0xff800000b0b07808 */ /* 0x002fc40004000000 */
[----:B------:R-:W-:Y:S01]  /*6f10*/  PLOP3.LUT P0, PT, PT, PT, UP0, 0x80, 0x0 ;  /* 0x000000000000781c */ /* 0x000fe20003f0f008 */
[----:B------:R-:W-:Y:S01]  /*6f20*/  BAR.SYNC.DEFER_BLOCKING 0x0 ;  /* 0x0000000000007b1d */ /* 0x000fe20000010000 */
[C---:B------:R-:W-:Y:S02]  /*6f30*/  ISETP.LT.OR P6, PT, R0.reuse, R243, P6 ;  /* 0x000000f30000720c */ /* 0x040fe400037c1670 */
[----:B------:R-:W-:Y:S02]  /*6f40*/  ISETP.LT.OR P3, PT, R0, R241, P3 ;  /* 0x000000f10000720c */ /* 0x000fe40001f61670 */
[----:B------:R-:W-:Y:S01]  /*6f50*/  ISETP.LT.OR P1, PT, R2, R243, P1 ;  /* 0x000000f30200720c */ /* 0x000fe20000f21670 */
[----:B------:R-:W1:Y:S01]  /*6f60*/  MUFU.TANH R170, R170 ;  /* 0x000000aa00aa7308 */ /* 0x000e620000002400 */
[C---:B------:R-:W-:Y:S02]  /*6f70*/  IADD3 R0, R26.reuse, 0x38, RZ ;  /* 0x000000381a007810 */ /* 0x040fe40007ffe0ff */
[----:B------:R-:W-:-:S02]  /*6f80*/  IADD3 R26, R26, 0x39, RZ ;  /* 0x000000391a1a7810 */ /* 0x000fc40007ffe0ff */
[----:B------:R-:W-:Y:S02]  /*6f90*/  FSEL R34, R34, -INF , !P5 ;  /* 0xff80000022227808 */ /* 0x000fe40006800000 */
[----:B------:R-:W-:Y:S02]  /*6fa0*/  FSEL R33, R33, -INF , !P2 ;  /* 0xff80000021217808 */ /* 0x000fe40005000000 */
[----:B---3--:R-:W-:Y:S02]  /*6fb0*/  FSEL R32, R32, -INF , !P4 ;  /* 0xff80000020207808 */ /* 0x008fe40006000000 */
[----:B-----5:R-:W-:Y:S02]  /*6fc0*/  FSEL R181, R181, -INF , !P1 ;  /* 0xff800000b5b57808 */ /* 0x020fe40004800000 */
[C---:B------:R-:W-:Y:S02]  /*6fd0*/  ISETP.GE.AND P5, PT, R0.reuse, R242, PT ;  /* 0x000000f20000720c */ /* 0x040fe40003fa6270 */
[----:B------:R-:W-:-:S02]  /*6fe0*/  ISETP.GE.AND P2, PT, R0, R240, PT ;  /* 0x000000f00000720c */ /* 0x000fc40003f46270 */
[C---:B------:R-:W-:Y:S02]  /*6ff0*/  ISETP.GE.AND P4, PT, R26.reuse, R242, PT ;  /* 0x000000f21a00720c */ /* 0x040fe40003f86270 */
[----:B------:R-:W-:Y:S02]  /*7000*/  ISETP.GE.AND P1, PT, R26, R240, PT ;  /* 0x000000f01a00720c */ /* 0x000fe40003f26270 */
[C---:B------:R-:W-:Y:S02]  /*7010*/  ISETP.LT.OR P5, PT, R0.reuse, R243, P5 ;  /* 0x000000f30000720c */ /* 0x040fe40002fa1670 */
[----:B------:R-:W-:Y:S02]  /*7020*/  ISETP.LT.OR P2, PT, R0, R241, P2 ;  /* 0x000000f10000720c */ /* 0x000fe40001741670 */
[C---:B------:R-:W-:Y:S02]  /*7030*/  ISETP.LT.OR P4, PT, R26.reuse, R243, P4 ;  /* 0x000000f31a00720c */ /* 0x040fe40002781670 */
[----:B------:R-:W-:-:S02]  /*7040*/  ISETP.LT.OR P1, PT, R26, R241, P1 ;  /* 0x000000f11a00720c */ /* 0x000fc40000f21670 */
[----:B------:R-:W-:Y:S02]  /*7050*/  FSEL R179, R179, -INF , !P6 ;  /* 0xff800000b3b37808 */ /* 0x000fe40007000000 */
[----:B----4-:R-:W-:Y:S02]  /*7060*/  FSEL R174, R174, -INF , !P3 ;  /* 0xff800000aeae7808 */ /* 0x010fe40005800000 */
[----:B------:R-:W-:Y:S02]  /*7070*/  FSEL R177, R177, -INF , !P5 ;  /* 0xff800000b1b17808 */ /* 0x000fe40006800000 */
[----:B--2---:R-:W-:Y:S02]  /*7080*/  FSEL R172, R172, -INF , !P2 ;  /* 0xff800000acac7808 */ /* 0x004fe40005000000 */
[----:B------:R-:W-:Y:S02]  /*7090*/  FSEL R175, R175, -INF , !P4 ;  /* 0xff800000afaf7808 */ /* 0x000fe40006000000 */
[----:B-1----:R-:W-:Y:S01]  /*70a0*/  FSEL R170, R170, -INF , !P1 ;  /* 0xff800000aaaa7808 */ /* 0x002fe20004800000 */
[----:B------:R-:W-:Y:S05]  /*70b0*/  @!P0 BRA `(.L_x_1720) ;  /* 0x000001c000008947 */ /* 0x000fea0003800000 */
        /* <DEDUP_REMOVED lines=11> */
[----:B------:R-:W-:-:S04]  /*7170*/  LEA R6, P2, R0, c[0x0][0x168], 0x1 ;  /* 0x00005a0000067a11 */ /* 0x000fc800078408ff */
[----:B------:R-:W-:Y:S02]  /*7180*/  LEA.HI.X R5, R18, R249, R5, 0x6, P1 ;  /* 0x000000f912057211 */ /* 0x000fe400008f3405 */
        /* <DEDUP_REMOVED lines=15> */
.L_x_1720:
        /* <DEDUP_REMOVED lines=31> */
[----:B-1----:R-:W-:Y:S02]  /*7470*/  FMNMX.FTZ R6, R170, R5, !PT ;  /* 0x00000005aa067209 */ /* 0x002fe40007810000 */
        /* <DEDUP_REMOVED lines=24> */
[----:B------:R-:W-:Y:S02]  /*7600*/  FFMA.FTZ R165, R10, c[0x0][0x23c], -R173 ;  /* 0x00008f000aa57a23 */ /* 0x000fe400000108ad */
[--C-:B------:R-:W-:Y:S02]  /*7610*/  FFMA.FTZ R169, R13, c[0x0][0x23c], -R178.reuse ;  /* 0x00008f000da97a23 */ /* 0x100fe400000108b2 */
[----:B------:R-:W-:-:S02]  /*7620*/  FFMA.FTZ R168, R15, c[0x0][0x23c], -R178 ;  /* 0x00008f000fa87a23 */ /* 0x000fc400000108b2 */
[--C-:B------:R-:W-:Y:S01]  /*7630*/  FFMA.FTZ R11, R12, c[0x0][0x23c], -R173.reuse ;  /* 0x00008f000c0b7a23 */ /* 0x100fe200000108ad */
[----:B------:R-:W-:Y:S01]  /*7640*/  MUFU.EX2 R167, R167 ;  /* 0x000000a700a77308 */ /* 0x000fe20000000800 */
[----:B------:R-:W-:Y:S02]  /*7650*/  FFMA.FTZ R10, R14, c[0x0][0x23c], -R173 ;  /* 0x00008f000e0a7a23 */ /* 0x000fe400000108ad */
[----:B------:R-:W-:Y:S01]  /*7660*/  FMUL.FTZ R164, R5, c[0x0][0x23c] ;  /* 0x00008f0005a47a20 */ /* 0x000fe20000410000 */
[----:B------:R-:W2:Y:S01]  /*7670*/  LDSM.16.MT88.4 R12, [R225+0x18000] ;  /* 0x01800000e10c783b */ /* 0x000ea20000004200 */
[----:B------:R-:W-:Y:S02]  /*7680*/  FMUL.FTZ R3, R4, c[0x0][0x23c] ;  /* 0x00008f0004037a20 */ /* 0x000fe40000410000 */
[--C-:B------:R-:W-:Y:S01]  /*7690*/  FFMA.FTZ R182, R25, c[0x0][0x23c], -R178.reuse ;  /* 0x00008f0019b67a23 */ /* 0x100fe200000108b2 */
[----:B------:R-:W-:Y:S01]  /*76a0*/  MUFU.EX2 R169, R169 ;  /* 0x000000a900a97308 */ /* 0x000fe20000000800 */
[----:B------:R-:W-:-:S02]  /*76b0*/  FFMA.FTZ R185, R27, c[0x0][0x23c], -R178 ;  /* 0x00008f001bb97a23 */ /* 0x000fc400000108b2 */
[----:B------:R-:W-:Y:S01]  /*76c0*/  LDSM.16.MT88.4 R24, [R224+0x1e000] ;  /* 0x01e00000e018783b */ /* 0x000fe20000004200 */
[--C-:B------:R-:W-:Y:S02]  /*76d0*/  FFMA.FTZ R180, R31, c[0x0][0x23c], -R178.reuse ;  /* 0x00008f001fb47a23 */ /* 0x100fe400000108b2 */
[--C-:B------:R-:W-:Y:S02]  /*76e0*/  FFMA.FTZ R183, R29, c[0x0][0x23c], -R178.reuse ;  /* 0x00008f001db77a23 */ /* 0x100fe400000108b2 */
[----:B------:R-:W3:Y:S01]  /*76f0*/  MUFU.EX2 R168, R168 ;  /* 0x000000a800a87308 */ /* 0x000ee20000000800 */
[--C-:B------:R-:W-:Y:S02]  /*7700*/  FFMA.FTZ R184, R30, c[0x0][0x23c], -R173.reuse ;  /* 0x00008f001eb87a23 */ /* 0x100fe400000108ad */
[--C-:B------:R-:W-:Y:S02]  /*7710*/  FFMA.FTZ R187, R28, c[0x0][0x23c], -R173.reuse ;  /* 0x00008f001cbb7a23 */ /* 0x100fe400000108ad */
[--C-:B------:R-:W-:Y:S01]  /*7720*/  FFMA.FTZ R186, R186, c[0x0][0x23c], -R173.reuse ;  /* 0x00008f00baba7a23 */ /* 0x100fe200000108ad */
[----:B------:R-:W-:Y:S01]  /*7730*/  LDSM.16.MT88.4 R28, [R228+0x18800] ;  /* 0x01880000e41c783b */ /* 0x000fe20000004200 */
[----:B------:R-:W-:Y:S01]  /*7740*/  FFMA.FTZ R189, R192, c[0x0][0x23c], -R173 ;  /* 0x00008f00c0bd7a23 */ /* 0x000fe200000108ad */
[----:B------:R-:W4:Y:S01]  /*7750*/  MUFU.EX2 R166, R166 ;  /* 0x000000a600a67308 */ /* 0x000f220000000800 */
[----:B------:R-:W-:-:S02]  /*7760*/  FFMA.FTZ R192, R193, c[0x0][0x23c], -R178 ;  /* 0x00008f00c1c07a23 */ /* 0x000fc400000108b2 */
[--C-:B------:R-:W-:Y:S02]  /*7770*/  FFMA.FTZ R195, R188, c[0x0][0x23c], -R173.reuse ;  /* 0x00008f00bcc37a23 */ /* 0x100fe400000108ad */
[--C-:B------:R-:W-:Y:S02]  /*7780*/  FFMA.FTZ R191, R191, c[0x0][0x23c], -R178.reuse ;  /* 0x00008f00bfbf7a23 */ /* 0x100fe400000108b2 */
[--C-:B------:R-:W-:Y:S01]  /*7790*/  FFMA.FTZ R193, R35, c[0x0][0x23c], -R178.reuse ;  /* 0x00008f0023c17a23 */ /* 0x100fe200000108b2 */
[----:B------:R-:W-:Y:S01]  /*77a0*/  MUFU.EX2 R165, R165 ;  /* 0x000000a500a57308 */ /* 0x000fe20000000800 */
[----:B---3--:R-:W-:Y:S01]  /*77b0*/  F2FP.BF16.PACK_AB R4, R168, R169 ;  /* 0x000000a9a804723e */ /* 0x008fe200000010ff */
[----:B------:R-:W-:Y:S02]  /*77c0*/  FFMA.FTZ R194, R33, c[0x0][0x23c], -R178 ;  /* 0x00008f0021c27a23 */ /* 0x000fe400000108b2 */
[--C-:B------:R-:W-:Y:S02]  /*77d0*/  FFMA.FTZ R190, R190, c[0x0][0x23c], -R173.reuse ;  /* 0x00008f00bebe7a23 */ /* 0x100fe400000108ad */
[----:B------:R-:W-:-:S02]  /*77e0*/  FFMA.FTZ R188, R34, c[0x0][0x23c], -R173 ;  /* 0x00008f0022bc7a23 */ /* 0x000fc400000108ad */
[----:B------:R-:W3:Y:S01]  /*77f0*/  MUFU.EX2 R11, R11 ;  /* 0x0000000b000b7308 */ /* 0x000ee20000000800 */
[----:B----4-:R-:W-:Y:S01]  /*7800*/  F2FP.BF16.PACK_AB R6, R166, R167 ;  /* 0x000000a7a606723e */ /* 0x010fe200000010ff */
[----:B------:R-:W-:Y:S02]  /*7810*/  FFMA.FTZ R197, R32, c[0x0][0x23c], -R173 ;  /* 0x00008f0020c57a23 */ /* 0x000fe400000108ad */
[----:B------:R-:W-:Y:S01]  /*7820*/  LDSM.16.MT88.4 R32, [R224+0x19000] ;  /* 0x01900000e020783b */ /* 0x000fe20000004200 */
[--C-:B------:R-:W-:Y:S02]  /*7830*/  FFMA.FTZ R181, R181, c[0x0][0x23c], -R178.reuse ;  /* 0x00008f00b5b57a23 */ /* 0x100fe400000108b2 */
[--C-:B------:R-:W-:Y:S01]  /*7840*/  FFMA.FTZ R196, R179, c[0x0][0x23c], -R178.reuse ;  /* 0x00008f00b3c47a23 */ /* 0x100fe200000108b2 */
[----:B------:R-:W4:Y:S01]  /*7850*/  MUFU.EX2 R10, R10 ;  /* 0x0000000a000a7308 */ /* 0x000f220000000800 */
[--C-:B------:R-:W-:Y:S02]  /*7860*/  FFMA.FTZ R177, R177, c[0x0][0x23c], -R178.reuse ;  /* 0x00008f00b1b17a23 */ /* 0x100fe400000108b2 */
[----:B------:R-:W-:-:S02]  /*7870*/  FFMA.FTZ R178, R175, c[0x0][0x23c], -R178 ;  /* 0x00008f00afb27a23 */ /* 0x000fc400000108b2 */
[--C-:B------:R-:W-:Y:S02]  /*7880*/  FFMA.FTZ R175, R176, c[0x0][0x23c], -R173.reuse ;  /* 0x00008f00b0af7a23 */ /* 0x100fe400000108ad */
[--C-:B------:R-:W-:Y:S01]  /*7890*/  FFMA.FTZ R174, R174, c[0x0][0x23c], -R173.reuse ;  /* 0x00008f00aeae7a23 */ /* 0x100fe200000108ad */
[----:B------:R-:W5:Y:S01]  /*78a0*/  MUFU.EX2 R164, R164 ;  /* 0x000000a400a47308 */ /* 0x000f620000000800 */
[----:B---3--:R-:W-:Y:S01]  /*78b0*/  F2FP.BF16.PACK_AB R5, R11, R165 ;  /* 0x000000a50b05723e */ /* 0x008fe200000010ff */
[--C-:B------:R-:W-:Y:S02]  /*78c0*/  FFMA.FTZ R172, R172, c[0x0][0x23c], -R173.reuse ;  /* 0x00008f00acac7a23 */ /* 0x100fe400000108ad */
        /* <DEDUP_REMOVED lines=199> */
[-C--:B------:R-:W-:Y:S01]  /*8540*/  FMUL.FTZ R131, R131, R3.reuse ;  /* 0x0000000383837220 */ /* 0x080fe20000410000 */
        /* <DEDUP_REMOVED lines=187> */
[----:B------:R-:W-:Y:S01]  /*9100*/  HMMA.16816.F32.BF16 R128, R4, R22, R128 ;  /* 0x000000160480723c */ /* 0x000fe20000041880 */
[----:B------:R-:W-:Y:S07]  /*9110*/  @!P0 BRA `(.L_x_1719) ;  /* 0x00003a9000008947 */ /* 0x000fee0003800000 */
[----:B------:R-:W-:Y:S01]  /*9120*/  UIADD3 UR15, UR8, -0x3, URZ ;  /* 0xfffffffd080f7890 */ /* 0x000fe2000fffe03f */
[----:B------:R-:W-:-:S04]  /*9130*/  DEPBAR.LE SB0, 0x0 ;  /* 0x000080000000791a */ /* 0x000fc80000000000 */
[----:B------:R-:W-:Y:S01]  /*9140*/  USHF.R.S32.HI UR12, URZ, 0x1f, UR15 ;  /* 0x0000001f3f0c7899 */ /* 0x000fe2000801140f */
[----:B------:R-:W-:Y:S01]  /*9150*/  MOV R4, c[0x0][0x1a0] ;  /* 0x0000680000047a02 */ /* 0x000fe20000000f00 */
[----:B------:R-:W-:Y:S01]  /*9160*/  ULDC.64 UR4, c[0x0][0x1a0] ;  /* 0x0000680000047ab9 */ /* 0x000fe20000000a00 */
[----:B------:R-:W-:Y:S01]  /*9170*/  MOV R3, c[0x0][0x1a4] ;  /* 0x0000690000037a02 */ /* 0x000fe20000000f00 */
[----:B------:R-:W-:Y:S02]  /*9180*/  UIMAD UR12, UR12, UR4, URZ ;  /* 0x000000040c0c72a4 */ /* 0x000fe4000f8e023f */
[----:B------:R-:W-:Y:S02]  /*9190*/  UIMAD.WIDE.U32 UR20, UR15, UR4, URZ ;  /* 0x000000040f1472a5 */ /* 0x000fe4000f8e003f */
[----:B------:R-:W-:Y:S02]  /*91a0*/  UIMAD UR5, UR15, UR5, UR12 ;  /* 0x000000050f0572a4 */ /* 0x000fe4000f8e020c */
[----:B------:R-:W-:-:S02]  /*91b0*/  UISETP.GT.AND UP0, UPT, UR15, UR9, UPT ;  /* 0x000000090f00728c */ /* 0x000fc4000bf04270 */
[----:B------:R-:W-:Y:S01]  /*91c0*/  UIADD3 UR5, UR21, UR5, URZ ;  /* 0x0000000515057290 */ /* 0x000fe2000fffe03f */
[----:B------:R-:W-:Y:S02]  /*91d0*/  MOV R12, UR20 ;  /* 0x00000014000c7c02 */ /* 0x000fe40008000f00 */
[----:B------:R-:W-:Y:S01]  /*91e0*/  MOV R13, UR21 ;  /* 0x00000015000d7c02 */ /* 0x000fe20008000f00 */
[----:B------:R-:W-:Y:S01]  /*91f0*/  BAR.SYNC.DEFER_BLOCKING 0x0 ;  /* 0x0000000000007b1d */ /* 0x000fe20000010000 */
[----:B------:R-:W-:Y:S02]  /*9200*/  LEA R6, P0, R12, R8, 0x6 ;  /* 0x000000080c067211 */ /* 0x000fe400078030ff */
[----:B------:R-:W-:Y:S02]  /*9210*/  MOV R5, UR5 ;  /* 0x0000000500057c02 */ /* 0x000fe40008000f00 */
[----:B------:R-:W-:Y:S02]  /*9220*/  LEA R10, P1, R6, c[0x0][0x170], 0x1 ;  /* 0x00005c00060a7a11 */ /* 0x000fe400078208ff */
[----:B------:R-:W-:-:S02]  /*9230*/  LEA.HI.X R5, R12, R245, R5, 0x6, P0 ;  /* 0x000000f50c057211 */ /* 0x000fc400000f3405 */
[----:B------:R-:W-:Y:S02]  /*9240*/  LEA R24, P0, R4, R10, 0x6 ;  /* 0x0000000a04187211 */ /* 0x000fe400078030ff */
[----:B------:R-:W-:-:S04]  /*9250*/  LEA.HI.X R11, R6, c[0x0][0x174], R5, 0x1, P1 ;  /* 0x00005d00060b7a11 */ /* 0x000fc800008f0c05 */
[----:B------:R-:W-:Y:S02]  /*9260*/  LEA.HI.X R25, R4, R11, R3, 0x6, P0 ;  /* 0x0000000b04197211 */ /* 0x000fe400000f3403 */
[----:B------:R-:W-:Y:S01]  /*9270*/  PLOP3.LUT P0, PT, PT, PT, UP0, 0x80, 0x0 ;  /* 0x000000000000781c */ /* 0x000fe20003f0f008 */
        /* <DEDUP_REMOVED lines=15> */
[----:B------:R-:W5:Y:S04]  /*9370*/  LDSM.16.M88.4 R20, [R233+0x11800] ;  /* 0x01180000e914783b */ /* 0x000f680000000200 */
[----:B------:R-:W-:Y:S04]  /*9380*/  LDSM.16.M88.4 R16, [R232] ;  /* 0x00000000e810783b */ /* 0x000fe80000000200 */
[----:B------:R-:W1:Y:S04]  /*9390*/  LDSM.16.M88.4 R184, [R231] ;  /* 0x00000000e7b8783b */ /* 0x000e680000000200 */
[----:B------:R-:W1:Y:S04]  /*93a0*/  LDSM.16.M88.4 R32, [R223] ;  /* 0x00000000df20783b */ /* 0x000e680000000200 */
[----:B------:R-:W1:Y:S04]  /*93b0*/  LDSM.16.M88.4 R28, [R221] ;  /* 0x00000000dd1c783b */ /* 0x000e680000000200 */
[----:B------:R-:W1:Y:S04]  /*93c0*/  LDSM.16.M88.4 R192, [R222] ;  /* 0x00000000dec0783b */ /* 0x000e680000000200 */
[----:B------:R-:W-:Y:S01]  /*93d0*/  LDSM.16.M88.4 R188, [R227+0x10000] ;  /* 0x01000000e3bc783b */ /* 0x000fe20000000200 */
[C---:B---3--:R-:W-:Y:S03]  /*93e0*/  HMMA.16816.F32.BF16 R4, R164.reuse, R12, RZ ;  /* 0x0000000ca404723c */ /* 0x048fe600000418ff */
[----:B------:R-:W-:Y:S04]  /*93f0*/  LDSM.16.M88.4 R196, [R210] ;  /* 0x00000000d2c4783b */ /* 0x000fe80000000200 */
[----:B------:R-:W0:Y:S01]  /*9400*/  LDGDEPBAR ;  /* 0x00000000000079af */ /* 0x000e220000000000 */
[C---:B------:R-:W-:Y:S08]  /*9410*/  HMMA.16816.F32.BF16 R12, R164.reuse, R14, RZ ;  /* 0x0000000ea40c723c */ /* 0x040ff000000418ff */
[C---:B--2---:R-:W-:Y:S08]  /*9420*/  HMMA.16816.F32.BF16 R24, R164.reuse, R180, RZ ;  /* 0x000000b4a418723c */ /* 0x044ff000000418ff */
[C---:B------:R-:W-:Y:S08]  /*9430*/  HMMA.16816.F32.BF16 R180, R164.reuse, R182, RZ ;  /* 0x000000b6a4b4723c */ /* 0x040ff000000418ff */
[C---:B----4-:R-:W-:Y:S08]  /*9440*/  HMMA.16816.F32.BF16 R176, R164.reuse, R172, RZ ;  /* 0x000000aca4b0723c */ /* 0x050ff000000418ff */
[C---:B------:R-:W-:Y:S08]  /*9450*/  HMMA.16816.F32.BF16 R172, R164.reuse, R174, RZ ;  /* 0x000000aea4ac723c */ /* 0x040ff000000418ff */
[C---:B-----5:R-:W-:Y:S08]  /*9460*/  HMMA.16816.F32.BF16 R168, R164.reuse, R20, RZ ;  /* 0x00000014a4a8723c */ /* 0x060ff000000418ff */
[----:B------:R-:W-:Y:S01]  /*9470*/  HMMA.16816.F32.BF16 R164, R164, R22, RZ ;  /* 0x00000016a4a4723c */ /* 0x000fe200000418ff */
[----:B------:R-:W-:Y:S07]  /*9480*/  LDSM.16.M88.4 R20, [R230] ;  /* 0x00000000e614783b */ /* 0x000fee0000000200 */
[C---:B-1----:R-:W-:Y:S08]  /*9490*/  HMMA.16816.F32.BF16 R4, R16.reuse, R184, R4 ;  /* 0x000000b81004723c */ /* 0x042ff00000041804 */
        /* <DEDUP_REMOVED lines=33> */
[----:B------:R-:W5:Y:S07]  /*96b0*/  LDSM.16.M88.4 R188, [R233+0x13000] ;  /* 0x01300000e9bc783b */ /* 0x000f6e0000000200 */
[C---:B--2---:R-:W-:Y:S08]  /*96c0*/  HMMA.16816.F32.BF16 R168, R16.reuse, R32, R168 ;  /* 0x0000002010a8723c */ /* 0x044ff000000418a8 */
[----:B------:R-:W-:Y:S01]  /*96d0*/  HMMA.16816.F32.BF16 R164, R16, R34, R164 ;  /* 0x0000002210a4723c */ /* 0x000fe200000418a4 */
[----:B------:R-:W-:Y:S04]  /*96e0*/  LDSM.16.M88.4 R16, [R232+0x4000] ;  /* 0x00400000e810783b */ /* 0x000fe80000000200 */
[----:B------:R-:W2:Y:S03]  /*96f0*/  LDSM.16.M88.4 R32, [R219] ;  /* 0x00000000db20783b */ /* 0x000ea60000000200 */
        /* <DEDUP_REMOVED lines=9> */
[C---:B-----5:R-:W-:Y:S08]  /*9790*/  HMMA.16816.F32.BF16 R176, R20.reuse, R188, R176 ;  /* 0x000000bc14b0723c */ /* 0x060ff000000418b0 */
        /* <DEDUP_REMOVED lines=11> */
[----:B------:R-:W-:Y:S07]  /*9850*/  LDSM.16.M88.4 R192, [R220+0x2000] ;  /* 0x00200000dcc0783b */ /* 0x000fee0000000200 */
        /* <DEDUP_REMOVED lines=13> */
[C---:B-1----:R-:W-:Y:S08]  /*9930*/  HMMA.16816.F32.BF16 R168, R20.reuse, R184, R168 ;  /* 0x000000b814a8723c */ /* 0x042ff000000418a8 */
[----:B------:R-:W-:Y:S01]  /*9940*/  HMMA.16816.F32.BF16 R164, R20, R186, R164 ;  /* 0x000000ba14a4723c */ /* 0x000fe200000418a4 */
[----:B------:R-:W-:Y:S04]  /*9950*/  LDSM.16.M88.4 R20, [R234+0x8000] ;  /* 0x00800000ea14783b */ /* 0x000fe80000000200 */
[----:B------:R-:W1:Y:S03]  /*9960*/  LDSM.16.M88.4 R184, [R233+0x14000] ;  /* 0x01400000e9b8783b */ /* 0x000e660000000200 */
[C---:B----4-:R-:W-:Y:S08]  /*9970*/  HMMA.16816.F32.BF16 R4, R16.reuse, R192, R4 ;  /* 0x000000c01004723c */ /* 0x050ff00000041804 */
[C---:B------:R-:W-:Y:S01]  /*9980*/  HMMA.16816.F32.BF16 R12, R16.reuse, R194, R12 ;  /* 0x000000c2100c723c */ /* 0x040fe2000004180c */
[----:B------:R-:W4:Y:S07]  /*9990*/  LDSM.16.M88.4 R192, [R233+0x14800] ;  /* 0x01480000e9c0783b */ /* 0x000f2e0000000200 */
[C---:B--2---:R-:W-:Y:S08]  /*99a0*/  HMMA.16816.F32.BF16 R176, R16.reuse, R32, R176 ;  /* 0x0000002010b0723c */ /* 0x044ff000000418b0 */
[C---:B------:R-:W-:Y:S01]  /*99b0*/  HMMA.16816.F32.BF16 R172, R16.reuse, R34, R172 ;  /* 0x0000002210ac723c */ /* 0x040fe200000418ac */
[----:B------:R-:W2:Y:S07]  /*99c0*/  LDSM.16.M88.4 R32, [R233+0x15800] ;  /* 0x01580000e920783b */ /* 0x000eae0000000200 */
[C---:B-----5:R-:W-:Y:S08]  /*99d0*/  HMMA.16816.F32.BF16 R24, R16.reuse, R188, R24 ;  /* 0x000000bc1018723c */ /* 0x060ff00000041818 */
[C---:B------:R-:W-:Y:S01]  /*99e0*/  HMMA.16816.F32.BF16 R180, R16.reuse, R190, R180 ;  /* 0x000000be10b4723c */ /* 0x040fe200000418b4 */
[----:B------:R-:W5:Y:S07]  /*99f0*/  LDSM.16.M88.4 R188, [R233+0x15000] ;  /* 0x01500000e9bc783b */ /* 0x000f6e0000000200 */
[C---:B---3--:R-:W-:Y:S08]  /*9a00*/  HMMA.16816.F32.BF16 R168, R16.reuse, R28, R168 ;  /* 0x0000001c10a8723c */ /* 0x048ff000000418a8 */
[----:B------:R-:W-:Y:S01]  /*9a10*/  HMMA.16816.F32.BF16 R164, R16, R30, R164 ;  /* 0x0000001e10a4723c */ /* 0x000fe200000418a4 */
[----:B------:R-:W-:Y:S04]  /*9a20*/  LDSM.16.M88.4 R28, [R232+0x8000] ;  /* 0x00800000e81c783b */ /* 0x000fe80000000200 */
[----:B------:R-:W3:Y:S03]  /*9a30*/  LDSM.16.M88.4 R16, [R215] ;  /* 0x00000000d710783b */ /* 0x000ee60000000200 */
[C---:B-1----:R-:W-:Y:S08]  /*9a40*/  HMMA.16816.F32.BF16 R4, R20.reuse, R184, R4 ;  /* 0x000000b81404723c */ /* 0x042ff00000041804 */
[C---:B------:R-:W-:Y:S01]  /*9a50*/  HMMA.16816.F32.BF16 R12, R20.reuse, R186, R12 ;  /* 0x000000ba140c723c */ /* 0x040fe2000004180c */
[----:B------:R-:W1:Y:S07]  /*9a60*/  LDSM.16.M88.4 R184, [R214] ;  /* 0x00000000d6b8783b */ /* 0x000e6e0000000200 */
[C---:B----4-:R-:W-:Y:S08]  /*9a70*/  HMMA.16816.F32.BF16 R24, R20.reuse, R192, R24 ;  /* 0x000000c01418723c */ /* 0x050ff00000041818 */
[C---:B------:R-:W-:Y:S01]  /*9a80*/  HMMA.16816.F32.BF16 R180, R20.reuse, R194, R180 ;  /* 0x000000c214b4723c */ /* 0x040fe200000418b4 */
[----:B------:R-:W4:Y:S07]  /*9a90*/  LDSM.16.M88.4 R192, [R213] ;  /* 0x00000000d5c0783b */ /* 0x000f2e0000000200 */
[C---:B--2---:R-:W-:Y:S08]  /*9aa0*/  HMMA.16816.F32.BF16 R168, R20.reuse, R32, R168 ;  /* 0x0000002014a8723c */ /* 0x044ff000000418a8 */
[C---:B------:R-:W-:Y:S01]  /*9ab0*/  HMMA.16816.F32.BF16 R164, R20.reuse, R34, R164 ;  /* 0x0000002214a4723c */ /* 0x040fe200000418a4 */
[----:B------:R-:W2:Y:S07]  /*9ac0*/  LDSM.16.M88.4 R32, [R212] ;  /* 0x00000000d420783b */ /* 0x000eae0000000200 */
[C---:B-----5:R-:W-:Y:S08]  /*9ad0*/  HMMA.16816.F32.BF16 R176, R20.reuse, R188, R176 ;  /* 0x000000bc14b0723c */ /* 0x060ff000000418b0 */
        /* <DEDUP_REMOVED lines=37> */
[----:B------:R-:W-:Y:S07]  /*9d30*/  LDSM.16.M88.4 R188, [R232+0xc000] ;  /* 0x00c00000e8bc783b */ /* 0x000fee0000000200 */
[C---:B-1----:R-:W-:Y:S08]  /*9d40*/  HMMA.16816.F32.BF16 R168, R28.reuse, R184, R168 ;  /* 0x000000b81ca8723c */ /* 0x042ff000000418a8 */
[----:B------:R-:W-:Y:S01]  /*9d50*/  HMMA.16816.F32.BF16 R164, R28, R186, R164 ;  /* 0x000000ba1ca4723c */ /* 0x000fe200000418a4 */
[----:B------:R-:W1:Y:S04]  /*9d60*/  LDSM.16.M88.4 R28, [R211] ;  /* 0x00000000d31c783b */ /* 0x000e680000000200 */
[----:B------:R-:W4:Y:S03]  /*9d70*/  LDSM.16.M88.4 R184, [R233+0x17800] ;  /* 0x01780000e9b8783b */ /* 0x000f260000000200 */
[C---:B--2---:R-:W-:Y:S08]  /*9d80*/  HMMA.16816.F32.BF16 R4, R20.reuse, R32, R4 ;  /* 0x000000201404723c */ /* 0x044ff00000041804 */
[C---:B------:R-:W-:Y:S01]  /*9d90*/  HMMA.16816.F32.BF16 R12, R20.reuse, R34, R12 ;  /* 0x00000022140c723c */ /* 0x040fe2000004180c */
[----:B------:R-:W-:Y:S07]  /*9da0*/  LDSM.16.M88.4 R32, [R230+0xc000] ;  /* 0x00c00000e620783b */ /* 0x000fee0000000200 */
[C---:B---3--:R-:W-:Y:S08]  /*9db0*/  HMMA.16816.F32.BF16 R24, R20.reuse, R16, R24 ;  /* 0x000000101418723c */ /* 0x048ff00000041818 */
[C---:B------:R-:W-:Y:S01]  /*9dc0*/  HMMA.16816.F32.BF16 R180, R20.reuse, R18, R180 ;  /* 0x0000001214b4723c */ /* 0x040fe200000418b4 */
[----:B------:R-:W2:Y:S07]  /*9dd0*/  LDSM.16.M88.4 R16, [R227+0x16000] ;  /* 0x01600000e310783b */ /* 0x000eae0000000200 */
[----:B-----5:R-:W-:Y:S08]  /*9de0*/  HMMA.16816.F32.BF16 R176, R20, R192, R176 ;  /* 0x000000c014b0723c */ /* 0x020ff000000418b0 */
[C---:B-1----:R-:W-:Y:S08]  /*9df0*/  HMMA.16816.F32.BF16 R4, R188.reuse, R28, R4 ;  /* 0x0000001cbc04723c */ /* 0x042ff00000041804 */
[----:B------:R-:W-:Y:S01]  /*9e00*/  HMMA.16816.F32.BF16 R12, R188, R30, R12 ;  /* 0x0000001ebc0c723c */ /* 0x000fe2000004180c */
[----:B------:R-:W-:Y:S07]  /*9e10*/  LDSM.16.M88.4 R28, [R227+0x16800] ;  /* 0x01680000e31c783b */ /* 0x000fee0000000200 */
[C---:B------:R-:W-:Y:S01]  /*9e20*/  HMMA.16816.F32.BF16 R172, R20.reuse, R194, R172 ;  /* 0x000000c214ac723c */ /* 0x040fe200000418ac */
[----:B------:R-:W-:Y:S07]  /*9e30*/  LDSM.16.M88.4 R192, [R220+0x6000] ;  /* 0x00600000dcc0783b */ /* 0x000fee0000000200 */
[C---:B----4-:R-:W-:Y:S08]  /*9e40*/  HMMA.16816.F32.BF16 R168, R20.reuse, R184, R168 ;  /* 0x000000b814a8723c */ /* 0x050ff000000418a8 */
[----:B------:R-:W-:Y:S01]  /*9e50*/  HMMA.16816.F32.BF16 R164, R20, R186, R164 ;  /* 0x000000ba14a4723c */ /* 0x000fe200000418a4 */
[----:B------:R-:W1:Y:S04]  /*9e60*/  LDSM.16.M88.4 R20, [R229+0xc000] ;  /* 0x00c00000e514783b */ /* 0x000e680000000200 */
[----:B------:R-:W3:Y:S03]  /*9e70*/  LDSM.16.M88.4 R184, [R209] ;  /* 0x00000000d1b8783b */ /* 0x000ee60000000200 */
[C---:B--2---:R-:W-:Y:S08]  /*9e80*/  HMMA.16816.F32.BF16 R4, R32.reuse, R16, R4 ;  /* 0x000000102004723c */ /* 0x044ff00000041804 */
[----:B------:R-:W-:Y:S01]  /*9e90*/  HMMA.16816.F32.BF16 R12, R32, R18, R12 ;  /* 0x00000012200c723c */ /* 0x000fe2000004180c */
[----:B------:R-:W2:Y:S07]  /*9ea0*/  LDSM.16.M88.4 R16, [R220+0x6800] ;  /* 0x00680000dc10783b */ /* 0x000eae0000000200 */
[C---:B------:R-:W-:Y:S08]  /*9eb0*/  HMMA.16816.F32.BF16 R24, R188.reuse, R196, R24 ;  /* 0x000000c4bc18723c */ /* 0x040ff00000041818 */
[----:B------:R-:W-:Y:S08]  /*9ec0*/  HMMA.16816.F32.BF16 R180, R188, R198, R180 ;  /* 0x000000c6bcb4723c */ /* 0x000ff000000418b4 */
[C---:B-1----:R-:W-:Y:S08]  /*9ed0*/  HMMA.16816.F32.BF16 R4, R20.reuse, R192, R4 ;  /* 0x000000c01404723c */ /* 0x042ff00000041804 */
[----:B------:R-:W-:Y:S01]  /*9ee0*/  HMMA.16816.F32.BF16 R12, R20, R194, R12 ;  /* 0x000000c2140c723c */ /* 0x000fe2000004180c */
[----:B------:R-:W1:Y:S07]  /*9ef0*/  LDSM.16.M88.4 R192, [R227+0x17000] ;  /* 0x01700000e3c0783b */ /* 0x000e6e0000000200 */
[----:B------:R-:W-:Y:S08]  /*9f00*/  HMMA.16816.F32.BF16 R24, R32, R28, R24 ;  /* 0x0000001c2018723c */ /* 0x000ff00000041818 */
[----:B---3--:R-:W-:Y:S01]  /*9f10*/  HMMA.16816.F32.BF16 R176, R188, R184, R176 ;  /* 0x000000b8bcb0723c */ /* 0x008fe200000418b0 */
[----:B------:R-:W-:-:S02]  /*9f20*/  FMUL.FTZ R3, R4, c[0x0][0x2ec] ;  /* 0x0000bb0004037a20 */ /* 0x000fc40000410000 */
[----:B------:R-:W-:Y:S02]  /*9f30*/  FMUL.FTZ R10, R5, c[0x0][0x2ec] ;  /* 0x0000bb00050a7a20 */ /* 0x000fe40000410000 */
[----:B------:R-:W-:Y:S02]  /*9f40*/  FMUL.FTZ R11, R6, c[0x0][0x2ec] ;  /* 0x0000bb00060b7a20 */ /* 0x000fe40000410000 */
[----:B------:R-:W-:Y:S01]  /*9f50*/  FMUL.FTZ R184, R7, c[0x0][0x2ec] ;  /* 0x0000bb0007b87a20 */ /* 0x000fe20000410000 */
[----:B------:R-:W-:Y:S01]  /*9f60*/  HMMA.16816.F32.BF16 R172, R188, R186, R172 ;  /* 0x000000babcac723c */ /* 0x000fe200000418ac */
[----:B------:R-:W3:Y:S01]  /*9f70*/  LDSM.16.M88.4 R4, [R208] ;  /* 0x00000000d004783b */ /* 0x000ee20000000200 */
[----:B------:R-:W-:Y:S01]  /*9f80*/  FMUL.FTZ R12, R12, c[0x0][0x2ec] ;  /* 0x0000bb000c0c7a20 */ /* 0x000fe20000410000 */
[----:B------:R-:W4:Y:S04]  /*9f90*/  MUFU.TANH R3, R3 ;  /* 0x0000000300037308 */ /* 0x000f280000002400 */
[----:B------:R-:W-:Y:S01]  /*9fa0*/  FMUL.FTZ R187, R14, c[0x0][0x2ec] ;  /* 0x0000bb000ebb7a20 */ /* 0x000fe20000410000 */
[----:B--2---:R-:W-:Y:S03]  /*9fb0*/  HMMA.16816.F32.BF16 R24, R20, R16, R24 ;  /* 0x000000101418723c */ /* 0x004fe60000041818 */
[----:B------:R2:W2:Y:S04]  /*9fc0*/  MUFU.TANH R185, R12 ;  /* 0x0000000c00b97308 */ /* 0x0004a80000002400 */
[----:B------:R-:W-:Y:S01]  /*9fd0*/  FMUL.FTZ R16, R13, c[0x0][0x2ec] ;  /* 0x0000bb000d107a20 */ /* 0x000fe20000410000 */
[C---:B------:R-:W-:Y:S01]  /*9fe0*/  HMMA.16816.F32.BF16 R180, R32.reuse, R30, R180 ;  /* 0x0000001e20b4723c */ /* 0x040fe200000418b4 */
[----:B------:R-:W5:Y:S02]  /*9ff0*/  LDSM.16.M88.4 R28, [R220+0x7000] ;  /* 0x00700000dc1c783b */ /* 0x000f640000000200 */
[----:B------:R3:W3:Y:S05]  /*a000*/  MUFU.TANH R186, R16 ;  /* 0x0000001000ba7308 */ /* 0x0006ea0000002400 */
[C---:B-1----:R-:W-:Y:S03]  /*a010*/  HMMA.16816.F32.BF16 R176, R32.reuse, R192, R176 ;  /* 0x000000c020b0723c */ /* 0x042fe600000418b0 */
[----:B------:R-:W1:Y:S04]  /*a020*/  MUFU.TANH R10, R10 ;  /* 0x0000000a000a7308 */ /* 0x000e680000002400 */
[----:B------:R-:W-:Y:S01]  /*a030*/  FMUL.FTZ R192, R15, c[0x0][0x2ec] ;  /* 0x0000bb000fc07a20 */ /* 0x000fe20000410000 */
[----:B------:R-:W-:Y:S01]  /*a040*/  HMMA.16816.F32.BF16 R172, R32, R194, R172 ;  /* 0x000000c220ac723c */ /* 0x000fe200000418ac */
[----:B--2---:R-:W2:Y:S01]  /*a050*/  LDSM.16.M88.4 R12, [R227+0x17800] ;  /* 0x01780000e30c783b */ /* 0x004ea20000000200 */
[----:B------:R-:W-:Y:S01]  /*a060*/  FMUL.FTZ R193, R24, c[0x0][0x2ec] ;  /* 0x0000bb0018c17a20 */ /* 0x000fe20000410000 */
[----:B------:R-:W1:Y:S01]  /*a070*/  MUFU.TANH R11, R11 ;  /* 0x0000000b000b7308 */ /* 0x000e620000002400 */
[----:B------:R-:W-:-:S04]  /*a080*/  FMUL.FTZ R24, R25, c[0x0][0x2ec] ;  /* 0x0000bb0019187a20 */ /* 0x000fc80000410000 */
[----:B------:R-:W-:Y:S01]  /*a090*/  HMMA.16816.F32.BF16 R180, R20, R18, R180 ;  /* 0x0000001214b4723c */ /* 0x000fe200000418b4 */
[----:B---3--:R-:W3:Y:S01]  /*a0a0*/  LDSM.16.M88.4 R16, [R220+0x7800] ;  /* 0x00780000dc10783b */ /* 0x008ee20000000200 */
[----:B------:R-:W-:-:S04]  /*a0b0*/  DEPBAR.LE SB0, 0x0 ;  /* 0x000080000000791a */ /* 0x000fc80000000000 */
[----:B------:R-:W1:Y:S02]  /*a0c0*/  MUFU.TANH R184, R184 ;  /* 0x000000b800b87308 */ /* 0x000e640000002400 */
[C---:B------:R-:W-:Y:S06]  /*a0d0*/  HMMA.16816.F32.BF16 R168, R188.reuse, R4, R168 ;  /* 0x00000004bca8723c */ /* 0x040fec00000418a8 */
[----:B------:R-:W1:Y:S01]  /*a0e0*/  MUFU.TANH R187, R187 ;  /* 0x000000bb00bb7308 */ /* 0x000e620000002400 */
[----:B------:R-:W-:Y:S01]  /*a0f0*/  FMUL.FTZ R5, R27, c[0x0][0x2ec] ;  /* 0x0000bb001b057a20 */ /* 0x000fe20000410000 */
[----:B------:R-:W-:Y:S01]  /*a100*/  HMMA.16816.F32.BF16 R164, R188, R6, R164 ;  /* 0x00000006bca4723c */ /* 0x000fe200000418a4 */
[----:B------:R-:W-:-:S05]  /*a110*/  FMUL.FTZ R4, R26, c[0x0][0x2ec] ;  /* 0x0000bb001a047a20 */ /* 0x000fca0000410000 */
[----:B------:R-:W1:Y:S02]  /*a120*/  MUFU.TANH R192, R192 ;  /* 0x000000c000c07308 */ /* 0x000e640000002400 */
[C---:B-----5:R-:W-:Y:S01]  /*a130*/  HMMA.16816.F32.BF16 R176, R20.reuse, R28, R176 ;  /* 0x0000001c14b0723c */ /* 0x060fe200000418b0 */
[----:B------:R-:W-:Y:S02]  /*a140*/  FMUL.FTZ R27, R180, c[0x0][0x2ec] ;  /* 0x0000bb00b41b7a20 */ /* 0x000fe40000410000 */
[----:B------:R-:W-:Y:S02]  /*a150*/  FMUL.FTZ R25, R181, c[0x0][0x2ec] ;  /* 0x0000bb00b5197a20 */ /* 0x000fe40000410000 */
[----:B------:R-:W-:Y:S01]  /*a160*/  FMUL.FTZ R6, R183, c[0x0][0x2ec] ;  /* 0x0000bb00b7067a20 */ /* 0x000fe20000410000 */
[----:B------:R-:W1:Y:S01]  /*a170*/  MUFU.TANH R193, R193 ;  /* 0x000000c100c17308 */ /* 0x000e620000002400 */
[----:B------:R-:W-:Y:S01]  /*a180*/  FMUL.FTZ R182, R182, c[0x0][0x2ec] ;  /* 0x0000bb00b6b67a20 */ /* 0x000fe20000410000 */
[----:B------:R-:W-:Y:S06]  /*a190*/  HMMA.16816.F32.BF16 R172, R20, R30, R172 ;  /* 0x0000001e14ac723c */ /* 0x000fec00000418ac */
[----:B------:R-:W1:Y:S02]  /*a1a0*/  MUFU.TANH R24, R24 ;  /* 0x0000001800187308 */ /* 0x000e640000002400 */
[C---:B--2---:R-:W-:Y:S06]  /*a1b0*/  HMMA.16816.F32.BF16 R168, R32.reuse, R12, R168 ;  /* 0x0000000c20a8723c */ /* 0x044fec00000418a8 */
[----:B------:R-:W2:Y:S02]  /*a1c0*/  MUFU.TANH R4, R4 ;  /* 0x0000000400047308 */ /* 0x000ea40000002400 */
[----:B------:R-:W-:Y:S01]  /*a1d0*/  HMMA.16816.F32.BF16 R164, R32, R14, R164 ;  /* 0x0000000e20a4723c */ /* 0x000fe200000418a4 */
        /* <DEDUP_REMOVED lines=8> */
[----:B------:R1:W1:Y:S01]  /*a260*/  MUFU.TANH R197, R179 ;  /* 0x000000b300c57308 */ /* 0x0002620000002400 */
[----:B------:R-:W-:Y:S01]  /*a270*/  FMUL.FTZ R172, R172, c[0x0][0x2ec] ;  /* 0x0000bb00acac7a20 */ /* 0x000fe20000410000 */
[C---:B---3--:R-:W-:Y:S06]  /*a280*/  HMMA.16816.F32.BF16 R168, R20.reuse, R16, R168 ;  /* 0x0000001014a8723c */ /* 0x048fec00000418a8 */
[----:B------:R3:W1:Y:S02]  /*a290*/  MUFU.TANH R201, R173 ;  /* 0x000000ad00c97308 */ /* 0x0006640000002400 */
[----:B------:R-:W-:Y:S06]  /*a2a0*/  HMMA.16816.F32.BF16 R164, R20, R18, R164 ;  /* 0x0000001214a4723c */ /* 0x000fec00000418a4 */
[----:B------:R-:W1:Y:S08]  /*a2b0*/  MUFU.TANH R5, R5 ;  /* 0x0000000500057308 */ /* 0x000e700000002400 */
[----:B------:R-:W1:Y:S02]  /*a2c0*/  MUFU.TANH R27, R27 ;  /* 0x0000001b001b7308 */ /* 0x000e640000002400 */
[----:B------:R-:W-:-:S02]  /*a2d0*/  FMUL.FTZ R14, R168, c[0x0][0x2ec] ;  /* 0x0000bb00a80e7a20 */ /* 0x000fc40000410000 */
[----:B------:R-:W-:Y:S02]  /*a2e0*/  FMUL.FTZ R12, R169, c[0x0][0x2ec] ;  /* 0x0000bb00a90c7a20 */ /* 0x000fe40000410000 */
[----:B------:R-:W-:Y:S02]  /*a2f0*/  FMUL.FTZ R170, R170, c[0x0][0x2ec] ;  /* 0x0000bb00aaaa7a20 */ /* 0x000fe40000410000 */
[----:B------:R-:W-:Y:S01]  /*a300*/  FMUL.FTZ R171, R171, c[0x0][0x2ec] ;  /* 0x0000bb00abab7a20 */ /* 0x000fe20000410000 */
[----:B------:R-:W1:Y:S01]  /*a310*/  MUFU.TANH R25, R25 ;  /* 0x0000001900197308 */ /* 0x000e620000002400 */
[----:B------:R-:W-:Y:S02]  /*a320*/  FMUL.FTZ R164, R164, c[0x0][0x2ec] ;  /* 0x0000bb00a4a47a20 */ /* 0x000fe40000410000 */
[----:B------:R-:W-:Y:S02]  /*a330*/  FMUL.FTZ R165, R165, c[0x0][0x2ec] ;  /* 0x0000bb00a5a57a20 */ /* 0x000fe40000410000 */
[----:B------:R-:W-:-:S02]  /*a340*/  FMUL.FTZ R166, R166, c[0x0][0x2ec] ;  /* 0x0000bb00a6a67a20 */ /* 0x000fc40000410000 */
[----:B------:R-:W-:Y:S01]  /*a350*/  FMUL.FTZ R167, R167, c[0x0][0x2ec] ;  /* 0x0000bb00a7a77a20 */ /* 0x000fe20000410000 */
[----:B------:R3:W1:Y:S08]  /*a360*/  MUFU.TANH R195, R182 ;  /* 0x000000b600c37308 */ /* 0x0006700000002400 */
[----:B------:R-:W1:Y:S08]  /*a370*/  MUFU.TANH R6, R6 ;  /* 0x0000000600067308 */ /* 0x000e700000002400 */
[----:B------:R3:W1:Y:S08]  /*a380*/  MUFU.TANH R207, R176 ;  /* 0x000000b000cf7308 */ /* 0x0006700000002400 */
[----:B------:R3:W1:Y:S08]  /*a390*/  MUFU.TANH R199, R178 ;  /* 0x000000b200c77308 */ /* 0x0006700000002400 */
[----:B------:R3:W1:Y:S08]  /*a3a0*/  MUFU.TANH R203, R172 ;  /* 0x000000ac00cb7308 */ /* 0x0006700000002400 */
[----:B------:R-:W1:Y:S08]  /*a3b0*/  MUFU.TANH R35, R35 ;  /* 0x0000002300237308 */ /* 0x000e700000002400 */
        /* <DEDUP_REMOVED lines=8> */
[----:B------:R3:W1:Y:S01]  /*a440*/  MUFU.TANH R173, R167 ;  /* 0x000000a700ad7308 */ /* 0x0006620000002400 */
[----:B------:R-:W-:Y:S06]  /*a450*/  BAR.SYNC.DEFER_BLOCKING 0x0 ;  /* 0x0000000000007b1d */ /* 0x000fec0000010000 */
[----:B------:R-:W-:Y:S05]  /*a460*/  @!P0 BRA `(.L_x_1721) ;  /* 0x000001c000008947 */ /* 0x000fea0003800000 */
[----:B--2-4-:R-:W-:Y:S02]  /*a470*/  UIADD3 UR12, UR8, -0x4, URZ ;  /* 0xfffffffc080c7890 */ /* 0x014fe4000fffe03f */
        /* <DEDUP_REMOVED lines=27> */
.L_x_1721:
[----:B--2-4-:R-:W-:-:S04]  /*a630*/  MOV R7, UR15 ;  /* 0x0000000f00077c02 */ /* 0x014fc80008000f00 */
[----:B------:R-:W-:-:S04]  /*a640*/  LEA R16, R7, R246, 0x6 ;  /* 0x000000f607107211 */ /* 0x000fc800078e30ff */
[C---:B------:R-:W-:Y:S02]  /*a650*/  IADD3 R13, R16.reuse, 0x1, RZ ;  /* 0x00000001100d7810 */ /* 0x040fe40007ffe0ff */
[----:B------:R-:W-:Y:S02]  /*a660*/  IADD3 R7, R16, 0x8, RZ ;  /* 0x0000000810077810 */ /* 0x000fe40007ffe0ff */
[C---:B------:R-:W-:Y:S02]  /*a670*/  ISETP.GE.AND P2, PT, R13.reuse, R242, PT ;  /* 0x000000f20d00720c */ /* 0x040fe40003f46270 */
[----:B------:R-:W-:Y:S02]  /*a680*/  ISETP.GE.AND P5, PT, R13, R240, PT ;  /* 0x000000f00d00720c */ /* 0x000fe40003fa6270 */
        /* <DEDUP_REMOVED lines=8> */
[C---:B------:R-:W-:Y:S02]  /*a710*/  ISETP.LT.OR P3, PT, R16.reuse, R243, P3 ;  /* 0x000000f31000720c */ /* 0x040fe40001f61670 */
[C---:B------:R-:W-:Y:S02]  /*a720*/  ISETP.LT.OR P6, PT, R16.reuse, R241, P6 ;  /* 0x000000f11000720c */ /* 0x040fe400037c1670 */
[C---:B------:R-:W-:Y:S02]  /*a730*/  IADD3 R13, R16.reuse, 0x9, RZ ;  /* 0x00000009100d7810 */ /* 0x040fe40007ffe0ff */
[----:B------:R-:W-:Y:S02]  /*a740*/  IADD3 R7, R16, 0x10, RZ ;  /* 0x0000001010077810 */ /* 0x000fe40007ffe0ff */
[----:B------:R-:W-:Y:S02]  /*a750*/  FSEL R3, R3, -INF , !P3 ;  /* 0xff80000003037808 */ /* 0x000fe40005800000 */
[----:B-1----:R-:W-:-:S02]  /*a760*/  FSEL R11, R11, -INF , !P6 ;  /* 0xff8000000b0b7808 */ /* 0x002fc40007000000 */
[----:B------:R-:W-:Y:S02]  /*a770*/  FSEL R17, R10, -INF , !P2 ;  /* 0xff8000000a117808 */ /* 0x000fe40005000000 */
[C---:B------:R-:W-:Y:S02]  /*a780*/  ISETP.GE.AND P0, PT, R13.reuse, R242, PT ;  /* 0x000000f20d00720c */ /* 0x040fe40003f06270 */
[----:B------:R-:W-:Y:S02]  /*a790*/  ISETP.GE.AND P3, PT, R13, R240, PT ;  /* 0x000000f00d00720c */ /* 0x000fe40003f66270 */
[C---:B------:R-:W-:Y:S02]  /*a7a0*/  ISETP.GE.AND P6, PT, R7.reuse, R242, PT ;  /* 0x000000f20700720c */ /* 0x040fe40003fc6270 */
[----:B------:R-:W-:Y:S02]  /*a7b0*/  ISETP.GE.AND P2, PT, R7, R240, PT ;  /* 0x000000f00700720c */ /* 0x000fe40003f46270 */
[----:B------:R-:W-:-:S02]  /*a7c0*/  IADD3 R10, R16, 0x11, RZ ;  /* 0x00000011100a7810 */ /* 0x000fc40007ffe0ff */
[C---:B------:R-:W-:Y:S02]  /*a7d0*/  ISETP.LT.OR P0, PT, R13.reuse, R243, P0 ;  /* 0x000000f30d00720c */ /* 0x040fe40000701670 */
[----:B------:R-:W-:Y:S02]  /*a7e0*/  ISETP.LT.OR P3, PT, R13, R241, P3 ;  /* 0x000000f10d00720c */ /* 0x000fe40001f61670 */
[C---:B------:R-:W-:Y:S02]  /*a7f0*/  ISETP.LT.OR P6, PT, R7.reuse, R243, P6 ;  /* 0x000000f30700720c */ /* 0x040fe400037c1670 */
[----:B------:R-:W-:Y:S02]  /*a800*/  ISETP.LT.OR P2, PT, R7, R241, P2 ;  /* 0x000000f10700720c */ /* 0x000fe40001741670 */
[----:B------:R-:W-:Y:S02]  /*a810*/  IADD3 R7, R16, 0x18, RZ ;  /* 0x0000001810077810 */ /* 0x000fe40007ffe0ff */
[----:B------:R-:W-:-:S02]  /*a820*/  FSEL R13, R184, -INF , !P5 ;  /* 0xff800000b80d7808 */ /* 0x000fc40006800000 */
[----:B------:R-:W-:Y:S02]  /*a830*/  FSEL R21, R185, -INF , !P1 ;  /* 0xff800000b9157808 */ /* 0x000fe40004800000 */
[C---:B------:R-:W-:Y:S02]  /*a840*/  ISETP.GE.AND P5, PT, R10.reuse, R242, PT ;  /* 0x000000f20a00720c */ /* 0x040fe40003fa6270 */
[----:B------:R-:W-:Y:S02]  /*a850*/  ISETP.GE.AND P1, PT, R10, R240, PT ;  /* 0x000000f00a00720c */ /* 0x000fe40003f26270 */
[----:B------:R-:W-:Y:S02]  /*a860*/  FSEL R15, R187, -INF , !P4 ;  /* 0xff800000bb0f7808 */ /* 0x000fe40006000000 */
[----:B------:R-:W-:Y:S02]  /*a870*/  FSEL R19, R186, -INF , !P0 ;  /* 0xff800000ba137808 */ /* 0x000fe40004000000 */
[----:B------:R-:W-:-:S02]  /*a880*/  ISETP.GE.AND P4, PT, R7, R242, PT ;  /* 0x000000f20700720c */ /* 0x000fc40003f86270 */
[C---:B------:R-:W-:Y:S02]  /*a890*/  ISETP.GE.AND P0, PT, R7.reuse, R240, PT ;  /* 0x000000f00700720c */ /* 0x040fe40003f06270 */
[C---:B------:R-:W-:Y:S02]  /*a8a0*/  ISETP.LT.OR P5, PT, R10.reuse, R243, P5 ;  /* 0x000000f30a00720c */ /* 0x040fe40002fa1670 */
[----:B------:R-:W-:Y:S02]  /*a8b0*/  ISETP.LT.OR P1, PT, R10, R241, P1 ;  /* 0x000000f10a00720c */ /* 0x000fe40000f21670 */
[----:B------:R-:W-:Y:S02]  /*a8c0*/  IADD3 R10, R16, 0x19, RZ ;  /* 0x00000019100a7810 */ /* 0x000fe40007ffe0ff */
[C---:B------:R-:W-:Y:S02]  /*a8d0*/  ISETP.LT.OR P4, PT, R7.reuse, R243, P4 ;  /* 0x000000f30700720c */ /* 0x040fe40002781670 */
[----:B------:R-:W-:-:S02]  /*a8e0*/  ISETP.LT.OR P0, PT, R7, R241, P0 ;  /* 0x000000f10700720c */ /* 0x000fc40000701670 */
[----:B------:R-:W-:Y:S02]  /*a8f0*/  FSEL R7, R192, -INF , !P3 ;  /* 0xff800000c0077808 */ /* 0x000fe40005800000 */
[----:B------:R-:W-:Y:S02]  /*a900*/  FSEL R191, R193, -INF , !P6 ;  /* 0xff800000c1bf7808 */ /* 0x000fe40007000000 */
[C---:B------:R-:W-:Y:S02]  /*a910*/  ISETP.GE.AND P3, PT, R10.reuse, R242, PT ;  /* 0x000000f20a00720c */ /* 0x040fe40003f66270 */
[C---:B------:R-:W-:Y:S02]  /*a920*/  ISETP.GE.AND P6, PT, R10.reuse, R240, PT ;  /* 0x000000f00a00720c */ /* 0x040fe40003fc6270 */
[C---:B------:R-:W-:Y:S02]  /*a930*/  ISETP.LT.OR P3, PT, R10.reuse, R243, P3 ;  /* 0x000000f30a00720c */ /* 0x040fe40001f61670 */
[----:B------:R-:W-:-:S02]  /*a940*/  ISETP.LT.OR P6, PT, R10, R241, P6 ;  /* 0x000000f10a00720c */ /* 0x000fc400037c1670 */
[----:B------:R-:W-:Y:S02]  /*a950*/  IADD3 R10, R16, 0x21, RZ ;  /* 0x00000021100a7810 */ /* 0x000fe40007ffe0ff */
[----:B------:R-:W-:Y:S02]  /*a960*/  FSEL R29, R5, -INF , !P1 ;  /* 0xff800000051d7808 */ /* 0x000fe40004800000 */
[----:B------:R-:W-:Y:S02]  /*a970*/  FSEL R27, R27, -INF , !P4 ;  /* 0xff8000001b1b7808 */ /* 0x000fe40006000000 */
[C---:B------:R-:W-:Y:S02]  /*a980*/  ISETP.GE.AND P1, PT, R10.reuse, R242, PT ;  /* 0x000000f20a00720c */ /* 0x040fe40003f26270 */
[C---:B------:R-:W-:Y:S02]  /*a990*/  ISETP.GE.AND P4, PT, R10.reuse, R240, PT ;  /* 0x000000f00a00720c */ /* 0x040fe40003f86270 */
[----:B------:R-:W-:-:S02]  /*a9a0*/  ISETP.LT.OR P1, PT, R10, R243, P1 ;  /* 0x000000f30a00720c */ /* 0x000fc40000f21670 */
[----:B------:R-:W-:Y:S02]  /*a9b0*/  ISETP.LT.OR P4, PT, R10, R241, P4 ;  /* 0x000000f10a00720c */ /* 0x000fe40002781670 */
[----:B------:R-:W-:Y:S02]  /*a9c0*/  FMNMX.FTZ R10, R2, R3, !PT ;  /* 0x00000003020a7209 */ /* 0x000fe40007810000 */
[----:B------:R-:W-:Y:S02]  /*a9d0*/  FSEL R32, R6, -INF , !P6 ;  /* 0xff80000006207808 */ /* 0x000fe40007000000 */
        /* <DEDUP_REMOVED lines=8> */
[----:B------:R-:W-:-:S02]  /*aa60*/  ISETP.GE.AND P2, PT, R18, R242, PT ;  /* 0x000000f21200720c */ /* 0x000fc40003f46270 */
[----:B------:R-:W-:Y:S02]  /*aa70*/  FMNMX.FTZ R10, R189, R10, !PT ;  /* 0x0000000abd0a7209 */ /* 0x000fe40007810000 */
[----:B------:R-:W-:Y:S02]  /*aa80*/  FMNMX.FTZ R6, R13, R6, !PT ;  /* 0x000000060d067209 */ /* 0x000fe40007810000 */
[----:B------:R-:W-:Y:S02]  /*aa90*/  IADD3 R4, R16, 0x28, RZ ;  /* 0x0000002810047810 */ /* 0x000fe40007ffe0ff */
[----:B------:R-:W-:Y:S02]  /*aaa0*/  ISETP.LT.OR P2, PT, R18, R243, P2 ;  /* 0x000000f31200720c */ /* 0x000fe40001741670 */
[----:B------:R-:W-:Y:S02]  /*aab0*/  FSEL R25, R25, -INF , !P3 ;  /* 0xff80000019197808 */ /* 0x000fe40005800000 */
[----:B------:R-:W-:-:S02]  /*aac0*/  FMNMX.FTZ R10, R27, R10, !PT ;  /* 0x0000000a1b0a7209 */ /* 0x000fc40007810000 */
[----:B------:R-:W-:Y:S02]  /*aad0*/  FSEL R195, R195, -INF , !P0 ;  /* 0xff800000c3c37808 */ /* 0x000fe40004000000 */
[----:B------:R-:W-:Y:S02]  /*aae0*/  FMNMX.FTZ R6, R15, R6, !PT ;  /* 0x000000060f067209 */ /* 0x000fe40007810000 */
[----:B------:R-:W-:Y:S02]  /*aaf0*/  ISETP.GE.AND P5, PT, R18, R240, PT ;  /* 0x000000f01200720c */ /* 0x000fe40003fa6270 */
[C---:B------:R-:W-:Y:S02]  /*ab00*/  ISETP.GE.AND P0, PT, R4.reuse, R242, PT ;  /* 0x000000f20400720c */ /* 0x040fe40003f06270 */
[----:B------:R-:W-:Y:S02]  /*ab10*/  ISETP.GE.AND P3, PT, R4, R240, PT ;  /* 0x000000f00400720c */ /* 0x000fe40003f66270 */
[----:B------:R-:W-:-:S02]  /*ab20*/  IADD3 R5, R16, 0x29, RZ ;  /* 0x0000002910057810 */ /* 0x000fc40007ffe0ff */
[----:B------:R-:W-:Y:S02]  /*ab30*/  FSEL R207, R207, -INF , !P2 ;  /* 0xff800000cfcf7808 */ /* 0x000fe40005000000 */
[----:B------:R-:W-:Y:S02]  /*ab40*/  FMNMX.FTZ R10, R25, R10, !PT ;  /* 0x0000000a190a7209 */ /* 0x000fe40007810000 */
[----:B------:R-:W-:Y:S02]  /*ab50*/  FMNMX.FTZ R6, R7, R6, !PT ;  /* 0x0000000607067209 */ /* 0x000fe40007810000 */
[----:B------:R-:W-:Y:S02]  /*ab60*/  ISETP.LT.OR P5, PT, R18, R241, P5 ;  /* 0x000000f11200720c */ /* 0x000fe40002fa1670 */
[C---:B------:R-:W-:Y:S02]  /*ab70*/  ISETP.LT.OR P0, PT, R4.reuse, R243, P0 ;  /* 0x000000f30400720c */ /* 0x040fe40000701670 */
[----:B------:R-:W-:-:S02]  /*ab80*/  ISETP.LT.OR P3, PT, R4, R241, P3 ;  /* 0x000000f10400720c */ /* 0x000fc40001f61670 */
[----:B------:R-:W-:Y:S02]  /*ab90*/  IADD3 R4, R16, 0x30, RZ ;  /* 0x0000003010047810 */ /* 0x000fe40007ffe0ff */
[C---:B------:R-:W-:Y:S02]  /*aba0*/  ISETP.GE.AND P6, PT, R5.reuse, R242, PT ;  /* 0x000000f20500720c */ /* 0x040fe40003fc6270 */
[----:B------:R-:W-:Y:S02]  /*abb0*/  ISETP.GE.AND P2, PT, R5, R240, PT ;  /* 0x000000f00500720c */ /* 0x000fe40003f46270 */
[----:B------:R-:W-:Y:S02]  /*abc0*/  FSEL R205, R205, -INF , !P1 ;  /* 0xff800000cdcd7808 */ /* 0x000fe40004800000 */
[----:B------:R-:W-:Y:S02]  /*abd0*/  FMNMX.FTZ R10, R207, R10, !PT ;  /* 0x0000000acf0a7209 */ /* 0x000fe40007810000 */
[----:B------:R-:W-:-:S02]  /*abe0*/  FMNMX.FTZ R6, R31, R6, !PT ;  /* 0x000000061f067209 */ /* 0x000fc40007810000 */
[----:B------:R-:W-:Y:S02]  /*abf0*/  FSEL R199, R199, -INF , !P5 ;  /* 0xff800000c7c77808 */ /* 0x000fe40006800000 */
[C---:B------:R-:W-:Y:S02]  /*ac00*/  ISETP.GE.AND P5, PT, R4.reuse, R242, PT ;  /* 0x000000f20400720c */ /* 0x040fe40003fa6270 */
[----:B------:R-:W-:Y:S02]  /*ac10*/  ISETP.GE.AND P1, PT, R4, R240, PT ;  /* 0x000000f00400720c */ /* 0x000fe40003f26270 */
[C---:B------:R-:W-:Y:S02]  /*ac20*/  ISETP.LT.OR P6, PT, R5.reuse, R243, P6 ;  /* 0x000000f30500720c */ /* 0x040fe400037c1670 */
[----:B------:R-:W-:Y:S02]  /*ac30*/  ISETP.LT.OR P2, PT, R5, R241, P2 ;  /* 0x000000f10500720c */ /* 0x000fe40001741670 */
[----:B------:R-:W-:-:S02]  /*ac40*/  IADD3 R5, R16, 0x31, RZ ;  /* 0x0000003110057810 */ /* 0x000fc40007ffe0ff */
[----:B------:R-:W-:Y:S02]  /*ac50*/  FSEL R203, R203, -INF , !P0 ;  /* 0xff800000cbcb7808 */ /* 0x000fe40004000000 */
[----:B------:R-:W-:Y:S02]  /*ac60*/  FMNMX.FTZ R10, R205, R10, !PT ;  /* 0x0000000acd0a7209 */ /* 0x000fe40007810000 */
[----:B------:R-:W-:Y:S02]  /*ac70*/  FMNMX.FTZ R6, R29, R6, !PT ;  /* 0x000000061d067209 */ /* 0x000fe40007810000 */
[C---:B------:R-:W-:Y:S02]  /*ac80*/  ISETP.LT.OR P5, PT, R4.reuse, R243, P5 ;  /* 0x000000f30400720c */ /* 0x040fe40002fa1670 */
[----:B------:R-:W-:Y:S02]  /*ac90*/  ISETP.LT.OR P1, PT, R4, R241, P1 ;  /* 0x000000f10400720c */ /* 0x000fe40000f21670 */
[----:B------:R-:W-:-:S02]  /*aca0*/  FSEL R197, R197, -INF , !P4 ;  /* 0xff800000c5c57808 */ /* 0x000fc40006000000 */
[----:B------:R-:W-:Y:S02]  /*acb0*/  IADD3 R4, R16, 0x38, RZ ;  /* 0x0000003810047810 */ /* 0x000fe40007ffe0ff */
[----:B------:R-:W-:Y:S02]  /*acc0*/  ISETP.GE.AND P4, PT, R5, R242, PT ;  /* 0x000000f20500720c */ /* 0x000fe40003f86270 */
[----:B------:R-:W-:Y:S02]  /*acd0*/  FSEL R201, R201, -INF , !P6 ;  /* 0xff800000c9c97808 */ /* 0x000fe40007000000 */
[----:B------:R-:W-:Y:S02]  /*ace0*/  FMNMX.FTZ R10, R203, R10, !PT ;  /* 0x0000000acb0a7209 */ /* 0x000fe40007810000 */
[----:B------:R-:W-:Y:S02]  /*acf0*/  FMNMX.FTZ R23, R195, R6, !PT ;  /* 0x00000006c3177209 */ /* 0x000fe40007810000 */
[----:B------:R-:W-:-:S02]  /*ad00*/  ISETP.GE.AND P6, PT, R4, R242, PT ;  /* 0x000000f20400720c */ /* 0x000fc40003fc6270 */
[----:B------:R-:W-:Y:S02]  /*ad10*/  FSEL R187, R14, -INF , !P5 ;  /* 0xff8000000ebb7808 */ /* 0x000fe40006800000 */
[----:B------:R-:W-:Y:S02]  /*ad20*/  ISETP.LT.OR P4, PT, R5, R243, P4 ;  /* 0x000000f30500720c */ /* 0x000fe40002781670 */
[----:B------:R-:W-:Y:S02]  /*ad30*/  FMNMX.FTZ R10, R201, R10, !PT ;  /* 0x0000000ac90a7209 */ /* 0x000fe40007810000 */
[----:B------:R-:W-:Y:S02]  /*ad40*/  IADD3 R16, R16, 0x39, RZ ;  /* 0x0000003910107810 */ /* 0x000fe40007ffe0ff */
[----:B------:R-:W-:Y:S02]  /*ad50*/  FMNMX.FTZ R6, R32, R23, !PT ;  /* 0x0000001720067209 */ /* 0x000fe40007810000 */
[----:B------:R-:W-:-:S02]  /*ad60*/  ISETP.LT.OR P6, PT, R4, R243, P6 ;  /* 0x000000f30400720c */ /* 0x000fc400037c1670 */
[----:B------:R-:W-:Y:S02]  /*ad70*/  FSEL R185, R12, -INF , !P4 ;  /* 0xff8000000cb97808 */ /* 0x000fe40006000000 */
[----:B------:R-:W-:Y:S02]  /*ad80*/  FMNMX.FTZ R10, R187, R10, !PT ;  /* 0x0000000abb0a7209 */ /* 0x000fe40007810000 */
[----:B------:R-:W-:Y:S02]  /*ad90*/  ISETP.GE.AND P5, PT, R16, R242, PT ;  /* 0x000000f21000720c */ /* 0x000fe40003fa6270 */
[----:B------:R-:W-:Y:S02]  /*ada0*/  FMNMX.FTZ R6, R199, R6, !PT ;  /* 0x00000006c7067209 */ /* 0x000fe40007810000 */
[----:B------:R-:W-:Y:S02]  /*adb0*/  FSEL R183, R183, -INF , !P6 ;  /* 0xff800000b7b77808 */ /* 0x000fe40007000000 */
[----:B------:R-:W-:-:S02]  /*adc0*/  FMNMX.FTZ R10, R185, R10, !PT ;  /* 0x0000000ab90a7209 */ /* 0x000fc40007810000 */
[----:B------:R-:W-:Y:S02]  /*add0*/  ISETP.LT.OR P5, PT, R16, R243, P5 ;  /* 0x000000f31000720c */ /* 0x000fe40002fa1670 */
[----:B------:R-:W-:Y:S02]  /*ade0*/  FSEL R35, R35, -INF , !P3 ;  /* 0xff80000023237808 */ /* 0x000fe40005800000 */
[----:B------:R-:W-:Y:S02]  /*adf0*/  FMNMX.FTZ R6, R197, R6, !PT ;  /* 0x00000006c5067209 */ /* 0x000fe40007810000 */
[----:B------:R-:W-:Y:S02]  /*ae00*/  FMNMX.FTZ R12, R183, R10, !PT ;  /* 0x0000000ab70c7209 */ /* 0x000fe40007810000 */
[-C--:B------:R-:W-:Y:S02]  /*ae10*/  ISETP.GE.AND P3, PT, R4, R240.reuse, PT ;  /* 0x000000f00400720c */ /* 0x080fe40003f66270 */
[----:B------:R-:W-:-:S02]  /*ae20*/  ISETP.GE.AND P0, PT, R5, R240, PT ;  /* 0x000000f00500720c */ /* 0x000fc40003f06270 */
[----:B------:R-:W-:Y:S02]  /*ae30*/  FSEL R181, R181, -INF , !P5 ;  /* 0xff800000b5b57808 */ /* 0x000fe40006800000 */
[----:B------:R-:W-:Y:S02]  /*ae40*/  FSEL R33, R33, -INF , !P2 ;  /* 0xff80000021217808 */ /* 0x000fe40005000000 */
[----:B------:R-:W-:Y:S02]  /*ae50*/  FMNMX.FTZ R10, R35, R6, !PT ;  /* 0x00000006230a7209 */ /* 0x000fe40007810000 */
[-C--:B------:R-:W-:Y:S02]  /*ae60*/  ISETP.LT.OR P3, PT, R4, R241.reuse, P3 ;  /* 0x000000f10400720c */ /* 0x080fe40001f61670 */
[----:B------:R-:W-:Y:S02]  /*ae70*/  FMNMX.FTZ R6, R181, R12, !PT ;  /* 0x0000000cb5067209 */ /* 0x000fe40007810000 */
[----:B------:R-:W-:-:S02]  /*ae80*/  ISETP.LT.OR P0, PT, R5, R241, P0 ;  /* 0x000000f10500720c */ /* 0x000fc40000701670 */
[----:B------:R-:W-:Y:S01]  /*ae90*/  FSEL R179, R179, -INF , !P1 ;  /* 0xff800000b3b37808 */ /* 0x000fe20004800000 */
[----:B------:R-:W1:Y:S01]  /*aea0*/  SHFL.BFLY PT, R5, R6, 0x2, 0x1f ;  /* 0x0c401f0006057f89 */ /* 0x000e6200000e0000 */
[----:B------:R-:W-:Y:S02]  /*aeb0*/  FMNMX.FTZ R4, R33, R10, !PT ;  /* 0x0000000a21047209 */ /* 0x000fe40007810000 */
[C---:B------:R-:W-:Y:S02]  /*aec0*/  ISETP.GE.AND P1, PT, R16.reuse, R240, PT ;  /* 0x000000f01000720c */ /* 0x040fe40003f26270 */
[----:B------:R-:W-:Y:S02]  /*aed0*/  FSEL R177, R177, -INF , !P0 ;  /* 0xff800000b1b17808 */ /* 0x000fe40004000000 */
[----:B------:R-:W-:Y:S02]  /*aee0*/  FMNMX.FTZ R4, R179, R4, !PT ;  /* 0x00000004b3047209 */ /* 0x000fe40007810000 */
[----:B------:R-:W-:-:S02]  /*aef0*/  ISETP.LT.OR P1, PT, R16, R241, P1 ;  /* 0x000000f11000720c */ /* 0x000fc40000f21670 */
[----:B------:R-:W-:Y:S02]  /*af00*/  FSEL R175, R175, -INF , !P3 ;  /* 0xff800000afaf7808 */ /* 0x000fe40005800000 */
[----:B------:R-:W-:Y:S02]  /*af10*/  FMNMX.FTZ R4, R177, R4, !PT ;  /* 0x00000004b1047209 */ /* 0x000fe40007810000 */
[----:B---3--:R-:W-:Y:S02]  /*af20*/  FSEL R173, R173, -INF , !P1 ;  /* 0xff800000adad7808 */ /* 0x008fe40004800000 */
[----:B------:R-:W-:-:S04]  /*af30*/  FMNMX.FTZ R4, R175, R4, !PT ;  /* 0x00000004af047209 */ /* 0x000fc80007810000 */
[----:B------:R-:W-:Y:S02]  /*af40*/  FMNMX.FTZ R165, R173, R4, !PT ;  /* 0x00000004ada57209 */ /* 0x000fe40007810000 */
[----:B-1----:R-:W-:-:S03]  /*af50*/  FMNMX.FTZ R23, R6, R5, !PT ;  /* 0x0000000506177209 */ /* 0x002fc60007810000 */
[----:B------:R-:W1:Y:S04]  /*af60*/  SHFL.BFLY PT, R4, R165, 0x2, 0x1f ;  /* 0x0c401f00a5047f89 */ /* 0x000e6800000e0000 */
[----:B------:R-:W2:Y:S01]  /*af70*/  SHFL.BFLY PT, R164, R23, 0x1, 0x1f ;  /* 0x0c201f0017a47f89 */ /* 0x000ea200000e0000 */
[----:B-1----:R-:W-:Y:S02]  /*af80*/  FMNMX.FTZ R5, R165, R4, !PT ;  /* 0x00000004a5057209 */ /* 0x002fe40007810000 */
[----:B--2---:R-:W-:-:S03]  /*af90*/  FMNMX.FTZ R164, R23, R164, !PT ;  /* 0x000000a417a47209 */ /* 0x004fc60007810000 */
[----:B------:R-:W1:Y:S01]  /*afa0*/  SHFL.BFLY PT, R4, R5, 0x1, 0x1f ;  /* 0x0c201f0005047f89 */ /* 0x000e6200000e0000 */
[C---:B------:R-:W-:Y:S01]  /*afb0*/  FSETP.NEU.FTZ.AND P1, PT, R164.reuse, -INF , PT ;  /* 0xff800000a400780b */ /* 0x040fe20003f3d000 */
[----:B------:R-:W-:-:S05]  /*afc0*/  FMUL.FTZ R172, R164, c[0x0][0x23c] ;  /* 0x00008f00a4ac7a20 */ /* 0x000fca0000410000 */
[----:B------:R-:W-:-:S05]  /*afd0*/  FSEL R172, R172, RZ, P1 ;  /* 0x000000ffacac7208 */ /* 0x000fca0000800000 */
[--C-:B------:R-:W-:Y:S02]  /*afe0*/  FFMA.FTZ R169, R3, c[0x0][0x23c], -R172.reuse ;  /* 0x00008f0003a97a23 */ /* 0x100fe400000108ac */
[--C-:B------:R-:W-:Y:S02]  /*aff0*/  FFMA.FTZ R167, R21, c[0x0][0x23c], -R172.reuse ;  /* 0x00008f0015a77a23 */ /* 0x100fe400000108ac */
[----:B------:R-:W2:Y:S01]  /*b000*/  LDSM.16.MT88.4 R20, [R228+0x18000] ;  /* 0x01800000e414783b */ /* 0x000ea20000004200 */
[--C-:B------:R-:W-:Y:S01]  /*b010*/  FFMA.FTZ R168, R17, c[0x0][0x23c], -R172.reuse ;  /* 0x00008f0011a87a23 */ /* 0x100fe200000108ac */
[----:B------:R-:W-:Y:S01]  /*b020*/  MUFU.EX2 R169, R169 ;  /* 0x000000a900a97308 */ /* 0x000fe20000000800 */
[--C-:B------:R-:W-:Y:S02]  /*b030*/  FFMA.FTZ R166, R19, c[0x0][0x23c], -R172.reuse ;  /* 0x00008f0013a67a23 */ /* 0x100fe400000108ac */
[----:B------:R-:W3:Y:S01]  /*b040*/  LDSM.16.MT88.4 R16, [R226+0x18000] ;  /* 0x01800000e210783b */ /* 0x000ee20000004200 */
[----:B-1----:R-:W-:Y:S01]  /*b050*/  FMNMX.FTZ R3, R5, R4, !PT ;  /* 0x0000000405037209 */ /* 0x002fe20007810000 */
[--C-:B------:R-:W-:Y:S01]  /*b060*/  FFMA.FTZ R174, R191, c[0x0][0x23c], -R172.reuse ;  /* 0x00008f00bfae7a23 */ /* 0x100fe200000108ac */
[----:B------:R-:W-:Y:S01]  /*b070*/  FSEL R5, R164, RZ, P1 ;  /* 0x000000ffa4057208 */ /* 0x000fe20000800000 */
[--C-:B------:R-:W-:Y:S01]  /*b080*/  FFMA.FTZ R176, R27, c[0x0][0x23c], -R172.reuse ;  /* 0x00008f001bb07a23 */ /* 0x100fe200000108ac */
[C---:B------:R-:W-:Y:S01]  /*b090*/  FSETP.NEU.FTZ.AND P0, PT, R3.reuse, -INF , PT ;  /* 0xff8000000300780b */ /* 0x040fe20003f1d000 */
[C---:B------:R-:W-:Y:S01]  /*b0a0*/  FMUL.FTZ R170, R3.reuse, c[0x0][0x23c] ;  /* 0x00008f0003aa7a20 */ /* 0x040fe20000410000 */
[----:B------:R-:W1:Y:S01]  /*b0b0*/  MUFU.EX2 R168, R168 ;  /* 0x000000a800a87308 */ /* 0x000e620000000800 */
[----:B------:R-:W-:Y:S01]  /*b0c0*/  FADD.FTZ R2, R2, -R5 ;  /* 0x8000000502027221 */ /* 0x000fe20000010000 */
[----:B------:R-:W-:Y:S01]  /*b0d0*/  FSEL R5, R3, RZ, P0 ;  /* 0x000000ff03057208 */ /* 0x000fe20000000000 */
[----:B------:R-:W-:Y:S01]  /*b0e0*/  FFMA.FTZ R191, R25, c[0x0][0x23c], -R172 ;  /* 0x00008f0019bf7a23 */ /* 0x000fe200000108ac */
[----:B------:R-:W-:Y:S01]  /*b0f0*/  FSEL R170, R170, RZ, P0 ;  /* 0x000000ffaaaa7208 */ /* 0x000fe20000000000 */
[----:B------:R-:W-:Y:S01]  /*b100*/  FMUL.FTZ R2, R2, c[0x0][0x23c] ;  /* 0x00008f0002027a20 */ /* 0x000fe20000410000 */
[----:B------:R-:W-:Y:S01]  /*b110*/  LDSM.16.MT88.4 R24, [R224+0x1e000] ;  /* 0x01e00000e018783b */ /* 0x000fe20000004200 */
[----:B------:R-:W-:Y:S01]  /*b120*/  FADD.FTZ R5, R0, -R5 ;  /* 0x8000000500057221 */ /* 0x000fe20000010000 */
[----:B------:R-:W-:Y:S01]  /*b130*/  MUFU.EX2 R167, R167 ;  /* 0x000000a700a77308 */ /* 0x000fe20000000800 */
[----:B------:R-:W-:-:S02]  /*b140*/  FFMA.FTZ R165, R11, c[0x0][0x23c], -R170 ;  /* 0x00008f000ba57a23 */ /* 0x000fc400000108aa */
[--C-:B------:R-:W-:Y:S02]  /*b150*/  FFMA.FTZ R11, R13, c[0x0][0x23c], -R170.reuse ;  /* 0x00008f000d0b7a23 */ /* 0x100fe400000108aa */
[--C-:B------:R-:W-:Y:S02]  /*b160*/  FFMA.FTZ R10, R15, c[0x0][0x23c], -R170.reuse ;  /* 0x00008f000f0a7a23 */ /* 0x100fe400000108aa */
[----:B------:R-:W-:Y:S01]  /*b170*/  FFMA.FTZ R171, R7, c[0x0][0x23c], -R170 ;  /* 0x00008f0007ab7a23 */ /* 0x000fe200000108aa */
[----:B------:R-:W4:Y:S01]  /*b180*/  MUFU.EX2 R166, R166 ;  /* 0x000000a600a67308 */ /* 0x000f220000000800 */
[----:B------:R-:W-:Y:S01]  /*b190*/  FMUL.FTZ R0, R5, c[0x0][0x23c] ;  /* 0x00008f0005007a20 */ /* 0x000fe20000410000 */
[----:B-1----:R-:W-:Y:S01]  /*b1a0*/  F2FP.BF16.PACK_AB R4, R168, R169 ;  /* 0x000000a9a804723e */ /* 0x002fe200000010ff */
[----:B------:R-:W1:Y:S01]  /*b1b0*/  LDSM.16.MT88.4 R12, [R225+0x18000] ;  /* 0x01800000e10c783b */ /* 0x000e620000004200 */
[----:B------:R-:W-:Y:S02]  /*b1c0*/  FFMA.FTZ R189, R189, c[0x0][0x23c], -R172 ;  /* 0x00008f00bdbd7a23 */ /* 0x000fe400000108ac */
[----:B------:R-:W-:-:S02]  /*b1d0*/  FFMA.FTZ R178, R31, c[0x0][0x23c], -R170 ;  /* 0x00008f001fb27a23 */ /* 0x000fc400000108aa */
[----:B------:R-:W-:Y:S01]  /*b1e0*/  MUFU.EX2 R165, R165 ;  /* 0x000000a500a57308 */ /* 0x000fe20000000800 */
[--C-:B------:R-:W-:Y:S02]  /*b1f0*/  FFMA.FTZ R193, R29, c[0x0][0x23c], -R170.reuse ;  /* 0x00008f001dc17a23 */ /* 0x100fe400000108aa */
[--C-:B------:R-:W-:Y:S01]  /*b200*/  FFMA.FTZ R195, R195, c[0x0][0x23c], -R170.reuse ;  /* 0x00008f00c3c37a23 */ /* 0x100fe200000108aa */
[----:B------:R-:W-:Y:S01]  /*b210*/  LDSM.16.MT88.4 R28, [R228+0x18800] ;  /* 0x01880000e41c783b */ /* 0x000fe20000004200 */
[--C-:B------:R-:W-:Y:S02]  /*b220*/  FFMA.FTZ R180, R32, c[0x0][0x23c], -R170.reuse ;  /* 0x00008f0020b47a23 */ /* 0x100fe400000108aa */
[----:B------:R-:W-:Y:S01]  /*b230*/  FFMA.FTZ R186, R199, c[0x0][0x23c], -R170 ;  /* 0x00008f00c7ba7a23 */ /* 0x000fe200000108aa */
[----:B------:R-:W5:Y:S01]  /*b240*/  MUFU.EX2 R11, R11 ;  /* 0x0000000b000b7308 */ /* 0x000f620000000800 */
[----:B----4-:R-:W-:Y:S01]  /*b250*/  F2FP.BF16.PACK_AB R6, R166, R167 ;  /* 0x000000a7a606723e */ /* 0x010fe200000010ff */
[----:B------:R-:W-:-:S02]  /*b260*/  FFMA.FTZ R182, R207, c[0x0][0x23c], -R172 ;  /* 0x00008f00cfb67a23 */ /* 0x000fc400000108ac */
[--C-:B------:R-:W-:Y:S02]  /*b270*/  FFMA.FTZ R205, R205, c[0x0][0x23c], -R172.reuse ;  /* 0x00008f00cdcd7a23 */ /* 0x100fe400000108ac */
[--C-:B------:R-:W-:Y:S02]  /*b280*/  FFMA.FTZ R184, R203, c[0x0][0x23c], -R172.reuse ;  /* 0x00008f00cbb87a23 */ /* 0x100fe400000108ac */
[----:B------:R-:W-:Y:S01]  /*b290*/  MUFU.EX2 R10, R10 ;  /* 0x0000000a000a7308 */ /* 0x000fe20000000800 */
[----:B------:R-:W-:Y:S02]  /*b2a0*/  FFMA.FTZ R201, R201, c[0x0][0x23c], -R172 ;  /* 0x00008f00c9c97a23 */ /* 0x000fe400000108ac */
[--C-:B------:R-:W-:Y:S02]  /*b2b0*/  FFMA.FTZ R197, R197, c[0x0][0x23c], -R170.reuse ;  /* 0x00008f00c5c57a23 */ /* 0x100fe400000108aa */
[--C-:B------:R-:W-:Y:S02]  /*b2c0*/  FFMA.FTZ R188, R35, c[0x0][0x23c], -R170.reuse ;  /* 0x00008f0023bc7a23 */ /* 0x100fe400000108aa */
[----:B------:R-:W-:Y:S01]  /*b2d0*/  FFMA.FTZ R199, R33, c[0x0][0x23c], -R170 ;  /* 0x00008f0021c77a23 */ /* 0x000fe200000108aa */
[----:B------:R-:W4:Y:S01]  /*b2e0*/  MUFU.EX2 R171, R171 ;  /* 0x000000ab00ab7308 */ /* 0x000f220000000800 */
[----:B-----5:R-:W-:Y:S01]  /*b2f0*/  F2FP.BF16.PACK_AB R5, R11, R165 ;  /* 0x000000a50b05723e */ /* 0x020fe200000010ff */
[----:B------:R-:W-:Y:S01]  /*b300*/  LDSM.16.MT88.4 R32, [R224+0x19000] ;  /* 0x01900000e020783b */ /* 0x000fe20000004200 */
[----:B------:R-:W-:-:S02]  /*b310*/  FFMA.FTZ R187, R187, c[0x0][0x23c], -R172 ;  /* 0x00008f00bbbb7a23 */ /* 0x000fc400000108ac */
[--C-:B------:R-:W-:Y:S02]  /*b320*/  FFMA.FTZ R190, R185, c[0x0][0x23c], -R172.reuse ;  /* 0x00008f00b9be7a23 */ /* 0x100fe400000108ac */
[----:B------:R-:W-:Y:S01]  /*b330*/  FFMA.FTZ R183, R183, c[0x0][0x23c], -R172 ;  /* 0x00008f00b7b77a23 */ /* 0x000fe200000108ac */
[----:B------:R-:W5:Y:S01]  /*b340*/  MUFU.EX2 R2, R2 ;  /* 0x0000000200027308 */ /* 0x000f620000000800 */
[--C-:B------:R-:W-:Y:S02]  /*b350*/  FFMA.FTZ R179, R179, c[0x0][0x23c], -R170.reuse ;  /* 0x00008f00b3b37a23 */ /* 0x100fe400000108aa */
[--C-:B------:R-:W-:Y:S02]  /*b360*/  FFMA.FTZ R192, R177, c[0x0][0x23c], -R170.reuse ;  /* 0x00008f00b1c07a23 */ /* 0x100fe400000108aa */
[----:B------:R-:W-:Y:S02]  /*b370*/  FFMA.FTZ R175, R175, c[0x0][0x23c], -R170 ;  /* 0x00008f00afaf7a23 */ /* 0x000fe400000108aa */
[----:B------:R-:W-:Y:S01]  /*b380*/  FFMA.FTZ R172, R181, c[0x0][0x23c], -R172 ;  /* 0x00008f00b5ac7a23 */ /* 0x000fe200000108ac */
[----:B------:R-:W1:Y:S01]  /*b390*/  MUFU.EX2 R0, R0 ;  /* 0x0000000000007308 */ /* 0x000e620000000800 */
[----:B----4-:R-:W-:Y:S01]  /*b3a0*/  F2FP.BF16.PACK_AB R7, R171, R10 ;  /* 0x0000000aab07723e */ /* 0x010fe200000010ff */
[----:B------:R-:W-:-:S02]  /*b3b0*/  FFMA.FTZ R170, R173, c[0x0][0x23c], -R170 ;  /* 0x00008f00adaa7a23 */ /* 0x000fc400000108aa */
[----:B-----5:R-:W-:-:S04]  /*b3c0*/  FMUL.FTZ R160, R160, R2 ;  /* 0x00000002a0a07220 */ /* 0x020fc80000410000 */
[----:B------:R-:W-:Y:S01]  /*b3d0*/  MUFU.EX2 R174, R174 ;  /* 0x000000ae00ae7308 */ /* 0x000fe20000000800 */
[-C--:B------:R-:W-:Y:S02]  /*b3e0*/  FMUL.FTZ R161, R161, R2.reuse ;  /* 0x00000002a1a17220 */ /* 0x080fe40000410000 */
[-C--:B------:R-:W-:Y:S02]  /*b3f0*/  FMUL.FTZ R156, R156, R2.reuse ;  /* 0x000000029c9c7220 */ /* 0x080fe40000410000 */
[----:B------:R-:W-:Y:S02]  /*b400*/  FMUL.FTZ R157, R157, R2 ;  /* 0x000000029d9d7220 */ /* 0x000fe40000410000 */
[-C--:B-1----:R-:W-:Y:S01]  /*b410*/  FMUL.FTZ R162, R162, R0.reuse ;  /* 0x00000000a2a27220 */ /* 0x082fe20000410000 */
[----:B------:R-:W1:Y:S01]  /*b420*/  MUFU.EX2 R189, R189 ;  /* 0x000000bd00bd7308 */ /* 0x000e620000000800 */
[-C--:B------:R-:W-:Y:S02]  /*b430*/  FMUL.FTZ R163, R163, R0.reuse ;  /* 0x00000000a3a37220 */ /* 0x080fe40000410000 */
[----:B------:R-:W-:-:S02]  /*b440*/  FMUL.FTZ R158, R158, R0 ;  /* 0x000000009e9e7220 */ /* 0x000fc40000410000 */
[----:B------:R-:W-:Y:S02]  /*b450*/  FMUL.FTZ R159, R159, R0 ;  /* 0x000000009f9f7220 */ /* 0x000fe40000410000 */
[-C--:B------:R-:W-:Y:S01]  /*b460*/  FMUL.FTZ R152, R152, R2.reuse ;  /* 0x0000000298987220 */ /* 0x080fe20000410000 */
[C---:B--2---:R-:W-:Y:S01]  /*b470*/  HMMA.16816.F32.BF16 R160, R4.reuse, R20, R160 ;  /* 0x0000001404a0723c */ /* 0x044fe200000418a0 */
[----:B------:R-:W-:Y:S01]  /*b480*/  FMUL.FTZ R153, R153, R2 ;  /* 0x0000000299997220 */ /* 0x000fe20000410000 */
[----:B------:R-:W-:Y:S01]  /*b490*/  MUFU.EX2 R176, R176 ;  /* 0x000000b000b07308 */ /* 0x000fe20000000800 */
[-C--:B------:R-:W-:Y:S02]  /*b4a0*/  FMUL.FTZ R154, R154, R0.reuse ;  /* 0x000000009a9a7220 */ /* 0x080fe40000410000 */
[----:B------:R-:W-:Y:S02]  /*b4b0*/  FMUL.FTZ R155, R155, R0 ;  /* 0x000000009b9b7220 */ /* 0x000fe40000410000 */
[-C--:B------:R-:W-:Y:S01]  /*b4c0*/  FMUL.FTZ R148, R148, R2.reuse ;  /* 0x0000000294947220 */ /* 0x080fe20000410000 */
[----:B------:R-:W-:Y:S01]  /*b4d0*/  HMMA.16816.F32.BF16 R156, R4, R22, R156 ;  /* 0x00000016049c723c */ /* 0x000fe2000004189c */
[----:B------:R-:W2:Y:S01]  /*b4e0*/  LDSM.16.MT88.4 R20, [R224+0x18000] ;  /* 0x01800000e014783b */ /* 0x000ea20000004200 */
[----:B------:R-:W-:Y:S01]  /*b4f0*/  FMUL.FTZ R149, R149, R2 ;  /* 0x0000000295957220 */ /* 0x000fe20000410000 */
[----:B------:R-:W4:Y:S01]  /*b500*/  MUFU.EX2 R191, R191 ;  /* 0x000000bf00bf7308 */ /* 0x000f220000000800 */
[----:B------:R-:W-:-:S02]  /*b510*/  FMUL.FTZ R150, R150, R0 ;  /* 0x0000000096967220 */ /* 0x000fc40000410000 */
[----:B------:R-:W-:Y:S02]  /*b520*/  FMUL.FTZ R151, R151, R0 ;  /* 0x0000000097977220 */ /* 0x000fe40000410000 */
[C---:B---3--:R-:W-:Y:S01]  /*b530*/  HMMA.16816.F32.BF16 R152, R4.reuse, R16, R152 ;  /* 0x000000100498723c */ /* 0x048fe20000041898 */
[-C--:B------:R-:W-:Y:S02]  /*b540*/  FMUL.FTZ R144, R144, R2.reuse ;  /* 0x0000000290907220 */ /* 0x080fe40000410000 */
[----:B------:R-:W-:Y:S01]  /*b550*/  FMUL.FTZ R145, R145, R2 ;  /* 0x0000000291917220 */ /* 0x000fe20000410000 */
[----:B------:R-:W-:Y:S01]  /*b560*/  MUFU.EX2 R178, R178 ;  /* 0x000000b200b27308 */ /* 0x000fe20000000800 */
[-C--:B------:R-:W-:Y:S02]  /*b570*/  FMUL.FTZ R146, R146, R0.reuse ;  /* 0x0000000092927220 */ /* 0x080fe40000410000 */
[----:B------:R-:W-:Y:S01]  /*b580*/  FMUL.FTZ R147, R147, R0 ;  /* 0x0000000093937220 */ /* 0x000fe20000410000 */
[----:B------:R-:W-:Y:S01]  /*b590*/  HMMA.16816.F32.BF16 R148, R4, R18, R148 ;  /* 0x000000120494723c */ /* 0x000fe20000041894 */
[----:B------:R-:W3:Y:S01]  /*b5a0*/  LDSM.16.MT88.4 R16, [R228+0x1a000] ;  /* 0x01a00000e410783b */ /* 0x000ee20000004200 */
[----:B------:R-:W-:-:S02]  /*b5b0*/  FMUL.FTZ R140, R140, R2 ;  /* 0x000000028c8c7220 */ /* 0x000fc40000410000 */
[----:B------:R-:W-:Y:S01]  /*b5c0*/  FMUL.FTZ R141, R141, R2 ;  /* 0x000000028d8d7220 */ /* 0x000fe20000410000 */
[----:B------:R-:W5:Y:S01]  /*b5d0*/  MUFU.EX2 R193, R193 ;  /* 0x000000c100c17308 */ /* 0x000f620000000800 */
[-C--:B------:R-:W-:Y:S02]  /*b5e0*/  FMUL.FTZ R142, R142, R0.reuse ;  /* 0x000000008e8e7220 */ /* 0x080fe40000410000 */
[----:B------:R-:W-:Y:S01]  /*b5f0*/  FMUL.FTZ R143, R143, R0 ;  /* 0x000000008f8f7220 */ /* 0x000fe20000410000 */
[----:B------:R-:W-:Y:S01]  /*b600*/  HMMA.16816.F32.BF16 R144, R4, R12, R144 ;  /* 0x0000000c0490723c */ /* 0x000fe20000041890 */
[-C--:B------:R-:W-:Y:S02]  /*b610*/  FMUL.FTZ R136, R136, R2.reuse ;  /* 0x0000000288887220 */ /* 0x080fe40000410000 */
[----:B------:R-:W-:Y:S01]  /*b620*/  FMUL.FTZ R137, R137, R2 ;  /* 0x0000000289897220 */ /* 0x000fe20000410000 */
[----:B------:R-:W-:Y:S01]  /*b630*/  MUFU.EX2 R195, R195 ;  /* 0x000000c300c37308 */ /* 0x000fe20000000800 */
[----:B------:R-:W-:-:S02]  /*b640*/  FMUL.FTZ R138, R138, R0 ;  /* 0x000000008a8a7220 */ /* 0x000fc40000410000 */
[----:B------:R-:W-:Y:S01]  /*b650*/  FMUL.FTZ R139, R139, R0 ;  /* 0x000000008b8b7220 */ /* 0x000fe20000410000 */
[C---:B------:R-:W-:Y:S01]  /*b660*/  HMMA.16816.F32.BF16 R140, R4.reuse, R14, R140 ;  /* 0x0000000e048c723c */ /* 0x040fe2000004188c */
[----:B------:R-:W1:Y:S01]  /*b670*/  LDSM.16.MT88.4 R12, [R226+0x1a000] ;  /* 0x01a00000e20c783b */ /* 0x000e620000004200 */
[-C--:B------:R-:W-:Y:S02]  /*b680*/  FMUL.FTZ R132, R132, R2.reuse ;  /* 0x0000000284847220 */ /* 0x080fe40000410000 */
[----:B------:R-:W-:Y:S01]  /*b690*/  FMUL.FTZ R133, R133, R2 ;  /* 0x0000000285857220 */ /* 0x000fe20000410000 */
[----:B------:R-:W1:Y:S01]  /*b6a0*/  MUFU.EX2 R180, R180 ;  /* 0x000000b400b47308 */ /* 0x000e620000000800 */
[-C--:B------:R-:W-:Y:S02]  /*b6b0*/  FMUL.FTZ R134, R134, R0.reuse ;  /* 0x0000000086867220 */ /* 0x080fe40000410000 */
[----:B------:R-:W-:Y:S01]  /*b6c0*/  FMUL.FTZ R135, R135, R0 ;  /* 0x0000000087877220 */ /* 0x000fe20000410000 */
[----:B--2---:R-:W-:Y:S01]  /*b6d0*/  HMMA.16816.F32.BF16 R136, R4, R20, R136 ;  /* 0x000000140488723c */ /* 0x004fe20000041888 */
[----:B------:R-:W-:-:S02]  /*b6e0*/  FMUL.FTZ R36, R36, R2 ;  /* 0x0000000224247220 */ /* 0x000fc40000410000 */
[----:B------:R-:W-:Y:S01]  /*b6f0*/  FMUL.FTZ R37, R37, R2 ;  /* 0x0000000225257220 */ /* 0x000fe20000410000 */
[----:B------:R-:W-:Y:S01]  /*b700*/  MUFU.EX2 R182, R182 ;  /* 0x000000b600b67308 */ /* 0x000fe20000000800 */
[-C--:B------:R-:W-:Y:S02]  /*b710*/  FMUL.FTZ R38, R38, R0.reuse ;  /* 0x0000000026267220 */ /* 0x080fe40000410000 */
[----:B------:R-:W-:Y:S01]  /*b720*/  FMUL.FTZ R39, R39, R0 ;  /* 0x0000000027277220 */ /* 0x000fe20000410000 */
[----:B------:R-:W-:Y:S01]  /*b730*/  HMMA.16816.F32.BF16 R132, R4, R22, R132 ;  /* 0x000000160484723c */ /* 0x000fe20000041884 */
[-C--:B------:R-:W-:Y:S01]  /*b740*/  FMUL.FTZ R40, R40, R2.reuse ;  /* 0x0000000228287220 */ /* 0x080fe20000410000 */
[----:B------:R-:W2:Y:S01]  /*b750*/  LDSM.16.MT88.4 R20, [R225+0x1a000] ;  /* 0x01a00000e114783b */ /* 0x000ea20000004200 */
[----:B------:R-:W-:Y:S01]  /*b760*/  FMUL.FTZ R41, R41, R2 ;  /* 0x0000000229297220 */ /* 0x000fe20000410000 */
[----:B------:R-:W1:Y:S01]  /*b770*/  MUFU.EX2 R205, R205 ;  /* 0x000000cd00cd7308 */ /* 0x000e620000000800 */
[----:B------:R-:W-:-:S02]  /*b780*/  FMUL.FTZ R42, R42, R0 ;  /* 0x000000002a2a7220 */ /* 0x000fc40000410000 */
[----:B------:R-:W-:Y:S01]  /*b790*/  FMUL.FTZ R43, R43, R0 ;  /* 0x000000002b2b7220 */ /* 0x000fe20000410000 */
        /* <DEDUP_REMOVED lines=10> */
[----:B------:R-:W2:Y:S01]  /*b840*/  MUFU.EX2 R201, R201 ;  /* 0x000000c900c97308 */ /* 0x000ea20000000800 */
[-C--:B------:R-:W-:Y:S02]  /*b850*/  FMUL.FTZ R50, R50, R0.reuse ;  /* 0x0000000032327220 */ /* 0x080fe40000410000 */
[----:B------:R-:W-:Y:S01]  /*b860*/  FMUL.FTZ R51, R51, R0 ;  /* 0x0000000033337220 */ /* 0x000fe20000410000 */
[----:B-1----:R-:W-:Y:S01]  /*b870*/  HMMA.16816.F32.BF16 R44, R4, R12, R44 ;  /* 0x0000000c042c723c */ /* 0x002fe2000004182c */
[-C--:B------:R-:W-:Y:S02]  /*b880*/  FMUL.FTZ R52, R52, R2.reuse ;  /* 0x0000000234347220 */ /* 0x080fe40000410000 */
[----:B------:R-:W-:Y:S01]  /*b890*/  FMUL.FTZ R53, R53, R2 ;  /* 0x0000000235357220 */ /* 0x000fe20000410000 */
[----:B------:R-:W-:Y:S01]  /*b8a0*/  MUFU.EX2 R186, R186 ;  /* 0x000000ba00ba7308 */ /* 0x000fe20000000800 */
[----:B------:R-:W-:-:S02]  /*b8b0*/  FMUL.FTZ R54, R54, R0 ;  /* 0x0000000036367220 */ /* 0x000fc40000410000 */
[----:B------:R-:W-:Y:S01]  /*b8c0*/  FMUL.FTZ R55, R55, R0 ;  /* 0x0000000037377220 */ /* 0x000fe20000410000 */
[C---:B------:R-:W-:Y:S01]  /*b8d0*/  HMMA.16816.F32.BF16 R48, R4.reuse, R14, R48 ;  /* 0x0000000e0430723c */ /* 0x040fe20000041830 */
[-C--:B------:R-:W-:Y:S01]  /*b8e0*/  FMUL.FTZ R56, R56, R2.reuse ;  /* 0x0000000238387220 */ /* 0x080fe20000410000 */
[----:B------:R-:W1:Y:S01]  /*b8f0*/  LDSM.16.MT88.4 R12, [R228+0x1c000] ;  /* 0x01c00000e40c783b */ /* 0x000e620000004200 */
        /* <DEDUP_REMOVED lines=11> */
[----:B------:R-:W2:Y:S01]  /*b9b0*/  LDSM.16.MT88.4 R20, [R226+0x1c000] ;  /* 0x01c00000e214783b */ /* 0x000ea20000004200 */
[-C--:B------:R-:W-:Y:S02]  /*b9c0*/  FMUL.FTZ R64, R64, R2.reuse ;  /* 0x0000000240407220 */ /* 0x080fe40000410000 */
        /* <DEDUP_REMOVED lines=58> */
[----:B------:R-:W-:Y:S02]  /*bd70*/  FMUL.FTZ R101, R101, R2 ;  /* 0x0000000265657220 */ /* 0x000fe40000410000 */
[----:B------:R-:W-:-:S02]  /*bd80*/  FMUL.FTZ R102, R102, R0 ;  /* 0x0000000066667220 */ /* 0x000fc40000410000 */
[----:B------:R-:W-:Y:S01]  /*bd90*/  FMUL.FTZ R103, R103, R0 ;  /* 0x0000000067677220 */ /* 0x000fe20000410000 */
[C---:B------:R-:W-:Y:S01]  /*bda0*/  HMMA.16816.F32.BF16 R96, R4.reuse, R14, R96 ;  /* 0x0000000e0460723c */ /* 0x040fe20000041860 */
[-C--:B------:R-:W-:Y:S01]  /*bdb0*/  FMUL.FTZ R104, R104, R2.reuse ;  /* 0x0000000268687220 */ /* 0x080fe20000410000 */
[----:B------:R-:W1:Y:S01]  /*bdc0*/  LDSM.16.MT88.4 R12, [R225+0x1e000] ;  /* 0x01e00000e10c783b */ /* 0x000e620000004200 */
[----:B------:R-:W-:Y:S02]  /*bdd0*/  FMUL.FTZ R105, R105, R2 ;  /* 0x0000000269697220 */ /* 0x000fe40000410000 */
[-C--:B------:R-:W-:Y:S02]  /*bde0*/  FMUL.FTZ R106, R106, R0.reuse ;  /* 0x000000006a6a7220 */ /* 0x080fe40000410000 */
[----:B------:R-:W-:Y:S01]  /*bdf0*/  FMUL.FTZ R107, R107, R0 ;  /* 0x000000006b6b7220 */ /* 0x000fe20000410000 */
[----:B--2---:R-:W-:Y:S01]  /*be00*/  HMMA.16816.F32.BF16 R100, R4, R20, R100 ;  /* 0x000000140464723c */ /* 0x004fe20000041864 */
[----:B------:R-:W-:-:S02]  /*be10*/  FMUL.FTZ R108, R108, R2 ;  /* 0x000000026c6c7220 */ /* 0x000fc40000410000 */
[----:B------:R-:W-:Y:S02]  /*be20*/  FMUL.FTZ R109, R109, R2 ;  /* 0x000000026d6d7220 */ /* 0x000fe40000410000 */
[-C--:B------:R-:W-:Y:S02]  /*be30*/  FMUL.FTZ R110, R110, R0.reuse ;  /* 0x000000006e6e7220 */ /* 0x080fe40000410000 */
[----:B------:R-:W-:Y:S01]  /*be40*/  FMUL.FTZ R111, R111, R0 ;  /* 0x000000006f6f7220 */ /* 0x000fe20000410000 */
[----:B------:R-:W-:Y:S01]  /*be50*/  HMMA.16816.F32.BF16 R104, R4, R22, R104 ;  /* 0x000000160468723c */ /* 0x000fe20000041868 */
[-C--:B------:R-:W-:Y:S01]  /*be60*/  FMUL.FTZ R112, R112, R2.reuse ;  /* 0x0000000270707220 */ /* 0x080fe20000410000 */
[----:B------:R-:W2:Y:S01]  /*be70*/  LDSM.16.MT88.4 R20, [R226+0x18800] ;  /* 0x01880000e214783b */ /* 0x000ea20000004200 */
        /* <DEDUP_REMOVED lines=25> */
[----:B------:R-:W-:Y:S01]  /*c010*/  HMMA.16816.F32.BF16 R124, R4, R24, R124 ;  /* 0x00000018047c723c */ /* 0x000fe2000004187c */
[----:B------:R-:W-:-:S02]  /*c020*/  FFMA.FTZ R169, R200, R2, R169 ;  /* 0x00000002c8a97223 */ /* 0x000fc400000100a9 */
[----:B------:R-:W-:Y:S02]  /*c030*/  FFMA.FTZ R0, R252, R0, R165 ;  /* 0x00000000fc007223 */ /* 0x000fe400000100a5 */
[----:B------:R-:W-:Y:S02]  /*c040*/  FADD.FTZ R168, R168, R169 ;  /* 0x000000a9a8a87221 */ /* 0x000fe40000010000 */
[----:B------:R-:W-:Y:S01]  /*c050*/  FADD.FTZ R11, R11, R0 ;  /* 0x000000000b0b7221 */ /* 0x000fe20000010000 */
[----:B------:R-:W-:Y:S01]  /*c060*/  HMMA.16816.F32.BF16 R128, R4, R26, R128 ;  /* 0x0000001a0480723c */ /* 0x000fe20000041880 */
[----:B------:R-:W1:Y:S01]  /*c070*/  LDSM.16.MT88.4 R24, [R228+0x1a800] ;  /* 0x01a80000e418783b */ /* 0x000e620000004200 */
[----:B------:R-:W-:Y:S02]  /*c080*/  FADD.FTZ R167, R167, R168 ;  /* 0x000000a8a7a77221 */ /* 0x000fe40000010000 */
[----:B------:R-:W-:Y:S02]  /*c090*/  FADD.FTZ R10, R10, R11 ;  /* 0x0000000b0a0a7221 */ /* 0x000fe40000010000 */
[----:B------:R-:W-:Y:S01]  /*c0a0*/  FADD.FTZ R167, R166, R167 ;  /* 0x000000a7a6a77221 */ /* 0x000fe20000010000 */
[----:B------:R-:W-:Y:S01]  /*c0b0*/  F2FP.BF16.PACK_AB R4, R189, R174 ;  /* 0x000000aebd04723e */ /* 0x000fe200000010ff */
[----:B------:R-:W-:Y:S01]  /*c0c0*/  FADD.FTZ R171, R171, R10 ;  /* 0x0000000aabab7221 */ /* 0x000fe20000010000 */
[----:B----4-:R-:W-:Y:S01]  /*c0d0*/  F2FP.BF16.PACK_AB R6, R191, R176 ;  /* 0x000000b0bf06723e */ /* 0x010fe200000010ff */
[----:B------:R-:W-:Y:S01]  /*c0e0*/  FADD.FTZ R174, R174, R167 ;  /* 0x000000a7aeae7221 */ /* 0x000fe20000010000 */
[----:B-----5:R-:W-:Y:S01]  /*c0f0*/  F2FP.BF16.PACK_AB R5, R193, R178 ;  /* 0x000000b2c105723e */ /* 0x020fe200000010ff */
        /* <DEDUP_REMOVED lines=50> */
[C---:B-----5:R-:W-:Y:S08]  /*c420*/  HMMA.16816.F32.BF16 R116, R4.reuse, R24, R116 ;  /* 0x000000180474723c */ /* 0x060ff00000041874 */
[C---:B------:R-:W-:Y:S01]  /*c430*/  HMMA.16816.F32.BF16 R120, R4.reuse, R26, R120 ;  /* 0x0000001a0478723c */ /* 0x040fe20000041878 */
[----:B------:R-:W-:Y:S07]  /*c440*/  LDSM.16.MT88.4 R24, [R225+0x19000] ;  /* 0x01900000e118783b */ /* 0x000fee0000004200 */
[C---:B--2---:R-:W-:Y:S08]  /*c450*/  HMMA.16816.F32.BF16 R124, R4.reuse, R20, R124 ;  /* 0x00000014047c723c */ /* 0x044ff0000004187c */
[----:B------:R-:W-:Y:S01]  /*c460*/  HMMA.16816.F32.BF16 R128, R4, R22, R128 ;  /* 0x000000160480723c */ /* 0x000fe20000041880 */
[----:B------:R-:W2:Y:S06]  /*c470*/  LDSM.16.MT88.4 R20, [R225+0x1b000] ;  /* 0x01b00000e114783b */ /* 0x000eac0000004200 */
        /* <DEDUP_REMOVED lines=11> */
[----:B------:R-:W-:-:S04]  /*c530*/  FADD.FTZ R188, R188, R197 ;  /* 0x000000c5bcbc7221 */ /* 0x000fc80000010000 */
[----:B------:R-:W-:Y:S01]  /*c540*/  FADD.FTZ R188, R199, R188 ;  /* 0x000000bcc7bc7221 */ /* 0x000fe20000010000 */
        /* <DEDUP_REMOVED lines=9> */
[C---:B---3--:R-:W-:Y:S08]  /*c5e0*/  HMMA.16816.F32.BF16 R44, R4.reuse, R16, R44 ;  /* 0x00000010042c723c */ /* 0x048ff0000004182c */
[C---:B------:R-:W-:Y:S01]  /*c5f0*/  HMMA.16816.F32.BF16 R48, R4.reuse, R18, R48 ;  /* 0x000000120430723c */ /* 0x040fe20000041830 */
[----:B------:R-:W2:Y:S07]  /*c600*/  LDSM.16.MT88.4 R16, [R225+0x1d000] ;  /* 0x01d00000e110783b */ /* 0x000eae0000004200 */
        /* <DEDUP_REMOVED lines=29> */
[C---:B--2---:R-:W-:Y:S08]  /*c7e0*/  HMMA.16816.F32.BF16 R116, R4.reuse, R16, R116 ;  /* 0x000000100474723c */ /* 0x044ff00000041874 */
[C---:B------:R-:W-:Y:S01]  /*c7f0*/  HMMA.16816.F32.BF16 R120, R4.reuse, R18, R120 ;  /* 0x000000120478723c */ /* 0x040fe20000041878 */
[----:B------:R-:W2:Y:S07]  /*c800*/  LDSM.16.MT88.4 R16, [R224+0x19800] ;  /* 0x01980000e010783b */ /* 0x000eae0000004200 */
        /* <DEDUP_REMOVED lines=14> */
[----:B------:R-:W-:-:S03]  /*c8f0*/  FADD.FTZ R175, R175, R192 ;  /* 0x000000c0afaf7221 */ /* 0x000fc60000010000 */
[----:B------:R-:W-:Y:S01]  /*c900*/  STL [R1], R0 ;  /* 0x0000000001007387 */ /* 0x000fe20000100800 */
[----:B------:R-:W-:Y:S01]  /*c910*/  FADD.FTZ R252, R170, R175 ;  /* 0x000000afaafc7221 */ /* 0x000fe20000010000 */
[C---:B------:R-:W-:Y:S02]  /*c920*/  HMMA.16816.F32.BF16 R156, R4.reuse, R22, R156 ;  /* 0x00000016049c723c */ /* 0x040fe4000004189c */
[----:B------:R-:W3:Y:S06]  /*c930*/  LDSM.16.MT88.4 R20, [R226+0x1b800] ;  /* 0x01b80000e214783b */ /* 0x000eec0000004200 */
        /* <DEDUP_REMOVED lines=33> */
[C---:B-1----:R-:W-:Y:S08]  /*cb50*/  HMMA.16816.F32.BF16 R108, R4.reuse, R12, R108 ;  /* 0x0000000c046c723c */ /* 0x042ff0000004186c */
[C---:B------:R-:W-:Y:S08]  /*cb60*/  HMMA.16816.F32.BF16 R112, R4.reuse, R14, R112 ;  /* 0x0000000e0470723c */ /* 0x040ff00000041870 */
[C---:B--2---:R-:W-:Y:S08]  /*cb70*/  HMMA.16816.F32.BF16 R116, R4.reuse, R16, R116 ;  /* 0x000000100474723c */ /* 0x044ff00000041874 */
[C---:B------:R-:W-:Y:S08]  /*cb80*/  HMMA.16816.F32.BF16 R120, R4.reuse, R18, R120 ;  /* 0x000000120478723c */ /* 0x040ff00000041878 */
[C---:B---3--:R-:W-:Y:S08]  /*cb90*/  HMMA.16816.F32.BF16 R124, R4.reuse, R20, R124 ;  /* 0x00000014047c723c */ /* 0x048ff0000004187c */
[----:B------:R-:W-:Y:S08]  /*cba0*/  HMMA.16816.F32.BF16 R128, R4, R22, R128 ;  /* 0x000000160480723c */ /* 0x000ff00000041880 */
.L_x_1719:
[----:B------:R-:W-:-:S06]  /*cbb0*/  UISETP.GT.AND UP0, UPT, UR15, UR9, UPT ;  /* 0x000000090f00728c */ /* 0x000fcc000bf04270 */
[----:B------:R-:W-:-:S13]  /*cbc0*/  PLOP3.LUT P0, PT, PT, PT, UP0, 0x80, 0x0 ;  /* 0x000000000000781c */ /* 0x000fda0003f0f008 */
[----:B------:R-:W-:Y:S05]  /*cbd0*/  @!P0 BRA `(.L_x_1722) ;  /* 0x00003b7000008947 */ /* 0x000fea0003800000 */
[----:B------:R-:W-:Y:S01]  /*cbe0*/  ULDC.64 UR4, c[0x0][0x1a0] ;  /* 0x0000680000047ab9 */ /* 0x000fe20000000a00 */
[----:B------:R-:W-:Y:S01]  /*cbf0*/  MOV R0, R3 ;  /* 0x0000000300007202 */ /* 0x000fe20000000f00 */
[----:B------:R-:W-:Y:S01]  /*cc00*/  USHF.L.U64.HI UR14, UR4, 0x5, UR5 ;  /* 0x00000005040e7899 */ /* 0x000fe20008010205 */
[----:B------:R-:W-:Y:S01]  /*cc10*/  MOV R2, R164 ;  /* 0x000000a400027202 */ /* 0x000fe20000000f00 */
[----:B------:R-:W-:Y:S01]  /*cc20*/  USHF.L.U32 UR17, UR4, 0x5, URZ ;  /* 0x0000000504117899 */ /* 0x000fe2000800063f */
[----:B------:R-:W-:Y:S01]  /*cc30*/  MOV R244, R8 ;  /* 0x0000000800f47202 */ /* 0x000fe20000000f00 */
[----:B------:R-:W-:Y:S02]  /*cc40*/  USHF.L.U64.HI UR8, UR4, 0x6, UR5 ;  /* 0x0000000604087899 */ /* 0x000fe40008010205 */
[----:B------:R-:W-:Y:S02]  /*cc50*/  USHF.L.U64.HI UR14, UR17, 0x1, UR14 ;  /* 0x00000001110e7899 */ /* 0x000fe4000801020e */
[----:B------:R-:W-:-:S02]  /*cc60*/  USHF.L.U32 UR13, UR4, 0x6, URZ ;  /* 0x00000006040d7899 */ /* 0x000fc4000800063f */
[----:B------:R-:W-:Y:S01]  /*cc70*/  USHF.L.U32 UR17, UR17, 0x1, URZ ;  /* 0x0000000111117899 */ /* 0x000fe2000800063f */
[----:B------:R-:W-:Y:S05]  /*cc80*/  BRA `(.L_x_1723) ;  /* 0x000001d000007947 */ /* 0x000fea0003800000 */
.L_x_1725:
        /* <DEDUP_REMOVED lines=29> */
.L_x_1723:
[----:B------:R-:W-:Y:S04]  /*ce60*/  DEPBAR.LE SB0, 0x0 ;  /* 0x000080000000791a */ /* 0x000fe80000000000 */
[----:B------:R-:W-:Y:S01]  /*ce70*/  BAR.SYNC.DEFER_BLOCKING 0x0 ;  /* 0x0000000000007b1d */ /* 0x000fe20000010000 */
[----:B------:R-:W-:Y:S01]  /*ce80*/  UIADD3 UR12, UR15, -0x1, URZ ;  /* 0xffffffff0f0c7890 */ /* 0x000fe2000fffe03f */
[----:B------:R-:W-:Y:S03]  /*ce90*/  MOV R3, UR13 ;  /* 0x0000000d00037c02 */ /* 0x000fe60008000f00 */
[----:B------:R-:W-:Y:S02]  /*cea0*/  USHF.R.S32.HI UR5, URZ, 0x1f, UR12 ;  /* 0x0000001f3f057899 */ /* 0x000fe4000801140c */
[----:B------:R-:W-:Y:S01]  /*ceb0*/  UIMAD UR4, UR8, UR12, URZ ;  /* 0x0000000c080472a4 */ /* 0x000fe2000f8e023f */
[----:B------:R-:W-:Y:S01]  /*cec0*/  IMAD.WIDE.U32 R14, R3, UR12, R244 ;  /* 0x0000000c030e7c25 */ /* 0x000fe2000f8e00f4 */
[----:B------:R-:W-:Y:S02]  /*ced0*/  UISETP.GT.AND UP0, UPT, UR12, UR9, UPT ;  /* 0x000000090c00728c */ /* 0x000fe4000bf04270 */
[----:B------:R-:W-:Y:S02]  /*cee0*/  UIMAD UR4, UR5, UR13, UR4 ;  /* 0x0000000d050472a4 */ /* 0x000fe4000f8e0204 */
[----:B------:R-:W-:Y:S04]  /*cef0*/  LEA R22, P1, R14, c[0x0][0x170], 0x1 ;  /* 0x00005c000e167a11 */ /* 0x000fe800078208ff */
        /* <DEDUP_REMOVED lines=8> */
[----:B------:R-:W-:Y:S05]  /*cf80*/  PLOP3.LUT P0, PT, PT, PT, UP0, 0x80, 0x0 ;  /* 0x000000000000781c */ /* 0x000fea0003f0f008 */
        /* <DEDUP_REMOVED lines=8> */
[----:B------:R-:W3:Y:S06]  /*d010*/  LDSM.16.M88.4 R168, [R233+0x10000] ;  /* 0x01000000e9a8783b */ /* 0x000eec0000000200 */
[----:B------:R-:W4:Y:S06]  /*d020*/  LDSM.16.M88.4 R172, [R233+0x10800] ;  /* 0x01080000e9ac783b */ /* 0x000f2c0000000200 */
[----:B------:R-:W1:Y:S06]  /*d030*/  LDSM.16.M88.4 R176, [R233+0x11000] ;  /* 0x01100000e9b0783b */ /* 0x000e6c0000000200 */
[----:B------:R-:W0:Y:S06]  /*d040*/  LDGDEPBAR ;  /* 0x00000000000079af */ /* 0x000e2c0000000000 */
[----:B------:R-:W5:Y:S06]  /*d050*/  LDSM.16.M88.4 R180, [R233+0x11800] ;  /* 0x01180000e9b4783b */ /* 0x000f6c0000000200 */
[----:B------:R-:W-:Y:S06]  /*d060*/  LDSM.16.M88.4 R184, [R232] ;  /* 0x00000000e8b8783b */ /* 0x000fec0000000200 */
[----:B------:R-:W5:Y:S01]  /*d070*/  LDSM.16.M88.4 R188, [R231] ;  /* 0x00000000e7bc783b */ /* 0x000f620000000200 */
[C---:B---3--:R-:W-:Y:S05]  /*d080*/  HMMA.16816.F32.BF16 R4, R164.reuse, R168, RZ ;  /* 0x000000a8a404723c */ /* 0x048fea00000418ff */
[----:B------:R-:W3:Y:S03]  /*d090*/  LDSM.16.M88.4 R192, [R223] ;  /* 0x00000000dfc0783b */ /* 0x000ee60000000200 */
[C---:B------:R-:W-:Y:S03]  /*d0a0*/  HMMA.16816.F32.BF16 R8, R164.reuse, R170, RZ ;  /* 0x000000aaa408723c */ /* 0x040fe600000418ff */
[----:B------:R-:W3:Y:S06]  /*d0b0*/  LDSM.16.M88.4 R168, [R222] ;  /* 0x00000000dea8783b */ /* 0x000eec0000000200 */
[----:B------:R-:W3:Y:S01]  /*d0c0*/  LDSM.16.M88.4 R196, [R221] ;  /* 0x00000000ddc4783b */ /* 0x000ee20000000200 */
[C---:B----4-:R-:W-:Y:S05]  /*d0d0*/  HMMA.16816.F32.BF16 R12, R164.reuse, R172, RZ ;  /* 0x000000aca40c723c */ /* 0x050fea00000418ff */
[----:B------:R-:W-:Y:S03]  /*d0e0*/  LDSM.16.M88.4 R200, [R230] ;  /* 0x00000000e6c8783b */ /* 0x000fe60000000200 */
[C---:B--2---:R-:W-:Y:S03]  /*d0f0*/  HMMA.16816.F32.BF16 R16, R164.reuse, R174, RZ ;  /* 0x000000aea410723c */ /* 0x044fe600000418ff */
[----:B------:R-:W2:Y:S05]  /*d100*/  LDSM.16.M88.4 R204, [R227+0x10000] ;  /* 0x01000000e3cc783b */ /* 0x000eaa0000000200 */
[C---:B-1----:R-:W-:Y:S01]  /*d110*/  HMMA.16816.F32.BF16 R20, R164.reuse, R176, RZ ;  /* 0x000000b0a414723c */ /* 0x042fe200000418ff */
[----:B------:R-:W-:Y:S07]  /*d120*/  LDSM.16.M88.4 R172, [R227+0x11000] ;  /* 0x01100000e3ac783b */ /* 0x000fee0000000200 */
[C---:B------:R-:W-:Y:S01]  /*d130*/  HMMA.16816.F32.BF16 R24, R164.reuse, R178, RZ ;  /* 0x000000b2a418723c */ /* 0x040fe200000418ff */
[----:B------:R-:W-:Y:S07]  /*d140*/  LDSM.16.M88.4 R176, [R227+0x11800] ;  /* 0x01180000e3b0783b */ /* 0x000fee0000000200 */
[C---:B-----5:R-:W-:Y:S08]  /*d150*/  HMMA.16816.F32.BF16 R28, R164.reuse, R180, RZ ;  /* 0x000000b4a41c723c */ /* 0x060ff000000418ff */
[----:B------:R-:W-:Y:S01]  /*d160*/  HMMA.16816.F32.BF16 R32, R164, R182, RZ ;  /* 0x000000b6a420723c */ /* 0x000fe200000418ff */
[----:B------:R-:W1:Y:S06]  /*d170*/  LDSM.16.M88.4 R164, [R227+0x10800] ;  /* 0x01080000e3a4783b */ /* 0x000e6c0000000200 */
[----:B------:R-:W-:Y:S01]  /*d180*/  LDSM.16.M88.4 R180, [R220] ;  /* 0x00000000dcb4783b */ /* 0x000fe20000000200 */
        /* <DEDUP_REMOVED lines=13> */
[C---:B--2---:R-:W-:Y:S08]  /*d260*/  HMMA.16816.F32.BF16 R4, R200.reuse, R204, R4 ;  /* 0x000000ccc804723c */ /* 0x044ff00000041804 */
[C---:B------:R-:W-:Y:S01]  /*d270*/  HMMA.16816.F32.BF16 R8, R200.reuse, R206, R8 ;  /* 0x000000cec808723c */ /* 0x040fe20000041808 */
[----:B------:R-:W-:Y:S07]  /*d280*/  LDSM.16.M88.4 R204, [R233+0x14000] ;  /* 0x01400000e9cc783b */ /* 0x000fee0000000200 */
[C---:B-1----:R-:W-:Y:S08]  /*d290*/  HMMA.16816.F32.BF16 R12, R200.reuse, R164, R12 ;  /* 0x000000a4c80c723c */ /* 0x042ff0000004180c */
        /* <DEDUP_REMOVED lines=234> */
.L_x_1724:
[----:B------:R-:W-:Y:S01]  /*e140*/  MOV R5, UR12 ;  /* 0x0000000c00057c02 */ /* 0x000fe20008000f00 */
[----:B------:R-:W-:Y:S02]  /*e150*/  UISETP.GT.AND UP0, UPT, UR12, UR9, UPT ;  /* 0x000000090c00728c */ /* 0x000fe4000bf04270 */
[----:B------:R-:W-:Y:S01]  /*e160*/  UMOV UR15, UR12 ;  /* 0x0000000c000f7c82 */ /* 0x000fe20008000000 */
[----:B------:R-:W-:Y:S04]  /*e170*/  LEA R4, R5, R246, 0x6 ;  /* 0x000000f605047211 */ /* 0x000fe800078e30ff */
[C---:B-1----:R-:W-:Y:S02]  /*e180*/  IADD3 R6, R4.reuse, 0x1, RZ ;  /* 0x0000000104067810 */ /* 0x042fe40007ffe0ff */
        /* <DEDUP_REMOVED lines=604> */
.L_x_1722:
        /* <DEDUP_REMOVED lines=399> */
.L_x_1727:
[----:B---34-:R-:W-:Y:S05]  /*12040*/  BSYNC B0 ;  /* 0x0000000000007941 */ /* 0x018fea0003800000 */
.L_x_1726:
        /* <DEDUP_REMOVED lines=27> */
.L_x_1729:
[----:B------:R-:W-:Y:S05]  /*12200*/  BSYNC B0 ;  /* 0x0000000000007941 */ /* 0x000fea0003800000 */
.L_x_1728:
        /* <DEDUP_REMOVED lines=18> */
.L_x_1731:
[----:B------:R-:W-:Y:S05]  /*12330*/  BSYNC B0 ;  /* 0x0000000000007941 */ /* 0x000fea0003800000 */
.L_x_1730:
        /* <DEDUP_REMOVED lines=18> */
.L_x_1733:
[----:B------:R-:W-:Y:S05]  /*12460*/  BSYNC B0 ;  /* 0x0000000000007941 */ /* 0x000fea0003800000 */
.L_x_1732:
        /* <DEDUP_REMOVED lines=17> */
.L_x_1734:
        /* <DEDUP_REMOVED lines=16> */
.L_x_2060:


//--------------------- .text._ZN5flash16flash_fwd_kernelI23Flash_fwd_kernel_traitsILi256ELi128ELi64ELi8ELb0ELb0EN7cutlass10bfloat16_tE19Flash_kernel_traitsILi256ELi128ELi64ELi8ES3_EELb1ELb0ELb1ELb1ELb0ELb0ELb0ELb0EEEvNS_16Flash_fwd_paramsE --------------------------
	.section	.text._ZN5flash16flash_fwd_kernelI23Flash_fwd_kernel_traitsILi256ELi128ELi64ELi8ELb0ELb0EN7cutlass10bfloat16_tE19Flash_kernel_traitsILi256ELi128ELi64ELi8ES3_EELb1ELb0ELb1ELb1ELb0ELb0ELb0ELb0EEEvNS_16Flash_fwd_paramsE,"ax",@progbits
	.sectioninfo	@"SHI_REGISTERS=255"
	.align	128
        .global         _ZN5flash16flash_fwd_kernelI23Flash_fwd_kernel_traitsILi256ELi128ELi64ELi8ELb0ELb0EN7cutlass10bfloat16_tE19Flash_kernel_traitsILi256ELi128ELi64ELi8ES3_EELb1ELb0ELb1ELb1ELb0ELb0ELb0ELb0EEEvNS_16Flash_fwd_paramsE
        .type           _ZN5flash16flash_fwd_kernelI23Flash_fwd_kernel_traitsILi256ELi128ELi64ELi8ELb0ELb0EN7cutlass10bfloat16_tE19Flash_kernel_traitsILi256ELi128ELi64ELi8ES3_EELb1ELb0ELb1ELb1ELb0ELb0ELb0ELb0EEEvNS_16Flash_fwd_paramsE,@function
        .size           _ZN5flash16flash_fwd_kernelI23Flash_fwd_kernel_traitsILi256ELi128ELi64ELi8ELb0ELb0EN7cutlass10bfloat16_tE19Flash_kernel_traitsILi256ELi128ELi64ELi8ES3_EELb1ELb0ELb1ELb1ELb0ELb0ELb0ELb0EEEvNS_16Flash_fwd_paramsE,(.L_x_2061 - _ZN5flash16flash_fwd_kernelI23Flash_fwd_kernel_traitsILi256ELi128ELi64ELi8ELb0ELb0EN7cutlass10bfloat16_tE19Flash_kernel_traitsILi256ELi128ELi64ELi8ES3_EELb1ELb0ELb1ELb1ELb0ELb0ELb0ELb0EEEvNS_16Flash_fwd_paramsE)
        .other          _ZN5flash16flash_fwd_kernelI23Flash_fwd_kernel_traitsILi256ELi128ELi64ELi8ELb0ELb0EN7cutlass10bfloat16_tE19Flash_kernel_traitsILi256ELi128ELi64ELi8ES3_EELb1ELb0ELb1ELb1ELb0ELb0ELb0ELb0EEEvNS_16Flash_fwd_paramsE,@"STO_CUDA_ENTRY STV_DEFAULT"
_ZN5flash16flash_fwd_kernelI23Flash_fwd_kernel_traitsILi256ELi128ELi64ELi8ELb0ELb0EN7cutlass10bfloat16_tE19Flash_kernel_traitsILi256ELi128ELi64ELi8ES3_EELb1ELb0ELb1ELb1ELb0ELb0ELb0ELb0EEEvNS_16Flash_fwd_paramsE:
.text._ZN5flash16flash_fwd_kernelI23Flash_fwd_kernel_traitsILi256ELi128ELi64ELi8ELb0ELb0EN7cutlass10bfloat16_tE19Flash_kernel_traitsILi256ELi128ELi64ELi8ES3_EELb1ELb0ELb1ELb1ELb0ELb0ELb0ELb0EEEvNS_16Flash_fwd_paramsE:
        /* <DEDUP_REMOVED lines=20> */
[----:B------:R-:W-:Y:S01]  /*0140*/  ULDC.64 UR10, c[0x0][0x240] ;  /* 0x00009000000a7ab9 */ /* 0x000fe20000000a00 */
        /* <DEDUP_REMOVED lines=10> */
[----:B------:R-:W-:Y:S02]  /*01f0*/  UMOV UR8, 0x4 ;  /* 0x0000000400087882 */ /* 0x000fe40000000000 */
        /* <DEDUP_REMOVED lines=22> */
[----:B------:R-:W-:-:S13]  /*0360*/  PLOP3.LUT P1, PT, PT, PT, UP1, 0x80, 0x0 ;  /* 0x000000000000781c */ /* 0x000fda0003f2f018 */
        /* <DEDUP_REMOVED lines=9> */
[----:B------:R-:W-:Y:S01]  /*0400*/  UIMAD UR4, UR13, UR4, UR12 ;  /* 0x000000040d0472a4 */ /* 0x000fe2000f8e020c */
[----:B------:R-:W-:Y:S01]  /*0410*/  LOP3.LUT R11, R89, 0xffffffe0, RZ, 0xc0, !PT ;  /* 0xffffffe0590b7812 */ /* 0x000fe200078ec0ff */
[----:B------:R-:W-:Y:S02]  /*0420*/  UMOV UR7, URZ ;  /* 0x0000003f00077c82 */ /* 0x000fe40008000000 */
[----:B------:R-:W-:-:S04]  /*0430*/  USHF.L.U32 UR5, UR4, 0x5, URZ ;  /* 0x0000000504057899 */ /* 0x000fc8000800063f */
[----:B------:R-:W-:Y:S01]  /*0440*/  USHF.R.S32.HI UR4, URZ, 0x1f, UR5 ;  /* 0x0000001f3f047899 */ /* 0x000fe20008011405 */
[----:B--2---:R-:W1:Y:S08]  /*0450*/  @P0 R2UR UR26, R10 ;  /* 0x000000000a1a03c2 */ /* 0x004e7000000e0000 */
[----:B---3--:R2:W1:Y:S08]  /*0460*/  @P0 R2UR UR29, R9 ;  /* 0x00000000091d03c2 */ /* 0x00847000000e0000 */
[----:B----4-:R3:W4:Y:S08]  /*0470*/  @P1 R2UR UR7, R8 ;  /* 0x00000000080713c2 */ /* 0x01073000000e0000 */
[----:B-----5:R3:W3:Y:S01]  /*0480*/  @!P2 R2UR UR14, R0 ;  /* 0x00000000000ea3c2 */ /* 0x0206e200000e0000 */
        /* <DEDUP_REMOVED lines=16> */
.L_x_1735:
[----:B------:R-:W-:Y:S02]  /*0590*/  ULDC UR6, c[0x0][0x218] ;  /* 0x0000860000067ab9 */ /* 0x000fe40000000800 */
.L_x_1736:
        /* <DEDUP_REMOVED lines=56> */
[----:B------:R-:W-:Y:S01]  /*0920*/  @UP0 UIMAD.WIDE.U32 UR10, UR26, UR6, URZ ;  /* 0x000000061a0a02a5 */ /* 0x000fe2000f8e003f */
[--C-:B------:R-:W-:Y:S01]  /*0930*/  SHF.R.S32.HI R17, RZ, 0x1f, R16.reuse ;  /* 0x0000001fff117819 */ /* 0x100fe20000011410 */
[----:B------:R-:W-:Y:S01]  /*0940*/  @!UP0 USHF.R.S32.HI UR16, URZ, 0x1f, UR13 ;  /* 0x0000001f3f108899 */ /* 0x000fe2000801140d */
[----:B------:R-:W-:Y:S01]  /*0950*/  IMAD.SHL.U32 R9, R10, 0x8, RZ ;  /* 0x000000080a097824 */ /* 0x000fe200078e00ff */
[----:B------:R-:W-:Y:S01]  /*0960*/  ULDC.64 UR4, c[0x0][0x1e0] ;  /* 0x0000780000047ab9 */ /* 0x000fe20000000a00 */
[----:B------:R-:W-:Y:S01]  /*0970*/  BSSY B0, `(.L_x_1738) ;  /* 0x000003f000007945 */ /* 0x000fe20003800000 */
[----:B------:R-:W-:Y:S01]  /*0980*/  @!UP0 UIMAD UR16, UR16, UR4, URZ ;  /* 0x00000004101082a4 */ /* 0x000fe2000f8e023f */
[----:B------:R-:W-:Y:S01]  /*0990*/  IMAD.WIDE R18, R19, 0x80, R16 ;  /* 0x0000008013127825 */ /* 0x000fe200078e0210 */
[----:B------:R-:W-:Y:S01]  /*09a0*/  @UP0 UIMAD UR7, UR26, UR7, UR11 ;  /* 0x000000071a0702a4 */ /* 0x000fe2000f8e020b */
[C---:B------:R-:W-:Y:S01]  /*09b0*/  IADD3 R8, R9.reuse, 0x40, RZ ;  /* 0x0000004009087810 */ /* 0x040fe20007ffe0ff */
[----:B------:R-:W-:Y:S01]  /*09c0*/  USHF.R.S32.HI UR17, URZ, 0x1f, UR12 ;  /* 0x0000001f3f117899 */ /* 0x000fe2000801140c */
[C---:B------:R-:W-:Y:S01]  /*09d0*/  IADD3 R7, R9.reuse, 0x80, RZ ;  /* 0x0000008009077810 */ /* 0x040fe20007ffe0ff */
[----:B------:R-:W-:Y:S01]  /*09e0*/  UISETP.EQ.AND UP3, UPT, UR14, URZ, UP3 ;  /* 0x0000003f0e00728c */ /* 0x000fe20009f62270 */
[----:B------:R-:W-:Y:S01]  /*09f0*/  IADD3 R6, R9, 0xc0, RZ ;  /* 0x000000c009067810 */ /* 0x000fe20007ffe0ff */
[----:B------:R-:W-:-:S02]  /*0a00*/  @!UP2 UISETP.NE.AND UP1, UPT, UR15, URZ, UPT ;  /* 0x0000003f0f00a28c */ /* 0x000fc4000bf25270 */
        /* <DEDUP_REMOVED lines=53> */
.L_x_1739:
[----:B------:R-:W-:Y:S05]  /*0d60*/  BSYNC B0 ;  /* 0x0000000000007941 */ /* 0x000fea0003800000 */
.L_x_1738:
        /* <DEDUP_REMOVED lines=22> */
.L_x_1741:
[----:B------:R-:W-:Y:S05]  /*0ed0*/  BSYNC B0 ;  /* 0x0000000000007941 */ /* 0x000fea0003800000 */
.L_x_1740:
        /* <DEDUP_REMOVED lines=22> */
.L_x_1743:
[----:B------:R-:W-:Y:S05]  /*1040*/  BSYNC B0 ;  /* 0x0000000000007941 */ /* 0x000fea0003800000 */
.L_x_1742:
        /* <DEDUP_REMOVED lines=21> */
.L_x_1745:
[----:B------:R-:W-:Y:S05]  /*11a0*/  BSYNC B0 ;  /* 0x0000000000007941 */ /* 0x000fea0003800000 */
.L_x_1744:
        /* <DEDUP_REMOVED lines=35> */
.L_x_1737:
        /* <DEDUP_REMOVED lines=14> */
[----:B------:R-:W-:Y:S02]  /*14c0*/  @UP0 UIMAD UR33, UR11, UR33, UR35 ;  /* 0x000000210b2102a4 */ /* 0x000fe4000f8e0223 */
[----:B------:R-:W-:Y:S02]  /*14d0*/  @UP1 UMOV UR10, UR16 ;  /* 0x00000010000a1c82 */ /* 0x000fe40008000000 */
[----:B------:R-:W-:Y:S02]  /*14e0*/  USHF.R.S32.HI UR11, URZ, 0x1f, UR12 ;  /* 0x0000001f3f0b7899 */ /* 0x000fe4000801140c */
        /* <DEDUP_REMOVED lines=16> */
.L_x_1746:
        /* <DEDUP_REMOVED lines=50> */
.L_x_1747:
        /* <DEDUP_REMOVED lines=12> */
[----:B------:R-:W-:Y:S01]  /*19d0*/  LOP3.LUT R5, R229, 0xfffffff0, RZ, 0xc0, !PT ;  /* 0xfffffff0e5057812 */ /* 0x000fe200078ec0ff */
[----:B------:R-:W-:Y:S01]  /*19e0*/  IMAD.U32 R174, RZ, RZ, UR32 ;  /* 0x00000020ffae7e24 */ /* 0x000fe2000f8e00ff */
[----:B------:R-:W-:Y:S01]  /*19f0*/  LOP3.LUT R3, R3, 0x1c0, RZ, 0xc0, !PT ;  /* 0x000001c003037812 */ /* 0x000fe200078ec0ff */
[----:B------:R-:W-:Y:S01]  /*1a00*/  IMAD.SHL.U32 R250, R0, 0x8, RZ ;  /* 0x0000000800fa7824 */ /* 0x000fe200078e00ff */
[----:B------:R-:W-:Y:S01]  /*1a10*/  LEA.HI R7, R7, R6, RZ, 0x6 ;  /* 0x0000000607077211 */ /* 0x000fe200078f30ff */
[----:B------:R-:W-:Y:S01]  /*1a20*/  IMAD.IADD R4, R6, 0x1, -R5 ;  /* 0x0000000106047824 */ /* 0x000fe200078e0a05 */
[----:B------:R-:W-:Y:S01]  /*1a30*/  SHF.R.U32.HI R236, RZ, 0x3, R3 ;  /* 0x00000003ffec7819 */ /* 0x000fe20000011603 */
[----:B------:R-:W-:Y:S01]  /*1a40*/  IMAD R13, R239, c[0x0][0x198], RZ ;  /* 0x00006600ef0d7a24 */ /* 0x000fe200078e02ff */
[----:B------:R-:W-:Y:S01]  /*1a50*/  LOP3.LUT R5, R3, 0x38, R250, 0xf8, !PT ;  /* 0x0000003803057812 */ /* 0x000fe200078ef8fa */
[----:B------:R-:W-:Y:S01]  /*1a60*/  IMAD.SHL.U32 R7, R7, 0x8, RZ ;  /* 0x0000000807077824 */ /* 0x000fe200078e00ff */
[----:B------:R-:W-:Y:S01]  /*1a70*/  SHF.R.S32.HI R3, RZ, 0x1f, R4 ;  /* 0x0000001fff037819 */ /* 0x000fe20000011404 */
[----:B------:R-:W-:Y:S01]  /*1a80*/  BSSY B0, `(.L_x_1748) ;  /* 0x0000060000007945 */ /* 0x000fe20003800000 */
[----:B------:R-:W-:-:S02]  /*1a90*/  LOP3.LUT R236, R5, R236, RZ, 0x3c, !PT ;  /* 0x000000ec05ec7212 */ /* 0x000fc400078e3cff */
[----:B------:R-:W-:Y:S02]  /*1aa0*/  LEA.HI R3, R3, R4, RZ, 0x3 ;  /* 0x0000000403037211 */ /* 0x000fe400078f18ff */
[--C-:B------:R-:W-:Y:S02]  /*1ab0*/  SHF.R.S32.HI R251, RZ, 0x1f, R250.reuse ;  /* 0x0000001ffffb7819 */ /* 0x100fe400000114fa */
[----:B------:R-:W-:Y:S01]  /*1ac0*/  IADD3 R10, P0, R250, UR10, RZ ;  /* 0x0000000afa0a7c10 */ /* 0x000fe2000ff1e0ff */
[----:B------:R-:W-:Y:S01]  /*1ad0*/  UIMAD UR10, UR32, UR5, UR4 ;  /* 0x00000005200a72a4 */ /* 0x000fe2000f8e0204 */
[----:B------:R-:W-:Y:S01]  /*1ae0*/  LOP3.LUT R5, R3, 0xfffffff8, RZ, 0xc0, !PT ;  /* 0xfffffff803057812 */ /* 0x000fe200078ec0ff */
[----:B------:R-:W-:Y:S01]  /*1af0*/  IMAD.WIDE.U32 R16, R238, c[0x0][0x198], R250 ;  /* 0x00006600ee107a25 */ /* 0x000fe200078e00fa */
[----:B------:R-:W-:Y:S01]  /*1b00*/  LEA.HI R229, R229, R8, RZ, 0x1 ;  /* 0x00000008e5e57211 */ /* 0x000fe200078f08ff */
[----:B------:R-:W-:Y:S01]  /*1b10*/  ULDC.64 UR4, c[0x0][0x1a8] ;  /* 0x00006a0000047ab9 */ /* 0x000fe20000000a00 */
[----:B------:R-:W-:Y:S01]  /*1b20*/  IADD3.X R11, R251, UR6, RZ, P0, !PT ;  /* 0x00000006fb0b7c10 */ /* 0x000fe200087fe4ff */
[----:B------:R-:W-:Y:S01]  /*1b30*/  IMAD.IADD R5, R4, 0x1, -R5 ;  /* 0x0000000104057824 */ /* 0x000fe200078e0a05 */
[----:B------:R-:W-:Y:S01]  /*1b40*/  LOP3.LUT R229, R229, 0xfffffffe, RZ, 0xc0, !PT ;  /* 0xfffffffee5e57812 */ /* 0x000fe200078ec0ff */
[----:B------:R-:W-:Y:S01]  /*1b50*/  ULDC.64 UR6, c[0x0][0x1b0] ;  /* 0x00006c0000067ab9 */ /* 0x000fe20000000a00 */
[----:B------:R-:W-:Y:S01]  /*1b60*/  IMAD R4, R238, c[0x0][0x19c], R13 ;  /* 0x00006700ee047a24 */ /* 0x000fe200078e020d */
[----:B------:R-:W-:Y:S01]  /*1b70*/  IADD3 R12, P0, R16, UR34, RZ ;  /* 0x00000022100c7c10 */ /* 0x000fe2000ff1e0ff */
[----:B-1----:R-:W-:Y:S01]  /*1b80*/  IMAD.WIDE.U32 R14, R14, c[0x0][0x1a8], R10 ;  /* 0x00006a000e0e7a25 */ /* 0x002fe200078e000a */
[----:B------:R-:W-:Y:S01]  /*1b90*/  LOP3.LUT R236, R236, 0xfffffe00, R7, 0xf8, !PT ;  /* 0xfffffe00ecec7812 */ /* 0x000fe200078ef807 */
[----:B------:R-:W-:Y:S01]  /*1ba0*/  UIMAD UR6, UR14, UR6, URZ ;  /* 0x000000060e0672a4 */ /* 0x000fe2000f8e023f */
[----:B------:R-:W-:Y:S01]  /*1bb0*/  LOP3.LUT P2, RZ, R5, 0x4, RZ, 0xc0, !PT ;  /* 0x0000000405ff7812 */ /* 0x000fe2000784c0ff */
[----:B------:R-:W-:Y:S01]  /*1bc0*/  IMAD R7, R239, c[0x0][0x1a0], RZ ;  /* 0x00006800ef077a24 */ /* 0x000fe200078e02ff */
[----:B------:R-:W-:Y:S01]  /*1bd0*/  LOP3.LUT P1, RZ, R5, 0x2, RZ, 0xc0, !PT ;  /* 0x0000000205ff7812 */ /* 0x000fe2000782c0ff */
[----:B------:R-:W-:Y:S01]  /*1be0*/  IMAD.WIDE.U32 R10, R238, c[0x0][0x1a0], R250 ;  /* 0x00006800ee0a7a25 */ /* 0x000fe200078e00fa */
[----:B------:R-:W-:Y:S01]  /*1bf0*/  IADD3.X R13, R17, UR33, R4, P0, !PT ;  /* 0x00000021110d7c10 */ /* 0x000fe200087fe404 */
[----:B------:R-:W-:Y:S01]  /*1c00*/  UIMAD UR7, UR32, UR7, UR6 ;  /* 0x00000007200772a4 */ /* 0x000fe2000f8e0206 */
[----:B------:R-:W-:Y:S01]  /*1c10*/  SHF.R.S32.HI R89, RZ, 0x5, R89 ;  /* 0x00000005ff597819 */ /* 0x000fe20000011459 */
[----:B------:R-:W-:Y:S01]  /*1c20*/  IMAD.IADD R229, R8, 0x1, -R229 ;  /* 0x0000000108e57824 */ /* 0x000fe200078e0ae5 */
[----:B------:R-:W-:Y:S01]  /*1c30*/  UIADD3 UR6, -UR8, UR29, URZ ;  /* 0x0000001d08067290 */ /* 0x000fe2000fffe13f */
[----:B------:R-:W-:Y:S01]  /*1c40*/  IMAD.SHL.U32 R5, R5, 0x40, RZ ;  /* 0x0000004005057824 */ /* 0x000fe200078e00ff */
[----:B------:R-:W-:Y:S01]  /*1c50*/  IADD3 R10, P0, R10, UR36, RZ ;  /* 0x000000240a0a7c10 */ /* 0x000fe2000ff1e0ff */
[----:B------:R-:W-:Y:S01]  /*1c60*/  IMAD R4, R238, c[0x0][0x1a4], R7 ;  /* 0x00006900ee047a24 */ /* 0x000fe200078e0207 */
[----:B------:R-:W-:Y:S01]  /*1c70*/  UIMAD UR4, UR11, UR4, URZ ;  /* 0x000000040b0472a4 */ /* 0x000fe2000f8e023f */
[----:B------:R-:W-:Y:S01]  /*1c80*/  IMAD.SHL.U32 R8, R229, 0x8, RZ ;  /* 0x00000008e5087824 */ /* 0x000fe200078e00ff */
[----:B------:R-:W-:Y:S01]  /*1c90*/  LOP3.LUT R5, R5, 0x1c0, RZ, 0xc0, !PT ;  /* 0x000001c005057812 */ /* 0x000fe200078ec0ff */
[----:B------:R-:W-:Y:S01]  /*1ca0*/  IMAD.SHL.U32 R3, R3, 0x40, RZ ;  /* 0x0000004003037824 */ /* 0x000fe200078e00ff */
[----:B------:R-:W-:Y:S01]  /*1cb0*/  IADD3.X R11, R11, UR35, R4, P0, !PT ;  /* 0x000000230b0b7c10 */ /* 0x000fe200087fe404 */
[----:B------:R-:W-:Y:S01]  /*1cc0*/  UIMAD UR4, UR12, UR5, UR4 ;  /* 0x000000050c0472a4 */ /* 0x000fe2000f8e0204 */
[----:B------:R-:W-:Y:S01]  /*1cd0*/  LOP3.LUT R8, R5, 0x8, R8, 0xf8, !PT ;  /* 0x0000000805087812 */ /* 0x000fe200078ef808 */
[----:B------:R-:W-:Y:S01]  /*1ce0*/  IMAD.WIDE.U32 R240, R240, c[0x0][0x1b0], R12 ;  /* 0x00006c00f0f07a25 */ /* 0x000fe200078e000c */
[----:B------:R-:W-:-:S02]  /*1cf0*/  ISETP.GE.AND P0, PT, R238, UR6, PT ;  /* 0x00000006ee007c0c */ /* 0x000fc4000bf06270 */
[----:B------:R-:W-:Y:S01]  /*1d00*/  SHF.R.U32.HI R5, RZ, 0x3, R5 ;  /* 0x00000003ff057819 */ /* 0x000fe20000011605 */
[----:B------:R-:W-:Y:S01]  /*1d10*/  IMAD.WIDE.U32 R174, R174, c[0x0][0x1b8], R10 ;  /* 0x00006e00aeae7a25 */ /* 0x000fe200078e000a */
[----:B------:R-:W-:Y:S02]  /*1d20*/  IADD3 R17, R15, UR4, RZ ;  /* 0x000000040f117c10 */ /* 0x000fe4000fffe0ff */
[----:B------:R-:W-:Y:S01]  /*1d30*/  LOP3.LUT R4, R8, R5, RZ, 0x3c, !PT ;  /* 0x0000000508047212 */ /* 0x000fe200078e3cff */
[----:B------:R-:W-:Y:S01]  /*1d40*/  IMAD.MOV.U32 R5, RZ, RZ, 0x10 ;  /* 0x00000010ff057424 */ /* 0x000fe200078e00ff */
[----:B------:R-:W-:Y:S01]  /*1d50*/  IADD3 R249, R241, UR7, RZ ;  /* 0x00000007f1f97c10 */ /* 0x000fe2000fffe0ff */
[----:B------:R-:W-:Y:S01]  /*1d60*/  IMAD.U32 R13, RZ, RZ, UR27 ;  /* 0x0000001bff0d7e24 */ /* 0x000fe2000f8e00ff */
[----:B------:R-:W-:Y:S01]  /*1d70*/  LOP3.LUT R4, R4, 0xfffffe00, R3, 0xf8, !PT ;  /* 0xfffffe0004047812 */ /* 0x000fe200078ef803 */
[----:B------:R-:W-:Y:S01]  /*1d80*/  IMAD.MOV.U32 R3, RZ, RZ, 0x20 ;  /* 0x00000020ff037424 */ /* 0x000fe200078e00ff */
[----:B------:R-:W-:Y:S01]  /*1d90*/  IADD3 R177, R175, UR10, RZ ;  /* 0x0000000aafb17c10 */ /* 0x000fe2000fffe0ff */
[----:B------:R-:W-:Y:S01]  /*1da0*/  IMAD.WIDE R12, R13, 0x80, R238 ;  /* 0x000000800d0c7825 */ /* 0x000fe200078e02ee */
[----:B------:R-:W-:-:S02]  /*1db0*/  IADD3 R234, R250, 0x40, RZ ;  /* 0x00000040faea7810 */ /* 0x000fc40007ffe0ff */
[----:B------:R-:W-:Y:S01]  /*1dc0*/  IADD3 R233, R250, 0x80, RZ ;  /* 0x00000080fae97810 */ /* 0x000fe20007ffe0ff */
[----:B------:R-:W-:Y:S01]  /*1dd0*/  IMAD.SHL.U32 R236, R236, 0x2, RZ ;  /* 0x00000002ecec7824 */ /* 0x000fe200078e00ff */
        /* <DEDUP_REMOVED lines=42> */
.L_x_1749:
[----:B------:R-:W-:Y:S05]  /*2080*/  BSYNC B0 ;  /* 0x0000000000007941 */ /* 0x000fea0003800000 */
.L_x_1748:
        /* <DEDUP_REMOVED lines=45> */
.L_x_1751:
[----:B------:R-:W-:Y:S05]  /*2360*/  BSYNC B0 ;  /* 0x0000000000007941 */ /* 0x000fea0003800000 */
.L_x_1750:
        /* <DEDUP_REMOVED lines=45> */
.L_x_1753:
[----:B------:R-:W-:Y:S05]  /*2640*/  BSYNC B0 ;  /* 0x0000000000007941 */ /* 0x000fea0003800000 */
.L_x_1752:
        /* <DEDUP_REMOVED lines=49> */
.L_x_1755:
[----:B------:R-:W-:Y:S05]  /*2960*/  BSYNC B0 ;  /* 0x0000000000007941 */ /* 0x000fea0003800000 */
.L_x_1754:
        /* <DEDUP_REMOVED lines=45> */
.L_x_1757:
[----:B------:R-:W-:Y:S05]  /*2c40*/  BSYNC B0 ;  /* 0x0000000000007941 */ /* 0x000fea0003800000 */
.L_x_1756:
        /* <DEDUP_REMOVED lines=42> */
.L_x_1759:
[----:B------:R-:W-:Y:S05]  /*2ef0*/  BSYNC B0 ;  /* 0x0000000000007941 */ /* 0x000fea0003800000 */
.L_x_1758:
        /* <DEDUP_REMOVED lines=24> */
[----:B------:R-:W-:Y:S01]  /*3080*/  USHF.L.U32 UR23, UR24, 0x6, URZ ;  /* 0x0000000618177899 */ /* 0x000fe2000800063f */
[----:B------:R-:W-:Y:S01]  /*3090*/  IMAD.MOV.U32 R176, RZ, RZ, R174 ;  /* 0x000000ffffb07224 */ /* 0x000fe200078e00ae */
[----:B------:R-:W-:Y:S01]  /*30a0*/  USHF.L.U64.HI UR22, UR24, UR22, UR25 ;  /* 0x0000001618167299 */ /* 0x000fe20008010219 */
[----:B------:R-:W-:Y:S01]  /*30b0*/  BAR.SYNC.DEFER_BLOCKING 0x0 ;  /* 0x0000000000007b1d */ /* 0x000fe20000010000 */
[----:B------:R-:W-:Y:S01]  /*30c0*/  SHF.L.U32 R235, R6, 0x1, RZ ;  /* 0x0000000106eb7819 */ /* 0x000fe200000006ff */
[----:B------:R-:W-:Y:S01]  /*30d0*/  IMAD.U32 R172, RZ, RZ, UR27 ;  /* 0x0000001bffac7e24 */ /* 0x000fe2000f8e00ff */
[----:B------:R-:W-:Y:S01]  /*30e0*/  UIMAD UR5, UR22, UR40, URZ ;  /* 0x00000028160572a4 */ /* 0x000fe2000f8e023f */
[----:B------:R-:W-:Y:S01]  /*30f0*/  IMAD.U32 R231, RZ, RZ, UR23 ;  /* 0x00000017ffe77e24 */ /* 0x000fe2000f8e00ff */
[----:B------:R-:W-:Y:S01]  /*3100*/  LOP3.LUT R235, R235, 0x6, RZ, 0xc0, !PT ;  /* 0x00000006ebeb7812 */ /* 0x000fe200078ec0ff */
[----:B------:R-:W-:Y:S01]  /*3110*/  UMOV UR28, URZ ;  /* 0x0000003f001c7c82 */ /* 0x000fe20008000000 */
[----:B------:R-:W-:Y:S01]  /*3120*/  BSSY B0, `(.L_x_1760) ;  /* 0x0000031000007945 */ /* 0x000fe20003800000 */
[----:B------:R-:W-:Y:S01]  /*3130*/  UIMAD UR16, UR16, UR23, UR5 ;  /* 0x00000017101072a4 */ /* 0x000fe2000f8e0205 */
[----:B------:R-:W-:-:S02]  /*3140*/  LEA R172, R172, R89, 0x3 ;  /* 0x00000059acac7211 */ /* 0x000fc400078e18ff */
[----:B--2---:R-:W-:Y:S01]  /*3150*/  SHF.R.S32.HI R12, RZ, 0x1f, R9 ;  /* 0x0000001fff0c7819 */ /* 0x004fe20000011409 */
[----:B------:R2:W-:Y:S03]  /*3160*/  @P1 STS.128 [R236+0x18000], RZ ;  /* 0x018000ffec001388 */ /* 0x0005e60000000c00 */
[----:B------:R-:W-:Y:S01]  /*3170*/  LEA.HI R9, R12, R9, RZ, 0x2 ;  /* 0x000000090c097211 */ /* 0x000fe200078f10ff */
[----:B------:R2:W-:Y:S03]  /*3180*/  @P1 STS.128 [R236+0x1a000], RZ ;  /* 0x01a000ffec001388 */ /* 0x0005e60000000c00 */
[----:B------:R-:W-:Y:S01]  /*3190*/  SHF.R.S32.HI R6, RZ, 0x2, R9 ;  /* 0x00000002ff067819 */ /* 0x000fe20000011409 */
[----:B------:R2:W-:Y:S04]  /*31a0*/  @P1 STS.128 [R236+0x1c000], RZ ;  /* 0x01c000ffec001388 */ /* 0x0005e80000000c00 */
[----:B------:R2:W-:Y:S01]  /*31b0*/  @P1 STS.128 [R236+0x1e000], RZ ;  /* 0x01e000ffec001388 */ /* 0x0005e20000000c00 */
[----:B-1----:R-:W-:-:S04]  /*31c0*/  @P0 FMUL.FTZ R10, R11, R10 ;  /* 0x0000000a0b0a0220 */ /* 0x002fc80000410000 */
[----:B------:R1:W3:Y:S02]  /*31d0*/  @P0 R2UR UR4, R10 ;  /* 0x000000000a0403c2 */ /* 0x0002e400000e0000 */
        /* <DEDUP_REMOVED lines=37> */
.L_x_1761:
[----:B--2---:R-:W-:Y:S05]  /*3430*/  BSYNC B0 ;  /* 0x0000000000007941 */ /* 0x004fea0003800000 */
.L_x_1760:
[----:B------:R-:W-:Y:S01]  /*3440*/  ISETP.GE.AND P0, PT, R8, UR15, PT ;  /* 0x0000000f08007c0c */ /* 0x000fe2000bf06270 */
[----:B------:R-:W-:Y:S01]  /*3450*/  ULDC UR4, c[0x0][0x1a4] ;  /* 0x0000690000047ab9 */ /* 0x000fe20000000800 */
[----:B------:R-:W-:Y:S01]  /*3460*/  BSSY B0, `(.L_x_1762) ;  /* 0x000002e000007945 */ /* 0x000fe20003800000 */
[----:B------:R-:W-:Y:S02]  /*3470*/  USHF.L.U32 UR25, UR24, 0x5, URZ ;  /* 0x0000000518197899 */ /* 0x000fe4000800063f */
[----:B------:R-:W-:Y:S02]  /*3480*/  UIADD3 UR5, UR9, 0x1, -UR29 ;  /* 0x0000000109057890 */ /* 0x000fe4000fffe81d */
[----:B------:R-:W-:-:S03]  /*3490*/  USHF.L.U64.HI UR24, UR24, UR14, UR4 ;  /* 0x0000000e18187299 */ /* 0x000fc60008010204 */
[----:B------:R-:W-:Y:S02]  /*34a0*/  ULDC UR4, c[0x0][0x2e8] ;  /* 0x0000ba0000047ab9 */ /* 0x000fe40000000800 */
[----:B------:R-:W-:Y:S01]  /*34b0*/  UIADD3 UR4, UR5, UR4, URZ ;  /* 0x0000000405047290 */ /* 0x000fe2000fffe03f */
        /* <DEDUP_REMOVED lines=40> */
.L_x_1763:
[----:B------:R-:W-:Y:S05]  /*3740*/  BSYNC B0 ;  /* 0x0000000000007941 */ /* 0x000fea0003800000 */
.L_x_1762:
[C---:B------:R-:W-:Y:S01]  /*3750*/  IMAD.SHL.U32 R9, R0.reuse, 0x40, RZ ;  /* 0x0000004000097824 */ /* 0x040fe200078e00ff */
[----:B------:R-:W-:Y:S01]  /*3760*/  R2P PR, R0, 0x6 ;  /* 0x0000000600007804 */ /* 0x000fe20000000000 */
[----:B------:R-:W-:Y:S01]  /*3770*/  IMAD.SHL.U32 R8, R238, 0x8, RZ ;  /* 0x00000008ee087824 */ /* 0x000fe200078e00ff */
[----:B------:R-:W0:Y:S01]  /*3780*/  LDGDEPBAR ;  /* 0x00000000000079af */ /* 0x000e220000000000 */
[----:B------:R-:W-:Y:S01]  /*3790*/  IMAD R230, R89, 0x400, R4 ;  /* 0x0000040059e67824 */ /* 0x000fe200078e0204 */
[----:B------:R-:W-:Y:S01]  /*37a0*/  LOP3.LUT R9, R9, 0x1c0, RZ, 0xc0, !PT ;  /* 0x000001c009097812 */ /* 0x000fe200078ec0ff */
[----:B------:R-:W-:Y:S01]  /*37b0*/  UISETP.GT.AND UP0, UPT, UR40, UR19, UPT ;  /* 0x000000132800728c */ /* 0x000fe2000bf04270 */
[----:B------:R-:W-:Y:S01]  /*37c0*/  LEA R89, R89, UR8, 0x4 ;  /* 0x0000000859597c11 */ /* 0x000fe2000f8e20ff */
[----:B------:R-:W-:Y:S01]  /*37d0*/  IMAD.SHL.U32 R230, R230, 0x2, RZ ;  /* 0x00000002e6e67824 */ /* 0x000fe200078e00ff */
[----:B------:R-:W-:Y:S01]  /*37e0*/  LOP3.LUT R8, R9, 0x8, R8, 0xf8, !PT ;  /* 0x0000000809087812 */ /* 0x000fe200078ef808 */
[----:B------:R-:W4:Y:S01]  /*37f0*/  LDC.U8 R247, c[0x0][0x2d8] ;  /* 0x0000b600fff77b82 */ /* 0x000f220000000000 */
[----:B------:R-:W-:Y:S01]  /*3800*/  SHF.R.U32.HI R9, RZ, 0x3, R9 ;  /* 0x00000003ff097819 */ /* 0x000fe20000011609 */
[--C-:B------:R-:W-:Y:S01]  /*3810*/  IMAD R228, R5, 0x2, R230.reuse ;  /* 0x0000000205e47824 */ /* 0x100fe200078e02e6 */
[----:B------:R-:W-:Y:S01]  /*3820*/  LDSM.16.M88.4 R80, [R230] ;  /* 0x00000000e650783b */ /* 0x000fe20000000200 */
[C---:B------:R-:W-:Y:S01]  /*3830*/  IMAD R226, R3.reuse, 0x2, R230 ;  /* 0x0000000203e27824 */ /* 0x040fe200078e02e6 */
[----:B------:R-:W-:Y:S01]  /*3840*/  LOP3.LUT R8, R8, R9, RZ, 0x3c, !PT ;  /* 0x0000000908087212 */ /* 0x000fe200078e3cff */
[----:B------:R-:W-:Y:S01]  /*3850*/  IMAD R225, R3, 0x2, R228 ;  /* 0x0000000203e17824 */ /* 0x000fe200078e02e4 */
[----:B------:R-:W-:Y:S01]  /*3860*/  LDSM.16.M88.4 R60, [R228] ;  /* 0x00000000e43c783b */ /* 0x000fe20000000200 */
[----:B------:R-:W-:Y:S01]  /*3870*/  IMAD.IADD R6, R6, 0x1, R89 ;  /* 0x0000000106067824 */ /* 0x000fe200078e0259 */
[----:B------:R-:W-:Y:S01]  /*3880*/  PLOP3.LUT P0, PT, PT, PT, UP0, 0x80, 0x0 ;  /* 0x000000000000781c */ /* 0x000fe20003f0f008 */
[----:B------:R-:W-:Y:S01]  /*3890*/  IMAD R229, R229, 0x200, R8 ;  /* 0x00000200e5e57824 */ /* 0x000fe200078e0208 */
[----:B------:R-:W-:Y:S01]  /*38a0*/  LDSM.16.M88.4 R76, [R226] ;  /* 0x00000000e24c783b */ /* 0x000fe20000000200 */
[----:B------:R-:W-:Y:S01]  /*38b0*/  UIADD3 UR5, UR9, -UR29, URZ ;  /* 0x8000001d09057290 */ /* 0x000fe2000fffe03f */
[C---:B------:R-:W-:Y:S01]  /*38c0*/  IADD3 R243, R6.reuse, 0x8, RZ ;  /* 0x0000000806f37810 */ /* 0x040fe20007ffe0ff */
[----:B------:R-:W-:Y:S01]  /*38d0*/  IMAD.SHL.U32 R229, R229, 0x2, RZ ;  /* 0x00000002e5e57824 */ /* 0x000fe200078e00ff */
[----:B------:R-:W-:Y:S01]  /*38e0*/  LDSM.16.M88.4 R68, [R225] ;  /* 0x00000000e144783b */ /* 0x000fe20000000200 */
[----:B------:R-:W-:-:S02]  /*38f0*/  IADD3 R244, R6, UR4, RZ ;  /* 0x0000000406f47c10 */ /* 0x000fc4000fffe0ff */
[----:B------:R-:W-:Y:S01]  /*3900*/  IADD3 R237, R243, UR4, RZ ;  /* 0x00000004f3ed7c10 */ /* 0x000fe2000fffe0ff */
[----:B------:R-:W5:Y:S01]  /*3910*/  LDSM.16.M88.4 R48, [R229+0x10000] ;  /* 0x01000000e530783b */ /* 0x000f620000000200 */
[C---:B------:R-:W-:Y:S02]  /*3920*/  IADD3 R0, R229.reuse, 0x10000, RZ ;  /* 0x00010000e5007810 */ /* 0x040fe40007ffe0ff */
        /* <DEDUP_REMOVED lines=8> */
[----:B------:R-:W3:Y:S01]  /*39b0*/  LDSM.16.M88.4 R20, [R229+0x11800] ;  /* 0x01180000e514783b */ /* 0x000ee20000000200 */
[----:B------:R-:W-:Y:S02]  /*39c0*/  IADD3 R245, R246, -c[0x0][0x2e4], RZ ;  /* 0x8000b900f6f57a10 */ /* 0x000fe40007ffe0ff */
[----:B------:R-:W-:Y:S01]  /*39d0*/  IADD3 R242, R243, -c[0x0][0x2e4], RZ ;  /* 0x8000b900f3f27a10 */ /* 0x000fe20007ffe0ff */
[----:B-1----:R-:W1:Y:S01]  /*39e0*/  LDSM.16.M88.4 R16, [R227] ;  /* 0x00000000e310783b */ /* 0x002e620000000200 */
[----:B------:R-:W-:Y:S01]  /*39f0*/  IMAD.IADD R223, R229, 0x1, R0 ;  /* 0x00000001e5df7824 */ /* 0x000fe200078e0200 */
[----:B------:R-:W-:Y:S01]  /*3a00*/  IMNMX R244, R244, UR9, PT ;  /* 0x00000009f4f47c17 */ /* 0x000fe2000b800200 */
[----:B------:R-:W-:Y:S01]  /*3a10*/  IMAD.IADD R216, R0, 0x1, R227 ;  /* 0x0000000100d87824 */ /* 0x000fe200078e02e3 */
[----:B---3--:R-:W3:Y:S01]  /*3a20*/  LDSM.16.M88.4 R12, [R227+0x800] ;  /* 0x00080000e30c783b */ /* 0x008ee20000000200 */
[----:B------:R-:W-:-:S02]  /*3a30*/  IMNMX R237, R237, UR9, PT ;  /* 0x00000009eded7c17 */ /* 0x000fc4000b800200 */
[----:B------:R-:W-:Y:S01]  /*3a40*/  IMNMX R245, RZ, R245, !PT ;  /* 0x000000f5fff57217 */ /* 0x000fe20007800200 */
[----:B------:R-:W1:Y:S01]  /*3a50*/  LDSM.16.M88.4 R8, [R227+0x1000] ;  /* 0x00100000e308783b */ /* 0x000e620000000200 */
[----:B------:R-:W-:Y:S02]  /*3a60*/  IMNMX R242, RZ, R242, !PT ;  /* 0x000000f2fff27217 */ /* 0x000fe40007800200 */
[C---:B------:R-:W-:Y:S01]  /*3a70*/  IADD3 R219, R227.reuse, 0x800, RZ ;  /* 0x00000800e3db7810 */ /* 0x040fe20007ffe0ff */
[----:B------:R-:W1:Y:S01]  /*3a80*/  LDSM.16.M88.4 R64, [R227+0x1800] ;  /* 0x00180000e340783b */ /* 0x000e620000000200 */
[C---:B------:R-:W-:Y:S02]  /*3a90*/  IADD3 R218, R227.reuse, 0x1000, RZ ;  /* 0x00001000e3da7810 */ /* 0x040fe40007ffe0ff */
[C---:B------:R-:W-:Y:S01]  /*3aa0*/  IADD3 R217, R227.reuse, 0x1800, RZ ;  /* 0x00001800e3d97810 */ /* 0x040fe20007ffe0ff */
[----:B------:R-:W1:Y:S01]  /*3ab0*/  LDSM.16.M88.4 R56, [R223+0x10000] ;  /* 0x01000000df38783b */ /* 0x000e620000000200 */
[----:B------:R-:W-:-:S02]  /*3ac0*/  IADD3 R215, R227, 0x2000, RZ ;  /* 0x00002000e3d77810 */ /* 0x000fc40007ffe0ff */
[C---:B------:R-:W-:Y:S01]  /*3ad0*/  IADD3 R214, R227.reuse, 0x2800, RZ ;  /* 0x00002800e3d67810 */ /* 0x040fe20007ffe0ff */
[----:B------:R-:W1:Y:S01]  /*3ae0*/  LDSM.16.M88.4 R24, [R223+0x10800] ;  /* 0x01080000df18783b */ /* 0x000e620000000200 */
[C---:B------:R-:W-:Y:S02]  /*3af0*/  IADD3 R213, R227.reuse, 0x3000, RZ ;  /* 0x00003000e3d57810 */ /* 0x040fe40007ffe0ff */
[C---:B------:R-:W-:Y:S01]  /*3b00*/  IADD3 R212, R227.reuse, 0x3800, RZ ;  /* 0x00003800e3d47810 */ /* 0x040fe20007ffe0ff */
[----:B-----5:R-:W-:Y:S01]  /*3b10*/  HMMA.16816.F32.BF16 R52, R80, R48, RZ ;  /* 0x000000305034723c */ /* 0x020fe200000418ff */
[----:B------:R-:W-:Y:S01]  /*3b20*/  LDSM.16.M88.4 R84, [R223+0x11800] ;  /* 0x01180000df54783b */ /* 0x000fe20000000200 */
[C---:B------:R-:W-:Y:S02]  /*3b30*/  IADD3 R211, R227.reuse, 0x4000, RZ ;  /* 0x00004000e3d37810 */ /* 0x040fe40007ffe0ff */
[C---:B------:R-:W-:Y:S01]  /*3b40*/  IADD3 R210, R227.reuse, 0x4800, RZ ;  /* 0x00004800e3d27810 */ /* 0x040fe20007ffe0ff */
[----:B------:R-:W-:Y:S01]  /*3b50*/  LDSM.16.M88.4 R72, [R216+0x1800] ;  /* 0x00180000d848783b */ /* 0x000fe20000000200 */
[----:B------:R-:W-:-:S02]  /*3b60*/  IADD3 R209, R227, 0x5000, RZ ;  /* 0x00005000e3d17810 */ /* 0x000fc40007ffe0ff */
[C---:B------:R-:W-:Y:S01]  /*3b70*/  HMMA.16816.F32.BF16 R44, R80.reuse, R40, RZ ;  /* 0x00000028502c723c */ /* 0x040fe200000418ff */
[C---:B------:R-:W-:Y:S02]  /*3b80*/  IADD3 R208, R227.reuse, 0x5800, RZ ;  /* 0x00005800e3d07810 */ /* 0x040fe40007ffe0ff */
[C---:B------:R-:W-:Y:S02]  /*3b90*/  IADD3 R207, R227.reuse, 0x6000, RZ ;  /* 0x00006000e3cf7810 */ /* 0x040fe40007ffe0ff */
[C---:B------:R-:W-:Y:S02]  /*3ba0*/  IADD3 R206, R227.reuse, 0x6800, RZ ;  /* 0x00006800e3ce7810 */ /* 0x040fe40007ffe0ff */
[C---:B------:R-:W-:Y:S01]  /*3bb0*/  IADD3 R205, R227.reuse, 0x7000, RZ ;  /* 0x00007000e3cd7810 */ /* 0x040fe20007ffe0ff */
[----:B--2---:R-:W-:Y:S01]  /*3bc0*/  HMMA.16816.F32.BF16 R36, R80, R32, RZ ;  /* 0x000000205024723c */ /* 0x004fe200000418ff */
[----:B------:R-:W-:-:S07]  /*3bd0*/  IADD3 R204, R227, 0x7800, RZ ;  /* 0x00007800e3cc7810 */ /* 0x000fce0007ffe0ff */
[C---:B------:R-:W-:Y:S08]  /*3be0*/  HMMA.16816.F32.BF16 R48, R80.reuse, R50, RZ ;  /* 0x000000325030723c */ /* 0x040ff000000418ff */
[C---:B------:R-:W-:Y:S08]  /*3bf0*/  HMMA.16816.F32.BF16 R40, R80.reuse, R42, RZ ;  /* 0x0000002a5028723c */ /* 0x040ff000000418ff */
[C---:B------:R-:W-:Y:S08]  /*3c00*/  HMMA.16816.F32.BF16 R32, R80.reuse, R34, RZ ;  /* 0x000000225020723c */ /* 0x040ff000000418ff */
[C---:B------:R-:W-:Y:S08]  /*3c10*/  HMMA.16816.F32.BF16 R28, R80.reuse, R20, RZ ;  /* 0x00000014501c723c */ /* 0x040ff000000418ff */
[----:B------:R-:W-:Y:S01]  /*3c20*/  HMMA.16816.F32.BF16 R80, R80, R22, RZ ;  /* 0x000000165050723c */ /* 0x000fe200000418ff */
[----:B------:R-:W2:Y:S07]  /*3c30*/  LDSM.16.M88.4 R20, [R223+0x11000] ;  /* 0x01100000df14783b */ /* 0x000eae0000000200 */
[C---:B-1----:R-:W-:Y:S08]  /*3c40*/  HMMA.16816.F32.BF16 R52, R60.reuse, R16, R52 ;  /* 0x000000103c34723c */ /* 0x042ff00000041834 */
[C---:B------:R-:W-:Y:S01]  /*3c50*/  HMMA.16816.F32.BF16 R48, R60.reuse, R18, R48 ;  /* 0x000000123c30723c */ /* 0x040fe20000041830 */
[----:B------:R-:W1:Y:S07]  /*3c60*/  LDSM.16.M88.4 R16, [R216] ;  /* 0x00000000d810783b */ /* 0x000e6e0000000200 */
[C---:B---3--:R-:W-:Y:S08]  /*3c70*/  HMMA.16816.F32.BF16 R44, R60.reuse, R12, R44 ;  /* 0x0000000c3c2c723c */ /* 0x048ff0000004182c */
[C---:B------:R-:W-:Y:S01]  /*3c80*/  HMMA.16816.F32.BF16 R40, R60.reuse, R14, R40 ;  /* 0x0000000e3c28723c */ /* 0x040fe20000041828 */
[----:B------:R-:W3:Y:S07]  /*3c90*/  LDSM.16.M88.4 R12, [R216+0x800] ;  /* 0x00080000d80c783b */ /* 0x000eee0000000200 */
[C---:B------:R-:W-:Y:S08]  /*3ca0*/  HMMA.16816.F32.BF16 R36, R60.reuse, R8, R36 ;  /* 0x000000083c24723c */ /* 0x040ff00000041824 */
[C---:B------:R-:W-:Y:S01]  /*3cb0*/  HMMA.16816.F32.BF16 R32, R60.reuse, R10, R32 ;  /* 0x0000000a3c20723c */ /* 0x040fe20000041820 */
[----:B------:R-:W5:Y:S07]  /*3cc0*/  LDSM.16.M88.4 R8, [R216+0x1000] ;  /* 0x00100000d808783b */ /* 0x000f6e0000000200 */
[C---:B------:R-:W-:Y:S08]  /*3cd0*/  HMMA.16816.F32.BF16 R28, R60.reuse, R64, R28 ;  /* 0x000000403c1c723c */ /* 0x040ff0000004181c */
[----:B------:R-:W-:Y:S01]  /*3ce0*/  HMMA.16816.F32.BF16 R80, R60, R66, R80 ;  /* 0x000000423c50723c */ /* 0x000fe20000041850 */
[----:B------:R-:W-:Y:S04]  /*3cf0*/  LDSM.16.M88.4 R60, [R230+0x4000] ;  /* 0x00400000e63c783b */ /* 0x000fe80000000200 */
[----:B------:R-:W-:Y:S03]  /*3d00*/  LDSM.16.M88.4 R64, [R229+0x13800] ;  /* 0x01380000e540783b */ /* 0x000fe60000000200 */
[C---:B------:R-:W-:Y:S08]  /*3d10*/  HMMA.16816.F32.BF16 R52, R76.reuse, R56, R52 ;  /* 0x000000384c34723c */ /* 0x040ff00000041834 */
        /* <DEDUP_REMOVED lines=18> */
[C---:B-----5:R-:W-:Y:S08]  /*3e40*/  HMMA.16816.F32.BF16 R36, R68.reuse, R8, R36 ;  /* 0x000000084424723c */ /* 0x060ff00000041824 */
        /* <DEDUP_REMOVED lines=93> */
[C---:B------:R-:W-:Y:S08]  /*4420*/  HMMA.16816.F32.BF16 R28, R20.reuse, R24, R28 ;  /* 0x00000018141c723c */ /* 0x040ff0000004181c */
[----:B------:R-:W-:Y:S01]  /*4430*/  HMMA.16816.F32.BF16 R76, R20, R26, R76 ;  /* 0x0000001a144c723c */ /* 0x000fe2000004184c */
[----:B------:R-:W-:Y:S04]  /*4440*/  LDSM.16.M88.4 R24, [R228+0xc000] ;  /* 0x00c00000e418783b */ /* 0x000fe80000000200 */
[----:B------:R-:W2:Y:S03]  /*4450*/  LDSM.16.M88.4 R20, [R227+0x6000] ;  /* 0x00600000e314783b */ /* 0x000ea60000000200 */
        /* <DEDUP_REMOVED lines=10> */
[----:B------:R-:W-:Y:S08]  /*4500*/  HMMA.16816.F32.BF16 R76, R80, R86, R76 ;  /* 0x00000056504c723c */ /* 0x000ff0000004184c */
        /* <DEDUP_REMOVED lines=8> */
[----:B------:R-:W2:Y:S07]  /*4590*/  LDSM.16.M88.4 R60, [R223+0x16800] ;  /* 0x01680000df3c783b */ /* 0x000eae0000000200 */
[C---:B------:R-:W-:Y:S01]  /*45a0*/  HMMA.16816.F32.BF16 R80, R72.reuse, R56, R28 ;  /* 0x000000384850723c */ /* 0x040fe2000004181c */
[----:B------:R-:W2:Y:S07]  /*45b0*/  LDSM.16.M88.4 R28, [R223+0x17000] ;  /* 0x01700000df1c783b */ /* 0x000eae0000000200 */
[----:B------:R-:W-:Y:S01]  /*45c0*/  HMMA.16816.F32.BF16 R76, R72, R58, R76 ;  /* 0x0000003a484c723c */ /* 0x000fe2000004184c */
[----:B------:R-:W2:Y:S04]  /*45d0*/  LDSM.16.M88.4 R56, [R223+0x17800] ;  /* 0x01780000df38783b */ /* 0x000ea80000000200 */
[----:B------:R-:W-:Y:S03]  /*45e0*/  LDSM.16.M88.4 R72, [R225+0xc000] ;  /* 0x00c00000e148783b */ /* 0x000fe60000000200 */
        /* <DEDUP_REMOVED lines=9> */
[C---:B-----5:R-:W-:Y:S08]  /*4680*/  HMMA.16816.F32.BF16 R80, R24.reuse, R8, R80 ;  /* 0x000000081850723c */ /* 0x060ff00000041850 */
[----:B------:R-:W-:Y:S01]  /*4690*/  HMMA.16816.F32.BF16 R76, R24, R10, R76 ;  /* 0x0000000a184c723c */ /* 0x000fe2000004184c */
[----:B------:R-:W5:Y:S01]  /*46a0*/  LDSM.16.M88.4 R8, [R216+0x7800] ;  /* 0x00780000d808783b */ /* 0x000f620000000200 */
[----:B------:R-:W-:-:S06]  /*46b0*/  DEPBAR.LE SB0, 0x0 ;  /* 0x000080000000791a */ /* 0x000fcc0000000000 */
[C---:B--2---:R-:W-:Y:S08]  /*46c0*/  HMMA.16816.F32.BF16 R52, R68.reuse, R64, R52 ;  /* 0x000000404434723c */ /* 0x044ff00000041834 */
[C---:B------:R-:W-:Y:S08]  /*46d0*/  HMMA.16816.F32.BF16 R48, R68.reuse, R66, R48 ;  /* 0x000000424430723c */ /* 0x040ff00000041830 */
[C---:B------:R-:W-:Y:S08]  /*46e0*/  HMMA.16816.F32.BF16 R44, R68.reuse, R60, R44 ;  /* 0x0000003c442c723c */ /* 0x040ff0000004182c */
[C---:B------:R-:W-:Y:S08]  /*46f0*/  HMMA.16816.F32.BF16 R40, R68.reuse, R62, R40 ;  /* 0x0000003e4428723c */ /* 0x040ff00000041828 */
[C---:B------:R-:W-:Y:S08]  /*4700*/  HMMA.16816.F32.BF16 R36, R68.reuse, R28, R36 ;  /* 0x0000001c4424723c */ /* 0x040ff00000041824 */
[C---:B------:R-:W-:Y:S08]  /*4710*/  HMMA.16816.F32.BF16 R32, R68.reuse, R30, R32 ;  /* 0x0000001e4420723c */ /* 0x040ff00000041820 */
[C---:B------:R-:W-:Y:S08]  /*4720*/  HMMA.16816.F32.BF16 R80, R68.reuse, R56, R80 ;  /* 0x000000384450723c */ /* 0x040ff00000041850 */
[----:B------:R-:W-:Y:S08]  /*4730*/  HMMA.16816.F32.BF16 R76, R68, R58, R76 ;  /* 0x0000003a444c723c */ /* 0x000ff0000004184c */
[C---:B------:R-:W-:Y:S08]  /*4740*/  HMMA.16816.F32.BF16 R52, R72.reuse, R20, R52 ;  /* 0x000000144834723c */ /* 0x040ff00000041834 */
[C---:B------:R-:W-:Y:S08]  /*4750*/  HMMA.16816.F32.BF16 R48, R72.reuse, R22, R48 ;  /* 0x000000164830723c */ /* 0x040ff00000041830 */
[C---:B-1----:R-:W-:Y:S08]  /*4760*/  HMMA.16816.F32.BF16 R44, R72.reuse, R16, R44 ;  /* 0x00000010482c723c */ /* 0x042ff0000004182c */
[C---:B------:R-:W-:Y:S08]  /*4770*/  HMMA.16816.F32.BF16 R40, R72.reuse, R18, R40 ;  /* 0x000000124828723c */ /* 0x040ff00000041828 */
[C---:B---3--:R-:W-:Y:S08]  /*4780*/  HMMA.16816.F32.BF16 R36, R72.reuse, R12, R36 ;  /* 0x0000000c4824723c */ /* 0x048ff00000041824 */
[C---:B------:R-:W-:Y:S08]  /*4790*/  HMMA.16816.F32.BF16 R32, R72.reuse, R14, R32 ;  /* 0x0000000e4820723c */ /* 0x040ff00000041820 */
[C---:B-----5:R-:W-:Y:S08]  /*47a0*/  HMMA.16816.F32.BF16 R80, R72.reuse, R8, R80 ;  /* 0x000000084850723c */ /* 0x060ff00000041850 */
[----:B------:R-:W-:Y:S01]  /*47b0*/  HMMA.16816.F32.BF16 R76, R72, R10, R76 ;  /* 0x0000000a484c723c */ /* 0x000fe2000004184c */
[----:B------:R-:W-:Y:S06]  /*47c0*/  BAR.SYNC.DEFER_BLOCKING 0x0 ;  /* 0x0000000000007b1d */ /* 0x000fec0000010000 */
[----:B------:R-:W-:Y:S05]  /*47d0*/  @!P0 BRA `(.L_x_1764) ;  /* 0x0000048000008947 */ /* 0x000fea0003800000 */
[----:B----4-:R-:W-:Y:S01]  /*47e0*/  UIADD3 UR5, UR37, -0x2, URZ ;  /* 0xfffffffe25057890 */ /* 0x010fe2000fffe03f */
        /* <DEDUP_REMOVED lines=69> */
.L_x_1766:
[----:B------:R-:W-:Y:S05]  /*4c40*/  BSYNC B0 ;  /* 0x0000000000007941 */ /* 0x000fea0003800000 */
.L_x_1765:
[----:B------:R-:W0:Y:S02]  /*4c50*/  LDGDEPBAR ;  /* 0x00000000000079af */ /* 0x000e240000000000 */
.L_x_1764:
[----:B----4-:R-:W-:Y:S01]  /*4c60*/  IMAD.U32 R0, RZ, RZ, UR40 ;  /* 0x00000028ff007e24 */ /* 0x010fe2000f8e00ff */
[----:B------:R-:W-:Y:S01]  /*4c70*/  STL.64 [R1+0x48], R204 ;  /* 0x000048cc01007387 */ /* 0x000fe20000100a00 */
[----:B------:R-:W-:Y:S01]  /*4c80*/  USHF.L.U32 UR4, UR40, 0x1, URZ ;  /* 0x0000000128047899 */ /* 0x000fe2000800063f */
[----:B------:R-:W-:Y:S01]  /*4c90*/  LOP3.LUT R173, R2, UR38, RZ, 0x3c, !PT ;  /* 0x0000002602ad7c12 */ /* 0x000fe2000f8e3cff */
[----:B--2---:R-:W-:Y:S01]  /*4ca0*/  IMAD R7, R0, 0x40, R235 ;  /* 0x0000004000077824 */ /* 0x004fe200078e02eb */
[----:B------:R2:W-:Y:S01]  /*4cb0*/  STL.64 [R1+0x40], R176 ;  /* 0x000040b001007387 */ /* 0x0005e20000100a00 */
[----:B------:R-:W-:Y:S01]  /*4cc0*/  UIADD3 UR15, UR39, -0x4498517b, URZ ;  /* 0xbb67ae85270f7890 */ /* 0x000fe2000fffe03f */
[----:B------:R-:W-:Y:S01]  /*4cd0*/  IMAD.SHL.U32 R224, R4, 0x2, RZ ;  /* 0x0000000204e07824 */ /* 0x000fe200078e00ff */
[----:B------:R-:W-:Y:S01]  /*4ce0*/  UIADD3 UR16, UR38, -0x61c88647, URZ ;  /* 0x9e3779b926107890 */ /* 0x000fe2000fffe03f */
[C-C-:B------:R-:W-:Y:S01]  /*4cf0*/  IMAD.IADD R25, R246.reuse, 0x1, -R7.reuse ;  /* 0x00000001f6197824 */ /* 0x140fe200078e0a07 */
[----:B-1----:R-:W-:Y:S01]  /*4d00*/  IADD3 R10, R7, 0x1, RZ ;  /* 0x00000001070a7810 */ /* 0x002fe20007ffe0ff */
[----:B------:R-:W-:Y:S01]  /*4d10*/  IMAD.IADD R9, R243, 0x1, -R7 ;  /* 0x00000001f3097824 */ /* 0x000fe200078e0a07 */
[----:B------:R-:W-:Y:S01]  /*4d20*/  IADD3 R6, R7, 0x8, RZ ;  /* 0x0000000807067810 */ /* 0x000fe20007ffe0ff */
[----:B------:R1:W-:Y:S01]  /*4d30*/  STL.64 [R1+0x38], R174 ;  /* 0x000038ae01007387 */ /* 0x0003e20000100a00 */
[----:B------:R-:W-:Y:S01]  /*4d40*/  IABS R25, R25 ;  /* 0x0000001900197213 */ /* 0x000fe20000000000 */
[--C-:B------:R-:W-:Y:S01]  /*4d50*/  IMAD.IADD R24, R246, 0x1, -R10.reuse ;  /* 0x00000001f6187824 */ /* 0x100fe200078e0a0a */
[----:B------:R-:W-:Y:S01]  /*4d60*/  IABS R9, R9 ;  /* 0x0000000900097213 */ /* 0x000fe20000000000 */
[C---:B------:R-:W-:Y:S01]  /*4d70*/  IMAD.IADD R18, R243.reuse, 0x1, -R10 ;  /* 0x00000001f3127824 */ /* 0x040fe200078e0a0a */
[----:B------:R-:W-:Y:S01]  /*4d80*/  ISETP.GE.AND P6, PT, R6, R244, PT ;  /* 0x000000f40600720c */ /* 0x000fe20003fc6270 */
[--C-:B------:R-:W-:Y:S01]  /*4d90*/  IMAD.IADD R19, R243, 0x1, -R6.reuse ;  /* 0x00000001f3137824 */ /* 0x100fe200078e0a06 */
[----:B------:R-:W3:Y:S01]  /*4da0*/  I2F R25, R25 ;  /* 0x0000001900197306 */ /* 0x000ee20000201400 */
[----:B------:R-:W-:Y:S01]  /*4db0*/  IABS R24, R24 ;  /* 0x0000001800187213 */ /* 0x000fe20000000000 */
[----:B------:R-:W-:Y:S01]  /*4dc0*/  IMAD.IADD R27, R246, 0x1, -R6 ;  /* 0x00000001f61b7824 */ /* 0x000fe200078e0a06 */
[----:B------:R-:W-:Y:S01]  /*4dd0*/  IABS R18, R18 ;  /* 0x0000001200127213 */ /* 0x000fe20000000000 */
[----:B------:R-:W-:Y:S01]  /*4de0*/  IMAD.U32 R2, RZ, RZ, UR4 ;  /* 0x00000004ff027e24 */ /* 0x000fe2000f8e00ff */
[-C--:B------:R-:W-:Y:S01]  /*4df0*/  ISETP.GE.AND P3, PT, R6, R237.reuse, PT ;  /* 0x000000ed0600720c */ /* 0x080fe20003f66270 */
[----:B------:R-:W-:Y:S01]  /*4e00*/  UIADD3 UR14, UR38, 0x3c6ef372, URZ ;  /* 0x3c6ef372260e7890 */ /* 0x000fe2000fffe03f */
[C---:B------:R-:W-:Y:S01]  /*4e10*/  ISETP.GE.AND P1, PT, R7.reuse, R244, PT ;  /* 0x000000f40700720c */ /* 0x040fe20003f26270 */
[----:B------:R-:W4:Y:S01]  /*4e20*/  I2F R9, R9 ;  /* 0x0000000900097306 */ /* 0x000f220000201400 */
[C---:B------:R-:W-:Y:S01]  /*4e30*/  ISETP.GE.AND P5, PT, R7.reuse, R237, PT ;  /* 0x000000ed0700720c */ /* 0x040fe20003fa6270 */
[----:B------:R-:W-:Y:S01]  /*4e40*/  UIADD3 UR13, UR39, 0x76cf5d0a, URZ ;  /* 0x76cf5d0a270d7890 */ /* 0x000fe2000fffe03f */
[----:B------:R-:W-:Y:S01]  /*4e50*/  IADD3 R0, R7, 0x9, RZ ;  /* 0x0000000907007810 */ /* 0x000fe20007ffe0ff */
[----:B--2---:R-:W-:Y:S01]  /*4e60*/  IMAD.WIDE.U32 R176, R172, -0x326172a9, RZ ;  /* 0xcd9e8d57acb07825 */ /* 0x004fe200078e00ff */
[CC--:B------:R-:W-:Y:S01]  /*4e70*/  ISETP.LT.OR P6, PT, R6.reuse, R245.reuse, P6 ;  /* 0x000000f50600720c */ /* 0x0c0fe200037c1670 */
[----:B------:R-:W-:Y:S01]  /*4e80*/  UIADD3 UR11, UR39, 0x32370b8f, URZ ;  /* 0x32370b8f270b7890 */ /* 0x000fe2000fffe03f */
[-C--:B------:R-:W-:Y:S01]  /*4e90*/  ISETP.LT.OR P3, PT, R6, R242.reuse, P3 ;  /* 0x000000f20600720c */ /* 0x080fe20001f61670 */
[----:B------:R-:W-:Y:S01]  /*4ea0*/  I2F R24, R24 ;  /* 0x0000001800187306 */ /* 0x000fe20000201400 */
[----:B---3--:R-:W-:Y:S01]  /*4eb0*/  FFMA.FTZ R25, R25, -UR28, R52 ;  /* 0x8000001c19197c23 */ /* 0x008fe20008010034 */
[C---:B------:R-:W-:Y:S01]  /*4ec0*/  ISETP.LT.OR P1, PT, R7.reuse, R245, P1 ;  /* 0x000000f50700720c */ /* 0x040fe20000f21670 */
[--C-:B------:R-:W-:Y:S01]  /*4ed0*/  IMAD.IADD R16, R246, 0x1, -R0.reuse ;  /* 0x00000001f6107824 */ /* 0x100fe200078e0a00 */
[----:B------:R-:W-:Y:S01]  /*4ee0*/  ISETP.LT.OR P5, PT, R7, R242, P5 ;  /* 0x000000f20700720c */ /* 0x000fe20002fa1670 */
[----:B------:R-:W-:Y:S01]  /*4ef0*/  IMAD.IADD R12, R243, 0x1, -R0 ;  /* 0x00000001f30c7824 */ /* 0x000fe200078e0a00 */
[----:B------:R-:W-:Y:S01]  /*4f00*/  IABS R19, R19 ;  /* 0x0000001300137213 */ /* 0x000fe20000000000 */
[----:B-1----:R-:W-:Y:S01]  /*4f10*/  IMAD.WIDE.U32 R174, R165, -0x2daee0ad, RZ ;  /* 0xd2511f53a5ae7825 */ /* 0x002fe200078e00ff */
[----:B------:R-:W1:Y:S01]  /*4f20*/  I2F R18, R18 ;  /* 0x0000001200127306 */ /* 0x000e620000201400 */
[----:B------:R-:W-:Y:S01]  /*4f30*/  FSEL R25, R25, -INF , !P1 ;  /* 0xff80000019197808 */ /* 0x000fe20004800000 */
[----:B------:R-:W-:Y:S01]  /*4f40*/  UIADD3 UR12, UR38, -0x255992d5, URZ ;  /* 0xdaa66d2b260c7890 */ /* 0x000fe2000fffe03f */
[----:B----4-:R-:W-:Y:S01]  /*4f50*/  FFMA.FTZ R6, R9, -UR28, R54 ;  /* 0x8000001c09067c23 */ /* 0x010fe20008010036 */
[-C--:B------:R-:W-:Y:S01]  /*4f60*/  ISETP.GE.AND P1, PT, R0, R244.reuse, PT ;  /* 0x000000f40000720c */ /* 0x080fe20003f26270 */
[----:B------:R-:W-:Y:S01]  /*4f70*/  UIADD3 UR10, UR38, 0x78dde6e4, URZ ;  /* 0x78dde6e4260a7890 */ /* 0x000fe2000fffe03f */
[----:B------:R-:W-:Y:S01]  /*4f80*/  IABS R27, R27 ;  /* 0x0000001b001b7213 */ /* 0x000fe20000000000 */
[----:B------:R-:W-:Y:S01]  /*4f90*/  UIADD3 UR7, UR39, -0x56f99767, URZ ;  /* 0xa906689927077890 */ /* 0x000fe2000fffe03f */
[----:B------:R-:W-:Y:S01]  /*4fa0*/  FSEL R6, R6, -INF , !P5 ;  /* 0xff80000006067808 */ /* 0x000fe20006800000 */
[----:B------:R-:W2:Y:S01]  /*4fb0*/  I2F R19, R19 ;  /* 0x0000001300137306 */ /* 0x000ea20000201400 */
[-C--:B------:R-:W-:Y:S01]  /*4fc0*/  ISETP.GE.AND P5, PT, R0, R237.reuse, PT ;  /* 0x000000ed0000720c */ /* 0x080fe20003fa6270 */
[----:B------:R-:W-:Y:S01]  /*4fd0*/  UIADD3 UR9, UR39, -0x126145ec, URZ ;  /* 0xed9eba1427097890 */ /* 0x000fe2000fffe03f */
[C---:B------:R-:W-:Y:S01]  /*4fe0*/  ISETP.GE.AND P2, PT, R10.reuse, R244, PT ;  /* 0x000000f40a00720c */ /* 0x040fe20003f46270 */
[--C-:B------:R-:W-:Y:S01]  /*4ff0*/  IMAD R221, R3, 0x2, R224.reuse ;  /* 0x0000000203dd7824 */ /* 0x100fe200078e02e0 */
[----:B------:R-:W-:Y:S01]  /*5000*/  ISETP.GE.AND P4, PT, R10, R237, PT ;  /* 0x000000ed0a00720c */ /* 0x000fe20003f86270 */
[----:B------:R-:W-:Y:S01]  /*5010*/  IMAD R222, R5, 0x2, R224 ;  /* 0x0000000205de7824 */ /* 0x000fe200078e02e0 */
[----:B------:R-:W-:Y:S01]  /*5020*/  IABS R16, R16 ;  /* 0x0000001000107213 */ /* 0x000fe20000000000 */
[----:B-1----:R-:W-:Y:S01]  /*5030*/  FFMA.FTZ R17, R18, -UR28, R55 ;  /* 0x8000001c12117c23 */ /* 0x002fe20008010037 */
[----:B------:R-:W-:Y:S01]  /*5040*/  IABS R12, R12 ;  /* 0x0000000c000c7213 */ /* 0x000fe20000000000 */
[----:B------:R-:W1:Y:S01]  /*5050*/  I2F R27, R27 ;  /* 0x0000001b001b7306 */ /* 0x000e620000201400 */
[----:B------:R-:W-:Y:S01]  /*5060*/  IADD3 R20, R7, 0x10, RZ ;  /* 0x0000001007147810 */ /* 0x000fe20007ffe0ff */
[----:B------:R-:W-:Y:S01]  /*5070*/  LDSM.16.MT88.4 R140, [R221+0x18000] ;  /* 0x01800000dd8c783b */ /* 0x000fe20000004200 */
[CC--:B------:R-:W-:Y:S01]  /*5080*/  ISETP.LT.OR P1, PT, R0.reuse, R245.reuse, P1 ;  /* 0x000000f50000720c */ /* 0x0c0fe20000f21670 */
[----:B------:R-:W-:Y:S01]  /*5090*/  IMAD R220, R3, 0x2, R222 ;  /* 0x0000000203dc7824 */ /* 0x000fe200078e02de */
[-C--:B------:R-:W-:Y:S01]  /*50a0*/  ISETP.LT.OR P5, PT, R0, R242.reuse, P5 ;  /* 0x000000f20000720c */ /* 0x080fe20002fa1670 */
[----:B------:R-:W-:Y:S01]  /*50b0*/  FFMA.FTZ R0, R24, -UR28, R53 ;  /* 0x8000001c18007c23 */ /* 0x000fe20008010035 */
[C---:B------:R-:W-:Y:S01]  /*50c0*/  ISETP.LT.OR P2, PT, R10.reuse, R245, P2 ;  /* 0x000000f50a00720c */ /* 0x040fe20001741670 */
[----:B------:R-:W3:Y:S01]  /*50d0*/  I2F R16, R16 ;  /* 0x0000001000107306 */ /* 0x000ee20000201400 */
[----:B------:R-:W-:Y:S01]  /*50e0*/  ISETP.LT.OR P4, PT, R10, R242, P4 ;  /* 0x000000f20a00720c */ /* 0x000fe20002781670 */
[--C-:B------:R-:W-:Y:S01]  /*50f0*/  IMAD.IADD R23, R246, 0x1, -R20.reuse ;  /* 0x00000001f6177824 */ /* 0x100fe200078e0a14 */
[----:B------:R-:W-:Y:S01]  /*5100*/  FSEL R0, R0, -INF , !P2 ;  /* 0xff80000000007808 */ /* 0x000fe20005000000 */
[----:B------:R-:W-:Y:S01]  /*5110*/  IMAD.IADD R11, R243, 0x1, -R20 ;  /* 0x00000001f30b7824 */ /* 0x000fe200078e0a14 */
[----:B------:R-:W-:Y:S01]  /*5120*/  FSEL R17, R17, -INF , !P4 ;  /* 0xff80000011117808 */ /* 0x000fe20006000000 */
[----:B--2---:R-:W-:Y:S01]  /*5130*/  FFMA.FTZ R19, R19, -UR28, R50 ;  /* 0x8000001c13137c23 */ /* 0x004fe20008010032 */
[----:B------:R-:W-:Y:S01]  /*5140*/  IADD3 R13, R7, 0x20, RZ ;  /* 0x00000020070d7810 */ /* 0x000fe20007ffe0ff */
[----:B------:R-:W2:Y:S01]  /*5150*/  I2F R12, R12 ;  /* 0x0000000c000c7306 */ /* 0x000ea20000201400 */
[C---:B------:R-:W-:Y:S01]  /*5160*/  ISETP.GE.AND P2, PT, R20.reuse, R244, PT ;  /* 0x000000f41400720c */ /* 0x040fe20003f46270 */
[----:B-1----:R-:W-:Y:S01]  /*5170*/  FFMA.FTZ R27, R27, -UR28, R48 ;  /* 0x8000001c1b1b7c23 */ /* 0x002fe20008010030 */
[----:B------:R-:W-:Y:S01]  /*5180*/  ISETP.GE.AND P4, PT, R20, R237, PT ;  /* 0x000000ed1400720c */ /* 0x000fe20003f86270 */
[----:B------:R-:W-:Y:S01]  /*5190*/  UIADD3 UR17, UR38, -0x4ab325aa, URZ ;  /* 0xb54cda5626117890 */ /* 0x000fe2000fffe03f */
[----:B------:R-:W-:Y:S01]  /*51a0*/  IADD3 R21, R7, 0x19, RZ ;  /* 0x0000001907157810 */ /* 0x000fe20007ffe0ff */
[----:B------:R-:W-:Y:S01]  /*51b0*/  LDSM.16.MT88.4 R132, [R220+0x18000] ;  /* 0x01800000dc84783b */ /* 0x000fe20000004200 */
[----:B------:R-:W-:Y:S01]  /*51c0*/  IABS R23, R23 ;  /* 0x0000001700177213 */ /* 0x000fe20000000000 */
[----:B---3--:R-:W-:Y:S01]  /*51d0*/  FFMA.FTZ R31, R16, -UR28, R49 ;  /* 0x8000001c101f7c23 */ /* 0x008fe20008010031 */
[----:B------:R-:W-:Y:S01]  /*51e0*/  IABS R11, R11 ;  /* 0x0000000b000b7213 */ /* 0x000fe20000000000 */
[C-C-:B------:R-:W-:Y:S01]  /*51f0*/  IMAD.IADD R24, R243.reuse, 0x1, -R21.reuse ;  /* 0x00000001f3187824 */ /* 0x140fe200078e0a15 */
[----:B------:R-:W-:Y:S01]  /*5200*/  ISETP.LT.OR P2, PT, R20, R245, P2 ;  /* 0x000000f51400720c */ /* 0x000fe20001741670 */
[----:B------:R-:W-:Y:S01]  /*5210*/  IMAD.IADD R22, R246, 0x1, -R21 ;  /* 0x00000001f6167824 */ /* 0x000fe200078e0a15 */
[----:B------:R-:W-:Y:S01]  /*5220*/  ISETP.LT.OR P4, PT, R20, R242, P4 ;  /* 0x000000f21400720c */ /* 0x000fe20002781670 */
[----:B------:R-:W-:Y:S01]  /*5230*/  IMAD.IADD R20, R243, 0x1, -R13 ;  /* 0x00000001f3147824 */ /* 0x000fe200078e0a0d */
[----:B------:R-:W1:Y:S01]  /*5240*/  I2F R23, R23 ;  /* 0x0000001700177306 */ /* 0x000e620000201400 */
[C---:B------:R-:W-:Y:S01]  /*5250*/  IADD3 R14, R7.reuse, 0x11, RZ ;  /* 0x00000011070e7810 */ /* 0x040fe20007ffe0ff */
[----:B--2---:R-:W-:Y:S01]  /*5260*/  FFMA.FTZ R12, R12, -UR28, R51 ;  /* 0x8000001c0c0c7c23 */ /* 0x004fe20008010033 */
[----:B------:R-:W-:Y:S01]  /*5270*/  IABS R18, R24 ;  /* 0x0000001800127213 */ /* 0x000fe20000000000 */
[C---:B------:R-:W-:Y:S01]  /*5280*/  IMAD.IADD R24, R246.reuse, 0x1, -R13 ;  /* 0x00000001f6187824 */ /* 0x040fe200078e0a0d */
[----:B------:R-:W-:Y:S01]  /*5290*/  IABS R20, R20 ;  /* 0x0000001400147213 */ /* 0x000fe20000000000 */
[C-C-:B------:R-:W-:Y:S01]  /*52a0*/  IMAD.IADD R8, R246.reuse, 0x1, -R14.reuse ;  /* 0x00000001f6087824 */ /* 0x140fe200078e0a0e */
[----:B------:R-:W-:Y:S01]  /*52b0*/  IADD3 R10, R7, 0x18, RZ ;  /* 0x00000018070a7810 */ /* 0x000fe20007ffe0ff */
[----:B------:R-:W2:Y:S01]  /*52c0*/  I2F R11, R11 ;  /* 0x0000000b000b7306 */ /* 0x000ea20000201400 */
[----:B------:R-:W-:Y:S01]  /*52d0*/  FSEL R29, R19, -INF , !P3 ;  /* 0xff800000131d7808 */ /* 0x000fe20005800000 */
[C---:B------:R-:W-:Y:S01]  /*52e0*/  IMAD.IADD R26, R243.reuse, 0x1, -R14 ;  /* 0x00000001f31a7824 */ /* 0x040fe200078e0a0e */
[----:B------:R-:W-:Y:S01]  /*52f0*/  IABS R24, R24 ;  /* 0x0000001800187213 */ /* 0x000fe20000000000 */
[--C-:B------:R-:W-:Y:S01]  /*5300*/  IMAD.IADD R9, R243, 0x1, -R10.reuse ;  /* 0x00000001f3097824 */ /* 0x100fe200078e0a0a */
[----:B------:R-:W-:Y:S01]  /*5310*/  FSEL R53, R27, -INF , !P6 ;  /* 0xff8000001b357808 */ /* 0x000fe20007000000 */
[----:B------:R-:W-:Y:S01]  /*5320*/  IMAD.IADD R15, R246, 0x1, -R10 ;  /* 0x00000001f60f7824 */ /* 0x000fe200078e0a0a */
[----:B------:R-:W-:Y:S01]  /*5330*/  FSEL R31, R31, -INF , !P1 ;  /* 0xff8000001f1f7808 */ /* 0x000fe20004800000 */
[----:B------:R-:W3:Y:S01]  /*5340*/  I2F R19, R20 ;  /* 0x0000001400137306 */ /* 0x000ee20000201400 */
[----:B------:R-:W-:Y:S01]  /*5350*/  FSEL R27, R12, -INF , !P5 ;  /* 0xff8000000c1b7808 */ /* 0x000fe20006800000 */
[----:B------:R-:W-:Y:S01]  /*5360*/  IMAD.MOV.U32 R55, RZ, RZ, R24 ;  /* 0x000000ffff377224 */ /* 0x000fe200078e0018 */
[----:B------:R-:W-:Y:S01]  /*5370*/  IABS R8, R8 ;  /* 0x0000000800087213 */ /* 0x000fe20000000000 */
[----:B-1----:R-:W-:Y:S01]  /*5380*/  FFMA.FTZ R23, R23, -UR28, R44 ;  /* 0x8000001c17177c23 */ /* 0x002fe2000801002c */
[----:B------:R-:W-:Y:S01]  /*5390*/  IABS R26, R26 ;  /* 0x0000001a001a7213 */ /* 0x000fe20000000000 */
[----:B------:R-:W-:Y:S01]  /*53a0*/  UIADD3 UR8, UR38, 0x1715609d, URZ ;  /* 0x1715609d26087890 */ /* 0x000fe2000fffe03f */
[C---:B------:R-:W-:Y:S01]  /*53b0*/  ISETP.GE.AND P1, PT, R10.reuse, R244, PT ;  /* 0x000000f40a00720c */ /* 0x040fe20003f26270 */
[----:B--2---:R-:W-:Y:S01]  /*53c0*/  FFMA.FTZ R11, R11, -UR28, R46 ;  /* 0x8000001c0b0b7c23 */ /* 0x004fe2000801002e */
[----:B------:R-:W-:Y:S01]  /*53d0*/  ISETP.GE.AND P5, PT, R10, R237, PT ;  /* 0x000000ed0a00720c */ /* 0x000fe20003fa6270 */
[----:B------:R-:W1:Y:S01]  /*53e0*/  I2F R8, R8 ;  /* 0x0000000800087306 */ /* 0x000e620000201400 */
[----:B------:R-:W-:Y:S01]  /*53f0*/  IABS R9, R9 ;  /* 0x0000000900097213 */ /* 0x000fe20000000000 */
[----:B------:R-:W-:Y:S01]  /*5400*/  LDSM.16.MT88.4 R148, [R222+0x18000] ;  /* 0x01800000de94783b */ /* 0x000fe20000004200 */
[C---:B------:R-:W-:Y:S01]  /*5410*/  IADD3 R24, R7.reuse, 0x21, RZ ;  /* 0x0000002107187810 */ /* 0x040fe20007ffe0ff */
[----:B------:R-:W-:Y:S01]  /*5420*/  UIADD3 UR18, UR39, 0x646e171e, URZ ;  /* 0x646e171e27127890 */ /* 0x000fe2000fffe03f */
[----:B------:R-:W-:Y:S01]  /*5430*/  IADD3 R16, R7, 0x28, RZ ;  /* 0x0000002807107810 */ /* 0x000fe20007ffe0ff */
[----:B---3--:R-:W-:Y:S01]  /*5440*/  FFMA.FTZ R38, R19, -UR28, R38 ;  /* 0x8000001c13267c23 */ /* 0x008fe20008010026 */
[----:B------:R-:W-:Y:S01]  /*5450*/  IADD3 R20, R7, 0x29, RZ ;  /* 0x0000002907147810 */ /* 0x000fe20007ffe0ff */
[----:B------:R-:W2:Y:S01]  /*5460*/  I2F R26, R26 ;  /* 0x0000001a001a7306 */ /* 0x000ea20000201400 */
[----:B------:R-:W-:Y:S01]  /*5470*/  IABS R15, R15 ;  /* 0x0000000f000f7213 */ /* 0x000fe20000000000 */
[C---:B------:R-:W-:Y:S01]  /*5480*/  IMAD.IADD R28, R246.reuse, 0x1, -R24 ;  /* 0x00000001f61c7824 */ /* 0x040fe200078e0a18 */
[----:B------:R-:W-:Y:S01]  /*5490*/  IABS R22, R22 ;  /* 0x0000001600167213 */ /* 0x000fe20000000000 */
[----:B------:R-:W-:Y:S01]  /*54a0*/  IMAD.IADD R12, R246, 0x1, -R20 ;  /* 0x00000001f60c7824 */ /* 0x000fe200078e0a14 */
[----:B------:R-:W-:Y:S01]  /*54b0*/  ISETP.LT.OR P1, PT, R10, R245, P1 ;  /* 0x000000f50a00720c */ /* 0x000fe20000f21670 */
[----:B------:R-:W-:Y:S01]  /*54c0*/  IMAD.IADD R49, R246, 0x1, -R16 ;  /* 0x00000001f6317824 */ /* 0x000fe200078e0a10 */
[----:B------:R-:W-:Y:S01]  /*54d0*/  ISETP.LT.OR P5, PT, R10, R242, P5 ;  /* 0x000000f20a00720c */ /* 0x000fe20002fa1670 */
[----:B------:R-:W3:Y:S01]  /*54e0*/  I2F R9, R9 ;  /* 0x0000000900097306 */ /* 0x000ee20000201400 */
[----:B------:R-:W-:Y:S01]  /*54f0*/  IABS R10, R12 ;  /* 0x0000000c000a7213 */ /* 0x000fe20000000000 */
[----:B-1----:R-:W-:Y:S01]  /*5500*/  FFMA.FTZ R45, R8, -UR28, R45 ;  /* 0x8000001c082d7c23 */ /* 0x002fe2000801002d */
[----:B------:R-:W-:Y:S01]  /*5510*/  FSEL R23, R23, -INF , !P2 ;  /* 0xff80000017177808 */ /* 0x000fe20005000000 */
[----:B------:R-:W-:Y:S01]  /*5520*/  LDSM.16.MT88.4 R72, [R224+0x1c000] ;  /* 0x01c00000e048783b */ /* 0x000fe20000004200 */
[----:B------:R-:W-:Y:S01]  /*5530*/  FSEL R11, R11, -INF , !P4 ;  /* 0xff8000000b0b7808 */ /* 0x000fe20006000000 */
[----:B------:R-:W-:Y:S01]  /*5540*/  IMAD.MOV.U32 R44, RZ, RZ, R10 ;  /* 0x000000ffff2c7224 */ /* 0x000fe200078e000a */
[CC--:B------:R-:W-:Y:S01]  /*5550*/  ISETP.GE.AND P6, PT, R14.reuse, R244.reuse, PT ;  /* 0x000000f40e00720c */ /* 0x0c0fe20003fc6270 */
[----:B------:R-:W1:Y:S01]  /*5560*/  I2F R15, R15 ;  /* 0x0000000f000f7306 */ /* 0x000e620000201400 */
[-C--:B------:R-:W-:Y:S01]  /*5570*/  ISETP.GE.AND P3, PT, R14, R237.reuse, PT ;  /* 0x000000ed0e00720c */ /* 0x080fe20003f66270 */
[----:B--2---:R-:W-:Y:S01]  /*5580*/  FFMA.FTZ R26, R26, -UR28, R47 ;  /* 0x8000001c1a1a7c23 */ /* 0x004fe2000801002f */
[----:B------:R-:W-:Y:S01]  /*5590*/  IADD3 R10, R7, 0x38, RZ ;  /* 0x00000038070a7810 */ /* 0x000fe20007ffe0ff */
[----:B------:R-:W-:Y:S01]  /*55a0*/  LDSM.16.MT88.4 R64, [R220+0x1a000] ;  /* 0x01a00000dc40783b */ /* 0x000fe20000004200 */
[C---:B------:R-:W-:Y:S01]  /*55b0*/  ISETP.GE.AND P2, PT, R21.reuse, R244, PT ;  /* 0x000000f41500720c */ /* 0x040fe20003f46270 */
[----:B------:R-:W-:Y:S01]  /*55c0*/  UIADD3 UR4, UR4, 0x1, URZ ;  /* 0x0000000104047890 */ /* 0x000fe2000fffe03f */
[----:B------:R-:W-:Y:S01]  /*55d0*/  ISETP.GE.AND P4, PT, R21, R237, PT ;  /* 0x000000ed1500720c */ /* 0x000fe20003f86270 */
[----:B------:R-:W2:Y:S01]  /*55e0*/  I2F R22, R22 ;  /* 0x0000001600167306 */ /* 0x000ea20000201400 */
[----:B------:R-:W-:Y:S01]  /*55f0*/  IABS R28, R28 ;  /* 0x0000001c001c7213 */ /* 0x000fe20000000000 */
[----:B---3--:R-:W-:Y:S01]  /*5600*/  FFMA.FTZ R9, R9, -UR28, R42 ;  /* 0x8000001c09097c23 */ /* 0x008fe2000801002a */
[----:B------:R-:W-:Y:S01]  /*5610*/  IABS R49, R49 ;  /* 0x0000003100317213 */ /* 0x000fe20000000000 */
[----:B------:R-:W-:Y:S01]  /*5620*/  LDSM.16.MT88.4 R156, [R224+0x18000] ;  /* 0x01800000e09c783b */ /* 0x000fe20000004200 */
[----:B------:R-:W-:-:S02]  /*5630*/  ISETP.LT.OR P6, PT, R14, R245, P6 ;  /* 0x000000f50e00720c */ /* 0x000fc400037c1670 */
[-C--:B------:R-:W-:Y:S01]  /*5640*/  ISETP.LT.OR P3, PT, R14, R242.reuse, P3 ;  /* 0x000000f20e00720c */ /* 0x080fe20001f61670 */
[----:B------:R-:W-:Y:S01]  /*5650*/  IMAD.IADD R14, R243, 0x1, -R24 ;  /* 0x00000001f30e7824 */ /* 0x000fe200078e0a18 */
[C---:B------:R-:W-:Y:S01]  /*5660*/  ISETP.LT.OR P2, PT, R21.reuse, R245, P2 ;  /* 0x000000f51500720c */ /* 0x040fe20001741670 */
[----:B------:R-:W-:Y:S01]  /*5670*/  I2F R18, R18 ;  /* 0x0000001200127306 */ /* 0x000fe20000201400 */
[----:B------:R-:W-:Y:S01]  /*5680*/  ISETP.LT.OR P4, PT, R21, R242, P4 ;  /* 0x000000f21500720c */ /* 0x000fe20002781670 */
[----:B------:R-:W-:Y:S01]  /*5690*/  IMAD.IADD R21, R246, 0x1, -R10 ;  /* 0x00000001f6157824 */ /* 0x000fe200078e0a0a */
[----:B------:R-:W-:Y:S01]  /*56a0*/  IABS R14, R14 ;  /* 0x0000000e000e7213 */ /* 0x000fe20000000000 */
[----:B-1----:R-:W-:Y:S01]  /*56b0*/  FFMA.FTZ R15, R15, -UR28, R40 ;  /* 0x8000001c0f0f7c23 */ /* 0x002fe20008010028 */
[C---:B------:R-:W-:Y:S01]  /*56c0*/  IADD3 R12, R7.reuse, 0x31, RZ ;  /* 0x00000031070c7810 */ /* 0x040fe20007ffe0ff */
[----:B--2---:R-:W-:Y:S01]  /*56d0*/  FFMA.FTZ R22, R22, -UR28, R41 ;  /* 0x8000001c16167c23 */ /* 0x004fe20008010029 */
[----:B------:R-:W-:Y:S01]  /*56e0*/  IABS R21, R21 ;  /* 0x0000001500157213 */ /* 0x000fe20000000000 */
[----:B------:R-:W1:Y:S01]  /*56f0*/  I2F R55, R55 ;  /* 0x0000003700377306 */ /* 0x000e620000201400 */
[----:B------:R-:W-:Y:S01]  /*5700*/  IADD3 R8, R7, 0x39, RZ ;  /* 0x0000003907087810 */ /* 0x000fe20007ffe0ff */
[C---:B------:R-:W-:Y:S01]  /*5710*/  IMAD.IADD R46, R246.reuse, 0x1, -R12 ;  /* 0x00000001f62e7824 */ /* 0x040fe200078e0a0c */
[----:B------:R-:W-:Y:S01]  /*5720*/  FSEL R15, R15, -INF , !P1 ;  /* 0xff8000000f0f7808 */ /* 0x000fe20004800000 */
[----:B------:R-:W-:Y:S01]  /*5730*/  IMAD.MOV.U32 R42, RZ, RZ, R21 ;  /* 0x000000ffff2a7224 */ /* 0x000fe200078e0015 */
[----:B------:R-:W-:Y:S01]  /*5740*/  FSEL R21, R45, -INF , !P6 ;  /* 0xff8000002d157808 */ /* 0x000fe20007000000 */
[----:B------:R-:W-:Y:S01]  /*5750*/  IMAD.IADD R40, R246, 0x1, -R8 ;  /* 0x00000001f6287824 */ /* 0x000fe200078e0a08 */
[-C--:B------:R-:W-:Y:S01]  /*5760*/  ISETP.GE.AND P6, PT, R13, R244.reuse, PT ;  /* 0x000000f40d00720c */ /* 0x080fe20003fc6270 */
[----:B------:R-:W2:Y:S01]  /*5770*/  I2F R28, R28 ;  /* 0x0000001c001c7306 */ /* 0x000ea20000201400 */
[----:B------:R-:W-:Y:S01]  /*5780*/  FSEL R19, R22, -INF , !P2 ;  /* 0xff80000016137808 */ /* 0x000fe20005000000 */
[----:B------:R-:W-:Y:S01]  /*5790*/  LDSM.16.MT88.4 R104, [R224+0x1e000] ;  /* 0x01e00000e068783b */ /* 0x000fe20000004200 */
[----:B------:R-:W-:-:S02]  /*57a0*/  ISETP.GE.AND P1, PT, R24, R244, PT ;  /* 0x000000f41800720c */ /* 0x000fc40003f26270 */
[-C--:B------:R-:W-:Y:S01]  /*57b0*/  ISETP.LT.OR P6, PT, R13, R245.reuse, P6 ;  /* 0x000000f50d00720c */ /* 0x080fe200037c1670 */
[----:B------:R-:W-:Y:S01]  /*57c0*/  LDSM.16.MT88.4 R96, [R220+0x1c000] ;  /* 0x01c00000dc60783b */ /* 0x000fe20000004200 */
[-C--:B------:R-:W-:Y:S01]  /*57d0*/  ISETP.GE.AND P2, PT, R16, R244.reuse, PT ;  /* 0x000000f41000720c */ /* 0x080fe20003f46270 */
[----:B------:R-:W3:Y:S01]  /*57e0*/  I2F R49, R49 ;  /* 0x0000003100317306 */ /* 0x000ee20000201400 */
[----:B-1----:R-:W-:Y:S01]  /*57f0*/  FFMA.FTZ R36, R55, -UR28, R36 ;  /* 0x8000001c37247c23 */ /* 0x002fe20008010024 */
[-C--:B------:R-:W-:Y:S01]  /*5800*/  ISETP.LT.OR P1, PT, R24, R245.reuse, P1 ;  /* 0x000000f51800720c */ /* 0x080fe20000f21670 */
[----:B------:R-:W-:Y:S01]  /*5810*/  LDSM.16.MT88.4 R56, [R221+0x1a000] ;  /* 0x01a00000dd38783b */ /* 0x000fe20000004200 */
[----:B------:R-:W-:Y:S02]  /*5820*/  ISETP.LT.OR P2, PT, R16, R245, P2 ;  /* 0x000000f51000720c */ /* 0x000fe40001741670 */
[----:B------:R-:W-:Y:S01]  /*5830*/  FSEL R198, R36, -INF , !P6 ;  /* 0xff80000024c67808 */ /* 0x000fe20007000000 */
[----:B------:R-:W-:Y:S01]  /*5840*/  LDSM.16.MT88.4 R112, [R222+0x1e000] ;  /* 0x01e00000de70783b */ /* 0x000fe20000004200 */
[----:B------:R1:W4:Y:S01]  /*5850*/  I2F R30, R14 ;  /* 0x0000000e001e7306 */ /* 0x0003220000201400 */
[----:B--2---:R-:W-:Y:S01]  /*5860*/  FFMA.FTZ R28, R28, -UR28, R37 ;  /* 0x8000001c1c1c7c23 */ /* 0x004fe20008010025 */
[----:B------:R-:W-:Y:S01]  /*5870*/  ISETP.GE.AND P6, PT, R20, R244, PT ;  /* 0x000000f41400720c */ /* 0x000fe20003fc6270 */
[----:B------:R-:W-:Y:S01]  /*5880*/  IMAD.IADD R37, R243, 0x1, -R10 ;  /* 0x00000001f3257824 */ /* 0x000fe200078e0a0a */
[----:B------:R-:W-:Y:S01]  /*5890*/  FMNMX.FTZ R22, R25, R0, !PT ;  /* 0x0000000019167209 */ /* 0x000fe20007810000 */
[----:B------:R-:W-:Y:S01]  /*58a0*/  LDSM.16.MT88.4 R120, [R221+0x1e000] ;  /* 0x01e00000dd78783b */ /* 0x000fe20000004200 */
[----:B------:R-:W-:-:S02]  /*58b0*/  FSEL R196, R28, -INF , !P1 ;  /* 0xff8000001cc47808 */ /* 0x000fc40004800000 */
[----:B------:R-:W2:Y:S01]  /*58c0*/  I2F R44, R44 ;  /* 0x0000002c002c7306 */ /* 0x000ea20000201400 */
[----:B---3--:R-:W-:Y:S01]  /*58d0*/  FFMA.FTZ R32, R49, -UR28, R32 ;  /* 0x8000001c31207c23 */ /* 0x008fe20008010020 */
[----:B------:R-:W-:Y:S01]  /*58e0*/  ISETP.LT.OR P6, PT, R20, R245, P6 ;  /* 0x000000f51400720c */ /* 0x000fe200037c1670 */
[----:B------:R-:W-:Y:S01]  /*58f0*/  LDSM.16.MT88.4 R88, [R221+0x1c000] ;  /* 0x01c00000dd58783b */ /* 0x000fe20000004200 */
[----:B------:R-:W-:Y:S02]  /*5900*/  IABS R46, R46 ;  /* 0x0000002e002e7213 */ /* 0x000fe40000000000 */
[----:B------:R-:W-:Y:S02]  /*5910*/  FSEL R194, R32, -INF , !P2 ;  /* 0xff80000020c27808 */ /* 0x000fe40005000000 */
[----:B-1----:R-:W-:Y:S01]  /*5920*/  IADD3 R14, R7, 0x30, RZ ;  /* 0x00000030070e7810 */ /* 0x002fe20007ffe0ff */
[----:B------:R-:W1:Y:S01]  /*5930*/  I2F R45, R42 ;  /* 0x0000002a002d7306 */ /* 0x000e620000201400 */
[----:B------:R-:W-:Y:S01]  /*5940*/  FSEL R7, R26, -INF , !P3 ;  /* 0xff8000001a077808 */ /* 0x000fe20005800000 */
[----:B----4-:R-:W-:Y:S01]  /*5950*/  FFMA.FTZ R30, R30, -UR28, R39 ;  /* 0x8000001c1e1e7c23 */ /* 0x010fe20008010027 */
[----:B------:R-:W-:Y:S01]  /*5960*/  ISETP.GE.AND P3, PT, R13, R237, PT ;  /* 0x000000ed0d00720c */ /* 0x000fe20003f66270 */
[----:B------:R-:W-:Y:S01]  /*5970*/  IMAD.IADD R51, R246, 0x1, -R14 ;  /* 0x00000001f6337824 */ /* 0x000fe200078e0a0e */
[----:B------:R-:W-:-:S02]  /*5980*/  ISETP.GE.AND P1, PT, R14, R244, PT ;  /* 0x000000f40e00720c */ /* 0x000fc40003f26270 */
[----:B------:R-:W-:Y:S01]  /*5990*/  ISETP.LT.OR P3, PT, R13, R242, P3 ;  /* 0x000000f20d00720c */ /* 0x000fe20001f61670 */
[----:B------:R-:W-:Y:S01]  /*59a0*/  FFMA.FTZ R13, R18, -UR28, R43 ;  /* 0x8000001c120d7c23 */ /* 0x000fe2000801002b */
[----:B------:R-:W-:Y:S01]  /*59b0*/  ISETP.GE.AND P2, PT, R14, R237, PT ;  /* 0x000000ed0e00720c */ /* 0x000fe20003f46270 */
[----:B--2---:R-:W-:Y:S01]  /*59c0*/  FFMA.FTZ R33, R44, -UR28, R33 ;  /* 0x8000001c2c217c23 */ /* 0x004fe20008010021 */
[----:B------:R-:W-:Y:S01]  /*59d0*/  IABS R51, R51 ;  /* 0x0000003300337213 */ /* 0x000fe20000000000 */
[----:B------:R-:W-:Y:S01]  /*59e0*/  IMAD.IADD R18, R243, 0x1, -R14 ;  /* 0x00000001f3127824 */ /* 0x000fe200078e0a0e */
[----:B------:R-:W-:Y:S01]  /*59f0*/  FSEL R13, R13, -INF , !P4 ;  /* 0xff8000000d0d7808 */ /* 0x000fe20006000000 */
[----:B------:R-:W2:Y:S01]  /*5a00*/  I2F R46, R46 ;  /* 0x0000002e002e7306 */ /* 0x000ea20000201400 */
[----:B------:R-:W-:Y:S01]  /*5a10*/  ISETP.GE.AND P4, PT, R16, R237, PT ;  /* 0x000000ed1000720c */ /* 0x000fe20003f86270 */
[----:B-1----:R-:W-:Y:S01]  /*5a20*/  FFMA.FTZ R45, R45, -UR28, R76 ;  /* 0x8000001c2d2d7c23 */ /* 0x002fe2000801004c */
[----:B------:R-:W-:-:S02]  /*5a30*/  ISETP.LT.OR P1, PT, R14, R245, P1 ;  /* 0x000000f50e00720c */ /* 0x000fc40000f21670 */
[-C--:B------:R-:W-:Y:S01]  /*5a40*/  ISETP.LT.OR P4, PT, R16, R242.reuse, P4 ;  /* 0x000000f21000720c */ /* 0x080fe20002781670 */
[----:B------:R-:W-:Y:S01]  /*5a50*/  IMAD.IADD R16, R243, 0x1, -R16 ;  /* 0x00000001f3107824 */ /* 0x000fe200078e0a10 */
[----:B------:R-:W-:Y:S01]  /*5a60*/  ISETP.LT.OR P2, PT, R14, R242, P2 ;  /* 0x000000f20e00720c */ /* 0x000fe20001741670 */
[----:B------:R-:W1:Y:S01]  /*5a70*/  I2F R51, R51 ;  /* 0x0000003300337306 */ /* 0x000e620000201400 */
[----:B------:R-:W-:Y:S02]  /*5a80*/  FMNMX.FTZ R14, R53, R22, !PT ;  /* 0x00000016350e7209 */ /* 0x000fe40007810000 */
[----:B------:R-:W-:Y:S02]  /*5a90*/  FSEL R192, R33, -INF , !P6 ;  /* 0xff80000021c07808 */ /* 0x000fe40007000000 */
[----:B------:R-:W-:Y:S02]  /*5aa0*/  IABS R33, R16 ;  /* 0x0000001000217213 */ /* 0x000fe40000000000 */
[----:B------:R-:W-:Y:S01]  /*5ab0*/  FMNMX.FTZ R16, R31, R14, !PT ;  /* 0x0000000e1f107209 */ /* 0x000fe20007810000 */
[----:B--2---:R-:W-:Y:S01]  /*5ac0*/  FFMA.FTZ R46, R46, -UR28, R81 ;  /* 0x8000001c2e2e7c23 */ /* 0x004fe20008010051 */
[----:B------:R-:W-:Y:S01]  /*5ad0*/  FSEL R186, R38, -INF , !P3 ;  /* 0xff80000026ba7808 */ /* 0x000fe20005800000 */
[----:B------:R-:W-:Y:S01]  /*5ae0*/  IMAD.IADD R14, R243, 0x1, -R12 ;  /* 0x00000001f30e7824 */ /* 0x000fe200078e0a0c */
[----:B------:R-:W-:Y:S01]  /*5af0*/  FMNMX.FTZ R16, R23, R16, !PT ;  /* 0x0000001017107209 */ /* 0x000fe20007810000 */
[----:B------:R-:W2:Y:S01]  /*5b00*/  I2F R33, R33 ;  /* 0x0000002100217306 */ /* 0x000ea20000201400 */
[----:B------:R-:W-:-:S02]  /*5b10*/  IABS R40, R40 ;  /* 0x0000002800287213 */ /* 0x000fc40000000000 */
[----:B------:R-:W-:Y:S01]  /*5b20*/  FMNMX.FTZ R16, R21, R16, !PT ;  /* 0x0000001015107209 */ /* 0x000fe20007810000 */
[----:B-1----:R-:W-:Y:S01]  /*5b30*/  FFMA.FTZ R51, R51, -UR28, R80 ;  /* 0x8000001c33337c23 */ /* 0x002fe20008010050 */
[C---:B------:R-:W-:Y:S01]  /*5b40*/  ISETP.GE.AND P3, PT, R20.reuse, R237, PT ;  /* 0x000000ed1400720c */ /* 0x040fe20003f66270 */
[----:B------:R-:W-:Y:S01]  /*5b50*/  IMAD.MOV.U32 R26, RZ, RZ, R40 ;  /* 0x000000ffff1a7224 */ /* 0x000fe200078e0028 */
[----:B------:R-:W-:Y:S02]  /*5b60*/  FMNMX.FTZ R16, R15, R16, !PT ;  /* 0x000000100f107209 */ /* 0x000fe40007810000 */
[----:B------:R-:W-:Y:S01]  /*5b70*/  ISETP.LT.OR P3, PT, R20, R242, P3 ;  /* 0x000000f21400720c */ /* 0x000fe20001f61670 */
[----:B------:R-:W-:Y:S01]  /*5b80*/  IMAD.IADD R20, R243, 0x1, -R20 ;  /* 0x00000001f3147824 */ /* 0x000fe200078e0a14 */
[----:B------:R-:W-:Y:S01]  /*5b90*/  FMNMX.FTZ R41, R19, R16, !PT ;  /* 0x0000001013297209 */ /* 0x000fe20007810000 */
[----:B------:R-:W1:Y:S01]  /*5ba0*/  I2F R26, R26 ;  /* 0x0000001a001a7306 */ /* 0x000e620000201400 */
[----:B------:R-:W-:Y:S01]  /*5bb0*/  ISETP.GE.AND P6, PT, R12, R244, PT ;  /* 0x000000f40c00720c */ /* 0x000fe20003fc6270 */
[----:B------:R-:W-:Y:S01]  /*5bc0*/  IMAD.IADD R16, R243, 0x1, -R8 ;  /* 0x00000001f3107824 */ /* 0x000fe200078e0a08 */
[----:B------:R-:W-:Y:S01]  /*5bd0*/  IABS R39, R18 ;  /* 0x0000001200277213 */ /* 0x000fe20000000000 */
[----:B--2---:R-:W-:Y:S01]  /*5be0*/  FFMA.FTZ R34, R33, -UR28, R34 ;  /* 0x8000001c21227c23 */ /* 0x004fe20008010022 */
[----:B------:R-:W-:-:S02]  /*5bf0*/  FMNMX.FTZ R18, R6, R17, !PT ;  /* 0x0000001106127209 */ /* 0x000fc40007810000 */
[----:B------:R-:W-:Y:S02]  /*5c00*/  FMNMX.FTZ R41, R198, R41, !PT ;  /* 0x00000029c6297209 */ /* 0x000fe40007810000 */
[----:B------:R-:W-:Y:S01]  /*5c10*/  FSEL R203, R51, -INF , !P1 ;  /* 0xff80000033cb7808 */ /* 0x000fe20004800000 */
[----:B------:R-:W2:Y:S01]  /*5c20*/  I2F R39, R39 ;  /* 0x0000002700277306 */ /* 0x000ea20000201400 */
[C---:B------:R-:W-:Y:S01]  /*5c30*/  ISETP.LT.OR P6, PT, R12.reuse, R245, P6 ;  /* 0x000000f50c00720c */ /* 0x040fe200037c1670 */
[----:B------:R-:W-:Y:S01]  /*5c40*/  LDSM.16.MT88.4 R48, [R222+0x1a000] ;  /* 0x01a00000de30783b */ /* 0x000fe20000004200 */
[----:B------:R-:W-:Y:S02]  /*5c50*/  ISETP.GE.AND P1, PT, R12, R237, PT ;  /* 0x000000ed0c00720c */ /* 0x000fe40003f26270 */
[----:B------:R-:W-:Y:S01]  /*5c60*/  IABS R20, R20 ;  /* 0x0000001400147213 */ /* 0x000fe20000000000 */
[----:B-1----:R-:W-:Y:S01]  /*5c70*/  FFMA.FTZ R26, R26, -UR28, R77 ;  /* 0x8000001c1a1a7c23 */ /* 0x002fe2000801004d */
[----:B------:R-:W-:-:S02]  /*5c80*/  FMNMX.FTZ R18, R29, R18, !PT ;  /* 0x000000121d127209 */ /* 0x000fc40007810000 */
[----:B------:R-:W-:Y:S02]  /*5c90*/  FMNMX.FTZ R41, R196, R41, !PT ;  /* 0x00000029c4297209 */ /* 0x000fe40007810000 */
[----:B------:R-:W-:Y:S02]  /*5ca0*/  FSEL R201, R46, -INF , !P6 ;  /* 0xff8000002ec97808 */ /* 0x000fe40007000000 */
[----:B------:R-:W-:Y:S01]  /*5cb0*/  ISETP.LT.OR P1, PT, R12, R242, P1 ;  /* 0x000000f20c00720c */ /* 0x000fe20000f21670 */
[----:B------:R-:W-:Y:S01]  /*5cc0*/  IMAD.MOV.U32 R12, RZ, RZ, R20 ;  /* 0x000000ffff0c7224 */ /* 0x000fe200078e0014 */
[----:B------:R-:W-:Y:S01]  /*5cd0*/  ISETP.GE.AND P6, PT, R10, R244, PT ;  /* 0x000000f40a00720c */ /* 0x000fe20003fc6270 */
[----:B--2---:R-:W-:Y:S01]  /*5ce0*/  FFMA.FTZ R39, R39, -UR28, R82 ;  /* 0x8000001c27277c23 */ /* 0x004fe20008010052 */
[----:B------:R-:W-:Y:S02]  /*5cf0*/  FMNMX.FTZ R18, R27, R18, !PT ;  /* 0x000000121b127209 */ /* 0x000fe40007810000 */
[----:B------:R-:W-:Y:S01]  /*5d00*/  FMNMX.FTZ R41, R194, R41, !PT ;  /* 0x00000029c2297209 */ /* 0x000fe20007810000 */
[----:B------:R-:W1:Y:S01]  /*5d10*/  I2F R12, R12 ;  /* 0x0000000c000c7306 */ /* 0x000e620000201400 */
[----:B------:R-:W-:-:S02]  /*5d20*/  ISETP.LT.OR P6, PT, R10, R245, P6 ;  /* 0x000000f50a00720c */ /* 0x000fc400037c1670 */
[----:B------:R-:W-:Y:S02]  /*5d30*/  FMNMX.FTZ R18, R11, R18, !PT ;  /* 0x000000120b127209 */ /* 0x000fe40007810000 */
[----:B------:R-:W-:Y:S02]  /*5d40*/  FMNMX.FTZ R20, R192, R41, !PT ;  /* 0x00000029c0147209 */ /* 0x000fe40007810000 */
[----:B------:R-:W-:Y:S02]  /*5d50*/  FSEL R9, R9, -INF , !P5 ;  /* 0xff80000009097808 */ /* 0x000fe40006800000 */
[----:B------:R-:W-:Y:S02]  /*5d60*/  FSEL R199, R45, -INF , !P6 ;  /* 0xff8000002dc77808 */ /* 0x000fe40007000000 */
[----:B------:R-:W-:Y:S02]  /*5d70*/  FMNMX.FTZ R18, R7, R18, !PT ;  /* 0x0000001207127209 */ /* 0x000fe40007810000 */
[----:B------:R-:W-:-:S02]  /*5d80*/  ISETP.GE.AND P6, PT, R8, R244, PT ;  /* 0x000000f40800720c */ /* 0x000fc40003fc6270 */
[----:B------:R-:W-:Y:S01]  /*5d90*/  IABS R14, R14 ;  /* 0x0000000e000e7213 */ /* 0x000fe20000000000 */
[----:B-1----:R-:W-:Y:S01]  /*5da0*/  FFMA.FTZ R35, R12, -UR28, R35 ;  /* 0x8000001c0c237c23 */ /* 0x002fe20008010023 */
[----:B------:R-:W-:Y:S02]  /*5db0*/  FMNMX.FTZ R20, R203, R20, !PT ;  /* 0x00000014cb147209 */ /* 0x000fe40007810000 */
[----:B------:R-:W-:Y:S02]  /*5dc0*/  ISETP.GE.AND P5, PT, R24, R237, PT ;  /* 0x000000ed1800720c */ /* 0x000fe40003fa6270 */
[----:B------:R-:W-:Y:S01]  /*5dd0*/  FMNMX.FTZ R18, R9, R18, !PT ;  /* 0x0000001209127209 */ /* 0x000fe20007810000 */
[----:B------:R-:W1:Y:S01]  /*5de0*/  I2F R14, R14 ;  /* 0x0000000e000e7306 */ /* 0x000e620000201400 */
[----:B------:R-:W-:Y:S02]  /*5df0*/  IABS R37, R37 ;  /* 0x0000002500257213 */ /* 0x000fe40000000000 */
[----:B------:R-:W-:-:S02]  /*5e00*/  ISETP.LT.OR P6, PT, R8, R245, P6 ;  /* 0x000000f50800720c */ /* 0x000fc400037c1670 */
[----:B------:R-:W-:Y:S02]  /*5e10*/  FMNMX.FTZ R20, R201, R20, !PT ;  /* 0x00000014c9147209 */ /* 0x000fe40007810000 */
[----:B------:R-:W-:Y:S01]  /*5e20*/  ISETP.LT.OR P5, PT, R24, R242, P5 ;  /* 0x000000f21800720c */ /* 0x000fe20002fa1670 */
[----:B------:R-:W2:Y:S01]  /*5e30*/  I2F R37, R37 ;  /* 0x0000002500257306 */ /* 0x000ea20000201400 */
[----:B------:R-:W-:Y:S02]  /*5e40*/  FMNMX.FTZ R41, R13, R18, !PT ;  /* 0x000000120d297209 */ /* 0x000fe40007810000 */
[----:B------:R-:W-:Y:S02]  /*5e50*/  IABS R16, R16 ;  /* 0x0000001000107213 */ /* 0x000fe40000000000 */
[----:B------:R-:W-:Y:S02]  /*5e60*/  FSEL R197, R26, -INF , !P6 ;  /* 0xff8000001ac57808 */ /* 0x000fe40007000000 */
[----:B------:R-:W-:Y:S01]  /*5e70*/  FMNMX.FTZ R20, R199, R20, !PT ;  /* 0x00000014c7147209 */ /* 0x000fe20007810000 */
[----:B-1----:R-:W-:Y:S01]  /*5e80*/  FFMA.FTZ R14, R14, -UR28, R83 ;  /* 0x8000001c0e0e7c23 */ /* 0x002fe20008010053 */
[----:B------:R-:W-:Y:S01]  /*5e90*/  FSEL R193, R30, -INF , !P5 ;  /* 0xff8000001ec17808 */ /* 0x000fe20006800000 */
[----:B------:R-:W1:Y:S01]  /*5ea0*/  I2F R16, R16 ;  /* 0x0000001000107306 */ /* 0x000e620000201400 */
[----:B------:R-:W-:Y:S01]  /*5eb0*/  FMNMX.FTZ R18, R186, R41, !PT ;  /* 0x00000029ba127209 */ /* 0x000fe20007810000 */
[----:B------:R-:W-:Y:S01]  /*5ec0*/  LDSM.16.MT88.4 R80, [R222+0x1c000] ;  /* 0x01c00000de50783b */ /* 0x000fe20000004200 */
[----:B------:R-:W-:-:S02]  /*5ed0*/  FMNMX.FTZ R33, R197, R20, !PT ;  /* 0x00000014c5217209 */ /* 0x000fc40007810000 */
[----:B------:R-:W-:Y:S01]  /*5ee0*/  FSEL R191, R34, -INF , !P4 ;  /* 0xff80000022bf7808 */ /* 0x000fe20006000000 */
[----:B--2---:R-:W-:Y:S01]  /*5ef0*/  FFMA.FTZ R37, R37, -UR28, R78 ;  /* 0x8000001c25257c23 */ /* 0x004fe2000801004e */
[----:B------:R-:W-:Y:S01]  /*5f00*/  FMNMX.FTZ R18, R193, R18, !PT ;  /* 0x00000012c1127209 */ /* 0x000fe20007810000 */
[----:B------:R-:W2:Y:S01]  /*5f10*/  SHFL.BFLY PT, R12, R33, 0x2, 0x1f ;  /* 0x0c401f00210c7f89 */ /* 0x000ea200000e0000 */
[C---:B------:R-:W-:Y:S02]  /*5f20*/  ISETP.GE.AND P4, PT, R10.reuse, R237, PT ;  /* 0x000000ed0a00720c */ /* 0x040fe40003f86270 */
[----:B------:R-:W-:Y:S01]  /*5f30*/  FSEL R188, R35, -INF , !P3 ;  /* 0xff80000023bc7808 */ /* 0x000fe20005800000 */
[----:B------:R-:W-:Y:S01]  /*5f40*/  LDSM.16.MT88.4 R40, [R224+0x1a000] ;  /* 0x01a00000e028783b */ /* 0x000fe20000004200 */
[----:B------:R-:W-:Y:S02]  /*5f50*/  FMNMX.FTZ R35, R191, R18, !PT ;  /* 0x00000012bf237209 */ /* 0x000fe40007810000 */
[----:B------:R-:W-:Y:S01]  /*5f60*/  ISETP.LT.OR P4, PT, R10, R242, P4 ;  /* 0x000000f20a00720c */ /* 0x000fe20002781670 */
[----:B-1----:R-:W-:Y:S01]  /*5f70*/  FFMA.FTZ R16, R16, -UR28, R79 ;  /* 0x8000001c10107c23 */ /* 0x002fe2000801004f */
[----:B------:R-:W-:-:S02]  /*5f80*/  FSEL R195, R39, -INF , !P2 ;  /* 0xff80000027c37808 */ /* 0x000fc40005000000 */
[----:B------:R-:W-:Y:S02]  /*5f90*/  FMNMX.FTZ R10, R188, R35, !PT ;  /* 0x00000023bc0a7209 */ /* 0x000fe40007810000 */
        /* <DEDUP_REMOVED lines=8> */
[----:B--2---:R-:W-:Y:S02]  /*6020*/  FMNMX.FTZ R33, R33, R12, !PT ;  /* 0x0000000c21217209 */ /* 0x004fe40007810000 */
[----:B------:R-:W-:Y:S02]  /*6030*/  FMNMX.FTZ R8, R185, R8, !PT ;  /* 0x00000008b9087209 */ /* 0x000fe40007810000 */
[----:B------:R-:W-:Y:S01]  /*6040*/  LOP3.LUT R12, R177, R173, RZ, 0x3c, !PT ;  /* 0x000000adb10c7212 */ /* 0x000fe200078e3cff */
[----:B------:R-:W1:Y:S01]  /*6050*/  SHFL.BFLY PT, R10, R33, 0x1, 0x1f ;  /* 0x0c201f00210a7f89 */ /* 0x000e6200000e0000 */
[----:B------:R-:W-:-:S02]  /*6060*/  LOP3.LUT R2, R175, UR39, R2, 0x96, !PT ;  /* 0x00000027af027c12 */ /* 0x000fc4000f8e9602 */
[----:B------:R-:W-:Y:S01]  /*6070*/  PRMT R247, R247, 0x7054, R247 ;  /* 0x00007054f7f77816 */ /* 0x000fe200000000f7 */
[----:B------:R-:W2:Y:S01]  /*6080*/  SHFL.BFLY PT, R35, R8, 0x2, 0x1f ;  /* 0x0c401f0008237f89 */ /* 0x000ea200000e0000 */
[----:B------:R-:W-:-:S04]  /*6090*/  IMAD.WIDE.U32 R204, R12, -0x2daee0ad, RZ ;  /* 0xd2511f530ccc7825 */ /* 0x000fc800078e00ff */
[----:B------:R-:W-:Y:S01]  /*60a0*/  IMAD.WIDE.U32 R36, R2, -0x326172a9, RZ ;  /* 0xcd9e8d5702247825 */ /* 0x000fe200078e00ff */
[----:B------:R-:W-:-:S05]  /*60b0*/  LOP3.LUT R178, R205, UR15, R174, 0x96, !PT ;  /* 0x0000000fcdb27c12 */ /* 0x000fca000f8e96ae */
[----:B------:R-:W-:-:S05]  /*60c0*/  IMAD.WIDE.U32 R178, R178, -0x326172a9, RZ ;  /* 0xcd9e8d57b2b27825 */ /* 0x000fca00078e00ff */
[----:B------:R-:W-:Y:S02]  /*60d0*/  LOP3.LUT R36, R179, UR14, R36, 0x96, !PT ;  /* 0x0000000eb3247c12 */ /* 0x000fe4000f8e9624 */
[----:B-1----:R-:W-:Y:S02]  /*60e0*/  FMNMX.FTZ R2, R33, R10, !PT ;  /* 0x0000000a21027209 */ /* 0x002fe40007810000 */
[----:B------:R-:W-:Y:S01]  /*60f0*/  LOP3.LUT R10, R37, UR16, R176, 0x96, !PT ;  /* 0x00000010250a7c12 */ /* 0x000fe2000f8e96b0 */
[----:B------:R-:W-:Y:S01]  /*6100*/  IMAD.WIDE.U32 R36, R36, -0x2daee0ad, RZ ;  /* 0xd2511f5324247825 */ /* 0x000fe200078e00ff */
[----:B--2---:R-:W-:Y:S02]  /*6110*/  FMNMX.FTZ R35, R8, R35, !PT ;  /* 0x0000002308237209 */ /* 0x004fe40007810000 */
[C---:B------:R-:W-:Y:S01]  /*6120*/  FSETP.NEU.FTZ.AND P1, PT, R2.reuse, -INF , PT ;  /* 0xff8000000200780b */ /* 0x040fe20003f3d000 */
[----:B------:R-:W-:Y:S02]  /*6130*/  FMUL.FTZ R190, R2, c[0x0][0x23c] ;  /* 0x00008f0002be7a20 */ /* 0x000fe40000410000 */
[----:B------:R-:W1:Y:S01]  /*6140*/  SHFL.BFLY PT, R8, R35, 0x1, 0x1f ;  /* 0x0c201f0023087f89 */ /* 0x000e6200000e0000 */
[----:B------:R-:W-:-:S02]  /*6150*/  IMAD.WIDE.U32 R32, R10, -0x2daee0ad, RZ ;  /* 0xd2511f530a207825 */ /* 0x000fc400078e00ff */
[----:B------:R-:W-:-:S03]  /*6160*/  FSEL R190, R190, RZ, P1 ;  /* 0x000000ffbebe7208 */ /* 0x000fc60000800000 */
[----:B------:R-:W-:Y:S02]  /*6170*/  LOP3.LUT R10, R33, UR13, R204, 0x96, !PT ;  /* 0x0000000d210a7c12 */ /* 0x000fe4000f8e96cc */
[----:B------:R-:W-:Y:S01]  /*6180*/  FFMA.FTZ R181, R25, c[0x0][0x23c], -R190 ;  /* 0x00008f0019b57a23 */ /* 0x000fe200000108be */
[----:B------:R-:W-:Y:S01]  /*6190*/  LOP3.LUT R32, R37, UR11, R32, 0x96, !PT ;  /* 0x0000000b25207c12 */ /* 0x000fe2000f8e9620 */
[----:B------:R-:W-:Y:S02]  /*61a0*/  FFMA.FTZ R170, R0, c[0x0][0x23c], -R190 ;  /* 0x00008f0000aa7a23 */ /* 0x000fe400000108be */
[----:B------:R-:W-:Y:S02]  /*61b0*/  IMAD.WIDE.U32 R24, R10, -0x326172a9, RZ ;  /* 0xcd9e8d570a187825 */ /* 0x000fe400078e00ff */
[----:B------:R-:W-:Y:S02]  /*61c0*/  MUFU.EX2 R181, R181 ;  /* 0x000000b500b57308 */ /* 0x000fe40000000800 */
[----:B------:R-:W-:Y:S01]  /*61d0*/  IMAD.WIDE.U32 R32, R32, -0x326172a9, RZ ;  /* 0xcd9e8d5720207825 */ /* 0x000fe200078e00ff */
[----:B------:R-:W-:-:S03]  /*61e0*/  LOP3.LUT R0, R25, UR12, R178, 0x96, !PT ;  /* 0x0000000c19007c12 */ /* 0x000fc6000f8e96b2 */
[----:B------:R-:W-:Y:S01]  /*61f0*/  FFMA.FTZ R171, R53, c[0x0][0x23c], -R190 ;  /* 0x00008f0035ab7a23 */ /* 0x000fe200000108be */
[----:B------:R-:W-:Y:S01]  /*6200*/  LOP3.LUT R24, R33, UR10, R24, 0x96, !PT ;  /* 0x0000000a21187c12 */ /* 0x000fe2000f8e9618 */
[----:B------:R-:W-:Y:S01]  /*6210*/  IMAD.WIDE.U32 R38, R0, -0x2daee0ad, RZ ;  /* 0xd2511f5300267825 */ /* 0x000fe200078e00ff */
[----:B------:R-:W-:Y:S01]  /*6220*/  MUFU.EX2 R170, R170 ;  /* 0x000000aa00aa7308 */ /* 0x000fe20000000800 */
[----:B-1----:R-:W-:Y:S02]  /*6230*/  FMNMX.FTZ R0, R35, R8, !PT ;  /* 0x0000000823007209 */ /* 0x002fe40007810000 */
[----:B------:R-:W-:Y:S01]  /*6240*/  IMAD.WIDE.U32 R24, R24, -0x2daee0ad, RZ ;  /* 0xd2511f5318187825 */ /* 0x000fe200078e00ff */
[----:B------:R-:W-:Y:S02]  /*6250*/  LOP3.LUT R30, R39, UR9, R36, 0x96, !PT ;  /* 0x00000009271e7c12 */ /* 0x000fe4000f8e9624 */
[C---:B------:R-:W-:Y:S01]  /*6260*/  FSETP.NEU.FTZ.AND P1, PT, R0.reuse, -INF , PT ;  /* 0xff8000000000780b */ /* 0x040fe20003f3d000 */
[----:B------:R-:W-:Y:S01]  /*6270*/  FMUL.FTZ R184, R0, c[0x0][0x23c] ;  /* 0x00008f0000b87a20 */ /* 0x000fe20000410000 */
[----:B------:R-:W-:Y:S01]  /*6280*/  LOP3.LUT R8, R25, UR7, R38, 0x96, !PT ;  /* 0x0000000719087c12 */ /* 0x000fe2000f8e9626 */
[----:B------:R-:W-:Y:S01]  /*6290*/  FFMA.FTZ R166, R31, c[0x0][0x23c], -R190 ;  /* 0x00008f001fa67a23 */ /* 0x000fe200000108be */
[----:B------:R-:W-:Y:S01]  /*62a0*/  MUFU.EX2 R171, R171 ;  /* 0x000000ab00ab7308 */ /* 0x000fe20000000800 */
[----:B------:R-:W-:Y:S01]  /*62b0*/  IMAD.WIDE.U32 R30, R30, -0x326172a9, RZ ;  /* 0xcd9e8d571e1e7825 */ /* 0x000fe200078e00ff */
[----:B------:R-:W-:-:S03]  /*62c0*/  FSEL R184, R184, RZ, P1 ;  /* 0x000000ffb8b87208 */ /* 0x000fc60000800000 */
[----:B------:R-:W-:Y:S01]  /*62d0*/  IMAD.WIDE.U32 R34, R8, -0x326172a9, RZ ;  /* 0xcd9e8d5708227825 */ /* 0x000fe200078e00ff */
[----:B------:R-:W-:Y:S02]  /*62e0*/  LOP3.LUT R26, R31, UR8, R32, 0x96, !PT ;  /* 0x000000081f1a7c12 */ /* 0x000fe4000f8e9620 */
[----:B------:R-:W1:Y:S01]  /*62f0*/  MUFU.EX2 R166, R166 ;  /* 0x000000a600a67308 */ /* 0x000e620000000800 */
[--C-:B------:R-:W-:Y:S01]  /*6300*/  FFMA.FTZ R180, R29, c[0x0][0x23c], -R184.reuse ;  /* 0x00008f001db47a23 */ /* 0x100fe200000108b8 */
[----:B------:R-:W-:Y:S01]  /*6310*/  LOP3.LUT R29, R34, 0xffff, RZ, 0xc0, !PT ;  /* 0x0000ffff221d7812 */ /* 0x000fe200078ec0ff */
[----:B------:R-:W-:Y:S01]  /*6320*/  FFMA.FTZ R167, R27, c[0x0][0x23c], -R184 ;  /* 0x00008f001ba77a23 */ /* 0x000fe200000108b8 */
[----:B------:R-:W-:Y:S01]  /*6330*/  LOP3.LUT R4, R35, UR17, R30, 0x96, !PT ;  /* 0x0000001123047c12 */ /* 0x000fe2000f8e961e */
[--C-:B------:R-:W-:Y:S01]  /*6340*/  FFMA.FTZ R182, R6, c[0x0][0x23c], -R184.reuse ;  /* 0x00008f0006b67a23 */ /* 0x100fe200000108b8 */
[----:B------:R-:W-:Y:S01]  /*6350*/  LOP3.LUT R130, R34, 0xff, RZ, 0xc0, !PT ;  /* 0x000000ff22827812 */ /* 0x000fe200078ec0ff */
[--C-:B------:R-:W-:Y:S01]  /*6360*/  FFMA.FTZ R183, R17, c[0x0][0x23c], -R184.reuse ;  /* 0x00008f0011b77a23 */ /* 0x100fe200000108b8 */
[----:B------:R-:W-:Y:S01]  /*6370*/  MUFU.EX2 R180, R180 ;  /* 0x000000b400b47308 */ /* 0x000fe20000000800 */
[----:B------:R-:W-:Y:S01]  /*6380*/  SHF.R.U32.HI R29, RZ, 0x8, R29 ;  /* 0x00000008ff1d7819 */ /* 0x000fe2000001161d */
[----:B------:R-:W-:Y:S01]  /*6390*/  FFMA.FTZ R168, R11, c[0x0][0x23c], -R184 ;  /* 0x00008f000ba87a23 */ /* 0x000fe200000108b8 */
[----:B------:R-:W-:Y:S01]  /*63a0*/  SHF.R.U32.HI R8, RZ, 0x10, R34 ;  /* 0x00000010ff087819 */ /* 0x000fe20000011622 */
[----:B------:R-:W-:Y:S01]  /*63b0*/  FFMA.FTZ R164, R9, c[0x0][0x23c], -R184 ;  /* 0x00008f0009a47a23 */ /* 0x000fe200000108b8 */
[C---:B------:R-:W-:Y:S01]  /*63c0*/  LOP3.LUT R25, R4.reuse, 0xffff, RZ, 0xc0, !PT ;  /* 0x0000ffff04197812 */ /* 0x040fe200078ec0ff */
[----:B------:R-:W-:Y:S01]  /*63d0*/  FFMA.FTZ R169, R23, c[0x0][0x23c], -R190 ;  /* 0x00008f0017a97a23 */ /* 0x000fe200000108be */
[----:B------:R-:W-:Y:S01]  /*63e0*/  SHF.R.U32.HI R5, RZ, 0x10, R4 ;  /* 0x00000010ff057819 */ /* 0x000fe20000011604 */
[----:B------:R-:W2:Y:S01]  /*63f0*/  MUFU.EX2 R167, R167 ;  /* 0x000000a700a77308 */ /* 0x000ea20000000800 */
[----:B------:R-:W-:Y:S01]  /*6400*/  LOP3.LUT R128, R4, 0xff, RZ, 0xc0, !PT ;  /* 0x000000ff04807812 */ /* 0x000fe200078ec0ff */
[----:B------:R-:W-:Y:S01]  /*6410*/  FFMA.FTZ R33, R15, c[0x0][0x23c], -R190 ;  /* 0x00008f000f217a23 */ /* 0x000fe200000108be */
[----:B------:R-:W-:Y:S01]  /*6420*/  PRMT R130, R130, 0x5410, R29 ;  /* 0x0000541082827816 */ /* 0x000fe2000000001d */
[----:B------:R-:W-:Y:S01]  /*6430*/  FFMA.FTZ R3, R13, c[0x0][0x23c], -R184 ;  /* 0x00008f000d037a23 */ /* 0x000fe200000108b8 */
[----:B------:R-:W-:Y:S01]  /*6440*/  SHF.R.U32.HI R17, RZ, 0x18, R4 ;  /* 0x00000018ff117819 */ /* 0x000fe20000011604 */
[----:B------:R-:W-:Y:S01]  /*6450*/  FFMA.FTZ R35, R7, c[0x0][0x23c], -R184 ;  /* 0x00008f0007237a23 */ /* 0x000fe200000108b8 */
[----:B------:R-:W-:Y:S01]  /*6460*/  SHF.R.U32.HI R27, RZ, 0x18, R34 ;  /* 0x00000018ff1b7819 */ /* 0x000fe20000011622 */
[----:B------:R-:W-:Y:S01]  /*6470*/  MUFU.EX2 R182, R182 ;  /* 0x000000b600b67308 */ /* 0x000fe20000000800 */
[----:B------:R-:W-:Y:S01]  /*6480*/  LOP3.LUT R8, R8, 0xff, RZ, 0xc0, !PT ;  /* 0x000000ff08087812 */ /* 0x000fe200078ec0ff */
[--C-:B------:R-:W-:Y:S01]  /*6490*/  HSET2.LE.AND R130, R130, R247.reuse, PT ;  /* 0x000000f782827233 */ /* 0x100fe20003803000 */
[----:B------:R-:W-:Y:S01]  /*64a0*/  SHF.R.U32.HI R25, RZ, 0x8, R25 ;  /* 0x00000008ff197819 */ /* 0x000fe20000011619 */
[--C-:B------:R-:W-:Y:S01]  /*64b0*/  FFMA.FTZ R34, R21, c[0x0][0x23c], -R190.reuse ;  /* 0x00008f0015227a23 */ /* 0x100fe200000108be */
[----:B------:R-:W-:Y:S01]  /*64c0*/  LOP3.LUT R4, R5, 0xff, RZ, 0xc0, !PT ;  /* 0x000000ff05047812 */ /* 0x000fe200078ec0ff */
[----:B------:R-:W-:Y:S01]  /*64d0*/  LDSM.16.MT88.4 R12, [R220+0x18800] ;  /* 0x01880000dc0c783b */ /* 0x000fe20000004200 */
[----:B------:R-:W-:Y:S01]  /*64e0*/  PRMT R6, R8, 0x5410, R27 ;  /* 0x0000541008067816 */ /* 0x000fe2000000001b */
[----:B------:R-:W3:Y:S01]  /*64f0*/  MUFU.EX2 R183, R183 ;  /* 0x000000b700b77308 */ /* 0x000ee20000000800 */
[----:B------:R-:W-:Y:S01]  /*6500*/  PRMT R128, R128, 0x5410, R25 ;  /* 0x0000541080807816 */ /* 0x000fe20000000019 */
[----:B------:R-:W4:Y:S01]  /*6510*/  LDSM.16.MT88.4 R8, [R221+0x18800] ;  /* 0x01880000dd08783b */ /* 0x000f220000004200 */
[----:B------:R-:W-:Y:S01]  /*6520*/  PRMT R4, R4, 0x5410, R17 ;  /* 0x0000541004047816 */ /* 0x000fe20000000011 */
[--C-:B------:R-:W-:Y:S01]  /*6530*/  HSET2.LE.AND R131, R6, R247.reuse, PT ;  /* 0x000000f706837233 */ /* 0x100fe20003803000 */
[----:B-1----:R-:W-:Y:S01]  /*6540*/  F2FP.BF16.PACK_AB R5, R166, R171 ;  /* 0x000000aba605723e */ /* 0x002fe200000010ff */
[--C-:B------:R-:W-:Y:S01]  /*6550*/  HSET2.LE.AND R128, R128, R247.reuse, PT ;  /* 0x000000f780807233 */ /* 0x100fe20003803000 */
[----:B--2---:R-:W-:Y:S01]  /*6560*/  F2FP.BF16.PACK_AB R6, R167, R180 ;  /* 0x000000b4a706723e */ /* 0x004fe200000010ff */
[----:B------:R-:W-:Y:S01]  /*6570*/  HSET2.LE.AND R129, R4, R247, PT ;  /* 0x000000f704817233 */ /* 0x000fe20003803000 */
[----:B------:R-:W-:Y:S01]  /*6580*/  LOP3.LUT R130, R130, R5, RZ, 0xc0, !PT ;  /* 0x0000000582827212 */ /* 0x000fe200078ec0ff */
[----:B------:R-:W-:Y:S01]  /*6590*/  IMAD.WIDE.U32 R26, R26, -0x2daee0ad, RZ ;  /* 0xd2511f531a1a7825 */ /* 0x000fe200078e00ff */
[----:B------:R-:W-:Y:S01]  /*65a0*/  F2FP.BF16.PACK_AB R5, R170, R181 ;  /* 0x000000b5aa05723e */ /* 0x000fe200000010ff */
[----:B------:R-:W-:Y:S01]  /*65b0*/  MUFU.EX2 R169, R169 ;  /* 0x000000a900a97308 */ /* 0x000fe20000000800 */
[----:B------:R-:W-:Y:S01]  /*65c0*/  LOP3.LUT R131, R131, R6, RZ, 0xc0, !PT ;  /* 0x0000000683837212 */ /* 0x000fe200078ec0ff */
[----:B------:R-:W-:Y:S01]  /*65d0*/  FFMA.FTZ R19, R19, c[0x0][0x23c], -R190 ;  /* 0x00008f0013137a23 */ /* 0x000fe200000108be */
[----:B------:R-:W-:Y:S01]  /*65e0*/  LOP3.LUT R128, R128, R5, RZ, 0xc0, !PT ;  /* 0x0000000580807212 */ /* 0x000fe200078ec0ff */
[----:B------:R-:W-:Y:S01]  /*65f0*/  LDSM.16.MT88.4 R20, [R224+0x18800] ;  /* 0x01880000e014783b */ /* 0x000fe20000004200 */
[----:B---3--:R-:W-:Y:S01]  /*6600*/  F2FP.BF16.PACK_AB R4, R183, R182 ;  /* 0x000000b6b704723e */ /* 0x008fe200000010ff */
[----:B------:R-:W-:Y:S01]  /*6610*/  FFMA.FTZ R186, R186, c[0x0][0x23c], -R184 ;  /* 0x00008f00baba7a23 */ /* 0x000fe200000108b8 */
[----:B------:R-:W-:Y:S01]  /*6620*/  LOP3.LUT R24, R27, UR18, R24, 0x96, !PT ;  /* 0x000000121b187c12 */ /* 0x000fe2000f8e9618 */
[----:B------:R-:W-:Y:S01]  /*6630*/  MUFU.EX2 R34, R34 ;  /* 0x0000002200227308 */ /* 0x000fe20000000800 */
[----:B------:R-:W-:Y:S01]  /*6640*/  LOP3.LUT R129, R129, R4, RZ, 0xc0, !PT ;  /* 0x0000000481817212 */ /* 0x000fe200078ec0ff */
[--C-:B------:R-:W-:Y:S01]  /*6650*/  FFMA.FTZ R191, R191, c[0x0][0x23c], -R184.reuse ;  /* 0x00008f00bfbf7a23 */ /* 0x100fe200000108b8 */
[----:B------:R-:W-:Y:S01]  /*6660*/  LOP3.LUT R25, R26, 0xffff, RZ, 0xc0, !PT ;  /* 0x0000ffff1a197812 */ /* 0x000fe200078ec0ff */
[----:B------:R-:W-:Y:S01]  /*6670*/  FFMA.FTZ R188, R188, c[0x0][0x23c], -R184 ;  /* 0x00008f00bcbc7a23 */ /* 0x000fe200000108b8 */
[----:B------:R-:W-:Y:S01]  /*6680*/  SHF.R.U32.HI R5, RZ, 0x10, R26 ;  /* 0x00000010ff057819 */ /* 0x000fe2000001161a */
[----:B------:R-:W-:Y:S01]  /*6690*/  FFMA.FTZ R193, R193, c[0x0][0x23c], -R184 ;  /* 0x00008f00c1c17a23 */ /* 0x000fe200000108b8 */
[----:B------:R-:W-:Y:S01]  /*66a0*/  LOP3.LUT R27, R24, 0xffff, RZ, 0xc0, !PT ;  /* 0x0000ffff181b7812 */ /* 0x000fe200078ec0ff */
[----:B------:R-:W-:Y:S01]  /*66b0*/  MUFU.EX2 R33, R33 ;  /* 0x0000002100217308 */ /* 0x000fe20000000800 */
[----:B------:R-:W-:Y:S01]  /*66c0*/  HMMA.16816.F32.BF16 R144, R128, R140, RZ ;  /* 0x0000008c8090723c */ /* 0x000fe200000418ff */
[----:B------:R-:W-:-:S02]  /*66d0*/  SHF.R.U32.HI R28, RZ, 0x10, R24 ;  /* 0x00000010ff1c7819 */ /* 0x000fc40000011618 */
[----:B------:R-:W-:Y:S02]  /*66e0*/  LOP3.LUT R6, R26, 0xff, RZ, 0xc0, !PT ;  /* 0x000000ff1a067812 */ /* 0x000fe400078ec0ff */
[----:B------:R-:W-:Y:S02]  /*66f0*/  LOP3.LUT R4, R24, 0xff, RZ, 0xc0, !PT ;  /* 0x000000ff18047812 */ /* 0x000fe400078ec0ff */
[----:B------:R1:W2:Y:S01]  /*6700*/  MUFU.EX2 R32, R19 ;  /* 0x0000001300207308 */ /* 0x0002a20000000800 */
[----:B------:R-:W-:Y:S01]  /*6710*/  HMMA.16816.F32.BF16 R140, R128, R142, RZ ;  /* 0x0000008e808c723c */ /* 0x000fe200000418ff */
[----:B------:R-:W-:Y:S02]  /*6720*/  SHF.R.U32.HI R7, RZ, 0x18, R24 ;  /* 0x00000018ff077819 */ /* 0x000fe40000011618 */
[----:B------:R-:W-:Y:S02]  /*6730*/  SHF.R.U32.HI R26, RZ, 0x18, R26 ;  /* 0x00000018ff1a7819 */ /* 0x000fe4000001161a */
[----:B------:R-:W-:-:S02]  /*6740*/  SHF.R.U32.HI R25, RZ, 0x8, R25 ;  /* 0x00000008ff197819 */ /* 0x000fc40000011619 */
[----:B------:R-:W-:Y:S01]  /*6750*/  MUFU.EX2 R168, R168 ;  /* 0x000000a800a87308 */ /* 0x000fe20000000800 */
[----:B------:R-:W-:Y:S01]  /*6760*/  LOP3.LUT R5, R5, 0xff, RZ, 0xc0, !PT ;  /* 0x000000ff05057812 */ /* 0x000fe200078ec0ff */
[C---:B------:R-:W-:Y:S01]  /*6770*/  HMMA.16816.F32.BF16 R136, R128.reuse, R132, RZ ;  /* 0x000000848088723c */ /* 0x040fe200000418ff */
[----:B------:R-:W-:Y:S02]  /*6780*/  SHF.R.U32.HI R27, RZ, 0x8, R27 ;  /* 0x00000008ff1b7819 */ /* 0x000fe4000001161b */
[----:B------:R-:W-:Y:S02]  /*6790*/  LOP3.LUT R24, R28, 0xff, RZ, 0xc0, !PT ;  /* 0x000000ff1c187812 */ /* 0x000fe400078ec0ff */
[----:B------:R-:W-:Y:S01]  /*67a0*/  PRMT R6, R6, 0x5410, R25 ;  /* 0x0000541006067816 */ /* 0x000fe20000000019 */
[----:B------:R-:W-:Y:S01]  /*67b0*/  MUFU.EX2 R164, R164 ;  /* 0x000000a400a47308 */ /* 0x000fe20000000800 */
[----:B------:R-:W-:Y:S01]  /*67c0*/  PRMT R26, R5, 0x5410, R26 ;  /* 0x00005410051a7816 */ /* 0x000fe2000000001a */
[C---:B------:R-:W-:Y:S01]  /*67d0*/  HMMA.16816.F32.BF16 R132, R128.reuse, R134, RZ ;  /* 0x000000868084723c */ /* 0x040fe200000418ff */
[----:B------:R-:W-:Y:S01]  /*67e0*/  PRMT R4, R4, 0x5410, R27 ;  /* 0x0000541004047816 */ /* 0x000fe2000000001b */
[--C-:B------:R-:W-:Y:S01]  /*67f0*/  HSET2.LE.AND R6, R6, R247.reuse, PT ;  /* 0x000000f706067233 */ /* 0x100fe20003803000 */
[----:B------:R-:W-:Y:S01]  /*6800*/  PRMT R24, R24, 0x5410, R7 ;  /* 0x0000541018187816 */ /* 0x000fe20000000007 */
[--C-:B------:R-:W-:Y:S01]  /*6810*/  HSET2.LE.AND R7, R26, R247.reuse, PT ;  /* 0x000000f71a077233 */ /* 0x100fe20003803000 */
[----:B-1----:R-:W1:Y:S01]  /*6820*/  LDSM.16.MT88.4 R16, [R222+0x18800] ;  /* 0x01880000de10783b */ /* 0x002e620000004200 */
[----:B------:R-:W3:Y:S01]  /*6830*/  MUFU.EX2 R3, R3 ;  /* 0x0000000300037308 */ /* 0x000ee20000000800 */
[--C-:B------:R-:W-:Y:S01]  /*6840*/  HSET2.LE.AND R4, R4, R247.reuse, PT ;  /* 0x000000f704047233 */ /* 0x100fe20003803000 */
[----:B--2---:R-:W-:Y:S01]  /*6850*/  F2FP.BF16.PACK_AB R27, R32, R33 ;  /* 0x00000021201b723e */ /* 0x004fe200000010ff */
[----:B------:R-:W-:Y:S01]  /*6860*/  HSET2.LE.AND R5, R24, R247, PT ;  /* 0x000000f718057233 */ /* 0x000fe20003803000 */
[----:B------:R-:W-:Y:S01]  /*6870*/  F2FP.BF16.PACK_AB R25, R34, R169 ;  /* 0x000000a92219723e */ /* 0x000fe200000010ff */
[----:B------:R-:W-:Y:S01]  /*6880*/  HMMA.16816.F32.BF16 R152, R128, R148, RZ ;  /* 0x000000948098723c */ /* 0x000fe200000418ff */
[----:B------:R-:W-:Y:S01]  /*6890*/  LOP3.LUT R6, R6, R27, RZ, 0xc0, !PT ;  /* 0x0000001b06067212 */ /* 0x000fe200078ec0ff */
[----:B------:R-:W-:Y:S01]  /*68a0*/  LDSM.16.MT88.4 R28, [R220+0x1e000] ;  /* 0x01e00000dc1c783b */ /* 0x000fe20000004200 */
        /* <DEDUP_REMOVED lines=10> */
[----:B------:R-:W-:Y:S01]  /*6950*/  HMMA.16816.F32.BF16 R40, R128, R42, RZ ;  /* 0x0000002a8028723c */ /* 0x000fe200000418ff */
[----:B------:R-:W-:Y:S02]  /*6960*/  LDSM.16.MT88.4 R24, [R222+0x1a800] ;  /* 0x01a80000de18783b */ /* 0x000fe40000004200 */
[----:B------:R-:W2:Y:S05]  /*6970*/  MUFU.EX2 R188, R188 ;  /* 0x000000bc00bc7308 */ /* 0x000eaa0000000800 */
[C---:B----4-:R-:W-:Y:S03]  /*6980*/  HMMA.16816.F32.BF16 R144, R4.reuse, R8, R144 ;  /* 0x000000080490723c */ /* 0x050fe60000041890 */
[----:B------:R-:W-:Y:S05]  /*6990*/  MUFU.EX2 R193, R193 ;  /* 0x000000c100c17308 */ /* 0x000fea0000000800 */
[C---:B------:R-:W-:Y:S01]  /*69a0*/  HMMA.16816.F32.BF16 R140, R4.reuse, R10, R140 ;  /* 0x0000000a048c723c */ /* 0x040fe2000004188c */
[----:B------:R-:W3:Y:S07]  /*69b0*/  LDSM.16.MT88.4 R8, [R224+0x1a800] ;  /* 0x01a80000e008783b */ /* 0x000eee0000004200 */
[C---:B------:R-:W-:Y:S08]  /*69c0*/  HMMA.16816.F32.BF16 R136, R4.reuse, R12, R136 ;  /* 0x0000000c0488723c */ /* 0x040ff00000041888 */
[----:B------:R-:W-:Y:S01]  /*69d0*/  HMMA.16816.F32.BF16 R132, R4, R14, R132 ;  /* 0x0000000e0484723c */ /* 0x000fe20000041884 */
[----:B------:R-:W4:Y:S07]  /*69e0*/  LDSM.16.MT88.4 R12, [R224+0x1c800] ;  /* 0x01c80000e00c783b */ /* 0x000f2e0000004200 */
[C---:B------:R-:W-:Y:S08]  /*69f0*/  HMMA.16816.F32.BF16 R68, R128.reuse, R72, RZ ;  /* 0x000000488044723c */ /* 0x040ff000000418ff */
[----:B------:R-:W-:Y:S08]  /*6a00*/  HMMA.16816.F32.BF16 R72, R128, R74, RZ ;  /* 0x0000004a8048723c */ /* 0x000ff000000418ff */
[C---:B-1----:R-:W-:Y:S08]  /*6a10*/  HMMA.16816.F32.BF16 R152, R4.reuse, R16, R152 ;  /* 0x000000100498723c */ /* 0x042ff00000041898 */
[C---:B------:R-:W-:Y:S01]  /*6a20*/  HMMA.16816.F32.BF16 R148, R4.reuse, R18, R148 ;  /* 0x000000120494723c */ /* 0x040fe20000041894 */
[----:B------:R-:W1:Y:S07]  /*6a30*/  LDSM.16.MT88.4 R16, [R220+0x1a800] ;  /* 0x01a80000dc10783b */ /* 0x000e6e0000004200 */
[C---:B---3--:R-:W-:Y:S08]  /*6a40*/  HMMA.16816.F32.BF16 R36, R4.reuse, R8, R36 ;  /* 0x000000080424723c */ /* 0x048ff00000041824 */
[----:B------:R-:W-:Y:S01]  /*6a50*/  HMMA.16816.F32.BF16 R40, R4, R10, R40 ;  /* 0x0000000a0428723c */ /* 0x000fe20000041828 */
[----:B------:R-:W3:Y:S07]  /*6a60*/  LDSM.16.MT88.4 R8, [R222+0x1c800] ;  /* 0x01c80000de08783b */ /* 0x000eee0000004200 */
[C---:B------:R-:W-:Y:S08]  /*6a70*/  HMMA.16816.F32.BF16 R60, R128.reuse, R64, RZ ;  /* 0x00000040803c723c */ /* 0x040ff000000418ff */
[----:B------:R-:W-:Y:S08]  /*6a80*/  HMMA.16816.F32.BF16 R64, R128, R66, RZ ;  /* 0x000000428040723c */ /* 0x000ff000000418ff */
[C---:B----4-:R-:W-:Y:S08]  /*6a90*/  HMMA.16816.F32.BF16 R68, R4.reuse, R12, R68 ;  /* 0x0000000c0444723c */ /* 0x050ff00000041844 */
[----:B------:R-:W-:Y:S01]  /*6aa0*/  HMMA.16816.F32.BF16 R72, R4, R14, R72 ;  /* 0x0000000e0448723c */ /* 0x000fe20000041848 */
[----:B------:R-:W4:Y:S07]  /*6ab0*/  LDSM.16.MT88.4 R12, [R224+0x1e800] ;  /* 0x01e80000e00c783b */ /* 0x000f2e0000004200 */
        /* <DEDUP_REMOVED lines=11> */
[----:B------:R-:W1:Y:S07]  /*6b70*/  LDSM.16.MT88.4 R20, [R221+0x1a800] ;  /* 0x01a80000dd14783b */ /* 0x000e6e0000004200 */
[C---:B---3--:R-:W-:Y:S08]  /*6b80*/  HMMA.16816.F32.BF16 R76, R4.reuse, R8, R76 ;  /* 0x00000008044c723c */ /* 0x048ff0000004184c */
[----:B------:R-:W-:Y:S01]  /*6b90*/  HMMA.16816.F32.BF16 R80, R4, R10, R80 ;  /* 0x0000000a0450723c */ /* 0x000fe20000041850 */
[----:B------:R-:W3:Y:S07]  /*6ba0*/  LDSM.16.MT88.4 R8, [R222+0x1e800] ;  /* 0x01e80000de08783b */ /* 0x000eee0000004200 */
        /* <DEDUP_REMOVED lines=13> */
[----:B------:R-:W-:Y:S01]  /*6c80*/  HMMA.16816.F32.BF16 R52, R4, R20, R52 ;  /* 0x000000140434723c */ /* 0x000fe20000041834 */
[----:B------:R-:W-:-:S05]  /*6c90*/  IMAD.WIDE.U32 R16, R16, -0x326172a9, RZ ;  /* 0xcd9e8d5710107825 */ /* 0x000fca00078e00ff */
[----:B------:R-:W-:Y:S02]  /*6ca0*/  LOP3.LUT R17, R17, UR16, R176, 0x96, !PT ;  /* 0x0000001011117c12 */ /* 0x000fe4000f8e96b0 */
[----:B------:R-:W-:Y:S01]  /*6cb0*/  HMMA.16816.F32.BF16 R56, R4, R22, R56 ;  /* 0x000000160438723c */ /* 0x000fe20000041838 */
[----:B------:R-:W1:Y:S01]  /*6cc0*/  LDSM.16.MT88.4 R20, [R221+0x1c800] ;  /* 0x01c80000dd14783b */ /* 0x000e620000004200 */
[----:B------:R-:W-:-:S06]  /*6cd0*/  LOP3.LUT R16, R179, UR14, R16, 0x96, !PT ;  /* 0x0000000eb3107c12 */ /* 0x000fcc000f8e9610 */
[C---:B---3--:R-:W-:Y:S08]  /*6ce0*/  HMMA.16816.F32.BF16 R108, R4.reuse, R8, R108 ;  /* 0x00000008046c723c */ /* 0x048ff0000004186c */
[----:B------:R-:W-:Y:S01]  /*6cf0*/  HMMA.16816.F32.BF16 R112, R4, R10, R112 ;  /* 0x0000000a0470723c */ /* 0x000fe20000041870 */
[----:B------:R-:W3:Y:S07]  /*6d00*/  LDSM.16.MT88.4 R8, [R220+0x1e800] ;  /* 0x01e80000dc08783b */ /* 0x000eee0000004200 */
[----:B------:R-:W-:Y:S08]  /*6d10*/  HMMA.16816.F32.BF16 R120, R128, R122, RZ ;  /* 0x0000007a8078723c */ /* 0x000ff000000418ff */
[----:B----4-:R-:W-:Y:S07]  /*6d20*/  HMMA.16816.F32.BF16 R116, R4, R12, R116 ;  /* 0x0000000c0474723c */ /* 0x010fee0000041874 */
[----:B------:R-:W-:Y:S01]  /*6d30*/  IMAD.WIDE.U32 R12, R17, -0x2daee0ad, RZ ;  /* 0xd2511f53110c7825 */ /* 0x000fe200078e00ff */
[----:B------:R-:W-:Y:S03]  /*6d40*/  HMMA.16816.F32.BF16 R44, R128, R48, RZ ;  /* 0x00000030802c723c */ /* 0x000fe600000418ff */
[----:B------:R-:W-:Y:S01]  /*6d50*/  IMAD.WIDE.U32 R16, R16, -0x2daee0ad, RZ ;  /* 0xd2511f5310107825 */ /* 0x000fe200078e00ff */
[----:B------:R-:W-:-:S04]  /*6d60*/  LOP3.LUT R13, R13, UR13, R204, 0x96, !PT ;  /* 0x0000000d0d0d7c12 */ /* 0x000fc8000f8e96cc */
[----:B------:R-:W-:Y:S01]  /*6d70*/  HMMA.16816.F32.BF16 R48, R128, R50, RZ ;  /* 0x000000328030723c */ /* 0x000fe200000418ff */
[----:B------:R-:W-:-:S05]  /*6d80*/  LOP3.LUT R12, R17, UR11, R12, 0x96, !PT ;  /* 0x0000000b110c7c12 */ /* 0x000fca000f8e960c */
[----:B------:R-:W-:Y:S02]  /*6d90*/  IMAD.WIDE.U32 R174, R12, -0x326172a9, RZ ;  /* 0xcd9e8d570cae7825 */ /* 0x000fe400078e00ff */
[C---:B------:R-:W-:Y:S08]  /*6da0*/  HMMA.16816.F32.BF16 R84, R128.reuse, R88, RZ ;  /* 0x000000588054723c */ /* 0x040ff000000418ff */
[C---:B------:R-:W-:Y:S08]  /*6db0*/  HMMA.16816.F32.BF16 R88, R128.reuse, R90, RZ ;  /* 0x0000005a8058723c */ /* 0x040ff000000418ff */
[C---:B------:R-:W-:Y:S07]  /*6dc0*/  HMMA.16816.F32.BF16 R124, R128.reuse, R28, RZ ;  /* 0x0000001c807c723c */ /* 0x040fee00000418ff */
[--C-:B------:R-:W-:Y:S01]  /*6dd0*/  FFMA.FTZ R29, R194, c[0x0][0x23c], -R190.reuse ;  /* 0x00008f00c21d7a23 */ /* 0x100fe200000108be */
[----:B------:R-:W-:Y:S01]  /*6de0*/  HMMA.16816.F32.BF16 R128, R128, R30, RZ ;  /* 0x0000001e8080723c */ /* 0x000fe200000418ff */
[----:B------:R-:W-:-:S04]  /*6df0*/  FFMA.FTZ R28, R198, c[0x0][0x23c], -R190 ;  /* 0x00008f00c61c7a23 */ /* 0x000fc800000108be */
[----:B------:R-:W-:Y:S02]  /*6e00*/  MUFU.EX2 R29, R29 ;  /* 0x0000001d001d7308 */ /* 0x000fe40000000800 */
[--C-:B------:R-:W-:Y:S01]  /*6e10*/  FFMA.FTZ R30, R192, c[0x0][0x23c], -R190.reuse ;  /* 0x00008f00c01e7a23 */ /* 0x100fe200000108be */
[----:B------:R-:W-:Y:S01]  /*6e20*/  HMMA.16816.F32.BF16 R96, R4, R18, R96 ;  /* 0x000000120460723c */ /* 0x000fe20000041860 */
[----:B------:R-:W-:-:S04]  /*6e30*/  FFMA.FTZ R31, R196, c[0x0][0x23c], -R190 ;  /* 0x00008f00c41f7a23 */ /* 0x000fc800000108be */
[----:B------:R-:W-:Y:S02]  /*6e40*/  MUFU.EX2 R30, R30 ;  /* 0x0000001e001e7308 */ /* 0x000fe40000000800 */
[----:B------:R-:W-:Y:S01]  /*6e50*/  IMAD.WIDE.U32 R18, R13, -0x326172a9, RZ ;  /* 0xcd9e8d570d127825 */ /* 0x000fe200078e00ff */
[C---:B------:R-:W-:Y:S04]  /*6e60*/  HMMA.16816.F32.BF16 R120, R4.reuse, R14, R120 ;  /* 0x0000000e0478723c */ /* 0x040fe80000041878 */
[----:B------:R-:W-:Y:S01]  /*6e70*/  LOP3.LUT R13, R19, UR12, R178, 0x96, !PT ;  /* 0x0000000c130d7c12 */ /* 0x000fe2000f8e96b2 */
[----:B------:R-:W-:Y:S01]  /*6e80*/  MUFU.EX2 R28, R28 ;  /* 0x0000001c001c7308 */ /* 0x000fe20000000800 */
[----:B------:R-:W-:Y:S02]  /*6e90*/  LOP3.LUT R12, R175, UR10, R18, 0x96, !PT ;  /* 0x0000000aaf0c7c12 */ /* 0x000fe4000f8e9612 */
[----:B------:R-:W-:Y:S01]  /*6ea0*/  HMMA.16816.F32.BF16 R44, R4, R24, R44 ;  /* 0x00000018042c723c */ /* 0x000fe2000004182c */
[----:B------:R-:W-:-:S04]  /*6eb0*/  IMAD.WIDE.U32 R14, R13, -0x2daee0ad, RZ ;  /* 0xd2511f530d0e7825 */ /* 0x000fc800078e00ff */
[----:B------:R-:W-:Y:S01]  /*6ec0*/  IMAD.WIDE.U32 R204, R12, -0x2daee0ad, RZ ;  /* 0xd2511f530ccc7825 */ /* 0x000fe200078e00ff */
[----:B------:R-:W-:Y:S01]  /*6ed0*/  LOP3.LUT R16, R15, UR9, R16, 0x96, !PT ;  /* 0x000000090f107c12 */ /* 0x000fe2000f8e9610 */
[----:B------:R-:W4:Y:S01]  /*6ee0*/  MUFU.EX2 R31, R31 ;  /* 0x0000001f001f7308 */ /* 0x000f220000000800 */
[----:B------:R-:W-:Y:S01]  /*6ef0*/  HMMA.16816.F32.BF16 R48, R4, R26, R48 ;  /* 0x0000001a0430723c */ /* 0x000fe20000041830 */
[----:B------:R-:W3:Y:S01]  /*6f00*/  LDSM.16.MT88.4 R24, [R222+0x19000] ;  /* 0x01900000de18783b */ /* 0x000ee20000004200 */
[----:B------:R-:W-:Y:S01]  /*6f10*/  LOP3.LUT R14, R205, UR7, R14, 0x96, !PT ;  /* 0x00000007cd0e7c12 */ /* 0x000fe2000f8e960e */
[----:B------:R-:W-:Y:S01]  /*6f20*/  IMAD.WIDE.U32 R176, R16, -0x326172a9, RZ ;  /* 0xcd9e8d5710b07825 */ /* 0x000fe200078e00ff */
[----:B--2---:R-:W-:-:S03]  /*6f30*/  F2FP.BF16.PACK_AB R16, R188, R191 ;  /* 0x000000bfbc10723e */ /* 0x004fc600000010ff */
[----:B------:R-:W-:Y:S01]  /*6f40*/  IMAD.WIDE.U32 R14, R14, -0x326172a9, RZ ;  /* 0xcd9e8d570e0e7825 */ /* 0x000fe200078e00ff */
[C---:B-1----:R-:W-:Y:S04]  /*6f50*/  HMMA.16816.F32.BF16 R84, R4.reuse, R20, R84 ;  /* 0x000000140454723c */ /* 0x042fe80000041854 */
[----:B------:R-:W-:Y:S02]  /*6f60*/  LOP3.LUT R12, R14, 0xff, RZ, 0xc0, !PT ;  /* 0x000000ff0e0c7812 */ /* 0x000fe400078ec0ff */
[----:B----4-:R-:W-:Y:S02]  /*6f70*/  F2FP.BF16.PACK_AB R13, R31, R28 ;  /* 0x0000001c1f0d723e */ /* 0x010fe400000010ff */
[C---:B------:R-:W-:Y:S01]  /*6f80*/  HMMA.16816.F32.BF16 R88, R4.reuse, R22, R88 ;  /* 0x000000160458723c */ /* 0x040fe20000041858 */
[----:B------:R-:W-:Y:S07]  /*6f90*/  LDSM.16.MT88.4 R20, [R221+0x19000] ;  /* 0x01900000dd14783b */ /* 0x000fee0000004200 */
[C---:B---3--:R-:W-:Y:S07]  /*6fa0*/  HMMA.16816.F32.BF16 R124, R4.reuse, R8, R124 ;  /* 0x00000008047c723c */ /* 0x048fee000004187c */
[--C-:B------:R-:W-:Y:S01]  /*6fb0*/  SHF.R.U32.HI R9, RZ, 0x18, R14.reuse ;  /* 0x00000018ff097819 */ /* 0x100fe2000001160e */
[----:B------:R-:W-:Y:S01]  /*6fc0*/  HMMA.16816.F32.BF16 R128, R4, R10, R128 ;  /* 0x0000000a0480723c */ /* 0x000fe20000041880 */
[----:B------:R-:W1:Y:S06]  /*6fd0*/  LDSM.16.MT88.4 R4, [R224+0x19000] ;  /* 0x01900000e004783b */ /* 0x000e6c0000004200 */
[----:B------:R-:W-:-:S02]  /*6fe0*/  SHF.R.U32.HI R10, RZ, 0x10, R14 ;  /* 0x00000010ff0a7819 */ /* 0x000fc4000001160e */
[----:B------:R-:W-:Y:S02]  /*6ff0*/  LOP3.LUT R11, R14, 0xffff, RZ, 0xc0, !PT ;  /* 0x0000ffff0e0b7812 */ /* 0x000fe400078ec0ff */
[----:B------:R-:W-:Y:S02]  /*7000*/  LOP3.LUT R10, R10, 0xff, RZ, 0xc0, !PT ;  /* 0x000000ff0a0a7812 */ /* 0x000fe400078ec0ff */
[----:B------:R-:W-:Y:S02]  /*7010*/  SHF.R.U32.HI R11, RZ, 0x8, R11 ;  /* 0x00000008ff0b7819 */ /* 0x000fe4000001160b */
[----:B------:R-:W-:Y:S02]  /*7020*/  LOP3.LUT R14, R15, UR17, R176, 0x96, !PT ;  /* 0x000000110f0e7c12 */ /* 0x000fe4000f8e96b0 */
[----:B------:R-:W-:Y:S02]  /*7030*/  PRMT R10, R10, 0x5410, R9 ;  /* 0x000054100a0a7816 */ /* 0x000fe40000000009 */
[----:B------:R-:W-:-:S02]  /*7040*/  PRMT R12, R12, 0x5410, R11 ;  /* 0x000054100c0c7816 */ /* 0x000fc4000000000b */
[--C-:B------:R-:W-:Y:S02]  /*7050*/  SHF.R.U32.HI R9, RZ, 0x10, R14.reuse ;  /* 0x00000010ff097819 */ /* 0x100fe4000001160e */
[C---:B------:R-:W-:Y:S01]  /*7060*/  LOP3.LUT R11, R14.reuse, 0xffff, RZ, 0xc0, !PT ;  /* 0x0000ffff0e0b7812 */ /* 0x040fe200078ec0ff */
[----:B------:R-:W-:Y:S01]  /*7070*/  HSET2.LE.AND R12, R12, R247, PT ;  /* 0x000000f70c0c7233 */ /* 0x000fe20003803000 */
[----:B------:R-:W-:Y:S02]  /*7080*/  LOP3.LUT R8, R14, 0xff, RZ, 0xc0, !PT ;  /* 0x000000ff0e087812 */ /* 0x000fe400078ec0ff */
[----:B------:R-:W-:Y:S02]  /*7090*/  SHF.R.U32.HI R14, RZ, 0x18, R14 ;  /* 0x00000018ff0e7819 */ /* 0x000fe4000001160e */
[----:B------:R-:W-:Y:S02]  /*70a0*/  LOP3.LUT R9, R9, 0xff, RZ, 0xc0, !PT ;  /* 0x000000ff09097812 */ /* 0x000fe400078ec0ff */
[----:B------:R-:W-:-:S02]  /*70b0*/  SHF.R.U32.HI R11, RZ, 0x8, R11 ;  /* 0x00000008ff0b7819 */ /* 0x000fc4000001160b */
[----:B------:R-:W-:Y:S02]  /*70c0*/  PRMT R14, R9, 0x5410, R14 ;  /* 0x00005410090e7816 */ /* 0x000fe4000000000e */
[----:B------:R-:W-:Y:S01]  /*70d0*/  PRMT R8, R8, 0x5410, R11 ;  /* 0x0000541008087816 */ /* 0x000fe2000000000b */
[----:B------:R-:W-:Y:S01]  /*70e0*/  HSET2.LE.AND R11, R10, R247, PT ;  /* 0x000000f70a0b7233 */ /* 0x000fe20003803000 */
[----:B------:R-:W-:-:S03]  /*70f0*/  F2FP.BF16.PACK_AB R9, R30, R29 ;  /* 0x0000001d1e09723e */ /* 0x000fc600000010ff */
[--C-:B------:R-:W-:Y:S01]  /*7100*/  HSET2.LE.AND R8, R8, R247.reuse, PT ;  /* 0x000000f708087233 */ /* 0x100fe20003803000 */
[----:B------:R-:W-:Y:S01]  /*7110*/  LOP3.LUT R10, R12, R9, RZ, 0xc0, !PT ;  /* 0x000000090c0a7212 */ /* 0x000fe200078ec0ff */
[----:B------:R-:W-:Y:S01]  /*7120*/  HSET2.LE.AND R9, R14, R247, PT ;  /* 0x000000f70e097233 */ /* 0x000fe20003803000 */
[----:B------:R-:W-:Y:S02]  /*7130*/  F2FP.BF16.PACK_AB R12, R193, R186 ;  /* 0x000000bac10c723e */ /* 0x000fe400000010ff */
[----:B------:R-:W-:Y:S02]  /*7140*/  LOP3.LUT R11, R11, R16, RZ, 0xc0, !PT ;  /* 0x000000100b0b7212 */ /* 0x000fe400078ec0ff */
[----:B------:R-:W-:Y:S01]  /*7150*/  LOP3.LUT R8, R8, R13, RZ, 0xc0, !PT ;  /* 0x0000000d08087212 */ /* 0x000fe200078ec0ff */
[----:B------:R-:W-:Y:S01]  /*7160*/  LDSM.16.MT88.4 R16, [R220+0x19000] ;  /* 0x01900000dc10783b */ /* 0x000fe20000004200 */
[----:B------:R-:W-:-:S03]  /*7170*/  LOP3.LUT R9, R9, R12, RZ, 0xc0, !PT ;  /* 0x0000000c09097212 */ /* 0x000fc600078ec0ff */
[----:B------:R-:W2:Y:S04]  /*7180*/  LDSM.16.MT88.4 R12, [R224+0x1b000] ;  /* 0x01b00000e00c783b */ /* 0x000ea80000004200 */
        /* <DEDUP_REMOVED lines=10> */
[C---:B---3--:R-:W-:Y:S07]  /*7230*/  HMMA.16816.F32.BF16 R52, R8.reuse, R24, R52 ;  /* 0x000000180834723c */ /* 0x048fee0000041834 */
[----:B------:R-:W-:Y:S01]  /*7240*/  IMAD.MOV.U32 R24, RZ, RZ, R204 ;  /* 0x000000ffff187224 */ /* 0x000fe200078e00cc */
[----:B------:R-:W-:Y:S01]  /*7250*/  HMMA.16816.F32.BF16 R56, R8, R26, R56 ;  /* 0x0000001a0838723c */ /* 0x000fe20000041838 */
[----:B------:R-:W-:-:S02]  /*7260*/  IMAD.MOV.U32 R25, RZ, RZ, R205 ;  /* 0x000000ffff197224 */ /* 0x000fc400078e00cd */
[----:B------:R2:W5:Y:S04]  /*7270*/  LDL.LU.64 R204, [R1+0x48] ;  /* 0x0000480001cc7983 */ /* 0x0005680000300a00 */
[----:B------:R-:W-:Y:S01]  /*7280*/  IMAD.MOV.U32 R26, RZ, RZ, R176 ;  /* 0x000000ffff1a7224 */ /* 0x000fe200078e00b0 */
[C---:B-1----:R-:W-:Y:S01]  /*7290*/  HMMA.16816.F32.BF16 R44, R8.reuse, R4, R44 ;  /* 0x00000004082c723c */ /* 0x042fe2000004182c */
[----:B------:R-:W-:Y:S02]  /*72a0*/  IMAD.MOV.U32 R27, RZ, RZ, R177 ;  /* 0x000000ffff1b7224 */ /* 0x000fe400078e00b1 */
[----:B------:R2:W5:Y:S05]  /*72b0*/  LDL.LU.64 R176, [R1+0x40] ;  /* 0x0000400001b07983 */ /* 0x00056a0000300a00 */
[C---:B------:R-:W-:Y:S01]  /*72c0*/  HMMA.16816.F32.BF16 R48, R8.reuse, R6, R48 ;  /* 0x000000060830723c */ /* 0x040fe20000041830 */
[----:B------:R-:W1:Y:S07]  /*72d0*/  LDSM.16.MT88.4 R4, [R221+0x1d000] ;  /* 0x01d00000dd04783b */ /* 0x000e6e0000004200 */
[C---:B----4-:R-:W-:Y:S07]  /*72e0*/  HMMA.16816.F32.BF16 R60, R8.reuse, R20, R60 ;  /* 0x00000014083c723c */ /* 0x050fee000004183c */
[----:B------:R-:W-:Y:S01]  /*72f0*/  IMAD.MOV.U32 R20, RZ, RZ, R174 ;  /* 0x000000ffff147224 */ /* 0x000fe200078e00ae */
[C---:B------:R-:W-:Y:S01]  /*7300*/  HMMA.16816.F32.BF16 R40, R8.reuse, R14, R40 ;  /* 0x0000000e0828723c */ /* 0x040fe20000041828 */
[----:B------:R-:W-:Y:S01]  /*7310*/  IMAD.MOV.U32 R21, RZ, RZ, R175 ;  /* 0x000000ffff157224 */ /* 0x000fe200078e00af */
[----:B------:R-:W3:Y:S04]  /*7320*/  LDSM.16.MT88.4 R12, [R222+0x1d000] ;  /* 0x01d00000de0c783b */ /* 0x000ee80000004200 */
[----:B------:R2:W5:Y:S02]  /*7330*/  LDL.LU.64 R174, [R1+0x38] ;  /* 0x0000380001ae7983 */ /* 0x0005640000300a00 */
[C---:B------:R-:W-:Y:S08]  /*7340*/  HMMA.16816.F32.BF16 R136, R8.reuse, R16, R136 ;  /* 0x000000100888723c */ /* 0x040ff00000041888 */
[C---:B------:R-:W-:Y:S01]  /*7350*/  HMMA.16816.F32.BF16 R132, R8.reuse, R18, R132 ;  /* 0x000000120884723c */ /* 0x040fe20000041884 */
[----:B------:R-:W4:Y:S07]  /*7360*/  LDSM.16.MT88.4 R16, [R224+0x1d000] ;  /* 0x01d00000e010783b */ /* 0x000f2e0000004200 */
[C---:B------:R-:W-:Y:S08]  /*7370*/  HMMA.16816.F32.BF16 R64, R8.reuse, R22, R64 ;  /* 0x000000160840723c */ /* 0x040ff00000041840 */
[----:B-1----:R-:W-:Y:S07]  /*7380*/  HMMA.16816.F32.BF16 R84, R8, R4, R84 ;  /* 0x000000040854723c */ /* 0x002fee0000041854 */
[----:B------:R-:W-:-:S02]  /*7390*/  IMAD.MOV.U32 R4, RZ, RZ, R20 ;  /* 0x000000ffff047224 */ /* 0x000fc400078e0014 */
[----:B------:R-:W-:Y:S02]  /*73a0*/  IMAD.MOV.U32 R5, RZ, RZ, R21 ;  /* 0x000000ffff057224 */ /* 0x000fe400078e0015 */
[----:B------:R-:W1:Y:S01]  /*73b0*/  LDSM.16.MT88.4 R20, [R220+0x1d000] ;  /* 0x01d00000dc14783b */ /* 0x000e620000004200 */
[C---:B---3--:R-:W-:Y:S08]  /*73c0*/  HMMA.16816.F32.BF16 R76, R8.reuse, R12, R76 ;  /* 0x0000000c084c723c */ /* 0x048ff0000004184c */
[C---:B------:R-:W-:Y:S01]  /*73d0*/  HMMA.16816.F32.BF16 R80, R8.reuse, R14, R80 ;  /* 0x0000000e0850723c */ /* 0x040fe20000041850 */
[----:B------:R-:W3:Y:S07]  /*73e0*/  LDSM.16.MT88.4 R12, [R222+0x1f000] ;  /* 0x01f00000de0c783b */ /* 0x000eee0000004200 */
[C---:B----4-:R-:W-:Y:S08]  /*73f0*/  HMMA.16816.F32.BF16 R68, R8.reuse, R16, R68 ;  /* 0x000000100844723c */ /* 0x050ff00000041844 */
        /* <DEDUP_REMOVED lines=8> */
[----:B------:R-:W-:Y:S01]  /*7480*/  HMMA.16816.F32.BF16 R112, R8, R14, R112 ;  /* 0x0000000e0870723c */ /* 0x000fe20000041870 */
[----:B------:R-:W3:Y:S01]  /*7490*/  LDSM.16.MT88.4 R12, [R220+0x1f000] ;  /* 0x01f00000dc0c783b */ /* 0x000ee20000004200 */
[----:B------:R-:W-:-:S06]  /*74a0*/  FFMA.FTZ R194, R199, c[0x0][0x23c], -R190 ;  /* 0x00008f00c7c27a23 */ /* 0x000fcc00000108be */
[----:B----4-:R-:W-:Y:S07]  /*74b0*/  HMMA.16816.F32.BF16 R100, R8, R16, R100 ;  /* 0x000000100864723c */ /* 0x010fee0000041864 */
[----:B------:R-:W-:-:S05]  /*74c0*/  LOP3.LUT R16, R27, UR8, R20, 0x96, !PT ;  /* 0x000000081b107c12 */ /* 0x000fca000f8e9614 */
[----:B------:R-:W-:-:S04]  /*74d0*/  IMAD.WIDE.U32 R198, R16, -0x2daee0ad, RZ ;  /* 0xd2511f5310c67825 */ /* 0x000fc800078e00ff */
[--C-:B------:R-:W-:Y:S01]  /*74e0*/  FFMA.FTZ R192, R203, c[0x0][0x23c], -R190.reuse ;  /* 0x00008f00cbc07a23 */ /* 0x100fe200000108be */
[C---:B------:R-:W-:Y:S01]  /*74f0*/  LOP3.LUT R16, R198.reuse, 0xffff, RZ, 0xc0, !PT ;  /* 0x0000ffffc6107812 */ /* 0x040fe200078ec0ff */
[--C-:B------:R-:W-:Y:S02]  /*7500*/  FFMA.FTZ R201, R201, c[0x0][0x23c], -R190.reuse ;  /* 0x00008f00c9c97a23 */ /* 0x100fe400000108be */
[----:B------:R-:W-:Y:S01]  /*7510*/  FFMA.FTZ R197, R197, c[0x0][0x23c], -R190 ;  /* 0x00008f00c5c57a23 */ /* 0x000fe200000108be */
[----:B-1----:R-:W-:Y:S01]  /*7520*/  HMMA.16816.F32.BF16 R116, R8, R4, R116 ;  /* 0x000000040874723c */ /* 0x002fe20000041874 */
[--C-:B------:R-:W-:Y:S02]  /*7530*/  FFMA.FTZ R190, R195, c[0x0][0x23c], -R184.reuse ;  /* 0x00008f00c3be7a23 */ /* 0x100fe400000108b8 */
[----:B------:R-:W-:Y:S01]  /*7540*/  FFMA.FTZ R189, R189, c[0x0][0x23c], -R184 ;  /* 0x00008f00bdbd7a23 */ /* 0x000fe200000108b8 */
[----:B------:R-:W-:-:S03]  /*7550*/  LOP3.LUT R196, R198, 0xff, RZ, 0xc0, !PT ;  /* 0x000000ffc6c47812 */ /* 0x000fc600078ec0ff */
[----:B------:R-:W-:Y:S02]  /*7560*/  LOP3.LUT R4, R199, UR18, R24, 0x96, !PT ;  /* 0x00000012c7047c12 */ /* 0x000fe4000f8e9618 */
[----:B------:R-:W-:Y:S01]  /*7570*/  SHF.R.U32.HI R5, RZ, 0x8, R16 ;  /* 0x00000008ff057819 */ /* 0x000fe20000011610 */
[C---:B------:R-:W-:Y:S01]  /*7580*/  HMMA.16816.F32.BF16 R96, R8.reuse, R22, R96 ;  /* 0x000000160860723c */ /* 0x040fe20000041860 */
[----:B------:R-:W-:Y:S01]  /*7590*/  LOP3.LUT R16, R4, 0xffff, RZ, 0xc0, !PT ;  /* 0x0000ffff04107812 */ /* 0x000fe200078ec0ff */
[----:B------:R-:W-:Y:S01]  /*75a0*/  MUFU.EX2 R190, R190 ;  /* 0x000000be00be7308 */ /* 0x000fe20000000800 */
[----:B------:R-:W-:Y:S01]  /*75b0*/  PRMT R196, R196, 0x5410, R5 ;  /* 0x00005410c4c47816 */ /* 0x000fe20000000005 */
[----:B------:R-:W-:Y:S01]  /*75c0*/  FFMA.FTZ R187, R187, c[0x0][0x23c], -R184 ;  /* 0x00008f00bbbb7a23 */ /* 0x000fe200000108b8 */
[----:B------:R-:W-:Y:S01]  /*75d0*/  LOP3.LUT R5, R4, 0xff, RZ, 0xc0, !PT ;  /* 0x000000ff04057812 */ /* 0x000fe200078ec0ff */
[----:B------:R-:W-:Y:S02]  /*75e0*/  LDSM.16.MT88.4 R20, [R222+0x19800] ;  /* 0x01980000de14783b */ /* 0x000fe40000004200 */
[C---:B------:R-:W-:Y:S01]  /*75f0*/  HMMA.16816.F32.BF16 R104, R8.reuse, R18, R104 ;  /* 0x000000120868723c */ /* 0x040fe20000041868 */
[----:B------:R-:W-:Y:S01]  /*7600*/  SHF.R.U32.HI R16, RZ, 0x8, R16 ;  /* 0x00000008ff107819 */ /* 0x000fe20000011610 */
[----:B------:R-:W1:Y:S06]  /*7610*/  MUFU.EX2 R189, R189 ;  /* 0x000000bd00bd7308 */ /* 0x000e6c0000000800 */
[C---:B------:R-:W-:Y:S02]  /*7620*/  HMMA.16816.F32.BF16 R120, R8.reuse, R6, R120 ;  /* 0x000000060878723c */ /* 0x040fe40000041878 */
[----:B------:R-:W-:Y:S06]  /*7630*/  MUFU.EX2 R192, R192 ;  /* 0x000000c000c07308 */ /* 0x000fec0000000800 */
[C---:B---3--:R-:W-:Y:S01]  /*7640*/  HMMA.16816.F32.BF16 R124, R8.reuse, R12, R124 ;  /* 0x0000000c087c723c */ /* 0x048fe2000004187c */
[----:B------:R-:W-:Y:S01]  /*7650*/  SHF.R.U32.HI R6, RZ, 0x10, R4 ;  /* 0x00000010ff067819 */ /* 0x000fe20000011604 */
[----:B------:R-:W3:Y:S06]  /*7660*/  MUFU.EX2 R201, R201 ;  /* 0x000000c900c97308 */ /* 0x000eec0000000800 */
[----:B------:R-:W-:Y:S01]  /*7670*/  HMMA.16816.F32.BF16 R128, R8, R14, R128 ;  /* 0x0000000e0880723c */ /* 0x000fe20000041880 */
[----:B------:R-:W4:Y:S04]  /*7680*/  LDSM.16.MT88.4 R12, [R220+0x19800] ;  /* 0x01980000dc0c783b */ /* 0x000f280000004200 */
[----:B------:R-:W2:Y:S01]  /*7690*/  LDSM.16.MT88.4 R8, [R224+0x1b800] ;  /* 0x01b80000e008783b */ /* 0x000ea20000004200 */
[----:B------:R-:W-:Y:S01]  /*76a0*/  PRMT R16, R5, 0x5410, R16 ;  /* 0x0000541005107816 */ /* 0x000fe20000000010 */
[----:B------:R-:W-:Y:S01]  /*76b0*/  MUFU.EX2 R194, R194 ;  /* 0x000000c200c27308 */ /* 0x000fe20000000800 */
[----:B------:R-:W-:Y:S01]  /*76c0*/  SHF.R.U32.HI R5, RZ, 0x18, R4 ;  /* 0x00000018ff057819 */ /* 0x000fe20000011604 */
[----:B------:R-:W-:Y:S01]  /*76d0*/  FFMA.FTZ R184, R185, c[0x0][0x23c], -R184 ;  /* 0x00008f00b9b87a23 */ /* 0x000fe200000108b8 */
[----:B------:R-:W-:Y:S01]  /*76e0*/  LOP3.LUT R6, R6, 0xff, RZ, 0xc0, !PT ;  /* 0x000000ff06067812 */ /* 0x000fe200078ec0ff */
[----:B------:R-:W-:Y:S04]  /*76f0*/  LDSM.16.MT88.4 R24, [R224+0x19800] ;  /* 0x01980000e018783b */ /* 0x000fe80000004200 */
[----:B------:R-:W3:Y:S01]  /*7700*/  MUFU.EX2 R197, R197 ;  /* 0x000000c500c57308 */ /* 0x000ee20000000800 */
[----:B------:R-:W-:-:S02]  /*7710*/  PRMT R6, R6, 0x5410, R5 ;  /* 0x0000541006067816 */ /* 0x000fc40000000005 */
[----:B------:R-:W-:Y:S01]  /*7720*/  SHF.R.U32.HI R17, RZ, 0x10, R198 ;  /* 0x00000010ff117819 */ /* 0x000fe200000116c6 */
[----:B------:R-:W-:-:S04]  /*7730*/  HSET2.LE.AND R4, R16, R247, PT ;  /* 0x000000f710047233 */ /* 0x000fc80003803000 */
[----:B------:R-:W-:Y:S01]  /*7740*/  MUFU.EX2 R187, R187 ;  /* 0x000000bb00bb7308 */ /* 0x000fe20000000800 */
[----:B------:R-:W-:Y:S01]  /*7750*/  HSET2.LE.AND R5, R6, R247, PT ;  /* 0x000000f706057233 */ /* 0x000fe20003803000 */
[----:B-1----:R-:W-:-:S06]  /*7760*/  F2FP.BF16.PACK_AB R6, R189, R190 ;  /* 0x000000bebd06723e */ /* 0x002fcc00000010ff */
[----:B------:R-:W1:Y:S01]  /*7770*/  MUFU.EX2 R184, R184 ;  /* 0x000000b800b87308 */ /* 0x000e620000000800 */
[----:B---3--:R-:W-:Y:S02]  /*7780*/  F2FP.BF16.PACK_AB R7, R201, R192 ;  /* 0x000000c0c907723e */ /* 0x008fe400000010ff */
[----:B------:R-:W-:Y:S02]  /*7790*/  SHF.R.U32.HI R198, RZ, 0x18, R198 ;  /* 0x00000018ffc67819 */ /* 0x000fe400000116c6 */
[----:B------:R-:W-:Y:S02]  /*77a0*/  LOP3.LUT R17, R17, 0xff, RZ, 0xc0, !PT ;  /* 0x000000ff11117812 */ /* 0x000fe400078ec0ff */
[----:B------:R-:W-:Y:S01]  /*77b0*/  LOP3.LUT R5, R5, R6, RZ, 0xc0, !PT ;  /* 0x0000000605057212 */ /* 0x000fe200078ec0ff */
[----:B------:R-:W-:Y:S01]  /*77c0*/  HSET2.LE.AND R6, R196, R247, PT ;  /* 0x000000f7c4067233 */ /* 0x000fe20003803000 */
[----:B------:R-:W-:Y:S02]  /*77d0*/  LOP3.LUT R4, R4, R7, RZ, 0xc0, !PT ;  /* 0x0000000704047212 */ /* 0x000fe400078ec0ff */
[----:B------:R-:W-:-:S02]  /*77e0*/  PRMT R198, R17, 0x5410, R198 ;  /* 0x0000541011c67816 */ /* 0x000fc400000000c6 */
[----:B------:R-:W-:Y:S01]  /*77f0*/  F2FP.BF16.PACK_AB R7, R197, R194 ;  /* 0x000000c2c507723e */ /* 0x000fe200000010ff */
[----:B------:R-:W3:Y:S03]  /*7800*/  LDSM.16.MT88.4 R16, [R221+0x19800] ;  /* 0x01980000dd10783b */ /* 0x000ee60000004200 */
[----:B------:R-:W-:Y:S01]  /*7810*/  LOP3.LUT R6, R6, R7, RZ, 0xc0, !PT ;  /* 0x0000000706067212 */ /* 0x000fe200078ec0ff */
[----:B------:R-:W-:Y:S01]  /*7820*/  HSET2.LE.AND R7, R198, R247, PT ;  /* 0x000000f7c6077233 */ /* 0x000fe20003803000 */
[----:B-1----:R-:W-:-:S04]  /*7830*/  F2FP.BF16.PACK_AB R196, R184, R187 ;  /* 0x000000bbb8c4723e */ /* 0x002fc800000010ff */
[----:B------:R-:W-:-:S07]  /*7840*/  LOP3.LUT R7, R7, R196, RZ, 0xc0, !PT ;  /* 0x000000c407077212 */ /* 0x000fce00078ec0ff */
[C---:B----4-:R-:W-:Y:S08]  /*7850*/  HMMA.16816.F32.BF16 R136, R4.reuse, R12, R136 ;  /* 0x0000000c0488723c */ /* 0x050ff00000041888 */
        /* <DEDUP_REMOVED lines=23> */
[----:B------:R-:W-:Y:S01]  /*79d0*/  HMMA.16816.F32.BF16 R160, R4, R24, R160 ;  /* 0x0000001804a0723c */ /* 0x000fe200000418a0 */
[----:B------:R-:W-:-:S02]  /*79e0*/  FADD.FTZ R169, R169, R166 ;  /* 0x000000a6a9a97221 */ /* 0x000fc40000010000 */
[----:B------:R-:W-:-:S05]  /*79f0*/  FADD.FTZ R168, R168, R167 ;  /* 0x000000a7a8a87221 */ /* 0x000fca0000010000 */
[----:B------:R-:W-:Y:S01]  /*7a00*/  HMMA.16816.F32.BF16 R156, R4, R26, R156 ;  /* 0x0000001a049c723c */ /* 0x000fe2000004189c */
[----:B------:R-:W2:Y:S01]  /*7a10*/  LDSM.16.MT88.4 R24, [R222+0x1b800] ;  /* 0x01b80000de18783b */ /* 0x000ea20000004200 */
[----:B------:R-:W-:Y:S02]  /*7a20*/  FADD.FTZ R34, R34, R169 ;  /* 0x000000a922227221 */ /* 0x000fe40000010000 */
[----:B------:R-:W-:-:S04]  /*7a30*/  FADD.FTZ R35, R35, R168 ;  /* 0x000000a823237221 */ /* 0x000fc80000010000 */
        /* <DEDUP_REMOVED lines=30> */
[----:B------:R-:W-:Y:S02]  /*7c20*/  FADD.FTZ R187, R187, R190 ;  /* 0x000000bebbbb7221 */ /* 0x000fe40000010000 */
[----:B------:R-:W-:-:S03]  /*7c30*/  FADD.FTZ R167, R197, R194 ;  /* 0x000000c2c5a77221 */ /* 0x000fc60000010000 */
[----:B------:R-:W-:Y:S01]  /*7c40*/  HMMA.16816.F32.BF16 R48, R4, R26, R48 ;  /* 0x0000001a0430723c */ /* 0x000fe20000041830 */
[----:B------:R-:W-:-:S07]  /*7c50*/  FADD.FTZ R166, R184, R187 ;  /* 0x000000bbb8a67221 */ /* 0x000fce0000010000 */
        /* <DEDUP_REMOVED lines=20> */
[----:B------:R-:W-:-:S02]  /*7da0*/  UIMAD UR4, UR5, UR23, UR4 ;  /* 0x00000017050472a4 */ /* 0x000fc4000f8e0204 */
[----:B------:R-:W-:Y:S01]  /*7db0*/  UISETP.GT.AND UP0, UPT, UR40, UR19, UPT ;  /* 0x000000132800728c */ /* 0x000fe2000bf04270 */
[----:B------:R-:W-:-:S05]  /*7dc0*/  IMAD.WIDE.U32 R14, R231, UR40, R14 ;  /* 0x00000028e70e7c25 */ /* 0x000fca000f8e000e */
        /* <DEDUP_REMOVED lines=60> */
[----:B-1----:R-:W4:Y:S04]  /*8190*/  LDSM.16.M88.4 R12, [R229+0x10000] ;  /* 0x01000000e50c783b */ /* 0x002f280000000200 */
[----:B---3--:R-:W1:Y:S04]  /*81a0*/  LDSM.16.M88.4 R4, [R229+0x10800] ;  /* 0x01080000e504783b */ /* 0x008e680000000200 */
[----:B------:R-:W3:Y:S04]  /*81b0*/  LDSM.16.M88.4 R184, [R229+0x11000] ;  /* 0x01100000e5b8783b */ /* 0x000ee80000000200 */
[----:B------:R-:W1:Y:S04]  /*81c0*/  LDSM.16.M88.4 R28, [R229+0x11800] ;  /* 0x01180000e51c783b */ /* 0x000e680000000200 */
[----:B------:R-:W-:Y:S04]  /*81d0*/  LDSM.16.M88.4 R24, [R228] ;  /* 0x00000000e418783b */ /* 0x000fe80000000200 */
[----:B------:R-:W3:Y:S04]  /*81e0*/  LDSM.16.M88.4 R20, [R227] ;  /* 0x00000000e314783b */ /* 0x000ee80000000200 */
[----:B--2---:R-:W2:Y:S04]  /*81f0*/  LDSM.16.M88.4 R32, [R217] ;  /* 0x00000000d920783b */ /* 0x004ea80000000200 */
[----:B------:R-:W2:Y:S04]  /*8200*/  LDSM.16.M88.4 R192, [R218] ;  /* 0x00000000dac0783b */ /* 0x000ea80000000200 */
[----:B------:R-:W2:Y:S04]  /*8210*/  LDSM.16.M88.4 R196, [R219] ;  /* 0x00000000dbc4783b */ /* 0x000ea80000000200 */
[----:B------:R-:W-:Y:S01]  /*8220*/  LDSM.16.M88.4 R200, [R223+0x10800] ;  /* 0x01080000dfc8783b */ /* 0x000fe20000000200 */
[C---:B----4-:R-:W-:Y:S03]  /*8230*/  HMMA.16816.F32.BF16 R16, R168.reuse, R12, RZ ;  /* 0x0000000ca810723c */ /* 0x050fe600000418ff */
[----:B------:R-:W0:Y:S05]  /*8240*/  LDGDEPBAR ;  /* 0x00000000000079af */ /* 0x000e2a0000000000 */
[C---:B------:R-:W-:Y:S08]  /*8250*/  HMMA.16816.F32.BF16 R12, R168.reuse, R14, RZ ;  /* 0x0000000ea80c723c */ /* 0x040ff000000418ff */
[C---:B-1----:R-:W-:Y:S08]  /*8260*/  HMMA.16816.F32.BF16 R8, R168.reuse, R4, RZ ;  /* 0x00000004a808723c */ /* 0x042ff000000418ff */
[C---:B---3--:R-:W-:Y:S08]  /*8270*/  HMMA.16816.F32.BF16 R188, R168.reuse, R184, RZ ;  /* 0x000000b8a8bc723c */ /* 0x048ff000000418ff */
[C---:B------:R-:W-:Y:S08]  /*8280*/  HMMA.16816.F32.BF16 R4, R168.reuse, R6, RZ ;  /* 0x00000006a804723c */ /* 0x040ff000000418ff */
[C---:B------:R-:W-:Y:S08]  /*8290*/  HMMA.16816.F32.BF16 R184, R168.reuse, R186, RZ ;  /* 0x000000baa8b8723c */ /* 0x040ff000000418ff */
[C---:B------:R-:W-:Y:S08]  /*82a0*/  HMMA.16816.F32.BF16 R180, R168.reuse, R28, RZ ;  /* 0x0000001ca8b4723c */ /* 0x040ff000000418ff */
[----:B------:R-:W-:Y:S01]  /*82b0*/  HMMA.16816.F32.BF16 R168, R168, R30, RZ ;  /* 0x0000001ea8a8723c */ /* 0x000fe200000418ff */
[----:B------:R-:W-:Y:S07]  /*82c0*/  LDSM.16.M88.4 R28, [R226] ;  /* 0x00000000e21c783b */ /* 0x000fee0000000200 */
[C---:B------:R-:W-:Y:S08]  /*82d0*/  HMMA.16816.F32.BF16 R16, R24.reuse, R20, R16 ;  /* 0x000000141810723c */ /* 0x040ff00000041810 */
[C---:B------:R-:W-:Y:S01]  /*82e0*/  HMMA.16816.F32.BF16 R12, R24.reuse, R22, R12 ;  /* 0x00000016180c723c */ /* 0x040fe2000004180c */
[----:B------:R-:W1:Y:S07]  /*82f0*/  LDSM.16.M88.4 R20, [R223+0x10000] ;  /* 0x01000000df14783b */ /* 0x000e6e0000000200 */
[C---:B--2---:R-:W-:Y:S08]  /*8300*/  HMMA.16816.F32.BF16 R180, R24.reuse, R32, R180 ;  /* 0x0000002018b4723c */ /* 0x044ff000000418b4 */
        /* <DEDUP_REMOVED lines=40> */
[----:B------:R-:W1:Y:S07]  /*8590*/  LDSM.16.M88.4 R200, [R213] ;  /* 0x00000000d5c8783b */ /* 0x000e6e0000000200 */
[C---:B----4-:R-:W-:Y:S08]  /*85a0*/  HMMA.16816.F32.BF16 R188, R28.reuse, R196, R188 ;  /* 0x000000c41cbc723c */ /* 0x050ff000000418bc */
[C---:B------:R-:W-:Y:S01]  /*85b0*/  HMMA.16816.F32.BF16 R184, R28.reuse, R198, R184 ;  /* 0x000000c61cb8723c */ /* 0x040fe200000418b8 */
[----:B------:R-:W-:Y:S07]  /*85c0*/  LDSM.16.M88.4 R196, [R212] ;  /* 0x00000000d4c4783b */ /* 0x000fee0000000200 */
[C---:B--2---:R-:W-:Y:S08]  /*85d0*/  HMMA.16816.F32.BF16 R180, R28.reuse, R32, R180 ;  /* 0x000000201cb4723c */ /* 0x044ff000000418b4 */
[----:B------:R-:W-:Y:S01]  /*85e0*/  HMMA.16816.F32.BF16 R168, R28, R34, R168 ;  /* 0x000000221ca8723c */ /* 0x000fe200000418a8 */
[----:B------:R-:W-:Y:S04]  /*85f0*/  LDSM.16.M88.4 R28, [R226+0x4000] ;  /* 0x00400000e21c783b */ /* 0x000fe80000000200 */
[----:B------:R-:W2:Y:S03]  /*8600*/  LDSM.16.M88.4 R32, [R223+0x12000] ;  /* 0x01200000df20783b */ /* 0x000ea60000000200 */
        /* <DEDUP_REMOVED lines=8> */
[----:B------:R-:W-:Y:S07]  /*8690*/  LDSM.16.M88.4 R200, [R229+0x14000] ;  /* 0x01400000e5c8783b */ /* 0x000fee0000000200 */
[C---:B--2---:R-:W-:Y:S08]  /*86a0*/  HMMA.16816.F32.BF16 R16, R28.reuse, R32, R16 ;  /* 0x000000201c10723c */ /* 0x044ff00000041810 */
[----:B------:R-:W-:Y:S01]  /*86b0*/  HMMA.16816.F32.BF16 R12, R28, R34, R12 ;  /* 0x000000221c0c723c */ /* 0x000fe2000004180c */
        /* <DEDUP_REMOVED lines=12> */
[----:B------:R-:W-:Y:S01]  /*8780*/  HMMA.16816.F32.BF16 R168, R28, R34, R168 ;  /* 0x000000221ca8723c */ /* 0x000fe200000418a8 */
[----:B------:R-:W2:Y:S04]  /*8790*/  LDSM.16.M88.4 R32, [R216+0x3000] ;  /* 0x00300000d820783b */ /* 0x000ea80000000200 */
[----:B------:R-:W4:Y:S03]  /*87a0*/  LDSM.16.M88.4 R28, [R216+0x3800] ;  /* 0x00380000d81c783b */ /* 0x000f260000000200 */
[C---:B-1----:R-:W-:Y:S08]  /*87b0*/  HMMA.16816.F32.BF16 R16, R20.reuse, R192, R16 ;  /* 0x000000c01410723c */ /* 0x042ff00000041810 */
[C---:B------:R-:W-:Y:S01]  /*87c0*/  HMMA.16816.F32.BF16 R12, R20.reuse, R194, R12 ;  /* 0x000000c2140c723c */ /* 0x040fe2000004180c */
[----:B------:R-:W-:Y:S07]  /*87d0*/  LDSM.16.M88.4 R192, [R229+0x15000] ;  /* 0x01500000e5c0783b */ /* 0x000fee0000000200 */
[C---:B---3--:R-:W-:Y:S08]  /*87e0*/  HMMA.16816.F32.BF16 R8, R20.reuse, R24, R8 ;  /* 0x000000181408723c */ /* 0x048ff00000041808 */
[C---:B------:R-:W-:Y:S01]  /*87f0*/  HMMA.16816.F32.BF16 R4, R20.reuse, R26, R4 ;  /* 0x0000001a1404723c */ /* 0x040fe20000041804 */
[----:B------:R-:W1:Y:S07]  /*8800*/  LDSM.16.M88.4 R24, [R230+0x8000] ;  /* 0x00800000e618783b */ /* 0x000e6e0000000200 */
[C---:B--2---:R-:W-:Y:S08]  /*8810*/  HMMA.16816.F32.BF16 R188, R20.reuse, R32, R188 ;  /* 0x0000002014bc723c */ /* 0x044ff000000418bc */
[C---:B------:R-:W-:Y:S01]  /*8820*/  HMMA.16816.F32.BF16 R184, R20.reuse, R34, R184 ;  /* 0x0000002214b8723c */ /* 0x040fe200000418b8 */
[----:B------:R-:W2:Y:S07]  /*8830*/  LDSM.16.M88.4 R32, [R229+0x15800] ;  /* 0x01580000e520783b */ /* 0x000eae0000000200 */
[C---:B----4-:R-:W-:Y:S08]  /*8840*/  HMMA.16816.F32.BF16 R180, R20.reuse, R28, R180 ;  /* 0x0000001c14b4723c */ /* 0x050ff000000418b4 */
        /* <DEDUP_REMOVED lines=8> */
[----:B------:R-:W4:Y:S07]  /*88d0*/  LDSM.16.M88.4 R192, [R208] ;  /* 0x00000000d0c0783b */ /* 0x000f2e0000000200 */
[C---:B------:R-:W-:Y:S08]  /*88e0*/  HMMA.16816.F32.BF16 R16, R24.reuse, R200, R16 ;  /* 0x000000c81810723c */ /* 0x040ff00000041810 */
        /* <DEDUP_REMOVED lines=31> */
[----:B------:R-:W4:Y:S03]  /*8ae0*/  LDSM.16.M88.4 R32, [R216+0x5800] ;  /* 0x00580000d820783b */ /* 0x000f260000000200 */
[C---:B--2---:R-:W-:Y:S08]  /*8af0*/  HMMA.16816.F32.BF16 R16, R24.reuse, R28, R16 ;  /* 0x0000001c1810723c */ /* 0x044ff00000041810 */
[C---:B------:R-:W-:Y:S01]  /*8b00*/  HMMA.16816.F32.BF16 R12, R24.reuse, R30, R12 ;  /* 0x0000001e180c723c */ /* 0x040fe2000004180c */
[----:B------:R-:W-:Y:S07]  /*8b10*/  LDSM.16.M88.4 R28, [R230+0xc000] ;  /* 0x00c00000e61c783b */ /* 0x000fee0000000200 */
[C---:B---3--:R-:W-:Y:S08]  /*8b20*/  HMMA.16816.F32.BF16 R8, R24.reuse, R20, R8 ;  /* 0x000000141808723c */ /* 0x048ff00000041808 */
[C---:B------:R-:W-:Y:S01]  /*8b30*/  HMMA.16816.F32.BF16 R4, R24.reuse, R22, R4 ;  /* 0x000000161804723c */ /* 0x040fe20000041804 */
[----:B------:R-:W2:Y:S07]  /*8b40*/  LDSM.16.M88.4 R20, [R229+0x16000] ;  /* 0x01600000e514783b */ /* 0x000eae0000000200 */
[C---:B-1----:R-:W-:Y:S08]  /*8b50*/  HMMA.16816.F32.BF16 R188, R24.reuse, R192, R188 ;  /* 0x000000c018bc723c */ /* 0x042ff000000418bc */
[C---:B------:R-:W-:Y:S01]  /*8b60*/  HMMA.16816.F32.BF16 R184, R24.reuse, R194, R184 ;  /* 0x000000c218b8723c */ /* 0x040fe200000418b8 */
[----:B------:R-:W1:Y:S07]  /*8b70*/  LDSM.16.M88.4 R192, [R229+0x17000] ;  /* 0x01700000e5c0783b */ /* 0x000e6e0000000200 */
[C---:B----4-:R-:W-:Y:S08]  /*8b80*/  HMMA.16816.F32.BF16 R180, R24.reuse, R32, R180 ;  /* 0x0000002018b4723c */ /* 0x050ff000000418b4 */
[----:B------:R-:W-:Y:S01]  /*8b90*/  HMMA.16816.F32.BF16 R168, R24, R34, R168 ;  /* 0x0000002218a8723c */ /* 0x000fe200000418a8 */
[----:B------:R-:W3:Y:S04]  /*8ba0*/  LDSM.16.M88.4 R32, [R229+0x17800] ;  /* 0x01780000e520783b */ /* 0x000ee80000000200 */
[----:B------:R-:W4:Y:S03]  /*8bb0*/  LDSM.16.M88.4 R24, [R207] ;  /* 0x00000000cf18783b */ /* 0x000f260000000200 */
[C---:B--2---:R-:W-:Y:S08]  /*8bc0*/  HMMA.16816.F32.BF16 R16, R28.reuse, R20, R16 ;  /* 0x000000141c10723c */ /* 0x044ff00000041810 */
[C---:B------:R-:W-:Y:S01]  /*8bd0*/  HMMA.16816.F32.BF16 R12, R28.reuse, R22, R12 ;  /* 0x000000161c0c723c */ /* 0x040fe2000004180c */
[----:B------:R-:W2:Y:S07]  /*8be0*/  LDSM.16.M88.4 R20, [R206] ;  /* 0x00000000ce14783b */ /* 0x000eae0000000200 */
[C---:B------:R-:W-:Y:S08]  /*8bf0*/  HMMA.16816.F32.BF16 R8, R28.reuse, R196, R8 ;  /* 0x000000c41c08723c */ /* 0x040ff00000041808 */
[C---:B------:R-:W-:Y:S01]  /*8c00*/  HMMA.16816.F32.BF16 R4, R28.reuse, R198, R4 ;  /* 0x000000c61c04723c */ /* 0x040fe20000041804 */
[----:B------:R-:W2:Y:S07]  /*8c10*/  LDSM.16.M88.4 R196, [R205] ;  /* 0x00000000cdc4783b */ /* 0x000eae0000000200 */
[C---:B-1----:R-:W-:Y:S08]  /*8c20*/  HMMA.16816.F32.BF16 R188, R28.reuse, R192, R188 ;  /* 0x000000c01cbc723c */ /* 0x042ff000000418bc */
[C---:B------:R-:W-:Y:S01]  /*8c30*/  HMMA.16816.F32.BF16 R184, R28.reuse, R194, R184 ;  /* 0x000000c21cb8723c */ /* 0x040fe200000418b8 */
[----:B------:R-:W-:Y:S07]  /*8c40*/  LDSM.16.M88.4 R192, [R204] ;  /* 0x00000000ccc0783b */ /* 0x000fee0000000200 */
[C---:B---3--:R-:W-:Y:S08]  /*8c50*/  HMMA.16816.F32.BF16 R180, R28.reuse, R32, R180 ;  /* 0x000000201cb4723c */ /* 0x048ff000000418b4 */
[----:B------:R-:W-:Y:S01]  /*8c60*/  HMMA.16816.F32.BF16 R168, R28, R34, R168 ;  /* 0x000000221ca8723c */ /* 0x000fe200000418a8 */
[----:B------:R-:W-:Y:S04]  /*8c70*/  LDSM.16.M88.4 R32, [R226+0xc000] ;  /* 0x00c00000e220783b */ /* 0x000fe80000000200 */
[----:B------:R-:W1:Y:S03]  /*8c80*/  LDSM.16.M88.4 R28, [R223+0x16000] ;  /* 0x01600000df1c783b */ /* 0x000e660000000200 */
[C---:B----4-:R-:W-:Y:S08]  /*8c90*/  HMMA.16816.F32.BF16 R16, R200.reuse, R24, R16 ;  /* 0x00000018c810723c */ /* 0x050ff00000041810 */
[C---:B------:R-:W-:Y:S01]  /*8ca0*/  HMMA.16816.F32.BF16 R12, R200.reuse, R26, R12 ;  /* 0x0000001ac80c723c */ /* 0x040fe2000004180c */
[----:B------:R-:W3:Y:S07]  /*8cb0*/  LDSM.16.M88.4 R24, [R223+0x16800] ;  /* 0x01680000df18783b */ /* 0x000eee0000000200 */
[C---:B--2---:R-:W-:Y:S08]  /*8cc0*/  HMMA.16816.F32.BF16 R8, R200.reuse, R20, R8 ;  /* 0x00000014c808723c */ /* 0x044ff00000041808 */
[C---:B------:R-:W-:Y:S01]  /*8cd0*/  HMMA.16816.F32.BF16 R4, R200.reuse, R22, R4 ;  /* 0x00000016c804723c */ /* 0x040fe20000041804 */
[----:B------:R-:W2:Y:S07]  /*8ce0*/  LDSM.16.M88.4 R20, [R223+0x17000] ;  /* 0x01700000df14783b */ /* 0x000eae0000000200 */
[----:B------:R-:W-:Y:S08]  /*8cf0*/  HMMA.16816.F32.BF16 R188, R200, R196, R188 ;  /* 0x000000c4c8bc723c */ /* 0x000ff000000418bc */
[C---:B-1----:R-:W-:Y:S08]  /*8d00*/  HMMA.16816.F32.BF16 R16, R32.reuse, R28, R16 ;  /* 0x0000001c2010723c */ /* 0x042ff00000041810 */
[----:B------:R-:W-:Y:S01]  /*8d10*/  HMMA.16816.F32.BF16 R12, R32, R30, R12 ;  /* 0x0000001e200c723c */ /* 0x000fe2000004180c */
[----:B------:R-:W1:Y:S07]  /*8d20*/  LDSM.16.M88.4 R28, [R223+0x17800] ;  /* 0x01780000df1c783b */ /* 0x000e6e0000000200 */
[C---:B------:R-:W-:Y:S08]  /*8d30*/  HMMA.16816.F32.BF16 R184, R200.reuse, R198, R184 ;  /* 0x000000c6c8b8723c */ /* 0x040ff000000418b8 */
[C---:B------:R-:W-:Y:S08]  /*8d40*/  HMMA.16816.F32.BF16 R180, R200.reuse, R192, R180 ;  /* 0x000000c0c8b4723c */ /* 0x040ff000000418b4 */
[----:B------:R-:W-:Y:S01]  /*8d50*/  HMMA.16816.F32.BF16 R168, R200, R194, R168 ;  /* 0x000000c2c8a8723c */ /* 0x000fe200000418a8 */
[----:B------:R-:W-:Y:S07]  /*8d60*/  LDSM.16.M88.4 R192, [R225+0xc000] ;  /* 0x00c00000e1c0783b */ /* 0x000fee0000000200 */
[C---:B---3--:R-:W-:Y:S08]  /*8d70*/  HMMA.16816.F32.BF16 R8, R32.reuse, R24, R8 ;  /* 0x000000182008723c */ /* 0x048ff00000041808 */
[C---:B------:R-:W-:Y:S01]  /*8d80*/  HMMA.16816.F32.BF16 R4, R32.reuse, R26, R4 ;  /* 0x0000001a2004723c */ /* 0x040fe20000041804 */
[----:B------:R-:W3:Y:S07]  /*8d90*/  LDSM.16.M88.4 R24, [R216+0x6000] ;  /* 0x00600000d818783b */ /* 0x000eee0000000200 */
[C---:B--2---:R-:W-:Y:S08]  /*8da0*/  HMMA.16816.F32.BF16 R188, R32.reuse, R20, R188 ;  /* 0x0000001420bc723c */ /* 0x044ff000000418bc */
[C---:B------:R-:W-:Y:S01]  /*8db0*/  HMMA.16816.F32.BF16 R184, R32.reuse, R22, R184 ;  /* 0x0000001620b8723c */ /* 0x040fe200000418b8 */
[----:B------:R-:W2:Y:S07]  /*8dc0*/  LDSM.16.M88.4 R20, [R216+0x6800] ;  /* 0x00680000d814783b */ /* 0x000eae0000000200 */
[C---:B-1----:R-:W-:Y:S08]  /*8dd0*/  HMMA.16816.F32.BF16 R180, R32.reuse, R28, R180 ;  /* 0x0000001c20b4723c */ /* 0x042ff000000418b4 */
[----:B------:R-:W-:Y:S01]  /*8de0*/  HMMA.16816.F32.BF16 R168, R32, R30, R168 ;  /* 0x0000001e20a8723c */ /* 0x000fe200000418a8 */
[----:B------:R-:W1:Y:S06]  /*8df0*/  LDSM.16.M88.4 R28, [R216+0x7000] ;  /* 0x00700000d81c783b */ /* 0x000e6c0000000200 */
[----:B------:R-:W-:Y:S01]  /*8e00*/  IMAD.U32 R32, RZ, RZ, UR40 ;  /* 0x00000028ff207e24 */ /* 0x000fe2000f8e00ff */
[----:B---3--:R-:W-:Y:S03]  /*8e10*/  HMMA.16816.F32.BF16 R16, R192, R24, R16 ;  /* 0x00000018c010723c */ /* 0x008fe60000041810 */
[----:B------:R-:W-:-:S05]  /*8e20*/  IMAD R3, R32, 0x40, R235 ;  /* 0x0000004020037824 */ /* 0x000fca00078e02eb */
[----:B------:R-:W-:Y:S01]  /*8e30*/  ISETP.GE.AND P1, PT, R3, R244, PT ;  /* 0x000000f40300720c */ /* 0x000fe20003f26270 */
[----:B------:R-:W-:Y:S01]  /*8e40*/  HMMA.16816.F32.BF16 R12, R192, R26, R12 ;  /* 0x0000001ac00c723c */ /* 0x000fe2000004180c */
[----:B------:R-:W3:Y:S01]  /*8e50*/  LDSM.16.M88.4 R24, [R216+0x7800] ;  /* 0x00780000d818783b */ /* 0x000ee20000000200 */
[----:B------:R-:W-:-:S04]  /*8e60*/  DEPBAR.LE SB0, 0x0 ;  /* 0x000080000000791a */ /* 0x000fc80000000000 */
[----:B------:R-:W-:Y:S01]  /*8e70*/  BAR.SYNC.DEFER_BLOCKING 0x0 ;  /* 0x0000000000007b1d */ /* 0x000fe20000010000 */
[----:B------:R-:W-:Y:S01]  /*8e80*/  ISETP.LT.OR P1, PT, R3, R245, P1 ;  /* 0x000000f50300720c */ /* 0x000fe20000f21670 */
[C---:B--2---:R-:W-:Y:S07]  /*8e90*/  HMMA.16816.F32.BF16 R8, R192.reuse, R20, R8 ;  /* 0x00000014c008723c */ /* 0x044fee0000041808 */
[----:B------:R-:W-:Y:S01]  /*8ea0*/  IMAD.IADD R20, R246, 0x1, -R3 ;  /* 0x00000001f6147824 */ /* 0x000fe200078e0a03 */
[----:B------:R-:W-:Y:S04]  /*8eb0*/  HMMA.16816.F32.BF16 R4, R192, R22, R4 ;  /* 0x00000016c004723c */ /* 0x000fe80000041804 */
[----:B------:R-:W-:-:S02]  /*8ec0*/  IABS R21, R20 ;  /* 0x0000001400157213 */ /* 0x000fc40000000000 */
[----:B------:R-:W-:Y:S01]  /*8ed0*/  IADD3 R20, R3, 0x1, RZ ;  /* 0x0000000103147810 */ /* 0x000fe20007ffe0ff */
[----:B------:R-:W-:Y:S01]  /*8ee0*/  IMAD.IADD R22, R243, 0x1, -R3 ;  /* 0x00000001f3167824 */ /* 0x000fe200078e0a03 */
[C---:B-1----:R-:W-:Y:S02]  /*8ef0*/  HMMA.16816.F32.BF16 R188, R192.reuse, R28, R188 ;  /* 0x0000001cc0bc723c */ /* 0x042fe400000418bc */
[----:B------:R-:W-:Y:S01]  /*8f00*/  I2F R21, R21 ;  /* 0x0000001500157306 */ /* 0x000fe20000201400 */
[----:B------:R-:W-:Y:S02]  /*8f10*/  ISETP.GE.AND P0, PT, R20, R244, PT ;  /* 0x000000f41400720c */ /* 0x000fe40003f06270 */
[----:B------:R-:W-:Y:S02]  /*8f20*/  IABS R22, R22 ;  /* 0x0000001600167213 */ /* 0x000fe40000000000 */
[----:B------:R-:W-:Y:S01]  /*8f30*/  IMAD.IADD R28, R246, 0x1, -R20 ;  /* 0x00000001f61c7824 */ /* 0x000fe200078e0a14 */
[----:B------:R-:W-:Y:S01]  /*8f40*/  HMMA.16816.F32.BF16 R184, R192, R30, R184 ;  /* 0x0000001ec0b8723c */ /* 0x000fe200000418b8 */
[C---:B------:R-:W-:Y:S01]  /*8f50*/  ISETP.GE.AND P6, PT, R20.reuse, R237, PT ;  /* 0x000000ed1400720c */ /* 0x040fe20003fc6270 */
[----:B------:R-:W-:Y:S01]  /*8f60*/  IMAD.MOV.U32 R23, RZ, RZ, R22 ;  /* 0x000000ffff177224 */ /* 0x000fe200078e0016 */
[----:B------:R-:W-:-:S02]  /*8f70*/  ISETP.LT.OR P0, PT, R20, R245, P0 ;  /* 0x000000f51400720c */ /* 0x000fc40000701670 */
[----:B------:R-:W-:Y:S01]  /*8f80*/  IABS R22, R28 ;  /* 0x0000001c00167213 */ /* 0x000fe20000000000 */
[----:B------:R-:W-:Y:S01]  /*8f90*/  IMAD.IADD R28, R243, 0x1, -R20 ;  /* 0x00000001f31c7824 */ /* 0x000fe200078e0a14 */
[----:B------:R-:W-:Y:S01]  /*8fa0*/  ISETP.LT.OR P6, PT, R20, R242, P6 ;  /* 0x000000f21400720c */ /* 0x000fe200037c1670 */
[----:B------:R-:W1:Y:S01]  /*8fb0*/  I2F R23, R23 ;  /* 0x0000001700177306 */ /* 0x000e620000201400 */
[----:B---3--:R-:W-:Y:S01]  /*8fc0*/  HMMA.16816.F32.BF16 R180, R192, R24, R180 ;  /* 0x00000018c0b4723c */ /* 0x008fe200000418b4 */
[----:B------:R-:W-:Y:S01]  /*8fd0*/  IMAD.MOV.U32 R30, RZ, RZ, R22 ;  /* 0x000000ffff1e7224 */ /* 0x000fe200078e0016 */
[----:B------:R-:W-:Y:S02]  /*8fe0*/  IABS R28, R28 ;  /* 0x0000001c001c7213 */ /* 0x000fe40000000000 */
[----:B------:R-:W-:-:S03]  /*8ff0*/  IADD3 R22, R3, 0x8, RZ ;  /* 0x0000000803167810 */ /* 0x000fc60007ffe0ff */
[----:B------:R-:W-:Y:S01]  /*9000*/  IMAD.MOV.U32 R24, RZ, RZ, R28 ;  /* 0x000000ffff187224 */ /* 0x000fe200078e001c */
[----:B------:R-:W2:Y:S01]  /*9010*/  I2F R30, R30 ;  /* 0x0000001e001e7306 */ /* 0x000ea20000201400 */
[--C-:B------:R-:W-:Y:S01]  /*9020*/  IMAD.IADD R28, R243, 0x1, -R22.reuse ;  /* 0x00000001f31c7824 */ /* 0x100fe200078e0a16 */
[----:B------:R-:W-:Y:S01]  /*9030*/  HMMA.16816.F32.BF16 R168, R192, R26, R168 ;  /* 0x0000001ac0a8723c */ /* 0x000fe200000418a8 */
[----:B------:R-:W-:-:S03]  /*9040*/  IMAD.IADD R29, R246, 0x1, -R22 ;  /* 0x00000001f61d7824 */ /* 0x000fc600078e0a16 */
[----:B------:R-:W-:Y:S01]  /*9050*/  IABS R28, R28 ;  /* 0x0000001c001c7213 */ /* 0x000fe20000000000 */
[----:B-1----:R-:W-:Y:S01]  /*9060*/  FFMA.FTZ R23, R23, -UR28, R18 ;  /* 0x8000001c17177c23 */ /* 0x002fe20008010012 */
[----:B------:R-:W-:Y:S01]  /*9070*/  IABS R25, R29 ;  /* 0x0000001d00197213 */ /* 0x000fe20000000000 */
[----:B------:R-:W1:Y:S01]  /*9080*/  I2F R24, R24 ;  /* 0x0000001800187306 */ /* 0x000e620000201400 */
[----:B------:R-:W-:Y:S01]  /*9090*/  IADD3 R26, R3, 0x9, RZ ;  /* 0x00000009031a7810 */ /* 0x000fe20007ffe0ff */
[----:B------:R-:W-:Y:S02]  /*90a0*/  IMAD.MOV.U32 R27, RZ, RZ, R28 ;  /* 0x000000ffff1b7224 */ /* 0x000fe400078e001c */
[----:B------:R-:W-:Y:S01]  /*90b0*/  FFMA.FTZ R28, R21, -UR28, R16 ;  /* 0x8000001c151c7c23 */ /* 0x000fe20008010010 */
[C---:B------:R-:W-:Y:S01]  /*90c0*/  IADD3 R16, R3.reuse, 0x10, RZ ;  /* 0x0000001003107810 */ /* 0x040fe20007ffe0ff */
[--C-:B------:R-:W-:Y:S02]  /*90d0*/  IMAD.IADD R29, R246, 0x1, -R26.reuse ;  /* 0x00000001f61d7824 */ /* 0x100fe400078e0a1a */
[----:B------:R-:W3:Y:S01]  /*90e0*/  I2F R25, R25 ;  /* 0x0000001900197306 */ /* 0x000ee20000201400 */
[----:B------:R-:W-:Y:S01]  /*90f0*/  FSEL R28, R28, -INF , !P1 ;  /* 0xff8000001c1c7808 */ /* 0x000fe20004800000 */
[----:B--2---:R-:W-:Y:S01]  /*9100*/  FFMA.FTZ R30, R30, -UR28, R17 ;  /* 0x8000001c1e1e7c23 */ /* 0x004fe20008010011 */
[----:B------:R-:W-:Y:S01]  /*9110*/  ISETP.GE.AND P1, PT, R3, R237, PT ;  /* 0x000000ed0300720c */ /* 0x000fe20003f26270 */
[----:B------:R-:W-:Y:S01]  /*9120*/  IMAD.IADD R21, R243, 0x1, -R26 ;  /* 0x00000001f3157824 */ /* 0x000fe200078e0a1a */
[----:B------:R-:W-:Y:S01]  /*9130*/  IABS R20, R29 ;  /* 0x0000001d00147213 */ /* 0x000fe20000000000 */
[--C-:B------:R-:W-:Y:S01]  /*9140*/  IMAD.IADD R18, R246, 0x1, -R16.reuse ;  /* 0x00000001f6127824 */ /* 0x100fe200078e0a10 */
[----:B------:R-:W-:Y:S01]  /*9150*/  ISETP.LT.OR P1, PT, R3, R242, P1 ;  /* 0x000000f20300720c */ /* 0x000fe20000f21670 */
[----:B------:R-:W2:Y:S01]  /*9160*/  I2F R27, R27 ;  /* 0x0000001b001b7306 */ /* 0x000ea20000201400 */
[----:B------:R-:W-:Y:S01]  /*9170*/  FSEL R32, R30, -INF , !P0 ;  /* 0xff8000001e207808 */ /* 0x000fe20004000000 */
[----:B------:R-:W-:Y:S01]  /*9180*/  IMAD.IADD R29, R243, 0x1, -R16 ;  /* 0x00000001f31d7824 */ /* 0x000fe200078e0a10 */
[----:B------:R-:W-:Y:S01]  /*9190*/  FSEL R33, R23, -INF , !P1 ;  /* 0xff80000017217808 */ /* 0x000fe20004800000 */
[----:B-1----:R-:W-:Y:S01]  /*91a0*/  FFMA.FTZ R35, R24, -UR28, R19 ;  /* 0x8000001c18237c23 */ /* 0x002fe20008010013 */
[----:B------:R-:W-:-:S02]  /*91b0*/  ISETP.GE.AND P1, PT, R22, R244, PT ;  /* 0x000000f41600720c */ /* 0x000fc40003f26270 */
[C---:B------:R-:W-:Y:S01]  /*91c0*/  ISETP.GE.AND P0, PT, R22.reuse, R237, PT ;  /* 0x000000ed1600720c */ /* 0x040fe20003f06270 */
[----:B------:R-:W1:Y:S01]  /*91d0*/  I2F R20, R20 ;  /* 0x0000001400147306 */ /* 0x000e620000201400 */
[C---:B------:R-:W-:Y:S01]  /*91e0*/  ISETP.LT.OR P1, PT, R22.reuse, R245, P1 ;  /* 0x000000f51600720c */ /* 0x040fe20000f21670 */
[----:B---3--:R-:W-:Y:S01]  /*91f0*/  FFMA.FTZ R12, R25, -UR28, R12 ;  /* 0x8000001c190c7c23 */ /* 0x008fe2000801000c */
[----:B------:R-:W-:Y:S02]  /*9200*/  ISETP.LT.OR P0, PT, R22, R242, P0 ;  /* 0x000000f21600720c */ /* 0x000fe40000701670 */
[----:B------:R-:W-:Y:S02]  /*9210*/  IABS R21, R21 ;  /* 0x0000001500157213 */ /* 0x000fe40000000000 */
[----:B------:R-:W-:Y:S01]  /*9220*/  IADD3 R22, R3, 0x18, RZ ;  /* 0x0000001803167810 */ /* 0x000fe20007ffe0ff */
[----:B--2---:R-:W-:Y:S01]  /*9230*/  FFMA.FTZ R27, R27, -UR28, R14 ;  /* 0x8000001c1b1b7c23 */ /* 0x004fe2000801000e */
[----:B------:R-:W-:-:S02]  /*9240*/  IABS R31, R18 ;  /* 0x00000012001f7213 */ /* 0x000fc40000000000 */
[----:B------:R-:W-:Y:S01]  /*9250*/  IADD3 R17, R3, 0x11, RZ ;  /* 0x0000001103117810 */ /* 0x000fe20007ffe0ff */
[----:B------:R-:W2:Y:S01]  /*9260*/  I2F R18, R21 ;  /* 0x0000001500127306 */ /* 0x000ea20000201400 */
[----:B------:R-:W-:Y:S01]  /*9270*/  FSEL R30, R12, -INF , !P1 ;  /* 0xff8000000c1e7808 */ /* 0x000fe20004800000 */
[C-C-:B------:R-:W-:Y:S01]  /*9280*/  IMAD.IADD R12, R246.reuse, 0x1, -R22.reuse ;  /* 0x00000001f60c7824 */ /* 0x140fe200078e0a16 */
[----:B------:R-:W-:Y:S01]  /*9290*/  IABS R23, R29 ;  /* 0x0000001d00177213 */ /* 0x000fe20000000000 */
[----:B------:R-:W-:Y:S01]  /*92a0*/  IMAD.IADD R29, R246, 0x1, -R17 ;  /* 0x00000001f61d7824 */ /* 0x000fe200078e0a11 */
[----:B------:R-:W-:Y:S01]  /*92b0*/  FSEL R35, R35, -INF , !P6 ;  /* 0xff80000023237808 */ /* 0x000fe20007000000 */
[----:B------:R-:W-:Y:S01]  /*92c0*/  IMAD.IADD R25, R243, 0x1, -R22 ;  /* 0x00000001f3197824 */ /* 0x000fe200078e0a16 */
[----:B------:R-:W-:Y:S01]  /*92d0*/  ISETP.GE.AND P6, PT, R26, R244, PT ;  /* 0x000000f41a00720c */ /* 0x000fe20003fc6270 */
[----:B------:R-:W-:Y:S01]  /*92e0*/  I2F R21, R31 ;  /* 0x0000001f00157306 */ /* 0x000fe20000201400 */
[----:B------:R-:W-:Y:S01]  /*92f0*/  IABS R12, R12 ;  /* 0x0000000c000c7213 */ /* 0x000fe20000000000 */
[----:B-1----:R-:W-:Y:S01]  /*9300*/  FFMA.FTZ R20, R20, -UR28, R13 ;  /* 0x8000001c14147c23 */ /* 0x002fe2000801000d */
[----:B------:R-:W-:-:S02]  /*9310*/  ISETP.LT.OR P6, PT, R26, R245, P6 ;  /* 0x000000f51a00720c */ /* 0x000fc400037c1670 */
[----:B------:R-:W-:Y:S01]  /*9320*/  IABS R24, R29 ;  /* 0x0000001d00187213 */ /* 0x000fe20000000000 */
[----:B------:R-:W-:Y:S01]  /*9330*/  IMAD.IADD R29, R243, 0x1, -R17 ;  /* 0x00000001f31d7824 */ /* 0x000fe200078e0a11 */
[----:B------:R-:W-:Y:S01]  /*9340*/  FSEL R13, R27, -INF , !P0 ;  /* 0xff8000001b0d7808 */ /* 0x000fe20004000000 */
[----:B------:R1:W3:Y:S01]  /*9350*/  I2F R19, R23 ;  /* 0x0000001700137306 */ /* 0x0002e20000201400 */
[----:B------:R-:W-:Y:S01]  /*9360*/  IABS R27, R25 ;  /* 0x00000019001b7213 */ /* 0x000fe20000000000 */
[----:B--2---:R-:W-:Y:S01]  /*9370*/  FFMA.FTZ R18, R18, -UR28, R15 ;  /* 0x8000001c12127c23 */ /* 0x004fe2000801000f */
[----:B------:R-:W-:Y:S02]  /*9380*/  ISETP.GE.AND P0, PT, R16, R244, PT ;  /* 0x000000f41000720c */ /* 0x000fe40003f06270 */
[----:B------:R-:W-:Y:S02]  /*9390*/  ISETP.GE.AND P1, PT, R26, R237, PT ;  /* 0x000000ed1a00720c */ /* 0x000fe40003f26270 */
[----:B------:R-:W-:Y:S01]  /*93a0*/  ISETP.LT.OR P0, PT, R16, R245, P0 ;  /* 0x000000f51000720c */ /* 0x000fe20000701670 */
[----:B------:R2:W-:Y:S01]  /*93b0*/  I2F R25, R12 ;  /* 0x0000000c00197306 */ /* 0x0005e20000201400 */
[----:B------:R-:W-:-:S02]  /*93c0*/  ISETP.LT.OR P1, PT, R26, R242, P1 ;  /* 0x000000f21a00720c */ /* 0x000fc40000f21670 */
[----:B------:R-:W-:Y:S02]  /*93d0*/  IABS R29, R29 ;  /* 0x0000001d001d7213 */ /* 0x000fe40000000000 */
[----:B-1----:R-:W-:-:S03]  /*93e0*/  IADD3 R23, R3, 0x19, RZ ;  /* 0x0000001903177810 */ /* 0x002fc60007ffe0ff */
[----:B------:R-:W1:Y:S01]  /*93f0*/  I2F R24, R24 ;  /* 0x0000001800187306 */ /* 0x000e620000201400 */
[----:B---3--:R-:W-:Y:S01]  /*9400*/  FFMA.FTZ R19, R19, -UR28, R10 ;  /* 0x8000001c13137c23 */ /* 0x008fe2000801000a */
[----:B--2---:R-:W-:Y:S01]  /*9410*/  FSEL R12, R20, -INF , !P6 ;  /* 0xff800000140c7808 */ /* 0x004fe20007000000 */
[----:B------:R-:W-:Y:S01]  /*9420*/  IMAD.IADD R20, R246, 0x1, -R23 ;  /* 0x00000001f6147824 */ /* 0x000fe200078e0a17 */
[----:B------:R-:W-:-:S04]  /*9430*/  ISETP.GE.AND P6, PT, R16, R237, PT ;  /* 0x000000ed1000720c */ /* 0x000fc80003fc6270 */
[----:B------:R-:W-:Y:S01]  /*9440*/  I2F R14, R29 ;  /* 0x0000001d000e7306 */ /* 0x000fe20000201400 */
[----:B------:R-:W-:Y:S01]  /*9450*/  ISETP.LT.OR P6, PT, R16, R242, P6 ;  /* 0x000000f21000720c */ /* 0x000fe200037c1670 */
[----:B------:R-:W-:Y:S01]  /*9460*/  FFMA.FTZ R16, R21, -UR28, R8 ;  /* 0x8000001c15107c23 */ /* 0x000fe20008010008 */
[----:B------:R-:W-:Y:S01]  /*9470*/  IABS R15, R20 ;  /* 0x00000014000f7213 */ /* 0x000fe20000000000 */
[----:B------:R-:W-:Y:S01]  /*9480*/  IMAD.IADD R20, R243, 0x1, -R23 ;  /* 0x00000001f3147824 */ /* 0x000fe200078e0a17 */
[----:B------:R-:W-:-:S03]  /*9490*/  IADD3 R8, R3, 0x20, RZ ;  /* 0x0000002003087810 */ /* 0x000fc60007ffe0ff */
[----:B------:R-:W2:Y:S01]  /*94a0*/  I2F R27, R27 ;  /* 0x0000001b001b7306 */ /* 0x000ea20000201400 */
[----:B------:R-:W-:Y:S01]  /*94b0*/  FSEL R16, R16, -INF , !P0 ;  /* 0xff80000010107808 */ /* 0x000fe20004000000 */
[----:B------:R-:W-:Y:S01]  /*94c0*/  IMAD.MOV.U32 R26, RZ, RZ, R15 ;  /* 0x000000ffff1a7224 */ /* 0x000fe200078e000f */
[----:B------:R-:W-:Y:S01]  /*94d0*/  FSEL R15, R18, -INF , !P1 ;  /* 0xff800000120f7808 */ /* 0x000fe20004800000 */
[--C-:B------:R-:W-:Y:S01]  /*94e0*/  IMAD.IADD R18, R246, 0x1, -R8.reuse ;  /* 0x00000001f6127824 */ /* 0x100fe200078e0a08 */
[----:B------:R-:W-:Y:S01]  /*94f0*/  ISETP.GE.AND P1, PT, R17, R244, PT ;  /* 0x000000f41100720c */ /* 0x000fe20003f26270 */
[----:B------:R-:W-:Y:S01]  /*9500*/  IMAD.IADD R21, R243, 0x1, -R8 ;  /* 0x00000001f3157824 */ /* 0x000fe200078e0a08 */
[C---:B------:R-:W-:Y:S01]  /*9510*/  ISETP.GE.AND P0, PT, R17.reuse, R237, PT ;  /* 0x000000ed1100720c */ /* 0x040fe20003f06270 */
[----:B------:R-:W3:Y:S01]  /*9520*/  I2F R26, R26 ;  /* 0x0000001a001a7306 */ /* 0x000ee20000201400 */
[C---:B------:R-:W-:Y:S02]  /*9530*/  ISETP.LT.OR P1, PT, R17.reuse, R245, P1 ;  /* 0x000000f51100720c */ /* 0x040fe40000f21670 */
[----:B------:R-:W-:-:S02]  /*9540*/  ISETP.LT.OR P0, PT, R17, R242, P0 ;  /* 0x000000f21100720c */ /* 0x000fc40000701670 */
[----:B------:R-:W-:Y:S01]  /*9550*/  IABS R17, R18 ;  /* 0x0000001200117213 */ /* 0x000fe20000000000 */
[----:B-1----:R-:W-:Y:S01]  /*9560*/  FFMA.FTZ R18, R24, -UR28, R9 ;  /* 0x8000001c18127c23 */ /* 0x002fe20008010009 */
[----:B------:R-:W-:Y:S01]  /*9570*/  IABS R20, R20 ;  /* 0x0000001400147213 */ /* 0x000fe20000000000 */
[----:B--2---:R-:W-:Y:S01]  /*9580*/  FFMA.FTZ R27, R27, -UR28, R6 ;  /* 0x8000001c1b1b7c23 */ /* 0x004fe20008010006 */
[----:B------:R-:W-:Y:S01]  /*9590*/  IADD3 R9, R3, 0x21, RZ ;  /* 0x0000002103097810 */ /* 0x000fe20007ffe0ff */
[----:B------:R-:W-:Y:S01]  /*95a0*/  IMAD.MOV.U32 R29, RZ, RZ, R17 ;  /* 0x000000ffff1d7224 */ /* 0x000fe200078e0011 */
[----:B------:R1:W2:Y:S01]  /*95b0*/  I2F R10, R20 ;  /* 0x00000014000a7306 */ /* 0x0002a20000201400 */
[----:B------:R-:W-:Y:S01]  /*95c0*/  FSEL R17, R19, -INF , !P6 ;  /* 0xff80000013117808 */ /* 0x000fe20007000000 */
[----:B------:R-:W-:Y:S01]  /*95d0*/  FFMA.FTZ R19, R14, -UR28, R11 ;  /* 0x8000001c0e137c23 */ /* 0x000fe2000801000b */
[----:B------:R-:W-:Y:S01]  /*95e0*/  IABS R21, R21 ;  /* 0x0000001500157213 */ /* 0x000fe20000000000 */
[----:B------:R-:W-:Y:S01]  /*95f0*/  IMAD.IADD R24, R243, 0x1, -R9 ;  /* 0x00000001f3187824 */ /* 0x000fe200078e0a09 */
[----:B------:R-:W-:-:S02]  /*9600*/  ISETP.GE.AND P6, PT, R22, R244, PT ;  /* 0x000000f41600720c */ /* 0x000fc40003fc6270 */
[----:B------:R-:W-:Y:S01]  /*9610*/  FSEL R18, R18, -INF , !P1 ;  /* 0xff80000012127808 */ /* 0x000fe20004800000 */
[----:B------:R-:W4:Y:S01]  /*9620*/  I2F R11, R21 ;  /* 0x00000015000b7306 */ /* 0x000f220000201400 */
[C---:B------:R-:W-:Y:S02]  /*9630*/  ISETP.LT.OR P6, PT, R22.reuse, R245, P6 ;  /* 0x000000f51600720c */ /* 0x040fe400037c1670 */
[----:B------:R-:W-:Y:S02]  /*9640*/  FSEL R19, R19, -INF , !P0 ;  /* 0xff80000013137808 */ /* 0x000fe40004000000 */
[----:B------:R-:W-:Y:S02]  /*9650*/  ISETP.GE.AND P1, PT, R22, R237, PT ;  /* 0x000000ed1600720c */ /* 0x000fe40003f26270 */
[C---:B------:R-:W-:Y:S01]  /*9660*/  ISETP.GE.AND P0, PT, R23.reuse, R244, PT ;  /* 0x000000f41700720c */ /* 0x040fe20003f06270 */
[----:B-1----:R-:W-:Y:S01]  /*9670*/  IMAD.IADD R20, R246, 0x1, -R9 ;  /* 0x00000001f6147824 */ /* 0x002fe200078e0a09 */
[----:B------:R-:W1:Y:S01]  /*9680*/  I2F R29, R29 ;  /* 0x0000001d001d7306 */ /* 0x000e620000201400 */
[----:B------:R-:W-:Y:S01]  /*9690*/  ISETP.LT.OR P1, PT, R22, R242, P1 ;  /* 0x000000f21600720c */ /* 0x000fe20000f21670 */
[----:B---3--:R-:W-:Y:S01]  /*96a0*/  FFMA.FTZ R22, R26, -UR28, R5 ;  /* 0x8000001c1a167c23 */ /* 0x008fe20008010005 */
[----:B------:R-:W-:Y:S01]  /*96b0*/  ISETP.LT.OR P0, PT, R23, R245, P0 ;  /* 0x000000f51700720c */ /* 0x000fe20000701670 */
[----:B--2---:R-:W-:Y:S01]  /*96c0*/  FFMA.FTZ R10, R10, -UR28, R7 ;  /* 0x8000001c0a0a7c23 */ /* 0x004fe20008010007 */
[----:B------:R-:W-:Y:S01]  /*96d0*/  IABS R14, R20 ;  /* 0x00000014000e7213 */ /* 0x000fe20000000000 */
[----:B------:R-:W-:Y:S01]  /*96e0*/  FFMA.FTZ R20, R25, -UR28, R4 ;  /* 0x8000001c19147c23 */ /* 0x000fe20008010004 */
[----:B------:R-:W-:Y:S01]  /*96f0*/  IADD3 R4, R3, 0x28, RZ ;  /* 0x0000002803047810 */ /* 0x000fe20007ffe0ff */
[----:B----4-:R-:W-:Y:S01]  /*9700*/  FFMA.FTZ R190, R11, -UR28, R190 ;  /* 0x8000001c0bbe7c23 */ /* 0x010fe200080100be */
[----:B------:R-:W-:-:S02]  /*9710*/  IABS R24, R24 ;  /* 0x0000001800187213 */ /* 0x000fc40000000000 */
[----:B------:R-:W-:Y:S01]  /*9720*/  FSEL R20, R20, -INF , !P6 ;  /* 0xff80000014147808 */ /* 0x000fe20007000000 */
[----:B------:R-:W-:Y:S01]  /*9730*/  IMAD.IADD R21, R246, 0x1, -R4 ;  /* 0x00000001f6157824 */ /* 0x000fe200078e0a04 */
[----:B------:R-:W-:Y:S01]  /*9740*/  ISETP.GE.AND P6, PT, R23, R237, PT ;  /* 0x000000ed1700720c */ /* 0x000fe20003fc6270 */
[----:B------:R-:W2:Y:S01]  /*9750*/  I2F R14, R14 ;  /* 0x0000000e000e7306 */ /* 0x000ea20000201400 */
[----:B------:R-:W-:Y:S01]  /*9760*/  IADD3 R5, R3, 0x29, RZ ;  /* 0x0000002903057810 */ /* 0x000fe20007ffe0ff */
[----:B-1----:R-:W-:Y:S01]  /*9770*/  FFMA.FTZ R29, R29, -UR28, R188 ;  /* 0x8000001c1d1d7c23 */ /* 0x002fe200080100bc */
[----:B------:R-:W-:Y:S02]  /*9780*/  IABS R21, R21 ;  /* 0x0000001500157213 */ /* 0x000fe40000000000 */
[----:B------:R-:W-:Y:S01]  /*9790*/  ISETP.LT.OR P6, PT, R23, R242, P6 ;  /* 0x000000f21700720c */ /* 0x000fe200037c1670 */
[----:B------:R-:W-:Y:S01]  /*97a0*/  IMAD.IADD R23, R243, 0x1, -R4 ;  /* 0x00000001f3177824 */ /* 0x000fe200078e0a04 */
[----:B------:R-:W-:Y:S01]  /*97b0*/  FSEL R22, R22, -INF , !P0 ;  /* 0xff80000016167808 */ /* 0x000fe20004000000 */
[----:B------:R-:W-:Y:S01]  /*97c0*/  IMAD.MOV.U32 R25, RZ, RZ, R21 ;  /* 0x000000ffff197224 */ /* 0x000fe200078e0015 */
[----:B------:R-:W-:Y:S01]  /*97d0*/  FSEL R21, R27, -INF , !P1 ;  /* 0xff8000001b157808 */ /* 0x000fe20004800000 */
[----:B------:R1:W3:Y:S01]  /*97e0*/  I2F R6, R24 ;  /* 0x0000001800067306 */ /* 0x0002e20000201400 */
[----:B------:R-:W-:-:S02]  /*97f0*/  ISETP.GE.AND P1, PT, R8, R244, PT ;  /* 0x000000f40800720c */ /* 0x000fc40003f26270 */
[----:B------:R-:W-:Y:S01]  /*9800*/  IABS R27, R23 ;  /* 0x00000017001b7213 */ /* 0x000fe20000000000 */
[----:B------:R-:W-:Y:S01]  /*9810*/  IMAD.IADD R23, R246, 0x1, -R5 ;  /* 0x00000001f6177824 */ /* 0x000fe200078e0a05 */
[----:B------:R-:W-:Y:S01]  /*9820*/  ISETP.GE.AND P0, PT, R8, R237, PT ;  /* 0x000000ed0800720c */ /* 0x000fe20003f06270 */
[----:B--2---:R-:W-:Y:S01]  /*9830*/  FFMA.FTZ R14, R14, -UR28, R189 ;  /* 0x8000001c0e0e7c23 */ /* 0x004fe200080100bd */
[C---:B------:R-:W-:Y:S01]  /*9840*/  ISETP.LT.OR P1, PT, R8.reuse, R245, P1 ;  /* 0x000000f50800720c */ /* 0x040fe20000f21670 */
[----:B------:R-:W2:Y:S01]  /*9850*/  I2F R25, R25 ;  /* 0x0000001900197306 */ /* 0x000ea20000201400 */
[----:B------:R-:W-:Y:S02]  /*9860*/  ISETP.LT.OR P0, PT, R8, R242, P0 ;  /* 0x000000f20800720c */ /* 0x000fe40000701670 */
[----:B------:R-:W-:Y:S02]  /*9870*/  IABS R8, R23 ;  /* 0x0000001700087213 */ /* 0x000fe40000000000 */
[----:B------:R-:W-:-:S02]  /*9880*/  FSEL R23, R10, -INF , !P6 ;  /* 0xff8000000a177808 */ /* 0x000fc40007000000 */
[----:B------:R-:W-:Y:S01]  /*9890*/  FSEL R200, R29, -INF , !P1 ;  /* 0xff8000001dc87808 */ /* 0x000fe20004800000 */
[----:B-1----:R-:W-:Y:S01]  /*98a0*/  IMAD.IADD R24, R243, 0x1, -R5 ;  /* 0x00000001f3187824 */ /* 0x002fe200078e0a05 */
[C---:B------:R-:W-:Y:S01]  /*98b0*/  ISETP.GE.AND P6, PT, R9.reuse, R244, PT ;  /* 0x000000f40900720c */ /* 0x040fe20003fc6270 */
[----:B---3--:R-:W-:Y:S01]  /*98c0*/  FFMA.FTZ R191, R6, -UR28, R191 ;  /* 0x8000001c06bf7c23 */ /* 0x008fe200080100bf */
[C---:B------:R-:W-:Y:S01]  /*98d0*/  ISETP.GE.AND P1, PT, R9.reuse, R237, PT ;  /* 0x000000ed0900720c */ /* 0x040fe20003f26270 */
[----:B------:R-:W1:Y:S01]  /*98e0*/  I2F R27, R27 ;  /* 0x0000001b001b7306 */ /* 0x000e620000201400 */
[C---:B------:R-:W-:Y:S02]  /*98f0*/  ISETP.LT.OR P6, PT, R9.reuse, R245, P6 ;  /* 0x000000f50900720c */ /* 0x040fe400037c1670 */
[----:B------:R-:W-:Y:S01]  /*9900*/  ISETP.LT.OR P1, PT, R9, R242, P1 ;  /* 0x000000f20900720c */ /* 0x000fe20000f21670 */
[----:B--2---:R-:W-:Y:S01]  /*9910*/  FFMA.FTZ R25, R25, -UR28, R184 ;  /* 0x8000001c19197c23 */ /* 0x004fe200080100b8 */
[----:B------:R-:W-:-:S02]  /*9920*/  FSEL R195, R190, -INF , !P0 ;  /* 0xff800000bec37808 */ /* 0x000fc40004000000 */
[C---:B------:R-:W-:Y:S01]  /*9930*/  IADD3 R9, R3.reuse, 0x31, RZ ;  /* 0x0000003103097810 */ /* 0x040fe20007ffe0ff */
[----:B------:R-:W2:Y:S01]  /*9940*/  I2F R8, R8 ;  /* 0x0000000800087306 */ /* 0x000ea20000201400 */
[----:B------:R-:W-:Y:S02]  /*9950*/  ISETP.GE.AND P0, PT, R4, R244, PT ;  /* 0x000000f40400720c */ /* 0x000fe40003f06270 */
[----:B------:R-:W-:Y:S02]  /*9960*/  IADD3 R7, R3, 0x30, RZ ;  /* 0x0000003003077810 */ /* 0x000fe40007ffe0ff */
[----:B------:R-:W-:Y:S02]  /*9970*/  IABS R10, R24 ;  /* 0x00000018000a7213 */ /* 0x000fe40000000000 */
[----:B------:R-:W-:Y:S01]  /*9980*/  FSEL R194, R14, -INF , !P6 ;  /* 0xff8000000ec27808 */ /* 0x000fe20007000000 */
[----:B------:R-:W-:Y:S01]  /*9990*/  IMAD.IADD R14, R246, 0x1, -R9 ;  /* 0x00000001f60e7824 */ /* 0x000fe200078e0a09 */
[----:B------:R-:W-:Y:S01]  /*99a0*/  ISETP.GE.AND P6, PT, R4, R237, PT ;  /* 0x000000ed0400720c */ /* 0x000fe20003fc6270 */
[----:B------:R-:W-:Y:S01]  /*99b0*/  IMAD.IADD R24, R246, 0x1, -R7 ;  /* 0x00000001f6187824 */ /* 0x000fe200078e0a07 */
[C---:B------:R-:W-:Y:S01]  /*99c0*/  ISETP.LT.OR P0, PT, R4.reuse, R245, P0 ;  /* 0x000000f50400720c */ /* 0x040fe20000701670 */
[----:B------:R-:W3:Y:S01]  /*99d0*/  I2F R10, R10 ;  /* 0x0000000a000a7306 */ /* 0x000ee20000201400 */
[----:B------:R-:W-:Y:S01]  /*99e0*/  ISETP.LT.OR P6, PT, R4, R242, P6 ;  /* 0x000000f20400720c */ /* 0x000fe200037c1670 */
[----:B-1----:R-:W-:Y:S01]  /*99f0*/  FFMA.FTZ R27, R27, -UR28, R186 ;  /* 0x8000001c1b1b7c23 */ /* 0x002fe200080100ba */
[----:B------:R-:W-:Y:S01]  /*9a00*/  FSEL R197, R191, -INF , !P1 ;  /* 0xff800000bfc57808 */ /* 0x000fe20004800000 */
[----:B--2---:R-:W-:Y:S01]  /*9a10*/  FFMA.FTZ R8, R8, -UR28, R185 ;  /* 0x8000001c08087c23 */ /* 0x004fe200080100b9 */
[----:B------:R-:W-:-:S02]  /*9a20*/  FSEL R198, R25, -INF , !P0 ;  /* 0xff80000019c67808 */ /* 0x000fc40004000000 */
[----:B------:R-:W-:Y:S02]  /*9a30*/  IADD3 R4, R3, 0x38, RZ ;  /* 0x0000003803047810 */ /* 0x000fe40007ffe0ff */
[C---:B------:R-:W-:Y:S02]  /*9a40*/  ISETP.GE.AND P1, PT, R5.reuse, R244, PT ;  /* 0x000000f40500720c */ /* 0x040fe40003f26270 */
[----:B------:R-:W-:Y:S02]  /*9a50*/  ISETP.GE.AND P0, PT, R5, R237, PT ;  /* 0x000000ed0500720c */ /* 0x000fe40003f06270 */
[----:B------:R-:W-:Y:S01]  /*9a60*/  IABS R6, R14 ;  /* 0x0000000e00067213 */ /* 0x000fe20000000000 */
[C---:B------:R-:W-:Y:S01]  /*9a70*/  IMAD.IADD R14, R243.reuse, 0x1, -R9 ;  /* 0x00000001f30e7824 */ /* 0x040fe200078e0a09 */
[----:B------:R-:W-:Y:S01]  /*9a80*/  IABS R11, R24 ;  /* 0x00000018000b7213 */ /* 0x000fe20000000000 */
[----:B------:R-:W-:Y:S01]  /*9a90*/  IMAD.IADD R24, R243, 0x1, -R7 ;  /* 0x00000001f3187824 */ /* 0x000fe200078e0a07 */
[C---:B------:R-:W-:Y:S01]  /*9aa0*/  ISETP.LT.OR P1, PT, R5.reuse, R245, P1 ;  /* 0x000000f50500720c */ /* 0x040fe20000f21670 */
[----:B---3--:R-:W-:Y:S01]  /*9ab0*/  FFMA.FTZ R10, R10, -UR28, R187 ;  /* 0x8000001c0a0a7c23 */ /* 0x008fe200080100bb */
[----:B------:R-:W-:Y:S01]  /*9ac0*/  ISETP.LT.OR P0, PT, R5, R242, P0 ;  /* 0x000000f20500720c */ /* 0x000fe20000701670 */
[--C-:B------:R-:W-:Y:S01]  /*9ad0*/  IMAD.IADD R5, R243, 0x1, -R4.reuse ;  /* 0x00000001f3057824 */ /* 0x100fe200078e0a04 */
[----:B------:R-:W1:Y:S01]  /*9ae0*/  I2F R6, R6 ;  /* 0x0000000600067306 */ /* 0x000e620000201400 */
[----:B------:R-:W-:Y:S01]  /*9af0*/  IMAD.MOV.U32 R29, RZ, RZ, R11 ;  /* 0x000000ffff1d7224 */ /* 0x000fe200078e000b */
[----:B------:R-:W-:Y:S01]  /*9b00*/  IABS R11, R24 ;  /* 0x00000018000b7213 */ /* 0x000fe20000000000 */
[----:B------:R-:W-:Y:S01]  /*9b10*/  IMAD.IADD R24, R246, 0x1, -R4 ;  /* 0x00000001f6187824 */ /* 0x000fe200078e0a04 */
[----:B------:R-:W-:-:S02]  /*9b20*/  IABS R25, R5 ;  /* 0x0000000500197213 */ /* 0x000fc40000000000 */
[----:B------:R-:W-:Y:S02]  /*9b30*/  IABS R14, R14 ;  /* 0x0000000e000e7213 */ /* 0x000fe40000000000 */
[----:B------:R-:W2:Y:S01]  /*9b40*/  I2F R29, R29 ;  /* 0x0000001d001d7306 */ /* 0x000ea20000201400 */
[----:B------:R-:W-:Y:S02]  /*9b50*/  IABS R24, R24 ;  /* 0x0000001800187213 */ /* 0x000fe40000000000 */
[----:B------:R-:W-:Y:S02]  /*9b60*/  IADD3 R3, R3, 0x39, RZ ;  /* 0x0000003903037810 */ /* 0x000fe40007ffe0ff */
[----:B------:R-:W-:Y:S02]  /*9b70*/  FSEL R201, R27, -INF , !P6 ;  /* 0xff8000001bc97808 */ /* 0x000fe40007000000 */
[----:B------:R-:W-:Y:S01]  /*9b80*/  FSEL R196, R8, -INF , !P1 ;  /* 0xff80000008c47808 */ /* 0x000fe20004800000 */
[----:B------:R-:W3:Y:S01]  /*9b90*/  I2F R11, R11 ;  /* 0x0000000b000b7306 */ /* 0x000ee20000201400 */
[C---:B------:R-:W-:Y:S01]  /*9ba0*/  ISETP.GE.AND P6, PT, R7.reuse, R244, PT ;  /* 0x000000f40700720c */ /* 0x040fe20003fc6270 */
[----:B------:R-:W-:Y:S01]  /*9bb0*/  IMAD.IADD R8, R246, 0x1, -R3 ;  /* 0x00000001f6087824 */ /* 0x000fe200078e0a03 */
[----:B------:R-:W-:Y:S01]  /*9bc0*/  ISETP.GE.AND P1, PT, R7, R237, PT ;  /* 0x000000ed0700720c */ /* 0x000fe20003f26270 */
[----:B-1----:R-:W-:Y:S01]  /*9bd0*/  FFMA.FTZ R6, R6, -UR28, R181 ;  /* 0x8000001c06067c23 */ /* 0x002fe200080100b5 */
[----:B------:R-:W-:-:S02]  /*9be0*/  FSEL R199, R10, -INF , !P0 ;  /* 0xff8000000ac77808 */ /* 0x000fc40004000000 */
[----:B------:R-:W-:Y:S01]  /*9bf0*/  ISETP.GE.AND P0, PT, R9, R244, PT ;  /* 0x000000f40900720c */ /* 0x000fe20003f06270 */
[----:B------:R-:W1:Y:S01]  /*9c00*/  I2F R25, R25 ;  /* 0x0000001900197306 */ /* 0x000e620000201400 */
[-C--:B------:R-:W-:Y:S01]  /*9c10*/  ISETP.LT.OR P6, PT, R7, R245.reuse, P6 ;  /* 0x000000f50700720c */ /* 0x080fe200037c1670 */
[----:B--2---:R-:W-:Y:S01]  /*9c20*/  FFMA.FTZ R180, R29, -UR28, R180 ;  /* 0x8000001c1db47c23 */ /* 0x004fe200080100b4 */
[----:B------:R-:W-:Y:S01]  /*9c30*/  ISETP.LT.OR P1, PT, R7, R242, P1 ;  /* 0x000000f20700720c */ /* 0x000fe20000f21670 */
[----:B------:R-:W-:Y:S01]  /*9c40*/  IMAD.IADD R7, R243, 0x1, -R3 ;  /* 0x00000001f3077824 */ /* 0x000fe200078e0a03 */
[----:B------:R-:W-:Y:S02]  /*9c50*/  ISETP.LT.OR P0, PT, R9, R245, P0 ;  /* 0x000000f50900720c */ /* 0x000fe40000701670 */
[----:B------:R-:W-:Y:S01]  /*9c60*/  IABS R8, R8 ;  /* 0x0000000800087213 */ /* 0x000fe20000000000 */
[----:B------:R-:W2:Y:S01]  /*9c70*/  I2F R14, R14 ;  /* 0x0000000e000e7306 */ /* 0x000ea20000201400 */
[----:B------:R-:W-:Y:S01]  /*9c80*/  IABS R7, R7 ;  /* 0x0000000700077213 */ /* 0x000fe20000000000 */
[----:B---3--:R-:W-:Y:S01]  /*9c90*/  FFMA.FTZ R11, R11, -UR28, R182 ;  /* 0x8000001c0b0b7c23 */ /* 0x008fe200080100b6 */
[----:B------:R-:W-:-:S02]  /*9ca0*/  FSEL R184, R6, -INF , !P0 ;  /* 0xff80000006b87808 */ /* 0x000fc40004000000 */
[-C--:B------:R-:W-:Y:S02]  /*9cb0*/  ISETP.GE.AND P0, PT, R4, R237.reuse, PT ;  /* 0x000000ed0400720c */ /* 0x080fe40003f06270 */
[----:B------:R-:W-:Y:S01]  /*9cc0*/  FSEL R180, R180, -INF , !P6 ;  /* 0xff800000b4b47808 */ /* 0x000fe20007000000 */
[----:B------:R-:W3:Y:S01]  /*9cd0*/  I2F R5, R24 ;  /* 0x0000001800057306 */ /* 0x000ee20000201400 */
[----:B-1----:R-:W-:Y:S01]  /*9ce0*/  FFMA.FTZ R25, R25, -UR28, R170 ;  /* 0x8000001c19197c23 */ /* 0x002fe200080100aa */
[----:B------:R-:W-:Y:S02]  /*9cf0*/  ISETP.LT.OR P0, PT, R4, R242, P0 ;  /* 0x000000f20400720c */ /* 0x000fe40000701670 */
[----:B------:R-:W-:-:S04]  /*9d00*/  ISETP.GE.AND P6, PT, R9, R237, PT ;  /* 0x000000ed0900720c */ /* 0x000fc80003fc6270 */
[----:B------:R-:W1:Y:S01]  /*9d10*/  I2F R8, R8 ;  /* 0x0000000800087306 */ /* 0x000e620000201400 */
[----:B--2---:R-:W-:Y:S01]  /*9d20*/  FFMA.FTZ R14, R14, -UR28, R183 ;  /* 0x8000001c0e0e7c23 */ /* 0x004fe200080100b7 */
[----:B------:R-:W-:Y:S02]  /*9d30*/  FSEL R183, R11, -INF , !P1 ;  /* 0xff8000000bb77808 */ /* 0x000fe40004800000 */
[----:B------:R-:W-:Y:S02]  /*9d40*/  ISETP.GE.AND P1, PT, R4, R244, PT ;  /* 0x000000f40400720c */ /* 0x000fe40003f26270 */
[----:B------:R-:W-:Y:S02]  /*9d50*/  ISETP.LT.OR P6, PT, R9, R242, P6 ;  /* 0x000000f20900720c */ /* 0x000fe400037c1670 */
[----:B------:R-:W2:Y:S01]  /*9d60*/  I2F R6, R7 ;  /* 0x0000000700067306 */ /* 0x000ea20000201400 */
[----:B---3--:R-:W-:Y:S01]  /*9d70*/  FFMA.FTZ R5, R5, -UR28, R168 ;  /* 0x8000001c05057c23 */ /* 0x008fe200080100a8 */
[----:B------:R-:W-:-:S02]  /*9d80*/  FSEL R168, R25, -INF , !P0 ;  /* 0xff80000019a87808 */ /* 0x000fc40004000000 */
[----:B------:R-:W-:Y:S02]  /*9d90*/  PLOP3.LUT P0, PT, PT, PT, UP0, 0x80, 0x0 ;  /* 0x000000000000781c */ /* 0x000fe40003f0f008 */
[----:B------:R-:W-:Y:S02]  /*9da0*/  ISETP.LT.OR P1, PT, R4, R245, P1 ;  /* 0x000000f50400720c */ /* 0x000fe40000f21670 */
[----:B------:R-:W-:Y:S01]  /*9db0*/  FSEL R181, R14, -INF , !P6 ;  /* 0xff8000000eb57808 */ /* 0x000fe20007000000 */
[----:B-1----:R-:W-:Y:S01]  /*9dc0*/  FFMA.FTZ R8, R8, -UR28, R169 ;  /* 0x8000001c08087c23 */ /* 0x002fe200080100a9 */
[----:B------:R-:W-:Y:S02]  /*9dd0*/  FSEL R182, R5, -INF , !P1 ;  /* 0xff80000005b67808 */ /* 0x000fe40004800000 */
[C---:B------:R-:W-:Y:S02]  /*9de0*/  ISETP.GE.AND P6, PT, R3.reuse, R244, PT ;  /* 0x000000f40300720c */ /* 0x040fe40003fc6270 */
[C---:B------:R-:W-:Y:S01]  /*9df0*/  ISETP.GE.AND P1, PT, R3.reuse, R237, PT ;  /* 0x000000ed0300720c */ /* 0x040fe20003f26270 */
[----:B--2---:R-:W-:Y:S01]  /*9e00*/  FFMA.FTZ R6, R6, -UR28, R171 ;  /* 0x8000001c06067c23 */ /* 0x004fe200080100ab */
[----:B------:R-:W-:-:S02]  /*9e10*/  ISETP.LT.OR P6, PT, R3, R245, P6 ;  /* 0x000000f50300720c */ /* 0x000fc400037c1670 */
        /* <DEDUP_REMOVED lines=8> */
[----:B------:R-:W-:Y:S02]  /*9ea0*/  USHF.R.S32.HI UR41, URZ, 0x1f, UR42 ;  /* 0x0000001f3f297899 */ /* 0x000fe4000801142a */
[----:B------:R-:W-:-:S02]  /*9eb0*/  UIMAD.WIDE.U32 UR44, UR42, UR4, URZ ;  /* 0x000000042a2c72a5 */ /* 0x000fc4000f8e003f */
        /* <DEDUP_REMOVED lines=66> */
.L_x_1770:
[----:B------:R-:W-:Y:S05]  /*a2e0*/  BSYNC B0 ;  /* 0x0000000000007941 */ /* 0x000fea0003800000 */
.L_x_1769:
[----:B------:R-:W0:Y:S02]  /*a2f0*/  LDGDEPBAR ;  /* 0x00000000000079af */ /* 0x000e240000000000 */
.L_x_1768:
[----:B------:R-:W-:Y:S01]  /*a300*/  FMNMX.FTZ R3, R2, R28, !PT ;  /* 0x0000001c02037209 */ /* 0x000fe20007810000 */
[----:B------:R-:W-:Y:S01]  /*a310*/  USHF.L.U32 UR4, UR40, 0x1, URZ ;  /* 0x0000000128047899 */ /* 0x000fe2000800063f */
[----:B------:R-:W-:Y:S01]  /*a320*/  FMNMX.FTZ R4, R0, R33, !PT ;  /* 0x0000002100047209 */ /* 0x000fe20007810000 */
[----:B------:R-:W-:Y:S01]  /*a330*/  IMAD.WIDE.U32 R202, R165, -0x2daee0ad, RZ ;  /* 0xd2511f53a5ca7825 */ /* 0x000fe200078e00ff */
        /* <DEDUP_REMOVED lines=28> */
[----:B------:R-:W-:Y:S01]  /*a500*/  MOV R3, UR4 ;  /* 0x0000000400037c02 */ /* 0x000fe20008000f00 */
[----:B------:R-:W-:Y:S01]  /*a510*/  UIADD3 UR4, UR4, 0x1, URZ ;  /* 0x0000000104047890 */ /* 0x000fe2000fffe03f */
[----:B------:R-:W-:-:S02]  /*a520*/  FMNMX.FTZ R8, R171, R8, !PT ;  /* 0x00000008ab087209 */ /* 0x000fc40007810000 */
[----:B------:R-:W-:Y:S02]  /*a530*/  LOP3.LUT R3, R203, UR39, R3, 0x96, !PT ;  /* 0x00000027cb037c12 */ /* 0x000fe4000f8e9603 */
[----:B------:R-:W-:Y:S01]  /*a540*/  FMNMX.FTZ R4, R168, R5, !PT ;  /* 0x00000005a8047209 */ /* 0x000fe20007810000 */
[----:B------:R-:W1:Y:S01]  /*a550*/  SHFL.BFLY PT, R7, R8, 0x2, 0x1f ;  /* 0x0c401f0008077f89 */ /* 0x000e6200000e0000 */
[----:B------:R-:W-:Y:S01]  /*a560*/  LOP3.LUT R202, R25, R173, RZ, 0x3c, !PT ;  /* 0x000000ad19ca7212 */ /* 0x000fe200078e3cff */
[----:B------:R-:W-:Y:S01]  /*a570*/  IMAD.WIDE.U32 R10, R3, -0x326172a9, RZ ;  /* 0xcd9e8d57030a7825 */ /* 0x000fe200078e00ff */
[----:B------:R-:W-:-:S03]  /*a580*/  FMNMX.FTZ R5, R169, R4, !PT ;  /* 0x00000004a9057209 */ /* 0x000fc60007810000 */
[----:B------:R-:W-:Y:S01]  /*a590*/  IMAD R202, R202, -0x2daee0ad, RZ ;  /* 0xd2511f53caca7824 */ /* 0x000fe200078e02ff */
[----:B------:R-:W-:Y:S01]  /*a5a0*/  LOP3.LUT R6, R11, UR16, R24, 0x96, !PT ;  /* 0x000000100b067c12 */ /* 0x000fe2000f8e9618 */
[----:B------:R-:W2:Y:S01]  /*a5b0*/  SHFL.BFLY PT, R4, R5, 0x2, 0x1f ;  /* 0x0c401f0005047f89 */ /* 0x000ea200000e0000 */
[----:B------:R-:W-:-:S03]  /*a5c0*/  LOP3.LUT R3, R179, UR14, R10, 0x96, !PT ;  /* 0x0000000eb3037c12 */ /* 0x000fc6000f8e960a */
[----:B------:R-:W-:-:S04]  /*a5d0*/  IMAD.WIDE.U32 R186, R6, -0x2daee0ad, RZ ;  /* 0xd2511f5306ba7825 */ /* 0x000fc800078e00ff */
[----:B------:R-:W-:Y:S01]  /*a5e0*/  IMAD.WIDE.U32 R26, R3, -0x2daee0ad, RZ ;  /* 0xd2511f53031a7825 */ /* 0x000fe200078e00ff */
[----:B------:R-:W-:-:S04]  /*a5f0*/  LOP3.LUT R3, R187, UR13, R202, 0x96, !PT ;  /* 0x0000000dbb037c12 */ /* 0x000fc8000f8e96ca */
[----:B------:R-:W-:Y:S01]  /*a600*/  LOP3.LUT R186, R27, UR11, R186, 0x96, !PT ;  /* 0x0000000b1bba7c12 */ /* 0x000fe2000f8e96ba */
[----:B------:R-:W-:Y:S01]  /*a610*/  IMAD.WIDE.U32 R24, R3, -0x326172a9, RZ ;  /* 0xcd9e8d5703187825 */ /* 0x000fe200078e00ff */
[----:B-1----:R-:W-:-:S03]  /*a620*/  FMNMX.FTZ R7, R8, R7, !PT ;  /* 0x0000000708077209 */ /* 0x002fc60007810000 */
[----:B------:R-:W-:Y:S01]  /*a630*/  IMAD.WIDE.U32 R186, R186, -0x326172a9, RZ ;  /* 0xcd9e8d57baba7825 */ /* 0x000fe200078e00ff */
[----:B------:R-:W-:Y:S01]  /*a640*/  LOP3.LUT R3, R25, UR12, R178, 0x96, !PT ;  /* 0x0000000c19037c12 */ /* 0x000fe2000f8e96b2 */
[----:B------:R-:W1:Y:S03]  /*a650*/  SHFL.BFLY PT, R164, R7, 0x1, 0x1f ;  /* 0x0c201f0007a47f89 */ /* 0x000e6600000e0000 */
[----:B------:R-:W-:Y:S01]  /*a660*/  LOP3.LUT R24, R187, UR10, R24, 0x96, !PT ;  /* 0x0000000abb187c12 */ /* 0x000fe2000f8e9618 */
[----:B------:R-:W-:Y:S01]  /*a670*/  IMAD.WIDE.U32 R8, R3, -0x2daee0ad, RZ ;  /* 0xd2511f5303087825 */ /* 0x000fe200078e00ff */
[----:B--2---:R-:W-:-:S03]  /*a680*/  FMNMX.FTZ R4, R5, R4, !PT ;  /* 0x0000000405047209 */ /* 0x004fc60007810000 */
[----:B------:R-:W-:Y:S01]  /*a690*/  IMAD.WIDE.U32 R24, R24, -0x2daee0ad, RZ ;  /* 0xd2511f5318187825 */ /* 0x000fe200078e00ff */
[----:B------:R-:W-:Y:S01]  /*a6a0*/  LOP3.LUT R26, R9, UR9, R26, 0x96, !PT ;  /* 0x00000009091a7c12 */ /* 0x000fe2000f8e961a */
[----:B------:R-:W2:Y:S03]  /*a6b0*/  SHFL.BFLY PT, R3, R4, 0x1, 0x1f ;  /* 0x0c201f0004037f89 */ /* 0x000ea600000e0000 */
[----:B------:R-:W-:Y:S01]  /*a6c0*/  LOP3.LUT R8, R25, UR7, R8, 0x96, !PT ;  /* 0x0000000719087c12 */ /* 0x000fe2000f8e9608 */
[----:B------:R-:W-:-:S04]  /*a6d0*/  IMAD.WIDE.U32 R26, R26, -0x326172a9, RZ ;  /* 0xcd9e8d571a1a7825 */ /* 0x000fc800078e00ff */
[----:B------:R-:W-:-:S05]  /*a6e0*/  IMAD.WIDE.U32 R8, R8, -0x326172a9, RZ ;  /* 0xcd9e8d5708087825 */ /* 0x000fca00078e00ff */
[C---:B------:R-:W-:Y:S02]  /*a6f0*/  LOP3.LUT R5, R8.reuse, 0xffff, RZ, 0xc0, !PT ;  /* 0x0000ffff08057812 */ /* 0x040fe400078ec0ff */
[----:B------:R-:W-:Y:S02]  /*a700*/  LOP3.LUT R6, R8, 0xff, RZ, 0xc0, !PT ;  /* 0x000000ff08067812 */ /* 0x000fe400078ec0ff */
[----:B------:R-:W-:Y:S02]  /*a710*/  SHF.R.U32.HI R5, RZ, 0x8, R5 ;  /* 0x00000008ff057819 */ /* 0x000fe40000011605 */
[----:B------:R-:W-:Y:S02]  /*a720*/  SHF.R.U32.HI R10, RZ, 0x10, R8 ;  /* 0x00000010ff0a7819 */ /* 0x000fe40000011608 */
[----:B------:R-:W-:Y:S02]  /*a730*/  PRMT R6, R6, 0x5410, R5 ;  /* 0x0000541006067816 */ /* 0x000fe40000000005 */
[----:B------:R-:W-:-:S02]  /*a740*/  LOP3.LUT R10, R10, 0xff, RZ, 0xc0, !PT ;  /* 0x000000ff0a0a7812 */ /* 0x000fc400078ec0ff */
[----:B------:R-:W-:Y:S01]  /*a750*/  SHF.R.U32.HI R5, RZ, 0x18, R8 ;  /* 0x00000018ff057819 */ /* 0x000fe20000011608 */
[----:B------:R-:W-:Y:S01]  /*a760*/  HSET2.LE.AND R6, R6, R247, PT ;  /* 0x000000f706067233 */ /* 0x000fe20003803000 */
[----:B-1----:R-:W-:Y:S02]  /*a770*/  FMNMX.FTZ R164, R7, R164, !PT ;  /* 0x000000a407a47209 */ /* 0x002fe40007810000 */
[----:B------:R-:W-:Y:S02]  /*a780*/  PRMT R10, R10, 0x5410, R5 ;  /* 0x000054100a0a7816 */ /* 0x000fe40000000005 */
[----:B------:R-:W-:Y:S01]  /*a790*/  LOP3.LUT R5, R9, UR17, R26, 0x96, !PT ;  /* 0x0000001109057c12 */ /* 0x000fe2000f8e961a */
[----:B------:R-:W-:Y:S01]  /*a7a0*/  FMUL.FTZ R185, R164, c[0x0][0x23c] ;  /* 0x00008f00a4b97a20 */ /* 0x000fe20000410000 */
[----:B--2---:R-:W-:Y:S02]  /*a7b0*/  FMNMX.FTZ R3, R4, R3, !PT ;  /* 0x0000000304037209 */ /* 0x004fe40007810000 */
[----:B------:R-:W-:-:S02]  /*a7c0*/  FSETP.NEU.FTZ.AND P6, PT, R164, -INF , PT ;  /* 0xff800000a400780b */ /* 0x000fc40003fdd000 */
[----:B------:R-:W-:Y:S01]  /*a7d0*/  LOP3.LUT R4, R5, 0xffff, RZ, 0xc0, !PT ;  /* 0x0000ffff05047812 */ /* 0x000fe200078ec0ff */
[----:B------:R-:W-:Y:S01]  /*a7e0*/  FMUL.FTZ R170, R3, c[0x0][0x23c] ;  /* 0x00008f0003aa7a20 */ /* 0x000fe20000410000 */
[----:B------:R-:W-:Y:S02]  /*a7f0*/  FSEL R185, R185, RZ, P6 ;  /* 0x000000ffb9b97208 */ /* 0x000fe40003000000 */
[----:B------:R-:W-:Y:S02]  /*a800*/  SHF.R.U32.HI R4, RZ, 0x8, R4 ;  /* 0x00000008ff047819 */ /* 0x000fe40000011604 */
        /* <DEDUP_REMOVED lines=9> */
[--C-:B------:R-:W-:Y:S01]  /*a8a0*/  FFMA.FTZ R32, R32, c[0x0][0x23c], -R185.reuse ;  /* 0x00008f0020207a23 */ /* 0x100fe200000108b9 */
[----:B------:R-:W-:Y:S01]  /*a8b0*/  FSEL R5, R3, RZ, P1 ;  /* 0x000000ff03057208 */ /* 0x000fe20000800000 */
[----:B------:R-:W-:Y:S01]  /*a8c0*/  HSET2.LE.AND R4, R4, R247, PT ;  /* 0x000000f704047233 */ /* 0x000fe20003803000 */
[----:B------:R-:W-:Y:S01]  /*a8d0*/  FSEL R170, R170, RZ, P1 ;  /* 0x000000ffaaaa7208 */ /* 0x000fe20000800000 */
[----:B------:R-:W-:Y:S01]  /*a8e0*/  FFMA.FTZ R193, R16, c[0x0][0x23c], -R185 ;  /* 0x00008f0010c17a23 */ /* 0x000fe200000108b9 */
[----:B------:R-:W-:Y:S01]  /*a8f0*/  FSEL R9, R164, RZ, P6 ;  /* 0x000000ffa4097208 */ /* 0x000fe20003000000 */
[----:B------:R-:W-:Y:S01]  /*a900*/  FADD.FTZ R5, R0, -R5 ;  /* 0x8000000500057221 */ /* 0x000fe20000010000 */
[----:B------:R-:W1:Y:S01]  /*a910*/  MUFU.EX2 R30, R30 ;  /* 0x0000001e001e7308 */ /* 0x000e620000000800 */
[--C-:B------:R-:W-:Y:S01]  /*a920*/  FFMA.FTZ R29, R13, c[0x0][0x23c], -R170.reuse ;  /* 0x00008f000d1d7a23 */ /* 0x100fe200000108aa */
[----:B------:R-:W-:Y:S01]  /*a930*/  LOP3.LUT R7, R7, 0xff, RZ, 0xc0, !PT ;  /* 0x000000ff07077812 */ /* 0x000fe200078ec0ff */
[----:B------:R-:W-:Y:S01]  /*a940*/  FFMA.FTZ R28, R15, c[0x0][0x23c], -R170 ;  /* 0x00008f000f1c7a23 */ /* 0x000fe200000108aa */
[----:B------:R-:W-:Y:S01]  /*a950*/  LOP3.LUT R26, R27, UR8, R186, 0x96, !PT ;  /* 0x000000081b1a7c12 */ /* 0x000fe2000f8e96ba */
[----:B------:R-:W-:Y:S01]  /*a960*/  FFMA.FTZ R33, R33, c[0x0][0x23c], -R170 ;  /* 0x00008f0021217a23 */ /* 0x000fe200000108aa */
[----:B------:R-:W-:Y:S01]  /*a970*/  PRMT R8, R7, 0x5410, R8 ;  /* 0x0000541007087816 */ /* 0x000fe20000000008 */
[----:B------:R-:W-:Y:S01]  /*a980*/  FFMA.FTZ R0, R35, c[0x0][0x23c], -R170 ;  /* 0x00008f0023007a23 */ /* 0x000fe200000108aa */
[----:B------:R-:W-:Y:S01]  /*a990*/  MUFU.EX2 R34, R34 ;  /* 0x0000002200227308 */ /* 0x000fe20000000800 */
[----:B------:R-:W-:Y:S01]  /*a9a0*/  FADD.FTZ R9, R2, -R9 ;  /* 0x8000000902097221 */ /* 0x000fe20000010000 */
[----:B------:R-:W2:Y:S01]  /*a9b0*/  LDSM.16.MT88.4 R12, [R224+0x18000] ;  /* 0x01800000e00c783b */ /* 0x000ea20000004200 */
[----:B------:R-:W-:-:S04]  /*a9c0*/  IMAD.WIDE.U32 R26, R26, -0x2daee0ad, RZ ;  /* 0xd2511f531a1a7825 */ /* 0x000fc800078e00ff */
[----:B------:R-:W-:Y:S01]  /*a9d0*/  FMUL.FTZ R35, R9, c[0x0][0x23c] ;  /* 0x00008f0009237a20 */ /* 0x000fe20000410000 */
[----:B------:R-:W-:Y:S01]  /*a9e0*/  MUFU.EX2 R29, R29 ;  /* 0x0000001d001d7308 */ /* 0x000fe20000000800 */
[----:B-1----:R-:W-:Y:S01]  /*a9f0*/  F2FP.BF16.PACK_AB R7, R30, R31 ;  /* 0x0000001f1e07723e */ /* 0x002fe200000010ff */
[--C-:B------:R-:W-:Y:S02]  /*aa00*/  FFMA.FTZ R192, R18, c[0x0][0x23c], -R185.reuse ;  /* 0x00008f0012c07a23 */ /* 0x100fe400000108b9 */
[--C-:B------:R-:W-:Y:S01]  /*aa10*/  FFMA.FTZ R191, R17, c[0x0][0x23c], -R170.reuse ;  /* 0x00008f0011bf7a23 */ /* 0x100fe200000108aa */
[----:B------:R-:W-:Y:S01]  /*aa20*/  LOP3.LUT R6, R6, R7, RZ, 0xc0, !PT ;  /* 0x0000000706067212 */ /* 0x000fe200078ec0ff */
[----:B------:R-:W-:Y:S01]  /*aa30*/  HSET2.LE.AND R7, R10, R247, PT ;  /* 0x000000f70a077233 */ /* 0x000fe20003803000 */
[----:B------:R-:W-:Y:S01]  /*aa40*/  FFMA.FTZ R190, R19, c[0x0][0x23c], -R170 ;  /* 0x00008f0013be7a23 */ /* 0x000fe200000108aa */
[----:B------:R-:W1:Y:S01]  /*aa50*/  MUFU.EX2 R28, R28 ;  /* 0x0000001c001c7308 */ /* 0x000e620000000800 */
[----:B------:R-:W-:Y:S01]  /*aa60*/  LDSM.16.MT88.4 R16, [R222+0x18800] ;  /* 0x01880000de10783b */ /* 0x000fe20000004200 */
[----:B------:R-:W-:-:S02]  /*aa70*/  FFMA.FTZ R189, R20, c[0x0][0x23c], -R185 ;  /* 0x00008f0014bd7a23 */ /* 0x000fc400000108b9 */
[----:B------:R-:W-:Y:S02]  /*aa80*/  FFMA.FTZ R188, R22, c[0x0][0x23c], -R185 ;  /* 0x00008f0016bc7a23 */ /* 0x000fe400000108b9 */
[--C-:B------:R-:W-:Y:S02]  /*aa90*/  FFMA.FTZ R187, R21, c[0x0][0x23c], -R170.reuse ;  /* 0x00008f0015bb7a23 */ /* 0x100fe400000108aa */
[----:B------:R3:W4:Y:S01]  /*aaa0*/  MUFU.EX2 R2, R32 ;  /* 0x0000002000027308 */ /* 0x0007220000000800 */
[--C-:B------:R-:W-:Y:S02]  /*aab0*/  FFMA.FTZ R186, R23, c[0x0][0x23c], -R170.reuse ;  /* 0x00008f0017ba7a23 */ /* 0x100fe400000108aa */
[----:B------:R-:W-:Y:S01]  /*aac0*/  LDSM.16.MT88.4 R20, [R224+0x18800] ;  /* 0x01880000e014783b */ /* 0x000fe20000004200 */
[----:B------:R-:W-:-:S04]  /*aad0*/  FFMA.FTZ R197, R197, c[0x0][0x23c], -R170 ;  /* 0x00008f00c5c57a23 */ /* 0x000fc800000108aa */
[----:B------:R-:W-:Y:S01]  /*aae0*/  MUFU.EX2 R33, R33 ;  /* 0x0000002100217308 */ /* 0x000fe20000000800 */
[----:B-1----:R-:W-:-:S04]  /*aaf0*/  F2FP.BF16.PACK_AB R10, R28, R29 ;  /* 0x0000001d1c0a723e */ /* 0x002fc800000010ff */
[----:B------:R-:W-:-:S03]  /*ab00*/  LOP3.LUT R7, R7, R10, RZ, 0xc0, !PT ;  /* 0x0000000a07077212 */ /* 0x000fc600078ec0ff */
[----:B------:R-:W1:Y:S01]  /*ab10*/  MUFU.EX2 R0, R0 ;  /* 0x0000000000007308 */ /* 0x000e620000000800 */
[----:B---3--:R-:W-:Y:S01]  /*ab20*/  FMUL.FTZ R32, R5, c[0x0][0x23c] ;  /* 0x00008f0005207a20 */ /* 0x008fe20000410000 */
[----:B------:R-:W-:Y:S01]  /*ab30*/  HSET2.LE.AND R5, R8, R247, PT ;  /* 0x000000f708057233 */ /* 0x000fe20003803000 */
[----:B----4-:R-:W-:-:S04]  /*ab40*/  F2FP.BF16.PACK_AB R9, R2, R34 ;  /* 0x000000220209723e */ /* 0x010fc800000010ff */
[----:B------:R-:W-:Y:S01]  /*ab50*/  LOP3.LUT R4, R4, R9, RZ, 0xc0, !PT ;  /* 0x0000000904047212 */ /* 0x000fe200078ec0ff */
[----:B------:R-:W3:Y:S01]  /*ab60*/  MUFU.EX2 R35, R35 ;  /* 0x0000002300237308 */ /* 0x000ee20000000800 */
[----:B-1----:R-:W-:-:S07]  /*ab70*/  F2FP.BF16.PACK_AB R8, R0, R33 ;  /* 0x000000210008723e */ /* 0x002fce00000010ff */
[----:B------:R-:W1:Y:S01]  /*ab80*/  MUFU.EX2 R32, R32 ;  /* 0x0000002000207308 */ /* 0x000e620000000800 */
        /* <DEDUP_REMOVED lines=9> */
[-C--:B-1----:R-:W-:Y:S02]  /*ac20*/  FMUL.FTZ R162, R162, R32.reuse ;  /* 0x00000020a2a27220 */ /* 0x082fe40000410000 */
[----:B------:R-:W-:-:S02]  /*ac30*/  FMUL.FTZ R163, R163, R32 ;  /* 0x00000020a3a37220 */ /* 0x000fc40000410000 */
[-C--:B------:R-:W-:Y:S02]  /*ac40*/  FMUL.FTZ R158, R158, R32.reuse ;  /* 0x000000209e9e7220 */ /* 0x080fe40000410000 */
[-C--:B------:R-:W-:Y:S01]  /*ac50*/  FMUL.FTZ R159, R159, R32.reuse ;  /* 0x000000209f9f7220 */ /* 0x080fe20000410000 */
[----:B------:R-:W-:Y:S01]  /*ac60*/  MUFU.EX2 R189, R189 ;  /* 0x000000bd00bd7308 */ /* 0x000fe20000000800 */
[-C--:B------:R-:W-:Y:S01]  /*ac70*/  FMUL.FTZ R153, R153, R35.reuse ;  /* 0x0000002399997220 */ /* 0x080fe20000410000 */
[C---:B--2---:R-:W-:Y:S01]  /*ac80*/  HMMA.16816.F32.BF16 R160, R4.reuse, R12, R160 ;  /* 0x0000000c04a0723c */ /* 0x044fe200000418a0 */
[-C--:B------:R-:W-:Y:S02]  /*ac90*/  FMUL.FTZ R154, R154, R32.reuse ;  /* 0x000000209a9a7220 */ /* 0x080fe40000410000 */
[-C--:B------:R-:W-:Y:S02]  /*aca0*/  FMUL.FTZ R155, R155, R32.reuse ;  /* 0x000000209b9b7220 */ /* 0x080fe40000410000 */
[-C--:B------:R-:W-:Y:S01]  /*acb0*/  FMUL.FTZ R148, R148, R35.reuse ;  /* 0x0000002394947220 */ /* 0x080fe20000410000 */
[----:B------:R-:W1:Y:S01]  /*acc0*/  MUFU.EX2 R188, R188 ;  /* 0x000000bc00bc7308 */ /* 0x000e620000000800 */
[----:B------:R-:W-:Y:S01]  /*acd0*/  FMUL.FTZ R149, R149, R35 ;  /* 0x0000002395957220 */ /* 0x000fe20000410000 */
[----:B------:R-:W-:Y:S01]  /*ace0*/  HMMA.16816.F32.BF16 R156, R4, R14, R156 ;  /* 0x0000000e049c723c */ /* 0x000fe2000004189c */
[-C--:B------:R-:W-:Y:S01]  /*acf0*/  FMUL.FTZ R150, R150, R32.reuse ;  /* 0x0000002096967220 */ /* 0x080fe20000410000 */
[----:B------:R-:W2:Y:S01]  /*ad00*/  LDSM.16.MT88.4 R12, [R221+0x18000] ;  /* 0x01800000dd0c783b */ /* 0x000ea20000004200 */
[----:B------:R-:W-:-:S02]  /*ad10*/  FMUL.FTZ R151, R151, R32 ;  /* 0x0000002097977220 */ /* 0x000fc40000410000 */
[-C--:B------:R-:W-:Y:S01]  /*ad20*/  FMUL.FTZ R144, R144, R35.reuse ;  /* 0x0000002390907220 */ /* 0x080fe20000410000 */
[----:B------:R-:W-:Y:S01]  /*ad30*/  MUFU.EX2 R191, R191 ;  /* 0x000000bf00bf7308 */ /* 0x000fe20000000800 */
[-C--:B------:R-:W-:Y:S02]  /*ad40*/  FMUL.FTZ R145, R145, R35.reuse ;  /* 0x0000002391917220 */ /* 0x080fe40000410000 */
[-C--:B------:R-:W-:Y:S01]  /*ad50*/  FMUL.FTZ R146, R146, R32.reuse ;  /* 0x0000002092927220 */ /* 0x080fe20000410000 */
[----:B----4-:R-:W-:Y:S01]  /*ad60*/  HMMA.16816.F32.BF16 R152, R4, R8, R152 ;  /* 0x000000080498723c */ /* 0x010fe20000041898 */
[----:B------:R-:W-:Y:S02]  /*ad70*/  FMUL.FTZ R147, R147, R32 ;  /* 0x0000002093937220 */ /* 0x000fe40000410000 */
[-C--:B------:R-:W-:Y:S01]  /*ad80*/  FMUL.FTZ R140, R140, R35.reuse ;  /* 0x000000238c8c7220 */ /* 0x080fe20000410000 */
[----:B------:R-:W4:Y:S01]  /*ad90*/  MUFU.EX2 R190, R190 ;  /* 0x000000be00be7308 */ /* 0x000f220000000800 */
[----:B------:R-:W-:-:S02]  /*ada0*/  FMUL.FTZ R141, R141, R35 ;  /* 0x000000238d8d7220 */ /* 0x000fc40000410000 */
[-C--:B------:R-:W-:Y:S01]  /*adb0*/  FMUL.FTZ R142, R142, R32.reuse ;  /* 0x000000208e8e7220 */ /* 0x080fe20000410000 */
[----:B------:R-:W-:Y:S01]  /*adc0*/  HMMA.16816.F32.BF16 R148, R4, R10, R148 ;  /* 0x0000000a0494723c */ /* 0x000fe20000041894 */
[----:B------:R-:W5:Y:S01]  /*add0*/  LDSM.16.MT88.4 R8, [R220+0x18000] ;  /* 0x01800000dc08783b */ /* 0x000f620000004200 */
[-C--:B------:R-:W-:Y:S02]  /*ade0*/  FMUL.FTZ R143, R143, R32.reuse ;  /* 0x000000208f8f7220 */ /* 0x080fe40000410000 */
[-C--:B------:R-:W-:Y:S01]  /*adf0*/  FMUL.FTZ R136, R136, R35.reuse ;  /* 0x0000002388887220 */ /* 0x080fe20000410000 */
[----:B------:R-:W-:Y:S01]  /*ae00*/  MUFU.EX2 R187, R187 ;  /* 0x000000bb00bb7308 */ /* 0x000fe20000000800 */
[----:B------:R-:W-:Y:S02]  /*ae10*/  FMUL.FTZ R137, R137, R35 ;  /* 0x0000002389897220 */ /* 0x000fe40000410000 */
        /* <DEDUP_REMOVED lines=21> */
[C---:B-----5:R-:W-:Y:S01]  /*af70*/  HMMA.16816.F32.BF16 R136, R4.reuse, R8, R136 ;  /* 0x000000080488723c */ /* 0x060fe20000041888 */
[-C--:B------:R-:W-:Y:S02]  /*af80*/  FMUL.FTZ R46, R46, R32.reuse ;  /* 0x000000202e2e7220 */ /* 0x080fe40000410000 */
[-C--:B------:R-:W-:Y:S02]  /*af90*/  FMUL.FTZ R47, R47, R32.reuse ;  /* 0x000000202f2f7220 */ /* 0x080fe40000410000 */
[-C--:B------:R-:W-:Y:S02]  /*afa0*/  FMUL.FTZ R48, R48, R35.reuse ;  /* 0x0000002330307220 */ /* 0x080fe40000410000 */
[----:B------:R-:W-:Y:S01]  /*afb0*/  FMUL.FTZ R49, R49, R35 ;  /* 0x0000002331317220 */ /* 0x000fe20000410000 */
[----:B------:R-:W-:Y:S01]  /*afc0*/  HMMA.16816.F32.BF16 R132, R4, R10, R132 ;  /* 0x0000000a0484723c */ /* 0x000fe20000041884 */
[----:B------:R-:W5:Y:S01]  /*afd0*/  LDSM.16.MT88.4 R8, [R222+0x1a000] ;  /* 0x01a00000de08783b */ /* 0x000f620000004200 */
        /* <DEDUP_REMOVED lines=11> */
[----:B--2---:R-:W-:Y:S01]  /*b090*/  HMMA.16816.F32.BF16 R36, R4, R12, R36 ;  /* 0x0000000c0424723c */ /* 0x004fe20000041824 */
[----:B------:R-:W-:Y:S02]  /*b0a0*/  FMUL.FTZ R61, R61, R35 ;  /* 0x000000233d3d7220 */ /* 0x000fe40000410000 */
[----:B------:R-:W-:-:S02]  /*b0b0*/  FMUL.FTZ R62, R62, R32 ;  /* 0x000000203e3e7220 */ /* 0x000fc40000410000 */
[-C--:B------:R-:W-:Y:S02]  /*b0c0*/  FMUL.FTZ R63, R63, R32.reuse ;  /* 0x000000203f3f7220 */ /* 0x080fe40000410000 */
[-C--:B------:R-:W-:Y:S01]  /*b0d0*/  FMUL.FTZ R64, R64, R35.reuse ;  /* 0x0000002340407220 */ /* 0x080fe20000410000 */
[C---:B------:R-:W-:Y:S01]  /*b0e0*/  HMMA.16816.F32.BF16 R40, R4.reuse, R14, R40 ;  /* 0x0000000e0428723c */ /* 0x040fe20000041828 */
[----:B------:R-:W2:Y:S01]  /*b0f0*/  LDSM.16.MT88.4 R12, [R221+0x1a000] ;  /* 0x01a00000dd0c783b */ /* 0x000ea20000004200 */
[-C--:B------:R-:W-:Y:S02]  /*b100*/  FMUL.FTZ R65, R65, R35.reuse ;  /* 0x0000002341417220 */ /* 0x080fe40000410000 */
[-C--:B------:R-:W-:Y:S02]  /*b110*/  FMUL.FTZ R66, R66, R32.reuse ;  /* 0x0000002042427220 */ /* 0x080fe40000410000 */
[----:B------:R-:W-:Y:S02]  /*b120*/  FMUL.FTZ R67, R67, R32 ;  /* 0x0000002043437220 */ /* 0x000fe40000410000 */
[-C--:B------:R-:W-:Y:S01]  /*b130*/  FMUL.FTZ R68, R68, R35.reuse ;  /* 0x0000002344447220 */ /* 0x080fe20000410000 */
[----:B-----5:R-:W-:Y:S01]  /*b140*/  HMMA.16816.F32.BF16 R44, R4, R8, R44 ;  /* 0x00000008042c723c */ /* 0x020fe2000004182c */
[----:B------:R-:W-:-:S02]  /*b150*/  FMUL.FTZ R69, R69, R35 ;  /* 0x0000002345457220 */ /* 0x000fc40000410000 */
[-C--:B------:R-:W-:Y:S02]  /*b160*/  FMUL.FTZ R70, R70, R32.reuse ;  /* 0x0000002046467220 */ /* 0x080fe40000410000 */
[-C--:B------:R-:W-:Y:S02]  /*b170*/  FMUL.FTZ R71, R71, R32.reuse ;  /* 0x0000002047477220 */ /* 0x080fe40000410000 */
[-C--:B------:R-:W-:Y:S01]  /*b180*/  FMUL.FTZ R72, R72, R35.reuse ;  /* 0x0000002348487220 */ /* 0x080fe20000410000 */
[----:B------:R-:W-:Y:S01]  /*b190*/  HMMA.16816.F32.BF16 R48, R4, R10, R48 ;  /* 0x0000000a0430723c */ /* 0x000fe20000041830 */
[----:B------:R-:W5:Y:S01]  /*b1a0*/  LDSM.16.MT88.4 R8, [R220+0x1a000] ;  /* 0x01a00000dc08783b */ /* 0x000f620000004200 */
        /* <DEDUP_REMOVED lines=27> */
[----:B------:R-:W-:Y:S01]  /*b360*/  HMMA.16816.F32.BF16 R64, R4, R10, R64 ;  /* 0x0000000a0440723c */ /* 0x000fe20000041840 */
[----:B------:R-:W5:Y:S01]  /*b370*/  LDSM.16.MT88.4 R8, [R222+0x1c000] ;  /* 0x01c00000de08783b */ /* 0x000f620000004200 */
        /* <DEDUP_REMOVED lines=22> */
[C---:B-----5:R-:W-:Y:S01]  /*b4e0*/  HMMA.16816.F32.BF16 R76, R4.reuse, R8, R76 ;  /* 0x00000008044c723c */ /* 0x060fe2000004184c */
[-C--:B------:R-:W-:Y:S02]  /*b4f0*/  FMUL.FTZ R115, R115, R32.reuse ;  /* 0x0000002073737220 */ /* 0x080fe40000410000 */
[-C--:B------:R-:W-:Y:S02]  /*b500*/  FMUL.FTZ R116, R116, R35.reuse ;  /* 0x0000002374747220 */ /* 0x080fe40000410000 */
[----:B------:R-:W-:Y:S02]  /*b510*/  FMUL.FTZ R117, R117, R35 ;  /* 0x0000002375757220 */ /* 0x000fe40000410000 */
[-C--:B------:R-:W-:Y:S01]  /*b520*/  FMUL.FTZ R118, R118, R32.reuse ;  /* 0x0000002076767220 */ /* 0x080fe20000410000 */
[----:B------:R-:W-:Y:S01]  /*b530*/  HMMA.16816.F32.BF16 R80, R4, R10, R80 ;  /* 0x0000000a0450723c */ /* 0x000fe20000041850 */
[----:B------:R-:W5:Y:S01]  /*b540*/  LDSM.16.MT88.4 R8, [R220+0x1c000] ;  /* 0x01c00000dc08783b */ /* 0x000f620000004200 */
        /* <DEDUP_REMOVED lines=11> */
[----:B--2---:R-:W-:Y:S01]  /*b600*/  HMMA.16816.F32.BF16 R84, R4, R12, R84 ;  /* 0x0000000c0454723c */ /* 0x004fe20000041854 */
[-C--:B------:R-:W-:Y:S02]  /*b610*/  FMUL.FTZ R130, R130, R32.reuse ;  /* 0x0000002082827220 */ /* 0x080fe40000410000 */
[----:B------:R-:W-:-:S02]  /*b620*/  FMUL.FTZ R131, R131, R32 ;  /* 0x0000002083837220 */ /* 0x000fc40000410000 */
[----:B------:R-:W-:Y:S02]  /*b630*/  FFMA.FTZ R35, R167, R35, R34 ;  /* 0x00000023a7237223 */ /* 0x000fe40000010022 */
[----:B------:R-:W-:Y:S01]  /*b640*/  FFMA.FTZ R33, R166, R32, R33 ;  /* 0x00000020a6217223 */ /* 0x000fe20000010021 */
[C---:B------:R-:W-:Y:S01]  /*b650*/  HMMA.16816.F32.BF16 R88, R4.reuse, R14, R88 ;  /* 0x0000000e0458723c */ /* 0x040fe20000041858 */
[----:B------:R-:W2:Y:S01]  /*b660*/  LDSM.16.MT88.4 R12, [R224+0x1e000] ;  /* 0x01e00000e00c783b */ /* 0x000ea20000004200 */
[----:B------:R-:W-:Y:S02]  /*b670*/  FADD.FTZ R2, R2, R35 ;  /* 0x0000002302027221 */ /* 0x000fe40000010000 */
[----:B------:R-:W-:Y:S02]  /*b680*/  FADD.FTZ R0, R0, R33 ;  /* 0x0000002100007221 */ /* 0x000fe40000010000 */
[----:B------:R-:W-:Y:S01]  /*b690*/  FADD.FTZ R31, R31, R2 ;  /* 0x000000021f1f7221 */ /* 0x000fe20000010000 */
[----:B------:R-:W-:Y:S01]  /*b6a0*/  MOV R2, R164 ;  /* 0x000000a400027202 */ /* 0x000fe20000000f00 */
[----:B------:R-:W-:Y:S01]  /*b6b0*/  FADD.FTZ R29, R29, R0 ;  /* 0x000000001d1d7221 */ /* 0x000fe20000010000 */
[----:B-----5:R-:W-:Y:S01]  /*b6c0*/  HMMA.16816.F32.BF16 R92, R4, R8, R92 ;  /* 0x00000008045c723c */ /* 0x020fe2000004185c */
[----:B------:R-:W-:-:S02]  /*b6d0*/  FADD.FTZ R30, R30, R31 ;  /* 0x0000001f1e1e7221 */ /* 0x000fc40000010000 */
[----:B------:R-:W-:-:S05]  /*b6e0*/  FADD.FTZ R28, R28, R29 ;  /* 0x0000001d1c1c7221 */ /* 0x000fca0000010000 */
[C---:B------:R-:W-:Y:S01]  /*b6f0*/  HMMA.16816.F32.BF16 R96, R4.reuse, R10, R96 ;  /* 0x0000000a0460723c */ /* 0x040fe20000041860 */
[----:B------:R-:W5:Y:S07]  /*b700*/  LDSM.16.MT88.4 R8, [R222+0x1e000] ;  /* 0x01e00000de08783b */ /* 0x000f6e0000004200 */
[C---:B--2---:R-:W-:Y:S08]  /*b710*/  HMMA.16816.F32.BF16 R100, R4.reuse, R12, R100 ;  /* 0x0000000c0464723c */ /* 0x044ff00000041864 */
[C---:B------:R-:W-:Y:S01]  /*b720*/  HMMA.16816.F32.BF16 R104, R4.reuse, R14, R104 ;  /* 0x0000000e0468723c */ /* 0x040fe20000041868 */
[----:B------:R-:W2:Y:S07]  /*b730*/  LDSM.16.MT88.4 R12, [R221+0x1e000] ;  /* 0x01e00000dd0c783b */ /* 0x000eae0000004200 */
[C---:B-----5:R-:W-:Y:S08]  /*b740*/  HMMA.16816.F32.BF16 R108, R4.reuse, R8, R108 ;  /* 0x00000008046c723c */ /* 0x060ff0000004186c */
[C---:B------:R-:W-:Y:S01]  /*b750*/  HMMA.16816.F32.BF16 R112, R4.reuse, R10, R112 ;  /* 0x0000000a0470723c */ /* 0x040fe20000041870 */
[----:B------:R-:W5:Y:S07]  /*b760*/  LDSM.16.MT88.4 R8, [R220+0x1e000] ;  /* 0x01e00000dc08783b */ /* 0x000f6e0000004200 */
[C---:B--2---:R-:W-:Y:S08]  /*b770*/  HMMA.16816.F32.BF16 R116, R4.reuse, R12, R116 ;  /* 0x0000000c0474723c */ /* 0x044ff00000041874 */
[C---:B------:R-:W-:Y:S01]  /*b780*/  HMMA.16816.F32.BF16 R120, R4.reuse, R14, R120 ;  /* 0x0000000e0478723c */ /* 0x040fe20000041878 */
[----:B------:R-:W2:Y:S07]  /*b790*/  LDSM.16.MT88.4 R12, [R220+0x18800] ;  /* 0x01880000dc0c783b */ /* 0x000eae0000004200 */
[C---:B-----5:R-:W-:Y:S07]  /*b7a0*/  HMMA.16816.F32.BF16 R124, R4.reuse, R8, R124 ;  /* 0x00000008047c723c */ /* 0x060fee000004187c */
[----:B------:R-:W-:Y:S01]  /*b7b0*/  SHF.R.U32.HI R9, RZ, 0x10, R26 ;  /* 0x00000010ff097819 */ /* 0x000fe2000001161a */
[----:B------:R-:W-:Y:S03]  /*b7c0*/  HMMA.16816.F32.BF16 R128, R4, R10, R128 ;  /* 0x0000000a0480723c */ /* 0x000fe60000041880 */
[----:B------:R-:W-:-:S04]  /*b7d0*/  LOP3.LUT R9, R9, 0xff, RZ, 0xc0, !PT ;  /* 0x000000ff09097812 */ /* 0x000fc800078ec0ff */
[C---:B------:R-:W-:Y:S02]  /*b7e0*/  LOP3.LUT R5, R26.reuse, 0xffff, RZ, 0xc0, !PT ;  /* 0x0000ffff1a057812 */ /* 0x040fe400078ec0ff */
[----:B------:R-:W-:Y:S02]  /*b7f0*/  LOP3.LUT R6, R26, 0xff, RZ, 0xc0, !PT ;  /* 0x000000ff1a067812 */ /* 0x000fe400078ec0ff */
[----:B------:R-:W-:Y:S02]  /*b800*/  SHF.R.U32.HI R5, RZ, 0x8, R5 ;  /* 0x00000008ff057819 */ /* 0x000fe40000011605 */
[----:B------:R-:W-:Y:S02]  /*b810*/  LOP3.LUT R7, R27, UR18, R24, 0x96, !PT ;  /* 0x000000121b077c12 */ /* 0x000fe4000f8e9618 */
[----:B------:R-:W-:Y:S02]  /*b820*/  PRMT R6, R6, 0x5410, R5 ;  /* 0x0000541006067816 */ /* 0x000fe40000000005 */
[----:B------:R-:W-:-:S02]  /*b830*/  LOP3.LUT R5, R7, 0xffff, RZ, 0xc0, !PT ;  /* 0x0000ffff07057812 */ /* 0x000fc400078ec0ff */
[----:B------:R-:W-:Y:S01]  /*b840*/  SHF.R.U32.HI R24, RZ, 0x18, R26 ;  /* 0x00000018ff187819 */ /* 0x000fe2000001161a */
[----:B------:R-:W-:Y:S01]  /*b850*/  HSET2.LE.AND R6, R6, R247, PT ;  /* 0x000000f706067233 */ /* 0x000fe20003803000 */
[----:B------:R-:W-:Y:S02]  /*b860*/  LOP3.LUT R4, R7, 0xff, RZ, 0xc0, !PT ;  /* 0x000000ff07047812 */ /* 0x000fe400078ec0ff */
[----:B------:R-:W-:Y:S02]  /*b870*/  SHF.R.U32.HI R5, RZ, 0x8, R5 ;  /* 0x00000008ff057819 */ /* 0x000fe40000011605 */
[----:B------:R-:W-:Y:S02]  /*b880*/  SHF.R.U32.HI R26, RZ, 0x10, R7 ;  /* 0x00000010ff1a7819 */ /* 0x000fe40000011607 */
[----:B------:R-:W-:Y:S02]  /*b890*/  PRMT R4, R4, 0x5410, R5 ;  /* 0x0000541004047816 */ /* 0x000fe40000000005 */
[----:B------:R-:W-:-:S02]  /*b8a0*/  SHF.R.U32.HI R7, RZ, 0x18, R7 ;  /* 0x00000018ff077819 */ /* 0x000fc40000011607 */
[----:B------:R-:W-:Y:S01]  /*b8b0*/  LOP3.LUT R26, R26, 0xff, RZ, 0xc0, !PT ;  /* 0x000000ff1a1a7812 */ /* 0x000fe200078ec0ff */
[--C-:B------:R-:W-:Y:S01]  /*b8c0*/  HSET2.LE.AND R4, R4, R247.reuse, PT ;  /* 0x000000f704047233 */ /* 0x100fe20003803000 */
[----:B------:R-:W-:Y:S02]  /*b8d0*/  PRMT R24, R9, 0x5410, R24 ;  /* 0x0000541009187816 */ /* 0x000fe40000000018 */
[----:B------:R-:W-:Y:S01]  /*b8e0*/  PRMT R26, R26, 0x5410, R7 ;  /* 0x000054101a1a7816 */ /* 0x000fe20000000007 */
[----:B------:R-:W5:Y:S01]  /*b8f0*/  LDSM.16.MT88.4 R8, [R221+0x18800] ;  /* 0x01880000dd08783b */ /* 0x000f620000004200 */
[----:B---3--:R-:W-:Y:S01]  /*b900*/  F2FP.BF16.PACK_AB R5, R192, R193 ;  /* 0x000000c1c005723e */ /* 0x008fe200000010ff */
[----:B------:R-:W-:Y:S01]  /*b910*/  FADD.FTZ R193, R193, R30 ;  /* 0x0000001ec1c17221 */ /* 0x000fe20000010000 */
[----:B-1----:R-:W-:Y:S02]  /*b920*/  F2FP.BF16.PACK_AB R7, R188, R189 ;  /* 0x000000bdbc07723e */ /* 0x002fe400000010ff */
[----:B------:R-:W-:Y:S01]  /*b930*/  LOP3.LUT R4, R4, R5, RZ, 0xc0, !PT ;  /* 0x0000000504047212 */ /* 0x000fe200078ec0ff */
[--C-:B------:R-:W-:Y:S01]  /*b940*/  HSET2.LE.AND R5, R26, R247.reuse, PT ;  /* 0x000000f71a057233 */ /* 0x100fe20003803000 */
[----:B------:R-:W-:Y:S01]  /*b950*/  LOP3.LUT R6, R6, R7, RZ, 0xc0, !PT ;  /* 0x0000000706067212 */ /* 0x000fe200078ec0ff */
[----:B------:R-:W-:Y:S01]  /*b960*/  HSET2.LE.AND R7, R24, R247, PT ;  /* 0x000000f718077233 */ /* 0x000fe20003803000 */
[----:B----4-:R-:W-:Y:S01]  /*b970*/  F2FP.BF16.PACK_AB R26, R190, R191 ;  /* 0x000000bfbe1a723e */ /* 0x010fe200000010ff */
[----:B------:R-:W-:Y:S01]  /*b980*/  FADD.FTZ R191, R191, R28 ;  /* 0x0000001cbfbf7221 */ /* 0x000fe20000010000 */
[----:B------:R-:W-:Y:S01]  /*b990*/  F2FP.BF16.PACK_AB R24, R186, R187 ;  /* 0x000000bbba18723e */ /* 0x000fe200000010ff */
[----:B------:R-:W-:Y:S01]  /*b9a0*/  FADD.FTZ R192, R192, R193 ;  /* 0x000000c1c0c07221 */ /* 0x000fe20000010000 */
[----:B------:R-:W-:Y:S01]  /*b9b0*/  LOP3.LUT R5, R5, R26, RZ, 0xc0, !PT ;  /* 0x0000001a05057212 */ /* 0x000fe200078ec0ff */
[----:B------:R-:W-:Y:S01]  /*b9c0*/  FADD.FTZ R190, R190, R191 ;  /* 0x000000bfbebe7221 */ /* 0x000fe20000010000 */
[----:B------:R-:W-:-:S02]  /*b9d0*/  LOP3.LUT R7, R7, R24, RZ, 0xc0, !PT ;  /* 0x0000001807077212 */ /* 0x000fc400078ec0ff */
[----:B------:R-:W-:Y:S05]  /*b9e0*/  LDSM.16.MT88.4 R24, [R224+0x1a800] ;  /* 0x01a80000e018783b */ /* 0x000fea0000004200 */
        /* <DEDUP_REMOVED lines=27> */
[C---:B--2---:R-:W-:Y:S07]  /*bba0*/  HMMA.16816.F32.BF16 R108, R4.reuse, R12, R108 ;  /* 0x0000000c046c723c */ /* 0x044fee000004186c */
[----:B------:R-:W-:Y:S01]  /*bbb0*/  MOV R13, UR4 ;  /* 0x00000004000d7c02 */ /* 0x000fe20008000f00 */
[----:B------:R-:W-:Y:S03]  /*bbc0*/  HMMA.16816.F32.BF16 R36, R4, R24, R36 ;  /* 0x000000180424723c */ /* 0x000fe60000041824 */
[----:B------:R-:W-:-:S05]  /*bbd0*/  LOP3.LUT R203, R203, UR39, R13, 0x96, !PT ;  /* 0x00000027cbcb7c12 */ /* 0x000fca000f8e960d */
[C---:B------:R-:W-:Y:S01]  /*bbe0*/  HMMA.16816.F32.BF16 R40, R4.reuse, R26, R40 ;  /* 0x0000001a0428723c */ /* 0x040fe20000041828 */
[----:B------:R-:W2:Y:S07]  /*bbf0*/  LDSM.16.MT88.4 R24, [R220+0x1c800] ;  /* 0x01c80000dc18783b */ /* 0x000eae0000004200 */
[C---:B---3--:R-:W-:Y:S07]  /*bc00*/  HMMA.16816.F32.BF16 R84, R4.reuse, R20, R84 ;  /* 0x000000140454723c */ /* 0x048fee0000041854 */
[----:B------:R-:W-:Y:S01]  /*bc10*/  IMAD.WIDE.U32 R20, R172, -0x326172a9, RZ ;  /* 0xcd9e8d57ac147825 */ /* 0x000fe200078e00ff */
[C---:B-1----:R-:W-:Y:S07]  /*bc20*/  HMMA.16816.F32.BF16 R100, R4.reuse, R16, R100 ;  /* 0x000000100464723c */ /* 0x042fee0000041864 */
[----:B------:R-:W-:Y:S01]  /*bc30*/  IMAD.WIDE.U32 R16, R203, -0x326172a9, RZ ;  /* 0xcd9e8d57cb107825 */ /* 0x000fe200078e00ff */
[C---:B------:R-:W-:Y:S01]  /*bc40*/  HMMA.16816.F32.BF16 R112, R4.reuse, R14, R112 ;  /* 0x0000000e0470723c */ /* 0x040fe20000041870 */
[----:B------:R-:W1:Y:S07]  /*bc50*/  LDSM.16.MT88.4 R12, [R220+0x1e800] ;  /* 0x01e80000dc0c783b */ /* 0x000e6e0000004200 */
[C---:B----4-:R-:W-:Y:S07]  /*bc60*/  HMMA.16816.F32.BF16 R116, R4.reuse, R8, R116 ;  /* 0x000000080474723c */ /* 0x050fee0000041874 */
[----:B------:R-:W-:Y:S01]  /*bc70*/  LOP3.LUT R8, R17, UR16, R20, 0x96, !PT ;  /* 0x0000001011087c12 */ /* 0x000fe2000f8e9614 */
[C---:B------:R-:W-:Y:S07]  /*bc80*/  HMMA.16816.F32.BF16 R120, R4.reuse, R10, R120 ;  /* 0x0000000a0478723c */ /* 0x040fee0000041878 */
[----:B------:R-:W-:Y:S01]  /*bc90*/  LOP3.LUT R10, R179, UR14, R16, 0x96, !PT ;  /* 0x0000000eb30a7c12 */ /* 0x000fe2000f8e9610 */
[----:B------:R-:W-:Y:S01]  /*bca0*/  IMAD.WIDE.U32 R16, R8, -0x2daee0ad, RZ ;  /* 0xd2511f5308107825 */ /* 0x000fe200078e00ff */
[----:B--2---:R-:W-:Y:S03]  /*bcb0*/  HMMA.16816.F32.BF16 R92, R4, R24, R92 ;  /* 0x00000018045c723c */ /* 0x004fe6000004185c */
[----:B------:R-:W-:Y:S01]  /*bcc0*/  IMAD.WIDE.U32 R10, R10, -0x2daee0ad, RZ ;  /* 0xd2511f530a0a7825 */ /* 0x000fe200078e00ff */
[----:B------:R-:W-:-:S04]  /*bcd0*/  LOP3.LUT R8, R17, UR13, R202, 0x96, !PT ;  /* 0x0000000d11087c12 */ /* 0x000fc8000f8e96ca */
[----:B------:R-:W-:Y:S01]  /*bce0*/  LOP3.LUT R202, R11, UR11, R16, 0x96, !PT ;  /* 0x0000000b0bca7c12 */ /* 0x000fe2000f8e9610 */
[----:B------:R-:W-:Y:S01]  /*bcf0*/  IMAD.WIDE.U32 R8, R8, -0x326172a9, RZ ;  /* 0xcd9e8d5708087825 */ /* 0x000fe200078e00ff */
[----:B------:R-:W-:Y:S03]  /*bd00*/  HMMA.16816.F32.BF16 R88, R4, R22, R88 ;  /* 0x000000160458723c */ /* 0x000fe60000041858 */
[----:B------:R-:W-:Y:S01]  /*bd10*/  IMAD.WIDE.U32 R202, R202, -0x326172a9, RZ ;  /* 0xcd9e8d57caca7825 */ /* 0x000fe200078e00ff */
[----:B------:R-:W-:-:S03]  /*bd20*/  LOP3.LUT R179, R9, UR12, R178, 0x96, !PT ;  /* 0x0000000c09b37c12 */ /* 0x000fc6000f8e96b2 */
[--C-:B------:R-:W-:Y:S01]  /*bd30*/  FFMA.FTZ R178, R200, c[0x0][0x23c], -R185.reuse ;  /* 0x00008f00c8b27a23 */ /* 0x100fe200000108b9 */
[----:B------:R-:W-:Y:S01]  /*bd40*/  LOP3.LUT R8, R203, UR10, R8, 0x96, !PT ;  /* 0x0000000acb087c12 */ /* 0x000fe2000f8e9608 */
[----:B------:R-:W-:Y:S01]  /*bd50*/  IMAD.WIDE.U32 R16, R179, -0x2daee0ad, RZ ;  /* 0xd2511f53b3107825 */ /* 0x000fe200078e00ff */
[C---:B-1----:R-:W-:Y:S03]  /*bd60*/  HMMA.16816.F32.BF16 R124, R4.reuse, R12, R124 ;  /* 0x0000000c047c723c */ /* 0x042fe6000004187c */
[----:B------:R-:W-:Y:S01]  /*bd70*/  IMAD.WIDE.U32 R20, R8, -0x2daee0ad, RZ ;  /* 0xd2511f5308147825 */ /* 0x000fe200078e00ff */
[----:B------:R-:W-:Y:S01]  /*bd80*/  LOP3.LUT R8, R17, UR9, R10, 0x96, !PT ;  /* 0x0000000911087c12 */ /* 0x000fe2000f8e960a */
[----:B------:R-:W-:Y:S02]  /*bd90*/  MUFU.EX2 R178, R178 ;  /* 0x000000b200b27308 */ /* 0x000fe40000000800 */
[----:B------:R-:W-:Y:S01]  /*bda0*/  FFMA.FTZ R203, R194, c[0x0][0x23c], -R185 ;  /* 0x00008f00c2cb7a23 */ /* 0x000fe200000108b9 */
[----:B------:R-:W-:Y:S01]  /*bdb0*/  LOP3.LUT R16, R21, UR7, R16, 0x96, !PT ;  /* 0x0000000715107c12 */ /* 0x000fe2000f8e9610 */
[----:B------:R-:W-:Y:S01]  /*bdc0*/  HMMA.16816.F32.BF16 R128, R4, R14, R128 ;  /* 0x0000000e0480723c */ /* 0x000fe20000041880 */
[----:B------:R-:W-:Y:S01]  /*bdd0*/  IMAD.WIDE.U32 R24, R8, -0x326172a9, RZ ;  /* 0xcd9e8d5708187825 */ /* 0x000fe200078e00ff */
[----:B------:R-:W1:Y:S01]  /*bde0*/  LDSM.16.MT88.4 R12, [R224+0x19000] ;  /* 0x01900000e00c783b */ /* 0x000e620000004200 */
[----:B------:R-:W-:Y:S01]  /*bdf0*/  MOV R200, R20 ;  /* 0x0000001400c87202 */ /* 0x000fe20000000f00 */
[----:B------:R-:W2:Y:S01]  /*be00*/  MUFU.EX2 R203, R203 ;  /* 0x000000cb00cb7308 */ /* 0x000ea20000000800 */
[----:B------:R-:W-:-:S03]  /*be10*/  IMAD.WIDE.U32 R16, R16, -0x326172a9, RZ ;  /* 0xcd9e8d5710107825 */ /* 0x000fc600078e00ff */
[C---:B------:R-:W-:Y:S01]  /*be20*/  HMMA.16816.F32.BF16 R96, R4.reuse, R26, R96 ;  /* 0x0000001a0460723c */ /* 0x040fe20000041860 */
[--C-:B------:R-:W-:Y:S02]  /*be30*/  FFMA.FTZ R179, R198, c[0x0][0x23c], -R185.reuse ;  /* 0x00008f00c6b37a23 */ /* 0x100fe400000108b9 */
[----:B------:R-:W-:Y:S02]  /*be40*/  FFMA.FTZ R194, R196, c[0x0][0x23c], -R185 ;  /* 0x00008f00c4c27a23 */ /* 0x000fe400000108b9 */
[--C-:B------:R-:W-:Y:S02]  /*be50*/  FFMA.FTZ R198, R195, c[0x0][0x23c], -R170.reuse ;  /* 0x00008f00c3c67a23 */ /* 0x100fe400000108aa */
[----:B------:R-:W-:Y:S01]  /*be60*/  MUFU.EX2 R179, R179 ;  /* 0x000000b300b37308 */ /* 0x000fe20000000800 */
[----:B------:R-:W-:Y:S01]  /*be70*/  HMMA.16816.F32.BF16 R104, R4, R18, R104 ;  /* 0x000000120468723c */ /* 0x000fe20000041868 */
[--C-:B------:R-:W-:Y:S01]  /*be80*/  FFMA.FTZ R196, R201, c[0x0][0x23c], -R170.reuse ;  /* 0x00008f00c9c47a23 */ /* 0x100fe200000108aa */
[----:B------:R-:W-:Y:S01]  /*be90*/  MOV R201, R21 ;  /* 0x0000001500c97202 */ /* 0x000fe20000000f00 */
[----:B------:R-:W-:Y:S01]  /*bea0*/  FFMA.FTZ R195, R199, c[0x0][0x23c], -R170 ;  /* 0x00008f00c7c37a23 */ /* 0x000fe200000108aa */
[----:B------:R-:W-:Y:S03]  /*beb0*/  LDSM.16.MT88.4 R20, [R221+0x19000] ;  /* 0x01900000dd14783b */ /* 0x000fe60000004200 */
[----:B------:R-:W-:Y:S01]  /*bec0*/  LOP3.LUT R7, R16, 0xffff, RZ, 0xc0, !PT ;  /* 0x0000ffff10077812 */ /* 0x000fe200078ec0ff */
[----:B------:R-:W3:Y:S01]  /*bed0*/  MUFU.EX2 R194, R194 ;  /* 0x000000c200c27308 */ /* 0x000ee20000000800 */
[----:B------:R-:W-:-:S02]  /*bee0*/  LOP3.LUT R18, R17, UR17, R24, 0x96, !PT ;  /* 0x0000001111127c12 */ /* 0x000fc4000f8e9618 */
[----:B------:R-:W-:Y:S02]  /*bef0*/  LOP3.LUT R6, R16, 0xff, RZ, 0xc0, !PT ;  /* 0x000000ff10067812 */ /* 0x000fe400078ec0ff */
[----:B------:R-:W-:Y:S02]  /*bf00*/  SHF.R.U32.HI R7, RZ, 0x8, R7 ;  /* 0x00000008ff077819 */ /* 0x000fe40000011607 */
[----:B------:R-:W-:Y:S01]  /*bf10*/  LOP3.LUT R9, R18, 0xffff, RZ, 0xc0, !PT ;  /* 0x0000ffff12097812 */ /* 0x000fe200078ec0ff */
[----:B------:R-:W4:Y:S01]  /*bf20*/  MUFU.EX2 R198, R198 ;  /* 0x000000c600c67308 */ /* 0x000f220000000800 */
[----:B------:R-:W-:Y:S02]  /*bf30*/  PRMT R6, R6, 0x5410, R7 ;  /* 0x0000541006067816 */ /* 0x000fe40000000007 */
[----:B------:R-:W-:Y:S02]  /*bf40*/  LOP3.LUT R4, R18, 0xff, RZ, 0xc0, !PT ;  /* 0x000000ff12047812 */ /* 0x000fe400078ec0ff */
[----:B------:R-:W-:Y:S01]  /*bf50*/  SHF.R.U32.HI R9, RZ, 0x8, R9 ;  /* 0x00000008ff097819 */ /* 0x000fe20000011609 */
[----:B------:R-:W-:Y:S01]  /*bf60*/  HSET2.LE.AND R6, R6, R247, PT ;  /* 0x000000f706067233 */ /* 0x000fe20003803000 */
[----:B------:R-:W-:Y:S01]  /*bf70*/  SHF.R.U32.HI R5, RZ, 0x10, R16 ;  /* 0x00000010ff057819 */ /* 0x000fe20000011610 */
[----:B------:R-:W-:Y:S01]  /*bf80*/  MUFU.EX2 R196, R196 ;  /* 0x000000c400c47308 */ /* 0x000fe20000000800 */
[----:B------:R-:W-:-:S02]  /*bf90*/  SHF.R.U32.HI R7, RZ, 0x10, R18 ;  /* 0x00000010ff077819 */ /* 0x000fc40000011612 */
[----:B------:R-:W-:Y:S02]  /*bfa0*/  PRMT R4, R4, 0x5410, R9 ;  /* 0x0000541004047816 */ /* 0x000fe40000000009 */
[----:B------:R-:W-:Y:S01]  /*bfb0*/  SHF.R.U32.HI R16, RZ, 0x18, R16 ;  /* 0x00000018ff107819 */ /* 0x000fe20000011610 */
[----:B------:R-:W5:Y:S01]  /*bfc0*/  LDSM.16.MT88.4 R8, [R222+0x19000] ;  /* 0x01900000de08783b */ /* 0x000f620000004200 */
[----:B------:R-:W-:Y:S01]  /*bfd0*/  SHF.R.U32.HI R18, RZ, 0x18, R18 ;  /* 0x00000018ff127819 */ /* 0x000fe20000011612 */
[----:B------:R-:W1:Y:S01]  /*bfe0*/  MUFU.EX2 R195, R195 ;  /* 0x000000c300c37308 */ /* 0x000e620000000800 */
[----:B------:R-:W-:Y:S01]  /*bff0*/  LOP3.LUT R5, R5, 0xff, RZ, 0xc0, !PT ;  /* 0x000000ff05057812 */ /* 0x000fe200078ec0ff */
[----:B------:R-:W-:Y:S01]  /*c000*/  HSET2.LE.AND R4, R4, R247, PT ;  /* 0x000000f704047233 */ /* 0x000fe20003803000 */
[----:B------:R-:W-:Y:S02]  /*c010*/  LOP3.LUT R7, R7, 0xff, RZ, 0xc0, !PT ;  /* 0x000000ff07077812 */ /* 0x000fe400078ec0ff */
[----:B------:R-:W-:-:S02]  /*c020*/  PRMT R16, R5, 0x5410, R16 ;  /* 0x0000541005107816 */ /* 0x000fc40000000010 */
[----:B------:R-:W-:Y:S02]  /*c030*/  PRMT R18, R7, 0x5410, R18 ;  /* 0x0000541007127816 */ /* 0x000fe40000000012 */
[----:B--2---:R-:W-:Y:S02]  /*c040*/  F2FP.BF16.PACK_AB R5, R203, R178 ;  /* 0x000000b2cb05723e */ /* 0x004fe400000010ff */
[----:B---3--:R-:W-:Y:S02]  /*c050*/  F2FP.BF16.PACK_AB R7, R194, R179 ;  /* 0x000000b3c207723e */ /* 0x008fe400000010ff */
[----:B------:R-:W-:Y:S01]  /*c060*/  LOP3.LUT R4, R4, R5, RZ, 0xc0, !PT ;  /* 0x0000000504047212 */ /* 0x000fe200078ec0ff */
[--C-:B------:R-:W-:Y:S01]  /*c070*/  HSET2.LE.AND R5, R18, R247.reuse, PT ;  /* 0x000000f712057233 */ /* 0x100fe20003803000 */
[----:B------:R-:W-:Y:S01]  /*c080*/  LOP3.LUT R6, R6, R7, RZ, 0xc0, !PT ;  /* 0x0000000706067212 */ /* 0x000fe200078ec0ff */
[----:B------:R-:W-:Y:S01]  /*c090*/  HSET2.LE.AND R7, R16, R247, PT ;  /* 0x000000f710077233 */ /* 0x000fe20003803000 */
[----:B----4-:R-:W-:-:S02]  /*c0a0*/  F2FP.BF16.PACK_AB R18, R197, R198 ;  /* 0x000000c6c512723e */ /* 0x010fc400000010ff */
[----:B-1----:R-:W-:Y:S02]  /*c0b0*/  F2FP.BF16.PACK_AB R16, R195, R196 ;  /* 0x000000c4c310723e */ /* 0x002fe400000010ff */
[----:B------:R-:W-:Y:S02]  /*c0c0*/  LOP3.LUT R5, R5, R18, RZ, 0xc0, !PT ;  /* 0x0000001205057212 */ /* 0x000fe400078ec0ff */
[----:B------:R-:W-:Y:S02]  /*c0d0*/  LOP3.LUT R7, R7, R16, RZ, 0xc0, !PT ;  /* 0x0000001007077212 */ /* 0x000fe400078ec0ff */
[----:B------:R-:W1:Y:S05]  /*c0e0*/  LDSM.16.MT88.4 R16, [R224+0x1b000] ;  /* 0x01b00000e010783b */ /* 0x000e6a0000004200 */
[C---:B------:R-:W-:Y:S08]  /*c0f0*/  HMMA.16816.F32.BF16 R160, R4.reuse, R12, R160 ;  /* 0x0000000c04a0723c */ /* 0x040ff000000418a0 */
[C---:B------:R-:W-:Y:S01]  /*c100*/  HMMA.16816.F32.BF16 R156, R4.reuse, R14, R156 ;  /* 0x0000000e049c723c */ /* 0x040fe2000004189c */
[----:B------:R-:W2:Y:S07]  /*c110*/  LDSM.16.MT88.4 R12, [R222+0x1b000] ;  /* 0x01b00000de0c783b */ /* 0x000eae0000004200 */
[C---:B-----5:R-:W-:Y:S08]  /*c120*/  HMMA.16816.F32.BF16 R152, R4.reuse, R8, R152 ;  /* 0x000000080498723c */ /* 0x060ff00000041898 */
[C---:B------:R-:W-:Y:S01]  /*c130*/  HMMA.16816.F32.BF16 R148, R4.reuse, R10, R148 ;  /* 0x0000000a0494723c */ /* 0x040fe20000041894 */
[----:B------:R-:W3:Y:S07]  /*c140*/  LDSM.16.MT88.4 R8, [R221+0x1b000] ;  /* 0x01b00000dd08783b */ /* 0x000eee0000004200 */
[C---:B------:R-:W-:Y:S07]  /*c150*/  HMMA.16816.F32.BF16 R144, R4.reuse, R20, R144 ;  /* 0x000000140490723c */ /* 0x040fee0000041890 */
[----:B------:R-:W-:Y:S01]  /*c160*/  MOV R20, R24 ;  /* 0x0000001800147202 */ /* 0x000fe20000000f00 */
[----:B-1----:R-:W-:Y:S01]  /*c170*/  HMMA.16816.F32.BF16 R36, R4, R16, R36 ;  /* 0x000000100424723c */ /* 0x002fe20000041824 */
[----:B------:R-:W-:-:S02]  /*c180*/  MOV R21, R25 ;  /* 0x0000001900157202 */ /* 0x000fc40000000f00 */
[----:B------:R-:W-:Y:S05]  /*c190*/  LDSM.16.MT88.4 R24, [R220+0x19000] ;  /* 0x01900000dc18783b */ /* 0x000fea0000004200 */
[C---:B------:R-:W-:Y:S01]  /*c1a0*/  HMMA.16816.F32.BF16 R40, R4.reuse, R18, R40 ;  /* 0x000000120428723c */ /* 0x040fe20000041828 */
[----:B------:R-:W1:Y:S07]  /*c1b0*/  LDSM.16.MT88.4 R16, [R220+0x1b000] ;  /* 0x01b00000dc10783b */ /* 0x000e6e0000004200 */
[C---:B--2---:R-:W-:Y:S08]  /*c1c0*/  HMMA.16816.F32.BF16 R44, R4.reuse, R12, R44 ;  /* 0x0000000c042c723c */ /* 0x044ff0000004182c */
[C---:B------:R-:W-:Y:S01]  /*c1d0*/  HMMA.16816.F32.BF16 R48, R4.reuse, R14, R48 ;  /* 0x0000000e0430723c */ /* 0x040fe20000041830 */
[----:B------:R-:W2:Y:S07]  /*c1e0*/  LDSM.16.MT88.4 R12, [R224+0x1d000] ;  /* 0x01d00000e00c783b */ /* 0x000eae0000004200 */
[C---:B---3--:R-:W-:Y:S07]  /*c1f0*/  HMMA.16816.F32.BF16 R52, R4.reuse, R8, R52 ;  /* 0x000000080434723c */ /* 0x048fee0000041834 */
[----:B------:R-:W-:Y:S01]  /*c200*/  MOV R8, R20 ;  /* 0x0000001400087202 */ /* 0x000fe20000000f00 */
[----:B------:R-:W-:Y:S01]  /*c210*/  HMMA.16816.F32.BF16 R140, R4, R22, R140 ;  /* 0x00000016048c723c */ /* 0x000fe2000004188c */
[----:B------:R-:W-:-:S02]  /*c220*/  MOV R9, R21 ;  /* 0x0000001500097202 */ /* 0x000fc40000000f00 */
[----:B------:R-:W3:Y:S05]  /*c230*/  LDSM.16.MT88.4 R20, [R222+0x1d000] ;  /* 0x01d00000de14783b */ /* 0x000eea0000004200 */
[C---:B------:R-:W-:Y:S08]  /*c240*/  HMMA.16816.F32.BF16 R56, R4.reuse, R10, R56 ;  /* 0x0000000a0438723c */ /* 0x040ff00000041838 */
[C---:B-1----:R-:W-:Y:S08]  /*c250*/  HMMA.16816.F32.BF16 R60, R4.reuse, R16, R60 ;  /* 0x00000010043c723c */ /* 0x042ff0000004183c */
[C---:B------:R-:W-:Y:S01]  /*c260*/  HMMA.16816.F32.BF16 R64, R4.reuse, R18, R64 ;  /* 0x000000120440723c */ /* 0x040fe20000041840 */
[----:B------:R-:W1:Y:S07]  /*c270*/  LDSM.16.MT88.4 R16, [R220+0x1d000] ;  /* 0x01d00000dc10783b */ /* 0x000e6e0000004200 */
[C---:B--2---:R-:W-:Y:S08]  /*c280*/  HMMA.16816.F32.BF16 R68, R4.reuse, R12, R68 ;  /* 0x0000000c0444723c */ /* 0x044ff00000041844 */
[C---:B------:R-:W-:Y:S01]  /*c290*/  HMMA.16816.F32.BF16 R72, R4.reuse, R14, R72 ;  /* 0x0000000e0448723c */ /* 0x040fe20000041848 */
[----:B------:R-:W2:Y:S07]  /*c2a0*/  LDSM.16.MT88.4 R12, [R224+0x1f000] ;  /* 0x01f00000e00c783b */ /* 0x000eae0000004200 */
[C---:B---3--:R-:W-:Y:S07]  /*c2b0*/  HMMA.16816.F32.BF16 R76, R4.reuse, R20, R76 ;  /* 0x00000014044c723c */ /* 0x048fee000004184c */
[----:B------:R-:W-:Y:S01]  /*c2c0*/  MOV R20, R8 ;  /* 0x0000000800147202 */ /* 0x000fe20000000f00 */
[C---:B------:R-:W-:Y:S01]  /*c2d0*/  HMMA.16816.F32.BF16 R136, R4.reuse, R24, R136 ;  /* 0x000000180488723c */ /* 0x040fe20000041888 */
[----:B------:R-:W-:Y:S01]  /*c2e0*/  MOV R21, R9 ;  /* 0x0000000900157202 */ /* 0x000fe20000000f00 */
[--C-:B------:R-:W-:Y:S01]  /*c2f0*/  FFMA.FTZ R20, R168, c[0x0][0x23c], -R170.reuse ;  /* 0x00008f00a8147a23 */ /* 0x100fe200000108aa */
[----:B------:R-:W3:Y:S01]  /*c300*/  LDSM.16.MT88.4 R8, [R222+0x1f000] ;  /* 0x01f00000de08783b */ /* 0x000ee20000004200 */
[----:B------:R-:W-:Y:S01]  /*c310*/  FFMA.FTZ R168, R169, c[0x0][0x23c], -R170 ;  /* 0x00008f00a9a87a23 */ /* 0x000fe200000108aa */
[----:B------:R-:W-:Y:S01]  /*c320*/  LOP3.LUT R202, R21, UR8, R202, 0x96, !PT ;  /* 0x0000000815ca7c12 */ /* 0x000fe2000f8e96ca */
[----:B------:R4:W-:Y:S02]  /*c330*/  MUFU.EX2 R169, R20 ;  /* 0x0000001400a97308 */ /* 0x0009e40000000800 */
[C---:B------:R-:W-:Y:S01]  /*c340*/  HMMA.16816.F32.BF16 R132, R4.reuse, R26, R132 ;  /* 0x0000001a0484723c */ /* 0x040fe20000041884 */
[----:B------:R-:W5:Y:S05]  /*c350*/  LDSM.16.MT88.4 R24, [R221+0x1d000] ;  /* 0x01d00000dd18783b */ /* 0x000f6a0000004200 */
[----:B------:R-:W-:Y:S02]  /*c360*/  MUFU.EX2 R168, R168 ;  /* 0x000000a800a87308 */ /* 0x000fe40000000800 */
[C---:B-1----:R-:W-:Y:S08]  /*c370*/  HMMA.16816.F32.BF16 R92, R4.reuse, R16, R92 ;  /* 0x00000010045c723c */ /* 0x042ff0000004185c */
[C---:B------:R-:W-:Y:S01]  /*c380*/  HMMA.16816.F32.BF16 R96, R4.reuse, R18, R96 ;  /* 0x000000120460723c */ /* 0x040fe20000041860 */
[----:B------:R-:W1:Y:S07]  /*c390*/  LDSM.16.MT88.4 R16, [R221+0x1f000] ;  /* 0x01f00000dd10783b */ /* 0x000e6e0000004200 */
[C---:B--2---:R-:W-:Y:S08]  /*c3a0*/  HMMA.16816.F32.BF16 R100, R4.reuse, R12, R100 ;  /* 0x0000000c0464723c */ /* 0x044ff00000041864 */
[C---:B------:R-:W-:Y:S01]  /*c3b0*/  HMMA.16816.F32.BF16 R104, R4.reuse, R14, R104 ;  /* 0x0000000e0468723c */ /* 0x040fe20000041868 */
[----:B------:R-:W2:Y:S07]  /*c3c0*/  LDSM.16.MT88.4 R12, [R220+0x1f000] ;  /* 0x01f00000dc0c783b */ /* 0x000eae0000004200 */
[C---:B---3--:R-:W-:Y:S07]  /*c3d0*/  HMMA.16816.F32.BF16 R112, R4.reuse, R10, R112 ;  /* 0x0000000a0470723c */ /* 0x048fee0000041870 */
[----:B------:R-:W-:Y:S01]  /*c3e0*/  IMAD.WIDE.U32 R10, R202, -0x2daee0ad, RZ ;  /* 0xd2511f53ca0a7825 */ /* 0x000fe200078e00ff */
[C---:B------:R-:W-:Y:S07]  /*c3f0*/  HMMA.16816.F32.BF16 R108, R4.reuse, R8, R108 ;  /* 0x00000008046c723c */ /* 0x040fee000004186c */
[C---:B------:R-:W-:Y:S01]  /*c400*/  LOP3.LUT R9, R10.reuse, 0xffff, RZ, 0xc0, !PT ;  /* 0x0000ffff0a097812 */ /* 0x040fe200078ec0ff */
[----:B-----5:R-:W-:Y:S01]  /*c410*/  HMMA.16816.F32.BF16 R88, R4, R26, R88 ;  /* 0x0000001a0458723c */ /* 0x020fe20000041858 */
[----:B------:R-:W-:-:S02]  /*c420*/  LOP3.LUT R8, R10, 0xff, RZ, 0xc0, !PT ;  /* 0x000000ff0a087812 */ /* 0x000fc400078ec0ff */
[----:B------:R-:W-:-:S04]  /*c430*/  SHF.R.U32.HI R9, RZ, 0x8, R9 ;  /* 0x00000008ff097819 */ /* 0x000fc80000011609 */
[--C-:B------:R-:W-:Y:S01]  /*c440*/  FFMA.FTZ R26, R182, c[0x0][0x23c], -R185.reuse ;  /* 0x00008f00b61a7a23 */ /* 0x100fe200000108b9 */
[C---:B-1----:R-:W-:Y:S01]  /*c450*/  HMMA.16816.F32.BF16 R116, R4.reuse, R16, R116 ;  /* 0x000000100474723c */ /* 0x042fe20000041874 */
[----:B------:R-:W-:Y:S02]  /*c460*/  FFMA.FTZ R27, R171, c[0x0][0x23c], -R185 ;  /* 0x00008f00ab1b7a23 */ /* 0x000fe400000108b9 */
[----:B------:R-:W-:Y:S02]  /*c470*/  FFMA.FTZ R171, R183, c[0x0][0x23c], -R170 ;  /* 0x00008f00b7ab7a23 */ /* 0x000fe400000108aa */
[----:B------:R-:W-:Y:S02]  /*c480*/  MUFU.EX2 R26, R26 ;  /* 0x0000001a001a7308 */ /* 0x000fe40000000800 */
[----:B------:R-:W-:Y:S01]  /*c490*/  LOP3.LUT R16, R11, UR18, R200, 0x96, !PT ;  /* 0x000000120b107c12 */ /* 0x000fe2000f8e96c8 */
[----:B------:R-:W-:Y:S01]  /*c4a0*/  HMMA.16816.F32.BF16 R84, R4, R24, R84 ;  /* 0x000000180454723c */ /* 0x000fe20000041854 */
[----:B------:R-:W-:-:S04]  /*c4b0*/  SHF.R.U32.HI R17, RZ, 0x10, R10 ;  /* 0x00000010ff117819 */ /* 0x000fc8000001160a */
[----:B------:R-:W1:Y:S02]  /*c4c0*/  MUFU.EX2 R27, R27 ;  /* 0x0000001b001b7308 */ /* 0x000e640000000800 */
[--C-:B------:R-:W-:Y:S01]  /*c4d0*/  FFMA.FTZ R24, R180, c[0x0][0x23c], -R185.reuse ;  /* 0x00008f00b4187a23 */ /* 0x100fe200000108b9 */
[C---:B--2---:R-:W-:Y:S01]  /*c4e0*/  HMMA.16816.F32.BF16 R124, R4.reuse, R12, R124 ;  /* 0x0000000c047c723c */ /* 0x044fe2000004187c */
[----:B------:R-:W-:Y:S02]  /*c4f0*/  FFMA.FTZ R25, R184, c[0x0][0x23c], -R185 ;  /* 0x00008f00b8197a23 */ /* 0x000fe400000108b9 */
[----:B------:R-:W-:Y:S02]  /*c500*/  FFMA.FTZ R180, R181, c[0x0][0x23c], -R170 ;  /* 0x00008f00b5b47a23 */ /* 0x000fe400000108aa */
[----:B------:R-:W-:Y:S02]  /*c510*/  MUFU.EX2 R24, R24 ;  /* 0x0000001800187308 */ /* 0x000fe40000000800 */
[----:B------:R-:W-:Y:S01]  /*c520*/  SHF.R.U32.HI R13, RZ, 0x18, R10 ;  /* 0x00000018ff0d7819 */ /* 0x000fe2000001160a */
[----:B------:R-:W-:Y:S01]  /*c530*/  HMMA.16816.F32.BF16 R80, R4, R22, R80 ;  /* 0x000000160450723c */ /* 0x000fe20000041850 */
[----:B------:R-:W-:-:S02]  /*c540*/  PRMT R12, R8, 0x5410, R9 ;  /* 0x00005410080c7816 */ /* 0x000fc40000000009 */
[----:B------:R-:W2:Y:S02]  /*c550*/  LDSM.16.MT88.4 R8, [R224+0x19800] ;  /* 0x01980000e008783b */ /* 0x000ea40000004200 */
[----:B------:R-:W3:Y:S03]  /*c560*/  MUFU.EX2 R25, R25 ;  /* 0x0000001900197308 */ /* 0x000ee60000000800 */
[C---:B------:R-:W-:Y:S05]  /*c570*/  HMMA.16816.F32.BF16 R120, R4.reuse, R18, R120 ;  /* 0x000000120478723c */ /* 0x040fea0000041878 */
[----:B------:R-:W-:Y:S03]  /*c580*/  MUFU.EX2 R171, R171 ;  /* 0x000000ab00ab7308 */ /* 0x000fe60000000800 */
[----:B------:R-:W-:Y:S05]  /*c590*/  HMMA.16816.F32.BF16 R128, R4, R14, R128 ;  /* 0x0000000e0480723c */ /* 0x000fea0000041880 */
[----:B------:R-:W5:Y:S02]  /*c5a0*/  MUFU.EX2 R180, R180 ;  /* 0x000000b400b47308 */ /* 0x000f640000000800 */
[----:B------:R-:W-:-:S02]  /*c5b0*/  SHF.R.U32.HI R6, RZ, 0x10, R16 ;  /* 0x00000010ff067819 */ /* 0x000fc40000011610 */
[----:B------:R-:W-:Y:S02]  /*c5c0*/  LOP3.LUT R7, R16, 0xffff, RZ, 0xc0, !PT ;  /* 0x0000ffff10077812 */ /* 0x000fe400078ec0ff */
[----:B------:R-:W-:Y:S02]  /*c5d0*/  LOP3.LUT R14, R17, 0xff, RZ, 0xc0, !PT ;  /* 0x000000ff110e7812 */ /* 0x000fe400078ec0ff */
[----:B------:R-:W-:Y:S02]  /*c5e0*/  SHF.R.U32.HI R5, RZ, 0x18, R16 ;  /* 0x00000018ff057819 */ /* 0x000fe40000011610 */
[----:B------:R-:W-:Y:S02]  /*c5f0*/  LOP3.LUT R6, R6, 0xff, RZ, 0xc0, !PT ;  /* 0x000000ff06067812 */ /* 0x000fe400078ec0ff */
[----:B------:R-:W-:Y:S02]  /*c600*/  LOP3.LUT R4, R16, 0xff, RZ, 0xc0, !PT ;  /* 0x000000ff10047812 */ /* 0x000fe400078ec0ff */
[----:B------:R-:W-:Y:S01]  /*c610*/  SHF.R.U32.HI R7, RZ, 0x8, R7 ;  /* 0x00000008ff077819 */ /* 0x000fe20000011607 */
[----:B------:R-:W2:Y:S01]  /*c620*/  LDSM.16.MT88.4 R16, [R222+0x19800] ;  /* 0x01980000de10783b */ /* 0x000ea20000004200 */
[----:B----4-:R-:W-:-:S02]  /*c630*/  PRMT R20, R14, 0x5410, R13 ;  /* 0x000054100e147816 */ /* 0x010fc4000000000d */
[----:B------:R-:W-:Y:S01]  /*c640*/  PRMT R14, R6, 0x5410, R5 ;  /* 0x00005410060e7816 */ /* 0x000fe20000000005 */
[--C-:B------:R-:W-:Y:S01]  /*c650*/  HSET2.LE.AND R6, R12, R247.reuse, PT ;  /* 0x000000f70c067233 */ /* 0x100fe20003803000 */
[----:B------:R-:W-:Y:S02]  /*c660*/  PRMT R4, R4, 0x5410, R7 ;  /* 0x0000541004047816 */ /* 0x000fe40000000007 */
[----:B-1----:R-:W-:Y:S01]  /*c670*/  F2FP.BF16.PACK_AB R7, R27, R26 ;  /* 0x0000001a1b07723e */ /* 0x002fe200000010ff */
[--C-:B------:R-:W-:Y:S01]  /*c680*/  HSET2.LE.AND R5, R14, R247.reuse, PT ;  /* 0x000000f70e057233 */ /* 0x100fe20003803000 */
[----:B---3--:R-:W-:Y:S01]  /*c690*/  F2FP.BF16.PACK_AB R13, R25, R24 ;  /* 0x00000018190d723e */ /* 0x008fe200000010ff */
[--C-:B------:R-:W-:Y:S01]  /*c6a0*/  HSET2.LE.AND R4, R4, R247.reuse, PT ;  /* 0x000000f704047233 */ /* 0x100fe20003803000 */
[----:B------:R-:W-:Y:S01]  /*c6b0*/  LOP3.LUT R6, R6, R7, RZ, 0xc0, !PT ;  /* 0x0000000706067212 */ /* 0x000fe200078ec0ff */
[----:B------:R-:W-:Y:S01]  /*c6c0*/  HSET2.LE.AND R7, R20, R247, PT ;  /* 0x000000f714077233 */ /* 0x000fe20003803000 */
[----:B-----5:R-:W-:-:S02]  /*c6d0*/  F2FP.BF16.PACK_AB R12, R180, R171 ;  /* 0x000000abb40c723e */ /* 0x020fc400000010ff */
[----:B------:R-:W-:Y:S02]  /*c6e0*/  F2FP.BF16.PACK_AB R20, R168, R169 ;  /* 0x000000a9a814723e */ /* 0x000fe400000010ff */
[----:B------:R-:W-:Y:S02]  /*c6f0*/  LOP3.LUT R4, R4, R13, RZ, 0xc0, !PT ;  /* 0x0000000d04047212 */ /* 0x000fe400078ec0ff */
[----:B------:R-:W-:Y:S02]  /*c700*/  LOP3.LUT R5, R5, R12, RZ, 0xc0, !PT ;  /* 0x0000000c05057212 */ /* 0x000fe400078ec0ff */
[----:B------:R-:W-:Y:S01]  /*c710*/  LOP3.LUT R7, R7, R20, RZ, 0xc0, !PT ;  /* 0x0000001407077212 */ /* 0x000fe200078ec0ff */
[----:B------:R-:W1:Y:S04]  /*c720*/  LDSM.16.MT88.4 R12, [R221+0x19800] ;  /* 0x01980000dd0c783b */ /* 0x000e680000004200 */
[----:B------:R-:W-:Y:S02]  /*c730*/  LDSM.16.MT88.4 R20, [R221+0x1d800] ;  /* 0x01d80000dd14783b */ /* 0x000fe40000004200 */
[C---:B--2---:R-:W-:Y:S08]  /*c740*/  HMMA.16816.F32.BF16 R160, R4.reuse, R8, R160 ;  /* 0x0000000804a0723c */ /* 0x044ff000000418a0 */
[C---:B------:R-:W-:Y:S01]  /*c750*/  HMMA.16816.F32.BF16 R156, R4.reuse, R10, R156 ;  /* 0x0000000a049c723c */ /* 0x040fe2000004189c */
[----:B------:R-:W2:Y:S07]  /*c760*/  LDSM.16.MT88.4 R8, [R220+0x19800] ;  /* 0x01980000dc08783b */ /* 0x000eae0000004200 */
        /* <DEDUP_REMOVED lines=36> */
[----:B------:R-:W-:Y:S01]  /*c9b0*/  FADD.FTZ R9, R189, R192 ;  /* 0x000000c0bd097221 */ /* 0x000fe20000010000 */
[----:B------:R-:W-:Y:S03]  /*c9c0*/  HMMA.16816.F32.BF16 R112, R4, R10, R112 ;  /* 0x0000000a0470723c */ /* 0x000fe60000041870 */
[----:B------:R-:W-:-:S04]  /*c9d0*/  FADD.FTZ R9, R188, R9 ;  /* 0x00000009bc097221 */ /* 0x000fc80000010000 */
        /* <DEDUP_REMOVED lines=10> */
[----:B------:R-:W-:Y:S02]  /*ca80*/  FADD.FTZ R0, R196, R197 ;  /* 0x000000c5c4007221 */ /* 0x000fe40000010000 */
[----:B------:R-:W-:Y:S01]  /*ca90*/  FADD.FTZ R24, R24, R9 ;  /* 0x0000000918187221 */ /* 0x000fe20000010000 */
[----:B-1----:R-:W-:Y:S01]  /*caa0*/  HMMA.16816.F32.BF16 R124, R4, R12, R124 ;  /* 0x0000000c047c723c */ /* 0x002fe2000004187c */
[----:B------:R-:W-:Y:S02]  /*cab0*/  FADD.FTZ R0, R195, R0 ;  /* 0x00000000c3007221 */ /* 0x000fe40000010000 */
[----:B------:R-:W-:-:S02]  /*cac0*/  FADD.FTZ R25, R25, R24 ;  /* 0x0000001819197221 */ /* 0x000fc40000010000 */
[----:B------:R-:W-:Y:S01]  /*cad0*/  FADD.FTZ R171, R171, R0 ;  /* 0x00000000abab7221 */ /* 0x000fe20000010000 */
[----:B------:R-:W-:Y:S01]  /*cae0*/  MOV R0, R3 ;  /* 0x0000000300007202 */ /* 0x000fe20000000f00 */
[----:B------:R-:W-:Y:S01]  /*caf0*/  FADD.FTZ R26, R26, R25 ;  /* 0x000000191a1a7221 */ /* 0x000fe20000010000 */
[----:B------:R-:W-:Y:S01]  /*cb00*/  HMMA.16816.F32.BF16 R128, R4, R14, R128 ;  /* 0x0000000e0480723c */ /* 0x000fe20000041880 */
[----:B------:R-:W-:Y:S02]  /*cb10*/  FADD.FTZ R180, R180, R171 ;  /* 0x000000abb4b47221 */ /* 0x000fe40000010000 */
[----:B------:R-:W-:Y:S02]  /*cb20*/  FADD.FTZ R167, R27, R26 ;  /* 0x0000001a1ba77221 */ /* 0x000fe40000010000 */
[----:B------:R-:W-:-:S04]  /*cb30*/  FADD.FTZ R169, R169, R180 ;  /* 0x000000b4a9a97221 */ /* 0x000fc80000010000 */
[----:B------:R-:W-:Y:S01]  /*cb40*/  FADD.FTZ R166, R168, R169 ;  /* 0x000000a9a8a67221 */ /* 0x000fe20000010000 */
[----:B------:R-:W-:Y:S05]  /*cb50*/  @!P0 BRA `(.L_x_1767) ;  /* 0x000050a000008947 */ /* 0x000fea0003800000 */
        /* <DEDUP_REMOVED lines=13> */
[C---:B------:R-:W-:Y:S01]  /*cc30*/  LEA R7, P0, R4.reuse, R174, 0x6 ;  /* 0x000000ae04077211 */ /* 0x040fe200078030ff */
        /* <DEDUP_REMOVED lines=39> */
[----:B------:R-:W-:-:S03]  /*ceb0*/  IMAD.U32 R0, RZ, RZ, UR40 ;  /* 0x00000028ff007e24 */ /* 0x000fc6000f8e00ff */
[----:B------:R-:W-:Y:S01]  /*cec0*/  @P5 STS.128 [R236+0x19000], RZ ;  /* 0x019000ffec005388 */ /* 0x000fe20000000c00 */
[----:B------:R-:W-:-:S03]  /*ced0*/  IMAD R0, R0, 0x40, R235 ;  /* 0x0000004000007824 */ /* 0x000fc600078e02eb */
[----:B------:R-:W-:Y:S01]  /*cee0*/  @!PT LDS RZ, [RZ] ;  /* 0x00000000fffff984 */ /* 0x000fe20000000800 */
[----:B------:R-:W-:Y:S01]  /*cef0*/  @!PT LDS RZ, [RZ] ;  /* 0x00000000fffff984 */ /* 0x000fe20000000800 */
[----:B------:R-:W-:Y:S01]  /*cf00*/  @!PT LDS RZ, [RZ] ;  /* 0x00000000fffff984 */ /* 0x000fe20000000800 */
[----:B------:R4:W-:Y:S01]  /*cf10*/  @!P5 LDGSTS.E.BYPASS.LTC128B.128 [R236+0x19000], [R16.64] ;  /* 0x1900000010ecdfae */ /* 0x0009e2000b901d5e */
[--C-:B------:R-:W-:Y:S01]  /*cf20*/  IMAD.IADD R2, R243, 0x1, -R0.reuse ;  /* 0x00000001f3027824 */ /* 0x100fe200078e0a00 */
[C---:B------:R-:W-:Y:S02]  /*cf30*/  ISETP.GE.AND P1, PT, R0.reuse, R244, PT ;  /* 0x000000f40000720c */ /* 0x040fe40003f26270 */
[----:B------:R-:W-:Y:S02]  /*cf40*/  @P4 STS.128 [R236+0x1b000], RZ ;  /* 0x01b000ffec004388 */ /* 0x000fe40000000c00 */
[----:B------:R-:W-:Y:S02]  /*cf50*/  ISETP.LT.OR P1, PT, R0, R245, P1 ;  /* 0x000000f50000720c */ /* 0x000fe40000f21670 */
        /* <DEDUP_REMOVED lines=16> */
[----:B---3--:R-:W1:Y:S04]  /*d060*/  LDSM.16.M88.4 R4, [R229+0x10800] ;  /* 0x01080000e504783b */ /* 0x008e680000000200 */
[----:B------:R-:W2:Y:S04]  /*d070*/  LDSM.16.M88.4 R184, [R229+0x11000] ;  /* 0x01100000e5b8783b */ /* 0x000ea80000000200 */
[----:B------:R-:W3:Y:S04]  /*d080*/  LDSM.16.M88.4 R28, [R229+0x11800] ;  /* 0x01180000e51c783b */ /* 0x000ee80000000200 */
[----:B------:R-:W-:Y:S04]  /*d090*/  LDSM.16.M88.4 R20, [R228] ;  /* 0x00000000e414783b */ /* 0x000fe80000000200 */
[----:B------:R-:W2:Y:S04]  /*d0a0*/  LDSM.16.M88.4 R24, [R227] ;  /* 0x00000000e318783b */ /* 0x000ea80000000200 */
[----:B------:R-:W2:Y:S04]  /*d0b0*/  LDSM.16.M88.4 R192, [R219] ;  /* 0x00000000dbc0783b */ /* 0x000ea80000000200 */
[----:B-----5:R-:W5:Y:S04]  /*d0c0*/  LDSM.16.M88.4 R32, [R218] ;  /* 0x00000000da20783b */ /* 0x020f680000000200 */
[----:B------:R-:W-:Y:S04]  /*d0d0*/  LDSM.16.M88.4 R200, [R223+0x10000] ;  /* 0x01000000dfc8783b */ /* 0x000fe80000000200 */
[----:B------:R-:W-:Y:S01]  /*d0e0*/  LDSM.16.M88.4 R196, [R223+0x10800] ;  /* 0x01080000dfc4783b */ /* 0x000fe20000000200 */
[C---:B----4-:R-:W-:Y:S03]  /*d0f0*/  HMMA.16816.F32.BF16 R16, R168.reuse, R12, RZ ;  /* 0x0000000ca810723c */ /* 0x050fe600000418ff */
[----:B------:R-:W0:Y:S05]  /*d100*/  LDGDEPBAR ;  /* 0x00000000000079af */ /* 0x000e2a0000000000 */
[C---:B------:R-:W-:Y:S08]  /*d110*/  HMMA.16816.F32.BF16 R12, R168.reuse, R14, RZ ;  /* 0x0000000ea80c723c */ /* 0x040ff000000418ff */
[C---:B-1----:R-:W-:Y:S08]  /*d120*/  HMMA.16816.F32.BF16 R8, R168.reuse, R4, RZ ;  /* 0x00000004a808723c */ /* 0x042ff000000418ff */
[C---:B--2---:R-:W-:Y:S08]  /*d130*/  HMMA.16816.F32.BF16 R188, R168.reuse, R184, RZ ;  /* 0x000000b8a8bc723c */ /* 0x044ff000000418ff */
[C---:B------:R-:W-:Y:S08]  /*d140*/  HMMA.16816.F32.BF16 R4, R168.reuse, R6, RZ ;  /* 0x00000006a804723c */ /* 0x040ff000000418ff */
[C---:B------:R-:W-:Y:S08]  /*d150*/  HMMA.16816.F32.BF16 R184, R168.reuse, R186, RZ ;  /* 0x000000baa8b8723c */ /* 0x040ff000000418ff */
[C---:B---3--:R-:W-:Y:S08]  /*d160*/  HMMA.16816.F32.BF16 R180, R168.reuse, R28, RZ ;  /* 0x0000001ca8b4723c */ /* 0x048ff000000418ff */
        /* <DEDUP_REMOVED lines=8> */
[C---:B-----5:R-:W-:Y:S08]  /*d1f0*/  HMMA.16816.F32.BF16 R188, R20.reuse, R32, R188 ;  /* 0x0000002014bc723c */ /* 0x060ff000000418bc */
[C---:B------:R-:W-:Y:S01]  /*d200*/  HMMA.16816.F32.BF16 R184, R20.reuse, R34, R184 ;  /* 0x0000002214b8723c */ /* 0x040fe200000418b8 */
[----:B------:R-:W-:Y:S07]  /*d210*/  LDSM.16.M88.4 R32, [R225] ;  /* 0x00000000e120783b */ /* 0x000fee0000000200 */
[C---:B-1----:R-:W-:Y:S08]  /*d220*/  HMMA.16816.F32.BF16 R180, R20.reuse, R28, R180 ;  /* 0x0000001c14b4723c */ /* 0x042ff000000418b4 */
[----:B------:R-:W-:Y:S01]  /*d230*/  HMMA.16816.F32.BF16 R168, R20, R30, R168 ;  /* 0x0000001e14a8723c */ /* 0x000fe200000418a8 */
[----:B------:R-:W1:Y:S04]  /*d240*/  LDSM.16.M88.4 R28, [R223+0x11800] ;  /* 0x01180000df1c783b */ /* 0x000e680000000200 */
[----:B------:R-:W4:Y:S03]  /*d250*/  LDSM.16.M88.4 R20, [R216] ;  /* 0x00000000d814783b */ /* 0x000f260000000200 */
        /* <DEDUP_REMOVED lines=18> */
[----:B------:R-:W-:Y:S07]  /*d380*/  LDSM.16.M88.4 R200, [R213] ;  /* 0x00000000d5c8783b */ /* 0x000fee0000000200 */
[C---:B-----5:R-:W-:Y:S08]  /*d390*/  HMMA.16816.F32.BF16 R188, R32.reuse, R196, R188 ;  /* 0x000000c420bc723c */ /* 0x060ff000000418bc */
[C---:B------:R-:W-:Y:S01]  /*d3a0*/  HMMA.16816.F32.BF16 R184, R32.reuse, R198, R184 ;  /* 0x000000c620b8723c */ /* 0x040fe200000418b8 */
[----:B------:R-:W2:Y:S07]  /*d3b0*/  LDSM.16.M88.4 R196, [R229+0x13000] ;  /* 0x01300000e5c4783b */ /* 0x000eae0000000200 */
[C---:B---3--:R-:W-:Y:S08]  /*d3c0*/  HMMA.16816.F32.BF16 R180, R32.reuse, R192, R180 ;  /* 0x000000c020b4723c */ /* 0x048ff000000418b4 */
[----:B------:R-:W-:Y:S01]  /*d3d0*/  HMMA.16816.F32.BF16 R168, R32, R194, R168 ;  /* 0x000000c220a8723c */ /* 0x000fe200000418a8 */
[----:B------:R-:W3:Y:S04]  /*d3e0*/  LDSM.16.M88.4 R192, [R229+0x13800] ;  /* 0x01380000e5c0783b */ /* 0x000ee80000000200 */
[----:B------:R-:W-:Y:S03]  /*d3f0*/  LDSM.16.M88.4 R32, [R228+0x4000] ;  /* 0x00400000e420783b */ /* 0x000fe60000000200 */
        /* <DEDUP_REMOVED lines=21> */
[----:B------:R-:W-:Y:S07]  /*d550*/  LDSM.16.M88.4 R200, [R211] ;  /* 0x00000000d3c8783b */ /* 0x000fee0000000200 */
[C---:B--2---:R-:W-:Y:S08]  /*d560*/  HMMA.16816.F32.BF16 R180, R32.reuse, R196, R180 ;  /* 0x000000c420b4723c */ /* 0x044ff000000418b4 */
[----:B------:R-:W-:Y:S01]  /*d570*/  HMMA.16816.F32.BF16 R168, R32, R198, R168 ;  /* 0x000000c620a8723c */ /* 0x000fe200000418a8 */
[----:B------:R-:W2:Y:S04]  /*d580*/  LDSM.16.M88.4 R32, [R223+0x13800] ;  /* 0x01380000df20783b */ /* 0x000ea80000000200 */
        /* <DEDUP_REMOVED lines=9> */
[----:B------:R-:W4:Y:S07]  /*d620*/  LDSM.16.M88.4 R192, [R216+0x3000] ;  /* 0x00300000d8c0783b */ /* 0x000f2e0000000200 */
[C---:B--2---:R-:W-:Y:S08]  /*d630*/  HMMA.16816.F32.BF16 R180, R24.reuse, R32, R180 ;  /* 0x0000002018b4723c */ /* 0x044ff000000418b4 */
[----:B------:R-:W-:Y:S01]  /*d640*/  HMMA.16816.F32.BF16 R168, R24, R34, R168 ;  /* 0x0000002218a8723c */ /* 0x000fe200000418a8 */
[----:B------:R-:W2:Y:S04]  /*d650*/  LDSM.16.M88.4 R32, [R216+0x3800] ;  /* 0x00380000d820783b */ /* 0x000ea80000000200 */
[----:B------:R-:W-:Y:S03]  /*d660*/  LDSM.16.M88.4 R24, [R229+0x14000] ;  /* 0x01400000e518783b */ /* 0x000fe60000000200 */
[C---:B-1----:R-:W-:Y:S08]  /*d670*/  HMMA.16816.F32.BF16 R8, R28.reuse, R196, R8 ;  /* 0x000000c41c08723c */ /* 0x042ff00000041808 */
[C---:B---3--:R-:W-:Y:S08]  /*d680*/  HMMA.16816.F32.BF16 R16, R28.reuse, R20, R16 ;  /* 0x000000141c10723c */ /* 0x048ff00000041810 */
[C---:B------:R-:W-:Y:S01]  /*d690*/  HMMA.16816.F32.BF16 R12, R28.reuse, R22, R12 ;  /* 0x000000161c0c723c */ /* 0x040fe2000004180c */
[----:B------:R-:W1:Y:S07]  /*d6a0*/  LDSM.16.M88.4 R20, [R230+0x8000] ;  /* 0x00800000e614783b */ /* 0x000e6e0000000200 */
[C---:B----4-:R-:W-:Y:S08]  /*d6b0*/  HMMA.16816.F32.BF16 R188, R28.reuse, R192, R188 ;  /* 0x000000c01cbc723c */ /* 0x050ff000000418bc */
[C---:B------:R-:W-:Y:S01]  /*d6c0*/  HMMA.16816.F32.BF16 R184, R28.reuse, R194, R184 ;  /* 0x000000c21cb8723c */ /* 0x040fe200000418b8 */
[----:B------:R-:W3:Y:S07]  /*d6d0*/  LDSM.16.M88.4 R192, [R229+0x14800] ;  /* 0x01480000e5c0783b */ /* 0x000eee0000000200 */
[C---:B------:R-:W-:Y:S01]  /*d6e0*/  HMMA.16816.F32.BF16 R4, R28.reuse, R198, R4 ;  /* 0x000000c61c04723c */ /* 0x040fe20000041804 */
[----:B------:R-:W-:Y:S07]  /*d6f0*/  LDSM.16.M88.4 R196, [R210] ;  /* 0x00000000d2c4783b */ /* 0x000fee0000000200 */
[C---:B--2---:R-:W-:Y:S08]  /*d700*/  HMMA.16816.F32.BF16 R180, R28.reuse, R32, R180 ;  /* 0x000000201cb4723c */ /* 0x044ff000000418b4 */
[----:B------:R-:W-:Y:S01]  /*d710*/  HMMA.16816.F32.BF16 R168, R28, R34, R168 ;  /* 0x000000221ca8723c */ /* 0x000fe200000418a8 */
[----:B------:R-:W2:Y:S04]  /*d720*/  LDSM.16.M88.4 R32, [R229+0x15000] ;  /* 0x01500000e520783b */ /* 0x000ea80000000200 */
[----:B------:R-:W4:Y:S03]  /*d730*/  LDSM.16.M88.4 R28, [R229+0x15800] ;  /* 0x01580000e51c783b */ /* 0x000f260000000200 */
[C---:B-1----:R-:W-:Y:S08]  /*d740*/  HMMA.16816.F32.BF16 R16, R20.reuse, R24, R16 ;  /* 0x000000181410723c */ /* 0x042ff00000041810 */
[C---:B------:R-:W-:Y:S01]  /*d750*/  HMMA.16816.F32.BF16 R12, R20.reuse, R26, R12 ;  /* 0x0000001a140c723c */ /* 0x040fe2000004180c */
[----:B------:R-:W1:Y:S07]  /*d760*/  LDSM.16.M88.4 R24, [R228+0x8000] ;  /* 0x00800000e418783b */ /* 0x000e6e0000000200 */
[C---:B---3--:R-:W-:Y:S08]  /*d770*/  HMMA.16816.F32.BF16 R8, R20.reuse, R192, R8 ;  /* 0x000000c01408723c */ /* 0x048ff00000041808 */
[C---:B------:R-:W-:Y:S01]  /*d780*/  HMMA.16816.F32.BF16 R4, R20.reuse, R194, R4 ;  /* 0x000000c21404723c */ /* 0x040fe20000041804 */
[----:B------:R-:W3:Y:S07]  /*d790*/  LDSM.16.M88.4 R192, [R209] ;  /* 0x00000000d1c0783b */ /* 0x000eee0000000200 */
[C---:B--2---:R-:W-:Y:S08]  /*d7a0*/  HMMA.16816.F32.BF16 R188, R20.reuse, R32, R188 ;  /* 0x0000002014bc723c */ /* 0x044ff000000418bc */
[C---:B------:R-:W-:Y:S01]  /*d7b0*/  HMMA.16816.F32.BF16 R184, R20.reuse, R34, R184 ;  /* 0x0000002214b8723c */ /* 0x040fe200000418b8 */
[----:B------:R-:W-:Y:S07]  /*d7c0*/  LDSM.16.M88.4 R32, [R226+0x8000] ;  /* 0x00800000e220783b */ /* 0x000fee0000000200 */
[C---:B----4-:R-:W-:Y:S08]  /*d7d0*/  HMMA.16816.F32.BF16 R180, R20.reuse, R28, R180 ;  /* 0x0000001c14b4723c */ /* 0x050ff000000418b4 */
[----:B------:R-:W-:Y:S01]  /*d7e0*/  HMMA.16816.F32.BF16 R168, R20, R30, R168 ;  /* 0x0000001e14a8723c */ /* 0x000fe200000418a8 */
[----:B------:R-:W2:Y:S04]  /*d7f0*/  LDSM.16.M88.4 R28, [R208] ;  /* 0x00000000d01c783b */ /* 0x000ea80000000200 */
[----:B------:R-:W4:Y:S03]  /*d800*/  LDSM.16.M88.4 R20, [R223+0x14000] ;  /* 0x01400000df14783b */ /* 0x000f260000000200 */
        /* <DEDUP_REMOVED lines=11> */
[----:B------:R-:W-:Y:S04]  /*d8c0*/  LDSM.16.M88.4 R28, [R225+0x8000] ;  /* 0x00800000e11c783b */ /* 0x000fe80000000200 */
[----:B------:R-:W2:Y:S03]  /*d8d0*/  LDSM.16.M88.4 R24, [R216+0x4000] ;  /* 0x00400000d818783b */ /* 0x000ea60000000200 */
[C---:B----4-:R-:W-:Y:S08]  /*d8e0*/  HMMA.16816.F32.BF16 R16, R32.reuse, R20, R16 ;  /* 0x000000142010723c */ /* 0x050ff00000041810 */
[C---:B------:R-:W-:Y:S01]  /*d8f0*/  HMMA.16816.F32.BF16 R12, R32.reuse, R22, R12 ;  /* 0x00000016200c723c */ /* 0x040fe2000004180c */
[----:B------:R-:W4:Y:S07]  /*d900*/  LDSM.16.M88.4 R20, [R216+0x4800] ;  /* 0x00480000d814783b */ /* 0x000f2e0000000200 */
[C---:B-1----:R-:W-:Y:S08]  /*d910*/  HMMA.16816.F32.BF16 R8, R32.reuse, R200, R8 ;  /* 0x000000c82008723c */ /* 0x042ff00000041808 */
[C---:B------:R-:W-:Y:S01]  /*d920*/  HMMA.16816.F32.BF16 R4, R32.reuse, R202, R4 ;  /* 0x000000ca2004723c */ /* 0x040fe20000041804 */
[----:B------:R-:W-:Y:S07]  /*d930*/  LDSM.16.M88.4 R200, [R230+0xc000] ;  /* 0x00c00000e6c8783b */ /* 0x000fee0000000200 */
[C---:B---3--:R-:W-:Y:S08]  /*d940*/  HMMA.16816.F32.BF16 R180, R32.reuse, R192, R180 ;  /* 0x000000c020b4723c */ /* 0x048ff000000418b4 */
[C---:B------:R-:W-:Y:S01]  /*d950*/  HMMA.16816.F32.BF16 R168, R32.reuse, R194, R168 ;  /* 0x000000c220a8723c */ /* 0x040fe200000418a8 */
[----:B------:R-:W1:Y:S07]  /*d960*/  LDSM.16.M88.4 R192, [R216+0x5000] ;  /* 0x00500000d8c0783b */ /* 0x000e6e0000000200 */
[C---:B-----5:R-:W-:Y:S08]  /*d970*/  HMMA.16816.F32.BF16 R188, R32.reuse, R196, R188 ;  /* 0x000000c420bc723c */ /* 0x060ff000000418bc */
[----:B------:R-:W-:Y:S01]  /*d980*/  HMMA.16816.F32.BF16 R184, R32, R198, R184 ;  /* 0x000000c620b8723c */ /* 0x000fe200000418b8 */
[----:B------:R-:W3:Y:S04]  /*d990*/  LDSM.16.M88.4 R32, [R216+0x5800] ;  /* 0x00580000d820783b */ /* 0x000ee80000000200 */
[----:B------:R-:W-:Y:S03]  /*d9a0*/  LDSM.16.M88.4 R196, [R229+0x17000] ;  /* 0x01700000e5c4783b */ /* 0x000fe60000000200 */
        /* <DEDUP_REMOVED lines=16> */
[C---:B----4-:R-:W-:Y:S08]  /*dab0*/  HMMA.16816.F32.BF16 R8, R200.reuse, R20, R8 ;  /* 0x00000014c808723c */ /* 0x050ff00000041808 */
[C---:B------:R-:W-:Y:S01]  /*dac0*/  HMMA.16816.F32.BF16 R4, R200.reuse, R22, R4 ;  /* 0x00000016c804723c */ /* 0x040fe20000041804 */
[----:B------:R-:W4:Y:S07]  /*dad0*/  LDSM.16.M88.4 R20, [R205] ;  /* 0x00000000cd14783b */ /* 0x000f2e0000000200 */
[C---:B------:R-:W-:Y:S08]  /*dae0*/  HMMA.16816.F32.BF16 R188, R200.reuse, R196, R188 ;  /* 0x000000c4c8bc723c */ /* 0x040ff000000418bc */
[C---:B------:R-:W-:Y:S01]  /*daf0*/  HMMA.16816.F32.BF16 R184, R200.reuse, R198, R184 ;  /* 0x000000c6c8b8723c */ /* 0x040fe200000418b8 */
[----:B------:R-:W-:Y:S07]  /*db00*/  LDSM.16.M88.4 R196, [R223+0x17000] ;  /* 0x01700000dfc4783b */ /* 0x000fee0000000200 */
[C---:B-1----:R-:W-:Y:S08]  /*db10*/  HMMA.16816.F32.BF16 R180, R200.reuse, R192, R180 ;  /* 0x000000c0c8b4723c */ /* 0x042ff000000418b4 */
[----:B------:R-:W-:Y:S01]  /*db20*/  HMMA.16816.F32.BF16 R168, R200, R194, R168 ;  /* 0x000000c2c8a8723c */ /* 0x000fe200000418a8 */
[----:B------:R-:W1:Y:S07]  /*db30*/  LDSM.16.M88.4 R192, [R204] ;  /* 0x00000000ccc0783b */ /* 0x000e6e0000000200 */
[C---:B---3--:R-:W-:Y:S08]  /*db40*/  HMMA.16816.F32.BF16 R16, R32.reuse, R28, R16 ;  /* 0x0000001c2010723c */ /* 0x048ff00000041810 */
[C---:B------:R-:W-:Y:S01]  /*db50*/  HMMA.16816.F32.BF16 R12, R32.reuse, R30, R12 ;  /* 0x0000001e200c723c */ /* 0x040fe2000004180c */
[----:B------:R-:W3:Y:S07]  /*db60*/  LDSM.16.M88.4 R28, [R226+0xc000] ;  /* 0x00c00000e21c783b */ /* 0x000eee0000000200 */
[C---:B--2---:R-:W-:Y:S08]  /*db70*/  HMMA.16816.F32.BF16 R8, R32.reuse, R24, R8 ;  /* 0x000000182008723c */ /* 0x044ff00000041808 */
[C---:B------:R-:W-:Y:S01]  /*db80*/  HMMA.16816.F32.BF16 R4, R32.reuse, R26, R4 ;  /* 0x0000001a2004723c */ /* 0x040fe20000041804 */
[----:B------:R-:W2:Y:S07]  /*db90*/  LDSM.16.M88.4 R24, [R223+0x16000] ;  /* 0x01600000df18783b */ /* 0x000eae0000000200 */
[C---:B----4-:R-:W-:Y:S08]  /*dba0*/  HMMA.16816.F32.BF16 R188, R32.reuse, R20, R188 ;  /* 0x0000001420bc723c */ /* 0x050ff000000418bc */
[C---:B------:R-:W-:Y:S01]  /*dbb0*/  HMMA.16816.F32.BF16 R184, R32.reuse, R22, R184 ;  /* 0x0000001620b8723c */ /* 0x040fe200000418b8 */
[----:B------:R-:W4:Y:S07]  /*dbc0*/  LDSM.16.M88.4 R20, [R223+0x16800] ;  /* 0x01680000df14783b */ /* 0x000f2e0000000200 */
[C---:B-1----:R-:W-:Y:S08]  /*dbd0*/  HMMA.16816.F32.BF16 R180, R32.reuse, R192, R180 ;  /* 0x000000c020b4723c */ /* 0x042ff000000418b4 */
[----:B------:R-:W-:Y:S01]  /*dbe0*/  HMMA.16816.F32.BF16 R168, R32, R194, R168 ;  /* 0x000000c220a8723c */ /* 0x000fe200000418a8 */
[----:B------:R-:W1:Y:S04]  /*dbf0*/  LDSM.16.M88.4 R32, [R223+0x17800] ;  /* 0x01780000df20783b */ /* 0x000e680000000200 */
[----:B------:R-:W-:Y:S03]  /*dc00*/  LDSM.16.M88.4 R192, [R216+0x6800] ;  /* 0x00680000d8c0783b */ /* 0x000fe60000000200 */
[C---:B---3--:R-:W-:Y:S08]  /*dc10*/  HMMA.16816.F32.BF16 R188, R28.reuse, R196, R188 ;  /* 0x000000c41cbc723c */ /* 0x048ff000000418bc */
[C---:B--2---:R-:W-:Y:S08]  /*dc20*/  HMMA.16816.F32.BF16 R16, R28.reuse, R24, R16 ;  /* 0x000000181c10723c */ /* 0x044ff00000041810 */
[C---:B------:R-:W-:Y:S01]  /*dc30*/  HMMA.16816.F32.BF16 R12, R28.reuse, R26, R12 ;  /* 0x0000001a1c0c723c */ /* 0x040fe2000004180c */
[----:B------:R-:W2:Y:S07]  /*dc40*/  LDSM.16.M88.4 R24, [R225+0xc000] ;  /* 0x00c00000e118783b */ /* 0x000eae0000000200 */
[C---:B----4-:R-:W-:Y:S08]  /*dc50*/  HMMA.16816.F32.BF16 R8, R28.reuse, R20, R8 ;  /* 0x000000141c08723c */ /* 0x050ff00000041808 */
[C---:B------:R-:W-:Y:S01]  /*dc60*/  HMMA.16816.F32.BF16 R4, R28.reuse, R22, R4 ;  /* 0x000000161c04723c */ /* 0x040fe20000041804 */
[----:B------:R-:W3:Y:S07]  /*dc70*/  LDSM.16.M88.4 R20, [R216+0x6000] ;  /* 0x00600000d814783b */ /* 0x000eee0000000200 */
[C---:B------:R-:W-:Y:S08]  /*dc80*/  HMMA.16816.F32.BF16 R184, R28.reuse, R198, R184 ;  /* 0x000000c61cb8723c */ /* 0x040ff000000418b8 */
[C---:B-1----:R-:W-:Y:S07]  /*dc90*/  HMMA.16816.F32.BF16 R180, R28.reuse, R32, R180 ;  /* 0x000000201cb4723c */ /* 0x042fee00000418b4 */
[----:B------:R-:W-:Y:S01]  /*dca0*/  IMAD.IADD R32, R246, 0x1, -R0 ;  /* 0x00000001f6207824 */ /* 0x000fe200078e0a00 */
[----:B------:R-:W-:Y:S01]  /*dcb0*/  HMMA.16816.F32.BF16 R168, R28, R34, R168 ;  /* 0x000000221ca8723c */ /* 0x000fe200000418a8 */
[----:B------:R-:W1:Y:S01]  /*dcc0*/  LDSM.16.M88.4 R28, [R216+0x7000] ;  /* 0x00700000d81c783b */ /* 0x000e620000000200 */
[----:B------:R-:W-:-:S02]  /*dcd0*/  IABS R33, R2 ;  /* 0x0000000200217213 */ /* 0x000fc40000000000 */
[----:B------:R-:W-:-:S04]  /*dce0*/  IABS R32, R32 ;  /* 0x0000002000207213 */ /* 0x000fc80000000000 */
[----:B------:R-:W-:Y:S01]  /*dcf0*/  I2F R33, R33 ;  /* 0x0000002100217306 */ /* 0x000fe20000201400 */
[----:B------:R-:W-:Y:S01]  /*dd00*/  IMAD.MOV.U32 R35, RZ, RZ, R32 ;  /* 0x000000ffff237224 */ /* 0x000fe200078e0020 */
[----:B------:R-:W-:Y:S01]  /*dd10*/  IADD3 R32, R0, 0x1, RZ ;  /* 0x0000000100207810 */ /* 0x000fe20007ffe0ff */
[C---:B--2---:R-:W-:Y:S03]  /*dd20*/  HMMA.16816.F32.BF16 R8, R24.reuse, R192, R8 ;  /* 0x000000c01808723c */ /* 0x044fe60000041808 */
[----:B------:R-:W-:Y:S01]  /*dd30*/  ISETP.GE.AND P0, PT, R32, R244, PT ;  /* 0x000000f42000720c */ /* 0x000fe20003f06270 */
[----:B------:R-:W-:Y:S01]  /*dd40*/  IMAD.IADD R2, R246, 0x1, -R32 ;  /* 0x00000001f6027824 */ /* 0x000fe200078e0a20 */
[----:B------:R-:W2:Y:S01]  /*dd50*/  I2F R35, R35 ;  /* 0x0000002300237306 */ /* 0x000ea20000201400 */
[----:B------:R-:W-:Y:S02]  /*dd60*/  ISETP.GE.AND P6, PT, R32, R237, PT ;  /* 0x000000ed2000720c */ /* 0x000fe40003fc6270 */
[----:B---3--:R-:W-:Y:S01]  /*dd70*/  HMMA.16816.F32.BF16 R16, R24, R20, R16 ;  /* 0x000000141810723c */ /* 0x008fe20000041810 */
[----:B------:R-:W-:-:S02]  /*dd80*/  IABS R2, R2 ;  /* 0x0000000200027213 */ /* 0x000fc40000000000 */
[C---:B------:R-:W-:Y:S02]  /*dd90*/  ISETP.LT.OR P0, PT, R32.reuse, R245, P0 ;  /* 0x000000f52000720c */ /* 0x040fe40000701670 */
[----:B------:R-:W-:-:S03]  /*dda0*/  ISETP.LT.OR P6, PT, R32, R242, P6 ;  /* 0x000000f22000720c */ /* 0x000fc600037c1670 */
[----:B------:R-:W-:Y:S01]  /*ddb0*/  HMMA.16816.F32.BF16 R12, R24, R22, R12 ;  /* 0x00000016180c723c */ /* 0x000fe2000004180c */
[----:B------:R-:W3:Y:S01]  /*ddc0*/  LDSM.16.M88.4 R20, [R216+0x7800] ;  /* 0x00780000d814783b */ /* 0x000ee20000000200 */
[----:B------:R-:W-:-:S06]  /*ddd0*/  DEPBAR.LE SB0, 0x0 ;  /* 0x000080000000791a */ /* 0x000fcc0000000000 */
[C---:B------:R-:W-:Y:S08]  /*dde0*/  HMMA.16816.F32.BF16 R4, R24.reuse, R194, R4 ;  /* 0x000000c21804723c */ /* 0x040ff00000041804 */
[----:B-1----:R-:W-:Y:S01]  /*ddf0*/  HMMA.16816.F32.BF16 R188, R24, R28, R188 ;  /* 0x0000001c18bc723c */ /* 0x002fe200000418bc */
[----:B--2---:R-:W-:-:S06]  /*de00*/  FFMA.FTZ R35, R35, -UR28, R16 ;  /* 0x8000001c23237c23 */ /* 0x004fcc0008010010 */
[----:B------:R-:W-:Y:S01]  /*de10*/  IMAD.IADD R29, R243, 0x1, -R32 ;  /* 0x00000001f31d7824 */ /* 0x000fe200078e0a20 */
[----:B------:R-:W-:Y:S01]  /*de20*/  HMMA.16816.F32.BF16 R184, R24, R30, R184 ;  /* 0x0000001e18b8723c */ /* 0x000fe200000418b8 */
[----:B------:R-:W-:Y:S01]  /*de30*/  IMAD.MOV.U32 R28, RZ, RZ, R2 ;  /* 0x000000ffff1c7224 */ /* 0x000fe200078e0002 */
[----:B------:R-:W-:Y:S02]  /*de40*/  IADD3 R2, R0, 0x8, RZ ;  /* 0x0000000800027810 */ /* 0x000fe40007ffe0ff */
[----:B------:R-:W-:-:S03]  /*de50*/  IABS R29, R29 ;  /* 0x0000001d001d7213 */ /* 0x000fc60000000000 */
[----:B------:R-:W-:Y:S01]  /*de60*/  IMAD.IADD R31, R246, 0x1, -R2 ;  /* 0x00000001f61f7824 */ /* 0x000fe200078e0a02 */
[----:B------:R-:W1:Y:S01]  /*de70*/  I2F R28, R28 ;  /* 0x0000001c001c7306 */ /* 0x000e620000201400 */
[----:B------:R-:W-:-:S03]  /*de80*/  IMAD.MOV.U32 R30, RZ, RZ, R29 ;  /* 0x000000ffff1e7224 */ /* 0x000fc600078e001d */
[----:B------:R-:W-:-:S04]  /*de90*/  IABS R29, R31 ;  /* 0x0000001f001d7213 */ /* 0x000fc80000000000 */
[----:B------:R-:W2:Y:S01]  /*dea0*/  I2F R30, R30 ;  /* 0x0000001e001e7306 */ /* 0x000ea20000201400 */
[----:B------:R-:W-:Y:S01]  /*deb0*/  IMAD.MOV.U32 R31, RZ, RZ, R29 ;  /* 0x000000ffff1f7224 */ /* 0x000fe200078e001d */
[----:B------:R-:W-:Y:S01]  /*dec0*/  IADD3 R29, R0, 0x9, RZ ;  /* 0x00000009001d7810 */ /* 0x000fe20007ffe0ff */
[C---:B---3--:R-:W-:Y:S04]  /*ded0*/  HMMA.16816.F32.BF16 R180, R24.reuse, R20, R180 ;  /* 0x0000001418b4723c */ /* 0x048fe800000418b4 */
[C---:B------:R-:W-:Y:S01]  /*dee0*/  IMAD.IADD R16, R243.reuse, 0x1, -R29 ;  /* 0x00000001f3107824 */ /* 0x040fe200078e0a1d */
[----:B------:R-:W3:Y:S01]  /*def0*/  I2F R31, R31 ;  /* 0x0000001f001f7306 */ /* 0x000ee20000201400 */
[----:B-1----:R-:W-:Y:S02]  /*df00*/  FFMA.FTZ R17, R28, -UR28, R17 ;  /* 0x8000001c1c117c23 */ /* 0x002fe40008010011 */
[----:B------:R-:W-:Y:S01]  /*df10*/  IMAD.IADD R21, R246, 0x1, -R29 ;  /* 0x00000001f6157824 */ /* 0x000fe200078e0a1d */
[----:B------:R-:W-:Y:S01]  /*df20*/  HMMA.16816.F32.BF16 R168, R24, R22, R168 ;  /* 0x0000001618a8723c */ /* 0x000fe200000418a8 */
[----:B------:R-:W-:-:S03]  /*df30*/  IMAD.IADD R20, R243, 0x1, -R2 ;  /* 0x00000001f3147824 */ /* 0x000fc600078e0a02 */
[----:B------:R-:W-:Y:S01]  /*df40*/  IABS R21, R21 ;  /* 0x0000001500157213 */ /* 0x000fe20000000000 */
[----:B--2---:R-:W-:Y:S01]  /*df50*/  FFMA.FTZ R19, R30, -UR28, R19 ;  /* 0x8000001c1e137c23 */ /* 0x004fe20008010013 */
[----:B------:R-:W-:Y:S02]  /*df60*/  IABS R20, R20 ;  /* 0x0000001400147213 */ /* 0x000fe40000000000 */
[----:B------:R-:W-:Y:S01]  /*df70*/  IADD3 R22, R0, 0x10, RZ ;  /* 0x0000001000167810 */ /* 0x000fe20007ffe0ff */
[----:B------:R-:W-:Y:S01]  /*df80*/  IMAD.MOV.U32 R26, RZ, RZ, R21 ;  /* 0x000000ffff1a7224 */ /* 0x000fe200078e0015 */
[----:B------:R-:W-:Y:S01]  /*df90*/  IABS R21, R16 ;  /* 0x0000001000157213 */ /* 0x000fe20000000000 */
[----:B------:R-:W-:Y:S01]  /*dfa0*/  FFMA.FTZ R16, R33, -UR28, R18 ;  /* 0x8000001c21107c23 */ /* 0x000fe20008010012 */
[----:B------:R1:W-:Y:S01]  /*dfb0*/  I2F R23, R20 ;  /* 0x0000001400177306 */ /* 0x0003e20000201400 */
[----:B------:R-:W-:Y:S01]  /*dfc0*/  IMAD.IADD R18, R246, 0x1, -R22 ;  /* 0x00000001f6127824 */ /* 0x000fe200078e0a16 */
[C---:B------:R-:W-:Y:S01]  /*dfd0*/  IADD3 R24, R0.reuse, 0x11, RZ ;  /* 0x0000001100187810 */ /* 0x040fe20007ffe0ff */
[----:B------:R-:W-:Y:S01]  /*dfe0*/  IMAD.MOV.U32 R32, RZ, RZ, R21 ;  /* 0x000000ffff207224 */ /* 0x000fe200078e0015 */
[----:B------:R-:W-:Y:S01]  /*dff0*/  FSEL R21, R35, -INF , !P1 ;  /* 0xff80000023157808 */ /* 0x000fe20004800000 */
[----:B---3--:R-:W-:Y:S01]  /*e000*/  FFMA.FTZ R12, R31, -UR28, R12 ;  /* 0x8000001c1f0c7c23 */ /* 0x008fe2000801000c */
[----:B------:R-:W-:Y:S01]  /*e010*/  BAR.SYNC.DEFER_BLOCKING 0x0 ;  /* 0x0000000000007b1d */ /* 0x000fe20000010000 */
[----:B------:R-:W-:Y:S01]  /*e020*/  ISETP.GE.AND P1, PT, R0, R237, PT ;  /* 0x000000ed0000720c */ /* 0x000fe20003f26270 */
[----:B------:R-:W-:Y:S01]  /*e030*/  IMAD.IADD R27, R243, 0x1, -R22 ;  /* 0x00000001f31b7824 */ /* 0x000fe200078e0a16 */
[----:B------:R-:W-:-:S02]  /*e040*/  IABS R25, R18 ;  /* 0x0000001200197213 */ /* 0x000fc40000000000 */
[----:B------:R-:W-:Y:S01]  /*e050*/  ISETP.LT.OR P1, PT, R0, R242, P1 ;  /* 0x000000f20000720c */ /* 0x000fe20000f21670 */
[----:B------:R-:W2:Y:S01]  /*e060*/  I2F R26, R26 ;  /* 0x0000001a001a7306 */ /* 0x000ea20000201400 */
[----:B------:R-:W-:Y:S02]  /*e070*/  IABS R27, R27 ;  /* 0x0000001b001b7213 */ /* 0x000fe40000000000 */
[----:B------:R-:W-:Y:S02]  /*e080*/  FSEL R16, R16, -INF , !P1 ;  /* 0xff80000010107808 */ /* 0x000fe40004800000 */
[----:B-1----:R-:W-:Y:S01]  /*e090*/  FSEL R20, R17, -INF , !P0 ;  /* 0xff80000011147808 */ /* 0x002fe20004000000 */
[----:B------:R-:W-:Y:S01]  /*e0a0*/  IMAD.IADD R17, R246, 0x1, -R24 ;  /* 0x00000001f6117824 */ /* 0x000fe200078e0a18 */
[C---:B------:R-:W-:Y:S01]  /*e0b0*/  ISETP.GE.AND P1, PT, R2.reuse, R244, PT ;  /* 0x000000f40200720c */ /* 0x040fe20003f26270 */
[----:B------:R1:W3:Y:S01]  /*e0c0*/  I2F R28, R32 ;  /* 0x00000020001c7306 */ /* 0x0002e20000201400 */
[----:B------:R-:W-:-:S02]  /*e0d0*/  ISETP.GE.AND P0, PT, R2, R237, PT ;  /* 0x000000ed0200720c */ /* 0x000fc40003f06270 */
[C---:B------:R-:W-:Y:S02]  /*e0e0*/  ISETP.LT.OR P1, PT, R2.reuse, R245, P1 ;  /* 0x000000f50200720c */ /* 0x040fe40000f21670 */
[----:B------:R-:W-:Y:S02]  /*e0f0*/  ISETP.LT.OR P0, PT, R2, R242, P0 ;  /* 0x000000f20200720c */ /* 0x000fe40000701670 */
[----:B------:R-:W-:Y:S01]  /*e100*/  IADD3 R2, R0, 0x18, RZ ;  /* 0x0000001800027810 */ /* 0x000fe20007ffe0ff */
[----:B------:R-:W4:Y:S01]  /*e110*/  I2F R25, R25 ;  /* 0x0000001900197306 */ /* 0x000f220000201400 */
[----:B------:R-:W-:Y:S01]  /*e120*/  FSEL R18, R12, -INF , !P1 ;  /* 0xff8000000c127808 */ /* 0x000fe20004800000 */
[----:B--2---:R-:W-:Y:S01]  /*e130*/  FFMA.FTZ R13, R26, -UR28, R13 ;  /* 0x8000001c1a0d7c23 */ /* 0x004fe2000801000d */
[----:B------:R-:W-:Y:S01]  /*e140*/  IABS R17, R17 ;  /* 0x0000001100117213 */ /* 0x000fe20000000000 */
[--C-:B------:R-:W-:Y:S01]  /*e150*/  IMAD.IADD R12, R246, 0x1, -R2.reuse ;  /* 0x00000001f60c7824 */ /* 0x100fe200078e0a02 */
[----:B------:R-:W-:Y:S01]  /*e160*/  FSEL R19, R19, -INF , !P6 ;  /* 0xff80000013137808 */ /* 0x000fe20007000000 */
[----:B------:R-:W-:Y:S01]  /*e170*/  IMAD.IADD R31, R243, 0x1, -R2 ;  /* 0x00000001f31f7824 */ /* 0x000fe200078e0a02 */
[C---:B------:R-:W-:Y:S01]  /*e180*/  ISETP.GE.AND P6, PT, R29.reuse, R244, PT ;  /* 0x000000f41d00720c */ /* 0x040fe20003fc6270 */
[----:B------:R2:W5:Y:S01]  /*e190*/  I2F R30, R17 ;  /* 0x00000011001e7306 */ /* 0x0005620000201400 */
[----:B------:R-:W-:Y:S01]  /*e1a0*/  ISETP.GE.AND P1, PT, R29, R237, PT ;  /* 0x000000ed1d00720c */ /* 0x000fe20003f26270 */
[----:B-1----:R-:W-:Y:S01]  /*e1b0*/  IMAD.IADD R32, R243, 0x1, -R24 ;  /* 0x00000001f3207824 */ /* 0x002fe200078e0a18 */
[----:B------:R-:W-:Y:S01]  /*e1c0*/  IABS R12, R12 ;  /* 0x0000000c000c7213 */ /* 0x000fe20000000000 */
[----:B---3--:R-:W-:Y:S01]  /*e1d0*/  FFMA.FTZ R28, R28, -UR28, R15 ;  /* 0x8000001c1c1c7c23 */ /* 0x008fe2000801000f */
[----:B------:R-:W-:-:S02]  /*e1e0*/  ISETP.LT.OR P6, PT, R29, R245, P6 ;  /* 0x000000f51d00720c */ /* 0x000fc400037c1670 */
[----:B------:R-:W-:Y:S01]  /*e1f0*/  ISETP.LT.OR P1, PT, R29, R242, P1 ;  /* 0x000000f21d00720c */ /* 0x000fe20000f21670 */
[----:B------:R-:W1:Y:S01]  /*e200*/  I2F R27, R27 ;  /* 0x0000001b001b7306 */ /* 0x000e620000201400 */
[----:B------:R-:W-:Y:S01]  /*e210*/  IABS R32, R32 ;  /* 0x0000002000207213 */ /* 0x000fe20000000000 */
[----:B----4-:R-:W-:Y:S01]  /*e220*/  FFMA.FTZ R25, R25, -UR28, R8 ;  /* 0x8000001c19197c23 */ /* 0x010fe20008010008 */
[C---:B------:R-:W-:Y:S02]  /*e230*/  IADD3 R8, R0.reuse, 0x20, RZ ;  /* 0x0000002000087810 */ /* 0x040fe40007ffe0ff */
[----:B------:R-:W-:Y:S01]  /*e240*/  IABS R31, R31 ;  /* 0x0000001f001f7213 */ /* 0x000fe20000000000 */
[----:B--2---:R-:W-:Y:S01]  /*e250*/  FFMA.FTZ R17, R23, -UR28, R14 ;  /* 0x8000001c17117c23 */ /* 0x004fe2000801000e */
[----:B------:R-:W-:Y:S01]  /*e260*/  IADD3 R23, R0, 0x19, RZ ;  /* 0x0000001900177810 */ /* 0x000fe20007ffe0ff */
[----:B------:R2:W3:Y:S01]  /*e270*/  I2F R29, R12 ;  /* 0x0000000c001d7306 */ /* 0x0004e20000201400 */
[----:B-----5:R-:W-:Y:S01]  /*e280*/  FFMA.FTZ R30, R30, -UR28, R9 ;  /* 0x8000001c1e1e7c23 */ /* 0x020fe20008010009 */
[----:B------:R-:W-:-:S02]  /*e290*/  IADD3 R9, R0, 0x21, RZ ;  /* 0x0000002100097810 */ /* 0x000fc40007ffe0ff */
[----:B------:R-:W-:Y:S01]  /*e2a0*/  FSEL R17, R17, -INF , !P0 ;  /* 0xff80000011117808 */ /* 0x000fe20004000000 */
[--C-:B------:R-:W-:Y:S01]  /*e2b0*/  IMAD.IADD R26, R243, 0x1, -R23.reuse ;  /* 0x00000001f31a7824 */ /* 0x100fe200078e0a17 */
[C---:B------:R-:W-:Y:S01]  /*e2c0*/  ISETP.GE.AND P0, PT, R22.reuse, R244, PT ;  /* 0x000000f41600720c */ /* 0x040fe20003f06270 */
[----:B-1----:R-:W-:Y:S01]  /*e2d0*/  FFMA.FTZ R27, R27, -UR28, R10 ;  /* 0x8000001c1b1b7c23 */ /* 0x002fe2000801000a */
[----:B------:R-:W1:Y:S02]  /*e2e0*/  I2F R14, R32 ;  /* 0x00000020000e7306 */ /* 0x000e640000201400 */
[----:B------:R-:W-:Y:S02]  /*e2f0*/  ISETP.LT.OR P0, PT, R22, R245, P0 ;  /* 0x000000f51600720c */ /* 0x000fe40000701670 */
[----:B------:R-:W-:Y:S02]  /*e300*/  IABS R26, R26 ;  /* 0x0000001a001a7213 */ /* 0x000fe40000000000 */
[----:B------:R-:W-:Y:S01]  /*e310*/  FSEL R196, R25, -INF , !P0 ;  /* 0xff80000019c47808 */ /* 0x000fe20004000000 */
[C---:B------:R-:W-:Y:S01]  /*e320*/  IMAD.IADD R25, R246.reuse, 0x1, -R8 ;  /* 0x00000001f6197824 */ /* 0x040fe200078e0a08 */
[----:B--2---:R-:W-:Y:S01]  /*e330*/  FSEL R12, R13, -INF , !P6 ;  /* 0xff8000000d0c7808 */ /* 0x004fe20007000000 */
[----:B------:R-:W-:Y:S01]  /*e340*/  IMAD.IADD R13, R246, 0x1, -R23 ;  /* 0x00000001f60d7824 */ /* 0x000fe200078e0a17 */
[-C--:B------:R-:W-:Y:S01]  /*e350*/  ISETP.GE.AND P6, PT, R22, R237.reuse, PT ;  /* 0x000000ed1600720c */ /* 0x080fe20003fc6270 */
[----:B------:R-:W-:Y:S01]  /*e360*/  I2F R15, R31 ;  /* 0x0000001f000f7306 */ /* 0x000fe20000201400 */
[----:B------:R-:W-:Y:S01]  /*e370*/  ISETP.GE.AND P0, PT, R24, R237, PT ;  /* 0x000000ed1800720c */ /* 0x000fe20003f06270 */
[----:B---3--:R-:W-:Y:S01]  /*e380*/  FFMA.FTZ R29, R29, -UR28, R4 ;  /* 0x8000001c1d1d7c23 */ /* 0x008fe20008010004 */
[----:B------:R-:W-:-:S02]  /*e390*/  IABS R13, R13 ;  /* 0x0000000d000d7213 */ /* 0x000fc40000000000 */
[-C--:B------:R-:W-:Y:S01]  /*e3a0*/  ISETP.LT.OR P6, PT, R22, R242.reuse, P6 ;  /* 0x000000f21600720c */ /* 0x080fe200037c1670 */
[----:B-1----:R-:W-:Y:S01]  /*e3b0*/  FFMA.FTZ R194, R14, -UR28, R11 ;  /* 0x8000001c0ec27c23 */ /* 0x002fe2000801000b */
[----:B------:R-:W-:Y:S01]  /*e3c0*/  ISETP.LT.OR P0, PT, R24, R242, P0 ;  /* 0x000000f21800720c */ /* 0x000fe20000701670 */
[----:B------:R-:W-:Y:S01]  /*e3d0*/  IMAD.MOV.U32 R22, RZ, RZ, R13 ;  /* 0x000000ffff167224 */ /* 0x000fe200078e000d */
[----:B------:R-:W-:Y:S01]  /*e3e0*/  FSEL R13, R28, -INF , !P1 ;  /* 0xff8000001c0d7808 */ /* 0x000fe20004800000 */
[----:B------:R1:W2:Y:S01]  /*e3f0*/  I2F R10, R26 ;  /* 0x0000001a000a7306 */ /* 0x0002a20000201400 */
[C---:B------:R-:W-:Y:S01]  /*e400*/  ISETP.GE.AND P1, PT, R24.reuse, R244, PT ;  /* 0x000000f41800720c */ /* 0x040fe20003f26270 */
[----:B------:R-:W-:Y:S01]  /*e410*/  IMAD.IADD R28, R243, 0x1, -R8 ;  /* 0x00000001f31c7824 */ /* 0x000fe200078e0a08 */
[----:B------:R-:W-:Y:S02]  /*e420*/  FSEL R195, R27, -INF , !P6 ;  /* 0xff8000001bc37808 */ /* 0x000fe40007000000 */
[----:B------:R-:W-:-:S02]  /*e430*/  ISETP.LT.OR P1, PT, R24, R245, P1 ;  /* 0x000000f51800720c */ /* 0x000fc40000f21670 */
[----:B------:R-:W-:Y:S01]  /*e440*/  IABS R24, R25 ;  /* 0x0000001900187213 */ /* 0x000fe20000000000 */
[----:B------:R-:W3:Y:S01]  /*e450*/  I2F R22, R22 ;  /* 0x0000001600167306 */ /* 0x000ee20000201400 */
[----:B------:R-:W-:Y:S02]  /*e460*/  ISETP.GE.AND P6, PT, R2, R244, PT ;  /* 0x000000f40200720c */ /* 0x000fe40003fc6270 */
[----:B------:R-:W-:Y:S01]  /*e470*/  FSEL R198, R30, -INF , !P1 ;  /* 0xff8000001ec67808 */ /* 0x000fe20004800000 */
[----:B------:R-:W-:Y:S01]  /*e480*/  IMAD.MOV.U32 R25, RZ, RZ, R24 ;  /* 0x000000ffff197224 */ /* 0x000fe200078e0018 */
[----:B------:R-:W-:Y:S02]  /*e490*/  ISETP.LT.OR P6, PT, R2, R245, P6 ;  /* 0x000000f50200720c */ /* 0x000fe400037c1670 */
[----:B------:R-:W-:Y:S01]  /*e4a0*/  FSEL R194, R194, -INF , !P0 ;  /* 0xff800000c2c27808 */ /* 0x000fe20004000000 */
[----:B-1----:R-:W-:Y:S01]  /*e4b0*/  IMAD.IADD R26, R246, 0x1, -R9 ;  /* 0x00000001f61a7824 */ /* 0x002fe200078e0a09 */
[----:B------:R-:W-:Y:S01]  /*e4c0*/  FSEL R193, R29, -INF , !P6 ;  /* 0xff8000001dc17808 */ /* 0x000fe20007000000 */
[----:B------:R-:W1:Y:S01]  /*e4d0*/  I2F R25, R25 ;  /* 0x0000001900197306 */ /* 0x000e620000201400 */
[-C--:B------:R-:W-:Y:S01]  /*e4e0*/  ISETP.GE.AND P1, PT, R2, R237.reuse, PT ;  /* 0x000000ed0200720c */ /* 0x080fe20003f26270 */
[----:B--2---:R-:W-:Y:S01]  /*e4f0*/  FFMA.FTZ R10, R10, -UR28, R7 ;  /* 0x8000001c0a0a7c23 */ /* 0x004fe20008010007 */
[----:B------:R-:W-:Y:S01]  /*e500*/  IABS R14, R26 ;  /* 0x0000001a000e7213 */ /* 0x000fe20000000000 */
[----:B------:R-:W-:Y:S01]  /*e510*/  IMAD.IADD R26, R243, 0x1, -R9 ;  /* 0x00000001f31a7824 */ /* 0x000fe200078e0a09 */
[C---:B------:R-:W-:Y:S01]  /*e520*/  ISETP.GE.AND P0, PT, R23.reuse, R244, PT ;  /* 0x000000f41700720c */ /* 0x040fe20003f06270 */
[----:B---3--:R-:W-:Y:S01]  /*e530*/  FFMA.FTZ R22, R22, -UR28, R5 ;  /* 0x8000001c16167c23 */ /* 0x008fe20008010005 */
[----:B------:R-:W-:Y:S01]  /*e540*/  ISETP.GE.AND P6, PT, R23, R237, PT ;  /* 0x000000ed1700720c */ /* 0x000fe20003fc6270 */
[----:B------:R-:W-:Y:S01]  /*e550*/  IMAD.MOV.U32 R4, RZ, RZ, R14 ;  /* 0x000000ffff047224 */ /* 0x000fe200078e000e */
[----:B------:R-:W-:-:S02]  /*e560*/  ISETP.LT.OR P1, PT, R2, R242, P1 ;  /* 0x000000f20200720c */ /* 0x000fc40000f21670 */
[C---:B------:R-:W-:Y:S02]  /*e570*/  ISETP.LT.OR P0, PT, R23.reuse, R245, P0 ;  /* 0x000000f51700720c */ /* 0x040fe40000701670 */
[----:B------:R-:W-:Y:S01]  /*e580*/  ISETP.LT.OR P6, PT, R23, R242, P6 ;  /* 0x000000f21700720c */ /* 0x000fe200037c1670 */
[----:B------:R-:W-:Y:S01]  /*e590*/  FFMA.FTZ R23, R15, -UR28, R6 ;  /* 0x8000001c0f177c23 */ /* 0x000fe20008010006 */
[----:B------:R-:W-:Y:S01]  /*e5a0*/  IABS R24, R28 ;  /* 0x0000001c00187213 */ /* 0x000fe20000000000 */
[----:B------:R-:W2:Y:S01]  /*e5b0*/  I2F R4, R4 ;  /* 0x0000000400047306 */ /* 0x000ea20000201400 */
[C---:B------:R-:W-:Y:S01]  /*e5c0*/  IADD3 R2, R0.reuse, 0x28, RZ ;  /* 0x0000002800027810 */ /* 0x040fe20007ffe0ff */
[----:B-1----:R-:W-:Y:S01]  /*e5d0*/  FFMA.FTZ R25, R25, -UR28, R188 ;  /* 0x8000001c19197c23 */ /* 0x002fe200080100bc */
[----:B------:R-:W-:Y:S02]  /*e5e0*/  IABS R14, R26 ;  /* 0x0000001a000e7213 */ /* 0x000fe40000000000 */
[----:B------:R-:W-:-:S02]  /*e5f0*/  IADD3 R5, R0, 0x29, RZ ;  /* 0x0000002900057810 */ /* 0x000fc40007ffe0ff */
[----:B------:R-:W-:Y:S01]  /*e600*/  FSEL R34, R23, -INF , !P1 ;  /* 0xff80000017227808 */ /* 0x000fe20004800000 */
[----:B------:R1:W3:Y:S01]  /*e610*/  I2F R11, R24 ;  /* 0x00000018000b7306 */ /* 0x0002e20000201400 */
[----:B------:R-:W-:Y:S02]  /*e620*/  FSEL R35, R22, -INF , !P0 ;  /* 0xff80000016237808 */ /* 0x000fe40004000000 */
[C---:B------:R-:W-:Y:S02]  /*e630*/  ISETP.GE.AND P1, PT, R8.reuse, R244, PT ;  /* 0x000000f40800720c */ /* 0x040fe40003f26270 */
[C---:B------:R-:W-:Y:S02]  /*e640*/  ISETP.GE.AND P0, PT, R8.reuse, R237, PT ;  /* 0x000000ed0800720c */ /* 0x040fe40003f06270 */
[C---:B------:R-:W-:Y:S01]  /*e650*/  ISETP.LT.OR P1, PT, R8.reuse, R245, P1 ;  /* 0x000000f50800720c */ /* 0x040fe20000f21670 */
[----:B------:R4:W5:Y:S01]  /*e660*/  I2F R6, R14 ;  /* 0x0000000e00067306 */ /* 0x0009620000201400 */
[----:B------:R-:W-:Y:S01]  /*e670*/  ISETP.LT.OR P0, PT, R8, R242, P0 ;  /* 0x000000f20800720c */ /* 0x000fe20000701670 */
[----:B--2---:R-:W-:Y:S01]  /*e680*/  FFMA.FTZ R189, R4, -UR28, R189 ;  /* 0x8000001c04bd7c23 */ /* 0x004fe200080100bd */
[----:B------:R-:W-:-:S02]  /*e690*/  IADD3 R7, R0, 0x30, RZ ;  /* 0x0000003000077810 */ /* 0x000fc40007ffe0ff */
[----:B------:R-:W-:Y:S02]  /*e6a0*/  FSEL R178, R10, -INF , !P6 ;  /* 0xff8000000ab27808 */ /* 0x000fe40007000000 */
[----:B------:R-:W-:Y:S01]  /*e6b0*/  FSEL R200, R25, -INF , !P1 ;  /* 0xff80000019c87808 */ /* 0x000fe20004800000 */
[C---:B-1----:R-:W-:Y:S01]  /*e6c0*/  IMAD.IADD R24, R246.reuse, 0x1, -R2 ;  /* 0x00000001f6187824 */ /* 0x042fe200078e0a02 */
[----:B------:R-:W-:Y:S01]  /*e6d0*/  ISETP.GE.AND P6, PT, R9, R244, PT ;  /* 0x000000f40900720c */ /* 0x000fe20003fc6270 */
[----:B---3--:R-:W-:Y:S01]  /*e6e0*/  FFMA.FTZ R11, R11, -UR28, R190 ;  /* 0x8000001c0b0b7c23 */ /* 0x008fe200080100be */
[----:B------:R-:W-:Y:S02]  /*e6f0*/  ISETP.GE.AND P1, PT, R9, R237, PT ;  /* 0x000000ed0900720c */ /* 0x000fe40003f26270 */
[----:B------:R-:W-:Y:S01]  /*e700*/  IABS R15, R24 ;  /* 0x00000018000f7213 */ /* 0x000fe20000000000 */
[----:B------:R-:W-:Y:S01]  /*e710*/  IMAD.IADD R24, R243, 0x1, -R2 ;  /* 0x00000001f3187824 */ /* 0x000fe200078e0a02 */
[C---:B------:R-:W-:Y:S01]  /*e720*/  ISETP.LT.OR P6, PT, R9.reuse, R245, P6 ;  /* 0x000000f50900720c */ /* 0x040fe200037c1670 */
[----:B----4-:R-:W-:Y:S01]  /*e730*/  IMAD.IADD R14, R246, 0x1, -R5 ;  /* 0x00000001f60e7824 */ /* 0x010fe200078e0a05 */
[----:B------:R-:W-:Y:S01]  /*e740*/  ISETP.LT.OR P1, PT, R9, R242, P1 ;  /* 0x000000f20900720c */ /* 0x000fe20000f21670 */
[----:B-----5:R-:W-:Y:S01]  /*e750*/  FFMA.FTZ R191, R6, -UR28, R191 ;  /* 0x8000001c06bf7c23 */ /* 0x020fe200080100bf */
[----:B------:R-:W1:Y:S01]  /*e760*/  I2F R15, R15 ;  /* 0x0000000f000f7306 */ /* 0x000e620000201400 */
[----:B------:R-:W-:-:S02]  /*e770*/  IABS R23, R24 ;  /* 0x0000001800177213 */ /* 0x000fc40000000000 */
[----:B------:R-:W-:Y:S01]  /*e780*/  IABS R8, R14 ;  /* 0x0000000e00087213 */ /* 0x000fe20000000000 */
[----:B------:R-:W-:Y:S01]  /*e790*/  IMAD.IADD R14, R243, 0x1, -R5 ;  /* 0x00000001f30e7824 */ /* 0x000fe200078e0a05 */
[----:B------:R-:W-:Y:S02]  /*e7a0*/  FSEL R199, R11, -INF , !P0 ;  /* 0xff8000000bc77808 */ /* 0x000fe40004000000 */
[----:B------:R-:W-:Y:S01]  /*e7b0*/  IADD3 R4, R0, 0x31, RZ ;  /* 0x0000003100047810 */ /* 0x000fe20007ffe0ff */
[----:B------:R-:W2:Y:S01]  /*e7c0*/  I2F R23, R23 ;  /* 0x0000001700177306 */ /* 0x000ea20000201400 */
[----:B------:R-:W-:Y:S01]  /*e7d0*/  IABS R10, R14 ;  /* 0x0000000e000a7213 */ /* 0x000fe20000000000 */
[----:B------:R-:W-:Y:S01]  /*e7e0*/  IMAD.IADD R14, R246, 0x1, -R7 ;  /* 0x00000001f60e7824 */ /* 0x000fe200078e0a07 */
[----:B------:R-:W-:Y:S02]  /*e7f0*/  ISETP.GE.AND P0, PT, R2, R244, PT ;  /* 0x000000f40200720c */ /* 0x000fe40003f06270 */
[----:B------:R-:W-:-:S02]  /*e800*/  FSEL R33, R189, -INF , !P6 ;  /* 0xff800000bd217808 */ /* 0x000fc40007000000 */
[----:B------:R-:W-:Y:S01]  /*e810*/  IABS R9, R14 ;  /* 0x0000000e00097213 */ /* 0x000fe20000000000 */
[----:B------:R-:W-:Y:S01]  /*e820*/  IMAD.IADD R14, R243, 0x1, -R7 ;  /* 0x00000001f30e7824 */ /* 0x000fe200078e0a07 */
[----:B------:R-:W3:Y:S01]  /*e830*/  I2F R10, R10 ;  /* 0x0000000a000a7306 */ /* 0x000ee20000201400 */
[----:B-1----:R-:W-:Y:S01]  /*e840*/  FFMA.FTZ R15, R15, -UR28, R184 ;  /* 0x8000001c0f0f7c23 */ /* 0x002fe200080100b8 */
[----:B------:R-:W-:Y:S01]  /*e850*/  ISETP.GE.AND P6, PT, R2, R237, PT ;  /* 0x000000ed0200720c */ /* 0x000fe20003fc6270 */
[----:B------:R-:W-:Y:S01]  /*e860*/  IMAD.MOV.U32 R22, RZ, RZ, R9 ;  /* 0x000000ffff167224 */ /* 0x000fe200078e0009 */
[----:B------:R-:W-:Y:S01]  /*e870*/  IABS R9, R14 ;  /* 0x0000000e00097213 */ /* 0x000fe20000000000 */
[----:B------:R-:W-:Y:S01]  /*e880*/  IMAD.IADD R14, R246, 0x1, -R4 ;  /* 0x00000001f60e7824 */ /* 0x000fe200078e0a04 */
[C---:B------:R-:W-:Y:S01]  /*e890*/  ISETP.LT.OR P0, PT, R2.reuse, R245, P0 ;  /* 0x000000f50200720c */ /* 0x040fe20000701670 */
[----:B--2---:R-:W-:Y:S01]  /*e8a0*/  FFMA.FTZ R23, R23, -UR28, R186 ;  /* 0x8000001c17177c23 */ /* 0x004fe200080100ba */
[----:B------:R-:W1:Y:S01]  /*e8b0*/  I2F R11, R22 ;  /* 0x00000016000b7306 */ /* 0x000e620000201400 */
[----:B------:R-:W-:-:S02]  /*e8c0*/  ISETP.LT.OR P6, PT, R2, R242, P6 ;  /* 0x000000f20200720c */ /* 0x000fc400037c1670 */
[----:B------:R-:W-:Y:S02]  /*e8d0*/  FSEL R201, R191, -INF , !P1 ;  /* 0xff800000bfc97808 */ /* 0x000fe40004800000 */
[----:B------:R-:W-:Y:S02]  /*e8e0*/  FSEL R252, R15, -INF , !P0 ;  /* 0xff8000000ffc7808 */ /* 0x000fe40004000000 */
[----:B------:R-:W-:Y:S01]  /*e8f0*/  IADD3 R2, R0, 0x38, RZ ;  /* 0x0000003800027810 */ /* 0x000fe20007ffe0ff */
[----:B------:R-:W2:Y:S01]  /*e900*/  I2F R8, R8 ;  /* 0x0000000800087306 */ /* 0x000ea20000201400 */
[C---:B------:R-:W-:Y:S01]  /*e910*/  ISETP.GE.AND P1, PT, R5.reuse, R244, PT ;  /* 0x000000f40500720c */ /* 0x040fe20003f26270 */
[----:B---3--:R-:W-:Y:S01]  /*e920*/  FFMA.FTZ R10, R10, -UR28, R187 ;  /* 0x8000001c0a0a7c23 */ /* 0x008fe200080100bb */
[----:B------:R-:W-:Y:S01]  /*e930*/  ISETP.GE.AND P0, PT, R5, R237, PT ;  /* 0x000000ed0500720c */ /* 0x000fe20003f06270 */
[----:B------:R-:W-:Y:S01]  /*e940*/  IMAD.IADD R15, R246, 0x1, -R2 ;  /* 0x00000001f60f7824 */ /* 0x000fe200078e0a02 */
[----:B------:R-:W-:Y:S01]  /*e950*/  IABS R6, R14 ;  /* 0x0000000e00067213 */ /* 0x000fe20000000000 */
[----:B------:R-:W-:Y:S01]  /*e960*/  IMAD.IADD R14, R243, 0x1, -R4 ;  /* 0x00000001f30e7824 */ /* 0x000fe200078e0a04 */
[----:B------:R-:W-:Y:S01]  /*e970*/  ISETP.LT.OR P1, PT, R5, R245, P1 ;  /* 0x000000f50500720c */ /* 0x000fe20000f21670 */
[----:B-1----:R-:W-:Y:S01]  /*e980*/  FFMA.FTZ R11, R11, -UR28, R180 ;  /* 0x8000001c0b0b7c23 */ /* 0x002fe200080100b4 */
[----:B------:R-:W-:Y:S01]  /*e990*/  ISETP.LT.OR P0, PT, R5, R242, P0 ;  /* 0x000000f20500720c */ /* 0x000fe20000701670 */
[----:B------:R-:W-:Y:S01]  /*e9a0*/  IMAD.IADD R5, R243, 0x1, -R2 ;  /* 0x00000001f3057824 */ /* 0x000fe200078e0a02 */
[----:B------:R-:W-:Y:S01]  /*e9b0*/  FSEL R202, R23, -INF , !P6 ;  /* 0xff80000017ca7808 */ /* 0x000fe20007000000 */
[----:B------:R-:W1:Y:S01]  /*e9c0*/  I2F R6, R6 ;  /* 0x0000000600067306 */ /* 0x000e620000201400 */
[----:B------:R-:W-:-:S02]  /*e9d0*/  ISETP.GE.AND P6, PT, R7, R244, PT ;  /* 0x000000f40700720c */ /* 0x000fc40003fc6270 */
[----:B------:R-:W-:Y:S01]  /*e9e0*/  IABS R5, R5 ;  /* 0x0000000500057213 */ /* 0x000fe20000000000 */
[----:B--2---:R-:W-:Y:S01]  /*e9f0*/  FFMA.FTZ R8, R8, -UR28, R185 ;  /* 0x8000001c08087c23 */ /* 0x004fe200080100b9 */
[----:B------:R-:W-:Y:S02]  /*ea00*/  ISETP.LT.OR P6, PT, R7, R245, P6 ;  /* 0x000000f50700720c */ /* 0x000fe400037c1670 */
[----:B------:R-:W-:Y:S01]  /*ea10*/  IABS R14, R14 ;  /* 0x0000000e000e7213 */ /* 0x000fe20000000000 */
[----:B------:R-:W2:Y:S01]  /*ea20*/  I2F R9, R9 ;  /* 0x0000000900097306 */ /* 0x000ea20000201400 */
[----:B------:R-:W-:Y:S02]  /*ea30*/  IABS R15, R15 ;  /* 0x0000000f000f7213 */ /* 0x000fe40000000000 */
[----:B------:R-:W-:Y:S02]  /*ea40*/  FSEL R203, R10, -INF , !P0 ;  /* 0xff8000000acb7808 */ /* 0x000fe40004000000 */
[----:B------:R-:W-:-:S02]  /*ea50*/  FSEL R190, R11, -INF , !P6 ;  /* 0xff8000000bbe7808 */ /* 0x000fc40007000000 */
[----:B------:R-:W-:Y:S01]  /*ea60*/  IADD3 R0, R0, 0x39, RZ ;  /* 0x0000003900007810 */ /* 0x000fe20007ffe0ff */
[----:B------:R-:W3:Y:S01]  /*ea70*/  I2F R5, R5 ;  /* 0x0000000500057306 */ /* 0x000ee20000201400 */
[----:B------:R-:W-:Y:S01]  /*ea80*/  ISETP.GE.AND P0, PT, R4, R244, PT ;  /* 0x000000f40400720c */ /* 0x000fe20003f06270 */
[----:B-1----:R-:W-:Y:S01]  /*ea90*/  FFMA.FTZ R6, R6, -UR28, R181 ;  /* 0x8000001c06067c23 */ /* 0x002fe200080100b5 */
[----:B------:R-:W-:Y:S02]  /*eaa0*/  ISETP.GE.AND P6, PT, R4, R237, PT ;  /* 0x000000ed0400720c */ /* 0x000fe40003fc6270 */
[----:B------:R-:W-:Y:S01]  /*eab0*/  FSEL R197, R8, -INF , !P1 ;  /* 0xff80000008c57808 */ /* 0x000fe20004800000 */
[--C-:B------:R-:W-:Y:S01]  /*eac0*/  IMAD.IADD R8, R246, 0x1, -R0.reuse ;  /* 0x00000001f6087824 */ /* 0x100fe200078e0a00 */
[C---:B------:R-:W-:Y:S01]  /*ead0*/  ISETP.LT.OR P0, PT, R4.reuse, R245, P0 ;  /* 0x000000f50400720c */ /* 0x040fe20000701670 */
[----:B------:R-:W1:Y:S01]  /*eae0*/  I2F R14, R14 ;  /* 0x0000000e000e7306 */ /* 0x000e620000201400 */
[----:B------:R-:W-:Y:S01]  /*eaf0*/  ISETP.LT.OR P6, PT, R4, R242, P6 ;  /* 0x000000f20400720c */ /* 0x000fe200037c1670 */
[----:B------:R-:W-:Y:S01]  /*eb00*/  IMAD.IADD R4, R243, 0x1, -R0 ;  /* 0x00000001f3047824 */ /* 0x000fe200078e0a00 */
[----:B------:R-:W-:Y:S01]  /*eb10*/  IABS R8, R8 ;  /* 0x0000000800087213 */ /* 0x000fe20000000000 */
[----:B--2---:R-:W-:Y:S01]  /*eb20*/  FFMA.FTZ R9, R9, -UR28, R182 ;  /* 0x8000001c09097c23 */ /* 0x004fe200080100b6 */
[----:B------:R-:W-:-:S02]  /*eb30*/  ISETP.GE.AND P1, PT, R7, R237, PT ;  /* 0x000000ed0700720c */ /* 0x000fc40003f26270 */
[----:B------:R-:W-:Y:S01]  /*eb40*/  IABS R4, R4 ;  /* 0x0000000400047213 */ /* 0x000fe20000000000 */
[----:B------:R-:W2:Y:S01]  /*eb50*/  I2F R15, R15 ;  /* 0x0000000f000f7306 */ /* 0x000ea20000201400 */
[----:B------:R-:W-:Y:S01]  /*eb60*/  FSEL R192, R6, -INF , !P0 ;  /* 0xff80000006c07808 */ /* 0x000fe20004000000 */
[----:B---3--:R-:W-:Y:S01]  /*eb70*/  FFMA.FTZ R5, R5, -UR28, R170 ;  /* 0x8000001c05057c23 */ /* 0x008fe200080100aa */
[C---:B------:R-:W-:Y:S02]  /*eb80*/  ISETP.GE.AND P0, PT, R2.reuse, R237, PT ;  /* 0x000000ed0200720c */ /* 0x040fe40003f06270 */
[-C--:B------:R-:W-:Y:S02]  /*eb90*/  ISETP.LT.OR P1, PT, R7, R242.reuse, P1 ;  /* 0x000000f20700720c */ /* 0x080fe40000f21670 */
[----:B------:R-:W-:Y:S01]  /*eba0*/  ISETP.LT.OR P0, PT, R2, R242, P0 ;  /* 0x000000f20200720c */ /* 0x000fe20000701670 */
[----:B------:R-:W3:Y:S01]  /*ebb0*/  I2F R8, R8 ;  /* 0x0000000800087306 */ /* 0x000ee20000201400 */
[----:B-1----:R-:W-:Y:S01]  /*ebc0*/  FFMA.FTZ R14, R14, -UR28, R183 ;  /* 0x8000001c0e0e7c23 */ /* 0x002fe200080100b7 */
[----:B------:R-:W-:-:S02]  /*ebd0*/  FSEL R183, R9, -INF , !P1 ;  /* 0xff80000009b77808 */ /* 0x000fc40004800000 */
[----:B------:R-:W-:Y:S02]  /*ebe0*/  ISETP.GE.AND P1, PT, R2, R244, PT ;  /* 0x000000f40200720c */ /* 0x000fe40003f26270 */
[----:B------:R-:W-:Y:S02]  /*ebf0*/  FSEL R181, R14, -INF , !P6 ;  /* 0xff8000000eb57808 */ /* 0x000fe40007000000 */
[----:B------:R-:W1:Y:S01]  /*ec00*/  I2F R4, R4 ;  /* 0x0000000400047306 */ /* 0x000e620000201400 */
[----:B--2---:R-:W-:Y:S01]  /*ec10*/  FFMA.FTZ R15, R15, -UR28, R168 ;  /* 0x8000001c0f0f7c23 */ /* 0x004fe200080100a8 */
[----:B------:R-:W-:Y:S02]  /*ec20*/  FSEL R168, R5, -INF , !P0 ;  /* 0xff80000005a87808 */ /* 0x000fe40004000000 */
[----:B------:R-:W-:Y:S02]  /*ec30*/  PLOP3.LUT P0, PT, PT, PT, UP0, 0x80, 0x0 ;  /* 0x000000000000781c */ /* 0x000fe40003f0f008 */
[----:B------:R-:W-:-:S02]  /*ec40*/  ISETP.LT.OR P1, PT, R2, R245, P1 ;  /* 0x000000f50200720c */ /* 0x000fc40000f21670 */
[----:B------:R-:W-:Y:S01]  /*ec50*/  ISETP.GE.AND P6, PT, R0, R244, PT ;  /* 0x000000f40000720c */ /* 0x000fe20003fc6270 */
[----:B---3--:R-:W-:Y:S01]  /*ec60*/  FFMA.FTZ R8, R8, -UR28, R169 ;  /* 0x8000001c08087c23 */ /* 0x008fe200080100a9 */
[----:B------:R-:W-:Y:S02]  /*ec70*/  FSEL R182, R15, -INF , !P1 ;  /* 0xff8000000fb67808 */ /* 0x000fe40004800000 */
[C---:B------:R-:W-:Y:S02]  /*ec80*/  ISETP.GE.AND P1, PT, R0.reuse, R237, PT ;  /* 0x000000ed0000720c */ /* 0x040fe40003f26270 */
[----:B------:R-:W-:Y:S01]  /*ec90*/  ISETP.LT.OR P6, PT, R0, R245, P6 ;  /* 0x000000f50000720c */ /* 0x000fe200037c1670 */
[----:B-1----:R-:W-:Y:S01]  /*eca0*/  FFMA.FTZ R4, R4, -UR28, R171 ;  /* 0x8000001c04047c23 */ /* 0x002fe200080100ab */
        /* <DEDUP_REMOVED lines=18> */
[C---:B------:R-:W-:Y:S02]  /*edd0*/  @!P3 LEA R22, P6, R5.reuse, c[0x0][0x168], 0x1 ;  /* 0x00005a000516ba11 */ /* 0x040fe400078c08ff */
        /* <DEDUP_REMOVED lines=57> */
.L_x_1773:
[----:B------:R-:W-:Y:S05]  /*f170*/  BSYNC B0 ;  /* 0x0000000000007941 */ /* 0x000fea0003800000 */
.L_x_1772:
[----:B------:R-:W0:Y:S02]  /*f180*/  LDGDEPBAR ;  /* 0x00000000000079af */ /* 0x000e240000000000 */
.L_x_1771:
[----:B--2---:R-:W-:Y:S01]  /*f190*/  FMNMX.FTZ R5, R164, R21, !PT ;  /* 0x00000015a4057209 */ /* 0x004fe20007810000 */
[----:B-1----:R-:W-:Y:S01]  /*f1a0*/  IMAD.WIDE.U32 R14, R172, -0x326172a9, RZ ;  /* 0xcd9e8d57ac0e7825 */ /* 0x002fe200078e00ff */
[----:B------:R-:W-:Y:S01]  /*f1b0*/  FMNMX.FTZ R0, R3, R16, !PT ;  /* 0x0000001003007209 */ /* 0x000fe20007810000 */
[----:B------:R-:W-:Y:S01]  /*f1c0*/  USHF.L.U32 UR4, UR40, 0x1, URZ ;  /* 0x0000000128047899 */ /* 0x000fe2000800063f */
        /* <DEDUP_REMOVED lines=8> */
[----:B------:R-:W-:Y:S02]  /*f250*/  MOV R191, R178 ;  /* 0x000000b200bf7202 */ /* 0x000fe40000000f00 */
        /* <DEDUP_REMOVED lines=14> */
[----:B------:R-:W-:Y:S02]  /*f340*/  LOP3.LUT R5, R15, R173, RZ, 0x3c, !PT ;  /* 0x000000ad0f057212 */ /* 0x000fe400078e3cff */
[----:B------:R-:W-:Y:S02]  /*f350*/  FMNMX.FTZ R0, R203, R0, !PT ;  /* 0x00000000cb007209 */ /* 0x000fe40007810000 */
[----:B------:R-:W-:Y:S01]  /*f360*/  FMNMX.FTZ R7, R190, R7, !PT ;  /* 0x00000007be077209 */ /* 0x000fe20007810000 */
[----:B------:R-:W-:Y:S01]  /*f370*/  IMAD.WIDE.U32 R22, R5, -0x2daee0ad, RZ ;  /* 0xd2511f5305167825 */ /* 0x000fe200078e00ff */
[----:B------:R-:W-:Y:S02]  /*f380*/  FMNMX.FTZ R0, R183, R0, !PT ;  /* 0x00000000b7007209 */ /* 0x000fe40007810000 */
[----:B------:R-:W-:Y:S01]  /*f390*/  MOV R2, UR4 ;  /* 0x0000000400027c02 */ /* 0x000fe20008000f00 */
[----:B------:R-:W-:Y:S01]  /*f3a0*/  UIADD3 UR4, UR4, 0x1, URZ ;  /* 0x0000000104047890 */ /* 0x000fe2000fffe03f */
[----:B------:R-:W-:-:S02]  /*f3b0*/  FMNMX.FTZ R5, R181, R0, !PT ;  /* 0x00000000b5057209 */ /* 0x000fc40007810000 */
[----:B------:R-:W-:Y:S02]  /*f3c0*/  FMNMX.FTZ R7, R192, R7, !PT ;  /* 0x00000007c0077209 */ /* 0x000fe40007810000 */
[----:B------:R-:W-:Y:S02]  /*f3d0*/  FMNMX.FTZ R6, R168, R5, !PT ;  /* 0x00000005a8067209 */ /* 0x000fe40007810000 */
[----:B------:R-:W-:Y:S02]  /*f3e0*/  LOP3.LUT R2, R11, UR39, R2, 0x96, !PT ;  /* 0x000000270b027c12 */ /* 0x000fe4000f8e9602 */
[----:B------:R-:W-:Y:S02]  /*f3f0*/  LOP3.LUT R0, R23, UR15, R10, 0x96, !PT ;  /* 0x0000000f17007c12 */ /* 0x000fe4000f8e960a */
[----:B------:R-:W-:Y:S01]  /*f400*/  FMNMX.FTZ R7, R182, R7, !PT ;  /* 0x00000007b6077209 */ /* 0x000fe20007810000 */
[----:B------:R-:W-:Y:S01]  /*f410*/  IMAD.WIDE.U32 R10, R2, -0x326172a9, RZ ;  /* 0xcd9e8d57020a7825 */ /* 0x000fe200078e00ff */
[----:B------:R-:W-:-:S02]  /*f420*/  FMNMX.FTZ R6, R169, R6, !PT ;  /* 0x00000006a9067209 */ /* 0x000fc40007810000 */
[----:B------:R-:W-:Y:S01]  /*f430*/  FMNMX.FTZ R4, R188, R7, !PT ;  /* 0x00000007bc047209 */ /* 0x000fe20007810000 */
[----:B------:R-:W-:Y:S01]  /*f440*/  IMAD.WIDE.U32 R28, R0, -0x326172a9, RZ ;  /* 0xcd9e8d57001c7825 */ /* 0x000fe200078e00ff */
[----:B------:R-:W-:Y:S01]  /*f450*/  LOP3.LUT R2, R11, UR16, R14, 0x96, !PT ;  /* 0x000000100b027c12 */ /* 0x000fe2000f8e960e */
[----:B------:R-:W1:Y:S03]  /*f460*/  SHFL.BFLY PT, R5, R6, 0x2, 0x1f ;  /* 0x0c401f0006057f89 */ /* 0x000e6600000e0000 */
[----:B------:R-:W-:Y:S01]  /*f470*/  LOP3.LUT R0, R29, UR14, R10, 0x96, !PT ;  /* 0x0000000e1d007c12 */ /* 0x000fe2000f8e960a */
[----:B------:R-:W2:Y:S01]  /*f480*/  SHFL.BFLY PT, R9, R4, 0x2, 0x1f ;  /* 0x0c401f0004097f89 */ /* 0x000ea200000e0000 */
[----:B------:R-:W-:-:S04]  /*f490*/  IMAD.WIDE.U32 R14, R2, -0x2daee0ad, RZ ;  /* 0xd2511f53020e7825 */ /* 0x000fc800078e00ff */
[----:B------:R-:W-:Y:S01]  /*f4a0*/  IMAD.WIDE.U32 R10, R0, -0x2daee0ad, RZ ;  /* 0xd2511f53000a7825 */ /* 0x000fe200078e00ff */
[----:B------:R-:W-:-:S04]  /*f4b0*/  LOP3.LUT R2, R15, UR13, R22, 0x96, !PT ;  /* 0x0000000d0f027c12 */ /* 0x000fc8000f8e9616 */
[----:B------:R-:W-:Y:S01]  /*f4c0*/  LOP3.LUT R0, R11, UR11, R14, 0x96, !PT ;  /* 0x0000000b0b007c12 */ /* 0x000fe2000f8e960e */
[----:B------:R-:W-:-:S04]  /*f4d0*/  IMAD.WIDE.U32 R14, R2, -0x326172a9, RZ ;  /* 0xcd9e8d57020e7825 */ /* 0x000fc800078e00ff */
[----:B------:R-:W-:-:S05]  /*f4e0*/  IMAD.WIDE.U32 R26, R0, -0x326172a9, RZ ;  /* 0xcd9e8d57001a7825 */ /* 0x000fca00078e00ff */
[----:B------:R-:W-:Y:S02]  /*f4f0*/  LOP3.LUT R0, R27, UR10, R14, 0x96, !PT ;  /* 0x0000000a1b007c12 */ /* 0x000fe4000f8e960e */
[----:B-1----:R-:W-:Y:S02]  /*f500*/  FMNMX.FTZ R5, R6, R5, !PT ;  /* 0x0000000506057209 */ /* 0x002fe40007810000 */
[----:B--2---:R-:W-:Y:S01]  /*f510*/  FMNMX.FTZ R9, R4, R9, !PT ;  /* 0x0000000904097209 */ /* 0x004fe20007810000 */
[----:B------:R-:W-:Y:S01]  /*f520*/  IMAD.WIDE.U32 R30, R0, -0x2daee0ad, RZ ;  /* 0xd2511f53001e7825 */ /* 0x000fe200078e00ff */
[----:B------:R-:W-:Y:S01]  /*f530*/  LOP3.LUT R4, R15, UR12, R28, 0x96, !PT ;  /* 0x0000000c0f047c12 */ /* 0x000fe2000f8e961c */
[----:B------:R-:W1:Y:S04]  /*f540*/  SHFL.BFLY PT, R0, R5, 0x1, 0x1f ;  /* 0x0c201f0005007f89 */ /* 0x000e6800000e0000 */
[----:B------:R-:W-:Y:S01]  /*f550*/  IMAD.WIDE.U32 R14, R4, -0x2daee0ad, RZ ;  /* 0xd2511f53040e7825 */ /* 0x000fe200078e00ff */
[----:B------:R-:W2:Y:S04]  /*f560*/  SHFL.BFLY PT, R2, R9, 0x1, 0x1f ;  /* 0x0c201f0009027f89 */ /* 0x000ea800000e0000 */
[----:B------:R-:W-:-:S02]  /*f570*/  LOP3.LUT R4, R15, UR9, R10, 0x96, !PT ;  /* 0x000000090f047c12 */ /* 0x000fc4000f8e960a */
[----:B------:R-:W-:-:S03]  /*f580*/  LOP3.LUT R10, R31, UR7, R14, 0x96, !PT ;  /* 0x000000071f0a7c12 */ /* 0x000fc6000f8e960e */
[----:B------:R-:W-:-:S04]  /*f590*/  IMAD.WIDE.U32 R24, R4, -0x326172a9, RZ ;  /* 0xcd9e8d5704187825 */ /* 0x000fc800078e00ff */
[----:B------:R-:W-:-:S05]  /*f5a0*/  IMAD.WIDE.U32 R10, R10, -0x326172a9, RZ ;  /* 0xcd9e8d570a0a7825 */ /* 0x000fca00078e00ff */
[--C-:B------:R-:W-:Y:S02]  /*f5b0*/  SHF.R.U32.HI R8, RZ, 0x10, R10.reuse ;  /* 0x00000010ff087819 */ /* 0x100fe4000001160a */
[----:B-1----:R-:W-:Y:S02]  /*f5c0*/  FMNMX.FTZ R0, R5, R0, !PT ;  /* 0x0000000005007209 */ /* 0x002fe40007810000 */
[----:B------:R-:W-:Y:S02]  /*f5d0*/  LOP3.LUT R8, R8, 0xff, RZ, 0xc0, !PT ;  /* 0x000000ff08087812 */ /* 0x000fe400078ec0ff */
[----:B------:R-:W-:Y:S01]  /*f5e0*/  SHF.R.U32.HI R5, RZ, 0x18, R10 ;  /* 0x00000018ff057819 */ /* 0x000fe2000001160a */
[----:B------:R-:W-:Y:S01]  /*f5f0*/  FMUL.FTZ R170, R0, c[0x0][0x23c] ;  /* 0x00008f0000aa7a20 */ /* 0x000fe20000410000 */
[----:B------:R-:W-:Y:S02]  /*f600*/  LOP3.LUT R7, R10, 0xffff, RZ, 0xc0, !PT ;  /* 0x0000ffff0a077812 */ /* 0x000fe400078ec0ff */
[----:B------:R-:W-:-:S02]  /*f610*/  PRMT R8, R8, 0x5410, R5 ;  /* 0x0000541008087816 */ /* 0x000fc40000000005 */
[----:B------:R-:W-:Y:S02]  /*f620*/  LOP3.LUT R5, R11, UR17, R24, 0x96, !PT ;  /* 0x000000110b057c12 */ /* 0x000fe4000f8e9618 */
[----:B------:R-:W-:Y:S02]  /*f630*/  SHF.R.U32.HI R7, RZ, 0x8, R7 ;  /* 0x00000008ff077819 */ /* 0x000fe40000011607 */
[----:B------:R-:W-:Y:S02]  /*f640*/  LOP3.LUT R6, R10, 0xff, RZ, 0xc0, !PT ;  /* 0x000000ff0a067812 */ /* 0x000fe400078ec0ff */
[----:B------:R-:W-:Y:S02]  /*f650*/  LOP3.LUT R4, R5, 0xffff, RZ, 0xc0, !PT ;  /* 0x0000ffff05047812 */ /* 0x000fe400078ec0ff */
[----:B--2---:R-:W-:Y:S02]  /*f660*/  FMNMX.FTZ R2, R9, R2, !PT ;  /* 0x0000000209027209 */ /* 0x004fe40007810000 */
[----:B------:R-:W-:-:S02]  /*f670*/  PRMT R6, R6, 0x5410, R7 ;  /* 0x0000541006067816 */ /* 0x000fc40000000007 */
[----:B------:R-:W-:Y:S01]  /*f680*/  SHF.R.U32.HI R4, RZ, 0x8, R4 ;  /* 0x00000008ff047819 */ /* 0x000fe20000011604 */
[C---:B------:R-:W-:Y:S01]  /*f690*/  FMUL.FTZ R189, R2.reuse, c[0x0][0x23c] ;  /* 0x00008f0002bd7a20 */ /* 0x040fe20000410000 */
[----:B------:R-:W-:Y:S01]  /*f6a0*/  LOP3.LUT R7, R5, 0xff, RZ, 0xc0, !PT ;  /* 0x000000ff05077812 */ /* 0x000fe200078ec0ff */
[----:B------:R-:W-:Y:S01]  /*f6b0*/  HSET2.LE.AND R6, R6, R247, PT ;  /* 0x000000f706067233 */ /* 0x000fe20003803000 */
[----:B------:R-:W-:Y:S02]  /*f6c0*/  FSETP.NEU.FTZ.AND P1, PT, R2, -INF , PT ;  /* 0xff8000000200780b */ /* 0x000fe40003f3d000 */
[----:B------:R-:W-:Y:S02]  /*f6d0*/  FSETP.NEU.FTZ.AND P0, PT, R0, -INF , PT ;  /* 0xff8000000000780b */ /* 0x000fe40003f1d000 */
[----:B------:R-:W-:Y:S02]  /*f6e0*/  PRMT R4, R7, 0x5410, R4 ;  /* 0x0000541007047816 */ /* 0x000fe40000000004 */
[----:B------:R-:W-:-:S02]  /*f6f0*/  SHF.R.U32.HI R7, RZ, 0x10, R5 ;  /* 0x00000010ff077819 */ /* 0x000fc40000011605 */
[----:B------:R-:W-:Y:S01]  /*f700*/  FSEL R189, R189, RZ, P1 ;  /* 0x000000ffbdbd7208 */ /* 0x000fe20000800000 */
[--C-:B------:R-:W-:Y:S01]  /*f710*/  HSET2.LE.AND R4, R4, R247.reuse, PT ;  /* 0x000000f704047233 */ /* 0x100fe20003803000 */
[----:B------:R-:W-:Y:S02]  /*f720*/  FSEL R170, R170, RZ, P0 ;  /* 0x000000ffaaaa7208 */ /* 0x000fe40000000000 */
[----:B------:R-:W-:Y:S01]  /*f730*/  SHF.R.U32.HI R10, RZ, 0x18, R5 ;  /* 0x00000018ff0a7819 */ /* 0x000fe20000011605 */
[--C-:B------:R-:W-:Y:S01]  /*f740*/  FFMA.FTZ R180, R21, c[0x0][0x23c], -R189.reuse ;  /* 0x00008f0015b47a23 */ /* 0x100fe200000108bd */
[----:B------:R-:W-:Y:S01]  /*f750*/  LOP3.LUT R7, R7, 0xff, RZ, 0xc0, !PT ;  /* 0x000000ff07077812 */ /* 0x000fe200078ec0ff */
[----:B------:R-:W-:Y:S01]  /*f760*/  FFMA.FTZ R185, R20, c[0x0][0x23c], -R189 ;  /* 0x00008f0014b97a23 */ /* 0x000fe200000108bd */
[----:B------:R-:W-:Y:S01]  /*f770*/  FSEL R171, R2, RZ, P1 ;  /* 0x000000ff02ab7208 */ /* 0x000fe20000800000 */
[--C-:B------:R-:W-:Y:S01]  /*f780*/  FFMA.FTZ R179, R16, c[0x0][0x23c], -R170.reuse ;  /* 0x00008f0010b37a23 */ /* 0x100fe200000108aa */
[----:B------:R-:W-:Y:S01]  /*f790*/  FSEL R14, R0, RZ, P0 ;  /* 0x000000ff000e7208 */ /* 0x000fe20000000000 */
[----:B------:R-:W-:Y:S01]  /*f7a0*/  FFMA.FTZ R178, R19, c[0x0][0x23c], -R170 ;  /* 0x00008f0013b27a23 */ /* 0x000fe200000108aa */
[----:B------:R-:W-:Y:S01]  /*f7b0*/  PRMT R10, R7, 0x5410, R10 ;  /* 0x00005410070a7816 */ /* 0x000fe2000000000a */
[----:B------:R-:W-:Y:S01]  /*f7c0*/  FADD.FTZ R171, R164, -R171 ;  /* 0x800000aba4ab7221 */ /* 0x000fe20000010000 */
[----:B------:R-:W-:Y:S01]  /*f7d0*/  MUFU.EX2 R180, R180 ;  /* 0x000000b400b47308 */ /* 0x000fe20000000800 */
[----:B------:R-:W-:Y:S01]  /*f7e0*/  FADD.FTZ R7, R3, -R14 ;  /* 0x8000000e03077221 */ /* 0x000fe20000010000 */
[----:B------:R-:W-:Y:S01]  /*f7f0*/  LDSM.16.MT88.4 R20, [R222+0x18000] ;  /* 0x01800000de14783b */ /* 0x000fe20000004200 */
[----:B------:R-:W-:Y:S01]  /*f800*/  FMUL.FTZ R171, R171, c[0x0][0x23c] ;  /* 0x00008f00abab7a20 */ /* 0x000fe20000410000 */
[--C-:B------:R-:W-:Y:S01]  /*f810*/  HSET2.LE.AND R5, R10, R247.reuse, PT ;  /* 0x000000f70a057233 */ /* 0x100fe20003803000 */
[----:B------:R-:W-:Y:S01]  /*f820*/  FMUL.FTZ R186, R7, c[0x0][0x23c] ;  /* 0x00008f0007ba7a20 */ /* 0x000fe20000410000 */
[----:B------:R-:W-:Y:S01]  /*f830*/  HSET2.LE.AND R7, R8, R247, PT ;  /* 0x000000f708077233 */ /* 0x000fe20003803000 */
[----:B------:R-:W-:Y:S01]  /*f840*/  FFMA.FTZ R187, R12, c[0x0][0x23c], -R189 ;  /* 0x00008f000cbb7a23 */ /* 0x000fe200000108bd */
[----:B------:R-:W1:Y:S01]  /*f850*/  MUFU.EX2 R185, R185 ;  /* 0x000000b900b97308 */ /* 0x000e620000000800 */
        /* <DEDUP_REMOVED lines=8> */
[----:B------:R-:W-:Y:S01]  /*f8e0*/  FFMA.FTZ R181, R181, c[0x0][0x23c], -R170 ;  /* 0x00008f00b5b57a23 */ /* 0x000fe200000108aa */
[----:B------:R-:W2:Y:S01]  /*f8f0*/  MUFU.EX2 R178, R178 ;  /* 0x000000b200b27308 */ /* 0x000ea20000000800 */
[----:B-1----:R-:W-:-:S04]  /*f900*/  F2FP.BF16.PACK_AB R3, R185, R180 ;  /* 0x000000b4b903723e */ /* 0x002fc800000010ff */
[----:B------:R-:W-:Y:S01]  /*f910*/  LOP3.LUT R4, R4, R3, RZ, 0xc0, !PT ;  /* 0x0000000304047212 */ /* 0x000fe200078ec0ff */
[----:B------:R-:W-:Y:S02]  /*f920*/  FFMA.FTZ R3, R13, c[0x0][0x23c], -R170 ;  /* 0x00008f000d037a23 */ /* 0x000fe400000108aa */
[----:B------:R-:W1:Y:S01]  /*f930*/  MUFU.EX2 R171, R171 ;  /* 0x000000ab00ab7308 */ /* 0x000e620000000800 */
[----:B------:R-:W-:Y:S07]  /*f940*/  LDSM.16.MT88.4 R12, [R224+0x18000] ;  /* 0x01800000e00c783b */ /* 0x000fee0000004200 */
[----:B------:R-:W3:Y:S01]  /*f950*/  MUFU.EX2 R186, R186 ;  /* 0x000000ba00ba7308 */ /* 0x000ee20000000800 */
[----:B--2---:R-:W-:-:S04]  /*f960*/  F2FP.BF16.PACK_AB R10, R178, R179 ;  /* 0x000000b3b20a723e */ /* 0x004fc800000010ff */
[----:B------:R-:W-:Y:S01]  /*f970*/  LOP3.LUT R5, R5, R10, RZ, 0xc0, !PT ;  /* 0x0000000a05057212 */ /* 0x000fe200078ec0ff */
[-C--:B-1----:R-:W-:Y:S01]  /*f980*/  FMUL.FTZ R16, R152, R171.reuse ;  /* 0x000000ab98107220 */ /* 0x082fe20000410000 */
[----:B------:R-:W-:Y:S01]  /*f990*/  MOV R152, R30 ;  /* 0x0000001e00987202 */ /* 0x000fe20000000f00 */
[----:B------:R-:W-:Y:S01]  /*f9a0*/  FMUL.FTZ R17, R153, R171 ;  /* 0x000000ab99117220 */ /* 0x000fe20000410000 */
[----:B------:R-:W-:Y:S01]  /*f9b0*/  MOV R153, R31 ;  /* 0x0000001f00997202 */ /* 0x000fe20000000f00 */
[----:B------:R-:W-:Y:S01]  /*f9c0*/  MUFU.EX2 R184, R184 ;  /* 0x000000b800b87308 */ /* 0x000fe20000000800 */
[-C--:B------:R-:W-:Y:S02]  /*f9d0*/  FMUL.FTZ R156, R156, R171.reuse ;  /* 0x000000ab9c9c7220 */ /* 0x080fe40000410000 */
[----:B------:R-:W-:Y:S02]  /*f9e0*/  FMUL.FTZ R157, R157, R171 ;  /* 0x000000ab9d9d7220 */ /* 0x000fe40000410000 */
[----:B---3--:R-:W-:Y:S01]  /*f9f0*/  FMUL.FTZ R10, R162, R186 ;  /* 0x000000baa20a7220 */ /* 0x008fe20000410000 */
[----:B------:R-:W-:Y:S01]  /*fa00*/  MOV R162, R28 ;  /* 0x0000001c00a27202 */ /* 0x000fe20000000f00 */
[-C--:B------:R-:W-:Y:S01]  /*fa10*/  FMUL.FTZ R11, R163, R186.reuse ;  /* 0x000000baa30b7220 */ /* 0x080fe20000410000 */
[----:B------:R-:W-:Y:S01]  /*fa20*/  MOV R163, R29 ;  /* 0x0000001d00a37202 */ /* 0x000fe20000000f00 */
[----:B------:R-:W1:Y:S01]  /*fa30*/  MUFU.EX2 R187, R187 ;  /* 0x000000bb00bb7308 */ /* 0x000e620000000800 */
[----:B------:R-:W2:Y:S01]  /*fa40*/  LDSM.16.MT88.4 R28, [R221+0x18000] ;  /* 0x01800000dd1c783b */ /* 0x000ea20000004200 */
[----:B------:R-:W-:Y:S01]  /*fa50*/  FMUL.FTZ R18, R154, R186 ;  /* 0x000000ba9a127220 */ /* 0x000fe20000410000 */
[----:B------:R-:W-:Y:S01]  /*fa60*/  MOV R154, R24 ;  /* 0x00000018009a7202 */ /* 0x000fe20000000f00 */
[----:B------:R-:W-:Y:S01]  /*fa70*/  FMUL.FTZ R19, R155, R186 ;  /* 0x000000ba9b137220 */ /* 0x000fe20000410000 */
[----:B------:R-:W-:Y:S01]  /*fa80*/  MOV R155, R25 ;  /* 0x00000019009b7202 */ /* 0x000fe20000000f00 */
[-C--:B------:R-:W-:Y:S01]  /*fa90*/  FMUL.FTZ R24, R144, R171.reuse ;  /* 0x000000ab90187220 */ /* 0x080fe20000410000 */
[----:B------:R-:W-:Y:S01]  /*faa0*/  MOV R144, R26 ;  /* 0x0000001a00907202 */ /* 0x000fe20000000f00 */
[----:B------:R-:W-:Y:S01]  /*fab0*/  MUFU.EX2 R164, R164 ;  /* 0x000000a400a47308 */ /* 0x000fe20000000800 */
[----:B------:R-:W-:Y:S01]  /*fac0*/  FMUL.FTZ R25, R145, R171 ;  /* 0x000000ab91197220 */ /* 0x000fe20000410000 */
[----:B------:R-:W-:Y:S01]  /*fad0*/  MOV R145, R27 ;  /* 0x0000001b00917202 */ /* 0x000fe20000000f00 */
[----:B------:R-:W-:-:S02]  /*fae0*/  FMUL.FTZ R158, R158, R186 ;  /* 0x000000ba9e9e7220 */ /* 0x000fc40000410000 */
[-C--:B------:R-:W-:Y:S02]  /*faf0*/  FMUL.FTZ R159, R159, R186.reuse ;  /* 0x000000ba9f9f7220 */ /* 0x080fe40000410000 */
[----:B------:R-:W-:Y:S01]  /*fb00*/  FMUL.FTZ R26, R146, R186 ;  /* 0x000000ba921a7220 */ /* 0x000fe20000410000 */
[----:B------:R-:W3:Y:S01]  /*fb10*/  MUFU.EX2 R3, R3 ;  /* 0x0000000300037308 */ /* 0x000ee20000000800 */
[----:B-1----:R-:W-:Y:S01]  /*fb20*/  F2FP.BF16.PACK_AB R9, R187, R184 ;  /* 0x000000b8bb09723e */ /* 0x002fe200000010ff */
[----:B------:R-:W-:Y:S02]  /*fb30*/  FMUL.FTZ R27, R147, R186 ;  /* 0x000000ba931b7220 */ /* 0x000fe40000410000 */
[----:B------:R-:W-:Y:S01]  /*fb40*/  FMUL.FTZ R140, R140, R171 ;  /* 0x000000ab8c8c7220 */ /* 0x000fe20000410000 */
[----:B------:R-:W-:Y:S01]  /*fb50*/  LOP3.LUT R6, R6, R9, RZ, 0xc0, !PT ;  /* 0x0000000906067212 */ /* 0x000fe200078ec0ff */
[-C--:B------:R-:W-:Y:S01]  /*fb60*/  FMUL.FTZ R9, R161, R171.reuse ;  /* 0x000000aba1097220 */ /* 0x080fe20000410000 */
[----:B------:R-:W-:Y:S01]  /*fb70*/  MOV R161, R34 ;  /* 0x0000002200a17202 */ /* 0x000fe20000000f00 */
[----:B------:R-:W-:Y:S01]  /*fb80*/  FMUL.FTZ R141, R141, R171 ;  /* 0x000000ab8d8d7220 */ /* 0x000fe20000410000 */
[----:B------:R-:W-:Y:S01]  /*fb90*/  MUFU.EX2 R191, R191 ;  /* 0x000000bf00bf7308 */ /* 0x000fe20000000800 */
[----:B------:R-:W-:-:S02]  /*fba0*/  FMUL.FTZ R142, R142, R186 ;  /* 0x000000ba8e8e7220 */ /* 0x000fc40000410000 */
[----:B------:R-:W-:Y:S02]  /*fbb0*/  FMUL.FTZ R143, R143, R186 ;  /* 0x000000ba8f8f7220 */ /* 0x000fe40000410000 */
[-C--:B------:R-:W-:Y:S01]  /*fbc0*/  FMUL.FTZ R32, R136, R171.reuse ;  /* 0x000000ab88207220 */ /* 0x080fe20000410000 */
[----:B---3--:R-:W-:Y:S01]  /*fbd0*/  F2FP.BF16.PACK_AB R8, R3, R164 ;  /* 0x000000a40308723e */ /* 0x008fe200000010ff */
[----:B------:R-:W-:Y:S01]  /*fbe0*/  FMUL.FTZ R34, R138, R186 ;  /* 0x000000ba8a227220 */ /* 0x000fe20000410000 */
[----:B------:R-:W-:Y:S01]  /*fbf0*/  MUFU.EX2 R202, R202 ;  /* 0x000000ca00ca7308 */ /* 0x000fe20000000800 */
[-C--:B------:R-:W-:Y:S01]  /*fc00*/  FMUL.FTZ R36, R36, R171.reuse ;  /* 0x000000ab24247220 */ /* 0x080fe20000410000 */
[----:B------:R-:W-:Y:S01]  /*fc10*/  LOP3.LUT R7, R7, R8, RZ, 0xc0, !PT ;  /* 0x0000000807077212 */ /* 0x000fe200078ec0ff */
[----:B------:R-:W-:Y:S01]  /*fc20*/  FMUL.FTZ R8, R160, R171 ;  /* 0x000000aba0087220 */ /* 0x000fe20000410000 */
[----:B------:R-:W-:Y:S01]  /*fc30*/  MOV R160, R33 ;  /* 0x0000002100a07202 */ /* 0x000fe20000000f00 */
[----:B------:R-:W-:-:S02]  /*fc40*/  FMUL.FTZ R33, R137, R171 ;  /* 0x000000ab89217220 */ /* 0x000fc40000410000 */
[-C--:B------:R-:W-:Y:S01]  /*fc50*/  FMUL.FTZ R37, R37, R171.reuse ;  /* 0x000000ab25257220 */ /* 0x080fe20000410000 */
[----:B------:R-:W-:Y:S01]  /*fc60*/  MUFU.EX2 R201, R201 ;  /* 0x000000c900c97308 */ /* 0x000fe20000000800 */
[C---:B--2---:R-:W-:Y:S01]  /*fc70*/  HMMA.16816.F32.BF16 R24, R4.reuse, R28, R24 ;  /* 0x0000001c0418723c */ /* 0x044fe20000041818 */
[-C--:B------:R-:W-:Y:S02]  /*fc80*/  FMUL.FTZ R38, R38, R186.reuse ;  /* 0x000000ba26267220 */ /* 0x080fe40000410000 */
[-C--:B------:R-:W-:Y:S02]  /*fc90*/  FMUL.FTZ R39, R39, R186.reuse ;  /* 0x000000ba27277220 */ /* 0x080fe40000410000 */
[-C--:B------:R-:W-:Y:S02]  /*fca0*/  FMUL.FTZ R40, R40, R171.reuse ;  /* 0x000000ab28287220 */ /* 0x080fe40000410000 */
[----:B------:R-:W-:Y:S01]  /*fcb0*/  FMUL.FTZ R41, R41, R171 ;  /* 0x000000ab29297220 */ /* 0x000fe20000410000 */
[----:B------:R-:W-:Y:S01]  /*fcc0*/  HMMA.16816.F32.BF16 R8, R4, R12, R8 ;  /* 0x0000000c0408723c */ /* 0x000fe20000041808 */
[-C--:B------:R-:W-:Y:S01]  /*fcd0*/  FMUL.FTZ R42, R42, R186.reuse ;  /* 0x000000ba2a2a7220 */ /* 0x080fe20000410000 */
[----:B------:R-:W-:Y:S01]  /*fce0*/  MUFU.EX2 R190, R190 ;  /* 0x000000be00be7308 */ /* 0x000fe20000000800 */
[----:B------:R-:W-:-:S02]  /*fcf0*/  FMUL.FTZ R43, R43, R186 ;  /* 0x000000ba2b2b7220 */ /* 0x000fc40000410000 */
[-C--:B------:R-:W-:Y:S02]  /*fd00*/  FMUL.FTZ R44, R44, R171.reuse ;  /* 0x000000ab2c2c7220 */ /* 0x080fe40000410000 */
[-C--:B------:R-:W-:Y:S01]  /*fd10*/  FMUL.FTZ R45, R45, R171.reuse ;  /* 0x000000ab2d2d7220 */ /* 0x080fe20000410000 */
[C---:B------:R-:W-:Y:S01]  /*fd20*/  HMMA.16816.F32.BF16 R12, R4.reuse, R14, R156 ;  /* 0x0000000e040c723c */ /* 0x040fe2000004189c */
[-C--:B------:R-:W-:Y:S02]  /*fd30*/  FMUL.FTZ R46, R46, R186.reuse ;  /* 0x000000ba2e2e7220 */ /* 0x080fe40000410000 */
[-C--:B------:R-:W-:Y:S02]  /*fd40*/  FMUL.FTZ R47, R47, R186.reuse ;  /* 0x000000ba2f2f7220 */ /* 0x080fe40000410000 */
[----:B------:R-:W-:Y:S02]  /*fd50*/  FMUL.FTZ R48, R48, R171 ;  /* 0x000000ab30307220 */ /* 0x000fe40000410000 */
[----:B------:R-:W-:Y:S01]  /*fd60*/  MOV R157, R35 ;  /* 0x00000023009d7202 */ /* 0x000fe20000000f00 */
[C---:B------:R-:W-:Y:S01]  /*fd70*/  HMMA.16816.F32.BF16 R28, R4.reuse, R30, R140 ;  /* 0x0000001e041c723c */ /* 0x040fe2000004188c */
[----:B------:R-:W-:Y:S01]  /*fd80*/  FMUL.FTZ R35, R139, R186 ;  /* 0x000000ba8b237220 */ /* 0x000fe20000410000 */
[----:B------:R-:W1:Y:S01]  /*fd90*/  LDSM.16.MT88.4 R140, [R224+0x1a000] ;  /* 0x01a00000e08c783b */ /* 0x000e620000004200 */
[-C--:B------:R-:W-:Y:S01]  /*fda0*/  FMUL.FTZ R49, R49, R171.reuse ;  /* 0x000000ab31317220 */ /* 0x080fe20000410000 */
[----:B------:R-:W-:Y:S01]  /*fdb0*/  MOV R159, R200 ;  /* 0x000000c8009f7202 */ /* 0x000fe20000000f00 */
[-C--:B------:R-:W-:Y:S01]  /*fdc0*/  FMUL.FTZ R50, R50, R186.reuse ;  /* 0x000000ba32327220 */ /* 0x080fe20000410000 */
[----:B------:R-:W2:Y:S01]  /*fdd0*/  LDSM.16.MT88.4 R136, [R222+0x1a000] ;  /* 0x01a00000de88783b */ /* 0x000ea20000004200 */
[-C--:B------:R-:W-:Y:S01]  /*fde0*/  FMUL.FTZ R51, R51, R186.reuse ;  /* 0x000000ba33337220 */ /* 0x080fe20000410000 */
[----:B------:R-:W-:Y:S01]  /*fdf0*/  HMMA.16816.F32.BF16 R16, R4, R20, R16 ;  /* 0x000000140410723c */ /* 0x000fe20000041810 */
        /* <DEDUP_REMOVED lines=68> */
[-C--:B------:R-:W-:Y:S01]  /*10240*/  FMUL.FTZ R102, R102, R186.reuse ;  /* 0x000000ba66667220 */ /* 0x080fe20000410000 */
[----:B------:R-:W-:Y:S01]  /*10250*/  HMMA.16816.F32.BF16 R20, R4, R22, R148 ;  /* 0x000000160414723c */ /* 0x000fe20000041894 */
[----:B------:R-:W-:Y:S01]  /*10260*/  FMUL.FTZ R103, R103, R186 ;  /* 0x000000ba67677220 */ /* 0x000fe20000410000 */
[----:B------:R-:W3:Y:S01]  /*10270*/  LDSM.16.MT88.4 R148, [R220+0x18000] ;  /* 0x01800000dc94783b */ /* 0x000ee20000004200 */
        /* <DEDUP_REMOVED lines=28> */
[----:B---3--:R-:W-:Y:S01]  /*10440*/  HMMA.16816.F32.BF16 R32, R4, R148, R32 ;  /* 0x000000940420723c */ /* 0x008fe20000041820 */
[-C--:B------:R-:W-:Y:S02]  /*10450*/  FMUL.FTZ R122, R122, R186.reuse ;  /* 0x000000ba7a7a7220 */ /* 0x080fe40000410000 */
[----:B------:R-:W-:Y:S02]  /*10460*/  FMUL.FTZ R123, R123, R186 ;  /* 0x000000ba7b7b7220 */ /* 0x000fe40000410000 */
[----:B------:R-:W-:-:S02]  /*10470*/  FMUL.FTZ R124, R124, R171 ;  /* 0x000000ab7c7c7220 */ /* 0x000fc40000410000 */
[-C--:B------:R-:W-:Y:S01]  /*10480*/  FMUL.FTZ R125, R125, R171.reuse ;  /* 0x000000ab7d7d7220 */ /* 0x080fe20000410000 */
[C---:B------:R-:W-:Y:S01]  /*10490*/  HMMA.16816.F32.BF16 R132, R4.reuse, R150, R132 ;  /* 0x000000960484723c */ /* 0x040fe20000041884 */
[-C--:B------:R-:W-:Y:S02]  /*104a0*/  FMUL.FTZ R126, R126, R186.reuse ;  /* 0x000000ba7e7e7220 */ /* 0x080fe40000410000 */
[-C--:B------:R-:W-:Y:S02]  /*104b0*/  FMUL.FTZ R127, R127, R186.reuse ;  /* 0x000000ba7f7f7220 */ /* 0x080fe40000410000 */
[-C--:B------:R-:W-:Y:S02]  /*104c0*/  FMUL.FTZ R128, R128, R171.reuse ;  /* 0x000000ab80807220 */ /* 0x080fe40000410000 */
[----:B------:R-:W-:Y:S01]  /*104d0*/  FMUL.FTZ R129, R129, R171 ;  /* 0x000000ab81817220 */ /* 0x000fe20000410000 */
[----:B-1----:R-:W-:Y:S01]  /*104e0*/  HMMA.16816.F32.BF16 R84, R4, R140, R84 ;  /* 0x0000008c0454723c */ /* 0x002fe20000041854 */
[----:B------:R-:W-:-:S02]  /*104f0*/  FMUL.FTZ R130, R130, R186 ;  /* 0x000000ba82827220 */ /* 0x000fc40000410000 */
[----:B------:R-:W-:Y:S02]  /*10500*/  FMUL.FTZ R131, R131, R186 ;  /* 0x000000ba83837220 */ /* 0x000fe40000410000 */
[--C-:B------:R-:W-:Y:S02]  /*10510*/  FFMA.FTZ R200, R196, c[0x0][0x23c], -R189.reuse ;  /* 0x00008f00c4c87a23 */ /* 0x100fe400000108bd */
[--C-:B------:R-:W-:Y:S01]  /*10520*/  FFMA.FTZ R196, R193, c[0x0][0x23c], -R189.reuse ;  /* 0x00008f00c1c47a23 */ /* 0x100fe200000108bd */
[----:B------:R-:W-:Y:S01]  /*10530*/  HMMA.16816.F32.BF16 R88, R4, R142, R88 ;  /* 0x0000008e0458723c */ /* 0x000fe20000041858 */
[----:B------:R-:W1:Y:S01]  /*10540*/  LDSM.16.MT88.4 R140, [R224+0x1e000] ;  /* 0x01e00000e08c783b */ /* 0x000e620000004200 */
[--C-:B------:R-:W-:Y:S01]  /*10550*/  FFMA.FTZ R197, R198, c[0x0][0x23c], -R189.reuse ;  /* 0x00008f00c6c57a23 */ /* 0x100fe200000108bd */
[----:B------:R-:W-:Y:S01]  /*10560*/  MUFU.EX2 R200, R200 ;  /* 0x000000c800c87308 */ /* 0x000fe20000000800 */
[----:B------:R-:W-:Y:S02]  /*10570*/  FFMA.FTZ R193, R157, c[0x0][0x23c], -R189 ;  /* 0x00008f009dc17a23 */ /* 0x000fe400000108bd */
[----:B------:R-:W-:-:S02]  /*10580*/  FFMA.FTZ R198, R195, c[0x0][0x23c], -R170 ;  /* 0x00008f00c3c67a23 */ /* 0x000fc400000108aa */
[C---:B--2---:R-:W-:Y:S01]  /*10590*/  HMMA.16816.F32.BF16 R92, R4.reuse, R136, R92 ;  /* 0x00000088045c723c */ /* 0x044fe2000004185c */
[--C-:B------:R-:W-:Y:S02]  /*105a0*/  FFMA.FTZ R195, R194, c[0x0][0x23c], -R170.reuse ;  /* 0x00008f00c2c37a23 */ /* 0x100fe400000108aa */
[----:B------:R-:W2:Y:S01]  /*105b0*/  MUFU.EX2 R197, R197 ;  /* 0x000000c500c57308 */ /* 0x000ea20000000800 */
[----:B------:R-:W-:Y:S02]  /*105c0*/  FFMA.FTZ R194, R158, c[0x0][0x23c], -R170 ;  /* 0x00008f009ec27a23 */ /* 0x000fe400000108aa */
[----:B------:R-:W-:Y:S02]  /*105d0*/  IMAD.WIDE.U32 R156, R172, -0x326172a9, RZ ;  /* 0xcd9e8d57ac9c7825 */ /* 0x000fe400078e00ff */
[----:B------:R-:W-:Y:S01]  /*105e0*/  HMMA.16816.F32.BF16 R96, R4, R138, R96 ;  /* 0x0000008a0460723c */ /* 0x000fe20000041860 */
[----:B------:R-:W3:Y:S01]  /*105f0*/  LDSM.16.MT88.4 R136, [R222+0x1e000] ;  /* 0x01e00000de88783b */ /* 0x000ee20000004200 */
[----:B------:R-:W-:Y:S01]  /*10600*/  FFMA.FTZ R167, R167, R171, R180 ;  /* 0x000000aba7a77223 */ /* 0x000fe200000100b4 */
[----:B------:R-:W-:Y:S01]  /*10610*/  MUFU.EX2 R196, R196 ;  /* 0x000000c400c47308 */ /* 0x000fe20000000800 */
[----:B------:R-:W-:Y:S01]  /*10620*/  LOP3.LUT R156, R157, R173, RZ, 0x3c, !PT ;  /* 0x000000ad9d9c7212 */ /* 0x000fe200078e3cff */
[----:B------:R-:W-:-:S02]  /*10630*/  FFMA.FTZ R179, R166, R186, R179 ;  /* 0x000000baa6b37223 */ /* 0x000fc400000100b3 */
[----:B------:R-:W-:Y:S02]  /*10640*/  FADD.FTZ R167, R185, R167 ;  /* 0x000000a7b9a77221 */ /* 0x000fe40000010000 */
[----:B------:R-:W-:Y:S02]  /*10650*/  IMAD.WIDE.U32 R156, R156, -0x2daee0ad, RZ ;  /* 0xd2511f539c9c7825 */ /* 0x000fe400078e00ff */
[----:B------:R-:W4:Y:S02]  /*10660*/  MUFU.EX2 R193, R193 ;  /* 0x000000c100c17308 */ /* 0x000f240000000800 */
[----:B------:R-:W-:Y:S02]  /*10670*/  FADD.FTZ R179, R178, R179 ;  /* 0x000000b3b2b37221 */ /* 0x000fe40000010000 */
[----:B------:R-:W-:Y:S02]  /*10680*/  FADD.FTZ R184, R184, R167 ;  /* 0x000000a7b8b87221 */ /* 0x000fe40000010000 */
[----:B------:R-:W-:-:S02]  /*10690*/  FADD.FTZ R164, R164, R179 ;  /* 0x000000b3a4a47221 */ /* 0x000fc40000010000 */
[----:B------:R-:W-:Y:S01]  /*106a0*/  MUFU.EX2 R198, R198 ;  /* 0x000000c600c67308 */ /* 0x000fe20000000800 */
[----:B------:R-:W-:Y:S02]  /*106b0*/  FADD.FTZ R187, R187, R184 ;  /* 0x000000b8bbbb7221 */ /* 0x000fe40000010000 */
[----:B------:R-:W-:Y:S01]  /*106c0*/  FADD.FTZ R3, R3, R164 ;  /* 0x000000a403037221 */ /* 0x000fe20000010000 */
[C---:B-1----:R-:W-:Y:S04]  /*106d0*/  HMMA.16816.F32.BF16 R100, R4.reuse, R140, R100 ;  /* 0x0000008c0464723c */ /* 0x042fe80000041864 */
[----:B------:R-:W1:Y:S04]  /*106e0*/  MUFU.EX2 R195, R195 ;  /* 0x000000c300c37308 */ /* 0x000e680000000800 */
[C---:B------:R-:W-:Y:S01]  /*106f0*/  HMMA.16816.F32.BF16 R104, R4.reuse, R142, R104 ;  /* 0x0000008e0468723c */ /* 0x040fe20000041868 */
[----:B------:R-:W5:Y:S03]  /*10700*/  LDSM.16.MT88.4 R140, [R221+0x1e000] ;  /* 0x01e00000dd8c783b */ /* 0x000f660000004200 */
[----:B------:R-:W1:Y:S04]  /*10710*/  MUFU.EX2 R194, R194 ;  /* 0x000000c200c27308 */ /* 0x000e680000000800 */
[C---:B---3--:R-:W-:Y:S08]  /*10720*/  HMMA.16816.F32.BF16 R108, R4.reuse, R136, R108 ;  /* 0x00000088046c723c */ /* 0x048ff0000004186c */
[C---:B------:R-:W-:Y:S01]  /*10730*/  HMMA.16816.F32.BF16 R112, R4.reuse, R138, R112 ;  /* 0x0000008a0470723c */ /* 0x040fe20000041870 */
[----:B------:R-:W3:Y:S07]  /*10740*/  LDSM.16.MT88.4 R136, [R220+0x1e000] ;  /* 0x01e00000dc88783b */ /* 0x000eee0000004200 */
[C---:B-----5:R-:W-:Y:S08]  /*10750*/  HMMA.16816.F32.BF16 R116, R4.reuse, R140, R116 ;  /* 0x0000008c0474723c */ /* 0x060ff00000041874 */
[C---:B------:R-:W-:Y:S01]  /*10760*/  HMMA.16816.F32.BF16 R120, R4.reuse, R142, R120 ;  /* 0x0000008e0478723c */ /* 0x040fe20000041878 */
[----:B------:R-:W5:Y:S07]  /*10770*/  LDSM.16.MT88.4 R140, [R222+0x18800] ;  /* 0x01880000de8c783b */ /* 0x000f6e0000004200 */
[C---:B---3--:R-:W-:Y:S08]  /*10780*/  HMMA.16816.F32.BF16 R124, R4.reuse, R136, R124 ;  /* 0x00000088047c723c */ /* 0x048ff0000004187c */
[----:B------:R-:W-:Y:S07]  /*10790*/  HMMA.16816.F32.BF16 R4, R4, R138, R128 ;  /* 0x0000008a0404723c */ /* 0x000fee0000041880 */
[----:B------:R-:W-:-:S02]  /*107a0*/  LOP3.LUT R128, R155, UR8, R144, 0x96, !PT ;  /* 0x000000089b807c12 */ /* 0x000fc4000f8e9690 */
[----:B------:R-:W3:Y:S03]  /*107b0*/  LDSM.16.MT88.4 R144, [R224+0x18800] ;  /* 0x01880000e090783b */ /* 0x000ee60000004200 */
[----:B------:R-:W-:-:S05]  /*107c0*/  IMAD.WIDE.U32 R136, R128, -0x2daee0ad, RZ ;  /* 0xd2511f5380887825 */ /* 0x000fca00078e00ff */
[C---:B------:R-:W-:Y:S02]  /*107d0*/  LOP3.LUT R129, R136.reuse, 0xffff, RZ, 0xc0, !PT ;  /* 0x0000ffff88817812 */ /* 0x040fe400078ec0ff */
[----:B------:R-:W-:Y:S02]  /*107e0*/  LOP3.LUT R130, R136, 0xff, RZ, 0xc0, !PT ;  /* 0x000000ff88827812 */ /* 0x000fe400078ec0ff */
[----:B------:R-:W-:Y:S02]  /*107f0*/  SHF.R.U32.HI R129, RZ, 0x8, R129 ;  /* 0x00000008ff817819 */ /* 0x000fe40000011681 */
[----:B------:R-:W-:Y:S02]  /*10800*/  LOP3.LUT R128, R137, UR18, R152, 0x96, !PT ;  /* 0x0000001289807c12 */ /* 0x000fe4000f8e9698 */
[----:B------:R-:W-:Y:S02]  /*10810*/  SHF.R.U32.HI R148, RZ, 0x10, R136 ;  /* 0x00000010ff947819 */ /* 0x000fe40000011688 */
[----:B------:R-:W-:-:S02]  /*10820*/  PRMT R130, R130, 0x5410, R129 ;  /* 0x0000541082827816 */ /* 0x000fc40000000081 */
[----:B------:R-:W-:Y:S02]  /*10830*/  LOP3.LUT R129, R128, 0xffff, RZ, 0xc0, !PT ;  /* 0x0000ffff80817812 */ /* 0x000fe400078ec0ff */
[----:B------:R-:W-:Y:S01]  /*10840*/  SHF.R.U32.HI R131, RZ, 0x18, R136 ;  /* 0x00000018ff837819 */ /* 0x000fe20000011688 */
[----:B------:R-:W-:Y:S01]  /*10850*/  HSET2.LE.AND R130, R130, R247, PT ;  /* 0x000000f782827233 */ /* 0x000fe20003803000 */
[----:B------:R-:W-:Y:S02]  /*10860*/  LOP3.LUT R148, R148, 0xff, RZ, 0xc0, !PT ;  /* 0x000000ff94947812 */ /* 0x000fe400078ec0ff */
[----:B------:R-:W-:Y:S02]  /*10870*/  LOP3.LUT R136, R128, 0xff, RZ, 0xc0, !PT ;  /* 0x000000ff80887812 */ /* 0x000fe400078ec0ff */
[----:B------:R-:W-:Y:S02]  /*10880*/  SHF.R.U32.HI R129, RZ, 0x8, R129 ;  /* 0x00000008ff817819 */ /* 0x000fe40000011681 */
[----:B------:R-:W-:-:S02]  /*10890*/  PRMT R148, R148, 0x5410, R131 ;  /* 0x0000541094947816 */ /* 0x000fc40000000083 */
[--C-:B------:R-:W-:Y:S02]  /*108a0*/  SHF.R.U32.HI R131, RZ, 0x10, R128.reuse ;  /* 0x00000010ff837819 */ /* 0x100fe40000011680 */
[----:B------:R-:W-:Y:S02]  /*108b0*/  SHF.R.U32.HI R150, RZ, 0x18, R128 ;  /* 0x00000018ff967819 */ /* 0x000fe40000011680 */
[----:B------:R-:W-:Y:S02]  /*108c0*/  PRMT R128, R136, 0x5410, R129 ;  /* 0x0000541088807816 */ /* 0x000fe40000000081 */
[----:B------:R-:W3:Y:S01]  /*108d0*/  LDSM.16.MT88.4 R136, [R221+0x18800] ;  /* 0x01880000dd88783b */ /* 0x000ee20000004200 */
[----:B------:R-:W-:Y:S02]  /*108e0*/  LOP3.LUT R131, R131, 0xff, RZ, 0xc0, !PT ;  /* 0x000000ff83837812 */ /* 0x000fe400078ec0ff */
[----:B------:R-:W-:Y:S01]  /*108f0*/  HSET2.LE.AND R128, R128, R247, PT ;  /* 0x000000f780807233 */ /* 0x000fe20003803000 */
[----:B--2---:R-:W-:Y:S01]  /*10900*/  F2FP.BF16.PACK_AB R129, R197, R200 ;  /* 0x000000c8c581723e */ /* 0x004fe200000010ff */
[----:B------:R-:W-:Y:S01]  /*10910*/  FADD.FTZ R200, R200, R187 ;  /* 0x000000bbc8c87221 */ /* 0x000fe20000010000 */
[----:B------:R-:W-:-:S02]  /*10920*/  PRMT R150, R131, 0x5410, R150 ;  /* 0x0000541083967816 */ /* 0x000fc40000000096 */
[----:B----4-:R-:W-:Y:S01]  /*10930*/  F2FP.BF16.PACK_AB R131, R193, R196 ;  /* 0x000000c4c183723e */ /* 0x010fe200000010ff */
[----:B------:R-:W-:Y:S01]  /*10940*/  FADD.FTZ R197, R197, R200 ;  /* 0x000000c8c5c57221 */ /* 0x000fe20000010000 */
[----:B------:R-:W-:Y:S01]  /*10950*/  LOP3.LUT R128, R128, R129, RZ, 0xc0, !PT ;  /* 0x0000008180807212 */ /* 0x000fe200078ec0ff */
[--C-:B------:R-:W-:Y:S01]  /*10960*/  HSET2.LE.AND R129, R150, R247.reuse, PT ;  /* 0x000000f796817233 */ /* 0x100fe20003803000 */
[----:B------:R-:W-:Y:S01]  /*10970*/  LOP3.LUT R130, R130, R131, RZ, 0xc0, !PT ;  /* 0x0000008382827212 */ /* 0x000fe200078ec0ff */
[----:B------:R-:W-:Y:S01]  /*10980*/  HSET2.LE.AND R131, R148, R247, PT ;  /* 0x000000f794837233 */ /* 0x000fe20003803000 */
[----:B-1----:R-:W-:Y:S01]  /*10990*/  F2FP.BF16.PACK_AB R150, R195, R198 ;  /* 0x000000c6c396723e */ /* 0x002fe200000010ff */
[----:B------:R-:W-:Y:S01]  /*109a0*/  FADD.FTZ R198, R198, R3 ;  /* 0x00000003c6c67221 */ /* 0x000fe20000010000 */
[----:B------:R-:W-:Y:S01]  /*109b0*/  F2FP.BF16.PACK_AB R148, R191, R194 ;  /* 0x000000c2bf94723e */ /* 0x000fe200000010ff */
[----:B------:R-:W-:Y:S01]  /*109c0*/  FADD.FTZ R196, R196, R197 ;  /* 0x000000c5c4c47221 */ /* 0x000fe20000010000 */
[----:B------:R-:W-:Y:S01]  /*109d0*/  LOP3.LUT R129, R129, R150, RZ, 0xc0, !PT ;  /* 0x0000009681817212 */ /* 0x000fe200078ec0ff */
[----:B------:R-:W-:Y:S01]  /*109e0*/  FADD.FTZ R195, R195, R198 ;  /* 0x000000c6c3c37221 */ /* 0x000fe20000010000 */
[----:B------:R-:W-:Y:S01]  /*109f0*/  LOP3.LUT R131, R131, R148, RZ, 0xc0, !PT ;  /* 0x0000009483837212 */ /* 0x000fe200078ec0ff */
[----:B------:R-:W-:Y:S01]  /*10a00*/  FADD.FTZ R3, R193, R196 ;  /* 0x000000c4c1037221 */ /* 0x000fe20000010000 */
[----:B------:R-:W1:Y:S01]  /*10a10*/  LDSM.16.MT88.4 R148, [R220+0x18800] ;  /* 0x01880000dc94783b */ /* 0x000e620000004200 */
[----:B------:R-:W-:Y:S01]  /*10a20*/  MOV R152, R159 ;  /* 0x0000009f00987202 */ /* 0x000fe20000000f00 */
[----:B------:R-:W-:-:S03]  /*10a30*/  IMAD.WIDE.U32 R158, R165, -0x2daee0ad, RZ ;  /* 0xd2511f53a59e7825 */ /* 0x000fc600078e00ff */
[----:B-----5:R-:W-:Y:S01]  /*10a40*/  HMMA.16816.F32.BF16 R16, R128, R140, R16 ;  /* 0x0000008c8010723c */ /* 0x020fe20000041810 */
        /* <DEDUP_REMOVED lines=31> */
[C---:B-1----:R-:W-:Y:S07]  /*10c40*/  HMMA.16816.F32.BF16 R108, R128.reuse, R140, R108 ;  /* 0x0000008c806c723c */ /* 0x042fee000004186c */
[----:B------:R-:W-:Y:S01]  /*10c50*/  MOV R140, UR4 ;  /* 0x00000004008c7c02 */ /* 0x000fe20008000f00 */
[----:B------:R-:W-:Y:S01]  /*10c60*/  HMMA.16816.F32.BF16 R64, R128, R150, R64 ;  /* 0x000000968040723c */ /* 0x000fe20000041840 */
[----:B------:R-:W1:Y:S02]  /*10c70*/  LDSM.16.MT88.4 R148, [R220+0x1c800] ;  /* 0x01c80000dc94783b */ /* 0x000e640000004200 */
[----:B------:R-:W-:Y:S01]  /*10c80*/  LOP3.LUT R140, R159, UR39, R140, 0x96, !PT ;  /* 0x000000279f8c7c12 */ /* 0x000fe2000f8e968c */
[----:B------:R-:W-:-:S04]  /*10c90*/  IMAD.WIDE.U32 R158, R172, -0x326172a9, RZ ;  /* 0xcd9e8d57ac9e7825 */ /* 0x000fc800078e00ff */
[C---:B--2---:R-:W-:Y:S07]  /*10ca0*/  HMMA.16816.F32.BF16 R100, R128.reuse, R144, R100 ;  /* 0x000000908064723c */ /* 0x044fee0000041864 */
[----:B------:R-:W-:Y:S01]  /*10cb0*/  IMAD.WIDE.U32 R144, R140, -0x326172a9, RZ ;  /* 0xcd9e8d578c907825 */ /* 0x000fe200078e00ff */
[C---:B------:R-:W-:Y:S01]  /*10cc0*/  HMMA.16816.F32.BF16 R112, R128.reuse, R142, R112 ;  /* 0x0000008e8070723c */ /* 0x040fe20000041870 */
[----:B------:R-:W2:Y:S07]  /*10cd0*/  LDSM.16.MT88.4 R140, [R220+0x1e800] ;  /* 0x01e80000dc8c783b */ /* 0x000eae0000004200 */
[C---:B---3--:R-:W-:Y:S07]  /*10ce0*/  HMMA.16816.F32.BF16 R116, R128.reuse, R136, R116 ;  /* 0x000000888074723c */ /* 0x048fee0000041874 */
[----:B------:R-:W-:Y:S01]  /*10cf0*/  LOP3.LUT R136, R145, UR16, R158, 0x96, !PT ;  /* 0x0000001091887c12 */ /* 0x000fe2000f8e969e */
[----:B------:R-:W-:Y:S01]  /*10d00*/  HMMA.16816.F32.BF16 R120, R128, R138, R120 ;  /* 0x0000008a8078723c */ /* 0x000fe20000041878 */
[----:B------:R-:W-:-:S03]  /*10d10*/  FFMA.FTZ R137, R160, c[0x0][0x23c], -R189 ;  /* 0x00008f00a0897a23 */ /* 0x000fc600000108bd */
[----:B------:R-:W-:-:S03]  /*10d20*/  IMAD.WIDE.U32 R158, R136, -0x2daee0ad, RZ ;  /* 0xd2511f53889e7825 */ /* 0x000fc600078e00ff */
[----:B------:R-:W-:Y:S01]  /*10d30*/  LOP3.LUT R138, R163, UR14, R144, 0x96, !PT ;  /* 0x0000000ea38a7c12 */ /* 0x000fe2000f8e9690 */
[----:B------:R-:W-:Y:S01]  /*10d40*/  HMMA.16816.F32.BF16 R104, R128, R146, R104 ;  /* 0x000000928068723c */ /* 0x000fe20000041868 */
[----:B------:R-:W-:Y:S01]  /*10d50*/  LOP3.LUT R136, R159, UR13, R156, 0x96, !PT ;  /* 0x0000000d9f887c12 */ /* 0x000fe2000f8e969c */
[----:B------:R3:W-:Y:S01]  /*10d60*/  MUFU.EX2 R163, R137 ;  /* 0x0000008900a37308 */ /* 0x0007e20000000800 */
[----:B------:R-:W4:Y:S01]  /*10d70*/  LDSM.16.MT88.4 R144, [R222+0x19000] ;  /* 0x01900000de90783b */ /* 0x000f220000004200 */
[----:B------:R-:W-:-:S04]  /*10d80*/  IMAD.WIDE.U32 R138, R138, -0x2daee0ad, RZ ;  /* 0xd2511f538a8a7825 */ /* 0x000fc800078e00ff */
[----:B------:R-:W-:Y:S01]  /*10d90*/  IMAD.WIDE.U32 R156, R136, -0x326172a9, RZ ;  /* 0xcd9e8d57889c7825 */ /* 0x000fe200078e00ff */
[----:B------:R-:W-:Y:S01]  /*10da0*/  LOP3.LUT R158, R139, UR11, R158, 0x96, !PT ;  /* 0x0000000b8b9e7c12 */ /* 0x000fe2000f8e969e */
[C---:B-1----:R-:W-:Y:S02]  /*10db0*/  HMMA.16816.F32.BF16 R92, R128.reuse, R148, R92 ;  /* 0x00000094805c723c */ /* 0x042fe4000004185c */
[--C-:B------:R-:W-:Y:S01]  /*10dc0*/  FFMA.FTZ R139, R152, c[0x0][0x23c], -R189.reuse ;  /* 0x00008f00988b7a23 */ /* 0x100fe200000108bd */
[----:B------:R-:W-:Y:S01]  /*10dd0*/  LOP3.LUT R136, R157, UR12, R162, 0x96, !PT ;  /* 0x0000000c9d887c12 */ /* 0x000fe2000f8e96a2 */
[----:B------:R-:W-:Y:S02]  /*10de0*/  IMAD.WIDE.U32 R158, R158, -0x326172a9, RZ ;  /* 0xcd9e8d579e9e7825 */ /* 0x000fe400078e00ff */
[----:B------:R1:W-:Y:S02]  /*10df0*/  MUFU.EX2 R155, R139 ;  /* 0x0000008b009b7308 */ /* 0x0003e40000000800 */
[----:B------:R-:W-:Y:S01]  /*10e00*/  IMAD.WIDE.U32 R152, R136, -0x2daee0ad, RZ ;  /* 0xd2511f5388987825 */ /* 0x000fe200078e00ff */
[----:B------:R-:W-:Y:S01]  /*10e10*/  LOP3.LUT R156, R159, UR10, R156, 0x96, !PT ;  /* 0x0000000a9f9c7c12 */ /* 0x000fe2000f8e969c */
[----:B------:R-:W-:Y:S01]  /*10e20*/  HMMA.16816.F32.BF16 R96, R128, R150, R96 ;  /* 0x000000968060723c */ /* 0x000fe20000041860 */
[----:B------:R-:W-:Y:S01]  /*10e30*/  LDSM.16.MT88.4 R148, [R224+0x19000] ;  /* 0x01900000e094783b */ /* 0x000fe20000004200 */
[----:B------:R-:W-:Y:S01]  /*10e40*/  FFMA.FTZ R136, R252, c[0x0][0x23c], -R189 ;  /* 0x00008f00fc887a23 */ /* 0x000fe200000108bd */
[----:B------:R-:W-:Y:S01]  /*10e50*/  LOP3.LUT R160, R153, UR9, R138, 0x96, !PT ;  /* 0x0000000999a07c12 */ /* 0x000fe2000f8e968a */
[----:B------:R-:W-:-:S02]  /*10e60*/  IMAD.WIDE.U32 R156, R156, -0x2daee0ad, RZ ;  /* 0xd2511f539c9c7825 */ /* 0x000fc400078e00ff */
[----:B------:R-:W-:Y:S02]  /*10e70*/  MUFU.EX2 R162, R136 ;  /* 0x0000008800a27308 */ /* 0x000fe40000000800 */
[----:B------:R-:W-:Y:S01]  /*10e80*/  FFMA.FTZ R252, R161, c[0x0][0x23c], -R189 ;  /* 0x00008f00a1fc7a23 */ /* 0x000fe200000108bd */
[----:B------:R-:W-:Y:S01]  /*10e90*/  LOP3.LUT R152, R157, UR7, R152, 0x96, !PT ;  /* 0x000000079d987c12 */ /* 0x000fe2000f8e9698 */
[----:B------:R-:W-:Y:S01]  /*10ea0*/  IMAD.WIDE.U32 R160, R160, -0x326172a9, RZ ;  /* 0xcd9e8d57a0a07825 */ /* 0x000fe200078e00ff */
[----:B--2---:R-:W-:Y:S03]  /*10eb0*/  HMMA.16816.F32.BF16 R124, R128, R140, R124 ;  /* 0x0000008c807c723c */ /* 0x004fe6000004187c */
[----:B------:R-:W-:Y:S01]  /*10ec0*/  IMAD.WIDE.U32 R152, R152, -0x326172a9, RZ ;  /* 0xcd9e8d5798987825 */ /* 0x000fe200078e00ff */
[----:B------:R2:W5:Y:S01]  /*10ed0*/  MUFU.EX2 R136, R199 ;  /* 0x000000c700887308 */ /* 0x0005620000000800 */
[----:B------:R-:W-:-:S03]  /*10ee0*/  LOP3.LUT R158, R161, UR8, R158, 0x96, !PT ;  /* 0x00000008a19e7c12 */ /* 0x000fc6000f8e969e */
[----:B------:R-:W-:Y:S01]  /*10ef0*/  HMMA.16816.F32.BF16 R4, R128, R142, R4 ;  /* 0x0000008e8004723c */ /* 0x000fe20000041804 */
[----:B---3--:R-:W-:Y:S01]  /*10f00*/  SHF.R.U32.HI R137, RZ, 0x10, R152 ;  /* 0x00000010ff897819 */ /* 0x008fe20000011698 */
[----:B------:R-:W-:Y:S01]  /*10f10*/  LDSM.16.MT88.4 R140, [R220+0x19000] ;  /* 0x01900000dc8c783b */ /* 0x000fe20000004200 */
[----:B------:R-:W-:Y:S01]  /*10f20*/  IMAD.WIDE.U32 R158, R158, -0x2daee0ad, RZ ;  /* 0xd2511f539e9e7825 */ /* 0x000fe200078e00ff */
[----:B------:R-:W3:Y:S01]  /*10f30*/  MUFU.EX2 R252, R252 ;  /* 0x000000fc00fc7308 */ /* 0x000ee20000000800 */
[----:B------:R-:W-:Y:S02]  /*10f40*/  LOP3.LUT R137, R137, 0xff, RZ, 0xc0, !PT ;  /* 0x000000ff89897812 */ /* 0x000fe400078ec0ff */
[----:B------:R-:W-:Y:S02]  /*10f50*/  LOP3.LUT R131, R153, UR17, R160, 0x96, !PT ;  /* 0x0000001199837c12 */ /* 0x000fe4000f8e96a0 */
[C---:B------:R-:W-:Y:S02]  /*10f60*/  LOP3.LUT R129, R152.reuse, 0xffff, RZ, 0xc0, !PT ;  /* 0x0000ffff98817812 */ /* 0x040fe400078ec0ff */
[----:B-1----:R-:W-:Y:S01]  /*10f70*/  LOP3.LUT R139, R131, 0xffff, RZ, 0xc0, !PT ;  /* 0x0000ffff838b7812 */ /* 0x002fe200078ec0ff */
[----:B--2---:R-:W-:Y:S01]  /*10f80*/  FFMA.FTZ R199, R203, c[0x0][0x23c], -R170 ;  /* 0x00008f00cbc77a23 */ /* 0x004fe200000108aa */
[----:B------:R-:W-:-:S02]  /*10f90*/  LOP3.LUT R130, R152, 0xff, RZ, 0xc0, !PT ;  /* 0x000000ff98827812 */ /* 0x000fc400078ec0ff */
[----:B------:R-:W-:Y:S02]  /*10fa0*/  SHF.R.U32.HI R139, RZ, 0x8, R139 ;  /* 0x00000008ff8b7819 */ /* 0x000fe4000001168b */
[----:B------:R-:W-:Y:S01]  /*10fb0*/  LOP3.LUT R128, R131, 0xff, RZ, 0xc0, !PT ;  /* 0x000000ff83807812 */ /* 0x000fe200078ec0ff */
[----:B------:R-:W1:Y:S01]  /*10fc0*/  MUFU.EX2 R199, R199 ;  /* 0x000000c700c77308 */ /* 0x000e620000000800 */
[----:B------:R-:W-:Y:S02]  /*10fd0*/  SHF.R.U32.HI R152, RZ, 0x18, R152 ;  /* 0x00000018ff987819 */ /* 0x000fe40000011698 */
[----:B------:R-:W-:Y:S02]  /*10fe0*/  PRMT R128, R128, 0x5410, R139 ;  /* 0x0000541080807816 */ /* 0x000fe4000000008b */
[----:B------:R-:W-:Y:S02]  /*10ff0*/  PRMT R152, R137, 0x5410, R152 ;  /* 0x0000541089987816 */ /* 0x000fe40000000098 */
[----:B-----5:R-:W-:Y:S01]  /*11000*/  MOV R203, R136 ;  /* 0x0000008800cb7202 */ /* 0x020fe20000000f00 */
[----:B------:R-:W-:Y:S01]  /*11010*/  HSET2.LE.AND R128, R128, R247, PT ;  /* 0x000000f780807233 */ /* 0x000fe20003803000 */
[----:B------:R-:W2:Y:S01]  /*11020*/  LDSM.16.MT88.4 R136, [R221+0x19000] ;  /* 0x01900000dd88783b */ /* 0x000ea20000004200 */
[----:B------:R-:W-:-:S02]  /*11030*/  SHF.R.U32.HI R129, RZ, 0x8, R129 ;  /* 0x00000008ff817819 */ /* 0x000fc40000011681 */
[----:B------:R-:W-:Y:S02]  /*11040*/  SHF.R.U32.HI R154, RZ, 0x10, R131 ;  /* 0x00000010ff9a7819 */ /* 0x000fe40000011683 */
[----:B------:R-:W-:Y:S02]  /*11050*/  PRMT R130, R130, 0x5410, R129 ;  /* 0x0000541082827816 */ /* 0x000fe40000000081 */
[----:B------:R-:W-:Y:S02]  /*11060*/  SHF.R.U32.HI R131, RZ, 0x18, R131 ;  /* 0x00000018ff837819 */ /* 0x000fe40000011683 */
[----:B------:R-:W-:Y:S01]  /*11070*/  LOP3.LUT R154, R154, 0xff, RZ, 0xc0, !PT ;  /* 0x000000ff9a9a7812 */ /* 0x000fe200078ec0ff */
[--C-:B------:R-:W-:Y:S01]  /*11080*/  HSET2.LE.AND R130, R130, R247.reuse, PT ;  /* 0x000000f782827233 */ /* 0x100fe20003803000 */
[----:B------:R-:W-:Y:S02]  /*11090*/  F2FP.BF16.PACK_AB R129, R163, R155 ;  /* 0x0000009ba381723e */ /* 0x000fe400000010ff */
[----:B------:R-:W-:Y:S01]  /*110a0*/  PRMT R154, R154, 0x5410, R131 ;  /* 0x000054109a9a7816 */ /* 0x000fe20000000083 */
[----:B------:R-:W-:Y:S01]  /*110b0*/  HSET2.LE.AND R131, R152, R247, PT ;  /* 0x000000f798837233 */ /* 0x000fe20003803000 */
[----:B------:R-:W-:-:S02]  /*110c0*/  LOP3.LUT R128, R128, R129, RZ, 0xc0, !PT ;  /* 0x0000008180807212 */ /* 0x000fc400078ec0ff */
[----:B---3--:R-:W-:Y:S02]  /*110d0*/  F2FP.BF16.PACK_AB R129, R252, R162 ;  /* 0x000000a2fc81723e */ /* 0x008fe400000010ff */
[----:B-1----:R-:W-:Y:S02]  /*110e0*/  F2FP.BF16.PACK_AB R152, R199, R202 ;  /* 0x000000cac798723e */ /* 0x002fe400000010ff */
[----:B------:R-:W-:Y:S01]  /*110f0*/  LOP3.LUT R130, R130, R129, RZ, 0xc0, !PT ;  /* 0x0000008182827212 */ /* 0x000fe200078ec0ff */
[----:B------:R-:W-:Y:S01]  /*11100*/  HSET2.LE.AND R129, R154, R247, PT ;  /* 0x000000f79a817233 */ /* 0x000fe20003803000 */
[----:B------:R-:W-:Y:S02]  /*11110*/  LOP3.LUT R131, R131, R152, RZ, 0xc0, !PT ;  /* 0x0000009883837212 */ /* 0x000fe400078ec0ff */
[----:B------:R-:W-:Y:S02]  /*11120*/  F2FP.BF16.PACK_AB R152, R201, R203 ;  /* 0x000000cbc998723e */ /* 0x000fe400000010ff */
[----:B------:R-:W-:-:S02]  /*11130*/  LOP3.LUT R156, R159, UR18, R156, 0x96, !PT ;  /* 0x000000129f9c7c12 */ /* 0x000fc4000f8e969c */
[----:B------:R-:W-:-:S07]  /*11140*/  LOP3.LUT R129, R129, R152, RZ, 0xc0, !PT ;  /* 0x0000009881817212 */ /* 0x000fce00078ec0ff */
[C---:B----4-:R-:W-:Y:S08]  /*11150*/  HMMA.16816.F32.BF16 R16, R128.reuse, R144, R16 ;  /* 0x000000908010723c */ /* 0x050ff00000041810 */
[C---:B--2---:R-:W-:Y:S08]  /*11160*/  HMMA.16816.F32.BF16 R24, R128.reuse, R136, R24 ;  /* 0x000000888018723c */ /* 0x044ff00000041818 */
[C---:B------:R-:W-:Y:S01]  /*11170*/  HMMA.16816.F32.BF16 R28, R128.reuse, R138, R28 ;  /* 0x0000008a801c723c */ /* 0x040fe2000004181c */
[----:B------:R-:W1:Y:S07]  /*11180*/  LDSM.16.MT88.4 R136, [R220+0x1b000] ;  /* 0x01b00000dc88783b */ /* 0x000e6e0000004200 */
[C---:B------:R-:W-:Y:S01]  /*11190*/  HMMA.16816.F32.BF16 R20, R128.reuse, R146, R20 ;  /* 0x000000928014723c */ /* 0x040fe20000041814 */
[----:B------:R-:W2:Y:S07]  /*111a0*/  LDSM.16.MT88.4 R144, [R221+0x1b000] ;  /* 0x01b00000dd90783b */ /* 0x000eae0000004200 */
[C---:B------:R-:W-:Y:S08]  /*111b0*/  HMMA.16816.F32.BF16 R8, R128.reuse, R148, R8 ;  /* 0x000000948008723c */ /* 0x040ff00000041808 */
[C---:B------:R-:W-:Y:S01]  /*111c0*/  HMMA.16816.F32.BF16 R12, R128.reuse, R150, R12 ;  /* 0x00000096800c723c */ /* 0x040fe2000004180c */
[----:B------:R-:W3:Y:S07]  /*111d0*/  LDSM.16.MT88.4 R148, [R222+0x1b000] ;  /* 0x01b00000de94783b */ /* 0x000eee0000004200 */
[C---:B------:R-:W-:Y:S07]  /*111e0*/  HMMA.16816.F32.BF16 R32, R128.reuse, R140, R32 ;  /* 0x0000008c8020723c */ /* 0x040fee0000041820 */
[----:B------:R-:W-:Y:S01]  /*111f0*/  MOV R141, R155 ;  /* 0x0000009b008d7202 */ /* 0x000fe20000000f00 */
[C---:B------:R-:W-:Y:S01]  /*11200*/  HMMA.16816.F32.BF16 R132, R128.reuse, R142, R132 ;  /* 0x0000008e8084723c */ /* 0x040fe20000041884 */
[----:B------:R-:W4:Y:S07]  /*11210*/  LDSM.16.MT88.4 R152, [R224+0x1b000] ;  /* 0x01b00000e098783b */ /* 0x000f2e0000004200 */
[C---:B-1----:R-:W-:Y:S07]  /*11220*/  HMMA.16816.F32.BF16 R60, R128.reuse, R136, R60 ;  /* 0x00000088803c723c */ /* 0x042fee000004183c */
[----:B------:R-:W-:Y:S01]  /*11230*/  MOV R137, R141 ;  /* 0x0000008d00897202 */ /* 0x000fe20000000f00 */
[C---:B--2---:R-:W-:Y:S01]  /*11240*/  HMMA.16816.F32.BF16 R52, R128.reuse, R144, R52 ;  /* 0x000000908034723c */ /* 0x044fe20000041834 */
[----:B------:R-:W1:Y:S07]  /*11250*/  LDSM.16.MT88.4 R140, [R222+0x1d000] ;  /* 0x01d00000de8c783b */ /* 0x000e6e0000004200 */
[C---:B------:R-:W-:Y:S01]  /*11260*/  HMMA.16816.F32.BF16 R56, R128.reuse, R146, R56 ;  /* 0x000000928038723c */ /* 0x040fe20000041838 */
[----:B------:R-:W2:Y:S07]  /*11270*/  LDSM.16.MT88.4 R144, [R224+0x1d000] ;  /* 0x01d00000e090783b */ /* 0x000eae0000004200 */
[C---:B---3--:R-:W-:Y:S08]  /*11280*/  HMMA.16816.F32.BF16 R44, R128.reuse, R148, R44 ;  /* 0x00000094802c723c */ /* 0x048ff0000004182c */
[C---:B------:R-:W-:Y:S01]  /*11290*/  HMMA.16816.F32.BF16 R48, R128.reuse, R150, R48 ;  /* 0x000000968030723c */ /* 0x040fe20000041830 */
[----:B------:R-:W3:Y:S07]  /*112a0*/  LDSM.16.MT88.4 R148, [R221+0x1d000] ;  /* 0x01d00000dd94783b */ /* 0x000eee0000004200 */
[C---:B------:R-:W-:Y:S08]  /*112b0*/  HMMA.16816.F32.BF16 R64, R128.reuse, R138, R64 ;  /* 0x0000008a8040723c */ /* 0x040ff00000041840 */
[C---:B----4-:R-:W-:Y:S08]  /*112c0*/  HMMA.16816.F32.BF16 R36, R128.reuse, R152, R36 ;  /* 0x000000988024723c */ /* 0x050ff00000041824 */
        /* <DEDUP_REMOVED lines=9> */
[----:B------:R-:W3:Y:S04]  /*11360*/  LDSM.16.MT88.4 R136, [R221+0x1f000] ;  /* 0x01f00000dd88783b */ /* 0x000ee80000004200 */
[----:B------:R-:W4:Y:S03]  /*11370*/  LDSM.16.MT88.4 R152, [R220+0x1d000] ;  /* 0x01d00000dc98783b */ /* 0x000f260000004200 */
[C---:B------:R-:W-:Y:S08]  /*11380*/  HMMA.16816.F32.BF16 R88, R128.reuse, R150, R88 ;  /* 0x000000968058723c */ /* 0x040ff00000041858 */
        /* <DEDUP_REMOVED lines=9> */
[C---:B------:R-:W-:Y:S01]  /*11420*/  LOP3.LUT R146, R156.reuse, 0xff, RZ, 0xc0, !PT ;  /* 0x000000ff9c927812 */ /* 0x040fe200078ec0ff */
[C---:B---3--:R-:W-:Y:S01]  /*11430*/  HMMA.16816.F32.BF16 R120, R128.reuse, R138, R120 ;  /* 0x0000008a8078723c */ /* 0x048fe20000041878 */
[----:B------:R-:W-:Y:S02]  /*11440*/  MOV R147, R162 ;  /* 0x000000a200937202 */ /* 0x000fe40000000f00 */
[----:B------:R2:W-:Y:S04]  /*11450*/  MUFU.EX2 R162, R181 ;  /* 0x000000b500a27308 */ /* 0x0005e80000000800 */
[----:B------:R-:W-:Y:S01]  /*11460*/  SHF.R.U32.HI R139, RZ, 0x10, R156 ;  /* 0x00000010ff8b7819 */ /* 0x000fe2000001169c */
[----:B----4-:R-:W-:Y:S01]  /*11470*/  HMMA.16816.F32.BF16 R92, R128, R152, R92 ;  /* 0x00000098805c723c */ /* 0x010fe2000004185c */
[----:B------:R-:W-:-:S02]  /*11480*/  LOP3.LUT R138, R156, 0xffff, RZ, 0xc0, !PT ;  /* 0x0000ffff9c8a7812 */ /* 0x000fc400078ec0ff */
[----:B------:R-:W-:Y:S02]  /*11490*/  SHF.R.U32.HI R156, RZ, 0x18, R156 ;  /* 0x00000018ff9c7819 */ /* 0x000fe4000001169c */
[----:B------:R-:W-:Y:S02]  /*114a0*/  LOP3.LUT R139, R139, 0xff, RZ, 0xc0, !PT ;  /* 0x000000ff8b8b7812 */ /* 0x000fe400078ec0ff */
[----:B------:R-:W-:Y:S01]  /*114b0*/  MOV R152, R203 ;  /* 0x000000cb00987202 */ /* 0x000fe20000000f00 */
[----:B------:R-:W-:Y:S01]  /*114c0*/  HMMA.16816.F32.BF16 R116, R128, R136, R116 ;  /* 0x000000888074723c */ /* 0x000fe20000041874 */
[--C-:B------:R-:W-:Y:S01]  /*114d0*/  FFMA.FTZ R203, R192, c[0x0][0x23c], -R189.reuse ;  /* 0x00008f00c0cb7a23 */ /* 0x100fe200000108bd */
[----:B------:R-:W-:Y:S01]  /*114e0*/  MOV R153, R149 ;  /* 0x0000009500997202 */ /* 0x000fe20000000f00 */
[--C-:B------:R-:W-:Y:S01]  /*114f0*/  FFMA.FTZ R192, R182, c[0x0][0x23c], -R189.reuse ;  /* 0x00008f00b6c07a23 */ /* 0x100fe200000108bd */
[----:B------:R-:W-:Y:S01]  /*11500*/  LDSM.16.MT88.4 R148, [R222+0x19800] ;  /* 0x01980000de94783b */ /* 0x000fe20000004200 */
[----:B------:R-:W-:-:S02]  /*11510*/  FFMA.FTZ R189, R188, c[0x0][0x23c], -R189 ;  /* 0x00008f00bcbd7a23 */ /* 0x000fc400000108bd */
[----:B------:R-:W-:Y:S01]  /*11520*/  LOP3.LUT R136, R158, 0xff, RZ, 0xc0, !PT ;  /* 0x000000ff9e887812 */ /* 0x000fe200078ec0ff */
[----:B------:R-:W3:Y:S01]  /*11530*/  MUFU.EX2 R203, R203 ;  /* 0x000000cb00cb7308 */ /* 0x000ee20000000800 */
[----:B------:R-:W-:Y:S01]  /*11540*/  SHF.R.U32.HI R137, RZ, 0x18, R158 ;  /* 0x00000018ff897819 */ /* 0x000fe2000001169e */
[C---:B-1----:R-:W-:Y:S01]  /*11550*/  HMMA.16816.F32.BF16 R124, R128.reuse, R140, R124 ;  /* 0x0000008c807c723c */ /* 0x042fe2000004187c */
[----:B------:R-:W-:Y:S01]  /*11560*/  PRMT R136, R136, 0x5410, R145 ;  /* 0x0000541088887816 */ /* 0x000fe20000000091 */
[----:B------:R-:W-:Y:S01]  /*11570*/  FFMA.FTZ R188, R183, c[0x0][0x23c], -R170 ;  /* 0x00008f00b7bc7a23 */ /* 0x000fe200000108aa */
[----:B------:R-:W-:Y:S01]  /*11580*/  SHF.R.U32.HI R145, RZ, 0x8, R138 ;  /* 0x00000008ff917819 */ /* 0x000fe2000001168a */
[----:B--2---:R-:W-:Y:S01]  /*11590*/  LDSM.16.MT88.4 R180, [R220+0x19800] ;  /* 0x01980000dcb4783b */ /* 0x004fe20000004200 */
[----:B------:R-:W-:Y:S01]  /*115a0*/  PRMT R138, R144, 0x5410, R137 ;  /* 0x00005410908a7816 */ /* 0x000fe20000000089 */
[----:B------:R-:W-:Y:S01]  /*115b0*/  MUFU.EX2 R192, R192 ;  /* 0x000000c000c07308 */ /* 0x000fe20000000800 */
[----:B------:R-:W-:Y:S01]  /*115c0*/  PRMT R144, R139, 0x5410, R156 ;  /* 0x000054108b907816 */ /* 0x000fe2000000009c */
[C---:B------:R-:W-:Y:S01]  /*115d0*/  HMMA.16816.F32.BF16 R4, R128.reuse, R142, R4 ;  /* 0x0000008e8004723c */ /* 0x040fe20000041804 */
[----:B------:R-:W1:Y:S01]  /*115e0*/  LDSM.16.MT88.4 R156, [R224+0x19800] ;  /* 0x01980000e09c783b */ /* 0x000e620000004200 */
[----:B------:R-:W-:Y:S01]  /*115f0*/  PRMT R146, R146, 0x5410, R145 ;  /* 0x0000541092927816 */ /* 0x000fe20000000091 */
[--C-:B------:R-:W-:Y:S01]  /*11600*/  FFMA.FTZ R145, R168, c[0x0][0x23c], -R170.reuse ;  /* 0x00008f00a8917a23 */ /* 0x100fe200000108aa */
[--C-:B------:R-:W-:Y:S01]  /*11610*/  HSET2.LE.AND R136, R136, R247.reuse, PT ;  /* 0x000000f788887233 */ /* 0x100fe20003803000 */
[----:B------:R-:W2:Y:S01]  /*11620*/  LDSM.16.MT88.4 R140, [R221+0x19800] ;  /* 0x01980000dd8c783b */ /* 0x000ea20000004200 */
[----:B------:R-:W4:Y:S01]  /*11630*/  MUFU.EX2 R189, R189 ;  /* 0x000000bd00bd7308 */ /* 0x000f220000000800 */
[----:B------:R-:W-:Y:S01]  /*11640*/  FFMA.FTZ R137, R169, c[0x0][0x23c], -R170 ;  /* 0x00008f00a9897a23 */ /* 0x000fe200000108aa */
[----:B------:R-:W-:Y:S01]  /*11650*/  HMMA.16816.F32.BF16 R96, R128, R154, R96 ;  /* 0x0000009a8060723c */ /* 0x000fe20000041860 */
[--C-:B------:R-:W-:Y:S01]  /*11660*/  HSET2.LE.AND R146, R146, R247.reuse, PT ;  /* 0x000000f792927233 */ /* 0x100fe20003803000 */
[----:B---3--:R-:W-:Y:S01]  /*11670*/  F2FP.BF16.PACK_AB R139, R203, R190 ;  /* 0x000000becb8b723e */ /* 0x008fe200000010ff */
[--C-:B------:R-:W-:Y:S01]  /*11680*/  HSET2.LE.AND R144, R144, R247.reuse, PT ;  /* 0x000000f790907233 */ /* 0x100fe20003803000 */
[----:B------:R-:W3:Y:S01]  /*11690*/  LDSM.16.MT88.4 R128, [R224+0x1b800] ;  /* 0x01b80000e080783b */ /* 0x000ee20000004200 */
[----:B------:R-:W-:Y:S01]  /*116a0*/  HSET2.LE.AND R138, R138, R247, PT ;  /* 0x000000f78a8a7233 */ /* 0x000fe20003803000 */
[----:B------:R-:W5:Y:S01]  /*116b0*/  MUFU.EX2 R188, R188 ;  /* 0x000000bc00bc7308 */ /* 0x000f620000000800 */
[----:B------:R-:W-:-:S02]  /*116c0*/  MOV R155, R163 ;  /* 0x000000a3009b7202 */ /* 0x000fc40000000f00 */
[----:B------:R-:W-:-:S05]  /*116d0*/  LOP3.LUT R168, R146, R139, RZ, 0xc0, !PT ;  /* 0x0000008b92a87212 */ /* 0x000fca00078ec0ff */
[----:B------:R-:W1:Y:S01]  /*116e0*/  MUFU.EX2 R163, R145 ;  /* 0x0000009100a37308 */ /* 0x000e620000000800 */
[----:B----4-:R-:W-:-:S04]  /*116f0*/  F2FP.BF16.PACK_AB R139, R189, R192 ;  /* 0x000000c0bd8b723e */ /* 0x010fc800000010ff */
[----:B------:R-:W-:Y:S02]  /*11700*/  LOP3.LUT R170, R136, R139, RZ, 0xc0, !PT ;  /* 0x0000008b88aa7212 */ /* 0x000fe400078ec0ff */
[----:B------:R-:W-:Y:S01]  /*11710*/  MOV R139, R162 ;  /* 0x000000a2008b7202 */ /* 0x000fe20000000f00 */
[----:B------:R-:W4:Y:S01]  /*11720*/  MUFU.EX2 R154, R137 ;  /* 0x00000089009a7308 */ /* 0x000f220000000800 */
[----:B-----5:R-:W-:-:S04]  /*11730*/  F2FP.BF16.PACK_AB R169, R162, R188 ;  /* 0x000000bca2a9723e */ /* 0x020fc800000010ff */
[----:B------:R-:W-:Y:S02]  /*11740*/  LOP3.LUT R169, R144, R169, RZ, 0xc0, !PT ;  /* 0x000000a990a97212 */ /* 0x000fe400078ec0ff */
[----:B-1----:R-:W-:-:S04]  /*11750*/  MOV R136, R163 ;  /* 0x000000a300887202 */ /* 0x002fc80000000f00 */
[----:B----4-:R-:W-:Y:S02]  /*11760*/  F2FP.BF16.PACK_AB R171, R154, R136 ;  /* 0x000000889aab723e */ /* 0x010fe400000010ff */
[----:B------:R-:W-:Y:S02]  /*11770*/  MOV R137, R147 ;  /* 0x0000009300897202 */ /* 0x000fe40000000f00 */
[----:B------:R-:W-:Y:S02]  /*11780*/  LOP3.LUT R171, R138, R171, RZ, 0xc0, !PT ;  /* 0x000000ab8aab7212 */ /* 0x000fe400078ec0ff */
[----:B------:R-:W-:-:S05]  /*11790*/  MOV R138, R154 ;  /* 0x0000009a008a7202 */ /* 0x000fca0000000f00 */
[C---:B------:R-:W-:Y:S07]  /*117a0*/  HMMA.16816.F32.BF16 R160, R168.reuse, R156, R8 ;  /* 0x0000009ca8a0723c */ /* 0x040fee0000041808 */
[----:B------:R-:W-:Y:S01]  /*117b0*/  MOV R9, R155 ;  /* 0x0000009b00097202 */ /* 0x000fe20000000f00 */
[----:B--2---:R-:W-:Y:S01]  /*117c0*/  HMMA.16816.F32.BF16 R144, R168, R140, R24 ;  /* 0x0000008ca890723c */ /* 0x004fe20000041818 */
[----:B------:R-:W-:Y:S01]  /*117d0*/  MOV R10, R152 ;  /* 0x00000098000a7202 */ /* 0x000fe20000000f00 */
[----:B------:R-:W1:Y:S01]  /*117e0*/  LDSM.16.MT88.4 R24, [R222+0x1b800] ;  /* 0x01b80000de18783b */ /* 0x000e620000004200 */
[----:B------:R-:W-:-:S05]  /*117f0*/  MOV R11, R153 ;  /* 0x00000099000b7202 */ /* 0x000fca0000000f00 */
[C---:B------:R-:W-:Y:S07]  /*11800*/  HMMA.16816.F32.BF16 R140, R168.reuse, R142, R28 ;  /* 0x0000008ea88c723c */ /* 0x040fee000004181c */
[----:B------:R-:W-:Y:S01]  /*11810*/  MOV R31, R138 ;  /* 0x0000008a001f7202 */ /* 0x000fe20000000f00 */
[----:B------:R-:W-:Y:S01]  /*11820*/  HMMA.16816.F32.BF16 R152, R168, R148, R16 ;  /* 0x00000094a898723c */ /* 0x000fe20000041810 */
[----:B------:R-:W-:Y:S01]  /*11830*/  MOV R30, R136 ;  /* 0x00000088001e7202 */ /* 0x000fe20000000f00 */
[----:B------:R-:W-:Y:S01]  /*11840*/  LDSM.16.MT88.4 R16, [R220+0x1b800] ;  /* 0x01b80000dc10783b */ /* 0x000fe20000004200 */
[----:B------:R-:W-:-:S02]  /*11850*/  MOV R29, R139 ;  /* 0x0000008b001d7202 */ /* 0x000fc40000000f00 */
[----:B------:R-:W-:-:S03]  /*11860*/  MOV R28, R137 ;  /* 0x00000089001c7202 */ /* 0x000fc60000000f00 */
[C---:B------:R-:W-:Y:S07]  /*11870*/  HMMA.16816.F32.BF16 R136, R168.reuse, R180, R32 ;  /* 0x000000b4a888723c */ /* 0x040fee0000041820 */
[----:B------:R-:W-:Y:S01]  /*11880*/  MOV R35, R9 ;  /* 0x0000000900237202 */ /* 0x000fe20000000f00 */
[----:B------:R-:W-:Y:S01]  /*11890*/  HMMA.16816.F32.BF16 R156, R168, R158, R12 ;  /* 0x0000009ea89c723c */ /* 0x000fe2000004180c */
[----:B------:R-:W-:Y:S01]  /*118a0*/  MOV R34, R10 ;  /* 0x0000000a00227202 */ /* 0x000fe20000000f00 */
[----:B------:R-:W-:Y:S01]  /*118b0*/  LDSM.16.MT88.4 R12, [R224+0x1d800] ;  /* 0x01d80000e00c783b */ /* 0x000fe20000004200 */
[----:B------:R-:W-:-:S03]  /*118c0*/  MOV R33, R11 ;  /* 0x0000000b00217202 */ /* 0x000fc60000000f00 */
[----:B------:R-:W2:Y:S02]  /*118d0*/  LDSM.16.MT88.4 R8, [R222+0x1d800] ;  /* 0x01d80000de08783b */ /* 0x000ea40000004200 */
[----:B------:R-:W-:Y:S01]  /*118e0*/  HMMA.16816.F32.BF16 R148, R168, R150, R20 ;  /* 0x00000096a894723c */ /* 0x000fe20000041814 */
[----:B------:R-:W-:Y:S01]  /*118f0*/  FADD.FTZ R3, R33, R3 ;  /* 0x0000000321037221 */ /* 0x000fe20000010000 */
[----:B------:R-:W4:Y:S03]  /*11900*/  LDSM.16.MT88.4 R20, [R221+0x1b800] ;  /* 0x01b80000dd14783b */ /* 0x000f260000004200 */
[----:B------:R-:W-:-:S03]  /*11910*/  FADD.FTZ R3, R35, R3 ;  /* 0x0000000323037221 */ /* 0x000fc60000010000 */
[----:B---3--:R-:W-:Y:S01]  /*11920*/  HMMA.16816.F32.BF16 R36, R168, R128, R36 ;  /* 0x00000080a824723c */ /* 0x008fe20000041824 */
[----:B------:R-:W-:-:S04]  /*11930*/  FADD.FTZ R3, R28, R3 ;  /* 0x000000031c037221 */ /* 0x000fc80000010000 */
[----:B------:R-:W-:-:S03]  /*11940*/  FADD.FTZ R3, R252, R3 ;  /* 0x00000003fc037221 */ /* 0x000fc60000010000 */
[----:B------:R-:W-:Y:S01]  /*11950*/  HMMA.16816.F32.BF16 R40, R168, R130, R40 ;  /* 0x00000082a828723c */ /* 0x000fe20000041828 */
[----:B------:R-:W-:Y:S01]  /*11960*/  LDSM.16.MT88.4 R128, [R220+0x1f800] ;  /* 0x01f80000dc80783b */ /* 0x000fe20000004200 */
[----:B------:R-:W-:-:S04]  /*11970*/  FADD.FTZ R190, R190, R3 ;  /* 0x00000003bebe7221 */ /* 0x000fc80000010000 */
[----:B------:R-:W-:Y:S02]  /*11980*/  FADD.FTZ R203, R203, R190 ;  /* 0x000000becbcb7221 */ /* 0x000fe40000010000 */
[----:B-1----:R-:W-:Y:S02]  /*11990*/  HMMA.16816.F32.BF16 R44, R168, R24, R44 ;  /* 0x00000018a82c723c */ /* 0x002fe4000004182c */
[----:B------:R-:W-:-:S04]  /*119a0*/  FADD.FTZ R192, R192, R203 ;  /* 0x000000cbc0c07221 */ /* 0x000fc80000010000 */
[----:B------:R-:W-:Y:S02]  /*119b0*/  FADD.FTZ R167, R189, R192 ;  /* 0x000000c0bda77221 */ /* 0x000fe40000010000 */
        /* <DEDUP_REMOVED lines=14> */
[C---:B-1----:R-:W-:Y:S07]  /*11aa0*/  HMMA.16816.F32.BF16 R116, R168.reuse, R8, R116 ;  /* 0x00000008a874723c */ /* 0x042fee0000041874 */
[----:B------:R-:W-:Y:S01]  /*11ab0*/  FADD.FTZ R8, R191, R194 ;  /* 0x000000c2bf087221 */ /* 0x000fe20000010000 */
[----:B------:R-:W-:Y:S03]  /*11ac0*/  HMMA.16816.F32.BF16 R124, R168, R128, R124 ;  /* 0x00000080a87c723c */ /* 0x000fe6000004187c */
[----:B------:R-:W-:-:S04]  /*11ad0*/  FADD.FTZ R8, R34, R8 ;  /* 0x0000000822087221 */ /* 0x000fc80000010000 */
        /* <DEDUP_REMOVED lines=10> */
[C---:B--2---:R-:W-:Y:S08]  /*11b80*/  HMMA.16816.F32.BF16 R92, R168.reuse, R20, R92 ;  /* 0x00000014a85c723c */ /* 0x044ff0000004185c */
[C---:B------:R-:W-:Y:S08]  /*11b90*/  HMMA.16816.F32.BF16 R96, R168.reuse, R22, R96 ;  /* 0x00000016a860723c */ /* 0x040ff00000041860 */
[C---:B---3--:R-:W-:Y:S08]  /*11ba0*/  HMMA.16816.F32.BF16 R100, R168.reuse, R16, R100 ;  /* 0x00000010a864723c */ /* 0x048ff00000041864 */
[C---:B------:R-:W-:Y:S08]  /*11bb0*/  HMMA.16816.F32.BF16 R104, R168.reuse, R18, R104 ;  /* 0x00000012a868723c */ /* 0x040ff00000041868 */
[C---:B----4-:R-:W-:Y:S08]  /*11bc0*/  HMMA.16816.F32.BF16 R108, R168.reuse, R12, R108 ;  /* 0x0000000ca86c723c */ /* 0x050ff0000004186c */
[C---:B------:R-:W-:Y:S08]  /*11bd0*/  HMMA.16816.F32.BF16 R112, R168.reuse, R14, R112 ;  /* 0x0000000ea870723c */ /* 0x040ff00000041870 */
[C---:B------:R-:W-:Y:S08]  /*11be0*/  HMMA.16816.F32.BF16 R120, R168.reuse, R10, R120 ;  /* 0x0000000aa878723c */ /* 0x040ff00000041878 */
[----:B------:R-:W-:Y:S08]  /*11bf0*/  HMMA.16816.F32.BF16 R128, R168, R130, R4 ;  /* 0x00000082a880723c */ /* 0x000ff00000041804 */
.L_x_1767:
        /* <DEDUP_REMOVED lines=18> */
[----:B------:R-:W-:Y:S01]  /*11d20*/  IMAD.U32 R5, RZ, RZ, UR41 ;  /* 0x00000029ff057e24 */ /* 0x000fe2000f8e00ff */
[----:B------:R-:W-:Y:S01]  /*11d30*/  IADD3 R6, P1, R6, UR34, RZ ;  /* 0x0000002206067c10 */ /* 0x000fe2000ff3e0ff */
[----:B------:R-:W-:Y:S01]  /*11d40*/  IMAD.WIDE.U32 R8, R8, c[0x0][0x1b8], R10 ;  /* 0x00006e0008087a25 */ /* 0x000fe200078e000a */
[----:B------:R-:W-:Y:S01]  /*11d50*/  UIMAD UR4, UR32, UR5, UR4 ;  /* 0x00000005200472a4 */ /* 0x000fe2000f8e0204 */
[----:B------:R-:W-:Y:S01]  /*11d60*/  ISETP.GE.AND P2, PT, R232, c[0x0][0x220], PT ;  /* 0x00008800e8007a0c */ /* 0x000fe20003f46270 */
[----:B------:R-:W-:Y:S01]  /*11d70*/  UIADD3 UR34, UR40, -0x2, URZ ;  /* 0xfffffffe28227890 */ /* 0x000fe2000fffe03f */
[----:B------:R-:W-:Y:S01]  /*11d80*/  IADD3.X R5, R5, UR33, R7, P1, !PT ;  /* 0x0000002105057c10 */ /* 0x000fe20008ffe407 */
[----:B------:R-:W-:Y:S01]  /*11d90*/  IMAD.MOV.U32 R164, RZ, RZ, R0 ;  /* 0x000000ffffa47224 */ /* 0x000fe200078e0000 */
[C---:B------:R-:W-:Y:S01]  /*11da0*/  LEA R7, P1, R6.reuse, c[0x0][0x168], 0x1 ;  /* 0x00005a0006077a11 */ /* 0x040fe200078208ff */
[----:B------:R-:W-:Y:S01]  /*11db0*/  IMAD.U32 R252, RZ, RZ, UR4 ;  /* 0x00000004fffc7e24 */ /* 0x000fe2000f8e00ff */
[----:B-1----:R-:W-:Y:S01]  /*11dc0*/  SHF.R.S32.HI R4, RZ, 0x1f, R3 ;  /* 0x0000001fff047819 */ /* 0x002fe20000011403 */
[----:B------:R-:W-:Y:S01]  /*11dd0*/  UIADD3 UR33, UR40, -0x1, URZ ;  /* 0xffffffff28217890 */ /* 0x000fe2000fffe03f */
[----:B------:R-:W-:Y:S01]  /*11de0*/  LEA.HI.X R6, R6, c[0x0][0x16c], R5, 0x1, P1 ;  /* 0x00005b0006067a11 */ /* 0x000fe200008f0c05 */
[----:B------:R-:W-:Y:S01]  /*11df0*/  STL [R1+0x8], R7 ;  /* 0x0000080701007387 */ /* 0x000fe20000100800 */
[----:B------:R-:W-:-:S02]  /*11e00*/  LEA.HI R4, R4, R3, RZ, 0x3 ;  /* 0x0000000304047211 */ /* 0x000fc400078f18ff */
[----:B------:R-:W-:Y:S01]  /*11e10*/  IADD3 R3, P0, R8, UR36, RZ ;  /* 0x0000002408037c10 */ /* 0x000fe2000ff1e0ff */
[----:B------:R1:W-:Y:S01]  /*11e20*/  STL [R1+0x4], R6 ;  /* 0x0000040601007387 */ /* 0x0003e20000100800 */
[----:B------:R-:W-:Y:S02]  /*11e30*/  SHF.R.S32.HI R4, RZ, 0x3, R4 ;  /* 0x00000003ff047819 */ /* 0x000fe40000011404 */
[----:B------:R-:W-:Y:S01]  /*11e40*/  IADD3.X R252, R252, UR35, R9, P0, !PT ;  /* 0x00000023fcfc7c10 */ /* 0x000fe200087fe409 */
[----:B------:R-:W-:Y:S01]  /*11e50*/  IMAD.WIDE.U32 R8, R165, -0x2daee0ad, RZ ;  /* 0xd2511f53a5087825 */ /* 0x000fe200078e00ff */
[----:B------:R-:W-:Y:S01]  /*11e60*/  LEA R5, P0, R3, c[0x0][0x170], 0x1 ;  /* 0x00005c0003057a11 */ /* 0x000fe200078008ff */
[----:B------:R-:W-:-:S03]  /*11e70*/  UMOV UR35, URZ ;  /* 0x0000003f00237c82 */ /* 0x000fc60008000000 */
[----:B------:R-:W-:Y:S01]  /*11e80*/  LEA.HI.X R252, R3, c[0x0][0x174], R252, 0x1, P0 ;  /* 0x00005d0003fc7a11 */ /* 0x000fe200000f0cfc */
[----:B------:R2:W-:Y:S01]  /*11e90*/  STL [R1], R5 ;  /* 0x0000000501007387 */ /* 0x0005e20000100800 */
[----:B------:R-:W-:Y:S01]  /*11ea0*/  IMAD.MOV.U32 R3, RZ, RZ, R2 ;  /* 0x000000ffff037224 */ /* 0x000fe200078e0002 */
[----:B-1----:R-:W-:Y:S02]  /*11eb0*/  IADD3 R6, P1, R4, 0x20, RZ ;  /* 0x0000002004067810 */ /* 0x002fe40007f3e0ff */
[----:B------:R-:W-:-:S05]  /*11ec0*/  SHF.R.S32.HI R4, RZ, 0x1f, R4 ;  /* 0x0000001fff047819 */ /* 0x000fca0000011404 */
[----:B------:R-:W-:Y:S02]  /*11ed0*/  IMAD.X R7, RZ, RZ, R4, P1 ;  /* 0x000000ffff077224 */ /* 0x000fe400008e0604 */
[----:B--2---:R-:W-:-:S03]  /*11ee0*/  IMAD.WIDE.U32 R4, R172, -0x326172a9, RZ ;  /* 0xcd9e8d57ac047825 */ /* 0x004fc600078e00ff */
[----:B------:R1:W-:Y:S02]  /*11ef0*/  STL.64 [R1+0x30], R6 ;  /* 0x0000300601007387 */ /* 0x0003e40000100a00 */
[----:B------:R-:W-:Y:S02]  /*11f00*/  LOP3.LUT R173, R5, R173, RZ, 0x3c, !PT ;  /* 0x000000ad05ad7212 */ /* 0x000fe400078e3cff */
[----:B------:R2:W-:Y:S04]  /*11f10*/  STL.64 [R1+0x18], R4 ;  /* 0x0000180401007387 */ /* 0x0005e80000100a00 */
[----:B------:R3:W-:Y:S01]  /*11f20*/  STL.64 [R1+0x20], R8 ;  /* 0x0000200801007387 */ /* 0x0007e20000100a00 */
[----:B-1----:R-:W-:-:S04]  /*11f30*/  IMAD.WIDE.U32 R6, R173, -0x2daee0ad, RZ ;  /* 0xd2511f53ad067825 */ /* 0x002fc800078e00ff */
[----:B--2--5:R-:W-:Y:S02]  /*11f40*/  IMAD.MOV.U32 R4, RZ, RZ, R174 ;  /* 0x000000ffff047224 */ /* 0x024fe400078e00ae */
[----:B------:R-:W-:-:S05]  /*11f50*/  IMAD.MOV.U32 R5, RZ, RZ, R177 ;  /* 0x000000ffff057224 */ /* 0x000fca00078e00b1 */
[----:B------:R3:W-:Y:S04]  /*11f60*/  STL.64 [R1+0x28], R4 ;  /* 0x0000280401007387 */ /* 0x0007e80000100a00 */
[----:B------:R3:W-:Y:S01]  /*11f70*/  STL.64 [R1+0x10], R6 ;  /* 0x0000100601007387 */ /* 0x0007e20000100a00 */
[----:B------:R-:W-:Y:S05]  /*11f80*/  BRA `(.L_x_1775) ;  /* 0x000003c000007947 */ /* 0x000fea0003800000 */
.L_x_1777:
        /* <DEDUP_REMOVED lines=60> */
.L_x_1775:
[----:B---3--:R-:W2:Y:S01]  /*12350*/  LDL.64 R6, [R1+0x28] ;  /* 0x0000280001067983 */ /* 0x008ea20000100a00 */
[----:B------:R-:W-:Y:S01]  /*12360*/  UIADD3 UR4, UR33, -UR35, URZ ;  /* 0x8000002321047290 */ /* 0x000fe2000fffe03f */
[----:B------:R-:W-:Y:S04]  /*12370*/  DEPBAR.LE SB0, 0x0 ;  /* 0x000080000000791a */ /* 0x000fe80000000000 */
[----:B------:R-:W3:Y:S01]  /*12380*/  LDL.64 R8, [R1+0x30] ;  /* 0x0000300001087983 */ /* 0x000ee20000100a00 */
[----:B------:R-:W-:Y:S01]  /*12390*/  IMAD.U32 R165, RZ, RZ, UR4 ;  /* 0x00000004ffa57e24 */ /* 0x000fe2000f8e00ff */
[----:B------:R-:W-:Y:S02]  /*123a0*/  UIADD3 UR32, UR40, -0x1, URZ ;  /* 0xffffffff28207890 */ /* 0x000fe4000fffe03f */
[----:B------:R-:W4:Y:S04]  /*123b0*/  LDL R4, [R1] ;  /* 0x0000000001047983 */ /* 0x000f280000100800 */
[----:B------:R-:W-:Y:S01]  /*123c0*/  BAR.SYNC.DEFER_BLOCKING 0x0 ;  /* 0x0000000000007b1d */ /* 0x000fe20000010000 */
[C---:B------:R-:W-:Y:S01]  /*123d0*/  LEA R34, P0, R165.reuse, R238, 0x6 ;  /* 0x000000eea5227211 */ /* 0x040fe200078030ff */
[----:B------:R-:W-:Y:S02]  /*123e0*/  USHF.R.S32.HI UR5, URZ, 0x1f, UR32 ;  /* 0x0000001f3f057899 */ /* 0x000fe40008011420 */
[----:B------:R-:W-:Y:S01]  /*123f0*/  UIMAD UR4, UR22, UR32, URZ ;  /* 0x00000020160472a4 */ /* 0x000fe2000f8e023f */
[----:B------:R-:W-:Y:S01]  /*12400*/  LEA.HI.X.SX32 R35, R165, R239, 0x6, P0 ;  /* 0x000000efa5237211 */ /* 0x000fe200000f36ff */
[----:B------:R-:W-:Y:S02]  /*12410*/  UISETP.GT.AND UP0, UPT, UR32, UR19, UPT ;  /* 0x000000132000728c */ /* 0x000fe4000bf04270 */
[----:B------:R-:W-:Y:S01]  /*12420*/  UIMAD UR4, UR5, UR23, UR4 ;  /* 0x00000017050472a4 */ /* 0x000fe2000f8e0204 */
[----:B------:R-:W-:Y:S01]  /*12430*/  @P5 STS.128 [R236+0x18000], RZ ;  /* 0x018000ffec005388 */ /* 0x000fe20000000c00 */
[----:B--2---:R-:W-:Y:S05]  /*12440*/  IMAD.WIDE.U32 R30, R231, UR32, R6 ;  /* 0x00000020e71e7c25 */ /* 0x004fea000f8e0006 */
[C---:B------:R-:W-:Y:S02]  /*12450*/  @!P5 LEA R26, P0, R30.reuse, c[0x0][0x170], 0x1 ;  /* 0x00005c001e1ada11 */ /* 0x040fe400078008ff */
[----:B---3--:R-:W-:Y:S02]  /*12460*/  LEA R202, P1, R165, R8, 0x6 ;  /* 0x00000008a5ca7211 */ /* 0x008fe400078230ff */
[----:B------:R-:W-:Y:S01]  /*12470*/  IADD3 R0, R31, UR4, RZ ;  /* 0x000000041f007c10 */ /* 0x000fe2000fffe0ff */
[----:B------:R-:W-:Y:S01]  /*12480*/  UIADD3 UR4, UR34, -UR35, URZ ;  /* 0x8000002322047290 */ /* 0x000fe2000fffe03f */
[----:B------:R-:W-:Y:S01]  /*12490*/  LEA.HI.X.SX32 R203, R165, R9, 0x6, P1 ;  /* 0x00000009a5cb7211 */ /* 0x000fe200008f36ff */
[----:B------:R-:W-:Y:S01]  /*124a0*/  IMAD R165, R35, c[0x0][0x1a0], RZ ;  /* 0x0000680023a57a24 */ /* 0x000fe200078e02ff */
[C---:B------:R-:W-:Y:S02]  /*124b0*/  @!P5 LEA.HI.X R27, R30.reuse, c[0x0][0x174], R0, 0x1, P0 ;  /* 0x00005d001e1bda11 */ /* 0x040fe400000f0c00 */
[----:B------:R-:W-:Y:S01]  /*124c0*/  @!P5 IADD3 R25, P1, R30, UR25, RZ ;  /* 0x000000191e19dc10 */ /* 0x000fe2000ff3e0ff */
[C---:B------:R-:W-:Y:S02]  /*124d0*/  IMAD R165, R34.reuse, c[0x0][0x1a4], R165 ;  /* 0x0000690022a57a24 */ /* 0x040fe400078e02a5 */
[----:B------:R-:W-:Y:S01]  /*124e0*/  IMAD.WIDE.U32 R34, R34, c[0x0][0x1a0], RZ ;  /* 0x0000680022227a25 */ /* 0x000fe200078e00ff */
[----:B------:R-:W-:Y:S01]  /*124f0*/  @!PT LDS RZ, [RZ] ;  /* 0x00000000fffff984 */ /* 0x000fe20000000800 */
[----:B------:R-:W-:Y:S01]  /*12500*/  @!PT LDS RZ, [RZ] ;  /* 0x00000000fffff984 */ /* 0x000fe20000000800 */
[----:B------:R-:W-:Y:S01]  /*12510*/  @!PT LDS RZ, [RZ] ;  /* 0x00000000fffff984 */ /* 0x000fe20000000800 */
[----:B------:R1:W-:Y:S01]  /*12520*/  @!P5 LDGSTS.E.BYPASS.LTC128B.128 [R236+0x18000], [R26.64] ;  /* 0x180000001aecdfae */ /* 0x0003e2000b901d5e */
[----:B------:R-:W-:Y:S02]  /*12530*/  @!P5 IADD3.X R0, R0, UR24, RZ, P1, !PT ;  /* 0x000000180000dc10 */ /* 0x000fe40008ffe4ff */
[----:B------:R-:W-:Y:S01]  /*12540*/  IMAD.IADD R165, R35, 0x1, R165 ;  /* 0x0000000123a57824 */ /* 0x000fe200078e02a5 */
[C---:B----4-:R-:W-:Y:S01]  /*12550*/  LEA R182, P6, R34.reuse, R4, 0x1 ;  /* 0x0000000422b67211 */ /* 0x050fe200078c08ff */
[----:B------:R-:W-:Y:S01]  /*12560*/  @P4 STS.128 [R236+0x1a000], RZ ;  /* 0x01a000ffec004388 */ /* 0x000fe20000000c00 */
[----:B------:R-:W-:Y:S02]  /*12570*/  IMAD R2, R203, c[0x0][0x1a0], RZ ;  /* 0x00006800cb027a24 */ /* 0x000fe400078e02ff */
[----:B------:R-:W-:Y:S01]  /*12580*/  LEA.HI.X R183, R34, R252, R165, 0x1, P6 ;  /* 0x000000fc22b77211 */ /* 0x000fe200030f0ca5 */
[C---:B------:R-:W-:Y:S04]  /*12590*/  IMAD.WIDE.U32 R30, R202.reuse, c[0x0][0x1a0], RZ ;  /* 0x00006800ca1e7a25 */ /* 0x040fe800078e00ff */
[----:B------:R-:W-:Y:S01]  /*125a0*/  @!PT LDS RZ, [RZ] ;  /* 0x00000000fffff984 */ /* 0x000fe20000000800 */
[----:B------:R-:W-:Y:S01]  /*125b0*/  @!PT LDS RZ, [RZ] ;  /* 0x00000000fffff984 */ /* 0x000fe20000000800 */
[----:B------:R-:W-:Y:S01]  /*125c0*/  @!PT LDS RZ, [RZ] ;  /* 0x00000000fffff984 */ /* 0x000fe20000000800 */
[----:B------:R2:W-:Y:S01]  /*125d0*/  @!P4 LDGSTS.E.BYPASS.LTC128B.128 [R236+0x1a000], [R182.64+0x80] ;  /* 0x1a000080b6eccfae */ /* 0x0005e2000b901d5e */
[----:B------:R-:W-:Y:S01]  /*125e0*/  IMAD R2, R202, c[0x0][0x1a4], R2 ;  /* 0x00006900ca027a24 */ /* 0x000fe200078e0202 */
[----:B------:R-:W-:Y:S01]  /*125f0*/  @!P5 LEA R202, P0, R25, c[0x0][0x170], 0x1 ;  /* 0x00005c0019cada11 */ /* 0x000fe200078008ff */
[----:B------:R-:W-:Y:S01]  /*12600*/  IMAD.U32 R165, RZ, RZ, UR4 ;  /* 0x00000004ffa57e24 */ /* 0x000fe2000f8e00ff */
[----:B------:R-:W-:Y:S01]  /*12610*/  @P3 STS.128 [R236+0x1c000], RZ ;  /* 0x01c000ffec003388 */ /* 0x000fe20000000c00 */
[----:B------:R-:W-:Y:S01]  /*12620*/  IMAD.IADD R2, R31, 0x1, R2 ;  /* 0x000000011f027824 */ /* 0x000fe200078e0202 */
[----:B------:R-:W-:Y:S02]  /*12630*/  @!P5 LEA.HI.X R203, R25, c[0x0][0x174], R0, 0x1, P0 ;  /* 0x00005d0019cbda11 */ /* 0x000fe400000f0c00 */
[----:B------:R-:W-:Y:S01]  /*12640*/  @!PT LDS RZ, [RZ] ;  /* 0x00000000fffff984 */ /* 0x000fe20000000800 */
[----:B------:R-:W-:Y:S01]  /*12650*/  @!PT LDS RZ, [RZ] ;  /* 0x00000000fffff984 */ /* 0x000fe20000000800 */
[----:B------:R-:W-:Y:S01]  /*12660*/  @!PT LDS RZ, [RZ] ;  /* 0x00000000fffff984 */ /* 0x000fe20000000800 */
[----:B------:R2:W-:Y:S01]  /*12670*/  @!P3 LDGSTS.E.BYPASS.LTC128B.128 [R236+0x1c000], [R182.64+0x100] ;  /* 0x1c000100b6ecbfae */ /* 0x0005e2000b901d5e */
[C---:B------:R-:W-:Y:S03]  /*12680*/  LEA R24, P1, R30.reuse, R4, 0x1 ;  /* 0x000000041e187211 */ /* 0x040fe600078208ff */
[----:B------:R-:W-:Y:S01]  /*12690*/  @P2 STS.128 [R236+0x1e000], RZ ;  /* 0x01e000ffec002388 */ /* 0x000fe20000000c00 */
[----:B------:R-:W-:Y:S03]  /*126a0*/  LEA.HI.X R25, R30, R252, R2, 0x1, P1 ;  /* 0x000000fc1e197211 */ /* 0x000fe600008f0c02 */
        /* <DEDUP_REMOVED lines=27> */
[----:B--2---:R-:W2:Y:S04]  /*12860*/  LDSM.16.M88.4 R180, [R229+0x11000] ;  /* 0x01100000e5b4783b */ /* 0x004ea80000000200 */
[----:B------:R-:W0:Y:S04]  /*12870*/  LDGDEPBAR ;  /* 0x00000000000079af */ /* 0x000e280000000000 */
[----:B------:R-:W1:Y:S04]  /*12880*/  LDSM.16.M88.4 R184, [R229+0x11800] ;  /* 0x01180000e5b8783b */ /* 0x000e680000000200 */
[----:B------:R-:W-:Y:S04]  /*12890*/  LDSM.16.M88.4 R188, [R228] ;  /* 0x00000000e4bc783b */ /* 0x000fe80000000200 */
[----:B------:R-:W1:Y:S04]  /*128a0*/  LDSM.16.M88.4 R192, [R227] ;  /* 0x00000000e3c0783b */ /* 0x000e680000000200 */
[----:B------:R-:W1:Y:S04]  /*128b0*/  LDSM.16.M88.4 R196, [R219] ;  /* 0x00000000dbc4783b */ /* 0x000e680000000200 */
[----:B---3--:R-:W3:Y:S01]  /*128c0*/  LDSM.16.M88.4 R200, [R218] ;  /* 0x00000000dac8783b */ /* 0x008ee20000000200 */
[C---:B----4-:R-:W-:Y:S07]  /*128d0*/  HMMA.16816.F32.BF16 R4, R168.reuse, R172, RZ ;  /* 0x000000aca804723c */ /* 0x050fee00000418ff */
[----:B------:R-:W-:Y:S02]  /*128e0*/  IMAD.MOV.U32 R172, RZ, RZ, R8 ;  /* 0x000000ffffac7224 */ /* 0x000fe400078e0008 */
[----:B------:R-:W-:Y:S02]  /*128f0*/  IMAD.MOV.U32 R173, RZ, RZ, R9 ;  /* 0x000000ffffad7224 */ /* 0x000fe400078e0009 */
[C---:B------:R-:W-:Y:S08]  /*12900*/  HMMA.16816.F32.BF16 R8, R168.reuse, R174, RZ ;  /* 0x000000aea808723c */ /* 0x040ff000000418ff */
[C---:B-----5:R-:W-:Y:S08]  /*12910*/  HMMA.16816.F32.BF16 R12, R168.reuse, R176, RZ ;  /* 0x000000b0a80c723c */ /* 0x060ff000000418ff */
[C---:B------:R-:W-:Y:S01]  /*12920*/  HMMA.16816.F32.BF16 R16, R168.reuse, R178, RZ ;  /* 0x000000b2a810723c */ /* 0x040fe200000418ff */
[----:B------:R-:W-:Y:S07]  /*12930*/  LDSM.16.M88.4 R176, [R223+0x10000] ;  /* 0x01000000dfb0783b */ /* 0x000fee0000000200 */
[C---:B--2---:R-:W-:Y:S08]  /*12940*/  HMMA.16816.F32.BF16 R20, R168.reuse, R180, RZ ;  /* 0x000000b4a814723c */ /* 0x044ff000000418ff */
[C---:B-1----:R-:W-:Y:S01]  /*12950*/  HMMA.16816.F32.BF16 R24, R168.reuse, R182, RZ ;  /* 0x000000b6a818723c */ /* 0x042fe200000418ff */
[----:B------:R-:W-:Y:S07]  /*12960*/  LDSM.16.M88.4 R180, [R223+0x10800] ;  /* 0x01080000dfb4783b */ /* 0x000fee0000000200 */
[C---:B------:R-:W-:Y:S08]  /*12970*/  HMMA.16816.F32.BF16 R28, R168.reuse, R184, RZ ;  /* 0x000000b8a81c723c */ /* 0x040ff000000418ff */
[----:B------:R-:W-:Y:S01]  /*12980*/  HMMA.16816.F32.BF16 R32, R168, R186, RZ ;  /* 0x000000baa820723c */ /* 0x000fe200000418ff */
[----:B------:R-:W1:Y:S04]  /*12990*/  LDSM.16.M88.4 R168, [R217] ;  /* 0x00000000d9a8783b */ /* 0x000e680000000200 */
[----:B------:R-:W-:Y:S03]  /*129a0*/  LDSM.16.M88.4 R184, [R223+0x11000] ;  /* 0x01100000dfb8783b */ /* 0x000fe60000000200 */
[C---:B------:R-:W-:Y:S01]  /*129b0*/  HMMA.16816.F32.BF16 R4, R188.reuse, R192, R4 ;  /* 0x000000c0bc04723c */ /* 0x040fe20000041804 */
[----:B------:R-:W2:Y:S04]  /*129c0*/  LDL R192, [R1+0x8] ;  /* 0x0000080001c07983 */ /* 0x000ea80000100800 */
[----:B------:R-:W4:Y:S03]  /*129d0*/  LDL R193, [R1+0x4] ;  /* 0x0000040001c17983 */ /* 0x000f260000100800 */
[C---:B------:R-:W-:Y:S07]  /*129e0*/  HMMA.16816.F32.BF16 R8, R188.reuse, R194, R8 ;  /* 0x000000c2bc08723c */ /* 0x040fee0000041808 */
[----:B------:R-:W-:Y:S01]  /*129f0*/  IMAD.MOV.U32 R194, RZ, RZ, R172 ;  /* 0x000000ffffc27224 */ /* 0x000fe200078e00ac */
[C---:B------:R-:W-:Y:S04]  /*12a00*/  HMMA.16816.F32.BF16 R12, R188.reuse, R196, R12 ;  /* 0x000000c4bc0c723c */ /* 0x040fe8000004180c */
[----:B------:R-:W-:Y:S02]  /*12a10*/  IMAD.MOV.U32 R195, RZ, RZ, R173 ;  /* 0x000000ffffc37224 */ /* 0x000fe400078e00ad */
[----:B------:R-:W5:Y:S02]  /*12a20*/  LDSM.16.M88.4 R172, [R226] ;  /* 0x00000000e2ac783b */ /* 0x000f640000000200 */
[C---:B------:R-:W-:Y:S08]  /*12a30*/  HMMA.16816.F32.BF16 R16, R188.reuse, R198, R16 ;  /* 0x000000c6bc10723c */ /* 0x040ff00000041810 */
[C---:B---3--:R-:W-:Y:S08]  /*12a40*/  HMMA.16816.F32.BF16 R20, R188.reuse, R200, R20 ;  /* 0x000000c8bc14723c */ /* 0x048ff00000041814 */
[C---:B------:R-:W-:Y:S07]  /*12a50*/  HMMA.16816.F32.BF16 R24, R188.reuse, R202, R24 ;  /* 0x000000cabc18723c */ /* 0x040fee0000041818 */
[C---:B------:R-:W-:Y:S01]  /*12a60*/  LEA R202, P1, R165.reuse, R238, 0x6 ;  /* 0x000000eea5ca7211 */ /* 0x040fe200078230ff */
[C---:B-1----:R-:W-:Y:S04]  /*12a70*/  HMMA.16816.F32.BF16 R28, R188.reuse, R168, R28 ;  /* 0x000000a8bc1c723c */ /* 0x042fe8000004181c */
[----:B------:R-:W-:Y:S04]  /*12a80*/  LEA.HI.X.SX32 R203, R165, R239, 0x6, P1 ;  /* 0x000000efa5cb7211 */ /* 0x000fe800008f36ff */
[----:B------:R-:W-:Y:S01]  /*12a90*/  HMMA.16816.F32.BF16 R32, R188, R170, R32 ;  /* 0x000000aabc20723c */ /* 0x000fe20000041820 */
[----:B------:R-:W1:Y:S03]  /*12aa0*/  LDSM.16.M88.4 R168, [R223+0x11800] ;  /* 0x01180000dfa8783b */ /* 0x000e660000000200 */
[----:B------:R-:W-:Y:S01]  /*12ab0*/  IMAD R2, R203, c[0x0][0x198], RZ ;  /* 0x00006600cb027a24 */ /* 0x000fe200078e02ff */
[----:B------:R-:W-:Y:S03]  /*12ac0*/  LDSM.16.M88.4 R188, [R216+0x800] ;  /* 0x00080000d8bc783b */ /* 0x000fe60000000200 */
[C---:B-----5:R-:W-:Y:S05]  /*12ad0*/  HMMA.16816.F32.BF16 R4, R172.reuse, R176, R4 ;  /* 0x000000b0ac04723c */ /* 0x060fea0000041804 */
[C---:B------:R-:W-:Y:S03]  /*12ae0*/  IMAD R2, R202.reuse, c[0x0][0x19c], R2 ;  /* 0x00006700ca027a24 */ /* 0x040fe600078e0202 */
[C---:B------:R-:W-:Y:S01]  /*12af0*/  HMMA.16816.F32.BF16 R8, R172.reuse, R178, R8 ;  /* 0x000000b2ac08723c */ /* 0x040fe20000041808 */
[----:B------:R-:W-:Y:S07]  /*12b00*/  LDSM.16.M88.4 R176, [R225] ;  /* 0x00000000e1b0783b */ /* 0x000fee0000000200 */
[C---:B------:R-:W-:Y:S08]  /*12b10*/  HMMA.16816.F32.BF16 R12, R172.reuse, R180, R12 ;  /* 0x000000b4ac0c723c */ /* 0x040ff0000004180c */
[C---:B------:R-:W-:Y:S01]  /*12b20*/  HMMA.16816.F32.BF16 R16, R172.reuse, R182, R16 ;  /* 0x000000b6ac10723c */ /* 0x040fe20000041810 */
[----:B------:R-:W3:Y:S07]  /*12b30*/  LDSM.16.M88.4 R180, [R216] ;  /* 0x00000000d8b4783b */ /* 0x000eee0000000200 */
[C---:B------:R-:W-:Y:S08]  /*12b40*/  HMMA.16816.F32.BF16 R20, R172.reuse, R184, R20 ;  /* 0x000000b8ac14723c */ /* 0x040ff00000041814 */
[C---:B------:R-:W-:Y:S01]  /*12b50*/  HMMA.16816.F32.BF16 R24, R172.reuse, R186, R24 ;  /* 0x000000baac18723c */ /* 0x040fe20000041818 */
[----:B------:R-:W5:Y:S07]  /*12b60*/  LDSM.16.M88.4 R184, [R216+0x1000] ;  /* 0x00100000d8b8783b */ /* 0x000f6e0000000200 */
[C---:B-1----:R-:W-:Y:S08]  /*12b70*/  HMMA.16816.F32.BF16 R28, R172.reuse, R168, R28 ;  /* 0x000000a8ac1c723c */ /* 0x042ff0000004181c */
[----:B------:R-:W-:Y:S01]  /*12b80*/  HMMA.16816.F32.BF16 R32, R172, R170, R32 ;  /* 0x000000aaac20723c */ /* 0x000fe20000041820 */
[----:B------:R-:W1:Y:S04]  /*12b90*/  LDSM.16.M88.4 R168, [R216+0x1800] ;  /* 0x00180000d8a8783b */ /* 0x000e680000000200 */
[----:B------:R-:W-:Y:S03]  /*12ba0*/  LDSM.16.M88.4 R172, [R230+0x4000] ;  /* 0x00400000e6ac783b */ /* 0x000fe60000000200 */
[C---:B---3--:R-:W-:Y:S08]  /*12bb0*/  HMMA.16816.F32.BF16 R4, R176.reuse, R180, R4 ;  /* 0x000000b4b004723c */ /* 0x048ff00000041804 */
[C---:B------:R-:W-:Y:S01]  /*12bc0*/  HMMA.16816.F32.BF16 R8, R176.reuse, R182, R8 ;  /* 0x000000b6b008723c */ /* 0x040fe20000041808 */
[----:B------:R-:W3:Y:S07]  /*12bd0*/  LDSM.16.M88.4 R180, [R229+0x12000] ;  /* 0x01200000e5b4783b */ /* 0x000eee0000000200 */
[C---:B------:R-:W-:Y:S08]  /*12be0*/  HMMA.16816.F32.BF16 R12, R176.reuse, R188, R12 ;  /* 0x000000bcb00c723c */ /* 0x040ff0000004180c */
[C---:B------:R-:W-:Y:S01]  /*12bf0*/  HMMA.16816.F32.BF16 R16, R176.reuse, R190, R16 ;  /* 0x000000beb010723c */ /* 0x040fe20000041810 */
[----:B------:R-:W3:Y:S07]  /*12c00*/  LDSM.16.M88.4 R188, [R229+0x12800] ;  /* 0x01280000e5bc783b */ /* 0x000eee0000000200 */
[C---:B-----5:R-:W-:Y:S08]  /*12c10*/  HMMA.16816.F32.BF16 R20, R176.reuse, R184, R20 ;  /* 0x000000b8b014723c */ /* 0x060ff00000041814 */
        /* <DEDUP_REMOVED lines=8> */
[----:B------:R-:W3:Y:S07]  /*12ca0*/  LDSM.16.M88.4 R180, [R215] ;  /* 0x00000000d7b4783b */ /* 0x000eee0000000200 */
[C---:B------:R-:W-:Y:S08]  /*12cb0*/  HMMA.16816.F32.BF16 R12, R172.reuse, R188, R12 ;  /* 0x000000bcac0c723c */ /* 0x040ff0000004180c */
[C---:B------:R-:W-:Y:S01]  /*12cc0*/  HMMA.16816.F32.BF16 R16, R172.reuse, R190, R16 ;  /* 0x000000beac10723c */ /* 0x040fe20000041810 */
[----:B------:R-:W3:Y:S07]  /*12cd0*/  LDSM.16.M88.4 R188, [R214] ;  /* 0x00000000d6bc783b */ /* 0x000eee0000000200 */
[C---:B-----5:R-:W-:Y:S08]  /*12ce0*/  HMMA.16816.F32.BF16 R20, R172.reuse, R184, R20 ;  /* 0x000000b8ac14723c */ /* 0x060ff00000041814 */
[C---:B------:R-:W-:Y:S01]  /*12cf0*/  HMMA.16816.F32.BF16 R24, R172.reuse, R186, R24 ;  /* 0x000000baac18723c */ /* 0x040fe20000041818 */
[----:B------:R-:W5:Y:S07]  /*12d00*/  LDSM.16.M88.4 R184, [R213] ;  /* 0x00000000d5b8783b */ /* 0x000f6e0000000200 */
[C---:B-1----:R-:W-:Y:S08]  /*12d10*/  HMMA.16816.F32.BF16 R28, R172.reuse, R168, R28 ;  /* 0x000000a8ac1c723c */ /* 0x042ff0000004181c */
[----:B------:R-:W-:Y:S01]  /*12d20*/  HMMA.16816.F32.BF16 R32, R172, R170, R32 ;  /* 0x000000aaac20723c */ /* 0x000fe20000041820 */
[----:B------:R-:W1:Y:S04]  /*12d30*/  LDSM.16.M88.4 R168, [R212] ;  /* 0x00000000d4a8783b */ /* 0x000e680000000200 */
[----:B------:R-:W-:Y:S03]  /*12d40*/  LDSM.16.M88.4 R172, [R226+0x4000] ;  /* 0x00400000e2ac783b */ /* 0x000fe60000000200 */
[C---:B---3--:R-:W-:Y:S08]  /*12d50*/  HMMA.16816.F32.BF16 R4, R176.reuse, R180, R4 ;  /* 0x000000b4b004723c */ /* 0x048ff00000041804 */
[C---:B------:R-:W-:Y:S01]  /*12d60*/  HMMA.16816.F32.BF16 R8, R176.reuse, R182, R8 ;  /* 0x000000b6b008723c */ /* 0x040fe20000041808 */
[----:B------:R-:W3:Y:S07]  /*12d70*/  LDSM.16.M88.4 R180, [R223+0x12000] ;  /* 0x01200000dfb4783b */ /* 0x000eee0000000200 */
[C---:B------:R-:W-:Y:S08]  /*12d80*/  HMMA.16816.F32.BF16 R12, R176.reuse, R188, R12 ;  /* 0x000000bcb00c723c */ /* 0x040ff0000004180c */
[C---:B------:R-:W-:Y:S01]  /*12d90*/  HMMA.16816.F32.BF16 R16, R176.reuse, R190, R16 ;  /* 0x000000beb010723c */ /* 0x040fe20000041810 */
[----:B------:R-:W2:Y:S07]  /*12da0*/  LDSM.16.M88.4 R188, [R223+0x12800] ;  /* 0x01280000dfbc783b */ /* 0x000eae0000000200 */
        /* <DEDUP_REMOVED lines=10> */
[C---:B--2---:R-:W-:Y:S08]  /*12e50*/  HMMA.16816.F32.BF16 R12, R172.reuse, R188, R12 ;  /* 0x000000bcac0c723c */ /* 0x044ff0000004180c */
        /* <DEDUP_REMOVED lines=25> */
[C---:B--2---:R-:W-:Y:S08]  /*12ff0*/  HMMA.16816.F32.BF16 R12, R172.reuse, R188, R12 ;  /* 0x000000bcac0c723c */ /* 0x044ff0000004180c */
[C---:B------:R-:W-:Y:S01]  /*13000*/  HMMA.16816.F32.BF16 R16, R172.reuse, R190, R16 ;  /* 0x000000beac10723c */ /* 0x040fe20000041810 */
[----:B------:R-:W2:Y:S07]  /*13010*/  LDSM.16.M88.4 R188, [R210] ;  /* 0x00000000d2bc783b */ /* 0x000eae0000000200 */
        /* <DEDUP_REMOVED lines=83> */
[----:B------:R-:W1:Y:S01]  /*13550*/  LDSM.16.M88.4 R168, [R216+0x7800] ;  /* 0x00780000d8a8783b */ /* 0x000e620000000200 */
[----:B------:R-:W-:Y:S04]  /*13560*/  DEPBAR.LE SB0, 0x0 ;  /* 0x000080000000791a */ /* 0x000fe80000000000 */
[----:B------:R-:W-:Y:S02]  /*13570*/  BAR.SYNC.DEFER_BLOCKING 0x0 ;  /* 0x0000000000007b1d */ /* 0x000fe40000010000 */
[C---:B---3--:R-:W-:Y:S08]  /*13580*/  HMMA.16816.F32.BF16 R4, R176.reuse, R180, R4 ;  /* 0x000000b4b004723c */ /* 0x048ff00000041804 */
[C---:B------:R-:W-:Y:S07]  /*13590*/  HMMA.16816.F32.BF16 R8, R176.reuse, R182, R8 ;  /* 0x000000b6b008723c */ /* 0x040fee0000041808 */
[C---:B------:R-:W-:Y:S01]  /*135a0*/  LEA R182, P0, R165.reuse, R194, 0x6 ;  /* 0x000000c2a5b67211 */ /* 0x040fe200078030ff */
[C---:B--2---:R-:W-:Y:S04]  /*135b0*/  HMMA.16816.F32.BF16 R12, R176.reuse, R188, R12 ;  /* 0x000000bcb00c723c */ /* 0x044fe8000004180c */
[----:B------:R-:W-:Y:S01]  /*135c0*/  LEA.HI.X.SX32 R183, R165, R195, 0x6, P0 ;  /* 0x000000c3a5b77211 */ /* 0x000fe200000f36ff */
[----:B------:R-:W-:Y:S01]  /*135d0*/  IMAD.WIDE.U32 R194, R202, c[0x0][0x198], RZ ;  /* 0x00006600cac27a25 */ /* 0x000fe200078e00ff */
[----:B------:R-:W-:Y:S02]  /*135e0*/  PLOP3.LUT P0, PT, PT, PT, UP0, 0x80, 0x0 ;  /* 0x000000000000781c */ /* 0x000fe40003f0f008 */
[C---:B------:R-:W-:Y:S04]  /*135f0*/  HMMA.16816.F32.BF16 R16, R176.reuse, R190, R16 ;  /* 0x000000beb010723c */ /* 0x040fe80000041810 */
[----:B------:R-:W-:Y:S02]  /*13600*/  IMAD R0, R183, c[0x0][0x198], RZ ;  /* 0x00006600b7007a24 */ /* 0x000fe400078e02ff */
[----:B------:R-:W-:Y:S02]  /*13610*/  IMAD.IADD R2, R195, 0x1, R2 ;  /* 0x00000001c3027824 */ /* 0x000fe400078e0202 */
[C---:B-----5:R-:W-:Y:S04]  /*13620*/  HMMA.16816.F32.BF16 R20, R176.reuse, R184, R20 ;  /* 0x000000b8b014723c */ /* 0x060fe80000041814 */
[C---:B------:R-:W-:Y:S04]  /*13630*/  IMAD R0, R182.reuse, c[0x0][0x19c], R0 ;  /* 0x00006700b6007a24 */ /* 0x040fe800078e0200 */
[C---:B------:R-:W-:Y:S07]  /*13640*/  HMMA.16816.F32.BF16 R24, R176.reuse, R186, R24 ;  /* 0x000000bab018723c */ /* 0x040fee0000041818 */
[----:B------:R-:W-:Y:S01]  /*13650*/  IMAD.WIDE.U32 R186, R182, c[0x0][0x198], RZ ;  /* 0x00006600b6ba7a25 */ /* 0x000fe200078e00ff */
[C---:B-1----:R-:W-:Y:S04]  /*13660*/  HMMA.16816.F32.BF16 R28, R176.reuse, R168, R28 ;  /* 0x000000a8b01c723c */ /* 0x042fe8000004181c */
[----:B------:R-:W-:Y:S01]  /*13670*/  IMAD.IADD R0, R187, 0x1, R0 ;  /* 0x00000001bb007824 */ /* 0x000fe200078e0200 */
[-C--:B------:R-:W-:Y:S02]  /*13680*/  LEA R182, P6, R194, R192.reuse, 0x1 ;  /* 0x000000c0c2b67211 */ /* 0x080fe400078c08ff */
[----:B------:R-:W-:Y:S01]  /*13690*/  LEA R202, P1, R186, R192, 0x1 ;  /* 0x000000c0baca7211 */ /* 0x000fe200078208ff */
[----:B------:R-:W-:Y:S04]  /*136a0*/  HMMA.16816.F32.BF16 R32, R176, R170, R32 ;  /* 0x000000aab020723c */ /* 0x000fe80000041820 */
[-C--:B----4-:R-:W-:Y:S02]  /*136b0*/  LEA.HI.X R183, R194, R193.reuse, R2, 0x1, P6 ;  /* 0x000000c1c2b77211 */ /* 0x090fe400030f0c02 */
[----:B------:R-:W-:Y:S02]  /*136c0*/  LEA.HI.X R203, R186, R193, R0, 0x1, P1 ;  /* 0x000000c1bacb7211 */ /* 0x000fe400008f0c00 */
[----:B------:R-:W-:-:S05]  /*136d0*/  @P0 BRA `(.L_x_1777) ;  /* 0xffffe8b000000947 */ /* 0x000fca000383ffff */
.L_x_1776:
[----:B------:R-:W-:Y:S01]  /*136e0*/  IMAD.U32 R170, RZ, RZ, UR32 ;  /* 0x00000020ffaa7e24 */ /* 0x000fe2000f8e00ff */
[----:B------:R-:W-:Y:S02]  /*136f0*/  USHF.L.U32 UR4, UR32, 0x1, URZ ;  /* 0x0000000120047899 */ /* 0x000fe4000800063f */
[----:B------:R-:W-:Y:S01]  /*13700*/  UISETP.GT.AND UP0, UPT, UR32, UR19, UPT ;  /* 0x000000132000728c */ /* 0x000fe2000bf04270 */
[----:B------:R-:W-:Y:S01]  /*13710*/  IMAD R170, R170, 0x40, R235 ;  /* 0x00000040aaaa7824 */ /* 0x000fe200078e02eb */
[----:B------:R-:W-:Y:S02]  /*13720*/  UIADD3 UR35, UR35, 0x1, URZ ;  /* 0x0000000123237890 */ /* 0x000fe4000fffe03f */
[----:B------:R-:W-:Y:S01]  /*13730*/  UMOV UR40, UR32 ;  /* 0x0000002000287c82 */ /* 0x000fe20008000000 */
[--C-:B------:R-:W-:Y:S01]  /*13740*/  IMAD.IADD R0, R246, 0x1, -R170.reuse ;  /* 0x00000001f6007824 */ /* 0x100fe200078e0aaa */
[C---:B------:R-:W-:Y:S02]  /*13750*/  IADD3 R178, R170.reuse, 0x1, RZ ;  /* 0x00000001aab27810 */ /* 0x040fe40007ffe0ff */
[C---:B------:R-:W-:Y:S02]  /*13760*/  IADD3 R181, R170.reuse, 0x8, RZ ;  /* 0x00000008aab57810 */ /* 0x040fe40007ffe0ff */
[----:B------:R-:W-:Y:S01]  /*13770*/  IABS R179, R0 ;  /* 0x0000000000b37213 */ /* 0x000fe20000000000 */
[C---:B------:R-:W-:Y:S01]  /*13780*/  IMAD.IADD R0, R243.reuse, 0x1, -R170 ;  /* 0x00000001f3007824 */ /* 0x040fe200078e0aaa */
[----:B------:R-:W-:Y:S01]  /*13790*/  IADD3 R187, R170, 0x9, RZ ;  /* 0x00000009aabb7810 */ /* 0x000fe20007ffe0ff */
[--C-:B------:R-:W-:Y:S01]  /*137a0*/  IMAD.IADD R2, R246, 0x1, -R178.reuse ;  /* 0x00000001f6027824 */ /* 0x100fe200078e0ab2 */
[----:B------:R-:W-:Y:S02]  /*137b0*/  IADD3 R185, R170, 0x10, RZ ;  /* 0x00000010aab97810 */ /* 0x000fe40007ffe0ff */
[----:B-1----:R-:W-:Y:S01]  /*137c0*/  IABS R169, R0 ;  /* 0x0000000000a97213 */ /* 0x002fe20000000000 */
[----:B------:R-:W-:Y:S01]  /*137d0*/  I2F R179, R179 ;  /* 0x000000b300b37306 */ /* 0x000fe20000201400 */
[----:B------:R-:W-:Y:S01]  /*137e0*/  IABS R0, R2 ;  /* 0x0000000200007213 */ /* 0x000fe20000000000 */
[----:B------:R-:W-:Y:S01]  /*137f0*/  IMAD.IADD R2, R246, 0x1, -R181 ;  /* 0x00000001f6027824 */ /* 0x000fe200078e0ab5 */
[C---:B------:R-:W-:Y:S02]  /*13800*/  IADD3 R183, R170.reuse, 0x11, RZ ;  /* 0x00000011aab77810 */ /* 0x040fe40007ffe0ff */
[----:B------:R-:W-:Y:S02]  /*13810*/  IADD3 R174, R170, 0x18, RZ ;  /* 0x00000018aaae7810 */ /* 0x000fe40007ffe0ff */
[----:B------:R-:W-:Y:S01]  /*13820*/  IABS R175, R2 ;  /* 0x0000000200af7213 */ /* 0x000fe20000000000 */
[----:B------:R-:W-:Y:S01]  /*13830*/  IMAD.IADD R2, R246, 0x1, -R187 ;  /* 0x00000001f6027824 */ /* 0x000fe200078e0abb */
[C---:B------:R-:W-:Y:S01]  /*13840*/  IADD3 R173, R170.reuse, 0x19, RZ ;  /* 0x00000019aaad7810 */ /* 0x040fe20007ffe0ff */
[----:B------:R-:W-:Y:S01]  /*13850*/  I2F R0, R0 ;  /* 0x0000000000007306 */ /* 0x000fe20000201400 */
[----:B------:R-:W-:Y:S02]  /*13860*/  IADD3 R165, R170, 0x20, RZ ;  /* 0x00000020aaa57810 */ /* 0x000fe40007ffe0ff */
[----:B------:R-:W-:Y:S01]  /*13870*/  IABS R182, R2 ;  /* 0x0000000200b67213 */ /* 0x000fe20000000000 */
[C---:B------:R-:W-:Y:S01]  /*13880*/  IMAD.IADD R2, R246.reuse, 0x1, -R185 ;  /* 0x00000001f6027824 */ /* 0x040fe200078e0ab9 */
[----:B------:R-:W-:Y:S02]  /*13890*/  IADD3 R176, R246, -R165, RZ ;  /* 0x800000a5f6b07210 */ /* 0x000fe40007ffe0ff */
[CC--:B------:R-:W-:Y:S02]  /*138a0*/  ISETP.GE.AND P6, PT, R170.reuse, R245.reuse, PT ;  /* 0x000000f5aa00720c */ /* 0x0c0fe40003fc6270 */
[----:B------:R-:W-:Y:S01]  /*138b0*/  IABS R171, R2 ;  /* 0x0000000200ab7213 */ /* 0x000fe20000000000 */
[C---:B------:R-:W-:Y:S01]  /*138c0*/  IMAD.IADD R2, R243.reuse, 0x1, -R178 ;  /* 0x00000001f3027824 */ /* 0x040fe200078e0ab2 */
[----:B------:R-:W-:Y:S01]  /*138d0*/  ISETP.GE.OR P6, PT, R170, R244, !P6 ;  /* 0x000000f4aa00720c */ /* 0x000fe200077c6670 */
[----:B------:R-:W-:Y:S01]  /*138e0*/  I2F R169, R169 ;  /* 0x000000a900a97306 */ /* 0x000fe20000201400 */
[----:B------:R-:W-:Y:S02]  /*138f0*/  ISETP.GE.AND P0, PT, R178, R245, PT ;  /* 0x000000f5b200720c */ /* 0x000fe40003f06270 */
[----:B------:R-:W-:Y:S01]  /*13900*/  IABS R172, R2 ;  /* 0x0000000200ac7213 */ /* 0x000fe20000000000 */
[----:B------:R-:W-:Y:S01]  /*13910*/  IMAD.IADD R2, R246, 0x1, -R183 ;  /* 0x00000001f6027824 */ /* 0x000fe200078e0ab7 */
[----:B------:R-:W-:Y:S02]  /*13920*/  ISETP.GE.OR P0, PT, R178, R244, !P0 ;  /* 0x000000f4b200720c */ /* 0x000fe40004706670 */
[C---:B------:R-:W-:Y:S02]  /*13930*/  ISETP.GE.AND P1, PT, R170.reuse, R242, PT ;  /* 0x000000f2aa00720c */ /* 0x040fe40003f26270 */
[----:B------:R-:W-:Y:S01]  /*13940*/  IABS R168, R2 ;  /* 0x0000000200a87213 */ /* 0x000fe20000000000 */
[C---:B------:R-:W-:Y:S01]  /*13950*/  IMAD.IADD R2, R243.reuse, 0x1, -R181 ;  /* 0x00000001f3027824 */ /* 0x040fe200078e0ab5 */
[----:B------:R-:W-:Y:S01]  /*13960*/  I2F R175, R175 ;  /* 0x000000af00af7306 */ /* 0x000fe20000201400 */
[-C--:B------:R-:W-:Y:S03]  /*13970*/  ISETP.GE.OR P1, PT, R170, R237.reuse, !P1 ;  /* 0x000000edaa00720c */ /* 0x080fe60004f26670 */
[----:B------:R-:W-:Y:S01]  /*13980*/  IABS R191, R2 ;  /* 0x0000000200bf7213 */ /* 0x000fe20000000000 */
[C---:B------:R-:W-:Y:S05]  /*13990*/  IMAD.IADD R2, R246.reuse, 0x1, -R174 ;  /* 0x00000001f6027824 */ /* 0x040fea00078e0aae */
[----:B------:R-:W-:Y:S01]  /*139a0*/  IABS R189, R2 ;  /* 0x0000000200bd7213 */ /* 0x000fe20000000000 */
[C---:B------:R-:W-:Y:S01]  /*139b0*/  IMAD.IADD R2, R243.reuse, 0x1, -R187 ;  /* 0x00000001f3027824 */ /* 0x040fe200078e0abb */
[----:B------:R-:W-:Y:S04]  /*139c0*/  I2F R171, R171 ;  /* 0x000000ab00ab7306 */ /* 0x000fe80000201400 */
[----:B------:R-:W-:Y:S01]  /*139d0*/  IABS R186, R2 ;  /* 0x0000000200ba7213 */ /* 0x000fe20000000000 */
[----:B------:R-:W-:Y:S05]  /*139e0*/  IMAD.IADD R2, R246, 0x1, -R173 ;  /* 0x00000001f6027824 */ /* 0x000fea00078e0aad */
[----:B------:R-:W-:Y:S01]  /*139f0*/  IABS R180, R2 ;  /* 0x0000000200b47213 */ /* 0x000fe20000000000 */
[C---:B------:R-:W-:Y:S01]  /*13a00*/  IMAD.IADD R2, R243.reuse, 0x1, -R185 ;  /* 0x00000001f3027824 */ /* 0x040fe200078e0ab9 */
[----:B------:R-:W-:Y:S04]  /*13a10*/  I2F R182, R182 ;  /* 0x000000b600b67306 */ /* 0x000fe80000201400 */
[----:B------:R-:W-:Y:S02]  /*13a20*/  IABS R177, R2 ;  /* 0x0000000200b17213 */ /* 0x000fe40000000000 */
[----:B------:R-:W-:Y:S01]  /*13a30*/  IABS R2, R176 ;  /* 0x000000b000027213 */ /* 0x000fe20000000000 */
[----:B------:R-:W-:Y:S03]  /*13a40*/  IMAD.IADD R176, R243, 0x1, -R183 ;  /* 0x00000001f3b07824 */ /* 0x000fe600078e0ab7 */
[----:B------:R-:W-:Y:S02]  /*13a50*/  I2F R168, R168 ;  /* 0x000000a800a87306 */ /* 0x000fe40000201400 */
[----:B------:R-:W-:Y:S08]  /*13a60*/  IABS R176, R176 ;  /* 0x000000b000b07213 */ /* 0x000ff00000000000 */
        /* <DEDUP_REMOVED lines=8> */
[----:B------:R-:W-:Y:S06]  /*13af0*/  FFMA.FTZ R4, R179, -UR28, R4 ;  /* 0x8000001cb3047c23 */ /* 0x000fec0008010004 */
[----:B------:R1:W2:Y:S01]  /*13b00*/  I2F R179, R2 ;  /* 0x0000000200b37306 */ /* 0x0002a20000201400 */
[----:B------:R-:W-:Y:S01]  /*13b10*/  FFMA.FTZ R5, R0, -UR28, R5 ;  /* 0x8000001c00057c23 */ /* 0x000fe20008010005 */
[----:B------:R-:W-:Y:S01]  /*13b20*/  FSEL R4, R4, -INF , !P6 ;  /* 0xff80000004047808 */ /* 0x000fe20007000000 */
[----:B------:R-:W-:Y:S01]  /*13b30*/  IMAD.IADD R0, R243, 0x1, -R174 ;  /* 0x00000001f3007824 */ /* 0x000fe200078e0aae */
[CC--:B------:R-:W-:Y:S01]  /*13b40*/  ISETP.GE.AND P6, PT, R178.reuse, R242.reuse, PT ;  /* 0x000000f2b200720c */ /* 0x0c0fe20003fc6270 */
[----:B------:R-:W-:Y:S01]  /*13b50*/  FFMA.FTZ R6, R169, -UR28, R6 ;  /* 0x8000001ca9067c23 */ /* 0x000fe20008010006 */
[----:B------:R-:W-:Y:S01]  /*13b60*/  FSEL R169, R5, -INF , !P0 ;  /* 0xff80000005a97808 */ /* 0x000fe20004000000 */
[----:B------:R-:W-:Y:S01]  /*13b70*/  FFMA.FTZ R8, R175, -UR28, R8 ;  /* 0x8000001caf087c23 */ /* 0x000fe20008010008 */
[----:B------:R-:W-:Y:S01]  /*13b80*/  ISETP.GE.OR P6, PT, R178, R237, !P6 ;  /* 0x000000edb200720c */ /* 0x000fe200077c6670 */
[----:B------:R-:W-:Y:S01]  /*13b90*/  FFMA.FTZ R12, R171, -UR28, R12 ;  /* 0x8000001cab0c7c23 */ /* 0x000fe2000801000c */
[----:B------:R-:W-:Y:S01]  /*13ba0*/  FSEL R6, R6, -INF , !P1 ;  /* 0xff80000006067808 */ /* 0x000fe20004800000 */
[----:B------:R-:W-:Y:S01]  /*13bb0*/  FFMA.FTZ R9, R182, -UR28, R9 ;  /* 0x8000001cb6097c23 */ /* 0x000fe20008010009 */
[C---:B------:R-:W-:Y:S01]  /*13bc0*/  ISETP.GE.AND P1, PT, R181.reuse, R245, PT ;  /* 0x000000f5b500720c */ /* 0x040fe20003f26270 */
[----:B------:R-:W-:Y:S01]  /*13bd0*/  FFMA.FTZ R13, R168, -UR28, R13 ;  /* 0x8000001ca80d7c23 */ /* 0x000fe2000801000d */
[C---:B------:R-:W-:Y:S01]  /*13be0*/  ISETP.GE.AND P0, PT, R181.reuse, R242, PT ;  /* 0x000000f2b500720c */ /* 0x040fe20003f06270 */
[----:B------:R-:W-:Y:S01]  /*13bf0*/  FFMA.FTZ R7, R172, -UR28, R7 ;  /* 0x8000001cac077c23 */ /* 0x000fe20008010007 */
[-C--:B------:R-:W-:Y:S01]  /*13c00*/  ISETP.GE.OR P1, PT, R181, R244.reuse, !P1 ;  /* 0x000000f4b500720c */ /* 0x080fe20004f26670 */
[----:B------:R-:W-:Y:S01]  /*13c10*/  FFMA.FTZ R10, R191, -UR28, R10 ;  /* 0x8000001cbf0a7c23 */ /* 0x000fe2000801000a */
[----:B------:R-:W-:Y:S01]  /*13c20*/  ISETP.GE.OR P0, PT, R181, R237, !P0 ;  /* 0x000000edb500720c */ /* 0x000fe20004706670 */
[----:B------:R-:W-:Y:S01]  /*13c30*/  FFMA.FTZ R16, R189, -UR28, R16 ;  /* 0x8000001cbd107c23 */ /* 0x000fe20008010010 */
[----:B------:R-:W-:Y:S01]  /*13c40*/  FSEL R171, R8, -INF , !P1 ;  /* 0xff80000008ab7808 */ /* 0x000fe20004800000 */
[----:B------:R-:W-:Y:S01]  /*13c50*/  IMAD.IADD R8, R243, 0x1, -R173 ;  /* 0x00000001f3087824 */ /* 0x000fe200078e0aad */
[-C--:B------:R-:W-:Y:S01]  /*13c60*/  ISETP.GE.AND P1, PT, R187, R245.reuse, PT ;  /* 0x000000f5bb00720c */ /* 0x080fe20003f26270 */
[----:B------:R-:W-:Y:S01]  /*13c70*/  FFMA.FTZ R11, R186, -UR28, R11 ;  /* 0x8000001cba0b7c23 */ /* 0x000fe2000801000b */
[----:B-1----:R-:W-:Y:S01]  /*13c80*/  IADD3 R2, R170, 0x21, RZ ;  /* 0x00000021aa027810 */ /* 0x002fe20007ffe0ff */
[----:B------:R-:W-:Y:S01]  /*13c90*/  FFMA.FTZ R14, R177, -UR28, R14 ;  /* 0x8000001cb10e7c23 */ /* 0x000fe2000801000e */
[----:B------:R-:W-:Y:S01]  /*13ca0*/  ISETP.GE.OR P1, PT, R187, R244, !P1 ;  /* 0x000000f4bb00720c */ /* 0x000fe20004f26670 */
[----:B------:R-:W-:Y:S01]  /*13cb0*/  FFMA.FTZ R17, R180, -UR28, R17 ;  /* 0x8000001cb4117c23 */ /* 0x000fe20008010011 */
[----:B------:R-:W-:Y:S01]  /*13cc0*/  IADD3 R168, R170, 0x29, RZ ;  /* 0x00000029aaa87810 */ /* 0x000fe20007ffe0ff */
[----:B------:R-:W-:Y:S01]  /*13cd0*/  IMAD.IADD R184, R246, 0x1, -R2 ;  /* 0x00000001f6b87824 */ /* 0x000fe200078e0a02 */
[----:B------:R-:W-:Y:S01]  /*13ce0*/  FSEL R9, R9, -INF , !P1 ;  /* 0xff80000009097808 */ /* 0x000fe20004800000 */
[----:B--2---:R-:W-:Y:S01]  /*13cf0*/  FFMA.FTZ R20, R179, -UR28, R20 ;  /* 0x8000001cb3147c23 */ /* 0x004fe20008010014 */
[CC--:B------:R-:W-:Y:S02]  /*13d00*/  ISETP.GE.AND P1, PT, R185.reuse, R245.reuse, PT ;  /* 0x000000f5b900720c */ /* 0x0c0fe40003f26270 */
[----:B------:R-:W-:Y:S02]  /*13d10*/  IABS R184, R184 ;  /* 0x000000b800b87213 */ /* 0x000fe40000000000 */
[-C--:B------:R-:W-:Y:S02]  /*13d20*/  ISETP.GE.OR P1, PT, R185, R244.reuse, !P1 ;  /* 0x000000f4b900720c */ /* 0x080fe40004f26670 */
[----:B------:R-:W1:Y:S01]  /*13d30*/  I2F R178, R184 ;  /* 0x000000b800b27306 */ /* 0x000e620000201400 */
[----:B------:R-:W-:Y:S02]  /*13d40*/  IADD3 R172, R170, 0x30, RZ ;  /* 0x00000030aaac7810 */ /* 0x000fe40007ffe0ff */
[----:B------:R-:W-:Y:S02]  /*13d50*/  FSEL R195, R12, -INF , !P1 ;  /* 0xff8000000cc37808 */ /* 0x000fe40004800000 */
[----:B------:R-:W-:Y:S02]  /*13d60*/  ISETP.GE.AND P1, PT, R183, R245, PT ;  /* 0x000000f5b700720c */ /* 0x000fe40003f26270 */
[----:B------:R-:W-:Y:S01]  /*13d70*/  FSEL R12, R10, -INF , !P0 ;  /* 0xff8000000a0c7808 */ /* 0x000fe20004000000 */
[----:B------:R-:W-:Y:S01]  /*13d80*/  IMAD.IADD R10, R243, 0x1, -R2 ;  /* 0x00000001f30a7824 */ /* 0x000fe200078e0a02 */
[----:B------:R-:W-:Y:S02]  /*13d90*/  ISETP.GE.OR P1, PT, R183, R244, !P1 ;  /* 0x000000f4b700720c */ /* 0x000fe40004f26670 */
[-C--:B------:R-:W-:Y:S02]  /*13da0*/  ISETP.GE.AND P0, PT, R185, R242.reuse, PT ;  /* 0x000000f2b900720c */ /* 0x080fe40003f06270 */
[----:B------:R-:W-:Y:S02]  /*13db0*/  FSEL R193, R13, -INF , !P1 ;  /* 0xff8000000dc17808 */ /* 0x000fe40004800000 */
[-C--:B------:R-:W-:Y:S02]  /*13dc0*/  ISETP.GE.AND P1, PT, R187, R242.reuse, PT ;  /* 0x000000f2bb00720c */ /* 0x080fe40003f26270 */
[-C--:B------:R-:W-:Y:S02]  /*13dd0*/  ISETP.GE.OR P0, PT, R185, R237.reuse, !P0 ;  /* 0x000000edb900720c */ /* 0x080fe40004706670 */
[-C--:B------:R-:W-:Y:S02]  /*13de0*/  ISETP.GE.OR P1, PT, R187, R237.reuse, !P1 ;  /* 0x000000edbb00720c */ /* 0x080fe40004f26670 */
[----:B------:R-:W-:Y:S02]  /*13df0*/  FSEL R196, R14, -INF , !P0 ;  /* 0xff8000000ec47808 */ /* 0x000fe40004000000 */
[----:B------:R-:W-:Y:S01]  /*13e00*/  ISETP.GE.AND P0, PT, R174, R242, PT ;  /* 0x000000f2ae00720c */ /* 0x000fe20003f06270 */
[----:B-1----:R-:W-:Y:S01]  /*13e10*/  FFMA.FTZ R21, R178, -UR28, R21 ;  /* 0x8000001cb2157c23 */ /* 0x002fe20008010015 */
[----:B------:R-:W-:Y:S02]  /*13e20*/  IABS R184, R0 ;  /* 0x0000000000b87213 */ /* 0x000fe40000000000 */
[----:B------:R-:W-:Y:S02]  /*13e30*/  IADD3 R0, R170, 0x28, RZ ;  /* 0x00000028aa007810 */ /* 0x000fe40007ffe0ff */
[----:B------:R1:W2:Y:S01]  /*13e40*/  I2F R175, R184 ;  /* 0x000000b800af7306 */ /* 0x0002a20000201400 */
[----:B------:R-:W-:Y:S02]  /*13e50*/  ISETP.GE.OR P0, PT, R174, R237, !P0 ;  /* 0x000000edae00720c */ /* 0x000fe40004706670 */
[C---:B------:R-:W-:Y:S05]  /*13e60*/  IMAD.IADD R5, R246.reuse, 0x1, -R0 ;  /* 0x00000001f6057824 */ /* 0x040fea00078e0a00 */
[----:B------:R-:W-:Y:S04]  /*13e70*/  IABS R5, R5 ;  /* 0x0000000500057213 */ /* 0x000fe80000000000 */
[----:B------:R3:W4:Y:S01]  /*13e80*/  I2F R181, R5 ;  /* 0x0000000500b57306 */ /* 0x0007220000201400 */
[----:B-1----:R-:W-:Y:S01]  /*13e90*/  IABS R184, R8 ;  /* 0x0000000800b87213 */ /* 0x002fe20000000000 */
[C---:B------:R-:W-:Y:S02]  /*13ea0*/  IMAD.IADD R8, R246.reuse, 0x1, -R168 ;  /* 0x00000001f6087824 */ /* 0x040fe400078e0aa8 */
[----:B--2---:R-:W-:Y:S03]  /*13eb0*/  FFMA.FTZ R18, R175, -UR28, R18 ;  /* 0x8000001caf127c23 */ /* 0x004fe60008010012 */
[----:B------:R-:W-:Y:S03]  /*13ec0*/  IABS R182, R8 ;  /* 0x0000000800b67213 */ /* 0x000fe60000000000 */
[----:B------:R-:W1:Y:S01]  /*13ed0*/  I2F R184, R184 ;  /* 0x000000b800b87306 */ /* 0x000e620000201400 */
[----:B------:R-:W-:Y:S01]  /*13ee0*/  FSEL R8, R7, -INF , !P6 ;  /* 0xff80000007087808 */ /* 0x000fe20007000000 */
[----:B------:R-:W-:Y:S01]  /*13ef0*/  IMAD.IADD R7, R246, 0x1, -R172 ;  /* 0x00000001f6077824 */ /* 0x000fe200078e0aac */
[----:B------:R-:W-:Y:S01]  /*13f00*/  ISETP.GE.AND P6, PT, R174, R245, PT ;  /* 0x000000f5ae00720c */ /* 0x000fe20003fc6270 */
[----:B---3--:R-:W-:Y:S01]  /*13f10*/  IMAD.IADD R5, R243, 0x1, -R165 ;  /* 0x00000001f3057824 */ /* 0x008fe200078e0aa5 */
[----:B------:R-:W-:Y:S01]  /*13f20*/  FSEL R194, R18, -INF , !P0 ;  /* 0xff80000012c27808 */ /* 0x000fe20004000000 */
[----:B----4-:R-:W-:Y:S01]  /*13f30*/  FFMA.FTZ R24, R181, -UR28, R24 ;  /* 0x8000001cb5187c23 */ /* 0x010fe20008010018 */
[----:B------:R-:W-:Y:S02]  /*13f40*/  ISETP.GE.OR P6, PT, R174, R244, !P6 ;  /* 0x000000f4ae00720c */ /* 0x000fe400077c6670 */
[----:B------:R-:W-:Y:S01]  /*13f50*/  IABS R5, R5 ;  /* 0x0000000500057213 */ /* 0x000fe20000000000 */
[----:B------:R-:W2:Y:S01]  /*13f60*/  I2F R182, R182 ;  /* 0x000000b600b67306 */ /* 0x000ea20000201400 */
[----:B------:R-:W-:Y:S02]  /*13f70*/  FSEL R189, R16, -INF , !P6 ;  /* 0xff80000010bd7808 */ /* 0x000fe40007000000 */
[----:B------:R-:W-:Y:S02]  /*13f80*/  ISETP.GE.AND P6, PT, R183, R242, PT ;  /* 0x000000f2b700720c */ /* 0x000fe40003fc6270 */
[----:B------:R-:W-:Y:S02]  /*13f90*/  IABS R7, R7 ;  /* 0x0000000700077213 */ /* 0x000fe40000000000 */
[----:B------:R-:W-:Y:S02]  /*13fa0*/  IABS R16, R10 ;  /* 0x0000000a00107213 */ /* 0x000fe40000000000 */
[----:B------:R-:W-:Y:S01]  /*13fb0*/  FSEL R10, R11, -INF , !P1 ;  /* 0xff8000000b0a7808 */ /* 0x000fe20004800000 */
[----:B------:R-:W3:Y:S01]  /*13fc0*/  I2F R13, R5 ;  /* 0x00000005000d7306 */ /* 0x000ee20000201400 */
[----:B------:R-:W-:Y:S02]  /*13fd0*/  ISETP.GE.OR P6, PT, R183, R237, !P6 ;  /* 0x000000edb700720c */ /* 0x000fe400077c6670 */
[-C--:B------:R-:W-:Y:S01]  /*13fe0*/  ISETP.GE.AND P1, PT, R173, R245.reuse, PT ;  /* 0x000000f5ad00720c */ /* 0x080fe20003f26270 */
[----:B-1----:R-:W-:Y:S01]  /*13ff0*/  FFMA.FTZ R19, R184, -UR28, R19 ;  /* 0x8000001cb8137c23 */ /* 0x002fe20008010013 */
[----:B------:R-:W-:Y:S02]  /*14000*/  FSEL R188, R15, -INF , !P6 ;  /* 0xff8000000fbc7808 */ /* 0x000fe40007000000 */
[-C--:B------:R-:W-:Y:S02]  /*14010*/  ISETP.GE.OR P1, PT, R173, R244.reuse, !P1 ;  /* 0x000000f4ad00720c */ /* 0x080fe40004f26670 */
[-C--:B------:R-:W-:Y:S01]  /*14020*/  ISETP.GE.AND P6, PT, R2, R245.reuse, PT ;  /* 0x000000f50200720c */ /* 0x080fe20003fc6270 */
[----:B------:R1:W4:Y:S01]  /*14030*/  I2F R183, R7 ;  /* 0x0000000700b77306 */ /* 0x0003220000201400 */
[----:B------:R-:W-:Y:S02]  /*14040*/  FSEL R191, R17, -INF , !P1 ;  /* 0xff80000011bf7808 */ /* 0x000fe40004800000 */
[C---:B------:R-:W-:Y:S01]  /*14050*/  ISETP.GE.AND P1, PT, R165.reuse, R245, PT ;  /* 0x000000f5a500720c */ /* 0x040fe20003f26270 */
[----:B--2---:R-:W-:Y:S01]  /*14060*/  FFMA.FTZ R25, R182, -UR28, R25 ;  /* 0x8000001cb6197c23 */ /* 0x004fe20008010019 */
[-C--:B------:R-:W-:Y:S02]  /*14070*/  ISETP.GE.OR P6, PT, R2, R244.reuse, !P6 ;  /* 0x000000f40200720c */ /* 0x080fe400077c6670 */
[----:B------:R-:W-:Y:S02]  /*14080*/  ISETP.GE.OR P1, PT, R165, R244, !P1 ;  /* 0x000000f4a500720c */ /* 0x000fe40004f26670 */
[----:B------:R-:W-:Y:S01]  /*14090*/  FSEL R199, R21, -INF , !P6 ;  /* 0xff80000015c77808 */ /* 0x000fe20007000000 */
[----:B------:R-:W2:Y:S01]  /*140a0*/  I2F R16, R16 ;  /* 0x0000001000107306 */ /* 0x000ea20000201400 */
[----:B------:R-:W-:Y:S01]  /*140b0*/  FSEL R197, R20, -INF , !P1 ;  /* 0xff80000014c57808 */ /* 0x000fe20004800000 */
[----:B------:R-:W-:Y:S01]  /*140c0*/  IMAD.IADD R20, R243, 0x1, -R168 ;  /* 0x00000001f3147824 */ /* 0x000fe200078e0aa8 */
[----:B------:R-:W-:Y:S01]  /*140d0*/  ISETP.GE.AND P1, PT, R173, R242, PT ;  /* 0x000000f2ad00720c */ /* 0x000fe20003f26270 */
[----:B---3--:R-:W-:Y:S01]  /*140e0*/  FFMA.FTZ R22, R13, -UR28, R22 ;  /* 0x8000001c0d167c23 */ /* 0x008fe20008010016 */
[----:B------:R-:W-:Y:S02]  /*140f0*/  IADD3 R5, R170, 0x31, RZ ;  /* 0x00000031aa057810 */ /* 0x000fe40007ffe0ff */
[----:B------:R-:W-:Y:S02]  /*14100*/  ISETP.GE.OR P1, PT, R173, R237, !P1 ;  /* 0x000000edad00720c */ /* 0x000fe40004f26670 */
[-C--:B------:R-:W-:Y:S01]  /*14110*/  ISETP.GE.AND P6, PT, R0, R245.reuse, PT ;  /* 0x000000f50000720c */ /* 0x080fe20003fc6270 */
[----:B------:R-:W-:Y:S01]  /*14120*/  IMAD.IADD R11, R246, 0x1, -R5 ;  /* 0x00000001f60b7824 */ /* 0x000fe200078e0a05 */
[----:B------:R-:W-:Y:S02]  /*14130*/  FSEL R192, R19, -INF , !P1 ;  /* 0xff80000013c07808 */ /* 0x000fe40004800000 */
[C---:B------:R-:W-:Y:S01]  /*14140*/  ISETP.GE.AND P1, PT, R168.reuse, R245, PT ;  /* 0x000000f5a800720c */ /* 0x040fe20003f26270 */
[----:B-1----:R-:W-:Y:S01]  /*14150*/  IMAD.IADD R7, R243, 0x1, -R0 ;  /* 0x00000001f3077824 */ /* 0x002fe200078e0a00 */
[----:B------:R-:W-:Y:S01]  /*14160*/  IABS R11, R11 ;  /* 0x0000000b000b7213 */ /* 0x000fe20000000000 */
[----:B----4-:R-:W-:Y:S01]  /*14170*/  FFMA.FTZ R28, R183, -UR28, R28 ;  /* 0x8000001cb71c7c23 */ /* 0x010fe2000801001c */
[-C--:B------:R-:W-:Y:S02]  /*14180*/  ISETP.GE.OR P1, PT, R168, R244.reuse, !P1 ;  /* 0x000000f4a800720c */ /* 0x080fe40004f26670 */
[----:B------:R1:W3:Y:S01]  /*14190*/  I2F R14, R11 ;  /* 0x0000000b000e7306 */ /* 0x0002e20000201400 */
[----:B------:R-:W-:Y:S02]  /*141a0*/  ISETP.GE.OR P6, PT, R0, R244, !P6 ;  /* 0x000000f40000720c */ /* 0x000fe400077c6670 */
[----:B------:R-:W-:Y:S02]  /*141b0*/  FSEL R203, R25, -INF , !P1 ;  /* 0xff80000019cb7808 */ /* 0x000fe40004800000 */
[----:B------:R-:W-:Y:S01]  /*141c0*/  ISETP.GE.AND P1, PT, R172, R245, PT ;  /* 0x000000f5ac00720c */ /* 0x000fe20003f26270 */
[----:B--2---:R-:W-:Y:S01]  /*141d0*/  FFMA.FTZ R23, R16, -UR28, R23 ;  /* 0x8000001c10177c23 */ /* 0x004fe20008010017 */
[----:B------:R-:W-:Y:S02]  /*141e0*/  IABS R20, R20 ;  /* 0x0000001400147213 */ /* 0x000fe40000000000 */
[----:B------:R-:W-:Y:S02]  /*141f0*/  ISETP.GE.OR P1, PT, R172, R244, !P1 ;  /* 0x000000f4ac00720c */ /* 0x000fe40004f26670 */
[----:B------:R-:W2:Y:S01]  /*14200*/  I2F R18, R20 ;  /* 0x0000001400127306 */ /* 0x000ea20000201400 */
[CC--:B------:R-:W-:Y:S02]  /*14210*/  ISETP.GE.AND P0, PT, R165.reuse, R242.reuse, PT ;  /* 0x000000f2a500720c */ /* 0x0c0fe40003f06270 */
[----:B------:R-:W-:Y:S02]  /*14220*/  FSEL R187, R28, -INF , !P1 ;  /* 0xff8000001cbb7808 */ /* 0x000fe40004800000 */
[C---:B------:R-:W-:Y:S02]  /*14230*/  ISETP.GE.AND P1, PT, R0.reuse, R242, PT ;  /* 0x000000f20000720c */ /* 0x040fe40003f26270 */
[-C--:B------:R-:W-:Y:S02]  /*14240*/  ISETP.GE.OR P0, PT, R165, R237.reuse, !P0 ;  /* 0x000000eda500720c */ /* 0x080fe40004706670 */
[----:B------:R-:W-:Y:S02]  /*14250*/  ISETP.GE.OR P1, PT, R0, R237, !P1 ;  /* 0x000000ed0000720c */ /* 0x000fe40004f26670 */
[----:B------:R-:W-:Y:S02]  /*14260*/  FMNMX.FTZ R0, R4, R3, !PT ;  /* 0x0000000304007209 */ /* 0x000fe40007810000 */
[----:B-1----:R-:W-:Y:S01]  /*14270*/  IABS R11, R7 ;  /* 0x00000007000b7213 */ /* 0x002fe20000000000 */
[----:B---3--:R-:W-:Y:S01]  /*14280*/  FFMA.FTZ R29, R14, -UR28, R29 ;  /* 0x8000001c0e1d7c23 */ /* 0x008fe2000801001d */
[C---:B------:R-:W-:Y:S02]  /*14290*/  IADD3 R7, R170.reuse, 0x38, RZ ;  /* 0x00000038aa077810 */ /* 0x040fe40007ffe0ff */
[----:B------:R-:W-:Y:S02]  /*142a0*/  IADD3 R170, R170, 0x39, RZ ;  /* 0x00000039aaaa7810 */ /* 0x000fe40007ffe0ff */
[C---:B------:R-:W-:Y:S01]  /*142b0*/  IADD3 R17, R246.reuse, -R7, RZ ;  /* 0x80000007f6117210 */ /* 0x040fe20007ffe0ff */
[----:B------:R-:W1:Y:S01]  /*142c0*/  I2F R11, R11 ;  /* 0x0000000b000b7306 */ /* 0x000e620000201400 */
[----:B------:R-:W-:Y:S01]  /*142d0*/  FMNMX.FTZ R0, R169, R0, !PT ;  /* 0x00000000a9007209 */ /* 0x000fe20007810000 */
[--C-:B------:R-:W-:Y:S01]  /*142e0*/  IMAD.IADD R21, R246, 0x1, -R170.reuse ;  /* 0x00000001f6157824 */ /* 0x100fe200078e0aaa */
[----:B------:R-:W-:Y:S01]  /*142f0*/  IABS R17, R17 ;  /* 0x0000001100117213 */ /* 0x000fe20000000000 */
[----:B--2---:R-:W-:Y:S01]  /*14300*/  FFMA.FTZ R27, R18, -UR28, R27 ;  /* 0x8000001c121b7c23 */ /* 0x004fe2000801001b */
[----:B------:R-:W-:Y:S01]  /*14310*/  FMNMX.FTZ R0, R171, R0, !PT ;  /* 0x00000000ab007209 */ /* 0x000fe20007810000 */
[----:B------:R-:W2:Y:S01]  /*14320*/  LDL.64 R18, [R1+0x10] ;  /* 0x0000100001127983 */ /* 0x000ea20000100a00 */
[----:B------:R-:W-:Y:S02]  /*14330*/  IABS R21, R21 ;  /* 0x0000001500157213 */ /* 0x000fe40000000000 */
[----:B------:R-:W-:Y:S01]  /*14340*/  FMNMX.FTZ R14, R9, R0, !PT ;  /* 0x00000000090e7209 */ /* 0x000fe20007810000 */
[----:B------:R3:W4:Y:S01]  /*14350*/  I2F R15, R17 ;  /* 0x00000011000f7306 */ /* 0x0007220000201400 */
[----:B------:R-:W-:Y:S01]  /*14360*/  IMAD.IADD R0, R243, 0x1, -R170 ;  /* 0x00000001f3007824 */ /* 0x000fe200078e0aaa */
[----:B------:R-:W-:Y:S02]  /*14370*/  FSEL R200, R22, -INF , !P0 ;  /* 0xff80000016c87808 */ /* 0x000fe40004000000 */
[C---:B------:R-:W-:Y:S02]  /*14380*/  ISETP.GE.AND P0, PT, R5.reuse, R245, PT ;  /* 0x000000f50500720c */ /* 0x040fe40003f06270 */
[----:B------:R-:W-:Y:S02]  /*14390*/  IABS R0, R0 ;  /* 0x0000000000007213 */ /* 0x000fe40000000000 */
[----:B------:R-:W-:Y:S02]  /*143a0*/  ISETP.GE.OR P0, PT, R5, R244, !P0 ;  /* 0x000000f40500720c */ /* 0x000fe40004706670 */
[----:B------:R-:W5:Y:S01]  /*143b0*/  I2F R20, R21 ;  /* 0x0000001500147306 */ /* 0x000f620000201400 */
[----:B------:R-:W-:Y:S02]  /*143c0*/  FMNMX.FTZ R13, R6, R164, !PT ;  /* 0x000000a4060d7209 */ /* 0x000fe40007810000 */
[----:B------:R-:W-:Y:S01]  /*143d0*/  FSEL R185, R29, -INF , !P0 ;  /* 0xff8000001db97808 */ /* 0x000fe20004000000 */
[----:B-1----:R-:W-:Y:S01]  /*143e0*/  FFMA.FTZ R26, R11, -UR28, R26 ;  /* 0x8000001c0b1a7c23 */ /* 0x002fe2000801001a */
[----:B------:R-:W-:Y:S01]  /*143f0*/  ISETP.GE.AND P0, PT, R172, R242, PT ;  /* 0x000000f2ac00720c */ /* 0x000fe20003f06270 */
[----:B------:R-:W-:Y:S01]  /*14400*/  IMAD.IADD R11, R243, 0x1, -R7 ;  /* 0x00000001f30b7824 */ /* 0x000fe200078e0a07 */
[----:B------:R-:W-:Y:S02]  /*14410*/  FSEL R201, R24, -INF , !P6 ;  /* 0xff80000018c97808 */ /* 0x000fe40007000000 */
[----:B------:R-:W-:Y:S01]  /*14420*/  FSEL R190, R26, -INF , !P1 ;  /* 0xff8000001abe7808 */ /* 0x000fe20004800000 */
[----:B------:R-:W1:Y:S01]  /*14430*/  I2F R0, R0 ;  /* 0x0000000000007306 */ /* 0x000e620000201400 */
[----:B------:R-:W-:Y:S02]  /*14440*/  IABS R11, R11 ;  /* 0x0000000b000b7213 */ /* 0x000fe40000000000 */
[----:B------:R-:W-:Y:S01]  /*14450*/  ISETP.GE.AND P1, PT, R7, R245, PT ;  /* 0x000000f50700720c */ /* 0x000fe20003f26270 */
[----:B---3--:R-:W-:Y:S01]  /*14460*/  IMAD.IADD R17, R243, 0x1, -R172 ;  /* 0x00000001f3117824 */ /* 0x008fe200078e0aac */
[----:B------:R-:W-:Y:S01]  /*14470*/  ISETP.GE.OR P0, PT, R172, R237, !P0 ;  /* 0x000000edac00720c */ /* 0x000fe20004706670 */
[----:B----4-:R-:W-:Y:S01]  /*14480*/  FFMA.FTZ R32, R15, -UR28, R32 ;  /* 0x8000001c0f207c23 */ /* 0x010fe20008010020 */
[----:B------:R-:W-:Y:S02]  /*14490*/  ISETP.GE.OR P1, PT, R7, R244, !P1 ;  /* 0x000000f40700720c */ /* 0x000fe40004f26670 */
[----:B------:R-:W-:Y:S01]  /*144a0*/  IABS R17, R17 ;  /* 0x0000001100117213 */ /* 0x000fe20000000000 */
[----:B------:R-:W3:Y:S01]  /*144b0*/  I2F R11, R11 ;  /* 0x0000000b000b7306 */ /* 0x000ee20000201400 */
[----:B------:R-:W-:Y:S02]  /*144c0*/  FSEL R183, R32, -INF , !P1 ;  /* 0xff80000020b77808 */ /* 0x000fe40004800000 */
[----:B------:R-:W-:Y:S01]  /*144d0*/  ISETP.GE.AND P1, PT, R170, R245, PT ;  /* 0x000000f5aa00720c */ /* 0x000fe20003f26270 */
[----:B-----5:R-:W-:Y:S01]  /*144e0*/  FFMA.FTZ R33, R20, -UR28, R33 ;  /* 0x8000001c14217c23 */ /* 0x020fe20008010021 */
[----:B------:R-:W-:Y:S02]  /*144f0*/  ISETP.GE.AND P6, PT, R2, R242, PT ;  /* 0x000000f20200720c */ /* 0x000fe40003fc6270 */
[----:B------:R-:W-:Y:S02]  /*14500*/  ISETP.GE.OR P1, PT, R170, R244, !P1 ;  /* 0x000000f4aa00720c */ /* 0x000fe40004f26670 */
[----:B------:R-:W-:Y:S01]  /*14510*/  FMNMX.FTZ R13, R8, R13, !PT ;  /* 0x0000000d080d7209 */ /* 0x000fe20007810000 */
[----:B------:R-:W4:Y:S01]  /*14520*/  I2F R17, R17 ;  /* 0x0000001100117306 */ /* 0x000f220000201400 */
[----:B------:R-:W-:Y:S02]  /*14530*/  FSEL R182, R33, -INF , !P1 ;  /* 0xff80000021b67808 */ /* 0x000fe40004800000 */
[----:B------:R-:W5:Y:S01]  /*14540*/  LDL.64 R32, [R1+0x20] ;  /* 0x0000200001207983 */ /* 0x000f620000100a00 */
[----:B------:R-:W-:Y:S01]  /*14550*/  ISETP.GE.AND P1, PT, R7, R242, PT ;  /* 0x000000f20700720c */ /* 0x000fe20003f26270 */
[----:B-1----:R-:W-:Y:S01]  /*14560*/  FFMA.FTZ R35, R0, -UR28, R35 ;  /* 0x8000001c00237c23 */ /* 0x002fe20008010023 */
[-C--:B------:R-:W-:Y:S01]  /*14570*/  ISETP.GE.OR P6, PT, R2, R237.reuse, !P6 ;  /* 0x000000ed0200720c */ /* 0x080fe200077c6670 */
[----:B------:R-:W-:Y:S01]  /*14580*/  IMAD.IADD R2, R243, 0x1, -R5 ;  /* 0x00000001f3027824 */ /* 0x000fe200078e0a05 */
[----:B------:R-:W-:Y:S02]  /*14590*/  ISETP.GE.OR P1, PT, R7, R237, !P1 ;  /* 0x000000ed0700720c */ /* 0x000fe40004f26670 */
[----:B------:R-:W-:Y:S02]  /*145a0*/  FMNMX.FTZ R13, R12, R13, !PT ;  /* 0x0000000d0c0d7209 */ /* 0x000fe40007810000 */
[----:B------:R-:W-:Y:S01]  /*145b0*/  IABS R2, R2 ;  /* 0x0000000200027213 */ /* 0x000fe20000000000 */
[----:B---3--:R-:W-:Y:S01]  /*145c0*/  FFMA.FTZ R34, R11, -UR28, R34 ;  /* 0x8000001c0b227c23 */ /* 0x008fe20008010022 */
[----:B------:R-:W-:Y:S02]  /*145d0*/  FMNMX.FTZ R13, R10, R13, !PT ;  /* 0x0000000d0a0d7209 */ /* 0x000fe40007810000 */
[----:B------:R-:W-:Y:S02]  /*145e0*/  FMNMX.FTZ R14, R195, R14, !PT ;  /* 0x0000000ec30e7209 */ /* 0x000fe40007810000 */
[----:B------:R-:W1:Y:S01]  /*145f0*/  I2F R2, R2 ;  /* 0x0000000200027306 */ /* 0x000e620000201400 */
[----:B------:R-:W-:Y:S02]  /*14600*/  FSEL R180, R34, -INF , !P1 ;  /* 0xff80000022b47808 */ /* 0x000fe40004800000 */
[----:B------:R-:W-:Y:S02]  /*14610*/  FMNMX.FTZ R13, R196, R13, !PT ;  /* 0x0000000dc40d7209 */ /* 0x000fe40007810000 */
[----:B------:R-:W-:Y:S01]  /*14620*/  FMNMX.FTZ R14, R193, R14, !PT ;  /* 0x0000000ec10e7209 */ /* 0x000fe20007810000 */
[----:B----4-:R-:W-:Y:S01]  /*14630*/  FFMA.FTZ R30, R17, -UR28, R30 ;  /* 0x8000001c111e7c23 */ /* 0x010fe2000801001e */
[----:B------:R-:W-:Y:S02]  /*14640*/  FMNMX.FTZ R13, R188, R13, !PT ;  /* 0x0000000dbc0d7209 */ /* 0x000fe40007810000 */
[----:B------:R-:W-:Y:S02]  /*14650*/  FMNMX.FTZ R14, R189, R14, !PT ;  /* 0x0000000ebd0e7209 */ /* 0x000fe40007810000 */
[----:B------:R-:W-:Y:S01]  /*14660*/  FSEL R186, R30, -INF , !P0 ;  /* 0xff8000001eba7808 */ /* 0x000fe20004000000 */
[----:B------:R-:W-:Y:S01]  /*14670*/  IMAD.MOV.U32 R30, RZ, RZ, R188 ;  /* 0x000000ffff1e7224 */ /* 0x000fe200078e00bc */
[----:B------:R-:W-:Y:S02]  /*14680*/  ISETP.GE.AND P0, PT, R170, R242, PT ;  /* 0x000000f2aa00720c */ /* 0x000fe40003f06270 */
[----:B------:R-:W-:Y:S02]  /*14690*/  FMNMX.FTZ R13, R194, R13, !PT ;  /* 0x0000000dc20d7209 */ /* 0x000fe40007810000 */
[----:B------:R-:W-:Y:S02]  /*146a0*/  ISETP.GE.OR P0, PT, R170, R237, !P0 ;  /* 0x000000edaa00720c */ /* 0x000fe40004706670 */
[----:B------:R-:W-:Y:S02]  /*146b0*/  FMNMX.FTZ R14, R191, R14, !PT ;  /* 0x0000000ebf0e7209 */ /* 0x000fe40007810000 */
[----:B------:R-:W-:Y:S02]  /*146c0*/  FSEL R165, R35, -INF , !P0 ;  /* 0xff80000023a57808 */ /* 0x000fe40004000000 */
[----:B------:R-:W3:Y:S01]  /*146d0*/  LDL.64 R34, [R1+0x18] ;  /* 0x0000180001227983 */ /* 0x000ee20000100a00 */
[----:B------:R-:W-:Y:S01]  /*146e0*/  FMNMX.FTZ R13, R192, R13, !PT ;  /* 0x0000000dc00d7209 */ /* 0x000fe20007810000 */
[----:B-1----:R-:W-:Y:S01]  /*146f0*/  FFMA.FTZ R31, R2, -UR28, R31 ;  /* 0x8000001c021f7c23 */ /* 0x002fe2000801001f */
[----:B------:R-:W-:Y:S02]  /*14700*/  FSEL R198, R23, -INF , !P6 ;  /* 0xff80000017c67808 */ /* 0x000fe40007000000 */
[----:B------:R-:W-:Y:S01]  /*14710*/  FMNMX.FTZ R14, R197, R14, !PT ;  /* 0x0000000ec50e7209 */ /* 0x000fe20007810000 */
[----:B------:R-:W-:Y:S01]  /*14720*/  LDSM.16.MT88.4 R20, [R222+0x18000] ;  /* 0x01800000de14783b */ /* 0x000fe20000004200 */
[----:B------:R-:W-:Y:S02]  /*14730*/  ISETP.GE.AND P6, PT, R168, R242, PT ;  /* 0x000000f2a800720c */ /* 0x000fe40003fc6270 */
[----:B------:R-:W-:Y:S02]  /*14740*/  FMNMX.FTZ R13, R200, R13, !PT ;  /* 0x0000000dc80d7209 */ /* 0x000fe40007810000 */
[----:B------:R-:W-:Y:S02]  /*14750*/  ISETP.GE.OR P6, PT, R168, R237, !P6 ;  /* 0x000000eda800720c */ /* 0x000fe400077c6670 */
[----:B------:R-:W-:Y:S02]  /*14760*/  FMNMX.FTZ R14, R199, R14, !PT ;  /* 0x0000000ec70e7209 */ /* 0x000fe40007810000 */
[----:B------:R-:W-:Y:S02]  /*14770*/  FMNMX.FTZ R13, R198, R13, !PT ;  /* 0x0000000dc60d7209 */ /* 0x000fe40007810000 */
[----:B------:R-:W-:Y:S02]  /*14780*/  FSEL R202, R27, -INF , !P6 ;  /* 0xff8000001bca7808 */ /* 0x000fe40007000000 */
[----:B------:R-:W-:Y:S02]  /*14790*/  ISETP.GE.AND P6, PT, R5, R242, PT ;  /* 0x000000f20500720c */ /* 0x000fe40003fc6270 */
[----:B------:R-:W-:Y:S02]  /*147a0*/  FMNMX.FTZ R14, R201, R14, !PT ;  /* 0x0000000ec90e7209 */ /* 0x000fe40007810000 */
[----:B------:R-:W-:Y:S02]  /*147b0*/  FMNMX.FTZ R13, R190, R13, !PT ;  /* 0x0000000dbe0d7209 */ /* 0x000fe40007810000 */
[----:B------:R-:W-:Y:S02]  /*147c0*/  ISETP.GE.OR P6, PT, R5, R237, !P6 ;  /* 0x000000ed0500720c */ /* 0x000fe400077c6670 */
[----:B------:R-:W-:Y:S02]  /*147d0*/  FMNMX.FTZ R14, R203, R14, !PT ;  /* 0x0000000ecb0e7209 */ /* 0x000fe40007810000 */
[----:B------:R-:W-:Y:S02]  /*147e0*/  FMNMX.FTZ R5, R202, R13, !PT ;  /* 0x0000000dca057209 */ /* 0x000fe40007810000 */
[----:B------:R-:W-:Y:S02]  /*147f0*/  FSEL R188, R31, -INF , !P6 ;  /* 0xff8000001fbc7808 */ /* 0x000fe40007000000 */
        /* <DEDUP_REMOVED lines=9> */
[----:B------:R-:W4:Y:S01]  /*14890*/  SHFL.BFLY PT, R0, R7, 0x2, 0x1f ;  /* 0x0c401f0007007f89 */ /* 0x000f2200000e0000 */
[----:B-1----:R-:W-:Y:S07]  /*148a0*/  FMNMX.FTZ R11, R13, R2, !PT ;  /* 0x000000020d0b7209 */ /* 0x002fee0007810000 */
[----:B------:R-:W1:Y:S01]  /*148b0*/  SHFL.BFLY PT, R2, R11, 0x1, 0x1f ;  /* 0x0c201f000b027f89 */ /* 0x000e6200000e0000 */
[----:B----4-:R-:W-:Y:S07]  /*148c0*/  FMNMX.FTZ R5, R7, R0, !PT ;  /* 0x0000000007057209 */ /* 0x010fee0007810000 */
[----:B------:R-:W4:Y:S01]  /*148d0*/  SHFL.BFLY PT, R0, R5, 0x1, 0x1f ;  /* 0x0c201f0005007f89 */ /* 0x000f2200000e0000 */
[----:B-1----:R-:W-:Y:S04]  /*148e0*/  FMNMX.FTZ R2, R11, R2, !PT ;  /* 0x000000020b027209 */ /* 0x002fe80007810000 */
[C---:B------:R-:W-:Y:S01]  /*148f0*/  FSETP.NEU.FTZ.AND P1, PT, R2.reuse, -INF , PT ;  /* 0xff8000000200780b */ /* 0x040fe20003f3d000 */
[----:B------:R-:W-:Y:S01]  /*14900*/  FMUL.FTZ R184, R2, c[0x0][0x23c] ;  /* 0x00008f0002b87a20 */ /* 0x000fe20000410000 */
[----:B----4-:R-:W-:Y:S01]  /*14910*/  FMNMX.FTZ R0, R5, R0, !PT ;  /* 0x0000000005007209 */ /* 0x010fe20007810000 */
        /* <DEDUP_REMOVED lines=22> */
[----:B------:R-:W-:Y:S02]  /*14a80*/  FFMA.FTZ R183, R183, c[0x0][0x23c], -R184 ;  /* 0x00008f00b7b77a23 */ /* 0x000fe400000108b8 */
[----:B------:R-:W-:Y:S07]  /*14a90*/  FFMA.FTZ R180, R180, c[0x0][0x23c], -R181 ;  /* 0x00008f00b4b47a23 */ /* 0x000fee00000108b5 */
        /* <DEDUP_REMOVED lines=11> */
[----:B-----5:R-:W-:Y:S01]  /*14b50*/  LOP3.LUT R5, R33, UR4, R5, 0x96, !PT ;  /* 0x0000000421057c12 */ /* 0x020fe2000f8e9605 */
[----:B------:R-:W-:Y:S01]  /*14b60*/  UIADD3 UR4, UR4, 0x1, URZ ;  /* 0x0000000104047890 */ /* 0x000fe2000fffe03f */
[----:B--2---:R-:W-:Y:S07]  /*14b70*/  LOP3.LUT R7, R19, UR15, R32, 0x96, !PT ;  /* 0x0000000f13077c12 */ /* 0x004fee000f8e9620 */
[----:B------:R-:W-:Y:S01]  /*14b80*/  MUFU.EX2 R183, R183 ;  /* 0x000000b700b77308 */ /* 0x000fe20000000800 */
[----:B------:R-:W-:Y:S04]  /*14b90*/  IMAD.WIDE.U32 R12, R5, -0x326172a9, RZ ;  /* 0xcd9e8d57050c7825 */ /* 0x000fe800078e00ff */
[----:B------:R-:W-:Y:S05]  /*14ba0*/  IMAD.WIDE.U32 R16, R7, -0x326172a9, RZ ;  /* 0xcd9e8d5707107825 */ /* 0x000fea00078e00ff */
[----:B------:R-:W-:Y:S01]  /*14bb0*/  MUFU.EX2 R180, R180 ;  /* 0x000000b400b47308 */ /* 0x000fe20000000800 */
[----:B------:R-:W-:Y:S05]  /*14bc0*/  LOP3.LUT R10, R17, UR14, R12, 0x96, !PT ;  /* 0x0000000e110a7c12 */ /* 0x000fea000f8e960c */
[----:B------:R-:W-:Y:S01]  /*14bd0*/  IMAD.WIDE.U32 R10, R10, -0x2daee0ad, RZ ;  /* 0xd2511f530a0a7825 */ /* 0x000fe200078e00ff */
[----:B---3--:R-:W-:Y:S05]  /*14be0*/  LOP3.LUT R5, R13, UR16, R34, 0x96, !PT ;  /* 0x000000100d057c12 */ /* 0x008fea000f8e9622 */
[----:B------:R-:W-:Y:S05]  /*14bf0*/  IMAD.WIDE.U32 R12, R5, -0x2daee0ad, RZ ;  /* 0xd2511f53050c7825 */ /* 0x000fea00078e00ff */
[----:B------:R-:W-:Y:S02]  /*14c00*/  LOP3.LUT R5, R13, UR13, R18, 0x96, !PT ;  /* 0x0000000d0d057c12 */ /* 0x000fe4000f8e9612 */
[----:B------:R-:W-:Y:S03]  /*14c10*/  LOP3.LUT R4, R11, UR11, R12, 0x96, !PT ;  /* 0x0000000b0b047c12 */ /* 0x000fe6000f8e960c */
[----:B------:R-:W-:Y:S04]  /*14c20*/  IMAD.WIDE.U32 R12, R5, -0x326172a9, RZ ;  /* 0xcd9e8d57050c7825 */ /* 0x000fe800078e00ff */
[----:B------:R-:W-:Y:S01]  /*14c30*/  IMAD.WIDE.U32 R24, R4, -0x326172a9, RZ ;  /* 0xcd9e8d5704187825 */ /* 0x000fe200078e00ff */
[----:B------:R-:W-:Y:S04]  /*14c40*/  LOP3.LUT R4, R13, UR12, R16, 0x96, !PT ;  /* 0x0000000c0d047c12 */ /* 0x000fe8000f8e9610 */
[----:B------:R-:W-:Y:S01]  /*14c50*/  LOP3.LUT R5, R25, UR10, R12, 0x96, !PT ;  /* 0x0000000a19057c12 */ /* 0x000fe2000f8e960c */
[----:B------:R-:W-:Y:S01]  /*14c60*/  IMAD.WIDE.U32 R12, R4, -0x2daee0ad, RZ ;  /* 0xd2511f53040c7825 */ /* 0x000fe200078e00ff */
[----:B------:R-:W-:Y:S03]  /*14c70*/  FSEL R4, R2, RZ, P1 ;  /* 0x000000ff02047208 */ /* 0x000fe60000800000 */
[----:B------:R-:W-:Y:S01]  /*14c80*/  IMAD.WIDE.U32 R28, R5, -0x2daee0ad, RZ ;  /* 0xd2511f53051c7825 */ /* 0x000fe200078e00ff */
[----:B------:R-:W-:Y:S02]  /*14c90*/  FSEL R5, R0, RZ, P0 ;  /* 0x000000ff00057208 */ /* 0x000fe40000000000 */
[----:B------:R-:W-:Y:S01]  /*14ca0*/  LOP3.LUT R6, R13, UR9, R10, 0x96, !PT ;  /* 0x000000090d067c12 */ /* 0x000fe2000f8e960a */
[----:B------:R-:W-:Y:S01]  /*14cb0*/  FADD.FTZ R4, -R4, R3 ;  /* 0x0000000304047221 */ /* 0x000fe20000010100 */
[----:B------:R-:W-:Y:S01]  /*14cc0*/  LOP3.LUT R7, R29, UR7, R12, 0x96, !PT ;  /* 0x000000071d077c12 */ /* 0x000fe2000f8e960c */
[----:B------:R-:W-:Y:S01]  /*14cd0*/  FADD.FTZ R3, -R5, R164 ;  /* 0x000000a405037221 */ /* 0x000fe20000010100 */
[----:B------:R-:W1:Y:S01]  /*14ce0*/  LDSM.16.MT88.4 R12, [R224+0x18000] ;  /* 0x01800000e00c783b */ /* 0x000e620000004200 */
[----:B------:R-:W-:Y:S01]  /*14cf0*/  FMUL.FTZ R5, R4, c[0x0][0x23c] ;  /* 0x00008f0004057a20 */ /* 0x000fe20000410000 */
[----:B------:R-:W-:Y:S01]  /*14d00*/  PLOP3.LUT P0, PT, PT, PT, UP0, 0x80, 0x0 ;  /* 0x000000000000781c */ /* 0x000fe20003f0f008 */
[----:B------:R-:W-:Y:S02]  /*14d10*/  FMUL.FTZ R3, R3, c[0x0][0x23c] ;  /* 0x00008f0003037a20 */ /* 0x000fe40000410000 */
[----:B------:R-:W2:Y:S01]  /*14d20*/  MUFU.EX2 R164, R5 ;  /* 0x0000000500a47308 */ /* 0x000ea20000000800 */
[----:B------:R-:W-:Y:S04]  /*14d30*/  IMAD.WIDE.U32 R26, R6, -0x326172a9, RZ ;  /* 0xcd9e8d57061a7825 */ /* 0x000fe800078e00ff */
[----:B------:R-:W-:Y:S05]  /*14d40*/  IMAD.WIDE.U32 R8, R7, -0x326172a9, RZ ;  /* 0xcd9e8d5707087825 */ /* 0x000fea00078e00ff */
[----:B------:R-:W3:Y:S01]  /*14d50*/  MUFU.EX2 R3, R3 ;  /* 0x0000000300037308 */ /* 0x000ee20000000800 */
[----:B------:R-:W-:Y:S02]  /*14d60*/  LOP3.LUT R7, R9, UR17, R26, 0x96, !PT ;  /* 0x0000001109077c12 */ /* 0x000fe4000f8e961a */
[C---:B------:R-:W-:Y:S02]  /*14d70*/  LOP3.LUT R11, R8.reuse, 0xffff, RZ, 0xc0, !PT ;  /* 0x0000ffff080b7812 */ /* 0x040fe400078ec0ff */
[--C-:B------:R-:W-:Y:S02]  /*14d80*/  SHF.R.U32.HI R4, RZ, 0x10, R8.reuse ;  /* 0x00000010ff047819 */ /* 0x100fe40000011608 */
[----:B------:R-:W-:Y:S02]  /*14d90*/  SHF.R.U32.HI R9, RZ, 0x18, R8 ;  /* 0x00000018ff097819 */ /* 0x000fe40000011608 */
[----:B------:R-:W-:Y:S02]  /*14da0*/  SHF.R.U32.HI R11, RZ, 0x8, R11 ;  /* 0x00000008ff0b7819 */ /* 0x000fe4000001160b */
[----:B------:R-:W-:Y:S02]  /*14db0*/  LOP3.LUT R170, R8, 0xff, RZ, 0xc0, !PT ;  /* 0x000000ff08aa7812 */ /* 0x000fe400078ec0ff */
[C---:B------:R-:W-:Y:S01]  /*14dc0*/  LOP3.LUT R8, R7.reuse, 0xffff, RZ, 0xc0, !PT ;  /* 0x0000ffff07087812 */ /* 0x040fe200078ec0ff */
[----:B--2---:R-:W-:Y:S01]  /*14dd0*/  FMUL.FTZ R36, R164, R36 ;  /* 0x00000024a4247220 */ /* 0x004fe20000410000 */
[----:B------:R-:W-:Y:S01]  /*14de0*/  LOP3.LUT R4, R4, 0xff, RZ, 0xc0, !PT ;  /* 0x000000ff04047812 */ /* 0x000fe200078ec0ff */
[C---:B------:R-:W-:Y:S01]  /*14df0*/  FMUL.FTZ R37, R164.reuse, R37 ;  /* 0x00000025a4257220 */ /* 0x040fe20000410000 */
[----:B------:R-:W-:Y:S01]  /*14e00*/  SHF.R.U32.HI R6, RZ, 0x10, R7 ;  /* 0x00000010ff067819 */ /* 0x000fe20000011607 */
[C---:B------:R-:W-:Y:S01]  /*14e10*/  FMUL.FTZ R40, R164.reuse, R40 ;  /* 0x00000028a4287220 */ /* 0x040fe20000410000 */
[----:B------:R-:W-:Y:S01]  /*14e20*/  SHF.R.U32.HI R5, RZ, 0x8, R8 ;  /* 0x00000008ff057819 */ /* 0x000fe20000011608 */
[----:B------:R-:W-:Y:S01]  /*14e30*/  FMUL.FTZ R8, R164, R156 ;  /* 0x0000009ca4087220 */ /* 0x000fe20000410000 */
[----:B------:R-:W-:Y:S01]  /*14e40*/  PRMT R170, R170, 0x5410, R11 ;  /* 0x00005410aaaa7816 */ /* 0x000fe2000000000b */
[----:B------:R-:W-:Y:S01]  /*14e50*/  FMUL.FTZ R41, R164, R41 ;  /* 0x00000029a4297220 */ /* 0x000fe20000410000 */
[----:B------:R-:W-:Y:S01]  /*14e60*/  PRMT R4, R4, 0x5410, R9 ;  /* 0x0000541004047816 */ /* 0x000fe20000000009 */
[----:B------:R-:W-:Y:S01]  /*14e70*/  FMUL.FTZ R9, R164, R157 ;  /* 0x0000009da4097220 */ /* 0x000fe20000410000 */
[----:B------:R-:W-:Y:S01]  /*14e80*/  LOP3.LUT R168, R7, 0xff, RZ, 0xc0, !PT ;  /* 0x000000ff07a87812 */ /* 0x000fe200078ec0ff */
[--C-:B------:R-:W-:Y:S01]  /*14e90*/  HSET2.LE.AND R170, R170, R247.reuse, PT ;  /* 0x000000f7aaaa7233 */ /* 0x100fe20003803000 */
[----:B------:R-:W-:Y:S01]  /*14ea0*/  SHF.R.U32.HI R7, RZ, 0x18, R7 ;  /* 0x00000018ff077819 */ /* 0x000fe20000011607 */
[--C-:B------:R-:W-:Y:S01]  /*14eb0*/  HSET2.LE.AND R171, R4, R247.reuse, PT ;  /* 0x000000f704ab7233 */ /* 0x100fe20003803000 */
[----:B------:R-:W-:Y:S01]  /*14ec0*/  LOP3.LUT R6, R6, 0xff, RZ, 0xc0, !PT ;  /* 0x000000ff06067812 */ /* 0x000fe200078ec0ff */
[C---:B---3--:R-:W-:Y:S01]  /*14ed0*/  FMUL.FTZ R10, R3.reuse, R158 ;  /* 0x0000009e030a7220 */ /* 0x048fe20000410000 */
[----:B------:R-:W-:Y:S01]  /*14ee0*/  PRMT R168, R168, 0x5410, R5 ;  /* 0x00005410a8a87816 */ /* 0x000fe20000000005 */
[C---:B------:R-:W-:Y:S01]  /*14ef0*/  FMUL.FTZ R11, R3.reuse, R159 ;  /* 0x0000009f030b7220 */ /* 0x040fe20000410000 */
[----:B------:R-:W-:Y:S01]  /*14f00*/  PRMT R6, R6, 0x5410, R7 ;  /* 0x0000541006067816 */ /* 0x000fe20000000007 */
[----:B------:R-:W-:Y:S01]  /*14f10*/  FMUL.FTZ R7, R3, R163 ;  /* 0x000000a303077220 */ /* 0x000fe20000410000 */
[----:B------:R-:W-:Y:S01]  /*14f20*/  F2FP.BF16.PACK_AB R5, R175, R176 ;  /* 0x000000b0af05723e */ /* 0x000fe200000010ff */
[--C-:B------:R-:W-:Y:S01]  /*14f30*/  HSET2.LE.AND R168, R168, R247.reuse, PT ;  /* 0x000000f7a8a87233 */ /* 0x100fe20003803000 */
[----:B------:R-:W-:Y:S01]  /*14f40*/  F2FP.BF16.PACK_AB R4, R172, R173 ;  /* 0x000000adac04723e */ /* 0x000fe200000010ff */
[--C-:B------:R-:W-:Y:S01]  /*14f50*/  HSET2.LE.AND R169, R6, R247.reuse, PT ;  /* 0x000000f706a97233 */ /* 0x100fe20003803000 */
[----:B------:R-:W-:Y:S01]  /*14f60*/  LOP3.LUT R170, R170, R5, RZ, 0xc0, !PT ;  /* 0x00000005aaaa7212 */ /* 0x000fe200078ec0ff */
[----:B------:R-:W-:Y:S01]  /*14f70*/  FMUL.FTZ R6, R3, R162 ;  /* 0x000000a203067220 */ /* 0x000fe20000410000 */
[----:B------:R-:W-:Y:S01]  /*14f80*/  LOP3.LUT R171, R171, R4, RZ, 0xc0, !PT ;  /* 0x00000004abab7212 */ /* 0x000fe200078ec0ff */
[----:B------:R-:W-:Y:S01]  /*14f90*/  IMAD.MOV.U32 R158, RZ, RZ, R28 ;  /* 0x000000ffff9e7224 */ /* 0x000fe200078e001c */
[----:B------:R-:W-:Y:S01]  /*14fa0*/  F2FP.BF16.PACK_AB R5, R177, R178 ;  /* 0x000000b2b105723e */ /* 0x000fe200000010ff */
[----:B------:R-:W-:Y:S01]  /*14fb0*/  IMAD.MOV.U32 R159, RZ, RZ, R29 ;  /* 0x000000ffff9f7224 */ /* 0x000fe200078e001d */
[----:B------:R-:W-:Y:S01]  /*14fc0*/  F2FP.BF16.PACK_AB R4, R174, R179 ;  /* 0x000000b3ae04723e */ /* 0x000fe200000010ff */
[----:B------:R-:W-:Y:S01]  /*14fd0*/  IMAD.MOV.U32 R162, RZ, RZ, R16 ;  /* 0x000000ffffa27224 */ /* 0x000fe200078e0010 */
[----:B------:R-:W-:Y:S01]  /*14fe0*/  LOP3.LUT R168, R168, R5, RZ, 0xc0, !PT ;  /* 0x00000005a8a87212 */ /* 0x000fe200078ec0ff */
[C---:B------:R-:W-:Y:S01]  /*14ff0*/  FMUL.FTZ R5, R164.reuse, R161 ;  /* 0x000000a1a4057220 */ /* 0x040fe20000410000 */
[----:B------:R-:W-:Y:S01]  /*15000*/  LOP3.LUT R169, R169, R4, RZ, 0xc0, !PT ;  /* 0x00000004a9a97212 */ /* 0x000fe200078ec0ff */
[C---:B------:R-:W-:Y:S01]  /*15010*/  FMUL.FTZ R4, R164.reuse, R160 ;  /* 0x000000a0a4047220 */ /* 0x040fe20000410000 */
[----:B------:R-:W-:Y:S01]  /*15020*/  MOV R156, R18 ;  /* 0x00000012009c7202 */ /* 0x000fe20000000f00 */
[----:B------:R-:W-:Y:S02]  /*15030*/  IMAD.MOV.U32 R160, RZ, RZ, R30 ;  /* 0x000000ffffa07224 */ /* 0x000fe400078e001e */
[----:B------:R-:W2:Y:S01]  /*15040*/  LDSM.16.MT88.4 R28, [R221+0x18000] ;  /* 0x01800000dd1c783b */ /* 0x000ea20000004200 */
[C---:B------:R-:W-:Y:S02]  /*15050*/  FMUL.FTZ R16, R164.reuse, R148 ;  /* 0x00000094a4107220 */ /* 0x040fe40000410000 */
[C---:B-1----:R-:W-:Y:S01]  /*15060*/  HMMA.16816.F32.BF16 R4, R168.reuse, R12, R4 ;  /* 0x0000000ca804723c */ /* 0x042fe20000041804 */
[C---:B------:R-:W-:Y:S02]  /*15070*/  FMUL.FTZ R18, R3.reuse, R150 ;  /* 0x0000009603127220 */ /* 0x040fe40000410000 */
[----:B------:R-:W-:Y:S02]  /*15080*/  IMAD.MOV.U32 R163, RZ, RZ, R17 ;  /* 0x000000ffffa37224 */ /* 0x000fe400078e0011 */
[C---:B------:R-:W-:Y:S02]  /*15090*/  FMUL.FTZ R17, R164.reuse, R149 ;  /* 0x00000095a4117220 */ /* 0x040fe40000410000 */
[C---:B------:R-:W-:Y:S01]  /*150a0*/  FMUL.FTZ R12, R164.reuse, R152 ;  /* 0x00000098a40c7220 */ /* 0x040fe20000410000 */
[C---:B------:R-:W-:Y:S01]  /*150b0*/  HMMA.16816.F32.BF16 R8, R168.reuse, R14, R8 ;  /* 0x0000000ea808723c */ /* 0x040fe20000041808 */
[C---:B------:R-:W-:Y:S03]  /*150c0*/  FMUL.FTZ R13, R164.reuse, R153 ;  /* 0x00000099a40d7220 */ /* 0x040fe60000410000 */
[----:B------:R-:W-:Y:S02]  /*150d0*/  IMAD.MOV.U32 R157, RZ, RZ, R19 ;  /* 0x000000ffff9d7224 */ /* 0x000fe400078e0013 */
[C---:B------:R-:W-:Y:S02]  /*150e0*/  FMUL.FTZ R19, R3.reuse, R151 ;  /* 0x0000009703137220 */ /* 0x040fe40000410000 */
[C---:B------:R-:W-:Y:S01]  /*150f0*/  FMUL.FTZ R14, R3.reuse, R154 ;  /* 0x0000009a030e7220 */ /* 0x040fe20000410000 */
[----:B------:R-:W1:Y:S03]  /*15100*/  LDSM.16.MT88.4 R148, [R220+0x18000] ;  /* 0x01800000dc94783b */ /* 0x000e660000004200 */
[C---:B------:R-:W-:Y:S01]  /*15110*/  FMUL.FTZ R15, R3.reuse, R155 ;  /* 0x0000009b030f7220 */ /* 0x040fe20000410000 */
[----:B------:R-:W-:Y:S01]  /*15120*/  MOV R154, R26 ;  /* 0x0000001a009a7202 */ /* 0x000fe20000000f00 */
[C---:B------:R-:W-:Y:S02]  /*15130*/  FMUL.FTZ R26, R3.reuse, R142 ;  /* 0x0000008e031a7220 */ /* 0x040fe40000410000 */
[----:B------:R-:W-:Y:S02]  /*15140*/  IMAD.MOV.U32 R155, RZ, RZ, R27 ;  /* 0x000000ffff9b7224 */ /* 0x000fe400078e001b */
[C---:B------:R-:W-:Y:S01]  /*15150*/  FMUL.FTZ R27, R3.reuse, R143 ;  /* 0x0000008f031b7220 */ /* 0x040fe20000410000 */
[C---:B------:R-:W-:Y:S01]  /*15160*/  HMMA.16816.F32.BF16 R12, R168.reuse, R20, R12 ;  /* 0x00000014a80c723c */ /* 0x040fe2000004180c */
[----:B------:R-:W-:Y:S02]  /*15170*/  IMAD.MOV.U32 R152, RZ, RZ, R32 ;  /* 0x000000ffff987224 */ /* 0x000fe400078e0020 */
[C---:B------:R-:W-:Y:S02]  /*15180*/  FMUL.FTZ R32, R164.reuse, R132 ;  /* 0x00000084a4207220 */ /* 0x040fe40000410000 */
[----:B------:R-:W-:Y:S02]  /*15190*/  IMAD.MOV.U32 R153, RZ, RZ, R33 ;  /* 0x000000ffff997224 */ /* 0x000fe400078e0021 */
[C---:B------:R-:W-:Y:S01]  /*151a0*/  FMUL.FTZ R33, R164.reuse, R133 ;  /* 0x00000085a4217220 */ /* 0x040fe20000410000 */
[C---:B------:R-:W-:Y:S01]  /*151b0*/  HMMA.16816.F32.BF16 R16, R168.reuse, R22, R16 ;  /* 0x00000016a810723c */ /* 0x040fe20000041810 */
[C---:B------:R-:W-:Y:S03]  /*151c0*/  FMUL.FTZ R20, R164.reuse, R144 ;  /* 0x00000090a4147220 */ /* 0x040fe60000410000 */
[C---:B------:R-:W-:Y:S02]  /*151d0*/  FMUL.FTZ R21, R164.reuse, R145 ;  /* 0x00000091a4157220 */ /* 0x040fe40000410000 */
[----:B------:R-:W-:Y:S02]  /*151e0*/  IMAD.MOV.U32 R144, RZ, RZ, R158 ;  /* 0x000000ffff907224 */ /* 0x000fe400078e009e */
[C---:B------:R-:W-:Y:S04]  /*151f0*/  FMUL.FTZ R22, R3.reuse, R146 ;  /* 0x0000009203167220 */ /* 0x040fe80000410000 */
[C---:B------:R-:W-:Y:S02]  /*15200*/  FMUL.FTZ R23, R3.reuse, R147 ;  /* 0x0000009303177220 */ /* 0x040fe40000410000 */
[----:B------:R-:W-:Y:S02]  /*15210*/  IMAD.MOV.U32 R146, RZ, RZ, R24 ;  /* 0x000000ffff927224 */ /* 0x000fe400078e0018 */
[----:B------:R-:W-:Y:S02]  /*15220*/  IMAD.MOV.U32 R147, RZ, RZ, R25 ;  /* 0x000000ffff937224 */ /* 0x000fe400078e0019 */
[C---:B------:R-:W-:Y:S01]  /*15230*/  FMUL.FTZ R24, R164.reuse, R140 ;  /* 0x0000008ca4187220 */ /* 0x040fe20000410000 */
[C---:B--2---:R-:W-:Y:S01]  /*15240*/  HMMA.16816.F32.BF16 R20, R168.reuse, R28, R20 ;  /* 0x0000001ca814723c */ /* 0x044fe20000041814 */
[C---:B------:R-:W-:Y:S02]  /*15250*/  FMUL.FTZ R25, R164.reuse, R141 ;  /* 0x0000008da4197220 */ /* 0x040fe40000410000 */
[----:B------:R-:W2:Y:S01]  /*15260*/  LDSM.16.MT88.4 R140, [R224+0x1a000] ;  /* 0x01a00000e08c783b */ /* 0x000ea20000004200 */
[----:B------:R-:W-:Y:S02]  /*15270*/  IMAD.MOV.U32 R158, RZ, RZ, R34 ;  /* 0x000000ffff9e7224 */ /* 0x000fe400078e0022 */
[C---:B------:R-:W-:Y:S02]  /*15280*/  FMUL.FTZ R34, R3.reuse, R134 ;  /* 0x0000008603227220 */ /* 0x040fe40000410000 */
[C---:B------:R-:W-:Y:S01]  /*15290*/  HMMA.16816.F32.BF16 R24, R168.reuse, R30, R24 ;  /* 0x0000001ea818723c */ /* 0x040fe20000041818 */
[----:B------:R-:W-:Y:S03]  /*152a0*/  IMAD.MOV.U32 R145, RZ, RZ, R159 ;  /* 0x000000ffff917224 */ /* 0x000fe600078e009f */
[----:B------:R-:W-:Y:S02]  /*152b0*/  IMAD.MOV.U32 R159, RZ, RZ, R35 ;  /* 0x000000ffff9f7224 */ /* 0x000fe400078e0023 */
[C---:B------:R-:W-:Y:S02]  /*152c0*/  FMUL.FTZ R35, R3.reuse, R135 ;  /* 0x0000008703237220 */ /* 0x040fe40000410000 */
[----:B------:R-:W3:Y:S01]  /*152d0*/  LDSM.16.MT88.4 R132, [R222+0x1a000] ;  /* 0x01a00000de84783b */ /* 0x000ee20000004200 */
[C---:B------:R-:W-:Y:S03]  /*152e0*/  FMUL.FTZ R28, R164.reuse, R136 ;  /* 0x00000088a41c7220 */ /* 0x040fe60000410000 */
[C---:B------:R-:W-:Y:S02]  /*152f0*/  FMUL.FTZ R29, R164.reuse, R137 ;  /* 0x00000089a41d7220 */ /* 0x040fe40000410000 */
[C---:B------:R-:W-:Y:S02]  /*15300*/  FMUL.FTZ R30, R3.reuse, R138 ;  /* 0x0000008a031e7220 */ /* 0x040fe40000410000 */
[C---:B------:R-:W-:Y:S02]  /*15310*/  FMUL.FTZ R31, R3.reuse, R139 ;  /* 0x0000008b031f7220 */ /* 0x040fe40000410000 */
[----:B------:R-:W4:Y:S01]  /*15320*/  LDSM.16.MT88.4 R136, [R221+0x1a000] ;  /* 0x01a00000dd88783b */ /* 0x000f220000004200 */
[C---:B------:R-:W-:Y:S02]  /*15330*/  FMUL.FTZ R38, R3.reuse, R38 ;  /* 0x0000002603267220 */ /* 0x040fe40000410000 */
[C---:B------:R-:W-:Y:S02]  /*15340*/  FMUL.FTZ R39, R3.reuse, R39 ;  /* 0x0000002703277220 */ /* 0x040fe40000410000 */
[C---:B-1----:R-:W-:Y:S01]  /*15350*/  HMMA.16816.F32.BF16 R28, R168.reuse, R148, R28 ;  /* 0x00000094a81c723c */ /* 0x042fe2000004181c */
[C---:B------:R-:W-:Y:S02]  /*15360*/  FMUL.FTZ R42, R3.reuse, R42 ;  /* 0x0000002a032a7220 */ /* 0x040fe40000410000 */
[C---:B------:R-:W-:Y:S02]  /*15370*/  FMUL.FTZ R43, R3.reuse, R43 ;  /* 0x0000002b032b7220 */ /* 0x040fe40000410000 */
[C---:B------:R-:W-:Y:S02]  /*15380*/  FMUL.FTZ R44, R164.reuse, R44 ;  /* 0x0000002ca42c7220 */ /* 0x040fe40000410000 */
[C---:B------:R-:W-:Y:S01]  /*15390*/  FMUL.FTZ R45, R164.reuse, R45 ;  /* 0x0000002da42d7220 */ /* 0x040fe20000410000 */
[C---:B------:R-:W-:Y:S01]  /*153a0*/  HMMA.16816.F32.BF16 R32, R168.reuse, R150, R32 ;  /* 0x00000096a820723c */ /* 0x040fe20000041820 */
[C---:B------:R-:W-:Y:S03]  /*153b0*/  FMUL.FTZ R46, R3.reuse, R46 ;  /* 0x0000002e032e7220 */ /* 0x040fe60000410000 */
[C---:B------:R-:W-:Y:S02]  /*153c0*/  FMUL.FTZ R47, R3.reuse, R47 ;  /* 0x0000002f032f7220 */ /* 0x040fe40000410000 */
[C---:B------:R-:W-:Y:S02]  /*153d0*/  FMUL.FTZ R48, R164.reuse, R48 ;  /* 0x00000030a4307220 */ /* 0x040fe40000410000 */
[C---:B--2---:R-:W-:Y:S01]  /*153e0*/  HMMA.16816.F32.BF16 R36, R168.reuse, R140, R36 ;  /* 0x0000008ca824723c */ /* 0x044fe20000041824 */
[C---:B------:R-:W-:Y:S03]  /*153f0*/  FMUL.FTZ R49, R164.reuse, R49 ;  /* 0x00000031a4317220 */ /* 0x040fe60000410000 */
[C---:B------:R-:W-:Y:S02]  /*15400*/  FMUL.FTZ R50, R3.reuse, R50 ;  /* 0x0000003203327220 */ /* 0x040fe40000410000 */
[----:B------:R-:W-:Y:S01]  /*15410*/  FMUL.FTZ R51, R3, R51 ;  /* 0x0000003303337220 */ /* 0x000fe20000410000 */
[----:B------:R-:W-:Y:S01]  /*15420*/  LOP3.LUT R140, R155, UR8, R146, 0x96, !PT ;  /* 0x000000089b8c7c12 */ /* 0x000fe2000f8e9692 */
[C---:B------:R-:W-:Y:S01]  /*15430*/  HMMA.16816.F32.BF16 R40, R168.reuse, R142, R40 ;  /* 0x0000008ea828723c */ /* 0x040fe20000041828 */
[C---:B------:R-:W-:Y:S03]  /*15440*/  FMUL.FTZ R52, R164.reuse, R52 ;  /* 0x00000034a4347220 */ /* 0x040fe60000410000 */
[C---:B------:R-:W-:Y:S02]  /*15450*/  FMUL.FTZ R53, R164.reuse, R53 ;  /* 0x00000035a4357220 */ /* 0x040fe40000410000 */
[C---:B------:R-:W-:Y:S02]  /*15460*/  FMUL.FTZ R54, R3.reuse, R54 ;  /* 0x0000003603367220 */ /* 0x040fe40000410000 */
[C---:B---3--:R-:W-:Y:S01]  /*15470*/  HMMA.16816.F32.BF16 R44, R168.reuse, R132, R44 ;  /* 0x00000084a82c723c */ /* 0x048fe2000004182c */
[C---:B------:R-:W-:Y:S03]  /*15480*/  FMUL.FTZ R55, R3.reuse, R55 ;  /* 0x0000003703377220 */ /* 0x040fe60000410000 */
[C---:B------:R-:W-:Y:S02]  /*15490*/  FMUL.FTZ R56, R164.reuse, R56 ;  /* 0x00000038a4387220 */ /* 0x040fe40000410000 */
[C---:B------:R-:W-:Y:S02]  /*154a0*/  FMUL.FTZ R57, R164.reuse, R57 ;  /* 0x00000039a4397220 */ /* 0x040fe40000410000 */
[C---:B------:R-:W-:Y:S01]  /*154b0*/  HMMA.16816.F32.BF16 R48, R168.reuse, R134, R48 ;  /* 0x00000086a830723c */ /* 0x040fe20000041830 */
[----:B------:R-:W1:Y:S03]  /*154c0*/  LDSM.16.MT88.4 R132, [R220+0x1a000] ;  /* 0x01a00000dc84783b */ /* 0x000e660000004200 */
[C---:B------:R-:W-:Y:S02]  /*154d0*/  FMUL.FTZ R58, R3.reuse, R58 ;  /* 0x0000003a033a7220 */ /* 0x040fe40000410000 */
[C---:B------:R-:W-:Y:S02]  /*154e0*/  FMUL.FTZ R59, R3.reuse, R59 ;  /* 0x0000003b033b7220 */ /* 0x040fe40000410000 */
[C---:B----4-:R-:W-:Y:S01]  /*154f0*/  HMMA.16816.F32.BF16 R52, R168.reuse, R136, R52 ;  /* 0x00000088a834723c */ /* 0x050fe20000041834 */
        /* <DEDUP_REMOVED lines=80> */
[----:B------:R-:W-:Y:S02]  /*15a00*/  IMAD.MOV.U32 R154, RZ, RZ, R152 ;  /* 0x000000ffff9a7224 */ /* 0x000fe400078e0098 */
[----:B------:R-:W-:Y:S02]  /*15a10*/  IMAD.MOV.U32 R155, RZ, RZ, R153 ;  /* 0x000000ffff9b7224 */ /* 0x000fe400078e0099 */
[----:B------:R-:W-:Y:S04]  /*15a20*/  IMAD.WIDE.U32 R152, R140, -0x2daee0ad, RZ ;  /* 0xd2511f538c987825 */ /* 0x000fe800078e00ff */
[C---:B------:R-:W-:Y:S01]  /*15a30*/  FMUL.FTZ R120, R164.reuse, R120 ;  /* 0x00000078a4787220 */ /* 0x040fe20000410000 */
[----:B------:R-:W-:Y:S01]  /*15a40*/  LOP3.LUT R148, R153, UR18, R144, 0x96, !PT ;  /* 0x0000001299947c12 */ /* 0x000fe2000f8e9690 */
[----:B------:R-:W-:Y:S02]  /*15a50*/  FMUL.FTZ R121, R164, R121 ;  /* 0x00000079a4797220 */ /* 0x000fe40000410000 */
[C---:B------:R-:W-:Y:S01]  /*15a60*/  FMUL.FTZ R122, R3.reuse, R122 ;  /* 0x0000007a037a7220 */ /* 0x040fe20000410000 */
[----:B------:R-:W-:Y:S01]  /*15a70*/  LOP3.LUT R150, R148, 0xff, RZ, 0xc0, !PT ;  /* 0x000000ff94967812 */ /* 0x000fe200078ec0ff */
[C---:B------:R-:W-:Y:S02]  /*15a80*/  FMUL.FTZ R123, R3.reuse, R123 ;  /* 0x0000007b037b7220 */ /* 0x040fe40000410000 */
[----:B------:R-:W-:Y:S02]  /*15a90*/  IMAD.MOV.U32 R161, RZ, RZ, R160 ;  /* 0x000000ffffa17224 */ /* 0x000fe400078e00a0 */
[----:B------:R-:W-:Y:S02]  /*15aa0*/  IMAD.MOV.U32 R160, RZ, RZ, R190 ;  /* 0x000000ffffa07224 */ /* 0x000fe400078e00be */
        /* <DEDUP_REMOVED lines=8> */
[----:B------:R-:W-:Y:S02]  /*15b30*/  FMUL.FTZ R129, R164, R129 ;  /* 0x00000081a4817220 */ /* 0x000fe40000410000 */
[----:B------:R-:W-:Y:S02]  /*15b40*/  FMUL.FTZ R130, R3, R130 ;  /* 0x0000008203827220 */ /* 0x000fe40000410000 */
[C---:B--2---:R-:W-:Y:S01]  /*15b50*/  HMMA.16816.F32.BF16 R116, R168.reuse, R136, R116 ;  /* 0x00000088a874723c */ /* 0x044fe20000041874 */
[--C-:B------:R-:W-:Y:S03]  /*15b60*/  FFMA.FTZ R190, R191, c[0x0][0x23c], -R184.reuse ;  /* 0x00008f00bfbe7a23 */ /* 0x100fe600000108b8 */
[----:B------:R-:W-:Y:S02]  /*15b70*/  FMUL.FTZ R131, R3, R131 ;  /* 0x0000008303837220 */ /* 0x000fe40000410000 */
[----:B------:R-:W-:Y:S01]  /*15b80*/  FFMA.FTZ R191, R194, c[0x0][0x23c], -R181 ;  /* 0x00008f00c2bf7a23 */ /* 0x000fe200000108b5 */
[C---:B------:R-:W-:Y:S01]  /*15b90*/  LOP3.LUT R137, R152.reuse, 0xffff, RZ, 0xc0, !PT ;  /* 0x0000ffff98897812 */ /* 0x040fe200078ec0ff */
[C---:B------:R-:W-:Y:S01]  /*15ba0*/  HMMA.16816.F32.BF16 R120, R168.reuse, R138, R120 ;  /* 0x0000008aa878723c */ /* 0x040fe20000041878 */
[----:B------:R-:W-:Y:S01]  /*15bb0*/  LOP3.LUT R136, R152, 0xff, RZ, 0xc0, !PT ;  /* 0x000000ff98887812 */ /* 0x000fe200078ec0ff */
[----:B------:R-:W2:Y:S02]  /*15bc0*/  MUFU.EX2 R190, R190 ;  /* 0x000000be00be7308 */ /* 0x000ea40000000800 */
[----:B------:R-:W-:Y:S01]  /*15bd0*/  SHF.R.U32.HI R141, RZ, 0x8, R137 ;  /* 0x00000008ff8d7819 */ /* 0x000fe20000011689 */
[----:B------:R-:W-:Y:S01]  /*15be0*/  FFMA.FTZ R194, R195, c[0x0][0x23c], -R184 ;  /* 0x00008f00c3c27a23 */ /* 0x000fe200000108b8 */
[----:B------:R-:W-:Y:S01]  /*15bf0*/  SHF.R.U32.HI R137, RZ, 0x10, R152 ;  /* 0x00000010ff897819 */ /* 0x000fe20000011698 */
[----:B------:R-:W-:Y:S01]  /*15c00*/  FFMA.FTZ R195, R196, c[0x0][0x23c], -R181 ;  /* 0x00008f00c4c37a23 */ /* 0x000fe200000108b5 */
[----:B------:R-:W-:Y:S01]  /*15c10*/  PRMT R136, R136, 0x5410, R141 ;  /* 0x0000541088887816 */ /* 0x000fe2000000008d */
[----:B------:R-:W-:Y:S01]  /*15c20*/  FFMA.FTZ R196, R161, c[0x0][0x23c], -R181 ;  /* 0x00008f00a1c47a23 */ /* 0x000fe200000108b5 */
[----:B------:R-:W3:Y:S02]  /*15c30*/  LDSM.16.MT88.4 R140, [R224+0x18800] ;  /* 0x01880000e08c783b */ /* 0x000ee40000004200 */
[----:B------:R-:W4:Y:S01]  /*15c40*/  MUFU.EX2 R191, R191 ;  /* 0x000000bf00bf7308 */ /* 0x000f220000000800 */
[----:B------:R-:W-:Y:S01]  /*15c50*/  SHF.R.U32.HI R138, RZ, 0x10, R148 ;  /* 0x00000010ff8a7819 */ /* 0x000fe20000011694 */
[----:B------:R-:W-:Y:S01]  /*15c60*/  FFMA.FTZ R178, R164, R167, R178 ;  /* 0x000000a7a4b27223 */ /* 0x000fe200000100b2 */
[----:B------:R-:W-:Y:S01]  /*15c70*/  LOP3.LUT R139, R137, 0xff, RZ, 0xc0, !PT ;  /* 0x000000ff898b7812 */ /* 0x000fe200078ec0ff */
[----:B------:R-:W-:Y:S01]  /*15c80*/  FFMA.FTZ R179, R3, R166, R179 ;  /* 0x000000a603b37223 */ /* 0x000fe200000100b3 */
[----:B------:R-:W-:Y:S01]  /*15c90*/  LOP3.LUT R145, R138, 0xff, RZ, 0xc0, !PT ;  /* 0x000000ff8a917812 */ /* 0x000fe200078ec0ff */
[--C-:B------:R-:W-:Y:S01]  /*15ca0*/  HSET2.LE.AND R138, R136, R247.reuse, PT ;  /* 0x000000f7888a7233 */ /* 0x100fe20003803000 */
[----:B------:R-:W-:Y:S01]  /*15cb0*/  LOP3.LUT R137, R148, 0xffff, RZ, 0xc0, !PT ;  /* 0x0000ffff94897812 */ /* 0x000fe200078ec0ff */
[----:B------:R-:W-:Y:S01]  /*15cc0*/  FADD.FTZ R177, R177, R178 ;  /* 0x000000b2b1b17221 */ /* 0x000fe20000010000 */
[----:B------:R-:W-:Y:S01]  /*15cd0*/  SHF.R.U32.HI R148, RZ, 0x18, R148 ;  /* 0x00000018ff947819 */ /* 0x000fe20000011694 */
[----:B------:R-:W5:Y:S01]  /*15ce0*/  MUFU.EX2 R194, R194 ;  /* 0x000000c200c27308 */ /* 0x000f620000000800 */
[----:B------:R-:W-:Y:S01]  /*15cf0*/  SHF.R.U32.HI R152, RZ, 0x18, R152 ;  /* 0x00000018ff987819 */ /* 0x000fe20000011698 */
[----:B------:R-:W-:Y:S01]  /*15d00*/  FADD.FTZ R174, R174, R179 ;  /* 0x000000b3aeae7221 */ /* 0x000fe20000010000 */
[C---:B-1----:R-:W-:Y:S01]  /*15d10*/  HMMA.16816.F32.BF16 R124, R168.reuse, R132, R124 ;  /* 0x00000084a87c723c */ /* 0x042fe2000004187c */
[----:B------:R-:W-:Y:S01]  /*15d20*/  PRMT R148, R145, 0x5410, R148 ;  /* 0x0000541091947816 */ /* 0x000fe20000000094 */
[----:B------:R-:W-:Y:S01]  /*15d30*/  FADD.FTZ R176, R176, R177 ;  /* 0x000000b1b0b07221 */ /* 0x000fe20000010000 */
[----:B------:R-:W1:Y:S01]  /*15d40*/  LDSM.16.MT88.4 R144, [R222+0x18800] ;  /* 0x01880000de90783b */ /* 0x000e620000004200 */
[----:B------:R-:W-:Y:S01]  /*15d50*/  SHF.R.U32.HI R137, RZ, 0x8, R137 ;  /* 0x00000008ff897819 */ /* 0x000fe20000011689 */
[----:B------:R-:W-:Y:S01]  /*15d60*/  FADD.FTZ R173, R173, R174 ;  /* 0x000000aeadad7221 */ /* 0x000fe20000010000 */
[----:B------:R-:W-:Y:S01]  /*15d70*/  PRMT R152, R139, 0x5410, R152 ;  /* 0x000054108b987816 */ /* 0x000fe20000000098 */
[----:B------:R-:W-:Y:S01]  /*15d80*/  MUFU.EX2 R195, R195 ;  /* 0x000000c300c37308 */ /* 0x000fe20000000800 */
[----:B------:R-:W-:Y:S01]  /*15d90*/  HMMA.16816.F32.BF16 R128, R168, R134, R128 ;  /* 0x00000086a880723c */ /* 0x000fe20000041880 */
[----:B------:R-:W-:Y:S02]  /*15da0*/  PRMT R150, R150, 0x5410, R137 ;  /* 0x0000541096967816 */ /* 0x000fe40000000089 */
[----:B------:R-:W-:Y:S01]  /*15db0*/  LDSM.16.MT88.4 R168, [R220+0x19800] ;  /* 0x01980000dca8783b */ /* 0x000fe20000004200 */
[----:B--2---:R-:W-:Y:S01]  /*15dc0*/  F2FP.BF16.PACK_AB R133, R190, R189 ;  /* 0x000000bdbe85723e */ /* 0x004fe200000010ff */
[--C-:B------:R-:W-:Y:S01]  /*15dd0*/  HSET2.LE.AND R139, R152, R247.reuse, PT ;  /* 0x000000f7988b7233 */ /* 0x100fe20003803000 */
[----:B------:R-:W-:Y:S01]  /*15de0*/  FADD.FTZ R175, R175, R176 ;  /* 0x000000b0afaf7221 */ /* 0x000fe20000010000 */
[--C-:B------:R-:W-:Y:S01]  /*15df0*/  HSET2.LE.AND R136, R150, R247.reuse, PT ;  /* 0x000000f796887233 */ /* 0x100fe20003803000 */
[----:B----4-:R-:W-:Y:S01]  /*15e00*/  F2FP.BF16.PACK_AB R150, R192, R191 ;  /* 0x000000bfc096723e */ /* 0x010fe200000010ff */
[----:B------:R-:W2:Y:S03]  /*15e10*/  MUFU.EX2 R196, R196 ;  /* 0x000000c400c47308 */ /* 0x000ea60000000800 */
[--C-:B------:R-:W-:Y:S01]  /*15e20*/  HSET2.LE.AND R137, R148, R247.reuse, PT ;  /* 0x000000f794897233 */ /* 0x100fe20003803000 */
[----:B-----5:R-:W-:Y:S01]  /*15e30*/  F2FP.BF16.PACK_AB R149, R193, R194 ;  /* 0x000000c2c195723e */ /* 0x020fe200000010ff */
[----:B------:R-:W-:Y:S01]  /*15e40*/  FADD.FTZ R172, R172, R173 ;  /* 0x000000adacac7221 */ /* 0x000fe20000010000 */
[----:B------:R-:W-:Y:S01]  /*15e50*/  LOP3.LUT R138, R138, R133, RZ, 0xc0, !PT ;  /* 0x000000858a8a7212 */ /* 0x000fe200078ec0ff */
[----:B------:R-:W-:Y:S01]  /*15e60*/  FADD.FTZ R194, R194, R175 ;  /* 0x000000afc2c27221 */ /* 0x000fe20000010000 */
[----:B------:R-:W4:Y:S01]  /*15e70*/  LDSM.16.MT88.4 R132, [R221+0x18800] ;  /* 0x01880000dd84783b */ /* 0x000f220000004200 */
[----:B------:R-:W-:Y:S02]  /*15e80*/  LOP3.LUT R139, R139, R150, RZ, 0xc0, !PT ;  /* 0x000000968b8b7212 */ /* 0x000fe400078ec0ff */
[----:B------:R-:W-:Y:S01]  /*15e90*/  LOP3.LUT R136, R136, R149, RZ, 0xc0, !PT ;  /* 0x0000009588887212 */ /* 0x000fe200078ec0ff */
[----:B------:R-:W-:Y:S04]  /*15ea0*/  FADD.FTZ R194, R193, R194 ;  /* 0x000000c2c1c27221 */ /* 0x000fe80000010000 */
[----:B------:R-:W-:Y:S01]  /*15eb0*/  FADD.FTZ R189, R189, R194 ;  /* 0x000000c2bdbd7221 */ /* 0x000fe20000010000 */
[C---:B--2---:R-:W-:Y:S01]  /*15ec0*/  F2FP.BF16.PACK_AB R148, R196.reuse, R195 ;  /* 0x000000c3c494723e */ /* 0x044fe200000010ff */
[----:B------:R-:W-:Y:S03]  /*15ed0*/  FADD.FTZ R195, R195, R172 ;  /* 0x000000acc3c37221 */ /* 0x000fe60000010000 */
[----:B------:R-:W-:Y:S01]  /*15ee0*/  LOP3.LUT R137, R137, R148, RZ, 0xc0, !PT ;  /* 0x0000009489897212 */ /* 0x000fe200078ec0ff */
[----:B------:R-:W-:Y:S01]  /*15ef0*/  FADD.FTZ R196, R196, R195 ;  /* 0x000000c3c4c47221 */ /* 0x000fe20000010000 */
[----:B------:R-:W2:Y:S03]  /*15f00*/  LDSM.16.MT88.4 R148, [R220+0x18800] ;  /* 0x01880000dc94783b */ /* 0x000ea60000004200 */
[----:B------:R-:W-:Y:S02]  /*15f10*/  FADD.FTZ R191, R191, R196 ;  /* 0x000000c4bfbf7221 */ /* 0x000fe40000010000 */
[C---:B---3--:R-:W-:Y:S02]  /*15f20*/  HMMA.16816.F32.BF16 R4, R136.reuse, R140, R4 ;  /* 0x0000008c8804723c */ /* 0x048fe40000041804 */
[----:B------:R-:W-:Y:S06]  /*15f30*/  FADD.FTZ R192, R192, R191 ;  /* 0x000000bfc0c07221 */ /* 0x000fec0000010000 */
        /* <DEDUP_REMOVED lines=26> */
[C---:B-1----:R-:W-:Y:S07]  /*160e0*/  HMMA.16816.F32.BF16 R76, R136.reuse, R144, R76 ;  /* 0x00000090884c723c */ /* 0x042fee000004184c */
[----:B------:R-:W-:Y:S01]  /*160f0*/  IMAD.U32 R144, RZ, RZ, UR4 ;  /* 0x00000004ff907e24 */ /* 0x000fe2000f8e00ff */
[C---:B------:R-:W-:Y:S04]  /*16100*/  HMMA.16816.F32.BF16 R80, R136.reuse, R146, R80 ;  /* 0x000000928850723c */ /* 0x040fe80000041850 */
[----:B------:R-:W-:Y:S04]  /*16110*/  LOP3.LUT R144, R155, UR39, R144, 0x96, !PT ;  /* 0x000000279b907c12 */ /* 0x000fe8000f8e9690 */
[C---:B----4-:R-:W-:Y:S01]  /*16120*/  HMMA.16816.F32.BF16 R84, R136.reuse, R132, R84 ;  /* 0x000000848854723c */ /* 0x050fe20000041854 */
[----:B------:R-:W-:Y:S05]  /*16130*/  IMAD.WIDE.U32 R144, R144, -0x326172a9, RZ ;  /* 0xcd9e8d5790907825 */ /* 0x000fea00078e00ff */
[----:B------:R-:W-:Y:S02]  /*16140*/  LOP3.LUT R152, R163, UR14, R144, 0x96, !PT ;  /* 0x0000000ea3987c12 */ /* 0x000fe4000f8e9690 */
[C---:B------:R-:W-:Y:S01]  /*16150*/  HMMA.16816.F32.BF16 R88, R136.reuse, R134, R88 ;  /* 0x000000868858723c */ /* 0x040fe20000041858 */
[----:B------:R-:W1:Y:S03]  /*16160*/  LDSM.16.MT88.4 R132, [R222+0x1e800] ;  /* 0x01e80000de84783b */ /* 0x000e660000004200 */
[----:B------:R-:W-:Y:S04]  /*16170*/  IMAD.WIDE.U32 R152, R152, -0x2daee0ad, RZ ;  /* 0xd2511f5398987825 */ /* 0x000fe800078e00ff */
[C---:B--2---:R-:W-:Y:S08]  /*16180*/  HMMA.16816.F32.BF16 R92, R136.reuse, R148, R92 ;  /* 0x00000094885c723c */ /* 0x044ff0000004185c */
[C---:B------:R-:W-:Y:S07]  /*16190*/  HMMA.16816.F32.BF16 R96, R136.reuse, R150, R96 ;  /* 0x000000968860723c */ /* 0x040fee0000041860 */
[----:B------:R-:W-:Y:S01]  /*161a0*/  LOP3.LUT R150, R145, UR16, R158, 0x96, !PT ;  /* 0x0000001091967c12 */ /* 0x000fe2000f8e969e */
[C---:B---3--:R-:W-:Y:S01]  /*161b0*/  HMMA.16816.F32.BF16 R100, R136.reuse, R140, R100 ;  /* 0x0000008c8864723c */ /* 0x048fe20000041864 */
[----:B------:R-:W2:Y:S03]  /*161c0*/  LDSM.16.MT88.4 R144, [R221+0x1e800] ;  /* 0x01e80000dd90783b */ /* 0x000ea60000004200 */
[----:B------:R-:W-:Y:S04]  /*161d0*/  IMAD.WIDE.U32 R150, R150, -0x2daee0ad, RZ ;  /* 0xd2511f5396967825 */ /* 0x000fe800078e00ff */
[C---:B------:R-:W-:Y:S01]  /*161e0*/  HMMA.16816.F32.BF16 R104, R136.reuse, R142, R104 ;  /* 0x0000008e8868723c */ /* 0x040fe20000041868 */
[----:B------:R-:W-:Y:S03]  /*161f0*/  LOP3.LUT R140, R151, UR13, R156, 0x96, !PT ;  /* 0x0000000d978c7c12 */ /* 0x000fe6000f8e969c */
[----:B------:R-:W-:Y:S02]  /*16200*/  LOP3.LUT R150, R153, UR11, R150, 0x96, !PT ;  /* 0x0000000b99967c12 */ /* 0x000fe4000f8e9696 */
[----:B------:R-:W-:Y:S02]  /*16210*/  IMAD.WIDE.U32 R148, R140, -0x326172a9, RZ ;  /* 0xcd9e8d578c947825 */ /* 0x000fe400078e00ff */
[C---:B-1----:R-:W-:Y:S04]  /*16220*/  HMMA.16816.F32.BF16 R108, R136.reuse, R132, R108 ;  /* 0x00000084886c723c */ /* 0x042fe8000004186c */
[----:B------:R-:W-:Y:S01]  /*16230*/  IMAD.WIDE.U32 R150, R150, -0x326172a9, RZ ;  /* 0xcd9e8d5796967825 */ /* 0x000fe200078e00ff */
[----:B------:R-:W-:Y:S03]  /*16240*/  LOP3.LUT R140, R149, UR12, R162, 0x96, !PT ;  /* 0x0000000c958c7c12 */ /* 0x000fe6000f8e96a2 */
[C---:B------:R-:W-:Y:S01]  /*16250*/  HMMA.16816.F32.BF16 R112, R136.reuse, R134, R112 ;  /* 0x000000868870723c */ /* 0x040fe20000041870 */
[----:B------:R-:W-:Y:S03]  /*16260*/  LOP3.LUT R148, R151, UR10, R148, 0x96, !PT ;  /* 0x0000000a97947c12 */ /* 0x000fe6000f8e9694 */
[----:B------:R-:W-:Y:S04]  /*16270*/  IMAD.WIDE.U32 R140, R140, -0x2daee0ad, RZ ;  /* 0xd2511f538c8c7825 */ /* 0x000fe800078e00ff */
[----:B------:R-:W-:Y:S01]  /*16280*/  IMAD.WIDE.U32 R148, R148, -0x2daee0ad, RZ ;  /* 0xd2511f5394947825 */ /* 0x000fe200078e00ff */
[----:B------:R-:W-:Y:S04]  /*16290*/  LOP3.LUT R152, R141, UR9, R152, 0x96, !PT ;  /* 0x000000098d987c12 */ /* 0x000fe8000f8e9698 */
[----:B------:R-:W-:Y:S01]  /*162a0*/  LOP3.LUT R132, R149, UR7, R140, 0x96, !PT ;  /* 0x0000000795847c12 */ /* 0x000fe2000f8e968c */
[----:B------:R-:W-:Y:S01]  /*162b0*/  IMAD.WIDE.U32 R152, R152, -0x326172a9, RZ ;  /* 0xcd9e8d5798987825 */ /* 0x000fe200078e00ff */
[C---:B--2---:R-:W-:Y:S03]  /*162c0*/  HMMA.16816.F32.BF16 R116, R136.reuse, R144, R116 ;  /* 0x000000908874723c */ /* 0x044fe60000041874 */
[----:B------:R-:W-:Y:S01]  /*162d0*/  IMAD.WIDE.U32 R132, R132, -0x326172a9, RZ ;  /* 0xcd9e8d5784847825 */ /* 0x000fe200078e00ff */
[----:B------:R-:W-:Y:S03]  /*162e0*/  LOP3.LUT R150, R153, UR8, R150, 0x96, !PT ;  /* 0x0000000899967c12 */ /* 0x000fe6000f8e9696 */
[----:B------:R-:W-:Y:S01]  /*162f0*/  FFMA.FTZ R149, R197, c[0x0][0x23c], -R184 ;  /* 0x00008f00c5957a23 */ /* 0x000fe200000108b8 */
[C---:B------:R-:W-:Y:S01]  /*16300*/  LOP3.LUT R143, R132.reuse, 0xffff, RZ, 0xc0, !PT ;  /* 0x0000ffff848f7812 */ /* 0x040fe200078ec0ff */
[C---:B------:R-:W-:Y:S03]  /*16310*/  HMMA.16816.F32.BF16 R120, R136.reuse, R146, R120 ;  /* 0x000000928878723c */ /* 0x040fe60000041878 */
[----:B------:R-:W-:Y:S01]  /*16320*/  SHF.R.U32.HI R141, RZ, 0x10, R132 ;  /* 0x00000010ff8d7819 */ /* 0x000fe20000011684 */
[----:B------:R-:W1:Y:S01]  /*16330*/  MUFU.EX2 R155, R149 ;  /* 0x00000095009b7308 */ /* 0x000e620000000800 */
[----:B------:R-:W-:Y:S01]  /*16340*/  LOP3.LUT R142, R132, 0xff, RZ, 0xc0, !PT ;  /* 0x000000ff848e7812 */ /* 0x000fe200078ec0ff */
[----:B------:R-:W-:Y:S01]  /*16350*/  FFMA.FTZ R144, R201, c[0x0][0x23c], -R184 ;  /* 0x00008f00c9907a23 */ /* 0x000fe200000108b8 */
[----:B------:R-:W-:Y:S01]  /*16360*/  LOP3.LUT R140, R133, UR17, R152, 0x96, !PT ;  /* 0x00000011858c7c12 */ /* 0x000fe2000f8e9698 */
[----:B------:R-:W-:Y:S01]  /*16370*/  FFMA.FTZ R201, R203, c[0x0][0x23c], -R184 ;  /* 0x00008f00cbc97a23 */ /* 0x000fe200000108b8 */
[----:B------:R-:W-:Y:S03]  /*16380*/  SHF.R.U32.HI R152, RZ, 0x18, R132 ;  /* 0x00000018ff987819 */ /* 0x000fe60000011684 */
[--C-:B------:R-:W-:Y:S01]  /*16390*/  FFMA.FTZ R203, R160, c[0x0][0x23c], -R181.reuse ;  /* 0x00008f00a0cb7a23 */ /* 0x100fe200000108b5 */
[----:B------:R-:W2:Y:S01]  /*163a0*/  LDSM.16.MT88.4 R132, [R220+0x1e800] ;  /* 0x01e80000dc84783b */ /* 0x000ea20000004200 */
[----:B------:R3:W4:Y:S01]  /*163b0*/  MUFU.EX2 R157, R144 ;  /* 0x00000090009d7308 */ /* 0x0007220000000800 */
[----:B------:R-:W-:Y:S01]  /*163c0*/  LOP3.LUT R145, R141, 0xff, RZ, 0xc0, !PT ;  /* 0x000000ff8d917812 */ /* 0x000fe200078ec0ff */
[----:B------:R-:W-:Y:S01]  /*163d0*/  IMAD.WIDE.U32 R150, R150, -0x2daee0ad, RZ ;  /* 0xd2511f5396967825 */ /* 0x000fe200078e00ff */
[----:B------:R-:W-:Y:S02]  /*163e0*/  SHF.R.U32.HI R154, RZ, 0x18, R140 ;  /* 0x00000018ff9a7819 */ /* 0x000fe4000001168c */
[----:B------:R-:W-:Y:S01]  /*163f0*/  PRMT R152, R145, 0x5410, R152 ;  /* 0x0000541091987816 */ /* 0x000fe20000000098 */
[----:B------:R-:W-:Y:S01]  /*16400*/  FFMA.FTZ R197, R199, c[0x0][0x23c], -R184 ;  /* 0x00008f00c7c57a23 */ /* 0x000fe200000108b8 */
[----:B------:R-:W-:Y:S01]  /*16410*/  LOP3.LUT R148, R151, UR18, R148, 0x96, !PT ;  /* 0x0000001297947c12 */ /* 0x000fe2000f8e9694 */
[--C-:B------:R-:W-:Y:S01]  /*16420*/  FFMA.FTZ R199, R200, c[0x0][0x23c], -R181.reuse ;  /* 0x00008f00c8c77a23 */ /* 0x100fe200000108b5 */
[----:B------:R-:W-:Y:S01]  /*16430*/  LOP3.LUT R160, R150, 0xff, RZ, 0xc0, !PT ;  /* 0x000000ff96a07812 */ /* 0x000fe200078ec0ff */
[----:B------:R-:W-:Y:S01]  /*16440*/  MUFU.EX2 R201, R201 ;  /* 0x000000c900c97308 */ /* 0x000fe20000000800 */
[C---:B------:R-:W-:Y:S01]  /*16450*/  LOP3.LUT R141, R140.reuse, 0xffff, RZ, 0xc0, !PT ;  /* 0x0000ffff8c8d7812 */ /* 0x040fe200078ec0ff */
[--C-:B------:R-:W-:Y:S01]  /*16460*/  FFMA.FTZ R200, R185, c[0x0][0x23c], -R184.reuse ;  /* 0x00008f00b9c87a23 */ /* 0x100fe200000108b8 */
[----:B------:R-:W-:Y:S01]  /*16470*/  LOP3.LUT R156, R140, 0xff, RZ, 0xc0, !PT ;  /* 0x000000ff8c9c7812 */ /* 0x000fe200078ec0ff */
[----:B------:R-:W-:Y:S01]  /*16480*/  FFMA.FTZ R185, R186, c[0x0][0x23c], -R181 ;  /* 0x00008f00bab97a23 */ /* 0x000fe200000108b5 */
[----:B------:R-:W-:Y:S01]  /*16490*/  SHF.R.U32.HI R141, RZ, 0x8, R141 ;  /* 0x00000008ff8d7819 */ /* 0x000fe2000001168d */
[----:B------:R-:W-:Y:S01]  /*164a0*/  FFMA.FTZ R186, R188, c[0x0][0x23c], -R181 ;  /* 0x00008f00bcba7a23 */ /* 0x000fe200000108b5 */
[----:B------:R-:W-:Y:S01]  /*164b0*/  SHF.R.U32.HI R143, RZ, 0x8, R143 ;  /* 0x00000008ff8f7819 */ /* 0x000fe2000001168f */
[----:B------:R-:W-:Y:S01]  /*164c0*/  FFMA.FTZ R184, R182, c[0x0][0x23c], -R184 ;  /* 0x00008f00b6b87a23 */ /* 0x000fe200000108b8 */
[----:B------:R-:W-:Y:S01]  /*164d0*/  PRMT R156, R156, 0x5410, R141 ;  /* 0x000054109c9c7816 */ /* 0x000fe2000000008d */
[----:B------:R-:W5:Y:S01]  /*164e0*/  MUFU.EX2 R203, R203 ;  /* 0x000000cb00cb7308 */ /* 0x000f620000000800 */
[----:B-1----:R-:W-:Y:S01]  /*164f0*/  IMAD.MOV.U32 R182, RZ, RZ, R155 ;  /* 0x000000ffffb67224 */ /* 0x002fe200078e009b */
[----:B------:R-:W-:Y:S01]  /*16500*/  PRMT R142, R142, 0x5410, R143 ;  /* 0x000054108e8e7816 */ /* 0x000fe2000000008f */
[--C-:B------:R-:W-:Y:S01]  /*16510*/  HSET2.LE.AND R143, R152, R247.reuse, PT ;  /* 0x000000f7988f7233 */ /* 0x100fe20003803000 */
[----:B---3--:R-:W1:Y:S01]  /*16520*/  LDSM.16.MT88.4 R144, [R224+0x19000] ;  /* 0x01900000e090783b */ /* 0x008e620000004200 */
[----:B----4-:R-:W-:Y:S01]  /*16530*/  IMAD.MOV.U32 R188, RZ, RZ, R157 ;  /* 0x000000ffffbc7224 */ /* 0x010fe200078e009d */
[----:B------:R-:W-:Y:S01]  /*16540*/  SHF.R.U32.HI R152, RZ, 0x18, R150 ;  /* 0x00000018ff987819 */ /* 0x000fe20000011696 */
[--C-:B------:R-:W-:Y:S01]  /*16550*/  HSET2.LE.AND R142, R142, R247.reuse, PT ;  /* 0x000000f78e8e7233 */ /* 0x100fe20003803000 */
[----:B------:R-:W-:Y:S02]  /*16560*/  FFMA.FTZ R181, R165, c[0x0][0x23c], -R181 ;  /* 0x00008f00a5b57a23 */ /* 0x000fe400000108b5 */
[----:B------:R-:W3:Y:S01]  /*16570*/  MUFU.EX2 R197, R197 ;  /* 0x000000c500c57308 */ /* 0x000ee20000000800 */
[C---:B--2---:R-:W-:Y:S09]  /*16580*/  HMMA.16816.F32.BF16 R124, R136.reuse, R132, R124 ;  /* 0x00000084887c723c */ /* 0x044ff2000004187c */
[----:B------:R-:W2:Y:S03]  /*16590*/  MUFU.EX2 R199, R199 ;  /* 0x000000c700c77308 */ /* 0x000ea60000000800 */
[----:B------:R-:W-:Y:S01]  /*165a0*/  SHF.R.U32.HI R132, RZ, 0x10, R140 ;  /* 0x00000010ff847819 */ /* 0x000fe2000001168c */
[----:B------:R-:W-:Y:S01]  /*165b0*/  HMMA.16816.F32.BF16 R128, R136, R134, R128 ;  /* 0x000000868880723c */ /* 0x000fe20000041880 */
[--C-:B------:R-:W-:Y:S02]  /*165c0*/  HSET2.LE.AND R140, R156, R247.reuse, PT ;  /* 0x000000f79c8c7233 */ /* 0x100fe40003803000 */
[----:B------:R-:W-:Y:S03]  /*165d0*/  LOP3.LUT R133, R132, 0xff, RZ, 0xc0, !PT ;  /* 0x000000ff84857812 */ /* 0x000fe600078ec0ff */
[----:B------:R-:W-:Y:S01]  /*165e0*/  MUFU.EX2 R185, R185 ;  /* 0x000000b900b97308 */ /* 0x000fe20000000800 */
[----:B-----5:R-:W-:Y:S02]  /*165f0*/  F2FP.BF16.PACK_AB R138, R202, R203 ;  /* 0x000000cbca8a723e */ /* 0x020fe400000010ff */
[----:B------:R-:W-:Y:S03]  /*16600*/  PRMT R154, R133, 0x5410, R154 ;  /* 0x00005410859a7816 */ /* 0x000fe6000000009a */
[----:B------:R-:W-:Y:S02]  /*16610*/  F2FP.BF16.PACK_AB R133, R201, R157 ;  /* 0x0000009dc985723e */ /* 0x000fe400000010ff */
[--C-:B------:R-:W-:Y:S01]  /*16620*/  HSET2.LE.AND R141, R154, R247.reuse, PT ;  /* 0x000000f79a8d7233 */ /* 0x100fe20003803000 */
[----:B---3--:R-:W-:Y:S01]  /*16630*/  F2FP.BF16.PACK_AB R137, R197, R155 ;  /* 0x0000009bc589723e */ /* 0x008fe200000010ff */
[----:B------:R-:W-:Y:S01]  /*16640*/  LDSM.16.MT88.4 R156, [R224+0x19800] ;  /* 0x01980000e09c783b */ /* 0x000fe20000004200 */
[----:B------:R-:W-:Y:S01]  /*16650*/  LOP3.LUT R142, R142, R133, RZ, 0xc0, !PT ;  /* 0x000000858e8e7212 */ /* 0x000fe200078ec0ff */
[----:B------:R-:W-:Y:S01]  /*16660*/  MUFU.EX2 R186, R186 ;  /* 0x000000ba00ba7308 */ /* 0x000fe20000000800 */
[----:B--2---:R-:W-:Y:S01]  /*16670*/  F2FP.BF16.PACK_AB R136, R198, R199 ;  /* 0x000000c7c688723e */ /* 0x004fe200000010ff */
[----:B------:R-:W-:Y:S01]  /*16680*/  FADD.FTZ R199, R199, R192 ;  /* 0x000000c0c7c77221 */ /* 0x000fe20000010000 */
[----:B------:R-:W-:Y:S02]  /*16690*/  LOP3.LUT R143, R143, R138, RZ, 0xc0, !PT ;  /* 0x0000008a8f8f7212 */ /* 0x000fe400078ec0ff */
[----:B------:R-:W-:Y:S01]  /*166a0*/  LOP3.LUT R140, R140, R137, RZ, 0xc0, !PT ;  /* 0x000000898c8c7212 */ /* 0x000fe200078ec0ff */
[----:B------:R-:W2:Y:S01]  /*166b0*/  LDSM.16.MT88.4 R132, [R222+0x19000] ;  /* 0x01900000de84783b */ /* 0x000ea20000004200 */
[----:B------:R-:W-:Y:S01]  /*166c0*/  LOP3.LUT R141, R141, R136, RZ, 0xc0, !PT ;  /* 0x000000888d8d7212 */ /* 0x000fe200078ec0ff */
[----:B------:R-:W-:Y:S01]  /*166d0*/  FADD.FTZ R198, R198, R199 ;  /* 0x000000c7c6c67221 */ /* 0x000fe20000010000 */
[----:B------:R-:W-:Y:S01]  /*166e0*/  LOP3.LUT R154, R148, 0xff, RZ, 0xc0, !PT ;  /* 0x000000ff949a7812 */ /* 0x000fe200078ec0ff */
[----:B------:R-:W-:Y:S02]  /*166f0*/  MUFU.EX2 R200, R200 ;  /* 0x000000c800c87308 */ /* 0x000fe40000000800 */
[----:B------:R-:W-:Y:S02]  /*16700*/  FADD.FTZ R203, R203, R198 ;  /* 0x000000c6cbcb7221 */ /* 0x000fe40000010000 */
[C---:B-1----:R-:W-:Y:S01]  /*16710*/  HMMA.16816.F32.BF16 R4, R140.reuse, R144, R4 ;  /* 0x000000908c04723c */ /* 0x042fe20000041804 */
[----:B------:R-:W1:Y:S01]  /*16720*/  LDSM.16.MT88.4 R136, [R221+0x19000] ;  /* 0x01900000dd88783b */ /* 0x000e620000004200 */
[----:B------:R-:W-:Y:S04]  /*16730*/  FADD.FTZ R202, R202, R203 ;  /* 0x000000cbcaca7221 */ /* 0x000fe80000010000 */
[----:B------:R-:W3:Y:S02]  /*16740*/  MUFU.EX2 R184, R184 ;  /* 0x000000b800b87308 */ /* 0x000ee40000000800 */
[C---:B------:R-:W-:Y:S01]  /*16750*/  HMMA.16816.F32.BF16 R8, R140.reuse, R146, R8 ;  /* 0x000000928c08723c */ /* 0x040fe20000041808 */
[----:B------:R-:W4:Y:S07]  /*16760*/  LDSM.16.MT88.4 R144, [R220+0x19000] ;  /* 0x01900000dc90783b */ /* 0x000f2e0000004200 */
[----:B------:R-:W5:Y:S01]  /*16770*/  MUFU.EX2 R181, R181 ;  /* 0x000000b500b57308 */ /* 0x000f620000000800 */
[----:B---3--:R-:W-:Y:S01]  /*16780*/  F2FP.BF16.PACK_AB R3, R184, R183 ;  /* 0x000000b7b803723e */ /* 0x008fe200000010ff */
        /* <DEDUP_REMOVED lines=37> */
[----:B------:R-:W-:Y:S01]  /*169e0*/  LOP3.LUT R132, R150, 0xffff, RZ, 0xc0, !PT ;  /* 0x0000ffff96847812 */ /* 0x000fe200078ec0ff */
[C---:B------:R-:W-:Y:S01]  /*169f0*/  HMMA.16816.F32.BF16 R112, R140.reuse, R134, R112 ;  /* 0x000000868c70723c */ /* 0x040fe20000041870 */
[----:B------:R-:W-:Y:S03]  /*16a00*/  SHF.R.U32.HI R133, RZ, 0x10, R150 ;  /* 0x00000010ff857819 */ /* 0x000fe60000011696 */
[----:B------:R-:W-:Y:S03]  /*16a10*/  SHF.R.U32.HI R149, RZ, 0x8, R132 ;  /* 0x00000008ff957819 */ /* 0x000fe60000011684 */
[----:B------:R-:W-:Y:S01]  /*16a20*/  LOP3.LUT R135, R148, 0xffff, RZ, 0xc0, !PT ;  /* 0x0000ffff94877812 */ /* 0x000fe200078ec0ff */
[C---:B-1----:R-:W-:Y:S01]  /*16a30*/  HMMA.16816.F32.BF16 R116, R140.reuse, R136, R116 ;  /* 0x000000888c74723c */ /* 0x042fe20000041874 */
[----:B------:R-:W-:Y:S03]  /*16a40*/  PRMT R160, R160, 0x5410, R149 ;  /* 0x00005410a0a07816 */ /* 0x000fe60000000095 */
[----:B------:R-:W-:Y:S02]  /*16a50*/  SHF.R.U32.HI R135, RZ, 0x8, R135 ;  /* 0x00000008ff877819 */ /* 0x000fe40000011687 */
[--C-:B------:R-:W-:Y:S01]  /*16a60*/  HSET2.LE.AND R166, R160, R247.reuse, PT ;  /* 0x000000f7a0a67233 */ /* 0x100fe20003803000 */
[--C-:B------:R-:W-:Y:S01]  /*16a70*/  SHF.R.U32.HI R136, RZ, 0x10, R148.reuse ;  /* 0x00000010ff887819 */ /* 0x100fe20000011694 */
[C---:B------:R-:W-:Y:S01]  /*16a80*/  HMMA.16816.F32.BF16 R120, R140.reuse, R138, R120 ;  /* 0x0000008a8c78723c */ /* 0x040fe20000041878 */
[----:B------:R-:W-:Y:S03]  /*16a90*/  LOP3.LUT R137, R133, 0xff, RZ, 0xc0, !PT ;  /* 0x000000ff85897812 */ /* 0x000fe600078ec0ff */
[----:B------:R-:W-:Y:S02]  /*16aa0*/  SHF.R.U32.HI R133, RZ, 0x18, R148 ;  /* 0x00000018ff857819 */ /* 0x000fe40000011694 */
[----:B------:R-:W-:Y:S01]  /*16ab0*/  LOP3.LUT R136, R136, 0xff, RZ, 0xc0, !PT ;  /* 0x000000ff88887812 */ /* 0x000fe200078ec0ff */
[----:B------:R-:W1:Y:S01]  /*16ac0*/  LDSM.16.MT88.4 R148, [R222+0x19800] ;  /* 0x01980000de94783b */ /* 0x000e620000004200 */
[C---:B---3--:R-:W-:Y:S01]  /*16ad0*/  HMMA.16816.F32.BF16 R124, R140.reuse, R144, R124 ;  /* 0x000000908c7c723c */ /* 0x048fe2000004187c */
[----:B------:R-:W-:Y:S03]  /*16ae0*/  PRMT R154, R154, 0x5410, R135 ;  /* 0x000054109a9a7816 */ /* 0x000fe60000000087 */
[----:B------:R-:W-:Y:S02]  /*16af0*/  PRMT R136, R136, 0x5410, R133 ;  /* 0x0000541088887816 */ /* 0x000fe40000000085 */
[----:B------:R-:W-:Y:S01]  /*16b00*/  PRMT R152, R137, 0x5410, R152 ;  /* 0x0000541089987816 */ /* 0x000fe20000000098 */
[--C-:B------:R-:W-:Y:S01]  /*16b10*/  HSET2.LE.AND R164, R154, R247.reuse, PT ;  /* 0x000000f79aa47233 */ /* 0x100fe20003803000 */
[----:B------:R-:W-:Y:S01]  /*16b20*/  HMMA.16816.F32.BF16 R128, R140, R146, R128 ;  /* 0x000000928c80723c */ /* 0x000fe20000041880 */
[--C-:B------:R-:W-:Y:S01]  /*16b30*/  HSET2.LE.AND R165, R136, R247.reuse, PT ;  /* 0x000000f788a57233 */ /* 0x100fe20003803000 */
[----:B------:R-:W2:Y:S02]  /*16b40*/  LDSM.16.MT88.4 R132, [R221+0x19800] ;  /* 0x01980000dd84783b */ /* 0x000ea40000004200 */
[----:B------:R-:W-:Y:S01]  /*16b50*/  F2FP.BF16.PACK_AB R136, R186, R185 ;  /* 0x000000b9ba88723e */ /* 0x000fe200000010ff */
[----:B------:R-:W-:Y:S01]  /*16b60*/  HSET2.LE.AND R167, R152, R247, PT ;  /* 0x000000f798a77233 */ /* 0x000fe20003803000 */
[----:B------:R-:W-:Y:S01]  /*16b70*/  F2FP.BF16.PACK_AB R137, R200, R187 ;  /* 0x000000bbc889723e */ /* 0x000fe200000010ff */
[----:B------:R-:W-:Y:S01]  /*16b80*/  FADD.FTZ R185, R185, R202 ;  /* 0x000000cab9b97221 */ /* 0x000fe20000010000 */
[----:B------:R-:W-:Y:S04]  /*16b90*/  LOP3.LUT R165, R165, R136, RZ, 0xc0, !PT ;  /* 0x00000088a5a57212 */ /* 0x000fe800078ec0ff */
[----:B-----5:R-:W-:Y:S01]  /*16ba0*/  F2FP.BF16.PACK_AB R136, R181, R180 ;  /* 0x000000b4b588723e */ /* 0x020fe200000010ff */
[----:B------:R-:W-:Y:S01]  /*16bb0*/  FADD.FTZ R185, R186, R185 ;  /* 0x000000b9bab97221 */ /* 0x000fe20000010000 */
[----:B------:R-:W-:Y:S02]  /*16bc0*/  LOP3.LUT R164, R164, R137, RZ, 0xc0, !PT ;  /* 0x00000089a4a47212 */ /* 0x000fe400078ec0ff */
[----:B------:R-:W-:Y:S01]  /*16bd0*/  LOP3.LUT R166, R166, R3, RZ, 0xc0, !PT ;  /* 0x00000003a6a67212 */ /* 0x000fe200078ec0ff */
[----:B------:R-:W-:Y:S01]  /*16be0*/  IMAD.MOV.U32 R3, RZ, RZ, R2 ;  /* 0x000000ffff037224 */ /* 0x000fe200078e0002 */
        /* <DEDUP_REMOVED lines=37> */
[C---:B-1----:R-:W-:Y:S01]  /*16e40*/  HMMA.16816.F32.BF16 R92, R164.reuse, R12, R92 ;  /* 0x0000000ca45c723c */ /* 0x042fe2000004185c */
[----:B------:R-:W-:Y:S04]  /*16e50*/  FADD.FTZ R8, R197, R8 ;  /* 0x00000008c5087221 */ /* 0x000fe80000010000 */
[----:B------:R-:W-:Y:S03]  /*16e60*/  FADD.FTZ R8, R188, R8 ;  /* 0x00000008bc087221 */ /* 0x000fe60000010000 */
[C---:B------:R-:W-:Y:S01]  /*16e70*/  HMMA.16816.F32.BF16 R96, R164.reuse, R14, R96 ;  /* 0x0000000ea460723c */ /* 0x040fe20000041860 */
[----:B------:R-:W-:Y:S04]  /*16e80*/  FADD.FTZ R8, R201, R8 ;  /* 0x00000008c9087221 */ /* 0x000fe80000010000 */
[----:B------:R-:W-:Y:S03]  /*16e90*/  FADD.FTZ R187, R187, R8 ;  /* 0x00000008bbbb7221 */ /* 0x000fe60000010000 */
[C---:B------:R-:W-:Y:S01]  /*16ea0*/  HMMA.16816.F32.BF16 R100, R164.reuse, R24, R100 ;  /* 0x00000018a464723c */ /* 0x040fe20000041864 */
[----:B------:R-:W-:Y:S07]  /*16eb0*/  FADD.FTZ R200, R200, R187 ;  /* 0x000000bbc8c87221 */ /* 0x000fee0000010000 */
[C---:B------:R-:W-:Y:S08]  /*16ec0*/  HMMA.16816.F32.BF16 R104, R164.reuse, R26, R104 ;  /* 0x0000001aa468723c */ /* 0x040ff00000041868 */
[C---:B-----5:R-:W-:Y:S08]  /*16ed0*/  HMMA.16816.F32.BF16 R108, R164.reuse, R16, R108 ;  /* 0x00000010a46c723c */ /* 0x060ff0000004186c */
[C---:B------:R-:W-:Y:S08]  /*16ee0*/  HMMA.16816.F32.BF16 R112, R164.reuse, R18, R112 ;  /* 0x00000012a470723c */ /* 0x040ff00000041870 */
[C---:B--2---:R-:W-:Y:S08]  /*16ef0*/  HMMA.16816.F32.BF16 R116, R164.reuse, R20, R116 ;  /* 0x00000014a474723c */ /* 0x044ff00000041874 */
[C---:B------:R-:W-:Y:S08]  /*16f00*/  HMMA.16816.F32.BF16 R120, R164.reuse, R22, R120 ;  /* 0x00000016a478723c */ /* 0x040ff00000041878 */
[C---:B---3--:R-:W-:Y:S08]  /*16f10*/  HMMA.16816.F32.BF16 R124, R164.reuse, R4, R124 ;  /* 0x00000004a47c723c */ /* 0x048ff0000004187c */
[----:B------:R-:W-:Y:S07]  /*16f20*/  HMMA.16816.F32.BF16 R128, R164, R6, R128 ;  /* 0x00000006a480723c */ /* 0x000fee0000041880 */
[----:B------:R-:W-:Y:S02]  /*16f30*/  FADD.FTZ R167, R183, R200 ;  /* 0x000000c8b7a77221 */ /* 0x000fe40000010000 */
[----:B------:R-:W-:Y:S03]  /*16f40*/  FADD.FTZ R166, R180, R185 ;  /* 0x000000b9b4a67221 */ /* 0x000fe60000010000 */
[----:B------:R-:W-:Y:S02]  /*16f50*/  FADD.FTZ R167, R184, R167 ;  /* 0x000000a7b8a77221 */ /* 0x000fe40000010000 */
[----:B------:R-:W-:Y:S02]  /*16f60*/  FADD.FTZ R166, R181, R166 ;  /* 0x000000a6b5a67221 */ /* 0x000fe40000010000 */
[----:B------:R-:W-:Y:S01]  /*16f70*/  IMAD.MOV.U32 R164, RZ, RZ, R0 ;  /* 0x000000ffffa47224 */ /* 0x000fe200078e0000 */
[----:B------:R-:W-:-:S05]  /*16f80*/  @P0 BRA `(.L_x_1775) ;  /* 0xffffb3c000000947 */ /* 0x000fca000383ffff */
.L_x_1774:
        /* <DEDUP_REMOVED lines=409> */
.L_x_1779:
[----:B--234-:R-:W-:Y:S05]  /*18920*/  BSYNC B0 ;  /* 0x0000000000007941 */ /* 0x01cfea0003800000 */
.L_x_1778:
[----:B------:R-:W2:Y:S01]  /*18930*/  S2R R0, SR_CTAID.Z ;  /* 0x0000000000007919 */ /* 0x000ea20000002700 */
        /* <DEDUP_REMOVED lines=16> */
[----:B--2---:R-:W-:-:S04]  /*18a40*/  IMAD.WIDE.U32 R8, R0, c[0x0][0x1f0], R8 ;  /* 0x00007c0000087a25 */ /* 0x004fc800078e0008 */
        /* <DEDUP_REMOVED lines=18> */
.L_x_1781:
[----:B------:R-:W-:Y:S05]  /*18b70*/  BSYNC B0 ;  /* 0x0000000000007941 */ /* 0x000fea0003800000 */
.L_x_1780:
        /* <DEDUP_REMOVED lines=20> */
[----:B-1----:R3:W-:Y:S04]  /*18cc0*/  @!P1 STG.E.128 [R2.64+0x100], R32 ;  /* 0x0001002002009986 */ /* 0x0027e8000c101d1e */
[----:B------:R3:W-:Y:S02]  /*18cd0*/  @!P0 STG.E.128 [R2.64+0x180], R16 ;  /* 0x0001801002008986 */ /* 0x0007e4000c101d1e */
.L_x_1783:
[----:B------:R-:W-:Y:S05]  /*18ce0*/  BSYNC B0 ;  /* 0x0000000000007941 */ /* 0x000fea0003800000 */
.L_x_1782:
[----:B------:R-:W-:Y:S01]  /*18cf0*/  IADD3 R0, R6, 0x40, RZ ;  /* 0x0000004006007810 */ /* 0x000fe20007ffe0ff */
[----:B------:R-:W-:Y:S03]  /*18d00*/  BSSY B0, `(.L_x_1784) ;  /* 0x0000015000007945 */ /* 0x000fe60003800000 */
[----:B------:R-:W-:-:S13]  /*18d10*/  ISETP.GE.AND P0, PT, R0, UR6, PT ;  /* 0x0000000600007c0c */ /* 0x000fda000bf06270 */
[----:B------:R-:W-:Y:S05]  /*18d20*/  @P0 BRA `(.L_x_1785) ;  /* 0x0000012000000947 */ /* 0x000fea0003800000 */
[----:B---3--:R-:W-:Y:S01]  /*18d30*/  IADD3 R3, P0, R10, 0x40, RZ ;  /* 0x000000400a037810 */ /* 0x008fe20007f1e0ff */
        /* <DEDUP_REMOVED lines=17> */
.L_x_1785:
[----:B------:R-:W-:Y:S05]  /*18e50*/  BSYNC B0 ;  /* 0x0000000000007941 */ /* 0x000fea0003800000 */
.L_x_1784:
        /* <DEDUP_REMOVED lines=8> */
[----:B---3--:R-:W-:Y:S01]  /*18ee0*/  IMAD.X R3, RZ, RZ, R11, P0 ;  /* 0x000000ffff037224 */ /* 0x008fe200000e060b */
        /* <DEDUP_REMOVED lines=14> */
.L_x_1786:
        /* <DEDUP_REMOVED lines=11> */
.L_x_2061:


//--------------------- .text._ZN5flash16flash_fwd_kernelI23Flash_fwd_kernel_traitsILi256ELi128ELi64ELi8ELb0ELb0EN7cutlass10bfloat16_tE19Flash_kernel_traitsILi256ELi128ELi64ELi8ES3_EELb1ELb0ELb1ELb0ELb0ELb0ELb0ELb1EEEvNS_16Flash_fwd_paramsE --------------------------
	.section	.text._ZN5flash16flash_fwd_kernelI23Flash_fwd_kernel_traitsILi256ELi128ELi64ELi8ELb0ELb0EN7cutlass10bfloat16_tE19Flash_kernel_traitsILi256ELi128ELi64ELi8ES3_EELb1ELb0ELb1ELb0ELb0ELb0ELb0ELb1EEEvNS_16Flash_fwd_paramsE,"ax",@progbits
	.sectioninfo	@"SHI_REGISTERS=255"
	.align	128
        .global         _ZN5flash16flash_fwd_kernelI23Flash_fwd_kernel_traitsILi256ELi128ELi64ELi8ELb0ELb0EN7cutlass10bfloat16_tE19Flash_kernel_traitsILi256ELi128ELi64ELi8ES3_EELb1ELb0ELb1ELb0ELb0ELb0ELb0ELb1EEEvNS_16Flash_fwd_paramsE
        .type           _ZN5flash16flash_fwd_kernelI23Flash_fwd_kernel_traitsILi256ELi128ELi64ELi8ELb0ELb0EN7cutlass10bfloat16_tE19Flash_kernel_traitsILi256ELi128ELi64ELi8ES3_EELb1ELb0ELb1ELb0ELb0ELb0ELb0ELb1EEEvNS_16Flash_fwd_paramsE,@function
        .size           _ZN5flash16flash_fwd_kernelI23Flash_fwd_kernel_traitsILi256ELi128ELi64ELi8ELb0ELb0EN7cutlass10bfloat16_tE19Flash_kernel_traitsILi256ELi128ELi64ELi8ES3_EELb1ELb0ELb1ELb0ELb0ELb0ELb0ELb1EEEvNS_16Flash_fwd_paramsE,(.L_x_2062 - _ZN5flash16flash_fwd_kernelI23Flash_fwd_kernel_traitsILi256ELi128ELi64ELi8ELb0ELb0EN7cutlass10bfloat16_tE19Flash_kernel_traitsILi256ELi128ELi64ELi8ES3_EELb1ELb0ELb1ELb0ELb0ELb0ELb0ELb1EEEvNS_16Flash_fwd_paramsE)
        .other          _ZN5flash16flash_fwd_kernelI23Flash_fwd_kernel_traitsILi256ELi128ELi64ELi8ELb0ELb0EN7cutlass10bfloat16_tE19Flash_kernel_traitsILi256ELi128ELi64ELi8ES3_EELb1ELb0ELb1ELb0ELb0ELb0ELb0ELb1EEEvNS_16Flash_fwd_paramsE,@"STO_CUDA_ENTRY STV_DEFAULT"
_ZN5flash16flash_fwd_kernelI23Flash_fwd_kernel_traitsILi256ELi128ELi64ELi8ELb0ELb0EN7cutlass10bfloat16_tE19Flash_kernel_traitsILi256ELi128ELi64ELi8ES3_EELb1ELb0ELb1ELb0ELb0ELb0ELb0ELb1EEEvNS_16Flash_fwd_paramsE:
.text._ZN5flash16flash_fwd_kernelI23Flash_fwd_kernel_traitsILi256ELi128ELi64ELi8ELb0ELb0EN7cutlass10bfloat16_tE19Flash_kernel_traitsILi256ELi128ELi64ELi8ES3_EELb1ELb0ELb1ELb0ELb0ELb0ELb0ELb1EEEvNS_16Flash_fwd_paramsE:
        /* <DEDUP_REMOVED lines=85> */
.L_x_1787:
[----:B------:R-:W-:Y:S02]  /*0550*/  ULDC UR6, c[0x0][0x218] ;  /* 0x0000860000067ab9 */ /* 0x000fe40000000800 */
.L_x_1788:
        /* <DEDUP_REMOVED lines=70> */
[----:B------:R-:W-:Y:S01]  /*09c0*/  UISETP.EQ.AND UP3, UPT, UR13, URZ, UP3 ;  /* 0x0000003f0d00728c */ /* 0x000fe20009f62270 */
[----:B------:R-:W-:Y:S01]  /*09d0*/  IADD3 R17, R0, 0xc0, RZ ;  /* 0x000000c000117810 */ /* 0x000fe20007ffe0ff */
[----:B------:R-:W-:-:S02]  /*09e0*/  ULDC UR10, c[0x0][0x214] ;  /* 0x00008500000a7ab9 */ /* 0x000fc40000000800 */
[----:B------:R-:W-:Y:S02]  /*09f0*/  @!UP0 UIMAD.WIDE.U32 UR18, UR14, UR4, URZ ;  /* 0x000000040e1282a5 */ /* 0x000fe4000f8e003f */
[----:B------:R-:W-:Y:S02]  /*0a00*/  ULDC UR8, c[0x0][0x234] ;  /* 0x00008d0000087ab9 */ /* 0x000fe40000000800 */
[----:B------:R-:W-:Y:S02]  /*0a10*/  @!UP0 UIMAD UR16, UR14, UR5, UR16 ;  /* 0x000000050e1082a4 */ /* 0x000fe4000f8e0210 */
[----:B------:R-:W-:Y:S02]  /*0a20*/  @!UP2 UISETP.NE.AND UP1, UPT, UR15, URZ, UPT ;  /* 0x0000003f0f00a28c */ /* 0x000fe4000bf25270 */
[----:B------:R-:W-:Y:S02]  /*0a30*/  @UP2 ULDC UR13, c[0x0][0x210] ;  /* 0x00008400000d2ab9 */ /* 0x000fe40000000800 */
        /* <DEDUP_REMOVED lines=48> */
.L_x_1791:
[----:B------:R-:W-:Y:S05]  /*0d40*/  BSYNC B0 ;  /* 0x0000000000007941 */ /* 0x000fea0003800000 */
.L_x_1790:
        /* <DEDUP_REMOVED lines=22> */
.L_x_1793:
[----:B------:R-:W-:Y:S05]  /*0eb0*/  BSYNC B0 ;  /* 0x0000000000007941 */ /* 0x000fea0003800000 */
.L_x_1792:
        /* <DEDUP_REMOVED lines=22> */
.L_x_1795:
[----:B------:R-:W-:Y:S05]  /*1020*/  BSYNC B0 ;  /* 0x0000000000007941 */ /* 0x000fea0003800000 */
.L_x_1794:
        /* <DEDUP_REMOVED lines=21> */
.L_x_1797:
[----:B------:R-:W-:Y:S05]  /*1180*/  BSYNC B0 ;  /* 0x0000000000007941 */ /* 0x000fea0003800000 */
.L_x_1796:
        /* <DEDUP_REMOVED lines=35> */
.L_x_1789:
        /* <DEDUP_REMOVED lines=9> */
[----:B------:R-:W-:Y:S02]  /*1450*/  @UP1 UIMAD.WIDE.U32 UR18, UR20, UR12, URZ ;  /* 0x0000000c141212a5 */ /* 0x000fe4000f8e003f */
[----:B------:R-:W-:Y:S02]  /*1460*/  @UP0 UIMAD UR26, UR26, UR5, UR29 ;  /* 0x000000051a1a02a4 */ /* 0x000fe4000f8e021d */
[----:B------:R-:W-:Y:S02]  /*1470*/  ULDC UR4, c[0x0][0x224] ;  /* 0x0000890000047ab9 */ /* 0x000fe40000000800 */
[----:B------:R-:W-:Y:S02]  /*1480*/  ULDC UR5, c[0x0][0x1c0] ;  /* 0x0000700000057ab9 */ /* 0x000fe40000000800 */
[----:B------:R-:W-:-:S02]  /*1490*/  UIMAD UR5, UR14, UR5, UR11 ;  /* 0x000000050e0572a4 */ /* 0x000fc4000f8e020b */
[----:B------:R-:W-:Y:S02]  /*14a0*/  @!UP1 USHF.R.S32.HI UR12, URZ, 0x1f, UR14 ;  /* 0x0000001f3f0c9899 */ /* 0x000fe4000801140e */
[----:B------:R-:W-:Y:S02]  /*14b0*/  UIMAD UR4, UR5, UR4, UR7 ;  /* 0x00000004050472a4 */ /* 0x000fe4000f8e0207 */
[----:B------:R-:W-:Y:S02]  /*14c0*/  USHF.L.U32 UR5, UR5, 0x5, URZ ;  /* 0x0000000505057899 */ /* 0x000fe4000800063f */
[----:B------:R-:W-:Y:S02]  /*14d0*/  @!UP1 UIMAD UR12, UR12, UR8, URZ ;  /* 0x000000080c0c92a4 */ /* 0x000fe4000f8e023f */
[----:B------:R-:W-:Y:S02]  /*14e0*/  @!UP1 UIMAD.WIDE.U32 UR30, UR14, UR8, URZ ;  /* 0x000000080e1e92a5 */ /* 0x000fe4000f8e003f */
[----:B------:R-:W-:Y:S01]  /*14f0*/  IADD3 R119, P2, P1, R7, UR5, R20 ;  /* 0x0000000507777c10 */ /* 0x000fe2000f95e014 */
[----:B------:R-:W-:-:S02]  /*1500*/  @!UP1 UIMAD UR9, UR14, UR9, UR12 ;  /* 0x000000090e0992a4 */ /* 0x000fc4000f8e020c */
[----:B------:R-:W-:Y:S02]  /*1510*/  @UP1 UIMAD UR13, UR20, UR13, UR19 ;  /* 0x0000000d140d12a4 */ /* 0x000fe4000f8e0213 */
[----:B------:R1:W-:Y:S01]  /*1520*/  STL [R1+0xe0], R119 ;  /* 0x0000e07701007387 */ /* 0x0003e20000100800 */
[----:B------:R-:W-:Y:S02]  /*1530*/  ULDC UR12, c[0x0][0x228] ;  /* 0x00008a00000c7ab9 */ /* 0x000fe40000000800 */
[----:B------:R-:W-:Y:S02]  /*1540*/  UIMAD UR12, UR4, UR12, URZ ;  /* 0x0000000c040c72a4 */ /* 0x000fe4000f8e023f */
[----:B------:R-:W-:Y:S02]  /*1550*/  USHF.R.S32.HI UR4, URZ, 0x1f, UR5 ;  /* 0x0000001f3f047899 */ /* 0x000fe40008011405 */
[----:B------:R-:W-:Y:S02]  /*1560*/  @UP1 UMOV UR8, UR18 ;  /* 0x0000001200081c82 */ /* 0x000fe40008000000 */
[----:B------:R-:W-:-:S02]  /*1570*/  @!UP1 UIADD3 UR13, UR31, UR9, URZ ;  /* 0x000000091f0d9290 */ /* 0x000fc4000fffe03f */
[----:B------:R-:W-:Y:S01]  /*1580*/  IADD3.X R105, R8, UR4, R0, P2, P1 ;  /* 0x0000000408697c10 */ /* 0x000fe200097e2400 */
[----:B------:R-:W-:Y:S01]  /*1590*/  @!UP1 UMOV UR8, UR30 ;  /* 0x0000001e00089c82 */ /* 0x000fe20008000000 */
        /* <DEDUP_REMOVED lines=14> */
.L_x_1798:
[----:B------:R-:W-:Y:S01]  /*1680*/  IABS R0, c[0x0][0x1c8] ;  /* 0x0000720000007a13 */ /* 0x000fe20000000000 */
[----:B------:R-:W2:Y:S01]  /*1690*/  S2R R2, SR_CTAID.Z ;  /* 0x0000000000027919 */ /* 0x000ea20000002700 */
[----:B------:R-:W-:Y:S02]  /*16a0*/  UMOV UR18, URZ ;  /* 0x0000003f00127c82 */ /* 0x000fe40008000000 */
[----:B------:R-:W3:Y:S01]  /*16b0*/  R2UR UR5, R0 ;  /* 0x00000000000573c2 */ /* 0x000ee200000e0000 */
[----:B------:R-:W-:Y:S02]  /*16c0*/  @UP0 UIADD3 UR27, UR16, UR17, URZ ;  /* 0x00000011101b0290 */ /* 0x000fe4000fffe03f */
[----:B------:R-:W-:Y:S01]  /*16d0*/  USHF.R.S32.HI UR17, URZ, 0x1f, UR11 ;  /* 0x0000001f3f117899 */ /* 0x000fe2000801140b */
        /* <DEDUP_REMOVED lines=43> */
.L_x_1799:
[CC--:B------:R-:W-:Y:S01]  /*1990*/  LEA.HI R3, R9.reuse, R26.reuse, RZ, 0x4 ;  /* 0x0000001a09037211 */ /* 0x0c0fe200078f20ff */
[----:B------:R-:W2:Y:S01]  /*19a0*/  S2R R18, SR_CTAID.Z ;  /* 0x0000000000127919 */ /* 0x000ea20000002700 */
[----:B------:R-:W-:Y:S01]  /*19b0*/  LEA.HI R0, R9, R26, RZ, 0x3 ;  /* 0x0000001a09007211 */ /* 0x000fe200078f18ff */
[----:B------:R-:W-:Y:S01]  /*19c0*/  ULDC.64 UR4, c[0x0][0x1b8] ;  /* 0x00006e0000047ab9 */ /* 0x000fe20000000a00 */
[----:B------:R-:W-:Y:S01]  /*19d0*/  SHF.R.S32.HI R5, RZ, 0x4, R3 ;  /* 0x00000004ff057819 */ /* 0x000fe20000011403 */
[----:B------:R-:W-:Y:S01]  /*19e0*/  UIMAD UR4, UR18, UR4, URZ ;  /* 0x00000004120472a4 */ /* 0x000fe2000f8e023f */
[----:B------:R-:W-:Y:S01]  /*19f0*/  SHF.R.S32.HI R30, RZ, 0x3, R0 ;  /* 0x00000003ff1e7819 */ /* 0x000fe20000011400 */
[----:B------:R-:W-:Y:S01]  /*1a00*/  IMAD.MOV.U32 R27, RZ, RZ, 0x20 ;  /* 0x00000020ff1b7424 */ /* 0x000fe200078e00ff */
[----:B------:R-:W-:Y:S01]  /*1a10*/  LOP3.LUT R0, R0, 0xfffffff8, RZ, 0xc0, !PT ;  /* 0xfffffff800007812 */ /* 0x000fe200078ec0ff */
[----:B------:R-:W-:Y:S01]  /*1a20*/  BSSY B0, `(.L_x_1800) ;  /* 0x000007f000007945 */ /* 0x000fe20003800000 */
[C---:B------:R-:W-:Y:S01]  /*1a30*/  LEA.HI R2, R3.reuse, R5, RZ, 0x1 ;  /* 0x0000000503027211 */ /* 0x040fe200078f08ff */
[----:B------:R-:W-:Y:S01]  /*1a40*/  IMAD.SHL.U32 R4, R30, 0x40, RZ ;  /* 0x000000401e047824 */ /* 0x000fe200078e00ff */
[----:B------:R-:W-:Y:S01]  /*1a50*/  LOP3.LUT R3, R3, 0xfffffff0, RZ, 0xc0, !PT ;  /* 0xfffffff003037812 */ /* 0x000fe200078ec0ff */
[----:B------:R-:W-:Y:S01]  /*1a60*/  IMAD.IADD R23, R26, 0x1, -R0 ;  /* 0x000000011a177824 */ /* 0x000fe200078e0a00 */
[----:B------:R-:W-:-:S02]  /*1a70*/  LOP3.LUT R0, R2, 0xfffffffe, RZ, 0xc0, !PT ;  /* 0xfffffffe02007812 */ /* 0x000fc400078ec0ff */
[----:B------:R-:W-:Y:S01]  /*1a80*/  LOP3.LUT R4, R4, 0x1c0, RZ, 0xc0, !PT ;  /* 0x000001c004047812 */ /* 0x000fe200078ec0ff */
[----:B------:R-:W-:Y:S01]  /*1a90*/  IMAD.IADD R6, R26, 0x1, -R3 ;  /* 0x000000011a067824 */ /* 0x000fe200078e0a03 */
[----:B------:R-:W-:Y:S01]  /*1aa0*/  LEA.HI R8, R9, R26, RZ, 0x6 ;  /* 0x0000001a09087211 */ /* 0x000fe200078f30ff */
[----:B------:R-:W-:Y:S01]  /*1ab0*/  IMAD.SHL.U32 R124, R23, 0x8, RZ ;  /* 0x00000008177c7824 */ /* 0x000fe200078e00ff */
[----:B------:R-:W-:Y:S01]  /*1ac0*/  SHF.R.S32.HI R31, RZ, 0x1f, R30 ;  /* 0x0000001fff1f7819 */ /* 0x000fe2000001141e */
[----:B------:R-:W-:Y:S01]  /*1ad0*/  IMAD.IADD R25, R5, 0x1, -R0 ;  /* 0x0000000105197824 */ /* 0x000fe200078e0a00 */
[----:B------:R-:W-:Y:S01]  /*1ae0*/  SHF.R.S32.HI R3, RZ, 0x1f, R6 ;  /* 0x0000001fff037819 */ /* 0x000fe20000011406 */
[----:B------:R-:W-:Y:S01]  /*1af0*/  IMAD.SHL.U32 R8, R8, 0x8, RZ ;  /* 0x0000000808087824 */ /* 0x000fe200078e00ff */
[----:B------:R-:W-:Y:S01]  /*1b00*/  LOP3.LUT R2, R4, 0x38, R124, 0xf8, !PT ;  /* 0x0000003804027812 */ /* 0x000fe200078ef87c */
[----:B------:R-:W-:Y:S01]  /*1b10*/  IMAD R7, R31, c[0x0][0x198], RZ ;  /* 0x000066001f077a24 */ /* 0x000fe200078e02ff */
[----:B------:R-:W-:Y:S01]  /*1b20*/  SHF.R.U32.HI R0, RZ, 0x3, R4 ;  /* 0x00000003ff007819 */ /* 0x000fe20000011604 */
[----:B------:R3:W-:Y:S01]  /*1b30*/  STL.64 [R1+0x70], R30 ;  /* 0x0000701e01007387 */ /* 0x0007e20000100a00 */
[----:B------:R-:W-:Y:S01]  /*1b40*/  LEA.HI R10, R3, R6, RZ, 0x3 ;  /* 0x00000006030a7211 */ /* 0x000fe200078f18ff */
[----:B------:R-:W-:Y:S01]  /*1b50*/  IMAD R7, R30, c[0x0][0x19c], R7 ;  /* 0x000067001e077a24 */ /* 0x000fe200078e0207 */
[----:B------:R-:W-:-:S02]  /*1b60*/  LOP3.LUT R9, R2, R0, RZ, 0x3c, !PT ;  /* 0x0000000002097212 */ /* 0x000fc400078e3cff */
[--C-:B------:R-:W-:Y:S02]  /*1b70*/  SHF.R.S32.HI R125, RZ, 0x1f, R124.reuse ;  /* 0x0000001fff7d7819 */ /* 0x100fe4000001147c */
[----:B------:R-:W-:Y:S02]  /*1b80*/  LOP3.LUT R0, R10, 0xfffffff8, RZ, 0xc0, !PT ;  /* 0xfffffff80a007812 */ /* 0x000fe400078ec0ff */
[----:B------:R-:W-:Y:S01]  /*1b90*/  IADD3 R2, P0, R124, UR8, RZ ;  /* 0x000000087c027c10 */ /* 0x000fe2000ff1e0ff */
[----:B------:R-:W-:Y:S01]  /*1ba0*/  IMAD.WIDE.U32 R4, R30, c[0x0][0x198], R124 ;  /* 0x000066001e047a25 */ /* 0x000fe200078e007c */
[----:B------:R-:W-:Y:S01]  /*1bb0*/  ULDC.64 UR8, c[0x0][0x1b0] ;  /* 0x00006c0000087ab9 */ /* 0x000fe20000000a00 */
[----:B------:R-:W-:Y:S01]  /*1bc0*/  IADD3 R109, R124, 0x40, RZ ;  /* 0x000000407c6d7810 */ /* 0x000fe20007ffe0ff */
[----:B------:R-:W-:Y:S01]  /*1bd0*/  UIMAD UR8, UR18, UR8, URZ ;  /* 0x00000008120872a4 */ /* 0x000fe2000f8e023f */
[----:B------:R-:W-:Y:S01]  /*1be0*/  IMAD.IADD R0, R6, 0x1, -R0 ;  /* 0x0000000106007824 */ /* 0x000fe200078e0a00 */
[----:B------:R-:W-:Y:S01]  /*1bf0*/  IADD3.X R3, R125, UR13, RZ, P0, !PT ;  /* 0x0000000d7d037c10 */ /* 0x000fe200087fe4ff */
[----:B------:R3:W-:Y:S01]  /*1c00*/  STL.64 [R1+0x98], R124 ;  /* 0x0000987c01007387 */ /* 0x0007e20000100a00 */
[----:B------:R-:W-:Y:S01]  /*1c10*/  IADD3 R6, P0, R4, UR28, RZ ;  /* 0x0000001c04067c10 */ /* 0x000fe2000ff1e0ff */
[----:B------:R-:W-:Y:S01]  /*1c20*/  IMAD R4, R31, c[0x0][0x1a0], RZ ;  /* 0x000068001f047a24 */ /* 0x000fe200078e02ff */
[----:B------:R-:W-:Y:S01]  /*1c30*/  LOP3.LUT P2, RZ, R0, 0x4, RZ, 0xc0, !PT ;  /* 0x0000000400ff7812 */ /* 0x000fe2000784c0ff */
[----:B--2---:R-:W-:Y:S01]  /*1c40*/  IMAD.WIDE.U32 R18, R18, c[0x0][0x1a8], R2 ;  /* 0x00006a0012127a25 */ /* 0x004fe200078e0002 */
[C---:B------:R-:W-:Y:S01]  /*1c50*/  LOP3.LUT P1, RZ, R0.reuse, 0x2, RZ, 0xc0, !PT ;  /* 0x0000000200ff7812 */ /* 0x040fe2000782c0ff */
[----:B------:R-:W-:Y:S01]  /*1c60*/  UIMAD UR9, UR23, UR9, UR8 ;  /* 0x00000009170972a4 */ /* 0x000fe2000f8e0208 */
[----:B------:R-:W-:Y:S01]  /*1c70*/  IADD3.X R7, R5, UR26, R7, P0, !PT ;  /* 0x0000001a05077c10 */ /* 0x000fe200087fe407 */
[----:B------:R-:W-:Y:S01]  /*1c80*/  IMAD.SHL.U32 R0, R0, 0x40, RZ ;  /* 0x0000004000007824 */ /* 0x000fe200078e00ff */
[----:B------:R-:W-:Y:S01]  /*1c90*/  UIMAD UR8, UR23, UR5, UR4 ;  /* 0x00000005170872a4 */ /* 0x000fe2000f8e0204 */
[----:B------:R-:W-:Y:S01]  /*1ca0*/  IMAD.SHL.U32 R5, R25, 0x8, RZ ;  /* 0x0000000819057824 */ /* 0x000fe200078e00ff */
[----:B------:R-:W-:Y:S01]  /*1cb0*/  IADD3 R108, R124, 0x80, RZ ;  /* 0x000000807c6c7810 */ /* 0x000fe20007ffe0ff */
[----:B------:R-:W-:Y:S01]  /*1cc0*/  IMAD.WIDE.U32 R2, R30, c[0x0][0x1a0], R124 ;  /* 0x000068001e027a25 */ /* 0x000fe200078e007c */
[----:B------:R-:W-:Y:S01]  /*1cd0*/  LOP3.LUT R0, R0, 0x1c0, RZ, 0xc0, !PT ;  /* 0x000001c000007812 */ /* 0x000fe200078ec0ff */
[----:B------:R-:W-:Y:S01]  /*1ce0*/  ULDC.64 UR4, c[0x0][0x1a8] ;  /* 0x00006a0000047ab9 */ /* 0x000fe20000000a00 */
[----:B------:R-:W-:Y:S01]  /*1cf0*/  IADD3 R107, R124, 0xc0, RZ ;  /* 0x000000c07c6b7810 */ /* 0x000fe20007ffe0ff */
[----:B------:R-:W-:Y:S01]  /*1d00*/  IMAD R4, R30, c[0x0][0x1a4], R4 ;  /* 0x000069001e047a24 */ /* 0x000fe200078e0204 */
[----:B------:R-:W-:Y:S01]  /*1d10*/  LOP3.LUT R5, R0, 0x8, R5, 0xf8, !PT ;  /* 0x0000000800057812 */ /* 0x000fe200078ef805 */
[----:B------:R-:W-:Y:S01]  /*1d20*/  UIMAD UR4, UR17, UR4, URZ ;  /* 0x00000004110472a4 */ /* 0x000fe2000f8e023f */
[----:B------:R-:W-:-:S02]  /*1d30*/  IADD3 R2, P0, R2, UR30, RZ ;  /* 0x0000001e02027c10 */ /* 0x000fc4000ff1e0ff */
[----:B------:R-:W-:Y:S01]  /*1d40*/  SHF.R.U32.HI R0, RZ, 0x3, R0 ;  /* 0x00000003ff007819 */ /* 0x000fe20000011600 */
[----:B------:R-:W-:Y:S01]  /*1d50*/  UIMAD UR4, UR11, UR5, UR4 ;  /* 0x000000050b0472a4 */ /* 0x000fe2000f8e0204 */
[----:B------:R-:W-:Y:S01]  /*1d60*/  IADD3.X R3, R3, UR27, R4, P0, !PT ;  /* 0x0000001b03037c10 */ /* 0x000fe200087fe404 */
[----:B------:R-:W-:Y:S01]  /*1d70*/  IMAD.U32 R4, RZ, RZ, UR23 ;  /* 0x00000017ff047e24 */ /* 0x000fe2000f8e00ff */
[----:B------:R-:W-:Y:S01]  /*1d80*/  LOP3.LUT R5, R5, R0, RZ, 0x3c, !PT ;  /* 0x0000000005057212 */ /* 0x000fe200078e3cff */
[----:B------:R-:W-:Y:S01]  /*1d90*/  IMAD.U32 R0, RZ, RZ, UR23 ;  /* 0x00000017ff007e24 */ /* 0x000fe2000f8e00ff */
[----:B------:R-:W-:Y:S01]  /*1da0*/  UIADD3 UR5, -UR7, UR22, URZ ;  /* 0x0000001607057290 */ /* 0x000fe2000fffe13f */
[----:B------:R-:W-:Y:S01]  /*1db0*/  IMAD.WIDE.U32 R34, R4, c[0x0][0x1b0], R6 ;  /* 0x00006c0004227a25 */ /* 0x000fe200078e0006 */
[----:B------:R-:W-:Y:S02]  /*1dc0*/  SHF.R.S32.HI R22, RZ, 0x5, R11 ;  /* 0x00000005ff167819 */ /* 0x000fe4000001140b */
[----:B------:R-:W-:Y:S01]  /*1dd0*/  LOP3.LUT R207, R9, 0xfffffe00, R8, 0xf8, !PT ;  /* 0xfffffe0009cf7812 */ /* 0x000fe200078ef808 */
[----:B------:R-:W-:Y:S01]  /*1de0*/  IMAD.WIDE.U32 R28, R0, c[0x0][0x1b8], R2 ;  /* 0x00006e00001c7a25 */ /* 0x000fe200078e0002 */
[----:B------:R3:W-:Y:S01]  /*1df0*/  STL.64 [R1+0xb8], R34 ;  /* 0x0000b82201007387 */ /* 0x0007e20000100a00 */
[----:B------:R-:W-:-:S02]  /*1e00*/  IADD3 R37, R35, UR9, RZ ;  /* 0x0000000923257c10 */ /* 0x000fc4000fffe0ff */
[----:B------:R-:W-:Y:S01]  /*1e10*/  SHF.R.S32.HI R0, RZ, 0x1f, R11 ;  /* 0x0000001fff007819 */ /* 0x000fe2000001140b */
[----:B------:R3:W-:Y:S01]  /*1e20*/  STL.64 [R1+0xe8], R28 ;  /* 0x0000e81c01007387 */ /* 0x0007e20000100a00 */
[----:B------:R-:W-:Y:S01]  /*1e30*/  IADD3 R33, R29, UR8, RZ ;  /* 0x000000081d217c10 */ /* 0x000fe2000fffe0ff */
[----:B------:R-:W-:Y:S01]  /*1e40*/  IMAD.SHL.U32 R4, R10, 0x40, RZ ;  /* 0x000000400a047824 */ /* 0x000fe200078e00ff */
[----:B------:R-:W-:Y:S01]  /*1e50*/  ISETP.GE.AND P0, PT, R30, UR5, PT ;  /* 0x000000051e007c0c */ /* 0x000fe2000bf06270 */
[----:B------:R3:W-:Y:S01]  /*1e60*/  STL [R1+0xcc], R109 ;  /* 0x0000cc6d01007387 */ /* 0x0007e20000100800 */
[----:B------:R-:W-:Y:S01]  /*1e70*/  SHF.R.S32.HI R2, RZ, 0x1f, R20 ;  /* 0x0000001fff027819 */ /* 0x000fe20000011414 */
[----:B------:R-:W-:Y:S01]  /*1e80*/  IMAD.MOV.U32 R3, RZ, RZ, 0x10 ;  /* 0x00000010ff037424 */ /* 0x000fe200078e00ff */
[----:B------:R-:W-:Y:S01]  /*1e90*/  LEA.HI R0, R0, R22, RZ, 0x3 ;  /* 0x0000001600007211 */ /* 0x000fe200078f18ff */
[----:B------:R3:W-:Y:S01]  /*1ea0*/  STL [R1+0xc8], R108 ;  /* 0x0000c86c01007387 */ /* 0x0007e20000100800 */
[----:B------:R-:W-:Y:S01]  /*1eb0*/  LOP3.LUT R4, R5, 0xfffffe00, R4, 0xf8, !PT ;  /* 0xfffffe0005047812 */ /* 0x000fe200078ef804 */
[----:B------:R-:W-:Y:S01]  /*1ec0*/  IMAD.U32 R8, RZ, RZ, UR21 ;  /* 0x00000015ff087e24 */ /* 0x000fe2000f8e00ff */
[----:B------:R-:W-:Y:S01]  /*1ed0*/  LEA.HI R5, R2, R20, RZ, 0x2 ;  /* 0x0000001402057211 */ /* 0x000fe200078f10ff */
[----:B------:R3:W-:Y:S01]  /*1ee0*/  STL [R1+0xd0], R107 ;  /* 0x0000d06b01007387 */ /* 0x0007e20000100800 */
[----:B------:R-:W-:Y:S01]  /*1ef0*/  LOP3.LUT R0, R0, 0xffffff8, RZ, 0xc0, !PT ;  /* 0x0ffffff800007812 */ /* 0x000fe200078ec0ff */
[----:B------:R-:W-:Y:S01]  /*1f00*/  IMAD.WIDE R8, R8, 0x80, R30 ;  /* 0x0000008008087825 */ /* 0x000fe200078e021e */
[----:B------:R-:W-:Y:S01]  /*1f10*/  SHF.R.S32.HI R24, RZ, 0x2, R5 ;  /* 0x00000002ff187819 */ /* 0x000fe20000011405 */
[----:B------:R3:W-:Y:S01]  /*1f20*/  STL [R1+0xdc], R33 ;  /* 0x0000dc2101007387 */ /* 0x0007e20000100800 */
[----:B------:R-:W-:Y:S01]  /*1f30*/  IADD3 R17, R19, UR4, RZ ;  /* 0x0000000413117c10 */ /* 0x000fe2000fffe0ff */
[----:B------:R-:W-:Y:S01]  /*1f40*/  IMAD.IADD R0, R22, 0x1, -R0 ;  /* 0x0000000116007824 */ /* 0x000fe200078e0a00 */
[----:B------:R-:W-:Y:S01]  /*1f50*/  SEL R3, R3, 0xfffffff0, !P1 ;  /* 0xfffffff003037807 */ /* 0x000fe20004800000 */
[----:B------:R3:W-:Y:S01]  /*1f60*/  STL [R1+0xb4], R37 ;  /* 0x0000b42501007387 */ /* 0x0007e20000100800 */
[----:B------:R-:W-:Y:S01]  /*1f70*/  IMAD.SHL.U32 R207, R207, 0x2, RZ ;  /* 0x00000002cfcf7824 */ /* 0x000fe200078e00ff */
[----:B------:R-:W-:Y:S01]  /*1f80*/  SEL R2, R27, 0xffffffe0, !P2 ;  /* 0xffffffe01b027807 */ /* 0x000fe20005000000 */
[----:B------:R-:W-:Y:S01]  /*1f90*/  IMAD R21, R0, 0x10, R24 ;  /* 0x0000001000157824 */ /* 0x000fe200078e0218 */
        /* <DEDUP_REMOVED lines=39> */
.L_x_1801:
[----:B------:R-:W-:Y:S05]  /*2210*/  BSYNC B0 ;  /* 0x0000000000007941 */ /* 0x000fea0003800000 */
.L_x_1800:
        /* <DEDUP_REMOVED lines=9> */
[----:B------:R-:W-:-:S03]  /*22b0*/  IMAD.U32 R5, RZ, RZ, UR4 ;  /* 0x00000004ff057e24 */ /* 0x000fc6000f8e00ff */
[----:B------:R-:W-:Y:S02]  /*22c0*/  IADD3 R118, P0, R0, UR4, RZ ;  /* 0x0000000400767c10 */ /* 0x000fe4000ff1e0ff */
[----:B------:R-:W-:-:S04]  /*22d0*/  SHF.R.S32.HI R0, RZ, 0x1f, R0 ;  /* 0x0000001fff007819 */ /* 0x000fc80000011400 */
[----:B------:R-:W-:Y:S01]  /*22e0*/  LEA.HI.X.SX32 R154, R5, R0, 0x1, P0 ;  /* 0x00000000059a7211 */ /* 0x000fe200000f0eff */
        /* <DEDUP_REMOVED lines=42> */
.L_x_1803:
[----:B------:R-:W-:Y:S05]  /*2590*/  BSYNC B0 ;  /* 0x0000000000007941 */ /* 0x000fea0003800000 */
.L_x_1802:
        /* <DEDUP_REMOVED lines=45> */
.L_x_1805:
[----:B------:R-:W-:Y:S05]  /*2870*/  BSYNC B0 ;  /* 0x0000000000007941 */ /* 0x000fea0003800000 */
.L_x_1804:
        /* <DEDUP_REMOVED lines=49> */
.L_x_1807:
[----:B------:R-:W-:Y:S05]  /*2b90*/  BSYNC B0 ;  /* 0x0000000000007941 */ /* 0x000fea0003800000 */
.L_x_1806:
        /* <DEDUP_REMOVED lines=48> */
.L_x_1809:
[----:B------:R-:W-:Y:S05]  /*2ea0*/  BSYNC B0 ;  /* 0x0000000000007941 */ /* 0x000fea0003800000 */
.L_x_1808:
[----:B------:R-:W-:Y:S01]  /*2eb0*/  ISETP.GE.AND P0, PT, R20, UR9, PT ;  /* 0x0000000914007c0c */ /* 0x000fe2000bf06270 */
[----:B------:R-:W-:Y:S01]  /*2ec0*/  ULDC.64 UR18, c[0x0][0x1a0] ;  /* 0x0000680000127ab9 */ /* 0x000fe20000000a00 */
[----:B------:R-:W-:Y:S01]  /*2ed0*/  BSSY B0, `(.L_x_1810) ;  /* 0x000002b000007945 */ /* 0x000fe20003800000 */
[----:B------:R-:W-:Y:S02]  /*2ee0*/  UMOV UR8, 0x5 ;  /* 0x0000000500087882 */ /* 0x000fe40000000000 */
[----:B------:R-:W-:Y:S02]  /*2ef0*/  ULDC UR13, c[0x0][0x19c] ;  /* 0x00006700000d7ab9 */ /* 0x000fe40000000800 */
        /* <DEDUP_REMOVED lines=40> */
.L_x_1811:
[----:B------:R-:W-:Y:S05]  /*3180*/  BSYNC B0 ;  /* 0x0000000000007941 */ /* 0x000fea0003800000 */
.L_x_1810:
[----:B------:R-:W0:Y:S01]  /*3190*/  LDGDEPBAR ;  /* 0x00000000000079af */ /* 0x000e220000000000 */
[----:B------:R-:W-:Y:S01]  /*31a0*/  LEA R0, R22, UR7, 0x4 ;  /* 0x0000000716007c11 */ /* 0x000fe2000f8e20ff */
[----:B------:R-:W-:Y:S01]  /*31b0*/  IMAD.SHL.U32 R6, R23, 0x40, RZ ;  /* 0x0000004017067824 */ /* 0x000fe200078e00ff */
[C---:B------:R-:W-:Y:S01]  /*31c0*/  SHF.L.U32 R5, R30.reuse, 0x3, RZ ;  /* 0x000000031e057819 */ /* 0x040fe200000006ff */
[----:B-12---:R-:W-:Y:S01]  /*31d0*/  IMAD.MOV.U32 R10, RZ, RZ, R32 ;  /* 0x000000ffff0a7224 */ /* 0x006fe200078e0020 */
[----:B------:R-:W-:Y:S01]  /*31e0*/  ISETP.GE.AND P0, PT, R30, UR9, PT ;  /* 0x000000091e007c0c */ /* 0x000fe2000bf06270 */
        /* <DEDUP_REMOVED lines=8> */
[----:B------:R-:W-:Y:S01]  /*3270*/  UIMAD UR13, UR11, UR12, UR13 ;  /* 0x0000000c0b0d72a4 */ /* 0x000fe2000f8e020d */
[----:B------:R1:W-:Y:S01]  /*3280*/  STL.64 [R1+0xd8], R10 ;  /* 0x0000d80a01007387 */ /* 0x0003e20000100a00 */
[----:B------:R-:W-:Y:S01]  /*3290*/  IMAD.WIDE.U32 R8, R8, UR29, R10 ;  /* 0x0000001d08087c25 */ /* 0x000fe2000f8e000a */
[----:B------:R-:W-:Y:S01]  /*32a0*/  LOP3.LUT R0, R5, R0, RZ, 0x3c, !PT ;  /* 0x0000000005007212 */ /* 0x000fe200078e3cff */
[----:B------:R-:W-:Y:S01]  /*32b0*/  UIADD3 UR31, UR32, -0x4ab325aa, URZ ;  /* 0xb54cda56201f7890 */ /* 0x000fe2000fffe03f */
[----:B------:R-:W-:Y:S01]  /*32c0*/  LOP3.LUT P1, RZ, R23, 0x4, RZ, 0xc0, !PT ;  /* 0x0000000417ff7812 */ /* 0x000fe2000782c0ff */
[----:B------:R-:W-:Y:S01]  /*32d0*/  IMAD.U32 R5, RZ, RZ, UR21 ;  /* 0x00000015ff057e24 */ /* 0x000fe2000f8e00ff */
[----:B------:R-:W-:Y:S01]  /*32e0*/  SHF.L.U32 R26, R26, 0x1, RZ ;  /* 0x000000011a1a7819 */ /* 0x000fe200000006ff */
[----:B------:R-:W-:Y:S01]  /*32f0*/  IMAD R6, R22, 0x400, R4 ;  /* 0x0000040016067824 */ /* 0x000fe200078e0204 */
[----:B------:R-:W-:Y:S01]  /*3300*/  UIADD3 UR7, UR33, 0x646e171e, URZ ;  /* 0x646e171e21077890 */ /* 0x000fe2000fffe03f */
[----:B------:R-:W-:-:S04]  /*3310*/  DEPBAR.LE SB0, 0x0 ;  /* 0x000080000000791a */ /* 0x000fc80000000000 */
[----:B------:R-:W-:Y:S01]  /*3320*/  BAR.SYNC.DEFER_BLOCKING 0x0 ;  /* 0x0000000000007b1d */ /* 0x000fe20000010000 */
[----:B------:R-:W-:Y:S01]  /*3330*/  IMAD R116, R5, 0x8, R22 ;  /* 0x0000000805747824 */ /* 0x000fe200078e0216 */
[----:B------:R-:W-:Y:S01]  /*3340*/  LEA R5, R25, R0, 0x9 ;  /* 0x0000000019057211 */ /* 0x000fe200078e48ff */
[----:B------:R-:W-:Y:S01]  /*3350*/  IMAD.SHL.U32 R187, R6, 0x2, RZ ;  /* 0x0000000206bb7824 */ /* 0x000fe200078e00ff */
[----:B------:R-:W-:Y:S02]  /*3360*/  IADD3 R6, R9, UR13, RZ ;  /* 0x0000000d09067c10 */ /* 0x000fe4000fffe0ff */
        /* <DEDUP_REMOVED lines=42> */
.L_x_1813:
[----:B------:R-:W-:Y:S05]  /*3610*/  BSYNC B0 ;  /* 0x0000000000007941 */ /* 0x000fea0003800000 */
.L_x_1812:
        /* <DEDUP_REMOVED lines=50> */
.L_x_1815:
[----:B------:R-:W-:Y:S05]  /*3940*/  BSYNC B0 ;  /* 0x0000000000007941 */ /* 0x000fea0003800000 */
.L_x_1814:
[----:B------:R-:W-:Y:S01]  /*3950*/  IMAD.SHL.U32 R179, R5, 0x2, RZ ;  /* 0x0000000205b37824 */ /* 0x000fe200078e00ff */
[----:B-12---:R-:W-:Y:S01]  /*3960*/  LDSM.16.M88.4 R12, [R187] ;  /* 0x00000000bb0c783b */ /* 0x006fe20000000200 */
[----:B------:R-:W-:Y:S01]  /*3970*/  LOP3.LUT P0, RZ, R23, 0x2, RZ, 0xc0, !PT ;  /* 0x0000000217ff7812 */ /* 0x000fe2000780c0ff */
[--C-:B------:R-:W-:Y:S01]  /*3980*/  IMAD R188, R3, 0x2, R187.reuse ;  /* 0x0000000203bc7824 */ /* 0x100fe200078e02bb */
[----:B------:R-:W-:Y:S01]  /*3990*/  IADD3 R6, R104, UR8, RZ ;  /* 0x0000000868067c10 */ /* 0x000fe2000fffe0ff */
[----:B------:R-:W1:Y:S01]  /*39a0*/  LDSM.16.M88.4 R16, [R179+0x10000] ;  /* 0x01000000b310783b */ /* 0x000e620000000200 */
[C---:B------:R-:W-:Y:S01]  /*39b0*/  IADD3 R5, R179.reuse, 0x10000, RZ ;  /* 0x00010000b3057810 */ /* 0x040fe20007ffe0ff */
[----:B------:R-:W-:Y:S01]  /*39c0*/  IMAD R190, R2, 0x2, R187 ;  /* 0x0000000202be7824 */ /* 0x000fe200078e02bb */
[----:B------:R-:W-:Y:S01]  /*39d0*/  IADD3 R191, R179, 0x10020, RZ ;  /* 0x00010020b3bf7810 */ /* 0x000fe20007ffe0ff */
[----:B------:R-:W2:Y:S01]  /*39e0*/  LDSM.16.M88.4 R24, [R179+0x10800] ;  /* 0x01080000b318783b */ /* 0x000ea20000000200 */
[----:B------:R-:W-:Y:S01]  /*39f0*/  IMAD R185, R0, 0x2, R179 ;  /* 0x0000000200b97824 */ /* 0x000fe200078e02b3 */
[----:B------:R-:W-:Y:S01]  /*3a00*/  IMNMX R217, R6, UR10, PT ;  /* 0x0000000a06d97c17 */ /* 0x000fe2000b800200 */
[----:B------:R-:W-:Y:S01]  /*3a10*/  IMAD R189, R2, 0x2, R188 ;  /* 0x0000000202bd7824 */ /* 0x000fe200078e02bc */
[----:B---3--:R-:W3:Y:S01]  /*3a20*/  LDSM.16.M88.4 R32, [R179+0x11000] ;  /* 0x01100000b320783b */ /* 0x008ee20000000200 */
        /* <DEDUP_REMOVED lines=29> */
[----:B--2---:R-:W-:Y:S01]  /*3c00*/  HMMA.16816.F32.BF16 R44, R12, R24, RZ ;  /* 0x000000180c2c723c */ /* 0x004fe200000418ff */
[----:B------:R-:W2:Y:S01]  /*3c10*/  LDSM.16.M88.4 R80, [R185+0x10000] ;  /* 0x01000000b950783b */ /* 0x000ea20000000200 */
[----:B------:R-:W-:-:S02]  /*3c20*/  ISETP.GE.AND P1, PT, R6, R217, PT ;  /* 0x000000d90600720c */ /* 0x000fc40003f26270 */
[C---:B------:R-:W-:Y:S01]  /*3c30*/  ISETP.GE.AND P4, PT, R6.reuse, R216, PT ;  /* 0x000000d80600720c */ /* 0x040fe20003f86270 */
[----:B------:R-:W-:Y:S01]  /*3c40*/  LDSM.16.M88.4 R96, [R184+0x2000] ;  /* 0x00200000b860783b */ /* 0x000fe20000000200 */
[C---:B------:R-:W-:Y:S02]  /*3c50*/  IADD3 R205, R191.reuse, 0x1000, RZ ;  /* 0x00001000bfcd7810 */ /* 0x040fe40007ffe0ff */
[----:B---3--:R-:W-:Y:S01]  /*3c60*/  HMMA.16816.F32.BF16 R56, R12, R32, RZ ;  /* 0x000000200c38723c */ /* 0x008fe200000418ff */
        /* <DEDUP_REMOVED lines=38> */
[C---:B--2---:R-:W-:Y:S01]  /*3ed0*/  HMMA.16816.F32.BF16 R56, R20.reuse, R80, R16 ;  /* 0x000000501438723c */ /* 0x044fe20000041810 */
[----:B------:R-:W-:Y:S07]  /*3ee0*/  LDSM.16.M88.4 R16, [R187+0x4000] ;  /* 0x00400000bb10783b */ /* 0x000fee0000000200 */
[C---:B------:R-:W-:Y:S01]  /*3ef0*/  HMMA.16816.F32.BF16 R52, R20.reuse, R82, R32 ;  /* 0x000000521434723c */ /* 0x040fe20000041820 */
[----:B------:R-:W-:Y:S07]  /*3f00*/  LDSM.16.M88.4 R80, [R179+0x13000] ;  /* 0x01300000b350783b */ /* 0x000fee0000000200 */
[C---:B------:R-:W-:Y:S01]  /*3f10*/  HMMA.16816.F32.BF16 R32, R20.reuse, R86, R24 ;  /* 0x000000561420723c */ /* 0x040fe20000041818 */
[----:B------:R-:W-:Y:S07]  /*3f20*/  LDSM.16.M88.4 R84, [R185+0x12800] ;  /* 0x01280000b954783b */ /* 0x000fee0000000200 */
[C---:B------:R-:W-:Y:S01]  /*3f30*/  HMMA.16816.F32.BF16 R24, R20.reuse, R90, R64 ;  /* 0x0000005a1418723c */ /* 0x040fe20000041840 */
[----:B------:R-:W2:Y:S04]  /*3f40*/  LDSM.16.M88.4 R64, [R179+0x12000] ;  /* 0x01200000b340783b */ /* 0x000ea80000000200 */
[----:B------:R-:W-:Y:S03]  /*3f50*/  LDSM.16.M88.4 R88, [R185+0x12000] ;  /* 0x01200000b958783b */ /* 0x000fe60000000200 */
[C---:B---3--:R-:W-:Y:S01]  /*3f60*/  HMMA.16816.F32.BF16 R12, R20.reuse, R48, R72 ;  /* 0x00000030140c723c */ /* 0x048fe20000041848 */
[----:B------:R-:W3:Y:S07]  /*3f70*/  LDSM.16.M88.4 R72, [R179+0x12800] ;  /* 0x01280000b348783b */ /* 0x000eee0000000200 */
        /* <DEDUP_REMOVED lines=332> */
.L_x_1818:
[----:B------:R-:W-:Y:S05]  /*5440*/  BSYNC B0 ;  /* 0x0000000000007941 */ /* 0x000fea0003800000 */
.L_x_1817:
[----:B------:R-:W0:Y:S02]  /*5450*/  LDGDEPBAR ;  /* 0x00000000000079af */ /* 0x000e240000000000 */
.L_x_1816:
        /* <DEDUP_REMOVED lines=9> */
[----:B------:R-:W-:Y:S01]  /*54f0*/  UIADD3 UR5, UR33, -0x4498517b, URZ ;  /* 0xbb67ae8521057890 */ /* 0x000fe2000fffe03f */
[----:B------:R-:W-:Y:S01]  /*5500*/  FMNMX.FTZ R0, R37, R0, !PT ;  /* 0x0000000025007209 */ /* 0x000fe20007810000 */
[----:B------:R-:W-:Y:S01]  /*5510*/  ULOP3.LUT UR8, UR4, UR33, URZ, 0x3c, !UPT ;  /* 0x0000002104087292 */ /* 0x000fe2000f8e3c3f */
        /* <DEDUP_REMOVED lines=19> */
[----:B------:R-:W-:Y:S01]  /*5650*/  IMAD.SHL.U32 R180, R4, 0x2, RZ ;  /* 0x0000000204b47824 */ /* 0x000fe200078e00ff */
[----:B------:R-:W-:Y:S01]  /*5660*/  FMNMX.FTZ R132, R94, R132, !PT ;  /* 0x000000845e847209 */ /* 0x000fe20007810000 */
[----:B------:R-:W-:Y:S01]  /*5670*/  UIADD3 UR4, UR4, 0x1, URZ ;  /* 0x0000000104047890 */ /* 0x000fe2000fffe03f */
        /* <DEDUP_REMOVED lines=23> */
[----:B------:R-:W2:Y:S04]  /*57f0*/  SHFL.BFLY PT, R5, R132, 0x2, 0x1f ;  /* 0x0c401f0084057f89 */ /* 0x000ea800000e0000 */
[----:B------:R-:W3:Y:S04]  /*5800*/  SHFL.BFLY PT, R133, R0, 0x2, 0x1f ;  /* 0x0c401f0000857f89 */ /* 0x000ee800000e0000 */
[----:B------:R-:W-:Y:S01]  /*5810*/  LDSM.16.MT88.4 R52, [R180+0x18800] ;  /* 0x01880000b434783b */ /* 0x000fe20000004200 */
[----:B--2---:R-:W-:Y:S02]  /*5820*/  FMNMX.FTZ R132, R132, R5, !PT ;  /* 0x0000000584847209 */ /* 0x004fe40007810000 */
[----:B------:R-:W-:-:S02]  /*5830*/  LOP3.LUT R5, R105, UR32, RZ, 0x3c, !PT ;  /* 0x0000002069057c12 */ /* 0x000fc4000f8e3cff */
[----:B---3--:R-:W-:Y:S01]  /*5840*/  FMNMX.FTZ R133, R0, R133, !PT ;  /* 0x0000008500857209 */ /* 0x008fe20007810000 */
[----:B-1----:R-:W1:Y:S04]  /*5850*/  SHFL.BFLY PT, R6, R132, 0x1, 0x1f ;  /* 0x0c201f0084067f89 */ /* 0x002e6800000e0000 */
[----:B------:R2:W-:Y:S04]  /*5860*/  STL [R1+0xf0], R5 ;  /* 0x0000f00501007387 */ /* 0x0005e80000100800 */
[----:B------:R-:W3:Y:S01]  /*5870*/  SHFL.BFLY PT, R9, R133, 0x1, 0x1f ;  /* 0x0c201f0085097f89 */ /* 0x000ee200000e0000 */
[----:B-1----:R-:W-:-:S02]  /*5880*/  FMNMX.FTZ R132, R132, R6, !PT ;  /* 0x0000000684847209 */ /* 0x002fc40007810000 */
[----:B------:R-:W-:Y:S01]  /*5890*/  LOP3.LUT R6, R87, UR8, RZ, 0x3c, !PT ;  /* 0x0000000857067c12 */ /* 0x000fe2000f8e3cff */
[----:B------:R-:W-:Y:S01]  /*58a0*/  UIADD3 UR8, UR33, -0x56f99767, URZ ;  /* 0xa906689921087890 */ /* 0x000fe2000fffe03f */
[----:B------:R-:W-:Y:S02]  /*58b0*/  FSETP.NEU.FTZ.AND P1, PT, R132, -INF , PT ;  /* 0xff8000008400780b */ /* 0x000fe40003f3d000 */
[----:B--2---:R-:W-:Y:S01]  /*58c0*/  LOP3.LUT R5, R117, R5, RZ, 0x3c, !PT ;  /* 0x0000000575057212 */ /* 0x004fe200078e3cff */
[----:B------:R-:W-:Y:S01]  /*58d0*/  IMAD.WIDE.U32 R6, R6, -0x326172a9, RZ ;  /* 0xcd9e8d5706067825 */ /* 0x000fe200078e00ff */
[----:B---3--:R-:W-:-:S03]  /*58e0*/  FMNMX.FTZ R133, R133, R9, !PT ;  /* 0x0000000985857209 */ /* 0x008fc60007810000 */
[----:B------:R-:W-:Y:S01]  /*58f0*/  IMAD.WIDE.U32 R160, R5, -0x2daee0ad, RZ ;  /* 0xd2511f5305a07825 */ /* 0x000fe200078e00ff */
[----:B------:R-:W-:-:S04]  /*5900*/  LOP3.LUT R7, R7, UR36, R116, 0x96, !PT ;  /* 0x0000002407077c12 */ /* 0x000fc8000f8e9674 */
[----:B------:R-:W-:Y:S01]  /*5910*/  LOP3.LUT R0, R161, UR5, R86, 0x96, !PT ;  /* 0x00000005a1007c12 */ /* 0x000fe2000f8e9656 */
[----:B------:R-:W-:Y:S04]  /*5920*/  STL.64 [R1+0xc0], R160 ;  /* 0x0000c0a001007387 */ /* 0x000fe80000100a00 */
[----:B------:R-:W-:-:S04]  /*5930*/  IMAD.WIDE.U32 R162, R0, -0x326172a9, RZ ;  /* 0xcd9e8d5700a27825 */ /* 0x000fc800078e00ff */
[----:B------:R-:W-:Y:S01]  /*5940*/  FMUL.FTZ R0, R132, c[0x0][0x23c] ;  /* 0x00008f0084007a20 */ /* 0x000fe20000410000 */
[----:B------:R-:W-:Y:S01]  /*5950*/  LOP3.LUT R5, R163, UR35, R6, 0x96, !PT ;  /* 0x00000023a3057c12 */ /* 0x000fe2000f8e9606 */
[----:B------:R-:W-:Y:S01]  /*5960*/  IMAD.WIDE.U32 R6, R7, -0x2daee0ad, RZ ;  /* 0xd2511f5307067825 */ /* 0x000fe200078e00ff */
[----:B------:R-:W-:Y:S02]  /*5970*/  STL.64 [R1+0x38], R162 ;  /* 0x000038a201007387 */ /* 0x000fe40000100a00 */
[----:B------:R-:W-:Y:S01]  /*5980*/  FSEL R0, R0, RZ, P1 ;  /* 0x000000ff00007208 */ /* 0x000fe20000800000 */
[----:B------:R-:W-:Y:S01]  /*5990*/  IMAD.WIDE.U32 R10, R5, -0x2daee0ad, RZ ;  /* 0xd2511f53050a7825 */ /* 0x000fe200078e00ff */
[----:B------:R-:W-:Y:S02]  /*59a0*/  LOP3.LUT R7, R7, UR14, R160, 0x96, !PT ;  /* 0x0000000e07077c12 */ /* 0x000fe4000f8e96a0 */
[----:B------:R-:W-:Y:S01]  /*59b0*/  FSETP.NEU.FTZ.AND P1, PT, R133, -INF , PT ;  /* 0xff8000008500780b */ /* 0x000fe20003f3d000 */
[----:B------:R-:W-:Y:S01]  /*59c0*/  FFMA.FTZ R8, R40, c[0x0][0x23c], -R0 ;  /* 0x00008f0028087a23 */ /* 0x000fe20000010800 */
[----:B------:R-:W-:Y:S01]  /*59d0*/  LOP3.LUT R5, R11, UR12, R6, 0x96, !PT ;  /* 0x0000000c0b057c12 */ /* 0x000fe2000f8e9606 */
[----:B------:R-:W-:-:S02]  /*59e0*/  IMAD.WIDE.U32 R6, R7, -0x326172a9, RZ ;  /* 0xcd9e8d5707067825 */ /* 0x000fc400078e00ff */
[----:B------:R1:W-:Y:S02]  /*59f0*/  MUFU.EX2 R122, R8 ;  /* 0x00000008007a7308 */ /* 0x0003e40000000800 */
[----:B------:R-:W-:Y:S01]  /*5a00*/  IMAD.WIDE.U32 R12, R5, -0x326172a9, RZ ;  /* 0xcd9e8d57050c7825 */ /* 0x000fe200078e00ff */
[----:B------:R-:W-:-:S03]  /*5a10*/  LOP3.LUT R7, R7, UR13, R162, 0x96, !PT ;  /* 0x0000000d07077c12 */ /* 0x000fc6000f8e96a2 */
[----:B------:R-:W-:Y:S02]  /*5a20*/  FMUL.FTZ R5, R133, c[0x0][0x23c] ;  /* 0x00008f0085057a20 */ /* 0x000fe40000410000 */
[----:B------:R-:W-:-:S03]  /*5a30*/  FFMA.FTZ R9, R36, c[0x0][0x23c], -R0 ;  /* 0x00008f0024097a23 */ /* 0x000fc60000010800 */
[----:B------:R-:W-:Y:S01]  /*5a40*/  FSEL R5, R5, RZ, P1 ;  /* 0x000000ff05057208 */ /* 0x000fe20000800000 */
[----:B------:R-:W-:Y:S01]  /*5a50*/  MUFU.EX2 R252, R9 ;  /* 0x0000000900fc7308 */ /* 0x000fe20000000800 */
[----:B-1----:R-:W-:-:S07]  /*5a60*/  FFMA.FTZ R8, R41, c[0x0][0x23c], -R0 ;  /* 0x00008f0029087a23 */ /* 0x002fce0000010800 */
[----:B------:R1:W-:Y:S02]  /*5a70*/  MUFU.EX2 R120, R8 ;  /* 0x0000000800787308 */ /* 0x0003e40000000800 */
[----:B-1----:R-:W-:Y:S01]  /*5a80*/  LOP3.LUT R8, R13, UR11, R6, 0x96, !PT ;  /* 0x0000000b0d087c12 */ /* 0x002fe2000f8e9606 */
[----:B------:R-:W-:-:S04]  /*5a90*/  IMAD.WIDE.U32 R6, R7, -0x2daee0ad, RZ ;  /* 0xd2511f5307067825 */ /* 0x000fc800078e00ff */
[----:B------:R-:W-:-:S04]  /*5aa0*/  IMAD.WIDE.U32 R92, R8, -0x2daee0ad, RZ ;  /* 0xd2511f53085c7825 */ /* 0x000fc800078e00ff */
[----:B------:R-:W-:Y:S01]  /*5ab0*/  FFMA.FTZ R8, R44, c[0x0][0x23c], -R5 ;  /* 0x00008f002c087a23 */ /* 0x000fe20000010805 */
[----:B------:R-:W-:Y:S01]  /*5ac0*/  LOP3.LUT R16, R93, UR8, R6, 0x96, !PT ;  /* 0x000000085d107c12 */ /* 0x000fe2000f8e9606 */
[----:B------:R-:W-:Y:S01]  /*5ad0*/  IMAD R93, R121, 0x10000, R121 ;  /* 0x00010000795d7824 */ /* 0x000fe200078e0279 */
[----:B------:R-:W-:Y:S01]  /*5ae0*/  LOP3.LUT R6, R7, UR10, R10, 0x96, !PT ;  /* 0x0000000a07067c12 */ /* 0x000fe2000f8e960a */
[----:B------:R1:W-:Y:S02]  /*5af0*/  MUFU.EX2 R242, R8 ;  /* 0x0000000800f27308 */ /* 0x0003e40000000800 */
[----:B------:R-:W-:-:S04]  /*5b00*/  IMAD.WIDE.U32 R16, R16, -0x326172a9, RZ ;  /* 0xcd9e8d5710107825 */ /* 0x000fc800078e00ff */
[----:B------:R-:W-:Y:S01]  /*5b10*/  IMAD.WIDE.U32 R76, R6, -0x326172a9, RZ ;  /* 0xcd9e8d57064c7825 */ /* 0x000fe200078e00ff */
[C---:B------:R-:W-:Y:S02]  /*5b20*/  LOP3.LUT R7, R16.reuse, 0xffff, RZ, 0xc0, !PT ;  /* 0x0000ffff10077812 */ /* 0x040fe400078ec0ff */
[----:B------:R-:W-:Y:S01]  /*5b30*/  LOP3.LUT R11, R16, 0xff, RZ, 0xc0, !PT ;  /* 0x000000ff100b7812 */ /* 0x000fe200078ec0ff */
[----:B------:R-:W-:Y:S01]  /*5b40*/  FFMA.FTZ R6, R43, c[0x0][0x23c], -R5 ;  /* 0x00008f002b067a23 */ /* 0x000fe20000010805 */
[----:B------:R-:W-:Y:S01]  /*5b50*/  SHF.R.U32.HI R9, RZ, 0x8, R7 ;  /* 0x00000008ff097819 */ /* 0x000fe20000011607 */
[----:B------:R-:W-:Y:S01]  /*5b60*/  FFMA.FTZ R7, R37, c[0x0][0x23c], -R5 ;  /* 0x00008f0025077a23 */ /* 0x000fe20000010805 */
[----:B------:R-:W-:Y:S01]  /*5b70*/  SHF.R.U32.HI R10, RZ, 0x18, R16 ;  /* 0x00000018ff0a7819 */ /* 0x000fe20000011610 */
[----:B------:R2:W-:Y:S01]  /*5b80*/  MUFU.EX2 R243, R6 ;  /* 0x0000000600f37308 */ /* 0x0005e20000000800 */
[----:B------:R-:W-:Y:S01]  /*5b90*/  PRMT R13, R11, 0x5410, R9 ;  /* 0x000054100b0d7816 */ /* 0x000fe20000000009 */
[----:B-1----:R-:W-:Y:S01]  /*5ba0*/  FFMA.FTZ R8, R42, c[0x0][0x23c], -R5 ;  /* 0x00008f002a087a23 */ /* 0x002fe20000010805 */
[----:B------:R-:W-:Y:S01]  /*5bb0*/  LOP3.LUT R18, R77, UR9, R12, 0x96, !PT ;  /* 0x000000094d127c12 */ /* 0x000fe2000f8e960c */
[----:B------:R-:W-:-:S04]  /*5bc0*/  FFMA.FTZ R9, R38, c[0x0][0x23c], -R0 ;  /* 0x00008f0026097a23 */ /* 0x000fc80000010800 */
[----:B------:R1:W3:Y:S01]  /*5bd0*/  MUFU.EX2 R168, R8 ;  /* 0x0000000800a87308 */ /* 0x0002e20000000800 */
[----:B--2---:R-:W-:-:S07]  /*5be0*/  LOP3.LUT R6, R17, UR31, R76, 0x96, !PT ;  /* 0x0000001f11067c12 */ /* 0x004fce000f8e964c */
[----:B------:R2:W4:Y:S01]  /*5bf0*/  MUFU.EX2 R169, R7 ;  /* 0x0000000700a97308 */ /* 0x0005220000000800 */
[----:B------:R-:W-:Y:S02]  /*5c00*/  LOP3.LUT R11, R6, 0xff, RZ, 0xc0, !PT ;  /* 0x000000ff060b7812 */ /* 0x000fe400078ec0ff */
[----:B-1----:R-:W-:-:S05]  /*5c10*/  SHF.R.U32.HI R8, RZ, 0x10, R16 ;  /* 0x00000010ff087819 */ /* 0x002fca0000011610 */
[----:B------:R-:W1:Y:S01]  /*5c20*/  MUFU.EX2 R135, R9 ;  /* 0x0000000900877308 */ /* 0x000e620000000800 */
[----:B------:R-:W-:-:S04]  /*5c30*/  LOP3.LUT R8, R8, 0xff, RZ, 0xc0, !PT ;  /* 0x000000ff08087812 */ /* 0x000fc800078ec0ff */
[----:B------:R-:W-:Y:S02]  /*5c40*/  PRMT R15, R8, 0x5410, R10 ;  /* 0x00005410080f7816 */ /* 0x000fe4000000000a */
[----:B--2---:R-:W-:Y:S02]  /*5c50*/  LOP3.LUT R7, R6, 0xffff, RZ, 0xc0, !PT ;  /* 0x0000ffff06077812 */ /* 0x004fe400078ec0ff */
[--C-:B------:R-:W-:Y:S02]  /*5c60*/  SHF.R.U32.HI R8, RZ, 0x10, R6.reuse ;  /* 0x00000010ff087819 */ /* 0x100fe40000011606 */
[----:B------:R-:W-:Y:S02]  /*5c70*/  SHF.R.U32.HI R10, RZ, 0x8, R7 ;  /* 0x00000008ff0a7819 */ /* 0x000fe40000011607 */
[----:B------:R-:W-:Y:S02]  /*5c80*/  SHF.R.U32.HI R7, RZ, 0x18, R6 ;  /* 0x00000018ff077819 */ /* 0x000fe40000011606 */
[----:B---3--:R-:W-:-:S02]  /*5c90*/  F2FP.BF16.PACK_AB R6, R168, R242 ;  /* 0x000000f2a806723e */ /* 0x008fc400000010ff */
[----:B------:R-:W-:Y:S02]  /*5ca0*/  PRMT R10, R11, 0x5410, R10 ;  /* 0x000054100b0a7816 */ /* 0x000fe4000000000a */
[C---:B------:R-:W-:Y:S02]  /*5cb0*/  PRMT R77, R6.reuse, 0x7610, R77 ;  /* 0x00007610064d7816 */ /* 0x040fe4000000004d */
[----:B------:R-:W-:Y:S01]  /*5cc0*/  PRMT R78, R6, 0x7632, R78 ;  /* 0x00007632064e7816 */ /* 0x000fe2000000004e */
[----:B------:R-:W-:Y:S01]  /*5cd0*/  HSET2.LE.AND R3, R10, R93, PT ;  /* 0x0000005d0a037233 */ /* 0x000fe20003803000 */
[----:B------:R-:W-:Y:S02]  /*5ce0*/  F2FP.BF16.PACK_AB R6, R120, R122 ;  /* 0x0000007a7806723e */ /* 0x000fe400000010ff */
[----:B----4-:R-:W-:Y:S02]  /*5cf0*/  F2FP.BF16.PACK_AB R4, R169, R243 ;  /* 0x000000f3a904723e */ /* 0x010fe400000010ff */
[----:B------:R-:W-:-:S02]  /*5d00*/  PRMT R84, R6, 0x7610, R84 ;  /* 0x0000761006547816 */ /* 0x000fc40000000054 */
[----:B------:R-:W-:Y:S01]  /*5d10*/  PRMT R79, R6, 0x7632, R79 ;  /* 0x00007632064f7816 */ /* 0x000fe2000000004f */
[----:B------:R-:W-:Y:S01]  /*5d20*/  FFMA.FTZ R6, R39, c[0x0][0x23c], -R0 ;  /* 0x00008f0027067a23 */ /* 0x000fe20000010800 */
[----:B------:R-:W-:Y:S02]  /*5d30*/  LOP3.LUT R8, R8, 0xff, RZ, 0xc0, !PT ;  /* 0x000000ff08087812 */ /* 0x000fe400078ec0ff */
[C---:B------:R-:W-:Y:S01]  /*5d40*/  PRMT R86, R4.reuse, 0x7610, R86 ;  /* 0x0000761004567816 */ /* 0x040fe20000000056 */
[----:B------:R2:W-:Y:S01]  /*5d50*/  MUFU.EX2 R241, R6 ;  /* 0x0000000600f17308 */ /* 0x0005e20000000800 */
[----:B------:R-:W-:Y:S02]  /*5d60*/  PRMT R85, R4, 0x7632, R85 ;  /* 0x0000763204557816 */ /* 0x000fe40000000055 */
[----:B------:R-:W-:Y:S01]  /*5d70*/  PRMT R8, R8, 0x5410, R7 ;  /* 0x0000541008087816 */ /* 0x000fe20000000007 */
[----:B------:R-:W-:Y:S01]  /*5d80*/  FFMA.FTZ R7, R28, c[0x0][0x23c], -R0 ;  /* 0x00008f001c077a23 */ /* 0x000fe20000010800 */
[----:B-1----:R-:W-:-:S03]  /*5d90*/  F2FP.BF16.PACK_AB R4, R135, R252 ;  /* 0x000000fc8704723e */ /* 0x002fc600000010ff */
[----:B------:R1:W-:Y:S01]  /*5da0*/  MUFU.EX2 R134, R7 ;  /* 0x0000000700867308 */ /* 0x0003e20000000800 */
[C---:B------:R-:W-:Y:S02]  /*5db0*/  PRMT R239, R4.reuse, 0x7610, R239 ;  /* 0x0000761004ef7816 */ /* 0x040fe400000000ef */
[----:B------:R-:W-:Y:S01]  /*5dc0*/  PRMT R238, R4, 0x7632, R238 ;  /* 0x0000763204ee7816 */ /* 0x000fe200000000ee */
[----:B------:R-:W-:Y:S01]  /*5dd0*/  HSET2.LE.AND R4, R8, R93, PT ;  /* 0x0000005d08047233 */ /* 0x000fe20003803000 */
[----:B------:R-:W-:Y:S01]  /*5de0*/  FFMA.FTZ R8, R48, c[0x0][0x23c], -R5 ;  /* 0x00008f0030087a23 */ /* 0x000fe20000010805 */
[----:B--2---:R-:W-:-:S03]  /*5df0*/  PRMT R6, R77, 0x5410, R78 ;  /* 0x000054104d067816 */ /* 0x004fc6000000004e */
[----:B------:R2:W-:Y:S01]  /*5e00*/  MUFU.EX2 R184, R8 ;  /* 0x0000000800b87308 */ /* 0x0005e20000000800 */
[----:B------:R-:W-:Y:S01]  /*5e10*/  LOP3.LUT R12, R3, R6, RZ, 0xc0, !PT ;  /* 0x00000006030c7212 */ /* 0x000fe200078ec0ff */
[----:B------:R-:W-:Y:S01]  /*5e20*/  HSET2.LE.AND R3, R13, R93, PT ;  /* 0x0000005d0d037233 */ /* 0x000fe20003803000 */
[----:B------:R-:W-:Y:S01]  /*5e30*/  PRMT R6, R84, 0x5410, R79 ;  /* 0x0000541054067816 */ /* 0x000fe2000000004f */
[----:B-1----:R-:W-:-:S03]  /*5e40*/  FFMA.FTZ R7, R29, c[0x0][0x23c], -R0 ;  /* 0x00008f001d077a23 */ /* 0x002fc60000010800 */
[----:B------:R-:W-:Y:S01]  /*5e50*/  LOP3.LUT R13, R4, R6, RZ, 0xc0, !PT ;  /* 0x00000006040d7212 */ /* 0x000fe200078ec0ff */
[----:B------:R-:W1:Y:S01]  /*5e60*/  LDSM.16.MT88.4 R28, [R183+0x18000] ;  /* 0x01800000b71c783b */ /* 0x000e620000004200 */
[----:B------:R-:W-:Y:S01]  /*5e70*/  PRMT R4, R86, 0x5410, R85 ;  /* 0x0000541056047816 */ /* 0x000fe20000000055 */
[----:B------:R-:W-:Y:S01]  /*5e80*/  MUFU.EX2 R153, R7 ;  /* 0x0000000700997308 */ /* 0x000fe20000000800 */
[----:B------:R-:W-:Y:S02]  /*5e90*/  PRMT R6, R239, 0x5410, R238 ;  /* 0x00005410ef067816 */ /* 0x000fe400000000ee */
[----:B------:R-:W-:Y:S01]  /*5ea0*/  LOP3.LUT R14, R3, R4, RZ, 0xc0, !PT ;  /* 0x00000004030e7212 */ /* 0x000fe200078ec0ff */
[----:B------:R-:W-:Y:S01]  /*5eb0*/  HSET2.LE.AND R4, R15, R93, PT ;  /* 0x0000005d0f047233 */ /* 0x000fe20003803000 */
[--C-:B------:R-:W-:Y:S02]  /*5ec0*/  FFMA.FTZ R3, R45, c[0x0][0x23c], -R5.reuse ;  /* 0x00008f002d037a23 */ /* 0x100fe40000010805 */
[----:B--2---:R-:W-:-:S02]  /*5ed0*/  FFMA.FTZ R8, R47, c[0x0][0x23c], -R5 ;  /* 0x00008f002f087a23 */ /* 0x004fc40000010805 */
[----:B------:R-:W-:Y:S01]  /*5ee0*/  LOP3.LUT R15, R4, R6, RZ, 0xc0, !PT ;  /* 0x00000006040f7212 */ /* 0x000fe200078ec0ff */
[----:B------:R-:W-:Y:S01]  /*5ef0*/  FFMA.FTZ R6, R46, c[0x0][0x23c], -R5 ;  /* 0x00008f002e067a23 */ /* 0x000fe20000010805 */
[----:B------:R2:W-:Y:S01]  /*5f00*/  MUFU.EX2 R130, R3 ;  /* 0x0000000300827308 */ /* 0x0005e20000000800 */
[----:B------:R-:W-:Y:S04]  /*5f10*/  LDSM.16.MT88.4 R44, [R183+0x18800] ;  /* 0x01880000b72c783b */ /* 0x000fe80000004200 */
[C---:B------:R-:W-:Y:S03]  /*5f20*/  HMMA.16816.F32.BF16 R80, R12.reuse, R20, RZ ;  /* 0x000000140c50723c */ /* 0x040fe600000418ff */
[----:B------:R3:W4:Y:S05]  /*5f30*/  MUFU.EX2 R131, R6 ;  /* 0x0000000600837308 */ /* 0x00072a0000000800 */
[----:B------:R-:W-:Y:S01]  /*5f40*/  HMMA.16816.F32.BF16 R40, R12, R26, RZ ;  /* 0x0000001a0c28723c */ /* 0x000fe200000418ff */
[----:B--2---:R-:W-:-:S02]  /*5f50*/  IMAD.WIDE.U32 R2, R18, -0x2daee0ad, RZ ;  /* 0xd2511f5312027825 */ /* 0x004fc400078e00ff */
[----:B------:R2:W-:Y:S03]  /*5f60*/  MUFU.EX2 R223, R8 ;  /* 0x0000000800df7308 */ /* 0x0005e60000000800 */
[----:B------:R-:W-:Y:S02]  /*5f70*/  LOP3.LUT R4, R3, UR7, R92, 0x96, !PT ;  /* 0x0000000703047c12 */ /* 0x000fe4000f8e965c */
[----:B------:R-:W-:Y:S01]  /*5f80*/  HMMA.16816.F32.BF16 R72, R12, R22, RZ ;  /* 0x000000160c48723c */ /* 0x000fe200000418ff */
[C---:B------:R-:W-:Y:S02]  /*5f90*/  LOP3.LUT R21, R2.reuse, 0xff, RZ, 0xc0, !PT ;  /* 0x000000ff02157812 */ /* 0x040fe400078ec0ff */
[----:B---3--:R-:W-:Y:S02]  /*5fa0*/  LOP3.LUT R6, R2, 0xffff, RZ, 0xc0, !PT ;  /* 0x0000ffff02067812 */ /* 0x008fe400078ec0ff */
[----:B------:R-:W-:-:S02]  /*5fb0*/  SHF.R.U32.HI R11, RZ, 0x10, R4 ;  /* 0x00000010ff0b7819 */ /* 0x000fc40000011604 */
[----:B------:R-:W-:Y:S01]  /*5fc0*/  SHF.R.U32.HI R10, RZ, 0x8, R6 ;  /* 0x00000008ff0a7819 */ /* 0x000fe20000011606 */
[C---:B-1----:R-:W-:Y:S01]  /*5fd0*/  HMMA.16816.F32.BF16 R36, R12.reuse, R28, RZ ;  /* 0x0000001c0c24723c */ /* 0x042fe200000418ff */
[----:B------:R-:W-:Y:S01]  /*5fe0*/  SHF.R.U32.HI R7, RZ, 0x10, R2 ;  /* 0x00000010ff077819 */ /* 0x000fe20000011602 */
[----:B--2---:R-:W-:Y:S01]  /*5ff0*/  FFMA.FTZ R8, R49, c[0x0][0x23c], -R0 ;  /* 0x00008f0031087a23 */ /* 0x004fe20000010800 */
[----:B------:R-:W-:Y:S01]  /*6000*/  SHF.R.U32.HI R18, RZ, 0x18, R4 ;  /* 0x00000018ff127819 */ /* 0x000fe20000011604 */
[----:B------:R-:W1:Y:S01]  /*6010*/  LDSM.16.MT88.4 R48, [R181+0x18800] ;  /* 0x01880000b530783b */ /* 0x000e620000004200 */
[----:B------:R-:W-:Y:S01]  /*6020*/  LOP3.LUT R6, R11, 0xff, RZ, 0xc0, !PT ;  /* 0x000000ff0b067812 */ /* 0x000fe200078ec0ff */
[----:B------:R-:W2:Y:S01]  /*6030*/  MUFU.EX2 R240, R8 ;  /* 0x0000000800f07308 */ /* 0x000ea20000000800 */
[C---:B------:R-:W-:Y:S01]  /*6040*/  LOP3.LUT R9, R4.reuse, 0xffff, RZ, 0xc0, !PT ;  /* 0x0000ffff04097812 */ /* 0x040fe200078ec0ff */
[----:B------:R-:W-:Y:S01]  /*6050*/  HMMA.16816.F32.BF16 R64, R12, R24, RZ ;  /* 0x000000180c40723c */ /* 0x000fe200000418ff */
[----:B------:R-:W-:-:S02]  /*6060*/  LOP3.LUT R19, R4, 0xff, RZ, 0xc0, !PT ;  /* 0x000000ff04137812 */ /* 0x000fc400078ec0ff */
[----:B------:R-:W-:Y:S02]  /*6070*/  PRMT R11, R21, 0x5410, R10 ;  /* 0x00005410150b7816 */ /* 0x000fe4000000000a */
[----:B------:R-:W-:Y:S02]  /*6080*/  SHF.R.U32.HI R20, RZ, 0x18, R2 ;  /* 0x00000018ff147819 */ /* 0x000fe40000011602 */
[----:B------:R-:W-:Y:S01]  /*6090*/  LOP3.LUT R4, R7, 0xff, RZ, 0xc0, !PT ;  /* 0x000000ff07047812 */ /* 0x000fe200078ec0ff */
[----:B------:R-:W-:Y:S01]  /*60a0*/  HMMA.16816.F32.BF16 R28, R12, R30, RZ ;  /* 0x0000001e0c1c723c */ /* 0x000fe200000418ff */
[----:B------:R-:W-:Y:S02]  /*60b0*/  PRMT R10, R6, 0x5410, R18 ;  /* 0x00005410060a7816 */ /* 0x000fe40000000012 */
[----:B------:R-:W-:Y:S02]  /*60c0*/  SHF.R.U32.HI R7, RZ, 0x8, R9 ;  /* 0x00000008ff077819 */ /* 0x000fe40000011609 */
[----:B----4-:R-:W-:-:S02]  /*60d0*/  F2FP.BF16.PACK_AB R6, R131, R130 ;  /* 0x000000828306723e */ /* 0x010fc400000010ff */
[----:B------:R-:W-:Y:S01]  /*60e0*/  PRMT R20, R4, 0x5410, R20 ;  /* 0x0000541004147816 */ /* 0x000fe20000000014 */
[----:B------:R-:W-:Y:S01]  /*60f0*/  HMMA.16816.F32.BF16 R24, R12, R68, RZ ;  /* 0x000000440c18723c */ /* 0x000fe200000418ff */
[----:B------:R-:W-:Y:S02]  /*6100*/  PRMT R9, R19, 0x5410, R7 ;  /* 0x0000541013097816 */ /* 0x000fe40000000007 */
[----:B------:R-:W-:Y:S02]  /*6110*/  F2FP.BF16.PACK_AB R4, R241, R134 ;  /* 0x00000086f104723e */ /* 0x000fe400000010ff */
[C---:B------:R-:W-:Y:S02]  /*6120*/  PRMT R237, R6.reuse, 0x7610, R237 ;  /* 0x0000761006ed7816 */ /* 0x040fe400000000ed */
[----:B------:R-:W-:Y:S02]  /*6130*/  PRMT R236, R6, 0x7632, R236 ;  /* 0x0000763206ec7816 */ /* 0x000fe400000000ec */
[----:B--2---:R-:W-:-:S02]  /*6140*/  F2FP.BF16.PACK_AB R6, R240, R153 ;  /* 0x00000099f006723e */ /* 0x004fc400000010ff */
[C---:B------:R-:W-:Y:S02]  /*6150*/  PRMT R219, R4.reuse, 0x7610, R219 ;  /* 0x0000761004db7816 */ /* 0x040fe400000000db */
[----:B------:R-:W-:Y:S01]  /*6160*/  PRMT R218, R4, 0x7632, R218 ;  /* 0x0000763204da7816 */ /* 0x000fe200000000da */
[----:B------:R-:W-:Y:S01]  /*6170*/  HSET2.LE.AND R4, R9, R93, PT ;  /* 0x0000005d09047233 */ /* 0x000fe20003803000 */
[C---:B------:R-:W-:Y:S02]  /*6180*/  PRMT R211, R6.reuse, 0x7610, R211 ;  /* 0x0000761006d37816 */ /* 0x040fe400000000d3 */
[----:B------:R-:W-:Y:S02]  /*6190*/  PRMT R210, R6, 0x7632, R210 ;  /* 0x0000763206d27816 */ /* 0x000fe400000000d2 */
[----:B------:R-:W-:Y:S02]  /*61a0*/  PRMT R6, R237, 0x5410, R236 ;  /* 0x00005410ed067816 */ /* 0x000fe400000000ec */
[----:B------:R-:W-:-:S02]  /*61b0*/  F2FP.BF16.PACK_AB R7, R223, R184 ;  /* 0x000000b8df07723e */ /* 0x000fc400000010ff */
[----:B------:R-:W-:Y:S01]  /*61c0*/  LOP3.LUT R8, R4, R6, RZ, 0xc0, !PT ;  /* 0x0000000604087212 */ /* 0x000fe200078ec0ff */
[--C-:B------:R-:W-:Y:S01]  /*61d0*/  HSET2.LE.AND R4, R10, R93.reuse, PT ;  /* 0x0000005d0a047233 */ /* 0x100fe20003803000 */
[C---:B------:R-:W-:Y:S01]  /*61e0*/  PRMT R213, R7.reuse, 0x7610, R213 ;  /* 0x0000761007d57816 */ /* 0x040fe200000000d5 */
[----:B------:R-:W-:Y:S01]  /*61f0*/  HSET2.LE.AND R6, R11, R93, PT ;  /* 0x0000005d0b067233 */ /* 0x000fe20003803000 */
[----:B------:R-:W-:Y:S02]  /*6200*/  PRMT R212, R7, 0x7632, R212 ;  /* 0x0000763207d47816 */ /* 0x000fe400000000d4 */
[----:B------:R-:W-:-:S04]  /*6210*/  PRMT R7, R219, 0x5410, R218 ;  /* 0x00005410db077816 */ /* 0x000fc800000000da */
[----:B------:R-:W-:Y:S01]  /*6220*/  LOP3.LUT R9, R4, R7, RZ, 0xc0, !PT ;  /* 0x0000000704097212 */ /* 0x000fe200078ec0ff */
[----:B------:R-:W-:Y:S01]  /*6230*/  HSET2.LE.AND R4, R20, R93, PT ;  /* 0x0000005d14047233 */ /* 0x000fe20003803000 */
[----:B------:R-:W-:Y:S01]  /*6240*/  PRMT R7, R213, 0x5410, R212 ;  /* 0x00005410d5077816 */ /* 0x000fe200000000d4 */
[----:B------:R-:W-:Y:S03]  /*6250*/  HMMA.16816.F32.BF16 R20, R12, R70, RZ ;  /* 0x000000460c14723c */ /* 0x000fe600000418ff */
[----:B------:R-:W-:Y:S02]  /*6260*/  LOP3.LUT R10, R6, R7, RZ, 0xc0, !PT ;  /* 0x00000007060a7212 */ /* 0x000fe400078ec0ff */
[----:B------:R-:W-:-:S04]  /*6270*/  PRMT R6, R211, 0x5410, R210 ;  /* 0x00005410d3067816 */ /* 0x000fc800000000d2 */
[----:B------:R-:W-:Y:S02]  /*6280*/  LOP3.LUT R11, R4, R6, RZ, 0xc0, !PT ;  /* 0x00000006040b7212 */ /* 0x000fe400078ec0ff */
[----:B------:R-:W-:-:S05]  /*6290*/  LOP3.LUT R6, R87, UR4, RZ, 0x3c, !PT ;  /* 0x0000000457067c12 */ /* 0x000fca000f8e3cff */
[----:B-1----:R-:W-:Y:S01]  /*62a0*/  HMMA.16816.F32.BF16 R136, R8, R50, R40 ;  /* 0x000000320888723c */ /* 0x002fe20000041828 */
[----:B------:R-:W-:Y:S01]  /*62b0*/  LDSM.16.MT88.4 R40, [R182+0x1a000] ;  /* 0x01a00000b628783b */ /* 0x000fe20000004200 */
[----:B------:R-:W-:-:S05]  /*62c0*/  IMAD.WIDE.U32 R6, R6, -0x326172a9, RZ ;  /* 0xcd9e8d5706067825 */ /* 0x000fca00078e00ff */
[----:B------:R-:W-:Y:S01]  /*62d0*/  LOP3.LUT R7, R7, UR36, R116, 0x96, !PT ;  /* 0x0000002407077c12 */ /* 0x000fe2000f8e9674 */
[C---:B------:R-:W-:Y:S08]  /*62e0*/  HMMA.16816.F32.BF16 R36, R8.reuse, R44, R36 ;  /* 0x0000002c0824723c */ /* 0x040ff00000041824 */
[C---:B------:R-:W-:Y:S08]  /*62f0*/  HMMA.16816.F32.BF16 R20, R8.reuse, R34, R20 ;  /* 0x000000220814723c */ /* 0x040ff00000041814 */
[----:B------:R-:W-:Y:S01]  /*6300*/  IMAD.MOV.U32 R152, RZ, RZ, R138 ;  /* 0x000000ffff987224 */ /* 0x000fe200078e008a */
[----:B------:R-:W-:Y:S01]  /*6310*/  HMMA.16816.F32.BF16 R156, R8, R48, R64 ;  /* 0x00000030089c723c */ /* 0x000fe20000041840 */
[----:B------:R-:W-:Y:S01]  /*6320*/  IMAD.MOV.U32 R147, RZ, RZ, R139 ;  /* 0x000000ffff937224 */ /* 0x000fe200078e008b */
[----:B------:R-:W-:Y:S01]  /*6330*/  LDSM.16.MT88.4 R48, [R180+0x1a800] ;  /* 0x01a80000b430783b */ /* 0x000fe20000004200 */
[----:B------:R-:W-:-:S02]  /*6340*/  IMAD.MOV.U32 R146, RZ, RZ, R136 ;  /* 0x000000ffff927224 */ /* 0x000fc400078e0088 */
[----:B------:R-:W-:Y:S02]  /*6350*/  IMAD.MOV.U32 R145, RZ, RZ, R137 ;  /* 0x000000ffff917224 */ /* 0x000fe400078e0089 */
[----:B------:R-:W-:Y:S01]  /*6360*/  IMAD.MOV.U32 R144, RZ, RZ, R37 ;  /* 0x000000ffff907224 */ /* 0x000fe200078e0025 */
[----:B------:R-:W-:Y:S01]  /*6370*/  HMMA.16816.F32.BF16 R140, R8, R46, R28 ;  /* 0x0000002e088c723c */ /* 0x000fe2000004181c */
[----:B------:R-:W-:Y:S02]  /*6380*/  IMAD.MOV.U32 R19, RZ, RZ, R38 ;  /* 0x000000ffff137224 */ /* 0x000fe400078e0026 */
[----:B------:R-:W-:Y:S02]  /*6390*/  IMAD.MOV.U32 R139, RZ, RZ, R39 ;  /* 0x000000ffff8b7224 */ /* 0x000fe400078e0027 */
[----:B------:R-:W-:Y:S02]  /*63a0*/  IMAD.MOV.U32 R138, RZ, RZ, R36 ;  /* 0x000000ffff8a7224 */ /* 0x000fe400078e0024 */
[----:B------:R-:W1:Y:S01]  /*63b0*/  LDSM.16.MT88.4 R36, [R181+0x1a800] ;  /* 0x01a80000b524783b */ /* 0x000e620000004200 */
[----:B------:R-:W-:Y:S01]  /*63c0*/  IMAD.MOV.U32 R137, RZ, RZ, R21 ;  /* 0x000000ffff897224 */ /* 0x000fe200078e0015 */
[----:B------:R-:W-:Y:S01]  /*63d0*/  HMMA.16816.F32.BF16 R28, R12, R56, RZ ;  /* 0x000000380c1c723c */ /* 0x000fe200000418ff */
[----:B------:R-:W-:-:S02]  /*63e0*/  IMAD.MOV.U32 R136, RZ, RZ, R22 ;  /* 0x000000ffff887224 */ /* 0x000fc400078e0016 */
[----:B------:R-:W-:Y:S02]  /*63f0*/  IMAD.MOV.U32 R119, RZ, RZ, R20 ;  /* 0x000000ffff777224 */ /* 0x000fe400078e0014 */
[----:B------:R-:W-:-:S03]  /*6400*/  IMAD.MOV.U32 R179, RZ, RZ, R23 ;  /* 0x000000ffffb37224 */ /* 0x000fc600078e0017 */
[----:B------:R-:W-:Y:S08]  /*6410*/  HMMA.16816.F32.BF16 R20, R12, R60, RZ ;  /* 0x0000003c0c14723c */ /* 0x000ff000000418ff */
[C---:B------:R-:W-:Y:S01]  /*6420*/  HMMA.16816.F32.BF16 R24, R8.reuse, R32, R24 ;  /* 0x000000200818723c */ /* 0x040fe20000041818 */
[----:B------:R-:W2:Y:S07]  /*6430*/  LDSM.16.MT88.4 R32, [R183+0x1a000] ;  /* 0x01a00000b720783b */ /* 0x000eae0000004200 */
[C---:B------:R-:W-:Y:S08]  /*6440*/  HMMA.16816.F32.BF16 R164, R8.reuse, R52, R80 ;  /* 0x0000003408a4723c */ /* 0x040ff00000041850 */
[C---:B------:R-:W-:Y:S08]  /*6450*/  HMMA.16816.F32.BF16 R148, R8.reuse, R54, R72 ;  /* 0x000000360894723c */ /* 0x040ff00000041848 */
[----:B-1----:R-:W-:Y:S01]  /*6460*/  HMMA.16816.F32.BF16 R20, R8, R36, R20 ;  /* 0x000000240814723c */ /* 0x002fe20000041814 */
[----:B------:R-:W-:-:S02]  /*6470*/  IMAD.MOV.U32 R227, RZ, RZ, R27 ;  /* 0x000000ffffe37224 */ /* 0x000fc400078e001b */
[----:B------:R-:W-:Y:S02]  /*6480*/  IMAD.MOV.U32 R226, RZ, RZ, R24 ;  /* 0x000000ffffe27224 */ /* 0x000fe400078e0018 */
[----:B------:R-:W-:Y:S02]  /*6490*/  IMAD.MOV.U32 R225, RZ, RZ, R25 ;  /* 0x000000ffffe17224 */ /* 0x000fe400078e0019 */
[----:B------:R-:W-:Y:S01]  /*64a0*/  IMAD.MOV.U32 R224, RZ, RZ, R26 ;  /* 0x000000ffffe07224 */ /* 0x000fe200078e001a */
[----:B------:R-:W-:Y:S07]  /*64b0*/  HMMA.16816.F32.BF16 R52, R8, R48, R28 ;  /* 0x000000300834723c */ /* 0x000fee000004181c */
[----:B------:R-:W-:Y:S01]  /*64c0*/  IMAD.MOV.U32 R49, RZ, RZ, R163 ;  /* 0x000000ffff317224 */ /* 0x000fe200078e00a3 */
[----:B------:R-:W-:Y:S01]  /*64d0*/  HMMA.16816.F32.BF16 R24, R12, R58, RZ ;  /* 0x0000003a0c18723c */ /* 0x000fe200000418ff */
[----:B------:R-:W1:Y:S01]  /*64e0*/  LDSM.16.MT88.4 R56, [R183+0x1a800] ;  /* 0x01a80000b738783b */ /* 0x000e620000004200 */
[----:B------:R-:W-:-:S02]  /*64f0*/  IMAD.MOV.U32 R48, RZ, RZ, R162 ;  /* 0x000000ffff307224 */ /* 0x000fc400078e00a2 */
[----:B------:R-:W-:Y:S01]  /*6500*/  LOP3.LUT R4, R49, UR35, R6, 0x96, !PT ;  /* 0x0000002331047c12 */ /* 0x000fe2000f8e9606 */
[----:B------:R-:W-:-:S03]  /*6510*/  IMAD.WIDE.U32 R6, R7, -0x2daee0ad, RZ ;  /* 0xd2511f5307067825 */ /* 0x000fc600078e00ff */
[C---:B------:R-:W-:Y:S01]  /*6520*/  HMMA.16816.F32.BF16 R44, R12.reuse, R62, RZ ;  /* 0x0000003e0c2c723c */ /* 0x040fe200000418ff */
[----:B------:R-:W3:Y:S01]  /*6530*/  LDSM.16.MT88.4 R60, [R180+0x1c000] ;  /* 0x01c00000b43c783b */ /* 0x000ee20000004200 */
[----:B------:R-:W-:Y:S01]  /*6540*/  IMAD.MOV.U32 R222, RZ, RZ, R23 ;  /* 0x000000ffffde7224 */ /* 0x000fe200078e0017 */
[----:B------:R-:W-:Y:S01]  /*6550*/  LOP3.LUT R7, R7, UR14, R160, 0x96, !PT ;  /* 0x0000000e07077c12 */ /* 0x000fe2000f8e96a0 */
[----:B------:R-:W-:Y:S02]  /*6560*/  IMAD.MOV.U32 R221, RZ, RZ, R20 ;  /* 0x000000ffffdd7224 */ /* 0x000fe400078e0014 */
[----:B------:R-:W-:Y:S02]  /*6570*/  IMAD.MOV.U32 R220, RZ, RZ, R21 ;  /* 0x000000ffffdc7224 */ /* 0x000fe400078e0015 */
[----:B------:R-:W-:Y:S01]  /*6580*/  IMAD.MOV.U32 R123, RZ, RZ, R22 ;  /* 0x000000ffff7b7224 */ /* 0x000fe200078e0016 */
[----:B------:R-:W-:Y:S01]  /*6590*/  HMMA.16816.F32.BF16 R28, R12, R40, RZ ;  /* 0x000000280c1c723c */ /* 0x000fe200000418ff */
[----:B------:R-:W-:-:S02]  /*65a0*/  IMAD.MOV.U32 R83, RZ, RZ, R53 ;  /* 0x000000ffff537224 */ /* 0x000fc400078e0035 */
[----:B------:R-:W-:Y:S02]  /*65b0*/  IMAD.MOV.U32 R82, RZ, RZ, R54 ;  /* 0x000000ffff527224 */ /* 0x000fe400078e0036 */
[----:B------:R-:W-:Y:S02]  /*65c0*/  IMAD.MOV.U32 R81, RZ, RZ, R55 ;  /* 0x000000ffff517224 */ /* 0x000fe400078e0037 */
[----:B------:R-:W-:Y:S01]  /*65d0*/  IMAD.MOV.U32 R80, RZ, RZ, R52 ;  /* 0x000000ffff507224 */ /* 0x000fe200078e0034 */
[----:B--2---:R-:W-:Y:S01]  /*65e0*/  HMMA.16816.F32.BF16 R20, R12, R34, RZ ;  /* 0x000000220c14723c */ /* 0x004fe200000418ff */
[----:B------:R-:W2:Y:S01]  /*65f0*/  LDSM.16.MT88.4 R52, [R182+0x1a800] ;  /* 0x01a80000b634783b */ /* 0x000ea20000004200 */
[----:B------:R-:W-:-:S06]  /*6600*/  IMAD.MOV.U32 R49, RZ, RZ, R153 ;  /* 0x000000ffff317224 */ /* 0x000fcc00078e0099 */
[C---:B------:R-:W-:Y:S01]  /*6610*/  HMMA.16816.F32.BF16 R68, R8.reuse, R38, R44 ;  /* 0x000000260844723c */ /* 0x040fe2000004182c */
[----:B------:R-:W4:Y:S04]  /*6620*/  LDSM.16.MT88.4 R44, [R180+0x1c800] ;  /* 0x01c80000b42c783b */ /* 0x000f280000004200 */
[----:B------:R-:W2:Y:S03]  /*6630*/  LDSM.16.MT88.4 R36, [R181+0x1c000] ;  /* 0x01c00000b524783b */ /* 0x000ea60000004200 */
[----:B------:R-:W-:Y:S07]  /*6640*/  HMMA.16816.F32.BF16 R64, R8, R50, R24 ;  /* 0x000000320840723c */ /* 0x000fee0000041818 */
[----:B------:R-:W-:Y:S01]  /*6650*/  IMAD.MOV.U32 R50, RZ, RZ, R147 ;  /* 0x000000ffff327224 */ /* 0x000fe200078e0093 */
[----:B------:R-:W-:Y:S01]  /*6660*/  HMMA.16816.F32.BF16 R24, R12, R32, RZ ;  /* 0x000000200c18723c */ /* 0x000fe200000418ff */
[----:B------:R-:W-:-:S07]  /*6670*/  IMAD.MOV.U32 R51, RZ, RZ, R146 ;  /* 0x000000ffff337224 */ /* 0x000fce00078e0092 */
[----:B------:R-:W-:Y:S01]  /*6680*/  HMMA.16816.F32.BF16 R32, R12, R42, RZ ;  /* 0x0000002a0c20723c */ /* 0x000fe200000418ff */
[----:B------:R-:W4:Y:S07]  /*6690*/  LDSM.16.MT88.4 R40, [R181+0x1c800] ;  /* 0x01c80000b528783b */ /* 0x000f2e0000004200 */
[----:B-1----:R-:W-:Y:S07]  /*66a0*/  HMMA.16816.F32.BF16 R244, R8, R58, R20 ;  /* 0x0000003a08f4723c */ /* 0x002fee0000041814 */
[----:B------:R-:W-:Y:S01]  /*66b0*/  IMAD.MOV.U32 R59, RZ, RZ, R152 ;  /* 0x000000ffff3b7224 */ /* 0x000fe200078e0098 */
[----:B---3--:R-:W-:Y:S01]  /*66c0*/  HMMA.16816.F32.BF16 R20, R12, R60, RZ ;  /* 0x0000003c0c14723c */ /* 0x008fe200000418ff */
[----:B------:R-:W-:-:S06]  /*66d0*/  IMAD.MOV.U32 R58, RZ, RZ, R145 ;  /* 0x000000ffff3a7224 */ /* 0x000fcc00078e0091 */
[----:B------:R-:W-:Y:S01]  /*66e0*/  IMAD.MOV.U32 R61, RZ, RZ, R58 ;  /* 0x000000ffff3d7224 */ /* 0x000fe200078e003a */
[----:B--2---:R-:W-:Y:S01]  /*66f0*/  HMMA.16816.F32.BF16 R232, R8, R54, R32 ;  /* 0x0000003608e8723c */ /* 0x004fe20000041820 */
[----:B------:R-:W-:Y:S02]  /*6700*/  IMAD.MOV.U32 R58, RZ, RZ, R59 ;  /* 0x000000ffff3a7224 */ /* 0x000fe400078e003b */
[----:B------:R-:W-:-:S04]  /*6710*/  IMAD.MOV.U32 R59, RZ, RZ, R50 ;  /* 0x000000ffff3b7224 */ /* 0x000fc800078e0032 */
[----:B------:R-:W-:Y:S01]  /*6720*/  IMAD.MOV.U32 R55, RZ, RZ, R51 ;  /* 0x000000ffff377224 */ /* 0x000fe200078e0033 */
[----:B------:R-:W-:Y:S07]  /*6730*/  HMMA.16816.F32.BF16 R32, R12, R62, RZ ;  /* 0x0000003e0c20723c */ /* 0x000fee00000418ff */
[----:B------:R-:W-:Y:S01]  /*6740*/  IMAD.MOV.U32 R63, RZ, RZ, R61 ;  /* 0x000000ffff3f7224 */ /* 0x000fe200078e003d */
[----:B----4-:R-:W-:Y:S01]  /*6750*/  HMMA.16816.F32.BF16 R228, R8, R44, R20 ;  /* 0x0000002c08e4723c */ /* 0x010fe20000041814 */
[----:B------:R-:W-:-:S02]  /*6760*/  IMAD.MOV.U32 R62, RZ, RZ, R55 ;  /* 0x000000ffff3e7224 */ /* 0x000fc400078e0037 */
[----:B------:R-:W-:Y:S02]  /*6770*/  IMAD.MOV.U32 R61, RZ, RZ, R58 ;  /* 0x000000ffff3d7224 */ /* 0x000fe400078e003a */
[----:B------:R-:W-:Y:S02]  /*6780*/  IMAD.MOV.U32 R55, RZ, RZ, R139 ;  /* 0x000000ffff377224 */ /* 0x000fe400078e008b */
[----:B------:R-:W-:Y:S01]  /*6790*/  IMAD.WIDE.U32 R44, R4, -0x2daee0ad, RZ ;  /* 0xd2511f53042c7825 */ /* 0x000fe200078e00ff */
[----:B------:R-:W-:Y:S03]  /*67a0*/  HMMA.16816.F32.BF16 R72, R8, R56, R24 ;  /* 0x000000380848723c */ /* 0x000fe60000041818 */
[----:B------:R-:W-:Y:S01]  /*67b0*/  IMAD.MOV.U32 R58, RZ, RZ, R138 ;  /* 0x000000ffff3a7224 */ /* 0x000fe200078e008a */
[----:B------:R-:W-:Y:S01]  /*67c0*/  LOP3.LUT R4, R45, UR12, R6, 0x96, !PT ;  /* 0x0000000c2d047c12 */ /* 0x000fe2000f8e9606 */
[----:B------:R-:W-:-:S03]  /*67d0*/  IMAD.WIDE.U32 R6, R7, -0x326172a9, RZ ;  /* 0xcd9e8d5707067825 */ /* 0x000fc600078e00ff */
[----:B------:R-:W-:Y:S01]  /*67e0*/  HMMA.16816.F32.BF16 R24, R12, R36, RZ ;  /* 0x000000240c18723c */ /* 0x000fe200000418ff */
[----:B------:R-:W-:Y:S01]  /*67f0*/  IMAD.WIDE.U32 R20, R4, -0x326172a9, RZ ;  /* 0xcd9e8d5704147825 */ /* 0x000fe200078e00ff */
[C-C-:B------:R-:W-:Y:S02]  /*6800*/  LOP3.LUT R4, R7.reuse, UR13, R48.reuse, 0x96, !PT ;  /* 0x0000000d07047c12 */ /* 0x140fe4000f8e9630 */
[----:B------:R-:W-:Y:S01]  /*6810*/  LOP3.LUT R22, R7, UR13, R48, 0x96, !PT ;  /* 0x0000000d07167c12 */ /* 0x000fe2000f8e9630 */
[----:B------:R-:W-:Y:S01]  /*6820*/  IMAD.MOV.U32 R57, RZ, RZ, R19 ;  /* 0x000000ffff397224 */ /* 0x000fe200078e0013 */
[C---:B------:R-:W-:Y:S01]  /*6830*/  LOP3.LUT R18, R21.reuse, UR11, R6, 0x96, !PT ;  /* 0x0000000b15127c12 */ /* 0x040fe2000f8e9606 */
[----:B------:R-:W-:Y:S01]  /*6840*/  IMAD.MOV.U32 R48, RZ, RZ, R154 ;  /* 0x000000ffff307224 */ /* 0x000fe200078e009a */
[----:B------:R-:W-:Y:S01]  /*6850*/  HMMA.16816.F32.BF16 R248, R8, R52, R28 ;  /* 0x0000003408f8723c */ /* 0x000fe2000004181c */
[----:B------:R-:W-:Y:S01]  /*6860*/  LOP3.LUT R19, R21, UR11, R6, 0x96, !PT ;  /* 0x0000000b15137c12 */ /* 0x000fe2000f8e9606 */
[----:B------:R-:W-:Y:S01]  /*6870*/  IMAD.WIDE.U32 R6, R4, -0x2daee0ad, RZ ;  /* 0xd2511f5304067825 */ /* 0x000fe200078e00ff */
[----:B------:R-:W-:-:S03]  /*6880*/  SHF.R.U32.HI R36, RZ, 0x10, R16 ;  /* 0x00000010ff247819 */ /* 0x000fc60000011610 */
[----:B------:R-:W-:Y:S01]  /*6890*/  IMAD R4, R22, -0x2daee0ad, RZ ;  /* 0xd2511f5316047824 */ /* 0x000fe200078e02ff */
[----:B------:R-:W-:Y:S01]  /*68a0*/  LOP3.LUT R7, R7, UR10, R44, 0x96, !PT ;  /* 0x0000000a07077c12 */ /* 0x000fe2000f8e962c */
[----:B------:R-:W-:Y:S01]  /*68b0*/  HMMA.16816.F32.BF16 R28, R12, R38, RZ ;  /* 0x000000260c1c723c */ /* 0x000fe200000418ff */
[----:B------:R-:W-:Y:S01]  /*68c0*/  LOP3.LUT R44, R16, 0xffff, RZ, 0xc0, !PT ;  /* 0x0000ffff102c7812 */ /* 0x000fe200078ec0ff */
[----:B------:R-:W-:Y:S02]  /*68d0*/  IMAD.MOV.U32 R56, RZ, RZ, R144 ;  /* 0x000000ffff387224 */ /* 0x000fe400078e0090 */
[----:B------:R-:W-:-:S04]  /*68e0*/  IMAD.MOV.U32 R54, RZ, RZ, R48 ;  /* 0x000000ffff367224 */ /* 0x000fc800078e0030 */
[C---:B------:R-:W-:Y:S07]  /*68f0*/  HMMA.16816.F32.BF16 R160, R8.reuse, R46, R32 ;  /* 0x0000002e08a0723c */ /* 0x040fee0000041820 */
[----:B------:R-:W-:Y:S01]  /*6900*/  IMAD.WIDE.U32 R32, R18, -0x2daee0ad, RZ ;  /* 0xd2511f5312207825 */ /* 0x000fe200078e00ff */
[----:B------:R-:W-:Y:S01]  /*6910*/  HMMA.16816.F32.BF16 R152, R8, R40, R24 ;  /* 0x000000280898723c */ /* 0x000fe20000041818 */
[----:B------:R-:W-:Y:S02]  /*6920*/  LOP3.LUT R18, R17, UR31, R76, 0x96, !PT ;  /* 0x0000001f11127c12 */ /* 0x000fe4000f8e964c */
[----:B------:R-:W-:Y:S01]  /*6930*/  IMAD.MOV.U32 R76, RZ, RZ, R56 ;  /* 0x000000ffff4c7224 */ /* 0x000fe200078e0038 */
[----:B------:R-:W-:Y:S01]  /*6940*/  LOP3.LUT R6, R33, UR8, R6, 0x96, !PT ;  /* 0x0000000821067c12 */ /* 0x000fe2000f8e9606 */
[----:B------:R-:W-:-:S02]  /*6950*/  IMAD.MOV.U32 R56, RZ, RZ, R137 ;  /* 0x000000ffff387224 */ /* 0x000fc400078e0089 */
[----:B------:R-:W-:Y:S01]  /*6960*/  IMAD.WIDE.U32 R40, R19, -0x2daee0ad, RZ ;  /* 0xd2511f5313287825 */ /* 0x000fe200078e00ff */
[----:B------:R-:W-:Y:S01]  /*6970*/  LOP3.LUT R24, R16, 0xff, RZ, 0xc0, !PT ;  /* 0x000000ff10187812 */ /* 0x000fe200078ec0ff */
[----:B------:R-:W-:Y:S01]  /*6980*/  HMMA.16816.F32.BF16 R144, R8, R42, R28 ;  /* 0x0000002a0890723c */ /* 0x000fe2000004181c */
[----:B------:R-:W-:Y:S01]  /*6990*/  SHF.R.U32.HI R25, RZ, 0x18, R16 ;  /* 0x00000018ff197819 */ /* 0x000fe20000011610 */
[----:B------:R-:W-:Y:S01]  /*69a0*/  IMAD.WIDE.U32 R16, R6, -0x326172a9, RZ ;  /* 0xcd9e8d5706107825 */ /* 0x000fe200078e00ff */
[----:B------:R-:W-:Y:S02]  /*69b0*/  LOP3.LUT R19, R41, UR8, R4, 0x96, !PT ;  /* 0x0000000829137c12 */ /* 0x000fe4000f8e9604 */
[----:B------:R-:W-:Y:S01]  /*69c0*/  ISETP.GE.U32.AND P6, PT, R121, R24, PT ;  /* 0x000000187900720c */ /* 0x000fe20003fc6070 */
[----:B------:R-:W-:Y:S01]  /*69d0*/  IMAD.WIDE.U32 R6, R7, -0x326172a9, RZ ;  /* 0xcd9e8d5707067825 */ /* 0x000fe200078e00ff */
[C---:B------:R-:W-:Y:S02]  /*69e0*/  LOP3.LUT R22, R16.reuse, 0xff, RZ, 0xc0, !PT ;  /* 0x000000ff10167812 */ /* 0x040fe400078ec0ff */
[----:B------:R-:W-:-:S02]  /*69f0*/  LOP3.LUT R26, R16, 0xffff, RZ, 0xc0, !PT ;  /* 0x0000ffff101a7812 */ /* 0x000fc400078ec0ff */
[--C-:B------:R-:W-:Y:S02]  /*6a00*/  SHF.R.U32.HI R27, RZ, 0x10, R16.reuse ;  /* 0x00000010ff1b7819 */ /* 0x100fe40000011610 */
[----:B------:R-:W-:Y:S02]  /*6a10*/  SHF.R.U32.HI R21, RZ, 0x18, R16 ;  /* 0x00000018ff157819 */ /* 0x000fe40000011610 */
[----:B------:R-:W-:Y:S01]  /*6a20*/  LOP3.LUT R4, R17, UR31, R6, 0x96, !PT ;  /* 0x0000001f11047c12 */ /* 0x000fe2000f8e9606 */
[----:B------:R-:W-:Y:S01]  /*6a30*/  IMAD.WIDE.U32 R16, R19, -0x326172a9, RZ ;  /* 0xcd9e8d5713107825 */ /* 0x000fe200078e00ff */
[C-C-:B------:R-:W-:Y:S01]  /*6a40*/  LOP3.LUT R23, R7.reuse, UR9, R20.reuse, 0x96, !PT ;  /* 0x0000000907177c12 */ /* 0x140fe2000f8e9614 */
[----:B------:R-:W-:Y:S01]  /*6a50*/  @!P6 HFMA2.BF16_V2 R110, -RZ.H0_H0, RZ.H0_H0, -R86.H0_H0 ;  /* 0x200000ffff6ee231 */ /* 0x000fe20000340956 */
[----:B------:R-:W-:Y:S01]  /*6a60*/  LOP3.LUT R38, R7, UR9, R20, 0x96, !PT ;  /* 0x0000000907267c12 */ /* 0x000fe2000f8e9614 */
[--C-:B------:R-:W-:Y:S01]  /*6a70*/  FFMA.FTZ R7, R90, c[0x0][0x23c], -R5.reuse ;  /* 0x00008f005a077a23 */ /* 0x100fe20000010805 */
[----:B------:R-:W-:Y:S01]  /*6a80*/  LOP3.LUT R28, R17, UR31, R6, 0x96, !PT ;  /* 0x0000001f111c7c12 */ /* 0x000fe2000f8e9606 */
[----:B------:R-:W-:Y:S01]  /*6a90*/  FFMA.FTZ R6, R88, c[0x0][0x23c], -R5 ;  /* 0x00008f0058067a23 */ /* 0x000fe20000010805 */
[C---:B------:R-:W-:Y:S01]  /*6aa0*/  LOP3.LUT R29, R16.reuse, 0xffff, RZ, 0xc0, !PT ;  /* 0x0000ffff101d7812 */ /* 0x040fe200078ec0ff */
[----:B------:R1:W-:Y:S01]  /*6ab0*/  MUFU.EX2 R60, R7 ;  /* 0x00000007003c7308 */ /* 0x0003e20000000800 */
[----:B------:R-:W-:-:S02]  /*6ac0*/  LOP3.LUT R41, R16, 0xff, RZ, 0xc0, !PT ;  /* 0x000000ff10297812 */ /* 0x000fc400078ec0ff */
[--C-:B------:R-:W-:Y:S02]  /*6ad0*/  SHF.R.U32.HI R30, RZ, 0x10, R16.reuse ;  /* 0x00000010ff1e7819 */ /* 0x100fe40000011610 */
[----:B------:R-:W-:Y:S02]  /*6ae0*/  SHF.R.U32.HI R39, RZ, 0x18, R16 ;  /* 0x00000018ff277819 */ /* 0x000fe40000011610 */
[----:B------:R-:W-:Y:S01]  /*6af0*/  LOP3.LUT R16, R3, UR7, R92, 0x96, !PT ;  /* 0x0000000703107c12 */ /* 0x000fe2000f8e965c */
[----:B------:R2:W3:Y:S01]  /*6b00*/  MUFU.EX2 R37, R6 ;  /* 0x0000000600257308 */ /* 0x0004e20000000800 */
[C---:B------:R-:W-:Y:S02]  /*6b10*/  ISETP.GE.U32.AND P3, PT, R121.reuse, R22, PT ;  /* 0x000000167900720c */ /* 0x040fe40003f66070 */
[C---:B------:R-:W-:Y:S02]  /*6b20*/  ISETP.GE.U32.AND P5, PT, R121.reuse, R21, PT ;  /* 0x000000157900720c */ /* 0x040fe40003fa6070 */
[----:B------:R-:W-:-:S02]  /*6b30*/  ISETP.GE.U32.AND P1, PT, R121, R25, PT ;  /* 0x000000197900720c */ /* 0x000fc40003f26070 */
[----:B------:R-:W-:Y:S02]  /*6b40*/  LOP3.LUT R31, R2, 0xffff, RZ, 0xc0, !PT ;  /* 0x0000ffff021f7812 */ /* 0x000fe400078ec0ff */
[----:B-1----:R-:W-:Y:S02]  /*6b50*/  LOP3.LUT R7, R4, 0xff, RZ, 0xc0, !PT ;  /* 0x000000ff04077812 */ /* 0x002fe400078ec0ff */
[----:B------:R-:W-:Y:S02]  /*6b60*/  SHF.R.U32.HI R3, RZ, 0x18, R2 ;  /* 0x00000018ff037819 */ /* 0x000fe40000011602 */
[----:B------:R-:W-:Y:S01]  /*6b70*/  ISETP.GE.U32.AND P2, PT, R121, R7, PT ;  /* 0x000000077900720c */ /* 0x000fe20003f46070 */
[----:B------:R-:W-:Y:S01]  /*6b80*/  FFMA.FTZ R7, R91, c[0x0][0x23c], -R0 ;  /* 0x00008f005b077a23 */ /* 0x000fe20000010800 */
[----:B------:R-:W-:Y:S02]  /*6b90*/  @!P6 PRMT R86, R110, 0x5410, RZ ;  /* 0x000054106e56e816 */ /* 0x000fe400000000ff */
[----:B--2---:R-:W-:Y:S01]  /*6ba0*/  LOP3.LUT R6, R4, 0xffff, RZ, 0xc0, !PT ;  /* 0x0000ffff04067812 */ /* 0x004fe200078ec0ff */
[----:B------:R-:W-:Y:S01]  /*6bb0*/  MUFU.EX2 R92, R7 ;  /* 0x00000007005c7308 */ /* 0x000fe20000000800 */
[----:B---3--:R-:W-:Y:S01]  /*6bc0*/  F2FP.BF16.PACK_AB R17, R37, R60 ;  /* 0x0000003c2511723e */ /* 0x008fe200000010ff */
[----:B------:R-:W-:Y:S01]  /*6bd0*/  @!P1 HFMA2.BF16_V2 R124, -RZ.H0_H0, RZ.H0_H0, -R238.H0_H0 ;  /* 0x200000ffff7c9231 */ /* 0x000fe200003409ee */
[----:B------:R-:W-:-:S02]  /*6be0*/  SHF.R.U32.HI R6, RZ, 0x8, R6 ;  /* 0x00000008ff067819 */ /* 0x000fc40000011606 */
[C---:B------:R-:W-:Y:S02]  /*6bf0*/  PRMT R208, R17.reuse, 0x7632, R208 ;  /* 0x0000763211d07816 */ /* 0x040fe400000000d0 */
[----:B------:R-:W-:Y:S02]  /*6c00*/  LOP3.LUT R6, R6, 0xffff, RZ, 0xc0, !PT ;  /* 0x0000ffff06067812 */ /* 0x000fe400078ec0ff */
[----:B------:R-:W-:Y:S01]  /*6c10*/  PRMT R209, R17, 0x7610, R209 ;  /* 0x0000761011d17816 */ /* 0x000fe200000000d1 */
[----:B------:R-:W-:Y:S01]  /*6c20*/  FFMA.FTZ R17, R98, c[0x0][0x23c], -R5 ;  /* 0x00008f0062117a23 */ /* 0x000fe20000010805 */
[----:B------:R-:W-:Y:S01]  /*6c30*/  ISETP.GE.U32.AND P4, PT, R121, R6, PT ;  /* 0x000000067900720c */ /* 0x000fe20003f86070 */
[----:B------:R-:W-:Y:S01]  /*6c40*/  FFMA.FTZ R6, R94, c[0x0][0x23c], -R0 ;  /* 0x00008f005e067a23 */ /* 0x000fe20000010800 */
[----:B------:R-:W-:Y:S01]  /*6c50*/  PRMT R46, R209, 0x5410, R208 ;  /* 0x00005410d12e7816 */ /* 0x000fe200000000d0 */
[----:B------:R-:W-:Y:S01]  /*6c60*/  @!P2 HFMA2.BF16_V2 R88, -RZ.H0_H0, RZ.H0_H0, -R209.H0_H0 ;  /* 0x200000ffff58a231 */ /* 0x000fe200003409d1 */
[----:B------:R-:W-:Y:S01]  /*6c70*/  MUFU.EX2 R87, R17 ;  /* 0x0000001100577308 */ /* 0x000fe20000000800 */
[----:B------:R-:W-:-:S03]  /*6c80*/  @!P1 PRMT R238, R124, 0x5410, RZ ;  /* 0x000054107cee9816 */ /* 0x000fc600000000ff */
[----:B------:R-:W-:Y:S01]  /*6c90*/  @!P2 PRMT R209, R88, 0x5410, RZ ;  /* 0x0000541058d1a816 */ /* 0x000fe200000000ff */
[----:B------:R-:W-:Y:S02]  /*6ca0*/  IMAD.MOV.U32 R88, RZ, RZ, R59 ;  /* 0x000000ffff587224 */ /* 0x000fe400078e003b */
[----:B------:R-:W-:Y:S01]  /*6cb0*/  IMAD.MOV.U32 R59, RZ, RZ, R119 ;  /* 0x000000ffff3b7224 */ /* 0x000fe200078e0077 */
[----:B------:R1:W2:Y:S01]  /*6cc0*/  MUFU.EX2 R34, R6 ;  /* 0x0000000600227308 */ /* 0x0002a20000000800 */
[----:B------:R-:W-:-:S05]  /*6cd0*/  @!P4 HFMA2.BF16_V2 R90, -RZ.H0_H0, RZ.H0_H0, -R208.H0_H0 ;  /* 0x200000ffff5ac231 */ /* 0x000fca00003409d0 */
[----:B------:R-:W-:Y:S02]  /*6ce0*/  @!P4 PRMT R208, R90, 0x5410, RZ ;  /* 0x000054105ad0c816 */ /* 0x000fe400000000ff */
[----:B-1----:R-:W-:Y:S01]  /*6cf0*/  SHF.R.U32.HI R6, RZ, 0x18, R4 ;  /* 0x00000018ff067819 */ /* 0x002fe20000011604 */
[----:B--2---:R-:W-:Y:S01]  /*6d00*/  IMAD.MOV.U32 R90, RZ, RZ, R34 ;  /* 0x000000ffff5a7224 */ /* 0x004fe200078e0022 */
[----:B------:R-:W-:Y:S02]  /*6d10*/  SHF.R.U32.HI R4, RZ, 0x10, R4 ;  /* 0x00000010ff047819 */ /* 0x000fe40000011604 */
[----:B------:R-:W-:Y:S02]  /*6d20*/  ISETP.GE.U32.AND P2, PT, R121, R6, PT ;  /* 0x000000067900720c */ /* 0x000fe40003f46070 */
[----:B------:R-:W-:Y:S02]  /*6d30*/  LOP3.LUT R4, R4, 0xff, RZ, 0xc0, !PT ;  /* 0x000000ff04047812 */ /* 0x000fe400078ec0ff */
[----:B------:R-:W-:-:S02]  /*6d40*/  F2FP.BF16.PACK_AB R6, R90, R92 ;  /* 0x0000005c5a06723e */ /* 0x000fc400000010ff */
[----:B------:R-:W-:Y:S01]  /*6d50*/  ISETP.GE.U32.AND P4, PT, R121, R4, PT ;  /* 0x000000047900720c */ /* 0x000fe20003f86070 */
[----:B------:R-:W-:Y:S01]  /*6d60*/  FFMA.FTZ R4, R97, c[0x0][0x23c], -R5 ;  /* 0x00008f0061047a23 */ /* 0x000fe20000010805 */
[C---:B------:R-:W-:Y:S02]  /*6d70*/  PRMT R186, R6.reuse, 0x7632, R186 ;  /* 0x0000763206ba7816 */ /* 0x040fe400000000ba */
[----:B------:R-:W-:Y:S01]  /*6d80*/  PRMT R178, R6, 0x7610, R178 ;  /* 0x0000761006b27816 */ /* 0x000fe200000000b2 */
[----:B------:R1:W-:Y:S01]  /*6d90*/  MUFU.EX2 R50, R4 ;  /* 0x0000000400327308 */ /* 0x0003e20000000800 */
[----:B------:R-:W-:Y:S02]  /*6da0*/  SHF.R.U32.HI R6, RZ, 0x8, R26 ;  /* 0x00000008ff067819 */ /* 0x000fe4000001161a */
[----:B------:R-:W-:-:S05]  /*6db0*/  PRMT R53, R178, 0x5410, R186 ;  /* 0x00005410b2357816 */ /* 0x000fca00000000ba */
[----:B------:R-:W-:-:S05]  /*6dc0*/  @!P4 HFMA2.BF16_V2 R91, -RZ.H0_H0, RZ.H0_H0, -R178.H0_H0 ;  /* 0x200000ffff5bc231 */ /* 0x000fca00003409b2 */
[----:B------:R-:W-:Y:S01]  /*6dd0*/  @!P4 PRMT R178, R91, 0x5410, RZ ;  /* 0x000054105bb2c816 */ /* 0x000fe200000000ff */
[----:B-1----:R-:W-:Y:S01]  /*6de0*/  FFMA.FTZ R4, R89, c[0x0][0x23c], -R5 ;  /* 0x00008f0059047a23 */ /* 0x002fe20000010805 */
[----:B------:R-:W-:-:S03]  /*6df0*/  @!P2 HFMA2.BF16_V2 R89, -RZ.H0_H0, RZ.H0_H0, -R186.H0_H0 ;  /* 0x200000ffff59a231 */ /* 0x000fc600003409ba */
[----:B------:R1:W2:Y:S02]  /*6e00*/  MUFU.EX2 R42, R4 ;  /* 0x00000004002a7308 */ /* 0x0002a40000000800 */
[----:B------:R-:W-:Y:S01]  /*6e10*/  @!P2 PRMT R186, R89, 0x5410, RZ ;  /* 0x0000541059baa816 */ /* 0x000fe200000000ff */
[----:B------:R-:W-:Y:S01]  /*6e20*/  IMAD.MOV.U32 R89, RZ, RZ, R118 ;  /* 0x000000ffff597224 */ /* 0x000fe200078e0076 */
[----:B-1----:R-:W-:Y:S01]  /*6e30*/  LOP3.LUT R4, R6, 0xffff, RZ, 0xc0, !PT ;  /* 0x0000ffff06047812 */ /* 0x002fe200078ec0ff */
[----:B------:R-:W-:-:S03]  /*6e40*/  FFMA.FTZ R6, R95, c[0x0][0x23c], -R0 ;  /* 0x00008f005f067a23 */ /* 0x000fc60000010800 */
[----:B------:R-:W-:Y:S01]  /*6e50*/  ISETP.GE.U32.AND P2, PT, R121, R4, PT ;  /* 0x000000047900720c */ /* 0x000fe20003f46070 */
[----:B------:R1:W-:Y:S01]  /*6e60*/  MUFU.EX2 R48, R6 ;  /* 0x0000000600307308 */ /* 0x0003e20000000800 */
[----:B------:R-:W-:Y:S02]  /*6e70*/  LOP3.LUT R4, R27, 0xff, RZ, 0xc0, !PT ;  /* 0x000000ff1b047812 */ /* 0x000fe400078ec0ff */
[----:B------:R-:W-:Y:S02]  /*6e80*/  LDSM.16.MT88.4 R24, [R183+0x1c800] ;  /* 0x01c80000b718783b */ /* 0x000fe40000004200 */
[----:B------:R-:W-:Y:S02]  /*6e90*/  ISETP.GE.U32.AND P4, PT, R121, R4, PT ;  /* 0x000000047900720c */ /* 0x000fe40003f86070 */
[----:B--2---:R-:W-:-:S04]  /*6ea0*/  F2FP.BF16.PACK_AB R4, R42, R50 ;  /* 0x000000322a04723e */ /* 0x004fc800000010ff */
[C---:B------:R-:W-:Y:S02]  /*6eb0*/  PRMT R177, R4.reuse, 0x7610, R177 ;  /* 0x0000761004b17816 */ /* 0x040fe400000000b1 */
[----:B------:R-:W-:Y:S02]  /*6ec0*/  PRMT R176, R4, 0x7632, R176 ;  /* 0x0000763204b07816 */ /* 0x000fe400000000b0 */
[----:B------:R-:W-:Y:S01]  /*6ed0*/  SHF.R.U32.HI R4, RZ, 0x10, R16 ;  /* 0x00000010ff047819 */ /* 0x000fe20000011610 */
[----:B-1----:R-:W-:Y:S01]  /*6ee0*/  FFMA.FTZ R6, R96, c[0x0][0x23c], -R0 ;  /* 0x00008f0060067a23 */ /* 0x002fe20000010800 */
[----:B------:R-:W-:Y:S01]  /*6ef0*/  @!P3 HFMA2.BF16_V2 R95, -RZ.H0_H0, RZ.H0_H0, -R177.H0_H0 ;  /* 0x200000ffff5fb231 */ /* 0x000fe200003409b1 */
[----:B------:R-:W-:Y:S01]  /*6f00*/  PRMT R52, R177, 0x5410, R176 ;  /* 0x00005410b1347816 */ /* 0x000fe200000000b0 */
[----:B------:R-:W-:Y:S01]  /*6f10*/  @!P2 HFMA2.BF16_V2 R94, -RZ.H0_H0, RZ.H0_H0, -R176.H0_H0 ;  /* 0x200000ffff5ea231 */ /* 0x000fe200003409b0 */
[----:B------:R1:W2:Y:S01]  /*6f20*/  MUFU.EX2 R51, R6 ;  /* 0x0000000600337308 */ /* 0x0002a20000000800 */
[----:B------:R-:W-:-:S02]  /*6f30*/  LOP3.LUT R4, R4, 0xff, RZ, 0xc0, !PT ;  /* 0x000000ff04047812 */ /* 0x000fc400078ec0ff */
[----:B------:R-:W-:Y:S02]  /*6f40*/  @!P3 PRMT R177, R95, 0x5410, RZ ;  /* 0x000054105fb1b816 */ /* 0x000fe400000000ff */
[----:B------:R-:W-:Y:S01]  /*6f50*/  ISETP.GE.U32.AND P3, PT, R121, R4, PT ;  /* 0x000000047900720c */ /* 0x000fe20003f66070 */
[----:B------:R-:W-:Y:S01]  /*6f60*/  FFMA.FTZ R4, R99, c[0x0][0x23c], -R5 ;  /* 0x00008f0063047a23 */ /* 0x000fe20000010805 */
[----:B------:R-:W-:-:S03]  /*6f70*/  @!P2 PRMT R176, R94, 0x5410, RZ ;  /* 0x000054105eb0a816 */ /* 0x000fc600000000ff */
[----:B------:R3:W4:Y:S01]  /*6f80*/  MUFU.EX2 R94, R4 ;  /* 0x00000004005e7308 */ /* 0x0007220000000800 */
[----:B-1----:R-:W-:Y:S01]  /*6f90*/  IMAD.WIDE.U32 R6, R23, -0x2daee0ad, RZ ;  /* 0xd2511f5317067825 */ /* 0x002fe200078e00ff */
[----:B--2---:R-:W-:-:S06]  /*6fa0*/  F2FP.BF16.PACK_AB R20, R51, R48 ;  /* 0x000000303314723e */ /* 0x004fcc00000010ff */
[----:B------:R-:W-:Y:S01]  /*6fb0*/  @!P3 HFMA2.BF16_V2 R104, -RZ.H0_H0, RZ.H0_H0, -R219.H0_H0 ;  /* 0x200000ffff68b231 */ /* 0x000fe200003409db */
[C---:B------:R-:W-:Y:S02]  /*6fc0*/  PRMT R175, R20.reuse, 0x7632, R175 ;  /* 0x0000763214af7816 */ /* 0x040fe400000000af */
[----:B------:R-:W-:Y:S02]  /*6fd0*/  PRMT R174, R20, 0x7610, R174 ;  /* 0x0000761014ae7816 */ /* 0x000fe400000000ae */
[----:B------:R-:W-:Y:S01]  /*6fe0*/  @!P3 PRMT R219, R104, 0x5410, RZ ;  /* 0x0000541068dbb816 */ /* 0x000fe200000000ff */
[----:B------:R-:W-:Y:S01]  /*6ff0*/  @!P5 HFMA2.BF16_V2 R96, -RZ.H0_H0, RZ.H0_H0, -R175.H0_H0 ;  /* 0x200000ffff60d231 */ /* 0x000fe200003409af */
[----:B---3--:R-:W-:Y:S01]  /*7000*/  LOP3.LUT R4, R7, UR7, R32, 0x96, !PT ;  /* 0x0000000707047c12 */ /* 0x008fe2000f8e9620 */
[----:B------:R-:W-:Y:S01]  /*7010*/  @!P4 HFMA2.BF16_V2 R97, -RZ.H0_H0, RZ.H0_H0, -R174.H0_H0 ;  /* 0x200000ffff61c231 */ /* 0x000fe200003409ae */
[----:B------:R-:W1:Y:S01]  /*7020*/  LDSM.16.MT88.4 R32, [R183+0x1c000] ;  /* 0x01c00000b720783b */ /* 0x000e620000004200 */
[----:B------:R-:W-:Y:S01]  /*7030*/  PRMT R47, R174, 0x5410, R175 ;  /* 0x00005410ae2f7816 */ /* 0x000fe200000000af */
[----:B------:R-:W-:Y:S01]  /*7040*/  IMAD.MOV.U32 R104, RZ, RZ, R223 ;  /* 0x000000ffff687224 */ /* 0x000fe200078e00df */
[----:B------:R-:W-:-:S02]  /*7050*/  LOP3.LUT R19, R4, 0xff, RZ, 0xc0, !PT ;  /* 0x000000ff04137812 */ /* 0x000fc400078ec0ff */
[----:B------:R-:W-:Y:S02]  /*7060*/  LOP3.LUT R17, R4, 0xffff, RZ, 0xc0, !PT ;  /* 0x0000ffff04117812 */ /* 0x000fe400078ec0ff */
[----:B------:R-:W-:Y:S01]  /*7070*/  ISETP.GE.U32.AND P2, PT, R121, R19, PT ;  /* 0x000000137900720c */ /* 0x000fe20003f46070 */
[----:B------:R-:W-:Y:S01]  /*7080*/  FFMA.FTZ R19, R101, c[0x0][0x23c], -R0 ;  /* 0x00008f0065137a23 */ /* 0x000fe20000010800 */
[----:B------:R-:W-:Y:S02]  /*7090*/  SHF.R.U32.HI R17, RZ, 0x8, R17 ;  /* 0x00000008ff117819 */ /* 0x000fe40000011611 */
[----:B------:R-:W-:Y:S01]  /*70a0*/  @!P5 PRMT R175, R96, 0x5410, RZ ;  /* 0x0000541060afd816 */ /* 0x000fe200000000ff */
[----:B------:R2:W-:Y:S01]  /*70b0*/  MUFU.EX2 R95, R19 ;  /* 0x00000013005f7308 */ /* 0x0005e20000000800 */
[----:B------:R-:W-:Y:S01]  /*70c0*/  LOP3.LUT R17, R17, 0xffff, RZ, 0xc0, !PT ;  /* 0x0000ffff11117812 */ /* 0x000fe200078ec0ff */
[----:B------:R-:W-:Y:S01]  /*70d0*/  IMAD.MOV.U32 R96, RZ, RZ, R48 ;  /* 0x000000ffff607224 */ /* 0x000fe200078e0030 */
[----:B------:R-:W-:Y:S01]  /*70e0*/  @!P4 PRMT R174, R97, 0x5410, RZ ;  /* 0x0000541061aec816 */ /* 0x000fe200000000ff */
[----:B------:R-:W-:Y:S01]  /*70f0*/  IMAD.MOV.U32 R97, RZ, RZ, R50 ;  /* 0x000000ffff617224 */ /* 0x000fe200078e0032 */
[----:B------:R-:W-:Y:S01]  /*7100*/  ISETP.GE.U32.AND P5, PT, R121, R17, PT ;  /* 0x000000117900720c */ /* 0x000fe20003fa6070 */
[----:B------:R-:W-:Y:S01]  /*7110*/  IMAD.MOV.U32 R50, RZ, RZ, R226 ;  /* 0x000000ffff327224 */ /* 0x000fe200078e00e2 */
[----:B----4-:R-:W-:Y:S01]  /*7120*/  F2FP.BF16.PACK_AB R17, R87, R94 ;  /* 0x0000005e5711723e */ /* 0x010fe200000010ff */
[----:B------:R-:W-:-:S03]  /*7130*/  IMAD.MOV.U32 R48, RZ, RZ, R224 ;  /* 0x000000ffff307224 */ /* 0x000fc600078e00e0 */
[C---:B------:R-:W-:Y:S02]  /*7140*/  PRMT R173, R17.reuse, 0x7610, R173 ;  /* 0x0000761011ad7816 */ /* 0x040fe400000000ad */
[----:B------:R-:W-:Y:S02]  /*7150*/  PRMT R172, R17, 0x7632, R172 ;  /* 0x0000763211ac7816 */ /* 0x000fe400000000ac */
[----:B------:R-:W-:Y:S01]  /*7160*/  SHF.R.U32.HI R17, RZ, 0x18, R4 ;  /* 0x00000018ff117819 */ /* 0x000fe20000011604 */
[----:B--2---:R-:W-:Y:S01]  /*7170*/  FFMA.FTZ R19, R100, c[0x0][0x23c], -R0 ;  /* 0x00008f0064137a23 */ /* 0x004fe20000010800 */
[----:B------:R-:W-:Y:S01]  /*7180*/  SHF.R.U32.HI R4, RZ, 0x10, R4 ;  /* 0x00000010ff047819 */ /* 0x000fe20000011604 */
[----:B------:R-:W-:Y:S01]  /*7190*/  @!P2 HFMA2.BF16_V2 R98, -RZ.H0_H0, RZ.H0_H0, -R173.H0_H0 ;  /* 0x200000ffff62a231 */ /* 0x000fe200003409ad */
[----:B------:R-:W-:Y:S01]  /*71a0*/  ISETP.GE.U32.AND P4, PT, R121, R17, PT ;  /* 0x000000117900720c */ /* 0x000fe20003f86070 */
[----:B------:R-:W2:Y:S01]  /*71b0*/  MUFU.EX2 R91, R19 ;  /* 0x00000013005b7308 */ /* 0x000ea20000000800 */
[----:B------:R-:W-:Y:S01]  /*71c0*/  LOP3.LUT R4, R4, 0xff, RZ, 0xc0, !PT ;  /* 0x000000ff04047812 */ /* 0x000fe200078ec0ff */
[----:B------:R-:W-:Y:S01]  /*71d0*/  @!P5 HFMA2.BF16_V2 R99, -RZ.H0_H0, RZ.H0_H0, -R172.H0_H0 ;  /* 0x200000ffff63d231 */ /* 0x000fe200003409ac */
[----:B------:R-:W-:-:S02]  /*71e0*/  PRMT R45, R173, 0x5410, R172 ;  /* 0x00005410ad2d7816 */ /* 0x000fc400000000ac */
[----:B------:R-:W-:Y:S01]  /*71f0*/  @!P2 PRMT R173, R98, 0x5410, RZ ;  /* 0x0000541062ada816 */ /* 0x000fe200000000ff */
[----:B------:R-:W-:Y:S01]  /*7200*/  IMAD.MOV.U32 R98, RZ, RZ, R54 ;  /* 0x000000ffff627224 */ /* 0x000fe200078e0036 */
[----:B------:R-:W-:Y:S01]  /*7210*/  ISETP.GE.U32.AND P2, PT, R121, R4, PT ;  /* 0x000000047900720c */ /* 0x000fe20003f46070 */
[----:B-1----:R-:W-:Y:S01]  /*7220*/  HMMA.16816.F32.BF16 R20, R12, R32, RZ ;  /* 0x000000200c14723c */ /* 0x002fe200000418ff */
[----:B------:R-:W-:Y:S01]  /*7230*/  LOP3.LUT R4, R16, 0xff, RZ, 0xc0, !PT ;  /* 0x000000ff10047812 */ /* 0x000fe200078ec0ff */
[----:B------:R-:W-:Y:S01]  /*7240*/  IMAD.MOV.U32 R54, RZ, RZ, R57 ;  /* 0x000000ffff367224 */ /* 0x000fe200078e0039 */
[----:B------:R-:W-:Y:S01]  /*7250*/  @!P5 PRMT R172, R99, 0x5410, RZ ;  /* 0x0000541063acd816 */ /* 0x000fe200000000ff */
[----:B------:R-:W-:Y:S01]  /*7260*/  IMAD.MOV.U32 R57, RZ, RZ, R136 ;  /* 0x000000ffff397224 */ /* 0x000fe200078e0088 */
[----:B------:R-:W-:Y:S01]  /*7270*/  ISETP.GE.U32.AND P5, PT, R121, R4, PT ;  /* 0x000000047900720c */ /* 0x000fe20003fa6070 */
[----:B------:R-:W-:Y:S01]  /*7280*/  IMAD.MOV.U32 R99, RZ, RZ, R51 ;  /* 0x000000ffff637224 */ /* 0x000fe200078e0033 */
[----:B------:R-:W-:Y:S01]  /*7290*/  SHF.R.U32.HI R4, RZ, 0x18, R16 ;  /* 0x00000018ff047819 */ /* 0x000fe20000011610 */
[----:B------:R-:W-:Y:S01]  /*72a0*/  IMAD.MOV.U32 R51, RZ, RZ, R225 ;  /* 0x000000ffff337224 */ /* 0x000fe200078e00e1 */
[----:B--2---:R-:W-:-:S04]  /*72b0*/  F2FP.BF16.PACK_AB R17, R91, R95 ;  /* 0x0000005f5b11723e */ /* 0x004fc800000010ff */
[C---:B------:R-:W-:Y:S02]  /*72c0*/  PRMT R171, R17.reuse, 0x7632, R171 ;  /* 0x0000763211ab7816 */ /* 0x040fe400000000ab */
[----:B------:R-:W-:-:S03]  /*72d0*/  PRMT R170, R17, 0x7610, R170 ;  /* 0x0000761011aa7816 */ /* 0x000fc600000000aa */
[----:B------:R-:W-:Y:S01]  /*72e0*/  @!P4 HFMA2.BF16_V2 R100, -RZ.H0_H0, RZ.H0_H0, -R171.H0_H0 ;  /* 0x200000ffff64c231 */ /* 0x000fe200003409ab */
[----:B------:R-:W-:Y:S01]  /*72f0*/  PRMT R43, R170, 0x5410, R171 ;  /* 0x00005410aa2b7816 */ /* 0x000fe200000000ab */
[----:B------:R-:W-:Y:S02]  /*7300*/  @!P2 HFMA2.BF16_V2 R101, -RZ.H0_H0, RZ.H0_H0, -R170.H0_H0 ;  /* 0x200000ffff65a231 */ /* 0x000fe400003409aa */
[----:B------:R-:W-:Y:S01]  /*7310*/  @!P5 HFMA2.BF16_V2 R102, -RZ.H0_H0, RZ.H0_H0, -R237.H0_H0 ;  /* 0x200000ffff66d231 */ /* 0x000fe200003409ed */
[----:B------:R-:W-:Y:S01]  /*7320*/  @!P4 PRMT R171, R100, 0x5410, RZ ;  /* 0x0000541064abc816 */ /* 0x000fe200000000ff */
[----:B------:R-:W-:Y:S01]  /*7330*/  HMMA.16816.F32.BF16 R136, R8, R24, R20 ;  /* 0x000000180888723c */ /* 0x000fe20000041814 */
[----:B------:R-:W-:Y:S01]  /*7340*/  ISETP.GE.U32.AND P4, PT, R121, R4, PT ;  /* 0x000000047900720c */ /* 0x000fe20003f86070 */
[----:B------:R-:W-:Y:S01]  /*7350*/  IMAD.MOV.U32 R100, RZ, RZ, R42 ;  /* 0x000000ffff647224 */ /* 0x000fe200078e002a */
[----:B------:R-:W-:Y:S02]  /*7360*/  LOP3.LUT R4, R16, 0xffff, RZ, 0xc0, !PT ;  /* 0x0000ffff10047812 */ /* 0x000fe400078ec0ff */
[----:B------:R-:W-:Y:S01]  /*7370*/  @!P2 PRMT R170, R101, 0x5410, RZ ;  /* 0x0000541065aaa816 */ /* 0x000fe200000000ff */
[----:B------:R-:W-:Y:S01]  /*7380*/  IMAD.MOV.U32 R101, RZ, RZ, R88 ;  /* 0x000000ffff657224 */ /* 0x000fe200078e0058 */
[----:B------:R-:W-:Y:S01]  /*7390*/  SHF.R.U32.HI R4, RZ, 0x8, R4 ;  /* 0x00000008ff047819 */ /* 0x000fe20000011604 */
[----:B------:R-:W-:Y:S01]  /*73a0*/  HMMA.16816.F32.BF16 R20, R12, R34, RZ ;  /* 0x000000220c14723c */ /* 0x000fe200000418ff */
[----:B------:R-:W-:Y:S01]  /*73b0*/  @!P5 PRMT R237, R102, 0x5410, RZ ;  /* 0x0000541066edd816 */ /* 0x000fe200000000ff */
[----:B------:R-:W-:Y:S01]  /*73c0*/  IMAD.MOV.U32 R102, RZ, RZ, R61 ;  /* 0x000000ffff667224 */ /* 0x000fe200078e003d */
[----:B------:R-:W-:Y:S01]  /*73d0*/  LOP3.LUT R4, R4, 0xffff, RZ, 0xc0, !PT ;  /* 0x0000ffff04047812 */ /* 0x000fe200078ec0ff */
[----:B------:R-:W-:Y:S01]  /*73e0*/  IMAD.MOV.U32 R88, RZ, RZ, R60 ;  /* 0x000000ffff587224 */ /* 0x000fe200078e003c */
[----:B------:R-:W-:Y:S01]  /*73f0*/  SHF.R.U32.HI R16, RZ, 0x10, R2 ;  /* 0x00000010ff107819 */ /* 0x000fe20000011602 */
[----:B------:R-:W-:Y:S01]  /*7400*/  @!P4 HFMA2.BF16_V2 R105, -RZ.H0_H0, RZ.H0_H0, -R218.H0_H0 ;  /* 0x200000ffff69c231 */ /* 0x000fe200003409da */
[----:B------:R-:W-:Y:S01]  /*7410*/  ISETP.GE.U32.AND P2, PT, R121, R4, PT ;  /* 0x000000047900720c */ /* 0x000fe20003f46070 */
[----:B------:R-:W-:Y:S01]  /*7420*/  IMAD.MOV.U32 R60, RZ, RZ, R222 ;  /* 0x000000ffff3c7224 */ /* 0x000fe200078e00de */
[----:B------:R-:W-:Y:S01]  /*7430*/  SHF.R.U32.HI R4, RZ, 0x10, R18 ;  /* 0x00000010ff047819 */ /* 0x000fe20000011612 */
[----:B------:R-:W-:Y:S01]  /*7440*/  IMAD.MOV.U32 R61, RZ, RZ, R221 ;  /* 0x000000ffff3d7224 */ /* 0x000fe200078e00dd */
[----:B------:R-:W-:Y:S01]  /*7450*/  @!P4 PRMT R218, R105, 0x5410, RZ ;  /* 0x0000541069dac816 */ /* 0x000fe200000000ff */
[----:B------:R-:W-:Y:S01]  /*7460*/  IMAD.MOV.U32 R105, RZ, RZ, R49 ;  /* 0x000000ffff697224 */ /* 0x000fe200078e0031 */
[----:B------:R-:W-:Y:S01]  /*7470*/  LOP3.LUT R4, R4, 0xff, RZ, 0xc0, !PT ;  /* 0x000000ff04047812 */ /* 0x000fe200078ec0ff */
[----:B------:R-:W-:-:S03]  /*7480*/  IMAD.MOV.U32 R49, RZ, RZ, R227 ;  /* 0x000000ffff317224 */ /* 0x000fc600078e00e3 */
[----:B------:R-:W-:Y:S02]  /*7490*/  ISETP.GE.U32.AND P5, PT, R121, R4, PT ;  /* 0x000000047900720c */ /* 0x000fe40003fa6070 */
[----:B------:R-:W-:Y:S01]  /*74a0*/  LOP3.LUT R4, R18, 0xffff, RZ, 0xc0, !PT ;  /* 0x0000ffff12047812 */ /* 0x000fe200078ec0ff */
[----:B------:R-:W-:-:S03]  /*74b0*/  @!P2 HFMA2.BF16_V2 R103, -RZ.H0_H0, RZ.H0_H0, -R236.H0_H0 ;  /* 0x200000ffff67a231 */ /* 0x000fc600003409ec */
[----:B------:R-:W-:Y:S01]  /*74c0*/  SHF.R.U32.HI R4, RZ, 0x8, R4 ;  /* 0x00000008ff047819 */ /* 0x000fe20000011604 */
[----:B------:R-:W-:Y:S01]  /*74d0*/  HMMA.16816.F32.BF16 R116, R8, R26, R20 ;  /* 0x0000001a0874723c */ /* 0x000fe20000041814 */
[----:B------:R-:W-:Y:S01]  /*74e0*/  @!P2 PRMT R236, R103, 0x5410, RZ ;  /* 0x0000541067eca816 */ /* 0x000fe200000000ff */
[----:B------:R-:W1:Y:S01]  /*74f0*/  LDSM.16.MT88.4 R20, [R182+0x1c000] ;  /* 0x01c00000b614783b */ /* 0x000e620000004200 */
[----:B------:R-:W-:Y:S01]  /*7500*/  LOP3.LUT R4, R4, 0xffff, RZ, 0xc0, !PT ;  /* 0x0000ffff04047812 */ /* 0x000fe200078ec0ff */
[----:B------:R-:W-:Y:S02]  /*7510*/  IMAD.MOV.U32 R103, RZ, RZ, R63 ;  /* 0x000000ffff677224 */ /* 0x000fe400078e003f */
[----:B------:R-:W-:Y:S01]  /*7520*/  @!P5 HFMA2.BF16_V2 R106, -RZ.H0_H0, RZ.H0_H0, -R84.H0_H0 ;  /* 0x200000ffff6ad231 */ /* 0x000fe20000340954 */
[C---:B------:R-:W-:Y:S01]  /*7530*/  ISETP.GE.U32.AND P2, PT, R121.reuse, R4, PT ;  /* 0x000000047900720c */ /* 0x040fe20003f46070 */
[----:B------:R-:W2:Y:S01]  /*7540*/  LDSM.16.MT88.4 R24, [R182+0x1c800] ;  /* 0x01c80000b618783b */ /* 0x000ea20000004200 */
[----:B------:R-:W-:Y:S01]  /*7550*/  LOP3.LUT R4, R18, 0xff, RZ, 0xc0, !PT ;  /* 0x000000ff12047812 */ /* 0x000fe200078ec0ff */
[----:B------:R-:W-:Y:S01]  /*7560*/  IMAD.MOV.U32 R63, RZ, RZ, R123 ;  /* 0x000000ffff3f7224 */ /* 0x000fe200078e007b */
[----:B------:R-:W-:Y:S01]  /*7570*/  @!P5 PRMT R84, R106, 0x5410, RZ ;  /* 0x000054106a54d816 */ /* 0x000fe200000000ff */
[----:B------:R-:W-:Y:S01]  /*7580*/  IMAD.MOV.U32 R106, RZ, RZ, R122 ;  /* 0x000000ffff6a7224 */ /* 0x000fe200078e007a */
[----:B------:R-:W-:-:S02]  /*7590*/  ISETP.GE.U32.AND P3, PT, R121, R4, PT ;  /* 0x000000047900720c */ /* 0x000fc40003f66070 */
[----:B------:R-:W-:Y:S02]  /*75a0*/  LOP3.LUT R4, R2, 0xff, RZ, 0xc0, !PT ;  /* 0x000000ff02047812 */ /* 0x000fe400078ec0ff */
[----:B------:R-:W-:Y:S02]  /*75b0*/  SHF.R.U32.HI R2, RZ, 0x18, R18 ;  /* 0x00000018ff027819 */ /* 0x000fe40000011612 */
[C---:B------:R-:W-:Y:S01]  /*75c0*/  ISETP.GE.U32.AND P5, PT, R121.reuse, R3, PT ;  /* 0x000000037900720c */ /* 0x040fe20003fa6070 */
[----:B------:R-:W-:Y:S01]  /*75d0*/  @!P2 HFMA2.BF16_V2 R107, -RZ.H0_H0, RZ.H0_H0, -R78.H0_H0 ;  /* 0x200000ffff6ba231 */ /* 0x000fe2000034094e */
[----:B------:R-:W-:Y:S02]  /*75e0*/  ISETP.GE.U32.AND P4, PT, R121, R2, PT ;  /* 0x000000027900720c */ /* 0x000fe40003f86070 */
[----:B------:R-:W-:Y:S02]  /*75f0*/  LOP3.LUT R2, R36, 0xff, RZ, 0xc0, !PT ;  /* 0x000000ff24027812 */ /* 0x000fe400078ec0ff */
[----:B------:R-:W-:Y:S01]  /*7600*/  SHF.R.U32.HI R3, RZ, 0x8, R29 ;  /* 0x00000008ff037819 */ /* 0x000fe2000001161d */
[----:B------:R-:W-:Y:S01]  /*7610*/  @!P3 HFMA2.BF16_V2 R108, -RZ.H0_H0, RZ.H0_H0, -R77.H0_H0 ;  /* 0x200000ffff6cb231 */ /* 0x000fe2000034094d */
[----:B------:R-:W-:Y:S01]  /*7620*/  @!P2 PRMT R78, R107, 0x5410, RZ ;  /* 0x000054106b4ea816 */ /* 0x000fe200000000ff */
[----:B------:R-:W-:Y:S01]  /*7630*/  IMAD.MOV.U32 R107, RZ, RZ, R89 ;  /* 0x000000ffff6b7224 */ /* 0x000fe200078e0059 */
[----:B------:R-:W-:Y:S01]  /*7640*/  PRMT R42, R41, 0x5410, R3 ;  /* 0x00005410292a7816 */ /* 0x000fe20000000003 */
[----:B------:R-:W-:Y:S01]  /*7650*/  IMAD.MOV.U32 R89, RZ, RZ, R37 ;  /* 0x000000ffff597224 */ /* 0x000fe200078e0025 */
[----:B------:R-:W-:Y:S01]  /*7660*/  @!P3 PRMT R77, R108, 0x5410, RZ ;  /* 0x000054106c4db816 */ /* 0x000fe200000000ff */
[----:B------:R-:W-:Y:S01]  /*7670*/  IMAD.MOV.U32 R108, RZ, RZ, R62 ;  /* 0x000000ffff6c7224 */ /* 0x000fe200078e003e */
[C---:B------:R-:W-:Y:S01]  /*7680*/  ISETP.GE.U32.AND P3, PT, R121.reuse, R2, PT ;  /* 0x000000027900720c */ /* 0x040fe20003f66070 */
[----:B------:R-:W-:Y:S01]  /*7690*/  @!P4 HFMA2.BF16_V2 R109, -RZ.H0_H0, RZ.H0_H0, -R79.H0_H0 ;  /* 0x200000ffff6dc231 */ /* 0x000fe2000034094f */
[----:B------:R-:W-:Y:S01]  /*76a0*/  LOP3.LUT R2, R30, 0xff, RZ, 0xc0, !PT ;  /* 0x000000ff1e027812 */ /* 0x000fe200078ec0ff */
[----:B------:R-:W-:Y:S01]  /*76b0*/  IMAD.MOV.U32 R62, RZ, RZ, R220 ;  /* 0x000000ffff3e7224 */ /* 0x000fe200078e00dc */
[----:B------:R-:W-:-:S02]  /*76c0*/  ISETP.GE.U32.AND P2, PT, R121, R4, PT ;  /* 0x000000047900720c */ /* 0x000fc40003f46070 */
[----:B------:R-:W-:Y:S02]  /*76d0*/  @!P4 PRMT R79, R109, 0x5410, RZ ;  /* 0x000054106d4fc816 */ /* 0x000fe400000000ff */
[----:B------:R-:W3:Y:S01]  /*76e0*/  LDC.U8 R109, c[0x0][0x2d8] ;  /* 0x0000b600ff6d7b82 */ /* 0x000ee20000000000 */
[----:B------:R-:W-:Y:S01]  /*76f0*/  PRMT R41, R2, 0x5410, R39 ;  /* 0x0000541002297816 */ /* 0x000fe20000000027 */
[----:B------:R-:W-:Y:S01]  /*7700*/  IMAD.WIDE.U32 R2, R38, -0x2daee0ad, RZ ;  /* 0xd2511f5326027825 */ /* 0x000fe200078e00ff */
[C---:B------:R-:W-:Y:S02]  /*7710*/  LOP3.LUT R29, R6.reuse, 0xff, RZ, 0xc0, !PT ;  /* 0x000000ff061d7812 */ /* 0x040fe400078ec0ff */
[----:B------:R-:W-:Y:S01]  /*7720*/  @!P3 HFMA2.BF16_V2 R125, -RZ.H0_H0, RZ.H0_H0, -R239.H0_H0 ;  /* 0x200000ffff7db231 */ /* 0x000fe200003409ef */
[----:B------:R-:W-:Y:S02]  /*7730*/  LOP3.LUT R37, R6, 0xffff, RZ, 0xc0, !PT ;  /* 0x0000ffff06257812 */ /* 0x000fe400078ec0ff */
[C---:B------:R-:W-:Y:S01]  /*7740*/  LOP3.LUT R32, R2.reuse, 0xffff, RZ, 0xc0, !PT ;  /* 0x0000ffff02207812 */ /* 0x040fe200078ec0ff */
[----:B------:R-:W-:Y:S01]  /*7750*/  @!P2 HFMA2.BF16_V2 R126, -RZ.H0_H0, RZ.H0_H0, -R213.H0_H0 ;  /* 0x200000ffff7ea231 */ /* 0x000fe200003409d5 */
[----:B------:R-:W-:-:S02]  /*7760*/  LOP3.LUT R35, R2, 0xff, RZ, 0xc0, !PT ;  /* 0x000000ff02237812 */ /* 0x000fc400078ec0ff */
[--C-:B------:R-:W-:Y:S02]  /*7770*/  SHF.R.U32.HI R34, RZ, 0x10, R2.reuse ;  /* 0x00000010ff227819 */ /* 0x100fe40000011602 */
[----:B------:R-:W-:Y:S02]  /*7780*/  SHF.R.U32.HI R33, RZ, 0x18, R2 ;  /* 0x00000018ff217819 */ /* 0x000fe40000011602 */
[----:B------:R-:W-:Y:S01]  /*7790*/  SHF.R.U32.HI R2, RZ, 0x8, R44 ;  /* 0x00000008ff027819 */ /* 0x000fe2000001162c */
[----:B------:R-:W-:Y:S01]  /*77a0*/  IMAD.MOV.U32 R44, RZ, RZ, R120 ;  /* 0x000000ffff2c7224 */ /* 0x000fe200078e0078 */
[----:B------:R-:W-:Y:S02]  /*77b0*/  @!P3 PRMT R239, R125, 0x5410, RZ ;  /* 0x000054107defb816 */ /* 0x000fe400000000ff */
[----:B------:R-:W-:Y:S02]  /*77c0*/  LOP3.LUT R2, R2, 0xffff, RZ, 0xc0, !PT ;  /* 0x0000ffff02027812 */ /* 0x000fe400078ec0ff */
[----:B------:R-:W-:-:S02]  /*77d0*/  SHF.R.U32.HI R36, RZ, 0x10, R6 ;  /* 0x00000010ff247819 */ /* 0x000fc40000011606 */
[C---:B---3--:R-:W-:Y:S02]  /*77e0*/  ISETP.GE.U32.AND P4, PT, R109.reuse, R2, PT ;  /* 0x000000026d00720c */ /* 0x048fe40003f86070 */
[----:B------:R-:W-:Y:S02]  /*77f0*/  LOP3.LUT R2, R16, 0xff, RZ, 0xc0, !PT ;  /* 0x000000ff10027812 */ /* 0x000fe400078ec0ff */
[----:B-1----:R-:W-:Y:S01]  /*7800*/  HMMA.16816.F32.BF16 R16, R12, R20, RZ ;  /* 0x000000140c10723c */ /* 0x002fe200000418ff */
[----:B------:R-:W-:Y:S02]  /*7810*/  SHF.R.U32.HI R30, RZ, 0x18, R6 ;  /* 0x00000018ff1e7819 */ /* 0x000fe40000011606 */
[----:B------:R-:W-:Y:S02]  /*7820*/  ISETP.GE.U32.AND P6, PT, R109, R2, PT ;  /* 0x000000026d00720c */ /* 0x000fe40003fc6070 */
[----:B------:R-:W-:Y:S02]  /*7830*/  SHF.R.U32.HI R2, RZ, 0x8, R31 ;  /* 0x00000008ff027819 */ /* 0x000fe4000001161f */
[----:B------:R-:W-:-:S02]  /*7840*/  LOP3.LUT R4, R3, UR7, R40, 0x96, !PT ;  /* 0x0000000703047c12 */ /* 0x000fc4000f8e9628 */
[----:B------:R-:W-:Y:S01]  /*7850*/  LOP3.LUT R2, R2, 0xffff, RZ, 0xc0, !PT ;  /* 0x0000ffff02027812 */ /* 0x000fe200078ec0ff */
[----:B------:R-:W-:Y:S01]  /*7860*/  @!P4 HFMA2.BF16_V2 R115, -RZ.H0_H0, RZ.H0_H0, -R85.H0_H0 ;  /* 0x200000ffff73c231 */ /* 0x000fe20000340955 */
[--C-:B------:R-:W-:Y:S02]  /*7870*/  SHF.R.U32.HI R3, RZ, 0x10, R28.reuse ;  /* 0x00000010ff037819 */ /* 0x100fe4000001161c */
[----:B------:R-:W-:Y:S02]  /*7880*/  ISETP.GE.U32.AND P3, PT, R109, R2, PT ;  /* 0x000000026d00720c */ /* 0x000fe40003f66070 */
[----:B------:R-:W-:Y:S02]  /*7890*/  LOP3.LUT R2, R28, 0xffff, RZ, 0xc0, !PT ;  /* 0x0000ffff1c027812 */ /* 0x000fe400078ec0ff */
[----:B------:R-:W-:Y:S02]  /*78a0*/  SHF.R.U32.HI R7, RZ, 0x18, R28 ;  /* 0x00000018ff077819 */ /* 0x000fe4000001161c */
[----:B------:R-:W-:-:S02]  /*78b0*/  SHF.R.U32.HI R6, RZ, 0x8, R2 ;  /* 0x00000008ff067819 */ /* 0x000fc40000011602 */
[----:B------:R-:W-:Y:S02]  /*78c0*/  LOP3.LUT R2, R3, 0xff, RZ, 0xc0, !PT ;  /* 0x000000ff03027812 */ /* 0x000fe400078ec0ff */
[----:B------:R-:W-:Y:S01]  /*78d0*/  @!P2 PRMT R213, R126, 0x5410, RZ ;  /* 0x000054107ed5a816 */ /* 0x000fe200000000ff */
[----:B--2---:R-:W-:Y:S01]  /*78e0*/  HMMA.16816.F32.BF16 R120, R8, R24, R16 ;  /* 0x000000180878723c */ /* 0x004fe20000041810 */
[----:B------:R-:W-:Y:S01]  /*78f0*/  PRMT R40, R2, 0x5410, R7 ;  /* 0x0000541002287816 */ /* 0x000fe20000000007 */
[----:B------:R-:W-:Y:S01]  /*7900*/  @!P3 HFMA2.BF16_V2 R127, -RZ.H0_H0, RZ.H0_H0, -R212.H0_H0 ;  /* 0x200000ffff7fb231 */ /* 0x000fe200003409d4 */
[----:B------:R-:W-:Y:S01]  /*7910*/  LOP3.LUT R2, R34, 0xff, RZ, 0xc0, !PT ;  /* 0x000000ff22027812 */ /* 0x000fe200078ec0ff */
[----:B------:R-:W-:Y:S01]  /*7920*/  FADD.FTZ R7, R242, R168 ;  /* 0x000000a8f2077221 */ /* 0x000fe20000010000 */
[----:B------:R-:W-:Y:S01]  /*7930*/  SHF.R.U32.HI R3, RZ, 0x8, R32 ;  /* 0x00000008ff037819 */ /* 0x000fe20000011620 */
[----:B------:R-:W-:Y:S01]  /*7940*/  IMAD.MOV.U32 R34, RZ, RZ, c[0x0][0x228] ;  /* 0x00008a00ff227624 */ /* 0x000fe200078e00ff */
[----:B------:R-:W-:Y:S01]  /*7950*/  @!P3 PRMT R212, R127, 0x5410, RZ ;  /* 0x000054107fd4b816 */ /* 0x000fe200000000ff */
[----:B------:R-:W-:Y:S01]  /*7960*/  HMMA.16816.F32.BF16 R16, R12, R22, RZ ;  /* 0x000000160c10723c */ /* 0x000fe200000418ff */
[----:B------:R-:W1:Y:S01]  /*7970*/  LDSM.16.MT88.4 R20, [R180+0x1e000] ;  /* 0x01e00000b414783b */ /* 0x000e620000004200 */
[----:B------:R-:W-:Y:S01]  /*7980*/  PRMT R39, R35, 0x5410, R3 ;  /* 0x0000541023277816 */ /* 0x000fe20000000003 */
[--C-:B------:R-:W-:Y:S01]  /*7990*/  FFMA.FTZ R3, R112, c[0x0][0x23c], -R5.reuse ;  /* 0x00008f0070037a23 */ /* 0x100fe20000010805 */
[----:B------:R-:W-:Y:S01]  /*79a0*/  ISETP.GE.U32.AND P1, PT, R109, R30, PT ;  /* 0x0000001e6d00720c */ /* 0x000fe20003f26070 */
[----:B------:R-:W-:Y:S01]  /*79b0*/  FFMA.FTZ R5, R111, c[0x0][0x23c], -R5 ;  /* 0x00008f006f057a23 */ /* 0x000fe20000010805 */
[----:B------:R-:W-:Y:S01]  /*79c0*/  @!P6 HFMA2.BF16_V2 R111, -RZ.H0_H0, RZ.H0_H0, -R211.H0_H0 ;  /* 0x200000ffff6fe231 */ /* 0x000fe200003409d3 */
[----:B------:R-:W-:Y:S01]  /*79d0*/  @!P4 PRMT R85, R115, 0x5410, RZ ;  /* 0x000054107355c816 */ /* 0x000fe200000000ff */
[----:B------:R-:W-:Y:S01]  /*79e0*/  IMAD.MOV.U32 R35, RZ, RZ, R105 ;  /* 0x000000ffff237224 */ /* 0x000fe200078e0069 */
[----:B------:R-:W-:Y:S01]  /*79f0*/  ISETP.GE.U32.AND P4, PT, R109, R29, PT ;  /* 0x0000001d6d00720c */ /* 0x000fe20003f86070 */
[----:B------:R-:W-:Y:S01]  /*7a00*/  IMAD.MOV.U32 R115, RZ, RZ, R104 ;  /* 0x000000ffff737224 */ /* 0x000fe200078e0068 */
[----:B------:R-:W-:Y:S01]  /*7a10*/  @!P6 PRMT R211, R111, 0x5410, RZ ;  /* 0x000054106fd3e816 */ /* 0x000fe200000000ff */
[----:B------:R-:W-:Y:S01]  /*7a20*/  IMAD.MOV.U32 R105, RZ, RZ, R62 ;  /* 0x000000ffff697224 */ /* 0x000fe200078e003e */
[----:B------:R-:W-:Y:S01]  /*7a30*/  @!P5 HFMA2.BF16_V2 R112, -RZ.H0_H0, RZ.H0_H0, -R210.H0_H0 ;  /* 0x200000ffff70d231 */ /* 0x000fe200003409d2 */
[----:B------:R-:W-:-:S02]  /*7a40*/  IMAD.MOV.U32 R104, RZ, RZ, R61 ;  /* 0x000000ffff687224 */ /* 0x000fc400078e003d */
[----:B------:R-:W-:Y:S02]  /*7a50*/  IMAD.MOV.U32 R61, RZ, RZ, R83 ;  /* 0x000000ffff3d7224 */ /* 0x000fe400078e0053 */
[----:B------:R-:W-:Y:S01]  /*7a60*/  IMAD.MOV.U32 R62, RZ, RZ, R82 ;  /* 0x000000ffff3e7224 */ /* 0x000fe200078e0052 */
[----:B------:R-:W-:Y:S01]  /*7a70*/  @!P5 PRMT R210, R112, 0x5410, RZ ;  /* 0x0000541070d2d816 */ /* 0x000fe200000000ff */
[----:B------:R-:W-:-:S04]  /*7a80*/  IMAD.SHL.U32 R34, R34, 0x8, RZ ;  /* 0x0000000822227824 */ /* 0x000fc800078e00ff */
[----:B------:R-:W-:Y:S01]  /*7a90*/  HMMA.16816.F32.BF16 R224, R8, R26, R16 ;  /* 0x0000001a08e0723c */ /* 0x000fe20000041810 */
[----:B------:R-:W2:Y:S06]  /*7aa0*/  LDSM.16.MT88.4 R24, [R180+0x1e800] ;  /* 0x01e80000b418783b */ /* 0x000eac0000004200 */
[----:B------:R-:W-:-:S04]  /*7ab0*/  LOP3.LUT R16, R28, 0xff, RZ, 0xc0, !PT ;  /* 0x000000ff1c107812 */ /* 0x000fc800078ec0ff */
[----:B------:R-:W-:Y:S02]  /*7ac0*/  PRMT R38, R16, 0x5410, R6 ;  /* 0x0000541010267816 */ /* 0x000fe40000000006 */
[----:B------:R-:W-:Y:S02]  /*7ad0*/  LOP3.LUT R6, R36, 0xff, RZ, 0xc0, !PT ;  /* 0x000000ff24067812 */ /* 0x000fe400078ec0ff */
[----:B------:R-:W-:Y:S01]  /*7ae0*/  PRMT R36, R2, 0x5410, R33 ;  /* 0x0000541002247816 */ /* 0x000fe20000000021 */
[----:B-1----:R-:W-:Y:S01]  /*7af0*/  HMMA.16816.F32.BF16 R16, R12, R20, RZ ;  /* 0x000000140c10723c */ /* 0x002fe200000418ff */
[----:B------:R-:W-:Y:S02]  /*7b00*/  SHF.R.U32.HI R2, RZ, 0x8, R37 ;  /* 0x00000008ff027819 */ /* 0x000fe40000011625 */
[----:B------:R-:W-:Y:S02]  /*7b10*/  ISETP.GE.U32.AND P2, PT, R109, R6, PT ;  /* 0x000000066d00720c */ /* 0x000fe40003f46070 */
[----:B------:R-:W-:-:S04]  /*7b20*/  LOP3.LUT R2, R2, 0xffff, RZ, 0xc0, !PT ;  /* 0x0000ffff02027812 */ /* 0x000fc800078ec0ff */
[----:B------:R-:W-:Y:S01]  /*7b30*/  ISETP.GE.U32.AND P3, PT, R109, R2, PT ;  /* 0x000000026d00720c */ /* 0x000fe20003f66070 */
[----:B------:R-:W-:Y:S02]  /*7b40*/  FADD.FTZ R2, R106, R44 ;  /* 0x0000002c6a027221 */ /* 0x000fe40000010000 */
[----:B------:R-:W-:Y:S02]  /*7b50*/  IMAD.MOV.U32 R106, RZ, RZ, R98 ;  /* 0x000000ffff6a7224 */ /* 0x000fe400078e0062 */
[----:B------:R-:W-:Y:S01]  /*7b60*/  FADD.FTZ R6, R252, R2 ;  /* 0x00000002fc067221 */ /* 0x000fe20000010000 */
[----:B------:R-:W-:Y:S01]  /*7b70*/  LOP3.LUT R2, R4, 0xffff, RZ, 0xc0, !PT ;  /* 0x0000ffff04027812 */ /* 0x000fe200078ec0ff */
[----:B------:R1:W-:Y:S01]  /*7b80*/  MUFU.EX2 R98, R3 ;  /* 0x0000000300627308 */ /* 0x0003e20000000800 */
[----:B------:R-:W-:-:S07]  /*7b90*/  IMAD.MOV.U32 R44, RZ, RZ, R108 ;  /* 0x000000ffff2c7224 */ /* 0x000fce00078e006c */
[----:B--2---:R-:W-:Y:S01]  /*7ba0*/  HMMA.16816.F32.BF16 R220, R8, R24, R16 ;  /* 0x0000001808dc723c */ /* 0x004fe20000041810 */
[----:B------:R2:W3:Y:S07]  /*7bb0*/  MUFU.EX2 R252, R5 ;  /* 0x0000000500fc7308 */ /* 0x0004ee0000000800 */
[----:B------:R-:W-:Y:S01]  /*7bc0*/  HMMA.16816.F32.BF16 R16, R12, R22, RZ ;  /* 0x000000160c10723c */ /* 0x000fe200000418ff */
[----:B-1----:R-:W-:Y:S01]  /*7bd0*/  SHF.R.U32.HI R3, RZ, 0x8, R2 ;  /* 0x00000008ff037819 */ /* 0x002fe20000011602 */
[----:B------:R-:W-:Y:S01]  /*7be0*/  LDSM.16.MT88.4 R20, [R181+0x1e800] ;  /* 0x01e80000b514783b */ /* 0x000fe20000004200 */
[----:B------:R-:W-:-:S04]  /*7bf0*/  LOP3.LUT R2, R4, 0xff, RZ, 0xc0, !PT ;  /* 0x000000ff04027812 */ /* 0x000fc800078ec0ff */
[----:B------:R-:W-:Y:S01]  /*7c00*/  PRMT R31, R2, 0x5410, R3 ;  /* 0x00005410021f7816 */ /* 0x000fe20000000003 */
[----:B------:R-:W-:Y:S01]  /*7c10*/  FFMA.FTZ R3, R113, c[0x0][0x23c], -R0 ;  /* 0x00008f0071037a23 */ /* 0x000fe20000010800 */
[--C-:B------:R-:W-:Y:S01]  /*7c20*/  SHF.R.U32.HI R2, RZ, 0x10, R4.reuse ;  /* 0x00000010ff027819 */ /* 0x100fe20000011604 */
[----:B--2---:R-:W-:Y:S01]  /*7c30*/  FADD.FTZ R5, R243, R7 ;  /* 0x00000007f3057221 */ /* 0x004fe20000010000 */
[----:B------:R-:W-:Y:S01]  /*7c40*/  SHF.R.U32.HI R4, RZ, 0x18, R4 ;  /* 0x00000018ff047819 */ /* 0x000fe20000011604 */
[----:B------:R1:W-:Y:S01]  /*7c50*/  MUFU.EX2 R243, R3 ;  /* 0x0000000300f37308 */ /* 0x0003e20000000800 */
[----:B------:R-:W-:Y:S01]  /*7c60*/  LOP3.LUT R2, R2, 0xff, RZ, 0xc0, !PT ;  /* 0x000000ff02027812 */ /* 0x000fe200078ec0ff */
[----:B------:R-:W-:-:S03]  /*7c70*/  FFMA.FTZ R0, R114, c[0x0][0x23c], -R0 ;  /* 0x00008f0072007a23 */ /* 0x000fc60000010800 */
[----:B------:R-:W-:Y:S01]  /*7c80*/  PRMT R30, R2, 0x5410, R4 ;  /* 0x00005410021e7816 */ /* 0x000fe20000000004 */
[----:B------:R-:W-:Y:S02]  /*7c90*/  FADD.FTZ R2, R135, R6 ;  /* 0x0000000687027221 */ /* 0x000fe40000010000 */
[----:B------:R3:W2:Y:S02]  /*7ca0*/  MUFU.EX2 R242, R0 ;  /* 0x0000000000f27308 */ /* 0x0006a40000000800 */
[----:B------:R-:W-:Y:S02]  /*7cb0*/  FADD.FTZ R2, R134, R2 ;  /* 0x0000000286027221 */ /* 0x000fe40000010000 */
[----:B------:R-:W-:Y:S01]  /*7cc0*/  HMMA.16816.F32.BF16 R124, R8, R26, R16 ;  /* 0x0000001a087c723c */ /* 0x000fe20000041810 */
[----:B------:R-:W4:Y:S01]  /*7cd0*/  LDSM.16.MT88.4 R16, [R181+0x1e000] ;  /* 0x01e00000b510783b */ /* 0x000f220000004200 */
[----:B-1----:R-:W-:-:S04]  /*7ce0*/  FADD.FTZ R3, R169, R5 ;  /* 0x00000005a9037221 */ /* 0x002fc80000010000 */
[----:B------:R-:W-:Y:S01]  /*7cf0*/  FADD.FTZ R3, R130, R3 ;  /* 0x0000000382037221 */ /* 0x000fe20000010000 */
[----:B---3--:R-:W-:-:S04]  /*7d00*/  F2FP.BF16.PACK_AB R0, R252, R98 ;  /* 0x00000062fc00723e */ /* 0x008fc800000010ff */
[C---:B------:R-:W-:Y:S02]  /*7d10*/  PRMT R168, R0.reuse, 0x7632, R168 ;  /* 0x0000763200a87816 */ /* 0x040fe400000000a8 */
[----:B------:R-:W-:Y:S02]  /*7d20*/  PRMT R169, R0, 0x7610, R169 ;  /* 0x0000761000a97816 */ /* 0x000fe400000000a9 */
[----:B--2---:R-:W-:Y:S01]  /*7d30*/  F2FP.BF16.PACK_AB R0, R242, R243 ;  /* 0x000000f3f200723e */ /* 0x004fe200000010ff */
[----:B------:R-:W-:Y:S01]  /*7d40*/  @!P3 HFMA2.BF16_V2 R113, -RZ.H0_H0, RZ.H0_H0, -R168.H0_H0 ;  /* 0x200000ffff71b231 */ /* 0x000fe200003409a8 */
[----:B------:R-:W-:Y:S01]  /*7d50*/  PRMT R33, R169, 0x5410, R168 ;  /* 0x00005410a9217816 */ /* 0x000fe200000000a8 */
[----:B------:R-:W-:Y:S01]  /*7d60*/  IMAD.MOV.U32 R25, RZ, RZ, R115 ;  /* 0x000000ffff197224 */ /* 0x000fe200078e0073 */
[----:B------:R-:W-:Y:S01]  /*7d70*/  PRMT R135, R0, 0x7610, R135 ;  /* 0x0000761000877816 */ /* 0x000fe20000000087 */
[----:B------:R-:W-:Y:S01]  /*7d80*/  @!P4 HFMA2.BF16_V2 R114, -RZ.H0_H0, RZ.H0_H0, -R169.H0_H0 ;  /* 0x200000ffff72c231 */ /* 0x000fe200003409a9 */
[----:B------:R-:W-:-:S02]  /*7d90*/  @!P3 PRMT R168, R113, 0x5410, RZ ;  /* 0x0000541071a8b816 */ /* 0x000fc400000000ff */
[----:B------:R-:W-:Y:S02]  /*7da0*/  LEA R28, P3, R107, c[0x0][0x1f8], 0x1 ;  /* 0x00007e006b1c7a11 */ /* 0x000fe400078608ff */
[----:B------:R-:W-:Y:S01]  /*7db0*/  PRMT R134, R0, 0x7632, R134 ;  /* 0x0000763200867816 */ /* 0x000fe20000000086 */
[----:B------:R-:W-:Y:S01]  /*7dc0*/  FADD.FTZ R0, R241, R2 ;  /* 0x00000002f1007221 */ /* 0x000fe20000010000 */
[----:B------:R-:W-:Y:S01]  /*7dd0*/  LEA.HI.X R29, R107, c[0x0][0x1fc], R106, 0x1, P3 ;  /* 0x00007f006b1d7a11 */ /* 0x000fe200018f0c6a */
[----:B------:R-:W-:Y:S01]  /*7de0*/  IMAD.MOV.U32 R106, RZ, RZ, R63 ;  /* 0x000000ffff6a7224 */ /* 0x000fe200078e003f */
[----:B------:R-:W-:Y:S01]  /*7df0*/  @!P4 PRMT R169, R114, 0x5410, RZ ;  /* 0x0000541072a9c816 */ /* 0x000fe200000000ff */
[----:B------:R-:W-:Y:S01]  /*7e00*/  IMAD.MOV.U32 R107, RZ, RZ, R60 ;  /* 0x000000ffff6b7224 */ /* 0x000fe200078e003c */
[----:B------:R-:W-:Y:S01]  /*7e10*/  @!P2 HFMA2.BF16_V2 R129, -RZ.H0_H0, RZ.H0_H0, -R135.H0_H0 ;  /* 0x200000ffff81a231 */ /* 0x000fe20000340987 */
[----:B------:R-:W-:Y:S01]  /*7e20*/  IMAD.MOV.U32 R63, RZ, RZ, R81 ;  /* 0x000000ffff3f7224 */ /* 0x000fe200078e0051 */
[----:B------:R1:W-:Y:S01]  /*7e30*/  STG.E.U16 [R28.64], R77 ;  /* 0x0000004d1c007986 */ /* 0x0003e2000c101518 */
[----:B------:R-:W-:Y:S01]  /*7e40*/  IMAD.MOV.U32 R60, RZ, RZ, R80 ;  /* 0x000000ffff3c7224 */ /* 0x000fe200078e0050 */
[----:B------:R-:W-:Y:S01]  /*7e50*/  PRMT R32, R135, 0x5410, R134 ;  /* 0x0000541087207816 */ /* 0x000fe20000000086 */
[----:B----4-:R-:W-:Y:S01]  /*7e60*/  HMMA.16816.F32.BF16 R4, R12, R16, RZ ;  /* 0x000000100c04723c */ /* 0x010fe200000418ff */
[----:B------:R-:W-:Y:S01]  /*7e70*/  FADD.FTZ R2, R131, R3 ;  /* 0x0000000383027221 */ /* 0x000fe20000010000 */
[----:B------:R2:W-:Y:S01]  /*7e80*/  STG.E.U16 [R28.64+0x2], R78 ;  /* 0x0000024e1c007986 */ /* 0x0005e2000c101518 */
[----:B------:R-:W-:Y:S01]  /*7e90*/  IMAD.MOV.U32 R115, RZ, RZ, R44 ;  /* 0x000000ffff737224 */ /* 0x000fe200078e002c */
[----:B------:R-:W-:Y:S01]  /*7ea0*/  @!P2 PRMT R135, R129, 0x5410, RZ ;  /* 0x000054108187a816 */ /* 0x000fe200000000ff */
[----:B------:R-:W-:Y:S01]  /*7eb0*/  FADD.FTZ R2, R184, R2 ;  /* 0x00000002b8027221 */ /* 0x000fe20000010000 */
[----:B------:R-:W-:Y:S01]  /*7ec0*/  @!P1 HFMA2.BF16_V2 R128, -RZ.H0_H0, RZ.H0_H0, -R134.H0_H0 ;  /* 0x200000ffff809231 */ /* 0x000fe20000340986 */
[----:B------:R-:W-:Y:S11]  /*7ed0*/  FADD.FTZ R0, R35, R0 ;  /* 0x0000000023007221 */ /* 0x000ff60000010000 */
[----:B------:R-:W-:Y:S06]  /*7ee0*/  @!UPT UIADD3 URZ, URZ, URZ, URZ ;  /* 0x0000003f3f3ff290 */ /* 0x000fec000fffe03f */
[----:B------:R-:W-:Y:S01]  /*7ef0*/  HMMA.16816.F32.BF16 R108, R8, R20, R4 ;  /* 0x00000014086c723c */ /* 0x000fe20000041804 */
[----:B------:R-:W-:Y:S02]  /*7f00*/  FADD.FTZ R241, R25, R2 ;  /* 0x0000000219f17221 */ /* 0x000fe40000010000 */
[----:B-1----:R-:W-:Y:S01]  /*7f10*/  IMAD.MOV.U32 R77, RZ, RZ, R51 ;  /* 0x000000ffff4d7224 */ /* 0x002fe200078e0033 */
[----:B------:R-:W-:Y:S01]  /*7f20*/  LDSM.16.MT88.4 R24, [R183+0x1e800] ;  /* 0x01e80000b718783b */ /* 0x000fe20000004200 */
[----:B------:R-:W-:Y:S01]  /*7f30*/  IMAD.MOV.U32 R44, RZ, RZ, R103 ;  /* 0x000000ffff2c7224 */ /* 0x000fe200078e0067 */
[----:B------:R-:W-:Y:S01]  /*7f40*/  HSET2.LE.AND R3, R31, R93, PT ;  /* 0x0000005d1f037233 */ /* 0x000fe20003803000 */
[----:B------:R-:W-:Y:S01]  /*7f50*/  IMAD.MOV.U32 R130, RZ, RZ, R115 ;  /* 0x000000ffff827224 */ /* 0x000fe200078e0073 */
[----:B------:R-:W-:Y:S01]  /*7f60*/  HMMA.16816.F32.BF16 R4, R12, R18, RZ ;  /* 0x000000120c04723c */ /* 0x000fe200000418ff */
[----:B--2---:R-:W-:Y:S01]  /*7f70*/  IMAD.MOV.U32 R78, RZ, RZ, R48 ;  /* 0x000000ffff4e7224 */ /* 0x004fe200078e0030 */
[----:B------:R-:W-:Y:S01]  /*7f80*/  @!P1 PRMT R134, R128, 0x5410, RZ ;  /* 0x0000541080869816 */ /* 0x000fe200000000ff */
[----:B------:R1:W5:Y:S11]  /*7f90*/  LDL.LU R184, [R1+0xf8] ;  /* 0x0000f80001b87983 */ /* 0x0003760000300800 */
[----:B------:R-:W-:Y:S10]  /*7fa0*/  @!UPT UIADD3 URZ, URZ, URZ, URZ ;  /* 0x0000003f3f3ff290 */ /* 0x000ff4000fffe03f */
[----:B------:R-:W-:Y:S01]  /*7fb0*/  HMMA.16816.F32.BF16 R80, R8, R22, R4 ;  /* 0x000000160850723c */ /* 0x000fe20000041804 */
[----:B------:R-:W2:Y:S01]  /*7fc0*/  LDSM.16.MT88.4 R20, [R183+0x1e000] ;  /* 0x01e00000b714783b */ /* 0x000ea20000004200 */
        /* <DEDUP_REMOVED lines=8> */
[----:B------:R-:W-:Y:S02]  /*8050*/  IMAD.MOV.U32 R112, RZ, RZ, R58 ;  /* 0x000000ffff707224 */ /* 0x000fe400078e003a */
[----:B------:R-:W-:-:S04]  /*8060*/  IMAD.WIDE R34, R34, 0x2, R28 ;  /* 0x0000000222227825 */ /* 0x000fc800078e021c */
[----:B------:R-:W-:Y:S02]  /*8070*/  IMAD.MOV.U32 R37, RZ, RZ, R44 ;  /* 0x000000ffff257224 */ /* 0x000fe400078e002c */
[----:B------:R-:W-:Y:S01]  /*8080*/  FADD.FTZ R240, R240, R0 ;  /* 0x00000000f0f07221 */ /* 0x000fe20000010000 */
[----:B------:R-:W-:Y:S01]  /*8090*/  HSET2.LE.AND R2, R41, R93, PT ;  /* 0x0000005d29027233 */ /* 0x000fe20003803000 */
[----:B--2---:R-:W-:Y:S01]  /*80a0*/  HMMA.16816.F32.BF16 R16, R12, R20, RZ ;  /* 0x000000140c10723c */ /* 0x004fe200000418ff */
[----:B------:R-:W-:Y:S01]  /*80b0*/  IMAD.MOV.U32 R113, RZ, RZ, R59 ;  /* 0x000000ffff717224 */ /* 0x000fe200078e003b */
[----:B------:R-:W-:Y:S01]  /*80c0*/  LOP3.LUT R128, R3, R45, RZ, 0xc0, !PT ;  /* 0x0000002d03807212 */ /* 0x000fe200078ec0ff */
[----:B------:R-:W-:Y:S01]  /*80d0*/  IMAD.MOV.U32 R114, RZ, RZ, R56 ;  /* 0x000000ffff727224 */ /* 0x000fe200078e0038 */
[----:B------:R1:W5:Y:S01]  /*80e0*/  LDL.LU R179, [R1+0xf4] ;  /* 0x0000f40001b37983 */ /* 0x0003620000300800 */
[----:B------:R-:W-:Y:S11]  /*80f0*/  IMAD.MOV.U32 R115, RZ, RZ, R57 ;  /* 0x000000ffff737224 */ /* 0x000ff600078e0039 */
[----:B------:R-:W-:Y:S08]  /*8100*/  @!UPT UIADD3 URZ, URZ, URZ, URZ ;  /* 0x0000003f3f3ff290 */ /* 0x000ff0000fffe03f */
[----:B------:R-:W-:Y:S08]  /*8110*/  HMMA.16816.F32.BF16 R56, R8, R24, R16 ;  /* 0x000000180838723c */ /* 0x000ff00000041810 */
[----:B------:R-:W-:Y:S01]  /*8120*/  HMMA.16816.F32.BF16 R16, R12, R22, RZ ;  /* 0x000000160c10723c */ /* 0x000fe200000418ff */
[----:B------:R-:W2:Y:S01]  /*8130*/  LDSM.16.MT88.4 R20, [R182+0x1e000] ;  /* 0x01e00000b614783b */ /* 0x000ea20000004200 */
[----:B------:R-:W-:-:S02]  /*8140*/  IMAD.MOV.U32 R44, RZ, RZ, R103 ;  /* 0x000000ffff2c7224 */ /* 0x000fc400078e0067 */
[----:B------:R-:W-:Y:S01]  /*8150*/  IMAD.MOV.U32 R103, RZ, RZ, R102 ;  /* 0x000000ffff677224 */ /* 0x000fe200078e0066 */
[----:B------:R3:W-:Y:S01]  /*8160*/  STG.E.U16 [R34.64+0x2], R79 ;  /* 0x0000024f22007986 */ /* 0x0007e2000c101518 */
[----:B------:R-:W-:Y:S02]  /*8170*/  IMAD.MOV.U32 R102, RZ, RZ, R76 ;  /* 0x000000ffff667224 */ /* 0x000fe400078e004c */
[----:B------:R-:W-:Y:S02]  /*8180*/  IMAD.MOV.U32 R76, RZ, RZ, R50 ;  /* 0x000000ffff4c7224 */ /* 0x000fe400078e0032 */
[----:B---3--:R-:W-:Y:S11]  /*8190*/  IMAD.MOV.U32 R79, RZ, RZ, R49 ;  /* 0x000000ffff4f7224 */ /* 0x008ff600078e0031 */
[----:B------:R-:W-:Y:S03]  /*81a0*/  @!UPT UIADD3 URZ, URZ, URZ, URZ ;  /* 0x0000003f3f3ff290 */ /* 0x000fe6000fffe03f */
[----:B------:R-:W-:Y:S08]  /*81b0*/  HMMA.16816.F32.BF16 R48, R8, R26, R16 ;  /* 0x0000001a0830723c */ /* 0x000ff00000041810 */
[C---:B--2---:R-:W-:Y:S08]  /*81c0*/  HMMA.16816.F32.BF16 R24, R12.reuse, R20, RZ ;  /* 0x000000140c18723c */ /* 0x044ff000000418ff */
[----:B------:R-:W-:Y:S01]  /*81d0*/  HMMA.16816.F32.BF16 R20, R12, R22, RZ ;  /* 0x000000160c14723c */ /* 0x000fe200000418ff */
[----:B------:R-:W2:Y:S01]  /*81e0*/  LDSM.16.MT88.4 R12, [R182+0x1e800] ;  /* 0x01e80000b60c783b */ /* 0x000ea20000004200 */
[----:B------:R-:W-:-:S05]  /*81f0*/  HSET2.LE.AND R0, R38, R93, PT ;  /* 0x0000005d26007233 */ /* 0x000fca0003803000 */
[----:B------:R-:W-:Y:S01]  /*8200*/  LOP3.LUT R4, R0, R46, RZ, 0xc0, !PT ;  /* 0x0000002e00047212 */ /* 0x000fe200078ec0ff */
[----:B------:R-:W-:-:S05]  /*8210*/  HSET2.LE.AND R0, R40, R93, PT ;  /* 0x0000005d28007233 */ /* 0x000fca0003803000 */
[----:B------:R-:W-:-:S03]  /*8220*/  LOP3.LUT R5, R0, R53, RZ, 0xc0, !PT ;  /* 0x0000003500057212 */ /* 0x000fc600078ec0ff */
[C---:B--2---:R-:W-:Y:S08]  /*8230*/  HMMA.16816.F32.BF16 R24, R8.reuse, R12, R24 ;  /* 0x0000000c0818723c */ /* 0x044ff00000041818 */
[----:B------:R-:W-:Y:S01]  /*8240*/  HMMA.16816.F32.BF16 R20, R8, R14, R20 ;  /* 0x0000000e0814723c */ /* 0x000fe20000041814 */
[----:B------:R-:W2:Y:S01]  /*8250*/  LDSM.16.MT88.4 R8, [R180+0x19000] ;  /* 0x01900000b408783b */ /* 0x000ea20000004200 */
[--C-:B------:R-:W-:Y:S01]  /*8260*/  HSET2.LE.AND R0, R42, R93.reuse, PT ;  /* 0x0000005d2a007233 */ /* 0x100fe20003803000 */
[----:B------:R-:W-:Y:S01]  /*8270*/  LOP3.LUT R7, R2, R47, RZ, 0xc0, !PT ;  /* 0x0000002f02077212 */ /* 0x000fe200078ec0ff */
[--C-:B------:R-:W-:Y:S01]  /*8280*/  HSET2.LE.AND R17, R39, R93.reuse, PT ;  /* 0x0000005d27117233 */ /* 0x100fe20003803000 */
[----:B------:R-:W3:Y:S01]  /*8290*/  LDSM.16.MT88.4 R12, [R181+0x19000] ;  /* 0x01900000b50c783b */ /* 0x000ee20000004200 */
[--C-:B------:R-:W-:Y:S01]  /*82a0*/  HSET2.LE.AND R18, R36, R93.reuse, PT ;  /* 0x0000005d24127233 */ /* 0x100fe20003803000 */
[----:B------:R-:W-:Y:S01]  /*82b0*/  LOP3.LUT R6, R0, R52, RZ, 0xc0, !PT ;  /* 0x0000003400067212 */ /* 0x000fe200078ec0ff */
[----:B------:R-:W-:Y:S01]  /*82c0*/  HSET2.LE.AND R16, R30, R93, PT ;  /* 0x0000005d1e107233 */ /* 0x000fe20003803000 */
[----:B------:R-:W-:Y:S01]  /*82d0*/  IMAD.MOV.U32 R36, RZ, RZ, R130 ;  /* 0x000000ffff247224 */ /* 0x000fe200078e0082 */
[----:B------:R-:W-:-:S02]  /*82e0*/  LOP3.LUT R130, R17, R33, RZ, 0xc0, !PT ;  /* 0x0000002111827212 */ /* 0x000fc400078ec0ff */
[----:B------:R-:W-:Y:S02]  /*82f0*/  LOP3.LUT R131, R18, R32, RZ, 0xc0, !PT ;  /* 0x0000002012837212 */ /* 0x000fe400078ec0ff */
[----:B------:R-:W-:Y:S01]  /*8300*/  LOP3.LUT R129, R16, R43, RZ, 0xc0, !PT ;  /* 0x0000002b10817212 */ /* 0x000fe200078ec0ff */
[C---:B--2---:R-:W-:Y:S08]  /*8310*/  HMMA.16816.F32.BF16 R164, R4.reuse, R8, R164 ;  /* 0x0000000804a4723c */ /* 0x044ff000000418a4 */
[----:B------:R-:W-:Y:S01]  /*8320*/  HMMA.16816.F32.BF16 R16, R4, R10, R148 ;  /* 0x0000000a0410723c */ /* 0x000fe20000041894 */
[----:B------:R-:W2:Y:S01]  /*8330*/  LDSM.16.MT88.4 R8, [R183+0x19000] ;  /* 0x01900000b708783b */ /* 0x000ea20000004200 */
[----:B------:R-:W-:-:S02]  /*8340*/  IMAD.MOV.U32 R38, RZ, RZ, R44 ;  /* 0x000000ffff267224 */ /* 0x000fc400078e002c */
[----:B------:R-:W-:Y:S02]  /*8350*/  IMAD.MOV.U32 R39, RZ, RZ, R103 ;  /* 0x000000ffff277224 */ /* 0x000fe400078e0067 */
[----:B------:R-:W-:Y:S02]  /*8360*/  IMAD.MOV.U32 R52, RZ, RZ, R102 ;  /* 0x000000ffff347224 */ /* 0x000fe400078e0066 */
[----:B------:R-:W-:Y:S01]  /*8370*/  IMAD.MOV.U32 R53, RZ, RZ, R101 ;  /* 0x000000ffff357224 */ /* 0x000fe200078e0065 */
[C---:B---3--:R-:W-:Y:S08]  /*8380*/  HMMA.16816.F32.BF16 R156, R4.reuse, R12, R156 ;  /* 0x0000000c049c723c */ /* 0x048ff0000004189c */
[C---:B------:R-:W-:Y:S01]  /*8390*/  HMMA.16816.F32.BF16 R36, R4.reuse, R14, R36 ;  /* 0x0000000e0424723c */ /* 0x040fe20000041824 */
[----:B------:R-:W3:Y:S07]  /*83a0*/  LDSM.16.MT88.4 R12, [R182+0x19000] ;  /* 0x01900000b60c783b */ /* 0x000eee0000004200 */
[C---:B--2---:R-:W-:Y:S08]  /*83b0*/  HMMA.16816.F32.BF16 R148, R4.reuse, R8, R52 ;  /* 0x000000080494723c */ /* 0x044ff00000041834 */
[C---:B------:R-:W-:Y:S01]  /*83c0*/  HMMA.16816.F32.BF16 R40, R4.reuse, R10, R140 ;  /* 0x0000000a0428723c */ /* 0x040fe2000004188c */
[----:B------:R-:W2:Y:S07]  /*83d0*/  LDSM.16.MT88.4 R8, [R180+0x1b000] ;  /* 0x01b00000b408783b */ /* 0x000eae0000004200 */
        /* <DEDUP_REMOVED lines=10> */
[----:B------:R-:W-:Y:S01]  /*8480*/  HMMA.16816.F32.BF16 R76, R4, R10, R244 ;  /* 0x0000000a044c723c */ /* 0x000fe200000418f4 */
[----:B------:R-:W2:Y:S01]  /*8490*/  LDSM.16.MT88.4 R8, [R180+0x1d000] ;  /* 0x01d00000b408783b */ /* 0x000ea20000004200 */
[----:B------:R-:W-:-:S03]  /*84a0*/  IMAD.MOV.U32 R30, RZ, RZ, R87 ;  /* 0x000000ffff1e7224 */ /* 0x000fc600078e0057 */
[----:B------:R-:W-:Y:S01]  /*84b0*/  STG.E.U16 [R34.64], R84 ;  /* 0x0000005422007986 */ /* 0x000fe2000c101518 */
[----:B------:R-:W-:-:S03]  /*84c0*/  IMAD.MOV.U32 R3, RZ, RZ, R91 ;  /* 0x000000ffff037224 */ /* 0x000fc600078e005b */
[----:B------:R-:W-:Y:S01]  /*84d0*/  STG.E.U16 [R28.64+0x10], R86 ;  /* 0x000010561c007986 */ /* 0x000fe2000c101518 */
[----:B------:R-:W-:-:S03]  /*84e0*/  IMAD.MOV.U32 R2, RZ, RZ, R88 ;  /* 0x000000ffff027224 */ /* 0x000fc600078e0058 */
[----:B------:R3:W-:Y:S01]  /*84f0*/  STG.E.U16 [R28.64+0x12], R85 ;  /* 0x000012551c007986 */ /* 0x0007e2000c101518 */
[----:B------:R-:W-:Y:S02]  /*8500*/  IMAD.MOV.U32 R246, RZ, RZ, R99 ;  /* 0x000000fffff67224 */ /* 0x000fe400078e0063 */
[----:B------:R-:W-:Y:S02]  /*8510*/  IMAD.MOV.U32 R31, RZ, RZ, R98 ;  /* 0x000000ffff1f7224 */ /* 0x000fe400078e0062 */
[----:B------:R-:W-:Y:S02]  /*8520*/  IMAD.MOV.U32 R245, RZ, RZ, R97 ;  /* 0x000000fffff57224 */ /* 0x000fe400078e0061 */
[----:B------:R-:W-:Y:S02]  /*8530*/  IMAD.MOV.U32 R244, RZ, RZ, R96 ;  /* 0x000000fffff47224 */ /* 0x000fe400078e0060 */
[----:B------:R-:W-:Y:S02]  /*8540*/  IMAD.MOV.U32 R33, RZ, RZ, R94 ;  /* 0x000000ffff217224 */ /* 0x000fe400078e005e */
[----:B------:R-:W-:-:S02]  /*8550*/  IMAD.MOV.U32 R32, RZ, RZ, R95 ;  /* 0x000000ffff207224 */ /* 0x000fc400078e005f */
[----:B------:R-:W-:Y:S01]  /*8560*/  IMAD.MOV.U32 R0, RZ, RZ, R92 ;  /* 0x000000ffff007224 */ /* 0x000fe200078e005c */
[C---:B---3--:R-:W-:Y:S07]  /*8570*/  HMMA.16816.F32.BF16 R84, R4.reuse, R12, R248 ;  /* 0x0000000c0454723c */ /* 0x048fee00000418f8 */
[----:B------:R-:W-:Y:S02]  /*8580*/  IMAD.MOV.U32 R251, RZ, RZ, R89 ;  /* 0x000000fffffb7224 */ /* 0x000fe400078e0059 */
[----:B------:R-:W-:Y:S01]  /*8590*/  IMAD.MOV.U32 R250, RZ, RZ, R90 ;  /* 0x000000fffffa7224 */ /* 0x000fe200078e005a */
[C---:B--2---:R-:W-:Y:S08]  /*85a0*/  HMMA.16816.F32.BF16 R92, R4.reuse, R8, R228 ;  /* 0x00000008045c723c */ /* 0x044ff000000418e4 */
[C---:B------:R-:W-:Y:S01]  /*85b0*/  HMMA.16816.F32.BF16 R88, R4.reuse, R14, R232 ;  /* 0x0000000e0458723c */ /* 0x040fe200000418e8 */
[----:B------:R-:W2:Y:S07]  /*85c0*/  LDSM.16.MT88.4 R12, [R181+0x1d000] ;  /* 0x01d00000b50c783b */ /* 0x000eae0000004200 */
[----:B------:R-:W-:Y:S01]  /*85d0*/  HMMA.16816.F32.BF16 R96, R4, R10, R160 ;  /* 0x0000000a0460723c */ /* 0x000fe200000418a0 */
[----:B------:R-:W3:Y:S01]  /*85e0*/  LDSM.16.MT88.4 R8, [R183+0x1d000] ;  /* 0x01d00000b708783b */ /* 0x000ee20000004200 */
[----:B------:R-:W-:-:S03]  /*85f0*/  IMAD.MOV.U32 R247, RZ, RZ, R100 ;  /* 0x000000fffff77224 */ /* 0x000fc600078e0064 */
[----:B------:R-:W-:Y:S03]  /*8600*/  LDSM.16.MT88.4 R160, [R180+0x19800] ;  /* 0x01980000b4a0783b */ /* 0x000fe60000004200 */
[C---:B--2---:R-:W-:Y:S01]  /*8610*/  HMMA.16816.F32.BF16 R100, R4.reuse, R12, R152 ;  /* 0x0000000c0464723c */ /* 0x044fe20000041898 */
[----:B------:R-:W-:Y:S07]  /*8620*/  LDSM.16.MT88.4 R152, [R181+0x19800] ;  /* 0x01980000b598783b */ /* 0x000fee0000004200 */
[C---:B------:R-:W-:Y:S01]  /*8630*/  HMMA.16816.F32.BF16 R104, R4.reuse, R14, R144 ;  /* 0x0000000e0468723c */ /* 0x040fe20000041890 */
[----:B------:R-:W2:Y:S04]  /*8640*/  LDSM.16.MT88.4 R12, [R182+0x1d000] ;  /* 0x01d00000b60c783b */ /* 0x000ea80000004200 */
[----:B------:R-:W-:Y:S03]  /*8650*/  LDSM.16.MT88.4 R144, [R183+0x19800] ;  /* 0x01980000b790783b */ /* 0x000fe60000004200 */
[C---:B---3--:R-:W-:Y:S01]  /*8660*/  HMMA.16816.F32.BF16 R112, R4.reuse, R8, R136 ;  /* 0x000000080470723c */ /* 0x048fe20000041888 */
[----:B------:R-:W-:Y:S07]  /*8670*/  LDSM.16.MT88.4 R136, [R182+0x19800] ;  /* 0x01980000b688783b */ /* 0x000fee0000004200 */
[C---:B------:R-:W-:Y:S01]  /*8680*/  HMMA.16816.F32.BF16 R116, R4.reuse, R10, R116 ;  /* 0x0000000a0474723c */ /* 0x040fe20000041874 */
[----:B------:R-:W3:Y:S07]  /*8690*/  LDSM.16.MT88.4 R8, [R180+0x1f000] ;  /* 0x01f00000b408783b */ /* 0x000eee0000004200 */
[C---:B--2---:R-:W-:Y:S08]  /*86a0*/  HMMA.16816.F32.BF16 R120, R4.reuse, R12, R120 ;  /* 0x0000000c0478723c */ /* 0x044ff00000041878 */
[C---:B------:R-:W-:Y:S01]  /*86b0*/  HMMA.16816.F32.BF16 R224, R4.reuse, R14, R224 ;  /* 0x0000000e04e0723c */ /* 0x040fe200000418e0 */
[----:B------:R-:W2:Y:S07]  /*86c0*/  LDSM.16.MT88.4 R12, [R181+0x1f000] ;  /* 0x01f00000b50c783b */ /* 0x000eae0000004200 */
[C---:B---3--:R-:W-:Y:S08]  /*86d0*/  HMMA.16816.F32.BF16 R220, R4.reuse, R8, R220 ;  /* 0x0000000804dc723c */ /* 0x048ff000000418dc */
[----:B------:R-:W-:Y:S01]  /*86e0*/  HMMA.16816.F32.BF16 R124, R4, R10, R124 ;  /* 0x0000000a047c723c */ /* 0x000fe2000004187c */
[----:B------:R-:W3:Y:S07]  /*86f0*/  LDSM.16.MT88.4 R8, [R183+0x1f000] ;  /* 0x01f00000b708783b */ /* 0x000eee0000004200 */
[C---:B------:R-:W-:Y:S08]  /*8700*/  HMMA.16816.F32.BF16 R148, R128.reuse, R144, R148 ;  /* 0x000000908094723c */ /* 0x040ff00000041894 */
[----:B------:R-:W-:Y:S01]  /*8710*/  HMMA.16816.F32.BF16 R144, R128, R146, R40 ;  /* 0x000000928090723c */ /* 0x000fe20000041828 */
[----:B------:R-:W4:Y:S07]  /*8720*/  LDSM.16.MT88.4 R40, [R180+0x1b800] ;  /* 0x01b80000b428783b */ /* 0x000f2e0000004200 */
[C---:B--2---:R-:W-:Y:S08]  /*8730*/  HMMA.16816.F32.BF16 R108, R4.reuse, R12, R108 ;  /* 0x0000000c046c723c */ /* 0x044ff0000004186c */
[C---:B------:R-:W-:Y:S01]  /*8740*/  HMMA.16816.F32.BF16 R232, R4.reuse, R14, R80 ;  /* 0x0000000e04e8723c */ /* 0x040fe20000041850 */
[----:B------:R-:W-:Y:S07]  /*8750*/  LDSM.16.MT88.4 R80, [R181+0x1d800] ;  /* 0x01d80000b550783b */ /* 0x000fee0000004200 */
[C---:B---3--:R-:W-:Y:S01]  /*8760*/  HMMA.16816.F32.BF16 R228, R4.reuse, R8, R56 ;  /* 0x0000000804e4723c */ /* 0x048fe20000041838 */
[----:B------:R-:W-:Y:S07]  /*8770*/  LDSM.16.MT88.4 R56, [R183+0x1b800] ;  /* 0x01b80000b738783b */ /* 0x000fee0000004200 */
[----:B------:R-:W-:Y:S01]  /*8780*/  HMMA.16816.F32.BF16 R12, R4, R10, R48 ;  /* 0x0000000a040c723c */ /* 0x000fe20000041830 */
[----:B------:R-:W2:Y:S04]  /*8790*/  LDSM.16.MT88.4 R48, [R181+0x1b800] ;  /* 0x01b80000b530783b */ /* 0x000ea80000004200 */
[----:B------:R-:W-:Y:S03]  /*87a0*/  LDSM.16.MT88.4 R8, [R182+0x1f000] ;  /* 0x01f00000b608783b */ /* 0x000fe60000004200 */
[C---:B------:R-:W-:Y:S08]  /*87b0*/  HMMA.16816.F32.BF16 R156, R128.reuse, R152, R156 ;  /* 0x00000098809c723c */ /* 0x040ff0000004189c */
[C---:B------:R-:W-:Y:S08]  /*87c0*/  HMMA.16816.F32.BF16 R152, R128.reuse, R154, R36 ;  /* 0x0000009a8098723c */ /* 0x040ff00000041824 */
[C---:B------:R-:W-:Y:S08]  /*87d0*/  HMMA.16816.F32.BF16 R140, R128.reuse, R136, R140 ;  /* 0x00000088808c723c */ /* 0x040ff0000004188c */
[C---:B------:R-:W-:Y:S08]  /*87e0*/  HMMA.16816.F32.BF16 R136, R128.reuse, R138, R44 ;  /* 0x0000008a8088723c */ /* 0x040ff0000004182c */
[C---:B----4-:R-:W-:Y:S08]  /*87f0*/  HMMA.16816.F32.BF16 R36, R128.reuse, R40, R52 ;  /* 0x000000288024723c */ /* 0x050ff00000041834 */
[C---:B--2---:R-:W-:Y:S01]  /*8800*/  HMMA.16816.F32.BF16 R44, R128.reuse, R48, R64 ;  /* 0x00000030802c723c */ /* 0x044fe20000041840 */
[----:B------:R-:W2:Y:S07]  /*8810*/  LDSM.16.MT88.4 R64, [R182+0x1b800] ;  /* 0x01b80000b640783b */ /* 0x000eae0000004200 */
[C---:B------:R-:W-:Y:S01]  /*8820*/  HMMA.16816.F32.BF16 R52, R128.reuse, R56, R72 ;  /* 0x000000388034723c */ /* 0x040fe20000041848 */
[----:B------:R-:W3:Y:S07]  /*8830*/  LDSM.16.MT88.4 R72, [R180+0x1d800] ;  /* 0x01d80000b448783b */ /* 0x000eee0000004200 */
[C---:B------:R-:W-:Y:S08]  /*8840*/  HMMA.16816.F32.BF16 R40, R128.reuse, R42, R60 ;  /* 0x0000002a8028723c */ /* 0x040ff0000004183c */
[C---:B------:R-:W-:Y:S08]  /*8850*/  HMMA.16816.F32.BF16 R48, R128.reuse, R50, R68 ;  /* 0x000000328030723c */ /* 0x040ff00000041844 */
[C---:B--2---:R-:W-:Y:S08]  /*8860*/  HMMA.16816.F32.BF16 R60, R128.reuse, R64, R84 ;  /* 0x00000040803c723c */ /* 0x044ff00000041854 */
[C---:B---3--:R-:W-:Y:S08]  /*8870*/  HMMA.16816.F32.BF16 R68, R128.reuse, R72, R92 ;  /* 0x000000488044723c */ /* 0x048ff0000004185c */
[C---:B------:R-:W-:Y:S01]  /*8880*/  HMMA.16816.F32.BF16 R64, R128.reuse, R66, R88 ;  /* 0x000000428040723c */ /* 0x040fe20000041858 */
[----:B------:R-:W2:Y:S07]  /*8890*/  LDSM.16.MT88.4 R88, [R183+0x1d800] ;  /* 0x01d80000b758783b */ /* 0x000eae0000004200 */
[C---:B------:R-:W-:Y:S01]  /*88a0*/  HMMA.16816.F32.BF16 R72, R128.reuse, R74, R96 ;  /* 0x0000004a8048723c */ /* 0x040fe20000041860 */
[----:B------:R-:W3:Y:S07]  /*88b0*/  LDSM.16.MT88.4 R96, [R182+0x1d800] ;  /* 0x01d80000b660783b */ /* 0x000eee0000004200 */
[C---:B------:R-:W-:Y:S08]  /*88c0*/  HMMA.16816.F32.BF16 R56, R128.reuse, R58, R76 ;  /* 0x0000003a8038723c */ /* 0x040ff0000004184c */
[C---:B------:R-:W-:Y:S08]  /*88d0*/  HMMA.16816.F32.BF16 R76, R128.reuse, R80, R100 ;  /* 0x00000050804c723c */ /* 0x040ff00000041864 */
[----:B------:R-:W-:Y:S01]  /*88e0*/  HMMA.16816.F32.BF16 R80, R128, R82, R104 ;  /* 0x000000528050723c */ /* 0x000fe20000041868 */
[----:B------:R-:W4:Y:S07]  /*88f0*/  LDSM.16.MT88.4 R104, [R180+0x1f800] ;  /* 0x01f80000b468783b */ /* 0x000f2e0000004200 */
[----:B------:R-:W-:Y:S08]  /*8900*/  HMMA.16816.F32.BF16 R24, R4, R8, R24 ;  /* 0x000000080418723c */ /* 0x000ff00000041818 */
[C---:B--2---:R-:W-:Y:S01]  /*8910*/  HMMA.16816.F32.BF16 R84, R128.reuse, R88, R112 ;  /* 0x000000588054723c */ /* 0x044fe20000041870 */
[----:B------:R-:W2:Y:S07]  /*8920*/  LDSM.16.MT88.4 R112, [R181+0x1f800] ;  /* 0x01f80000b570783b */ /* 0x000eae0000004200 */
[----:B---3--:R-:W-:Y:S01]  /*8930*/  HMMA.16816.F32.BF16 R92, R128, R96, R120 ;  /* 0x00000060805c723c */ /* 0x008fe20000041878 */
[----:B------:R-:W3:Y:S07]  /*8940*/  LDSM.16.MT88.4 R120, [R183+0x1f800] ;  /* 0x01f80000b778783b */ /* 0x000eee0000004200 */
[----:B------:R-:W-:Y:S01]  /*8950*/  HMMA.16816.F32.BF16 R20, R4, R10, R20 ;  /* 0x0000000a0414723c */ /* 0x000fe20000041814 */
[----:B------:R-:W1:Y:S04]  /*8960*/  LDSM.16.MT88.4 R4, [R182+0x1f800] ;  /* 0x01f80000b604783b */ /* 0x000e680000004200 */
[----:B------:R-:W-:Y:S04]  /*8970*/  STG.E.U16 [R34.64+0x10], R239 ;  /* 0x000010ef22007986 */ /* 0x000fe8000c101518 */
        /* <DEDUP_REMOVED lines=31> */
[----:B------:R-:W-:-:S02]  /*8b70*/  FADD.FTZ R0, R246, R0 ;  /* 0x00000000f6007221 */ /* 0x000fc40000010000 */
[----:B------:R-:W-:Y:S02]  /*8b80*/  FADD.FTZ R2, R247, R2 ;  /* 0x00000002f7027221 */ /* 0x000fe40000010000 */
[----:B------:R-:W-:Y:S02]  /*8b90*/  FADD.FTZ R0, R32, R0 ;  /* 0x0000000020007221 */ /* 0x000fe40000010000 */
[----:B------:R-:W-:Y:S02]  /*8ba0*/  FADD.FTZ R2, R33, R2 ;  /* 0x0000000221027221 */ /* 0x000fe40000010000 */
[----:B------:R-:W-:Y:S02]  /*8bb0*/  FADD.FTZ R0, R3, R0 ;  /* 0x0000000003007221 */ /* 0x000fe40000010000 */
[----:B------:R-:W-:Y:S01]  /*8bc0*/  FADD.FTZ R2, R30, R2 ;  /* 0x000000021e027221 */ /* 0x000fe20000010000 */
[----:B------:R-:W-:Y:S01]  /*8bd0*/  HMMA.16816.F32.BF16 R88, R128, R90, R116 ;  /* 0x0000005a8058723c */ /* 0x000fe20000041874 */
[----:B------:R-:W-:Y:S01]  /*8be0*/  FADD.FTZ R0, R243, R0 ;  /* 0x00000000f3007221 */ /* 0x000fe20000010000 */
[----:B-1----:R-:W-:Y:S01]  /*8bf0*/  IADD3 R210, P1, R28, -0x80, RZ ;  /* 0xffffff801cd27810 */ /* 0x002fe20007f3e0ff */
[----:B------:R-:W-:-:S05]  /*8c00*/  FADD.FTZ R212, R31, R2 ;  /* 0x000000021fd47221 */ /* 0x000fca0000010000 */
[----:B----4-:R-:W-:Y:S01]  /*8c10*/  HMMA.16816.F32.BF16 R100, R128, R104, R220 ;  /* 0x000000688064723c */ /* 0x010fe200000418dc */
[----:B------:R-:W-:Y:S01]  /*8c20*/  FADD.FTZ R213, R242, R0 ;  /* 0x00000000f2d57221 */ /* 0x000fe20000010000 */
[----:B------:R-:W-:Y:S01]  /*8c30*/  IADD3.X R211, R29, -0x1, RZ, P1, !PT ;  /* 0xffffffff1dd37810 */ /* 0x000fe20000ffe4ff */
[----:B------:R-:W-:-:S05]  /*8c40*/  FADD.FTZ R212, R252, R212 ;  /* 0x000000d4fcd47221 */ /* 0x000fca0000010000 */
[C---:B------:R-:W-:Y:S08]  /*8c50*/  HMMA.16816.F32.BF16 R164, R128.reuse, R160, R164 ;  /* 0x000000a080a4723c */ /* 0x040ff000000418a4 */
[C---:B------:R-:W-:Y:S08]  /*8c60*/  HMMA.16816.F32.BF16 R104, R128.reuse, R106, R124 ;  /* 0x0000006a8068723c */ /* 0x040ff0000004187c */
[C---:B--2---:R-:W-:Y:S08]  /*8c70*/  HMMA.16816.F32.BF16 R108, R128.reuse, R112, R108 ;  /* 0x00000070806c723c */ /* 0x044ff0000004186c */
[C---:B---3--:R-:W-:Y:S08]  /*8c80*/  HMMA.16816.F32.BF16 R116, R128.reuse, R120, R228 ;  /* 0x000000788074723c */ /* 0x048ff000000418e4 */
[C---:B------:R-:W-:Y:S08]  /*8c90*/  HMMA.16816.F32.BF16 R160, R128.reuse, R162, R16 ;  /* 0x000000a280a0723c */ /* 0x040ff00000041810 */
[C---:B------:R-:W-:Y:S08]  /*8ca0*/  HMMA.16816.F32.BF16 R96, R128.reuse, R98, R224 ;  /* 0x000000628060723c */ /* 0x040ff000000418e0 */
[C---:B------:R-:W-:Y:S08]  /*8cb0*/  HMMA.16816.F32.BF16 R112, R128.reuse, R114, R232 ;  /* 0x000000728070723c */ /* 0x040ff000000418e8 */
[C---:B------:R-:W-:Y:S08]  /*8cc0*/  HMMA.16816.F32.BF16 R120, R128.reuse, R122, R12 ;  /* 0x0000007a8078723c */ /* 0x040ff0000004180c */
[C---:B------:R-:W-:Y:S08]  /*8cd0*/  HMMA.16816.F32.BF16 R124, R128.reuse, R4, R24 ;  /* 0x00000004807c723c */ /* 0x040ff00000041818 */
[----:B------:R-:W-:Y:S01]  /*8ce0*/  HMMA.16816.F32.BF16 R128, R128, R6, R20 ;  /* 0x000000068080723c */ /* 0x000fe20000041814 */
[----:B------:R-:W-:Y:S07]  /*8cf0*/  @!P0 BRA `(.L_x_1819) ;  /* 0x0000fa9000008947 */ /* 0x000fee0003800000 */
[----:B------:R-:W2:Y:S01]  /*8d00*/  LDL.64 R244, [R1+0x98] ;  /* 0x0000980001f47983 */ /* 0x000ea20000100a00 */
[----:B------:R-:W-:Y:S01]  /*8d10*/  ULDC.64 UR4, c[0x0][0x1a0] ;  /* 0x0000680000047ab9 */ /* 0x000fe20000000a00 */
[----:B------:R-:W-:-:S04]  /*8d20*/  DEPBAR.LE SB0, 0x0 ;  /* 0x000080000000791a */ /* 0x000fc80000000000 */
[----:B------:R-:W3:Y:S04]  /*8d30*/  LDL R3, [R1+0xcc] ;  /* 0x0000cc0001037983 */ /* 0x000ee80000100800 */
[----:B------:R-:W4:Y:S04]  /*8d40*/  LDL R30, [R1+0xc8] ;  /* 0x0000c800011e7983 */ /* 0x000f280000100800 */
[----:B------:R-:W4:Y:S04]  /*8d50*/  LDL.64 R246, [R1+0xd8] ;  /* 0x0000d80001f67983 */ /* 0x000f280000100a00 */
[----:B------:R-:W4:Y:S04]  /*8d60*/  LDL.64 R32, [R1+0xe8] ;  /* 0x0000e80001207983 */ /* 0x000f280000100a00 */
[----:B------:R-:W4:Y:S01]  /*8d70*/  LDL R31, [R1+0xd0] ;  /* 0x0000d000011f7983 */ /* 0x000f220000100800 */
[----:B------:R-:W-:-:S02]  /*8d80*/  UMOV UR34, 0x6 ;  /* 0x0000000600227882 */ /* 0x000fc40000000000 */
[----:B------:R-:W-:Y:S02]  /*8d90*/  USHF.L.U32 UR37, UR4, 0x6, URZ ;  /* 0x0000000604257899 */ /* 0x000fe4000800063f */
[----:B------:R-:W-:Y:S02]  /*8da0*/  UIADD3 UR29, UR6, -0x2, URZ ;  /* 0xfffffffe061d7890 */ /* 0x000fe4000fffe03f */
[----:B------:R-:W-:Y:S02]  /*8db0*/  USHF.L.U64.HI UR5, UR4, UR34, UR5 ;  /* 0x0000002204057299 */ /* 0x000fe40008010205 */
[----:B------:R-:W-:Y:S01]  /*8dc0*/  USHF.R.S32.HI UR4, URZ, 0x1f, UR29 ;  /* 0x0000001f3f047899 */ /* 0x000fe2000801141d */
[----:B------:R-:W-:Y:S01]  /*8dd0*/  IMAD.U32 R0, RZ, RZ, UR37 ;  /* 0x00000025ff007e24 */ /* 0x000fe2000f8e00ff */
[----:B------:R-:W-:Y:S02]  /*8de0*/  UIMAD UR5, UR5, UR29, URZ ;  /* 0x0000001d050572a4 */ /* 0x000fe4000f8e023f */
[----:B------:R-:W-:-:S02]  /*8df0*/  UISETP.GT.AND UP0, UPT, UR29, UR15, UPT ;  /* 0x0000000f1d00728c */ /* 0x000fc4000bf04270 */
[----:B------:R-:W-:Y:S01]  /*8e00*/  UIMAD UR4, UR4, UR37, UR5 ;  /* 0x00000025040472a4 */ /* 0x000fe2000f8e0205 */
[----:B------:R-:W-:Y:S01]  /*8e10*/  BAR.SYNC.DEFER_BLOCKING 0x0 ;  /* 0x0000000000007b1d */ /* 0x000fe20000010000 */
[----:B--2---:R-:W-:Y:S02]  /*8e20*/  ISETP.GE.AND P5, PT, R244, c[0x0][0x220], PT ;  /* 0x00008800f4007a0c */ /* 0x004fe40003fa6270 */
[----:B---3--:R-:W-:Y:S02]  /*8e30*/  ISETP.GE.AND P4, PT, R3, c[0x0][0x220], PT ;  /* 0x0000880003007a0c */ /* 0x008fe40003f86270 */
[----:B----4-:R-:W-:-:S09]  /*8e40*/  ISETP.GE.AND P3, PT, R30, c[0x0][0x220], PT ;  /* 0x000088001e007a0c */ /* 0x010fd20003f66270 */
[----:B------:R-:W-:Y:S01]  /*8e50*/  @P5 STS.128 [R207+0x18000], RZ ;  /* 0x018000ffcf005388 */ /* 0x000fe20000000c00 */
[----:B------:R-:W-:Y:S02]  /*8e60*/  IMAD.MOV.U32 R3, RZ, RZ, R247 ;  /* 0x000000ffff037224 */ /* 0x000fe400078e00f7 */
[----:B------:R-:W-:Y:S01]  /*8e70*/  IMAD.MOV.U32 R2, RZ, RZ, R32 ;  /* 0x000000ffff027224 */ /* 0x000fe200078e0020 */
[----:B------:R-:W-:-:S03]  /*8e80*/  ISETP.GE.AND P2, PT, R31, c[0x0][0x220], PT ;  /* 0x000088001f007a0c */ /* 0x000fc60003f46270 */
[----:B------:R-:W-:Y:S01]  /*8e90*/  IMAD.WIDE.U32 R2, R0, UR29, R2 ;  /* 0x0000001d00027c25 */ /* 0x000fe2000f8e0002 */
[----:B------:R-:W1:Y:S04]  /*8ea0*/  S2R R31, SR_TID.X ;  /* 0x00000000001f7919 */ /* 0x000e680000002100 */
[----:B------:R-:W-:Y:S02]  /*8eb0*/  IADD3 R3, R3, UR4, RZ ;  /* 0x0000000403037c10 */ /* 0x000fe4000fffe0ff */
[C---:B------:R-:W-:Y:S02]  /*8ec0*/  @!P5 LEA R18, P6, R2.reuse, c[0x0][0x170], 0x1 ;  /* 0x00005c000212da11 */ /* 0x040fe400078c08ff */
        /* <DEDUP_REMOVED lines=12> */
[----:B------:R-:W-:-:S02]  /*8f90*/  IADD3.X R4, R3, UR18, RZ, P6, !PT ;  /* 0x0000001203047c10 */ /* 0x000fc4000b7fe4ff */
[----:B------:R-:W-:Y:S01]  /*8fa0*/  @!P5 LEA R16, P0, R0, c[0x0][0x170], 0x1 ;  /* 0x00005c000010da11 */ /* 0x000fe200078008ff */
[----:B------:R-:W-:Y:S01]  /*8fb0*/  @!PT LDS RZ, [RZ] ;  /* 0x00000000fffff984 */ /* 0x000fe20000000800 */
[----:B------:R-:W-:Y:S01]  /*8fc0*/  @!PT LDS RZ, [RZ] ;  /* 0x00000000fffff984 */ /* 0x000fe20000000800 */
[----:B------:R-:W-:Y:S01]  /*8fd0*/  @!PT LDS RZ, [RZ] ;  /* 0x00000000fffff984 */ /* 0x000fe20000000800 */
[----:B------:R3:W-:Y:S01]  /*8fe0*/  @!P4 LDGSTS.E.BYPASS.LTC128B.128 [R207+0x1a000], [R14.64+0x80] ;  /* 0x1a0000800ecfcfae */ /* 0x0007e2000b901d58 */
[----:B------:R-:W-:Y:S01]  /*8ff0*/  @!P2 LEA.HI.X R11, R2, c[0x0][0x174], R3, 0x1, P1 ;  /* 0x00005d00020baa11 */ /* 0x000fe200008f0c03 */
[----:B-1----:R-:W-:Y:S01]  /*9000*/  IMAD.SHL.U32 R31, R31, 0x2, RZ ;  /* 0x000000021f1f7824 */ /* 0x002fe200078e00ff */
        /* <DEDUP_REMOVED lines=39> */
[----:B---3--:R-:W-:Y:S04]  /*9280*/  LDSM.16.M88.4 R12, [R179+0x10800] ;  /* 0x01080000b30c783b */ /* 0x008fe80000000200 */
[----:B------:R-:W-:Y:S04]  /*9290*/  LDSM.16.M88.4 R24, [R179+0x11000] ;  /* 0x01100000b318783b */ /* 0x000fe80000000200 */
[----:B------:R-:W-:Y:S04]  /*92a0*/  LDSM.16.M88.4 R220, [R179+0x11800] ;  /* 0x01180000b3dc783b */ /* 0x000fe80000000200 */
[----:B----4-:R-:W2:Y:S04]  /*92b0*/  LDSM.16.M88.4 R4, [R187] ;  /* 0x00000000bb04783b */ /* 0x010ea80000000200 */
[----:B-1----:R-:W-:Y:S04]  /*92c0*/  LDSM.16.M88.4 R8, [R188] ;  /* 0x00000000bc08783b */ /* 0x002fe80000000200 */
[----:B------:R-:W1:Y:S04]  /*92d0*/  LDSM.16.M88.4 R224, [R191] ;  /* 0x00000000bfe0783b */ /* 0x000e680000000200 */
[----:B------:R-:W3:Y:S04]  /*92e0*/  LDSM.16.M88.4 R228, [R206] ;  /* 0x00000000cee4783b */ /* 0x000ee80000000200 */
[----:B------:R-:W4:Y:S04]  /*92f0*/  LDSM.16.M88.4 R232, [R205] ;  /* 0x00000000cde8783b */ /* 0x000f280000000200 */
[----:B------:R-:W1:Y:S04]  /*9300*/  LDSM.16.M88.4 R240, [R204] ;  /* 0x00000000ccf0783b */ /* 0x000e680000000200 */
[----:B------:R-:W0:Y:S01]  /*9310*/  LDGDEPBAR ;  /* 0x00000000000079af */ /* 0x000e220000000000 */
[C---:B--2---:R-:W-:Y:S08]  /*9320*/  HMMA.16816.F32.BF16 R208, R4.reuse, R16, RZ ;  /* 0x0000001004d0723c */ /* 0x044ff000000418ff */
        /* <DEDUP_REMOVED lines=8> */
[----:B------:R-:W2:Y:S07]  /*93b0*/  LDSM.16.M88.4 R4, [R190] ;  /* 0x00000000be04783b */ /* 0x000eae0000000200 */
[C---:B-1----:R-:W-:Y:S08]  /*93c0*/  HMMA.16816.F32.BF16 R236, R8.reuse, R224, R208 ;  /* 0x000000e008ec723c */ /* 0x042ff000000418d0 */
[C---:B------:R-:W-:Y:S08]  /*93d0*/  HMMA.16816.F32.BF16 R224, R8.reuse, R226, R172 ;  /* 0x000000e208e0723c */ /* 0x040ff000000418ac */
[C---:B---3--:R-:W-:Y:S08]  /*93e0*/  HMMA.16816.F32.BF16 R208, R8.reuse, R228, R168 ;  /* 0x000000e408d0723c */ /* 0x048ff000000418a8 */
[C---:B------:R-:W-:Y:S08]  /*93f0*/  HMMA.16816.F32.BF16 R172, R8.reuse, R230, R32 ;  /* 0x000000e608ac723c */ /* 0x040ff00000041820 */
[C---:B----4-:R-:W-:Y:S01]  /*9400*/  HMMA.16816.F32.BF16 R168, R8.reuse, R232, R20 ;  /* 0x000000e808a8723c */ /* 0x050fe20000041814 */
[----:B------:R-:W1:Y:S07]  /*9410*/  LDSM.16.M88.4 R20, [R185+0x10000] ;  /* 0x01000000b914783b */ /* 0x000e6e0000000200 */
[C---:B------:R-:W-:Y:S08]  /*9420*/  HMMA.16816.F32.BF16 R32, R8.reuse, R234, R16 ;  /* 0x000000ea0820723c */ /* 0x040ff00000041810 */
[C---:B------:R-:W-:Y:S01]  /*9430*/  HMMA.16816.F32.BF16 R16, R8.reuse, R240, R12 ;  /* 0x000000f00810723c */ /* 0x040fe2000004180c */
[----:B------:R-:W3:Y:S07]  /*9440*/  LDSM.16.M88.4 R12, [R185+0x10800] ;  /* 0x01080000b90c783b */ /* 0x000eee0000000200 */
[----:B------:R-:W-:Y:S01]  /*9450*/  HMMA.16816.F32.BF16 R220, R8, R242, R220 ;  /* 0x000000f208dc723c */ /* 0x000fe200000418dc */
[----:B------:R-:W4:Y:S11]  /*9460*/  LDSM.16.M88.4 R8, [R185+0x11000] ;  /* 0x01100000b908783b */ /* 0x000f360000000200 */
[----:B------:R-:W-:Y:S04]  /*9470*/  @!UPT UIADD3 URZ, URZ, URZ, URZ ;  /* 0x0000003f3f3ff290 */ /* 0x000fe8000fffe03f */
[C---:B--2---:R-:W-:Y:S08]  /*9480*/  HMMA.16816.F32.BF16 R16, R4.reuse, R24, R16 ;  /* 0x000000180410723c */ /* 0x044ff00000041810 */
[C---:B-1----:R-:W-:Y:S08]  /*9490*/  HMMA.16816.F32.BF16 R228, R4.reuse, R22, R224 ;  /* 0x0000001604e4723c */ /* 0x042ff000000418e0 */
[C---:B------:R-:W-:Y:S01]  /*94a0*/  HMMA.16816.F32.BF16 R232, R4.reuse, R20, R236 ;  /* 0x0000001404e8723c */ /* 0x040fe200000418ec */
[----:B------:R-:W-:Y:S07]  /*94b0*/  LDSM.16.M88.4 R20, [R184] ;  /* 0x00000000b814783b */ /* 0x000fee0000000200 */
[C---:B---3--:R-:W-:Y:S08]  /*94c0*/  HMMA.16816.F32.BF16 R224, R4.reuse, R12, R208 ;  /* 0x0000000c04e0723c */ /* 0x048ff000000418d0 */
[C---:B------:R-:W-:Y:S01]  /*94d0*/  HMMA.16816.F32.BF16 R208, R4.reuse, R14, R172 ;  /* 0x0000000e04d0723c */ /* 0x040fe200000418ac */
[----:B------:R-:W-:Y:S07]  /*94e0*/  LDSM.16.M88.4 R12, [R184+0x800] ;  /* 0x00080000b80c783b */ /* 0x000fee0000000200 */
[C---:B----4-:R-:W-:Y:S08]  /*94f0*/  HMMA.16816.F32.BF16 R168, R4.reuse, R8, R168 ;  /* 0x0000000804a8723c */ /* 0x050ff000000418a8 */
[C---:B------:R-:W-:Y:S01]  /*9500*/  HMMA.16816.F32.BF16 R32, R4.reuse, R10, R32 ;  /* 0x0000000a0420723c */ /* 0x040fe20000041820 */
[----:B------:R-:W1:Y:S07]  /*9510*/  LDSM.16.M88.4 R8, [R189] ;  /* 0x00000000bd08783b */ /* 0x000e6e0000000200 */
[----:B------:R-:W-:Y:S01]  /*9520*/  HMMA.16816.F32.BF16 R172, R4, R26, R220 ;  /* 0x0000001a04ac723c */ /* 0x000fe200000418dc */
[----:B------:R-:W2:Y:S04]  /*9530*/  LDSM.16.M88.4 R4, [R184+0x1000] ;  /* 0x00100000b804783b */ /* 0x000ea80000000200 */
[----:B------:R-:W3:Y:S03]  /*9540*/  LDSM.16.M88.4 R24, [R184+0x1800] ;  /* 0x00180000b818783b */ /* 0x000ee60000000200 */
[C---:B-1----:R-:W-:Y:S08]  /*9550*/  HMMA.16816.F32.BF16 R220, R8.reuse, R14, R208 ;  /* 0x0000000e08dc723c */ /* 0x042ff000000418d0 */
[C---:B--2---:R-:W-:Y:S08]  /*9560*/  HMMA.16816.F32.BF16 R208, R8.reuse, R4, R168 ;  /* 0x0000000408d0723c */ /* 0x044ff000000418a8 */
[C---:B------:R-:W-:Y:S08]  /*9570*/  HMMA.16816.F32.BF16 R232, R8.reuse, R20, R232 ;  /* 0x0000001408e8723c */ /* 0x040ff000000418e8 */
[C---:B------:R-:W-:Y:S01]  /*9580*/  HMMA.16816.F32.BF16 R228, R8.reuse, R22, R228 ;  /* 0x0000001608e4723c */ /* 0x040fe200000418e4 */
[----:B------:R-:W-:Y:S07]  /*9590*/  LDSM.16.M88.4 R20, [R179+0x12000] ;  /* 0x01200000b314783b */ /* 0x000fee0000000200 */
[C---:B------:R-:W-:Y:S01]  /*95a0*/  HMMA.16816.F32.BF16 R224, R8.reuse, R12, R224 ;  /* 0x0000000c08e0723c */ /* 0x040fe200000418e0 */
[----:B------:R-:W-:Y:S07]  /*95b0*/  LDSM.16.M88.4 R12, [R179+0x12800] ;  /* 0x01280000b30c783b */ /* 0x000fee0000000200 */
[C---:B------:R-:W-:Y:S01]  /*95c0*/  HMMA.16816.F32.BF16 R168, R8.reuse, R6, R32 ;  /* 0x0000000608a8723c */ /* 0x040fe20000041820 */
[----:B------:R-:W1:Y:S04]  /*95d0*/  LDSM.16.M88.4 R4, [R187+0x4000] ;  /* 0x00400000bb04783b */ /* 0x000e680000000200 */
[----:B------:R-:W-:Y:S03]  /*95e0*/  LDSM.16.M88.4 R32, [R184+0x3800] ;  /* 0x00380000b820783b */ /* 0x000fe60000000200 */
[C---:B---3--:R-:W-:Y:S08]  /*95f0*/  HMMA.16816.F32.BF16 R16, R8.reuse, R24, R16 ;  /* 0x000000180810723c */ /* 0x048ff00000041810 */
[----:B------:R-:W-:Y:S01]  /*9600*/  HMMA.16816.F32.BF16 R172, R8, R26, R172 ;  /* 0x0000001a08ac723c */ /* 0x000fe200000418ac */
[----:B------:R-:W2:Y:S04]  /*9610*/  LDSM.16.M88.4 R8, [R179+0x13000] ;  /* 0x01300000b308783b */ /* 0x000ea80000000200 */
[----:B------:R-:W3:Y:S03]  /*9620*/  LDSM.16.M88.4 R24, [R179+0x13800] ;  /* 0x01380000b318783b */ /* 0x000ee60000000200 */
[C---:B-1----:R-:W-:Y:S08]  /*9630*/  HMMA.16816.F32.BF16 R232, R4.reuse, R20, R232 ;  /* 0x0000001404e8723c */ /* 0x042ff000000418e8 */
[C---:B------:R-:W-:Y:S01]  /*9640*/  HMMA.16816.F32.BF16 R228, R4.reuse, R22, R228 ;  /* 0x0000001604e4723c */ /* 0x040fe200000418e4 */
[----:B------:R-:W-:Y:S07]  /*9650*/  LDSM.16.M88.4 R20, [R203] ;  /* 0x00000000cb14783b */ /* 0x000fee0000000200 */
[C---:B------:R-:W-:Y:S08]  /*9660*/  HMMA.16816.F32.BF16 R224, R4.reuse, R12, R224 ;  /* 0x0000000c04e0723c */ /* 0x040ff000000418e0 */
[C---:B------:R-:W-:Y:S01]  /*9670*/  HMMA.16816.F32.BF16 R220, R4.reuse, R14, R220 ;  /* 0x0000000e04dc723c */ /* 0x040fe200000418dc */
[----:B------:R-:W-:Y:S07]  /*9680*/  LDSM.16.M88.4 R12, [R202] ;  /* 0x00000000ca0c783b */ /* 0x000fee0000000200 */
[C---:B--2---:R-:W-:Y:S08]  /*9690*/  HMMA.16816.F32.BF16 R208, R4.reuse, R8, R208 ;  /* 0x0000000804d0723c */ /* 0x044ff000000418d0 */
[C---:B------:R-:W-:Y:S01]  /*96a0*/  HMMA.16816.F32.BF16 R168, R4.reuse, R10, R168 ;  /* 0x0000000a04a8723c */ /* 0x040fe200000418a8 */
[----:B------:R-:W1:Y:S07]  /*96b0*/  LDSM.16.M88.4 R8, [R188+0x4000] ;  /* 0x00400000bc08783b */ /* 0x000e6e0000000200 */
[C---:B---3--:R-:W-:Y:S08]  /*96c0*/  HMMA.16816.F32.BF16 R16, R4.reuse, R24, R16 ;  /* 0x000000180410723c */ /* 0x048ff00000041810 */
[----:B------:R-:W-:Y:S01]  /*96d0*/  HMMA.16816.F32.BF16 R172, R4, R26, R172 ;  /* 0x0000001a04ac723c */ /* 0x000fe200000418ac */
[----:B------:R-:W2:Y:S04]  /*96e0*/  LDSM.16.M88.4 R4, [R201] ;  /* 0x00000000c904783b */ /* 0x000ea80000000200 */
        /* <DEDUP_REMOVED lines=27> */
[C---:B-1----:R-:W-:Y:S08]  /*98a0*/  HMMA.16816.F32.BF16 R224, R8.reuse, R12, R224 ;  /* 0x0000000c08e0723c */ /* 0x042ff000000418e0 */
[C---:B------:R-:W-:Y:S01]  /*98b0*/  HMMA.16816.F32.BF16 R220, R8.reuse, R14, R220 ;  /* 0x0000000e08dc723c */ /* 0x040fe200000418dc */
[----:B------:R-:W-:Y:S07]  /*98c0*/  LDSM.16.M88.4 R12, [R179+0x14800] ;  /* 0x01480000b30c783b */ /* 0x000fee0000000200 */
[C---:B--2---:R-:W-:Y:S08]  /*98d0*/  HMMA.16816.F32.BF16 R208, R8.reuse, R4, R208 ;  /* 0x0000000408d0723c */ /* 0x044ff000000418d0 */
[C---:B------:R-:W-:Y:S01]  /*98e0*/  HMMA.16816.F32.BF16 R168, R8.reuse, R6, R168 ;  /* 0x0000000608a8723c */ /* 0x040fe200000418a8 */
[----:B------:R-:W1:Y:S07]  /*98f0*/  LDSM.16.M88.4 R4, [R187+0x8000] ;  /* 0x00800000bb04783b */ /* 0x000e6e0000000200 */
[C---:B------:R-:W-:Y:S08]  /*9900*/  HMMA.16816.F32.BF16 R16, R8.reuse, R32, R16 ;  /* 0x000000200810723c */ /* 0x040ff00000041810 */
[C---:B------:R-:W-:Y:S08]  /*9910*/  HMMA.16816.F32.BF16 R232, R8.reuse, R20, R232 ;  /* 0x0000001408e8723c */ /* 0x040ff000000418e8 */
[C---:B------:R-:W-:Y:S01]  /*9920*/  HMMA.16816.F32.BF16 R228, R8.reuse, R22, R228 ;  /* 0x0000001608e4723c */ /* 0x040fe200000418e4 */
[----:B------:R-:W-:Y:S07]  /*9930*/  LDSM.16.M88.4 R20, [R179+0x15800] ;  /* 0x01580000b314783b */ /* 0x000fee0000000200 */
[----:B------:R-:W-:Y:S01]  /*9940*/  HMMA.16816.F32.BF16 R32, R8, R34, R172 ;  /* 0x000000220820723c */ /* 0x000fe200000418ac */
[----:B------:R-:W2:Y:S07]  /*9950*/  LDSM.16.M88.4 R8, [R179+0x15000] ;  /* 0x01500000b308783b */ /* 0x000eae0000000200 */
        /* <DEDUP_REMOVED lines=9> */
[C---:B------:R-:W-:Y:S01]  /*99f0*/  HMMA.16816.F32.BF16 R208, R4.reuse, R20, R16 ;  /* 0x0000001404d0723c */ /* 0x040fe20000041810 */
[----:B------:R-:W2:Y:S07]  /*9a00*/  LDSM.16.M88.4 R16, [R199] ;  /* 0x00000000c710783b */ /* 0x000eae0000000200 */
[----:B------:R-:W-:Y:S01]  /*9a10*/  HMMA.16816.F32.BF16 R20, R4, R22, R32 ;  /* 0x000000160414723c */ /* 0x000fe20000041820 */
[----:B------:R-:W3:Y:S11]  /*9a20*/  LDSM.16.M88.4 R4, [R197] ;  /* 0x00000000c504783b */ /* 0x000ef60000000200 */
[----:B------:R-:W-:Y:S04]  /*9a30*/  @!UPT UIADD3 URZ, URZ, URZ, URZ ;  /* 0x0000003f3f3ff290 */ /* 0x000fe8000fffe03f */
[C---:B-1----:R-:W-:Y:S08]  /*9a40*/  HMMA.16816.F32.BF16 R248, R8.reuse, R24, R208 ;  /* 0x0000001808f8723c */ /* 0x042ff000000418d0 */
[C---:B--2---:R-:W-:Y:S08]  /*9a50*/  HMMA.16816.F32.BF16 R32, R8.reuse, R18, R228 ;  /* 0x000000120820723c */ /* 0x044ff000000418e4 */
[C---:B------:R-:W-:Y:S08]  /*9a60*/  HMMA.16816.F32.BF16 R244, R8.reuse, R12, R244 ;  /* 0x0000000c08f4723c */ /* 0x040ff000000418f4 */
[----:B------:R-:W-:Y:S01]  /*9a70*/  HMMA.16816.F32.BF16 R240, R8, R14, R224 ;  /* 0x0000000e08f0723c */ /* 0x000fe200000418e0 */
[----:B------:R-:W-:Y:S01]  /*9a80*/  LDSM.16.M88.4 R12, [R185+0x14800] ;  /* 0x01480000b90c783b */ /* 0x000fe20000000200 */
[----:B------:R-:W-:-:S02]  /*9a90*/  IMAD.MOV.U32 R24, RZ, RZ, R248 ;  /* 0x000000ffff187224 */ /* 0x000fc400078e00f8 */
[----:B------:R-:W-:Y:S02]  /*9aa0*/  IMAD.MOV.U32 R3, RZ, RZ, R249 ;  /* 0x000000ffff037224 */ /* 0x000fe400078e00f9 */
[----:B------:R-:W-:Y:S02]  /*9ab0*/  IMAD.MOV.U32 R2, RZ, RZ, R250 ;  /* 0x000000ffff027224 */ /* 0x000fe400078e00fa */
[C---:B---3--:R-:W-:Y:S01]  /*9ac0*/  HMMA.16816.F32.BF16 R236, R8.reuse, R4, R220 ;  /* 0x0000000408ec723c */ /* 0x048fe200000418dc */
[----:B------:R-:W-:Y:S01]  /*9ad0*/  IMAD.MOV.U32 R0, RZ, RZ, R251 ;  /* 0x000000ffff007224 */ /* 0x000fe200078e00fb */
[----:B------:R-:W-:Y:S06]  /*9ae0*/  LDSM.16.M88.4 R220, [R185+0x15800] ;  /* 0x01580000b9dc783b */ /* 0x000fec0000000200 */
[C---:B------:R-:W-:Y:S01]  /*9af0*/  HMMA.16816.F32.BF16 R228, R8.reuse, R6, R172 ;  /* 0x0000000608e4723c */ /* 0x040fe200000418ac */
[----:B------:R-:W1:Y:S07]  /*9b00*/  LDSM.16.M88.4 R4, [R190+0x8000] ;  /* 0x00800000be04783b */ /* 0x000e6e0000000200 */
[C---:B------:R-:W-:Y:S01]  /*9b10*/  HMMA.16816.F32.BF16 R168, R8.reuse, R16, R232 ;  /* 0x0000001008a8723c */ /* 0x040fe200000418e8 */
[----:B------:R-:W2:Y:S07]  /*9b20*/  LDSM.16.M88.4 R16, [R185+0x14000] ;  /* 0x01400000b910783b */ /* 0x000eae0000000200 */
[----:B------:R-:W-:Y:S01]  /*9b30*/  HMMA.16816.F32.BF16 R248, R8, R26, R20 ;  /* 0x0000001a08f8723c */ /* 0x000fe20000041814 */
[----:B------:R-:W3:Y:S04]  /*9b40*/  LDSM.16.M88.4 R8, [R185+0x15000] ;  /* 0x01500000b908783b */ /* 0x000ee80000000200 */
[----:B------:R-:W-:Y:S03]  /*9b50*/  LDSM.16.M88.4 R20, [R184+0x5000] ;  /* 0x00500000b814783b */ /* 0x000fe60000000200 */
[C---:B-1----:R-:W-:Y:S07]  /*9b60*/  HMMA.16816.F32.BF16 R208, R4.reuse, R12, R244 ;  /* 0x0000000c04d0723c */ /* 0x042fee00000418f4 */
[----:B------:R-:W-:Y:S01]  /*9b70*/  IMAD.MOV.U32 R244, RZ, RZ, R24 ;  /* 0x000000fffff47224 */ /* 0x000fe200078e0018 */
[----:B------:R-:W-:Y:S01]  /*9b80*/  HMMA.16816.F32.BF16 R172, R4, R14, R240 ;  /* 0x0000000e04ac723c */ /* 0x000fe200000418f0 */
[----:B------:R-:W-:Y:S01]  /*9b90*/  LDSM.16.M88.4 R12, [R189+0x8000] ;  /* 0x00800000bd0c783b */ /* 0x000fe20000000200 */
[----:B------:R-:W-:-:S02]  /*9ba0*/  IMAD.MOV.U32 R245, RZ, RZ, R3 ;  /* 0x000000fffff57224 */ /* 0x000fc400078e0003 */
[----:B------:R-:W-:Y:S01]  /*9bb0*/  IMAD.MOV.U32 R246, RZ, RZ, R2 ;  /* 0x000000fffff67224 */ /* 0x000fe200078e0002 */
[----:B------:R-:W1:Y:S01]  /*9bc0*/  LDSM.16.M88.4 R24, [R184+0x4800] ;  /* 0x00480000b818783b */ /* 0x000e620000000200 */
[----:B------:R-:W-:Y:S02]  /*9bd0*/  IMAD.MOV.U32 R247, RZ, RZ, R0 ;  /* 0x000000fffff77224 */ /* 0x000fe400078e0000 */
[----:B--2---:R-:W-:Y:S01]  /*9be0*/  HMMA.16816.F32.BF16 R232, R4, R16, R168 ;  /* 0x0000001004e8723c */ /* 0x004fe200000418a8 */
[----:B------:R-:W-:-:S04]  /*9bf0*/  IMAD.U32 R0, RZ, RZ, UR29 ;  /* 0x0000001dff007e24 */ /* 0x000fc8000f8e00ff */
[----:B------:R-:W-:-:S03]  /*9c00*/  IMAD R0, R0, 0x40, R31 ;  /* 0x0000004000007824 */ /* 0x000fc600078e021f */
[C---:B------:R-:W-:Y:S01]  /*9c10*/  HMMA.16816.F32.BF16 R224, R4.reuse, R18, R32 ;  /* 0x0000001204e0723c */ /* 0x040fe20000041820 */
[----:B------:R-:W2:Y:S01]  /*9c20*/  LDSM.16.M88.4 R32, [R184+0x4000] ;  /* 0x00400000b820783b */ /* 0x000ea20000000200 */
[C---:B------:R-:W-:Y:S02]  /*9c30*/  ISETP.GE.AND P0, PT, R0.reuse, R217, PT ;  /* 0x000000d90000720c */ /* 0x040fe40003f06270 */
[C---:B------:R-:W-:Y:S02]  /*9c40*/  IADD3 R2, R0.reuse, 0x1, RZ ;  /* 0x0000000100027810 */ /* 0x040fe40007ffe0ff */
[C---:B------:R-:W-:Y:S02]  /*9c50*/  ISETP.LT.OR P0, PT, R0.reuse, R215, P0 ;  /* 0x000000d70000720c */ /* 0x040fe40000701670 */
[----:B---3--:R-:W-:Y:S01]  /*9c60*/  HMMA.16816.F32.BF16 R168, R4, R8, R236 ;  /* 0x0000000804a8723c */ /* 0x008fe200000418ec */
[----:B------:R-:W3:Y:S01]  /*9c70*/  LDSM.16.M88.4 R236, [R184+0x5800] ;  /* 0x00580000b8ec783b */ /* 0x000ee20000000200 */
[----:B------:R-:W-:-:S02]  /*9c80*/  ISETP.GE.AND P6, PT, R0, R216, PT ;  /* 0x000000d80000720c */ /* 0x000fc40003fc6270 */
[----:B------:R-:W-:Y:S02]  /*9c90*/  ISETP.GE.AND P1, PT, R2, R217, PT ;  /* 0x000000d90200720c */ /* 0x000fe40003f26270 */
[----:B------:R-:W-:Y:S02]  /*9ca0*/  ISETP.LT.OR P6, PT, R0, R214, P6 ;  /* 0x000000d60000720c */ /* 0x000fe400037c1670 */
[----:B------:R-:W-:Y:S01]  /*9cb0*/  HMMA.16816.F32.BF16 R16, R4, R10, R228 ;  /* 0x0000000a0410723c */ /* 0x000fe200000418e4 */
[----:B------:R-:W-:Y:S02]  /*9cc0*/  ISETP.LT.OR P1, PT, R2, R215, P1 ;  /* 0x000000d70200720c */ /* 0x000fe40000f21670 */
[----:B------:R-:W-:-:S05]  /*9cd0*/  IADD3 R3, R0, 0x8, RZ ;  /* 0x0000000800037810 */ /* 0x000fca0007ffe0ff */
[C---:B------:R-:W-:Y:S08]  /*9ce0*/  HMMA.16816.F32.BF16 R8, R4.reuse, R220, R244 ;  /* 0x000000dc0408723c */ /* 0x040ff000000418f4 */
[----:B------:R-:W-:Y:S01]  /*9cf0*/  HMMA.16816.F32.BF16 R228, R4, R222, R248 ;  /* 0x000000de04e4723c */ /* 0x000fe200000418f8 */
[----:B------:R-:W-:Y:S07]  /*9d00*/  LDSM.16.M88.4 R4, [R179+0x17000] ;  /* 0x01700000b304783b */ /* 0x000fee0000000200 */
[C---:B-1----:R-:W-:Y:S08]  /*9d10*/  HMMA.16816.F32.BF16 R220, R12.reuse, R24, R208 ;  /* 0x000000180cdc723c */ /* 0x042ff000000418d0 */
[C---:B--2---:R-:W-:Y:S08]  /*9d20*/  HMMA.16816.F32.BF16 R232, R12.reuse, R32, R232 ;  /* 0x000000200ce8723c */ /* 0x044ff000000418e8 */
[C---:B------:R-:W-:Y:S08]  /*9d30*/  HMMA.16816.F32.BF16 R224, R12.reuse, R34, R224 ;  /* 0x000000220ce0723c */ /* 0x040ff000000418e0 */
[C---:B------:R-:W-:Y:S01]  /*9d40*/  HMMA.16816.F32.BF16 R208, R12.reuse, R26, R172 ;  /* 0x0000001a0cd0723c */ /* 0x040fe200000418ac */
[----:B------:R-:W-:Y:S07]  /*9d50*/  LDSM.16.M88.4 R24, [R179+0x16000] ;  /* 0x01600000b318783b */ /* 0x000fee0000000200 */
[C---:B------:R-:W-:Y:S08]  /*9d60*/  HMMA.16816.F32.BF16 R172, R12.reuse, R20, R168 ;  /* 0x000000140cac723c */ /* 0x040ff000000418a8 */
[C---:B---3--:R-:W-:Y:S01]  /*9d70*/  HMMA.16816.F32.BF16 R32, R12.reuse, R236, R8 ;  /* 0x000000ec0c20723c */ /* 0x048fe20000041808 */
[----:B------:R-:W1:Y:S07]  /*9d80*/  LDSM.16.M88.4 R8, [R187+0xc000] ;  /* 0x00c00000bb08783b */ /* 0x000e6e0000000200 */
[C---:B------:R-:W-:Y:S01]  /*9d90*/  HMMA.16816.F32.BF16 R168, R12.reuse, R22, R16 ;  /* 0x000000160ca8723c */ /* 0x040fe20000041810 */
[----:B------:R-:W2:Y:S04]  /*9da0*/  LDSM.16.M88.4 R20, [R179+0x16800] ;  /* 0x01680000b314783b */ /* 0x000ea80000000200 */
[----:B------:R-:W3:Y:S03]  /*9db0*/  LDSM.16.M88.4 R16, [R179+0x17800] ;  /* 0x01780000b310783b */ /* 0x000ee60000000200 */
[----:B------:R-:W-:Y:S08]  /*9dc0*/  HMMA.16816.F32.BF16 R12, R12, R238, R228 ;  /* 0x000000ee0c0c723c */ /* 0x000ff000000418e4 */
[C---:B-1----:R-:W-:Y:S08]  /*9dd0*/  HMMA.16816.F32.BF16 R240, R8.reuse, R24, R232 ;  /* 0x0000001808f0723c */ /* 0x042ff000000418e8 */
[C---:B------:R-:W-:Y:S01]  /*9de0*/  HMMA.16816.F32.BF16 R236, R8.reuse, R26, R224 ;  /* 0x0000001a08ec723c */ /* 0x040fe200000418e0 */
[----:B------:R-:W-:Y:S07]  /*9df0*/  LDSM.16.M88.4 R24, [R193] ;  /* 0x00000000c118783b */ /* 0x000fee0000000200 */
[C---:B--2---:R-:W-:Y:S08]  /*9e00*/  HMMA.16816.F32.BF16 R232, R8.reuse, R20, R220 ;  /* 0x0000001408e8723c */ /* 0x044ff000000418dc */
[C---:B------:R-:W-:Y:S01]  /*9e10*/  HMMA.16816.F32.BF16 R228, R8.reuse, R22, R208 ;  /* 0x0000001608e4723c */ /* 0x040fe200000418d0 */
[----:B------:R-:W-:Y:S04]  /*9e20*/  LDSM.16.M88.4 R208, [R195] ;  /* 0x00000000c3d0783b */ /* 0x000fe80000000200 */
[----:B------:R-:W-:Y:S03]  /*9e30*/  LDSM.16.M88.4 R20, [R192] ;  /* 0x00000000c014783b */ /* 0x000fe60000000200 */
[C---:B------:R-:W-:Y:S01]  /*9e40*/  HMMA.16816.F32.BF16 R224, R8.reuse, R4, R172 ;  /* 0x0000000408e0723c */ /* 0x040fe200000418ac */
[----:B------:R-:W-:Y:S07]  /*9e50*/  LDSM.16.M88.4 R172, [R185+0x16000] ;  /* 0x01600000b9ac783b */ /* 0x000fee0000000200 */
[C---:B------:R-:W-:Y:S01]  /*9e60*/  HMMA.16816.F32.BF16 R220, R8.reuse, R6, R168 ;  /* 0x0000000608dc723c */ /* 0x040fe200000418a8 */
[----:B------:R-:W1:Y:S07]  /*9e70*/  LDSM.16.M88.4 R4, [R188+0xc000] ;  /* 0x00c00000bc04783b */ /* 0x000e6e0000000200 */
[C---:B---3--:R-:W-:Y:S01]  /*9e80*/  HMMA.16816.F32.BF16 R168, R8.reuse, R16, R32 ;  /* 0x0000001008a8723c */ /* 0x048fe20000041820 */
[----:B------:R-:W2:Y:S07]  /*9e90*/  LDSM.16.M88.4 R32, [R194] ;  /* 0x00000000c220783b */ /* 0x000eae0000000200 */
[----:B------:R-:W-:Y:S01]  /*9ea0*/  HMMA.16816.F32.BF16 R16, R8, R18, R12 ;  /* 0x000000120810723c */ /* 0x000fe2000004180c */
[----:B------:R-:W3:Y:S07]  /*9eb0*/  LDSM.16.M88.4 R8, [R190+0xc000] ;  /* 0x00c00000be08783b */ /* 0x000eee0000000200 */
[C---:B-1----:R-:W-:Y:S08]  /*9ec0*/  HMMA.16816.F32.BF16 R12, R4.reuse, R208, R240 ;  /* 0x000000d0040c723c */ /* 0x042ff000000418f0 */
[C---:B------:R-:W-:Y:S08]  /*9ed0*/  HMMA.16816.F32.BF16 R236, R4.reuse, R210, R236 ;  /* 0x000000d204ec723c */ /* 0x040ff000000418ec */
[C---:B--2---:R-:W-:Y:S08]  /*9ee0*/  HMMA.16816.F32.BF16 R240, R4.reuse, R32, R232 ;  /* 0x0000002004f0723c */ /* 0x044ff000000418e8 */
[C---:B------:R-:W-:Y:S01]  /*9ef0*/  HMMA.16816.F32.BF16 R232, R4.reuse, R34, R228 ;  /* 0x0000002204e8723c */ /* 0x040fe200000418e4 */
[----:B------:R-:W1:Y:S07]  /*9f00*/  LDSM.16.M88.4 R32, [R185+0x16800] ;  /* 0x01680000b920783b */ /* 0x000e6e0000000200 */
[C---:B------:R-:W-:Y:S08]  /*9f10*/  HMMA.16816.F32.BF16 R228, R4.reuse, R24, R224 ;  /* 0x0000001804e4723c */ /* 0x040ff000000418e0 */
[C---:B------:R-:W-:Y:S01]  /*9f20*/  HMMA.16816.F32.BF16 R220, R4.reuse, R26, R220 ;  /* 0x0000001a04dc723c */ /* 0x040fe200000418dc */
[----:B------:R-:W2:Y:S07]  /*9f30*/  LDSM.16.M88.4 R24, [R185+0x17000] ;  /* 0x01700000b918783b */ /* 0x000eae0000000200 */
[C---:B------:R-:W-:Y:S01]  /*9f40*/  HMMA.16816.F32.BF16 R224, R4.reuse, R20, R168 ;  /* 0x0000001404e0723c */ /* 0x040fe200000418a8 */
[----:B------:R-:W-:Y:S07]  /*9f50*/  LDSM.16.M88.4 R168, [R185+0x17800] ;  /* 0x01780000b9a8783b */ /* 0x000fee0000000200 */
[----:B------:R-:W-:Y:S01]  /*9f60*/  HMMA.16816.F32.BF16 R208, R4, R22, R16 ;  /* 0x0000001604d0723c */ /* 0x000fe20000041810 */
[----:B------:R-:W-:Y:S04]  /*9f70*/  LDSM.16.M88.4 R4, [R189+0xc000] ;  /* 0x00c00000bd04783b */ /* 0x000fe80000000200 */
[----:B------:R-:W4:Y:S03]  /*9f80*/  LDSM.16.M88.4 R20, [R184+0x6000] ;  /* 0x00600000b814783b */ /* 0x000f260000000200 */
[C---:B---3--:R-:W-:Y:S08]  /*9f90*/  HMMA.16816.F32.BF16 R16, R8.reuse, R172, R12 ;  /* 0x000000ac0810723c */ /* 0x048ff0000004180c */
[C---:B------:R-:W-:Y:S08]  /*9fa0*/  HMMA.16816.F32.BF16 R12, R8.reuse, R174, R236 ;  /* 0x000000ae080c723c */ /* 0x040ff000000418ec */
[C---:B-1----:R-:W-:Y:S08]  /*9fb0*/  HMMA.16816.F32.BF16 R172, R8.reuse, R32, R240 ;  /* 0x0000002008ac723c */ /* 0x042ff000000418f0 */
[C---:B------:R-:W-:Y:S08]  /*9fc0*/  HMMA.16816.F32.BF16 R32, R8.reuse, R34, R232 ;  /* 0x000000220820723c */ /* 0x040ff000000418e8 */
[----:B--2---:R-:W-:Y:S08]  /*9fd0*/  HMMA.16816.F32.BF16 R232, R8, R24, R228 ;  /* 0x0000001808e8723c */ /* 0x004ff000000418e4 */
[C---:B----4-:R-:W-:Y:S08]  /*9fe0*/  HMMA.16816.F32.BF16 R16, R4.reuse, R20, R16 ;  /* 0x000000140410723c */ /* 0x050ff00000041810 */
[----:B------:R-:W-:Y:S01]  /*9ff0*/  HMMA.16816.F32.BF16 R20, R4, R22, R12 ;  /* 0x000000160414723c */ /* 0x000fe2000004180c */
[----:B------:R-:W1:Y:S07]  /*a000*/  LDSM.16.M88.4 R12, [R184+0x6800] ;  /* 0x00680000b80c783b */ /* 0x000e6e0000000200 */
[C---:B------:R-:W-:Y:S01]  /*a010*/  HMMA.16816.F32.BF16 R228, R8.reuse, R170, R208 ;  /* 0x000000aa08e4723c */ /* 0x040fe200000418d0 */
[----:B------:R-:W2:Y:S07]  /*a020*/  LDSM.16.M88.4 R208, [R184+0x7000] ;  /* 0x00700000b8d0783b */ /* 0x000eae0000000200 */
[----:B------:R-:W-:Y:S01]  /*a030*/  FSEL R30, R16, -INF , !P0 ;  /* 0xff800000101e7808 */ /* 0x000fe20004000000 */
[----:B------:R-:W-:Y:S01]  /*a040*/  HMMA.16816.F32.BF16 R236, R8, R26, R220 ;  /* 0x0000001a08ec723c */ /* 0x000fe200000418dc */
[----:B------:R-:W-:Y:S01]  /*a050*/  ISETP.GE.AND P0, PT, R2, R216, PT ;  /* 0x000000d80200720c */ /* 0x000fe20003f06270 */
[----:B------:R-:W3:Y:S01]  /*a060*/  LDSM.16.M88.4 R220, [R184+0x7800] ;  /* 0x00780000b8dc783b */ /* 0x000ee20000000200 */
[----:B------:R-:W-:Y:S01]  /*a070*/  FSEL R134, R18, -INF , !P6 ;  /* 0xff80000012867808 */ /* 0x000fe20007000000 */
[----:B------:R-:W-:-:S04]  /*a080*/  DEPBAR.LE SB0, 0x0 ;  /* 0x000080000000791a */ /* 0x000fc80000000000 */
[----:B------:R-:W-:Y:S01]  /*a090*/  HMMA.16816.F32.BF16 R224, R8, R168, R224 ;  /* 0x000000a808e0723c */ /* 0x000fe200000418e0 */
[----:B------:R-:W-:Y:S01]  /*a0a0*/  BAR.SYNC.DEFER_BLOCKING 0x0 ;  /* 0x0000000000007b1d */ /* 0x000fe20000010000 */
[----:B------:R-:W-:Y:S02]  /*a0b0*/  ISETP.LT.OR P0, PT, R2, R214, P0 ;  /* 0x000000d60200720c */ /* 0x000fe40000701670 */
[----:B------:R-:W-:Y:S02]  /*a0c0*/  IADD3 R2, R0, 0x9, RZ ;  /* 0x0000000900027810 */ /* 0x000fe40007ffe0ff */
[----:B------:R-:W-:-:S04]  /*a0d0*/  ISETP.GE.AND P6, PT, R3, R217, PT ;  /* 0x000000d90300720c */ /* 0x000fc80003fc6270 */
[----:B------:R-:W-:Y:S01]  /*a0e0*/  ISETP.LT.OR P6, PT, R3, R215, P6 ;  /* 0x000000d70300720c */ /* 0x000fe200037c1670 */
[C---:B-1----:R-:W-:Y:S07]  /*a0f0*/  HMMA.16816.F32.BF16 R8, R4.reuse, R12, R172 ;  /* 0x0000000c0408723c */ /* 0x042fee00000418ac */
[----:B------:R-:W-:Y:S01]  /*a100*/  FSEL R173, R17, -INF , !P1 ;  /* 0xff80000011ad7808 */ /* 0x000fe20004800000 */
[----:B------:R-:W-:Y:S01]  /*a110*/  HMMA.16816.F32.BF16 R24, R4, R14, R32 ;  /* 0x0000000e0418723c */ /* 0x000fe20000041820 */
[----:B------:R-:W-:-:S02]  /*a120*/  FSEL R175, R19, -INF , !P0 ;  /* 0xff80000013af7808 */ /* 0x000fc40004000000 */
[C---:B------:R-:W-:Y:S02]  /*a130*/  ISETP.GE.AND P1, PT, R3.reuse, R216, PT ;  /* 0x000000d80300720c */ /* 0x040fe40003f26270 */
[C---:B------:R-:W-:Y:S02]  /*a140*/  ISETP.GE.AND P0, PT, R2.reuse, R217, PT ;  /* 0x000000d90200720c */ /* 0x040fe40003f06270 */
[----:B------:R-:W-:Y:S01]  /*a150*/  ISETP.LT.OR P1, PT, R3, R214, P1 ;  /* 0x000000d60300720c */ /* 0x000fe20000f21670 */
[----:B--2---:R-:W-:Y:S01]  /*a160*/  HMMA.16816.F32.BF16 R12, R4, R208, R232 ;  /* 0x000000d0040c723c */ /* 0x004fe200000418e8 */
[----:B------:R-:W-:Y:S02]  /*a170*/  ISETP.LT.OR P0, PT, R2, R215, P0 ;  /* 0x000000d70200720c */ /* 0x000fe40000701670 */
[----:B------:R-:W-:Y:S02]  /*a180*/  IADD3 R3, R0, 0x10, RZ ;  /* 0x0000001000037810 */ /* 0x000fe40007ffe0ff */
[----:B------:R-:W-:-:S02]  /*a190*/  FSEL R172, R20, -INF , !P6 ;  /* 0xff80000014ac7808 */ /* 0x000fc40007000000 */
[----:B------:R-:W-:Y:S01]  /*a1a0*/  FSEL R174, R22, -INF , !P1 ;  /* 0xff80000016ae7808 */ /* 0x000fe20004800000 */
[C---:B------:R-:W-:Y:S01]  /*a1b0*/  HMMA.16816.F32.BF16 R16, R4.reuse, R210, R236 ;  /* 0x000000d20410723c */ /* 0x040fe200000418ec */
[----:B------:R-:W-:Y:S02]  /*a1c0*/  FSEL R168, R21, -INF , !P0 ;  /* 0xff80000015a87808 */ /* 0x000fe40004000000 */
[CC--:B------:R-:W-:Y:S02]  /*a1d0*/  ISETP.GE.AND P6, PT, R2.reuse, R216.reuse, PT ;  /* 0x000000d80200720c */ /* 0x0c0fe40003fc6270 */
[C---:B------:R-:W-:Y:S02]  /*a1e0*/  ISETP.GE.AND P1, PT, R3.reuse, R217, PT ;  /* 0x000000d90300720c */ /* 0x040fe40003f26270 */
[----:B------:R-:W-:Y:S01]  /*a1f0*/  ISETP.GE.AND P0, PT, R3, R216, PT ;  /* 0x000000d80300720c */ /* 0x000fe20003f06270 */
[----:B---3--:R-:W-:Y:S01]  /*a200*/  HMMA.16816.F32.BF16 R208, R4, R220, R224 ;  /* 0x000000dc04d0723c */ /* 0x008fe200000418e0 */
[----:B------:R-:W-:-:S02]  /*a210*/  ISETP.LT.OR P6, PT, R2, R214, P6 ;  /* 0x000000d60200720c */ /* 0x000fc400037c1670 */
[C---:B------:R-:W-:Y:S02]  /*a220*/  ISETP.LT.OR P1, PT, R3.reuse, R215, P1 ;  /* 0x000000d70300720c */ /* 0x040fe40000f21670 */
[----:B------:R-:W-:Y:S02]  /*a230*/  ISETP.LT.OR P0, PT, R3, R214, P0 ;  /* 0x000000d60300720c */ /* 0x000fe40000701670 */
[C---:B------:R-:W-:Y:S01]  /*a240*/  IADD3 R2, R0.reuse, 0x11, RZ ;  /* 0x0000001100027810 */ /* 0x040fe20007ffe0ff */
[----:B------:R-:W-:Y:S01]  /*a250*/  HMMA.16816.F32.BF16 R4, R4, R222, R228 ;  /* 0x000000de0404723c */ /* 0x000fe200000418e4 */
[----:B------:R-:W-:Y:S02]  /*a260*/  IADD3 R3, R0, 0x18, RZ ;  /* 0x0000001800037810 */ /* 0x000fe40007ffe0ff */
[----:B------:R-:W-:Y:S02]  /*a270*/  FSEL R171, R23, -INF , !P6 ;  /* 0xff80000017ab7808 */ /* 0x000fe40007000000 */
[----:B------:R-:W-:-:S02]  /*a280*/  FSEL R35, R8, -INF , !P1 ;  /* 0xff80000008237808 */ /* 0x000fc40004800000 */
[----:B------:R-:W-:Y:S02]  /*a290*/  FSEL R170, R10, -INF , !P0 ;  /* 0xff8000000aaa7808 */ /* 0x000fe40004000000 */
[CC--:B------:R-:W-:Y:S02]  /*a2a0*/  ISETP.GE.AND P6, PT, R2.reuse, R217.reuse, PT ;  /* 0x000000d90200720c */ /* 0x0c0fe40003fc6270 */
[C---:B------:R-:W-:Y:S02]  /*a2b0*/  ISETP.GE.AND P1, PT, R2.reuse, R216, PT ;  /* 0x000000d80200720c */ /* 0x040fe40003f26270 */
[----:B------:R-:W-:Y:S02]  /*a2c0*/  ISETP.GE.AND P0, PT, R3, R217, PT ;  /* 0x000000d90300720c */ /* 0x000fe40003f06270 */
[C---:B------:R-:W-:Y:S02]  /*a2d0*/  ISETP.LT.OR P6, PT, R2.reuse, R215, P6 ;  /* 0x000000d70200720c */ /* 0x040fe400037c1670 */
[----:B------:R-:W-:-:S02]  /*a2e0*/  ISETP.LT.OR P1, PT, R2, R214, P1 ;  /* 0x000000d60200720c */ /* 0x000fc40000f21670 */
[----:B------:R-:W-:Y:S02]  /*a2f0*/  ISETP.LT.OR P0, PT, R3, R215, P0 ;  /* 0x000000d70300720c */ /* 0x000fe40000701670 */
[----:B------:R-:W-:Y:S02]  /*a300*/  IADD3 R2, R0, 0x19, RZ ;  /* 0x0000001900027810 */ /* 0x000fe40007ffe0ff */
[----:B------:R-:W-:Y:S02]  /*a310*/  FSEL R32, R9, -INF , !P6 ;  /* 0xff80000009207808 */ /* 0x000fe40007000000 */
[----:B------:R-:W-:Y:S02]  /*a320*/  FSEL R169, R11, -INF , !P1 ;  /* 0xff8000000ba97808 */ /* 0x000fe40004800000 */
[----:B------:R-:W-:Y:S02]  /*a330*/  FSEL R31, R24, -INF , !P0 ;  /* 0xff800000181f7808 */ /* 0x000fe40004000000 */
[----:B------:R-:W-:-:S02]  /*a340*/  ISETP.GE.AND P6, PT, R3, R216, PT ;  /* 0x000000d80300720c */ /* 0x000fc40003fc6270 */
        /* <DEDUP_REMOVED lines=8> */
[C---:B------:R-:W-:Y:S02]  /*a3d0*/  ISETP.GE.AND P6, PT, R2.reuse, R217, PT ;  /* 0x000000d90200720c */ /* 0x040fe40003fc6270 */
[----:B------:R-:W-:Y:S02]  /*a3e0*/  FSEL R25, R25, -INF , !P1 ;  /* 0xff80000019197808 */ /* 0x000fe40004800000 */
[----:B------:R-:W-:Y:S02]  /*a3f0*/  FSEL R135, R27, -INF , !P0 ;  /* 0xff8000001b877808 */ /* 0x000fe40004000000 */
[----:B------:R-:W-:-:S02]  /*a400*/  ISETP.GE.AND P1, PT, R2, R216, PT ;  /* 0x000000d80200720c */ /* 0x000fc40003f26270 */
[C---:B------:R-:W-:Y:S02]  /*a410*/  ISETP.GE.AND P0, PT, R3.reuse, R217, PT ;  /* 0x000000d90300720c */ /* 0x040fe40003f06270 */
[CC--:B------:R-:W-:Y:S02]  /*a420*/  ISETP.LT.OR P6, PT, R2.reuse, R215.reuse, P6 ;  /* 0x000000d70200720c */ /* 0x0c0fe400037c1670 */
[----:B------:R-:W-:Y:S02]  /*a430*/  ISETP.LT.OR P1, PT, R2, R214, P1 ;  /* 0x000000d60200720c */ /* 0x000fe40000f21670 */
[----:B------:R-:W-:Y:S02]  /*a440*/  ISETP.LT.OR P0, PT, R3, R215, P0 ;  /* 0x000000d70300720c */ /* 0x000fe40000701670 */
[----:B------:R-:W-:Y:S02]  /*a450*/  IADD3 R2, R0, 0x28, RZ ;  /* 0x0000002800027810 */ /* 0x000fe40007ffe0ff */
[----:B------:R-:W-:-:S02]  /*a460*/  FSEL R24, R12, -INF , !P6 ;  /* 0xff8000000c187808 */ /* 0x000fc40007000000 */
[-C--:B------:R-:W-:Y:S02]  /*a470*/  ISETP.GE.AND P6, PT, R3, R216.reuse, PT ;  /* 0x000000d80300720c */ /* 0x080fe40003fc6270 */
[----:B------:R-:W-:Y:S02]  /*a480*/  FSEL R33, R14, -INF , !P1 ;  /* 0xff8000000e217808 */ /* 0x000fe40004800000 */
[----:B------:R-:W-:Y:S02]  /*a490*/  FSEL R23, R13, -INF , !P0 ;  /* 0xff8000000d177808 */ /* 0x000fe40004000000 */
[C---:B------:R-:W-:Y:S02]  /*a4a0*/  ISETP.GE.AND P1, PT, R2.reuse, R217, PT ;  /* 0x000000d90200720c */ /* 0x040fe40003f26270 */
[----:B------:R-:W-:Y:S02]  /*a4b0*/  ISETP.GE.AND P0, PT, R2, R216, PT ;  /* 0x000000d80200720c */ /* 0x000fe40003f06270 */
[----:B------:R-:W-:-:S02]  /*a4c0*/  ISETP.LT.OR P6, PT, R3, R214, P6 ;  /* 0x000000d60300720c */ /* 0x000fc400037c1670 */
[----:B------:R-:W-:Y:S02]  /*a4d0*/  IADD3 R8, R0, 0x29, RZ ;  /* 0x0000002900087810 */ /* 0x000fe40007ffe0ff */
[C---:B------:R-:W-:Y:S02]  /*a4e0*/  ISETP.LT.OR P1, PT, R2.reuse, R215, P1 ;  /* 0x000000d70200720c */ /* 0x040fe40000f21670 */
[----:B------:R-:W-:Y:S02]  /*a4f0*/  ISETP.LT.OR P0, PT, R2, R214, P0 ;  /* 0x000000d60200720c */ /* 0x000fe40000701670 */
[----:B------:R-:W-:Y:S02]  /*a500*/  IADD3 R3, R0, 0x30, RZ ;  /* 0x0000003000037810 */ /* 0x000fe40007ffe0ff */
[----:B------:R-:W-:Y:S02]  /*a510*/  FSEL R27, R15, -INF , !P6 ;  /* 0xff8000000f1b7808 */ /* 0x000fe40007000000 */
[----:B------:R-:W-:-:S02]  /*a520*/  ISETP.GE.AND P6, PT, R8, R217, PT ;  /* 0x000000d90800720c */ /* 0x000fc40003fc6270 */
[----:B------:R-:W-:Y:S02]  /*a530*/  FSEL R22, R16, -INF , !P1 ;  /* 0xff80000010167808 */ /* 0x000fe40004800000 */
[----:B------:R-:W-:Y:S02]  /*a540*/  FSEL R26, R18, -INF , !P0 ;  /* 0xff800000121a7808 */ /* 0x000fe40004000000 */
        /* <DEDUP_REMOVED lines=11> */
[-C--:B------:R-:W-:Y:S02]  /*a600*/  ISETP.LT.OR P1, PT, R3, R214.reuse, P1 ;  /* 0x000000d60300720c */ /* 0x080fe40000f21670 */
[----:B------:R-:W-:Y:S02]  /*a610*/  ISETP.LT.OR P0, PT, R2, R214, P0 ;  /* 0x000000d60200720c */ /* 0x000fe40000701670 */
[----:B------:R-:W-:Y:S02]  /*a620*/  IADD3 R3, R0, 0x38, RZ ;  /* 0x0000003800037810 */ /* 0x000fe40007ffe0ff */
[----:B------:R-:W-:Y:S02]  /*a630*/  FSEL R20, R211, -INF , !P0 ;  /* 0xff800000d3147808 */ /* 0x000fe40004000000 */
[----:B------:R-:W-:-:S02]  /*a640*/  ISETP.GE.AND P0, PT, R3, R216, PT ;  /* 0x000000d80300720c */ /* 0x000fc40003f06270 */
[----:B------:R-:W-:Y:S02]  /*a650*/  FSEL R19, R210, -INF , !P1 ;  /* 0xff800000d2137808 */ /* 0x000fe40004800000 */
[C---:B------:R-:W-:Y:S02]  /*a660*/  ISETP.LT.OR P0, PT, R3.reuse, R214, P0 ;  /* 0x000000d60300720c */ /* 0x040fe40000701670 */
[-C--:B------:R-:W-:Y:S02]  /*a670*/  ISETP.GE.AND P6, PT, R2, R217.reuse, PT ;  /* 0x000000d90200720c */ /* 0x080fe40003fc6270 */
[----:B------:R-:W-:Y:S02]  /*a680*/  ISETP.GE.AND P1, PT, R3, R217, PT ;  /* 0x000000d90300720c */ /* 0x000fe40003f26270 */
[----:B------:R-:W-:Y:S02]  /*a690*/  FSEL R16, R6, -INF , !P0 ;  /* 0xff80000006107808 */ /* 0x000fe40004000000 */
[----:B------:R-:W-:-:S02]  /*a6a0*/  PLOP3.LUT P0, PT, PT, PT, UP0, 0x80, 0x0 ;  /* 0x000000000000781c */ /* 0x000fc40003f0f008 */
[-C--:B------:R-:W-:Y:S02]  /*a6b0*/  ISETP.LT.OR P6, PT, R2, R215.reuse, P6 ;  /* 0x000000d70200720c */ /* 0x080fe400037c1670 */
[----:B------:R-:W-:Y:S02]  /*a6c0*/  ISETP.LT.OR P1, PT, R3, R215, P1 ;  /* 0x000000d70300720c */ /* 0x000fe40000f21670 */
[----:B------:R-:W-:Y:S02]  /*a6d0*/  IADD3 R0, R0, 0x39, RZ ;  /* 0x0000003900007810 */ /* 0x000fe40007ffe0ff */
[----:B------:R-:W-:Y:S02]  /*a6e0*/  FSEL R14, R209, -INF , !P6 ;  /* 0xff800000d10e7808 */ /* 0x000fe40007000000 */
[----:B------:R-:W-:Y:S02]  /*a6f0*/  FSEL R13, R4, -INF , !P1 ;  /* 0xff800000040d7808 */ /* 0x000fe40004800000 */
[----:B------:R-:W-:-:S02]  /*a700*/  ISETP.GE.AND P6, PT, R0, R217, PT ;  /* 0x000000d90000720c */ /* 0x000fc40003fc6270 */
[C---:B------:R-:W-:Y:S02]  /*a710*/  ISETP.GE.AND P1, PT, R0.reuse, R216, PT ;  /* 0x000000d80000720c */ /* 0x040fe40003f26270 */
[C---:B------:R-:W-:Y:S02]  /*a720*/  ISETP.LT.OR P6, PT, R0.reuse, R215, P6 ;  /* 0x000000d70000720c */ /* 0x040fe400037c1670 */
[----:B------:R-:W-:Y:S02]  /*a730*/  ISETP.LT.OR P1, PT, R0, R214, P1 ;  /* 0x000000d60000720c */ /* 0x000fe40000f21670 */
[----:B------:R-:W-:Y:S02]  /*a740*/  FSEL R12, R5, -INF , !P6 ;  /* 0xff800000050c7808 */ /* 0x000fe40007000000 */
[----:B------:R-:W-:Y:S01]  /*a750*/  FSEL R15, R7, -INF , !P1 ;  /* 0xff800000070f7808 */ /* 0x000fe20004800000 */
[----:B------:R-:W-:Y:S05]  /*a760*/  @!P0 BRA `(.L_x_1820) ;  /* 0x000004c000008947 */ /* 0x000fea0003800000 */
[----:B------:R-:W2:Y:S01]  /*a770*/  LDL.64 R176, [R1+0xb0] ;  /* 0x0000b00001b07983 */ /* 0x000ea20000100a00 */
[----:B------:R-:W-:-:S03]  /*a780*/  ULDC.64 UR4, c[0x0][0x198] ;  /* 0x0000660000047ab9 */ /* 0x000fc60000000a00 */
[----:B------:R-:W3:Y:S01]  /*a790*/  LDL.64 R218, [R1+0xb8] ;  /* 0x0000b80001da7983 */ /* 0x000ee20000100a00 */
[----:B------:R-:W-:Y:S01]  /*a7a0*/  USHF.L.U32 UR37, UR4, 0x6, URZ ;  /* 0x0000000604257899 */ /* 0x000fe2000800063f */
[----:B------:R-:W-:Y:S01]  /*a7b0*/  BSSY B0, `(.L_x_1821) ;  /* 0x0000046000007945 */ /* 0x000fe20003800000 */
[----:B------:R-:W-:Y:S01]  /*a7c0*/  UIADD3 UR38, UR6, -0x3, URZ ;  /* 0xfffffffd06267890 */ /* 0x000fe2000fffe03f */
[----:B------:R1:W-:Y:S01]  /*a7d0*/  @P5 STS.128 [R207+0x10000], RZ ;  /* 0x010000ffcf005388 */ /* 0x0003e20000000c00 */
[----:B------:R-:W-:Y:S02]  /*a7e0*/  USHF.L.U64.HI UR5, UR4, UR34, UR5 ;  /* 0x0000002204057299 */ /* 0x000fe40008010205 */
[----:B------:R-:W-:Y:S01]  /*a7f0*/  USHF.R.S32.HI UR4, URZ, 0x1f, UR38 ;  /* 0x0000001f3f047899 */ /* 0x000fe20008011426 */
[----:B------:R-:W-:Y:S01]  /*a800*/  IMAD.U32 R0, RZ, RZ, UR37 ;  /* 0x00000025ff007e24 */ /* 0x000fe2000f8e00ff */
[----:B------:R-:W-:-:S04]  /*a810*/  UIMAD UR5, UR5, UR38, URZ ;  /* 0x00000026050572a4 */ /* 0x000fc8000f8e023f */
[----:B------:R-:W-:Y:S01]  /*a820*/  UIMAD UR4, UR4, UR37, UR5 ;  /* 0x00000025040472a4 */ /* 0x000fe2000f8e0205 */
[----:B--2---:R-:W-:Y:S02]  /*a830*/  IMAD.MOV.U32 R3, RZ, RZ, R177 ;  /* 0x000000ffff037224 */ /* 0x004fe400078e00b1 */
[----:B---3--:R-:W-:-:S04]  /*a840*/  IMAD.MOV.U32 R2, RZ, RZ, R218 ;  /* 0x000000ffff027224 */ /* 0x008fc800078e00da */
[----:B------:R-:W-:-:S05]  /*a850*/  IMAD.WIDE.U32 R2, R0, UR38, R2 ;  /* 0x0000002600027c25 */ /* 0x000fca000f8e0002 */
[----:B------:R-:W-:Y:S02]  /*a860*/  IADD3 R3, R3, UR4, RZ ;  /* 0x0000000403037c10 */ /* 0x000fe4000fffe0ff */
[C---:B------:R-:W-:Y:S02]  /*a870*/  @!P5 LEA R6, P0, R2.reuse, c[0x0][0x168], 0x1 ;  /* 0x00005a000206da11 */ /* 0x040fe400078008ff */
[C---:B------:R-:W-:Y:S02]  /*a880*/  @!P4 LEA R4, P6, R2.reuse, c[0x0][0x168], 0x1 ;  /* 0x00005a000204ca11 */ /* 0x040fe400078c08ff */
        /* <DEDUP_REMOVED lines=8> */
[C-C-:B------:R-:W-:Y:S02]  /*a910*/  @!P3 LEA.HI.X R9, R2.reuse, c[0x0][0x16c], R3.reuse, 0x1, P1 ;  /* 0x00005b000209ba11 */ /* 0x140fe400008f0c03 */
[C---:B------:R-:W-:Y:S01]  /*a920*/  IADD3 R0, P6, R2.reuse, UR17, RZ ;  /* 0x0000001102007c10 */ /* 0x040fe2000ffde0ff */
[----:B------:R1:W-:Y:S01]  /*a930*/  @P4 STS.128 [R207+0x12000], RZ ;  /* 0x012000ffcf004388 */ /* 0x0003e20000000c00 */
[----:B------:R-:W-:Y:S02]  /*a940*/  @!P2 LEA.HI.X R11, R2, c[0x0][0x16c], R3, 0x1, P0 ;  /* 0x00005b00020baa11 */ /* 0x000fe400000f0c03 */
[----:B------:R-:W-:Y:S01]  /*a950*/  IADD3.X R3, R3, UR16, RZ, P6, !PT ;  /* 0x0000001003037c10 */ /* 0x000fe2000b7fe4ff */
        /* <DEDUP_REMOVED lines=43> */
.L_x_1822:
[----:B------:R-:W-:Y:S05]  /*ac10*/  BSYNC B0 ;  /* 0x0000000000007941 */ /* 0x000fea0003800000 */
.L_x_1821:
[----:B------:R-:W0:Y:S02]  /*ac20*/  LDGDEPBAR ;  /* 0x00000000000079af */ /* 0x000e240000000000 */
.L_x_1820:
[----:B------:R-:W-:Y:S01]  /*ac30*/  FMNMX.FTZ R0, R133, R30, !PT ;  /* 0x0000001e85007209 */ /* 0x000fe20007810000 */
[----:B-1----:R-:W3:Y:S03]  /*ac40*/  LDL R8, [R1+0xe0] ;  /* 0x0000e00001087983 */ /* 0x002ee60000100800 */
[----:B------:R-:W-:Y:S01]  /*ac50*/  FMNMX.FTZ R0, R173, R0, !PT ;  /* 0x00000000ad007209 */ /* 0x000fe20007810000 */
[----:B------:R-:W4:Y:S03]  /*ac60*/  LDL R5, [R1+0xd4] ;  /* 0x0000d40001057983 */ /* 0x000f260000100800 */
[----:B------:R-:W-:Y:S01]  /*ac70*/  FMNMX.FTZ R0, R172, R0, !PT ;  /* 0x00000000ac007209 */ /* 0x000fe20007810000 */
[----:B------:R-:W-:Y:S03]  /*ac80*/  STL [R1+0x160], R217 ;  /* 0x000160d901007387 */ /* 0x000fe60000100800 */
[----:B------:R-:W-:Y:S01]  /*ac90*/  FMNMX.FTZ R0, R168, R0, !PT ;  /* 0x00000000a8007209 */ /* 0x000fe20007810000 */
[----:B------:R-:W-:Y:S03]  /*aca0*/  STL [R1+0x15c], R216 ;  /* 0x00015cd801007387 */ /* 0x000fe60000100800 */
[----:B------:R-:W-:Y:S01]  /*acb0*/  FMNMX.FTZ R0, R35, R0, !PT ;  /* 0x0000000023007209 */ /* 0x000fe20007810000 */
[----:B------:R-:W-:Y:S03]  /*acc0*/  STL [R1+0x158], R215 ;  /* 0x000158d701007387 */ /* 0x000fe60000100800 */
[----:B--2---:R-:W-:Y:S01]  /*acd0*/  FMNMX.FTZ R3, R32, R0, !PT ;  /* 0x0000000020037209 */ /* 0x004fe20007810000 */
        /* <DEDUP_REMOVED lines=18> */
[----:B------:R1:W-:Y:S01]  /*ae00*/  STL.64 [R1+0x138], R202 ;  /* 0x000138ca01007387 */ /* 0x0003e20000100a00 */
[----:B------:R-:W-:-:S02]  /*ae10*/  FMNMX.FTZ R0, R34, R0, !PT ;  /* 0x0000000022007209 */ /* 0x000fc40007810000 */
[----:B------:R-:W-:Y:S02]  /*ae20*/  FMNMX.FTZ R3, R17, R3, !PT ;  /* 0x0000000311037209 */ /* 0x000fe40007810000 */
[----:B------:R-:W-:Y:S02]  /*ae30*/  FMNMX.FTZ R0, R135, R0, !PT ;  /* 0x0000000087007209 */ /* 0x000fe40007810000 */
[----:B------:R-:W-:Y:S02]  /*ae40*/  FMNMX.FTZ R3, R14, R3, !PT ;  /* 0x000000030e037209 */ /* 0x000fe40007810000 */
[----:B------:R-:W-:Y:S02]  /*ae50*/  FMNMX.FTZ R0, R33, R0, !PT ;  /* 0x0000000021007209 */ /* 0x000fe40007810000 */
[----:B------:R-:W-:Y:S02]  /*ae60*/  FMNMX.FTZ R3, R13, R3, !PT ;  /* 0x000000030d037209 */ /* 0x000fe40007810000 */
[----:B------:R-:W-:-:S04]  /*ae70*/  FMNMX.FTZ R0, R27, R0, !PT ;  /* 0x000000001b007209 */ /* 0x000fc80007810000 */
[----:B------:R-:W-:Y:S02]  /*ae80*/  FMNMX.FTZ R2, R26, R0, !PT ;  /* 0x000000001a027209 */ /* 0x000fe40007810000 */
[----:B------:R-:W-:-:S05]  /*ae90*/  FMNMX.FTZ R0, R12, R3, !PT ;  /* 0x000000030c007209 */ /* 0x000fca0007810000 */
[----:B------:R-:W2:Y:S04]  /*aea0*/  SHFL.BFLY PT, R3, R0, 0x2, 0x1f ;  /* 0x0c401f0000037f89 */ /* 0x000ea800000e0000 */
[----:B-1----:R-:W4:Y:S01]  /*aeb0*/  LDL.64 R202, [R1+0x38] ;  /* 0x0000380001ca7983 */ /* 0x002f220000100a00 */
[----:B------:R-:W-:Y:S01]  /*aec0*/  FMNMX.FTZ R2, R21, R2, !PT ;  /* 0x0000000215027209 */ /* 0x000fe20007810000 */
[----:B------:R-:W-:Y:S02]  /*aed0*/  USHF.L.U32 UR34, UR29, 0x1, URZ ;  /* 0x000000011d227899 */ /* 0x000fe4000800063f */
[----:B------:R-:W-:Y:S01]  /*aee0*/  STL [R1+0x134], R200 ;  /* 0x000134c801007387 */ /* 0x000fe20000100800 */
[----:B------:R-:W-:Y:S01]  /*aef0*/  FMNMX.FTZ R2, R19, R2, !PT ;  /* 0x0000000213027209 */ /* 0x000fe20007810000 */
[----:B------:R-:W-:-:S02]  /*af00*/  UIADD3 UR4, UR34, 0x1, URZ ;  /* 0x0000000122047890 */ /* 0x000fc4000fffe03f */
[----:B------:R-:W-:Y:S01]  /*af10*/  STL [R1+0x130], R197 ;  /* 0x000130c501007387 */ /* 0x000fe20000100800 */
[----:B------:R-:W-:Y:S01]  /*af20*/  FMNMX.FTZ R2, R20, R2, !PT ;  /* 0x0000000214027209 */ /* 0x000fe20007810000 */
[----:B------:R-:W-:Y:S02]  /*af30*/  ULOP3.LUT UR5, UR34, UR33, URZ, 0x3c, !UPT ;  /* 0x0000002122057292 */ /* 0x000fe4000f8e3c3f */
[----:B------:R-:W-:Y:S01]  /*af40*/  STL.64 [R1+0x128], R198 ;  /* 0x000128c601007387 */ /* 0x000fe20000100a00 */
[----:B------:R-:W-:Y:S01]  /*af50*/  FMNMX.FTZ R2, R16, R2, !PT ;  /* 0x0000000210027209 */ /* 0x000fe20007810000 */
[----:B------:R-:W-:Y:S02]  /*af60*/  ULOP3.LUT UR4, UR4, UR33, URZ, 0x3c, !UPT ;  /* 0x0000002104047292 */ /* 0x000fe4000f8e3c3f */
[----:B------:R-:W-:Y:S01]  /*af70*/  STL [R1+0x124], R196 ;  /* 0x000124c401007387 */ /* 0x000fe20000100800 */
[----:B------:R-:W-:Y:S02]  /*af80*/  FMNMX.FTZ R2, R15, R2, !PT ;  /* 0x000000020f027209 */ /* 0x000fe40007810000 */
[----:B--2---:R-:W-:Y:S01]  /*af90*/  FMNMX.FTZ R0, R0, R3, !PT ;  /* 0x0000000300007209 */ /* 0x004fe20007810000 */
[----:B------:R-:W-:Y:S04]  /*afa0*/  STL [R1+0x120], R195 ;  /* 0x000120c301007387 */ /* 0x000fe80000100800 */
[----:B------:R-:W1:Y:S04]  /*afb0*/  SHFL.BFLY PT, R3, R0, 0x1, 0x1f ;  /* 0x0c201f0000037f89 */ /* 0x000e6800000e0000 */
[----:B------:R-:W-:Y:S04]  /*afc0*/  STL [R1+0x11c], R194 ;  /* 0x00011cc201007387 */ /* 0x000fe80000100800 */
[----:B------:R-:W-:Y:S04]  /*afd0*/  STL [R1+0x118], R193 ;  /* 0x000118c101007387 */ /* 0x000fe80000100800 */
[----:B------:R-:W-:Y:S04]  /*afe0*/  STL [R1+0x114], R192 ;  /* 0x000114c001007387 */ /* 0x000fe80000100800 */
[----:B------:R-:W-:Y:S04]  /*aff0*/  STL [R1+0x110], R191 ;  /* 0x000110bf01007387 */ /* 0x000fe80000100800 */
[----:B------:R-:W-:Y:S04]  /*b000*/  STL [R1+0x10c], R190 ;  /* 0x00010cbe01007387 */ /* 0x000fe80000100800 */
[----:B------:R-:W-:Y:S01]  /*b010*/  STL [R1+0x108], R189 ;  /* 0x000108bd01007387 */ /* 0x000fe20000100800 */
[----:B-1----:R-:W-:-:S03]  /*b020*/  FMNMX.FTZ R7, R0, R3, !PT ;  /* 0x0000000300077209 */ /* 0x002fc60007810000 */
[----:B------:R-:W-:Y:S04]  /*b030*/  STL [R1+0x104], R188 ;  /* 0x000104bc01007387 */ /* 0x000fe80000100800 */
[----:B------:R-:W-:Y:S04]  /*b040*/  STL [R1+0x100], R187 ;  /* 0x000100bb01007387 */ /* 0x000fe80000100800 */
[----:B------:R-:W-:Y:S04]  /*b050*/  STL [R1+0xfc], R185 ;  /* 0x0000fcb901007387 */ /* 0x000fe80000100800 */
[----:B------:R-:W-:Y:S04]  /*b060*/  STL [R1+0xf8], R184 ;  /* 0x0000f8b801007387 */ /* 0x000fe80000100800 */
[----:B------:R-:W-:Y:S04]  /*b070*/  STL [R1+0xf4], R179 ;  /* 0x0000f4b301007387 */ /* 0x000fe80000100800 */
[----:B------:R-:W-:Y:S04]  /*b080*/  STL [R1+0xac], R7 ;  /* 0x0000ac0701007387 */ /* 0x000fe80000100800 */
[----:B------:R-:W2:Y:S04]  /*b090*/  LDL.LU.64 R198, [R1+0xc0] ;  /* 0x0000c00001c67983 */ /* 0x000ea80000300a00 */
[----:B------:R-:W1:Y:S01]  /*b0a0*/  SHFL.BFLY PT, R4, R2, 0x2, 0x1f ;  /* 0x0c401f0002047f89 */ /* 0x000e6200000e0000 */
[C---:B------:R-:W-:Y:S01]  /*b0b0*/  FMUL.FTZ R0, R7.reuse, c[0x0][0x23c] ;  /* 0x00008f0007007a20 */ /* 0x040fe20000410000 */
[----:B------:R-:W-:-:S02]  /*b0c0*/  FSETP.NEU.FTZ.AND P1, PT, R7, -INF , PT ;  /* 0xff8000000700780b */ /* 0x000fc40003f3d000 */
[----:B-1----:R-:W-:-:S05]  /*b0d0*/  FMNMX.FTZ R4, R2, R4, !PT ;  /* 0x0000000402047209 */ /* 0x002fca0007810000 */
[----:B------:R-:W1:Y:S01]  /*b0e0*/  SHFL.BFLY PT, R6, R4, 0x1, 0x1f ;  /* 0x0c201f0004067f89 */ /* 0x000e6200000e0000 */
[----:B------:R-:W-:-:S05]  /*b0f0*/  FSEL R0, R0, RZ, P1 ;  /* 0x000000ff00007208 */ /* 0x000fca0000800000 */
[--C-:B------:R-:W-:Y:S02]  /*b100*/  FFMA.FTZ R173, R173, c[0x0][0x23c], -R0.reuse ;  /* 0x00008f00adad7a23 */ /* 0x100fe40000010800 */
[--C-:B------:R-:W-:Y:S02]  /*b110*/  FFMA.FTZ R172, R172, c[0x0][0x23c], -R0.reuse ;  /* 0x00008f00acac7a23 */ /* 0x100fe40000010800 */
[--C-:B------:R-:W-:Y:S02]  /*b120*/  FFMA.FTZ R168, R168, c[0x0][0x23c], -R0.reuse ;  /* 0x00008f00a8a87a23 */ /* 0x100fe40000010800 */
[--C-:B------:R-:W-:Y:S02]  /*b130*/  FFMA.FTZ R176, R35, c[0x0][0x23c], -R0.reuse ;  /* 0x00008f0023b07a23 */ /* 0x100fe40000010800 */
[--C-:B------:R-:W-:Y:S02]  /*b140*/  FFMA.FTZ R177, R32, c[0x0][0x23c], -R0.reuse ;  /* 0x00008f0020b17a23 */ /* 0x100fe40000010800 */
[----:B------:R-:W-:-:S02]  /*b150*/  FFMA.FTZ R178, R31, c[0x0][0x23c], -R0 ;  /* 0x00008f001fb27a23 */ /* 0x000fc40000010800 */
[--C-:B------:R-:W-:Y:S02]  /*b160*/  FFMA.FTZ R186, R25, c[0x0][0x23c], -R0.reuse ;  /* 0x00008f0019ba7a23 */ /* 0x100fe40000010800 */
[--C-:B------:R-:W-:Y:S01]  /*b170*/  FFMA.FTZ R241, R24, c[0x0][0x23c], -R0.reuse ;  /* 0x00008f0018f17a23 */ /* 0x100fe20000010800 */
[----:B-1----:R-:W-:Y:S01]  /*b180*/  FMNMX.FTZ R4, R4, R6, !PT ;  /* 0x0000000604047209 */ /* 0x002fe20007810000 */
[--C-:B------:R-:W-:Y:S02]  /*b190*/  FFMA.FTZ R242, R23, c[0x0][0x23c], -R0.reuse ;  /* 0x00008f0017f27a23 */ /* 0x100fe40000010800 */
[--C-:B------:R-:W-:Y:S02]  /*b1a0*/  FFMA.FTZ R243, R22, c[0x0][0x23c], -R0.reuse ;  /* 0x00008f0016f37a23 */ /* 0x100fe40000010800 */
[--C-:B------:R-:W-:Y:S02]  /*b1b0*/  FFMA.FTZ R252, R18, c[0x0][0x23c], -R0.reuse ;  /* 0x00008f0012fc7a23 */ /* 0x100fe40000010800 */
[----:B------:R-:W-:-:S02]  /*b1c0*/  FFMA.FTZ R207, R17, c[0x0][0x23c], -R0 ;  /* 0x00008f0011cf7a23 */ /* 0x000fc40000010800 */
[--C-:B------:R-:W-:Y:S02]  /*b1d0*/  FFMA.FTZ R216, R14, c[0x0][0x23c], -R0.reuse ;  /* 0x00008f000ed87a23 */ /* 0x100fe40000010800 */
[--C-:B------:R-:W-:Y:S02]  /*b1e0*/  FFMA.FTZ R246, R13, c[0x0][0x23c], -R0.reuse ;  /* 0x00008f000df67a23 */ /* 0x100fe40000010800 */
[----:B------:R-:W-:Y:S01]  /*b1f0*/  FFMA.FTZ R239, R12, c[0x0][0x23c], -R0 ;  /* 0x00008f000cef7a23 */ /* 0x000fe20000010800 */
[----:B------:R-:W-:Y:S01]  /*b200*/  FSETP.NEU.FTZ.AND P0, PT, R4, -INF , PT ;  /* 0xff8000000400780b */ /* 0x000fe20003f1d000 */
[----:B------:R1:W-:Y:S01]  /*b210*/  STL [R1+0xa8], R4 ;  /* 0x0000a80401007387 */ /* 0x0003e20000100800 */
[----:B------:R-:W1:Y:S01]  /*b220*/  LDC.U8 R225, c[0x0][0x2d8] ;  /* 0x0000b600ffe17b82 */ /* 0x000e620000000000 */
[----:B------:R-:W-:Y:S01]  /*b230*/  MUFU.EX2 R22, R173 ;  /* 0x000000ad00167308 */ /* 0x000fe20000000800 */
[----:B---3--:R-:W-:-:S05]  /*b240*/  IMAD.WIDE.U32 R2, R8, -0x2daee0ad, RZ ;  /* 0xd2511f5308027825 */ /* 0x008fca00078e00ff */
[C---:B------:R-:W-:Y:S02]  /*b250*/  LOP3.LUT R2, R3.reuse, UR5, RZ, 0x3c, !PT ;  /* 0x0000000503027c12 */ /* 0x040fe4000f8e3cff */
[----:B------:R-:W-:Y:S01]  /*b260*/  LOP3.LUT R240, R3, UR4, RZ, 0x3c, !PT ;  /* 0x0000000403f07c12 */ /* 0x000fe2000f8e3cff */
[----:B----4-:R-:W-:Y:S02]  /*b270*/  IMAD R215, R5, -0x326172a9, RZ ;  /* 0xcd9e8d5705d77824 */ /* 0x010fe400078e02ff */
[----:B------:R-:W-:-:S05]  /*b280*/  IMAD.WIDE.U32 R2, R2, -0x326172a9, RZ ;  /* 0xcd9e8d5702027825 */ /* 0x000fca00078e00ff */
[----:B------:R-:W-:Y:S02]  /*b290*/  LOP3.LUT R3, R3, UR36, R215, 0x96, !PT ;  /* 0x0000002403037c12 */ /* 0x000fe4000f8e96d7 */
[----:B------:R-:W-:Y:S01]  /*b2a0*/  LOP3.LUT R5, R203, UR35, R2, 0x96, !PT ;  /* 0x00000023cb057c12 */ /* 0x000fe2000f8e9602 */
[----:B------:R-:W-:Y:S02]  /*b2b0*/  FFMA.FTZ R2, R30, c[0x0][0x23c], -R0 ;  /* 0x00008f001e027a23 */ /* 0x000fe40000010800 */
[----:B------:R-:W-:Y:S02]  /*b2c0*/  FMUL.FTZ R0, R4, c[0x0][0x23c] ;  /* 0x00008f0004007a20 */ /* 0x000fe40000410000 */
[----:B------:R3:W-:Y:S01]  /*b2d0*/  MUFU.EX2 R17, R2 ;  /* 0x0000000200117308 */ /* 0x0007e20000000800 */
[----:B------:R-:W-:Y:S02]  /*b2e0*/  IMAD.WIDE.U32 R8, R5, -0x2daee0ad, RZ ;  /* 0xd2511f5305087825 */ /* 0x000fe400078e00ff */
[----:B------:R-:W-:-:S02]  /*b2f0*/  FSEL R0, R0, RZ, P0 ;  /* 0x000000ff00007208 */ /* 0x000fc40000000000 */
[----:B---3--:R-:W-:-:S05]  /*b300*/  IMAD.WIDE.U32 R2, R3, -0x2daee0ad, RZ ;  /* 0xd2511f5303027825 */ /* 0x008fca00078e00ff */
[----:B------:R-:W-:Y:S01]  /*b310*/  LOP3.LUT R5, R9, UR12, R2, 0x96, !PT ;  /* 0x0000000c09057c12 */ /* 0x000fe2000f8e9602 */
[--C-:B------:R-:W-:Y:S01]  /*b320*/  FFMA.FTZ R214, R19, c[0x0][0x23c], -R0.reuse ;  /* 0x00008f0013d67a23 */ /* 0x100fe20000010800 */
[----:B------:R-:W-:Y:S01]  /*b330*/  FSEL R2, R4, RZ, P0 ;  /* 0x000000ff04027208 */ /* 0x000fe20000000000 */
[--C-:B-1----:R-:W-:Y:S02]  /*b340*/  FFMA.FTZ R4, R175, c[0x0][0x23c], -R0.reuse ;  /* 0x00008f00af047a23 */ /* 0x102fe40000010800 */
[----:B------:R-:W-:Y:S02]  /*b350*/  IMAD.WIDE.U32 R226, R5, -0x326172a9, RZ ;  /* 0xcd9e8d5705e27825 */ /* 0x000fe400078e00ff */
[----:B------:R1:W-:Y:S02]  /*b360*/  MUFU.EX2 R23, R4 ;  /* 0x0000000400177308 */ /* 0x0003e40000000800 */
[--C-:B------:R-:W-:Y:S02]  /*b370*/  FFMA.FTZ R134, R134, c[0x0][0x23c], -R0.reuse ;  /* 0x00008f0086867a23 */ /* 0x100fe40000010800 */
[----:B------:R-:W-:-:S04]  /*b380*/  FFMA.FTZ R204, R20, c[0x0][0x23c], -R0 ;  /* 0x00008f0014cc7a23 */ /* 0x000fc80000010800 */
[----:B------:R3:W-:Y:S01]  /*b390*/  MUFU.EX2 R9, R134 ;  /* 0x0000008600097308 */ /* 0x0007e20000000800 */
[--C-:B------:R-:W-:Y:S02]  /*b3a0*/  FFMA.FTZ R174, R174, c[0x0][0x23c], -R0.reuse ;  /* 0x00008f00aeae7a23 */ /* 0x100fe40000010800 */
[--C-:B------:R-:W-:Y:S02]  /*b3b0*/  FFMA.FTZ R171, R171, c[0x0][0x23c], -R0.reuse ;  /* 0x00008f00abab7a23 */ /* 0x100fe40000010800 */
[--C-:B------:R-:W-:Y:S02]  /*b3c0*/  FFMA.FTZ R170, R170, c[0x0][0x23c], -R0.reuse ;  /* 0x00008f00aaaa7a23 */ /* 0x100fe40000010800 */
[----:B------:R-:W-:Y:S01]  /*b3d0*/  FFMA.FTZ R169, R169, c[0x0][0x23c], -R0 ;  /* 0x00008f00a9a97a23 */ /* 0x000fe20000010800 */
[----:B--2---:R-:W-:-:S05]  /*b3e0*/  LOP3.LUT R18, R3, UR14, R198, 0x96, !PT ;  /* 0x0000000e03127c12 */ /* 0x004fca000f8e96c6 */
[----:B------:R-:W-:Y:S01]  /*b3f0*/  IMAD.WIDE.U32 R18, R18, -0x326172a9, RZ ;  /* 0xcd9e8d5712127825 */ /* 0x000fe200078e00ff */
[----:B------:R-:W-:-:S04]  /*b400*/  FSEL R3, R7, RZ, P1 ;  /* 0x000000ff07037208 */ /* 0x000fc80000800000 */
[----:B-1----:R-:W-:Y:S02]  /*b410*/  LOP3.LUT R4, R19, UR13, R202, 0x96, !PT ;  /* 0x0000000d13047c12 */ /* 0x002fe4000f8e96ca */
[----:B------:R-:W-:Y:S01]  /*b420*/  LOP3.LUT R6, R227, UR11, R18, 0x96, !PT ;  /* 0x0000000be3067c12 */ /* 0x000fe2000f8e9612 */
[----:B------:R-:W-:Y:S02]  /*b430*/  FADD.FTZ R3, R133, -R3 ;  /* 0x8000000385037221 */ /* 0x000fe40000010000 */
[----:B------:R-:W-:-:S04]  /*b440*/  IMAD.WIDE.U32 R4, R4, -0x2daee0ad, RZ ;  /* 0xd2511f5304047825 */ /* 0x000fc800078e00ff */
[----:B------:R-:W-:Y:S01]  /*b450*/  IMAD.WIDE.U32 R6, R6, -0x2daee0ad, RZ ;  /* 0xd2511f5306067825 */ /* 0x000fe200078e00ff */
[----:B------:R-:W-:-:S03]  /*b460*/  LOP3.LUT R20, R5, UR10, R8, 0x96, !PT ;  /* 0x0000000a05147c12 */ /* 0x000fc6000f8e9608 */
[----:B------:R-:W-:Y:S01]  /*b470*/  FMUL.FTZ R3, R3, c[0x0][0x23c] ;  /* 0x00008f0003037a20 */ /* 0x000fe20000410000 */
[----:B------:R-:W-:Y:S01]  /*b480*/  LOP3.LUT R4, R7, UR8, R4, 0x96, !PT ;  /* 0x0000000807047c12 */ /* 0x000fe2000f8e9604 */
[----:B---3--:R-:W-:Y:S02]  /*b490*/  FFMA.FTZ R134, R21, c[0x0][0x23c], -R0 ;  /* 0x00008f0015867a23 */ /* 0x008fe40000010800 */
[----:B------:R-:W-:Y:S02]  /*b4a0*/  IMAD.WIDE.U32 R20, R20, -0x326172a9, RZ ;  /* 0xcd9e8d5714147825 */ /* 0x000fe400078e00ff */
[----:B------:R-:W1:Y:S02]  /*b4b0*/  MUFU.EX2 R3, R3 ;  /* 0x0000000300037308 */ /* 0x000e640000000800 */
[----:B------:R-:W-:-:S04]  /*b4c0*/  IMAD.WIDE.U32 R4, R4, -0x326172a9, RZ ;  /* 0xcd9e8d5704047825 */ /* 0x000fc800078e00ff */
[--C-:B------:R-:W-:Y:S02]  /*b4d0*/  FFMA.FTZ R12, R34, c[0x0][0x23c], -R0.reuse ;  /* 0x00008f00220c7a23 */ /* 0x100fe40000010800 */
[--C-:B------:R-:W-:Y:S02]  /*b4e0*/  FFMA.FTZ R135, R135, c[0x0][0x23c], -R0.reuse ;  /* 0x00008f0087877a23 */ /* 0x100fe40000010800 */
[--C-:B------:R-:W-:Y:S02]  /*b4f0*/  FFMA.FTZ R11, R33, c[0x0][0x23c], -R0.reuse ;  /* 0x00008f00210b7a23 */ /* 0x100fe40000010800 */
[--C-:B------:R-:W-:Y:S02]  /*b500*/  FFMA.FTZ R27, R27, c[0x0][0x23c], -R0.reuse ;  /* 0x00008f001b1b7a23 */ /* 0x100fe40000010800 */
[--C-:B------:R-:W-:Y:S02]  /*b510*/  FFMA.FTZ R173, R26, c[0x0][0x23c], -R0.reuse ;  /* 0x00008f001aad7a23 */ /* 0x100fe40000010800 */
[----:B------:R-:W-:-:S02]  /*b520*/  FFMA.FTZ R196, R16, c[0x0][0x23c], -R0 ;  /* 0x00008f0010c47a23 */ /* 0x000fc40000010800 */
[----:B------:R-:W-:Y:S01]  /*b530*/  FFMA.FTZ R187, R15, c[0x0][0x23c], -R0 ;  /* 0x00008f000fbb7a23 */ /* 0x000fe20000010800 */
[----:B------:R-:W-:Y:S01]  /*b540*/  LOP3.LUT R0, R5, UR31, R20, 0x96, !PT ;  /* 0x0000001f05007c12 */ /* 0x000fe2000f8e9614 */
[----:B------:R-:W-:-:S03]  /*b550*/  FADD.FTZ R2, R132, -R2 ;  /* 0x8000000284027221 */ /* 0x000fc60000010000 */
[----:B------:R-:W-:Y:S01]  /*b560*/  LOP3.LUT R7, R0, 0xff, RZ, 0xc0, !PT ;  /* 0x000000ff00077812 */ /* 0x000fe200078ec0ff */
[----:B------:R-:W-:-:S03]  /*b570*/  FMUL.FTZ R2, R2, c[0x0][0x23c] ;  /* 0x00008f0002027a20 */ /* 0x000fc60000410000 */
[----:B------:R-:W-:Y:S02]  /*b580*/  ISETP.GE.U32.AND P0, PT, R225, R7, PT ;  /* 0x00000007e100720c */ /* 0x000fe40003f06070 */
[----:B------:R-:W-:Y:S01]  /*b590*/  LOP3.LUT R7, R0, 0xffff, RZ, 0xc0, !PT ;  /* 0x0000ffff00077812 */ /* 0x000fe200078ec0ff */
[----:B------:R-:W2:Y:S01]  /*b5a0*/  MUFU.EX2 R2, R2 ;  /* 0x0000000200027308 */ /* 0x000ea20000000800 */
[----:B-1----:R-:W-:Y:S02]  /*b5b0*/  FFMA.FTZ R212, R212, R3, R17 ;  /* 0x00000003d4d47223 */ /* 0x002fe40000010011 */
[----:B------:R-:W-:Y:S02]  /*b5c0*/  SHF.R.U32.HI R7, RZ, 0x8, R7 ;  /* 0x00000008ff077819 */ /* 0x000fe40000011607 */
[C---:B------:R-:W-:Y:S01]  /*b5d0*/  FADD.FTZ R10, R22.reuse, R212 ;  /* 0x000000d4160a7221 */ /* 0x040fe20000010000 */
[----:B------:R-:W-:Y:S02]  /*b5e0*/  F2FP.BF16.PACK_AB R22, R22, R17 ;  /* 0x000000111616723e */ /* 0x000fe400000010ff */
[----:B------:R-:W-:-:S02]  /*b5f0*/  LOP3.LUT R7, R7, 0xffff, RZ, 0xc0, !PT ;  /* 0x0000ffff07077812 */ /* 0x000fc400078ec0ff */
[C---:B------:R-:W-:Y:S01]  /*b600*/  PRMT R17, R22.reuse, 0x7632, R17 ;  /* 0x0000763216117816 */ /* 0x040fe20000000011 */
[----:B------:R-:W-:Y:S01]  /*b610*/  @!P0 HFMA2.BF16_V2 R175, -RZ.H0_H0, RZ.H0_H0, -R22.H0_H0 ;  /* 0x200000ffffaf8231 */ /* 0x000fe20000340916 */
[----:B------:R-:W-:Y:S02]  /*b620*/  ISETP.GE.U32.AND P6, PT, R225, R7, PT ;  /* 0x00000007e100720c */ /* 0x000fe40003fc6070 */
[--C-:B------:R-:W-:Y:S02]  /*b630*/  SHF.R.U32.HI R7, RZ, 0x10, R0.reuse ;  /* 0x00000010ff077819 */ /* 0x100fe40000011600 */
[----:B------:R-:W-:Y:S01]  /*b640*/  SHF.R.U32.HI R0, RZ, 0x18, R0 ;  /* 0x00000018ff007819 */ /* 0x000fe20000011600 */
[----:B--2---:R-:W-:Y:S01]  /*b650*/  FFMA.FTZ R213, R213, R2, R9 ;  /* 0x00000002d5d57223 */ /* 0x004fe20000010009 */
[----:B------:R-:W-:Y:S02]  /*b660*/  PRMT R231, R22, 0x5410, R17 ;  /* 0x0000541016e77816 */ /* 0x000fe40000000011 */
[----:B------:R-:W-:-:S02]  /*b670*/  @!P0 PRMT R22, R175, 0x5410, RZ ;  /* 0x00005410af168816 */ /* 0x000fc400000000ff */
[----:B------:R-:W-:Y:S01]  /*b680*/  ISETP.GE.U32.AND P0, PT, R225, R0, PT ;  /* 0x00000000e100720c */ /* 0x000fe20003f06070 */
[----:B------:R-:W1:Y:S01]  /*b690*/  MUFU.EX2 R172, R172 ;  /* 0x000000ac00ac7308 */ /* 0x000e620000000800 */
[C---:B------:R-:W-:Y:S01]  /*b6a0*/  FADD.FTZ R26, R23.reuse, R213 ;  /* 0x000000d5171a7221 */ /* 0x040fe20000010000 */
[----:B------:R-:W-:-:S04]  /*b6b0*/  F2FP.BF16.PACK_AB R23, R23, R9 ;  /* 0x000000091717723e */ /* 0x000fc800000010ff */
[----:B------:R-:W-:Y:S02]  /*b6c0*/  PRMT R200, R23, 0x7632, R200 ;  /* 0x0000763217c87816 */ /* 0x000fe400000000c8 */
[----:B------:R-:W2:Y:S01]  /*b6d0*/  MUFU.EX2 R8, R168 ;  /* 0x000000a800087308 */ /* 0x000ea20000000800 */
[----:B------:R-:W-:-:S03]  /*b6e0*/  LOP3.LUT R7, R7, 0xff, RZ, 0xc0, !PT ;  /* 0x000000ff07077812 */ /* 0x000fc600078ec0ff */
[----:B------:R-:W-:Y:S01]  /*b6f0*/  @!P0 HFMA2.BF16_V2 R132, -RZ.H0_H0, RZ.H0_H0, -R200.H0_H0 ;  /* 0x200000ffff848231 */ /* 0x000fe200003409c8 */
[----:B------:R-:W-:Y:S02]  /*b700*/  LOP3.LUT R0, R4, 0xff, RZ, 0xc0, !PT ;  /* 0x000000ff04007812 */ /* 0x000fe400078ec0ff */
[----:B------:R-:W-:Y:S01]  /*b710*/  PRMT R238, R23, 0x5410, R200 ;  /* 0x0000541017ee7816 */ /* 0x000fe200000000c8 */
[----:B-1----:R-:W-:Y:S01]  /*b720*/  FADD.FTZ R10, R172, R10 ;  /* 0x0000000aac0a7221 */ /* 0x002fe20000010000 */
[----:B------:R-:W-:Y:S02]  /*b730*/  @!P0 PRMT R200, R132, 0x5410, RZ ;  /* 0x0000541084c88816 */ /* 0x000fe400000000ff */
[C---:B------:R-:W-:Y:S02]  /*b740*/  ISETP.GE.U32.AND P1, PT, R225.reuse, R7, PT ;  /* 0x00000007e100720c */ /* 0x040fe40003f26070 */
[----:B------:R-:W-:Y:S01]  /*b750*/  ISETP.GE.U32.AND P0, PT, R225, R0, PT ;  /* 0x00000000e100720c */ /* 0x000fe20003f06070 */
[----:B------:R-:W1:Y:S01]  /*b760*/  MUFU.EX2 R174, R174 ;  /* 0x000000ae00ae7308 */ /* 0x000e620000000800 */
[C---:B--2---:R-:W-:Y:S01]  /*b770*/  FADD.FTZ R10, R8.reuse, R10 ;  /* 0x0000000a080a7221 */ /* 0x044fe20000010000 */
[----:B------:R-:W-:-:S06]  /*b780*/  F2FP.BF16.PACK_AB R8, R8, R172 ;  /* 0x000000ac0808723e */ /* 0x000fcc00000010ff */
[----:B------:R-:W2:Y:S01]  /*b790*/  MUFU.EX2 R9, R171 ;  /* 0x000000ab00097308 */ /* 0x000ea20000000800 */
[----:B------:R-:W-:Y:S02]  /*b7a0*/  PRMT R194, R8, 0x7610, R194 ;  /* 0x0000761008c27816 */ /* 0x000fe400000000c2 */
[----:B------:R-:W-:Y:S01]  /*b7b0*/  SHF.R.U32.HI R7, RZ, 0x10, R4 ;  /* 0x00000010ff077819 */ /* 0x000fe20000011604 */
[----:B------:R-:W-:Y:S01]  /*b7c0*/  @!P1 HFMA2.BF16_V2 R133, -RZ.H0_H0, RZ.H0_H0, -R23.H0_H0 ;  /* 0x200000ffff859231 */ /* 0x000fe20000340917 */
[----:B------:R-:W-:-:S03]  /*b7d0*/  LOP3.LUT R0, R4, 0xffff, RZ, 0xc0, !PT ;  /* 0x0000ffff04007812 */ /* 0x000fc600078ec0ff */
[----:B------:R-:W3:Y:S01]  /*b7e0*/  MUFU.EX2 R176, R176 ;  /* 0x000000b000b07308 */ /* 0x000ee20000000800 */
[----:B------:R-:W-:Y:S01]  /*b7f0*/  @!P0 HFMA2.BF16_V2 R210, -RZ.H0_H0, RZ.H0_H0, -R194.H0_H0 ;  /* 0x200000ffffd28231 */ /* 0x000fe200003409c2 */
[----:B------:R-:W-:Y:S02]  /*b800*/  PRMT R192, R8, 0x7632, R192 ;  /* 0x0000763208c07816 */ /* 0x000fe400000000c0 */
[----:B------:R-:W-:Y:S02]  /*b810*/  SHF.R.U32.HI R5, RZ, 0x18, R4 ;  /* 0x00000018ff057819 */ /* 0x000fe40000011604 */
[----:B------:R-:W-:Y:S02]  /*b820*/  LOP3.LUT R4, R7, 0xff, RZ, 0xc0, !PT ;  /* 0x000000ff07047812 */ /* 0x000fe400078ec0ff */
[----:B------:R-:W4:Y:S01]  /*b830*/  MUFU.EX2 R177, R177 ;  /* 0x000000b100b17308 */ /* 0x000f220000000800 */
[----:B------:R-:W-:Y:S01]  /*b840*/  SHF.R.U32.HI R0, RZ, 0x8, R0 ;  /* 0x00000008ff007819 */ /* 0x000fe20000011600 */
[----:B-1----:R-:W-:Y:S01]  /*b850*/  FADD.FTZ R26, R174, R26 ;  /* 0x0000001aae1a7221 */ /* 0x002fe20000010000 */
[----:B------:R-:W-:Y:S01]  /*b860*/  PRMT R230, R194, 0x5410, R192 ;  /* 0x00005410c2e67816 */ /* 0x000fe200000000c0 */
[----:B------:R-:W-:Y:S01]  /*b870*/  @!P6 HFMA2.BF16_V2 R208, -RZ.H0_H0, RZ.H0_H0, -R17.H0_H0 ;  /* 0x200000ffffd0e231 */ /* 0x000fe20000340911 */
[----:B------:R-:W-:-:S02]  /*b880*/  @!P1 PRMT R23, R133, 0x5410, RZ ;  /* 0x0000541085179816 */ /* 0x000fc400000000ff */
[----:B------:R-:W-:Y:S02]  /*b890*/  @!P0 PRMT R194, R210, 0x5410, RZ ;  /* 0x00005410d2c28816 */ /* 0x000fe400000000ff */
[C---:B------:R-:W-:Y:S02]  /*b8a0*/  ISETP.GE.U32.AND P1, PT, R225.reuse, R4, PT ;  /* 0x00000004e100720c */ /* 0x040fe40003f26070 */
[----:B------:R-:W-:Y:S02]  /*b8b0*/  ISETP.GE.U32.AND P0, PT, R225, R5, PT ;  /* 0x00000005e100720c */ /* 0x000fe40003f06070 */
[----:B------:R-:W-:Y:S02]  /*b8c0*/  LOP3.LUT R0, R0, 0xffff, RZ, 0xc0, !PT ;  /* 0x0000ffff00007812 */ /* 0x000fe400078ec0ff */
[----:B------:R-:W-:Y:S01]  /*b8d0*/  LOP3.LUT R4, R21, UR9, R226, 0x96, !PT ;  /* 0x0000000915047c12 */ /* 0x000fe2000f8e96e2 */
[C---:B--2---:R-:W-:Y:S01]  /*b8e0*/  FADD.FTZ R26, R9.reuse, R26 ;  /* 0x0000001a091a7221 */ /* 0x044fe20000010000 */
[----:B------:R-:W-:-:S02]  /*b8f0*/  F2FP.BF16.PACK_AB R9, R9, R174 ;  /* 0x000000ae0909723e */ /* 0x000fc400000010ff */
[----:B------:R-:W-:Y:S01]  /*b900*/  @!P6 PRMT R17, R208, 0x5410, RZ ;  /* 0x00005410d011e816 */ /* 0x000fe200000000ff */
[----:B------:R-:W-:Y:S01]  /*b910*/  IMAD.WIDE.U32 R4, R4, -0x2daee0ad, RZ ;  /* 0xd2511f5304047825 */ /* 0x000fe200078e00ff */
[----:B------:R-:W-:-:S03]  /*b920*/  ISETP.GE.U32.AND P6, PT, R225, R0, PT ;  /* 0x00000000e100720c */ /* 0x000fc60003fc6070 */
[----:B---3--:R-:W-:Y:S01]  /*b930*/  FADD.FTZ R0, R176, R10 ;  /* 0x0000000ab0007221 */ /* 0x008fe20000010000 */
[----:B------:R-:W-:-:S03]  /*b940*/  PRMT R189, R9, 0x7632, R189 ;  /* 0x0000763209bd7816 */ /* 0x000fc600000000bd */
[----:B----4-:R-:W-:Y:S01]  /*b950*/  FADD.FTZ R10, R177, R0 ;  /* 0x00000000b10a7221 */ /* 0x010fe20000010000 */
[----:B------:R-:W-:Y:S01]  /*b960*/  LOP3.LUT R0, R5, UR7, R6, 0x96, !PT ;  /* 0x0000000705007c12 */ /* 0x000fe2000f8e9606 */
[----:B------:R-:W-:Y:S01]  /*b970*/  @!P0 HFMA2.BF16_V2 R211, -RZ.H0_H0, RZ.H0_H0, -R189.H0_H0 ;  /* 0x200000ffffd38231 */ /* 0x000fe200003409bd */
[----:B------:R-:W-:Y:S02]  /*b980*/  PRMT R185, R9, 0x7610, R185 ;  /* 0x0000761009b97816 */ /* 0x000fe400000000b9 */
[----:B------:R-:W-:Y:S02]  /*b990*/  LOP3.LUT R6, R0, 0xff, RZ, 0xc0, !PT ;  /* 0x000000ff00067812 */ /* 0x000fe400078ec0ff */
[----:B------:R-:W-:Y:S02]  /*b9a0*/  PRMT R217, R185, 0x5410, R189 ;  /* 0x00005410b9d97816 */ /* 0x000fe400000000bd */
[----:B------:R-:W-:Y:S02]  /*b9b0*/  @!P0 PRMT R189, R211, 0x5410, RZ ;  /* 0x00005410d3bd8816 */ /* 0x000fe400000000ff */
[----:B------:R-:W-:-:S02]  /*b9c0*/  ISETP.GE.U32.AND P0, PT, R225, R6, PT ;  /* 0x00000006e100720c */ /* 0x000fc40003f06070 */
[----:B------:R-:W-:Y:S01]  /*b9d0*/  LOP3.LUT R6, R0, 0xffff, RZ, 0xc0, !PT ;  /* 0x0000ffff00067812 */ /* 0x000fe200078ec0ff */
[----:B------:R-:W-:-:S03]  /*b9e0*/  @!P6 HFMA2.BF16_V2 R209, -RZ.H0_H0, RZ.H0_H0, -R192.H0_H0 ;  /* 0x200000ffffd1e231 */ /* 0x000fc600003409c0 */
[----:B------:R-:W-:-:S04]  /*b9f0*/  SHF.R.U32.HI R6, RZ, 0x8, R6 ;  /* 0x00000008ff067819 */ /* 0x000fc80000011606 */
[----:B------:R-:W-:Y:S02]  /*ba00*/  LOP3.LUT R6, R6, 0xffff, RZ, 0xc0, !PT ;  /* 0x0000ffff06067812 */ /* 0x000fe400078ec0ff */
[----:B------:R-:W-:Y:S02]  /*ba10*/  F2FP.BF16.PACK_AB R8, R177, R176 ;  /* 0x000000b0b108723e */ /* 0x000fe400000010ff */
[----:B------:R-:W-:Y:S01]  /*ba20*/  @!P6 PRMT R192, R209, 0x5410, RZ ;  /* 0x00005410d1c0e816 */ /* 0x000fe200000000ff */
[----:B------:R-:W1:Y:S01]  /*ba30*/  MUFU.EX2 R170, R170 ;  /* 0x000000aa00aa7308 */ /* 0x000e620000000800 */
[----:B------:R-:W-:Y:S02]  /*ba40*/  ISETP.GE.U32.AND P6, PT, R225, R6, PT ;  /* 0x00000006e100720c */ /* 0x000fe40003fc6070 */
[----:B------:R-:W-:-:S05]  /*ba50*/  PRMT R184, R8, 0x7610, R184 ;  /* 0x0000761008b87816 */ /* 0x000fca00000000b8 */
[----:B------:R-:W2:Y:S01]  /*ba60*/  MUFU.EX2 R169, R169 ;  /* 0x000000a900a97308 */ /* 0x000ea20000000800 */
[----:B------:R-:W-:Y:S01]  /*ba70*/  SHF.R.U32.HI R7, RZ, 0x10, R0 ;  /* 0x00000010ff077819 */ /* 0x000fe20000011600 */
[----:B------:R-:W-:Y:S01]  /*ba80*/  @!P1 HFMA2.BF16_V2 R218, -RZ.H0_H0, RZ.H0_H0, -R185.H0_H0 ;  /* 0x200000ffffda9231 */ /* 0x000fe200003409b9 */
[----:B------:R-:W-:Y:S01]  /*ba90*/  PRMT R206, R8, 0x7632, R206 ;  /* 0x0000763208ce7816 */ /* 0x000fe200000000ce */
[----:B------:R-:W-:Y:S01]  /*baa0*/  @!P0 HFMA2.BF16_V2 R221, -RZ.H0_H0, RZ.H0_H0, -R184.H0_H0 ;  /* 0x200000ffffdd8231 */ /* 0x000fe200003409b8 */
[----:B------:R-:W-:Y:S02]  /*bab0*/  LOP3.LUT R7, R7, 0xff, RZ, 0xc0, !PT ;  /* 0x000000ff07077812 */ /* 0x000fe400078ec0ff */
[----:B------:R-:W-:Y:S01]  /*bac0*/  SHF.R.U32.HI R0, RZ, 0x18, R0 ;  /* 0x00000018ff007819 */ /* 0x000fe20000011600 */
[----:B------:R-:W3:Y:S01]  /*bad0*/  MUFU.EX2 R12, R12 ;  /* 0x0000000c000c7308 */ /* 0x000ee20000000800 */
[----:B------:R-:W-:Y:S01]  /*bae0*/  @!P1 PRMT R185, R218, 0x5410, RZ ;  /* 0x00005410dab99816 */ /* 0x000fe200000000ff */
[----:B------:R-:W-:Y:S01]  /*baf0*/  @!P6 HFMA2.BF16_V2 R222, -RZ.H0_H0, RZ.H0_H0, -R206.H0_H0 ;  /* 0x200000ffffdee231 */ /* 0x000fe200003409ce */
[----:B------:R-:W-:-:S02]  /*bb00*/  PRMT R195, R184, 0x5410, R206 ;  /* 0x00005410b8c37816 */ /* 0x000fc400000000ce */
[----:B------:R-:W-:Y:S02]  /*bb10*/  ISETP.GE.U32.AND P1, PT, R225, R7, PT ;  /* 0x00000007e100720c */ /* 0x000fe40003f26070 */
[----:B------:R-:W-:Y:S01]  /*bb20*/  @!P0 PRMT R184, R221, 0x5410, RZ ;  /* 0x00005410ddb88816 */ /* 0x000fe200000000ff */
[----:B------:R-:W4:Y:S01]  /*bb30*/  MUFU.EX2 R132, R135 ;  /* 0x0000008700847308 */ /* 0x000f220000000800 */
[----:B------:R-:W-:Y:S02]  /*bb40*/  ISETP.GE.U32.AND P0, PT, R225, R0, PT ;  /* 0x00000000e100720c */ /* 0x000fe40003f06070 */
[----:B------:R-:W-:Y:S01]  /*bb50*/  LOP3.LUT R0, R4, 0xff, RZ, 0xc0, !PT ;  /* 0x000000ff04007812 */ /* 0x000fe200078ec0ff */
[----:B-1----:R-:W-:Y:S01]  /*bb60*/  FADD.FTZ R7, R170, R26 ;  /* 0x0000001aaa077221 */ /* 0x002fe20000010000 */
[----:B--2---:R-:W-:Y:S02]  /*bb70*/  F2FP.BF16.PACK_AB R6, R169, R170 ;  /* 0x000000aaa906723e */ /* 0x004fe400000010ff */
[----:B------:R-:W-:Y:S01]  /*bb80*/  @!P6 PRMT R206, R222, 0x5410, RZ ;  /* 0x00005410decee816 */ /* 0x000fe200000000ff */
[----:B------:R-:W1:Y:S01]  /*bb90*/  MUFU.EX2 R11, R11 ;  /* 0x0000000b000b7308 */ /* 0x000e620000000800 */
[----:B------:R-:W-:Y:S01]  /*bba0*/  ISETP.GE.U32.AND P6, PT, R225, R0, PT ;  /* 0x00000000e100720c */ /* 0x000fe20003fc6070 */
[----:B------:R-:W-:Y:S01]  /*bbb0*/  FADD.FTZ R7, R169, R7 ;  /* 0x00000007a9077221 */ /* 0x000fe20000010000 */
[----:B------:R-:W-:-:S02]  /*bbc0*/  LOP3.LUT R0, R4, 0xffff, RZ, 0xc0, !PT ;  /* 0x0000ffff04007812 */ /* 0x000fc400078ec0ff */
[----:B------:R-:W-:-:S03]  /*bbd0*/  PRMT R201, R6, 0x7610, R201 ;  /* 0x0000761006c97816 */ /* 0x000fc600000000c9 */
[----:B------:R-:W2:Y:S01]  /*bbe0*/  MUFU.EX2 R27, R27 ;  /* 0x0000001b001b7308 */ /* 0x000ea20000000800 */
[----:B------:R-:W-:Y:S02]  /*bbf0*/  PRMT R235, R6, 0x7632, R235 ;  /* 0x0000763206eb7816 */ /* 0x000fe400000000eb */
[--C-:B------:R-:W-:Y:S02]  /*bc00*/  SHF.R.U32.HI R6, RZ, 0x18, R4.reuse ;  /* 0x00000018ff067819 */ /* 0x100fe40000011604 */
[----:B------:R-:W-:-:S03]  /*bc10*/  SHF.R.U32.HI R5, RZ, 0x10, R4 ;  /* 0x00000010ff057819 */ /* 0x000fc60000011604 */
[----:B------:R-:W-:Y:S01]  /*bc20*/  MUFU.EX2 R178, R178 ;  /* 0x000000b200b27308 */ /* 0x000fe20000000800 */
[----:B------:R-:W-:Y:S01]  /*bc30*/  SHF.R.U32.HI R0, RZ, 0x8, R0 ;  /* 0x00000008ff007819 */ /* 0x000fe20000011600 */
[----:B---3--:R-:W-:Y:S01]  /*bc40*/  FADD.FTZ R4, R12, R7 ;  /* 0x000000070c047221 */ /* 0x008fe20000010000 */
[----:B------:R-:W-:-:S05]  /*bc50*/  @!P1 HFMA2.BF16_V2 R220, -RZ.H0_H0, RZ.H0_H0, -R201.H0_H0 ;  /* 0x200000ffffdc9231 */ /* 0x000fca00003409c9 */
[----:B------:R-:W3:Y:S01]  /*bc60*/  MUFU.EX2 R186, R186 ;  /* 0x000000ba00ba7308 */ /* 0x000ee20000000800 */
[----:B------:R-:W-:Y:S01]  /*bc70*/  LOP3.LUT R0, R0, 0xffff, RZ, 0xc0, !PT ;  /* 0x0000ffff00007812 */ /* 0x000fe200078ec0ff */
[----:B----4-:R-:W-:Y:S01]  /*bc80*/  FADD.FTZ R4, R132, R4 ;  /* 0x0000000484047221 */ /* 0x010fe20000010000 */
[----:B------:R-:W-:Y:S02]  /*bc90*/  PRMT R179, R201, 0x5410, R235 ;  /* 0x00005410c9b37816 */ /* 0x000fe400000000eb */
[----:B------:R-:W-:Y:S02]  /*bca0*/  @!P1 PRMT R201, R220, 0x5410, RZ ;  /* 0x00005410dcc99816 */ /* 0x000fe400000000ff */
[----:B------:R-:W-:Y:S01]  /*bcb0*/  ISETP.GE.U32.AND P1, PT, R225, R0, PT ;  /* 0x00000000e100720c */ /* 0x000fe20003f26070 */
[----:B-1----:R-:W-:Y:S01]  /*bcc0*/  FADD.FTZ R0, R11, R4 ;  /* 0x000000040b007221 */ /* 0x002fe20000010000 */
[----:B------:R-:W1:Y:S03]  /*bcd0*/  MUFU.EX2 R173, R173 ;  /* 0x000000ad00ad7308 */ /* 0x000e660000000800 */
[----:B--2---:R-:W-:Y:S01]  /*bce0*/  FADD.FTZ R4, R27, R0 ;  /* 0x000000001b047221 */ /* 0x004fe20000010000 */
[----:B---3--:R-:W-:-:S04]  /*bcf0*/  F2FP.BF16.PACK_AB R0, R186, R178 ;  /* 0x000000b2ba00723e */ /* 0x008fc800000010ff */
[----:B------:R-:W2:Y:S01]  /*bd00*/  MUFU.EX2 R134, R134 ;  /* 0x0000008600867308 */ /* 0x000ea20000000800 */
[C---:B------:R-:W-:Y:S02]  /*bd10*/  PRMT R234, R0.reuse, 0x7610, R234 ;  /* 0x0000761000ea7816 */ /* 0x040fe400000000ea */
[----:B------:R-:W-:Y:S01]  /*bd20*/  PRMT R197, R0, 0x7632, R197 ;  /* 0x0000763200c57816 */ /* 0x000fe200000000c5 */
[----:B------:R-:W-:Y:S02]  /*bd30*/  STL [R1+0x164], R200 ;  /* 0x000164c801007387 */ /* 0x000fe40000100800 */
[----:B------:R-:W-:Y:S02]  /*bd40*/  @!P6 HFMA2.BF16_V2 R224, -RZ.H0_H0, RZ.H0_H0, -R234.H0_H0 ;  /* 0x200000ffffe0e231 */ /* 0x000fe400003409ea */
[----:B------:R-:W-:Y:S01]  /*bd50*/  STL [R1+0x168], R194 ;  /* 0x000168c201007387 */ /* 0x000fe20000100800 */
[----:B------:R-:W-:Y:S01]  /*bd60*/  LOP3.LUT R0, R5, 0xff, RZ, 0xc0, !PT ;  /* 0x000000ff05007812 */ /* 0x000fe200078ec0ff */
[----:B------:R-:W-:-:S02]  /*bd70*/  @!P1 HFMA2.BF16_V2 R223, -RZ.H0_H0, RZ.H0_H0, -R197.H0_H0 ;  /* 0x200000ffffdf9231 */ /* 0x000fc400003409c5 */
[----:B------:R-:W-:Y:S01]  /*bd80*/  STL [R1+0x16c], R192 ;  /* 0x00016cc001007387 */ /* 0x000fe20000100800 */
[----:B------:R-:W-:Y:S01]  /*bd90*/  @!P0 HFMA2.BF16_V2 R219, -RZ.H0_H0, RZ.H0_H0, -R235.H0_H0 ;  /* 0x200000ffffdb8231 */ /* 0x000fe200003409eb */
[----:B------:R-:W-:Y:S02]  /*bda0*/  PRMT R190, R234, 0x5410, R197 ;  /* 0x00005410eabe7816 */ /* 0x000fe400000000c5 */
[----:B------:R-:W-:Y:S01]  /*bdb0*/  STL [R1+0x170], R185 ;  /* 0x000170b901007387 */ /* 0x000fe20000100800 */
[----:B------:R-:W-:-:S03]  /*bdc0*/  @!P6 PRMT R234, R224, 0x5410, RZ ;  /* 0x00005410e0eae816 */ /* 0x000fc600000000ff */
[----:B------:R-:W-:Y:S01]  /*bdd0*/  STL [R1+0x174], R189 ;  /* 0x000174bd01007387 */ /* 0x000fe20000100800 */
[----:B------:R-:W-:-:S03]  /*bde0*/  ISETP.GE.U32.AND P6, PT, R225, R0, PT ;  /* 0x00000000e100720c */ /* 0x000fc60003fc6070 */
[----:B------:R3:W-:Y:S01]  /*bdf0*/  STL [R1+0x178], R195 ;  /* 0x000178c301007387 */ /* 0x0007e20000100800 */
[----:B-1----:R-:W-:Y:S01]  /*be00*/  FADD.FTZ R0, R173, R4 ;  /* 0x00000004ad007221 */ /* 0x002fe20000010000 */
[----:B------:R-:W-:Y:S02]  /*be10*/  @!P1 PRMT R197, R223, 0x5410, RZ ;  /* 0x00005410dfc59816 */ /* 0x000fe400000000ff */
[----:B------:R-:W-:Y:S01]  /*be20*/  STL [R1+0x17c], R184 ;  /* 0x00017cb801007387 */ /* 0x000fe20000100800 */
[----:B------:R-:W-:-:S03]  /*be30*/  FMUL.FTZ R4, R116, R3 ;  /* 0x0000000374047220 */ /* 0x000fc60000410000 */
[----:B------:R-:W-:Y:S01]  /*be40*/  STL [R1+0x180], R206 ;  /* 0x000180ce01007387 */ /* 0x000fe20000100800 */
[----:B------:R-:W-:-:S03]  /*be50*/  @!P0 PRMT R235, R219, 0x5410, RZ ;  /* 0x00005410dbeb8816 */ /* 0x000fc600000000ff */
[----:B------:R1:W-:Y:S01]  /*be60*/  STL [R1+0x184], R179 ;  /* 0x000184b301007387 */ /* 0x0003e20000100800 */
[----:B------:R-:W-:-:S03]  /*be70*/  F2FP.BF16.PACK_AB R133, R27, R11 ;  /* 0x0000000b1b85723e */ /* 0x000fc600000010ff */
[----:B------:R4:W-:Y:S01]  /*be80*/  STL [R1+0x188], R201 ;  /* 0x000188c901007387 */ /* 0x0009e20000100800 */
[----:B------:R-:W-:Y:S01]  /*be90*/  IMAD.WIDE.U32 R26, R240, -0x326172a9, RZ ;  /* 0xcd9e8d57f01a7825 */ /* 0x000fe200078e00ff */
[----:B------:R-:W-:Y:S02]  /*bea0*/  ISETP.GE.U32.AND P0, PT, R225, R6, PT ;  /* 0x00000006e100720c */ /* 0x000fe40003f06070 */
[----:B------:R-:W-:Y:S01]  /*beb0*/  STL [R1+0x18c], R190 ;  /* 0x00018cbe01007387 */ /* 0x000fe20000100800 */
[----:B--2---:R-:W-:Y:S02]  /*bec0*/  FADD.FTZ R135, R134, R0 ;  /* 0x0000000086877221 */ /* 0x004fe40000010000 */
[-C--:B------:R-:W-:Y:S01]  /*bed0*/  FMUL.FTZ R228, R60, R3.reuse ;  /* 0x000000033ce47220 */ /* 0x080fe20000410000 */
[----:B------:R-:W-:Y:S01]  /*bee0*/  STL [R1+0x190], R197 ;  /* 0x000190c501007387 */ /* 0x000fe20000100800 */
[-C--:B------:R-:W-:Y:S02]  /*bef0*/  FMUL.FTZ R237, R69, R3.reuse ;  /* 0x0000000345ed7220 */ /* 0x080fe40000410000 */
[-C--:B------:R-:W-:Y:S01]  /*bf00*/  FMUL.FTZ R0, R117, R3.reuse ;  /* 0x0000000375007220 */ /* 0x080fe20000410000 */
[----:B------:R-:W-:Y:S01]  /*bf10*/  STL [R1+0xa0], R4 ;  /* 0x0000a00401007387 */ /* 0x000fe20000100800 */
[----:B---3--:R-:W-:-:S02]  /*bf20*/  FMUL.FTZ R195, R124, R3 ;  /* 0x000000037cc37220 */ /* 0x008fc40000410000 */
[-C--:B------:R-:W-:Y:S01]  /*bf30*/  FMUL.FTZ R194, R128, R3.reuse ;  /* 0x0000000380c27220 */ /* 0x080fe20000410000 */
[----:B------:R-:W-:Y:S01]  /*bf40*/  MOV R128, R226 ;  /* 0x000000e200807202 */ /* 0x000fe20000000f00 */
[-C--:B------:R-:W-:Y:S02]  /*bf50*/  FMUL.FTZ R200, R129, R3.reuse ;  /* 0x0000000381c87220 */ /* 0x080fe40000410000 */
[----:B------:R-:W-:Y:S02]  /*bf60*/  FMUL.FTZ R210, R42, R2 ;  /* 0x000000022ad27220 */ /* 0x000fe40000410000 */
[-C--:B-1----:R-:W-:Y:S02]  /*bf70*/  FMUL.FTZ R179, R121, R3.reuse ;  /* 0x0000000379b37220 */ /* 0x082fe40000410000 */
[----:B----4-:R-:W-:Y:S01]  /*bf80*/  FMUL.FTZ R201, R120, R3 ;  /* 0x0000000378c97220 */ /* 0x010fe20000410000 */
[----:B------:R-:W-:Y:S01]  /*bf90*/  MOV R121, R238 ;  /* 0x000000ee00797202 */ /* 0x000fe20000000f00 */
[----:B------:R-:W-:Y:S01]  /*bfa0*/  FMUL.FTZ R211, R43, R2 ;  /* 0x000000022bd37220 */ /* 0x000fe20000410000 */
[----:B------:R-:W-:Y:S01]  /*bfb0*/  MOV R120, R231 ;  /* 0x000000e700787202 */ /* 0x000fe20000000f00 */
[-C--:B------:R-:W-:Y:S01]  /*bfc0*/  FMUL.FTZ R220, R44, R3.reuse ;  /* 0x000000032cdc7220 */ /* 0x080fe20000410000 */
[----:B------:R1:W-:Y:S01]  /*bfd0*/  STL [R1+0x194], R201 ;  /* 0x000194c901007387 */ /* 0x0003e20000100800 */
        /* <DEDUP_REMOVED lines=10> */
[----:B------:R-:W-:Y:S02]  /*c080*/  FMUL.FTZ R249, R81, R3 ;  /* 0x0000000351f97220 */ /* 0x000fe40000410000 */
        /* <DEDUP_REMOVED lines=61> */
[----:B-1----:R-:W-:-:S02]  /*c460*/  FMUL.FTZ R201, R115, R2 ;  /* 0x0000000273c97220 */ /* 0x002fc40000410000 */
        /* <DEDUP_REMOVED lines=8> */
[----:B------:R-:W-:Y:S01]  /*c4f0*/  LOP3.LUT R2, R27, UR36, R215, 0x96, !PT ;  /* 0x000000241b027c12 */ /* 0x000fe2000f8e96d7 */
        /* <DEDUP_REMOVED lines=42> */
[----:B------:R-:W-:Y:S02]  /*c7a0*/  FMUL.FTZ R189, R125, R3 ;  /* 0x000000037dbd7220 */ /* 0x000fe40000410000 */
[----:B------:R-:W-:Y:S01]  /*c7b0*/  IMAD.WIDE.U32 R2, R2, -0x2daee0ad, RZ ;  /* 0xd2511f5302027825 */ /* 0x000fe200078e00ff */
[----:B------:R1:W-:Y:S04]  /*c7c0*/  STL [R1+0xa4], R0 ;  /* 0x0000a40001007387 */ /* 0x0003e80000100800 */
[----:B-1----:R-:W-:-:S02]  /*c7d0*/  LOP3.LUT R0, R3, UR14, R198, 0x96, !PT ;  /* 0x0000000e03007c12 */ /* 0x002fc4000f8e96c6 */
[----:B------:R-:W-:-:S05]  /*c7e0*/  LOP3.LUT R3, R203, UR35, R26, 0x96, !PT ;  /* 0x00000023cb037c12 */ /* 0x000fca000f8e961a */
[----:B------:R-:W-:-:S04]  /*c7f0*/  IMAD.WIDE.U32 R4, R3, -0x2daee0ad, RZ ;  /* 0xd2511f5303047825 */ /* 0x000fc800078e00ff */
[----:B------:R-:W-:Y:S01]  /*c800*/  IMAD.WIDE.U32 R8, R0, -0x326172a9, RZ ;  /* 0xcd9e8d5700087825 */ /* 0x000fe200078e00ff */
[----:B------:R-:W-:-:S05]  /*c810*/  LOP3.LUT R0, R5, UR12, R2, 0x96, !PT ;  /* 0x0000000c05007c12 */ /* 0x000fca000f8e9602 */
[----:B------:R-:W-:Y:S01]  /*c820*/  IMAD.WIDE.U32 R6, R0, -0x326172a9, RZ ;  /* 0xcd9e8d5700067825 */ /* 0x000fe200078e00ff */
[----:B------:R-:W-:-:S04]  /*c830*/  LOP3.LUT R3, R9, UR13, R202, 0x96, !PT ;  /* 0x0000000d09037c12 */ /* 0x000fc8000f8e96ca */
[----:B------:R-:W-:Y:S01]  /*c840*/  LOP3.LUT R0, R7, UR11, R8, 0x96, !PT ;  /* 0x0000000b07007c12 */ /* 0x000fe2000f8e9608 */
[----:B------:R-:W-:Y:S01]  /*c850*/  IMAD.WIDE.U32 R2, R3, -0x2daee0ad, RZ ;  /* 0xd2511f5303027825 */ /* 0x000fe200078e00ff */
[----:B------:R-:W1:Y:S03]  /*c860*/  MUFU.EX2 R11, R241 ;  /* 0x000000f1000b7308 */ /* 0x000e660000000800 */
[----:B------:R-:W-:Y:S01]  /*c870*/  IMAD.WIDE.U32 R8, R0, -0x2daee0ad, RZ ;  /* 0xd2511f5300087825 */ /* 0x000fe200078e00ff */
[----:B------:R-:W-:Y:S01]  /*c880*/  F2FP.BF16.PACK_AB R132, R132, R12 ;  /* 0x0000000c8484723e */ /* 0x000fe200000010ff */
[----:B------:R-:W2:Y:S01]  /*c890*/  LDC.U8 R125, c[0x0][0x2d8] ;  /* 0x0000b600ff7d7b82 */ /* 0x000ea20000000000 */
[----:B------:R-:W-:Y:S02]  /*c8a0*/  LOP3.LUT R3, R3, UR10, R4, 0x96, !PT ;  /* 0x0000000a03037c12 */ /* 0x000fe4000f8e9604 */
[----:B------:R-:W3:Y:S01]  /*c8b0*/  MUFU.EX2 R12, R242 ;  /* 0x000000f2000c7308 */ /* 0x000ee20000000800 */
[----:B------:R-:W-:Y:S01]  /*c8c0*/  LOP3.LUT R2, R9, UR8, R2, 0x96, !PT ;  /* 0x0000000809027c12 */ /* 0x000fe2000f8e9602 */
[----:B------:R-:W-:-:S02]  /*c8d0*/  FADD.FTZ R10, R178, R10 ;  /* 0x0000000ab20a7221 */ /* 0x000fc40000010000 */
[----:B------:R-:W-:-:S04]  /*c8e0*/  IMAD.WIDE.U32 R4, R3, -0x326172a9, RZ ;  /* 0xcd9e8d5703047825 */ /* 0x000fc800078e00ff */
[----:B------:R-:W-:-:S04]  /*c8f0*/  IMAD.WIDE.U32 R2, R2, -0x326172a9, RZ ;  /* 0xcd9e8d5702027825 */ /* 0x000fc800078e00ff */
[----:B------:R-:W-:Y:S01]  /*c900*/  FADD.FTZ R7, R186, R10 ;  /* 0x0000000aba077221 */ /* 0x000fe20000010000 */
[----:B------:R-:W-:Y:S01]  /*c910*/  LOP3.LUT R0, R3, UR31, R4, 0x96, !PT ;  /* 0x0000001f03007c12 */ /* 0x000fe2000f8e9604 */
[----:B------:R4:W2:Y:S02]  /*c920*/  MUFU.EX2 R10, R243 ;  /* 0x000000f3000a7308 */ /* 0x0008a40000000800 */
[----:B-1----:R-:W-:Y:S01]  /*c930*/  FADD.FTZ R4, R11, R7 ;  /* 0x000000070b047221 */ /* 0x002fe20000010000 */
[----:B------:R-:W-:Y:S02]  /*c940*/  LOP3.LUT R9, R5, UR9, R6, 0x96, !PT ;  /* 0x0000000905097c12 */ /* 0x000fe4000f8e9606 */
[C---:B---3--:R-:W-:Y:S01]  /*c950*/  F2FP.BF16.PACK_AB R7, R12.reuse, R11 ;  /* 0x0000000b0c07723e */ /* 0x048fe200000010ff */
[----:B------:R-:W-:Y:S01]  /*c960*/  FADD.FTZ R6, R12, R4 ;  /* 0x000000040c067221 */ /* 0x000fe20000010000 */
[C---:B------:R-:W-:Y:S01]  /*c970*/  LOP3.LUT R4, R0.reuse, 0xffff, RZ, 0xc0, !PT ;  /* 0x0000ffff00047812 */ /* 0x040fe200078ec0ff */
[----:B------:R-:W1:Y:S01]  /*c980*/  MUFU.EX2 R11, R252 ;  /* 0x000000fc000b7308 */ /* 0x000e620000000800 */
[----:B------:R-:W-:-:S02]  /*c990*/  LOP3.LUT R5, R0, 0xff, RZ, 0xc0, !PT ;  /* 0x000000ff00057812 */ /* 0x000fc400078ec0ff */
[----:B------:R-:W-:Y:S02]  /*c9a0*/  SHF.R.U32.HI R4, RZ, 0x8, R4 ;  /* 0x00000008ff047819 */ /* 0x000fe40000011604 */
[C---:B----4-:R-:W-:Y:S02]  /*c9b0*/  PRMT R243, R132.reuse, 0x7610, R243 ;  /* 0x0000761084f37816 */ /* 0x050fe400000000f3 */
[----:B------:R-:W-:-:S03]  /*c9c0*/  PRMT R193, R132, 0x7632, R193 ;  /* 0x0000763284c17816 */ /* 0x000fc600000000c1 */
[----:B------:R-:W-:Y:S01]  /*c9d0*/  @!P6 HFMA2.BF16_V2 R13, -RZ.H0_H0, RZ.H0_H0, -R243.H0_H0 ;  /* 0x200000ffff0de231 */ /* 0x000fe200003409f3 */
[----:B--2---:R-:W-:Y:S02]  /*c9e0*/  ISETP.GE.U32.AND P1, PT, R125, R5, PT ;  /* 0x000000057d00720c */ /* 0x004fe40003f26070 */
[----:B------:R-:W-:Y:S02]  /*c9f0*/  LOP3.LUT R4, R4, 0xffff, RZ, 0xc0, !PT ;  /* 0x0000ffff04047812 */ /* 0x000fe400078ec0ff */
[----:B------:R-:W-:Y:S02]  /*ca00*/  PRMT R240, R243, 0x5410, R193 ;  /* 0x00005410f3f07816 */ /* 0x000fe400000000c1 */
[----:B------:R-:W-:Y:S02]  /*ca10*/  @!P6 PRMT R243, R13, 0x5410, RZ ;  /* 0x000054100df3e816 */ /* 0x000fe400000000ff */
[----:B------:R-:W-:Y:S01]  /*ca20*/  ISETP.GE.U32.AND P6, PT, R125, R4, PT ;  /* 0x000000047d00720c */ /* 0x000fe20003fc6070 */
[----:B------:R-:W-:Y:S01]  /*ca30*/  FADD.FTZ R4, R10, R6 ;  /* 0x000000060a047221 */ /* 0x000fe20000010000 */
[----:B------:R-:W-:-:S03]  /*ca40*/  PRMT R205, R7, 0x7610, R205 ;  /* 0x0000761007cd7816 */ /* 0x000fc600000000cd */
[----:B-1----:R-:W-:Y:S01]  /*ca50*/  FADD.FTZ R5, R11, R4 ;  /* 0x000000040b057221 */ /* 0x002fe20000010000 */
[--C-:B------:R-:W-:Y:S02]  /*ca60*/  SHF.R.U32.HI R4, RZ, 0x18, R0.reuse ;  /* 0x00000018ff047819 */ /* 0x100fe40000011600 */
[----:B------:R-:W-:Y:S01]  /*ca70*/  SHF.R.U32.HI R0, RZ, 0x10, R0 ;  /* 0x00000010ff007819 */ /* 0x000fe20000011600 */
[----:B------:R-:W-:Y:S01]  /*ca80*/  @!P0 HFMA2.BF16_V2 R16, -RZ.H0_H0, RZ.H0_H0, -R193.H0_H0 ;  /* 0x200000ffff108231 */ /* 0x000fe200003409c1 */
[----:B------:R-:W-:Y:S01]  /*ca90*/  PRMT R108, R7, 0x7632, R108 ;  /* 0x00007632076c7816 */ /* 0x000fe2000000006c */
[----:B------:R-:W-:Y:S01]  /*caa0*/  @!P1 HFMA2.BF16_V2 R25, -RZ.H0_H0, RZ.H0_H0, -R205.H0_H0 ;  /* 0x200000ffff199231 */ /* 0x000fe200003409cd */
[----:B------:R-:W-:Y:S02]  /*cab0*/  LOP3.LUT R0, R0, 0xff, RZ, 0xc0, !PT ;  /* 0x000000ff00007812 */ /* 0x000fe400078ec0ff */
[----:B------:R-:W-:Y:S02]  /*cac0*/  MOV R46, R207 ;  /* 0x000000cf002e7202 */ /* 0x000fe40000000f00 */
[----:B------:R-:W-:Y:S01]  /*cad0*/  PRMT R207, R205, 0x5410, R108 ;  /* 0x00005410cdcf7816 */ /* 0x000fe2000000006c */
[----:B------:R-:W-:Y:S01]  /*cae0*/  @!P6 HFMA2.BF16_V2 R24, -RZ.H0_H0, RZ.H0_H0, -R108.H0_H0 ;  /* 0x200000ffff18e231 */ /* 0x000fe2000034096c */
[----:B------:R-:W-:-:S02]  /*caf0*/  @!P0 PRMT R193, R16, 0x5410, RZ ;  /* 0x0000541010c18816 */ /* 0x000fc400000000ff */
[----:B------:R-:W-:Y:S02]  /*cb00*/  @!P1 PRMT R205, R25, 0x5410, RZ ;  /* 0x0000541019cd9816 */ /* 0x000fe400000000ff */
[C---:B------:R-:W-:Y:S02]  /*cb10*/  ISETP.GE.U32.AND P0, PT, R125.reuse, R4, PT ;  /* 0x000000047d00720c */ /* 0x040fe40003f06070 */
[----:B------:R-:W-:Y:S02]  /*cb20*/  ISETP.GE.U32.AND P1, PT, R125, R0, PT ;  /* 0x000000007d00720c */ /* 0x000fe40003f26070 */
[----:B------:R-:W-:Y:S01]  /*cb30*/  LOP3.LUT R0, R2, 0xff, RZ, 0xc0, !PT ;  /* 0x000000ff02007812 */ /* 0x000fe200078ec0ff */
[----:B------:R-:W1:Y:S01]  /*cb40*/  MUFU.EX2 R7, R46 ;  /* 0x0000002e00077308 */ /* 0x000e620000000800 */
[----:B------:R-:W-:Y:S02]  /*cb50*/  @!P6 PRMT R108, R24, 0x5410, RZ ;  /* 0x00005410186ce816 */ /* 0x000fe400000000ff */
[----:B------:R-:W-:-:S02]  /*cb60*/  F2FP.BF16.PACK_AB R6, R11, R10 ;  /* 0x0000000a0b06723e */ /* 0x000fc400000010ff */
[----:B------:R-:W-:Y:S02]  /*cb70*/  ISETP.GE.U32.AND P6, PT, R125, R0, PT ;  /* 0x000000007d00720c */ /* 0x000fe40003fc6070 */
[----:B------:R-:W-:Y:S01]  /*cb80*/  LOP3.LUT R0, R2, 0xffff, RZ, 0xc0, !PT ;  /* 0x0000ffff02007812 */ /* 0x000fe200078ec0ff */
[----:B------:R-:W2:Y:S01]  /*cb90*/  MUFU.EX2 R10, R43 ;  /* 0x0000002b000a7308 */ /* 0x000ea20000000800 */
[C---:B------:R-:W-:Y:S02]  /*cba0*/  PRMT R252, R133.reuse, 0x7632, R252 ;  /* 0x0000763285fc7816 */ /* 0x040fe400000000fc */
[----:B------:R-:W-:Y:S02]  /*cbb0*/  PRMT R219, R133, 0x7610, R219 ;  /* 0x0000761085db7816 */ /* 0x000fe400000000db */
[----:B------:R-:W-:Y:S01]  /*cbc0*/  SHF.R.U32.HI R0, RZ, 0x8, R0 ;  /* 0x00000008ff007819 */ /* 0x000fe20000011600 */
[----:B------:R-:W-:Y:S01]  /*cbd0*/  @!P0 HFMA2.BF16_V2 R14, -RZ.H0_H0, RZ.H0_H0, -R252.H0_H0 ;  /* 0x200000ffff0e8231 */ /* 0x000fe200003409fc */
[--C-:B------:R-:W-:Y:S01]  /*cbe0*/  SHF.R.U32.HI R4, RZ, 0x10, R2.reuse ;  /* 0x00000010ff047819 */ /* 0x100fe20000011602 */
[----:B------:R-:W-:Y:S01]  /*cbf0*/  @!P1 HFMA2.BF16_V2 R15, -RZ.H0_H0, RZ.H0_H0, -R219.H0_H0 ;  /* 0x200000ffff0f9231 */ /* 0x000fe200003409db */
[----:B------:R-:W-:-:S02]  /*cc00*/  SHF.R.U32.HI R2, RZ, 0x18, R2 ;  /* 0x00000018ff027819 */ /* 0x000fc40000011602 */
[----:B------:R-:W-:Y:S02]  /*cc10*/  LOP3.LUT R0, R0, 0xffff, RZ, 0xc0, !PT ;  /* 0x0000ffff00007812 */ /* 0x000fe400078ec0ff */
[----:B------:R-:W-:Y:S02]  /*cc20*/  PRMT R25, R219, 0x5410, R252 ;  /* 0x00005410db197816 */ /* 0x000fe400000000fc */
[----:B------:R-:W-:Y:S02]  /*cc30*/  PRMT R218, R6, 0x7610, R218 ;  /* 0x0000761006da7816 */ /* 0x000fe400000000da */
[----:B------:R-:W-:Y:S02]  /*cc40*/  @!P0 PRMT R252, R14, 0x5410, RZ ;  /* 0x000054100efc8816 */ /* 0x000fe400000000ff */
[----:B------:R-:W-:Y:S02]  /*cc50*/  @!P1 PRMT R219, R15, 0x5410, RZ ;  /* 0x000054100fdb9816 */ /* 0x000fe400000000ff */
[----:B------:R-:W-:Y:S01]  /*cc60*/  ISETP.GE.U32.AND P1, PT, R125, R2, PT ;  /* 0x000000027d00720c */ /* 0x000fe20003f26070 */
[----:B------:R-:W-:Y:S01]  /*cc70*/  IMAD.WIDE.U32 R2, R9, -0x2daee0ad, RZ ;  /* 0xd2511f5309027825 */ /* 0x000fe200078e00ff */
[----:B------:R-:W-:Y:S01]  /*cc80*/  ISETP.GE.U32.AND P0, PT, R125, R0, PT ;  /* 0x000000007d00720c */ /* 0x000fe20003f06070 */
[----:B------:R-:W-:-:S02]  /*cc90*/  @!P6 HFMA2.BF16_V2 R31, -RZ.H0_H0, RZ.H0_H0, -R218.H0_H0 ;  /* 0x200000ffff1fe231 */ /* 0x000fc400003409da */
[----:B-1----:R-:W-:Y:S01]  /*cca0*/  FADD.FTZ R0, R7, R5 ;  /* 0x0000000507007221 */ /* 0x002fe20000010000 */
[----:B------:R-:W-:Y:S02]  /*ccb0*/  PRMT R213, R6, 0x7632, R213 ;  /* 0x0000763206d57816 */ /* 0x000fe400000000d5 */
[C---:B--2---:R-:W-:Y:S01]  /*ccc0*/  F2FP.BF16.PACK_AB R5, R10.reuse, R7 ;  /* 0x000000070a05723e */ /* 0x044fe200000010ff */
[----:B------:R-:W-:Y:S01]  /*ccd0*/  FADD.FTZ R7, R10, R0 ;  /* 0x000000000a077221 */ /* 0x000fe20000010000 */
[----:B------:R-:W-:Y:S01]  /*cce0*/  LOP3.LUT R4, R4, 0xff, RZ, 0xc0, !PT ;  /* 0x000000ff04047812 */ /* 0x000fe200078ec0ff */
[----:B------:R-:W-:Y:S01]  /*ccf0*/  IMAD.MOV.U32 R43, RZ, RZ, R214 ;  /* 0x000000ffff2b7224 */ /* 0x000fe200078e00d6 */
[----:B------:R-:W-:Y:S02]  /*cd00*/  LOP3.LUT R0, R3, UR7, R8, 0x96, !PT ;  /* 0x0000000703007c12 */ /* 0x000fe4000f8e9608 */
[----:B------:R-:W-:Y:S02]  /*cd10*/  PRMT R214, R218, 0x5410, R213 ;  /* 0x00005410dad67816 */ /* 0x000fe400000000d5 */
[----:B------:R-:W-:-:S02]  /*cd20*/  @!P6 PRMT R218, R31, 0x5410, RZ ;  /* 0x000054101fdae816 */ /* 0x000fc400000000ff */
[----:B------:R-:W-:Y:S02]  /*cd30*/  ISETP.GE.U32.AND P6, PT, R125, R4, PT ;  /* 0x000000047d00720c */ /* 0x000fe40003fc6070 */
[----:B------:R-:W-:Y:S02]  /*cd40*/  LOP3.LUT R4, R0, 0xffff, RZ, 0xc0, !PT ;  /* 0x0000ffff00047812 */ /* 0x000fe400078ec0ff */
[----:B------:R-:W-:Y:S02]  /*cd50*/  F2FP.BF16.PACK_AB R134, R134, R173 ;  /* 0x000000ad8686723e */ /* 0x000fe400000010ff */
[----:B------:R-:W-:Y:S01]  /*cd60*/  SHF.R.U32.HI R4, RZ, 0x8, R4 ;  /* 0x00000008ff047819 */ /* 0x000fe20000011604 */
[----:B------:R-:W-:Y:S01]  /*cd70*/  @!P0 HFMA2.BF16_V2 R30, -RZ.H0_H0, RZ.H0_H0, -R213.H0_H0 ;  /* 0x200000ffff1e8231 */ /* 0x000fe200003409d5 */
[----:B------:R-:W-:Y:S02]  /*cd80*/  PRMT R212, R134, 0x7632, R212 ;  /* 0x0000763286d47816 */ /* 0x000fe400000000d4 */
[----:B------:R-:W-:-:S02]  /*cd90*/  LOP3.LUT R4, R4, 0xffff, RZ, 0xc0, !PT ;  /* 0x0000ffff04047812 */ /* 0x000fc400078ec0ff */
[----:B------:R-:W-:Y:S01]  /*cda0*/  @!P0 PRMT R213, R30, 0x5410, RZ ;  /* 0x000054101ed58816 */ /* 0x000fe200000000ff */
[----:B------:R-:W-:Y:S01]  /*cdb0*/  @!P1 HFMA2.BF16_V2 R33, -RZ.H0_H0, RZ.H0_H0, -R212.H0_H0 ;  /* 0x200000ffff219231 */ /* 0x000fe200003409d4 */
[----:B------:R-:W-:Y:S02]  /*cdc0*/  PRMT R186, R134, 0x7610, R186 ;  /* 0x0000761086ba7816 */ /* 0x000fe400000000ba */
[----:B------:R-:W-:Y:S02]  /*cdd0*/  ISETP.GE.U32.AND P0, PT, R125, R4, PT ;  /* 0x000000047d00720c */ /* 0x000fe40003f06070 */
[----:B------:R-:W-:Y:S02]  /*cde0*/  LOP3.LUT R4, R0, 0xff, RZ, 0xc0, !PT ;  /* 0x000000ff00047812 */ /* 0x000fe400078ec0ff */
[----:B------:R-:W-:Y:S02]  /*cdf0*/  PRMT R24, R186, 0x5410, R212 ;  /* 0x00005410ba187816 */ /* 0x000fe400000000d4 */
[----:B------:R-:W-:Y:S01]  /*ce00*/  @!P1 PRMT R212, R33, 0x5410, RZ ;  /* 0x0000541021d49816 */ /* 0x000fe200000000ff */
[----:B------:R-:W1:Y:S01]  /*ce10*/  MUFU.EX2 R6, R43 ;  /* 0x0000002b00067308 */ /* 0x000e620000000800 */
[----:B------:R-:W-:Y:S01]  /*ce20*/  ISETP.GE.U32.AND P1, PT, R125, R4, PT ;  /* 0x000000047d00720c */ /* 0x000fe20003f26070 */
[----:B------:R-:W-:-:S06]  /*ce30*/  @!P6 HFMA2.BF16_V2 R32, -RZ.H0_H0, RZ.H0_H0, -R186.H0_H0 ;  /* 0x200000ffff20e231 */ /* 0x000fcc00003409ba */
[----:B------:R2:W3:Y:S01]  /*ce40*/  MUFU.EX2 R8, R204 ;  /* 0x000000cc00087308 */ /* 0x0004e20000000800 */
[----:B------:R-:W-:Y:S02]  /*ce50*/  PRMT R178, R5, 0x7610, R178 ;  /* 0x0000761005b27816 */ /* 0x000fe400000000b2 */
[--C-:B------:R-:W-:Y:S02]  /*ce60*/  SHF.R.U32.HI R4, RZ, 0x18, R0.reuse ;  /* 0x00000018ff047819 */ /* 0x100fe40000011600 */
[----:B------:R-:W-:Y:S01]  /*ce70*/  SHF.R.U32.HI R0, RZ, 0x10, R0 ;  /* 0x00000010ff007819 */ /* 0x000fe20000011600 */
[----:B------:R-:W-:Y:S01]  /*ce80*/  @!P1 HFMA2.BF16_V2 R35, -RZ.H0_H0, RZ.H0_H0, -R178.H0_H0 ;  /* 0x200000ffff239231 */ /* 0x000fe200003409b2 */
[----:B------:R-:W-:Y:S02]  /*ce90*/  @!P6 PRMT R186, R32, 0x5410, RZ ;  /* 0x0000541020bae816 */ /* 0x000fe400000000ff */
[----:B------:R-:W-:Y:S02]  /*cea0*/  ISETP.GE.U32.AND P6, PT, R125, R4, PT ;  /* 0x000000047d00720c */ /* 0x000fe40003fc6070 */
[----:B------:R-:W-:-:S02]  /*ceb0*/  PRMT R177, R5, 0x7632, R177 ;  /* 0x0000763205b17816 */ /* 0x000fc400000000b1 */
[----:B------:R-:W-:Y:S01]  /*cec0*/  LOP3.LUT R0, R0, 0xff, RZ, 0xc0, !PT ;  /* 0x000000ff00007812 */ /* 0x000fe200078ec0ff */
[----:B-1----:R-:W-:Y:S01]  /*ced0*/  FADD.FTZ R5, R6, R135 ;  /* 0x0000008706057221 */ /* 0x002fe20000010000 */
[----:B------:R1:W-:Y:S01]  /*cee0*/  MUFU.EX2 R242, R124 ;  /* 0x0000007c00f27308 */ /* 0x0003e20000000800 */
[----:B--2---:R-:W-:Y:S02]  /*cef0*/  PRMT R204, R178, 0x5410, R177 ;  /* 0x00005410b2cc7816 */ /* 0x004fe400000000b1 */
[----:B---3--:R-:W-:Y:S02]  /*cf00*/  F2FP.BF16.PACK_AB R4, R8, R6 ;  /* 0x000000060804723e */ /* 0x008fe400000010ff */
[----:B------:R-:W-:Y:S02]  /*cf10*/  @!P1 PRMT R178, R35, 0x5410, RZ ;  /* 0x0000541023b29816 */ /* 0x000fe400000000ff */
[----:B------:R-:W-:Y:S01]  /*cf20*/  ISETP.GE.U32.AND P1, PT, R125, R0, PT ;  /* 0x000000007d00720c */ /* 0x000fe20003f26070 */
[----:B------:R-:W2:Y:S01]  /*cf30*/  MUFU.EX2 R6, R42 ;  /* 0x0000002a00067308 */ /* 0x000ea20000000800 */
[----:B------:R-:W-:-:S02]  /*cf40*/  LOP3.LUT R0, R2, 0xffff, RZ, 0xc0, !PT ;  /* 0x0000ffff02007812 */ /* 0x000fc400078ec0ff */
[----:B------:R-:W-:Y:S01]  /*cf50*/  PRMT R176, R4, 0x7632, R176 ;  /* 0x0000763204b07816 */ /* 0x000fe200000000b0 */
[----:B------:R-:W-:Y:S01]  /*cf60*/  @!P0 HFMA2.BF16_V2 R34, -RZ.H0_H0, RZ.H0_H0, -R177.H0_H0 ;  /* 0x200000ffff228231 */ /* 0x000fe200003409b1 */
[----:B------:R-:W-:Y:S01]  /*cf70*/  SHF.R.U32.HI R0, RZ, 0x8, R0 ;  /* 0x00000008ff007819 */ /* 0x000fe20000011600 */
[----:B-1----:R-:W-:Y:S01]  /*cf80*/  IMAD.MOV.U32 R124, RZ, RZ, R120 ;  /* 0x000000ffff7c7224 */ /* 0x002fe200078e0078 */
[----:B------:R-:W-:Y:S01]  /*cf90*/  MOV R120, R117 ;  /* 0x0000007500787202 */ /* 0x000fe20000000f00 */
[----:B------:R-:W-:Y:S01]  /*cfa0*/  IMAD.MOV.U32 R117, RZ, RZ, R116 ;  /* 0x000000ffff757224 */ /* 0x000fe200078e0074 */
[----:B------:R-:W-:Y:S01]  /*cfb0*/  @!P6 HFMA2.BF16_V2 R36, -RZ.H0_H0, RZ.H0_H0, -R176.H0_H0 ;  /* 0x200000ffff24e231 */ /* 0x000fe200003409b0 */
[----:B------:R-:W-:Y:S01]  /*cfc0*/  IMAD.MOV.U32 R116, RZ, RZ, R113 ;  /* 0x000000ffff747224 */ /* 0x000fe200078e0071 */
[----:B------:R-:W-:Y:S02]  /*cfd0*/  LOP3.LUT R3, R2, 0xff, RZ, 0xc0, !PT ;  /* 0x000000ff02037812 */ /* 0x000fe400078ec0ff */
[----:B------:R-:W-:-:S02]  /*cfe0*/  PRMT R175, R4, 0x7610, R175 ;  /* 0x0000761004af7816 */ /* 0x000fc400000000af */
[----:B------:R-:W-:Y:S01]  /*cff0*/  MOV R113, R112 ;  /* 0x0000007000717202 */ /* 0x000fe20000000f00 */
[----:B------:R-:W-:Y:S01]  /*d000*/  IMAD.MOV.U32 R112, RZ, RZ, R109 ;  /* 0x000000ffff707224 */ /* 0x000fe200078e006d */
[----:B------:R-:W-:Y:S01]  /*d010*/  LOP3.LUT R0, R0, 0xffff, RZ, 0xc0, !PT ;  /* 0x0000ffff00007812 */ /* 0x000fe200078ec0ff */
[----:B------:R-:W-:Y:S01]  /*d020*/  IMAD.MOV.U32 R109, RZ, RZ, R188 ;  /* 0x000000ffff6d7224 */ /* 0x000fe200078e00bc */
[----:B------:R-:W-:Y:S02]  /*d030*/  @!P0 PRMT R177, R34, 0x5410, RZ ;  /* 0x0000541022b18816 */ /* 0x000fe400000000ff */
[----:B------:R-:W-:Y:S02]  /*d040*/  ISETP.GE.U32.AND P0, PT, R125, R3, PT ;  /* 0x000000037d00720c */ /* 0x000fe40003f06070 */
[----:B------:R-:W-:Y:S02]  /*d050*/  PRMT R188, R175, 0x5410, R176 ;  /* 0x00005410afbc7816 */ /* 0x000fe400000000b0 */
[----:B------:R-:W-:-:S02]  /*d060*/  @!P6 PRMT R176, R36, 0x5410, RZ ;  /* 0x0000541024b0e816 */ /* 0x000fc400000000ff */
[----:B------:R-:W-:Y:S02]  /*d070*/  ISETP.GE.U32.AND P6, PT, R125, R0, PT ;  /* 0x000000007d00720c */ /* 0x000fe40003fc6070 */
[--C-:B------:R-:W-:Y:S02]  /*d080*/  SHF.R.U32.HI R0, RZ, 0x10, R2.reuse ;  /* 0x00000010ff007819 */ /* 0x100fe40000011602 */
[----:B------:R-:W-:Y:S02]  /*d090*/  SHF.R.U32.HI R3, RZ, 0x18, R2 ;  /* 0x00000018ff037819 */ /* 0x000fe40000011602 */
[----:B--2---:R-:W-:-:S04]  /*d0a0*/  F2FP.BF16.PACK_AB R2, R242, R6 ;  /* 0x00000006f202723e */ /* 0x004fc800000010ff */
[----:B------:R-:W-:Y:S01]  /*d0b0*/  PRMT R174, R2, 0x7610, R174 ;  /* 0x0000761002ae7816 */ /* 0x000fe200000000ae */
[----:B------:R-:W-:Y:S01]  /*d0c0*/  FADD.FTZ R4, R8, R5 ;  /* 0x0000000508047221 */ /* 0x000fe20000010000 */
[----:B------:R-:W-:Y:S01]  /*d0d0*/  PRMT R173, R2, 0x7632, R173 ;  /* 0x0000763202ad7816 */ /* 0x000fe200000000ad */
[----:B------:R-:W-:Y:S02]  /*d0e0*/  MUFU.EX2 R5, R196 ;  /* 0x000000c400057308 */ /* 0x000fe40000000800 */
[----:B------:R-:W-:Y:S01]  /*d0f0*/  @!P0 HFMA2.BF16_V2 R40, -RZ.H0_H0, RZ.H0_H0, -R174.H0_H0 ;  /* 0x200000ffff288231 */ /* 0x000fe200003409ae */
[----:B------:R-:W-:-:S05]  /*d100*/  LOP3.LUT R2, R19, UR13, R202, 0x96, !PT ;  /* 0x0000000d13027c12 */ /* 0x000fca000f8e96ca */
[----:B------:R1:W2:Y:S01]  /*d110*/  MUFU.EX2 R16, R187 ;  /* 0x000000bb00107308 */ /* 0x0002a20000000800 */
[----:B------:R-:W-:Y:S01]  /*d120*/  @!P1 HFMA2.BF16_V2 R41, -RZ.H0_H0, RZ.H0_H0, -R175.H0_H0 ;  /* 0x200000ffff299231 */ /* 0x000fe200003409af */
[----:B------:R-:W-:Y:S01]  /*d130*/  LOP3.LUT R0, R0, 0xff, RZ, 0xc0, !PT ;  /* 0x000000ff00007812 */ /* 0x000fe200078ec0ff */
[----:B------:R-:W-:-:S03]  /*d140*/  IMAD R2, R2, -0x2daee0ad, RZ ;  /* 0xd2511f5302027824 */ /* 0x000fc600078e02ff */
[----:B------:R-:W-:Y:S02]  /*d150*/  @!P1 PRMT R175, R41, 0x5410, RZ ;  /* 0x0000541029af9816 */ /* 0x000fe400000000ff */
[----:B-1----:R-:W-:Y:S02]  /*d160*/  PRMT R187, R174, 0x5410, R173 ;  /* 0x00005410aebb7816 */ /* 0x002fe400000000ad */
[----:B------:R-:W-:Y:S02]  /*d170*/  @!P0 PRMT R174, R40, 0x5410, RZ ;  /* 0x0000541028ae8816 */ /* 0x000fe400000000ff */
[----:B------:R-:W-:Y:S02]  /*d180*/  ISETP.GE.U32.AND P0, PT, R125, R3, PT ;  /* 0x000000037d00720c */ /* 0x000fe40003f06070 */
[----:B------:R-:W-:Y:S02]  /*d190*/  LOP3.LUT R3, R129, UR11, R18, 0x96, !PT ;  /* 0x0000000b81037c12 */ /* 0x000fe4000f8e9612 */
[----:B------:R-:W-:-:S03]  /*d1a0*/  ISETP.GE.U32.AND P1, PT, R125, R0, PT ;  /* 0x000000007d00720c */ /* 0x000fc60003f26070 */
[----:B------:R-:W-:Y:S01]  /*d1b0*/  IMAD.WIDE.U32 R14, R3, -0x2daee0ad, RZ ;  /* 0xd2511f53030e7825 */ /* 0x000fe200078e00ff */
[----:B--2---:R-:W-:-:S04]  /*d1c0*/  F2FP.BF16.PACK_AB R0, R16, R5 ;  /* 0x000000051000723e */ /* 0x004fc800000010ff */
[----:B------:R-:W-:Y:S02]  /*d1d0*/  LOP3.LUT R2, R15, UR8, R2, 0x96, !PT ;  /* 0x000000080f027c12 */ /* 0x000fe4000f8e9602 */
[----:B------:R-:W-:-:S03]  /*d1e0*/  PRMT R172, R0, 0x7632, R172 ;  /* 0x0000763200ac7816 */ /* 0x000fc600000000ac */
[----:B------:R-:W-:Y:S01]  /*d1f0*/  IMAD.WIDE.U32 R2, R2, -0x326172a9, RZ ;  /* 0xcd9e8d5702027825 */ /* 0x000fe200078e00ff */
[----:B------:R-:W-:Y:S01]  /*d200*/  @!P1 HFMA2.BF16_V2 R38, -RZ.H0_H0, RZ.H0_H0, -R0.H0_H0 ;  /* 0x200000ffff269231 */ /* 0x000fe20000340900 */
[C---:B------:R-:W-:Y:S02]  /*d210*/  @P1 PRMT R191, R0.reuse, 0x7610, R191 ;  /* 0x0000761000bf1816 */ /* 0x040fe400000000bf */
[----:B------:R-:W-:Y:S02]  /*d220*/  PRMT R13, R0, 0x5410, R172 ;  /* 0x00005410000d7816 */ /* 0x000fe400000000ac */
[----:B------:R-:W-:Y:S01]  /*d230*/  LOP3.LUT R0, R3, UR31, R20, 0x96, !PT ;  /* 0x0000001f03007c12 */ /* 0x000fe2000f8e9614 */
[----:B------:R-:W-:-:S03]  /*d240*/  FADD.FTZ R18, R5, R4 ;  /* 0x0000000405127221 */ /* 0x000fc60000010000 */
[----:B------:R-:W-:Y:S01]  /*d250*/  LOP3.LUT R4, R0, 0xffff, RZ, 0xc0, !PT ;  /* 0x0000ffff00047812 */ /* 0x000fe200078ec0ff */
[----:B------:R-:W-:-:S03]  /*d260*/  FADD.FTZ R196, R6, R7 ;  /* 0x0000000706c47221 */ /* 0x000fc60000010000 */
[----:B------:R-:W-:Y:S02]  /*d270*/  SHF.R.U32.HI R5, RZ, 0x8, R4 ;  /* 0x00000008ff057819 */ /* 0x000fe40000011604 */
[----:B------:R-:W-:Y:S02]  /*d280*/  LOP3.LUT R4, R0, 0xff, RZ, 0xc0, !PT ;  /* 0x000000ff00047812 */ /* 0x000fe400078ec0ff */
[--C-:B------:R-:W-:Y:S02]  /*d290*/  SHF.R.U32.HI R6, RZ, 0x10, R0.reuse ;  /* 0x00000010ff067819 */ /* 0x100fe40000011600 */
[----:B------:R-:W-:Y:S02]  /*d2a0*/  PRMT R4, R4, 0x5410, R5 ;  /* 0x0000541004047816 */ /* 0x000fe40000000005 */
[----:B------:R-:W-:Y:S02]  /*d2b0*/  SHF.R.U32.HI R5, RZ, 0x18, R0 ;  /* 0x00000018ff057819 */ /* 0x000fe40000011600 */
[----:B------:R-:W-:-:S02]  /*d2c0*/  LOP3.LUT R0, R6, 0xff, RZ, 0xc0, !PT ;  /* 0x000000ff06007812 */ /* 0x000fc400078ec0ff */
[----:B------:R-:W-:Y:S02]  /*d2d0*/  PRMT R8, R125, 0x7054, R125 ;  /* 0x000070547d087816 */ /* 0x000fe4000000007d */
[----:B------:R-:W-:-:S05]  /*d2e0*/  PRMT R0, R0, 0x5410, R5 ;  /* 0x0000541000007816 */ /* 0x000fca0000000005 */
[----:B------:R-:W-:Y:S01]  /*d2f0*/  HSET2.LE.AND R0, R0, R8, PT ;  /* 0x0000000800007233 */ /* 0x000fe20003803000 */
[----:B------:R-:W-:-:S04]  /*d300*/  SHF.R.U32.HI R6, RZ, 0x10, R2 ;  /* 0x00000010ff067819 */ /* 0x000fc80000011602 */
[----:B------:R-:W-:Y:S02]  /*d310*/  LOP3.LUT R5, R0, R121, RZ, 0xc0, !PT ;  /* 0x0000007900057212 */ /* 0x000fe400078ec0ff */
[C---:B------:R-:W-:Y:S02]  /*d320*/  LOP3.LUT R0, R2.reuse, 0xffff, RZ, 0xc0, !PT ;  /* 0x0000ffff02007812 */ /* 0x040fe400078ec0ff */
[----:B------:R-:W-:Y:S02]  /*d330*/  LOP3.LUT R7, R2, 0xff, RZ, 0xc0, !PT ;  /* 0x000000ff02077812 */ /* 0x000fe400078ec0ff */
[----:B------:R-:W-:Y:S02]  /*d340*/  SHF.R.U32.HI R3, RZ, 0x18, R2 ;  /* 0x00000018ff037819 */ /* 0x000fe40000011602 */
[----:B------:R-:W-:Y:S02]  /*d350*/  SHF.R.U32.HI R0, RZ, 0x8, R0 ;  /* 0x00000008ff007819 */ /* 0x000fe40000011600 */
[----:B------:R-:W-:-:S02]  /*d360*/  LOP3.LUT R2, R6, 0xff, RZ, 0xc0, !PT ;  /* 0x000000ff06027812 */ /* 0x000fc400078ec0ff */
[----:B------:R-:W-:Y:S02]  /*d370*/  PRMT R0, R7, 0x5410, R0 ;  /* 0x0000541007007816 */ /* 0x000fe40000000000 */
[----:B------:R-:W-:Y:S01]  /*d380*/  PRMT R2, R2, 0x5410, R3 ;  /* 0x0000541002027816 */ /* 0x000fe20000000003 */
[--C-:B------:R-:W-:Y:S02]  /*d390*/  HSET2.LE.AND R4, R4, R8.reuse, PT ;  /* 0x0000000804047233 */ /* 0x100fe40003803000 */
[--C-:B------:R-:W-:Y:S02]  /*d3a0*/  HSET2.LE.AND R0, R0, R8.reuse, PT ;  /* 0x0000000800007233 */ /* 0x100fe40003803000 */
[----:B------:R-:W-:Y:S02]  /*d3b0*/  HSET2.LE.AND R2, R2, R8, PT ;  /* 0x0000000802027233 */ /* 0x000fe40003803000 */
[----:B------:R-:W1:Y:S01]  /*d3c0*/  LDSM.16.MT88.4 R8, [R180+0x18000] ;  /* 0x01800000b408783b */ /* 0x000e620000004200 */
[----:B------:R-:W-:-:S02]  /*d3d0*/  LOP3.LUT R4, R4, R124, RZ, 0xc0, !PT ;  /* 0x0000007c04047212 */ /* 0x000fc400078ec0ff */
[----:B------:R-:W-:Y:S02]  /*d3e0*/  LOP3.LUT R6, R0, R120, RZ, 0xc0, !PT ;  /* 0x0000007800067212 */ /* 0x000fe400078ec0ff */
[----:B------:R-:W-:Y:S01]  /*d3f0*/  LOP3.LUT R7, R2, R117, RZ, 0xc0, !PT ;  /* 0x0000007502077212 */ /* 0x000fe200078ec0ff */
[----:B------:R-:W-:Y:S01]  /*d400*/  IMAD.MOV.U32 R127, RZ, RZ, R72 ;  /* 0x000000ffff7f7224 */ /* 0x000fe200078e0048 */
[----:B------:R-:W-:Y:S01]  /*d410*/  MOV R126, R73 ;  /* 0x00000049007e7202 */ /* 0x000fe20000000f00 */
[----:B------:R-:W-:Y:S02]  /*d420*/  IMAD.MOV.U32 R121, RZ, RZ, R97 ;  /* 0x000000ffff797224 */ /* 0x000fe400078e0061 */
[----:B------:R-:W-:Y:S02]  /*d430*/  IMAD.MOV.U32 R120, RZ, RZ, R96 ;  /* 0x000000ffff787224 */ /* 0x000fe400078e0060 */
[C---:B-1----:R-:W-:Y:S08]  /*d440*/  HMMA.16816.F32.BF16 R96, R4.reuse, R8, R164 ;  /* 0x000000080460723c */ /* 0x042ff000000418a4 */
[----:B------:R-:W-:Y:S01]  /*d450*/  HMMA.16816.F32.BF16 R72, R4, R10, R160 ;  /* 0x0000000a0448723c */ /* 0x000fe200000418a0 */
[----:B------:R-:W1:Y:S01]  /*d460*/  LDSM.16.MT88.4 R8, [R181+0x18000] ;  /* 0x01800000b508783b */ /* 0x000e620000004200 */
[----:B------:R-:W-:Y:S01]  /*d470*/  IMAD.MOV.U32 R0, RZ, RZ, R116 ;  /* 0x000000ffff007224 */ /* 0x000fe200078e0074 */
[----:B------:R-:W-:Y:S01]  /*d480*/  MOV R167, R48 ;  /* 0x0000003000a77202 */ /* 0x000fe20000000f00 */
[----:B------:R-:W-:-:S04]  /*d490*/  IMAD.MOV.U32 R166, RZ, RZ, R49 ;  /* 0x000000ffffa67224 */ /* 0x000fc800078e0031 */
[C---:B-1----:R-:W-:Y:S08]  /*d4a0*/  HMMA.16816.F32.BF16 R48, R4.reuse, R8, R156 ;  /* 0x000000080430723c */ /* 0x042ff0000004189c */
[----:B------:R-:W-:Y:S01]  /*d4b0*/  HMMA.16816.F32.BF16 R116, R4, R10, R152 ;  /* 0x0000000a0474723c */ /* 0x000fe20000041898 */
[----:B------:R-:W1:Y:S01]  /*d4c0*/  LDSM.16.MT88.4 R8, [R183+0x18000] ;  /* 0x01800000b708783b */ /* 0x000e620000004200 */
[----:B------:R-:W-:Y:S01]  /*d4d0*/  LOP3.LUT R12, R21, UR9, R128, 0x96, !PT ;  /* 0x00000009150c7c12 */ /* 0x000fe2000f8e9680 */
[----:B------:R-:W-:Y:S01]  /*d4e0*/  IMAD.MOV.U32 R122, RZ, RZ, R68 ;  /* 0x000000ffff7a7224 */ /* 0x000fe200078e0044 */
[----:B------:R-:W-:Y:S01]  /*d4f0*/  MOV R241, R69 ;  /* 0x0000004500f17202 */ /* 0x000fe20000000f00 */
[----:B------:R-:W-:-:S02]  /*d500*/  IMAD.MOV.U32 R21, RZ, RZ, R93 ;  /* 0x000000ffff157224 */ /* 0x000fc400078e005d */
[----:B------:R-:W-:Y:S02]  /*d510*/  IMAD.MOV.U32 R20, RZ, RZ, R92 ;  /* 0x000000ffff147224 */ /* 0x000fe400078e005c */
[C---:B-1----:R-:W-:Y:S08]  /*d520*/  HMMA.16816.F32.BF16 R92, R4.reuse, R8, R148 ;  /* 0x00000008045c723c */ /* 0x042ff00000041894 */
[----:B------:R-:W-:Y:S01]  /*d530*/  HMMA.16816.F32.BF16 R68, R4, R10, R144 ;  /* 0x0000000a0444723c */ /* 0x000fe20000041890 */
[----:B------:R-:W1:Y:S01]  /*d540*/  LDSM.16.MT88.4 R8, [R182+0x18000] ;  /* 0x01800000b608783b */ /* 0x000e620000004200 */
[----:B------:R-:W-:Y:S01]  /*d550*/  MOV R3, R114 ;  /* 0x0000007200037202 */ /* 0x000fe20000000f00 */
[----:B------:R-:W-:-:S02]  /*d560*/  IMAD.MOV.U32 R2, RZ, RZ, R113 ;  /* 0x000000ffff027224 */ /* 0x000fc400078e0071 */
[----:B------:R-:W-:Y:S02]  /*d570*/  IMAD.MOV.U32 R133, RZ, RZ, R112 ;  /* 0x000000ffff857224 */ /* 0x000fe400078e0070 */
[----:B------:R-:W-:Y:S02]  /*d580*/  IMAD.MOV.U32 R162, RZ, RZ, R45 ;  /* 0x000000ffffa27224 */ /* 0x000fe400078e002d */
[----:B------:R-:W-:Y:S02]  /*d590*/  IMAD.MOV.U32 R163, RZ, RZ, R44 ;  /* 0x000000ffffa37224 */ /* 0x000fe400078e002c */
[C---:B-1----:R-:W-:Y:S08]  /*d5a0*/  HMMA.16816.F32.BF16 R44, R4.reuse, R8, R140 ;  /* 0x00000008042c723c */ /* 0x042ff0000004188c */
[----:B------:R-:W-:Y:S01]  /*d5b0*/  HMMA.16816.F32.BF16 R112, R4, R10, R136 ;  /* 0x0000000a0470723c */ /* 0x000fe20000041888 */
[----:B------:R-:W1:Y:S01]  /*d5c0*/  LDSM.16.MT88.4 R8, [R180+0x1a000] ;  /* 0x01a00000b408783b */ /* 0x000e620000004200 */
[----:B------:R-:W-:Y:S01]  /*d5d0*/  MOV R123, R65 ;  /* 0x00000041007b7202 */ /* 0x000fe20000000f00 */
[----:B------:R-:W-:-:S02]  /*d5e0*/  IMAD.MOV.U32 R165, RZ, RZ, R89 ;  /* 0x000000ffffa57224 */ /* 0x000fc400078e0059 */
[----:B------:R2:W-:Y:S01]  /*d5f0*/  STG.E.U16 [R28.64+-0x80], R22 ;  /* 0xffff80161c007986 */ /* 0x0005e2000c101518 */
[----:B------:R-:W-:Y:S01]  /*d600*/  IMAD.MOV.U32 R164, RZ, RZ, R88 ;  /* 0x000000ffffa47224 */ /* 0x000fe200078e0058 */
[----:B--2---:R-:W-:Y:S01]  /*d610*/  MOV R22, R64 ;  /* 0x0000004000167202 */ /* 0x004fe20000000f00 */
[C---:B-1----:R-:W-:Y:S08]  /*d620*/  HMMA.16816.F32.BF16 R88, R4.reuse, R8, R168 ;  /* 0x000000080458723c */ /* 0x042ff000000418a8 */
[----:B------:R-:W-:Y:S01]  /*d630*/  HMMA.16816.F32.BF16 R64, R4, R10, R208 ;  /* 0x0000000a0440723c */ /* 0x000fe200000418d0 */
[----:B------:R-:W1:Y:S01]  /*d640*/  LDSM.16.MT88.4 R8, [R181+0x1a000] ;  /* 0x01a00000b508783b */ /* 0x000e620000004200 */
[----:B------:R-:W-:Y:S01]  /*d650*/  MOV R134, R110 ;  /* 0x0000006e00867202 */ /* 0x000fe20000000f00 */
[----:B------:R-:W-:Y:S01]  /*d660*/  IMAD.MOV.U32 R135, RZ, RZ, R111 ;  /* 0x000000ffff877224 */ /* 0x000fe200078e006f */
[----:B------:R-:W-:Y:S01]  /*d670*/  MOV R19, R108 ;  /* 0x0000006c00137202 */ /* 0x000fe20000000f00 */
[----:B------:R-:W-:Y:S01]  /*d680*/  IMAD.MOV.U32 R132, RZ, RZ, R109 ;  /* 0x000000ffff847224 */ /* 0x000fe200078e006d */
[----:B------:R-:W-:-:S05]  /*d690*/  MOV R30, c[0x0][0x228] ;  /* 0x00008a00001e7a02 */ /* 0x000fca0000000f00 */
[----:B------:R-:W-:Y:S01]  /*d6a0*/  IMAD.SHL.U32 R30, R30, 0x8, RZ ;  /* 0x000000081e1e7824 */ /* 0x000fe200078e00ff */
[C---:B-1----:R-:W-:Y:S08]  /*d6b0*/  HMMA.16816.F32.BF16 R40, R4.reuse, R8, R220 ;  /* 0x000000080428723c */ /* 0x042ff000000418dc */
[----:B------:R-:W-:Y:S01]  /*d6c0*/  HMMA.16816.F32.BF16 R108, R4, R10, R224 ;  /* 0x0000000a046c723c */ /* 0x000fe200000418e0 */
[----:B------:R-:W1:Y:S01]  /*d6d0*/  LDSM.16.MT88.4 R8, [R183+0x1a000] ;  /* 0x01a00000b708783b */ /* 0x000e620000004200 */
[----:B------:R-:W-:Y:S01]  /*d6e0*/  IMAD.WIDE R30, R30, 0x2, R28 ;  /* 0x000000021e1e7825 */ /* 0x000fe200078e021c */
[----:B------:R-:W-:-:S02]  /*d6f0*/  MOV R161, R85 ;  /* 0x0000005500a17202 */ /* 0x000fc40000000f00 */
[----:B------:R2:W-:Y:S01]  /*d700*/  STG.E.U16 [R28.64+-0x7e], R17 ;  /* 0xffff82111c007986 */ /* 0x0005e2000c101518 */
[----:B------:R-:W-:-:S03]  /*d710*/  IMAD.MOV.U32 R160, RZ, RZ, R84 ;  /* 0x000000ffffa07224 */ /* 0x000fc600078e0054 */
[----:B------:R3:W-:Y:S01]  /*d720*/  STG.E.U16 [R30.64+-0x80], R23 ;  /* 0xffff80171e007986 */ /* 0x0007e2000c101518 */
[----:B--2---:R-:W-:Y:S01]  /*d730*/  MOV R17, R60 ;  /* 0x0000003c00117202 */ /* 0x004fe20000000f00 */
[----:B---3--:R-:W-:Y:S01]  /*d740*/  IMAD.MOV.U32 R23, RZ, RZ, R61 ;  /* 0x000000ffff177224 */ /* 0x008fe200078e003d */
[C---:B-1----:R-:W-:Y:S08]  /*d750*/  HMMA.16816.F32.BF16 R84, R4.reuse, R8, R52 ;  /* 0x000000080454723c */ /* 0x042ff00000041834 */
[----:B------:R-:W-:Y:S01]  /*d760*/  HMMA.16816.F32.BF16 R60, R4, R10, R56 ;  /* 0x0000000a043c723c */ /* 0x000fe20000041838 */
[----:B------:R-:W1:Y:S01]  /*d770*/  LDSM.16.MT88.4 R8, [R182+0x1a000] ;  /* 0x01a00000b608783b */ /* 0x000e620000004200 */
[----:B------:R-:W-:-:S02]  /*d780*/  @!P6 HFMA2.BF16_V2 R39, -RZ.H0_H0, RZ.H0_H0, -R173.H0_H0 ;  /* 0x200000ffff27e231 */ /* 0x000fc400003409ad */
[----:B------:R-:W-:Y:S01]  /*d790*/  @!P0 HFMA2.BF16_V2 R37, -RZ.H0_H0, RZ.H0_H0, -R172.H0_H0 ;  /* 0x200000ffff258231 */ /* 0x000fe200003409ac */
[----:B------:R-:W-:Y:S01]  /*d7a0*/  @!P1 PRMT R191, R38, 0x5410, RZ ;  /* 0x0000541026bf9816 */ /* 0x000fe200000000ff */
[----:B------:R-:W-:Y:S01]  /*d7b0*/  IMAD.MOV.U32 R129, RZ, RZ, R105 ;  /* 0x000000ffff817224 */ /* 0x000fe200078e0069 */
[----:B------:R-:W-:Y:S01]  /*d7c0*/  @!P6 PRMT R173, R39, 0x5410, RZ ;  /* 0x0000541027ade816 */ /* 0x000fe200000000ff */
[----:B------:R-:W-:Y:S01]  /*d7d0*/  IMAD.MOV.U32 R128, RZ, RZ, R104 ;  /* 0x000000ffff807224 */ /* 0x000fe200078e0068 */
[----:B------:R-:W-:Y:S02]  /*d7e0*/  @!P0 PRMT R172, R37, 0x5410, RZ ;  /* 0x0000541025ac8816 */ /* 0x000fe400000000ff */
[C---:B-1----:R-:W-:Y:S08]  /*d7f0*/  HMMA.16816.F32.BF16 R36, R4.reuse, R8, R228 ;  /* 0x000000080424723c */ /* 0x042ff000000418e4 */
[----:B------:R-:W-:Y:S01]  /*d800*/  HMMA.16816.F32.BF16 R104, R4, R10, R232 ;  /* 0x0000000a0468723c */ /* 0x000fe200000418e8 */
[----:B------:R-:W1:Y:S01]  /*d810*/  LDSM.16.MT88.4 R8, [R180+0x1c000] ;  /* 0x01c00000b408783b */ /* 0x000e620000004200 */
[----:B------:R-:W-:Y:S01]  /*d820*/  IMAD.MOV.U32 R130, RZ, RZ, R81 ;  /* 0x000000ffff827224 */ /* 0x000fe200078e0051 */
[----:B------:R-:W-:-:S05]  /*d830*/  MOV R131, R80 ;  /* 0x0000005000837202 */ /* 0x000fca0000000f00 */
[C---:B-1----:R-:W-:Y:S08]  /*d840*/  HMMA.16816.F32.BF16 R80, R4.reuse, R8, R236 ;  /* 0x000000080450723c */ /* 0x042ff000000418ec */
[----:B------:R-:W-:Y:S01]  /*d850*/  HMMA.16816.F32.BF16 R56, R4, R10, R244 ;  /* 0x0000000a0438723c */ /* 0x000fe200000418f4 */
[----:B------:R-:W1:Y:S01]  /*d860*/  LDSM.16.MT88.4 R8, [R181+0x1c000] ;  /* 0x01c00000b508783b */ /* 0x000e620000004200 */
[----:B------:R-:W-:-:S02]  /*d870*/  IMAD.MOV.U32 R125, RZ, RZ, R101 ;  /* 0x000000ffff7d7224 */ /* 0x000fc400078e0065 */
[----:B------:R-:W-:-:S04]  /*d880*/  IMAD.MOV.U32 R124, RZ, RZ, R100 ;  /* 0x000000ffff7c7224 */ /* 0x000fc800078e0064 */
[C---:B-1----:R-:W-:Y:S08]  /*d890*/  HMMA.16816.F32.BF16 R32, R4.reuse, R8, R76 ;  /* 0x000000080420723c */ /* 0x042ff0000004184c */
[C---:B------:R-:W-:Y:S01]  /*d8a0*/  HMMA.16816.F32.BF16 R100, R4.reuse, R10, R248 ;  /* 0x0000000a0464723c */ /* 0x040fe200000418f8 */
[----:B------:R-:W1:Y:S07]  /*d8b0*/  LDSM.16.MT88.4 R8, [R183+0x1c000] ;  /* 0x01c00000b708783b */ /* 0x000e6e0000004200 */
[----:B-1----:R-:W-:Y:S07]  /*d8c0*/  HMMA.16816.F32.BF16 R76, R4, R8, R160 ;  /* 0x00000008044c723c */ /* 0x002fee00000418a0 */
[----:B------:R-:W-:Y:S01]  /*d8d0*/  MOV R163, R167 ;  /* 0x000000a700a37202 */ /* 0x000fe20000000f00 */
[----:B------:R-:W-:Y:S01]  /*d8e0*/  IMAD.MOV.U32 R167, RZ, RZ, R201 ;  /* 0x000000ffffa77224 */ /* 0x000fe200078e00c9 */
[----:B------:R-:W-:Y:S01]  /*d8f0*/  MOV R160, R164 ;  /* 0x000000a400a07202 */ /* 0x000fe20000000f00 */
[----:B------:R-:W-:Y:S01]  /*d900*/  IMAD.MOV.U32 R161, RZ, RZ, R165 ;  /* 0x000000ffffa17224 */ /* 0x000fe200078e00a5 */
[----:B------:R-:W2:Y:S01]  /*d910*/  LDL.LU R201, [R1+0x194] ;  /* 0x0001940001c97983 */ /* 0x000ea20000300800 */
[----:B------:R-:W-:-:S02]  /*d920*/  IMAD.MOV.U32 R164, RZ, RZ, R2 ;  /* 0x000000ffffa47224 */ /* 0x000fc400078e0002 */
[----:B------:R-:W-:Y:S01]  /*d930*/  IMAD.MOV.U32 R165, RZ, RZ, R0 ;  /* 0x000000ffffa57224 */ /* 0x000fe200078e0000 */
[----:B------:R-:W3:Y:S04]  /*d940*/  LDL.LU R2, [R1+0xa0] ;  /* 0x0000a00001027983 */ /* 0x000ee80000300800 */
[----:B------:R-:W4:Y:S01]  /*d950*/  LDL.LU R0, [R1+0xa4] ;  /* 0x0000a40001007983 */ /* 0x000f220000300800 */
[----:B------:R-:W-:Y:S01]  /*d960*/  IMAD.MOV.U32 R162, RZ, RZ, R166 ;  /* 0x000000ffffa27224 */ /* 0x000fe200078e00a6 */
[----:B------:R-:W-:Y:S01]  /*d970*/  MOV R166, R3 ;  /* 0x0000000300a67202 */ /* 0x000fe20000000f00 */
[----:B------:R-:W-:Y:S02]  /*d980*/  IMAD.MOV.U32 R3, RZ, RZ, R197 ;  /* 0x000000ffff037224 */ /* 0x000fe400078e00c5 */
[----:B------:R-:W4:Y:S03]  /*d990*/  LDL.LU R197, [R1+0x190] ;  /* 0x0001900001c57983 */ /* 0x000f260000300800 */
[----:B------:R-:W-:Y:S01]  /*d9a0*/  HMMA.16816.F32.BF16 R52, R4, R10, R160 ;  /* 0x0000000a0434723c */ /* 0x000fe200000418a0 */
[----:B------:R-:W1:Y:S06]  /*d9b0*/  LDSM.16.MT88.4 R8, [R182+0x1c000] ;  /* 0x01c00000b608783b */ /* 0x000e6c0000004200 */
[----:B------:R-:W-:Y:S01]  /*d9c0*/  MOV R160, R164 ;  /* 0x000000a400a07202 */ /* 0x000fe20000000f00 */
[----:B------:R-:W-:Y:S01]  /*d9d0*/  IMAD.MOV.U32 R161, RZ, RZ, R165 ;  /* 0x000000ffffa17224 */ /* 0x000fe200078e00a5 */
[----:B------:R-:W-:Y:S01]  /*d9e0*/  MOV R163, R167 ;  /* 0x000000a700a37202 */ /* 0x000fe20000000f00 */
[----:B------:R-:W-:-:S02]  /*d9f0*/  IMAD.MOV.U32 R167, RZ, RZ, R190 ;  /* 0x000000ffffa77224 */ /* 0x000fc400078e00be */
[----:B------:R-:W-:Y:S01]  /*da00*/  IMAD.MOV.U32 R162, RZ, RZ, R166 ;  /* 0x000000ffffa27224 */ /* 0x000fe200078e00a6 */
[----:B------:R-:W4:Y:S01]  /*da10*/  LDL.LU R190, [R1+0x18c] ;  /* 0x00018c0001be7983 */ /* 0x000f220000300800 */
[----:B------:R-:W-:Y:S01]  /*da20*/  MOV R166, R3 ;  /* 0x0000000300a67202 */ /* 0x000fe20000000f00 */
[----:B------:R-:W-:Y:S02]  /*da30*/  IMAD.MOV.U32 R3, RZ, RZ, R206 ;  /* 0x000000ffff037224 */ /* 0x000fe400078e00ce */
[----:B------:R-:W-:Y:S02]  /*da40*/  IMAD.MOV.U32 R156, RZ, RZ, R160 ;  /* 0x000000ffff9c7224 */ /* 0x000fe400078e00a0 */
        /* <DEDUP_REMOVED lines=17> */
[----:B---3--:R-:W-:-:S02]  /*db60*/  IMAD.MOV.U32 R164, RZ, RZ, R2 ;  /* 0x000000ffffa47224 */ /* 0x008fc400078e0002 */
[----:B--2---:R-:W-:Y:S02]  /*db70*/  IMAD.MOV.U32 R2, RZ, RZ, R201 ;  /* 0x000000ffff027224 */ /* 0x004fe400078e00c9 */
[----:B----4-:R-:W-:Y:S01]  /*db80*/  IMAD.MOV.U32 R165, RZ, RZ, R0 ;  /* 0x000000ffffa57224 */ /* 0x010fe200078e0000 */
[----:B------:R-:W2:Y:S01]  /*db90*/  LDL.LU R201, [R1+0x188] ;  /* 0x0001880001c97983 */ /* 0x000ea20000300800 */
[----:B------:R-:W-:-:S03]  /*dba0*/  MOV R0, R179 ;  /* 0x000000b300007202 */ /* 0x000fc60000000f00 */
[----:B------:R-:W3:Y:S04]  /*dbb0*/  LDL.LU R179, [R1+0x184] ;  /* 0x0001840001b37983 */ /* 0x000ee80000300800 */
[----:B------:R-:W4:Y:S01]  /*dbc0*/  LDL.LU R206, [R1+0x180] ;  /* 0x0001800001ce7983 */ /* 0x000f220000300800 */
[----:B------:R-:W-:Y:S01]  /*dbd0*/  MOV R160, R164 ;  /* 0x000000a400a07202 */ /* 0x000fe20000000f00 */
[----:B------:R-:W-:Y:S02]  /*dbe0*/  IMAD.MOV.U32 R164, RZ, RZ, R2 ;  /* 0x000000ffffa47224 */ /* 0x000fe400078e0002 */
[----:B------:R-:W2:Y:S01]  /*dbf0*/  LDL.LU R184, [R1+0x17c] ;  /* 0x00017c0001b87983 */ /* 0x000ea20000300800 */
[----:B------:R-:W-:Y:S02]  /*dc00*/  IMAD.MOV.U32 R2, RZ, RZ, R195 ;  /* 0x000000ffff027224 */ /* 0x000fe400078e00c3 */
[----:B------:R-:W-:Y:S01]  /*dc10*/  IMAD.MOV.U32 R161, RZ, RZ, R165 ;  /* 0x000000ffffa17224 */ /* 0x000fe200078e00a5 */
[----:B------:R-:W3:Y:S01]  /*dc20*/  LDL.LU R195, [R1+0x178] ;  /* 0x0001780001c37983 */ /* 0x000ee20000300800 */
[----:B------:R-:W-:Y:S01]  /*dc30*/  IMAD.MOV.U32 R165, RZ, RZ, R0 ;  /* 0x000000ffffa57224 */ /* 0x000fe200078e0000 */
[----:B------:R-:W-:-:S02]  /*dc40*/  MOV R0, R189 ;  /* 0x000000bd00007202 */ /* 0x000fc40000000f00 */
[----:B------:R-:W3:Y:S04]  /*dc50*/  LDL.LU R189, [R1+0x174] ;  /* 0x0001740001bd7983 */ /* 0x000ee80000300800 */
[----:B------:R-:W3:Y:S04]  /*dc60*/  LDL.LU R185, [R1+0x170] ;  /* 0x0001700001b97983 */ /* 0x000ee80000300800 */
[----:B------:R-:W3:Y:S01]  /*dc70*/  LDL.LU R192, [R1+0x16c] ;  /* 0x00016c0001c07983 */ /* 0x000ee20000300800 */
        /* <DEDUP_REMOVED lines=8> */
[----:B------:R-:W3:Y:S04]  /*dd00*/  LDL.LU R194, [R1+0x168] ;  /* 0x0001680001c27983 */ /* 0x000ee80000300800 */
[----:B------:R-:W3:Y:S01]  /*dd10*/  LDL.LU R200, [R1+0x164] ;  /* 0x0001640001c87983 */ /* 0x000ee20000300800 */
[C---:B-1----:R-:W-:Y:S08]  /*dd20*/  HMMA.16816.F32.BF16 R124, R4.reuse, R8, R124 ;  /* 0x00000008047c723c */ /* 0x042ff0000004187c */
[----:B------:R-:W-:Y:S01]  /*dd30*/  HMMA.16816.F32.BF16 R128, R4, R10, R128 ;  /* 0x0000000a0480723c */ /* 0x000fe20000041880 */
[----:B------:R-:W1:Y:S01]  /*dd40*/  LDSM.16.MT88.4 R8, [R181+0x1e000] ;  /* 0x01e00000b508783b */ /* 0x000e620000004200 */
        /* <DEDUP_REMOVED lines=52> */
[----:B------:R-:W1:Y:S01]  /*e090*/  LDC.U8 R227, c[0x0][0x2d8] ;  /* 0x0000b600ffe37b82 */ /* 0x000e620000000000 */
[----:B------:R-:W-:Y:S01]  /*e0a0*/  IMAD.MOV.U32 R166, RZ, RZ, R0 ;  /* 0x000000ffffa67224 */ /* 0x000fe200078e0000 */
[----:B------:R1:W5:Y:S01]  /*e0b0*/  LDL.LU R217, [R1+0x160] ;  /* 0x0001600001d97983 */ /* 0x0003620000300800 */
        /* <DEDUP_REMOVED lines=8> */
[----:B------:R2:W5:Y:S01]  /*e140*/  LDL.LU R216, [R1+0x15c] ;  /* 0x00015c0001d87983 */ /* 0x0005620000300800 */
[----:B------:R-:W-:Y:S02]  /*e150*/  IMAD.MOV.U32 R18, RZ, RZ, R214 ;  /* 0x000000ffff127224 */ /* 0x000fe400078e00d6 */
        /* <DEDUP_REMOVED lines=13> */
[----:B------:R-:W-:Y:S01]  /*e230*/  PRMT R231, R227, 0x7054, R227 ;  /* 0x00007054e3e77816 */ /* 0x000fe200000000e3 */
[----:B------:R-:W-:Y:S01]  /*e240*/  IMAD.MOV.U32 R166, RZ, RZ, R0 ;  /* 0x000000ffffa67224 */ /* 0x000fe200078e0000 */
[----:B------:R1:W5:Y:S01]  /*e250*/  LDL.LU R215, [R1+0x158] ;  /* 0x0001580001d77983 */ /* 0x0003620000300800 */
[----:B------:R-:W-:-:S02]  /*e260*/  IMAD.MOV.U32 R18, RZ, RZ, R205 ;  /* 0x000000ffff127224 */ /* 0x000fc400078e00cd */
[----:B------:R-:W-:Y:S01]  /*e270*/  IMAD.MOV.U32 R0, RZ, RZ, R25 ;  /* 0x000000ffff007224 */ /* 0x000fe200078e0019 */
[----:B------:R-:W-:Y:S01]  /*e280*/  HMMA.16816.F32.BF16 R148, R4, R10, R148 ;  /* 0x0000000a0494723c */ /* 0x000fe20000041894 */
[----:B------:R-:W-:Y:S01]  /*e290*/  IMAD.MOV.U32 R154, RZ, RZ, R158 ;  /* 0x000000ffff9a7224 */ /* 0x000fe200078e009e */
[----:B------:R-:W-:Y:S01]  /*e2a0*/  MOV R158, R162 ;  /* 0x000000a2009e7202 */ /* 0x000fe20000000f00 */
[----:B------:R-:W-:Y:S01]  /*e2b0*/  IMAD.MOV.U32 R157, RZ, RZ, R161 ;  /* 0x000000ffff9d7224 */ /* 0x000fe200078e00a1 */
[----:B------:R-:W-:Y:S01]  /*e2c0*/  MOV R161, R165 ;  /* 0x000000a500a17202 */ /* 0x000fe20000000f00 */
[----:B------:R-:W-:Y:S01]  /*e2d0*/  IMAD.MOV.U32 R156, RZ, RZ, R160 ;  /* 0x000000ffff9c7224 */ /* 0x000fe200078e00a0 */
[----:B------:R-:W1:Y:S01]  /*e2e0*/  LDSM.16.MT88.4 R8, [R182+0x1e000] ;  /* 0x01e00000b608783b */ /* 0x000e620000004200 */
[----:B------:R-:W-:Y:S02]  /*e2f0*/  IMAD.MOV.U32 R159, RZ, RZ, R163 ;  /* 0x000000ffff9f7224 */ /* 0x000fe400078e00a3 */
        /* <DEDUP_REMOVED lines=27> */
[----:B------:R-:W-:Y:S02]  /*e4b0*/  MOV R19, R203 ;  /* 0x000000cb00137202 */ /* 0x000fe40000000f00 */
[----:B------:R-:W-:Y:S01]  /*e4c0*/  MOV R160, R164 ;  /* 0x000000a400a07202 */ /* 0x000fe20000000f00 */
[----:B------:R-:W-:-:S02]  /*e4d0*/  IMAD.MOV.U32 R164, RZ, RZ, R18 ;  /* 0x000000ffffa47224 */ /* 0x000fc400078e0012 */
[----:B------:R-:W-:Y:S01]  /*e4e0*/  IMAD.MOV.U32 R159, RZ, RZ, R165 ;  /* 0x000000ffff9f7224 */ /* 0x000fe200078e00a5 */
[----:B------:R-:W-:Y:S01]  /*e4f0*/  MOV R165, R19 ;  /* 0x0000001300a57202 */ /* 0x000fe20000000f00 */
[----:B------:R-:W-:-:S04]  /*e500*/  IMAD.MOV.U32 R210, RZ, RZ, R164 ;  /* 0x000000ffffd27224 */ /* 0x000fc800078e00a4 */
[----:B------:R-:W-:Y:S01]  /*e510*/  IMAD.MOV.U32 R211, RZ, RZ, R165 ;  /* 0x000000ffffd37224 */ /* 0x000fe200078e00a5 */
[C---:B-1----:R-:W-:Y:S08]  /*e520*/  HMMA.16816.F32.BF16 R152, R4.reuse, R8, R152 ;  /* 0x000000080498723c */ /* 0x042ff00000041898 */
[----:B------:R-:W-:Y:S01]  /*e530*/  HMMA.16816.F32.BF16 R144, R4, R10, R144 ;  /* 0x0000000a0490723c */ /* 0x000fe20000041890 */
[----:B------:R-:W1:Y:S01]  /*e540*/  LDSM.16.MT88.4 R8, [R180+0x18800] ;  /* 0x01880000b408783b */ /* 0x000e620000004200 */
[----:B----4-:R-:W-:-:S05]  /*e550*/  MOV R3, R206 ;  /* 0x000000ce00037202 */ /* 0x010fca0000000f00 */
[----:B------:R-:W-:Y:S01]  /*e560*/  IMAD.MOV.U32 R166, RZ, RZ, R3 ;  /* 0x000000ffffa67224 */ /* 0x000fe200078e0003 */
[----:B------:R-:W-:Y:S01]  /*e570*/  MOV R3, R242 ;  /* 0x000000f200037202 */ /* 0x000fe20000000f00 */
[----:B--2---:R-:W-:Y:S02]  /*e580*/  IMAD.MOV.U32 R242, RZ, RZ, R201 ;  /* 0x000000fffff27224 */ /* 0x004fe400078e00c9 */
[----:B------:R-:W-:Y:S02]  /*e590*/  IMAD.MOV.U32 R158, RZ, RZ, R166 ;  /* 0x000000ffff9e7224 */ /* 0x000fe400078e00a6 */
[----:B------:R-:W-:Y:S01]  /*e5a0*/  IMAD.MOV.U32 R166, RZ, RZ, R2 ;  /* 0x000000ffffa67224 */ /* 0x000fe200078e0002 */
[----:B------:R-:W-:Y:S01]  /*e5b0*/  MOV R2, R3 ;  /* 0x0000000300027202 */ /* 0x000fe20000000f00 */
[----:B------:R-:W-:Y:S02]  /*e5c0*/  IMAD.MOV.U32 R0, RZ, RZ, R242 ;  /* 0x000000ffff007224 */ /* 0x000fe400078e00f2 */
[----:B------:R-:W-:-:S02]  /*e5d0*/  IMAD.MOV.U32 R3, RZ, RZ, R16 ;  /* 0x000000ffff037224 */ /* 0x000fc400078e0010 */
[----:B------:R-:W-:Y:S02]  /*e5e0*/  IMAD.MOV.U32 R156, RZ, RZ, R166 ;  /* 0x000000ffff9c7224 */ /* 0x000fe400078e00a6 */
[----:B------:R-:W-:Y:S01]  /*e5f0*/  IMAD.MOV.U32 R166, RZ, RZ, R0 ;  /* 0x000000ffffa67224 */ /* 0x000fe200078e0000 */
[----:B------:R-:W-:Y:S01]  /*e600*/  MOV R167, R3 ;  /* 0x0000000300a77202 */ /* 0x000fe20000000f00 */
[----:B------:R-:W-:Y:S01]  /*e610*/  IMAD.MOV.U32 R163, RZ, RZ, R2 ;  /* 0x000000ffffa37224 */ /* 0x000fe200078e0002 */
[----:B---3--:R-:W-:Y:S01]  /*e620*/  MOV R3, R195 ;  /* 0x000000c300037202 */ /* 0x008fe20000000f00 */
        /* <DEDUP_REMOVED lines=25> */
[----:B------:R-:W-:-:S04]  /*e7c0*/  IMAD.WIDE.U32 R2, R12, -0x2daee0ad, RZ ;  /* 0xd2511f530c027825 */ /* 0x000fc800078e00ff */
[----:B------:R-:W-:Y:S02]  /*e7d0*/  IMAD.MOV.U32 R221, RZ, RZ, R208 ;  /* 0x000000ffffdd7224 */ /* 0x000fe400078e00d0 */
[----:B------:R-:W-:Y:S01]  /*e7e0*/  IMAD.MOV.U32 R208, RZ, RZ, R0 ;  /* 0x000000ffffd07224 */ /* 0x000fe200078e0000 */
[----:B------:R-:W-:Y:S02]  /*e7f0*/  LOP3.LUT R0, R3, UR7, R14, 0x96, !PT ;  /* 0x0000000703007c12 */ /* 0x000fe4000f8e960e */
[C---:B------:R-:W-:Y:S02]  /*e800*/  LOP3.LUT R3, R2.reuse, 0xffff, RZ, 0xc0, !PT ;  /* 0x0000ffff02037812 */ /* 0x040fe400078ec0ff */
[----:B------:R-:W-:Y:S02]  /*e810*/  SHF.R.U32.HI R6, RZ, 0x10, R2 ;  /* 0x00000010ff067819 */ /* 0x000fe40000011602 */
[----:B------:R-:W-:Y:S02]  /*e820*/  SHF.R.U32.HI R4, RZ, 0x8, R3 ;  /* 0x00000008ff047819 */ /* 0x000fe40000011603 */
[----:B------:R-:W-:-:S02]  /*e830*/  LOP3.LUT R3, R2, 0xff, RZ, 0xc0, !PT ;  /* 0x000000ff02037812 */ /* 0x000fc400078ec0ff */
[----:B------:R-:W-:Y:S02]  /*e840*/  SHF.R.U32.HI R7, RZ, 0x18, R2 ;  /* 0x00000018ff077819 */ /* 0x000fe40000011602 */
[C---:B------:R-:W-:Y:S02]  /*e850*/  LOP3.LUT R2, R0.reuse, 0xffff, RZ, 0xc0, !PT ;  /* 0x0000ffff00027812 */ /* 0x040fe400078ec0ff */
[----:B------:R-:W-:Y:S02]  /*e860*/  PRMT R12, R3, 0x5410, R4 ;  /* 0x00005410030c7816 */ /* 0x000fe40000000004 */
[----:B------:R-:W-:Y:S02]  /*e870*/  SHF.R.U32.HI R3, RZ, 0x8, R2 ;  /* 0x00000008ff037819 */ /* 0x000fe40000011602 */
[----:B------:R-:W-:-:S04]  /*e880*/  LOP3.LUT R2, R0, 0xff, RZ, 0xc0, !PT ;  /* 0x000000ff00027812 */ /* 0x000fc800078ec0ff */
[----:B------:R-:W-:Y:S02]  /*e890*/  PRMT R3, R2, 0x5410, R3 ;  /* 0x0000541002037816 */ /* 0x000fe40000000003 */
[--C-:B------:R-:W-:Y:S02]  /*e8a0*/  SHF.R.U32.HI R2, RZ, 0x10, R0.reuse ;  /* 0x00000010ff027819 */ /* 0x100fe40000011600 */
[----:B------:R-:W-:Y:S02]  /*e8b0*/  SHF.R.U32.HI R5, RZ, 0x18, R0 ;  /* 0x00000018ff057819 */ /* 0x000fe40000011600 */
[----:B------:R-:W-:Y:S01]  /*e8c0*/  LOP3.LUT R2, R2, 0xff, RZ, 0xc0, !PT ;  /* 0x000000ff02027812 */ /* 0x000fe200078ec0ff */
[--C-:B------:R-:W-:Y:S01]  /*e8d0*/  HSET2.LE.AND R0, R3, R231.reuse, PT ;  /* 0x000000e703007233 */ /* 0x100fe20003803000 */
[----:B------:R-:W-:Y:S02]  /*e8e0*/  LOP3.LUT R4, R6, 0xff, RZ, 0xc0, !PT ;  /* 0x000000ff06047812 */ /* 0x000fe400078ec0ff */
[----:B------:R-:W-:Y:S01]  /*e8f0*/  MOV R227, R220 ;  /* 0x000000dc00e37202 */ /* 0x000fe20000000f00 */
[----:B------:R-:W-:Y:S01]  /*e900*/  IMAD.MOV.U32 R220, RZ, RZ, R221 ;  /* 0x000000ffffdc7224 */ /* 0x000fe200078e00dd */
[----:B------:R-:W-:Y:S01]  /*e910*/  PRMT R2, R2, 0x5410, R5 ;  /* 0x0000541002027816 */ /* 0x000fe20000000005 */
[----:B------:R-:W-:Y:S01]  /*e920*/  IMAD.MOV.U32 R221, RZ, RZ, R222 ;  /* 0x000000ffffdd7224 */ /* 0x000fe200078e00de */
[----:B------:R-:W-:Y:S01]  /*e930*/  MOV R222, R223 ;  /* 0x000000df00de7202 */ /* 0x000fe20000000f00 */
[----:B------:R-:W-:Y:S01]  /*e940*/  IMAD.MOV.U32 R223, RZ, RZ, R208 ;  /* 0x000000ffffdf7224 */ /* 0x000fe200078e00d0 */
[----:B------:R-:W-:Y:S01]  /*e950*/  PRMT R3, R4, 0x5410, R7 ;  /* 0x0000541004037816 */ /* 0x000fe20000000007 */
[----:B------:R-:W-:Y:S01]  /*e960*/  IMAD.MOV.U32 R208, RZ, RZ, R209 ;  /* 0x000000ffffd07224 */ /* 0x000fe200078e00d1 */
[----:B------:R-:W-:Y:S01]  /*e970*/  LOP3.LUT R4, R0, R227, RZ, 0xc0, !PT ;  /* 0x000000e300047212 */ /* 0x000fe200078ec0ff */
[--C-:B------:R-:W-:Y:S01]  /*e980*/  HSET2.LE.AND R0, R2, R231.reuse, PT ;  /* 0x000000e702007233 */ /* 0x100fe20003803000 */
[----:B------:R-:W-:Y:S01]  /*e990*/  MOV R209, R168 ;  /* 0x000000a800d17202 */ /* 0x000fe20000000f00 */
        /* <DEDUP_REMOVED lines=8> */
[----:B------:R-:W-:Y:S01]  /*ea20*/  LOP3.LUT R6, R2, R224, RZ, 0xc0, !PT ;  /* 0x000000e002067212 */ /* 0x000fe200078ec0ff */
        /* <DEDUP_REMOVED lines=16> */
[----:B------:R-:W-:Y:S02]  /*eb30*/  IMAD.MOV.U32 R210, RZ, RZ, R170 ;  /* 0x000000ffffd27224 */ /* 0x000fe400078e00aa */
        /* <DEDUP_REMOVED lines=8> */
[----:B------:R-:W-:Y:S01]  /*ebc0*/  HSET2.LE.AND R3, R3, R231, PT ;  /* 0x000000e703037233 */ /* 0x000fe20003803000 */
[----:B------:R-:W-:Y:S02]  /*ebd0*/  IMAD.MOV.U32 R170, RZ, RZ, R158 ;  /* 0x000000ffffaa7224 */ /* 0x000fe400078e009e */
[----:B------:R-:W-:-:S02]  /*ebe0*/  IMAD.MOV.U32 R208, RZ, RZ, R209 ;  /* 0x000000ffffd07224 */ /* 0x000fc400078e00d1 */
[----:B------:R-:W-:Y:S01]  /*ebf0*/  IMAD.MOV.U32 R209, RZ, RZ, R210 ;  /* 0x000000ffffd17224 */ /* 0x000fe200078e00d2 */
[----:B------:R-:W-:Y:S01]  /*ec00*/  MOV R210, R211 ;  /* 0x000000d300d27202 */ /* 0x000fe20000000f00 */
[----:B------:R-:W-:Y:S01]  /*ec10*/  IMAD.MOV.U32 R16, RZ, RZ, R200 ;  /* 0x000000ffff107224 */ /* 0x000fe200078e00c8 */
[----:B------:R-:W-:Y:S01]  /*ec20*/  MOV R158, R162 ;  /* 0x000000a2009e7202 */ /* 0x000fe20000000f00 */
[----:B------:R-:W-:Y:S02]  /*ec30*/  IMAD.MOV.U32 R156, RZ, RZ, R160 ;  /* 0x000000ffff9c7224 */ /* 0x000fe400078e00a0 */
[----:B------:R-:W-:Y:S02]  /*ec40*/  IMAD.MOV.U32 R157, RZ, RZ, R161 ;  /* 0x000000ffff9d7224 */ /* 0x000fe400078e00a1 */
[----:B------:R-:W-:Y:S02]  /*ec50*/  IMAD.MOV.U32 R211, RZ, RZ, R168 ;  /* 0x000000ffffd37224 */ /* 0x000fe400078e00a8 */
[----:B------:R-:W-:Y:S01]  /*ec60*/  IMAD.MOV.U32 R168, RZ, RZ, R169 ;  /* 0x000000ffffa87224 */ /* 0x000fe200078e00a9 */
[----:B------:R-:W-:Y:S01]  /*ec70*/  MOV R169, R170 ;  /* 0x000000aa00a97202 */ /* 0x000fe20000000f00 */
[----:B------:R-:W-:Y:S01]  /*ec80*/  IMAD.MOV.U32 R18, RZ, RZ, R198 ;  /* 0x000000ffff127224 */ /* 0x000fe200078e00c6 */
[----:B------:R-:W-:Y:S01]  /*ec90*/  LOP3.LUT R5, R0, R179, RZ, 0xc0, !PT ;  /* 0x000000b300057212 */ /* 0x000fe200078ec0ff */
[----:B------:R-:W-:Y:S01]  /*eca0*/  IMAD.MOV.U32 R19, RZ, RZ, R199 ;  /* 0x000000ffff137224 */ /* 0x000fe200078e00c7 */
[----:B------:R-:W-:Y:S01]  /*ecb0*/  LOP3.LUT R7, R3, R240, RZ, 0xc0, !PT ;  /* 0x000000f003077212 */ /* 0x000fe200078ec0ff */
        /* <DEDUP_REMOVED lines=9> */
[----:B------:R-:W-:Y:S02]  /*ed50*/  IMAD.MOV.U32 R160, RZ, RZ, R18 ;  /* 0x000000ffffa07224 */ /* 0x000fe400078e0012 */
[----:B------:R-:W-:Y:S02]  /*ed60*/  IMAD.MOV.U32 R161, RZ, RZ, R19 ;  /* 0x000000ffffa17224 */ /* 0x000fe400078e0013 */
[----:B------:R-:W-:Y:S01]  /*ed70*/  IMAD.MOV.U32 R158, RZ, RZ, R159 ;  /* 0x000000ffff9e7224 */ /* 0x000fe200078e009f */
[----:B------:R-:W2:Y:S01]  /*ed80*/  LDSM.16.MT88.4 R16, [R181+0x18800] ;  /* 0x01880000b510783b */ /* 0x000ea20000004200 */
[----:B------:R-:W-:Y:S01]  /*ed90*/  MOV R159, R163 ;  /* 0x000000a3009f7202 */ /* 0x000fe20000000f00 */
        /* <DEDUP_REMOVED lines=28> */
[C---:B--2---:R-:W-:Y:S07]  /*ef60*/  HMMA.16816.F32.BF16 R156, R4.reuse, R16, R48 ;  /* 0x00000010049c723c */ /* 0x044fee0000041830 */
[----:B------:R-:W-:Y:S02]  /*ef70*/  MOV R48, R13 ;  /* 0x0000000d00307202 */ /* 0x000fe40000000f00 */
[----:B------:R-:W2:Y:S01]  /*ef80*/  LDSM.16.MT88.4 R12, [R182+0x18800] ;  /* 0x01880000b60c783b */ /* 0x000ea20000004200 */
[C---:B-1----:R-:W-:Y:S08]  /*ef90*/  HMMA.16816.F32.BF16 R232, R4.reuse, R8, R92 ;  /* 0x0000000804e8723c */ /* 0x042ff0000004185c */
[----:B------:R-:W-:Y:S01]  /*efa0*/  HMMA.16816.F32.BF16 R68, R4, R10, R68 ;  /* 0x0000000a0444723c */ /* 0x000fe20000041844 */
[----:B------:R-:W1:Y:S01]  /*efb0*/  LDSM.16.MT88.4 R8, [R180+0x1a800] ;  /* 0x01a80000b408783b */ /* 0x000e620000004200 */
[----:B------:R-:W-:Y:S01]  /*efc0*/  MOV R242, R197 ;  /* 0x000000c500f27202 */ /* 0x000fe20000000f00 */
[----:B------:R-:W-:Y:S01]  /*efd0*/  IMAD.MOV.U32 R51, RZ, RZ, R229 ;  /* 0x000000ffff337224 */ /* 0x000fe200078e00e5 */
[----:B------:R-:W-:Y:S01]  /*efe0*/  MOV R50, R230 ;  /* 0x000000e600327202 */ /* 0x000fe20000000f00 */
[----:B------:R-:W-:-:S03]  /*eff0*/  IMAD.MOV.U32 R49, RZ, RZ, R231 ;  /* 0x000000ffff317224 */ /* 0x000fc600078e00e7 */
[C---:B--2---:R-:W-:Y:S07]  /*f000*/  HMMA.16816.F32.BF16 R244, R4.reuse, R14, R112 ;  /* 0x0000000e04f4723c */ /* 0x044fee0000041870 */
[----:B------:R-:W-:Y:S01]  /*f010*/  IMAD.MOV.U32 R113, RZ, RZ, R243 ;  /* 0x000000ffff717224 */ /* 0x000fe200078e00f3 */
[----:B------:R-:W-:Y:S01]  /*f020*/  MOV R114, R242 ;  /* 0x000000f200727202 */ /* 0x000fe20000000f00 */
[----:B------:R-:W-:Y:S02]  /*f030*/  IMAD.MOV.U32 R115, RZ, RZ, R241 ;  /* 0x000000ffff737224 */ /* 0x000fe400078e00f1 */
        /* <DEDUP_REMOVED lines=8> */
[----:B------:R-:W-:Y:S01]  /*f0c0*/  HMMA.16816.F32.BF16 R224, R4, R12, R44 ;  /* 0x0000000c04e0723c */ /* 0x000fe2000004182c */
[----:B------:R-:W2:Y:S01]  /*f0d0*/  LDSM.16.MT88.4 R12, [R182+0x1a800] ;  /* 0x01a80000b60c783b */ /* 0x000ea20000004200 */
[----:B------:R-:W-:Y:S01]  /*f0e0*/  MOV R96, R169 ;  /* 0x000000a900607202 */ /* 0x000fe20000000f00 */
[----:B------:R-:W-:Y:S01]  /*f0f0*/  IMAD.MOV.U32 R97, RZ, RZ, R170 ;  /* 0x000000ffff617224 */ /* 0x000fe200078e00aa */
[----:B------:R-:W-:-:S03]  /*f100*/  MOV R112, R163 ;  /* 0x000000a300707202 */ /* 0x000fc60000000f00 */
[----:B------:R-:W-:Y:S01]  /*f110*/  MOV R46, R171 ;  /* 0x000000ab002e7202 */ /* 0x000fe20000000f00 */
[C---:B------:R-:W-:Y:S01]  /*f120*/  HMMA.16816.F32.BF16 R236, R4.reuse, R18, R116 ;  /* 0x0000001204ec723c */ /* 0x040fe20000041874 */
[----:B------:R-:W-:Y:S01]  /*f130*/  IMAD.MOV.U32 R44, RZ, RZ, R160 ;  /* 0x000000ffff2c7224 */ /* 0x000fe200078e00a0 */
[----:B------:R-:W-:Y:S01]  /*f140*/  MOV R45, R161 ;  /* 0x000000a1002d7202 */ /* 0x000fe20000000f00 */
[----:B------:R-:W-:Y:S01]  /*f150*/  IMAD.MOV.U32 R47, RZ, RZ, R162 ;  /* 0x000000ffff2f7224 */ /* 0x000fe200078e00a2 */
[----:B------:R-:W3:Y:S04]  /*f160*/  LDSM.16.MT88.4 R16, [R181+0x1a800] ;  /* 0x01a80000b510783b */ /* 0x000ee80000004200 */
[C---:B-1----:R-:W-:Y:S08]  /*f170*/  HMMA.16816.F32.BF16 R160, R4.reuse, R8, R84 ;  /* 0x0000000804a0723c */ /* 0x042ff00000041854 */
        /* <DEDUP_REMOVED lines=15> */
[----:B------:R-:W-:Y:S01]  /*f270*/  MOV R88, R114 ;  /* 0x0000007200587202 */ /* 0x000fe20000000f00 */
[----:B------:R-:W-:-:S05]  /*f280*/  IMAD.MOV.U32 R89, RZ, RZ, R115 ;  /* 0x000000ffff597224 */ /* 0x000fca00078e0073 */
[----:B------:R-:W-:Y:S01]  /*f290*/  MOV R39, R112 ;  /* 0x0000007000277202 */ /* 0x000fe20000000f00 */
[----:B---3--:R-:W-:Y:S01]  /*f2a0*/  HMMA.16816.F32.BF16 R220, R4, R16, R40 ;  /* 0x0000001004dc723c */ /* 0x008fe20000041828 */
[----:B------:R-:W-:-:S07]  /*f2b0*/  IMAD.MOV.U32 R38, RZ, RZ, R113 ;  /* 0x000000ffff267224 */ /* 0x000fce00078e0071 */
[C---:B------:R-:W-:Y:S01]  /*f2c0*/  HMMA.16816.F32.BF16 R208, R4.reuse, R18, R108 ;  /* 0x0000001204d0723c */ /* 0x040fe2000004186c */
[----:B------:R-:W2:Y:S07]  /*f2d0*/  LDSM.16.MT88.4 R16, [R181+0x1c800] ;  /* 0x01c80000b510783b */ /* 0x000eae0000004200 */
[C---:B------:R-:W-:Y:S01]  /*f2e0*/  HMMA.16816.F32.BF16 R112, R4.reuse, R14, R104 ;  /* 0x0000000e0470723c */ /* 0x040fe20000041868 */
[----:B------:R-:W-:Y:S01]  /*f2f0*/  MOV R90, R46 ;  /* 0x0000002e005a7202 */ /* 0x000fe20000000f00 */
[----:B------:R-:W-:Y:S01]  /*f300*/  IMAD.MOV.U32 R36, RZ, RZ, R44 ;  /* 0x000000ffff247224 */ /* 0x000fe200078e002c */
[----:B------:R-:W-:Y:S01]  /*f310*/  MOV R37, R45 ;  /* 0x0000002d00257202 */ /* 0x000fe20000000f00 */
[----:B------:R-:W-:Y:S04]  /*f320*/  LDSM.16.MT88.4 R12, [R182+0x1c800] ;  /* 0x01c80000b60c783b */ /* 0x000fe80000004200 */
[C---:B-1----:R-:W-:Y:S08]  /*f330*/  HMMA.16816.F32.BF16 R108, R4.reuse, R8, R80 ;  /* 0x00000008046c723c */ /* 0x042ff00000041850 */
[----:B------:R-:W-:Y:S01]  /*f340*/  HMMA.16816.F32.BF16 R104, R4, R10, R56 ;  /* 0x0000000a0468723c */ /* 0x000fe20000041838 */
[----:B------:R-:W1:Y:S01]  /*f350*/  LDSM.16.MT88.4 R8, [R183+0x1c800] ;  /* 0x01c80000b708783b */ /* 0x000e620000004200 */
[----:B------:R-:W-:Y:S01]  /*f360*/  IMAD.MOV.U32 R46, RZ, RZ, R96 ;  /* 0x000000ffff2e7224 */ /* 0x000fe200078e0060 */
[----:B------:R-:W-:Y:S01]  /*f370*/  MOV R45, R97 ;  /* 0x00000061002d7202 */ /* 0x000fe20000000f00 */
[----:B------:R-:W-:Y:S01]  /*f380*/  IMAD.MOV.U32 R44, RZ, RZ, R98 ;  /* 0x000000ffff2c7224 */ /* 0x000fe200078e0062 */
[----:B------:R-:W-:-:S03]  /*f390*/  MOV R91, R99 ;  /* 0x00000063005b7202 */ /* 0x000fc60000000f00 */
[----:B--2---:R-:W-:Y:S07]  /*f3a0*/  HMMA.16816.F32.BF16 R96, R4, R16, R32 ;  /* 0x000000100460723c */ /* 0x004fee0000041820 */
[----:B------:R-:W-:Y:S01]  /*f3b0*/  IMAD.MOV.U32 R32, RZ, RZ, R92 ;  /* 0x000000ffff207224 */ /* 0x000fe200078e005c */
[----:B------:R-:W-:Y:S01]  /*f3c0*/  MOV R33, R93 ;  /* 0x0000005d00217202 */ /* 0x000fe20000000f00 */
[----:B------:R-:W-:Y:S01]  /*f3d0*/  IMAD.MOV.U32 R34, RZ, RZ, R94 ;  /* 0x000000ffff227224 */ /* 0x000fe200078e005e */
[----:B------:R-:W-:-:S02]  /*f3e0*/  MOV R35, R95 ;  /* 0x0000005f00237202 */ /* 0x000fc40000000f00 */
[C---:B-1----:R-:W-:Y:S08]  /*f3f0*/  HMMA.16816.F32.BF16 R92, R4.reuse, R8, R76 ;  /* 0x00000008045c723c */ /* 0x042ff0000004184c */
[C---:B------:R-:W-:Y:S01]  /*f400*/  HMMA.16816.F32.BF16 R84, R4.reuse, R10, R52 ;  /* 0x0000000a0454723c */ /* 0x040fe20000041834 */
[----:B------:R-:W1:Y:S07]  /*f410*/  LDSM.16.MT88.4 R8, [R180+0x1e800] ;  /* 0x01e80000b408783b */ /* 0x000e6e0000004200 */
[C---:B------:R-:W-:Y:S01]  /*f420*/  HMMA.16816.F32.BF16 R100, R4.reuse, R18, R100 ;  /* 0x000000120464723c */ /* 0x040fe20000041864 */
[----:B------:R-:W2:Y:S07]  /*f430*/  LDSM.16.MT88.4 R16, [R181+0x1e800] ;  /* 0x01e80000b510783b */ /* 0x000eae0000004200 */
[C---:B------:R-:W-:Y:S08]  /*f440*/  HMMA.16816.F32.BF16 R64, R4.reuse, R12, R20 ;  /* 0x0000000c0440723c */ /* 0x040ff00000041814 */
[C---:B------:R-:W-:Y:S01]  /*f450*/  HMMA.16816.F32.BF16 R56, R4.reuse, R14, R120 ;  /* 0x0000000e0438723c */ /* 0x040fe20000041878 */
[----:B------:R-:W3:Y:S07]  /*f460*/  LDSM.16.MT88.4 R12, [R183+0x1e800] ;  /* 0x01e80000b70c783b */ /* 0x000eee0000004200 */
[C---:B-1----:R-:W-:Y:S08]  /*f470*/  HMMA.16816.F32.BF16 R40, R4.reuse, R8, R124 ;  /* 0x000000080428723c */ /* 0x042ff0000004187c */
[----:B------:R-:W-:Y:S01]  /*f480*/  HMMA.16816.F32.BF16 R80, R4, R10, R128 ;  /* 0x0000000a0450723c */ /* 0x000fe20000041880 */
[----:B------:R-:W1:Y:S01]  /*f490*/  LDSM.16.MT88.4 R8, [R182+0x1e800] ;  /* 0x01e80000b608783b */ /* 0x000e620000004200 */
[----:B------:R-:W-:-:S02]  /*f4a0*/  MOV R124, R63 ;  /* 0x0000003f007c7202 */ /* 0x000fc40000000f00 */
[----:B------:R-:W-:-:S03]  /*f4b0*/  MOV R126, R49 ;  /* 0x00000031007e7202 */ /* 0x000fc60000000f00 */
[----:B------:R-:W-:Y:S01]  /*f4c0*/  IMAD.MOV.U32 R130, RZ, RZ, R36 ;  /* 0x000000ffff827224 */ /* 0x000fe200078e0024 */
[----:B------:R-:W-:Y:S02]  /*f4d0*/  MOV R121, R51 ;  /* 0x0000003300797202 */ /* 0x000fe40000000f00 */
        /* <DEDUP_REMOVED lines=21> */
[----:B------:R-:W-:Y:S02]  /*f630*/  LOP3.LUT R2, R27, UR36, R2, 0x96, !PT ;  /* 0x000000241b027c12 */ /* 0x000fe4000f8e9602 */
[----:B------:R-:W-:Y:S02]  /*f640*/  MOV R125, R120 ;  /* 0x00000078007d7202 */ /* 0x000fe40000000f00 */
        /* <DEDUP_REMOVED lines=12> */
[----:B------:R-:W-:-:S04]  /*f710*/  IMAD.WIDE.U32 R2, R2, -0x2daee0ad, RZ ;  /* 0xd2511f5302027825 */ /* 0x000fc800078e00ff */
[----:B---3--:R-:W-:Y:S01]  /*f720*/  HMMA.16816.F32.BF16 R60, R4, R12, R140 ;  /* 0x0000000c043c723c */ /* 0x008fe2000004188c */
[----:B------:R-:W-:-:S07]  /*f730*/  LOP3.LUT R3, R3, UR14, R128, 0x96, !PT ;  /* 0x0000000e03037c12 */ /* 0x000fce000f8e9680 */
[C---:B------:R-:W-:Y:S08]  /*f740*/  HMMA.16816.F32.BF16 R52, R4.reuse, R14, R148 ;  /* 0x0000000e0434723c */ /* 0x040ff00000041894 */
[C---:B-1----:R-:W-:Y:S08]  /*f750*/  HMMA.16816.F32.BF16 R48, R4.reuse, R8, R152 ;  /* 0x000000080430723c */ /* 0x042ff00000041898 */
[----:B------:R-:W-:Y:S01]  /*f760*/  HMMA.16816.F32.BF16 R36, R4, R10, R144 ;  /* 0x0000000a0424723c */ /* 0x000fe20000041890 */
[----:B------:R-:W-:Y:S01]  /*f770*/  MOV R128, R130 ;  /* 0x0000008200807202 */ /* 0x000fe20000000f00 */
[----:B------:R-:W-:Y:S01]  /*f780*/  IMAD.MOV.U32 R129, RZ, RZ, R131 ;  /* 0x000000ffff817224 */ /* 0x000fe200078e0083 */
[----:B------:R-:W1:Y:S01]  /*f790*/  LDC.U8 R16, c[0x0][0x2d8] ;  /* 0x0000b600ff107b82 */ /* 0x000e620000000000 */
[----:B------:R-:W-:Y:S01]  /*f7a0*/  IMAD.MOV.U32 R25, RZ, RZ, R207 ;  /* 0x000000ffff197224 */ /* 0x000fe200078e00cf */
[----:B------:R-:W-:Y:S01]  /*f7b0*/  MOV R17, R24 ;  /* 0x0000001800117202 */ /* 0x000fe20000000f00 */
[----:B------:R-:W-:Y:S01]  /*f7c0*/  IMAD.MOV.U32 R139, RZ, RZ, R22 ;  /* 0x000000ffff8b7224 */ /* 0x000fe200078e0016 */
[----:B------:R-:W2:Y:S01]  /*f7d0*/  LDSM.16.MT88.4 R12, [R181+0x19000] ;  /* 0x01900000b50c783b */ /* 0x000ea20000004200 */
[----:B------:R-:W-:Y:S01]  /*f7e0*/  IMAD.WIDE.U32 R4, R0, -0x2daee0ad, RZ ;  /* 0xd2511f5300047825 */ /* 0x000fe200078e00ff */
[----:B------:R-:W-:-:S02]  /*f7f0*/  MOV R130, R124 ;  /* 0x0000007c00827202 */ /* 0x000fc40000000f00 */
[----:B------:R-:W-:Y:S01]  /*f800*/  MOV R133, R23 ;  /* 0x0000001700857202 */ /* 0x000fe20000000f00 */
[----:B------:R-:W-:Y:S01]  /*f810*/  IMAD.MOV.U32 R131, RZ, RZ, R125 ;  /* 0x000000ffff837224 */ /* 0x000fe200078e007d */
[----:B------:R-:W-:Y:S01]  /*f820*/  LOP3.LUT R0, R5, UR12, R2, 0x96, !PT ;  /* 0x0000000c05007c12 */ /* 0x000fe2000f8e9602 */
[----:B------:R-:W-:Y:S01]  /*f830*/  IMAD.WIDE.U32 R2, R3, -0x326172a9, RZ ;  /* 0xcd9e8d5703027825 */ /* 0x000fe200078e00ff */
[----:B------:R-:W-:Y:S01]  /*f840*/  MOV R147, R45 ;  /* 0x0000002d00937202 */ /* 0x000fe20000000f00 */
[----:B------:R3:W5:Y:S02]  /*f850*/  LDL.LU R207, [R1+0x150] ;  /* 0x0001500001cf7983 */ /* 0x0007640000300800 */
[----:B------:R-:W-:Y:S01]  /*f860*/  IMAD.WIDE.U32 R124, R0, -0x326172a9, RZ ;  /* 0xcd9e8d57007c7825 */ /* 0x000fe200078e00ff */
[----:B------:R-:W-:Y:S01]  /*f870*/  LOP3.LUT R3, R3, UR13, R134, 0x96, !PT ;  /* 0x0000000d03037c12 */ /* 0x000fe2000f8e9686 */
[----:B------:R3:W5:Y:S03]  /*f880*/  LDL.LU R206, [R1+0x14c] ;  /* 0x00014c0001ce7983 */ /* 0x0007660000300800 */
        /* <DEDUP_REMOVED lines=8> */
[----:B------:R-:W-:Y:S01]  /*f910*/  IMAD.MOV.U32 R132, RZ, RZ, R25 ;  /* 0x000000ffff847224 */ /* 0x000fe200078e0019 */
[----:B-1----:R-:W-:Y:S01]  /*f920*/  PRMT R16, R16, 0x7054, R16 ;  /* 0x0000705410107816 */ /* 0x002fe20000000010 */
[----:B------:R-:W-:-:S02]  /*f930*/  IMAD.MOV.U32 R152, RZ, RZ, R44 ;  /* 0x000000ffff987224 */ /* 0x000fc400078e002c */
[----:B------:R-:W-:Y:S01]  /*f940*/  IMAD.MOV.U32 R146, RZ, RZ, R46 ;  /* 0x000000ffff927224 */ /* 0x000fe200078e002e */
[----:B------:R-:W-:Y:S01]  /*f950*/  MOV R135, R128 ;  /* 0x0000008000877202 */ /* 0x000fe20000000f00 */
[----:B------:R-:W-:Y:S01]  /*f960*/  IMAD.WIDE.U32 R2, R2, -0x326172a9, RZ ;  /* 0xcd9e8d5702027825 */ /* 0x000fe200078e00ff */
[----:B------:R-:W-:Y:S01]  /*f970*/  MOV R155, R89 ;  /* 0x00000059009b7202 */ /* 0x000fe20000000f00 */
[----:B------:R3:W5:Y:S03]  /*f980*/  LDL.LU R201, [R1+0x140] ;  /* 0x0001400001c97983 */ /* 0x0007660000300800 */
[----:B------:R-:W-:Y:S01]  /*f990*/  LOP3.LUT R4, R2, 0xffff, RZ, 0xc0, !PT ;  /* 0x0000ffff02047812 */ /* 0x000fe200078ec0ff */
[----:B------:R-:W-:Y:S01]  /*f9a0*/  IMAD.WIDE.U32 R24, R0, -0x326172a9, RZ ;  /* 0xcd9e8d5700187825 */ /* 0x000fe200078e00ff */
[----:B------:R-:W-:Y:S01]  /*f9b0*/  SHF.R.U32.HI R5, RZ, 0x10, R2 ;  /* 0x00000010ff057819 */ /* 0x000fe20000011602 */
[----:B------:R3:W5:Y:S01]  /*f9c0*/  LDL.LU.64 R202, [R1+0x138] ;  /* 0x0001380001ca7983 */ /* 0x0007620000300a00 */
[----:B------:R-:W-:-:S02]  /*f9d0*/  SHF.R.U32.HI R6, RZ, 0x8, R4 ;  /* 0x00000008ff067819 */ /* 0x000fc40000011604 */
[----:B------:R-:W-:Y:S01]  /*f9e0*/  LOP3.LUT R4, R5, 0xff, RZ, 0xc0, !PT ;  /* 0x000000ff05047812 */ /* 0x000fe200078ec0ff */
[----:B------:R-:W-:Y:S01]  /*f9f0*/  IMAD.MOV.U32 R134, RZ, RZ, R129 ;  /* 0x000000ffff867224 */ /* 0x000fe200078e0081 */
[----:B------:R-:W-:Y:S01]  /*fa00*/  LOP3.LUT R5, R2, 0xff, RZ, 0xc0, !PT ;  /* 0x000000ff02057812 */ /* 0x000fe200078ec0ff */
[----:B------:R-:W-:Y:S01]  /*fa10*/  IMAD.MOV.U32 R137, RZ, RZ, R88 ;  /* 0x000000ffff897224 */ /* 0x000fe200078e0058 */
[----:B------:R-:W-:Y:S01]  /*fa20*/  SHF.R.U32.HI R2, RZ, 0x18, R2 ;  /* 0x00000018ff027819 */ /* 0x000fe20000011602 */
[----:B------:R-:W-:Y:S01]  /*fa30*/  IMAD.MOV.U32 R154, RZ, RZ, R90 ;  /* 0x000000ffff9a7224 */ /* 0x000fe200078e005a */
[----:B------:R-:W-:Y:S01]  /*fa40*/  LOP3.LUT R0, R3, UR31, R24, 0x96, !PT ;  /* 0x0000001f03007c12 */ /* 0x000fe2000f8e9618 */
[----:B------:R3:W5:Y:S01]  /*fa50*/  LDL.LU R200, [R1+0x134] ;  /* 0x0001340001c87983 */ /* 0x0007620000300800 */
[----:B------:R-:W-:Y:S02]  /*fa60*/  PRMT R8, R4, 0x5410, R2 ;  /* 0x0000541004087816 */ /* 0x000fe40000000002 */
[----:B------:R-:W-:Y:S01]  /*fa70*/  PRMT R5, R5, 0x5410, R6 ;  /* 0x0000541005057816 */ /* 0x000fe20000000006 */
[----:B------:R-:W-:Y:S01]  /*fa80*/  IMAD.MOV.U32 R129, RZ, RZ, R131 ;  /* 0x000000ffff817224 */ /* 0x000fe200078e0083 */
[----:B------:R-:W-:Y:S01]  /*fa90*/  LOP3.LUT R2, R0, 0xffff, RZ, 0xc0, !PT ;  /* 0x0000ffff00027812 */ /* 0x000fe200078ec0ff */
[----:B------:R3:W5:Y:S01]  /*faa0*/  LDL.LU R197, [R1+0x130] ;  /* 0x0001300001c57983 */ /* 0x0007620000300800 */
[----:B------:R-:W-:-:S02]  /*fab0*/  SHF.R.U32.HI R3, RZ, 0x10, R0 ;  /* 0x00000010ff037819 */ /* 0x000fc40000011600 */
[----:B------:R-:W-:Y:S02]  /*fac0*/  LOP3.LUT R7, R0, 0xff, RZ, 0xc0, !PT ;  /* 0x000000ff00077812 */ /* 0x000fe400078ec0ff */
[----:B------:R-:W-:Y:S01]  /*fad0*/  SHF.R.U32.HI R6, RZ, 0x18, R0 ;  /* 0x00000018ff067819 */ /* 0x000fe20000011600 */
[----:B------:R-:W-:Y:S01]  /*fae0*/  HSET2.LE.AND R0, R5, R16, PT ;  /* 0x0000001005007233 */ /* 0x000fe20003803000 */
[----:B------:R-:W-:Y:S02]  /*faf0*/  SHF.R.U32.HI R4, RZ, 0x8, R2 ;  /* 0x00000008ff047819 */ /* 0x000fe40000011602 */
[----:B------:R-:W-:Y:S01]  /*fb00*/  MOV R128, R130 ;  /* 0x0000008200807202 */ /* 0x000fe20000000f00 */
[----:B------:R-:W-:Y:S01]  /*fb10*/  IMAD.MOV.U32 R131, RZ, RZ, R120 ;  /* 0x000000ffff837224 */ /* 0x000fe200078e0078 */
[----:B------:R-:W-:Y:S01]  /*fb20*/  LOP3.LUT R2, R3, 0xff, RZ, 0xc0, !PT ;  /* 0x000000ff03027812 */ /* 0x000fe200078ec0ff */
[----:B------:R3:W5:Y:S03]  /*fb30*/  LDL.LU.64 R198, [R1+0x128] ;  /* 0x0001280001c67983 */ /* 0x0007660000300a00 */
[----:B------:R-:W-:-:S02]  /*fb40*/  PRMT R3, R2, 0x5410, R6 ;  /* 0x0000541002037816 */ /* 0x000fc40000000006 */
[----:B------:R-:W-:Y:S02]  /*fb50*/  PRMT R4, R7, 0x5410, R4 ;  /* 0x0000541007047816 */ /* 0x000fe40000000004 */
[----:B------:R-:W-:Y:S01]  /*fb60*/  MOV R130, R126 ;  /* 0x0000007e00827202 */ /* 0x000fe20000000f00 */
[----:B------:R-:W-:Y:S01]  /*fb70*/  IMAD.MOV.U32 R120, RZ, RZ, R122 ;  /* 0x000000ffff787224 */ /* 0x000fe200078e007a */
[----:B------:R-:W-:Y:S01]  /*fb80*/  LOP3.LUT R6, R0, R139, RZ, 0xc0, !PT ;  /* 0x0000008b00067212 */ /* 0x000fe200078ec0ff */
[--C-:B------:R-:W-:Y:S01]  /*fb90*/  HSET2.LE.AND R0, R8, R16.reuse, PT ;  /* 0x0000001008007233 */ /* 0x100fe20003803000 */
[----:B------:R-:W-:Y:S01]  /*fba0*/  MOV R153, R91 ;  /* 0x0000005b00997202 */ /* 0x000fe20000000f00 */
[----:B------:R-:W1:Y:S01]  /*fbb0*/  LDSM.16.MT88.4 R8, [R183+0x19000] ;  /* 0x01900000b708783b */ /* 0x000e620000004200 */
[--C-:B------:R-:W-:Y:S02]  /*fbc0*/  HSET2.LE.AND R2, R4, R16.reuse, PT ;  /* 0x0000001004027233 */ /* 0x100fe40003803000 */
[----:B------:R-:W-:Y:S01]  /*fbd0*/  HSET2.LE.AND R3, R3, R16, PT ;  /* 0x0000001003037233 */ /* 0x000fe20003803000 */
[----:B------:R-:W-:Y:S01]  /*fbe0*/  LOP3.LUT R7, R0, R17, RZ, 0xc0, !PT ;  /* 0x0000001100077212 */ /* 0x000fe200078ec0ff */
[----:B------:R3:W5:Y:S01]  /*fbf0*/  LDL.LU R196, [R1+0x124] ;  /* 0x0001240001c47983 */ /* 0x0007620000300800 */
[----:B------:R-:W-:-:S02]  /*fc00*/  LOP3.LUT R4, R2, R132, RZ, 0xc0, !PT ;  /* 0x0000008402047212 */ /* 0x000fc400078ec0ff */
[----:B------:R-:W-:Y:S01]  /*fc10*/  LOP3.LUT R5, R3, R133, RZ, 0xc0, !PT ;  /* 0x0000008503057212 */ /* 0x000fe200078ec0ff */
[----:B------:R-:W4:Y:S01]  /*fc20*/  LDSM.16.MT88.4 R16, [R182+0x19000] ;  /* 0x01900000b610783b */ /* 0x000f220000004200 */
[----:B------:R-:W-:Y:S01]  /*fc30*/  MOV R126, R121 ;  /* 0x00000079007e7202 */ /* 0x000fe20000000f00 */
[----:B------:R-:W-:Y:S01]  /*fc40*/  IMAD.MOV.U32 R122, RZ, RZ, R20 ;  /* 0x000000ffff7a7224 */ /* 0x000fe200078e0014 */
[----:B------:R-:W-:Y:S01]  /*fc50*/  MOV R138, R135 ;  /* 0x00000087008a7202 */ /* 0x000fe20000000f00 */
[----:B------:R-:W-:Y:S01]  /*fc60*/  IMAD.MOV.U32 R139, RZ, RZ, R134 ;  /* 0x000000ffff8b7224 */ /* 0x000fe200078e0086 */
[----:B------:R3:W5:Y:S01]  /*fc70*/  LDL.LU R195, [R1+0x120] ;  /* 0x0001200001c37983 */ /* 0x0007620000300800 */
[C---:B--2---:R-:W-:Y:S08]  /*fc80*/  HMMA.16816.F32.BF16 R156, R4.reuse, R12, R156 ;  /* 0x0000000c049c723c */ /* 0x044ff0000004189c */
[C---:B------:R-:W-:Y:S01]  /*fc90*/  HMMA.16816.F32.BF16 R44, R4.reuse, R14, R236 ;  /* 0x0000000e042c723c */ /* 0x040fe200000418ec */
[----:B------:R-:W2:Y:S07]  /*fca0*/  LDSM.16.MT88.4 R12, [R180+0x1b000] ;  /* 0x01b00000b40c783b */ /* 0x000eae0000004200 */
[C---:B-1----:R-:W-:Y:S08]  /*fcb0*/  HMMA.16816.F32.BF16 R148, R4.reuse, R8, R232 ;  /* 0x000000080494723c */ /* 0x042ff000000418e8 */
[----:B------:R-:W-:Y:S01]  /*fcc0*/  HMMA.16816.F32.BF16 R68, R4, R10, R68 ;  /* 0x0000000a0444723c */ /* 0x000fe20000041844 */
[----:B------:R-:W1:Y:S01]  /*fcd0*/  LDSM.16.MT88.4 R8, [R181+0x1b000] ;  /* 0x01b00000b508783b */ /* 0x000e620000004200 */
[----:B------:R-:W-:-:S02]  /*fce0*/  MOV R121, R123 ;  /* 0x0000007b00797202 */ /* 0x000fc40000000f00 */
[----:B------:R-:W-:-:S04]  /*fcf0*/  MOV R123, R21 ;  /* 0x00000015007b7202 */ /* 0x000fc80000000f00 */
[C---:B----4-:R-:W-:Y:S01]  /*fd00*/  HMMA.16816.F32.BF16 R88, R4.reuse, R18, R244 ;  /* 0x000000120458723c */ /* 0x050fe200000418f4 */
[----:B------:R-:W4:Y:S01]  /*fd10*/  LDSM.16.MT88.4 R20, [R180+0x19000] ;  /* 0x01900000b414783b */ /* 0x000f220000004200 */
[----:B------:R-:W-:Y:S01]  /*fd20*/  IMAD.MOV.U32 R144, RZ, RZ, R138 ;  /* 0x000000ffff907224 */ /* 0x000fe200078e008a */
        /* <DEDUP_REMOVED lines=21> */
[----:B------:R3:W5:Y:S04]  /*fe80*/  LDL.LU R193, [R1+0x118] ;  /* 0x0001180001c17983 */ /* 0x0007680000300800 */
[C---:B------:R-:W-:Y:S01]  /*fe90*/  HMMA.16816.F32.BF16 R32, R4.reuse, R22, R248 ;  /* 0x000000160420723c */ /* 0x040fe200000418f8 */
[----:B------:R-:W4:Y:S07]  /*fea0*/  LDSM.16.MT88.4 R20, [R183+0x1b000] ;  /* 0x01b00000b714783b */ /* 0x000f2e0000004200 */
[C---:B------:R-:W-:Y:S01]  /*feb0*/  HMMA.16816.F32.BF16 R140, R4.reuse, R16, R224 ;  /* 0x00000010048c723c */ /* 0x040fe200000418e0 */
[----:B------:R-:W-:Y:S01]  /*fec0*/  LDSM.16.MT88.4 R16, [R181+0x1d000] ;  /* 0x01d00000b510783b */ /* 0x000fe20000004200 */
[----:B------:R-:W-:Y:S01]  /*fed0*/  IMAD.MOV.U32 R136, RZ, RZ, R241 ;  /* 0x000000ffff887224 */ /* 0x000fe200078e00f1 */
[----:B------:R-:W-:Y:S01]  /*fee0*/  MOV R3, R242 ;  /* 0x000000f200037202 */ /* 0x000fe20000000f00 */
[----:B------:R-:W-:Y:S01]  /*fef0*/  IMAD.MOV.U32 R2, RZ, RZ, R243 ;  /* 0x000000ffff027224 */ /* 0x000fe200078e00f3 */
[----:B------:R-:W-:Y:S01]  /*ff00*/  MOV R0, R240 ;  /* 0x000000f000007202 */ /* 0x000fe20000000f00 */
[----:B------:R3:W5:Y:S02]  /*ff10*/  LDL.LU R192, [R1+0x114] ;  /* 0x0001140001c07983 */ /* 0x0007640000300800 */
[C---:B--2---:R-:W-:Y:S02]  /*ff20*/  HMMA.16816.F32.BF16 R120, R4.reuse, R12, R116 ;  /* 0x0000000c0478723c */ /* 0x044fe40000041874 */
[----:B------:R3:W5:Y:S04]  /*ff30*/  LDL.LU R191, [R1+0x110] ;  /* 0x0001100001bf7983 */ /* 0x0007680000300800 */
[----:B------:R3:W5:Y:S02]  /*ff40*/  LDL.LU R190, [R1+0x10c] ;  /* 0x00010c0001be7983 */ /* 0x0007640000300800 */
[C---:B------:R-:W-:Y:S02]  /*ff50*/  HMMA.16816.F32.BF16 R112, R4.reuse, R14, R112 ;  /* 0x0000000e0470723c */ /* 0x040fe40000041870 */
[----:B------:R-:W2:Y:S04]  /*ff60*/  LDSM.16.MT88.4 R12, [R183+0x1d000] ;  /* 0x01d00000b70c783b */ /* 0x000ea80000004200 */
[----:B------:R3:W5:Y:S02]  /*ff70*/  LDL.LU R189, [R1+0x108] ;  /* 0x0001080001bd7983 */ /* 0x0007640000300800 */
[C---:B-1----:R-:W-:Y:S02]  /*ff80*/  HMMA.16816.F32.BF16 R108, R4.reuse, R8, R108 ;  /* 0x00000008046c723c */ /* 0x042fe4000004186c */
[----:B------:R3:W5:Y:S04]  /*ff90*/  LDL.LU R188, [R1+0x104] ;  /* 0x0001040001bc7983 */ /* 0x0007680000300800 */
[----:B------:R3:W5:Y:S02]  /*ffa0*/  LDL.LU R187, [R1+0x100] ;  /* 0x0001000001bb7983 */ /* 0x0007640000300800 */
[C---:B------:R-:W-:Y:S02]  /*ffb0*/  HMMA.16816.F32.BF16 R104, R4.reuse, R10, R104 ;  /* 0x0000000a0468723c */ /* 0x040fe40000041868 */
[----:B------:R-:W1:Y:S04]  /*ffc0*/  LDSM.16.MT88.4 R8, [R182+0x1d000] ;  /* 0x01d00000b608783b */ /* 0x000e680000004200 */
[----:B------:R3:W5:Y:S02]  /*ffd0*/  LDL.LU R185, [R1+0xfc] ;  /* 0x0000fc0001b97983 */ /* 0x0007640000300800 */
[C---:B----4-:R-:W-:Y:S02]  /*ffe0*/  HMMA.16816.F32.BF16 R224, R4.reuse, R20, R160 ;  /* 0x0000001404e0723c */ /* 0x050fe400000418a0 */
[----:B------:R3:W5:Y:S04]  /*fff0*/  LDL.LU R184, [R1+0xf8] ;  /* 0x0000f80001b87983 */ /* 0x0007680000300800 */
[----:B------:R3:W5:Y:S02]  /*10000*/  LDL.LU R179, [R1+0xf4] ;  /* 0x0000f40001b37983 */ /* 0x0007640000300800 */
[C---:B------:R-:W-:Y:S02]  /*10010*/  HMMA.16816.F32.BF16 R208, R4.reuse, R22, R168 ;  /* 0x0000001604d0723c */ /* 0x040fe400000418a8 */
[----:B------:R-:W4:Y:S04]  /*10020*/  LDSM.16.MT88.4 R20, [R180+0x1f000] ;  /* 0x01f00000b414783b */ /* 0x000f280000004200 */
[----:B------:R-:W-:Y:S02]  /*10030*/  LDSM.16.MT88.4 R160, [R180+0x19800] ;  /* 0x01980000b4a0783b */ /* 0x000fe40000004200 */
[C---:B--2---:R-:W-:Y:S08]  /*10040*/  HMMA.16816.F32.BF16 R248, R4.reuse, R12, R92 ;  /* 0x0000000c04f8723c */ /* 0x044ff0000004185c */
[C---:B------:R-:W-:Y:S01]  /*10050*/  HMMA.16816.F32.BF16 R240, R4.reuse, R14, R84 ;  /* 0x0000000e04f0723c */ /* 0x040fe20000041854 */
[----:B------:R-:W2:Y:S07]  /*10060*/  LDSM.16.MT88.4 R12, [R181+0x1f000] ;  /* 0x01f00000b50c783b */ /* 0x000eae0000004200 */
[C---:B-1----:R-:W-:Y:S07]  /*10070*/  HMMA.16816.F32.BF16 R92, R4.reuse, R8, R64 ;  /* 0x00000008045c723c */ /* 0x042fee0000041840 */
[----:B------:R-:W-:Y:S01]  /*10080*/  IMAD.MOV.U32 R67, RZ, RZ, R229 ;  /* 0x000000ffff437224 */ /* 0x000fe200078e00e5 */
[----:B------:R-:W-:Y:S01]  /*10090*/  MOV R66, R230 ;  /* 0x000000e600427202 */ /* 0x000fe20000000f00 */
[----:B------:R-:W-:Y:S01]  /*100a0*/  IMAD.MOV.U32 R65, RZ, RZ, R231 ;  /* 0x000000ffff417224 */ /* 0x000fe200078e00e7 */
[C---:B------:R-:W-:Y:S08]  /*100b0*/  HMMA.16816.F32.BF16 R96, R4.reuse, R16, R96 ;  /* 0x000000100460723c */ /* 0x040ff00000041860 */
[C---:B------:R-:W-:Y:S01]  /*100c0*/  HMMA.16816.F32.BF16 R228, R4.reuse, R10, R56 ;  /* 0x0000000a04e4723c */ /* 0x040fe20000041838 */
[----:B------:R-:W1:Y:S07]  /*100d0*/  LDSM.16.MT88.4 R8, [R183+0x1f000] ;  /* 0x01f00000b708783b */ /* 0x000e6e0000004200 */
[C---:B------:R-:W-:Y:S01]  /*100e0*/  HMMA.16816.F32.BF16 R100, R4.reuse, R18, R100 ;  /* 0x000000120464723c */ /* 0x040fe20000041864 */
[----:B------:R-:W1:Y:S07]  /*100f0*/  LDSM.16.MT88.4 R16, [R182+0x1f000] ;  /* 0x01f00000b610783b */ /* 0x000e6e0000004200 */
[----:B----4-:R-:W-:Y:S07]  /*10100*/  HMMA.16816.F32.BF16 R168, R4, R22, R80 ;  /* 0x0000001604a8723c */ /* 0x010fee0000041850 */
[----:B------:R-:W-:Y:S01]  /*10110*/  IMAD.MOV.U32 R83, RZ, RZ, R132 ;  /* 0x000000ffff537224 */ /* 0x000fe200078e0084 */
[----:B------:R-:W-:Y:S01]  /*10120*/  MOV R82, R133 ;  /* 0x0000008500527202 */ /* 0x000fe20000000f00 */
[----:B------:R-:W-:Y:S01]  /*10130*/  IMAD.MOV.U32 R81, RZ, RZ, R134 ;  /* 0x000000ffff517224 */ /* 0x000fe200078e0086 */
[----:B------:R-:W-:-:S02]  /*10140*/  MOV R80, R135 ;  /* 0x0000008700507202 */ /* 0x000fc40000000f00 */
[----:B--2---:R-:W-:Y:S01]  /*10150*/  HMMA.16816.F32.BF16 R132, R4, R12, R76 ;  /* 0x0000000c0484723c */ /* 0x004fe2000004184c */
[----:B------:R-:W-:Y:S01]  /*10160*/  MOV R56, R152 ;  /* 0x0000009800387202 */ /* 0x000fe20000000f00 */
[----:B------:R-:W-:-:S05]  /*10170*/  IMAD.MOV.U32 R86, RZ, RZ, R128 ;  /* 0x000000ffff567224 */ /* 0x000fca00078e0080 */
[----:B------:R-:W-:Y:S01]  /*10180*/  IMAD.MOV.U32 R79, RZ, RZ, R2 ;  /* 0x000000ffff4f7224 */ /* 0x000fe200078e0002 */
[----:B------:R-:W-:Y:S01]  /*10190*/  HMMA.16816.F32.BF16 R220, R4, R20, R40 ;  /* 0x0000001404dc723c */ /* 0x000fe20000041828 */
[----:B------:R-:W-:Y:S02]  /*101a0*/  LOP3.LUT R2, R25, UR9, R124, 0x96, !PT ;  /* 0x0000000919027c12 */ /* 0x000fe4000f8e967c */
[----:B------:R-:W-:-:S04]  /*101b0*/  MOV R78, R3 ;  /* 0x00000003004e7202 */ /* 0x000fc80000000f00 */
[----:B------:R-:W-:Y:S01]  /*101c0*/  IMAD.MOV.U32 R43, RZ, RZ, R153 ;  /* 0x000000ffff2b7224 */ /* 0x000fe200078e0099 */
[----:B------:R-:W-:Y:S01]  /*101d0*/  MOV R42, R154 ;  /* 0x0000009a002a7202 */ /* 0x000fe20000000f00 */
[----:B------:R-:W-:Y:S01]  /*101e0*/  IMAD.MOV.U32 R41, RZ, RZ, R155 ;  /* 0x000000ffff297224 */ /* 0x000fe200078e009b */
[----:B------:R-:W-:Y:S01]  /*101f0*/  MOV R40, R137 ;  /* 0x0000008900287202 */ /* 0x000fe20000000f00 */
[C---:B------:R-:W-:Y:S01]  /*10200*/  HMMA.16816.F32.BF16 R20, R4.reuse, R14, R72 ;  /* 0x0000000e0414723c */ /* 0x040fe20000041848 */
[----:B------:R-:W-:Y:S01]  /*10210*/  MOV R87, R129 ;  /* 0x0000008100577202 */ /* 0x000fe20000000f00 */
[----:B------:R-:W2:Y:S01]  /*10220*/  LDC.U8 R75, c[0x0][0x2d8] ;  /* 0x0000b600ff4b7b82 */ /* 0x000ea20000000000 */
[----:B------:R-:W-:Y:S01]  /*10230*/  IMAD.MOV.U32 R129, RZ, RZ, R126 ;  /* 0x000000ffff817224 */ /* 0x000fe200078e007e */
[----:B------:R-:W-:Y:S01]  /*10240*/  MOV R128, R127 ;  /* 0x0000007f00807202 */ /* 0x000fe20000000f00 */
[----:B------:R-:W-:Y:S01]  /*10250*/  IMAD.WIDE.U32 R2, R2, -0x2daee0ad, RZ ;  /* 0xd2511f5302027825 */ /* 0x000fe200078e00ff */
[----:B------:R-:W4:Y:S02]  /*10260*/  LDSM.16.MT88.4 R152, [R181+0x19800] ;  /* 0x01980000b598783b */ /* 0x000f240000004200 */
[----:B-1----:R-:W-:Y:S01]  /*10270*/  HMMA.16816.F32.BF16 R116, R4, R8, R60 ;  /* 0x000000080474723c */ /* 0x002fe2000004183c */
[----:B------:R-:W-:-:S02]  /*10280*/  MOV R76, R0 ;  /* 0x00000000004c7202 */ /* 0x000fc40000000f00 */
[----:B------:R-:W-:-:S04]  /*10290*/  LOP3.LUT R0, R2, 0xffff, RZ, 0xc0, !PT ;  /* 0x0000ffff02007812 */ /* 0x000fc800078ec0ff */
[----:B------:R-:W-:Y:S01]  /*102a0*/  MOV R9, R43 ;  /* 0x0000002b00097202 */ /* 0x000fe20000000f00 */
[C---:B------:R-:W-:Y:S07]  /*102b0*/  HMMA.16816.F32.BF16 R12, R4.reuse, R10, R52 ;  /* 0x0000000a040c723c */ /* 0x040fee0000041834 */
[----:B------:R-:W-:Y:S01]  /*102c0*/  IMAD.MOV.U32 R53, RZ, RZ, R40 ;  /* 0x000000ffff357224 */ /* 0x000fe200078e0028 */
[C---:B------:R-:W-:Y:S01]  /*102d0*/  HMMA.16816.F32.BF16 R124, R4.reuse, R16, R48 ;  /* 0x00000010047c723c */ /* 0x040fe20000041830 */
[----:B------:R-:W-:Y:S01]  /*102e0*/  MOV R54, R41 ;  /* 0x0000002900367202 */ /* 0x000fe20000000f00 */
[----:B------:R-:W-:Y:S01]  /*102f0*/  IMAD.MOV.U32 R55, RZ, RZ, R42 ;  /* 0x000000ffff377224 */ /* 0x000fe200078e002a */
[----:B------:R-:W-:Y:S04]  /*10300*/  LDSM.16.MT88.4 R48, [R181+0x1b800] ;  /* 0x01b80000b530783b */ /* 0x000fe80000004200 */
[----:B------:R-:W1:Y:S01]  /*10310*/  LDSM.16.MT88.4 R40, [R180+0x1b800] ;  /* 0x01b80000b428783b */ /* 0x000e620000004200 */
[----:B------:R-:W-:Y:S07]  /*10320*/  HMMA.16816.F32.BF16 R16, R4, R18, R36 ;  /* 0x000000120410723c */ /* 0x000fee0000041824 */
[----:B------:R-:W-:-:S02]  /*10330*/  SHF.R.U32.HI R4, RZ, 0x8, R0 ;  /* 0x00000008ff047819 */ /* 0x000fc40000011600 */
[----:B------:R-:W-:Y:S02]  /*10340*/  LOP3.LUT R5, R2, 0xff, RZ, 0xc0, !PT ;  /* 0x000000ff02057812 */ /* 0x000fe400078ec0ff */
[----:B------:R-:W-:Y:S02]  /*10350*/  LOP3.LUT R0, R3, UR7, R26, 0x96, !PT ;  /* 0x0000000703007c12 */ /* 0x000fe4000f8e961a */
[--C-:B------:R-:W-:Y:S02]  /*10360*/  SHF.R.U32.HI R3, RZ, 0x10, R2.reuse ;  /* 0x00000010ff037819 */ /* 0x100fe40000011602 */
[----:B------:R-:W-:Y:S02]  /*10370*/  SHF.R.U32.HI R7, RZ, 0x18, R2 ;  /* 0x00000018ff077819 */ /* 0x000fe40000011602 */
[----:B------:R-:W-:Y:S02]  /*10380*/  PRMT R8, R5, 0x5410, R4 ;  /* 0x0000541005087816 */ /* 0x000fe40000000004 */
[----:B------:R-:W-:-:S02]  /*10390*/  LOP3.LUT R2, R0, 0xffff, RZ, 0xc0, !PT ;  /* 0x0000ffff00027812 */ /* 0x000fc400078ec0ff */
[--C-:B------:R-:W-:Y:S02]  /*103a0*/  SHF.R.U32.HI R4, RZ, 0x10, R0.reuse ;  /* 0x00000010ff047819 */ /* 0x100fe40000011600 */
[----:B------:R-:W-:Y:S02]  /*103b0*/  LOP3.LUT R6, R0, 0xff, RZ, 0xc0, !PT ;  /* 0x000000ff00067812 */ /* 0x000fe400078ec0ff */
[----:B------:R-:W-:Y:S02]  /*103c0*/  SHF.R.U32.HI R5, RZ, 0x18, R0 ;  /* 0x00000018ff057819 */ /* 0x000fe40000011600 */
[----:B------:R-:W-:Y:S02]  /*103d0*/  SHF.R.U32.HI R0, RZ, 0x8, R2 ;  /* 0x00000008ff007819 */ /* 0x000fe40000011602 */
[----:B------:R-:W-:Y:S02]  /*103e0*/  LOP3.LUT R3, R3, 0xff, RZ, 0xc0, !PT ;  /* 0x000000ff03037812 */ /* 0x000fe400078ec0ff */
[----:B------:R-:W-:-:S02]  /*103f0*/  LOP3.LUT R2, R4, 0xff, RZ, 0xc0, !PT ;  /* 0x000000ff04027812 */ /* 0x000fc400078ec0ff */
[----:B--2---:R-:W-:Y:S02]  /*10400*/  PRMT R75, R75, 0x7054, R75 ;  /* 0x000070544b4b7816 */ /* 0x004fe4000000004b */
[----:B------:R-:W-:Y:S02]  /*10410*/  PRMT R4, R3, 0x5410, R7 ;  /* 0x0000541003047816 */ /* 0x000fe40000000007 */
[----:B------:R-:W-:Y:S02]  /*10420*/  PRMT R0, R6, 0x5410, R0 ;  /* 0x0000541006007816 */ /* 0x000fe40000000000 */
[----:B------:R-:W-:Y:S01]  /*10430*/  PRMT R2, R2, 0x5410, R5 ;  /* 0x0000541002027816 */ /* 0x000fe20000000005 */
[--C-:B------:R-:W-:Y:S02]  /*10440*/  HSET2.LE.AND R3, R8, R75.reuse, PT ;  /* 0x0000004b08037233 */ /* 0x100fe40003803000 */
[--C-:B------:R-:W-:Y:S02]  /*10450*/  HSET2.LE.AND R0, R0, R75.reuse, PT ;  /* 0x0000004b00007233 */ /* 0x100fe40003803000 */
[----:B------:R-:W-:-:S02]  /*10460*/  HSET2.LE.AND R2, R2, R75, PT ;  /* 0x0000004b02027233 */ /* 0x000fc40003803000 */
[----:B------:R-:W-:Y:S01]  /*10470*/  HSET2.LE.AND R4, R4, R75, PT ;  /* 0x0000004b04047233 */ /* 0x000fe20003803000 */
[----:B------:R-:W-:Y:S01]  /*10480*/  IMAD.MOV.U32 R77, RZ, RZ, R136 ;  /* 0x000000ffff4d7224 */ /* 0x000fe200078e0088 */
[----:B------:R-:W-:Y:S01]  /*10490*/  LOP3.LUT R128, R0, R128, RZ, 0xc0, !PT ;  /* 0x0000008000807212 */ /* 0x000fe200078ec0ff */
[----:B------:R-:W-:Y:S01]  /*104a0*/  IMAD.MOV.U32 R36, RZ, RZ, R76 ;  /* 0x000000ffff247224 */ /* 0x000fe200078e004c */
[----:B------:R-:W-:Y:S01]  /*104b0*/  LOP3.LUT R129, R2, R129, RZ, 0xc0, !PT ;  /* 0x0000008102817212 */ /* 0x000fe200078ec0ff */
[----:B------:R-:W-:Y:S01]  /*104c0*/  IMAD.MOV.U32 R38, RZ, RZ, R78 ;  /* 0x000000ffff267224 */ /* 0x000fe200078e004e */
[----:B------:R-:W-:Y:S01]  /*104d0*/  LOP3.LUT R130, R3, R130, RZ, 0xc0, !PT ;  /* 0x0000008203827212 */ /* 0x000fe200078ec0ff */
[----:B------:R-:W-:Y:S01]  /*104e0*/  IMAD.MOV.U32 R84, RZ, RZ, R138 ;  /* 0x000000ffff547224 */ /* 0x000fe200078e008a */
[----:B------:R-:W-:Y:S02]  /*104f0*/  LOP3.LUT R131, R4, R131, RZ, 0xc0, !PT ;  /* 0x0000008304837212 */ /* 0x000fe400078ec0ff */
[----:B------:R-:W-:-:S02]  /*10500*/  MOV R85, R139 ;  /* 0x0000008b00557202 */ /* 0x000fc40000000f00 */
[----:B------:R-:W-:Y:S01]  /*10510*/  MOV R64, R144 ;  /* 0x0000009000407202 */ /* 0x000fe20000000f00 */
[----:B------:R-:W-:Y:S01]  /*10520*/  IMAD.MOV.U32 R59, RZ, RZ, R145 ;  /* 0x000000ffff3b7224 */ /* 0x000fe200078e0091 */
[----:B------:R-:W-:Y:S02]  /*10530*/  MOV R37, R77 ;  /* 0x0000004d00257202 */ /* 0x000fe40000000f00 */
[----:B------:R-:W-:Y:S01]  /*10540*/  MOV R39, R79 ;  /* 0x0000004f00277202 */ /* 0x000fe20000000f00 */
[----:B------:R-:W-:Y:S01]  /*10550*/  IMAD.MOV.U32 R79, RZ, RZ, R66 ;  /* 0x000000ffff4f7224 */ /* 0x000fe200078e0042 */
[----:B------:R-:W-:Y:S01]  /*10560*/  MOV R78, R67 ;  /* 0x00000043004e7202 */ /* 0x000fe20000000f00 */
[C---:B----4-:R-:W-:Y:S01]  /*10570*/  HMMA.16816.F32.BF16 R156, R128.reuse, R152, R156 ;  /* 0x00000098809c723c */ /* 0x050fe2000004189c */
[----:B------:R-:W-:Y:S01]  /*10580*/  MOV R58, R146 ;  /* 0x00000092003a7202 */ /* 0x000fe20000000f00 */
[----:B------:R-:W-:Y:S01]  /*10590*/  IMAD.MOV.U32 R57, RZ, RZ, R147 ;  /* 0x000000ffff397224 */ /* 0x000fe200078e0093 */
[----:B------:R-:W-:Y:S01]  /*105a0*/  MOV R77, R65 ;  /* 0x00000041004d7202 */ /* 0x000fe20000000f00 */
[----:B------:R-:W2:Y:S04]  /*105b0*/  LDSM.16.MT88.4 R144, [R183+0x19800] ;  /* 0x01980000b790783b */ /* 0x000ea80000004200 */
[C---:B------:R-:W-:Y:S01]  /*105c0*/  HMMA.16816.F32.BF16 R152, R128.reuse, R154, R44 ;  /* 0x0000009a8098723c */ /* 0x040fe2000004182c */
[----:B------:R-:W4:Y:S01]  /*105d0*/  LDSM.16.MT88.4 R136, [R182+0x19800] ;  /* 0x01980000b688783b */ /* 0x000f220000004200 */
[----:B------:R-:W-:Y:S01]  /*105e0*/  IMAD.MOV.U32 R25, RZ, RZ, R80 ;  /* 0x000000ffff197224 */ /* 0x000fe200078e0050 */
[----:B------:R-:W-:Y:S01]  /*105f0*/  MOV R10, R81 ;  /* 0x00000051000a7202 */ /* 0x000fe20000000f00 */
[----:B------:R-:W-:Y:S01]  /*10600*/  IMAD.MOV.U32 R11, RZ, RZ, R82 ;  /* 0x000000ffff0b7224 */ /* 0x000fe200078e0052 */
[----:B------:R-:W-:Y:S01]  /*10610*/  MOV R52, R83 ;  /* 0x0000005300347202 */ /* 0x000fe20000000f00 */
[----:B------:R-:W-:Y:S01]  /*10620*/  IMAD.MOV.U32 R76, RZ, RZ, R64 ;  /* 0x000000ffff4c7224 */ /* 0x000fe200078e0040 */
[----:B------:R-:W-:Y:S01]  /*10630*/  LDSM.16.MT88.4 R72, [R180+0x1d800] ;  /* 0x01d80000b448783b */ /* 0x000fe20000004200 */
[C---:B-1----:R-:W-:Y:S03]  /*10640*/  HMMA.16816.F32.BF16 R36, R128.reuse, R40, R36 ;  /* 0x000000288024723c */ /* 0x042fe60000041824 */
[----:B------:R-:W1:Y:S04]  /*10650*/  LDSM.16.MT88.4 R64, [R182+0x1b800] ;  /* 0x01b80000b640783b */ /* 0x000e680000004200 */
[----:B------:R-:W1:Y:S01]  /*10660*/  LDSM.16.MT88.4 R80, [R181+0x1d800] ;  /* 0x01d80000b550783b */ /* 0x000e620000004200 */
[----:B------:R-:W-:Y:S01]  /*10670*/  HMMA.16816.F32.BF16 R44, R128, R48, R236 ;  /* 0x00000030802c723c */ /* 0x000fe200000418ec */
[----:B------:R-:W-:-:S02]  /*10680*/  IMAD.MOV.U32 R60, RZ, RZ, R56 ;  /* 0x000000ffff3c7224 */ /* 0x000fc400078e0038 */
[----:B------:R-:W-:Y:S04]  /*10690*/  LDSM.16.MT88.4 R4, [R182+0x1f800] ;  /* 0x01f80000b604783b */ /* 0x000fe80000004200 */
[----:B------:R-:W-:Y:S01]  /*106a0*/  MOV R239, R87 ;  /* 0x0000005700ef7202 */ /* 0x000fe20000000f00 */
[C---:B------:R-:W-:Y:S07]  /*106b0*/  HMMA.16816.F32.BF16 R40, R128.reuse, R42, R244 ;  /* 0x0000002a8028723c */ /* 0x040fee00000418f4 */
[----:B------:R-:W-:Y:S01]  /*106c0*/  IMAD.MOV.U32 R244, RZ, RZ, R84 ;  /* 0x000000fffff47224 */ /* 0x000fe200078e0054 */
[----:B------:R-:W-:Y:S01]  /*106d0*/  MOV R245, R85 ;  /* 0x0000005500f57202 */ /* 0x000fe20000000f00 */
[----:B------:R-:W-:Y:S01]  /*106e0*/  IMAD.MOV.U32 R247, RZ, RZ, R78 ;  /* 0x000000fffff77224 */ /* 0x000fe200078e004e */
[----:B------:R-:W-:Y:S01]  /*106f0*/  MOV R246, R79 ;  /* 0x0000004f00f67202 */ /* 0x000fe20000000f00 */
[----:B------:R-:W-:Y:S04]  /*10700*/  STG.E.U16 [R30.64+-0x7e], R239 ;  /* 0xffff82ef1e007986 */ /* 0x000fe8000c101518 */
[----:B------:R-:W-:Y:S04]  /*10710*/  STG.E.U16 [R28.64+-0x70], R244 ;  /* 0xffff90f41c007986 */ /* 0x000fe8000c101518 */
[----:B------:R-:W-:Y:S04]  /*10720*/  STG.E.U16 [R28.64+-0x6e], R245 ;  /* 0xffff92f51c007986 */ /* 0x000fe8000c101518 */
[----:B------:R1:W-:Y:S04]  /*10730*/  STG.E.U16 [R30.64+-0x70], R246 ;  /* 0xffff90f61e007986 */ /* 0x0003e8000c101518 */
[----:B------:R2:W-:Y:S04]  /*10740*/  STG.E.U16 [R30.64+-0x6e], R247 ;  /* 0xffff92f71e007986 */ /* 0x0005e8000c101518 */
[----:B-1----:R-:W3:Y:S04]  /*10750*/  LDL R246, [R1+0xac] ;  /* 0x0000ac0001f67983 */ /* 0x002ee80000100800 */
[----:B--2---:R-:W2:Y:S01]  /*10760*/  LDL R247, [R1+0xa8] ;  /* 0x0000a80001f77983 */ /* 0x004ea20000100800 */
        /* <DEDUP_REMOVED lines=9> */
[----:B------:R-:W1:Y:S02]  /*10800*/  LDSM.16.MT88.4 R56, [R183+0x1b800] ;  /* 0x01b80000b738783b */ /* 0x000e640000004200 */
[----:B------:R-:W-:Y:S01]  /*10810*/  HMMA.16816.F32.BF16 R160, R128, R162, R32 ;  /* 0x000000a280a0723c */ /* 0x000fe20000041820 */
[----:B------:R-:W-:-:S06]  /*10820*/  IMAD.MOV.U32 R10, RZ, RZ, R76 ;  /* 0x000000ffff0a7224 */ /* 0x000fcc00078e004c */
[----:B------:R-:W-:Y:S01]  /*10830*/  MOV R34, R9 ;  /* 0x0000000900227202 */ /* 0x000fe20000000f00 */
[----:B------:R-:W-:Y:S01]  /*10840*/  HMMA.16816.F32.BF16 R148, R128, R144, R148 ;  /* 0x000000908094723c */ /* 0x000fe20000041894 */
[----:B------:R-:W-:Y:S01]  /*10850*/  IMAD.MOV.U32 R33, RZ, RZ, R60 ;  /* 0x000000ffff217224 */ /* 0x000fe200078e003c */
[----:B------:R-:W-:Y:S02]  /*10860*/  MOV R32, R61 ;  /* 0x0000003d00207202 */ /* 0x000fe40000000f00 */
[----:B------:R-:W-:-:S04]  /*10870*/  MOV R9, R77 ;  /* 0x0000004d00097202 */ /* 0x000fc80000000f00 */
[C---:B------:R-:W-:Y:S08]  /*10880*/  HMMA.16816.F32.BF16 R144, R128.reuse, R146, R68 ;  /* 0x000000928090723c */ /* 0x040ff00000041844 */
[C---:B----4-:R-:W-:Y:S08]  /*10890*/  HMMA.16816.F32.BF16 R140, R128.reuse, R136, R140 ;  /* 0x00000088808c723c */ /* 0x050ff0000004188c */
[C---:B------:R-:W-:Y:S01]  /*108a0*/  HMMA.16816.F32.BF16 R60, R128.reuse, R64, R120 ;  /* 0x00000040803c723c */ /* 0x040fe20000041878 */
[----:B------:R-:W-:Y:S07]  /*108b0*/  LDSM.16.MT88.4 R120, [R183+0x1f800] ;  /* 0x01f80000b778783b */ /* 0x000fee0000004200 */
[C---:B------:R-:W-:Y:S08]  /*108c0*/  HMMA.16816.F32.BF16 R68, R128.reuse, R72, R108 ;  /* 0x000000488044723c */ /* 0x040ff0000004186c */
[C---:B------:R-:W-:Y:S01]  /*108d0*/  HMMA.16816.F32.BF16 R136, R128.reuse, R138, R88 ;  /* 0x0000008a8088723c */ /* 0x040fe20000041858 */
[----:B------:R-:W4:Y:S07]  /*108e0*/  LDSM.16.MT88.4 R88, [R183+0x1d800] ;  /* 0x01d80000b758783b */ /* 0x000f2e0000004200 */
[C---:B------:R-:W-:Y:S01]  /*108f0*/  HMMA.16816.F32.BF16 R64, R128.reuse, R66, R112 ;  /* 0x000000428040723c */ /* 0x040fe20000041870 */
[----:B------:R-:W-:Y:S07]  /*10900*/  LDSM.16.MT88.4 R112, [R181+0x1f800] ;  /* 0x01f80000b570783b */ /* 0x000fee0000004200 */
[C---:B------:R-:W-:Y:S01]  /*10910*/  HMMA.16816.F32.BF16 R72, R128.reuse, R74, R104 ;  /* 0x0000004a8048723c */ /* 0x040fe20000041868 */
[----:B------:R-:W-:Y:S07]  /*10920*/  LDSM.16.MT88.4 R104, [R180+0x1f800] ;  /* 0x01f80000b468783b */ /* 0x000fee0000004200 */
[----:B------:R-:W-:Y:S01]  /*10930*/  HMMA.16816.F32.BF16 R76, R128, R80, R96 ;  /* 0x00000050804c723c */ /* 0x000fe20000041860 */
[----:B------:R-:W1:Y:S01]  /*10940*/  LDSM.16.MT88.4 R96, [R182+0x1d800] ;  /* 0x01d80000b660783b */ /* 0x000e620000004200 */
[----:B------:R-:W-:Y:S01]  /*10950*/  IMAD.MOV.U32 R35, RZ, RZ, R55 ;  /* 0x000000ffff237224 */ /* 0x000fe200078e0037 */
[----:B------:R-:W-:Y:S01]  /*10960*/  MOV R3, R54 ;  /* 0x0000003600037202 */ /* 0x000fe20000000f00 */
[----:B------:R-:W-:Y:S01]  /*10970*/  IMAD.MOV.U32 R2, RZ, RZ, R53 ;  /* 0x000000ffff027224 */ /* 0x000fe200078e0035 */
[----:B------:R-:W-:Y:S01]  /*10980*/  MOV R0, R52 ;  /* 0x0000003400007202 */ /* 0x000fe20000000f00 */
[----:B------:R-:W-:Y:S04]  /*10990*/  STG.E.U16 [R28.64+-0x60], R32 ;  /* 0xffffa0201c007986 */ /* 0x000fe8000c101518 */
[----:B------:R-:W-:Y:S04]  /*109a0*/  STG.E.U16 [R28.64+-0x5e], R33 ;  /* 0xffffa2211c007986 */ /* 0x000fe8000c101518 */
[----:B------:R-:W-:Y:S04]  /*109b0*/  STG.E.U16 [R30.64+-0x60], R34 ;  /* 0xffffa0221e007986 */ /* 0x000fe8000c101518 */
[----:B------:R-:W-:Y:S04]  /*109c0*/  STG.E.U16 [R30.64+-0x5e], R35 ;  /* 0xffffa2231e007986 */ /* 0x000fe8000c101518 */
[----:B------:R-:W-:Y:S04]  /*109d0*/  STG.E.U16 [R28.64+-0x50], R3 ;  /* 0xffffb0031c007986 */ /* 0x000fe8000c101518 */
[----:B------:R-:W-:Y:S01]  /*109e0*/  STG.E.U16 [R28.64+-0x4e], R2 ;  /* 0xffffb2021c007986 */ /* 0x000fe2000c101518 */
[----:B------:R-:W-:-:S03]  /*109f0*/  IMAD.MOV.U32 R24, RZ, RZ, R86 ;  /* 0x000000ffff187224 */ /* 0x000fc600078e0056 */
        /* <DEDUP_REMOVED lines=8> */
[----:B------:R-:W-:-:S03]  /*10a80*/  UISETP.GT.AND UP0, UPT, UR29, UR15, UPT ;  /* 0x0000000f1d00728c */ /* 0x000fc6000bf04270 */
[----:B------:R-:W-:Y:S04]  /*10a90*/  STG.E.U16 [R30.64+-0x30], R186 ;  /* 0xffffd0ba1e007986 */ /* 0x000fe8000c101518 */
[----:B------:R1:W-:Y:S04]  /*10aa0*/  STG.E.U16 [R30.64+-0x2e], R212 ;  /* 0xffffd2d41e007986 */ /* 0x0003e8000c101518 */
[----:B------:R1:W-:Y:S04]  /*10ab0*/  STG.E.U16 [R28.64+-0x20], R178 ;  /* 0xffffe0b21c007986 */ /* 0x0003e8000c101518 */
[----:B------:R2:W-:Y:S04]  /*10ac0*/  STG.E.U16 [R28.64+-0x1e], R177 ;  /* 0xffffe2b11c007986 */ /* 0x0005e8000c101518 */
[----:B------:R2:W-:Y:S04]  /*10ad0*/  STG.E.U16 [R30.64+-0x20], R175 ;  /* 0xffffe0af1e007986 */ /* 0x0005e8000c101518 */
[----:B------:R2:W-:Y:S04]  /*10ae0*/  STG.E.U16 [R30.64+-0x1e], R176 ;  /* 0xffffe2b01e007986 */ /* 0x0005e8000c101518 */
[----:B------:R2:W-:Y:S04]  /*10af0*/  STG.E.U16 [R28.64+-0x10], R174 ;  /* 0xfffff0ae1c007986 */ /* 0x0005e8000c101518 */
[----:B------:R2:W-:Y:S04]  /*10b00*/  STG.E.U16 [R28.64+-0xe], R173 ;  /* 0xfffff2ad1c007986 */ /* 0x0005e8000c101518 */
[----:B------:R2:W-:Y:S04]  /*10b10*/  STG.E.U16 [R30.64+-0x10], R24 ;  /* 0xfffff0181e007986 */ /* 0x0005e8000c101518 */
[----:B------:R2:W-:Y:S01]  /*10b20*/  STG.E.U16 [R30.64+-0xe], R172 ;  /* 0xfffff2ac1e007986 */ /* 0x0005e2000c101518 */
[----:B------:R-:W-:Y:S01]  /*10b30*/  PLOP3.LUT P0, PT, PT, PT, UP0, 0x80, 0x0 ;  /* 0x000000000000781c */ /* 0x000fe20003f0f008 */
[----:B-1----:R-:W-:Y:S01]  /*10b40*/  HMMA.16816.F32.BF16 R52, R128, R56, R224 ;  /* 0x000000388034723c */ /* 0x002fe200000418e0 */
[----:B------:R-:W-:-:S07]  /*10b50*/  FADD.FTZ R212, R10, R25 ;  /* 0x000000190ad47221 */ /* 0x000fce0000010000 */
[----:B------:R-:W-:Y:S01]  /*10b60*/  HMMA.16816.F32.BF16 R80, R128, R82, R100 ;  /* 0x000000528050723c */ /* 0x000fe20000041864 */
[----:B------:R-:W-:-:S07]  /*10b70*/  FADD.FTZ R213, R9, R11 ;  /* 0x0000000b09d57221 */ /* 0x000fce0000010000 */
[C---:B------:R-:W-:Y:S07]  /*10b80*/  HMMA.16816.F32.BF16 R56, R128.reuse, R58, R208 ;  /* 0x0000003a8038723c */ /* 0x040fee00000418d0 */
[----:B------:R-:W-:Y:S01]  /*10b90*/  IADD3 R210, P1, R28, -0x100, RZ ;  /* 0xffffff001cd27810 */ /* 0x000fe20007f3e0ff */
[----:B----4-:R-:W-:Y:S03]  /*10ba0*/  HMMA.16816.F32.BF16 R84, R128, R88, R248 ;  /* 0x000000588054723c */ /* 0x010fe600000418f8 */
[----:B------:R-:W-:-:S05]  /*10bb0*/  IADD3.X R211, R29, -0x1, RZ, P1, !PT ;  /* 0xffffffff1dd37810 */ /* 0x000fca0000ffe4ff */
        /* <DEDUP_REMOVED lines=11> */
[----:B---3--:R-:W-:Y:S01]  /*10c70*/  MOV R133, R246 ;  /* 0x000000f600857202 */ /* 0x008fe20000000f00 */
[----:B--2---:R-:W-:-:S06]  /*10c80*/  IMAD.MOV.U32 R132, RZ, RZ, R247 ;  /* 0x000000ffff847224 */ /* 0x004fcc00078e00f7 */
[----:B------:R-:W-:Y:S01]  /*10c90*/  HMMA.16816.F32.BF16 R128, R128, R6, R16 ;  /* 0x000000068080723c */ /* 0x000fe20000041810 */
[----:B------:R-:W-:Y:S07]  /*10ca0*/  @!P0 BRA `(.L_x_1819) ;  /* 0x00007ae000008947 */ /* 0x000fee0003800000 */
        /* <DEDUP_REMOVED lines=15> */
[----:B-----5:R-:W-:Y:S01]  /*10da0*/  @P5 STS.128 [R207+0x18000], RZ ;  /* 0x018000ffcf005388 */ /* 0x020fe20000000c00 */
        /* <DEDUP_REMOVED lines=61> */
[----:B---3--:R-:W-:Y:S04]  /*11180*/  LDSM.16.M88.4 R12, [R179+0x10800] ;  /* 0x01080000b30c783b */ /* 0x008fe80000000200 */
[----:B------:R-:W-:Y:S04]  /*11190*/  LDSM.16.M88.4 R24, [R179+0x11000] ;  /* 0x01100000b318783b */ /* 0x000fe80000000200 */
[----:B------:R-:W-:Y:S04]  /*111a0*/  LDSM.16.M88.4 R208, [R179+0x11800] ;  /* 0x01180000b3d0783b */ /* 0x000fe80000000200 */
[----:B----4-:R-:W-:Y:S04]  /*111b0*/  LDSM.16.M88.4 R8, [R188] ;  /* 0x00000000bc08783b */ /* 0x010fe80000000200 */
[----:B------:R-:W-:Y:S04]  /*111c0*/  LDSM.16.M88.4 R220, [R191] ;  /* 0x00000000bfdc783b */ /* 0x000fe80000000200 */
[----:B-1----:R-:W1:Y:S04]  /*111d0*/  LDSM.16.M88.4 R4, [R187] ;  /* 0x00000000bb04783b */ /* 0x002e680000000200 */
[----:B------:R-:W2:Y:S04]  /*111e0*/  LDSM.16.M88.4 R224, [R206] ;  /* 0x00000000cee0783b */ /* 0x000ea80000000200 */
[----:B------:R-:W3:Y:S04]  /*111f0*/  LDSM.16.M88.4 R228, [R205] ;  /* 0x00000000cde4783b */ /* 0x000ee80000000200 */
[----:B------:R-:W4:Y:S04]  /*11200*/  LDSM.16.M88.4 R236, [R204] ;  /* 0x00000000ccec783b */ /* 0x000f280000000200 */
        /* <DEDUP_REMOVED lines=11> */
[C---:B------:R-:W-:Y:S08]  /*112c0*/  HMMA.16816.F32.BF16 R232, R8.reuse, R220, R172 ;  /* 0x000000dc08e8723c */ /* 0x040ff000000418ac */
[C---:B------:R-:W-:Y:S08]  /*112d0*/  HMMA.16816.F32.BF16 R220, R8.reuse, R222, R168 ;  /* 0x000000de08dc723c */ /* 0x040ff000000418a8 */
[C---:B--2---:R-:W-:Y:S08]  /*112e0*/  HMMA.16816.F32.BF16 R172, R8.reuse, R224, R132 ;  /* 0x000000e008ac723c */ /* 0x044ff00000041884 */
[C---:B------:R-:W-:Y:S08]  /*112f0*/  HMMA.16816.F32.BF16 R168, R8.reuse, R226, R32 ;  /* 0x000000e208a8723c */ /* 0x040ff00000041820 */
[C---:B---3--:R-:W-:Y:S01]  /*11300*/  HMMA.16816.F32.BF16 R132, R8.reuse, R228, R20 ;  /* 0x000000e40884723c */ /* 0x048fe20000041814 */
[----:B------:R-:W2:Y:S07]  /*11310*/  LDSM.16.M88.4 R20, [R185+0x10000] ;  /* 0x01000000b914783b */ /* 0x000eae0000000200 */
[C---:B------:R-:W-:Y:S08]  /*11320*/  HMMA.16816.F32.BF16 R32, R8.reuse, R230, R16 ;  /* 0x000000e60820723c */ /* 0x040ff00000041810 */
[C---:B----4-:R-:W-:Y:S01]  /*11330*/  HMMA.16816.F32.BF16 R16, R8.reuse, R236, R12 ;  /* 0x000000ec0810723c */ /* 0x050fe2000004180c */
[----:B------:R-:W3:Y:S07]  /*11340*/  LDSM.16.M88.4 R12, [R185+0x10800] ;  /* 0x01080000b90c783b */ /* 0x000eee0000000200 */
[----:B------:R-:W-:Y:S01]  /*11350*/  HMMA.16816.F32.BF16 R208, R8, R238, R208 ;  /* 0x000000ee08d0723c */ /* 0x000fe200000418d0 */
[----:B------:R-:W4:Y:S11]  /*11360*/  LDSM.16.M88.4 R8, [R185+0x11000] ;  /* 0x01100000b908783b */ /* 0x000f360000000200 */
[----:B------:R-:W-:Y:S04]  /*11370*/  @!UPT UIADD3 URZ, URZ, URZ, URZ ;  /* 0x0000003f3f3ff290 */ /* 0x000fe8000fffe03f */
[C---:B-1----:R-:W-:Y:S08]  /*11380*/  HMMA.16816.F32.BF16 R16, R4.reuse, R24, R16 ;  /* 0x000000180410723c */ /* 0x042ff00000041810 */
[C---:B--2---:R-:W-:Y:S08]  /*11390*/  HMMA.16816.F32.BF16 R224, R4.reuse, R22, R220 ;  /* 0x0000001604e0723c */ /* 0x044ff000000418dc */
        /* <DEDUP_REMOVED lines=20> */
[----:B------:R-:W-:Y:S03]  /*114e0*/  LDSM.16.M88.4 R32, [R192] ;  /* 0x00000000c020783b */ /* 0x000fe60000000200 */
        /* <DEDUP_REMOVED lines=113> */
[----:B------:R-:W1:Y:S07]  /*11c00*/  LDSM.16.M88.4 R12, [R188+0xc000] ;  /* 0x00c00000bc0c783b */ /* 0x000e6e0000000200 */
[C---:B--2---:R-:W-:Y:S08]  /*11c10*/  HMMA.16816.F32.BF16 R172, R4.reuse, R8, R172 ;  /* 0x0000000804ac723c */ /* 0x044ff000000418ac */
[C---:B------:R-:W-:Y:S01]  /*11c20*/  HMMA.16816.F32.BF16 R132, R4.reuse, R10, R132 ;  /* 0x0000000a0484723c */ /* 0x040fe20000041884 */
[----:B------:R-:W2:Y:S07]  /*11c30*/  LDSM.16.M88.4 R8, [R194] ;  /* 0x00000000c208783b */ /* 0x000eae0000000200 */
[C---:B---3--:R-:W-:Y:S08]  /*11c40*/  HMMA.16816.F32.BF16 R16, R4.reuse, R24, R16 ;  /* 0x000000180410723c */ /* 0x048ff00000041810 */
[----:B------:R-:W-:Y:S01]  /*11c50*/  HMMA.16816.F32.BF16 R168, R4, R26, R168 ;  /* 0x0000001a04a8723c */ /* 0x000fe200000418a8 */
[----:B------:R-:W3:Y:S04]  /*11c60*/  LDSM.16.M88.4 R4, [R193] ;  /* 0x00000000c104783b */ /* 0x000ee80000000200 */
[----:B------:R-:W-:Y:S03]  /*11c70*/  LDSM.16.M88.4 R24, [R185+0x16000] ;  /* 0x01600000b918783b */ /* 0x000fe60000000200 */
[C---:B-1----:R-:W-:Y:S08]  /*11c80*/  HMMA.16816.F32.BF16 R228, R12.reuse, R20, R228 ;  /* 0x000000140ce4723c */ /* 0x042ff000000418e4 */
[C---:B------:R-:W-:Y:S08]  /*11c90*/  HMMA.16816.F32.BF16 R224, R12.reuse, R22, R224 ;  /* 0x000000160ce0723c */ /* 0x040ff000000418e0 */
[C---:B--2---:R-:W-:Y:S08]  /*11ca0*/  HMMA.16816.F32.BF16 R220, R12.reuse, R8, R220 ;  /* 0x000000080cdc723c */ /* 0x044ff000000418dc */
[C---:B------:R-:W-:Y:S01]  /*11cb0*/  HMMA.16816.F32.BF16 R208, R12.reuse, R10, R208 ;  /* 0x0000000a0cd0723c */ /* 0x040fe200000418d0 */
[----:B------:R-:W1:Y:S07]  /*11cc0*/  LDSM.16.M88.4 R8, [R190+0xc000] ;  /* 0x00c00000be08783b */ /* 0x000e6e0000000200 */
[C---:B---3--:R-:W-:Y:S08]  /*11cd0*/  HMMA.16816.F32.BF16 R172, R12.reuse, R4, R172 ;  /* 0x000000040cac723c */ /* 0x048ff000000418ac */
[C---:B------:R-:W-:Y:S01]  /*11ce0*/  HMMA.16816.F32.BF16 R132, R12.reuse, R6, R132 ;  /* 0x000000060c84723c */ /* 0x040fe20000041884 */
[----:B------:R-:W2:Y:S07]  /*11cf0*/  LDSM.16.M88.4 R4, [R185+0x17000] ;  /* 0x01700000b904783b */ /* 0x000eae0000000200 */
[C---:B------:R-:W-:Y:S01]  /*11d00*/  HMMA.16816.F32.BF16 R20, R12.reuse, R32, R16 ;  /* 0x000000200c14723c */ /* 0x040fe20000041810 */
[----:B------:R-:W-:Y:S07]  /*11d10*/  LDSM.16.M88.4 R16, [R185+0x17800] ;  /* 0x01780000b910783b */ /* 0x000fee0000000200 */
[----:B------:R-:W-:Y:S01]  /*11d20*/  HMMA.16816.F32.BF16 R168, R12, R34, R168 ;  /* 0x000000220ca8723c */ /* 0x000fe200000418a8 */
[----:B------:R-:W3:Y:S04]  /*11d30*/  LDSM.16.M88.4 R12, [R185+0x16800] ;  /* 0x01680000b90c783b */ /* 0x000ee80000000200 */
        /* <DEDUP_REMOVED lines=10> */
[----:B------:R-:W3:Y:S07]  /*11de0*/  LDSM.16.M88.4 R20, [R184+0x6800] ;  /* 0x00680000b814783b */ /* 0x000eee0000000200 */
[----:B------:R-:W-:Y:S01]  /*11df0*/  HMMA.16816.F32.BF16 R8, R8, R18, R168 ;  /* 0x000000120808723c */ /* 0x000fe200000418a8 */
[----:B------:R-:W4:Y:S01]  /*11e00*/  LDSM.16.M88.4 R16, [R184+0x7000] ;  /* 0x00700000b810783b */ /* 0x000f220000000200 */
[----:B------:R-:W-:-:S06]  /*11e10*/  DEPBAR.LE SB0, 0x0 ;  /* 0x000080000000791a */ /* 0x000fcc0000000000 */
[C---:B-1----:R-:W-:Y:S08]  /*11e20*/  HMMA.16816.F32.BF16 R168, R4.reuse, R32, R228 ;  /* 0x0000002004a8723c */ /* 0x042ff000000418e4 */
[C---:B------:R-:W-:Y:S08]  /*11e30*/  HMMA.16816.F32.BF16 R224, R4.reuse, R34, R224 ;  /* 0x0000002204e0723c */ /* 0x040ff000000418e0 */
[C---:B--2---:R-:W-:Y:S08]  /*11e40*/  HMMA.16816.F32.BF16 R232, R4.reuse, R12, R24 ;  /* 0x0000000c04e8723c */ /* 0x044ff00000041818 */
[C---:B---3--:R-:W-:Y:S08]  /*11e50*/  HMMA.16816.F32.BF16 R220, R4.reuse, R20, R220 ;  /* 0x0000001404dc723c */ /* 0x048ff000000418dc */
[C---:B------:R-:W-:Y:S08]  /*11e60*/  HMMA.16816.F32.BF16 R208, R4.reuse, R22, R208 ;  /* 0x0000001604d0723c */ /* 0x040ff000000418d0 */
[C---:B----4-:R-:W-:Y:S08]  /*11e70*/  HMMA.16816.F32.BF16 R172, R4.reuse, R16, R172 ;  /* 0x0000001004ac723c */ /* 0x050ff000000418ac */
        /* <DEDUP_REMOVED lines=78> */
.L_x_1825:
[----:B------:R-:W-:Y:S05]  /*12360*/  BSYNC B0 ;  /* 0x0000000000007941 */ /* 0x000fea0003800000 */
.L_x_1824:
[----:B------:R-:W0:Y:S02]  /*12370*/  LDGDEPBAR ;  /* 0x00000000000079af */ /* 0x000e240000000000 */
.L_x_1823:
[----:B------:R-:W-:Y:S01]  /*12380*/  STL [R1+0x154], R207 ;  /* 0x000154cf01007387 */ /* 0x000fe20000100800 */
[----:B------:R-:W-:-:S03]  /*12390*/  IMAD.U32 R0, RZ, RZ, UR29 ;  /* 0x0000001dff007e24 */ /* 0x000fc6000f8e00ff */
[----:B------:R-:W-:Y:S04]  /*123a0*/  STL [R1+0x150], R206 ;  /* 0x000150ce01007387 */ /* 0x000fe80000100800 */
[----:B------:R-:W-:Y:S04]  /*123b0*/  STL [R1+0x14c], R205 ;  /* 0x00014ccd01007387 */ /* 0x000fe80000100800 */
[----:B------:R-:W-:Y:S04]  /*123c0*/  STL [R1+0x148], R204 ;  /* 0x000148cc01007387 */ /* 0x000fe80000100800 */
[----:B------:R-:W-:Y:S04]  /*123d0*/  STL [R1+0x144], R203 ;  /* 0x000144cb01007387 */ /* 0x000fe80000100800 */
[----:B------:R-:W-:Y:S04]  /*123e0*/  STL [R1+0x140], R202 ;  /* 0x000140ca01007387 */ /* 0x000fe80000100800 */
[----:B------:R-:W-:Y:S04]  /*123f0*/  STL [R1+0x13c], R201 ;  /* 0x00013cc901007387 */ /* 0x000fe80000100800 */
[----:B------:R-:W-:Y:S04]  /*12400*/  STL [R1+0x138], R200 ;  /* 0x000138c801007387 */ /* 0x000fe80000100800 */
[----:B------:R-:W-:Y:S04]  /*12410*/  STL.64 [R1+0x130], R198 ;  /* 0x000130c601007387 */ /* 0x000fe80000100a00 */
        /* <DEDUP_REMOVED lines=14> */
[----:B------:R-:W2:Y:S04]  /*12500*/  LDL R244, [R1+0xe0] ;  /* 0x0000e00001f47983 */ /* 0x000ea80000100800 */
[----:B------:R-:W3:Y:S04]  /*12510*/  LDL R243, [R1+0xd4] ;  /* 0x0000d40001f37983 */ /* 0x000ee80000100800 */
[----:B------:R-:W4:Y:S04]  /*12520*/  S2R R2, SR_TID.X ;  /* 0x0000000000027919 */ /* 0x000f280000002100 */
[----:B------:R-:W2:Y:S04]  /*12530*/  LDL R242, [R1+0xf0] ;  /* 0x0000f00001f27983 */ /* 0x000ea80000100800 */
[----:B------:R-:W2:Y:S01]  /*12540*/  LDL.64 R240, [R1+0x38] ;  /* 0x0000380001f07983 */ /* 0x000ea20000100a00 */
[----:B----4-:R-:W-:-:S05]  /*12550*/  IMAD.SHL.U32 R2, R2, 0x2, RZ ;  /* 0x0000000202027824 */ /* 0x010fca00078e00ff */
[----:B------:R-:W-:-:S05]  /*12560*/  LOP3.LUT R2, R2, 0x6, RZ, 0xc0, !PT ;  /* 0x0000000602027812 */ /* 0x000fca00078ec0ff */
[----:B------:R-:W-:-:S05]  /*12570*/  IMAD R0, R0, 0x40, R2 ;  /* 0x0000004000007824 */ /* 0x000fca00078e0202 */
[----:B------:R-:W-:-:S04]  /*12580*/  IADD3 R2, R0, 0x1, RZ ;  /* 0x0000000100027810 */ /* 0x000fc80007ffe0ff */
[C---:B------:R-:W-:Y:S02]  /*12590*/  ISETP.GE.AND P4, PT, R2.reuse, R217, PT ;  /* 0x000000d90200720c */ /* 0x040fe40003f86270 */
[C---:B------:R-:W-:Y:S02]  /*125a0*/  ISETP.GE.AND P1, PT, R2.reuse, R216, PT ;  /* 0x000000d80200720c */ /* 0x040fe40003f26270 */
[C---:B------:R-:W-:Y:S02]  /*125b0*/  ISETP.LT.OR P4, PT, R2.reuse, R215, P4 ;  /* 0x000000d70200720c */ /* 0x040fe40002781670 */
[----:B------:R-:W-:Y:S02]  /*125c0*/  ISETP.LT.OR P1, PT, R2, R214, P1 ;  /* 0x000000d60200720c */ /* 0x000fe40000f21670 */
[C---:B------:R-:W-:Y:S02]  /*125d0*/  IADD3 R2, R0.reuse, 0x8, RZ ;  /* 0x0000000800027810 */ /* 0x040fe40007ffe0ff */
[----:B------:R-:W-:-:S02]  /*125e0*/  ISETP.GE.AND P0, PT, R0, R217, PT ;  /* 0x000000d90000720c */ /* 0x000fc40003f06270 */
[C---:B------:R-:W-:Y:S02]  /*125f0*/  ISETP.GE.AND P3, PT, R2.reuse, R217, PT ;  /* 0x000000d90200720c */ /* 0x040fe40003f66270 */
[C---:B------:R-:W-:Y:S02]  /*12600*/  ISETP.GE.AND P6, PT, R2.reuse, R216, PT ;  /* 0x000000d80200720c */ /* 0x040fe40003fc6270 */
[CC--:B------:R-:W-:Y:S02]  /*12610*/  ISETP.LT.OR P3, PT, R2.reuse, R215.reuse, P3 ;  /* 0x000000d70200720c */ /* 0x0c0fe40001f61670 */
[----:B------:R-:W-:Y:S02]  /*12620*/  ISETP.LT.OR P6, PT, R2, R214, P6 ;  /* 0x000000d60200720c */ /* 0x000fe400037c1670 */
[C---:B------:R-:W-:Y:S02]  /*12630*/  ISETP.LT.OR P0, PT, R0.reuse, R215, P0 ;  /* 0x000000d70000720c */ /* 0x040fe40000701670 */
[----:B------:R-:W-:-:S02]  /*12640*/  IADD3 R2, R0, 0x9, RZ ;  /* 0x0000000900027810 */ /* 0x000fc40007ffe0ff */
[----:B------:R-:W-:Y:S02]  /*12650*/  FSEL R21, R168, -INF , !P0 ;  /* 0xff800000a8157808 */ /* 0x000fe40004000000 */
[C---:B------:R-:W-:Y:S02]  /*12660*/  ISETP.GE.AND P2, PT, R2.reuse, R217, PT ;  /* 0x000000d90200720c */ /* 0x040fe40003f46270 */
[-C--:B------:R-:W-:Y:S02]  /*12670*/  ISETP.GE.AND P5, PT, R2, R216.reuse, PT ;  /* 0x000000d80200720c */ /* 0x080fe40003fa6270 */
[----:B------:R-:W-:Y:S02]  /*12680*/  ISETP.GE.AND P0, PT, R0, R216, PT ;  /* 0x000000d80000720c */ /* 0x000fe40003f06270 */
[C---:B------:R-:W-:Y:S02]  /*12690*/  ISETP.LT.OR P2, PT, R2.reuse, R215, P2 ;  /* 0x000000d70200720c */ /* 0x040fe40001741670 */
[----:B------:R-:W-:-:S02]  /*126a0*/  ISETP.LT.OR P5, PT, R2, R214, P5 ;  /* 0x000000d60200720c */ /* 0x000fc40002fa1670 */
[C---:B------:R-:W-:Y:S02]  /*126b0*/  ISETP.LT.OR P0, PT, R0.reuse, R214, P0 ;  /* 0x000000d60000720c */ /* 0x040fe40000701670 */
[----:B------:R-:W-:Y:S02]  /*126c0*/  IADD3 R2, R0, 0x10, RZ ;  /* 0x0000001000027810 */ /* 0x000fe40007ffe0ff */
[----:B------:R-:W-:Y:S02]  /*126d0*/  FSEL R33, R170, -INF , !P0 ;  /* 0xff800000aa217808 */ /* 0x000fe40004000000 */
[----:B------:R-:W-:Y:S02]  /*126e0*/  FSEL R31, R169, -INF , !P4 ;  /* 0xff800000a91f7808 */ /* 0x000fe40006000000 */
[C---:B------:R-:W-:Y:S02]  /*126f0*/  ISETP.GE.AND P0, PT, R2.reuse, R217, PT ;  /* 0x000000d90200720c */ /* 0x040fe40003f06270 */
[----:B------:R-:W-:-:S02]  /*12700*/  ISETP.GE.AND P4, PT, R2, R216, PT ;  /* 0x000000d80200720c */ /* 0x000fc40003f86270 */
[C---:B------:R-:W-:Y:S02]  /*12710*/  ISETP.LT.OR P0, PT, R2.reuse, R215, P0 ;  /* 0x000000d70200720c */ /* 0x040fe40000701670 */
        /* <DEDUP_REMOVED lines=22> */
[----:B------:R-:W-:-:S02]  /*12880*/  IADD3 R2, R0, 0x20, RZ ;  /* 0x0000002000027810 */ /* 0x000fc40007ffe0ff */
        /* <DEDUP_REMOVED lines=29> */
[----:B-1----:R-:W-:-:S02]  /*12a60*/  FSEL R10, R173, -INF , !P3 ;  /* 0xff800000ad0a7808 */ /* 0x002fc40005800000 */
        /* <DEDUP_REMOVED lines=11> */
[----:B------:R-:W-:-:S04]  /*12b20*/  FMNMX.FTZ R2, R246, R21, !PT ;  /* 0x00000015f6027209 */ /* 0x000fc80007810000 */
[----:B------:R-:W-:Y:S02]  /*12b30*/  FMNMX.FTZ R3, R31, R2, !PT ;  /* 0x000000021f037209 */ /* 0x000fe40007810000 */
[----:B------:R-:W-:Y:S02]  /*12b40*/  IADD3 R2, R0, 0x38, RZ ;  /* 0x0000003800027810 */ /* 0x000fe40007ffe0ff */
[----:B------:R-:W-:Y:S02]  /*12b50*/  FSEL R8, R237, -INF , !P0 ;  /* 0xff800000ed087808 */ /* 0x000fe40004000000 */
[----:B------:R-:W-:Y:S02]  /*12b60*/  ISETP.GE.AND P0, PT, R2, R217, PT ;  /* 0x000000d90200720c */ /* 0x000fe40003f06270 */
[----:B------:R-:W-:Y:S02]  /*12b70*/  IADD3 R0, R0, 0x39, RZ ;  /* 0x0000003900007810 */ /* 0x000fe40007ffe0ff */
[----:B------:R-:W-:-:S02]  /*12b80*/  ISETP.LT.OR P0, PT, R2, R215, P0 ;  /* 0x000000d70200720c */ /* 0x000fc40000701670 */
[----:B------:R-:W-:Y:S02]  /*12b90*/  FSEL R6, R233, -INF , !P6 ;  /* 0xff800000e9067808 */ /* 0x000fe40007000000 */
[----:B------:R-:W-:Y:S02]  /*12ba0*/  FSEL R5, R228, -INF , !P0 ;  /* 0xff800000e4057808 */ /* 0x000fe40004000000 */
[C---:B------:R-:W-:Y:S02]  /*12bb0*/  ISETP.GE.AND P6, PT, R0.reuse, R217, PT ;  /* 0x000000d90000720c */ /* 0x040fe40003fc6270 */
[----:B------:R-:W-:Y:S02]  /*12bc0*/  ISETP.GE.AND P0, PT, R0, R216, PT ;  /* 0x000000d80000720c */ /* 0x000fe40003f06270 */
[----:B------:R-:W-:Y:S02]  /*12bd0*/  FMNMX.FTZ R3, R27, R3, !PT ;  /* 0x000000031b037209 */ /* 0x000fe40007810000 */
[----:B------:R-:W-:-:S02]  /*12be0*/  FSEL R7, R232, -INF , !P1 ;  /* 0xff800000e8077808 */ /* 0x000fc40004800000 */
[----:B------:R-:W-:Y:S02]  /*12bf0*/  ISETP.GE.AND P1, PT, R2, R216, PT ;  /* 0x000000d80200720c */ /* 0x000fe40003f26270 */
[C---:B------:R-:W-:Y:S02]  /*12c00*/  ISETP.LT.OR P6, PT, R0.reuse, R215, P6 ;  /* 0x000000d70000720c */ /* 0x040fe400037c1670 */
[-C--:B------:R-:W-:Y:S02]  /*12c10*/  ISETP.LT.OR P0, PT, R0, R214.reuse, P0 ;  /* 0x000000d60000720c */ /* 0x080fe40000701670 */
[----:B------:R-:W-:Y:S02]  /*12c20*/  FMNMX.FTZ R3, R25, R3, !PT ;  /* 0x0000000319037209 */ /* 0x000fe40007810000 */
[----:B------:R-:W-:Y:S02]  /*12c30*/  FMNMX.FTZ R0, R247, R33, !PT ;  /* 0x00000021f7007209 */ /* 0x000fe40007810000 */
[----:B------:R-:W-:-:S02]  /*12c40*/  ISETP.LT.OR P1, PT, R2, R214, P1 ;  /* 0x000000d60200720c */ /* 0x000fc40000f21670 */
        /* <DEDUP_REMOVED lines=17> */
[----:B------:R-:W-:-:S02]  /*12d60*/  FSEL R16, R238, -INF , !P5 ;  /* 0xff800000ee107808 */ /* 0x000fc40006800000 */
[----:B------:R-:W-:Y:S02]  /*12d70*/  FMNMX.FTZ R0, R22, R0, !PT ;  /* 0x0000000016007209 */ /* 0x000fe40007810000 */
[----:B------:R-:W-:Y:S02]  /*12d80*/  FMNMX.FTZ R2, R6, R2, !PT ;  /* 0x0000000206027209 */ /* 0x000fe40007810000 */
[----:B------:R-:W-:Y:S02]  /*12d90*/  FSEL R15, R239, -INF , !P4 ;  /* 0xff800000ef0f7808 */ /* 0x000fe40006000000 */
[----:B------:R-:W-:Y:S02]  /*12da0*/  FMNMX.FTZ R0, R16, R0, !PT ;  /* 0x0000000010007209 */ /* 0x000fe40007810000 */
[----:B------:R-:W-:Y:S02]  /*12db0*/  FSEL R4, R229, -INF , !P6 ;  /* 0xff800000e5047808 */ /* 0x000fe40007000000 */
[----:B------:R-:W-:-:S02]  /*12dc0*/  FMNMX.FTZ R133, R5, R2, !PT ;  /* 0x0000000205857209 */ /* 0x000fc40007810000 */
[----:B------:R-:W-:Y:S02]  /*12dd0*/  FSEL R14, R234, -INF , !P3 ;  /* 0xff800000ea0e7808 */ /* 0x000fe40005800000 */
[----:B------:R-:W-:Y:S02]  /*12de0*/  FMNMX.FTZ R0, R15, R0, !PT ;  /* 0x000000000f007209 */ /* 0x000fe40007810000 */
[----:B------:R-:W-:Y:S02]  /*12df0*/  FMNMX.FTZ R133, R4, R133, !PT ;  /* 0x0000008504857209 */ /* 0x000fe40007810000 */
[----:B------:R-:W-:Y:S02]  /*12e00*/  FSEL R13, R235, -INF , !P2 ;  /* 0xff800000eb0d7808 */ /* 0x000fe40005000000 */
[----:B------:R-:W-:Y:S01]  /*12e10*/  FMNMX.FTZ R0, R14, R0, !PT ;  /* 0x000000000e007209 */ /* 0x000fe20007810000 */
[----:B------:R-:W1:Y:S01]  /*12e20*/  SHFL.BFLY PT, R2, R133, 0x2, 0x1f ;  /* 0x0c401f0085027f89 */ /* 0x000e6200000e0000 */
[----:B------:R-:W-:-:S02]  /*12e30*/  FSEL R12, R230, -INF , !P1 ;  /* 0xff800000e60c7808 */ /* 0x000fc40004800000 */
[----:B------:R-:W-:Y:S02]  /*12e40*/  FMNMX.FTZ R0, R13, R0, !PT ;  /* 0x000000000d007209 */ /* 0x000fe40007810000 */
[----:B------:R-:W-:Y:S02]  /*12e50*/  FSEL R11, R231, -INF , !P0 ;  /* 0xff800000e70b7808 */ /* 0x000fe40004000000 */
[----:B------:R-:W-:-:S04]  /*12e60*/  FMNMX.FTZ R0, R12, R0, !PT ;  /* 0x000000000c007209 */ /* 0x000fc80007810000 */
[----:B------:R-:W-:-:S05]  /*12e70*/  FMNMX.FTZ R0, R11, R0, !PT ;  /* 0x000000000b007209 */ /* 0x000fca0007810000 */
[----:B------:R-:W4:Y:S01]  /*12e80*/  SHFL.BFLY PT, R132, R0, 0x2, 0x1f ;  /* 0x0c401f0000847f89 */ /* 0x000f2200000e0000 */
[----:B-1----:R-:W-:-:S05]  /*12e90*/  FMNMX.FTZ R133, R133, R2, !PT ;  /* 0x0000000285857209 */ /* 0x002fca0007810000 */
[----:B------:R-:W1:Y:S01]  /*12ea0*/  SHFL.BFLY PT, R2, R133, 0x1, 0x1f ;  /* 0x0c201f0085027f89 */ /* 0x000e6200000e0000 */
[----:B----4-:R-:W-:-:S05]  /*12eb0*/  FMNMX.FTZ R132, R0, R132, !PT ;  /* 0x0000008400847209 */ /* 0x010fca0007810000 */
[----:B------:R-:W4:Y:S01]  /*12ec0*/  SHFL.BFLY PT, R168, R132, 0x1, 0x1f ;  /* 0x0c201f0084a87f89 */ /* 0x000f2200000e0000 */
[----:B------:R-:W-:Y:S02]  /*12ed0*/  USHF.L.U32 UR4, UR29, 0x1, URZ ;  /* 0x000000011d047899 */ /* 0x000fe4000800063f */
[----:B------:R-:W-:Y:S02]  /*12ee0*/  UIADD3 UR34, UR34, -0x1, URZ ;  /* 0xffffffff22227890 */ /* 0x000fe4000fffe03f */
[----:B------:R-:W-:Y:S01]  /*12ef0*/  ULOP3.LUT UR4, UR4, UR33, URZ, 0x3c, !UPT ;  /* 0x0000002104047292 */ /* 0x000fe2000f8e3c3f */
[----:B-1----:R-:W-:Y:S01]  /*12f00*/  FMNMX.FTZ R133, R133, R2, !PT ;  /* 0x0000000285857209 */ /* 0x002fe20007810000 */
[----:B--2---:R-:W-:Y:S01]  /*12f10*/  IMAD.WIDE.U32 R2, R244, -0x2daee0ad, RZ ;  /* 0xd2511f53f4027825 */ /* 0x004fe200078e00ff */
[----:B------:R-:W-:Y:S02]  /*12f20*/  ULOP3.LUT UR34, UR34, UR33, URZ, 0x3c, !UPT ;  /* 0x0000002122227292 */ /* 0x000fe4000f8e3c3f */
[C---:B------:R-:W-:Y:S01]  /*12f30*/  FSETP.NEU.FTZ.AND P1, PT, R133.reuse, -INF , PT ;  /* 0xff8000008500780b */ /* 0x040fe20003f3d000 */
[----:B------:R-:W-:Y:S01]  /*12f40*/  FMUL.FTZ R0, R133, c[0x0][0x23c] ;  /* 0x00008f0085007a20 */ /* 0x000fe20000410000 */
[C---:B------:R-:W-:Y:S01]  /*12f50*/  LOP3.LUT R2, R3.reuse, UR4, RZ, 0x3c, !PT ;  /* 0x0000000403027c12 */ /* 0x040fe2000f8e3cff */
[----:B------:R-:W-:Y:S01]  /*12f60*/  UIADD3 UR4, UR32, 0x3c6ef372, URZ ;  /* 0x3c6ef37220047890 */ /* 0x000fe2000fffe03f */
[----:B------:R-:W-:Y:S01]  /*12f70*/  LOP3.LUT R222, R3, UR34, RZ, 0x3c, !PT ;  /* 0x0000002203de7c12 */ /* 0x000fe2000f8e3cff */
[----:B------:R-:W-:Y:S01]  /*12f80*/  STL [R1+0x158], R217 ;  /* 0x000158d901007387 */ /* 0x000fe20000100800 */
[----:B------:R-:W-:Y:S01]  /*12f90*/  FSEL R0, R0, RZ, P1 ;  /* 0x000000ff00007208 */ /* 0x000fe20000800000 */
[----:B------:R-:W-:Y:S01]  /*12fa0*/  IMAD.WIDE.U32 R2, R2, -0x326172a9, RZ ;  /* 0xcd9e8d5702027825 */ /* 0x000fe200078e00ff */
[----:B------:R-:W-:Y:S01]  /*12fb0*/  UIADD3 UR5, UR32, -0x61c88647, URZ ;  /* 0x9e3779b920057890 */ /* 0x000fe2000fffe03f */
[----:B------:R-:W-:Y:S02]  /*12fc0*/  STL [R1+0x15c], R216 ;  /* 0x00015cd801007387 */ /* 0x000fe40000100800 */
[----:B---3--:R-:W-:Y:S01]  /*12fd0*/  IMAD.WIDE.U32 R198, R243, -0x326172a9, RZ ;  /* 0xcd9e8d57f3c67825 */ /* 0x008fe200078e00ff */
[----:B----4-:R-:W-:Y:S01]  /*12fe0*/  FMNMX.FTZ R132, R132, R168, !PT ;  /* 0x000000a884847209 */ /* 0x010fe20007810000 */
[----:B------:R-:W-:Y:S02]  /*12ff0*/  STL [R1+0x160], R215 ;  /* 0x000160d701007387 */ /* 0x000fe40000100800 */
[----:B------:R-:W-:-:S02]  /*13000*/  FFMA.FTZ R21, R21, c[0x0][0x23c], -R0 ;  /* 0x00008f0015157a23 */ /* 0x000fc40000010800 */
[----:B------:R1:W-:Y:S01]  /*13010*/  STL [R1+0x164], R214 ;  /* 0x000164d601007387 */ /* 0x0003e20000100800 */
[--C-:B------:R-:W-:Y:S02]  /*13020*/  FFMA.FTZ R31, R31, c[0x0][0x23c], -R0.reuse ;  /* 0x00008f001f1f7a23 */ /* 0x100fe40000010800 */
[--C-:B------:R-:W-:Y:S02]  /*13030*/  FFMA.FTZ R27, R27, c[0x0][0x23c], -R0.reuse ;  /* 0x00008f001b1b7a23 */ /* 0x100fe40000010800 */
[--C-:B------:R-:W-:Y:S02]  /*13040*/  FFMA.FTZ R25, R25, c[0x0][0x23c], -R0.reuse ;  /* 0x00008f0019197a23 */ /* 0x100fe40000010800 */
[--C-:B------:R-:W-:Y:S02]  /*13050*/  FFMA.FTZ R23, R23, c[0x0][0x23c], -R0.reuse ;  /* 0x00008f0017177a23 */ /* 0x100fe40000010800 */
[--C-:B------:R-:W-:Y:S02]  /*13060*/  FFMA.FTZ R20, R20, c[0x0][0x23c], -R0.reuse ;  /* 0x00008f0014147a23 */ /* 0x100fe40000010800 */
[----:B------:R-:W-:-:S02]  /*13070*/  FFMA.FTZ R171, R19, c[0x0][0x23c], -R0 ;  /* 0x00008f0013ab7a23 */ /* 0x000fc40000010800 */
        /* <DEDUP_REMOVED lines=8> */
[----:B-1----:R-:W-:Y:S01]  /*13100*/  FFMA.FTZ R214, R4, c[0x0][0x23c], -R0 ;  /* 0x00008f0004d67a23 */ /* 0x002fe20000010800 */
[----:B------:R-:W-:Y:S01]  /*13110*/  LOP3.LUT R4, R241, UR4, R2, 0x96, !PT ;  /* 0x00000004f1047c12 */ /* 0x000fe2000f8e9602 */
[C---:B------:R-:W-:Y:S01]  /*13120*/  FMUL.FTZ R2, R132.reuse, c[0x0][0x23c] ;  /* 0x00008f0084027a20 */ /* 0x040fe20000410000 */
[----:B------:R-:W-:Y:S02]  /*13130*/  LOP3.LUT R0, R199, R242, RZ, 0x3c, !PT ;  /* 0x000000f2c7007212 */ /* 0x000fe400078e3cff */
[----:B------:R-:W-:Y:S02]  /*13140*/  LOP3.LUT R3, R3, UR5, R198, 0x96, !PT ;  /* 0x0000000503037c12 */ /* 0x000fe4000f8e96c6 */
[----:B------:R-:W-:Y:S01]  /*13150*/  FSETP.NEU.FTZ.AND P0, PT, R132, -INF , PT ;  /* 0xff8000008400780b */ /* 0x000fe20003f1d000 */
[----:B------:R-:W-:-:S03]  /*13160*/  IMAD R190, R0, -0x2daee0ad, RZ ;  /* 0xd2511f5300be7824 */ /* 0x000fc600078e02ff */
[----:B------:R-:W-:Y:S01]  /*13170*/  FSEL R0, R2, RZ, P0 ;  /* 0x000000ff02007208 */ /* 0x000fe20000000000 */
[----:B------:R-:W-:-:S04]  /*13180*/  IMAD.WIDE.U32 R2, R3, -0x2daee0ad, RZ ;  /* 0xd2511f5303027825 */ /* 0x000fc800078e00ff */
[----:B------:R-:W-:Y:S01]  /*13190*/  IMAD.WIDE.U32 R4, R4, -0x2daee0ad, RZ ;  /* 0xd2511f5304047825 */ /* 0x000fe200078e00ff */
[----:B------:R-:W-:-:S04]  /*131a0*/  LOP3.LUT R10, R3, UR14, R190, 0x96, !PT ;  /* 0x0000000e030a7c12 */ /* 0x000fc8000f8e96be */
[----:B------:R-:W-:Y:S01]  /*131b0*/  LOP3.LUT R2, R5, UR12, R2, 0x96, !PT ;  /* 0x0000000c05027c12 */ /* 0x000fe2000f8e9602 */
[----:B------:R-:W-:Y:S02]  /*131c0*/  FFMA.FTZ R188, R11, c[0x0][0x23c], -R0 ;  /* 0x00008f000bbc7a23 */ /* 0x000fe40000010800 */
[----:B------:R-:W-:-:S04]  /*131d0*/  IMAD.WIDE.U32 R10, R10, -0x326172a9, RZ ;  /* 0xcd9e8d570a0a7825 */ /* 0x000fc800078e00ff */
[----:B------:R-:W-:Y:S01]  /*131e0*/  IMAD.WIDE.U32 R172, R2, -0x326172a9, RZ ;  /* 0xcd9e8d5702ac7825 */ /* 0x000fe200078e00ff */
[----:B------:R-:W-:Y:S02]  /*131f0*/  LOP3.LUT R2, R11, UR13, R240, 0x96, !PT ;  /* 0x0000000d0b027c12 */ /* 0x000fe4000f8e96f0 */
[----:B------:R-:W1:Y:S02]  /*13200*/  LDC.U8 R240, c[0x0][0x2d8] ;  /* 0x0000b600fff07b82 */ /* 0x000e640000000000 */
[----:B------:R-:W-:Y:S01]  /*13210*/  LOP3.LUT R8, R173, UR11, R10, 0x96, !PT ;  /* 0x0000000bad087c12 */ /* 0x000fe2000f8e960a */
[----:B------:R-:W-:-:S04]  /*13220*/  IMAD.WIDE.U32 R2, R2, -0x2daee0ad, RZ ;  /* 0xd2511f5302027825 */ /* 0x000fc800078e00ff */
[----:B------:R-:W-:Y:S02]  /*13230*/  FFMA.FTZ R18, R33, c[0x0][0x23c], -R0 ;  /* 0x00008f0021127a23 */ /* 0x000fe40000010800 */
[----:B------:R-:W-:-:S04]  /*13240*/  IMAD.WIDE.U32 R8, R8, -0x2daee0ad, RZ ;  /* 0xd2511f5308087825 */ /* 0x000fc800078e00ff */
        /* <DEDUP_REMOVED lines=13> */
[----:B------:R-:W-:Y:S01]  /*13320*/  FFMA.FTZ R200, R12, c[0x0][0x23c], -R0 ;  /* 0x00008f000cc87a23 */ /* 0x000fe20000010800 */
[----:B------:R-:W-:Y:S02]  /*13330*/  FSEL R0, R133, RZ, P1 ;  /* 0x000000ff85007208 */ /* 0x000fe40000800000 */
[----:B------:R-:W-:Y:S02]  /*13340*/  LOP3.LUT R14, R3, UR10, R4, 0x96, !PT ;  /* 0x0000000a030e7c12 */ /* 0x000fe4000f8e9604 */
[----:B------:R-:W-:Y:S01]  /*13350*/  LOP3.LUT R4, R9, UR8, R2, 0x96, !PT ;  /* 0x0000000809047c12 */ /* 0x000fe2000f8e9602 */
[----:B------:R-:W-:Y:S01]  /*13360*/  FADD.FTZ R2, R246, -R0 ;  /* 0x80000000f6027221 */ /* 0x000fe20000010000 */
[----:B------:R-:W-:-:S03]  /*13370*/  FSEL R0, R132, RZ, P0 ;  /* 0x000000ff84007208 */ /* 0x000fc60000000000 */
[----:B------:R-:W-:-:S04]  /*13380*/  IMAD.WIDE.U32 R4, R4, -0x326172a9, RZ ;  /* 0xcd9e8d5704047825 */ /* 0x000fc800078e00ff */
[----:B------:R-:W-:Y:S01]  /*13390*/  FADD.FTZ R6, R247, -R0 ;  /* 0x80000000f7067221 */ /* 0x000fe20000010000 */
[----:B------:R-:W-:Y:S01]  /*133a0*/  LOP3.LUT R0, R4, 0xff, RZ, 0xc0, !PT ;  /* 0x000000ff04007812 */ /* 0x000fe200078ec0ff */
[----:B------:R-:W-:-:S03]  /*133b0*/  FMUL.FTZ R2, R2, c[0x0][0x23c] ;  /* 0x00008f0002027a20 */ /* 0x000fc60000410000 */
[----:B-1----:R-:W-:Y:S02]  /*133c0*/  ISETP.GE.U32.AND P2, PT, R240, R0, PT ;  /* 0x00000000f000720c */ /* 0x002fe40003f46070 */
[----:B------:R-:W-:Y:S01]  /*133d0*/  LOP3.LUT R0, R4, 0xffff, RZ, 0xc0, !PT ;  /* 0x0000ffff04007812 */ /* 0x000fe200078ec0ff */
[----:B------:R-:W-:Y:S03]  /*133e0*/  MUFU.EX2 R13, R21 ;  /* 0x00000015000d7308 */ /* 0x000fe60000000800 */
[----:B------:R-:W-:-:S05]  /*133f0*/  SHF.R.U32.HI R0, RZ, 0x8, R0 ;  /* 0x00000008ff007819 */ /* 0x000fca0000011600 */
[----:B------:R-:W1:Y:S01]  /*13400*/  MUFU.EX2 R2, R2 ;  /* 0x0000000200027308 */ /* 0x000e620000000800 */
[----:B------:R-:W-:-:S07]  /*13410*/  LOP3.LUT R0, R0, 0xffff, RZ, 0xc0, !PT ;  /* 0x0000ffff00007812 */ /* 0x000fce00078ec0ff */
[----:B------:R-:W2:Y:S01]  /*13420*/  MUFU.EX2 R12, R31 ;  /* 0x0000001f000c7308 */ /* 0x000ea20000000800 */
[----:B------:R-:W-:Y:S02]  /*13430*/  ISETP.GE.U32.AND P0, PT, R240, R0, PT ;  /* 0x00000000f000720c */ /* 0x000fe40003f06070 */
[----:B------:R-:W-:Y:S01]  /*13440*/  SHF.R.U32.HI R0, RZ, 0x10, R4 ;  /* 0x00000010ff007819 */ /* 0x000fe20000011604 */
[----:B------:R-:W-:-:S04]  /*13450*/  FMUL.FTZ R9, R6, c[0x0][0x23c] ;  /* 0x00008f0006097a20 */ /* 0x000fc80000410000 */
[----:B------:R-:W3:Y:S01]  /*13460*/  MUFU.EX2 R7, R27 ;  /* 0x0000001b00077308 */ /* 0x000ee20000000800 */
[----:B------:R-:W-:Y:S01]  /*13470*/  LOP3.LUT R6, R0, 0xff, RZ, 0xc0, !PT ;  /* 0x000000ff00067812 */ /* 0x000fe200078ec0ff */
[----:B-1----:R-:W-:-:S06]  /*13480*/  FFMA.FTZ R212, R212, R2, R13 ;  /* 0x00000002d4d47223 */ /* 0x002fcc000001000d */
[----:B------:R-:W1:Y:S01]  /*13490*/  MUFU.EX2 R3, R25 ;  /* 0x0000001900037308 */ /* 0x000e620000000800 */
[----:B--2---:R-:W-:-:S07]  /*134a0*/  FADD.FTZ R212, R12, R212 ;  /* 0x000000d40cd47221 */ /* 0x004fce0000010000 */
[----:B------:R-:W-:Y:S01]  /*134b0*/  MUFU.EX2 R18, R18 ;  /* 0x0000001200127308 */ /* 0x000fe20000000800 */
[----:B------:R-:W-:-:S07]  /*134c0*/  ISETP.GE.U32.AND P1, PT, R240, R6, PT ;  /* 0x00000006f000720c */ /* 0x000fce0003f26070 */
[----:B------:R-:W2:Y:S01]  /*134d0*/  MUFU.EX2 R0, R9 ;  /* 0x0000000900007308 */ /* 0x000ea20000000800 */
[----:B---3--:R-:W-:-:S07]  /*134e0*/  FADD.FTZ R212, R7, R212 ;  /* 0x000000d407d47221 */ /* 0x008fce0000010000 */
[----:B------:R-:W3:Y:S01]  /*134f0*/  MUFU.EX2 R17, R17 ;  /* 0x0000001100117308 */ /* 0x000ee20000000800 */
[C---:B-1----:R-:W-:Y:S01]  /*13500*/  F2FP.BF16.PACK_AB R7, R3.reuse, R7 ;  /* 0x000000070307723e */ /* 0x042fe200000010ff */
[----:B------:R-:W-:-:S06]  /*13510*/  FADD.FTZ R212, R3, R212 ;  /* 0x000000d403d47221 */ /* 0x000fcc0000010000 */
[----:B------:R-:W1:Y:S01]  /*13520*/  MUFU.EX2 R6, R134 ;  /* 0x0000008600067308 */ /* 0x000e620000000800 */
[C---:B------:R-:W-:Y:S02]  /*13530*/  PRMT R215, R7.reuse, 0x7610, R215 ;  /* 0x0000761007d77816 */ /* 0x040fe400000000d7 */
[----:B------:R-:W-:Y:S01]  /*13540*/  PRMT R204, R7, 0x7632, R204 ;  /* 0x0000763207cc7816 */ /* 0x000fe200000000cc */
[----:B--2---:R-:W-:-:S04]  /*13550*/  FFMA.FTZ R7, R213, R0, R18 ;  /* 0x00000000d5077223 */ /* 0x004fc80000010012 */
[----:B------:R-:W2:Y:S01]  /*13560*/  MUFU.EX2 R3, R35 ;  /* 0x0000002300037308 */ /* 0x000ea20000000800 */
[----:B---3--:R-:W-:-:S04]  /*13570*/  FADD.FTZ R7, R17, R7 ;  /* 0x0000000711077221 */ /* 0x008fc80000010000 */
[----:B-1----:R-:W-:-:S04]  /*13580*/  FADD.FTZ R7, R6, R7 ;  /* 0x0000000706077221 */ /* 0x002fc80000010000 */
[C---:B--2---:R-:W-:Y:S02]  /*13590*/  FADD.FTZ R19, R3.reuse, R7 ;  /* 0x0000000703137221 */ /* 0x044fe40000010000 */
[----:B------:R-:W1:Y:S01]  /*135a0*/  MUFU.EX2 R7, R23 ;  /* 0x0000001700077308 */ /* 0x000e620000000800 */
[----:B------:R-:W-:Y:S01]  /*135b0*/  F2FP.BF16.PACK_AB R9, R3, R6 ;  /* 0x000000060309723e */ /* 0x000fe200000010ff */
[----:B------:R-:W-:Y:S01]  /*135c0*/  IMAD.WIDE.U32 R14, R14, -0x326172a9, RZ ;  /* 0xcd9e8d570e0e7825 */ /* 0x000fe200078e00ff */
[----:B------:R-:W-:-:S05]  /*135d0*/  UIADD3 UR7, UR32, -0x4ab325aa, URZ ;  /* 0xb54cda5620077890 */ /* 0x000fca000fffe03f */
[----:B------:R-:W2:Y:S01]  /*135e0*/  MUFU.EX2 R6, R20 ;  /* 0x0000001400067308 */ /* 0x000ea20000000800 */
[----:B------:R-:W-:Y:S02]  /*135f0*/  SHF.R.U32.HI R3, RZ, 0x18, R4 ;  /* 0x00000018ff037819 */ /* 0x000fe40000011604 */
[----:B------:R-:W-:Y:S01]  /*13600*/  LOP3.LUT R4, R15, UR9, R172, 0x96, !PT ;  /* 0x000000090f047c12 */ /* 0x000fe2000f8e96ac */
[----:B------:R-:W-:Y:S01]  /*13610*/  @!P0 HFMA2.BF16_V2 R174, -RZ.H0_H0, RZ.H0_H0, -R204.H0_H0 ;  /* 0x200000ffffae8231 */ /* 0x000fe200003409cc */
[----:B------:R-:W-:Y:S01]  /*13620*/  F2FP.BF16.PACK_AB R21, R12, R13 ;  /* 0x0000000d0c15723e */ /* 0x000fe200000010ff */
[----:B------:R-:W-:Y:S01]  /*13630*/  UIADD3 UR6, UR33, 0x646e171e, URZ ;  /* 0x646e171e21067890 */ /* 0x000fe2000fffe03f */
[----:B------:R-:W-:Y:S01]  /*13640*/  LOP3.LUT R12, R5, UR7, R14, 0x96, !PT ;  /* 0x00000007050c7c12 */ /* 0x000fe2000f8e960e */
[----:B------:R-:W-:Y:S01]  /*13650*/  IMAD.WIDE.U32 R4, R4, -0x2daee0ad, RZ ;  /* 0xd2511f5304047825 */ /* 0x000fe200078e00ff */
[C---:B------:R-:W-:Y:S02]  /*13660*/  PRMT R196, R9.reuse, 0x7610, R196 ;  /* 0x0000761009c47816 */ /* 0x040fe400000000c4 */
[----:B------:R-:W-:Y:S01]  /*13670*/  PRMT R27, R9, 0x7632, R27 ;  /* 0x00007632091b7816 */ /* 0x000fe2000000001b */
[----:B-1----:R-:W-:Y:S01]  /*13680*/  FADD.FTZ R9, R7, R212 ;  /* 0x000000d407097221 */ /* 0x002fe20000010000 */
[----:B------:R-:W-:-:S02]  /*13690*/  PRMT R179, R215, 0x5410, R204 ;  /* 0x00005410d7b37816 */ /* 0x000fc400000000cc */
[----:B------:R-:W-:Y:S01]  /*136a0*/  @!P0 PRMT R204, R174, 0x5410, RZ ;  /* 0x00005410aecc8816 */ /* 0x000fe200000000ff */
[C---:B--2---:R-:W-:Y:S01]  /*136b0*/  FADD.FTZ R20, R6.reuse, R9 ;  /* 0x0000000906147221 */ /* 0x044fe20000010000 */
[----:B------:R-:W-:Y:S02]  /*136c0*/  F2FP.BF16.PACK_AB R13, R6, R7 ;  /* 0x00000007060d723e */ /* 0x000fe400000010ff */
[----:B------:R-:W-:Y:S02]  /*136d0*/  ISETP.GE.U32.AND P0, PT, R240, R3, PT ;  /* 0x00000003f000720c */ /* 0x000fe40003f06070 */
[----:B------:R-:W-:Y:S02]  /*136e0*/  LOP3.LUT R6, R4, 0xff, RZ, 0xc0, !PT ;  /* 0x000000ff04067812 */ /* 0x000fe400078ec0ff */
[----:B------:R-:W-:Y:S02]  /*136f0*/  LOP3.LUT R3, R5, UR6, R8, 0x96, !PT ;  /* 0x0000000605037c12 */ /* 0x000fe4000f8e9608 */
[----:B------:R-:W-:-:S02]  /*13700*/  ISETP.GE.U32.AND P3, PT, R240, R6, PT ;  /* 0x00000006f000720c */ /* 0x000fc40003f66070 */
[--C-:B------:R-:W-:Y:S02]  /*13710*/  SHF.R.U32.HI R8, RZ, 0x10, R3.reuse ;  /* 0x00000010ff087819 */ /* 0x100fe40000011603 */
[C---:B------:R-:W-:Y:S02]  /*13720*/  LOP3.LUT R6, R3.reuse, 0xff, RZ, 0xc0, !PT ;  /* 0x000000ff03067812 */ /* 0x040fe400078ec0ff */
[----:B------:R-:W-:Y:S02]  /*13730*/  SHF.R.U32.HI R7, RZ, 0x18, R3 ;  /* 0x00000018ff077819 */ /* 0x000fe40000011603 */
[----:B------:R-:W-:Y:S01]  /*13740*/  LOP3.LUT R3, R3, 0xffff, RZ, 0xc0, !PT ;  /* 0x0000ffff03037812 */ /* 0x000fe200078ec0ff */
[----:B------:R-:W-:-:S03]  /*13750*/  @!P2 HFMA2.BF16_V2 R175, -RZ.H0_H0, RZ.H0_H0, -R215.H0_H0 ;  /* 0x200000ffffafa231 */ /* 0x000fc600003409d7 */
[----:B------:R-:W-:-:S04]  /*13760*/  SHF.R.U32.HI R3, RZ, 0x8, R3 ;  /* 0x00000008ff037819 */ /* 0x000fc80000011603 */
[----:B------:R-:W-:Y:S02]  /*13770*/  LOP3.LUT R3, R3, 0xffff, RZ, 0xc0, !PT ;  /* 0x0000ffff03037812 */ /* 0x000fe400078ec0ff */
[----:B------:R-:W-:Y:S02]  /*13780*/  @!P2 PRMT R215, R175, 0x5410, RZ ;  /* 0x00005410afd7a816 */ /* 0x000fe400000000ff */
[C---:B------:R-:W-:Y:S02]  /*13790*/  ISETP.GE.U32.AND P6, PT, R240.reuse, R6, PT ;  /* 0x00000006f000720c */ /* 0x040fe40003fc6070 */
[----:B------:R-:W-:Y:S02]  /*137a0*/  ISETP.GE.U32.AND P2, PT, R240, R3, PT ;  /* 0x00000003f000720c */ /* 0x000fe40003f46070 */
[C---:B------:R-:W-:Y:S02]  /*137b0*/  PRMT R203, R13.reuse, 0x7610, R203 ;  /* 0x000076100dcb7816 */ /* 0x040fe400000000cb */
[----:B------:R-:W-:Y:S01]  /*137c0*/  PRMT R202, R13, 0x7632, R202 ;  /* 0x000076320dca7816 */ /* 0x000fe200000000ca */
[----:B------:R-:W-:Y:S01]  /*137d0*/  @!P1 HFMA2.BF16_V2 R177, -RZ.H0_H0, RZ.H0_H0, -R196.H0_H0 ;  /* 0x200000ffffb19231 */ /* 0x000fe200003409c4 */
[----:B------:R-:W-:-:S05]  /*137e0*/  PRMT R175, R196, 0x5410, R27 ;  /* 0x00005410c4af7816 */ /* 0x000fca000000001b */
[----:B------:R-:W-:Y:S02]  /*137f0*/  @!P6 HFMA2.BF16_V2 R186, -RZ.H0_H0, RZ.H0_H0, -R203.H0_H0 ;  /* 0x200000ffffbae231 */ /* 0x000fe400003409cb */
[----:B------:R-:W-:Y:S01]  /*13800*/  @!P2 HFMA2.BF16_V2 R178, -RZ.H0_H0, RZ.H0_H0, -R202.H0_H0 ;  /* 0x200000ffffb2a231 */ /* 0x000fe200003409ca */
[----:B------:R-:W-:Y:S01]  /*13810*/  @!P1 PRMT R196, R177, 0x5410, RZ ;  /* 0x00005410b1c49816 */ /* 0x000fe200000000ff */
[----:B------:R-:W-:Y:S01]  /*13820*/  STL [R1+0x168], R133 ;  /* 0x0001688501007387 */ /* 0x000fe20000100800 */
[----:B------:R-:W-:Y:S02]  /*13830*/  PRMT R189, R203, 0x5410, R202 ;  /* 0x00005410cbbd7816 */ /* 0x000fe400000000ca */
[----:B------:R-:W-:Y:S01]  /*13840*/  @!P6 PRMT R203, R186, 0x5410, RZ ;  /* 0x00005410bacbe816 */ /* 0x000fe200000000ff */
[----:B------:R-:W-:Y:S01]  /*13850*/  STL [R1+0x178], R132 ;  /* 0x0001788401007387 */ /* 0x000fe20000100800 */
[----:B------:R-:W-:-:S03]  /*13860*/  @!P2 PRMT R202, R178, 0x5410, RZ ;  /* 0x00005410b2caa816 */ /* 0x000fc600000000ff */
[----:B------:R-:W-:Y:S04]  /*13870*/  STL [R1+0x17c], R215 ;  /* 0x00017cd701007387 */ /* 0x000fe80000100800 */
[----:B------:R-:W-:Y:S04]  /*13880*/  STL [R1+0x180], R204 ;  /* 0x000180cc01007387 */ /* 0x000fe80000100800 */
[----:B------:R-:W-:Y:S04]  /*13890*/  STL [R1+0x184], R196 ;  /* 0x000184c401007387 */ /* 0x000fe80000100800 */
[----:B------:R1:W-:Y:S04]  /*138a0*/  STL.64 [R1+0x170], R202 ;  /* 0x000170ca01007387 */ /* 0x0003e80000100a00 */
[----:B-1----:R-:W2:Y:S01]  /*138b0*/  LDL.LU.64 R202, [R1+0x38] ;  /* 0x0000380001ca7983 */ /* 0x002ea20000300a00 */
[----:B------:R-:W1:Y:S01]  /*138c0*/  MUFU.EX2 R6, R34 ;  /* 0x0000002200067308 */ /* 0x000e620000000800 */
[----:B------:R-:W-:-:S02]  /*138d0*/  ISETP.GE.U32.AND P4, PT, R240, R7, PT ;  /* 0x00000007f000720c */ /* 0x000fc40003f86070 */
[----:B------:R-:W-:Y:S02]  /*138e0*/  LOP3.LUT R16, R4, 0xffff, RZ, 0xc0, !PT ;  /* 0x0000ffff04107812 */ /* 0x000fe400078ec0ff */
[--C-:B------:R-:W-:Y:S02]  /*138f0*/  SHF.R.U32.HI R7, RZ, 0x18, R4.reuse ;  /* 0x00000018ff077819 */ /* 0x100fe40000011604 */
[----:B------:R-:W-:Y:S02]  /*13900*/  SHF.R.U32.HI R5, RZ, 0x10, R4 ;  /* 0x00000010ff057819 */ /* 0x000fe40000011604 */
[----:B------:R-:W3:Y:S02]  /*13910*/  MUFU.EX2 R4, R32 ;  /* 0x0000002000047308 */ /* 0x000ee40000000800 */
[----:B------:R-:W-:Y:S01]  /*13920*/  LOP3.LUT R5, R5, 0xff, RZ, 0xc0, !PT ;  /* 0x000000ff05057812 */ /* 0x000fe200078ec0ff */
[----:B------:R-:W-:Y:S01]  /*13930*/  @!P0 HFMA2.BF16_V2 R176, -RZ.H0_H0, RZ.H0_H0, -R27.H0_H0 ;  /* 0x200000ffffb08231 */ /* 0x000fe2000034091b */
[----:B------:R-:W-:-:S02]  /*13940*/  LOP3.LUT R8, R8, 0xff, RZ, 0xc0, !PT ;  /* 0x000000ff08087812 */ /* 0x000fc400078ec0ff */
[----:B------:R-:W-:Y:S01]  /*13950*/  ISETP.GE.U32.AND P1, PT, R240, R5, PT ;  /* 0x00000005f000720c */ /* 0x000fe20003f26070 */
[----:B-1----:R-:W-:Y:S01]  /*13960*/  FADD.FTZ R5, R6, R19 ;  /* 0x0000001306057221 */ /* 0x002fe20000010000 */
[----:B------:R-:W-:Y:S02]  /*13970*/  LOP3.LUT R3, R12, 0xffff, RZ, 0xc0, !PT ;  /* 0x0000ffff0c037812 */ /* 0x000fe400078ec0ff */
[----:B------:R-:W-:Y:S02]  /*13980*/  ISETP.GE.U32.AND P5, PT, R240, R8, PT ;  /* 0x00000008f000720c */ /* 0x000fe40003fa6070 */
[----:B------:R-:W-:Y:S01]  /*13990*/  @!P0 PRMT R27, R176, 0x5410, RZ ;  /* 0x00005410b01b8816 */ /* 0x000fe200000000ff */
[----:B------:R-:W-:Y:S01]  /*139a0*/  MUFU.EX2 R9, R170 ;  /* 0x000000aa00097308 */ /* 0x000fe20000000800 */
[----:B------:R-:W-:Y:S01]  /*139b0*/  ISETP.GE.U32.AND P0, PT, R240, R7, PT ;  /* 0x00000007f000720c */ /* 0x000fe20003f06070 */
[----:B---3--:R-:W-:Y:S01]  /*139c0*/  FADD.FTZ R8, R4, R5 ;  /* 0x0000000504087221 */ /* 0x008fe20000010000 */
[----:B------:R-:W-:-:S02]  /*139d0*/  SHF.R.U32.HI R3, RZ, 0x8, R3 ;  /* 0x00000008ff037819 */ /* 0x000fc40000011603 */
[----:B------:R-:W-:-:S03]  /*139e0*/  F2FP.BF16.PACK_AB R7, R4, R6 ;  /* 0x000000060407723e */ /* 0x000fc600000010ff */
[----:B------:R-:W1:Y:S01]  /*139f0*/  MUFU.EX2 R5, R171 ;  /* 0x000000ab00057308 */ /* 0x000e620000000800 */
[----:B------:R-:W-:-:S07]  /*13a00*/  LOP3.LUT R3, R3, 0xffff, RZ, 0xc0, !PT ;  /* 0x0000ffff03037812 */ /* 0x000fce00078ec0ff */
[----:B------:R-:W3:Y:S01]  /*13a10*/  MUFU.EX2 R4, R30 ;  /* 0x0000001e00047308 */ /* 0x000ee20000000800 */
[----:B------:R-:W-:Y:S02]  /*13a20*/  SHF.R.U32.HI R6, RZ, 0x8, R16 ;  /* 0x00000008ff067819 */ /* 0x000fe40000011610 */
[----:B------:R-:W-:Y:S02]  /*13a30*/  ISETP.GE.U32.AND P6, PT, R240, R3, PT ;  /* 0x00000003f000720c */ /* 0x000fe40003fc6070 */
[----:B------:R-:W-:-:S03]  /*13a40*/  LOP3.LUT R6, R6, 0xffff, RZ, 0xc0, !PT ;  /* 0x0000ffff06067812 */ /* 0x000fc600078ec0ff */
[----:B------:R-:W4:Y:S01]  /*13a50*/  MUFU.EX2 R3, R26 ;  /* 0x0000001a00037308 */ /* 0x000f220000000800 */
[----:B------:R-:W-:Y:S01]  /*13a60*/  ISETP.GE.U32.AND P2, PT, R240, R6, PT ;  /* 0x00000006f000720c */ /* 0x000fe20003f46070 */
[----:B-1----:R-:W-:Y:S01]  /*13a70*/  FADD.FTZ R20, R5, R20 ;  /* 0x0000001405147221 */ /* 0x002fe20000010000 */
[----:B------:R-:W-:Y:S02]  /*13a80*/  F2FP.BF16.PACK_AB R6, R9, R5 ;  /* 0x000000050906723e */ /* 0x000fe400000010ff */
[C---:B------:R-:W-:Y:S01]  /*13a90*/  PRMT R206, R7.reuse, 0x7632, R206 ;  /* 0x0000763207ce7816 */ /* 0x040fe200000000ce */
[----:B---3--:R-:W-:Y:S02]  /*13aa0*/  FADD.FTZ R5, R4, R8 ;  /* 0x0000000804057221 */ /* 0x008fe40000010000 */
[----:B------:R-:W1:Y:S01]  /*13ab0*/  MUFU.EX2 R8, R24 ;  /* 0x0000001800087308 */ /* 0x000e620000000800 */
[----:B------:R-:W-:Y:S01]  /*13ac0*/  PRMT R201, R7, 0x7610, R201 ;  /* 0x0000761007c97816 */ /* 0x000fe200000000c9 */
[----:B------:R-:W-:Y:S01]  /*13ad0*/  @!P4 HFMA2.BF16_V2 R209, -RZ.H0_H0, RZ.H0_H0, -R206.H0_H0 ;  /* 0x200000ffffd1c231 */ /* 0x000fe200003409ce */
[----:B------:R-:W-:-:S02]  /*13ae0*/  PRMT R207, R6, 0x7610, R207 ;  /* 0x0000761006cf7816 */ /* 0x000fc400000000cf */
[----:B------:R-:W-:-:S03]  /*13af0*/  PRMT R217, R6, 0x7632, R217 ;  /* 0x0000763206d97816 */ /* 0x000fc600000000d9 */
[----:B------:R-:W3:Y:S01]  /*13b00*/  MUFU.EX2 R7, R33 ;  /* 0x0000002100077308 */ /* 0x000ee20000000800 */
[C---:B----4-:R-:W-:Y:S01]  /*13b10*/  FADD.FTZ R19, R3.reuse, R5 ;  /* 0x0000000503137221 */ /* 0x050fe20000010000 */
[----:B------:R-:W-:Y:S02]  /*13b20*/  F2FP.BF16.PACK_AB R4, R3, R4 ;  /* 0x000000040304723e */ /* 0x000fe400000010ff */
[----:B------:R-:W-:Y:S02]  /*13b30*/  LOP3.LUT R3, R12, 0xff, RZ, 0xc0, !PT ;  /* 0x000000ff0c037812 */ /* 0x000fe400078ec0ff */
[----:B------:R-:W-:Y:S02]  /*13b40*/  PRMT R195, R201, 0x5410, R206 ;  /* 0x00005410c9c37816 */ /* 0x000fe400000000ce */
[----:B------:R-:W4:Y:S01]  /*13b50*/  MUFU.EX2 R6, R22 ;  /* 0x0000001600067308 */ /* 0x000f220000000800 */
[----:B------:R-:W-:Y:S02]  /*13b60*/  @!P4 PRMT R206, R209, 0x5410, RZ ;  /* 0x00005410d1cec816 */ /* 0x000fe400000000ff */
[----:B------:R-:W-:Y:S01]  /*13b70*/  ISETP.GE.U32.AND P4, PT, R240, R3, PT ;  /* 0x00000003f000720c */ /* 0x000fe20003f86070 */
[----:B------:R-:W-:Y:S01]  /*13b80*/  @!P5 HFMA2.BF16_V2 R208, -RZ.H0_H0, RZ.H0_H0, -R201.H0_H0 ;  /* 0x200000ffffd0d231 */ /* 0x000fe200003409c9 */
[----:B------:R-:W-:-:S03]  /*13b90*/  PRMT R185, R4, 0x7610, R185 ;  /* 0x0000761004b97816 */ /* 0x000fc600000000b9 */
[----:B------:R-:W4:Y:S01]  /*13ba0*/  MUFU.EX2 R5, R168 ;  /* 0x000000a800057308 */ /* 0x000f220000000800 */
[----:B------:R-:W-:Y:S01]  /*13bb0*/  PRMT R216, R4, 0x7632, R216 ;  /* 0x0000763204d87816 */ /* 0x000fe200000000d8 */
[----:B-1----:R-:W-:Y:S01]  /*13bc0*/  FADD.FTZ R19, R8, R19 ;  /* 0x0000001308137221 */ /* 0x002fe20000010000 */
[----:B------:R-:W-:Y:S01]  /*13bd0*/  @!P3 HFMA2.BF16_V2 R213, -RZ.H0_H0, RZ.H0_H0, -R207.H0_H0 ;  /* 0x200000ffffd5b231 */ /* 0x000fe200003409cf */
[----:B------:R-:W-:Y:S01]  /*13be0*/  @!P5 PRMT R201, R208, 0x5410, RZ ;  /* 0x00005410d0c9d816 */ /* 0x000fe200000000ff */
[----:B------:R-:W-:-:S03]  /*13bf0*/  @!P2 HFMA2.BF16_V2 R210, -RZ.H0_H0, RZ.H0_H0, -R217.H0_H0 ;  /* 0x200000ffffd2a231 */ /* 0x000fc600003409d9 */
[----:B------:R-:W1:Y:S01]  /*13c00*/  MUFU.EX2 R4, R135 ;  /* 0x0000008700047308 */ /* 0x000e620000000800 */
[----:B------:R-:W-:Y:S01]  /*13c10*/  @!P1 HFMA2.BF16_V2 R218, -RZ.H0_H0, RZ.H0_H0, -R185.H0_H0 ;  /* 0x200000ffffda9231 */ /* 0x000fe200003409b9 */
[----:B------:R-:W-:Y:S01]  /*13c20*/  PRMT R16, R21, 0x7610, R16 ;  /* 0x0000761015107816 */ /* 0x000fe20000000010 */
[----:B---3--:R-:W-:Y:S01]  /*13c30*/  FADD.FTZ R19, R7, R19 ;  /* 0x0000001307137221 */ /* 0x008fe20000010000 */
[----:B------:R-:W-:Y:S01]  /*13c40*/  PRMT R194, R207, 0x5410, R217 ;  /* 0x00005410cfc27816 */ /* 0x000fe200000000d9 */
[----:B------:R-:W-:Y:S01]  /*13c50*/  STL [R1+0x188], R195 ;  /* 0x000188c301007387 */ /* 0x000fe20000100800 */
[----:B------:R-:W-:Y:S02]  /*13c60*/  @!P3 PRMT R207, R213, 0x5410, RZ ;  /* 0x00005410d5cfb816 */ /* 0x000fe400000000ff */
[----:B------:R3:W1:Y:S01]  /*13c70*/  MUFU.EX2 R3, R169 ;  /* 0x000000a900037308 */ /* 0x0006620000000800 */
[----:B------:R-:W-:Y:S01]  /*13c80*/  @!P2 PRMT R217, R210, 0x5410, RZ ;  /* 0x00005410d2d9a816 */ /* 0x000fe200000000ff */
[----:B------:R-:W-:Y:S01]  /*13c90*/  FADD.FTZ R20, R9, R20 ;  /* 0x0000001409147221 */ /* 0x000fe20000010000 */
[----:B------:R-:W-:Y:S01]  /*13ca0*/  STL [R1+0x18c], R201 ;  /* 0x00018cc901007387 */ /* 0x000fe20000100800 */
[----:B------:R-:W-:Y:S01]  /*13cb0*/  PRMT R193, R185, 0x5410, R216 ;  /* 0x00005410b9c17816 */ /* 0x000fe200000000d8 */
[----:B----4-:R-:W-:Y:S01]  /*13cc0*/  FADD.FTZ R9, R6, R19 ;  /* 0x0000001306097221 */ /* 0x010fe20000010000 */
[----:B------:R-:W-:Y:S01]  /*13cd0*/  PRMT R13, R21, 0x7632, R13 ;  /* 0x00007632150d7816 */ /* 0x000fe2000000000d */
[----:B------:R-:W-:Y:S01]  /*13ce0*/  STL [R1+0x190], R206 ;  /* 0x000190ce01007387 */ /* 0x000fe20000100800 */
[----:B------:R-:W-:Y:S01]  /*13cf0*/  @!P4 HFMA2.BF16_V2 R220, -RZ.H0_H0, RZ.H0_H0, -R16.H0_H0 ;  /* 0x200000ffffdcc231 */ /* 0x000fe20000340910 */
[----:B------:R-:W-:Y:S01]  /*13d00*/  @!P1 PRMT R185, R218, 0x5410, RZ ;  /* 0x00005410dab99816 */ /* 0x000fe200000000ff */
[----:B------:R-:W-:Y:S01]  /*13d10*/  IMAD.WIDE.U32 R24, R222, -0x326172a9, RZ ;  /* 0xcd9e8d57de187825 */ /* 0x000fe200078e00ff */
[----:B------:R-:W-:Y:S01]  /*13d20*/  STL [R1+0x194], R194 ;  /* 0x000194c201007387 */ /* 0x000fe20000100800 */
[----:B------:R-:W-:-:S02]  /*13d30*/  PRMT R174, R16, 0x5410, R13 ;  /* 0x0000541010ae7816 */ /* 0x000fc4000000000d */
[----:B------:R-:W-:Y:S01]  /*13d40*/  FADD.FTZ R9, R5, R9 ;  /* 0x0000000905097221 */ /* 0x000fe20000010000 */
[----:B------:R-:W-:Y:S01]  /*13d50*/  STL [R1+0x198], R207 ;  /* 0x000198cf01007387 */ /* 0x000fe20000100800 */
[----:B------:R-:W-:Y:S01]  /*13d60*/  @!P4 PRMT R16, R220, 0x5410, RZ ;  /* 0x00005410dc10c816 */ /* 0x000fe200000000ff */
[-C--:B------:R-:W-:Y:S02]  /*13d70*/  FMUL.FTZ R229, R61, R2.reuse ;  /* 0x000000023de57220 */ /* 0x080fe40000410000 */
[----:B------:R-:W-:Y:S01]  /*13d80*/  STL [R1+0x19c], R217 ;  /* 0x00019cd901007387 */ /* 0x000fe20000100800 */
[----:B------:R-:W-:Y:S01]  /*13d90*/  FMUL.FTZ R236, R68, R2 ;  /* 0x0000000244ec7220 */ /* 0x000fe20000410000 */
[----:B------:R-:W-:Y:S02]  /*13da0*/  F2FP.BF16.PACK_AB R19, R7, R8 ;  /* 0x000000080713723e */ /* 0x000fe400000010ff */
[----:B------:R-:W-:Y:S01]  /*13db0*/  STL [R1+0x1a0], R193 ;  /* 0x0001a0c101007387 */ /* 0x000fe20000100800 */
[----:B------:R-:W-:-:S02]  /*13dc0*/  FMUL.FTZ R164, R164, R2 ;  /* 0x00000002a4a47220 */ /* 0x000fc40000410000 */
[-C--:B------:R-:W-:Y:S01]  /*13dd0*/  FMUL.FTZ R165, R165, R2.reuse ;  /* 0x00000002a5a57220 */ /* 0x080fe20000410000 */
[----:B------:R4:W-:Y:S01]  /*13de0*/  STL [R1+0x1a4], R185 ;  /* 0x0001a4b901007387 */ /* 0x0009e20000100800 */
        /* <DEDUP_REMOVED lines=54> */
[-C--:B----4-:R-:W-:Y:S02]  /*14150*/  FMUL.FTZ R185, R120, R2.reuse ;  /* 0x0000000278b97220 */ /* 0x090fe40000410000 */
[-C--:B------:R-:W-:Y:S02]  /*14160*/  FMUL.FTZ R193, R121, R2.reuse ;  /* 0x0000000279c17220 */ /* 0x080fe40000410000 */
[-C--:B------:R-:W-:Y:S02]  /*14170*/  FMUL.FTZ R194, R124, R2.reuse ;  /* 0x000000027cc27220 */ /* 0x080fe40000410000 */
[-C--:B------:R-:W-:Y:S02]  /*14180*/  FMUL.FTZ R206, R125, R2.reuse ;  /* 0x000000027dce7220 */ /* 0x080fe40000410000 */
[----:B------:R-:W-:-:S02]  /*14190*/  FMUL.FTZ R196, R128, R2 ;  /* 0x0000000280c47220 */ /* 0x000fc40000410000 */
[----:B------:R-:W-:Y:S01]  /*141a0*/  FMUL.FTZ R204, R129, R2 ;  /* 0x0000000281cc7220 */ /* 0x000fe20000410000 */
[----:B------:R-:W-:Y:S01]  /*141b0*/  LOP3.LUT R2, R25, UR5, R198, 0x96, !PT ;  /* 0x0000000519027c12 */ /* 0x000fe2000f8e96c6 */
[----:B-1----:R-:W-:Y:S01]  /*141c0*/  FADD.FTZ R7, R4, R9 ;  /* 0x0000000904077221 */ /* 0x002fe20000010000 */
[----:B------:R-:W-:-:S03]  /*141d0*/  F2FP.BF16.PACK_AB R22, R3, R4 ;  /* 0x000000040316723e */ /* 0x000fc600000010ff */
[----:B------:R-:W-:Y:S02]  /*141e0*/  FADD.FTZ R23, R3, R7 ;  /* 0x0000000703177221 */ /* 0x000fe40000010000 */
[----:B------:R-:W-:-:S05]  /*141f0*/  IMAD.WIDE.U32 R2, R2, -0x2daee0ad, RZ ;  /* 0xd2511f5302027825 */ /* 0x000fca00078e00ff */
[----:B------:R-:W-:Y:S02]  /*14200*/  LOP3.LUT R3, R3, UR14, R190, 0x96, !PT ;  /* 0x0000000e03037c12 */ /* 0x000fe4000f8e96be */
[----:B------:R-:W-:-:S03]  /*14210*/  F2FP.BF16.PACK_AB R21, R5, R6 ;  /* 0x000000060515723e */ /* 0x000fc600000010ff */
[----:B------:R-:W-:Y:S01]  /*14220*/  IMAD.WIDE.U32 R8, R3, -0x326172a9, RZ ;  /* 0xcd9e8d5703087825 */ /* 0x000fe200078e00ff */
[----:B------:R-:W1:Y:S01]  /*14230*/  LDC.U8 R73, c[0x0][0x2d8] ;  /* 0x0000b600ff497b82 */ /* 0x000e620000000000 */
[----:B--2---:R-:W-:-:S05]  /*14240*/  LOP3.LUT R4, R203, UR4, R24, 0x96, !PT ;  /* 0x00000004cb047c12 */ /* 0x004fca000f8e9618 */
[----:B------:R-:W-:Y:S01]  /*14250*/  IMAD.WIDE.U32 R4, R4, -0x2daee0ad, RZ ;  /* 0xd2511f5304047825 */ /* 0x000fe200078e00ff */
[----:B------:R-:W-:-:S04]  /*14260*/  LOP3.LUT R3, R9, UR13, R202, 0x96, !PT ;  /* 0x0000000d09037c12 */ /* 0x000fc8000f8e96ca */
[----:B------:R-:W-:Y:S01]  /*14270*/  LOP3.LUT R6, R5, UR12, R2, 0x96, !PT ;  /* 0x0000000c05067c12 */ /* 0x000fe2000f8e9602 */
[----:B------:R-:W-:-:S04]  /*14280*/  IMAD.WIDE.U32 R2, R3, -0x2daee0ad, RZ ;  /* 0xd2511f5303027825 */ /* 0x000fc800078e00ff */
[----:B------:R-:W-:Y:S01]  /*14290*/  IMAD.WIDE.U32 R6, R6, -0x326172a9, RZ ;  /* 0xcd9e8d5706067825 */ /* 0x000fe200078e00ff */
[----:B------:R-:W-:-:S04]  /*142a0*/  LOP3.LUT R4, R3, UR10, R4, 0x96, !PT ;  /* 0x0000000a03047c12 */ /* 0x000fc8000f8e9604 */
[----:B------:R-:W-:-:S05]  /*142b0*/  LOP3.LUT R3, R7, UR11, R8, 0x96, !PT ;  /* 0x0000000b07037c12 */ /* 0x000fca000f8e9608 */
[----:B------:R-:W-:-:S05]  /*142c0*/  IMAD.WIDE.U32 R8, R3, -0x2daee0ad, RZ ;  /* 0xd2511f5303087825 */ /* 0x000fca00078e00ff */
[----:B------:R-:W-:Y:S01]  /*142d0*/  LOP3.LUT R2, R9, UR8, R2, 0x96, !PT ;  /* 0x0000000809027c12 */ /* 0x000fe2000f8e9602 */
[----:B------:R-:W-:-:S04]  /*142e0*/  IMAD.WIDE.U32 R4, R4, -0x326172a9, RZ ;  /* 0xcd9e8d5704047825 */ /* 0x000fc800078e00ff */
[----:B------:R-:W-:Y:S01]  /*142f0*/  IMAD.WIDE.U32 R2, R2, -0x326172a9, RZ ;  /* 0xcd9e8d5702027825 */ /* 0x000fe200078e00ff */
[----:B------:R-:W-:-:S04]  /*14300*/  LOP3.LUT R6, R5, UR9, R6, 0x96, !PT ;  /* 0x0000000905067c12 */ /* 0x000fc8000f8e9606 */
[----:B------:R-:W-:-:S04]  /*14310*/  LOP3.LUT R4, R3, UR7, R4, 0x96, !PT ;  /* 0x0000000703047c12 */ /* 0x000fc8000f8e9604 */
[----:B------:R-:W-:-:S04]  /*14320*/  LOP3.LUT R5, R4, 0xff, RZ, 0xc0, !PT ;  /* 0x000000ff04057812 */ /* 0x000fc800078ec0ff */
[----:B-1----:R-:W-:Y:S02]  /*14330*/  ISETP.GE.U32.AND P4, PT, R73, R5, PT ;  /* 0x000000054900720c */ /* 0x002fe40003f86070 */
[----:B------:R-:W-:-:S04]  /*14340*/  LOP3.LUT R5, R4, 0xffff, RZ, 0xc0, !PT ;  /* 0x0000ffff04057812 */ /* 0x000fc800078ec0ff */
[----:B------:R-:W-:-:S04]  /*14350*/  SHF.R.U32.HI R5, RZ, 0x8, R5 ;  /* 0x00000008ff057819 */ /* 0x000fc80000011605 */
[----:B------:R-:W-:-:S04]  /*14360*/  LOP3.LUT R5, R5, 0xffff, RZ, 0xc0, !PT ;  /* 0x0000ffff05057812 */ /* 0x000fc800078ec0ff */
[----:B------:R-:W-:Y:S02]  /*14370*/  ISETP.GE.U32.AND P3, PT, R73, R5, PT ;  /* 0x000000054900720c */ /* 0x000fe40003f66070 */
[--C-:B------:R-:W-:Y:S02]  /*14380*/  SHF.R.U32.HI R5, RZ, 0x10, R4.reuse ;  /* 0x00000010ff057819 */ /* 0x100fe40000011604 */
[----:B------:R-:W-:Y:S01]  /*14390*/  SHF.R.U32.HI R4, RZ, 0x18, R4 ;  /* 0x00000018ff047819 */ /* 0x000fe20000011604 */
[----:B------:R-:W-:-:S03]  /*143a0*/  @!P6 HFMA2.BF16_V2 R219, -RZ.H0_H0, RZ.H0_H0, -R13.H0_H0 ;  /* 0x200000ffffdbe231 */ /* 0x000fc6000034090d */
[----:B------:R-:W-:Y:S02]  /*143b0*/  ISETP.GE.U32.AND P1, PT, R73, R4, PT ;  /* 0x000000044900720c */ /* 0x000fe40003f26070 */
[C---:B------:R-:W-:Y:S02]  /*143c0*/  LOP3.LUT R4, R2.reuse, 0xff, RZ, 0xc0, !PT ;  /* 0x000000ff02047812 */ /* 0x040fe400078ec0ff */
[----:B------:R-:W-:Y:S02]  /*143d0*/  @!P6 PRMT R13, R219, 0x5410, RZ ;  /* 0x00005410db0de816 */ /* 0x000fe400000000ff */
[----:B------:R-:W-:Y:S02]  /*143e0*/  ISETP.GE.U32.AND P6, PT, R73, R4, PT ;  /* 0x000000044900720c */ /* 0x000fe40003fc6070 */
[----:B------:R-:W-:Y:S02]  /*143f0*/  SHF.R.U32.HI R4, RZ, 0x10, R2 ;  /* 0x00000010ff047819 */ /* 0x000fe40000011602 */
[----:B------:R-:W-:-:S02]  /*14400*/  LOP3.LUT R9, R2, 0xffff, RZ, 0xc0, !PT ;  /* 0x0000ffff02097812 */ /* 0x000fc400078ec0ff */
[----:B------:R-:W-:Y:S02]  /*14410*/  SHF.R.U32.HI R2, RZ, 0x18, R2 ;  /* 0x00000018ff027819 */ /* 0x000fe40000011602 */
[----:B------:R-:W-:Y:S02]  /*14420*/  LOP3.LUT R3, R4, 0xff, RZ, 0xc0, !PT ;  /* 0x000000ff04037812 */ /* 0x000fe400078ec0ff */
[C---:B------:R-:W-:Y:S02]  /*14430*/  ISETP.GE.U32.AND P2, PT, R73.reuse, R2, PT ;  /* 0x000000024900720c */ /* 0x040fe40003f46070 */
[----:B------:R-:W-:Y:S01]  /*14440*/  ISETP.GE.U32.AND P5, PT, R73, R3, PT ;  /* 0x000000034900720c */ /* 0x000fe20003fa6070 */
[----:B------:R-:W-:Y:S01]  /*14450*/  IMAD.WIDE.U32 R2, R6, -0x2daee0ad, RZ ;  /* 0xd2511f5306027825 */ /* 0x000fe200078e00ff */
[----:B------:R1:W2:Y:S01]  /*14460*/  MUFU.EX2 R4, R223 ;  /* 0x000000df00047308 */ /* 0x0002a20000000800 */
[----:B------:R-:W-:Y:S01]  /*14470*/  F2FP.BF16.PACK_AB R26, R17, R18 ;  /* 0x00000012111a723e */ /* 0x000fe200000010ff */
[----:B------:R-:W-:-:S02]  /*14480*/  @!P0 HFMA2.BF16_V2 R211, -RZ.H0_H0, RZ.H0_H0, -R216.H0_H0 ;  /* 0x200000ffffd38231 */ /* 0x000fc400003409d8 */
[----:B------:R-:W-:Y:S02]  /*14490*/  LOP3.LUT R6, R3, UR6, R8, 0x96, !PT ;  /* 0x0000000603067c12 */ /* 0x000fe4000f8e9608 */
[C---:B------:R-:W-:Y:S02]  /*144a0*/  LOP3.LUT R8, R2.reuse, 0xff, RZ, 0xc0, !PT ;  /* 0x000000ff02087812 */ /* 0x040fe400078ec0ff */
[----:B------:R-:W-:Y:S02]  /*144b0*/  LOP3.LUT R17, R2, 0xffff, RZ, 0xc0, !PT ;  /* 0x0000ffff02117812 */ /* 0x000fe400078ec0ff */
[--C-:B------:R-:W-:Y:S02]  /*144c0*/  SHF.R.U32.HI R18, RZ, 0x10, R2.reuse ;  /* 0x00000010ff127819 */ /* 0x100fe40000011602 */
[----:B------:R-:W-:Y:S02]  /*144d0*/  SHF.R.U32.HI R7, RZ, 0x18, R2 ;  /* 0x00000018ff077819 */ /* 0x000fe40000011602 */
[----:B------:R3:W4:Y:S01]  /*144e0*/  MUFU.EX2 R2, R226 ;  /* 0x000000e200027308 */ /* 0x0007220000000800 */
[----:B------:R-:W-:Y:S01]  /*144f0*/  @!P0 PRMT R216, R211, 0x5410, RZ ;  /* 0x00005410d3d88816 */ /* 0x000fe200000000ff */
[-C--:B------:R-:W-:Y:S01]  /*14500*/  FMUL.FTZ R166, R166, R0.reuse ;  /* 0x00000000a6a67220 */ /* 0x080fe20000410000 */
[----:B------:R-:W-:Y:S01]  /*14510*/  LOP3.LUT R5, R5, 0xff, RZ, 0xc0, !PT ;  /* 0x000000ff05057812 */ /* 0x000fe200078ec0ff */
[----:B------:R-:W-:-:S02]  /*14520*/  FMUL.FTZ R167, R167, R0 ;  /* 0x00000000a7a77220 */ /* 0x000fc40000410000 */
[----:B------:R1:W-:Y:S01]  /*14530*/  STL [R1+0x1a8], R216 ;  /* 0x0001a8d801007387 */ /* 0x0003e20000100800 */
        /* <DEDUP_REMOVED lines=21> */
[-C--:B-1----:R-:W-:Y:S02]  /*14690*/  FMUL.FTZ R223, R51, R0.reuse ;  /* 0x0000000033df7220 */ /* 0x082fe40000410000 */
[-C--:B---3--:R-:W-:Y:S02]  /*146a0*/  FMUL.FTZ R226, R54, R0.reuse ;  /* 0x0000000036e27220 */ /* 0x088fe40000410000 */
        /* <DEDUP_REMOVED lines=39> */
[----:B--2---:R-:W-:Y:S01]  /*14920*/  FADD.FTZ R0, R4, R20 ;  /* 0x0000001404007221 */ /* 0x004fe20000010000 */
[----:B------:R-:W-:Y:S02]  /*14930*/  ISETP.GE.U32.AND P0, PT, R73, R5, PT ;  /* 0x000000054900720c */ /* 0x000fe40003f06070 */
[C---:B----4-:R-:W-:Y:S01]  /*14940*/  F2FP.BF16.PACK_AB R4, R2.reuse, R4 ;  /* 0x000000040204723e */ /* 0x050fe200000010ff */
[----:B------:R-:W-:Y:S02]  /*14950*/  FADD.FTZ R5, R2, R0 ;  /* 0x0000000002057221 */ /* 0x000fe40000010000 */
[----:B------:R-:W1:Y:S01]  /*14960*/  MUFU.EX2 R2, R252 ;  /* 0x000000fc00027308 */ /* 0x000e620000000800 */
[----:B------:R-:W-:-:S07]  /*14970*/  PRMT R187, R4, 0x7610, R187 ;  /* 0x0000761004bb7816 */ /* 0x000fce00000000bb */
[----:B------:R2:W3:Y:S01]  /*14980*/  MUFU.EX2 R0, R197 ;  /* 0x000000c500007308 */ /* 0x0004e20000000800 */
[----:B------:R-:W-:Y:S01]  /*14990*/  SHF.R.U32.HI R3, RZ, 0x8, R9 ;  /* 0x00000008ff037819 */ /* 0x000fe20000011609 */
[----:B------:R-:W-:Y:S01]  /*149a0*/  @!P4 HFMA2.BF16_V2 R38, -RZ.H0_H0, RZ.H0_H0, -R187.H0_H0 ;  /* 0x200000ffff26c231 */ /* 0x000fe200003409bb */
[----:B------:R-:W-:Y:S02]  /*149b0*/  PRMT R133, R4, 0x7632, R133 ;  /* 0x0000763204857816 */ /* 0x000fe40000000085 */
[----:B------:R-:W-:Y:S02]  /*149c0*/  LOP3.LUT R3, R3, 0xffff, RZ, 0xc0, !PT ;  /* 0x0000ffff03037812 */ /* 0x000fe400078ec0ff */
[----:B------:R-:W-:Y:S02]  /*149d0*/  PRMT R205, R19, 0x7632, R205 ;  /* 0x0000763213cd7816 */ /* 0x000fe400000000cd */
[----:B--2---:R-:W-:Y:S02]  /*149e0*/  PRMT R197, R187, 0x5410, R133 ;  /* 0x00005410bbc57816 */ /* 0x004fe40000000085 */
[----:B------:R-:W-:-:S02]  /*149f0*/  @!P4 PRMT R187, R38, 0x5410, RZ ;  /* 0x0000541026bbc816 */ /* 0x000fc400000000ff */
[----:B------:R-:W-:Y:S01]  /*14a00*/  ISETP.GE.U32.AND P4, PT, R73, R3, PT ;  /* 0x000000034900720c */ /* 0x000fe20003f86070 */
[----:B-1----:R-:W-:Y:S01]  /*14a10*/  FADD.FTZ R3, R2, R5 ;  /* 0x0000000502037221 */ /* 0x002fe20000010000 */
[----:B---3--:R-:W-:Y:S01]  /*14a20*/  F2FP.BF16.PACK_AB R2, R0, R2 ;  /* 0x000000020002723e */ /* 0x008fe200000010ff */
[----:B------:R-:W-:-:S03]  /*14a30*/  @!P1 HFMA2.BF16_V2 R37, -RZ.H0_H0, RZ.H0_H0, -R205.H0_H0 ;  /* 0x200000ffff259231 */ /* 0x000fc600003409cd */
[C---:B------:R-:W-:Y:S02]  /*14a40*/  PRMT R252, R2.reuse, 0x7610, R252 ;  /* 0x0000761002fc7816 */ /* 0x040fe400000000fc */
[----:B------:R-:W-:Y:S02]  /*14a50*/  PRMT R219, R2, 0x7632, R219 ;  /* 0x0000763202db7816 */ /* 0x000fe400000000db */
[----:B------:R-:W-:Y:S02]  /*14a60*/  SHF.R.U32.HI R2, RZ, 0x10, R6 ;  /* 0x00000010ff027819 */ /* 0x000fe40000011606 */
[----:B------:R-:W-:Y:S02]  /*14a70*/  PRMT R20, R19, 0x7610, R20 ;  /* 0x0000761013147816 */ /* 0x000fe40000000014 */
[----:B------:R-:W-:Y:S02]  /*14a80*/  LOP3.LUT R2, R2, 0xff, RZ, 0xc0, !PT ;  /* 0x000000ff02027812 */ /* 0x000fe400078ec0ff */
[----:B------:R-:W-:Y:S01]  /*14a90*/  LOP3.LUT R10, R173, UR11, R10, 0x96, !PT ;  /* 0x0000000bad0a7c12 */ /* 0x000fe2000f8e960a */
[----:B------:R-:W-:Y:S01]  /*14aa0*/  @!P6 HFMA2.BF16_V2 R41, -RZ.H0_H0, RZ.H0_H0, -R252.H0_H0 ;  /* 0x200000ffff29e231 */ /* 0x000fe200003409fc */
[----:B------:R-:W-:-:S02]  /*14ab0*/  PRMT R173, R20, 0x5410, R205 ;  /* 0x0000541014ad7816 */ /* 0x000fc400000000cd */
[----:B------:R-:W-:Y:S01]  /*14ac0*/  @!P1 PRMT R205, R37, 0x5410, RZ ;  /* 0x0000541025cd9816 */ /* 0x000fe200000000ff */
[----:B------:R-:W-:Y:S01]  /*14ad0*/  @!P3 HFMA2.BF16_V2 R36, -RZ.H0_H0, RZ.H0_H0, -R133.H0_H0 ;  /* 0x200000ffff24b231 */ /* 0x000fe20000340985 */
[----:B------:R-:W-:Y:S02]  /*14ae0*/  ISETP.GE.U32.AND P1, PT, R73, R2, PT ;  /* 0x000000024900720c */ /* 0x000fe40003f26070 */
[----:B------:R-:W-:Y:S01]  /*14af0*/  MOV R19, R133 ;  /* 0x0000008500137202 */ /* 0x000fe20000000f00 */
[----:B------:R-:W-:Y:S01]  /*14b00*/  IMAD.MOV.U32 R133, RZ, RZ, R192 ;  /* 0x000000ffff857224 */ /* 0x000fe200078e00c0 */
[----:B------:R-:W-:Y:S01]  /*14b10*/  LOP3.LUT R2, R6, 0xff, RZ, 0xc0, !PT ;  /* 0x000000ff06027812 */ /* 0x000fe200078ec0ff */
[----:B------:R-:W-:Y:S01]  /*14b20*/  @!P4 HFMA2.BF16_V2 R40, -RZ.H0_H0, RZ.H0_H0, -R219.H0_H0 ;  /* 0x200000ffff28c231 */ /* 0x000fe200003409db */
[----:B------:R-:W-:Y:S02]  /*14b30*/  PRMT R192, R252, 0x5410, R219 ;  /* 0x00005410fcc07816 */ /* 0x000fe400000000db */
[----:B------:R-:W-:-:S02]  /*14b40*/  @!P6 PRMT R252, R41, 0x5410, RZ ;  /* 0x0000541029fce816 */ /* 0x000fc400000000ff */
[C---:B------:R-:W-:Y:S01]  /*14b50*/  ISETP.GE.U32.AND P6, PT, R73.reuse, R2, PT ;  /* 0x000000024900720c */ /* 0x040fe20003fc6070 */
[----:B------:R-:W-:Y:S01]  /*14b60*/  FADD.FTZ R4, R0, R3 ;  /* 0x0000000300047221 */ /* 0x000fe20000010000 */
[----:B------:R-:W-:Y:S01]  /*14b70*/  SHF.R.U32.HI R2, RZ, 0x18, R6 ;  /* 0x00000018ff027819 */ /* 0x000fe20000011606 */
[----:B------:R1:W2:Y:S01]  /*14b80*/  MUFU.EX2 R0, R191 ;  /* 0x000000bf00007308 */ /* 0x0002a20000000800 */
[----:B------:R-:W-:Y:S02]  /*14b90*/  @!P4 PRMT R219, R40, 0x5410, RZ ;  /* 0x0000541028dbc816 */ /* 0x000fe400000000ff */
[----:B------:R-:W-:Y:S02]  /*14ba0*/  ISETP.GE.U32.AND P4, PT, R73, R2, PT ;  /* 0x000000024900720c */ /* 0x000fe40003f86070 */
[----:B------:R-:W-:-:S03]  /*14bb0*/  LOP3.LUT R2, R6, 0xffff, RZ, 0xc0, !PT ;  /* 0x0000ffff06027812 */ /* 0x000fc600078ec0ff */
[----:B------:R-:W3:Y:S01]  /*14bc0*/  MUFU.EX2 R3, R184 ;  /* 0x000000b800037308 */ /* 0x000ee20000000800 */
[C---:B------:R-:W-:Y:S02]  /*14bd0*/  PRMT R218, R21.reuse, 0x7632, R218 ;  /* 0x0000763215da7816 */ /* 0x040fe400000000da */
[----:B------:R-:W-:Y:S02]  /*14be0*/  SHF.R.U32.HI R2, RZ, 0x8, R2 ;  /* 0x00000008ff027819 */ /* 0x000fe40000011602 */
[----:B------:R-:W-:Y:S01]  /*14bf0*/  PRMT R213, R21, 0x7610, R213 ;  /* 0x0000761015d57816 */ /* 0x000fe200000000d5 */
[----:B------:R-:W-:Y:S01]  /*14c00*/  @!P2 HFMA2.BF16_V2 R42, -RZ.H0_H0, RZ.H0_H0, -R218.H0_H0 ;  /* 0x200000ffff2aa231 */ /* 0x000fe200003409da */
[----:B------:R-:W-:Y:S02]  /*14c10*/  LOP3.LUT R2, R2, 0xffff, RZ, 0xc0, !PT ;  /* 0x0000ffff02027812 */ /* 0x000fe400078ec0ff */
[----:B-1----:R-:W-:Y:S02]  /*14c20*/  PRMT R191, R213, 0x5410, R218 ;  /* 0x00005410d5bf7816 */ /* 0x002fe400000000da */
[----:B------:R-:W-:Y:S01]  /*14c30*/  @!P2 PRMT R218, R42, 0x5410, RZ ;  /* 0x000054102adaa816 */ /* 0x000fe200000000ff */
[----:B------:R-:W-:Y:S01]  /*14c40*/  @!P5 HFMA2.BF16_V2 R43, -RZ.H0_H0, RZ.H0_H0, -R213.H0_H0 ;  /* 0x200000ffff2bd231 */ /* 0x000fe200003409d5 */
[----:B------:R-:W-:Y:S01]  /*14c50*/  ISETP.GE.U32.AND P2, PT, R73, R2, PT ;  /* 0x000000024900720c */ /* 0x000fe20003f46070 */
[----:B--2---:R-:W-:Y:S01]  /*14c60*/  FADD.FTZ R5, R0, R4 ;  /* 0x0000000400057221 */ /* 0x004fe20000010000 */
[----:B---3--:R-:W-:-:S02]  /*14c70*/  F2FP.BF16.PACK_AB R2, R3, R0 ;  /* 0x000000000302723e */ /* 0x008fc400000010ff */
[----:B------:R-:W-:Y:S02]  /*14c80*/  SHF.R.U32.HI R0, RZ, 0x18, R12 ;  /* 0x00000018ff007819 */ /* 0x000fe4000001160c */
[C---:B------:R-:W-:Y:S02]  /*14c90*/  PRMT R212, R2.reuse, 0x7610, R212 ;  /* 0x0000761002d47816 */ /* 0x040fe400000000d4 */
[----:B------:R-:W-:Y:S02]  /*14ca0*/  @!P5 PRMT R213, R43, 0x5410, RZ ;  /* 0x000054102bd5d816 */ /* 0x000fe400000000ff */
[----:B------:R-:W-:Y:S02]  /*14cb0*/  ISETP.GE.U32.AND P5, PT, R73, R0, PT ;  /* 0x000000004900720c */ /* 0x000fe40003fa6070 */
[----:B------:R-:W-:Y:S01]  /*14cc0*/  SHF.R.U32.HI R0, RZ, 0x10, R12 ;  /* 0x00000010ff007819 */ /* 0x000fe2000001160c */
[----:B------:R-:W-:Y:S01]  /*14cd0*/  @!P6 HFMA2.BF16_V2 R45, -RZ.H0_H0, RZ.H0_H0, -R212.H0_H0 ;  /* 0x200000ffff2de231 */ /* 0x000fe200003409d4 */
[----:B------:R-:W-:-:S02]  /*14ce0*/  PRMT R186, R2, 0x7632, R186 ;  /* 0x0000763202ba7816 */ /* 0x000fc400000000ba */
[----:B------:R-:W-:Y:S02]  /*14cf0*/  LOP3.LUT R0, R0, 0xff, RZ, 0xc0, !PT ;  /* 0x000000ff00007812 */ /* 0x000fe400078ec0ff */
[----:B------:R-:W-:Y:S02]  /*14d00*/  PRMT R184, R212, 0x5410, R186 ;  /* 0x00005410d4b87816 */ /* 0x000fe400000000ba */
[----:B------:R-:W-:Y:S02]  /*14d10*/  @!P6 PRMT R212, R45, 0x5410, RZ ;  /* 0x000054102dd4e816 */ /* 0x000fe400000000ff */
[----:B------:R-:W-:Y:S02]  /*14d20*/  ISETP.GE.U32.AND P6, PT, R73, R0, PT ;  /* 0x000000004900720c */ /* 0x000fe40003fc6070 */
[----:B------:R-:W-:Y:S01]  /*14d30*/  SHF.R.U32.HI R0, RZ, 0x8, R17 ;  /* 0x00000008ff007819 */ /* 0x000fe20000011611 */
[----:B------:R-:W-:-:S03]  /*14d40*/  @!P2 HFMA2.BF16_V2 R44, -RZ.H0_H0, RZ.H0_H0, -R186.H0_H0 ;  /* 0x200000ffff2ca231 */ /* 0x000fc600003409ba */
[----:B------:R-:W-:Y:S02]  /*14d50*/  LOP3.LUT R0, R0, 0xffff, RZ, 0xc0, !PT ;  /* 0x0000ffff00007812 */ /* 0x000fe400078ec0ff */
[----:B------:R-:W-:Y:S02]  /*14d60*/  @!P2 PRMT R186, R44, 0x5410, RZ ;  /* 0x000054102cbaa816 */ /* 0x000fe400000000ff */
[----:B------:R-:W-:Y:S01]  /*14d70*/  ISETP.GE.U32.AND P2, PT, R73, R0, PT ;  /* 0x000000004900720c */ /* 0x000fe20003f46070 */
[----:B------:R-:W-:Y:S01]  /*14d80*/  MUFU.EX2 R2, R133 ;  /* 0x0000008500027308 */ /* 0x000fe20000000800 */
[----:B------:R-:W-:-:S07]  /*14d90*/  PRMT R178, R22, 0x7610, R178 ;  /* 0x0000761016b27816 */ /* 0x000fce00000000b2 */
[----:B------:R-:W1:Y:S08]  /*14da0*/  MUFU.EX2 R0, R200 ;  /* 0x000000c800007308 */ /* 0x000e700000000800 */
[----:B------:R-:W2:Y:S08]  /*14db0*/  MUFU.EX2 R188, R188 ;  /* 0x000000bc00bc7308 */ /* 0x000eb00000000800 */
[----:B------:R-:W3:Y:S01]  /*14dc0*/  MUFU.EX2 R133, R214 ;  /* 0x000000d600857308 */ /* 0x000ee20000000800 */
[----:B------:R-:W-:Y:S01]  /*14dd0*/  @!P1 HFMA2.BF16_V2 R47, -RZ.H0_H0, RZ.H0_H0, -R178.H0_H0 ;  /* 0x200000ffff2f9231 */ /* 0x000fe200003409b2 */
[----:B------:R-:W-:Y:S01]  /*14de0*/  PRMT R177, R22, 0x7632, R177 ;  /* 0x0000763216b17816 */ /* 0x000fe200000000b1 */
[----:B------:R-:W-:Y:S01]  /*14df0*/  IMAD.MOV.U32 R72, RZ, RZ, R179 ;  /* 0x000000ffff487224 */ /* 0x000fe200078e00b3 */
[----:B------:R-:W-:Y:S01]  /*14e00*/  LOP3.LUT R4, R18, 0xff, RZ, 0xc0, !PT ;  /* 0x000000ff12047812 */ /* 0x000fe200078ec0ff */
[----:B------:R-:W-:Y:S01]  /*14e10*/  FADD.FTZ R3, R3, R5 ;  /* 0x0000000503037221 */ /* 0x000fe20000010000 */
[----:B------:R-:W-:Y:S01]  /*14e20*/  LOP3.LUT R11, R11, UR13, R202, 0x96, !PT ;  /* 0x0000000d0b0b7c12 */ /* 0x000fe2000f8e96ca */
[----:B-1----:R-:W-:Y:S01]  /*14e30*/  FADD.FTZ R200, R0, R23 ;  /* 0x0000001700c87221 */ /* 0x002fe20000010000 */
[----:B------:R-:W-:-:S02]  /*14e40*/  PRMT R179, R178, 0x5410, R177 ;  /* 0x00005410b2b37816 */ /* 0x000fc400000000b1 */
[----:B------:R-:W-:Y:S01]  /*14e50*/  @!P1 PRMT R178, R47, 0x5410, RZ ;  /* 0x000054102fb29816 */ /* 0x000fe200000000ff */
[----:B------:R1:W-:Y:S01]  /*14e60*/  STG.E.U16 [R28.64+-0xfe], R13 ;  /* 0xffff020d1c007986 */ /* 0x0003e2000c101518 */
[----:B------:R-:W-:Y:S02]  /*14e70*/  ISETP.GE.U32.AND P1, PT, R73, R4, PT ;  /* 0x000000044900720c */ /* 0x000fe40003f26070 */
[----:B--2---:R-:W-:Y:S02]  /*14e80*/  F2FP.BF16.PACK_AB R0, R188, R0 ;  /* 0x00000000bc00723e */ /* 0x004fe400000010ff */
[----:B---3--:R-:W-:Y:S01]  /*14e90*/  F2FP.BF16.PACK_AB R4, R133, R2 ;  /* 0x000000028504723e */ /* 0x008fe200000010ff */
[----:B------:R-:W-:Y:S02]  /*14ea0*/  FADD.FTZ R214, R2, R3 ;  /* 0x0000000302d67221 */ /* 0x000fe40000010000 */
[----:B------:R-:W-:Y:S01]  /*14eb0*/  IMAD R2, R11, -0x2daee0ad, RZ ;  /* 0xd2511f530b027824 */ /* 0x000fe200078e02ff */
[C---:B------:R-:W-:Y:S01]  /*14ec0*/  PRMT R134, R0.reuse, 0x7610, R134 ;  /* 0x0000761000867816 */ /* 0x040fe20000000086 */
[----:B------:R-:W-:Y:S01]  /*14ed0*/  @!P0 HFMA2.BF16_V2 R39, -RZ.H0_H0, RZ.H0_H0, -R20.H0_H0 ;  /* 0x200000ffff278231 */ /* 0x000fe20000340914 */
[----:B------:R-:W-:-:S02]  /*14ee0*/  PRMT R31, R0, 0x7632, R31 ;  /* 0x00007632001f7816 */ /* 0x000fc4000000001f */
[C---:B------:R-:W-:Y:S02]  /*14ef0*/  PRMT R0, R26.reuse, 0x7610, R0 ;  /* 0x000076101a007816 */ /* 0x040fe40000000000 */
[----:B------:R-:W-:Y:S01]  /*14f00*/  PRMT R30, R26, 0x7632, R30 ;  /* 0x000076321a1e7816 */ /* 0x000fe2000000001e */
[----:B------:R-:W-:Y:S01]  /*14f10*/  IMAD.MOV.U32 R26, RZ, RZ, c[0x0][0x228] ;  /* 0x00008a00ff1a7624 */ /* 0x000fe200078e00ff */
[----:B------:R-:W-:Y:S01]  /*14f20*/  @!P0 PRMT R20, R39, 0x5410, RZ ;  /* 0x0000541027148816 */ /* 0x000fe200000000ff */
[----:B------:R-:W-:Y:S01]  /*14f30*/  @!P6 HFMA2.BF16_V2 R51, -RZ.H0_H0, RZ.H0_H0, -R0.H0_H0 ;  /* 0x200000ffff33e231 */ /* 0x000fe20000340900 */
[----:B-1----:R-:W-:Y:S01]  /*14f40*/  IMAD.WIDE.U32 R12, R10, -0x2daee0ad, RZ ;  /* 0xd2511f530a0c7825 */ /* 0x002fe200078e00ff */
[----:B------:R-:W-:-:S04]  /*14f50*/  ISETP.GE.U32.AND P0, PT, R73, R7, PT ;  /* 0x000000074900720c */ /* 0x000fc80003f06070 */
[----:B------:R-:W-:Y:S01]  /*14f60*/  LOP3.LUT R2, R13, UR8, R2, 0x96, !PT ;  /* 0x000000080d027c12 */ /* 0x000fe2000f8e9602 */
[----:B------:R-:W-:Y:S01]  /*14f70*/  IMAD.SHL.U32 R26, R26, 0x8, RZ ;  /* 0x000000081a1a7824 */ /* 0x000fe200078e00ff */
[----:B------:R-:W-:-:S03]  /*14f80*/  MOV R69, R27 ;  /* 0x0000001b00457202 */ /* 0x000fc60000000f00 */
[----:B------:R-:W-:Y:S01]  /*14f90*/  IMAD.WIDE.U32 R6, R2, -0x326172a9, RZ ;  /* 0xcd9e8d5702067825 */ /* 0x000fe200078e00ff */
[----:B------:R-:W-:Y:S02]  /*14fa0*/  PRMT R5, R0, 0x5410, R30 ;  /* 0x0000541000057816 */ /* 0x000fe4000000001e */
[----:B------:R-:W-:Y:S01]  /*14fb0*/  @!P6 PRMT R0, R51, 0x5410, RZ ;  /* 0x000054103300e816 */ /* 0x000fe200000000ff */
[----:B------:R-:W-:Y:S01]  /*14fc0*/  IMAD.WIDE R26, R26, 0x2, R28 ;  /* 0x000000021a1a7825 */ /* 0x000fe200078e021c */
[----:B------:R-:W-:Y:S01]  /*14fd0*/  LOP3.LUT R2, R7, UR7, R14, 0x96, !PT ;  /* 0x0000000707027c12 */ /* 0x000fe2000f8e960e */
[----:B------:R-:W-:Y:S04]  /*14fe0*/  STG.E.U16 [R28.64+-0x100], R16 ;  /* 0xffff00101c007986 */ /* 0x000fe8000c101518 */
[----:B------:R1:W-:Y:S01]  /*14ff0*/  STG.E.U16 [R26.64+-0x100], R0 ;  /* 0xffff00001a007986 */ /* 0x0003e2000c101518 */
[----:B------:R-:W-:-:S02]  /*15000*/  @!P3 PRMT R19, R36, 0x5410, RZ ;  /* 0x000054102413b816 */ /* 0x000fc400000000ff */
[C---:B------:R-:W-:Y:S02]  /*15010*/  ISETP.GE.U32.AND P3, PT, R73.reuse, R8, PT ;  /* 0x000000084900720c */ /* 0x040fe40003f66070 */
[----:B------:R-:W-:Y:S02]  /*15020*/  PRMT R8, R73, 0x7054, R73 ;  /* 0x0000705449087816 */ /* 0x000fe40000000049 */
[C---:B------:R-:W-:Y:S02]  /*15030*/  PRMT R176, R4.reuse, 0x7610, R176 ;  /* 0x0000761004b07816 */ /* 0x040fe400000000b0 */
[----:B------:R-:W-:Y:S02]  /*15040*/  PRMT R135, R4, 0x7632, R135 ;  /* 0x0000763204877816 */ /* 0x000fe40000000087 */
[----:B-1----:R-:W-:-:S04]  /*15050*/  LOP3.LUT R0, R2, 0xffff, RZ, 0xc0, !PT ;  /* 0x0000ffff02007812 */ /* 0x002fc800078ec0ff */
[----:B------:R-:W-:Y:S02]  /*15060*/  SHF.R.U32.HI R3, RZ, 0x8, R0 ;  /* 0x00000008ff037819 */ /* 0x000fe40000011600 */
[----:B------:R-:W-:-:S04]  /*15070*/  LOP3.LUT R0, R2, 0xff, RZ, 0xc0, !PT ;  /* 0x000000ff02007812 */ /* 0x000fc800078ec0ff */
[----:B------:R-:W-:-:S05]  /*15080*/  PRMT R0, R0, 0x5410, R3 ;  /* 0x0000541000007816 */ /* 0x000fca0000000003 */
[----:B------:R-:W-:-:S05]  /*15090*/  HSET2.LE.AND R0, R0, R8, PT ;  /* 0x0000000800007233 */ /* 0x000fca0003803000 */
[----:B------:R-:W-:Y:S02]  /*150a0*/  LOP3.LUT R4, R0, R174, RZ, 0xc0, !PT ;  /* 0x000000ae00047212 */ /* 0x000fe400078ec0ff */
[--C-:B------:R-:W-:Y:S02]  /*150b0*/  SHF.R.U32.HI R0, RZ, 0x10, R2.reuse ;  /* 0x00000010ff007819 */ /* 0x100fe40000011602 */
[----:B------:R-:W-:Y:S02]  /*150c0*/  SHF.R.U32.HI R2, RZ, 0x18, R2 ;  /* 0x00000018ff027819 */ /* 0x000fe40000011602 */
[----:B------:R-:W-:-:S04]  /*150d0*/  LOP3.LUT R0, R0, 0xff, RZ, 0xc0, !PT ;  /* 0x000000ff00007812 */ /* 0x000fc800078ec0ff */
        /* <DEDUP_REMOVED lines=10> */
[----:B------:R-:W-:-:S03]  /*15180*/  PRMT R2, R2, 0x5410, R3 ;  /* 0x0000541002027816 */ /* 0x000fc60000000003 */
[--C-:B------:R-:W-:Y:S02]  /*15190*/  HSET2.LE.AND R0, R0, R8.reuse, PT ;  /* 0x0000000800007233 */ /* 0x100fe40003803000 */
[----:B------:R-:W-:Y:S02]  /*151a0*/  HSET2.LE.AND R2, R2, R8, PT ;  /* 0x0000000802027233 */ /* 0x000fe40003803000 */
[----:B------:R-:W1:Y:S01]  /*151b0*/  LDSM.16.MT88.4 R8, [R180+0x18000] ;  /* 0x01800000b408783b */ /* 0x000e620000004200 */
[----:B------:R-:W-:Y:S02]  /*151c0*/  LOP3.LUT R6, R0, R72, RZ, 0xc0, !PT ;  /* 0x0000004800067212 */ /* 0x000fe400078ec0ff */
[----:B------:R-:W-:Y:S01]  /*151d0*/  LOP3.LUT R7, R2, R175, RZ, 0xc0, !PT ;  /* 0x000000af02077212 */ /* 0x000fe200078ec0ff */
[----:B------:R-:W-:-:S06]  /*151e0*/  @!P3 HFMA2.BF16_V2 R50, -RZ.H0_H0, RZ.H0_H0, -R176.H0_H0 ;  /* 0x200000ffff32b231 */ /* 0x000fcc00003409b0 */
[C---:B-1----:R-:W-:Y:S08]  /*151f0*/  HMMA.16816.F32.BF16 R96, R4.reuse, R8, R164 ;  /* 0x000000080460723c */ /* 0x042ff000000418a4 */
[----:B------:R-:W-:Y:S01]  /*15200*/  HMMA.16816.F32.BF16 R72, R4, R10, R160 ;  /* 0x0000000a0448723c */ /* 0x000fe200000418a0 */
[----:B------:R-:W1:Y:S01]  /*15210*/  LDSM.16.MT88.4 R8, [R181+0x18000] ;  /* 0x01800000b508783b */ /* 0x000e620000004200 */
[----:B------:R-:W-:-:S02]  /*15220*/  @!P2 HFMA2.BF16_V2 R49, -RZ.H0_H0, RZ.H0_H0, -R135.H0_H0 ;  /* 0x200000ffff31a231 */ /* 0x000fc40000340987 */
[----:B------:R-:W-:Y:S01]  /*15230*/  @!P5 HFMA2.BF16_V2 R48, -RZ.H0_H0, RZ.H0_H0, -R30.H0_H0 ;  /* 0x200000ffff30d231 */ /* 0x000fe2000034091e */
[----:B------:R-:W-:Y:S01]  /*15240*/  IMAD.MOV.U32 R60, RZ, RZ, R189 ;  /* 0x000000ffff3c7224 */ /* 0x000fe200078e00bd */
[----:B------:R-:W-:Y:S01]  /*15250*/  PRMT R189, R176, 0x5410, R135 ;  /* 0x00005410b0bd7816 */ /* 0x000fe20000000087 */
[----:B------:R-:W-:Y:S01]  /*15260*/  IMAD.MOV.U32 R14, RZ, RZ, R117 ;  /* 0x000000ffff0e7224 */ /* 0x000fe200078e0075 */
[----:B------:R-:W-:Y:S01]  /*15270*/  @!P3 PRMT R176, R50, 0x5410, RZ ;  /* 0x0000541032b0b816 */ /* 0x000fe200000000ff */
[----:B------:R-:W-:Y:S01]  /*15280*/  IMAD.MOV.U32 R174, RZ, RZ, R116 ;  /* 0x000000ffffae7224 */ /* 0x000fe200078e0074 */
[----:B------:R-:W-:Y:S02]  /*15290*/  @!P2 PRMT R135, R49, 0x5410, RZ ;  /* 0x000054103187a816 */ /* 0x000fe400000000ff */
[----:B------:R-:W-:Y:S02]  /*152a0*/  @!P5 PRMT R30, R48, 0x5410, RZ ;  /* 0x00005410301ed816 */ /* 0x000fe400000000ff */
[----:B------:R-:W-:Y:S01]  /*152b0*/  MOV R16, R118 ;  /* 0x0000007600107202 */ /* 0x000fe20000000f00 */
        /* <DEDUP_REMOVED lines=8> */
[----:B------:R-:W-:Y:S02]  /*15340*/  IMAD.MOV.U32 R23, RZ, RZ, R95 ;  /* 0x000000ffff177224 */ /* 0x000fe400078e005f */
[----:B------:R-:W-:Y:S02]  /*15350*/  IMAD.MOV.U32 R20, RZ, RZ, R92 ;  /* 0x000000ffff147224 */ /* 0x000fe400078e005c */
[C---:B-1----:R-:W-:Y:S08]  /*15360*/  HMMA.16816.F32.BF16 R92, R4.reuse, R8, R148 ;  /* 0x00000008045c723c */ /* 0x042ff00000041894 */
[C---:B------:R-:W-:Y:S01]  /*15370*/  HMMA.16816.F32.BF16 R68, R4.reuse, R10, R144 ;  /* 0x0000000a0444723c */ /* 0x040fe20000041890 */
[----:B------:R-:W1:Y:S01]  /*15380*/  LDSM.16.MT88.4 R8, [R182+0x18000] ;  /* 0x01800000b608783b */ /* 0x000e620000004200 */
[----:B------:R-:W-:Y:S01]  /*15390*/  @!P0 HFMA2.BF16_V2 R46, -RZ.H0_H0, RZ.H0_H0, -R31.H0_H0 ;  /* 0x200000ffff2e8231 */ /* 0x000fe2000034091f */
[----:B------:R-:W-:Y:S01]  /*153a0*/  PRMT R17, R134, 0x5410, R31 ;  /* 0x0000541086117816 */ /* 0x000fe2000000001f */
[----:B------:R-:W-:Y:S01]  /*153b0*/  IMAD.MOV.U32 R0, RZ, RZ, R115 ;  /* 0x000000ffff007224 */ /* 0x000fe200078e0073 */
[----:B------:R-:W-:Y:S01]  /*153c0*/  MOV R175, R114 ;  /* 0x0000007200af7202 */ /* 0x000fe20000000f00 */
[----:B------:R-:W-:Y:S01]  /*153d0*/  IMAD.MOV.U32 R2, RZ, RZ, R113 ;  /* 0x000000ffff027224 */ /* 0x000fe200078e0071 */
[----:B------:R-:W-:Y:S01]  /*153e0*/  @!P0 PRMT R31, R46, 0x5410, RZ ;  /* 0x000054102e1f8816 */ /* 0x000fe200000000ff */
[----:B------:R-:W-:Y:S01]  /*153f0*/  IMAD.MOV.U32 R167, RZ, RZ, R112 ;  /* 0x000000ffffa77224 */ /* 0x000fe200078e0070 */
[C---:B-1----:R-:W-:Y:S08]  /*15400*/  HMMA.16816.F32.BF16 R44, R4.reuse, R8, R140 ;  /* 0x00000008042c723c */ /* 0x042ff0000004188c */
[----:B------:R-:W-:Y:S01]  /*15410*/  HMMA.16816.F32.BF16 R112, R4, R10, R136 ;  /* 0x0000000a0470723c */ /* 0x000fe20000041888 */
[----:B------:R-:W1:Y:S01]  /*15420*/  LDSM.16.MT88.4 R8, [R180+0x1a000] ;  /* 0x01a00000b408783b */ /* 0x000e620000004200 */
[----:B------:R-:W-:-:S02]  /*15430*/  @!P4 HFMA2.BF16_V2 R52, -RZ.H0_H0, RZ.H0_H0, -R177.H0_H0 ;  /* 0x200000ffff34c231 */ /* 0x000fc400003409b1 */
[----:B------:R-:W-:Y:S01]  /*15440*/  @!P1 HFMA2.BF16_V2 R53, -RZ.H0_H0, RZ.H0_H0, -R134.H0_H0 ;  /* 0x200000ffff359231 */ /* 0x000fe20000340986 */
[----:B------:R-:W-:Y:S02]  /*15450*/  IMAD.MOV.U32 R122, RZ, RZ, R65 ;  /* 0x000000ffff7a7224 */ /* 0x000fe400078e0041 */
[----:B------:R-:W-:Y:S01]  /*15460*/  @!P4 PRMT R177, R52, 0x5410, RZ ;  /* 0x0000541034b1c816 */ /* 0x000fe200000000ff */
[----:B------:R-:W-:Y:S01]  /*15470*/  IMAD.MOV.U32 R123, RZ, RZ, R64 ;  /* 0x000000ffff7b7224 */ /* 0x000fe200078e0040 */
[----:B------:R-:W-:Y:S01]  /*15480*/  @!P1 PRMT R134, R53, 0x5410, RZ ;  /* 0x0000541035869816 */ /* 0x000fe200000000ff */
[----:B------:R-:W-:Y:S01]  /*15490*/  IMAD.MOV.U32 R53, RZ, RZ, R89 ;  /* 0x000000ffff357224 */ /* 0x000fe200078e0059 */
[----:B------:R-:W-:Y:S01]  /*154a0*/  MOV R52, R88 ;  /* 0x0000005800347202 */ /* 0x000fe20000000f00 */
[----:B------:R-:W-:Y:S02]  /*154b0*/  IMAD.MOV.U32 R54, RZ, RZ, R90 ;  /* 0x000000ffff367224 */ /* 0x000fe400078e005a */
[----:B------:R-:W-:-:S02]  /*154c0*/  IMAD.MOV.U32 R55, RZ, RZ, R91 ;  /* 0x000000ffff377224 */ /* 0x000fc400078e005b */
[C---:B-1----:R-:W-:Y:S08]  /*154d0*/  HMMA.16816.F32.BF16 R88, R4.reuse, R8, R32 ;  /* 0x000000080458723c */ /* 0x042ff00000041820 */
[----:B------:R-:W-:Y:S01]  /*154e0*/  HMMA.16816.F32.BF16 R64, R4, R10, R168 ;  /* 0x0000000a0440723c */ /* 0x000fe200000418a8 */
[----:B------:R-:W1:Y:S01]  /*154f0*/  LDSM.16.MT88.4 R8, [R181+0x1a000] ;  /* 0x01a00000b508783b */ /* 0x000e620000004200 */
[----:B------:R-:W-:Y:S01]  /*15500*/  IMAD.MOV.U32 R164, RZ, RZ, R109 ;  /* 0x000000ffffa47224 */ /* 0x000fe200078e006d */
[----:B------:R-:W-:Y:S01]  /*15510*/  MOV R166, R111 ;  /* 0x0000006f00a67202 */ /* 0x000fe20000000f00 */
[----:B------:R-:W-:-:S02]  /*15520*/  IMAD.MOV.U32 R165, RZ, RZ, R110 ;  /* 0x000000ffffa57224 */ /* 0x000fc400078e006e */
[----:B------:R-:W-:Y:S02]  /*15530*/  IMAD.MOV.U32 R163, RZ, RZ, R108 ;  /* 0x000000ffffa37224 */ /* 0x000fe400078e006c */
[C---:B-1----:R-:W-:Y:S08]  /*15540*/  HMMA.16816.F32.BF16 R40, R4.reuse, R8, R208 ;  /* 0x000000080428723c */ /* 0x042ff000000418d0 */
[C---:B------:R-:W-:Y:S01]  /*15550*/  HMMA.16816.F32.BF16 R108, R4.reuse, R10, R220 ;  /* 0x0000000a046c723c */ /* 0x040fe200000418dc */
[----:B------:R-:W1:Y:S01]  /*15560*/  LDSM.16.MT88.4 R8, [R183+0x1a000] ;  /* 0x01a00000b708783b */ /* 0x000e620000004200 */
        /* <DEDUP_REMOVED lines=10> */
[C---:B-1----:R-:W-:Y:S08]  /*15610*/  HMMA.16816.F32.BF16 R84, R4.reuse, R8, R224 ;  /* 0x000000080454723c */ /* 0x042ff000000418e0 */
[----:B------:R-:W-:Y:S01]  /*15620*/  HMMA.16816.F32.BF16 R60, R4, R10, R56 ;  /* 0x0000000a043c723c */ /* 0x000fe20000041838 */
[----:B------:R-:W1:Y:S01]  /*15630*/  LDSM.16.MT88.4 R8, [R182+0x1a000] ;  /* 0x01a00000b608783b */ /* 0x000e620000004200 */
[----:B------:R-:W-:-:S02]  /*15640*/  IMAD.MOV.U32 R164, RZ, RZ, R2 ;  /* 0x000000ffffa47224 */ /* 0x000fc400078e0002 */
[----:B------:R-:W-:Y:S01]  /*15650*/  IMAD.MOV.U32 R174, RZ, RZ, R185 ;  /* 0x000000ffffae7224 */ /* 0x000fe200078e00b9 */
[----:B------:R-:W-:Y:S01]  /*15660*/  MOV R155, R159 ;  /* 0x0000009f009b7202 */ /* 0x000fe20000000f00 */
[----:B------:R-:W-:Y:S01]  /*15670*/  IMAD.MOV.U32 R161, RZ, RZ, R165 ;  /* 0x000000ffffa17224 */ /* 0x000fe200078e00a5 */
[----:B------:R-:W2:Y:S01]  /*15680*/  LDL.LU R216, [R1+0x1a8] ;  /* 0x0001a80001d87983 */ /* 0x000ea20000300800 */
[----:B------:R-:W-:Y:S01]  /*15690*/  IMAD.MOV.U32 R2, RZ, RZ, R14 ;  /* 0x000000ffff027224 */ /* 0x000fe200078e000e */
[----:B------:R-:W-:Y:S01]  /*156a0*/  MOV R159, R163 ;  /* 0x000000a3009f7202 */ /* 0x000fe20000000f00 */
[----:B------:R-:W-:Y:S01]  /*156b0*/  IMAD.MOV.U32 R165, RZ, RZ, R175 ;  /* 0x000000ffffa57224 */ /* 0x000fe200078e00af */
[----:B------:R-:W3:Y:S01]  /*156c0*/  LDL.LU R185, [R1+0x1a4] ;  /* 0x0001a40001b97983 */ /* 0x000ee20000300800 */
[----:B------:R-:W-:Y:S01]  /*156d0*/  IMAD.MOV.U32 R14, RZ, RZ, R193 ;  /* 0x000000ffff0e7224 */ /* 0x000fe200078e00c1 */
[----:B------:R-:W-:Y:S01]  /*156e0*/  MOV R163, R167 ;  /* 0x000000a700a37202 */ /* 0x000fe20000000f00 */
[----:B------:R-:W-:-:S02]  /*156f0*/  IMAD.MOV.U32 R175, RZ, RZ, R16 ;  /* 0x000000ffffaf7224 */ /* 0x000fc400078e0010 */
[----:B------:R-:W-:Y:S02]  /*15700*/  IMAD.MOV.U32 R156, RZ, RZ, R160 ;  /* 0x000000ffff9c7224 */ /* 0x000fe400078e00a0 */
[----:B------:R-:W-:Y:S01]  /*15710*/  IMAD.MOV.U32 R158, RZ, RZ, R162 ;  /* 0x000000ffff9e7224 */ /* 0x000fe200078e00a2 */
[----:B------:R-:W-:Y:S01]  /*15720*/  MOV R167, R174 ;  /* 0x000000ae00a77202 */ /* 0x000fe20000000f00 */
[----:B------:R-:W-:Y:S01]  /*15730*/  IMAD.MOV.U32 R16, RZ, RZ, R217 ;  /* 0x000000ffff107224 */ /* 0x000fe200078e00d9 */
[----:B------:R-:W4:Y:S01]  /*15740*/  LDL.LU R193, [R1+0x1a0] ;  /* 0x0001a00001c17983 */ /* 0x000f220000300800 */
[----:B------:R-:W-:Y:S02]  /*15750*/  IMAD.MOV.U32 R160, RZ, RZ, R164 ;  /* 0x000000ffffa07224 */ /* 0x000fe400078e00a4 */
        /* <DEDUP_REMOVED lines=11> */
[----:B------:R-:W2:Y:S01]  /*15810*/  LDL.LU R207, [R1+0x198] ;  /* 0x0001980001cf7983 */ /* 0x000ea20000300800 */
[----:B------:R-:W-:-:S02]  /*15820*/  IMAD.MOV.U32 R14, RZ, RZ, R206 ;  /* 0x000000ffff0e7224 */ /* 0x000fc400078e00ce */
[----:B------:R-:W-:Y:S01]  /*15830*/  IMAD.MOV.U32 R151, RZ, RZ, R155 ;  /* 0x000000ffff977224 */ /* 0x000fe200078e009b */
[----:B------:R-:W2:Y:S01]  /*15840*/  LDL.LU R194, [R1+0x194] ;  /* 0x0001940001c27983 */ /* 0x000ea20000300800 */
[----:B------:R-:W-:Y:S01]  /*15850*/  IMAD.MOV.U32 R154, RZ, RZ, R158 ;  /* 0x000000ffff9a7224 */ /* 0x000fe200078e009e */
[----:B------:R-:W-:Y:S01]  /*15860*/  MOV R156, R160 ;  /* 0x000000a0009c7202 */ /* 0x000fe20000000f00 */
[----:B------:R-:W-:Y:S01]  /*15870*/  IMAD.MOV.U32 R175, RZ, RZ, R16 ;  /* 0x000000ffffaf7224 */ /* 0x000fe200078e0010 */
[----:B------:R-:W-:Y:S01]  /*15880*/  MOV R130, R106 ;  /* 0x0000006a00827202 */ /* 0x000fe20000000f00 */
[----:B------:R-:W-:Y:S01]  /*15890*/  IMAD.MOV.U32 R155, RZ, RZ, R159 ;  /* 0x000000ffff9b7224 */ /* 0x000fe200078e009f */
[----:B------:R-:W2:Y:S01]  /*158a0*/  LDL.LU R206, [R1+0x190] ;  /* 0x0001900001ce7983 */ /* 0x000ea20000300800 */
[----:B------:R-:W-:Y:S01]  /*158b0*/  IMAD.MOV.U32 R158, RZ, RZ, R162 ;  /* 0x000000ffff9e7224 */ /* 0x000fe200078e00a2 */
[----:B------:R-:W-:Y:S01]  /*158c0*/  MOV R160, R164 ;  /* 0x000000a400a07202 */ /* 0x000fe20000000f00 */
[----:B------:R-:W-:-:S02]  /*158d0*/  IMAD.MOV.U32 R16, RZ, RZ, R201 ;  /* 0x000000ffff107224 */ /* 0x000fc400078e00c9 */
[----:B------:R-:W-:Y:S01]  /*158e0*/  IMAD.MOV.U32 R153, RZ, RZ, R157 ;  /* 0x000000ffff997224 */ /* 0x000fe200078e009d */
[----:B-1----:R-:W-:Y:S01]  /*158f0*/  HMMA.16816.F32.BF16 R36, R4, R8, R228 ;  /* 0x000000080424723c */ /* 0x002fe200000418e4 */
[----:B------:R-:W-:Y:S01]  /*15900*/  IMAD.MOV.U32 R159, RZ, RZ, R163 ;  /* 0x000000ffff9f7224 */ /* 0x000fe200078e00a3 */
[----:B------:R-:W2:Y:S01]  /*15910*/  LDL.LU R201, [R1+0x18c] ;  /* 0x00018c0001c97983 */ /* 0x000ea20000300800 */
[----:B------:R-:W-:Y:S01]  /*15920*/  IMAD.MOV.U32 R162, RZ, RZ, R166 ;  /* 0x000000ffffa27224 */ /* 0x000fe200078e00a6 */
[----:B------:R-:W-:Y:S01]  /*15930*/  MOV R164, R2 ;  /* 0x0000000200a47202 */ /* 0x000fe20000000f00 */
[----:B------:R-:W-:Y:S02]  /*15940*/  IMAD.MOV.U32 R129, RZ, RZ, R105 ;  /* 0x000000ffff817224 */ /* 0x000fe400078e0069 */
[----:B------:R-:W-:Y:S02]  /*15950*/  IMAD.MOV.U32 R131, RZ, RZ, R107 ;  /* 0x000000ffff837224 */ /* 0x000fe400078e006b */
[----:B------:R-:W-:-:S02]  /*15960*/  IMAD.MOV.U32 R128, RZ, RZ, R104 ;  /* 0x000000ffff807224 */ /* 0x000fc400078e0068 */
[----:B------:R-:W-:Y:S01]  /*15970*/  IMAD.MOV.U32 R157, RZ, RZ, R161 ;  /* 0x000000ffff9d7224 */ /* 0x000fe200078e00a1 */
[----:B------:R-:W-:Y:S01]  /*15980*/  HMMA.16816.F32.BF16 R104, R4, R10, R232 ;  /* 0x0000000a0468723c */ /* 0x000fe200000418e8 */
[----:B------:R-:W-:Y:S01]  /*15990*/  IMAD.MOV.U32 R163, RZ, RZ, R167 ;  /* 0x000000ffffa37224 */ /* 0x000fe200078e00a7 */
[----:B------:R-:W1:Y:S01]  /*159a0*/  LDSM.16.MT88.4 R8, [R180+0x1c000] ;  /* 0x01c00000b408783b */ /* 0x000e620000004200 */
[----:B------:R-:W-:Y:S01]  /*159b0*/  IMAD.MOV.U32 R166, RZ, RZ, R0 ;  /* 0x000000ffffa67224 */ /* 0x000fe200078e0000 */
[----:B------:R-:W-:Y:S01]  /*159c0*/  MOV R2, R14 ;  /* 0x0000000e00027202 */ /* 0x000fe20000000f00 */
        /* <DEDUP_REMOVED lines=9> */
[----:B------:R-:W-:-:S03]  /*15a60*/  IMAD.MOV.U32 R16, RZ, RZ, R215 ;  /* 0x000000ffff107224 */ /* 0x000fc600078e00d7 */
[----:B------:R-:W2:Y:S04]  /*15a70*/  LDL.LU R204, [R1+0x180] ;  /* 0x0001800001cc7983 */ /* 0x000ea80000300800 */
[----:B------:R-:W2:Y:S01]  /*15a80*/  LDL.LU R215, [R1+0x17c] ;  /* 0x00017c0001d77983 */ /* 0x000ea20000300800 */
[----:B------:R-:W-:Y:S02]  /*15a90*/  IMAD.MOV.U32 R146, RZ, RZ, R151 ;  /* 0x000000ffff927224 */ /* 0x000fe400078e0097 */
[----:B------:R-:W-:Y:S02]  /*15aa0*/  IMAD.MOV.U32 R150, RZ, RZ, R155 ;  /* 0x000000ffff967224 */ /* 0x000fe400078e009b */
[----:B------:R-:W-:Y:S01]  /*15ab0*/  IMAD.MOV.U32 R149, RZ, RZ, R154 ;  /* 0x000000ffff957224 */ /* 0x000fe200078e009a */
        /* <DEDUP_REMOVED lines=14> */
[----:B------:R1:W5:Y:S01]  /*15ba0*/  LDL.LU R132, [R1+0x178] ;  /* 0x0001780001847983 */ /* 0x0003620000300800 */
[----:B------:R-:W-:-:S02]  /*15bb0*/  IMAD.MOV.U32 R174, RZ, RZ, R202 ;  /* 0x000000ffffae7224 */ /* 0x000fc400078e00ca */
[----:B------:R-:W-:Y:S02]  /*15bc0*/  IMAD.MOV.U32 R175, RZ, RZ, R203 ;  /* 0x000000ffffaf7224 */ /* 0x000fe400078e00cb */
[----:B------:R-:W3:Y:S01]  /*15bd0*/  LDL.LU.64 R202, [R1+0x170] ;  /* 0x0001700001ca7983 */ /* 0x000ee20000300a00 */
[----:B------:R-:W-:Y:S01]  /*15be0*/  IMAD.MOV.U32 R125, RZ, RZ, R101 ;  /* 0x000000ffff7d7224 */ /* 0x000fe200078e0065 */
[----:B------:R-:W-:Y:S01]  /*15bf0*/  MOV R126, R102 ;  /* 0x00000066007e7202 */ /* 0x000fe20000000f00 */
        /* <DEDUP_REMOVED lines=17> */
[C---:B-1----:R-:W-:Y:S08]  /*15d10*/  HMMA.16816.F32.BF16 R124, R4.reuse, R8, R124 ;  /* 0x00000008047c723c */ /* 0x042ff0000004187c */
[----:B------:R-:W-:Y:S01]  /*15d20*/  HMMA.16816.F32.BF16 R128, R4, R10, R128 ;  /* 0x0000000a0480723c */ /* 0x000fe20000041880 */
        /* <DEDUP_REMOVED lines=34> */
[C---:B-1----:R-:W-:Y:S08]  /*15f50*/  HMMA.16816.F32.BF16 R144, R4.reuse, R8, R144 ;  /* 0x000000080490723c */ /* 0x042ff00000041890 */
[----:B------:R-:W-:Y:S01]  /*15f60*/  HMMA.16816.F32.BF16 R152, R4, R10, R152 ;  /* 0x0000000a0498723c */ /* 0x000fe20000041898 */
[----:B------:R-:W1:Y:S01]  /*15f70*/  LDSM.16.MT88.4 R8, [R182+0x1e000] ;  /* 0x01e00000b608783b */ /* 0x000e620000004200 */
[----:B------:R-:W-:Y:S01]  /*15f80*/  IMAD.MOV.U32 R162, RZ, RZ, R0 ;  /* 0x000000ffffa27224 */ /* 0x000fe200078e0000 */
[----:B------:R-:W-:Y:S01]  /*15f90*/  MOV R166, R14 ;  /* 0x0000000e00a67202 */ /* 0x000fe20000000f00 */
[----:B------:R-:W-:Y:S01]  /*15fa0*/  IMAD.MOV.U32 R160, RZ, RZ, R167 ;  /* 0x000000ffffa07224 */ /* 0x000fe200078e00a7 */
[----:B------:R-:W1:Y:S01]  /*15fb0*/  LDC.U8 R231, c[0x0][0x2d8] ;  /* 0x0000b600ffe77b82 */ /* 0x000e620000000000 */
[----:B------:R-:W-:Y:S01]  /*15fc0*/  IMAD.MOV.U32 R165, RZ, RZ, R175 ;  /* 0x000000ffffa57224 */ /* 0x000fe200078e00af */
[----:B--2---:R-:W-:Y:S01]  /*15fd0*/  MOV R175, R217 ;  /* 0x000000d900af7202 */ /* 0x004fe20000000f00 */
[----:B------:R-:W-:Y:S01]  /*15fe0*/  IMAD.MOV.U32 R0, RZ, RZ, R207 ;  /* 0x000000ffff007224 */ /* 0x000fe200078e00cf */
[----:B------:R2:W5:Y:S01]  /*15ff0*/  LDL.LU R133, [R1+0x168] ;  /* 0x0001680001857983 */ /* 0x0005620000300800 */
        /* <DEDUP_REMOVED lines=14> */
[----:B------:R-:W-:Y:S02]  /*160e0*/  IMAD.MOV.U32 R162, RZ, RZ, R167 ;  /* 0x000000ffffa27224 */ /* 0x000fe400078e00a7 */
[----:B------:R-:W-:-:S02]  /*160f0*/  IMAD.MOV.U32 R167, RZ, RZ, R174 ;  /* 0x000000ffffa77224 */ /* 0x000fc400078e00ae */
[----:B------:R-:W-:Y:S02]  /*16100*/  IMAD.MOV.U32 R211, RZ, RZ, R171 ;  /* 0x000000ffffd37224 */ /* 0x000fe400078e00ab */
[----:B------:R-:W-:Y:S02]  /*16110*/  IMAD.MOV.U32 R169, RZ, RZ, R2 ;  /* 0x000000ffffa97224 */ /* 0x000fe400078e0002 */
[----:B------:R-:W-:Y:S02]  /*16120*/  IMAD.MOV.U32 R171, RZ, RZ, R0 ;  /* 0x000000ffffab7224 */ /* 0x000fe400078e0000 */
[----:B------:R-:W-:Y:S02]  /*16130*/  IMAD.MOV.U32 R2, RZ, RZ, R15 ;  /* 0x000000ffff027224 */ /* 0x000fe400078e000f */
[----:B------:R-:W-:Y:S01]  /*16140*/  IMAD.MOV.U32 R0, RZ, RZ, R195 ;  /* 0x000000ffff007224 */ /* 0x000fe200078e00c3 */
[----:B------:R-:W-:Y:S01]  /*16150*/  MOV R168, R167 ;  /* 0x000000a700a87202 */ /* 0x000fe20000000f00 */
        /* <DEDUP_REMOVED lines=11> */
[----:B------:R-:W-:Y:S02]  /*16210*/  IMAD.MOV.U32 R169, RZ, RZ, R2 ;  /* 0x000000ffffa97224 */ /* 0x000fe400078e0002 */
[----:B------:R-:W-:Y:S02]  /*16220*/  IMAD.MOV.U32 R157, RZ, RZ, R163 ;  /* 0x000000ffff9d7224 */ /* 0x000fe400078e00a3 */
[----:B------:R-:W-:-:S02]  /*16230*/  IMAD.MOV.U32 R0, RZ, RZ, R188 ;  /* 0x000000ffff007224 */ /* 0x000fc400078e00bc */
[----:B------:R-:W-:Y:S01]  /*16240*/  IMAD.WIDE.U32 R2, R172, -0x2daee0ad, RZ ;  /* 0xd2511f53ac027825 */ /* 0x000fe200078e00ff */
[----:B------:R-:W-:-:S03]  /*16250*/  MOV R226, R168 ;  /* 0x000000a800e27202 */ /* 0x000fc60000000f00 */
[----:B------:R-:W-:Y:S01]  /*16260*/  IMAD.MOV.U32 R168, RZ, RZ, R0 ;  /* 0x000000ffffa87224 */ /* 0x000fe200078e0000 */
[----:B------:R-:W-:Y:S01]  /*16270*/  LOP3.LUT R0, R3, UR6, R12, 0x96, !PT ;  /* 0x0000000603007c12 */ /* 0x000fe2000f8e960c */
[----:B-1----:R-:W-:Y:S01]  /*16280*/  HMMA.16816.F32.BF16 R156, R4, R8, R156 ;  /* 0x00000008049c723c */ /* 0x002fe2000004189c */
[----:B------:R-:W-:-:S07]  /*16290*/  LOP3.LUT R3, R2, 0xffff, RZ, 0xc0, !PT ;  /* 0x0000ffff02037812 */ /* 0x000fce00078ec0ff */
[----:B------:R-:W-:Y:S01]  /*162a0*/  HMMA.16816.F32.BF16 R148, R4, R10, R148 ;  /* 0x0000000a0494723c */ /* 0x000fe20000041894 */
[----:B------:R-:W1:Y:S06]  /*162b0*/  LDSM.16.MT88.4 R8, [R180+0x18800] ;  /* 0x01880000b408783b */ /* 0x000e6c0000004200 */
[----:B------:R-:W-:Y:S02]  /*162c0*/  SHF.R.U32.HI R4, RZ, 0x8, R3 ;  /* 0x00000008ff047819 */ /* 0x000fe40000011603 */
[----:B------:R-:W-:Y:S02]  /*162d0*/  LOP3.LUT R3, R2, 0xff, RZ, 0xc0, !PT ;  /* 0x000000ff02037812 */ /* 0x000fe400078ec0ff */
[----:B------:R-:W-:-:S02]  /*162e0*/  SHF.R.U32.HI R6, RZ, 0x10, R2 ;  /* 0x00000010ff067819 */ /* 0x000fc40000011602 */
[----:B------:R-:W-:Y:S02]  /*162f0*/  SHF.R.U32.HI R7, RZ, 0x18, R2 ;  /* 0x00000018ff077819 */ /* 0x000fe40000011602 */
[C---:B------:R-:W-:Y:S02]  /*16300*/  LOP3.LUT R2, R0.reuse, 0xffff, RZ, 0xc0, !PT ;  /* 0x0000ffff00027812 */ /* 0x040fe400078ec0ff */
[----:B------:R-:W-:Y:S02]  /*16310*/  PRMT R12, R3, 0x5410, R4 ;  /* 0x00005410030c7816 */ /* 0x000fe40000000004 */
[----:B------:R-:W-:Y:S01]  /*16320*/  SHF.R.U32.HI R3, RZ, 0x8, R2 ;  /* 0x00000008ff037819 */ /* 0x000fe20000011602 */
[----:B------:R-:W-:Y:S01]  /*16330*/  IMAD.MOV.U32 R16, RZ, RZ, R214 ;  /* 0x000000ffff107224 */ /* 0x000fe200078e00d6 */
[----:B------:R-:W-:Y:S01]  /*16340*/  LOP3.LUT R2, R0, 0xff, RZ, 0xc0, !PT ;  /* 0x000000ff00027812 */ /* 0x000fe200078ec0ff */
[----:B------:R-:W-:Y:S01]  /*16350*/  IMAD.MOV.U32 R174, RZ, RZ, R19 ;  /* 0x000000ffffae7224 */ /* 0x000fe200078e0013 */
[----:B------:R-:W-:Y:S01]  /*16360*/  PRMT R228, R231, 0x7054, R231 ;  /* 0x00007054e7e47816 */ /* 0x000fe200000000e7 */
[----:B------:R-:W-:Y:S01]  /*16370*/  IMAD.MOV.U32 R163, RZ, RZ, R16 ;  /* 0x000000ffffa37224 */ /* 0x000fe200078e0010 */
[----:B------:R-:W-:Y:S01]  /*16380*/  PRMT R3, R2, 0x5410, R3 ;  /* 0x0000541002037816 */ /* 0x000fe20000000003 */
[----:B------:R-:W-:Y:S01]  /*16390*/  IMAD.MOV.U32 R210, RZ, RZ, R160 ;  /* 0x000000ffffd27224 */ /* 0x000fe200078e00a0 */
[----:B------:R-:W-:Y:S01]  /*163a0*/  SHF.R.U32.HI R2, RZ, 0x10, R0 ;  /* 0x00000010ff027819 */ /* 0x000fe20000011600 */
[----:B------:R-:W-:Y:S01]  /*163b0*/  IMAD.MOV.U32 R14, RZ, RZ, R200 ;  /* 0x000000ffff0e7224 */ /* 0x000fe200078e00c8 */
[----:B------:R-:W-:Y:S01]  /*163c0*/  MOV R16, R204 ;  /* 0x000000cc00107202 */ /* 0x000fe20000000f00 */
[----:B------:R-:W-:Y:S01]  /*163d0*/  IMAD.MOV.U32 R222, RZ, RZ, R171 ;  /* 0x000000ffffde7224 */ /* 0x000fe200078e00ab */
[----:B------:R-:W-:Y:S01]  /*163e0*/  SHF.R.U32.HI R5, RZ, 0x18, R0 ;  /* 0x00000018ff057819 */ /* 0x000fe20000011600 */
[----:B------:R-:W-:Y:S01]  /*163f0*/  IMAD.MOV.U32 R229, RZ, RZ, R225 ;  /* 0x000000ffffe57224 */ /* 0x000fe200078e00e1 */
[----:B------:R-:W-:Y:S01]  /*16400*/  LOP3.LUT R2, R2, 0xff, RZ, 0xc0, !PT ;  /* 0x000000ff02027812 */ /* 0x000fe200078ec0ff */
[----:B------:R-:W-:Y:S01]  /*16410*/  IMAD.MOV.U32 R175, RZ, RZ, R16 ;  /* 0x000000ffffaf7224 */ /* 0x000fe200078e0010 */
[----:B------:R-:W-:Y:S01]  /*16420*/  LOP3.LUT R4, R6, 0xff, RZ, 0xc0, !PT ;  /* 0x000000ff06047812 */ /* 0x000fe200078ec0ff */
[--C-:B------:R-:W-:Y:S01]  /*16430*/  HSET2.LE.AND R0, R3, R228.reuse, PT ;  /* 0x000000e403007233 */ /* 0x100fe20003803000 */
[----:B------:R-:W-:Y:S01]  /*16440*/  MOV R160, R174 ;  /* 0x000000ae00a07202 */ /* 0x000fe20000000f00 */
[----:B------:R-:W-:Y:S01]  /*16450*/  IMAD.MOV.U32 R230, RZ, RZ, R226 ;  /* 0x000000ffffe67224 */ /* 0x000fe200078e00e2 */
[----:B------:R-:W-:Y:S01]  /*16460*/  PRMT R2, R2, 0x5410, R5 ;  /* 0x0000541002027816 */ /* 0x000fe20000000005 */
[----:B------:R-:W-:Y:S01]  /*16470*/  IMAD.MOV.U32 R170, RZ, RZ, R175 ;  /* 0x000000ffffaa7224 */ /* 0x000fe200078e00af */
[----:B------:R-:W-:Y:S01]  /*16480*/  PRMT R3, R4, 0x5410, R7 ;  /* 0x0000541004037816 */ /* 0x000fe20000000007 */
[----:B---3--:R-:W-:Y:S01]  /*16490*/  IMAD.MOV.U32 R18, RZ, RZ, R202 ;  /* 0x000000ffff127224 */ /* 0x008fe200078e00ca */
[----:B------:R-:W-:Y:S01]  /*164a0*/  MOV R221, R160 ;  /* 0x000000a000dd7202 */ /* 0x000fe20000000f00 */
[----:B------:R2:W5:Y:S01]  /*164b0*/  LDL.LU R214, [R1+0x164] ;  /* 0x0001640001d67983 */ /* 0x0005620000300800 */
[----:B------:R-:W-:Y:S01]  /*164c0*/  LOP3.LUT R4, R0, R224, RZ, 0xc0, !PT ;  /* 0x000000e000047212 */ /* 0x000fe200078ec0ff */
[--C-:B------:R-:W-:Y:S01]  /*164d0*/  HSET2.LE.AND R0, R2, R228.reuse, PT ;  /* 0x000000e402007233 */ /* 0x100fe20003803000 */
[----:B------:R-:W-:Y:S01]  /*164e0*/  IMAD.MOV.U32 R223, RZ, RZ, R170 ;  /* 0x000000ffffdf7224 */ /* 0x000fe200078e00aa */
[--C-:B------:R-:W-:Y:S01]  /*164f0*/  HSET2.LE.AND R2, R12, R228.reuse, PT ;  /* 0x000000e40c027233 */ /* 0x100fe20003803000 */
[----:B------:R-:W-:Y:S01]  /*16500*/  IMAD.MOV.U32 R231, RZ, RZ, R227 ;  /* 0x000000ffffe77224 */ /* 0x000fe200078e00e3 */
[----:B------:R-:W-:Y:S01]  /*16510*/  HSET2.LE.AND R3, R3, R228, PT ;  /* 0x000000e403037233 */ /* 0x000fe20003803000 */
        /* <DEDUP_REMOVED lines=9> */
[----:B------:R-:W-:Y:S01]  /*165b0*/  LOP3.LUT R5, R0, R229, RZ, 0xc0, !PT ;  /* 0x000000e500057212 */ /* 0x000fe200078ec0ff */
        /* <DEDUP_REMOVED lines=8> */
[----:B------:R-:W-:Y:S01]  /*16640*/  IMAD.MOV.U32 R210, RZ, RZ, R163 ;  /* 0x000000ffffd27224 */ /* 0x000fe200078e00a3 */
[----:B------:R2:W5:Y:S01]  /*16650*/  LDL.LU R215, [R1+0x160] ;  /* 0x0001600001d77983 */ /* 0x0005620000300800 */
[----:B------:R-:W-:-:S02]  /*16660*/  IMAD.MOV.U32 R161, RZ, RZ, R166 ;  /* 0x000000ffffa17224 */ /* 0x000fc400078e00a6 */
[----:B------:R-:W-:Y:S01]  /*16670*/  IMAD.MOV.U32 R163, RZ, RZ, R165 ;  /* 0x000000ffffa37224 */ /* 0x000fe200078e00a5 */
[----:B------:R-:W-:Y:S01]  /*16680*/  MOV R165, R18 ;  /* 0x0000001200a57202 */ /* 0x000fe20000000f00 */
[----:B------:R-:W-:Y:S01]  /*16690*/  IMAD.MOV.U32 R211, RZ, RZ, R167 ;  /* 0x000000ffffd37224 */ /* 0x000fe200078e00a7 */
[----:B-1----:R-:W-:Y:S01]  /*166a0*/  HMMA.16816.F32.BF16 R248, R4, R10, R72 ;  /* 0x0000000a04f8723c */ /* 0x002fe20000041848 */
[----:B------:R-:W-:Y:S02]  /*166b0*/  IMAD.MOV.U32 R164, RZ, RZ, R16 ;  /* 0x000000ffffa47224 */ /* 0x000fe400078e0010 */
[----:B------:R-:W-:Y:S02]  /*166c0*/  IMAD.MOV.U32 R174, RZ, RZ, R197 ;  /* 0x000000ffffae7224 */ /* 0x000fe400078e00c5 */
        /* <DEDUP_REMOVED lines=10> */
[----:B------:R-:W-:Y:S01]  /*16770*/  LDSM.16.MT88.4 R16, [R181+0x18800] ;  /* 0x01880000b510783b */ /* 0x000fe20000004200 */
[----:B------:R-:W-:-:S02]  /*16780*/  IMAD.MOV.U32 R241, RZ, RZ, R166 ;  /* 0x000000fffff17224 */ /* 0x000fc400078e00a6 */
[----:B------:R-:W-:Y:S02]  /*16790*/  IMAD.MOV.U32 R242, RZ, RZ, R167 ;  /* 0x000000fffff27224 */ /* 0x000fe400078e00a7 */
[----:B------:R-:W-:Y:S01]  /*167a0*/  IMAD.MOV.U32 R14, RZ, RZ, R198 ;  /* 0x000000ffff0e7224 */ /* 0x000fe200078e00c6 */
[C---:B------:R-:W-:Y:S01]  /*167b0*/  HMMA.16816.F32.BF16 R164, R4.reuse, R8, R96 ;  /* 0x0000000804a4723c */ /* 0x040fe20000041860 */
[----:B------:R-:W1:Y:S01]  /*167c0*/  LDSM.16.MT88.4 R8, [R183+0x18800] ;  /* 0x01880000b708783b */ /* 0x000e620000004200 */
[----:B------:R-:W-:Y:S02]  /*167d0*/  IMAD.MOV.U32 R245, RZ, RZ, R210 ;  /* 0x000000fffff57224 */ /* 0x000fe400078e00d2 */
[----:B------:R-:W-:Y:S01]  /*167e0*/  IMAD.MOV.U32 R246, RZ, RZ, R211 ;  /* 0x000000fffff67224 */ /* 0x000fe200078e00d3 */
[----:B------:R-:W-:Y:S01]  /*167f0*/  MOV R211, R174 ;  /* 0x000000ae00d37202 */ /* 0x000fe20000000f00 */
[----:B------:R-:W-:Y:S02]  /*16800*/  IMAD.MOV.U32 R243, RZ, RZ, R175 ;  /* 0x000000fffff37224 */ /* 0x000fe400078e00af */
[----:B------:R-:W-:Y:S01]  /*16810*/  IMAD.MOV.U32 R0, RZ, RZ, R208 ;  /* 0x000000ffff007224 */ /* 0x000fe200078e00d0 */
[----:B------:R-:W-:Y:S01]  /*16820*/  MOV R230, R225 ;  /* 0x000000e100e67202 */ /* 0x000fe20000000f00 */
[----:B------:R-:W-:Y:S01]  /*16830*/  IMAD.MOV.U32 R210, RZ, RZ, R173 ;  /* 0x000000ffffd27224 */ /* 0x000fe200078e00ad */
[----:B------:R2:W5:Y:S01]  /*16840*/  LDL.LU R216, [R1+0x15c] ;  /* 0x00015c0001d87983 */ /* 0x0005620000300800 */
[----:B-1----:R-:W-:Y:S01]  /*16850*/  HMMA.16816.F32.BF16 R220, R4, R8, R92 ;  /* 0x0000000804dc723c */ /* 0x002fe2000004185c */
[----:B------:R-:W-:-:S02]  /*16860*/  IMAD.MOV.U32 R208, RZ, RZ, R14 ;  /* 0x000000ffffd07224 */ /* 0x000fc400078e000e */
[----:B------:R-:W-:-:S05]  /*16870*/  IMAD.MOV.U32 R209, RZ, RZ, R15 ;  /* 0x000000ffffd17224 */ /* 0x000fca00078e000f */
[C---:B------:R-:W-:Y:S01]  /*16880*/  HMMA.16816.F32.BF16 R236, R4.reuse, R16, R48 ;  /* 0x0000001004ec723c */ /* 0x040fe20000041830 */
[----:B------:R-:W-:Y:S01]  /*16890*/  LDSM.16.MT88.4 R12, [R182+0x18800] ;  /* 0x01880000b60c783b */ /* 0x000fe20000004200 */
[----:B------:R-:W-:Y:S02]  /*168a0*/  IMAD.MOV.U32 R231, RZ, RZ, R224 ;  /* 0x000000ffffe77224 */ /* 0x000fe400078e00e0 */
[----:B------:R-:W-:Y:S02]  /*168b0*/  IMAD.MOV.U32 R229, RZ, RZ, R226 ;  /* 0x000000ffffe57224 */ /* 0x000fe400078e00e2 */
[----:B------:R-:W-:Y:S02]  /*168c0*/  IMAD.MOV.U32 R228, RZ, RZ, R227 ;  /* 0x000000ffffe47224 */ /* 0x000fe400078e00e3 */
        /* <DEDUP_REMOVED lines=12> */
[----:B------:R2:W5:Y:S01]  /*16990*/  LDL.LU R217, [R1+0x158] ;  /* 0x0001580001d97983 */ /* 0x0005620000300800 */
[C---:B-1----:R-:W-:Y:S08]  /*169a0*/  HMMA.16816.F32.BF16 R88, R4.reuse, R8, R88 ;  /* 0x000000080458723c */ /* 0x042ff00000041858 */
[C---:B------:R-:W-:Y:S01]  /*169b0*/  HMMA.16816.F32.BF16 R224, R4.reuse, R18, R116 ;  /* 0x0000001204e0723c */ /* 0x040fe20000041874 */
[----:B------:R-:W-:Y:S07]  /*169c0*/  LDSM.16.MT88.4 R16, [R181+0x1a800] ;  /* 0x01a80000b510783b */ /* 0x000fee0000004200 */
[C---:B------:R-:W-:Y:S08]  /*169d0*/  HMMA.16816.F32.BF16 R96, R4.reuse, R12, R44 ;  /* 0x0000000c0460723c */ /* 0x040ff0000004182c */
[C---:B------:R-:W-:Y:S01]  /*169e0*/  HMMA.16816.F32.BF16 R92, R4.reuse, R14, R112 ;  /* 0x0000000e045c723c */ /* 0x040fe20000041870 */
[----:B------:R-:W-:Y:S07]  /*169f0*/  LDSM.16.MT88.4 R12, [R182+0x1a800] ;  /* 0x01a80000b60c783b */ /* 0x000fee0000004200 */
[C---:B------:R-:W-:Y:S01]  /*16a00*/  HMMA.16816.F32.BF16 R244, R4.reuse, R10, R64 ;  /* 0x0000000a04f4723c */ /* 0x040fe20000041840 */
[----:B------:R-:W1:Y:S01]  /*16a10*/  LDSM.16.MT88.4 R8, [R183+0x1a800] ;  /* 0x01a80000b708783b */ /* 0x000e620000004200 */
        /* <DEDUP_REMOVED lines=10> */
[----:B------:R-:W-:Y:S02]  /*16ac0*/  IMAD.MOV.U32 R240, RZ, RZ, R229 ;  /* 0x000000fffff07224 */ /* 0x000fe400078e00e5 */
[----:B------:R-:W-:Y:S02]  /*16ad0*/  IMAD.MOV.U32 R0, RZ, RZ, R232 ;  /* 0x000000ffff007224 */ /* 0x000fe400078e00e8 */
[C---:B------:R-:W-:Y:S01]  /*16ae0*/  HMMA.16816.F32.BF16 R108, R4.reuse, R18, R108 ;  /* 0x00000012046c723c */ /* 0x040fe2000004186c */
[----:B------:R-:W-:Y:S02]  /*16af0*/  IMAD.MOV.U32 R91, RZ, RZ, R234 ;  /* 0x000000ffff5b7224 */ /* 0x000fe400078e00ea */
[----:B------:R-:W-:Y:S02]  /*16b00*/  IMAD.MOV.U32 R171, RZ, RZ, R191 ;  /* 0x000000ffffab7224 */ /* 0x000fe400078e00bf */
[----:B------:R-:W-:Y:S02]  /*16b10*/  IMAD.MOV.U32 R170, RZ, RZ, R190 ;  /* 0x000000ffffaa7224 */ /* 0x000fe400078e00be */
[----:B------:R-:W-:Y:S01]  /*16b20*/  IMAD.MOV.U32 R73, RZ, RZ, R228 ;  /* 0x000000ffff497224 */ /* 0x000fe200078e00e4 */
[----:B------:R-:W-:Y:S01]  /*16b30*/  HMMA.16816.F32.BF16 R232, R4, R16, R40 ;  /* 0x0000001004e8723c */ /* 0x000fe20000041828 */
[----:B------:R-:W-:Y:S01]  /*16b40*/  IMAD.MOV.U32 R241, RZ, RZ, R230 ;  /* 0x000000fffff17224 */ /* 0x000fe200078e00e6 */
[----:B------:R-:W3:Y:S01]  /*16b50*/  LDSM.16.MT88.4 R16, [R181+0x1c800] ;  /* 0x01c80000b510783b */ /* 0x000ee20000004200 */
[----:B------:R-:W-:-:S02]  /*16b60*/  IMAD.MOV.U32 R243, RZ, RZ, R168 ;  /* 0x000000fffff37224 */ /* 0x000fc400078e00a8 */
[----:B------:R-:W-:Y:S01]  /*16b70*/  IMAD.MOV.U32 R230, RZ, RZ, R160 ;  /* 0x000000ffffe67224 */ /* 0x000fe200078e00a0 */
[----:B------:R-:W-:Y:S01]  /*16b80*/  MOV R47, R88 ;  /* 0x00000058002f7202 */ /* 0x000fe20000000f00 */
[----:B------:R-:W-:Y:S01]  /*16b90*/  IMAD.MOV.U32 R63, RZ, RZ, R161 ;  /* 0x000000ffff3f7224 */ /* 0x000fe200078e00a1 */
[----:B------:R2:W5:Y:S01]  /*16ba0*/  LDL.LU R206, [R1+0x150] ;  /* 0x0001500001ce7983 */ /* 0x0005620000300800 */
[----:B------:R-:W-:Y:S01]  /*16bb0*/  HMMA.16816.F32.BF16 R160, R4, R14, R104 ;  /* 0x0000000e04a0723c */ /* 0x000fe20000041868 */
[----:B------:R-:W-:Y:S01]  /*16bc0*/  IMAD.MOV.U32 R67, RZ, RZ, R242 ;  /* 0x000000ffff437224 */ /* 0x000fe200078e00f2 */
[----:B------:R-:W-:Y:S01]  /*16bd0*/  MOV R229, R171 ;  /* 0x000000ab00e57202 */ /* 0x000fe20000000f00 */
[----:B------:R-:W-:Y:S01]  /*16be0*/  IMAD.MOV.U32 R228, RZ, RZ, R170 ;  /* 0x000000ffffe47224 */ /* 0x000fe200078e00aa */
[----:B------:R2:W5:Y:S03]  /*16bf0*/  LDL.LU R205, [R1+0x14c] ;  /* 0x00014c0001cd7983 */ /* 0x0005660000300800 */
[----:B------:R-:W-:Y:S01]  /*16c00*/  MOV R106, R240 ;  /* 0x000000f0006a7202 */ /* 0x000fe20000000f00 */
[----:B------:R-:W-:Y:S01]  /*16c10*/  IMAD.MOV.U32 R105, RZ, RZ, R241 ;  /* 0x000000ffff697224 */ /* 0x000fe200078e00f1 */
[----:B------:R2:W5:Y:S01]  /*16c20*/  LDL.LU R204, [R1+0x148] ;  /* 0x0001480001cc7983 */ /* 0x0005620000300800 */
[----:B------:R-:W-:-:S02]  /*16c30*/  IMAD.MOV.U32 R107, RZ, RZ, R243 ;  /* 0x000000ffff6b7224 */ /* 0x000fc400078e00f3 */
[----:B------:R-:W-:Y:S01]  /*16c40*/  IMAD.MOV.U32 R231, RZ, RZ, R169 ;  /* 0x000000ffffe77224 */ /* 0x000fe200078e00a9 */
[----:B------:R2:W5:Y:S01]  /*16c50*/  LDL.LU R203, [R1+0x144] ;  /* 0x0001440001cb7983 */ /* 0x0005620000300800 */
[C---:B-1----:R-:W-:Y:S01]  /*16c60*/  HMMA.16816.F32.BF16 R40, R4.reuse, R8, R80 ;  /* 0x000000080428723c */ /* 0x042fe20000041850 */
[----:B------:R-:W-:Y:S02]  /*16c70*/  IMAD.MOV.U32 R46, RZ, RZ, R89 ;  /* 0x000000ffff2e7224 */ /* 0x000fe400078e0059 */
[----:B------:R2:W5:Y:S01]  /*16c80*/  LDL.LU R202, [R1+0x140] ;  /* 0x0001400001ca7983 */ /* 0x0005620000300800 */
[----:B------:R-:W-:Y:S02]  /*16c90*/  IMAD.MOV.U32 R45, RZ, RZ, R90 ;  /* 0x000000ffff2d7224 */ /* 0x000fe400078e005a */
[----:B------:R-:W-:Y:S01]  /*16ca0*/  IMAD.MOV.U32 R65, RZ, RZ, R91 ;  /* 0x000000ffff417224 */ /* 0x000fe200078e005b */
[----:B------:R2:W5:Y:S01]  /*16cb0*/  LDL.LU R201, [R1+0x13c] ;  /* 0x00013c0001c97983 */ /* 0x0005620000300800 */
[----:B------:R-:W-:Y:S03]  /*16cc0*/  HMMA.16816.F32.BF16 R240, R4, R10, R56 ;  /* 0x0000000a04f0723c */ /* 0x000fe60000041838 */
[----:B------:R-:W1:Y:S01]  /*16cd0*/  LDSM.16.MT88.4 R8, [R183+0x1c800] ;  /* 0x01c80000b708783b */ /* 0x000e620000004200 */
[----:B------:R-:W-:-:S02]  /*16ce0*/  IMAD.MOV.U32 R66, RZ, RZ, R72 ;  /* 0x000000ffff427224 */ /* 0x000fc400078e0048 */
[----:B------:R-:W-:Y:S01]  /*16cf0*/  IMAD.MOV.U32 R64, RZ, RZ, R73 ;  /* 0x000000ffff407224 */ /* 0x000fe200078e0049 */
[----:B------:R2:W5:Y:S01]  /*16d00*/  LDL.LU R200, [R1+0x138] ;  /* 0x0001380001c87983 */ /* 0x0005620000300800 */
[----:B------:R-:W-:Y:S01]  /*16d10*/  MOV R56, R228 ;  /* 0x000000e400387202 */ /* 0x000fe20000000f00 */
[----:B------:R-:W-:Y:S02]  /*16d20*/  IMAD.MOV.U32 R57, RZ, RZ, R229 ;  /* 0x000000ffff397224 */ /* 0x000fe400078e00e5 */
[----:B------:R-:W-:Y:S01]  /*16d30*/  IMAD.MOV.U32 R58, RZ, RZ, R230 ;  /* 0x000000ffff3a7224 */ /* 0x000fe200078e00e6 */
[----:B------:R-:W-:Y:S01]  /*16d40*/  HMMA.16816.F32.BF16 R168, R4, R12, R36 ;  /* 0x0000000c04a8723c */ /* 0x000fe20000041824 */
[----:B------:R-:W-:Y:S01]  /*16d50*/  IMAD.MOV.U32 R59, RZ, RZ, R231 ;  /* 0x000000ffff3b7224 */ /* 0x000fe200078e00e7 */
[----:B------:R-:W4:Y:S02]  /*16d60*/  LDSM.16.MT88.4 R12, [R182+0x1c800] ;  /* 0x01c80000b60c783b */ /* 0x000f240000004200 */
[----:B------:R-:W-:Y:S01]  /*16d70*/  IMAD.MOV.U32 R104, RZ, RZ, R41 ;  /* 0x000000ffff687224 */ /* 0x000fe200078e0029 */
[----:B------:R-:W-:Y:S01]  /*16d80*/  MOV R60, R40 ;  /* 0x00000028003c7202 */ /* 0x000fe20000000f00 */
[----:B------:R-:W-:-:S02]  /*16d90*/  IMAD.MOV.U32 R62, RZ, RZ, R42 ;  /* 0x000000ffff3e7224 */ /* 0x000fc400078e002a */
[----:B---3--:R-:W-:Y:S01]  /*16da0*/  HMMA.16816.F32.BF16 R228, R4, R16, R32 ;  /* 0x0000001004e4723c */ /* 0x008fe20000041820 */
[----:B------:R-:W-:Y:S01]  /*16db0*/  IMAD.MOV.U32 R61, RZ, RZ, R43 ;  /* 0x000000ffff3d7224 */ /* 0x000fe200078e002b */
[----:B------:R2:W5:Y:S04]  /*16dc0*/  LDL.LU.64 R198, [R1+0x130] ;  /* 0x0001300001c67983 */ /* 0x0005680000300a00 */
[----:B------:R2:W5:Y:S01]  /*16dd0*/  LDL.LU R197, [R1+0x128] ;  /* 0x0001280001c57983 */ /* 0x0005620000300800 */
[----:B------:R-:W-:Y:S01]  /*16de0*/  MOV R32, R208 ;  /* 0x000000d000207202 */ /* 0x000fe20000000f00 */
[----:B------:R-:W-:Y:S02]  /*16df0*/  IMAD.MOV.U32 R33, RZ, RZ, R209 ;  /* 0x000000ffff217224 */ /* 0x000fe400078e00d1 */
[----:B------:R-:W-:Y:S01]  /*16e00*/  IMAD.MOV.U32 R34, RZ, RZ, R210 ;  /* 0x000000ffff227224 */ /* 0x000fe200078e00d2 */
[----:B------:R2:W5:Y:S01]  /*16e10*/  LDL.LU R196, [R1+0x124] ;  /* 0x0001240001c47983 */ /* 0x0005620000300800 */
[----:B------:R-:W-:-:S02]  /*16e20*/  IMAD.MOV.U32 R35, RZ, RZ, R211 ;  /* 0x000000ffff237224 */ /* 0x000fc400078e00d3 */
[C---:B------:R-:W-:Y:S01]  /*16e30*/  HMMA.16816.F32.BF16 R208, R4.reuse, R18, R100 ;  /* 0x0000001204d0723c */ /* 0x040fe20000041864 */
[----:B------:R-:W3:Y:S04]  /*16e40*/  LDSM.16.MT88.4 R16, [R181+0x1e800] ;  /* 0x01e80000b510783b */ /* 0x000ee80000004200 */
[----:B------:R2:W5:Y:S02]  /*16e50*/  LDL.LU R195, [R1+0x120] ;  /* 0x0001200001c37983 */ /* 0x0005640000300800 */
[----:B------:R-:W-:Y:S01]  /*16e60*/  MOV R102, R74 ;  /* 0x0000004a00667202 */ /* 0x000fe20000000f00 */
[----:B------:R-:W-:Y:S01]  /*16e70*/  IMAD.MOV.U32 R103, RZ, RZ, R75 ;  /* 0x000000ffff677224 */ /* 0x000fe200078e004b */
[C---:B-1----:R-:W-:Y:S08]  /*16e80*/  HMMA.16816.F32.BF16 R88, R4.reuse, R8, R76 ;  /* 0x000000080458723c */ /* 0x042ff0000004184c */
[C---:B----4-:R-:W-:Y:S08]  /*16e90*/  HMMA.16816.F32.BF16 R40, R4.reuse, R12, R20 ;  /* 0x0000000c0428723c */ /* 0x050ff00000041814 */
[----:B------:R-:W-:Y:S01]  /*16ea0*/  HMMA.16816.F32.BF16 R36, R4, R14, R120 ;  /* 0x0000000e0424723c */ /* 0x000fe20000041878 */
[----:B------:R-:W-:Y:S01]  /*16eb0*/  LDSM.16.MT88.4 R12, [R183+0x1e800] ;  /* 0x01e80000b70c783b */ /* 0x000fe20000004200 */
[----:B------:R-:W-:Y:S01]  /*16ec0*/  MOV R100, R71 ;  /* 0x0000004700647202 */ /* 0x000fe20000000f00 */
[----:B------:R-:W-:-:S02]  /*16ed0*/  IMAD.MOV.U32 R101, RZ, RZ, R48 ;  /* 0x000000ffff657224 */ /* 0x000fc400078e0030 */
[----:B------:R2:W5:Y:S03]  /*16ee0*/  LDL.LU R194, [R1+0x11c] ;  /* 0x00011c0001c27983 */ /* 0x0005660000300800 */
[----:B------:R-:W-:Y:S01]  /*16ef0*/  HMMA.16816.F32.BF16 R72, R4, R10, R52 ;  /* 0x0000000a0448723c */ /* 0x000fe20000041834 */
[----:B------:R-:W1:Y:S01]  /*16f00*/  LDSM.16.MT88.4 R8, [R180+0x1e800] ;  /* 0x01e80000b408783b */ /* 0x000e620000004200 */
[----:B------:R-:W-:Y:S02]  /*16f10*/  IMAD.MOV.U32 R120, RZ, RZ, R58 ;  /* 0x000000ffff787224 */ /* 0x000fe400078e003a */
[----:B------:R-:W-:-:S04]  /*16f20*/  IMAD.MOV.U32 R121, RZ, RZ, R68 ;  /* 0x000000ffff797224 */ /* 0x000fc800078e0044 */
[C---:B---3--:R-:W-:Y:S01]  /*16f30*/  HMMA.16816.F32.BF16 R76, R4.reuse, R16, R136 ;  /* 0x00000010044c723c */ /* 0x048fe20000041888 */
[----:B------:R-:W-:Y:S01]  /*16f40*/  IMAD.MOV.U32 R123, RZ, RZ, R70 ;  /* 0x000000ffff7b7224 */ /* 0x000fe200078e0046 */
[----:B------:R-:W-:Y:S01]  /*16f50*/  MOV R22, R104 ;  /* 0x0000006800167202 */ /* 0x000fe20000000f00 */
[----:B------:R-:W-:Y:S01]  /*16f60*/  IMAD.MOV.U32 R23, RZ, RZ, R62 ;  /* 0x000000ffff177224 */ /* 0x000fe200078e003e */
[----:B------:R-:W-:Y:S01]  /*16f70*/  MOV R20, R63 ;  /* 0x0000003f00147202 */ /* 0x000fe20000000f00 */
[----:B------:R-:W-:Y:S01]  /*16f80*/  IMAD.MOV.U32 R21, RZ, RZ, R60 ;  /* 0x000000ffff157224 */ /* 0x000fe200078e003c */
[----:B------:R2:W5:Y:S02]  /*16f90*/  LDL.LU R193, [R1+0x118] ;  /* 0x0001180001c17983 */ /* 0x0005640000300800 */
[C---:B-1----:R-:W-:Y:S08]  /*16fa0*/  HMMA.16816.F32.BF16 R84, R4.reuse, R8, R124 ;  /* 0x000000080454723c */ /* 0x042ff0000004187c */
[----:B------:R-:W-:Y:S01]  /*16fb0*/  HMMA.16816.F32.BF16 R80, R4, R10, R128 ;  /* 0x0000000a0450723c */ /* 0x000fe20000041880 */
[----:B------:R-:W1:Y:S01]  /*16fc0*/  LDSM.16.MT88.4 R8, [R182+0x1e800] ;  /* 0x01e80000b608783b */ /* 0x000e620000004200 */
[----:B------:R-:W-:-:S02]  /*16fd0*/  IMAD.MOV.U32 R124, RZ, RZ, R34 ;  /* 0x000000ffff7c7224 */ /* 0x000fc400078e0022 */
[----:B------:R-:W-:Y:S01]  /*16fe0*/  IMAD.MOV.U32 R125, RZ, RZ, R35 ;  /* 0x000000ffff7d7224 */ /* 0x000fe200078e0023 */
[----:B------:R2:W5:Y:S02]  /*16ff0*/  LDL.LU R192, [R1+0x114] ;  /* 0x0001140001c07983 */ /* 0x0005640000300800 */
[----:B------:R-:W-:Y:S01]  /*17000*/  MOV R130, R32 ;  /* 0x0000002000827202 */ /* 0x000fe20000000f00 */
[----:B------:R-:W-:Y:S02]  /*17010*/  IMAD.MOV.U32 R138, RZ, RZ, R102 ;  /* 0x000000ffff8a7224 */ /* 0x000fe400078e0066 */
        /* <DEDUP_REMOVED lines=8> */
[----:B------:R-:W-:Y:S01]  /*170a0*/  LOP3.LUT R2, R25, UR5, R130, 0x96, !PT ;  /* 0x0000000519027c12 */ /* 0x000fe2000f8e9682 */
[----:B------:R-:W-:Y:S01]  /*170b0*/  IMAD.MOV.U32 R131, RZ, RZ, R124 ;  /* 0x000000ffff837224 */ /* 0x000fe200078e007c */
[----:B------:R-:W-:Y:S01]  /*170c0*/  MOV R130, R125 ;  /* 0x0000007d00827202 */ /* 0x000fe20000000f00 */
[----:B------:R-:W-:Y:S01]  /*170d0*/  IMAD.MOV.U32 R103, RZ, RZ, R50 ;  /* 0x000000ffff677224 */ /* 0x000fe200078e0032 */
[----:B------:R-:W-:Y:S01]  /*170e0*/  HMMA.16816.F32.BF16 R52, R4, R14, R152 ;  /* 0x0000000e0434723c */ /* 0x000fe20000041898 */
[----:B------:R-:W-:Y:S01]  /*170f0*/  IMAD.MOV.U32 R124, RZ, RZ, R120 ;  /* 0x000000ffff7c7224 */ /* 0x000fe200078e0078 */
[----:B------:R2:W5:Y:S01]  /*17100*/  LDL.LU R191, [R1+0x110] ;  /* 0x0001100001bf7983 */ /* 0x0005620000300800 */
        /* <DEDUP_REMOVED lines=11> */
[----:B-1----:R-:W-:Y:S01]  /*171c0*/  HMMA.16816.F32.BF16 R48, R4, R8, R156 ;  /* 0x000000080430723c */ /* 0x002fe2000004189c */
[----:B------:R-:W-:Y:S01]  /*171d0*/  IMAD.MOV.U32 R100, RZ, RZ, R103 ;  /* 0x000000ffff647224 */ /* 0x000fe200078e0067 */
[----:B------:R2:W5:Y:S01]  /*171e0*/  LDL.LU R190, [R1+0x10c] ;  /* 0x00010c0001be7983 */ /* 0x0005620000300800 */
[----:B------:R-:W-:Y:S01]  /*171f0*/  IMAD.MOV.U32 R35, RZ, RZ, R0 ;  /* 0x000000ffff237224 */ /* 0x000fe200078e0000 */
[----:B------:R-:W-:Y:S01]  /*17200*/  LOP3.LUT R0, R139, UR4, R24, 0x96, !PT ;  /* 0x000000048b007c12 */ /* 0x000fe2000f8e9618 */
[----:B------:R-:W-:-:S03]  /*17210*/  IMAD.MOV.U32 R103, RZ, RZ, R104 ;  /* 0x000000ffff677224 */ /* 0x000fc600078e0068 */
[----:B------:R-:W-:Y:S01]  /*17220*/  HMMA.16816.F32.BF16 R68, R4, R18, R140 ;  /* 0x000000120444723c */ /* 0x000fe2000004188c */
[----:B------:R-:W-:Y:S01]  /*17230*/  IMAD.MOV.U32 R104, RZ, RZ, R105 ;  /* 0x000000ffff687224 */ /* 0x000fe200078e0069 */
[----:B------:R-:W-:Y:S01]  /*17240*/  LDSM.16.MT88.4 R16, [R181+0x19000] ;  /* 0x01900000b510783b */ /* 0x000fe20000004200 */
[----:B------:R-:W-:Y:S01]  /*17250*/  IMAD.MOV.U32 R105, RZ, RZ, R106 ;  /* 0x000000ffff697224 */ /* 0x000fe200078e006a */
[----:B------:R-:W-:Y:S01]  /*17260*/  MOV R106, R64 ;  /* 0x00000040006a7202 */ /* 0x000fe20000000f00 */
[----:B------:R-:W-:-:S03]  /*17270*/  IMAD.MOV.U32 R64, RZ, RZ, R3 ;  /* 0x000000ffff407224 */ /* 0x000fc600078e0003 */
[C---:B------:R-:W-:Y:S01]  /*17280*/  HMMA.16816.F32.BF16 R60, R4.reuse, R12, R144 ;  /* 0x0000000c043c723c */ /* 0x040fe20000041890 */
[----:B------:R-:W-:Y:S01]  /*17290*/  IMAD.WIDE.U32 R2, R2, -0x2daee0ad, RZ ;  /* 0xd2511f5302027825 */ /* 0x000fe200078e00ff */
[----:B------:R-:W-:Y:S06]  /*172a0*/  LDSM.16.MT88.4 R12, [R183+0x19000] ;  /* 0x01900000b70c783b */ /* 0x000fec0000004200 */
[----:B------:R-:W-:Y:S01]  /*172b0*/  HMMA.16816.F32.BF16 R56, R4, R10, R148 ;  /* 0x0000000a0438723c */ /* 0x000fe20000041894 */
[----:B------:R-:W-:Y:S01]  /*172c0*/  LOP3.LUT R3, R3, UR14, R129, 0x96, !PT ;  /* 0x0000000e03037c12 */ /* 0x000fe2000f8e9681 */
[----:B------:R-:W-:Y:S01]  /*172d0*/  IMAD.MOV.U32 R137, RZ, RZ, R128 ;  /* 0x000000ffff897224 */ /* 0x000fe200078e0080 */
[----:B------:R-:W-:Y:S01]  /*172e0*/  MOV R146, R22 ;  /* 0x0000001600927202 */ /* 0x000fe20000000f00 */
[----:B------:R-:W-:Y:S01]  /*172f0*/  IMAD.MOV.U32 R126, RZ, RZ, R122 ;  /* 0x000000ffff7e7224 */ /* 0x000fe200078e007a */
[----:B------:R-:W-:Y:S02]  /*17300*/  LDSM.16.MT88.4 R8, [R182+0x19000] ;  /* 0x01900000b608783b */ /* 0x000fe40000004200 */
[----:B------:R-:W-:-:S04]  /*17310*/  IMAD.WIDE.U32 R4, R0, -0x2daee0ad, RZ ;  /* 0xd2511f5300047825 */ /* 0x000fc800078e00ff */
[----:B------:R-:W-:Y:S01]  /*17320*/  IMAD.MOV.U32 R136, RZ, RZ, R32 ;  /* 0x000000ffff887224 */ /* 0x000fe200078e0020 */
[----:B------:R-:W-:Y:S01]  /*17330*/  LOP3.LUT R0, R5, UR12, R2, 0x96, !PT ;  /* 0x0000000c05007c12 */ /* 0x000fe2000f8e9602 */
[----:B------:R-:W-:Y:S02]  /*17340*/  IMAD.MOV.U32 R129, RZ, RZ, R131 ;  /* 0x000000ffff817224 */ /* 0x000fe400078e0083 */
[----:B------:R-:W-:Y:S01]  /*17350*/  IMAD.MOV.U32 R155, RZ, RZ, R127 ;  /* 0x000000ffff9b7224 */ /* 0x000fe200078e007f */
[----:B------:R-:W-:Y:S01]  /*17360*/  MOV R153, R123 ;  /* 0x0000007b00997202 */ /* 0x000fe20000000f00 */
[----:B------:R-:W-:Y:S01]  /*17370*/  IMAD.WIDE.U32 R2, R3, -0x326172a9, RZ ;  /* 0xcd9e8d5703027825 */ /* 0x000fe200078e00ff */
[----:B------:R2:W5:Y:S03]  /*17380*/  LDL.LU R189, [R1+0x108] ;  /* 0x0001080001bd7983 */ /* 0x0005660000300800 */
[----:B------:R-:W-:Y:S01]  /*17390*/  IMAD.WIDE.U32 R130, R0, -0x326172a9, RZ ;  /* 0xcd9e8d5700827825 */ /* 0x000fe200078e00ff */
[----:B------:R-:W-:Y:S01]  /*173a0*/  LOP3.LUT R3, R3, UR13, R138, 0x96, !PT ;  /* 0x0000000d03037c12 */ /* 0x000fe2000f8e968a */
[----:B------:R2:W5:Y:S03]  /*173b0*/  LDL.LU R188, [R1+0x104] ;  /* 0x0001040001bc7983 */ /* 0x0005660000300800 */
[----:B------:R-:W-:Y:S01]  /*173c0*/  LOP3.LUT R0, R131, UR11, R2, 0x96, !PT ;  /* 0x0000000b83007c12 */ /* 0x000fe2000f8e9602 */
[----:B------:R-:W-:Y:S01]  /*173d0*/  IMAD.MOV.U32 R139, RZ, RZ, R129 ;  /* 0x000000ffff8b7224 */ /* 0x000fe200078e0081 */
[----:B------:R-:W1:Y:S01]  /*173e0*/  LDC.U8 R138, c[0x0][0x2d8] ;  /* 0x0000b600ff8a7b82 */ /* 0x000e620000000000 */
[----:B------:R-:W-:-:S04]  /*173f0*/  IMAD.WIDE.U32 R2, R3, -0x2daee0ad, RZ ;  /* 0xd2511f5303027825 */ /* 0x000fc800078e00ff */
[----:B------:R-:W-:Y:S02]  /*17400*/  IMAD.MOV.U32 R144, RZ, RZ, R20 ;  /* 0x000000ffff907224 */ /* 0x000fe400078e0014 */
[----:B------:R-:W-:Y:S02]  /*17410*/  IMAD.MOV.U32 R145, RZ, RZ, R21 ;  /* 0x000000ffff917224 */ /* 0x000fe400078e0015 */
[----:B------:R-:W-:Y:S01]  /*17420*/  IMAD.MOV.U32 R147, RZ, RZ, R23 ;  /* 0x000000ffff937224 */ /* 0x000fe200078e0017 */
[----:B------:R-:W-:Y:S01]  /*17430*/  MOV R122, R101 ;  /* 0x00000065007a7202 */ /* 0x000fe20000000f00 */
[----:B------:R-:W-:Y:S01]  /*17440*/  IMAD.WIDE.U32 R128, R0, -0x2daee0ad, RZ ;  /* 0xd2511f5300807825 */ /* 0x000fe200078e00ff */
[----:B------:R-:W-:Y:S01]  /*17450*/  LOP3.LUT R0, R3, UR10, R4, 0x96, !PT ;  /* 0x0000000a03007c12 */ /* 0x000fe2000f8e9604 */
[----:B------:R-:W3:Y:S03]  /*17460*/  LDSM.16.MT88.4 R20, [R180+0x19000] ;  /* 0x01900000b414783b */ /* 0x000ee60000004200 */
[----:B------:R-:W-:Y:S01]  /*17470*/  LOP3.LUT R2, R129, UR8, R2, 0x96, !PT ;  /* 0x0000000881027c12 */ /* 0x000fe2000f8e9602 */
[----:B------:R-:W-:Y:S01]  /*17480*/  IMAD.WIDE.U32 R24, R0, -0x326172a9, RZ ;  /* 0xcd9e8d5700187825 */ /* 0x000fe200078e00ff */
[----:B------:R-:W-:Y:S01]  /*17490*/  MOV R154, R126 ;  /* 0x0000007e009a7202 */ /* 0x000fe20000000f00 */
[----:B------:R2:W5:Y:S02]  /*174a0*/  LDL.LU R187, [R1+0x100] ;  /* 0x0001000001bb7983 */ /* 0x0005640000300800 */
[----:B------:R-:W-:-:S05]  /*174b0*/  IMAD.WIDE.U32 R2, R2, -0x326172a9, RZ ;  /* 0xcd9e8d5702027825 */ /* 0x000fca00078e00ff */
[----:B------:R-:W-:Y:S02]  /*174c0*/  LOP3.LUT R0, R3, UR7, R24, 0x96, !PT ;  /* 0x0000000703007c12 */ /* 0x000fe4000f8e9618 */
[C---:B------:R-:W-:Y:S02]  /*174d0*/  LOP3.LUT R4, R2.reuse, 0xffff, RZ, 0xc0, !PT ;  /* 0x0000ffff02047812 */ /* 0x040fe400078ec0ff */
[----:B------:R-:W-:Y:S02]  /*174e0*/  LOP3.LUT R5, R2, 0xff, RZ, 0xc0, !PT ;  /* 0x000000ff02057812 */ /* 0x000fe400078ec0ff */
[--C-:B------:R-:W-:Y:S02]  /*174f0*/  SHF.R.U32.HI R6, RZ, 0x10, R2.reuse ;  /* 0x00000010ff067819 */ /* 0x100fe40000011602 */
[----:B------:R-:W-:Y:S02]  /*17500*/  SHF.R.U32.HI R7, RZ, 0x18, R2 ;  /* 0x00000018ff077819 */ /* 0x000fe40000011602 */
[----:B------:R-:W-:-:S04]  /*17510*/  LOP3.LUT R2, R0, 0xffff, RZ, 0xc0, !PT ;  /* 0x0000ffff00027812 */ /* 0x000fc800078ec0ff */
[----:B------:R-:W-:Y:S02]  /*17520*/  SHF.R.U32.HI R3, RZ, 0x8, R2 ;  /* 0x00000008ff037819 */ /* 0x000fe40000011602 */
[----:B------:R-:W-:Y:S02]  /*17530*/  LOP3.LUT R2, R0, 0xff, RZ, 0xc0, !PT ;  /* 0x000000ff00027812 */ /* 0x000fe400078ec0ff */
[----:B------:R-:W-:Y:S02]  /*17540*/  SHF.R.U32.HI R4, RZ, 0x8, R4 ;  /* 0x00000008ff047819 */ /* 0x000fe40000011604 */
[----:B------:R-:W-:Y:S02]  /*17550*/  PRMT R3, R2, 0x5410, R3 ;  /* 0x0000541002037816 */ /* 0x000fe40000000003 */
[----:B------:R-:W-:Y:S02]  /*17560*/  SHF.R.U32.HI R2, RZ, 0x10, R0 ;  /* 0x00000010ff027819 */ /* 0x000fe40000011600 */
[----:B-1----:R-:W-:-:S02]  /*17570*/  PRMT R138, R138, 0x7054, R138 ;  /* 0x000070548a8a7816 */ /* 0x002fc4000000008a */
[----:B------:R-:W-:Y:S02]  /*17580*/  PRMT R5, R5, 0x5410, R4 ;  /* 0x0000541005057816 */ /* 0x000fe40000000004 */
[----:B------:R-:W-:Y:S02]  /*17590*/  SHF.R.U32.HI R4, RZ, 0x18, R0 ;  /* 0x00000018ff047819 */ /* 0x000fe40000011600 */
[----:B------:R-:W-:Y:S02]  /*175a0*/  LOP3.LUT R2, R2, 0xff, RZ, 0xc0, !PT ;  /* 0x000000ff02027812 */ /* 0x000fe400078ec0ff */
[----:B------:R-:W-:Y:S01]  /*175b0*/  LOP3.LUT R6, R6, 0xff, RZ, 0xc0, !PT ;  /* 0x000000ff06067812 */ /* 0x000fe200078ec0ff */
[----:B------:R-:W-:Y:S01]  /*175c0*/  HSET2.LE.AND R0, R3, R138, PT ;  /* 0x0000008a03007233 */ /* 0x000fe20003803000 */
[----:B------:R-:W-:Y:S02]  /*175d0*/  PRMT R2, R2, 0x5410, R4 ;  /* 0x0000541002027816 */ /* 0x000fe40000000004 */
[----:B------:R-:W-:-:S02]  /*175e0*/  PRMT R3, R6, 0x5410, R7 ;  /* 0x0000541006037816 */ /* 0x000fc40000000007 */
[----:B------:R-:W-:Y:S01]  /*175f0*/  LOP3.LUT R4, R0, R137, RZ, 0xc0, !PT ;  /* 0x0000008900047212 */ /* 0x000fe200078ec0ff */
[--C-:B------:R-:W-:Y:S02]  /*17600*/  HSET2.LE.AND R0, R2, R138.reuse, PT ;  /* 0x0000008a02007233 */ /* 0x100fe40003803000 */
[--C-:B------:R-:W-:Y:S02]  /*17610*/  HSET2.LE.AND R2, R5, R138.reuse, PT ;  /* 0x0000008a05027233 */ /* 0x100fe40003803000 */
[----:B------:R-:W-:Y:S01]  /*17620*/  HSET2.LE.AND R3, R3, R138, PT ;  /* 0x0000008a03037233 */ /* 0x000fe20003803000 */
[----:B------:R-:W-:Y:S01]  /*17630*/  IMAD.MOV.U32 R101, RZ, RZ, R34 ;  /* 0x000000ffff657224 */ /* 0x000fe200078e0022 */
[----:B------:R-:W-:Y:S01]  /*17640*/  LOP3.LUT R5, R0, R139, RZ, 0xc0, !PT ;  /* 0x0000008b00057212 */ /* 0x000fe200078ec0ff */
[----:B------:R-:W-:Y:S01]  /*17650*/  IMAD.MOV.U32 R34, RZ, RZ, R185 ;  /* 0x000000ffff227224 */ /* 0x000fe200078e00b9 */
[----:B------:R-:W-:Y:S02]  /*17660*/  LOP3.LUT R6, R2, R124, RZ, 0xc0, !PT ;  /* 0x0000007c02067212 */ /* 0x000fe400078ec0ff */
[----:B------:R-:W-:Y:S01]  /*17670*/  LOP3.LUT R7, R3, R125, RZ, 0xc0, !PT ;  /* 0x0000007d03077212 */ /* 0x000fe200078ec0ff */
[----:B------:R-:W-:Y:S01]  /*17680*/  IMAD.MOV.U32 R139, RZ, RZ, R33 ;  /* 0x000000ffff8b7224 */ /* 0x000fe200078e0021 */
[----:B------:R-:W-:Y:S01]  /*17690*/  MOV R138, R34 ;  /* 0x00000022008a7202 */ /* 0x000fe20000000f00 */
[----:B------:R-:W-:Y:S01]  /*176a0*/  IMAD.MOV.U32 R137, RZ, RZ, R35 ;  /* 0x000000ffff897224 */ /* 0x000fe200078e0023 */
[----:B------:R-:W-:Y:S01]  /*176b0*/  MOV R126, R66 ;  /* 0x00000042007e7202 */ /* 0x000fe20000000f00 */
[----:B------:R-:W-:Y:S01]  /*176c0*/  IMAD.MOV.U32 R124, RZ, RZ, R64 ;  /* 0x000000ffff7c7224 */ /* 0x000fe200078e0040 */
[----:B------:R2:W5:Y:S01]  /*176d0*/  LDL.LU R185, [R1+0xfc] ;  /* 0x0000fc0001b97983 */ /* 0x0005620000300800 */
[----:B---3--:R-:W-:Y:S01]  /*176e0*/  HMMA.16816.F32.BF16 R164, R4, R20, R164 ;  /* 0x0000001404a4723c */ /* 0x008fe200000418a4 */
[----:B------:R-:W-:-:S02]  /*176f0*/  IMAD.MOV.U32 R125, RZ, RZ, R65 ;  /* 0x000000ffff7d7224 */ /* 0x000fc400078e0041 */
[----:B------:R-:W-:-:S05]  /*17700*/  IMAD.MOV.U32 R127, RZ, RZ, R67 ;  /* 0x000000ffff7f7224 */ /* 0x000fca00078e0043 */
[C---:B------:R-:W-:Y:S01]  /*17710*/  HMMA.16816.F32.BF16 R32, R4.reuse, R22, R248 ;  /* 0x000000160420723c */ /* 0x040fe200000418f8 */
[----:B------:R-:W1:Y:S06]  /*17720*/  LDSM.16.MT88.4 R20, [R180+0x1b000] ;  /* 0x01b00000b414783b */ /* 0x000e6c0000004200 */
[----:B------:R-:W-:Y:S01]  /*17730*/  IMAD.MOV.U32 R248, RZ, RZ, R47 ;  /* 0x000000fffff87224 */ /* 0x000fe200078e002f */
[----:B------:R-:W-:Y:S01]  /*17740*/  MOV R250, R45 ;  /* 0x0000002d00fa7202 */ /* 0x000fe20000000f00 */
[----:B------:R-:W-:Y:S01]  /*17750*/  IMAD.MOV.U32 R249, RZ, RZ, R46 ;  /* 0x000000fffff97224 */ /* 0x000fe200078e002e */
[----:B------:R-:W-:Y:S01]  /*17760*/  HMMA.16816.F32.BF16 R156, R4, R16, R236 ;  /* 0x00000010049c723c */ /* 0x000fe200000418ec */
[----:B------:R-:W-:-:S07]  /*17770*/  IMAD.MOV.U32 R251, RZ, RZ, R44 ;  /* 0x000000fffffb7224 */ /* 0x000fce00078e002c */
[C---:B------:R-:W-:Y:S01]  /*17780*/  HMMA.16816.F32.BF16 R44, R4.reuse, R18, R224 ;  /* 0x00000012042c723c */ /* 0x040fe200000418e0 */
[----:B------:R-:W3:Y:S07]  /*17790*/  LDSM.16.MT88.4 R16, [R181+0x1b000] ;  /* 0x01b00000b510783b */ /* 0x000eee0000004200 */
[C---:B------:R-:W-:Y:S08]  /*177a0*/  HMMA.16816.F32.BF16 R148, R4.reuse, R12, R220 ;  /* 0x0000000c0494723c */ /* 0x040ff000000418dc */
[C---:B------:R-:W-:Y:S01]  /*177b0*/  HMMA.16816.F32.BF16 R64, R4.reuse, R14, R172 ;  /* 0x0000000e0440723c */ /* 0x040fe200000418ac */
[----:B------:R-:W4:Y:S07]  /*177c0*/  LDSM.16.MT88.4 R12, [R183+0x1b000] ;  /* 0x01b00000b70c783b */ /* 0x000f2e0000004200 */
[C---:B------:R-:W-:Y:S08]  /*177d0*/  HMMA.16816.F32.BF16 R140, R4.reuse, R8, R96 ;  /* 0x00000008048c723c */ /* 0x040ff00000041860 */
[----:B------:R-:W-:Y:S01]  /*177e0*/  HMMA.16816.F32.BF16 R92, R4, R10, R92 ;  /* 0x0000000a045c723c */ /* 0x000fe2000004185c */
[----:B------:R-:W2:Y:S01]  /*177f0*/  LDSM.16.MT88.4 R8, [R182+0x1b000] ;  /* 0x01b00000b608783b */ /* 0x000ea20000004200 */
[----:B------:R-:W-:Y:S01]  /*17800*/  IMAD.MOV.U32 R152, RZ, RZ, R100 ;  /* 0x000000ffff987224 */ /* 0x000fe200078e0064 */
[----:B------:R-:W-:Y:S01]  /*17810*/  MOV R237, R102 ;  /* 0x0000006600ed7202 */ /* 0x000fe20000000f00 */
[----:B------:R-:W-:-:S02]  /*17820*/  IMAD.MOV.U32 R0, RZ, RZ, R101 ;  /* 0x000000ffff007224 */ /* 0x000fc400078e0065 */
[----:B------:R-:W-:Y:S02]  /*17830*/  IMAD.MOV.U32 R238, RZ, RZ, R103 ;  /* 0x000000ffffee7224 */ /* 0x000fe400078e0067 */
[----:B-1----:R-:W-:Y:S01]  /*17840*/  HMMA.16816.F32.BF16 R96, R4, R20, R248 ;  /* 0x000000140460723c */ /* 0x002fe200000418f8 */
[----:B------:R-:W-:Y:S02]  /*17850*/  IMAD.MOV.U32 R239, RZ, RZ, R104 ;  /* 0x000000ffffef7224 */ /* 0x000fe400078e0068 */
[----:B------:R-:W-:-:S04]  /*17860*/  IMAD.MOV.U32 R2, RZ, RZ, R106 ;  /* 0x000000ffff027224 */ /* 0x000fc800078e006a */
[----:B------:R-:W-:Y:S01]  /*17870*/  MOV R248, R105 ;  /* 0x0000006900f87202 */ /* 0x000fe20000000f00 */
[----:B------:R-:W-:Y:S01]  /*17880*/  IMAD.MOV.U32 R249, RZ, RZ, R107 ;  /* 0x000000fffff97224 */ /* 0x000fe200078e006b */
[----:B------:R-:W-:Y:S01]  /*17890*/  HMMA.16816.F32.BF16 R100, R4, R22, R244 ;  /* 0x000000160464723c */ /* 0x000fe200000418f4 */
[----:B------:R-:W1:Y:S01]  /*178a0*/  LDSM.16.MT88.4 R20, [R180+0x1d000] ;  /* 0x01d00000b414783b */ /* 0x000e620000004200 */
[----:B------:R-:W-:Y:S01]  /*178b0*/  IMAD.MOV.U32 R251, RZ, RZ, R154 ;  /* 0x000000fffffb7224 */ /* 0x000fe200078e009a */
[----:B------:R-:W-:-:S05]  /*178c0*/  MOV R250, R144 ;  /* 0x0000009000fa7202 */ /* 0x000fca0000000f00 */
[----:B---3--:R-:W-:Y:S01]  /*178d0*/  HMMA.16816.F32.BF16 R104, R4, R16, R232 ;  /* 0x000000100468723c */ /* 0x008fe200000418e8 */
[----:B------:R-:W-:Y:S01]  /*178e0*/  IMAD.MOV.U32 R3, RZ, RZ, R155 ;  /* 0x000000ffff037224 */ /* 0x000fe200078e009b */
[----:B------:R-:W-:Y:S01]  /*178f0*/  MOV R227, R136 ;  /* 0x0000008800e37202 */ /* 0x000fe20000000f00 */
[----:B------:R-:W-:-:S05]  /*17900*/  IMAD.MOV.U32 R224, RZ, RZ, R145 ;  /* 0x000000ffffe07224 */ /* 0x000fca00078e0091 */
[----:B------:R-:W-:Y:S01]  /*17910*/  HMMA.16816.F32.BF16 R108, R4, R18, R108 ;  /* 0x00000012046c723c */ /* 0x000fe2000004186c */
[----:B------:R-:W3:Y:S01]  /*17920*/  LDSM.16.MT88.4 R16, [R181+0x1d000] ;  /* 0x01d00000b510783b */ /* 0x000ee20000004200 */
[----:B------:R-:W-:Y:S01]  /*17930*/  IMAD.MOV.U32 R225, RZ, RZ, R146 ;  /* 0x000000ffffe17224 */ /* 0x000fe200078e0092 */
[----:B------:R-:W-:Y:S01]  /*17940*/  MOV R145, R127 ;  /* 0x0000007f00917202 */ /* 0x000fe20000000f00 */
[----:B------:R-:W-:-:S04]  /*17950*/  IMAD.MOV.U32 R226, RZ, RZ, R147 ;  /* 0x000000ffffe27224 */ /* 0x000fc800078e0093 */
[----:B----4-:R-:W-:Y:S01]  /*17960*/  HMMA.16816.F32.BF16 R112, R4, R12, R112 ;  /* 0x0000000c0470723c */ /* 0x010fe20000041870 */
[----:B------:R-:W-:Y:S02]  /*17970*/  IMAD.MOV.U32 R136, RZ, RZ, R124 ;  /* 0x000000ffff887224 */ /* 0x000fe400078e007c */
[----:B------:R-:W-:-:S05]  /*17980*/  IMAD.MOV.U32 R147, RZ, RZ, R125 ;  /* 0x000000ffff937224 */ /* 0x000fca00078e007d */
[C---:B------:R-:W-:Y:S01]  /*17990*/  HMMA.16816.F32.BF16 R116, R4.reuse, R14, R116 ;  /* 0x0000000e0474723c */ /* 0x040fe20000041874 */
[----:B------:R-:W4:Y:S01]  /*179a0*/  LDSM.16.MT88.4 R12, [R183+0x1d000] ;  /* 0x01d00000b70c783b */ /* 0x000f220000004200 */
[----:B------:R-:W-:Y:S02]  /*179b0*/  IMAD.MOV.U32 R146, RZ, RZ, R126 ;  /* 0x000000ffff927224 */ /* 0x000fe400078e007e */
[----:B------:R-:W-:Y:S02]  /*179c0*/  IMAD.MOV.U32 R144, RZ, RZ, R120 ;  /* 0x000000ffff907224 */ /* 0x000fe400078e0078 */
[----:B------:R-:W-:Y:S02]  /*179d0*/  IMAD.MOV.U32 R155, RZ, RZ, R121 ;  /* 0x000000ffff9b7224 */ /* 0x000fe400078e0079 */
[----:B------:R-:W-:Y:S01]  /*179e0*/  IMAD.MOV.U32 R154, RZ, RZ, R122 ;  /* 0x000000ffff9a7224 */ /* 0x000fe200078e007a */
[C---:B--2---:R-:W-:Y:S08]  /*179f0*/  HMMA.16816.F32.BF16 R124, R4.reuse, R10, R160 ;  /* 0x0000000a047c723c */ /* 0x044ff000000418a0 */
[C---:B------:R-:W-:Y:S01]  /*17a00*/  HMMA.16816.F32.BF16 R120, R4.reuse, R8, R168 ;  /* 0x000000080478723c */ /* 0x040fe200000418a8 */
[----:B------:R-:W2:Y:S07]  /*17a10*/  LDSM.16.MT88.4 R8, [R182+0x1d000] ;  /* 0x01d00000b608783b */ /* 0x000eae0000004200 */
[C---:B-1----:R-:W-:Y:S08]  /*17a20*/  HMMA.16816.F32.BF16 R168, R4.reuse, R20, R224 ;  /* 0x0000001404a8723c */ /* 0x042ff000000418e0 */
[C---:B---3--:R-:W-:Y:S08]  /*17a30*/  HMMA.16816.F32.BF16 R228, R4.reuse, R16, R228 ;  /* 0x0000001004e4723c */ /* 0x048ff000000418e4 */
[C---:B------:R-:W-:Y:S08]  /*17a40*/  HMMA.16816.F32.BF16 R224, R4.reuse, R18, R208 ;  /* 0x0000001204e0723c */ /* 0x040ff000000418d0 */
[C---:B----4-:R-:W-:Y:S08]  /*17a50*/  HMMA.16816.F32.BF16 R16, R4.reuse, R12, R88 ;  /* 0x0000000c0410723c */ /* 0x050ff00000041858 */
[C---:B------:R-:W-:Y:S08]  /*17a60*/  HMMA.16816.F32.BF16 R172, R4.reuse, R22, R240 ;  /* 0x0000001604ac723c */ /* 0x040ff000000418f0 */
[C---:B--2---:R-:W-:Y:S01]  /*17a70*/  HMMA.16816.F32.BF16 R244, R4.reuse, R8, R40 ;  /* 0x0000000804f4723c */ /* 0x044fe20000041828 */
[----:B------:R-:W-:Y:S01]  /*17a80*/  MOV R223, R248 ;  /* 0x000000f800df7202 */ /* 0x000fe20000000f00 */
[----:B------:R-:W-:Y:S01]  /*17a90*/  IMAD.MOV.U32 R162, RZ, RZ, R249 ;  /* 0x000000ffffa27224 */ /* 0x000fe200078e00f9 */
[----:B------:R-:W-:Y:S05]  /*17aa0*/  LDSM.16.MT88.4 R20, [R182+0x1f000] ;  /* 0x01f00000b614783b */ /* 0x000fea0000004200 */
[----:B------:R-:W-:Y:S01]  /*17ab0*/  HMMA.16816.F32.BF16 R240, R4, R10, R36 ;  /* 0x0000000a04f0723c */ /* 0x000fe20000041824 */
[----:B------:R-:W1:Y:S01]  /*17ac0*/  LDSM.16.MT88.4 R8, [R181+0x1f000] ;  /* 0x01f00000b508783b */ /* 0x000e620000004200 */
[----:B------:R-:W-:-:S02]  /*17ad0*/  IMAD.MOV.U32 R163, RZ, RZ, R250 ;  /* 0x000000ffffa37224 */ /* 0x000fc400078e00fa */
[----:B------:R-:W-:-:S04]  /*17ae0*/  IMAD.MOV.U32 R211, RZ, RZ, R251 ;  /* 0x000000ffffd37224 */ /* 0x000fc800078e00fb */
[----:B------:R-:W-:Y:S01]  /*17af0*/  HMMA.16816.F32.BF16 R248, R4, R14, R72 ;  /* 0x0000000e04f8723c */ /* 0x000fe20000041848 */
[----:B------:R-:W2:Y:S01]  /*17b00*/  LDSM.16.MT88.4 R12, [R180+0x1f000] ;  /* 0x01f00000b40c783b */ /* 0x000ea20000004200 */
[----:B------:R-:W-:Y:S01]  /*17b10*/  IMAD.MOV.U32 R91, RZ, RZ, R17 ;  /* 0x000000ffff5b7224 */ /* 0x000fe200078e0011 */
[----:B------:R-:W-:Y:S01]  /*17b20*/  MOV R90, R18 ;  /* 0x00000012005a7202 */ /* 0x000fe20000000f00 */
[----:B------:R-:W-:Y:S02]  /*17b30*/  IMAD.MOV.U32 R89, RZ, RZ, R19 ;  /* 0x000000ffff597224 */ /* 0x000fe400078e0013 */
[----:B------:R-:W-:Y:S02]  /*17b40*/  IMAD.MOV.U32 R88, RZ, RZ, R16 ;  /* 0x000000ffff587224 */ /* 0x000fe400078e0010 */
[----:B------:R-:W3:Y:S01]  /*17b50*/  LDSM.16.MT88.4 R16, [R183+0x1f000] ;  /* 0x01f00000b710783b */ /* 0x000ee20000004200 */
[----:B------:R-:W-:Y:S01]  /*17b60*/  MOV R220, R237 ;  /* 0x000000ed00dc7202 */ /* 0x000fe20000000f00 */
[----:B------:R-:W-:-:S02]  /*17b70*/  IMAD.MOV.U32 R221, RZ, RZ, R238 ;  /* 0x000000ffffdd7224 */ /* 0x000fc400078e00ee */
[----:B------:R-:W-:Y:S01]  /*17b80*/  IMAD.MOV.U32 R222, RZ, RZ, R239 ;  /* 0x000000ffffde7224 */ /* 0x000fe200078e00ef */
[----:B------:R-:W-:Y:S01]  /*17b90*/  MOV R209, R225 ;  /* 0x000000e100d17202 */ /* 0x000fe20000000f00 */
[----:B------:R-:W-:Y:S01]  /*17ba0*/  IMAD.MOV.U32 R208, RZ, RZ, R226 ;  /* 0x000000ffffd07224 */ /* 0x000fe200078e00e2 */
[----:B------:R-:W-:Y:S01]  /*17bb0*/  MOV R160, R224 ;  /* 0x000000e000a07202 */ /* 0x000fe20000000f00 */
[----:B------:R-:W-:Y:S02]  /*17bc0*/  IMAD.MOV.U32 R161, RZ, RZ, R227 ;  /* 0x000000ffffa17224 */ /* 0x000fe400078e00e3 */
[----:B------:R-:W-:Y:S01]  /*17bd0*/  IMAD.MOV.U32 R40, RZ, RZ, R2 ;  /* 0x000000ffff287224 */ /* 0x000fe200078e0002 */
[----:B------:R-:W-:Y:S02]  /*17be0*/  LOP3.LUT R2, R25, UR9, R130, 0x96, !PT ;  /* 0x0000000919027c12 */ /* 0x000fe4000f8e9682 */
[----:B------:R-:W-:Y:S01]  /*17bf0*/  MOV R41, R3 ;  /* 0x0000000300297202 */ /* 0x000fe20000000f00 */
[----:B-1----:R-:W-:Y:S07]  /*17c00*/  HMMA.16816.F32.BF16 R224, R4, R8, R76 ;  /* 0x0000000804e0723c */ /* 0x002fee000004184c */
[----:B------:R-:W-:Y:S01]  /*17c10*/  MOV R79, R220 ;  /* 0x000000dc004f7202 */ /* 0x000fe20000000f00 */
[----:B------:R-:W-:Y:S01]  /*17c20*/  IMAD.MOV.U32 R78, RZ, RZ, R221 ;  /* 0x000000ffff4e7224 */ /* 0x000fe200078e00dd */
[----:B------:R-:W-:Y:S01]  /*17c30*/  MOV R76, R223 ;  /* 0x000000df004c7202 */ /* 0x000fe20000000f00 */
[----:B------:R-:W-:-:S02]  /*17c40*/  IMAD.MOV.U32 R77, RZ, RZ, R222 ;  /* 0x000000ffff4d7224 */ /* 0x000fc400078e00de */
[----:B------:R-:W-:Y:S01]  /*17c50*/  HMMA.16816.F32.BF16 R220, R4, R10, R68 ;  /* 0x0000000a04dc723c */ /* 0x000fe20000041844 */
[----:B------:R-:W1:Y:S01]  /*17c60*/  LDC.U8 R69, c[0x0][0x2d8] ;  /* 0x0000b600ff457b82 */ /* 0x000e620000000000 */
[----:B------:R-:W-:Y:S01]  /*17c70*/  IMAD.WIDE.U32 R2, R2, -0x2daee0ad, RZ ;  /* 0xd2511f5302027825 */ /* 0x000fe200078e00ff */
[----:B------:R-:W-:-:S05]  /*17c80*/  MOV R74, R90 ;  /* 0x0000005a004a7202 */ /* 0x000fca0000000f00 */
[----:B--2---:R-:W-:Y:S01]  /*17c90*/  HMMA.16816.F32.BF16 R236, R4, R12, R84 ;  /* 0x0000000c04ec723c */ /* 0x004fe20000041854 */
[----:B------:R-:W-:Y:S01]  /*17ca0*/  IMAD.MOV.U32 R75, RZ, RZ, R89 ;  /* 0x000000ffff4b7224 */ /* 0x000fe200078e0059 */
[----:B------:R-:W-:Y:S01]  /*17cb0*/  MOV R89, R209 ;  /* 0x000000d100597202 */ /* 0x000fe20000000f00 */
[----:B------:R-:W-:Y:S01]  /*17cc0*/  IMAD.MOV.U32 R71, RZ, RZ, R211 ;  /* 0x000000ffff477224 */ /* 0x000fe200078e00d3 */
[----:B------:R-:W-:-:S03]  /*17cd0*/  LOP3.LUT R8, R2, 0xffff, RZ, 0xc0, !PT ;  /* 0x0000ffff02087812 */ /* 0x000fc600078ec0ff */
[----:B------:R-:W-:Y:S01]  /*17ce0*/  IMAD.MOV.U32 R87, RZ, RZ, R0 ;  /* 0x000000ffff577224 */ /* 0x000fe200078e0000 */
[----:B------:R-:W-:Y:S01]  /*17cf0*/  LOP3.LUT R0, R3, UR6, R128, 0x96, !PT ;  /* 0x0000000603007c12 */ /* 0x000fe2000f8e9680 */
[C---:B------:R-:W-:Y:S01]  /*17d00*/  HMMA.16816.F32.BF16 R232, R4.reuse, R14, R80 ;  /* 0x0000000e04e8723c */ /* 0x040fe20000041850 */
[----:B------:R-:W-:Y:S01]  /*17d10*/  IMAD.MOV.U32 R90, RZ, RZ, R208 ;  /* 0x000000ffff5a7224 */ /* 0x000fe200078e00d0 */
[----:B------:R-:W-:Y:S02]  /*17d20*/  LOP3.LUT R3, R2, 0xff, RZ, 0xc0, !PT ;  /* 0x000000ff02037812 */ /* 0x000fe400078ec0ff */
[--C-:B------:R-:W-:Y:S02]  /*17d30*/  SHF.R.U32.HI R9, RZ, 0x10, R2.reuse ;  /* 0x00000010ff097819 */ /* 0x100fe40000011602 */
[----:B------:R-:W-:Y:S02]  /*17d40*/  SHF.R.U32.HI R10, RZ, 0x18, R2 ;  /* 0x00000018ff0a7819 */ /* 0x000fe40000011602 */
[----:B---3--:R-:W-:Y:S01]  /*17d50*/  HMMA.16816.F32.BF16 R208, R4, R16, R60 ;  /* 0x0000001004d0723c */ /* 0x008fe2000004183c */
[----:B------:R-:W-:-:S07]  /*17d60*/  LOP3.LUT R2, R0, 0xffff, RZ, 0xc0, !PT ;  /* 0x0000ffff00027812 */ /* 0x000fce00078ec0ff */
[C---:B------:R-:W-:Y:S01]  /*17d70*/  HMMA.16816.F32.BF16 R12, R4.reuse, R20, R48 ;  /* 0x00000014040c723c */ /* 0x040fe20000041830 */
[----:B-1----:R-:W-:Y:S01]  /*17d80*/  PRMT R69, R69, 0x7054, R69 ;  /* 0x0000705445457816 */ /* 0x002fe20000000045 */
[----:B------:R-:W-:Y:S01]  /*17d90*/  IMAD.MOV.U32 R37, RZ, RZ, R144 ;  /* 0x000000ffff257224 */ /* 0x000fe200078e0090 */
[----:B------:R-:W-:Y:S01]  /*17da0*/  MOV R84, R146 ;  /* 0x0000009200547202 */ /* 0x000fe20000000f00 */
[----:B------:R-:W-:Y:S01]  /*17db0*/  IMAD.MOV.U32 R36, RZ, RZ, R145 ;  /* 0x000000ffff247224 */ /* 0x000fe200078e0091 */
[----:B------:R-:W-:Y:S01]  /*17dc0*/  SHF.R.U32.HI R8, RZ, 0x8, R8 ;  /* 0x00000008ff087819 */ /* 0x000fe20000011608 */
[----:B------:R-:W-:Y:S02]  /*17dd0*/  IMAD.MOV.U32 R83, RZ, RZ, R147 ;  /* 0x000000ffff537224 */ /* 0x000fe400078e0093 */
[----:B------:R-:W-:Y:S01]  /*17de0*/  IMAD.MOV.U32 R70, RZ, RZ, R139 ;  /* 0x000000ffff467224 */ /* 0x000fe200078e008b */
[C---:B------:R-:W-:Y:S01]  /*17df0*/  HMMA.16816.F32.BF16 R16, R4.reuse, R18, R52 ;  /* 0x000000120410723c */ /* 0x040fe20000041834 */
[----:B------:R-:W1:Y:S07]  /*17e00*/  LDSM.16.MT88.4 R144, [R183+0x19800] ;  /* 0x01980000b790783b */ /* 0x000e6e0000004200 */
[----:B------:R-:W-:Y:S01]  /*17e10*/  HMMA.16816.F32.BF16 R20, R4, R22, R56 ;  /* 0x000000160414723c */ /* 0x000fe20000041838 */
[----:B------:R-:W-:Y:S01]  /*17e20*/  PRMT R8, R3, 0x5410, R8 ;  /* 0x0000541003087816 */ /* 0x000fe20000000008 */
[----:B------:R-:W-:Y:S01]  /*17e30*/  IMAD.MOV.U32 R73, RZ, RZ, R91 ;  /* 0x000000ffff497224 */ /* 0x000fe200078e005b */
[----:B------:R-:W-:Y:S01]  /*17e40*/  MOV R86, R152 ;  /* 0x0000009800567202 */ /* 0x000fe20000000f00 */
[----:B------:R-:W-:Y:S01]  /*17e50*/  IMAD.MOV.U32 R72, RZ, RZ, R88 ;  /* 0x000000ffff487224 */ /* 0x000fe200078e0058 */
[----:B------:R-:W-:Y:S01]  /*17e60*/  MOV R38, R155 ;  /* 0x0000009b00267202 */ /* 0x000fe20000000f00 */
[----:B------:R-:W-:Y:S01]  /*17e70*/  IMAD.MOV.U32 R43, RZ, RZ, R162 ;  /* 0x000000ffff2b7224 */ /* 0x000fe200078e00a2 */
[--C-:B------:R-:W-:Y:S01]  /*17e80*/  SHF.R.U32.HI R4, RZ, 0x10, R0.reuse ;  /* 0x00000010ff047819 */ /* 0x100fe20000011600 */
[----:B------:R-:W-:Y:S01]  /*17e90*/  IMAD.MOV.U32 R42, RZ, RZ, R163 ;  /* 0x000000ffff2a7224 */ /* 0x000fe200078e00a3 */
[----:B------:R-:W-:Y:S01]  /*17ea0*/  LOP3.LUT R6, R0, 0xff, RZ, 0xc0, !PT ;  /* 0x000000ff00067812 */ /* 0x000fe200078ec0ff */
[----:B------:R-:W-:Y:S01]  /*17eb0*/  IMAD.MOV.U32 R85, RZ, RZ, R153 ;  /* 0x000000ffff557224 */ /* 0x000fe200078e0099 */
[----:B------:R-:W-:Y:S01]  /*17ec0*/  SHF.R.U32.HI R5, RZ, 0x18, R0 ;  /* 0x00000018ff057819 */ /* 0x000fe20000011600 */
[----:B------:R-:W-:Y:S01]  /*17ed0*/  IMAD.MOV.U32 R39, RZ, RZ, R154 ;  /* 0x000000ffff277224 */ /* 0x000fe200078e009a */
[----:B------:R-:W-:Y:S01]  /*17ee0*/  SHF.R.U32.HI R0, RZ, 0x8, R2 ;  /* 0x00000008ff007819 */ /* 0x000fe20000011602 */
[----:B------:R-:W-:Y:S01]  /*17ef0*/  IMAD.MOV.U32 R82, RZ, RZ, R136 ;  /* 0x000000ffff527224 */ /* 0x000fe200078e0088 */
[----:B------:R-:W-:Y:S01]  /*17f00*/  LOP3.LUT R2, R4, 0xff, RZ, 0xc0, !PT ;  /* 0x000000ff04027812 */ /* 0x000fe200078ec0ff */
[----:B------:R-:W-:Y:S01]  /*17f10*/  IMAD.MOV.U32 R80, RZ, RZ, R138 ;  /* 0x000000ffff507224 */ /* 0x000fe200078e008a */
[----:B------:R-:W-:Y:S01]  /*17f20*/  PRMT R0, R6, 0x5410, R0 ;  /* 0x0000541006007816 */ /* 0x000fe20000000000 */
[----:B------:R-:W-:Y:S01]  /*17f30*/  LDSM.16.MT88.4 R48, [R181+0x1b800] ;  /* 0x01b80000b530783b */ /* 0x000fe20000004200 */
[----:B------:R-:W-:-:S03]  /*17f40*/  PRMT R2, R2, 0x5410, R5 ;  /* 0x0000541002027816 */ /* 0x000fc60000000005 */
[--C-:B------:R-:W-:Y:S01]  /*17f50*/  HSET2.LE.AND R0, R0, R69.reuse, PT ;  /* 0x0000004500007233 */ /* 0x100fe20003803000 */
[----:B------:R-:W-:Y:S01]  /*17f60*/  LOP3.LUT R3, R9, 0xff, RZ, 0xc0, !PT ;  /* 0x000000ff09037812 */ /* 0x000fe200078ec0ff */
[--C-:B------:R-:W-:Y:S01]  /*17f70*/  HSET2.LE.AND R2, R2, R69.reuse, PT ;  /* 0x0000004502027233 */ /* 0x100fe20003803000 */
[----:B------:R-:W-:Y:S01]  /*17f80*/  IMAD.MOV.U32 R91, RZ, RZ, R161 ;  /* 0x000000ffff5b7224 */ /* 0x000fe200078e00a1 */
[----:B------:R-:W-:Y:S01]  /*17f90*/  MOV R88, R160 ;  /* 0x000000a000587202 */ /* 0x000fe20000000f00 */
[----:B------:R-:W2:Y:S01]  /*17fa0*/  LDSM.16.MT88.4 R152, [R181+0x19800] ;  /* 0x01980000b598783b */ /* 0x000ea20000004200 */
[----:B------:R-:W-:Y:S02]  /*17fb0*/  LOP3.LUT R128, R0, R184, RZ, 0xc0, !PT ;  /* 0x000000b800807212 */ /* 0x000fe400078ec0ff */
[----:B------:R-:W-:Y:S01]  /*17fc0*/  LOP3.LUT R129, R2, R179, RZ, 0xc0, !PT ;  /* 0x000000b302817212 */ /* 0x000fe200078ec0ff */
[----:B------:R3:W5:Y:S04]  /*17fd0*/  LDL.LU R184, [R1+0xf8] ;  /* 0x0000f80001b87983 */ /* 0x0007680000300800 */
[----:B------:R3:W5:Y:S01]  /*17fe0*/  LDL.LU R179, [R1+0xf4] ;  /* 0x0000f40001b37983 */ /* 0x0007620000300800 */
[----:B------:R-:W-:Y:S01]  /*17ff0*/  PRMT R4, R3, 0x5410, R10 ;  /* 0x0000541003047816 */ /* 0x000fe2000000000a */
[--C-:B------:R-:W-:Y:S01]  /*18000*/  HSET2.LE.AND R3, R8, R69.reuse, PT ;  /* 0x0000004508037233 */ /* 0x100fe20003803000 */
[----:B------:R-:W-:Y:S01]  /*18010*/  MOV R81, R137 ;  /* 0x0000008900517202 */ /* 0x000fe20000000f00 */
[----:B------:R-:W4:Y:S02]  /*18020*/  LDSM.16.MT88.4 R160, [R180+0x19800] ;  /* 0x01980000b4a0783b */ /* 0x000f240000004200 */
[----:B------:R-:W-:Y:S01]  /*18030*/  HSET2.LE.AND R4, R4, R69, PT ;  /* 0x0000004504047233 */ /* 0x000fe20003803000 */
[----:B------:R-:W-:Y:S01]  /*18040*/  LOP3.LUT R130, R3, R70, RZ, 0xc0, !PT ;  /* 0x0000004603827212 */ /* 0x000fe200078ec0ff */
[----:B------:R-:W3:Y:S03]  /*18050*/  LDSM.16.MT88.4 R136, [R182+0x19800] ;  /* 0x01980000b688783b */ /* 0x000ee60000004200 */
[----:B------:R-:W-:Y:S01]  /*18060*/  LOP3.LUT R131, R4, R71, RZ, 0xc0, !PT ;  /* 0x0000004704837212 */ /* 0x000fe200078ec0ff */
[----:B------:R-:W-:Y:S01]  /*18070*/  IMAD.MOV.U32 R2, RZ, RZ, R78 ;  /* 0x000000ffff027224 */ /* 0x000fe200078e004e */
[----:B------:R-:W-:Y:S01]  /*18080*/  MOV R3, R79 ;  /* 0x0000004f00037202 */ /* 0x000fe20000000f00 */
[----:B------:R-:W-:Y:S01]  /*18090*/  IMAD.MOV.U32 R79, RZ, RZ, R41 ;  /* 0x000000ffff4f7224 */ /* 0x000fe200078e0029 */
[----:B------:R-:W-:Y:S01]  /*180a0*/  MOV R78, R40 ;  /* 0x00000028004e7202 */ /* 0x000fe20000000f00 */
[----:B------:R-:W-:Y:S01]  /*180b0*/  IMAD.MOV.U32 R24, RZ, RZ, R42 ;  /* 0x000000ffff187224 */ /* 0x000fe200078e002a */
[----:B------:R-:W-:Y:S01]  /*180c0*/  MOV R11, R43 ;  /* 0x0000002b000b7202 */ /* 0x000fe20000000f00 */
[C---:B-1----:R-:W-:Y:S01]  /*180d0*/  HMMA.16816.F32.BF16 R148, R128.reuse, R144, R148 ;  /* 0x000000908094723c */ /* 0x042fe20000041894 */
[----:B------:R-:W1:Y:S04]  /*180e0*/  LDSM.16.MT88.4 R40, [R180+0x1b800] ;  /* 0x01b80000b428783b */ /* 0x000e680000004200 */
[----:B------:R-:W1:Y:S03]  /*180f0*/  LDSM.16.MT88.4 R56, [R183+0x1b800] ;  /* 0x01b80000b738783b */ /* 0x000e660000004200 */
[----:B------:R-:W-:Y:S01]  /*18100*/  HMMA.16816.F32.BF16 R144, R128, R146, R64 ;  /* 0x000000928090723c */ /* 0x000fe20000041840 */
[----:B------:R-:W1:Y:S01]  /*18110*/  LDSM.16.MT88.4 R64, [R182+0x1b800] ;  /* 0x01b80000b640783b */ /* 0x000e620000004200 */
[----:B------:R-:W-:Y:S01]  /*18120*/  IMAD.MOV.U32 R0, RZ, RZ, R77 ;  /* 0x000000ffff007224 */ /* 0x000fe200078e004d */
[----:B------:R-:W-:Y:S01]  /*18130*/  MOV R25, R85 ;  /* 0x0000005500197202 */ /* 0x000fe20000000f00 */
[----:B------:R-:W-:Y:S01]  /*18140*/  IMAD.MOV.U32 R10, RZ, RZ, R84 ;  /* 0x000000ffff0a7224 */ /* 0x000fe200078e0054 */
[----:B------:R-:W-:Y:S01]  /*18150*/  LDSM.16.MT88.4 R4, [R182+0x1f800] ;  /* 0x01f80000b604783b */ /* 0x000fe20000004200 */
[----:B------:R-:W-:Y:S01]  /*18160*/  IMAD.MOV.U32 R9, RZ, RZ, R86 ;  /* 0x000000ffff097224 */ /* 0x000fe200078e0056 */
[----:B------:R-:W-:Y:S01]  /*18170*/  MOV R86, R74 ;  /* 0x0000004a00567202 */ /* 0x000fe20000000f00 */
[----:B------:R-:W-:-:S02]  /*18180*/  IMAD.MOV.U32 R77, RZ, RZ, R87 ;  /* 0x000000ffff4d7224 */ /* 0x000fc400078e0057 */
[----:B------:R-:W-:Y:S02]  /*18190*/  IMAD.MOV.U32 R84, RZ, RZ, R72 ;  /* 0x000000ffff547224 */ /* 0x000fe400078e0048 */
[----:B------:R-:W-:Y:S02]  /*181a0*/  IMAD.MOV.U32 R85, RZ, RZ, R73 ;  /* 0x000000ffff557224 */ /* 0x000fe400078e0049 */
[----:B------:R-:W-:Y:S02]  /*181b0*/  IMAD.MOV.U32 R87, RZ, RZ, R75 ;  /* 0x000000ffff577224 */ /* 0x000fe400078e004b */
[----:B------:R-:W1:Y:S01]  /*181c0*/  LDSM.16.MT88.4 R72, [R180+0x1d800] ;  /* 0x01d80000b448783b */ /* 0x000e620000004200 */
[C---:B--2---:R-:W-:Y:S08]  /*181d0*/  HMMA.16816.F32.BF16 R156, R128.reuse, R152, R156 ;  /* 0x00000098809c723c */ /* 0x044ff0000004189c */
[C---:B----4-:R-:W-:Y:S08]  /*181e0*/  HMMA.16816.F32.BF16 R164, R128.reuse, R160, R164 ;  /* 0x000000a080a4723c */ /* 0x050ff000000418a4 */
[C---:B------:R-:W-:Y:S07]  /*181f0*/  HMMA.16816.F32.BF16 R160, R128.reuse, R162, R32 ;  /* 0x000000a280a0723c */ /* 0x040fee0000041820 */
[----:B------:R-:W-:Y:S01]  /*18200*/  IMAD.MOV.U32 R35, RZ, RZ, R80 ;  /* 0x000000ffff237224 */ /* 0x000fe200078e0050 */
[----:B------:R-:W-:Y:S01]  /*18210*/  HMMA.16816.F32.BF16 R152, R128, R154, R44 ;  /* 0x0000009a8098723c */ /* 0x000fe2000004182c */
[----:B------:R-:W-:Y:S01]  /*18220*/  IMAD.MOV.U32 R34, RZ, RZ, R81 ;  /* 0x000000ffff227224 */ /* 0x000fe200078e0051 */
[----:B------:R-:W-:Y:S01]  /*18230*/  MOV R33, R82 ;  /* 0x0000005200217202 */ /* 0x000fe20000000f00 */
[----:B------:R-:W-:-:S02]  /*18240*/  IMAD.MOV.U32 R32, RZ, RZ, R83 ;  /* 0x000000ffff207224 */ /* 0x000fc400078e0053 */
[----:B------:R-:W2:Y:S03]  /*18250*/  LDSM.16.MT88.4 R80, [R181+0x1d800] ;  /* 0x01d80000b550783b */ /* 0x000ea60000004200 */
[C---:B---3--:R-:W-:Y:S08]  /*18260*/  HMMA.16816.F32.BF16 R140, R128.reuse, R136, R140 ;  /* 0x00000088808c723c */ /* 0x048ff0000004188c */
[C---:B------:R-:W-:Y:S07]  /*18270*/  HMMA.16816.F32.BF16 R136, R128.reuse, R138, R92 ;  /* 0x0000008a8088723c */ /* 0x040fee000004185c */
[----:B------:R-:W-:Y:S01]  /*18280*/  IMAD.MOV.U32 R92, RZ, RZ, R36 ;  /* 0x000000ffff5c7224 */ /* 0x000fe200078e0024 */
[----:B------:R-:W-:Y:S01]  /*18290*/  HMMA.16816.F32.BF16 R44, R128, R48, R104 ;  /* 0x00000030802c723c */ /* 0x000fe20000041868 */
[----:B------:R-:W-:Y:S01]  /*182a0*/  MOV R93, R37 ;  /* 0x00000025005d7202 */ /* 0x000fe20000000f00 */
[----:B------:R-:W-:Y:S01]  /*182b0*/  IMAD.MOV.U32 R94, RZ, RZ, R38 ;  /* 0x000000ffff5e7224 */ /* 0x000fe200078e0026 */
[----:B------:R-:W-:Y:S01]  /*182c0*/  LDSM.16.MT88.4 R104, [R180+0x1f800] ;  /* 0x01f80000b468783b */ /* 0x000fe20000004200 */
[----:B------:R-:W-:-:S04]  /*182d0*/  IMAD.MOV.U32 R95, RZ, RZ, R39 ;  /* 0x000000ffff5f7224 */ /* 0x000fc800078e0027 */
[C---:B------:R-:W-:Y:S07]  /*182e0*/  HMMA.16816.F32.BF16 R48, R128.reuse, R50, R108 ;  /* 0x000000328030723c */ /* 0x040fee000004186c */
[----:B------:R-:W-:Y:S01]  /*182f0*/  MOV R108, R88 ;  /* 0x00000058006c7202 */ /* 0x000fe20000000f00 */
[C---:B-1----:R-:W-:Y:S01]  /*18300*/  HMMA.16816.F32.BF16 R36, R128.reuse, R40, R96 ;  /* 0x000000288024723c */ /* 0x042fe20000041860 */
[----:B------:R-:W-:Y:S01]  /*18310*/  IMAD.MOV.U32 R109, RZ, RZ, R89 ;  /* 0x000000ffff6d7224 */ /* 0x000fe200078e0059 */
[----:B------:R-:W-:Y:S01]  /*18320*/  MOV R111, R91 ;  /* 0x0000005b006f7202 */ /* 0x000fe20000000f00 */
[----:B------:R-:W-:Y:S01]  /*18330*/  IMAD.MOV.U32 R110, RZ, RZ, R90 ;  /* 0x000000ffff6e7224 */ /* 0x000fe200078e005a */
[----:B------:R-:W-:Y:S04]  /*18340*/  LDSM.16.MT88.4 R96, [R182+0x1d800] ;  /* 0x01d80000b660783b */ /* 0x000fe80000004200 */
[C---:B------:R-:W-:Y:S01]  /*18350*/  HMMA.16816.F32.BF16 R52, R128.reuse, R56, R112 ;  /* 0x000000388034723c */ /* 0x040fe20000041870 */
[----:B------:R-:W1:Y:S04]  /*18360*/  LDSM.16.MT88.4 R88, [R183+0x1d800] ;  /* 0x01d80000b758783b */ /* 0x000e680000004200 */
[----:B------:R-:W3:Y:S03]  /*18370*/  LDSM.16.MT88.4 R112, [R181+0x1f800] ;  /* 0x01f80000b570783b */ /* 0x000ee60000004200 */
[C---:B------:R-:W-:Y:S01]  /*18380*/  HMMA.16816.F32.BF16 R60, R128.reuse, R64, R120 ;  /* 0x00000040803c723c */ /* 0x040fe20000041878 */
[----:B------:R-:W4:Y:S07]  /*18390*/  LDSM.16.MT88.4 R120, [R183+0x1f800] ;  /* 0x01f80000b778783b */ /* 0x000f2e0000004200 */
[----:B------:R-:W-:Y:S07]  /*183a0*/  HMMA.16816.F32.BF16 R40, R128, R42, R100 ;  /* 0x0000002a8028723c */ /* 0x000fee0000041864 */
[----:B------:R-:W-:Y:S01]  /*183b0*/  MOV R101, R77 ;  /* 0x0000004d00657202 */ /* 0x000fe20000000f00 */
[----:B------:R-:W-:-:S02]  /*183c0*/  IMAD.MOV.U32 R102, RZ, RZ, R78 ;  /* 0x000000ffff667224 */ /* 0x000fc400078e004e */
[----:B------:R-:W-:Y:S01]  /*183d0*/  IMAD.MOV.U32 R103, RZ, RZ, R79 ;  /* 0x000000ffff677224 */ /* 0x000fe200078e004f */
[C---:B------:R-:W-:Y:S01]  /*183e0*/  HMMA.16816.F32.BF16 R68, R128.reuse, R72, R168 ;  /* 0x000000488044723c */ /* 0x040fe200000418a8 */
[----:B------:R-:W-:Y:S07]  /*183f0*/  STG.E.U16 [R26.64+-0xfe], R30 ;  /* 0xffff021e1a007986 */ /* 0x000fee000c101518 */
[----:B------:R-:W-:Y:S01]  /*18400*/  HMMA.16816.F32.BF16 R72, R128, R74, R172 ;  /* 0x0000004a8048723c */ /* 0x000fe200000418ac */
[----:B------:R-:W-:Y:S01]  /*18410*/  IMAD.MOV.U32 R168, RZ, RZ, R92 ;  /* 0x000000ffffa87224 */ /* 0x000fe200078e005c */
[----:B------:R-:W-:Y:S01]  /*18420*/  MOV R170, R94 ;  /* 0x0000005e00aa7202 */ /* 0x000fe20000000f00 */
[----:B------:R-:W-:-:S04]  /*18430*/  IMAD.MOV.U32 R169, RZ, RZ, R93 ;  /* 0x000000ffffa97224 */ /* 0x000fc800078e005d */
[----:B------:R-:W-:Y:S01]  /*18440*/  IMAD.MOV.U32 R173, RZ, RZ, R101 ;  /* 0x000000ffffad7224 */ /* 0x000fe200078e0065 */
[----:B------:R-:W-:Y:S01]  /*18450*/  MOV R175, R103 ;  /* 0x0000006700af7202 */ /* 0x000fe20000000f00 */
[----:B------:R-:W-:Y:S02]  /*18460*/  IMAD.MOV.U32 R174, RZ, RZ, R102 ;  /* 0x000000ffffae7224 */ /* 0x000fe400078e0066 */
[----:B------:R-:W-:Y:S01]  /*18470*/  IMAD.MOV.U32 R171, RZ, RZ, R95 ;  /* 0x000000ffffab7224 */ /* 0x000fe200078e005f */
[----:B------:R-:W-:Y:S01]  /*18480*/  STG.E.U16 [R28.64+-0xf0], R173 ;  /* 0xffff10ad1c007986 */ /* 0x000fe2000c101518 */
[----:B------:R-:W-:-:S03]  /*18490*/  MOV R8, R76 ;  /* 0x0000004c00087202 */ /* 0x000fc60000000f00 */
        /* <DEDUP_REMOVED lines=15> */
[C---:B--2---:R-:W-:Y:S03]  /*18590*/  HMMA.16816.F32.BF16 R76, R128.reuse, R80, R228 ;  /* 0x00000050804c723c */ /* 0x044fe600000418e4 */
[----:B------:R-:W-:Y:S04]  /*185a0*/  STG.E.U16 [R28.64+-0xb0], R252 ;  /* 0xffff50fc1c007986 */ /* 0x000fe8000c101518 */
[----:B------:R-:W-:Y:S01]  /*185b0*/  STG.E.U16 [R28.64+-0xae], R219 ;  /* 0xffff52db1c007986 */ /* 0x000fe2000c101518 */
[C---:B------:R-:W-:Y:S03]  /*185c0*/  HMMA.16816.F32.BF16 R56, R128.reuse, R58, R116 ;  /* 0x0000003a8038723c */ /* 0x040fe60000041874 */
[----:B------:R-:W-:Y:S04]  /*185d0*/  STG.E.U16 [R26.64+-0xb0], R213 ;  /* 0xffff50d51a007986 */ /* 0x000fe8000c101518 */
[----:B------:R-:W-:Y:S01]  /*185e0*/  STG.E.U16 [R26.64+-0xae], R218 ;  /* 0xffff52da1a007986 */ /* 0x000fe2000c101518 */
[C---:B------:R-:W-:Y:S03]  /*185f0*/  HMMA.16816.F32.BF16 R80, R128.reuse, R82, R108 ;  /* 0x000000528050723c */ /* 0x040fe6000004186c */
[----:B------:R2:W-:Y:S04]  /*18600*/  STG.E.U16 [R28.64+-0xa0], R212 ;  /* 0xffff60d41c007986 */ /* 0x0005e8000c101518 */
[----:B------:R2:W-:Y:S01]  /*18610*/  STG.E.U16 [R28.64+-0x9e], R186 ;  /* 0xffff62ba1c007986 */ /* 0x0005e2000c101518 */
[C---:B------:R-:W-:Y:S03]  /*18620*/  HMMA.16816.F32.BF16 R64, R128.reuse, R66, R124 ;  /* 0x000000428040723c */ /* 0x040fe6000004187c */
[----:B------:R2:W-:Y:S04]  /*18630*/  STG.E.U16 [R26.64+-0xa0], R178 ;  /* 0xffff60b21a007986 */ /* 0x0005e8000c101518 */
[----:B------:R2:W-:Y:S01]  /*18640*/  STG.E.U16 [R26.64+-0x9e], R177 ;  /* 0xffff62b11a007986 */ /* 0x0005e2000c101518 */
[C---:B-1----:R-:W-:Y:S03]  /*18650*/  HMMA.16816.F32.BF16 R84, R128.reuse, R88, R84 ;  /* 0x000000588054723c */ /* 0x042fe60000041854 */
[----:B------:R1:W-:Y:S04]  /*18660*/  STG.E.U16 [R28.64+-0x90], R176 ;  /* 0xffff70b01c007986 */ /* 0x0003e8000c101518 */
[----:B------:R1:W-:Y:S01]  /*18670*/  STG.E.U16 [R28.64+-0x8e], R135 ;  /* 0xffff72871c007986 */ /* 0x0003e2000c101518 */
[C---:B------:R-:W-:Y:S03]  /*18680*/  HMMA.16816.F32.BF16 R92, R128.reuse, R96, R244 ;  /* 0x00000060805c723c */ /* 0x040fe600000418f4 */
[----:B------:R1:W-:Y:S04]  /*18690*/  STG.E.U16 [R26.64+-0x90], R134 ;  /* 0xffff70861a007986 */ /* 0x0003e8000c101518 */
[----:B------:R1:W-:Y:S01]  /*186a0*/  STG.E.U16 [R26.64+-0x8e], R31 ;  /* 0xffff721f1a007986 */ /* 0x0003e2000c101518 */
        /* <DEDUP_REMOVED lines=11> */
[----:B--2---:R-:W-:-:S02]  /*18760*/  FADD.FTZ R212, R24, R9 ;  /* 0x0000000918d47221 */ /* 0x004fc40000010000 */
[----:B------:R-:W-:Y:S01]  /*18770*/  FADD.FTZ R213, R11, R25 ;  /* 0x000000190bd57221 */ /* 0x000fe20000010000 */
[----:B------:R-:W-:-:S03]  /*18780*/  IADD3.X R211, R29, -0x1, RZ, P0, !PT ;  /* 0xffffffff1dd37810 */ /* 0x000fc600007fe4ff */
.L_x_1819:
[----:B-1----:R-:W-:-:S06]  /*18790*/  UISETP.GT.AND UP0, UPT, UR29, UR15, UPT ;  /* 0x0000000f1d00728c */ /* 0x002fcc000bf04270 */
[----:B------:R-:W-:-:S13]  /*187a0*/  PLOP3.LUT P0, PT, PT, PT, UP0, 0x80, 0x0 ;  /* 0x000000000000781c */ /* 0x000fda0003f0f008 */
[----:B------:R-:W-:Y:S05]  /*187b0*/  @!P0 BRA `(.L_x_1826) ;  /* 0x00005f4000008947 */ /* 0x000fea0003800000 */
[----:B------:R-:W2:Y:S01]  /*187c0*/  LDL.64 R18, [R1+0x98] ;  /* 0x0000980001127983 */ /* 0x000ea20000100a00 */
[----:B------:R-:W-:Y:S01]  /*187d0*/  USHF.R.S32.HI UR35, URZ, 0x1f, UR23 ;  /* 0x0000001f3f237899 */ /* 0x000fe20008011417 */
[----:B------:R-:W-:Y:S01]  /*187e0*/  IMAD.U32 R4, RZ, RZ, UR23 ;  /* 0x00000017ff047e24 */ /* 0x000fe2000f8e00ff */
[----:B------:R-:W-:Y:S01]  /*187f0*/  ULDC.64 UR6, c[0x0][0x1b0] ;  /* 0x00006c0000067ab9 */ /* 0x000fe20000000a00 */
[----:B------:R-:W1:Y:S01]  /*18800*/  S2R R7, SR_TID.X ;  /* 0x0000000000077919 */ /* 0x000e620000002100 */
[----:B------:R-:W-:Y:S01]  /*18810*/  UMOV UR31, 0x6 ;  /* 0x00000006001f7882 */ /* 0x000fe20000000000 */
[----:B------:R-:W-:Y:S01]  /*18820*/  IMAD.U32 R0, RZ, RZ, UR23 ;  /* 0x00000017ff007e24 */ /* 0x000fe2000f8e00ff */
[----:B------:R-:W-:Y:S02]  /*18830*/  ULDC.64 UR4, c[0x0][0x1a0] ;  /* 0x0000680000047ab9 */ /* 0x000fe40000000a00 */
[----:B------:R-:W-:Y:S02]  /*18840*/  UIMAD UR6, UR35, UR6, URZ ;  /* 0x00000006230672a4 */ /* 0x000fe4000f8e023f */
[----:B------:R-:W-:-:S02]  /*18850*/  USHF.L.U64.HI UR31, UR4, UR31, UR5 ;  /* 0x0000001f041f7299 */ /* 0x000fc40008010205 */
[----:B------:R-:W-:Y:S02]  /*18860*/  USHF.L.U32 UR34, UR4, 0x6, URZ ;  /* 0x0000000604227899 */ /* 0x000fe4000800063f */
[----:B------:R-:W-:Y:S02]  /*18870*/  UIMAD UR7, UR23, UR7, UR6 ;  /* 0x00000007170772a4 */ /* 0x000fe4000f8e0206 */
[----:B------:R-:W-:Y:S02]  /*18880*/  ULDC.64 UR4, c[0x0][0x1b8] ;  /* 0x00006e0000047ab9 */ /* 0x000fe40000000a00 */
[----:B------:R-:W-:Y:S02]  /*18890*/  UIMAD UR4, UR35, UR4, URZ ;  /* 0x00000004230472a4 */ /* 0x000fe4000f8e023f */
[----:B------:R-:W-:Y:S02]  /*188a0*/  UIADD3 UR6, UR29, -0x2, URZ ;  /* 0xfffffffe1d067890 */ /* 0x000fe4000fffe03f */
[----:B------:R-:W-:-:S03]  /*188b0*/  UIMAD UR5, UR23, UR5, UR4 ;  /* 0x00000005170572a4 */ /* 0x000fc6000f8e0204 */
[----:B------:R-:W-:Y:S01]  /*188c0*/  ULDC UR4, c[0x0][0x228] ;  /* 0x00008a0000047ab9 */ /* 0x000fe20000000800 */
[----:B-1----:R-:W-:Y:S01]  /*188d0*/  SHF.R.S32.HI R6, RZ, 0x1f, R7 ;  /* 0x0000001fff067819 */ /* 0x002fe20000011407 */
[----:B------:R-:W-:Y:S01]  /*188e0*/  USHF.L.U32 UR4, UR4, 0x3, URZ ;  /* 0x0000000304047899 */ /* 0x000fe2000800063f */
[--C-:B--2---:R-:W-:Y:S01]  /*188f0*/  SHF.R.S32.HI R3, RZ, 0x1f, R18.reuse ;  /* 0x0000001fff037819 */ /* 0x104fe20000011412 */
[----:B------:R-:W-:-:S04]  /*18900*/  IMAD.MOV.U32 R2, RZ, RZ, R18 ;  /* 0x000000ffff027224 */ /* 0x000fc800078e0012 */
[----:B------:R-:W-:-:S04]  /*18910*/  IMAD.WIDE.U32 R4, R4, c[0x0][0x1b0], R2 ;  /* 0x00006c0004047a25 */ /* 0x000fc800078e0002 */
[----:B------:R-:W-:Y:S01]  /*18920*/  IMAD.WIDE.U32 R2, R0, c[0x0][0x1b8], R2 ;  /* 0x00006e0000027a25 */ /* 0x000fe200078e0002 */
[----:B------:R-:W-:Y:S02]  /*18930*/  LEA.HI R0, R6, R7, RZ, 0x3 ;  /* 0x0000000706007211 */ /* 0x000fe400078f18ff */
[----:B------:R-:W-:Y:S01]  /*18940*/  IADD3 R4, P1, R4, UR28, RZ ;  /* 0x0000001c04047c10 */ /* 0x000fe2000ff3e0ff */
[----:B------:R-:W-:Y:S01]  /*18950*/  IMAD.U32 R6, RZ, RZ, UR7 ;  /* 0x00000007ff067e24 */ /* 0x000fe2000f8e00ff */
[----:B------:R-:W-:Y:S01]  /*18960*/  IADD3 R2, P0, R2, UR30, RZ ;  /* 0x0000001e02027c10 */ /* 0x000fe2000ff1e0ff */
[----:B------:R-:W-:Y:S01]  /*18970*/  IMAD.U32 R7, RZ, RZ, UR5 ;  /* 0x00000005ff077e24 */ /* 0x000fe2000f8e00ff */
[----:B------:R-:W-:Y:S01]  /*18980*/  SHF.R.S32.HI R0, RZ, 0x3, R0 ;  /* 0x00000003ff007819 */ /* 0x000fe20000011400 */
[----:B------:R-:W-:Y:S01]  /*18990*/  UIADD3 UR7, UR29, -0x1, URZ ;  /* 0xffffffff1d077890 */ /* 0x000fe2000fffe03f */
[----:B------:R-:W-:Y:S01]  /*189a0*/  IADD3.X R5, R6, UR26, R5, P1, !PT ;  /* 0x0000001a06057c10 */ /* 0x000fe20008ffe405 */
[----:B------:R-:W-:Y:S01]  /*189b0*/  USHF.R.S32.HI UR26, URZ, 0x1f, UR4 ;  /* 0x0000001f3f1a7899 */ /* 0x000fe20008011404 */
[C---:B------:R-:W-:Y:S01]  /*189c0*/  LEA R6, P1, R4.reuse, c[0x0][0x168], 0x1 ;  /* 0x00005a0004067a11 */ /* 0x040fe200078208ff */
[----:B------:R-:W-:Y:S01]  /*189d0*/  UMOV UR28, URZ ;  /* 0x0000003f001c7c82 */ /* 0x000fe20008000000 */
[----:B------:R-:W-:Y:S01]  /*189e0*/  IADD3.X R3, R7, UR27, R3, P0, !PT ;  /* 0x0000001b07037c10 */ /* 0x000fe200087fe403 */
[----:B------:R-:W-:Y:S01]  /*189f0*/  USHF.L.U32 UR27, UR4, 0x1, URZ ;  /* 0x00000001041b7899 */ /* 0x000fe2000800063f */
[----:B------:R-:W-:Y:S01]  /*18a00*/  LEA.HI.X R5, R4, c[0x0][0x16c], R5, 0x1, P1 ;  /* 0x00005b0004057a11 */ /* 0x000fe200008f0c05 */
[----:B------:R-:W-:Y:S01]  /*18a10*/  STL [R1+0x8c], R6 ;  /* 0x00008c0601007387 */ /* 0x000fe20000100800 */
[----:B------:R-:W-:Y:S01]  /*18a20*/  LEA R4, P0, R2, c[0x0][0x170], 0x1 ;  /* 0x00005c0002047a11 */ /* 0x000fe200078008ff */
[----:B------:R-:W-:Y:S01]  /*18a30*/  USHF.L.U64.HI UR26, UR4, 0x1, UR26 ;  /* 0x00000001041a7899 */ /* 0x000fe2000801021a */
[----:B------:R-:W-:Y:S01]  /*18a40*/  IADD3 R238, P1, R0, 0x20, RZ ;  /* 0x0000002000ee7810 */ /* 0x000fe20007f3e0ff */
[----:B------:R-:W-:Y:S01]  /*18a50*/  STL [R1+0x88], R5 ;  /* 0x0000880501007387 */ /* 0x000fe20000100800 */
[----:B------:R-:W-:-:S03]  /*18a60*/  SHF.R.S32.HI R0, RZ, 0x1f, R0 ;  /* 0x0000001fff007819 */ /* 0x000fc60000011400 */
[----:B------:R1:W-:Y:S01]  /*18a70*/  STL [R1+0x84], R4 ;  /* 0x0000840401007387 */ /* 0x0003e20000100800 */
[----:B------:R-:W-:Y:S01]  /*18a80*/  ISETP.GE.AND P5, PT, R18, c[0x0][0x220], PT ;  /* 0x0000880012007a0c */ /* 0x000fe20003fa6270 */
[----:B------:R-:W-:Y:S01]  /*18a90*/  IMAD.X R239, RZ, RZ, R0, P1 ;  /* 0x000000ffffef7224 */ /* 0x000fe200008e0600 */
[----:B-1----:R-:W-:Y:S01]  /*18aa0*/  LEA.HI.X R4, R2, c[0x0][0x174], R3, 0x1, P0 ;  /* 0x00005d0002047a11 */ /* 0x002fe200000f0c03 */
[----:B-----5:R-:W-:Y:S02]  /*18ab0*/  IMAD.MOV.U32 R3, RZ, RZ, R132 ;  /* 0x000000ffff037224 */ /* 0x020fe400078e0084 */
[----:B------:R-:W-:Y:S02]  /*18ac0*/  IMAD.MOV.U32 R2, RZ, RZ, R133 ;  /* 0x000000ffff027224 */ /* 0x000fe400078e0085 */
[----:B------:R1:W-:Y:S04]  /*18ad0*/  STL [R1+0x80], R4 ;  /* 0x0000800401007387 */ /* 0x0003e80000100800 */
[----:B------:R-:W2:Y:S04]  /*18ae0*/  LDL.LU R14, [R1+0xf0] ;  /* 0x0000f000010e7983 */ /* 0x000ea80000300800 */
[----:B------:R-:W3:Y:S04]  /*18af0*/  LDL.LU R12, [R1+0xe0] ;  /* 0x0000e000010c7983 */ /* 0x000ee80000300800 */
[----:B------:R-:W4:Y:S04]  /*18b00*/  LDL.LU.64 R10, [R1+0xd8] ;  /* 0x0000d800010a7983 */ /* 0x000f280000300a00 */
[----:B------:R-:W2:Y:S04]  /*18b10*/  LDL.LU.64 R8, [R1+0xe8] ;  /* 0x0000e80001087983 */ /* 0x000ea80000300a00 */
[----:B------:R-:W1:Y:S04]  /*18b20*/  LDL.LU R17, [R1+0xd4] ;  /* 0x0000d40001117983 */ /* 0x000e680000300800 */
[----:B------:R-:W2:Y:S04]  /*18b30*/  LDL R13, [R1+0xcc] ;  /* 0x0000cc00010d7983 */ /* 0x000ea80000100800 */
[----:B------:R-:W4:Y:S04]  /*18b40*/  LDL R16, [R1+0xc8] ;  /* 0x0000c80001107983 */ /* 0x000f280000100800 */
[----:B------:R-:W4:Y:S01]  /*18b50*/  LDL R15, [R1+0xd0] ;  /* 0x0000d000010f7983 */ /* 0x000f220000100800 */
[----:B---3--:R-:W-:-:S04]  /*18b60*/  IMAD.WIDE.U32 R246, R12, -0x2daee0ad, RZ ;  /* 0xd2511f530cf67825 */ /* 0x008fc800078e00ff */
[----:B-1----:R-:W-:Y:S01]  /*18b70*/  IMAD.WIDE.U32 R4, R17, -0x326172a9, RZ ;  /* 0xcd9e8d5711047825 */ /* 0x002fe200078e00ff */
[----:B--2---:R-:W-:-:S04]  /*18b80*/  ISETP.GE.AND P4, PT, R13, c[0x0][0x220], PT ;  /* 0x000088000d007a0c */ /* 0x004fc80003f86270 */
[----:B------:R1:W-:Y:S01]  /*18b90*/  STL.64 [R1+0x78], R4 ;  /* 0x0000780401007387 */ /* 0x0003e20000100a00 */
[----:B------:R-:W-:Y:S01]  /*18ba0*/  LOP3.LUT R244, R5, R14, RZ, 0x3c, !PT ;  /* 0x0000000e05f47212 */ /* 0x000fe200078e3cff */
[----:B------:R-:W2:Y:S01]  /*18bb0*/  LDC.U8 R13, c[0x0][0x2d8] ;  /* 0x0000b600ff0d7b82 */ /* 0x000ea20000000000 */
[----:B----4-:R-:W-:-:S03]  /*18bc0*/  ISETP.GE.AND P3, PT, R16, c[0x0][0x220], PT ;  /* 0x0000880010007a0c */ /* 0x010fc60003f66270 */
[----:B------:R-:W-:Y:S01]  /*18bd0*/  IMAD.WIDE.U32 R244, R244, -0x2daee0ad, RZ ;  /* 0xd2511f53f4f47825 */ /* 0x000fe200078e00ff */
[----:B------:R-:W-:Y:S02]  /*18be0*/  ISETP.GE.AND P2, PT, R15, c[0x0][0x220], PT ;  /* 0x000088000f007a0c */ /* 0x000fe40003f46270 */
[----:B--2---:R-:W-:Y:S01]  /*18bf0*/  PRMT R0, R13, 0x7054, R13 ;  /* 0x000070540d007816 */ /* 0x004fe2000000000d */
[----:B-1----:R-:W-:Y:S02]  /*18c00*/  IMAD.MOV.U32 R4, RZ, RZ, R8 ;  /* 0x000000ffff047224 */ /* 0x002fe400078e0008 */
[----:B------:R-:W-:-:S05]  /*18c10*/  IMAD.MOV.U32 R5, RZ, RZ, R11 ;  /* 0x000000ffff057224 */ /* 0x000fca00078e000b */
[----:B------:R1:W-:Y:S01]  /*18c20*/  STL.64 [R1+0x90], R4 ;  /* 0x0000900401007387 */ /* 0x0003e20000100a00 */
[----:B------:R-:W-:Y:S05]  /*18c30*/  BRA `(.L_x_1827) ;  /* 0x000003e000007947 */ /* 0x000fea0003800000 */
.L_x_1829:
        /* <DEDUP_REMOVED lines=62> */
.L_x_1827:
[----:B------:R-:W2:Y:S01]  /*19020*/  LDL.64 R176, [R1+0x70] ;  /* 0x0000700001b07983 */ /* 0x000ea20000100a00 */
        /* <DEDUP_REMOVED lines=8> */
[----:B------:R-:W5:Y:S01]  /*190b0*/  LDL R16, [R1+0x80] ;  /* 0x0000800001107983 */ /* 0x000f620000100800 */
[----:B------:R-:W-:Y:S02]  /*190c0*/  UIMAD UR4, UR31, UR23, URZ ;  /* 0x000000171f0472a4 */ /* 0x000fe4000f8e023f */
[----:B------:R-:W-:Y:S01]  /*190d0*/  UISETP.GT.AND UP0, UPT, UR23, UR15, UPT ;  /* 0x0000000f1700728c */ /* 0x000fe2000bf04270 */
[----:B------:R-:W-:Y:S01]  /*190e0*/  BAR.SYNC.DEFER_BLOCKING 0x0 ;  /* 0x0000000000007b1d */ /* 0x000fe20000010000 */
[----:B------:R-:W-:Y:S05]  /*190f0*/  UIMAD UR4, UR5, UR34, UR4 ;  /* 0x00000022050472a4 */ /* 0x000fea000f8e0204 */
[----:B------:R-:W-:Y:S04]  /*19100*/  @P5 STS.128 [R207+0x18000], RZ ;  /* 0x018000ffcf005388 */ /* 0x000fe80000000c00 */
[----:B------:R-:W5:Y:S04]  /*19110*/  LDL R175, [R1+0x8c] ;  /* 0x00008c0001af7983 */ /* 0x000f680000100800 */
[----:B------:R-:W5:Y:S01]  /*19120*/  LDL R174, [R1+0x88] ;  /* 0x0000880001ae7983 */ /* 0x000f620000100800 */
[C---:B--2---:R-:W-:Y:S04]  /*19130*/  LEA R6, P0, R0.reuse, R176, 0x6 ;  /* 0x000000b000067211 */ /* 0x044fe800078030ff */
[----:B------:R-:W-:Y:S01]  /*19140*/  LEA.HI.X.SX32 R7, R0, R177, 0x6, P0 ;  /* 0x000000b100077211 */ /* 0x000fe200000f36ff */
[----:B------:R-:W-:Y:S04]  /*19150*/  IMAD.WIDE.U32 R14, R6, c[0x0][0x1a0], RZ ;  /* 0x00006800060e7a25 */ /* 0x000fe800078e00ff */
[----:B---3--:R-:W-:Y:S01]  /*19160*/  IMAD.WIDE.U32 R8, R8, UR23, R4 ;  /* 0x0000001708087c25 */ /* 0x008fe2000f8e0004 */
[C---:B------:R-:W-:Y:S03]  /*19170*/  LEA R4, P1, R0.reuse, R238, 0x6 ;  /* 0x000000ee00047211 */ /* 0x040fe600078230ff */
[----:B------:R-:W-:Y:S01]  /*19180*/  IMAD R7, R7, c[0x0][0x1a0], RZ ;  /* 0x0000680007077a24 */ /* 0x000fe200078e02ff */
[----:B------:R-:W-:Y:S01]  /*19190*/  LEA.HI.X.SX32 R5, R0, R239, 0x6, P1 ;  /* 0x000000ef00057211 */ /* 0x000fe200008f36ff */
[----:B------:R-:W-:Y:S01]  /*191a0*/  IMAD.WIDE.U32 R12, R4, c[0x0][0x1a0], RZ ;  /* 0x00006800040c7a25 */ /* 0x000fe200078e00ff */
[----:B------:R-:W-:Y:S02]  /*191b0*/  @!P5 LEA R10, P0, R8, c[0x0][0x170], 0x1 ;  /* 0x00005c00080ada11 */ /* 0x000fe400078008ff */
[----:B------:R-:W-:Y:S01]  /*191c0*/  IADD3 R0, R9, UR4, RZ ;  /* 0x0000000409007c10 */ /* 0x000fe2000fffe0ff */
[----:B------:R-:W-:Y:S01]  /*191d0*/  IMAD R7, R6, c[0x0][0x1a4], R7 ;  /* 0x0000690006077a24 */ /* 0x000fe200078e0207 */
[C---:B------:R-:W-:Y:S01]  /*191e0*/  @!P5 IADD3 R9, P1, R8.reuse, UR19, RZ ;  /* 0x000000130809dc10 */ /* 0x040fe2000ff3e0ff */
[----:B------:R-:W-:Y:S01]  /*191f0*/  IMAD R5, R5, c[0x0][0x1a0], RZ ;  /* 0x0000680005057a24 */ /* 0x000fe200078e02ff */
[----:B------:R-:W-:Y:S01]  /*19200*/  @!P5 LEA.HI.X R11, R8, c[0x0][0x174], R0, 0x1, P0 ;  /* 0x00005d00080bda11 */ /* 0x000fe200000f0c00 */
[----:B------:R-:W-:Y:S01]  /*19210*/  IMAD.IADD R15, R15, 0x1, R7 ;  /* 0x000000010f0f7824 */ /* 0x000fe200078e0207 */
[----:B------:R-:W-:Y:S01]  /*19220*/  @!P5 LEA R6, P0, R9, c[0x0][0x170], 0x1 ;  /* 0x00005c000906da11 */ /* 0x000fe200078008ff */
[----:B------:R-:W-:Y:S01]  /*19230*/  IMAD R5, R4, c[0x0][0x1a4], R5 ;  /* 0x0000690004057a24 */ /* 0x000fe200078e0205 */
[-C--:B----4-:R-:W-:Y:S01]  /*19240*/  LEA R4, P6, R14, R17.reuse, 0x1 ;  /* 0x000000110e047211 */ /* 0x090fe200078c08ff */
[----:B------:R-:W-:Y:S01]  /*19250*/  @!PT LDS RZ, [RZ] ;  /* 0x00000000fffff984 */ /* 0x000fe20000000800 */
[----:B------:R-:W-:Y:S01]  /*19260*/  @!PT LDS RZ, [RZ] ;  /* 0x00000000fffff984 */ /* 0x000fe20000000800 */
[----:B------:R-:W-:Y:S01]  /*19270*/  @!PT LDS RZ, [RZ] ;  /* 0x00000000fffff984 */ /* 0x000fe20000000800 */
[----:B------:R1:W-:Y:S01]  /*19280*/  @!P5 LDGSTS.E.BYPASS.LTC128B.128 [R207+0x18000], [R10.64] ;  /* 0x180000000acfdfae */ /* 0x0003e2000b901d58 */
[----:B------:R-:W-:Y:S01]  /*19290*/  @!P5 IADD3.X R0, R0, UR18, RZ, P1, !PT ;  /* 0x000000120000dc10 */ /* 0x000fe20008ffe4ff */
[----:B------:R-:W-:Y:S01]  /*192a0*/  IMAD.IADD R8, R13, 0x1, R5 ;  /* 0x000000010d087824 */ /* 0x000fe200078e0205 */
[-C--:B-----5:R-:W-:Y:S01]  /*192b0*/  LEA.HI.X R5, R14, R16.reuse, R15, 0x1, P6 ;  /* 0x000000100e057211 */ /* 0x0a0fe200030f0c0f */
[----:B------:R-:W-:Y:S01]  /*192c0*/  @P4 STS.128 [R207+0x1a000], RZ ;  /* 0x01a000ffcf004388 */ /* 0x000fe20000000c00 */
[----:B------:R-:W-:Y:S01]  /*192d0*/  @!P5 LEA.HI.X R7, R9, c[0x0][0x174], R0, 0x1, P0 ;  /* 0x00005d000907da11 */ /* 0x000fe200000f0c00 */
[----:B------:R-:W-:Y:S01]  /*192e0*/  UIADD3 UR4, UR6, -UR28, URZ ;  /* 0x8000001c06047290 */ /* 0x000fe2000fffe03f */
[C---:B------:R-:W-:Y:S01]  /*192f0*/  LEA R28, P1, R12.reuse, R17, 0x1 ;  /* 0x000000110c1c7211 */ /* 0x040fe200078208ff */
[----:B------:R-:W-:Y:S01]  /*19300*/  @!PT LDS RZ, [RZ] ;  /* 0x00000000fffff984 */ /* 0x000fe20000000800 */
[----:B------:R-:W-:Y:S01]  /*19310*/  @!PT LDS RZ, [RZ] ;  /* 0x00000000fffff984 */ /* 0x000fe20000000800 */
[----:B------:R-:W-:Y:S01]  /*19320*/  @!PT LDS RZ, [RZ] ;  /* 0x00000000fffff984 */ /* 0x000fe20000000800 */
[----:B------:R2:W-:Y:S03]  /*19330*/  @!P4 LDGSTS.E.BYPASS.LTC128B.128 [R207+0x1a000], [R4.64+0x80] ;  /* 0x1a00008004cfcfae */ /* 0x0005e6000b901d58 */
[----:B------:R-:W-:Y:S01]  /*19340*/  LEA.HI.X R29, R12, R16, R8, 0x1, P1 ;  /* 0x000000100c1d7211 */ /* 0x000fe200008f0c08 */
[----:B------:R-:W-:Y:S01]  /*19350*/  @P3 STS.128 [R207+0x1c000], RZ ;  /* 0x01c000ffcf003388 */ /* 0x000fe20000000c00 */
[----:B------:R-:W-:Y:S03]  /*19360*/  IMAD.U32 R0, RZ, RZ, UR4 ;  /* 0x00000004ff007e24 */ /* 0x000fe6000f8e00ff */
[----:B------:R-:W-:Y:S01]  /*19370*/  @!PT LDS RZ, [RZ] ;  /* 0x00000000fffff984 */ /* 0x000fe20000000800 */
[----:B------:R-:W-:Y:S01]  /*19380*/  @!PT LDS RZ, [RZ] ;  /* 0x00000000fffff984 */ /* 0x000fe20000000800 */
[----:B------:R-:W-:Y:S01]  /*19390*/  @!PT LDS RZ, [RZ] ;  /* 0x00000000fffff984 */ /* 0x000fe20000000800 */
[----:B------:R2:W-:Y:S02]  /*193a0*/  @!P3 LDGSTS.E.BYPASS.LTC128B.128 [R207+0x1c000], [R4.64+0x100] ;  /* 0x1c00010004cfbfae */ /* 0x0005e4000b901d58 */
[C---:B------:R-:W-:Y:S02]  /*193b0*/  LEA R172, P1, R0.reuse, R176, 0x6 ;  /* 0x000000b000ac7211 */ /* 0x040fe400078230ff */
[----:B------:R-:W-:Y:S02]  /*193c0*/  @P2 STS.128 [R207+0x1e000], RZ ;  /* 0x01e000ffcf002388 */ /* 0x000fe40000000c00 */
[C---:B------:R-:W-:Y:S02]  /*193d0*/  LEA.HI.X.SX32 R173, R0.reuse, R177, 0x6, P1 ;  /* 0x000000b100ad7211 */ /* 0x040fe400008f36ff */
        /* <DEDUP_REMOVED lines=27> */
[----:B------:R-:W4:Y:S04]  /*19590*/  LDSM.16.M88.4 R24, [R179+0x11000] ;  /* 0x01100000b318783b */ /* 0x000f280000000200 */
[----:B------:R-:W0:Y:S04]  /*195a0*/  LDGDEPBAR ;  /* 0x00000000000079af */ /* 0x000e280000000000 */
[----:B------:R-:W3:Y:S04]  /*195b0*/  LDSM.16.M88.4 R132, [R179+0x11800] ;  /* 0x01180000b384783b */ /* 0x000ee80000000200 */
[----:B------:R-:W-:Y:S01]  /*195c0*/  LDSM.16.M88.4 R168, [R188] ;  /* 0x00000000bca8783b */ /* 0x000fe20000000200 */
[C---:B--2---:R-:W-:Y:S08]  /*195d0*/  HMMA.16816.F32.BF16 R4, R32.reuse, R8, RZ ;  /* 0x000000082004723c */ /* 0x044ff000000418ff */
[C---:B------:R-:W-:Y:S08]  /*195e0*/  HMMA.16816.F32.BF16 R8, R32.reuse, R10, RZ ;  /* 0x0000000a2008723c */ /* 0x040ff000000418ff */
[C---:B-1----:R-:W-:Y:S08]  /*195f0*/  HMMA.16816.F32.BF16 R12, R32.reuse, R16, RZ ;  /* 0x00000010200c723c */ /* 0x042ff000000418ff */
[C---:B------:R-:W-:Y:S08]  /*19600*/  HMMA.16816.F32.BF16 R16, R32.reuse, R18, RZ ;  /* 0x000000122010723c */ /* 0x040ff000000418ff */
[C---:B----4-:R-:W-:Y:S08]  /*19610*/  HMMA.16816.F32.BF16 R20, R32.reuse, R24, RZ ;  /* 0x000000182014723c */ /* 0x050ff000000418ff */
[C---:B------:R-:W-:Y:S08]  /*19620*/  HMMA.16816.F32.BF16 R24, R32.reuse, R26, RZ ;  /* 0x0000001a2018723c */ /* 0x040ff000000418ff */
[C---:B---3--:R-:W-:Y:S08]  /*19630*/  HMMA.16816.F32.BF16 R28, R32.reuse, R132, RZ ;  /* 0x00000084201c723c */ /* 0x048ff000000418ff */
        /* <DEDUP_REMOVED lines=196> */
[C---:B------:R-:W-:Y:S01]  /*1a280*/  LEA R168, P0, R0.reuse, R238, 0x6 ;  /* 0x000000ee00a87211 */ /* 0x040fe200078030ff */
[----:B------:R-:W-:Y:S04]  /*1a290*/  HMMA.16816.F32.BF16 R32, R132, R170, R32 ;  /* 0x000000aa8420723c */ /* 0x000fe80000041820 */
[----:B------:R-:W-:Y:S01]  /*1a2a0*/  LEA.HI.X.SX32 R169, R0, R239, 0x6, P0 ;  /* 0x000000ef00a97211 */ /* 0x000fe200000f36ff */
[----:B------:R-:W-:Y:S01]  /*1a2b0*/  IMAD R0, R173, c[0x0][0x198], RZ ;  /* 0x00006600ad007a24 */ /* 0x000fe200078e02ff */
[----:B------:R-:W-:Y:S01]  /*1a2c0*/  PLOP3.LUT P0, PT, PT, PT, UP0, 0x80, 0x0 ;  /* 0x000000000000781c */ /* 0x000fe20003f0f008 */
[----:B------:R-:W-:Y:S05]  /*1a2d0*/  IMAD.WIDE.U32 R170, R168, c[0x0][0x198], RZ ;  /* 0x00006600a8aa7a25 */ /* 0x000fea00078e00ff */
[----:B------:R-:W-:Y:S02]  /*1a2e0*/  IMAD R132, R169, c[0x0][0x198], RZ ;  /* 0x00006600a9847a24 */ /* 0x000fe400078e02ff */
[C---:B------:R-:W-:Y:S02]  /*1a2f0*/  IMAD R0, R172.reuse, c[0x0][0x19c], R0 ;  /* 0x00006700ac007a24 */ /* 0x040fe400078e0200 */
[----:B------:R-:W-:Y:S04]  /*1a300*/  IMAD.WIDE.U32 R172, R172, c[0x0][0x198], RZ ;  /* 0x00006600acac7a25 */ /* 0x000fe800078e00ff */
[----:B------:R-:W-:Y:S01]  /*1a310*/  IMAD R168, R168, c[0x0][0x19c], R132 ;  /* 0x00006700a8a87a24 */ /* 0x000fe200078e0284 */
[-C--:B------:R-:W-:Y:S01]  /*1a320*/  LEA R134, P6, R172, R175.reuse, 0x1 ;  /* 0x000000afac867211 */ /* 0x080fe200078c08ff */
[----:B------:R-:W-:Y:S01]  /*1a330*/  IMAD.IADD R0, R173, 0x1, R0 ;  /* 0x00000001ad007824 */ /* 0x000fe200078e0200 */
[----:B------:R-:W-:Y:S01]  /*1a340*/  LEA R132, P1, R170, R175, 0x1 ;  /* 0x000000afaa847211 */ /* 0x000fe200078208ff */
[----:B------:R-:W-:Y:S03]  /*1a350*/  IMAD.IADD R168, R171, 0x1, R168 ;  /* 0x00000001aba87824 */ /* 0x000fe600078e02a8 */
[-C--:B------:R-:W-:Y:S02]  /*1a360*/  LEA.HI.X R135, R172, R174.reuse, R0, 0x1, P6 ;  /* 0x000000aeac877211 */ /* 0x080fe400030f0c00 */
[----:B------:R-:W-:Y:S01]  /*1a370*/  LEA.HI.X R133, R170, R174, R168, 0x1, P1 ;  /* 0x000000aeaa857211 */ /* 0x000fe200008f0ca8 */
[----:B------:R-:W-:-:S05]  /*1a380*/  @P0 BRA `(.L_x_1829) ;  /* 0xffffe8b000000947 */ /* 0x000fca000383ffff */
.L_x_1828:
[----:B------:R-:W2:Y:S01]  /*1a390*/  LDL.64 R208, [R1+0x78] ;  /* 0x0000780001d07983 */ /* 0x000ea20000100a00 */
[----:B------:R-:W-:Y:S01]  /*1a3a0*/  IMAD.U32 R0, RZ, RZ, UR23 ;  /* 0x00000017ff007e24 */ /* 0x000fe2000f8e00ff */
[----:B------:R-:W-:Y:S01]  /*1a3b0*/  USHF.L.U32 UR35, UR23, 0x1, URZ ;  /* 0x0000000117237899 */ /* 0x000fe2000800063f */
[----:B------:R-:W-:Y:S01]  /*1a3c0*/  P2R R231, PR, RZ, 0x4 ;  /* 0x00000004ffe77803 */ /* 0x000fe20000000000 */
[----:B------:R-:W-:Y:S02]  /*1a3d0*/  UIADD3 UR4, UR33, -0x4498517b, URZ ;  /* 0xbb67ae8521047890 */ /* 0x000fe4000fffe03f */
[----:B-1----:R-:W1:Y:S01]  /*1a3e0*/  S2R R132, SR_TID.X ;  /* 0x0000000000847919 */ /* 0x002e620000002100 */
[----:B------:R-:W-:Y:S02]  /*1a3f0*/  ULOP3.LUT UR29, UR35, UR33, URZ, 0x3c, !UPT ;  /* 0x00000021231d7292 */ /* 0x000fe4000f8e3c3f */
        /* <DEDUP_REMOVED lines=12> */
[C---:B------:R-:W-:Y:S02]  /*1a4c0*/  IADD3 R133, R0.reuse, 0x8, RZ ;  /* 0x0000000800857810 */ /* 0x040fe40007ffe0ff */
[C---:B------:R-:W-:Y:S02]  /*1a4d0*/  ISETP.GE.OR P0, PT, R0.reuse, R217, !P0 ;  /* 0x000000d90000720c */ /* 0x040fe40004706670 */
[----:B------:R-:W-:Y:S02]  /*1a4e0*/  ISETP.GE.OR P6, PT, R0, R216, !P6 ;  /* 0x000000d80000720c */ /* 0x000fe400077c6670 */
[-C--:B------:R-:W-:Y:S02]  /*1a4f0*/  ISETP.GE.AND P1, PT, R132, R215.reuse, PT ;  /* 0x000000d78400720c */ /* 0x080fe40003f26270 */
[----:B------:R-:W-:Y:S02]  /*1a500*/  FSEL R134, R4, -INF , !P0 ;  /* 0xff80000004867808 */ /* 0x000fe40004000000 */
[----:B------:R-:W-:Y:S02]  /*1a510*/  ISETP.GE.AND P0, PT, R132, R214, PT ;  /* 0x000000d68400720c */ /* 0x000fe40003f06270 */
[----:B------:R-:W-:Y:S02]  /*1a520*/  FSEL R135, R6, -INF , !P6 ;  /* 0xff80000006877808 */ /* 0x000fe40007000000 */
[C---:B------:R-:W-:Y:S02]  /*1a530*/  ISETP.GE.AND P6, PT, R133.reuse, R215, PT ;  /* 0x000000d78500720c */ /* 0x040fe40003fc6270 */
[CC--:B------:R-:W-:Y:S02]  /*1a540*/  ISETP.GE.OR P1, PT, R132.reuse, R217.reuse, !P1 ;  /* 0x000000d98400720c */ /* 0x0c0fe40004f26670 */
[----:B------:R-:W-:Y:S02]  /*1a550*/  ISETP.GE.OR P0, PT, R132, R216, !P0 ;  /* 0x000000d88400720c */ /* 0x000fe40004706670 */
[----:B------:R-:W-:Y:S02]  /*1a560*/  ISETP.GE.OR P6, PT, R133, R217, !P6 ;  /* 0x000000d98500720c */ /* 0x000fe400077c6670 */
[----:B------:R-:W-:Y:S02]  /*1a570*/  IADD3 R4, R0, 0x9, RZ ;  /* 0x0000000900047810 */ /* 0x000fe40007ffe0ff */
[----:B------:R-:W-:Y:S02]  /*1a580*/  FSEL R168, R5, -INF , !P1 ;  /* 0xff80000005a87808 */ /* 0x000fe40004800000 */
[----:B------:R-:W-:Y:S02]  /*1a590*/  FSEL R169, R7, -INF , !P0 ;  /* 0xff80000007a97808 */ /* 0x000fe40004000000 */
[----:B------:R-:W-:Y:S02]  /*1a5a0*/  FSEL R8, R8, -INF , !P6 ;  /* 0xff80000008087808 */ /* 0x000fe40007000000 */
[CC--:B------:R-:W-:Y:S02]  /*1a5b0*/  ISETP.GE.AND P0, PT, R133.reuse, R214.reuse, PT ;  /* 0x000000d68500720c */ /* 0x0c0fe40003f06270 */
[C---:B------:R-:W-:Y:S02]  /*1a5c0*/  ISETP.GE.AND P1, PT, R4.reuse, R215, PT ;  /* 0x000000d70400720c */ /* 0x040fe40003f26270 */
[----:B------:R-:W-:Y:S02]  /*1a5d0*/  ISETP.GE.AND P6, PT, R4, R214, PT ;  /* 0x000000d60400720c */ /* 0x000fe40003fc6270 */
[----:B------:R-:W-:Y:S02]  /*1a5e0*/  IADD3 R6, R0, 0x10, RZ ;  /* 0x0000001000067810 */ /* 0x000fe40007ffe0ff */
[-C--:B------:R-:W-:Y:S02]  /*1a5f0*/  ISETP.GE.OR P0, PT, R133, R216.reuse, !P0 ;  /* 0x000000d88500720c */ /* 0x080fe40004706670 */
[C---:B------:R-:W-:Y:S02]  /*1a600*/  ISETP.GE.OR P1, PT, R4.reuse, R217, !P1 ;  /* 0x000000d90400720c */ /* 0x040fe40004f26670 */
[----:B------:R-:W-:Y:S02]  /*1a610*/  ISETP.GE.OR P6, PT, R4, R216, !P6 ;  /* 0x000000d80400720c */ /* 0x000fe400077c6670 */
[----:B------:R-:W-:Y:S02]  /*1a620*/  IADD3 R4, R0, 0x11, RZ ;  /* 0x0000001100047810 */ /* 0x000fe40007ffe0ff */
[----:B------:R-:W-:Y:S02]  /*1a630*/  FSEL R9, R9, -INF , !P1 ;  /* 0xff80000009097808 */ /* 0x000fe40004800000 */
[-C--:B------:R-:W-:Y:S02]  /*1a640*/  ISETP.GE.AND P1, PT, R6, R215.reuse, PT ;  /* 0x000000d70600720c */ /* 0x080fe40003f26270 */
[----:B------:R-:W-:Y:S02]  /*1a650*/  FSEL R10, R10, -INF , !P0 ;  /* 0xff8000000a0a7808 */ /* 0x000fe40004000000 */
[----:B------:R-:W-:Y:S02]  /*1a660*/  ISETP.GE.AND P0, PT, R4, R215, PT ;  /* 0x000000d70400720c */ /* 0x000fe40003f06270 */
[-C--:B------:R-:W-:Y:S02]  /*1a670*/  ISETP.GE.OR P1, PT, R6, R217.reuse, !P1 ;  /* 0x000000d90600720c */ /* 0x080fe40004f26670 */
[----:B------:R-:W-:Y:S02]  /*1a680*/  ISETP.GE.OR P0, PT, R4, R217, !P0 ;  /* 0x000000d90400720c */ /* 0x000fe40004706670 */
[----:B------:R-:W-:Y:S02]  /*1a690*/  IADD3 R5, R0, 0x18, RZ ;  /* 0x0000001800057810 */ /* 0x000fe40007ffe0ff */
[----:B------:R-:W-:Y:S02]  /*1a6a0*/  FSEL R12, R12, -INF , !P1 ;  /* 0xff8000000c0c7808 */ /* 0x000fe40004800000 */
[----:B------:R-:W-:Y:S02]  /*1a6b0*/  FSEL R13, R13, -INF , !P0 ;  /* 0xff8000000d0d7808 */ /* 0x000fe40004000000 */
[----:B------:R-:W-:Y:S02]  /*1a6c0*/  FSEL R11, R11, -INF , !P6 ;  /* 0xff8000000b0b7808 */ /* 0x000fe40007000000 */
[-C--:B------:R-:W-:Y:S02]  /*1a6d0*/  ISETP.GE.AND P6, PT, R6, R214.reuse, PT ;  /* 0x000000d60600720c */ /* 0x080fe40003fc6270 */
[----:B------:R-:W-:Y:S02]  /*1a6e0*/  ISETP.GE.AND P1, PT, R4, R214, PT ;  /* 0x000000d60400720c */ /* 0x000fe40003f26270 */
[C---:B------:R-:W-:Y:S02]  /*1a6f0*/  ISETP.GE.AND P0, PT, R5.reuse, R215, PT ;  /* 0x000000d70500720c */ /* 0x040fe40003f06270 */
[-C--:B------:R-:W-:Y:S02]  /*1a700*/  ISETP.GE.OR P6, PT, R6, R216.reuse, !P6 ;  /* 0x000000d80600720c */ /* 0x080fe400077c6670 */
[----:B------:R-:W-:Y:S02]  /*1a710*/  ISETP.GE.OR P1, PT, R4, R216, !P1 ;  /* 0x000000d80400720c */ /* 0x000fe40004f26670 */
[----:B------:R-:W-:Y:S02]  /*1a720*/  IADD3 R4, R0, 0x19, RZ ;  /* 0x0000001900047810 */ /* 0x000fe40007ffe0ff */
[----:B------:R-:W-:Y:S02]  /*1a730*/  ISETP.GE.OR P0, PT, R5, R217, !P0 ;  /* 0x000000d90500720c */ /* 0x000fe40004706670 */
[----:B------:R-:W-:Y:S02]  /*1a740*/  FSEL R14, R14, -INF , !P6 ;  /* 0xff8000000e0e7808 */ /* 0x000fe40007000000 */
[----:B------:R-:W-:Y:S02]  /*1a750*/  FSEL R15, R15, -INF , !P1 ;  /* 0xff8000000f0f7808 */ /* 0x000fe40004800000 */
[----:B------:R-:W-:Y:S02]  /*1a760*/  FSEL R16, R16, -INF , !P0 ;  /* 0xff80000010107808 */ /* 0x000fe40004000000 */
[C---:B------:R-:W-:Y:S02]  /*1a770*/  ISETP.GE.AND P6, PT, R4.reuse, R215, PT ;  /* 0x000000d70400720c */ /* 0x040fe40003fc6270 */
[CC--:B------:R-:W-:Y:S02]  /*1a780*/  ISETP.GE.AND P1, PT, R5.reuse, R214.reuse, PT ;  /* 0x000000d60500720c */ /* 0x0c0fe40003f26270 */
[C---:B------:R-:W-:Y:S02]  /*1a790*/  ISETP.GE.AND P0, PT, R4.reuse, R214, PT ;  /* 0x000000d60400720c */ /* 0x040fe40003f06270 */
[C---:B------:R-:W-:Y:S02]  /*1a7a0*/  ISETP.GE.OR P6, PT, R4.reuse, R217, !P6 ;  /* 0x000000d90400720c */ /* 0x040fe400077c6670 */
[-C--:B------:R-:W-:Y:S02]  /*1a7b0*/  ISETP.GE.OR P1, PT, R5, R216.reuse, !P1 ;  /* 0x000000d80500720c */ /* 0x080fe40004f26670 */
[----:B------:R-:W-:Y:S02]  /*1a7c0*/  ISETP.GE.OR P0, PT, R4, R216, !P0 ;  /* 0x000000d80400720c */ /* 0x000fe40004706670 */
[C---:B------:R-:W-:Y:S02]  /*1a7d0*/  IADD3 R4, R0.reuse, 0x20, RZ ;  /* 0x0000002000047810 */ /* 0x040fe40007ffe0ff */
[----:B------:R-:W-:Y:S02]  /*1a7e0*/  IADD3 R5, R0, 0x21, RZ ;  /* 0x0000002100057810 */ /* 0x000fe40007ffe0ff */
[----:B------:R-:W-:Y:S02]  /*1a7f0*/  FSEL R17, R17, -INF , !P6 ;  /* 0xff80000011117808 */ /* 0x000fe40007000000 */
[----:B------:R-:W-:Y:S02]  /*1a800*/  FSEL R18, R18, -INF , !P1 ;  /* 0xff80000012127808 */ /* 0x000fe40004800000 */
[----:B------:R-:W-:Y:S02]  /*1a810*/  FSEL R19, R19, -INF , !P0 ;  /* 0xff80000013137808 */ /* 0x000fe40004000000 */
[CC--:B------:R-:W-:Y:S02]  /*1a820*/  ISETP.GE.AND P6, PT, R4.reuse, R215.reuse, PT ;  /* 0x000000d70400720c */ /* 0x0c0fe40003fc6270 */
        /* <DEDUP_REMOVED lines=8> */
[CC--:B------:R-:W-:Y:S02]  /*1a8b0*/  ISETP.GE.AND P6, PT, R5.reuse, R214.reuse, PT ;  /* 0x000000d60500720c */ /* 0x0c0fe40003fc6270 */
[----:B------:R-:W-:Y:S02]  /*1a8c0*/  ISETP.GE.AND P1, PT, R4, R215, PT ;  /* 0x000000d70400720c */ /* 0x000fe40003f26270 */
[----:B------:R-:W-:Y:S02]  /*1a8d0*/  FSEL R22, R22, -INF , !P0 ;  /* 0xff80000016167808 */ /* 0x000fe40004000000 */
[----:B------:R-:W-:Y:S02]  /*1a8e0*/  ISETP.GE.AND P0, PT, R4, R214, PT ;  /* 0x000000d60400720c */ /* 0x000fe40003f06270 */
[-C--:B------:R-:W-:Y:S02]  /*1a8f0*/  ISETP.GE.OR P6, PT, R5, R216.reuse, !P6 ;  /* 0x000000d80500720c */ /* 0x080fe400077c6670 */
[----:B------:R-:W-:Y:S02]  /*1a900*/  IADD3 R5, R0, 0x29, RZ ;  /* 0x0000002900057810 */ /* 0x000fe40007ffe0ff */
[C---:B------:R-:W-:Y:S02]  /*1a910*/  ISETP.GE.OR P1, PT, R4.reuse, R217, !P1 ;  /* 0x000000d90400720c */ /* 0x040fe40004f26670 */
[----:B------:R-:W-:Y:S02]  /*1a920*/  ISETP.GE.OR P0, PT, R4, R216, !P0 ;  /* 0x000000d80400720c */ /* 0x000fe40004706670 */
[----:B------:R-:W-:Y:S02]  /*1a930*/  FMNMX.FTZ R4, R134, R2, !PT ;  /* 0x0000000286047209 */ /* 0x000fe40007810000 */
[----:B------:R-:W-:Y:S02]  /*1a940*/  FSEL R23, R23, -INF , !P6 ;  /* 0xff80000017177808 */ /* 0x000fe40007000000 */
[----:B------:R-:W-:Y:S02]  /*1a950*/  FSEL R24, R24, -INF , !P1 ;  /* 0xff80000018187808 */ /* 0x000fe40004800000 */
[C---:B------:R-:W-:Y:S02]  /*1a960*/  ISETP.GE.AND P6, PT, R5.reuse, R215, PT ;  /* 0x000000d70500720c */ /* 0x040fe40003fc6270 */
[C---:B------:R-:W-:Y:S02]  /*1a970*/  ISETP.GE.AND P1, PT, R5.reuse, R214, PT ;  /* 0x000000d60500720c */ /* 0x040fe40003f26270 */
[----:B------:R-:W-:Y:S02]  /*1a980*/  FMNMX.FTZ R7, R168, R4, !PT ;  /* 0x00000004a8077209 */ /* 0x000fe40007810000 */
[C---:B------:R-:W-:Y:S02]  /*1a990*/  ISETP.GE.OR P1, PT, R5.reuse, R216, !P1 ;  /* 0x000000d80500720c */ /* 0x040fe40004f26670 */
[----:B------:R-:W-:Y:S02]  /*1a9a0*/  ISETP.GE.OR P6, PT, R5, R217, !P6 ;  /* 0x000000d90500720c */ /* 0x000fe400077c6670 */
[----:B------:R-:W-:Y:S02]  /*1a9b0*/  FMNMX.FTZ R5, R135, R3, !PT ;  /* 0x0000000387057209 */ /* 0x000fe40007810000 */
[----:B------:R-:W-:Y:S02]  /*1a9c0*/  FMNMX.FTZ R7, R8, R7, !PT ;  /* 0x0000000708077209 */ /* 0x000fe40007810000 */
[----:B------:R-:W-:Y:S02]  /*1a9d0*/  FMNMX.FTZ R6, R169, R5, !PT ;  /* 0x00000005a9067209 */ /* 0x000fe40007810000 */
[----:B------:R-:W-:Y:S02]  /*1a9e0*/  FMNMX.FTZ R7, R9, R7, !PT ;  /* 0x0000000709077209 */ /* 0x000fe40007810000 */
[----:B------:R-:W-:Y:S02]  /*1a9f0*/  FMNMX.FTZ R6, R10, R6, !PT ;  /* 0x000000060a067209 */ /* 0x000fe40007810000 */
[----:B------:R-:W-:Y:S02]  /*1aa00*/  FMNMX.FTZ R7, R12, R7, !PT ;  /* 0x000000070c077209 */ /* 0x000fe40007810000 */
[----:B------:R-:W-:Y:S02]  /*1aa10*/  FMNMX.FTZ R6, R11, R6, !PT ;  /* 0x000000060b067209 */ /* 0x000fe40007810000 */
[----:B------:R-:W-:Y:S02]  /*1aa20*/  IADD3 R4, R0, 0x30, RZ ;  /* 0x0000003000047810 */ /* 0x000fe40007ffe0ff */
[----:B------:R-:W-:Y:S02]  /*1aa30*/  FMNMX.FTZ R7, R13, R7, !PT ;  /* 0x000000070d077209 */ /* 0x000fe40007810000 */
[----:B------:R-:W-:Y:S02]  /*1aa40*/  FSEL R25, R25, -INF , !P6 ;  /* 0xff80000019197808 */ /* 0x000fe40007000000 */
[----:B------:R-:W-:Y:S02]  /*1aa50*/  FMNMX.FTZ R6, R14, R6, !PT ;  /* 0x000000060e067209 */ /* 0x000fe40007810000 */
[----:B------:R-:W-:Y:S02]  /*1aa60*/  ISETP.GE.AND P6, PT, R4, R215, PT ;  /* 0x000000d70400720c */ /* 0x000fe40003fc6270 */
[----:B------:R-:W-:Y:S02]  /*1aa70*/  FMNMX.FTZ R7, R16, R7, !PT ;  /* 0x0000000710077209 */ /* 0x000fe40007810000 */
[----:B------:R-:W-:Y:S02]  /*1aa80*/  IADD3 R5, R0, 0x31, RZ ;  /* 0x0000003100057810 */ /* 0x000fe40007ffe0ff */
[----:B------:R-:W-:Y:S02]  /*1aa90*/  FMNMX.FTZ R6, R15, R6, !PT ;  /* 0x000000060f067209 */ /* 0x000fe40007810000 */
[----:B------:R-:W-:Y:S02]  /*1aaa0*/  ISETP.GE.OR P6, PT, R4, R217, !P6 ;  /* 0x000000d90400720c */ /* 0x000fe400077c6670 */
[----:B------:R-:W-:Y:S02]  /*1aab0*/  FMNMX.FTZ R7, R17, R7, !PT ;  /* 0x0000000711077209 */ /* 0x000fe40007810000 */
[----:B------:R-:W-:Y:S02]  /*1aac0*/  FSEL R27, R27, -INF , !P1 ;  /* 0xff8000001b1b7808 */ /* 0x000fe40004800000 */
[----:B------:R-:W-:Y:S02]  /*1aad0*/  FSEL R26, R26, -INF , !P0 ;  /* 0xff8000001a1a7808 */ /* 0x000fe40004000000 */
[----:B------:R-:W-:Y:S02]  /*1aae0*/  FSEL R28, R28, -INF , !P6 ;  /* 0xff8000001c1c7808 */ /* 0x000fe40007000000 */
[C---:B------:R-:W-:Y:S02]  /*1aaf0*/  ISETP.GE.AND P6, PT, R5.reuse, R214, PT ;  /* 0x000000d60500720c */ /* 0x040fe40003fc6270 */
[----:B------:R-:W-:Y:S02]  /*1ab00*/  FMNMX.FTZ R6, R18, R6, !PT ;  /* 0x0000000612067209 */ /* 0x000fe40007810000 */
[----:B------:R-:W-:Y:S02]  /*1ab10*/  ISETP.GE.AND P0, PT, R4, R214, PT ;  /* 0x000000d60400720c */ /* 0x000fe40003f06270 */
[C---:B------:R-:W-:Y:S02]  /*1ab20*/  ISETP.GE.AND P1, PT, R5.reuse, R215, PT ;  /* 0x000000d70500720c */ /* 0x040fe40003f26270 */
[----:B------:R-:W-:Y:S02]  /*1ab30*/  FMNMX.FTZ R7, R20, R7, !PT ;  /* 0x0000000714077209 */ /* 0x000fe40007810000 */
[CC--:B------:R-:W-:Y:S02]  /*1ab40*/  ISETP.GE.OR P6, PT, R5.reuse, R216.reuse, !P6 ;  /* 0x000000d80500720c */ /* 0x0c0fe400077c6670 */
[----:B------:R-:W-:Y:S02]  /*1ab50*/  ISETP.GE.OR P0, PT, R4, R216, !P0 ;  /* 0x000000d80400720c */ /* 0x000fe40004706670 */
[----:B------:R-:W-:Y:S02]  /*1ab60*/  IADD3 R4, R0, 0x38, RZ ;  /* 0x0000003800047810 */ /* 0x000fe40007ffe0ff */
[----:B------:R-:W-:Y:S02]  /*1ab70*/  ISETP.GE.OR P1, PT, R5, R217, !P1 ;  /* 0x000000d90500720c */ /* 0x000fe40004f26670 */
[----:B------:R-:W-:Y:S02]  /*1ab80*/  FMNMX.FTZ R5, R19, R6, !PT ;  /* 0x0000000613057209 */ /* 0x000fe40007810000 */
[----:B------:R-:W-:Y:S02]  /*1ab90*/  FMNMX.FTZ R7, R21, R7, !PT ;  /* 0x0000000715077209 */ /* 0x000fe40007810000 */
[----:B------:R-:W-:Y:S02]  /*1aba0*/  FMNMX.FTZ R5, R22, R5, !PT ;  /* 0x0000000516057209 */ /* 0x000fe40007810000 */
[----:B------:R-:W-:Y:S02]  /*1abb0*/  FSEL R29, R29, -INF , !P1 ;  /* 0xff8000001d1d7808 */ /* 0x000fe40004800000 */
[----:B------:R-:W-:Y:S02]  /*1abc0*/  ISETP.GE.AND P1, PT, R4, R215, PT ;  /* 0x000000d70400720c */ /* 0x000fe40003f26270 */
[----:B------:R-:W-:Y:S02]  /*1abd0*/  FMNMX.FTZ R6, R24, R7, !PT ;  /* 0x0000000718067209 */ /* 0x000fe40007810000 */
[----:B------:R-:W-:Y:S02]  /*1abe0*/  ISETP.GE.OR P1, PT, R4, R217, !P1 ;  /* 0x000000d90400720c */ /* 0x000fe40004f26670 */
[----:B------:R-:W-:Y:S02]  /*1abf0*/  FMNMX.FTZ R5, R23, R5, !PT ;  /* 0x0000000517057209 */ /* 0x000fe40007810000 */
[----:B------:R-:W-:Y:S02]  /*1ac00*/  IADD3 R0, R0, 0x39, RZ ;  /* 0x0000003900007810 */ /* 0x000fe40007ffe0ff */
[----:B------:R-:W-:Y:S02]  /*1ac10*/  FMNMX.FTZ R6, R25, R6, !PT ;  /* 0x0000000619067209 */ /* 0x000fe40007810000 */
[----:B------:R-:W-:Y:S02]  /*1ac20*/  FSEL R32, R32, -INF , !P1 ;  /* 0xff80000020207808 */ /* 0x000fe40004800000 */
[----:B------:R-:W-:Y:S02]  /*1ac30*/  FSEL R30, R30, -INF , !P0 ;  /* 0xff8000001e1e7808 */ /* 0x000fe40004000000 */
[----:B------:R-:W-:Y:S02]  /*1ac40*/  ISETP.GE.AND P0, PT, R4, R214, PT ;  /* 0x000000d60400720c */ /* 0x000fe40003f06270 */
[----:B------:R-:W-:Y:S02]  /*1ac50*/  FMNMX.FTZ R5, R26, R5, !PT ;  /* 0x000000051a057209 */ /* 0x000fe40007810000 */
[----:B------:R-:W-:Y:S02]  /*1ac60*/  ISETP.GE.AND P1, PT, R0, R215, PT ;  /* 0x000000d70000720c */ /* 0x000fe40003f26270 */
[----:B------:R-:W-:Y:S02]  /*1ac70*/  FMNMX.FTZ R6, R28, R6, !PT ;  /* 0x000000061c067209 */ /* 0x000fe40007810000 */
[----:B------:R-:W-:Y:S02]  /*1ac80*/  ISETP.GE.OR P0, PT, R4, R216, !P0 ;  /* 0x000000d80400720c */ /* 0x000fe40004706670 */
[----:B------:R-:W-:Y:S02]  /*1ac90*/  FMNMX.FTZ R4, R27, R5, !PT ;  /* 0x000000051b047209 */ /* 0x000fe40007810000 */
[----:B------:R-:W-:Y:S02]  /*1aca0*/  ISETP.GE.OR P1, PT, R0, R217, !P1 ;  /* 0x000000d90000720c */ /* 0x000fe40004f26670 */
[----:B------:R-:W-:Y:S02]  /*1acb0*/  FMNMX.FTZ R6, R29, R6, !PT ;  /* 0x000000061d067209 */ /* 0x000fe40007810000 */
[----:B------:R-:W-:Y:S02]  /*1acc0*/  FSEL R31, R31, -INF , !P6 ;  /* 0xff8000001f1f7808 */ /* 0x000fe40007000000 */
[----:B------:R-:W-:Y:S02]  /*1acd0*/  FSEL R33, R33, -INF , !P1 ;  /* 0xff80000021217808 */ /* 0x000fe40004800000 */
[----:B------:R-:W-:Y:S02]  /*1ace0*/  FMNMX.FTZ R4, R30, R4, !PT ;  /* 0x000000041e047209 */ /* 0x000fe40007810000 */
[----:B------:R-:W-:Y:S02]  /*1acf0*/  ISETP.GE.AND P1, PT, R0, R214, PT ;  /* 0x000000d60000720c */ /* 0x000fe40003f26270 */
[----:B------:R-:W-:Y:S02]  /*1ad00*/  FMNMX.FTZ R133, R32, R6, !PT ;  /* 0x0000000620857209 */ /* 0x000fe40007810000 */
[----:B------:R-:W-:Y:S02]  /*1ad10*/  ISETP.GE.OR P1, PT, R0, R216, !P1 ;  /* 0x000000d80000720c */ /* 0x000fe40004f26670 */
[----:B------:R-:W-:Y:S02]  /*1ad20*/  FSEL R34, R34, -INF , !P0 ;  /* 0xff80000022227808 */ /* 0x000fe40004000000 */
[----:B------:R-:W-:Y:S02]  /*1ad30*/  FMNMX.FTZ R0, R31, R4, !PT ;  /* 0x000000041f007209 */ /* 0x000fe40007810000 */
[----:B------:R-:W-:Y:S02]  /*1ad40*/  FMNMX.FTZ R133, R33, R133, !PT ;  /* 0x0000008521857209 */ /* 0x000fe40007810000 */
[----:B------:R-:W-:Y:S02]  /*1ad50*/  FSEL R35, R35, -INF , !P1 ;  /* 0xff80000023237808 */ /* 0x000fe40004800000 */
[----:B------:R-:W-:Y:S01]  /*1ad60*/  FMNMX.FTZ R0, R34, R0, !PT ;  /* 0x0000000022007209 */ /* 0x000fe20007810000 */
[----:B------:R-:W1:Y:S03]  /*1ad70*/  SHFL.BFLY PT, R4, R133, 0x2, 0x1f ;  /* 0x0c401f0085047f89 */ /* 0x000e6600000e0000 */
[----:B------:R-:W-:Y:S05]  /*1ad80*/  FMNMX.FTZ R0, R35, R0, !PT ;  /* 0x0000000023007209 */ /* 0x000fea0007810000 */
[----:B------:R-:W3:Y:S01]  /*1ad90*/  SHFL.BFLY PT, R132, R0, 0x2, 0x1f ;  /* 0x0c401f0000847f89 */ /* 0x000ee200000e0000 */
[----:B-1----:R-:W-:Y:S07]  /*1ada0*/  FMNMX.FTZ R133, R133, R4, !PT ;  /* 0x0000000485857209 */ /* 0x002fee0007810000 */
[----:B------:R-:W1:Y:S01]  /*1adb0*/  SHFL.BFLY PT, R5, R133, 0x1, 0x1f ;  /* 0x0c201f0085057f89 */ /* 0x000e6200000e0000 */
[----:B---3--:R-:W-:Y:S07]  /*1adc0*/  FMNMX.FTZ R132, R0, R132, !PT ;  /* 0x0000008400847209 */ /* 0x008fee0007810000 */
[----:B------:R-:W3:Y:S01]  /*1add0*/  SHFL.BFLY PT, R4, R132, 0x1, 0x1f ;  /* 0x0c201f0084047f89 */ /* 0x000ee200000e0000 */
[----:B-1----:R-:W-:Y:S02]  /*1ade0*/  FMNMX.FTZ R133, R133, R5, !PT ;  /* 0x0000000585857209 */ /* 0x002fe40007810000 */
[----:B------:R-:W-:Y:S01]  /*1adf0*/  LOP3.LUT R5, R247, UR29, RZ, 0x3c, !PT ;  /* 0x0000001df7057c12 */ /* 0x000fe2000f8e3cff */
[----:B------:R-:W-:Y:S01]  /*1ae00*/  UIADD3 UR29, UR33, 0x646e171e, URZ ;  /* 0x646e171e211d7890 */ /* 0x000fe2000fffe03f */
[C---:B------:R-:W-:Y:S01]  /*1ae10*/  FSETP.NEU.FTZ.AND P1, PT, R133.reuse, -INF , PT ;  /* 0xff8000008500780b */ /* 0x040fe20003f3d000 */
[----:B------:R-:W-:Y:S02]  /*1ae20*/  FMUL.FTZ R6, R133, c[0x0][0x23c] ;  /* 0x00008f0085067a20 */ /* 0x000fe40000410000 */
[----:B------:R-:W-:Y:S01]  /*1ae30*/  IMAD.WIDE.U32 R170, R5, -0x326172a9, RZ ;  /* 0xcd9e8d5705aa7825 */ /* 0x000fe200078e00ff */
[----:B---3--:R-:W-:Y:S02]  /*1ae40*/  FMNMX.FTZ R132, R132, R4, !PT ;  /* 0x0000000484847209 */ /* 0x008fe40007810000 */
[----:B------:R-:W-:Y:S02]  /*1ae50*/  FSEL R0, R133, RZ, P1 ;  /* 0x000000ff85007208 */ /* 0x000fe40000800000 */
[----:B------:R-:W-:Y:S02]  /*1ae60*/  FSETP.NEU.FTZ.AND P0, PT, R132, -INF , PT ;  /* 0xff8000008400780b */ /* 0x000fe40003f1d000 */
[----:B------:R-:W-:Y:S01]  /*1ae70*/  FSEL R5, R6, RZ, P1 ;  /* 0x000000ff06057208 */ /* 0x000fe20000800000 */
[----:B------:R-:W-:Y:S01]  /*1ae80*/  FADD.FTZ R2, -R0, R2 ;  /* 0x0000000200027221 */ /* 0x000fe20000010100 */
[----:B------:R-:W-:Y:S02]  /*1ae90*/  FSEL R0, R132, RZ, P0 ;  /* 0x000000ff84007208 */ /* 0x000fe40000000000 */
[----:B------:R-:W-:Y:S01]  /*1aea0*/  LOP3.LUT R4, R245, UR4, R246, 0x96, !PT ;  /* 0x00000004f5047c12 */ /* 0x000fe2000f8e96f6 */
[----:B------:R-:W-:Y:S01]  /*1aeb0*/  FFMA.FTZ R222, R17, c[0x0][0x23c], -R5 ;  /* 0x00008f0011de7a23 */ /* 0x000fe20000010805 */
[----:B--2---:R-:W-:Y:S01]  /*1aec0*/  LOP3.LUT R6, R171, UR5, R208, 0x96, !PT ;  /* 0x00000005ab067c12 */ /* 0x004fe2000f8e96d0 */
[----:B------:R-:W-:Y:S01]  /*1aed0*/  FADD.FTZ R3, -R0, R3 ;  /* 0x0000000300037221 */ /* 0x000fe20000010100 */
[----:B------:R-:W-:Y:S01]  /*1aee0*/  UIADD3 UR4, UR32, -0x4ab325aa, URZ ;  /* 0xb54cda5620047890 */ /* 0x000fe2000fffe03f */
[----:B------:R-:W-:Y:S02]  /*1aef0*/  FMUL.FTZ R0, R2, c[0x0][0x23c] ;  /* 0x00008f0002007a20 */ /* 0x000fe40000410000 */
[--C-:B------:R-:W-:Y:S02]  /*1af00*/  FFMA.FTZ R218, R13, c[0x0][0x23c], -R5.reuse ;  /* 0x00008f000dda7a23 */ /* 0x100fe40000010805 */
[----:B------:R-:W-:Y:S02]  /*1af10*/  FFMA.FTZ R176, R9, c[0x0][0x23c], -R5 ;  /* 0x00008f0009b07a23 */ /* 0x000fe40000010805 */
[----:B------:R-:W1:Y:S01]  /*1af20*/  MUFU.EX2 R0, R0 ;  /* 0x0000000000007308 */ /* 0x000e620000000800 */
[----:B------:R-:W-:Y:S02]  /*1af30*/  IMAD.MOV.U32 R9, RZ, RZ, R209 ;  /* 0x000000ffff097224 */ /* 0x000fe400078e00d1 */
[--C-:B------:R-:W-:Y:S02]  /*1af40*/  FFMA.FTZ R209, R12, c[0x0][0x23c], -R5.reuse ;  /* 0x00008f000cd17a23 */ /* 0x100fe40000010805 */
[--C-:B------:R-:W-:Y:S02]  /*1af50*/  FFMA.FTZ R175, R8, c[0x0][0x23c], -R5.reuse ;  /* 0x00008f0008af7a23 */ /* 0x100fe40000010805 */
[--C-:B------:R-:W-:Y:S02]  /*1af60*/  FFMA.FTZ R225, R20, c[0x0][0x23c], -R5.reuse ;  /* 0x00008f0014e17a23 */ /* 0x100fe40000010805 */
        /* <DEDUP_REMOVED lines=9> */
[C---:B-1----:R-:W-:Y:S02]  /*1b000*/  FMUL.FTZ R17, R0.reuse, R153 ;  /* 0x0000009900117220 */ /* 0x042fe40000410000 */
[----:B------:R1:W2:Y:S01]  /*1b010*/  LDL.S16 R153, [R1+0x68] ;  /* 0x0000680001997983 */ /* 0x0002a20000100600 */
[C---:B------:R-:W-:Y:S02]  /*1b020*/  FMUL.FTZ R13, R0.reuse, R157 ;  /* 0x0000009d000d7220 */ /* 0x040fe40000410000 */
[----:B------:R-:W-:Y:S01]  /*1b030*/  FMUL.FTZ R12, R0, R156 ;  /* 0x0000009c000c7220 */ /* 0x000fe20000410000 */
[----:B------:R1:W3:Y:S01]  /*1b040*/  LDL.S16 R157, [R1+0x64] ;  /* 0x00006400019d7983 */ /* 0x0002e20000100600 */
[--C-:B------:R-:W-:Y:S02]  /*1b050*/  FFMA.FTZ R240, R32, c[0x0][0x23c], -R5.reuse ;  /* 0x00008f0020f07a23 */ /* 0x100fe40000010805 */
[----:B------:R-:W-:Y:S01]  /*1b060*/  FFMA.FTZ R242, R33, c[0x0][0x23c], -R5 ;  /* 0x00008f0021f27a23 */ /* 0x000fe20000010805 */
[----:B------:R1:W4:Y:S01]  /*1b070*/  LDL.S16 R156, [R1+0x60] ;  /* 0x00006000019c7983 */ /* 0x0003220000100600 */
[C---:B------:R-:W-:Y:S02]  /*1b080*/  FMUL.FTZ R5, R0.reuse, R165 ;  /* 0x000000a500057220 */ /* 0x040fe40000410000 */
[----:B------:R-:W-:Y:S02]  /*1b090*/  IMAD.MOV.U32 R165, RZ, RZ, R9 ;  /* 0x000000ffffa57224 */ /* 0x000fe400078e0009 */
[----:B------:R-:W-:Y:S02]  /*1b0a0*/  FMUL.FTZ R9, R0, R161 ;  /* 0x000000a100097220 */ /* 0x000fe40000410000 */
[----:B------:R1:W2:Y:S01]  /*1b0b0*/  LDL.S16 R161, [R1+0x54] ;  /* 0x0000540001a17983 */ /* 0x0002a20000100600 */
[----:B------:R-:W-:Y:S04]  /*1b0c0*/  IMAD.WIDE.U32 R232, R4, -0x326172a9, RZ ;  /* 0xcd9e8d5704e87825 */ /* 0x000fe800078e00ff */
[----:B------:R-:W-:Y:S01]  /*1b0d0*/  FMUL.FTZ R4, R132, c[0x0][0x23c] ;  /* 0x00008f0084047a20 */ /* 0x000fe20000410000 */
[----:B------:R-:W-:Y:S01]  /*1b0e0*/  LOP3.LUT R170, R233, UR30, R170, 0x96, !PT ;  /* 0x0000001ee9aa7c12 */ /* 0x000fe2000f8e96aa */
[----:B------:R-:W-:Y:S02]  /*1b0f0*/  FMUL.FTZ R2, R3, c[0x0][0x23c] ;  /* 0x00008f0003027a20 */ /* 0x000fe40000410000 */
[----:B------:R-:W-:Y:S01]  /*1b100*/  IMAD.WIDE.U32 R6, R6, -0x2daee0ad, RZ ;  /* 0xd2511f5306067825 */ /* 0x000fe200078e00ff */
[----:B------:R-:W-:Y:S03]  /*1b110*/  FSEL R4, R4, RZ, P0 ;  /* 0x000000ff04047208 */ /* 0x000fe60000000000 */
[----:B------:R-:W1:Y:S01]  /*1b120*/  MUFU.EX2 R2, R2 ;  /* 0x0000000200027308 */ /* 0x000e620000000800 */
[----:B------:R-:W-:Y:S02]  /*1b130*/  IMAD.MOV.U32 R8, RZ, RZ, R208 ;  /* 0x000000ffff087224 */ /* 0x000fe400078e00d0 */
[--C-:B------:R-:W-:Y:S02]  /*1b140*/  FFMA.FTZ R135, R135, c[0x0][0x23c], -R4.reuse ;  /* 0x00008f0087877a23 */ /* 0x100fe40000010804 */
[--C-:B------:R-:W-:Y:S02]  /*1b150*/  FFMA.FTZ R174, R169, c[0x0][0x23c], -R4.reuse ;  /* 0x00008f00a9ae7a23 */ /* 0x100fe40000010804 */
[--C-:B------:R-:W-:Y:S02]  /*1b160*/  FFMA.FTZ R223, R22, c[0x0][0x23c], -R4.reuse ;  /* 0x00008f0016df7a23 */ /* 0x100fe40000010804 */
[--C-:B------:R-:W-:Y:S01]  /*1b170*/  FFMA.FTZ R224, R23, c[0x0][0x23c], -R4.reuse ;  /* 0x00008f0017e07a23 */ /* 0x100fe20000010804 */
[----:B------:R1:W1:Y:S01]  /*1b180*/  MUFU.EX2 R171, R135 ;  /* 0x0000008700ab7308 */ /* 0x0002620000000800 */
        /* <DEDUP_REMOVED lines=11> */
[----:B------:R-:W-:Y:S01]  /*1b240*/  FFMA.FTZ R243, R35, c[0x0][0x23c], -R4 ;  /* 0x00008f0023f37a23 */ /* 0x000fe20000010804 */
[----:B------:R-:W-:Y:S01]  /*1b250*/  LOP3.LUT R4, R7, UR14, R244, 0x96, !PT ;  /* 0x0000000e07047c12 */ /* 0x000fe2000f8e96f4 */
[----:B------:R-:W-:Y:S02]  /*1b260*/  FMUL.FTZ R32, R0, R136 ;  /* 0x0000008800207220 */ /* 0x000fe40000410000 */
[----:B------:R1:W1:Y:S02]  /*1b270*/  MUFU.EX2 R136, R173 ;  /* 0x000000ad00887308 */ /* 0x0002640000000800 */
[----:B-1----:R-:W-:Y:S04]  /*1b280*/  IMAD.WIDE.U32 R134, R170, -0x2daee0ad, RZ ;  /* 0xd2511f53aa867825 */ /* 0x002fe800078e00ff */
[----:B------:R-:W-:Y:S01]  /*1b290*/  IMAD.WIDE.U32 R168, R4, -0x326172a9, RZ ;  /* 0xcd9e8d5704a87825 */ /* 0x000fe200078e00ff */
[----:B------:R-:W-:Y:S03]  /*1b2a0*/  LOP3.LUT R135, R135, UR12, R6, 0x96, !PT ;  /* 0x0000000c87877c12 */ /* 0x000fe6000f8e9606 */
[C---:B------:R-:W-:Y:S01]  /*1b2b0*/  FMUL.FTZ R22, R2.reuse, R150 ;  /* 0x0000009602167220 */ /* 0x040fe20000410000 */
[----:B------:R-:W-:Y:S01]  /*1b2c0*/  LOP3.LUT R3, R169, UR13, R232, 0x96, !PT ;  /* 0x0000000da9037c12 */ /* 0x000fe2000f8e96e8 */
[----:B------:R-:W-:Y:S02]  /*1b2d0*/  FMUL.FTZ R27, R2, R147 ;  /* 0x00000093021b7220 */ /* 0x000fe40000410000 */
[----:B------:R-:W-:Y:S02]  /*1b2e0*/  FMUL.FTZ R28, R0, R140 ;  /* 0x0000008c001c7220 */ /* 0x000fe40000410000 */
[C---:B------:R-:W-:Y:S02]  /*1b2f0*/  FFMA.FTZ R140, R2.reuse, R213, R171 ;  /* 0x000000d5028c7223 */ /* 0x040fe400000100ab */
[C---:B------:R-:W-:Y:S02]  /*1b300*/  FMUL.FTZ R6, R2.reuse, R166 ;  /* 0x000000a602067220 */ /* 0x040fe40000410000 */
[C---:B------:R-:W-:Y:S02]  /*1b310*/  FMUL.FTZ R7, R2.reuse, R167 ;  /* 0x000000a702077220 */ /* 0x040fe40000410000 */
[C---:B------:R-:W-:Y:S02]  /*1b320*/  FMUL.FTZ R10, R2.reuse, R162 ;  /* 0x000000a2020a7220 */ /* 0x040fe40000410000 */
[C---:B------:R-:W-:Y:S01]  /*1b330*/  FMUL.FTZ R11, R2.reuse, R163 ;  /* 0x000000a3020b7220 */ /* 0x040fe20000410000 */
[----:B------:R-:W1:Y:S01]  /*1b340*/  LDC.U8 R173, c[0x0][0x2d8] ;  /* 0x0000b600ffad7b82 */ /* 0x000e620000000000 */
        /* <DEDUP_REMOVED lines=58> */
[----:B------:R-:W-:Y:S04]  /*1b6f0*/  IMAD.WIDE.U32 R2, R3, -0x2daee0ad, RZ ;  /* 0xd2511f5303027825 */ /* 0x000fe800078e00ff */
[C---:B------:R-:W-:Y:S01]  /*1b700*/  FMUL.FTZ R33, R0.reuse, R137 ;  /* 0x0000008900217220 */ /* 0x040fe20000410000 */
[----:B------:R-:W-:Y:S01]  /*1b710*/  LOP3.LUT R154, R3, UR10, R134, 0x96, !PT ;  /* 0x0000000a039a7c12 */ /* 0x000fe2000f8e9686 */
[----:B------:R-:W-:Y:S01]  /*1b720*/  IMAD.WIDE.U32 R134, R135, -0x326172a9, RZ ;  /* 0xcd9e8d5787867825 */ /* 0x000fe200078e00ff */
[----:B------:R-:W1:Y:S03]  /*1b730*/  MUFU.EX2 R137, R174 ;  /* 0x000000ae00897308 */ /* 0x000e660000000800 */
[C---:B------:R-:W-:Y:S02]  /*1b740*/  FMUL.FTZ R20, R0.reuse, R148 ;  /* 0x0000009400147220 */ /* 0x040fe40000410000 */
[----:B------:R-:W-:Y:S01]  /*1b750*/  FFMA.FTZ R170, R0, R212, R172 ;  /* 0x000000d400aa7223 */ /* 0x000fe200000100ac */
[----:B------:R-:W-:Y:S01]  /*1b760*/  IADD3 R212, P0, R210, UR27, RZ ;  /* 0x0000001bd2d47c10 */ /* 0x000fe2000ff1e0ff */
[C---:B------:R-:W-:Y:S02]  /*1b770*/  FMUL.FTZ R4, R0.reuse, R164 ;  /* 0x000000a400047220 */ /* 0x040fe40000410000 */
[----:B------:R-:W-:Y:S01]  /*1b780*/  IMAD.MOV.U32 R164, RZ, RZ, R8 ;  /* 0x000000ffffa47224 */ /* 0x000fe200078e0008 */
[----:B------:R-:W1:Y:S01]  /*1b790*/  MUFU.EX2 R3, R175 ;  /* 0x000000af00037308 */ /* 0x000e620000000800 */
[C---:B------:R-:W-:Y:S01]  /*1b7a0*/  FMUL.FTZ R8, R0.reuse, R160 ;  /* 0x000000a000087220 */ /* 0x040fe20000410000 */
[----:B------:R-:W-:Y:S01]  /*1b7b0*/  IADD3.X R213, R211, UR26, RZ, P0, !PT ;  /* 0x0000001ad3d57c10 */ /* 0x000fe200087fe4ff */
        /* <DEDUP_REMOVED lines=53> */
[----:B------:R-:W-:Y:S01]  /*1bb10*/  LOP3.LUT R0, R135, UR11, R168, 0x96, !PT ;  /* 0x0000000b87007c12 */ /* 0x000fe2000f8e96a8 */
[----:B------:R-:W-:Y:S01]  /*1bb20*/  IMAD.WIDE.U32 R154, R154, -0x326172a9, RZ ;  /* 0xcd9e8d579a9a7825 */ /* 0x000fe200078e00ff */
[----:B------:R-:W2:Y:S03]  /*1bb30*/  MUFU.EX2 R135, R176 ;  /* 0x000000b000877308 */ /* 0x000ea60000000800 */
[----:B------:R-:W-:Y:S01]  /*1bb40*/  IMAD.WIDE.U32 R162, R0, -0x2daee0ad, RZ ;  /* 0xd2511f5300a27825 */ /* 0x000fe200078e00ff */
[C---:B------:R-:W-:Y:S02]  /*1bb50*/  F2FP.BF16.PACK_AB R0, R136.reuse, R172 ;  /* 0x000000ac8800723e */ /* 0x040fe400000010ff */
[----:B------:R-:W-:Y:S01]  /*1bb60*/  LOP3.LUT R146, R155, UR9, R134, 0x96, !PT ;  /* 0x000000099b927c12 */ /* 0x000fe2000f8e9686 */
[----:B------:R-:W-:Y:S01]  /*1bb70*/  FADD.FTZ R138, R136, R170 ;  /* 0x000000aa888a7221 */ /* 0x000fe20000010000 */
[----:B------:R-:W-:Y:S01]  /*1bb80*/  LOP3.LUT R142, R163, UR8, R2, 0x96, !PT ;  /* 0x00000008a38e7c12 */ /* 0x000fe2000f8e9602 */
[C---:B-1----:R-:W-:Y:S01]  /*1bb90*/  FADD.FTZ R139, R137.reuse, R140 ;  /* 0x0000008c898b7221 */ /* 0x042fe20000010000 */
[----:B------:R-:W-:Y:S01]  /*1bba0*/  F2FP.BF16.PACK_AB R2, R137, R171 ;  /* 0x000000ab8902723e */ /* 0x000fe200000010ff */
[----:B------:R-:W-:Y:S01]  /*1bbb0*/  FADD.FTZ R137, R3, R138 ;  /* 0x0000008a03897221 */ /* 0x000fe20000010000 */
[----:B------:R-:W-:Y:S01]  /*1bbc0*/  PRMT R172, R173, 0x7054, R173 ;  /* 0x00007054adac7816 */ /* 0x000fe200000000ad */
[----:B------:R-:W-:Y:S01]  /*1bbd0*/  IMAD.WIDE.U32 R142, R142, -0x326172a9, RZ ;  /* 0xcd9e8d578e8e7825 */ /* 0x000fe200078e00ff */
[----:B------:R-:W-:Y:S03]  /*1bbe0*/  MUFU.EX2 R176, R235 ;  /* 0x000000eb00b07308 */ /* 0x000fe60000000800 */
[----:B------:R-:W-:Y:S01]  /*1bbf0*/  IMAD.MOV.U32 R166, RZ, RZ, R164 ;  /* 0x000000ffffa67224 */ /* 0x000fe200078e00a4 */
[----:B------:R-:W-:Y:S01]  /*1bc00*/  LOP3.LUT R136, R143, UR4, R154, 0x96, !PT ;  /* 0x000000048f887c12 */ /* 0x000fe2000f8e969a */
[----:B------:R-:W-:Y:S03]  /*1bc10*/  IMAD.MOV.U32 R167, RZ, RZ, R165 ;  /* 0x000000ffffa77224 */ /* 0x000fe600078e00a5 */
[C---:B------:R-:W-:Y:S02]  /*1bc20*/  LOP3.LUT R134, R136.reuse, 0xff, RZ, 0xc0, !PT ;  /* 0x000000ff88867812 */ /* 0x040fe400078ec0ff */
[C---:B--2---:R-:W-:Y:S01]  /*1bc30*/  F2FP.BF16.PACK_AB R3, R135.reuse, R3 ;  /* 0x000000038703723e */ /* 0x044fe200000010ff */
[----:B------:R-:W-:Y:S01]  /*1bc40*/  FADD.FTZ R144, R135, R137 ;  /* 0x0000008987907221 */ /* 0x000fe20000010000 */
[----:B------:R-:W-:Y:S02]  /*1bc50*/  ISETP.GE.U32.AND P2, PT, R173, R134, PT ;  /* 0x00000086ad00720c */ /* 0x000fe40003f46070 */
[----:B------:R-:W-:Y:S02]  /*1bc60*/  SHF.R.U32.HI R135, RZ, 0x10, R136 ;  /* 0x00000010ff877819 */ /* 0x000fe40000011688 */
[----:B------:R-:W-:Y:S02]  /*1bc70*/  LOP3.LUT R134, R136, 0xffff, RZ, 0xc0, !PT ;  /* 0x0000ffff88867812 */ /* 0x000fe400078ec0ff */
[----:B------:R-:W-:Y:S02]  /*1bc80*/  LOP3.LUT R135, R135, 0xff, RZ, 0xc0, !PT ;  /* 0x000000ff87877812 */ /* 0x000fe400078ec0ff */
[----:B------:R-:W-:Y:S02]  /*1bc90*/  SHF.R.U32.HI R134, RZ, 0x8, R134 ;  /* 0x00000008ff867819 */ /* 0x000fe40000011686 */
[C---:B------:R-:W-:Y:S02]  /*1bca0*/  ISETP.GE.U32.AND P1, PT, R173.reuse, R135, PT ;  /* 0x00000087ad00720c */ /* 0x040fe40003f26070 */
[----:B------:R-:W-:Y:S01]  /*1bcb0*/  LOP3.LUT R134, R134, 0xffff, RZ, 0xc0, !PT ;  /* 0x0000ffff86867812 */ /* 0x000fe200078ec0ff */
[----:B------:R-:W1:Y:S01]  /*1bcc0*/  MUFU.EX2 R135, R178 ;  /* 0x000000b200877308 */ /* 0x000e620000000800 */
[----:B------:R-:W-:Y:S01]  /*1bcd0*/  @!P2 HFMA2.BF16_V2 R153, -RZ.H0_H0, RZ.H0_H0, -R0.H0_H0 ;  /* 0x200000ffff99a231 */ /* 0x000fe20000340900 */
[----:B------:R-:W-:Y:S02]  /*1bce0*/  SHF.R.U32.HI R136, RZ, 0x18, R136 ;  /* 0x00000018ff887819 */ /* 0x000fe40000011688 */
[C---:B------:R-:W-:Y:S02]  /*1bcf0*/  ISETP.GE.U32.AND P6, PT, R173.reuse, R134, PT ;  /* 0x00000086ad00720c */ /* 0x040fe40003fc6070 */
[----:B------:R-:W-:Y:S01]  /*1bd00*/  @!P2 STL.S16 [R1+0x68], R153 ;  /* 0x000068990100a387 */ /* 0x000fe20000100600 */
[----:B------:R-:W-:Y:S03]  /*1bd10*/  ISETP.GE.U32.AND P0, PT, R173, R136, PT ;  /* 0x00000088ad00720c */ /* 0x000fe60003f06070 */
[----:B------:R-:W2:Y:S01]  /*1bd20*/  MUFU.EX2 R134, R177 ;  /* 0x000000b100867308 */ /* 0x000ea20000000800 */
[----:B------:R2:W5:Y:S01]  /*1bd30*/  LDL.S16 R148, [R1+0x24] ;  /* 0x0000240001947983 */ /* 0x0005620000100600 */
[----:B----4-:R-:W-:Y:S05]  /*1bd40*/  @!P1 HFMA2.BF16_V2 R156, -RZ.H0_H0, RZ.H0_H0, -R2.H0_H0 ;  /* 0x200000ffff9c9231 */ /* 0x010fea0000340902 */
[----:B------:R-:W-:Y:S03]  /*1bd50*/  PRMT R136, R156, 0x7610, R136 ;  /* 0x000076109c887816 */ /* 0x000fe60000000088 */
[----:B------:R-:W-:Y:S01]  /*1bd60*/  MUFU.EX2 R178, R234 ;  /* 0x000000ea00b27308 */ /* 0x000fe20000000800 */
[----:B-1----:R-:W-:Y:S09]  /*1bd70*/  FADD.FTZ R137, R135, R139 ;  /* 0x0000008b87897221 */ /* 0x002ff20000010000 */
[----:B------:R-:W1:Y:S01]  /*1bd80*/  MUFU.EX2 R139, R209 ;  /* 0x000000d1008b7308 */ /* 0x000e620000000800 */
[C---:B--2---:R-:W-:Y:S01]  /*1bd90*/  F2FP.BF16.PACK_AB R135, R134.reuse, R135 ;  /* 0x000000878687723e */ /* 0x044fe200000010ff */
[--C-:B------:R-:W-:Y:S01]  /*1bda0*/  FADD.FTZ R141, R134, R137.reuse ;  /* 0x00000089868d7221 */ /* 0x100fe20000010000 */
[C---:B------:R-:W-:Y:S02]  /*1bdb0*/  PRMT R134, R0.reuse, 0x7632, R134 ;  /* 0x0000763200867816 */ /* 0x040fe40000000086 */
[----:B------:R-:W-:Y:S02]  /*1bdc0*/  PRMT R137, R153, 0x7610, R137 ;  /* 0x0000761099897816 */ /* 0x000fe40000000089 */
[----:B------:R-:W-:Y:S01]  /*1bdd0*/  PRMT R138, R0, 0x5410, R134 ;  /* 0x00005410008a7816 */ /* 0x000fe20000000086 */
[----:B---3--:R-:W-:Y:S01]  /*1bde0*/  @!P6 HFMA2.BF16_V2 R157, -RZ.H0_H0, RZ.H0_H0, -R134.H0_H0 ;  /* 0x200000ffff9de231 */ /* 0x008fe20000340986 */
[----:B------:R-:W-:Y:S02]  /*1bdf0*/  @!P2 PRMT R0, R137, 0x5410, RZ ;  /* 0x000054108900a816 */ /* 0x000fe400000000ff */
[----:B------:R-:W2:Y:S02]  /*1be00*/  MUFU.EX2 R137, R186 ;  /* 0x000000ba00897308 */ /* 0x000ea40000000800 */
[----:B------:R-:W-:Y:S01]  /*1be10*/  @!P6 STL.S16 [R1+0x64], R157 ;  /* 0x0000649d0100e387 */ /* 0x000fe20000100600 */
[----:B------:R-:W-:Y:S03]  /*1be20*/  PRMT R140, R157, 0x7610, R140 ;  /* 0x000076109d8c7816 */ /* 0x000fe6000000008c */
[----:B------:R-:W-:Y:S01]  /*1be30*/  @!P1 STL.S16 [R1+0x60], R156 ;  /* 0x0000609c01009387 */ /* 0x000fe20000100600 */
[----:B------:R-:W-:Y:S03]  /*1be40*/  @!P6 PRMT R134, R140, 0x5410, RZ ;  /* 0x000054108c86e816 */ /* 0x000fe600000000ff */
[----:B------:R3:W4:Y:S01]  /*1be50*/  LDL.S16 R150, [R1+0x50] ;  /* 0x0000500001967983 */ /* 0x0007220000100600 */
[----:B-1----:R-:W-:Y:S03]  /*1be60*/  FADD.FTZ R144, R139, R144 ;  /* 0x000000908b907221 */ /* 0x002fe60000010000 */
[----:B------:R1:W-:Y:S04]  /*1be70*/  STG.E.U16 [R210.64], R0 ;  /* 0x00000000d2007986 */ /* 0x0003e8000c101518 */
[----:B------:R3:W3:Y:S04]  /*1be80*/  LDL.S16 R147, [R1+0x4c] ;  /* 0x00004c0001937983 */ /* 0x0006e80000100600 */
[----:B------:R1:W-:Y:S01]  /*1be90*/  STG.E.U16 [R210.64+0x2], R134 ;  /* 0x00000286d2007986 */ /* 0x0003e2000c101518 */
[----:B--2---:R-:W-:Y:S01]  /*1bea0*/  FADD.FTZ R141, R137, R141 ;  /* 0x0000008d898d7221 */ /* 0x004fe20000010000 */
[C---:B-1----:R-:W-:Y:S04]  /*1beb0*/  PRMT R0, R2.reuse, 0x7632, R0 ;  /* 0x0000763202007816 */ /* 0x042fe80000000000 */
[----:B------:R-:W-:Y:S01]  /*1bec0*/  PRMT R140, R2, 0x5410, R0 ;  /* 0x00005410028c7816 */ /* 0x000fe20000000000 */
[----:B------:R-:W-:Y:S01]  /*1bed0*/  @!P0 HFMA2.BF16_V2 R161, -RZ.H0_H0, RZ.H0_H0, -R0.H0_H0 ;  /* 0x200000ffffa18231 */ /* 0x000fe20000340900 */
[----:B------:R-:W-:Y:S01]  /*1bee0*/  @!P1 PRMT R2, R136, 0x5410, RZ ;  /* 0x0000541088029816 */ /* 0x000fe200000000ff */
[----:B------:R-:W1:Y:S03]  /*1bef0*/  MUFU.EX2 R134, R208 ;  /* 0x000000d000867308 */ /* 0x000e660000000800 */
[----:B------:R-:W-:Y:S01]  /*1bf00*/  @!P0 STL.S16 [R1+0x54], R161 ;  /* 0x000054a101008387 */ /* 0x000fe20000100600 */
[----:B------:R-:W-:Y:S03]  /*1bf10*/  PRMT R149, R161, 0x7610, R149 ;  /* 0x00007610a1957816 */ /* 0x000fe60000000095 */
[----:B------:R2:W2:Y:S01]  /*1bf20*/  LDL.S16 R153, [R1+0x48] ;  /* 0x0000480001997983 */ /* 0x0004a20000100600 */
[----:B------:R-:W-:Y:S03]  /*1bf30*/  @!P0 PRMT R0, R149, 0x5410, RZ ;  /* 0x0000541095008816 */ /* 0x000fe600000000ff */
[----:B------:R1:W-:Y:S01]  /*1bf40*/  STG.E.U16 [R212.64], R2 ;  /* 0x00000002d4007986 */ /* 0x0003e2000c101518 */
[----:B------:R-:W1:Y:S03]  /*1bf50*/  MUFU.EX2 R136, R218 ;  /* 0x000000da00887308 */ /* 0x000e660000000800 */
[----:B------:R1:W-:Y:S07]  /*1bf60*/  STG.E.U16 [R212.64+0x2], R0 ;  /* 0x00000200d4007986 */ /* 0x0003ee000c101518 */
[----:B------:R-:W-:Y:S01]  /*1bf70*/  MUFU.EX2 R218, R243 ;  /* 0x000000f300da7308 */ /* 0x000fe20000000800 */
[----:B-1----:R-:W-:Y:S01]  /*1bf80*/  FADD.FTZ R149, R134, R141 ;  /* 0x0000008d86957221 */ /* 0x002fe20000010000 */
[C---:B------:R-:W-:Y:S04]  /*1bf90*/  LOP3.LUT R2, R142.reuse, 0xff, RZ, 0xc0, !PT ;  /* 0x000000ff8e027812 */ /* 0x040fe800078ec0ff */
[----:B------:R-:W-:Y:S02]  /*1bfa0*/  ISETP.GE.U32.AND P6, PT, R173, R2, PT ;  /* 0x00000002ad00720c */ /* 0x000fe40003fc6070 */
[----:B------:R-:W-:Y:S02]  /*1bfb0*/  LOP3.LUT R2, R142, 0xffff, RZ, 0xc0, !PT ;  /* 0x0000ffff8e027812 */ /* 0x000fe400078ec0ff */
[----:B------:R-:W-:Y:S02]  /*1bfc0*/  PRMT R0, R3, 0x7632, R0 ;  /* 0x0000763203007816 */ /* 0x000fe40000000000 */
[----:B------:R-:W-:Y:S04]  /*1bfd0*/  SHF.R.U32.HI R2, RZ, 0x8, R2 ;  /* 0x00000008ff027819 */ /* 0x000fe80000011602 */
[----:B------:R-:W-:Y:S04]  /*1bfe0*/  LOP3.LUT R2, R2, 0xffff, RZ, 0xc0, !PT ;  /* 0x0000ffff02027812 */ /* 0x000fe800078ec0ff */
[C---:B------:R-:W-:Y:S02]  /*1bff0*/  ISETP.GE.U32.AND P1, PT, R173.reuse, R2, PT ;  /* 0x00000002ad00720c */ /* 0x040fe40003f26070 */
[----:B------:R-:W-:Y:S04]  /*1c000*/  SHF.R.U32.HI R2, RZ, 0x10, R142 ;  /* 0x00000010ff027819 */ /* 0x000fe8000001168e */
[----:B------:R-:W-:Y:S04]  /*1c010*/  LOP3.LUT R2, R2, 0xff, RZ, 0xc0, !PT ;  /* 0x000000ff02027812 */ /* 0x000fe800078ec0ff */
[----:B------:R-:W-:Y:S02]  /*1c020*/  ISETP.GE.U32.AND P0, PT, R173, R2, PT ;  /* 0x00000002ad00720c */ /* 0x000fe40003f06070 */
[----:B------:R-:W-:Y:S02]  /*1c030*/  F2FP.BF16.PACK_AB R2, R136, R139 ;  /* 0x0000008b8802723e */ /* 0x000fe400000010ff */
[----:B------:R-:W-:Y:S01]  /*1c040*/  PRMT R139, R3, 0x5410, R0 ;  /* 0x00005410038b7816 */ /* 0x000fe20000000000 */
[----:B-----5:R-:W-:Y:S05]  /*1c050*/  @!P6 HFMA2.BF16_V2 R148, -RZ.H0_H0, RZ.H0_H0, -R3.H0_H0 ;  /* 0x200000ffff94e231 */ /* 0x020fea0000340903 */
[----:B------:R1:W-:Y:S01]  /*1c060*/  @!P6 STL.S16 [R1+0x24], R148 ;  /* 0x000024940100e387 */ /* 0x0003e20000100600 */
[----:B------:R-:W-:Y:S04]  /*1c070*/  PRMT R151, R148, 0x7610, R151 ;  /* 0x0000761094977816 */ /* 0x000fe80000000097 */
[----:B------:R-:W-:Y:S05]  /*1c080*/  @!P6 PRMT R3, R151, 0x5410, RZ ;  /* 0x000054109703e816 */ /* 0x000fea00000000ff */
[----:B------:R-:W-:Y:S01]  /*1c090*/  STG.E.U16 [R210.64+0x10], R3 ;  /* 0x00001003d2007986 */ /* 0x000fe2000c101518 */
[----:B-1----:R-:W-:Y:S01]  /*1c0a0*/  FADD.FTZ R148, R136, R144 ;  /* 0x0000009088947221 */ /* 0x002fe20000010000 */
[----:B------:R-:W-:Y:S02]  /*1c0b0*/  F2FP.BF16.PACK_AB R136, R134, R137 ;  /* 0x000000898688723e */ /* 0x000fe400000010ff */
[----:B------:R-:W-:Y:S04]  /*1c0c0*/  SHF.R.U32.HI R134, RZ, 0x18, R142 ;  /* 0x00000018ff867819 */ /* 0x000fe8000001168e */
[----:B------:R-:W-:Y:S02]  /*1c0d0*/  ISETP.GE.U32.AND P6, PT, R173, R134, PT ;  /* 0x00000086ad00720c */ /* 0x000fe40003fc6070 */
[C---:B------:R-:W-:Y:S01]  /*1c0e0*/  PRMT R134, R135.reuse, 0x7632, R134 ;  /* 0x0000763287867816 */ /* 0x040fe20000000086 */
[----:B----4-:R-:W-:Y:S03]  /*1c0f0*/  @!P1 HFMA2.BF16_V2 R150, -RZ.H0_H0, RZ.H0_H0, -R0.H0_H0 ;  /* 0x200000ffff969231 */ /* 0x010fe60000340900 */
[----:B------:R-:W-:Y:S02]  /*1c100*/  PRMT R144, R135, 0x5410, R134 ;  /* 0x0000541087907816 */ /* 0x000fe40000000086 */
[----:B------:R1:W-:Y:S01]  /*1c110*/  @!P1 STL.S16 [R1+0x50], R150 ;  /* 0x0000509601009387 */ /* 0x0003e20000100600 */
[----:B------:R-:W-:Y:S01]  /*1c120*/  PRMT R141, R150, 0x7610, R141 ;  /* 0x00007610968d7816 */ /* 0x000fe2000000008d */
[----:B---3--:R-:W-:Y:S03]  /*1c130*/  @!P0 HFMA2.BF16_V2 R147, -RZ.H0_H0, RZ.H0_H0, -R135.H0_H0 ;  /* 0x200000ffff938231 */ /* 0x008fe60000340987 */
[----:B------:R-:W-:Y:S02]  /*1c140*/  @!P1 PRMT R0, R141, 0x5410, RZ ;  /* 0x000054108d009816 */ /* 0x000fe400000000ff */
[----:B------:R-:W-:Y:S01]  /*1c150*/  MUFU.EX2 R141, R219 ;  /* 0x000000db008d7308 */ /* 0x000fe20000000800 */
[----:B------:R3:W-:Y:S01]  /*1c160*/  @!P0 STL.S16 [R1+0x4c], R147 ;  /* 0x00004c9301008387 */ /* 0x0007e20000100600 */
[----:B------:R-:W-:Y:S03]  /*1c170*/  PRMT R137, R147, 0x7610, R137 ;  /* 0x0000761093897816 */ /* 0x000fe60000000089 */
[----:B------:R4:W5:Y:S01]  /*1c180*/  LDL.S16 R155, [R1+0x20] ;  /* 0x00002000019b7983 */ /* 0x0009620000100600 */
[----:B------:R-:W-:Y:S03]  /*1c190*/  @!P0 PRMT R135, R137, 0x5410, RZ ;  /* 0x0000541089878816 */ /* 0x000fe600000000ff */
[----:B------:R4:W4:Y:S01]  /*1c1a0*/  LDL.S16 R151, [R1+0x44] ;  /* 0x0000440001977983 */ /* 0x0009220000100600 */
[----:B------:R-:W-:Y:S03]  /*1c1b0*/  MUFU.EX2 R219, R242 ;  /* 0x000000f200db7308 */ /* 0x000fe60000000800 */
[----:B------:R2:W-:Y:S04]  /*1c1c0*/  STG.E.U16 [R210.64+0x12], R0 ;  /* 0x00001200d2007986 */ /* 0x0005e8000c101518 */
[----:B------:R2:W-:Y:S04]  /*1c1d0*/  STG.E.U16 [R212.64+0x10], R135 ;  /* 0x00001087d4007986 */ /* 0x0005e8000c101518 */
[----:B-1----:R1:W4:Y:S01]  /*1c1e0*/  LDL.S16 R150, [R1+0x1c] ;  /* 0x00001c0001967983 */ /* 0x0023220000100600 */
[----:B---3--:R-:W-:Y:S05]  /*1c1f0*/  IMAD.WIDE.U32 R146, R146, -0x2daee0ad, RZ ;  /* 0xd2511f5392927825 */ /* 0x008fea00078e00ff */
[----:B------:R-:W-:Y:S01]  /*1c200*/  LOP3.LUT R3, R147, UR29, R162, 0x96, !PT ;  /* 0x0000001d93037c12 */ /* 0x000fe2000f8e96a2 */
[----:B--2---:R-:W-:Y:S03]  /*1c210*/  @!P6 HFMA2.BF16_V2 R153, -RZ.H0_H0, RZ.H0_H0, -R134.H0_H0 ;  /* 0x200000ffff99e231 */ /* 0x004fe60000340986 */
[----:B------:R-:W-:Y:S02]  /*1c220*/  LOP3.LUT R137, R3, 0xffff, RZ, 0xc0, !PT ;  /* 0x0000ffff03897812 */ /* 0x000fe400078ec0ff */
[----:B------:R2:W-:Y:S01]  /*1c230*/  @!P6 STL.S16 [R1+0x48], R153 ;  /* 0x000048990100e387 */ /* 0x0005e20000100600 */
[----:B------:R-:W-:Y:S01]  /*1c240*/  PRMT R145, R153, 0x7610, R145 ;  /* 0x0000761099917816 */ /* 0x000fe20000000091 */
[----:B------:R-:W3:Y:S01]  /*1c250*/  MUFU.EX2 R0, R221 ;  /* 0x000000dd00007308 */ /* 0x000ee20000000800 */
[----:B------:R-:W-:Y:S01]  /*1c260*/  SHF.R.U32.HI R137, RZ, 0x8, R137 ;  /* 0x00000008ff897819 */ /* 0x000fe20000011689 */
[----:B------:R1:W4:Y:S01]  /*1c270*/  LDL.S16 R157, [R1+0x40] ;  /* 0x00004000019d7983 */ /* 0x0003220000100600 */
[----:B------:R-:W-:Y:S02]  /*1c280*/  @!P6 PRMT R134, R145, 0x5410, RZ ;  /* 0x000054109186e816 */ /* 0x000fe400000000ff */
[----:B------:R-:W-:Y:S02]  /*1c290*/  LOP3.LUT R135, R3, 0xff, RZ, 0xc0, !PT ;  /* 0x000000ff03877812 */ /* 0x000fe400078ec0ff */
[----:B------:R-:W-:Y:S01]  /*1c2a0*/  LOP3.LUT R137, R137, 0xffff, RZ, 0xc0, !PT ;  /* 0x0000ffff89897812 */ /* 0x000fe200078ec0ff */
[----:B------:R1:W-:Y:S01]  /*1c2b0*/  STG.E.U16 [R212.64+0x12], R134 ;  /* 0x00001286d4007986 */ /* 0x0003e2000c101518 */
[----:B------:R-:W-:Y:S02]  /*1c2c0*/  ISETP.GE.U32.AND P1, PT, R173, R135, PT ;  /* 0x00000087ad00720c */ /* 0x000fe40003f26070 */
[----:B------:R1:W1:Y:S01]  /*1c2d0*/  MUFU.EX2 R135, R222 ;  /* 0x000000de00877308 */ /* 0x0002620000000800 */
[----:B--2---:R2:W2:Y:S01]  /*1c2e0*/  LDL.S16 R153, [R1+0x3c] ;  /* 0x00003c0001997983 */ /* 0x0044a20000100600 */
[----:B-1----:R-:W1:Y:S01]  /*1c2f0*/  LDC.U8 R222, c[0x0][0x2d8] ;  /* 0x0000b600ffde7b82 */ /* 0x002e620000000000 */
[----:B------:R-:W-:Y:S02]  /*1c300*/  PRMT R134, R2, 0x7632, R134 ;  /* 0x0000763202867816 */ /* 0x000fe40000000086 */
[C---:B-1----:R-:W-:Y:S02]  /*1c310*/  ISETP.GE.U32.AND P0, PT, R222.reuse, R137, PT ;  /* 0x00000089de00720c */ /* 0x042fe40003f06070 */
[--C-:B------:R-:W-:Y:S02]  /*1c320*/  SHF.R.U32.HI R137, RZ, 0x10, R3.reuse ;  /* 0x00000010ff897819 */ /* 0x100fe40000011603 */
[----:B------:R-:W-:Y:S02]  /*1c330*/  SHF.R.U32.HI R3, RZ, 0x18, R3 ;  /* 0x00000018ff037819 */ /* 0x000fe40000011603 */
[----:B------:R-:W-:Y:S02]  /*1c340*/  LOP3.LUT R145, R137, 0xff, RZ, 0xc0, !PT ;  /* 0x000000ff89917812 */ /* 0x000fe400078ec0ff */
[----:B------:R-:W1:Y:S02]  /*1c350*/  MUFU.EX2 R137, R220 ;  /* 0x000000dc00897308 */ /* 0x000e640000000800 */
[----:B------:R-:W-:Y:S01]  /*1c360*/  ISETP.GE.U32.AND P6, PT, R222, R145, PT ;  /* 0x00000091de00720c */ /* 0x000fe20003fc6070 */
[----:B---3--:R-:W-:Y:S01]  /*1c370*/  FADD.FTZ R145, R0, R148 ;  /* 0x0000009400917221 */ /* 0x008fe20000010000 */
[C---:B------:R-:W-:Y:S03]  /*1c380*/  F2FP.BF16.PACK_AB R0, R135.reuse, R0 ;  /* 0x000000008700723e */ /* 0x040fe600000010ff */
[----:B------:R-:W-:Y:S01]  /*1c390*/  FADD.FTZ R156, R135, R145 ;  /* 0x00000091879c7221 */ /* 0x000fe20000010000 */
[----:B------:R-:W-:Y:S01]  /*1c3a0*/  LOP3.LUT R135, R146, 0xff, RZ, 0xc0, !PT ;  /* 0x000000ff92877812 */ /* 0x000fe200078ec0ff */
[----:B-----5:R-:W-:Y:S06]  /*1c3b0*/  @!P1 HFMA2.BF16_V2 R155, -RZ.H0_H0, RZ.H0_H0, -R2.H0_H0 ;  /* 0x200000ffff9b9231 */ /* 0x020fec0000340902 */
[----:B----4-:R-:W-:Y:S01]  /*1c3c0*/  @!P6 HFMA2.BF16_V2 R151, -RZ.H0_H0, RZ.H0_H0, -R136.H0_H0 ;  /* 0x200000ffff97e231 */ /* 0x010fe20000340988 */
[----:B------:R-:W-:Y:S01]  /*1c3d0*/  @!P1 STL.S16 [R1+0x20], R155 ;  /* 0x0000209b01009387 */ /* 0x000fe20000100600 */
[----:B------:R-:W-:Y:S03]  /*1c3e0*/  PRMT R152, R155, 0x7610, R152 ;  /* 0x000076109b987816 */ /* 0x000fe60000000098 */
[----:B------:R-:W-:Y:S01]  /*1c3f0*/  PRMT R158, R151, 0x7610, R158 ;  /* 0x00007610979e7816 */ /* 0x000fe2000000009e */
[----:B------:R-:W-:Y:S05]  /*1c400*/  @!P0 HFMA2.BF16_V2 R150, -RZ.H0_H0, RZ.H0_H0, -R134.H0_H0 ;  /* 0x200000ffff968231 */ /* 0x000fea0000340986 */
[----:B------:R3:W-:Y:S01]  /*1c410*/  @!P0 STL.S16 [R1+0x1c], R150 ;  /* 0x00001c9601008387 */ /* 0x0007e20000100600 */
[----:B------:R-:W-:Y:S03]  /*1c420*/  PRMT R148, R150, 0x7610, R148 ;  /* 0x0000761096947816 */ /* 0x000fe60000000094 */
[----:B------:R4:W-:Y:S01]  /*1c430*/  @!P6 STL.S16 [R1+0x44], R151 ;  /* 0x000044970100e387 */ /* 0x0009e20000100600 */
[----:B---3--:R-:W-:Y:S02]  /*1c440*/  PRMT R150, R2, 0x5410, R134 ;  /* 0x0000541002967816 */ /* 0x008fe40000000086 */
[----:B------:R-:W-:Y:S02]  /*1c450*/  @!P1 PRMT R2, R152, 0x5410, RZ ;  /* 0x0000541098029816 */ /* 0x000fe400000000ff */
[----:B------:R-:W-:Y:S01]  /*1c460*/  ISETP.GE.U32.AND P1, PT, R222, R3, PT ;  /* 0x00000003de00720c */ /* 0x000fe20003f26070 */
[----:B------:R-:W-:Y:S01]  /*1c470*/  MUFU.EX2 R152, R225 ;  /* 0x000000e100987308 */ /* 0x000fe20000000800 */
[----:B------:R-:W-:Y:S01]  /*1c480*/  @!P0 PRMT R134, R148, 0x5410, RZ ;  /* 0x0000541094868816 */ /* 0x000fe200000000ff */
[----:B------:R3:W-:Y:S01]  /*1c490*/  STG.E.U16 [R210.64+0x20], R2 ;  /* 0x00002002d2007986 */ /* 0x0007e2000c101518 */
[----:B------:R-:W-:Y:S01]  /*1c4a0*/  ISETP.GE.U32.AND P0, PT, R222, R135, PT ;  /* 0x00000087de00720c */ /* 0x000fe20003f06070 */
[----:B------:R-:W-:Y:S01]  /*1c4b0*/  FADD.FTZ R148, R141, R149 ;  /* 0x000000958d947221 */ /* 0x000fe20000010000 */
[----:B------:R-:W-:Y:S01]  /*1c4c0*/  PRMT R135, R136, 0x7632, R135 ;  /* 0x0000763288877816 */ /* 0x000fe20000000087 */
[----:B------:R5:W-:Y:S01]  /*1c4d0*/  STG.E.U16 [R210.64+0x22], R134 ;  /* 0x00002286d2007986 */ /* 0x000be2000c101518 */
[----:B------:R-:W-:Y:S01]  /*1c4e0*/  LOP3.LUT R3, R146, 0xffff, RZ, 0xc0, !PT ;  /* 0x0000ffff92037812 */ /* 0x000fe200078ec0ff */
[C-C-:B-1----:R-:W-:Y:S01]  /*1c4f0*/  FADD.FTZ R155, R137.reuse, R148.reuse ;  /* 0x00000094899b7221 */ /* 0x142fe20000010000 */
[----:B------:R-:W-:Y:S01]  /*1c500*/  PRMT R149, R136, 0x5410, R135 ;  /* 0x0000541088957816 */ /* 0x000fe20000000087 */
[----:B----4-:R-:W1:Y:S01]  /*1c510*/  MUFU.EX2 R151, R226 ;  /* 0x000000e200977308 */ /* 0x010e620000000800 */
[----:B------:R-:W-:Y:S01]  /*1c520*/  SHF.R.U32.HI R145, RZ, 0x8, R3 ;  /* 0x00000008ff917819 */ /* 0x000fe20000011603 */
[----:B------:R-:W-:Y:S01]  /*1c530*/  @!P1 HFMA2.BF16_V2 R157, -RZ.H0_H0, RZ.H0_H0, -R135.H0_H0 ;  /* 0x200000ffff9d9231 */ /* 0x000fe20000340987 */
[----:B------:R-:W-:Y:S02]  /*1c540*/  @!P6 PRMT R136, R158, 0x5410, RZ ;  /* 0x000054109e88e816 */ /* 0x000fe400000000ff */
[----:B------:R-:W-:Y:S01]  /*1c550*/  F2FP.BF16.PACK_AB R3, R137, R141 ;  /* 0x0000008d8903723e */ /* 0x000fe200000010ff */
[----:B--2---:R-:W-:Y:S01]  /*1c560*/  @!P0 HFMA2.BF16_V2 R153, -RZ.H0_H0, RZ.H0_H0, -R0.H0_H0 ;  /* 0x200000ffff998231 */ /* 0x004fe20000340900 */
[----:B------:R-:W-:Y:S01]  /*1c570*/  @!P1 STL.S16 [R1+0x40], R157 ;  /* 0x0000409d01009387 */ /* 0x000fe20000100600 */
[----:B------:R-:W-:Y:S02]  /*1c580*/  PRMT R148, R157, 0x7610, R148 ;  /* 0x000076109d947816 */ /* 0x000fe40000000094 */
[----:B------:R-:W-:Y:S01]  /*1c590*/  PRMT R137, R0, 0x7632, R137 ;  /* 0x0000763200897816 */ /* 0x000fe20000000089 */
[----:B------:R-:W-:Y:S01]  /*1c5a0*/  @!P0 STL.S16 [R1+0x3c], R153 ;  /* 0x00003c9901008387 */ /* 0x000fe20000100600 */
[----:B------:R-:W-:Y:S02]  /*1c5b0*/  @!P1 PRMT R135, R148, 0x5410, RZ ;  /* 0x0000541094879816 */ /* 0x000fe400000000ff */
[----:B------:R-:W-:Y:S01]  /*1c5c0*/  PRMT R141, R153, 0x7610, R141 ;  /* 0x00007610998d7816 */ /* 0x000fe2000000008d */
[----:B------:R2:W4:Y:S01]  /*1c5d0*/  LDL.S16 R164, [R1+0x5c] ;  /* 0x00005c0001a47983 */ /* 0x0005220000100600 */
[----:B------:R-:W-:Y:S02]  /*1c5e0*/  PRMT R148, R0, 0x5410, R137 ;  /* 0x0000541000947816 */ /* 0x000fe40000000089 */
[----:B------:R-:W-:Y:S01]  /*1c5f0*/  @!P0 PRMT R0, R141, 0x5410, RZ ;  /* 0x000054108d008816 */ /* 0x000fe200000000ff */
[----:B------:R2:W2:Y:S01]  /*1c600*/  LDL.S16 R168, [R1+0x38] ;  /* 0x0000380001a87983 */ /* 0x0004a20000100600 */
[----:B---3--:R-:W-:Y:S01]  /*1c610*/  LOP3.LUT R2, R145, 0xffff, RZ, 0xc0, !PT ;  /* 0x0000ffff91027812 */ /* 0x008fe200078ec0ff */
[----:B------:R-:W-:Y:S02]  /*1c620*/  MUFU.EX2 R141, R224 ;  /* 0x000000e0008d7308 */ /* 0x000fe40000000800 */
[----:B------:R3:W3:Y:S01]  /*1c630*/  LDL.S16 R161, [R1+0x34] ;  /* 0x0000340001a17983 */ /* 0x0006e20000100600 */
[----:B------:R-:W-:Y:S02]  /*1c640*/  ISETP.GE.U32.AND P6, PT, R222, R2, PT ;  /* 0x00000002de00720c */ /* 0x000fe40003fc6070 */
[--C-:B------:R-:W-:Y:S01]  /*1c650*/  SHF.R.U32.HI R2, RZ, 0x10, R146.reuse ;  /* 0x00000010ff027819 */ /* 0x100fe20000011692 */
[----:B------:R5:W-:Y:S03]  /*1c660*/  STG.E.U16 [R212.64+0x20], R136 ;  /* 0x00002088d4007986 */ /* 0x000be6000c101518 */
[----:B------:R-:W-:Y:S01]  /*1c670*/  LOP3.LUT R2, R2, 0xff, RZ, 0xc0, !PT ;  /* 0x000000ff02027812 */ /* 0x000fe200078ec0ff */
[----:B------:R5:W-:Y:S01]  /*1c680*/  STG.E.U16 [R212.64+0x22], R135 ;  /* 0x00002287d4007986 */ /* 0x000be2000c101518 */
[----:B------:R-:W5:Y:S02]  /*1c690*/  MUFU.EX2 R145, R223 ;  /* 0x000000df00917308 */ /* 0x000f640000000800 */
[C---:B------:R-:W-:Y:S01]  /*1c6a0*/  ISETP.GE.U32.AND P1, PT, R222.reuse, R2, PT ;  /* 0x00000002de00720c */ /* 0x040fe20003f26070 */
[----:B------:R5:W-:Y:S01]  /*1c6b0*/  STG.E.U16 [R210.64+0x30], R0 ;  /* 0x00003000d2007986 */ /* 0x000be2000c101518 */
[----:B------:R-:W-:Y:S03]  /*1c6c0*/  SHF.R.U32.HI R2, RZ, 0x18, R146 ;  /* 0x00000018ff027819 */ /* 0x000fe60000011692 */
[----:B------:R2:W3:Y:S01]  /*1c6d0*/  LDL.S16 R169, [R1+0x30] ;  /* 0x0000300001a97983 */ /* 0x0004e20000100600 */
[----:B------:R-:W-:Y:S02]  /*1c6e0*/  ISETP.GE.U32.AND P0, PT, R222, R2, PT ;  /* 0x00000002de00720c */ /* 0x000fe40003f06070 */
[----:B------:R-:W-:Y:S05]  /*1c6f0*/  LOP3.LUT R2, R247, UR35, RZ, 0x3c, !PT ;  /* 0x00000023f7027c12 */ /* 0x000fea000f8e3cff */
[----:B------:R-:W-:Y:S01]  /*1c700*/  IMAD.WIDE.U32 R158, R2, -0x326172a9, RZ ;  /* 0xcd9e8d57029e7825 */ /* 0x000fe200078e00ff */
[----:B-1----:R-:W-:Y:S04]  /*1c710*/  F2FP.BF16.PACK_AB R2, R151, R152 ;  /* 0x000000989702723e */ /* 0x002fe800000010ff */
[----:B-----5:R-:W-:Y:S01]  /*1c720*/  LOP3.LUT R134, R159, UR5, R166, 0x96, !PT ;  /* 0x000000059f867c12 */ /* 0x020fe2000f8e96a6 */
[----:B------:R-:W-:Y:S01]  /*1c730*/  FADD.FTZ R136, R152, R156 ;  /* 0x0000009c98887221 */ /* 0x000fe20000010000 */
[----:B------:R-:W-:Y:S03]  /*1c740*/  LOP3.LUT R153, R233, UR30, R158, 0x96, !PT ;  /* 0x0000001ee9997c12 */ /* 0x000fe6000f8e969e */
[----:B------:R-:W-:Y:S01]  /*1c750*/  IMAD.WIDE.U32 R134, R134, -0x2daee0ad, RZ ;  /* 0xd2511f5386867825 */ /* 0x000fe200078e00ff */
[----:B------:R-:W-:Y:S03]  /*1c760*/  PRMT R0, R3, 0x7632, R0 ;  /* 0x0000763203007816 */ /* 0x000fe60000000000 */
[----:B------:R-:W-:Y:S01]  /*1c770*/  IMAD.WIDE.U32 R152, R153, -0x2daee0ad, RZ ;  /* 0xd2511f5399987825 */ /* 0x000fe200078e00ff */
[----:B------:R-:W-:Y:S03]  /*1c780*/  LOP3.LUT R156, R135, UR14, R244, 0x96, !PT ;  /* 0x0000000e879c7c12 */ /* 0x000fe6000f8e96f4 */
[----:B------:R-:W-:Y:S01]  /*1c790*/  FADD.FTZ R135, R145, R155 ;  /* 0x0000009b91877221 */ /* 0x000fe20000010000 */
[----:B------:R-:W-:Y:S01]  /*1c7a0*/  F2FP.BF16.PACK_AB R155, R141, R145 ;  /* 0x000000918d9b723e */ /* 0x000fe200000010ff */
[----:B------:R-:W-:Y:S01]  /*1c7b0*/  IMAD.WIDE.U32 R156, R156, -0x326172a9, RZ ;  /* 0xcd9e8d579c9c7825 */ /* 0x000fe200078e00ff */
[----:B------:R-:W-:Y:S03]  /*1c7c0*/  LOP3.LUT R153, R153, UR12, R134, 0x96, !PT ;  /* 0x0000000c99997c12 */ /* 0x000fe6000f8e9686 */
[----:B------:R-:W-:Y:S01]  /*1c7d0*/  FADD.FTZ R145, R141, R135 ;  /* 0x000000878d917221 */ /* 0x000fe20000010000 */
[----:B------:R-:W-:Y:S01]  /*1c7e0*/  LOP3.LUT R135, R157, UR13, R232, 0x96, !PT ;  /* 0x0000000d9d877c12 */ /* 0x000fe2000f8e96e8 */
[----:B------:R-:W-:Y:S01]  /*1c7f0*/  FADD.FTZ R151, R151, R136 ;  /* 0x0000008897977221 */ /* 0x000fe20000010000 */
[----:B------:R-:W-:Y:S03]  /*1c800*/  MUFU.EX2 R141, R230 ;  /* 0x000000e6008d7308 */ /* 0x000fe60000000800 */
[----:B------:R-:W-:Y:S05]  /*1c810*/  IMAD.WIDE.U32 R134, R135, -0x2daee0ad, RZ ;  /* 0xd2511f5387867825 */ /* 0x000fea00078e00ff */
[----:B------:R-:W-:Y:S01]  /*1c820*/  LOP3.LUT R136, R135, UR10, R152, 0x96, !PT ;  /* 0x0000000a87887c12 */ /* 0x000fe2000f8e9698 */
[----:B------:R-:W-:Y:S01]  /*1c830*/  IMAD.WIDE.U32 R152, R153, -0x326172a9, RZ ;  /* 0xcd9e8d5799987825 */ /* 0x000fe200078e00ff */
[----:B------:R-:W-:Y:S04]  /*1c840*/  MUFU.EX2 R135, R229 ;  /* 0x000000e500877308 */ /* 0x000fe80000000800 */
[----:B------:R-:W-:Y:S05]  /*1c850*/  LOP3.LUT R156, R153, UR11, R156, 0x96, !PT ;  /* 0x0000000b999c7c12 */ /* 0x000fea000f8e969c */
[----:B------:R-:W-:Y:S05]  /*1c860*/  IMAD.WIDE.U32 R166, R156, -0x2daee0ad, RZ ;  /* 0xd2511f539ca67825 */ /* 0x000fea00078e00ff */
[----:B------:R-:W-:Y:S05]  /*1c870*/  LOP3.LUT R158, R167, UR8, R134, 0x96, !PT ;  /* 0x00000008a79e7c12 */ /* 0x000fea000f8e9686 */
[----:B------:R-:W-:Y:S01]  /*1c880*/  IMAD.WIDE.U32 R158, R158, -0x326172a9, RZ ;  /* 0xcd9e8d579e9e7825 */ /* 0x000fe200078e00ff */
[----:B----4-:R-:W-:Y:S02]  /*1c890*/  @!P6 HFMA2.BF16_V2 R164, -RZ.H0_H0, RZ.H0_H0, -R137.H0_H0 ;  /* 0x200000ffffa4e231 */ /* 0x010fe40000340989 */
[----:B--2---:R-:W-:Y:S03]  /*1c8a0*/  @!P1 HFMA2.BF16_V2 R168, -RZ.H0_H0, RZ.H0_H0, -R3.H0_H0 ;  /* 0x200000ffffa89231 */ /* 0x004fe60000340903 */
[----:B------:R1:W-:Y:S01]  /*1c8b0*/  @!P6 STL.S16 [R1+0x5c], R164 ;  /* 0x00005ca40100e387 */ /* 0x0003e20000100600 */
[----:B------:R-:W-:Y:S01]  /*1c8c0*/  PRMT R156, R164, 0x7610, R156 ;  /* 0x00007610a49c7816 */ /* 0x000fe2000000009c */
[----:B---3--:R-:W-:Y:S02]  /*1c8d0*/  @!P0 HFMA2.BF16_V2 R161, -RZ.H0_H0, RZ.H0_H0, -R0.H0_H0 ;  /* 0x200000ffffa18231 */ /* 0x008fe40000340900 */
[----:B------:R2:W-:Y:S01]  /*1c8e0*/  @!P1 STL.S16 [R1+0x38], R168 ;  /* 0x000038a801009387 */ /* 0x0005e20000100600 */
[----:B------:R-:W-:Y:S03]  /*1c8f0*/  @!P6 PRMT R137, R156, 0x5410, RZ ;  /* 0x000054109c89e816 */ /* 0x000fe600000000ff */
[----:B------:R-:W-:Y:S01]  /*1c900*/  @!P0 STL.S16 [R1+0x34], R161 ;  /* 0x000034a101008387 */ /* 0x000fe20000100600 */
[----:B------:R-:W-:Y:S03]  /*1c910*/  PRMT R134, R161, 0x7610, R134 ;  /* 0x00007610a1867816 */ /* 0x000fe60000000086 */
[----:B------:R3:W4:Y:S04]  /*1c920*/  LDL.S16 R157, [R1+0x2c] ;  /* 0x00002c00019d7983 */ /* 0x0007280000100600 */
[----:B------:R3:W5:Y:S04]  /*1c930*/  LDL.S16 R156, [R1+0x58] ;  /* 0x00005800019c7983 */ /* 0x0007680000100600 */
[----:B------:R3:W3:Y:S04]  /*1c940*/  LDL.S16 R153, [R1+0x18] ;  /* 0x0000180001997983 */ /* 0x0006e80000100600 */
[----:B------:R-:W-:Y:S01]  /*1c950*/  STG.E.U16 [R210.64+0x32], R137 ;  /* 0x00003289d2007986 */ /* 0x000fe2000c101518 */
[----:B-1----:R-:W-:Y:S01]  /*1c960*/  IMAD.WIDE.U32 R164, R136, -0x326172a9, RZ ;  /* 0xcd9e8d5788a47825 */ /* 0x002fe200078e00ff */
[----:B------:R-:W-:Y:S02]  /*1c970*/  PRMT R136, R168, 0x7610, R136 ;  /* 0x00007610a8887816 */ /* 0x000fe40000000088 */
[----:B--2---:R1:W2:Y:S02]  /*1c980*/  LDL.S16 R168, [R1+0x28] ;  /* 0x0000280001a87983 */ /* 0x0042a40000100600 */
[----:B------:R-:W-:Y:S02]  /*1c990*/  LOP3.LUT R208, R165, UR9, R152, 0x96, !PT ;  /* 0x00000009a5d07c12 */ /* 0x000fe4000f8e9698 */
[----:B------:R-:W-:Y:S02]  /*1c9a0*/  PRMT R152, R3, 0x5410, R0 ;  /* 0x0000541003987816 */ /* 0x000fe40000000000 */
[----:B------:R-:W-:Y:S01]  /*1c9b0*/  @!P1 PRMT R3, R136, 0x5410, RZ ;  /* 0x0000541088039816 */ /* 0x000fe200000000ff */
[----:B------:R-:W-:Y:S01]  /*1c9c0*/  IMAD.WIDE.U32 R208, R208, -0x2daee0ad, RZ ;  /* 0xd2511f53d0d07825 */ /* 0x000fe200078e00ff */
[----:B------:R-:W-:Y:S01]  /*1c9d0*/  @!P0 PRMT R0, R134, 0x5410, RZ ;  /* 0x0000541086008816 */ /* 0x000fe200000000ff */
[----:B------:R-:W1:Y:S02]  /*1c9e0*/  MUFU.EX2 R136, R227 ;  /* 0x000000e300887308 */ /* 0x000e640000000800 */
[----:B------:R1:W-:Y:S04]  /*1c9f0*/  STG.E.U16 [R212.64+0x30], R3 ;  /* 0x00003003d4007986 */ /* 0x0003e8000c101518 */
[----:B------:R1:W-:Y:S04]  /*1ca00*/  STG.E.U16 [R212.64+0x32], R0 ;  /* 0x00003200d4007986 */ /* 0x0003e8000c101518 */
[----:B------:R-:W1:Y:S02]  /*1ca10*/  MUFU.EX2 R134, R228 ;  /* 0x000000e400867308 */ /* 0x000e640000000800 */
[----:B-1----:R-:W-:Y:S04]  /*1ca20*/  LOP3.LUT R3, R159, UR4, R164, 0x96, !PT ;  /* 0x000000049f037c12 */ /* 0x002fe8000f8e96a4 */
[C---:B------:R-:W-:Y:S02]  /*1ca30*/  LOP3.LUT R0, R3.reuse, 0xff, RZ, 0xc0, !PT ;  /* 0x000000ff03007812 */ /* 0x040fe400078ec0ff */
[----:B------:R-:W-:Y:S02]  /*1ca40*/  SHF.R.U32.HI R137, RZ, 0x10, R3 ;  /* 0x00000010ff897819 */ /* 0x000fe40000011603 */
[C---:B------:R-:W-:Y:S02]  /*1ca50*/  ISETP.GE.U32.AND P0, PT, R222.reuse, R0, PT ;  /* 0x00000000de00720c */ /* 0x040fe40003f06070 */
[----:B------:R-:W-:Y:S02]  /*1ca60*/  LOP3.LUT R0, R3, 0xffff, RZ, 0xc0, !PT ;  /* 0x0000ffff03007812 */ /* 0x000fe400078ec0ff */
[----:B------:R-:W-:Y:S02]  /*1ca70*/  LOP3.LUT R137, R137, 0xff, RZ, 0xc0, !PT ;  /* 0x000000ff89897812 */ /* 0x000fe400078ec0ff */
[----:B------:R-:W-:Y:S02]  /*1ca80*/  SHF.R.U32.HI R0, RZ, 0x8, R0 ;  /* 0x00000008ff007819 */ /* 0x000fe40000011600 */
[----:B------:R-:W-:Y:S01]  /*1ca90*/  ISETP.GE.U32.AND P1, PT, R222, R137, PT ;  /* 0x00000089de00720c */ /* 0x000fe20003f26070 */
[----:B------:R-:W-:Y:S01]  /*1caa0*/  FADD.FTZ R137, R136, R145 ;  /* 0x0000009188897221 */ /* 0x000fe20000010000 */
[----:B------:R-:W-:Y:S02]  /*1cab0*/  LOP3.LUT R0, R0, 0xffff, RZ, 0xc0, !PT ;  /* 0x0000ffff00007812 */ /* 0x000fe400078ec0ff */
[----:B------:R-:W-:Y:S01]  /*1cac0*/  SHF.R.U32.HI R3, RZ, 0x18, R3 ;  /* 0x00000018ff037819 */ /* 0x000fe20000011603 */
[----:B------:R-:W-:Y:S01]  /*1cad0*/  @!P0 HFMA2.BF16_V2 R169, -RZ.H0_H0, RZ.H0_H0, -R2.H0_H0 ;  /* 0x200000ffffa98231 */ /* 0x000fe20000340902 */
[----:B------:R-:W-:Y:S01]  /*1cae0*/  ISETP.GE.U32.AND P6, PT, R222, R0, PT ;  /* 0x00000000de00720c */ /* 0x000fe20003fc6070 */
[----:B------:R-:W-:Y:S01]  /*1caf0*/  FADD.FTZ R0, R135, R151 ;  /* 0x0000009787007221 */ /* 0x000fe20000010000 */
[C---:B------:R-:W-:Y:S01]  /*1cb00*/  F2FP.BF16.PACK_AB R135, R141.reuse, R135 ;  /* 0x000000878d87723e */ /* 0x040fe200000010ff */
[----:B------:R-:W-:Y:S01]  /*1cb10*/  FADD.FTZ R165, R134, R137 ;  /* 0x0000008986a57221 */ /* 0x000fe20000010000 */
[----:B------:R-:W-:Y:S01]  /*1cb20*/  @!P0 STL.S16 [R1+0x30], R169 ;  /* 0x000030a901008387 */ /* 0x000fe20000100600 */
[--C-:B------:R-:W-:Y:S01]  /*1cb30*/  FADD.FTZ R161, R141, R0.reuse ;  /* 0x000000008da17221 */ /* 0x100fe20000010000 */
[----:B------:R-:W-:Y:S02]  /*1cb40*/  PRMT R0, R2, 0x7632, R0 ;  /* 0x0000763202007816 */ /* 0x000fe40000000000 */
[----:B------:R-:W-:Y:S02]  /*1cb50*/  PRMT R145, R169, 0x7610, R145 ;  /* 0x00007610a9917816 */ /* 0x000fe40000000091 */
[----:B------:R-:W-:Y:S02]  /*1cb60*/  F2FP.BF16.PACK_AB R163, R134, R136 ;  /* 0x0000008886a3723e */ /* 0x000fe400000010ff */
[----:B------:R-:W-:Y:S02]  /*1cb70*/  LOP3.LUT R134, R158, 0xff, RZ, 0xc0, !PT ;  /* 0x000000ff9e867812 */ /* 0x000fe400078ec0ff */
[----:B------:R-:W-:Y:S02]  /*1cb80*/  PRMT R160, R135, 0x7632, R160 ;  /* 0x0000763287a07816 */ /* 0x000fe400000000a0 */
[----:B------:R-:W-:Y:S02]  /*1cb90*/  ISETP.GE.U32.AND P2, PT, R222, R134, PT ;  /* 0x00000086de00720c */ /* 0x000fe40003f46070 */
[----:B------:R-:W-:Y:S02]  /*1cba0*/  LOP3.LUT R134, R158, 0xffff, RZ, 0xc0, !PT ;  /* 0x0000ffff9e867812 */ /* 0x000fe400078ec0ff */
[----:B------:R-:W-:Y:S02]  /*1cbb0*/  PRMT R186, R163, 0x7632, R186 ;  /* 0x00007632a3ba7816 */ /* 0x000fe400000000ba */
[--C-:B------:R-:W-:Y:S02]  /*1cbc0*/  SHF.R.U32.HI R136, RZ, 0x8, R134.reuse ;  /* 0x00000008ff887819 */ /* 0x100fe40000011686 */
[----:B------:R-:W-:Y:S02]  /*1cbd0*/  PRMT R134, R155, 0x7632, R134 ;  /* 0x000076329b867816 */ /* 0x000fe40000000086 */
[----:B------:R-:W-:Y:S01]  /*1cbe0*/  LOP3.LUT R136, R136, 0xffff, RZ, 0xc0, !PT ;  /* 0x0000ffff88887812 */ /* 0x000fe200078ec0ff */
[----:B----4-:R-:W-:Y:S05]  /*1cbf0*/  @!P6 HFMA2.BF16_V2 R157, -RZ.H0_H0, RZ.H0_H0, -R0.H0_H0 ;  /* 0x200000ffff9de231 */ /* 0x010fea0000340900 */
[----:B------:R1:W-:Y:S01]  /*1cc00*/  @!P6 STL.S16 [R1+0x2c], R157 ;  /* 0x00002c9d0100e387 */ /* 0x0003e20000100600 */
[----:B------:R-:W-:Y:S01]  /*1cc10*/  PRMT R141, R157, 0x7610, R141 ;  /* 0x000076109d8d7816 */ /* 0x000fe2000000008d */
[----:B---3--:R-:W-:Y:S01]  /*1cc20*/  @!P2 HFMA2.BF16_V2 R153, -RZ.H0_H0, RZ.H0_H0, -R135.H0_H0 ;  /* 0x200000ffff99a231 */ /* 0x008fe20000340987 */
[----:B-1----:R-:W-:Y:S02]  /*1cc30*/  PRMT R157, R2, 0x5410, R0 ;  /* 0x00005410029d7816 */ /* 0x002fe40000000000 */
[----:B------:R-:W-:Y:S02]  /*1cc40*/  @!P0 PRMT R2, R145, 0x5410, RZ ;  /* 0x0000541091028816 */ /* 0x000fe400000000ff */
[C---:B------:R-:W-:Y:S02]  /*1cc50*/  ISETP.GE.U32.AND P0, PT, R222.reuse, R3, PT ;  /* 0x00000003de00720c */ /* 0x040fe40003f06070 */
[----:B------:R-:W-:Y:S01]  /*1cc60*/  PRMT R3, R155, 0x7610, R3 ;  /* 0x000076109b037816 */ /* 0x000fe20000000003 */
[----:B------:R1:W-:Y:S01]  /*1cc70*/  STG.E.U16 [R210.64+0x40], R2 ;  /* 0x00004002d2007986 */ /* 0x0003e2000c101518 */
[----:B------:R-:W-:Y:S02]  /*1cc80*/  @!P6 PRMT R0, R141, 0x5410, RZ ;  /* 0x000054108d00e816 */ /* 0x000fe400000000ff */
[----:B------:R-:W-:Y:S01]  /*1cc90*/  ISETP.GE.U32.AND P6, PT, R222, R136, PT ;  /* 0x00000088de00720c */ /* 0x000fe20003fc6070 */
[----:B-----5:R-:W-:Y:S01]  /*1cca0*/  @!P1 HFMA2.BF16_V2 R156, -RZ.H0_H0, RZ.H0_H0, -R3.H0_H0 ;  /* 0x200000ffff9c9231 */ /* 0x020fe20000340903 */
[----:B------:R-:W-:Y:S01]  /*1ccb0*/  PRMT R136, R153, 0x7610, R136 ;  /* 0x0000761099887816 */ /* 0x000fe20000000088 */
[----:B------:R3:W-:Y:S01]  /*1ccc0*/  STG.E.U16 [R210.64+0x42], R0 ;  /* 0x00004200d2007986 */ /* 0x0007e2000c101518 */
[----:B------:R-:W-:Y:S02]  /*1ccd0*/  SHF.R.U32.HI R155, RZ, 0x18, R146 ;  /* 0x00000018ff9b7819 */ /* 0x000fe40000011692 */
[----:B------:R-:W-:Y:S01]  /*1cce0*/  PRMT R137, R156, 0x7610, R137 ;  /* 0x000076109c897816 */ /* 0x000fe20000000089 */
[----:B------:R4:W-:Y:S01]  /*1ccf0*/  @!P1 STL.S16 [R1+0x58], R156 ;  /* 0x0000589c01009387 */ /* 0x0009e20000100600 */
[----:B--2---:R-:W-:Y:S05]  /*1cd00*/  @!P0 HFMA2.BF16_V2 R168, -RZ.H0_H0, RZ.H0_H0, -R134.H0_H0 ;  /* 0x200000ffffa88231 */ /* 0x004fea0000340986 */
[----:B------:R2:W-:Y:S04]  /*1cd10*/  @!P0 STL.S16 [R1+0x28], R168 ;  /* 0x000028a801008387 */ /* 0x0005e80000100600 */
[----:B------:R-:W-:Y:S04]  /*1cd20*/  @!P2 STL.S16 [R1+0x18], R153 ;  /* 0x000018990100a387 */ /* 0x000fe80000100600 */
[----:B------:R2:W5:Y:S01]  /*1cd30*/  LDL.S16 R169, [R1+0x8] ;  /* 0x0000080001a97983 */ /* 0x0005620000100600 */
[----:B-1----:R-:W-:Y:S02]  /*1cd40*/  PRMT R2, R168, 0x7610, R2 ;  /* 0x00007610a8027816 */ /* 0x002fe40000000002 */
[----:B---3--:R-:W-:Y:S02]  /*1cd50*/  SHF.R.U32.HI R0, RZ, 0x10, R158 ;  /* 0x00000010ff007819 */ /* 0x008fe4000001169e */
[----:B----4-:R-:W-:Y:S02]  /*1cd60*/  PRMT R156, R3, 0x5410, R134 ;  /* 0x00005410039c7816 */ /* 0x010fe40000000086 */
[----:B------:R-:W-:Y:S02]  /*1cd70*/  @!P1 PRMT R3, R137, 0x5410, RZ ;  /* 0x0000541089039816 */ /* 0x000fe400000000ff */
[----:B------:R-:W-:Y:S02]  /*1cd80*/  LOP3.LUT R0, R0, 0xff, RZ, 0xc0, !PT ;  /* 0x000000ff00007812 */ /* 0x000fe400078ec0ff */
[----:B------:R-:W-:Y:S01]  /*1cd90*/  @!P0 PRMT R134, R2, 0x5410, RZ ;  /* 0x0000541002868816 */ /* 0x000fe200000000ff */
[----:B------:R1:W-:Y:S01]  /*1cda0*/  STG.E.U16 [R212.64+0x40], R3 ;  /* 0x00004003d4007986 */ /* 0x0003e2000c101518 */
[C---:B------:R-:W-:Y:S02]  /*1cdb0*/  ISETP.GE.U32.AND P1, PT, R222.reuse, R0, PT ;  /* 0x00000000de00720c */ /* 0x040fe40003f26070 */
[----:B------:R-:W-:Y:S01]  /*1cdc0*/  SHF.R.U32.HI R0, RZ, 0x18, R158 ;  /* 0x00000018ff007819 */ /* 0x000fe2000001169e */
[----:B--2---:R2:W3:Y:S01]  /*1cdd0*/  LDL.S16 R168, [R1+0x14] ;  /* 0x0000140001a87983 */ /* 0x0044e20000100600 */
[----:B------:R-:W-:Y:S02]  /*1cde0*/  PRMT R2, R135, 0x5410, R160 ;  /* 0x0000541087027816 */ /* 0x000fe400000000a0 */
[----:B------:R-:W-:Y:S01]  /*1cdf0*/  ISETP.GE.U32.AND P0, PT, R222, R0, PT ;  /* 0x00000000de00720c */ /* 0x000fe20003f06070 */
[----:B------:R-:W-:Y:S01]  /*1ce00*/  STG.E.U16 [R212.64+0x42], R134 ;  /* 0x00004286d4007986 */ /* 0x000fe2000c101518 */
[----:B------:R-:W-:Y:S02]  /*1ce10*/  LOP3.LUT R0, R143, UR4, R154, 0x96, !PT ;  /* 0x000000048f007c12 */ /* 0x000fe4000f8e969a */
[----:B------:R-:W-:Y:S02]  /*1ce20*/  @!P2 PRMT R135, R136, 0x5410, RZ ;  /* 0x000054108887a816 */ /* 0x000fe400000000ff */
[C---:B------:R-:W-:Y:S02]  /*1ce30*/  LOP3.LUT R136, R0.reuse, 0xff, RZ, 0xc0, !PT ;  /* 0x000000ff00887812 */ /* 0x040fe400078ec0ff */
[----:B------:R-:W-:Y:S01]  /*1ce40*/  SHF.R.U32.HI R154, RZ, 0x10, R146 ;  /* 0x00000010ff9a7819 */ /* 0x000fe20000011692 */
[----:B------:R-:W-:Y:S01]  /*1ce50*/  STG.E.U16 [R210.64+0x50], R135 ;  /* 0x00005087d2007986 */ /* 0x000fe2000c101518 */
[----:B------:R-:W-:Y:S03]  /*1ce60*/  ISETP.NE.AND P2, PT, R231, RZ, PT ;  /* 0x000000ffe700720c */ /* 0x000fe60003f45270 */
[----:B------:R-:W-:Y:S01]  /*1ce70*/  @!P0 HFMA2.BF16_V2 R252, -RZ.H0_H0, RZ.H0_H0, -R186.H0_H0 ;  /* 0x200000fffffc8231 */ /* 0x000fe200003409ba */
[----:B-1----:R-:W-:Y:S04]  /*1ce80*/  LOP3.LUT R3, R0, 0xffff, RZ, 0xc0, !PT ;  /* 0x0000ffff00037812 */ /* 0x002fe800078ec0ff */
[----:B------:R-:W-:Y:S04]  /*1ce90*/  SHF.R.U32.HI R3, RZ, 0x8, R3 ;  /* 0x00000008ff037819 */ /* 0x000fe80000011603 */
[----:B------:R-:W-:Y:S02]  /*1cea0*/  PRMT R137, R136, 0x5410, R3 ;  /* 0x0000541088897816 */ /* 0x000fe40000000003 */
[--C-:B------:R-:W-:Y:S02]  /*1ceb0*/  SHF.R.U32.HI R136, RZ, 0x10, R0.reuse ;  /* 0x00000010ff887819 */ /* 0x100fe40000011600 */
[----:B------:R-:W-:Y:S02]  /*1cec0*/  SHF.R.U32.HI R3, RZ, 0x18, R0 ;  /* 0x00000018ff037819 */ /* 0x000fe40000011600 */
[----:B------:R-:W-:Y:S01]  /*1ced0*/  LOP3.LUT R0, R136, 0xff, RZ, 0xc0, !PT ;  /* 0x000000ff88007812 */ /* 0x000fe200078ec0ff */
[--C-:B------:R-:W-:Y:S03]  /*1cee0*/  HSET2.LE.AND R136, R137, R172.reuse, PT ;  /* 0x000000ac89887233 */ /* 0x100fe60003803000 */
        /* <DEDUP_REMOVED lines=13> */
[----:B------:R-:W1:Y:S01]  /*1cfc0*/  LDSM.16.MT88.4 R140, [R180+0x18000] ;  /* 0x01800000b48c783b */ /* 0x000e620000004200 */
[----:B------:R-:W-:Y:S02]  /*1cfd0*/  LOP3.LUT R138, R138, R139, RZ, 0xc0, !PT ;  /* 0x0000008b8a8a7212 */ /* 0x000fe400078ec0ff */
[----:B------:R-:W-:Y:S01]  /*1cfe0*/  HSET2.LE.AND R139, R0, R172, PT ;  /* 0x000000ac008b7233 */ /* 0x000fe20003803000 */
[C---:B------:R-:W-:Y:S02]  /*1cff0*/  LOP3.LUT R3, R146.reuse, 0xffff, RZ, 0xc0, !PT ;  /* 0x0000ffff92037812 */ /* 0x040fe400078ec0ff */
[----:B------:R-:W-:Y:S02]  /*1d000*/  LOP3.LUT R0, R147, UR29, R162, 0x96, !PT ;  /* 0x0000001d93007c12 */ /* 0x000fe4000f8e96a2 */
[----:B------:R-:W-:Y:S02]  /*1d010*/  LOP3.LUT R139, R139, R144, RZ, 0xc0, !PT ;  /* 0x000000908b8b7212 */ /* 0x000fe400078ec0ff */
[----:B------:R-:W-:Y:S02]  /*1d020*/  LOP3.LUT R144, R146, 0xff, RZ, 0xc0, !PT ;  /* 0x000000ff92907812 */ /* 0x000fe400078ec0ff */
[----:B------:R-:W-:Y:S04]  /*1d030*/  SHF.R.U32.HI R3, RZ, 0x8, R3 ;  /* 0x00000008ff037819 */ /* 0x000fe80000011603 */
[----:B------:R-:W-:Y:S02]  /*1d040*/  PRMT R153, R144, 0x5410, R3 ;  /* 0x0000541090997816 */ /* 0x000fe40000000003 */
[----:B------:R-:W-:Y:S02]  /*1d050*/  LOP3.LUT R144, R0, 0xffff, RZ, 0xc0, !PT ;  /* 0x0000ffff00907812 */ /* 0x000fe400078ec0ff */
[----:B------:R-:W-:Y:S04]  /*1d060*/  SHF.R.U32.HI R3, RZ, 0x10, R0 ;  /* 0x00000010ff037819 */ /* 0x000fe80000011600 */
[----:B------:R-:W-:Y:S01]  /*1d070*/  LOP3.LUT R3, R3, 0xff, RZ, 0xc0, !PT ;  /* 0x000000ff03037812 */ /* 0x000fe200078ec0ff */
        /* <DEDUP_REMOVED lines=11> */
[----:B------:R-:W1:Y:S03]  /*1d130*/  LDSM.16.MT88.4 R140, [R180+0x1a000] ;  /* 0x01a00000b48c783b */ /* 0x000e660000004200 */
[----:B-----5:R-:W-:Y:S05]  /*1d140*/  @!P6 HFMA2.BF16_V2 R169, -RZ.H0_H0, RZ.H0_H0, -R160.H0_H0 ;  /* 0x200000ffffa9e231 */ /* 0x020fea00003409a0 */
[----:B------:R-:W-:Y:S03]  /*1d150*/  @!P6 STL.S16 [R1+0x8], R169 ;  /* 0x000008a90100e387 */ /* 0x000fe60000100600 */
[----:B------:R-:W-:Y:S04]  /*1d160*/  PRMT R134, R169, 0x7610, R134 ;  /* 0x00007610a9867816 */ /* 0x000fe80000000086 */
[----:B------:R-:W-:Y:S05]  /*1d170*/  @!P6 PRMT R160, R134, 0x5410, RZ ;  /* 0x0000541086a0e816 */ /* 0x000fea00000000ff */
        /* <DEDUP_REMOVED lines=36> */
[----:B------:R-:W-:Y:S01]  /*1d3c0*/  HMMA.16816.F32.BF16 R128, R136, R142, R128 ;  /* 0x0000008e8880723c */ /* 0x000fe20000041880 */
[----:B------:R-:W-:Y:S02]  /*1d3d0*/  SHF.R.U32.HI R141, RZ, 0x8, R144 ;  /* 0x00000008ff8d7819 */ /* 0x000fe40000011690 */
[----:B------:R-:W-:Y:S01]  /*1d3e0*/  LDSM.16.MT88.4 R144, [R181+0x18800] ;  /* 0x01880000b590783b */ /* 0x000fe20000004200 */
[----:B------:R-:W-:Y:S02]  /*1d3f0*/  SHF.R.U32.HI R0, RZ, 0x18, R0 ;  /* 0x00000018ff007819 */ /* 0x000fe40000011600 */
[----:B------:R-:W-:Y:S01]  /*1d400*/  PRMT R151, R140, 0x5410, R141 ;  /* 0x000054108c977816 */ /* 0x000fe2000000008d */
[--C-:B------:R-:W-:Y:S01]  /*1d410*/  HSET2.LE.AND R138, R153, R172.reuse, PT ;  /* 0x000000ac998a7233 */ /* 0x100fe20003803000 */
[----:B------:R-:W-:Y:S02]  /*1d420*/  PRMT R137, R3, 0x5410, R0 ;  /* 0x0000541003897816 */ /* 0x000fe40000000000 */
[----:B------:R-:W1:Y:S01]  /*1d430*/  MUFU.EX2 R3, R236 ;  /* 0x000000ec00037308 */ /* 0x000e620000000800 */
[----:B------:R-:W4:Y:S01]  /*1d440*/  LDSM.16.MT88.4 R140, [R180+0x18800] ;  /* 0x01880000b48c783b */ /* 0x000f220000004200 */
[----:B------:R-:W-:Y:S01]  /*1d450*/  LOP3.LUT R0, R154, 0xff, RZ, 0xc0, !PT ;  /* 0x000000ff9a007812 */ /* 0x000fe200078ec0ff */
[--C-:B------:R-:W-:Y:S01]  /*1d460*/  HSET2.LE.AND R136, R151, R172.reuse, PT ;  /* 0x000000ac97887233 */ /* 0x100fe20003803000 */
[----:B------:R-:W-:Y:S01]  /*1d470*/  LOP3.LUT R138, R138, R148, RZ, 0xc0, !PT ;  /* 0x000000948a8a7212 */ /* 0x000fe200078ec0ff */
[--C-:B------:R-:W-:Y:S01]  /*1d480*/  HSET2.LE.AND R137, R137, R172.reuse, PT ;  /* 0x000000ac89897233 */ /* 0x100fe20003803000 */
[----:B------:R-:W-:Y:S02]  /*1d490*/  PRMT R0, R0, 0x5410, R155 ;  /* 0x0000541000007816 */ /* 0x000fe4000000009b */
[----:B------:R-:W-:Y:S02]  /*1d4a0*/  LOP3.LUT R136, R136, R150, RZ, 0xc0, !PT ;  /* 0x0000009688887212 */ /* 0x000fe400078ec0ff */
[----:B------:R-:W-:Y:S01]  /*1d4b0*/  LOP3.LUT R137, R137, R149, RZ, 0xc0, !PT ;  /* 0x0000009589897212 */ /* 0x000fe200078ec0ff */
[--C-:B------:R-:W-:Y:S01]  /*1d4c0*/  HSET2.LE.AND R139, R0, R172.reuse, PT ;  /* 0x000000ac008b7233 */ /* 0x100fe20003803000 */
[----:B------:R-:W5:Y:S01]  /*1d4d0*/  LDSM.16.MT88.4 R148, [R183+0x18800] ;  /* 0x01880000b794783b */ /* 0x000f620000004200 */
[----:B------:R-:W-:Y:S03]  /*1d4e0*/  LOP3.LUT R0, R159, UR4, R164, 0x96, !PT ;  /* 0x000000049f007c12 */ /* 0x000fe6000f8e96a4 */
[----:B------:R-:W-:Y:S04]  /*1d4f0*/  LOP3.LUT R139, R139, R152, RZ, 0xc0, !PT ;  /* 0x000000988b8b7212 */ /* 0x000fe800078ec0ff */
[----:B------:R-:W-:Y:S03]  /*1d500*/  LDSM.16.MT88.4 R152, [R180+0x19000] ;  /* 0x01900000b498783b */ /* 0x000fe60000004200 */
[C---:B----4-:R-:W-:Y:S08]  /*1d510*/  HMMA.16816.F32.BF16 R4, R136.reuse, R140, R4 ;  /* 0x0000008c8804723c */ /* 0x050ff00000041804 */
[C---:B------:R-:W-:Y:S01]  /*1d520*/  HMMA.16816.F32.BF16 R8, R136.reuse, R142, R8 ;  /* 0x0000008e8808723c */ /* 0x040fe20000041808 */
[----:B------:R-:W4:Y:S07]  /*1d530*/  LDSM.16.MT88.4 R140, [R182+0x18800] ;  /* 0x01880000b68c783b */ /* 0x000f2e0000004200 */
[C---:B------:R-:W-:Y:S08]  /*1d540*/  HMMA.16816.F32.BF16 R12, R136.reuse, R144, R12 ;  /* 0x00000090880c723c */ /* 0x040ff0000004180c */
[C---:B------:R-:W-:Y:S01]  /*1d550*/  HMMA.16816.F32.BF16 R16, R136.reuse, R146, R16 ;  /* 0x000000928810723c */ /* 0x040fe20000041810 */
[----:B------:R-:W1:Y:S07]  /*1d560*/  LDSM.16.MT88.4 R144, [R180+0x1a800] ;  /* 0x01a80000b490783b */ /* 0x000e6e0000004200 */
[C---:B-----5:R-:W-:Y:S08]  /*1d570*/  HMMA.16816.F32.BF16 R20, R136.reuse, R148, R20 ;  /* 0x000000948814723c */ /* 0x060ff00000041814 */
        /* <DEDUP_REMOVED lines=32> */
[C---:B-1----:R-:W-:Y:S07]  /*1d780*/  HMMA.16816.F32.BF16 R108, R136.reuse, R144, R108 ;  /* 0x00000090886c723c */ /* 0x042fee000004186c */
[----:B------:R-:W-:Y:S01]  /*1d790*/  SHF.R.U32.HI R145, RZ, 0x10, R158 ;  /* 0x00000010ff917819 */ /* 0x000fe2000001169e */
[C---:B------:R-:W-:Y:S01]  /*1d7a0*/  HMMA.16816.F32.BF16 R112, R136.reuse, R146, R112 ;  /* 0x000000928870723c */ /* 0x040fe20000041870 */
[----:B------:R-:W-:Y:S03]  /*1d7b0*/  LOP3.LUT R144, R0, 0xffff, RZ, 0xc0, !PT ;  /* 0x0000ffff00907812 */ /* 0x000fe600078ec0ff */
[----:B------:R-:W-:Y:S02]  /*1d7c0*/  LOP3.LUT R145, R145, 0xff, RZ, 0xc0, !PT ;  /* 0x000000ff91917812 */ /* 0x000fe400078ec0ff */
[----:B------:R-:W-:Y:S02]  /*1d7d0*/  SHF.R.U32.HI R144, RZ, 0x8, R144 ;  /* 0x00000008ff907819 */ /* 0x000fe40000011690 */
[C---:B-----5:R-:W-:Y:S01]  /*1d7e0*/  HMMA.16816.F32.BF16 R116, R136.reuse, R148, R116 ;  /* 0x000000948874723c */ /* 0x060fe20000041874 */
[C---:B------:R-:W-:Y:S03]  /*1d7f0*/  LOP3.LUT R146, R158.reuse, 0xffff, RZ, 0xc0, !PT ;  /* 0x0000ffff9e927812 */ /* 0x040fe600078ec0ff */
[----:B------:R-:W-:Y:S02]  /*1d800*/  LOP3.LUT R159, R158, 0xff, RZ, 0xc0, !PT ;  /* 0x000000ff9e9f7812 */ /* 0x000fe400078ec0ff */
[----:B------:R-:W-:Y:S02]  /*1d810*/  SHF.R.U32.HI R158, RZ, 0x18, R158 ;  /* 0x00000018ff9e7819 */ /* 0x000fe4000001169e */
[C---:B------:R-:W-:Y:S01]  /*1d820*/  HMMA.16816.F32.BF16 R120, R136.reuse, R150, R120 ;  /* 0x000000968878723c */ /* 0x040fe20000041878 */
[----:B------:R-:W-:Y:S01]  /*1d830*/  SHF.R.U32.HI R146, RZ, 0x8, R146 ;  /* 0x00000008ff927819 */ /* 0x000fe20000011692 */
[----:B------:R-:W1:Y:S02]  /*1d840*/  LDSM.16.MT88.4 R148, [R181+0x19000] ;  /* 0x01900000b594783b */ /* 0x000e640000004200 */
[----:B------:R-:W-:Y:S02]  /*1d850*/  LOP3.LUT R147, R0, 0xff, RZ, 0xc0, !PT ;  /* 0x000000ff00937812 */ /* 0x000fe400078ec0ff */
[----:B------:R-:W-:Y:S02]  /*1d860*/  PRMT R146, R159, 0x5410, R146 ;  /* 0x000054109f927816 */ /* 0x000fe40000000092 */
[----:B------:R-:W-:Y:S01]  /*1d870*/  PRMT R159, R145, 0x5410, R158 ;  /* 0x00005410919f7816 */ /* 0x000fe2000000009e */
[C---:B----4-:R-:W-:Y:S01]  /*1d880*/  HMMA.16816.F32.BF16 R124, R136.reuse, R140, R124 ;  /* 0x0000008c887c723c */ /* 0x050fe2000004187c */
[----:B------:R-:W4:Y:S02]  /*1d890*/  MUFU.EX2 R158, R237 ;  /* 0x000000ed009e7308 */ /* 0x000f240000000800 */
[----:B------:R-:W-:Y:S01]  /*1d8a0*/  SHF.R.U32.HI R145, RZ, 0x10, R0 ;  /* 0x00000010ff917819 */ /* 0x000fe20000011600 */
[--C-:B------:R-:W-:Y:S01]  /*1d8b0*/  HSET2.LE.AND R146, R146, R172.reuse, PT ;  /* 0x000000ac92927233 */ /* 0x100fe20003803000 */
[----:B------:R-:W-:Y:S02]  /*1d8c0*/  PRMT R147, R147, 0x5410, R144 ;  /* 0x0000541093937816 */ /* 0x000fe40000000090 */
[----:B------:R-:W-:Y:S01]  /*1d8d0*/  SHF.R.U32.HI R144, RZ, 0x18, R0 ;  /* 0x00000018ff907819 */ /* 0x000fe20000011600 */
[----:B------:R-:W-:Y:S01]  /*1d8e0*/  HMMA.16816.F32.BF16 R128, R136, R142, R128 ;  /* 0x0000008e8880723c */ /* 0x000fe20000041880 */
[----:B------:R-:W-:Y:S01]  /*1d8f0*/  LOP3.LUT R0, R145, 0xff, RZ, 0xc0, !PT ;  /* 0x000000ff91007812 */ /* 0x000fe200078ec0ff */
[----:B------:R-:W5:Y:S02]  /*1d900*/  LDSM.16.MT88.4 R136, [R183+0x19000] ;  /* 0x01900000b788783b */ /* 0x000f640000004200 */
[----:B------:R-:W-:Y:S01]  /*1d910*/  FADD.FTZ R145, R178, R161 ;  /* 0x000000a1b2917221 */ /* 0x000fe20000010000 */
[----:B------:R-:W-:Y:S01]  /*1d920*/  PRMT R0, R0, 0x5410, R144 ;  /* 0x0000541000007816 */ /* 0x000fe20000000090 */
[--C-:B------:R-:W-:Y:S01]  /*1d930*/  HSET2.LE.AND R144, R147, R172.reuse, PT ;  /* 0x000000ac93907233 */ /* 0x100fe20003803000 */
[----:B------:R-:W-:Y:S01]  /*1d940*/  LOP3.LUT R146, R146, R2, RZ, 0xc0, !PT ;  /* 0x0000000292927212 */ /* 0x000fe200078ec0ff */
[----:B------:R-:W-:Y:S01]  /*1d950*/  FADD.FTZ R221, R3, R145 ;  /* 0x0000009103dd7221 */ /* 0x000fe20000010000 */
[--C-:B------:R-:W-:Y:S01]  /*1d960*/  HSET2.LE.AND R147, R159, R172.reuse, PT ;  /* 0x000000ac9f937233 */ /* 0x100fe20003803000 */
[----:B------:R-:W2:Y:S02]  /*1d970*/  LDSM.16.MT88.4 R140, [R182+0x19000] ;  /* 0x01900000b68c783b */ /* 0x000ea40000004200 */
[----:B------:R-:W-:Y:S01]  /*1d980*/  HSET2.LE.AND R145, R0, R172, PT ;  /* 0x000000ac00917233 */ /* 0x000fe20003803000 */
[----:B------:R-:W-:Y:S02]  /*1d990*/  PRMT R0, R163, 0x7610, R0 ;  /* 0x00007610a3007816 */ /* 0x000fe40000000000 */
[----:B------:R-:W-:Y:S02]  /*1d9a0*/  LOP3.LUT R144, R144, R157, RZ, 0xc0, !PT ;  /* 0x0000009d90907212 */ /* 0x000fe400078ec0ff */
[----:B------:R-:W-:Y:S01]  /*1d9b0*/  PRMT R2, R0, 0x5410, R186 ;  /* 0x0000541000027816 */ /* 0x000fe200000000ba */
[----:B------:R-:W-:Y:S01]  /*1d9c0*/  LDSM.16.MT88.4 R160, [R180+0x19800] ;  /* 0x01980000b4a0783b */ /* 0x000fe20000004200 */
[----:B------:R-:W-:Y:S01]  /*1d9d0*/  LOP3.LUT R145, R145, R156, RZ, 0xc0, !PT ;  /* 0x0000009c91917212 */ /* 0x000fe200078ec0ff */
[----:B---3--:R-:W-:Y:S01]  /*1d9e0*/  @!P1 HFMA2.BF16_V2 R168, -RZ.H0_H0, RZ.H0_H0, -R0.H0_H0 ;  /* 0x200000ffffa89231 */ /* 0x008fe20000340900 */
[----:B------:R-:W-:Y:S02]  /*1d9f0*/  LOP3.LUT R147, R147, R2, RZ, 0xc0, !PT ;  /* 0x0000000293937212 */ /* 0x000fe400078ec0ff */
[----:B------:R-:W-:Y:S02]  /*1da00*/  @!P0 PRMT R186, R252, 0x5410, RZ ;  /* 0x00005410fcba8816 */ /* 0x000fe400000000ff */
[----:B------:R-:W-:Y:S01]  /*1da10*/  F2FP.BF16.PACK_AB R178, R3, R178 ;  /* 0x000000b203b2723e */ /* 0x000fe200000010ff */
[----:B------:R-:W-:Y:S01]  /*1da20*/  @!P1 STL.S16 [R1+0x14], R168 ;  /* 0x000014a801009387 */ /* 0x000fe20000100600 */
[----:B------:R-:W-:Y:S01]  /*1da30*/  FADD.FTZ R3, R176, R165 ;  /* 0x000000a5b0037221 */ /* 0x000fe20000010000 */
[C---:B------:R-:W-:Y:S01]  /*1da40*/  HMMA.16816.F32.BF16 R4, R144.reuse, R152, R4 ;  /* 0x000000989004723c */ /* 0x040fe20000041804 */
[C---:B----4-:R-:W-:Y:S01]  /*1da50*/  F2FP.BF16.PACK_AB R176, R158.reuse, R176 ;  /* 0x000000b09eb0723e */ /* 0x050fe200000010ff */
[----:B------:R3:W4:Y:S01]  /*1da60*/  LDL.S16 R226, [R1+0x4] ;  /* 0x0000040001e27983 */ /* 0x0007220000100600 */
[----:B------:R-:W-:Y:S01]  /*1da70*/  FADD.FTZ R220, R158, R3 ;  /* 0x000000039edc7221 */ /* 0x000fe20000010000 */
[----:B------:R-:W-:Y:S02]  /*1da80*/  LOP3.LUT R3, R209, UR29, R166, 0x96, !PT ;  /* 0x0000001dd1037c12 */ /* 0x000fe4000f8e96a6 */
[----:B------:R-:W-:Y:S01]  /*1da90*/  LDSM.16.MT88.4 R156, [R181+0x1b000] ;  /* 0x01b00000b59c783b */ /* 0x000fe20000004200 */
[----:B------:R-:W-:Y:S01]  /*1daa0*/  PRMT R177, R178, 0x7632, R177 ;  /* 0x00007632b2b17816 */ /* 0x000fe200000000b1 */
[C---:B------:R-:W-:Y:S01]  /*1dab0*/  HMMA.16816.F32.BF16 R8, R144.reuse, R154, R8 ;  /* 0x0000009a9008723c */ /* 0x040fe20000041808 */
[C---:B------:R-:W-:Y:S03]  /*1dac0*/  LOP3.LUT R2, R3.reuse, 0xff, RZ, 0xc0, !PT ;  /* 0x000000ff03027812 */ /* 0x040fe600078ec0ff */
[----:B------:R-:W-:Y:S02]  /*1dad0*/  LOP3.LUT R134, R3, 0xffff, RZ, 0xc0, !PT ;  /* 0x0000ffff03867812 */ /* 0x000fe400078ec0ff */
[----:B------:R-:W3:Y:S01]  /*1dae0*/  LDSM.16.MT88.4 R152, [R180+0x1b000] ;  /* 0x01b00000b498783b */ /* 0x000ee20000004200 */
[----:B------:R-:W-:Y:S01]  /*1daf0*/  ISETP.GE.U32.AND P6, PT, R222, R2, PT ;  /* 0x00000002de00720c */ /* 0x000fe20003fc6070 */
[C---:B-1----:R-:W-:Y:S01]  /*1db00*/  HMMA.16816.F32.BF16 R12, R144.reuse, R148, R12 ;  /* 0x00000094900c723c */ /* 0x042fe2000004180c */
[----:B------:R-:W-:Y:S03]  /*1db10*/  SHF.R.U32.HI R134, RZ, 0x8, R134 ;  /* 0x00000008ff867819 */ /* 0x000fe60000011686 */
[----:B------:R-:W-:Y:S02]  /*1db20*/  LOP3.LUT R2, R208, 0xffff, RZ, 0xc0, !PT ;  /* 0x0000ffffd0027812 */ /* 0x000fe400078ec0ff */
[----:B------:R1:W4:Y:S01]  /*1db30*/  LDL.S16 R225, [R1+0x10] ;  /* 0x0000100001e17983 */ /* 0x0003220000100600 */
[----:B------:R-:W-:Y:S01]  /*1db40*/  LOP3.LUT R134, R134, 0xffff, RZ, 0xc0, !PT ;  /* 0x0000ffff86867812 */ /* 0x000fe200078ec0ff */
[C---:B------:R-:W-:Y:S01]  /*1db50*/  HMMA.16816.F32.BF16 R16, R144.reuse, R150, R16 ;  /* 0x000000969010723c */ /* 0x040fe20000041810 */
[----:B------:R-:W-:Y:S01]  /*1db60*/  SHF.R.U32.HI R135, RZ, 0x8, R2 ;  /* 0x00000008ff877819 */ /* 0x000fe20000011602 */
[----:B------:R-:W1:Y:S02]  /*1db70*/  LDSM.16.MT88.4 R148, [R183+0x1b000] ;  /* 0x01b00000b794783b */ /* 0x000e640000004200 */
[----:B------:R-:W-:Y:S01]  /*1db80*/  LOP3.LUT R2, R209, UR29, R166, 0x96, !PT ;  /* 0x0000001dd1027c12 */ /* 0x000fe2000f8e96a6 */
[----:B------:R-:W-:Y:S01]  /*1db90*/  @!P6 HFMA2.BF16_V2 R251, -RZ.H0_H0, RZ.H0_H0, -R178.H0_H0 ;  /* 0x200000fffffbe231 */ /* 0x000fe200003409b2 */
[----:B------:R-:W-:Y:S02]  /*1dba0*/  UMOV UR29, UR23 ;  /* 0x00000017001d7c82 */ /* 0x000fe40008000000 */
[C---:B-----5:R-:W-:Y:S02]  /*1dbb0*/  HMMA.16816.F32.BF16 R20, R144.reuse, R136, R20 ;  /* 0x000000889014723c */ /* 0x060fe40000041814 */
[----:B------:R1:W5:Y:S04]  /*1dbc0*/  LDL.S16 R224, [R1+0xc] ;  /* 0x00000c0001e07983 */ /* 0x0003680000100600 */
[----:B------:R1:W5:Y:S02]  /*1dbd0*/  LDL.S16 R223, [R1] ;  /* 0x0000000001df7983 */ /* 0x0003640000100600 */
[C---:B------:R-:W-:Y:S02]  /*1dbe0*/  HMMA.16816.F32.BF16 R24, R144.reuse, R138, R24 ;  /* 0x0000008a9018723c */ /* 0x040fe40000041818 */
[----:B------:R-:W1:Y:S06]  /*1dbf0*/  LDSM.16.MT88.4 R136, [R182+0x1b000] ;  /* 0x01b00000b688783b */ /* 0x000e6c0000004200 */
[C---:B--2---:R-:W-:Y:S02]  /*1dc00*/  HMMA.16816.F32.BF16 R28, R144.reuse, R140, R28 ;  /* 0x0000008c901c723c */ /* 0x044fe4000004181c */
[----:B------:R-:W-:Y:S06]  /*1dc10*/  STG.E.U16 [R212.64+0x52], R186 ;  /* 0x000052bad4007986 */ /* 0x000fec000c101518 */
        /* <DEDUP_REMOVED lines=20> */
[----:B------:R-:W-:Y:S03]  /*1dd60*/  LOP3.LUT R152, R208, 0xff, RZ, 0xc0, !PT ;  /* 0x000000ffd0987812 */ /* 0x000fe600078ec0ff */
[----:B------:R-:W-:Y:S02]  /*1dd70*/  @!P1 PRMT R0, R153, 0x5410, RZ ;  /* 0x0000541099009816 */ /* 0x000fe400000000ff */
[----:B------:R-:W-:Y:S02]  /*1dd80*/  ISETP.GE.U32.AND P1, PT, R222, R134, PT ;  /* 0x00000086de00720c */ /* 0x000fe40003f26070 */
[C---:B------:R-:W-:Y:S01]  /*1dd90*/  HMMA.16816.F32.BF16 R84, R144.reuse, R156, R84 ;  /* 0x0000009c9054723c */ /* 0x040fe20000041854 */
[----:B------:R-:W-:Y:S01]  /*1dda0*/  STG.E.U16 [R212.64+0x50], R0 ;  /* 0x00005000d4007986 */ /* 0x000fe2000c101518 */
[----:B------:R-:W3:Y:S02]  /*1ddb0*/  MUFU.EX2 R156, R240 ;  /* 0x000000f0009c7308 */ /* 0x000ee40000000800 */
[----:B------:R-:W-:Y:S02]  /*1ddc0*/  LOP3.LUT R154, R2, 0xff, RZ, 0xc0, !PT ;  /* 0x000000ff029a7812 */ /* 0x000fe400078ec0ff */
[----:B------:R-:W-:Y:S02]  /*1ddd0*/  SHF.R.U32.HI R155, RZ, 0x18, R3 ;  /* 0x00000018ff9b7819 */ /* 0x000fe40000011603 */
[C---:B------:R-:W-:Y:S01]  /*1dde0*/  HMMA.16816.F32.BF16 R88, R144.reuse, R158, R88 ;  /* 0x0000009e9058723c */ /* 0x040fe20000041858 */
[--C-:B------:R-:W-:Y:S02]  /*1ddf0*/  SHF.R.U32.HI R153, RZ, 0x18, R208.reuse ;  /* 0x00000018ff997819 */ /* 0x100fe400000116d0 */
[----:B------:R-:W-:Y:S01]  /*1de00*/  ISETP.GE.U32.AND P0, PT, R222, R155, PT ;  /* 0x0000009bde00720c */ /* 0x000fe20003f06070 */
[----:B------:R-:W2:Y:S01]  /*1de10*/  MUFU.EX2 R134, R241 ;  /* 0x000000f100867308 */ /* 0x000ea20000000800 */
[----:B------:R-:W-:Y:S02]  /*1de20*/  PRMT R170, R152, 0x5410, R135 ;  /* 0x0000541098aa7816 */ /* 0x000fe40000000087 */
[----:B------:R-:W-:Y:S01]  /*1de30*/  SHF.R.U32.HI R152, RZ, 0x10, R208 ;  /* 0x00000010ff987819 */ /* 0x000fe200000116d0 */
[C---:B-1----:R-:W-:Y:S01]  /*1de40*/  HMMA.16816.F32.BF16 R92, R144.reuse, R148, R92 ;  /* 0x00000094905c723c */ /* 0x042fe2000004185c */
[----:B------:R-:W-:Y:S03]  /*1de50*/  LOP3.LUT R135, R2, 0xffff, RZ, 0xc0, !PT ;  /* 0x0000ffff02877812 */ /* 0x000fe600078ec0ff */
[----:B------:R-:W-:Y:S01]  /*1de60*/  LOP3.LUT R152, R152, 0xff, RZ, 0xc0, !PT ;  /* 0x000000ff98987812 */ /* 0x000fe200078ec0ff */
[--C-:B------:R-:W-:Y:S01]  /*1de70*/  HSET2.LE.AND R170, R170, R172.reuse, PT ;  /* 0x000000acaaaa7233 */ /* 0x100fe20003803000 */
[----:B------:R-:W-:Y:S02]  /*1de80*/  SHF.R.U32.HI R135, RZ, 0x8, R135 ;  /* 0x00000008ff877819 */ /* 0x000fe40000011687 */
[C---:B------:R-:W-:Y:S01]  /*1de90*/  HMMA.16816.F32.BF16 R96, R144.reuse, R150, R96 ;  /* 0x000000969060723c */ /* 0x040fe20000041860 */
[----:B------:R-:W1:Y:S03]  /*1dea0*/  LDSM.16.MT88.4 R148, [R183+0x1f000] ;  /* 0x01f00000b794783b */ /* 0x000e660000004200 */
[----:B------:R-:W-:Y:S01]  /*1deb0*/  PRMT R168, R154, 0x5410, R135 ;  /* 0x000054109aa87816 */ /* 0x000fe20000000087 */
[----:B---3--:R-:W-:Y:S01]  /*1dec0*/  FADD.FTZ R221, R156, R221 ;  /* 0x000000dd9cdd7221 */ /* 0x008fe20000010000 */
[----:B------:R-:W-:Y:S02]  /*1ded0*/  PRMT R171, R152, 0x5410, R153 ;  /* 0x0000541098ab7816 */ /* 0x000fe40000000099 */
[C---:B------:R-:W-:Y:S01]  /*1dee0*/  HMMA.16816.F32.BF16 R100, R144.reuse, R136, R100 ;  /* 0x000000889064723c */ /* 0x040fe20000041864 */
[----:B------:R-:W-:Y:S03]  /*1def0*/  LDSM.16.MT88.4 R152, [R181+0x19800] ;  /* 0x01980000b598783b */ /* 0x000fe60000004200 */
[--C-:B------:R-:W-:Y:S01]  /*1df00*/  HSET2.LE.AND R168, R168, R172.reuse, PT ;  /* 0x000000aca8a87233 */ /* 0x100fe20003803000 */
[----:B------:R-:W-:Y:S01]  /*1df10*/  SHF.R.U32.HI R135, RZ, 0x18, R2 ;  /* 0x00000018ff877819 */ /* 0x000fe20000011602 */
[--C-:B------:R-:W-:Y:S01]  /*1df20*/  HSET2.LE.AND R171, R171, R172.reuse, PT ;  /* 0x000000acabab7233 */ /* 0x100fe20003803000 */
[----:B------:R-:W-:Y:S01]  /*1df30*/  SHF.R.U32.HI R3, RZ, 0x10, R3 ;  /* 0x00000010ff037819 */ /* 0x000fe20000011603 */
[C---:B------:R-:W-:Y:S01]  /*1df40*/  HMMA.16816.F32.BF16 R104, R144.reuse, R138, R104 ;  /* 0x0000008a9068723c */ /* 0x040fe20000041868 */
[----:B------:R-:W3:Y:S03]  /*1df50*/  LDSM.16.MT88.4 R136, [R182+0x1f000] ;  /* 0x01f00000b688783b */ /* 0x000ee60000004200 */
[----:B--2---:R-:W-:Y:S01]  /*1df60*/  FADD.FTZ R220, R134, R220 ;  /* 0x000000dc86dc7221 */ /* 0x004fe20000010000 */
[----:B------:R-:W-:Y:S03]  /*1df70*/  F2FP.BF16.PACK_AB R134, R218, R134 ;  /* 0x00000086da86723e */ /* 0x000fe600000010ff */
[C---:B------:R-:W-:Y:S07]  /*1df80*/  HMMA.16816.F32.BF16 R108, R144.reuse, R140, R108 ;  /* 0x0000008c906c723c */ /* 0x040fee000004186c */
[----:B------:R-:W-:Y:S01]  /*1df90*/  SHF.R.U32.HI R140, RZ, 0x10, R2 ;  /* 0x00000010ff8c7819 */ /* 0x000fe20000011602 */
[C---:B------:R-:W-:Y:S04]  /*1dfa0*/  HMMA.16816.F32.BF16 R112, R144.reuse, R142, R112 ;  /* 0x0000008e9070723c */ /* 0x040fe80000041870 */
[----:B------:R-:W-:Y:S02]  /*1dfb0*/  LOP3.LUT R2, R140, 0xff, RZ, 0xc0, !PT ;  /* 0x000000ff8c027812 */ /* 0x000fe400078ec0ff */
[----:B------:R-:W-:Y:S02]  /*1dfc0*/  PRMT R140, R178, 0x5410, R177 ;  /* 0x00005410b28c7816 */ /* 0x000fe400000000b1 */
[----:B------:R-:W-:Y:S01]  /*1dfd0*/  @!P6 PRMT R178, R251, 0x5410, RZ ;  /* 0x00005410fbb2e816 */ /* 0x000fe200000000ff */
[C---:B-1----:R-:W-:Y:S03]  /*1dfe0*/  HMMA.16816.F32.BF16 R116, R144.reuse, R148, R116 ;  /* 0x000000949074723c */ /* 0x042fe60000041874 */
[----:B------:R-:W-:Y:S01]  /*1dff0*/  LOP3.LUT R168, R168, R140, RZ, 0xc0, !PT ;  /* 0x0000008ca8a87212 */ /* 0x000fe200078ec0ff */
[----:B------:R-:W-:Y:S01]  /*1e000*/  STG.E.U16 [R210.64+0x60], R178 ;  /* 0x000060b2d2007986 */ /* 0x000fe2000c101518 */
[--C-:B------:R-:W-:Y:S02]  /*1e010*/  PRMT R169, R2, 0x5410, R135.reuse ;  /* 0x0000541002a97816 */ /* 0x100fe40000000087 */
[----:B------:R-:W-:Y:S01]  /*1e020*/  LOP3.LUT R2, R3, 0xff, RZ, 0xc0, !PT ;  /* 0x000000ff03027812 */ /* 0x000fe200078ec0ff */
[C---:B------:R-:W-:Y:S01]  /*1e030*/  HMMA.16816.F32.BF16 R120, R144.reuse, R150, R120 ;  /* 0x000000969078723c */ /* 0x040fe20000041878 */
[----:B------:R-:W1:Y:S02]  /*1e040*/  LDSM.16.MT88.4 R140, [R183+0x19800] ;  /* 0x01980000b78c783b */ /* 0x000e640000004200 */
[----:B------:R-:W-:Y:S01]  /*1e050*/  ISETP.GE.U32.AND P6, PT, R222, R2, PT ;  /* 0x00000002de00720c */ /* 0x000fe20003fc6070 */
[----:B------:R-:W-:Y:S01]  /*1e060*/  HSET2.LE.AND R169, R169, R172, PT ;  /* 0x000000aca9a97233 */ /* 0x000fe20003803000 */
[----:B------:R-:W-:Y:S02]  /*1e070*/  PRMT R135, R176, 0x7632, R135 ;  /* 0x00007632b0877816 */ /* 0x000fe40000000087 */
[----:B------:R-:W-:Y:S01]  /*1e080*/  F2FP.BF16.PACK_AB R2, R219, R156 ;  /* 0x0000009cdb02723e */ /* 0x000fe200000010ff */
[C---:B---3--:R-:W-:Y:S01]  /*1e090*/  HMMA.16816.F32.BF16 R124, R144.reuse, R136, R124 ;  /* 0x00000088907c723c */ /* 0x048fe2000004187c */
[----:B------:R-:W-:Y:S01]  /*1e0a0*/  PRMT R3, R134, 0x7632, R3 ;  /* 0x0000763286037816 */ /* 0x000fe20000000003 */
[----:B------:R-:W-:Y:S02]  /*1e0b0*/  LDSM.16.MT88.4 R172, [R180+0x1b800] ;  /* 0x01b80000b4ac783b */ /* 0x000fe40000004200 */
[----:B------:R-:W-:Y:S03]  /*1e0c0*/  PRMT R0, R2, 0x7632, R0 ;  /* 0x0000763202007816 */ /* 0x000fe60000000000 */
[----:B------:R-:W-:Y:S01]  /*1e0d0*/  PRMT R136, R176, 0x5410, R135 ;  /* 0x00005410b0887816 */ /* 0x000fe20000000087 */
[----:B------:R-:W-:Y:S04]  /*1e0e0*/  HMMA.16816.F32.BF16 R128, R144, R138, R128 ;  /* 0x0000008a9080723c */ /* 0x000fe80000041880 */
[----:B------:R-:W-:Y:S02]  /*1e0f0*/  LOP3.LUT R169, R169, R136, RZ, 0xc0, !PT ;  /* 0x00000088a9a97212 */ /* 0x000fe400078ec0ff */
[----:B------:R-:W-:Y:S06]  /*1e100*/  PRMT R136, R2, 0x5410, R0 ;  /* 0x0000541002887816 */ /* 0x000fec0000000000 */
[----:B------:R-:W-:Y:S02]  /*1e110*/  LOP3.LUT R170, R170, R136, RZ, 0xc0, !PT ;  /* 0x00000088aaaa7212 */ /* 0x000fe400078ec0ff */
[----:B------:R-:W-:Y:S04]  /*1e120*/  PRMT R136, R134, 0x5410, R3 ;  /* 0x0000541086887816 */ /* 0x000fe80000000003 */
[----:B------:R-:W-:Y:S02]  /*1e130*/  LOP3.LUT R171, R171, R136, RZ, 0xc0, !PT ;  /* 0x00000088abab7212 */ /* 0x000fe400078ec0ff */
[----:B------:R-:W2:Y:S05]  /*1e140*/  LDSM.16.MT88.4 R136, [R182+0x19800] ;  /* 0x01980000b688783b */ /* 0x000eaa0000004200 */
[C---:B------:R-:W-:Y:S03]  /*1e150*/  HMMA.16816.F32.BF16 R164, R168.reuse, R160, R4 ;  /* 0x000000a0a8a4723c */ /* 0x040fe60000041804 */
[----:B------:R-:W3:Y:S05]  /*1e160*/  LDSM.16.MT88.4 R4, [R181+0x1b800] ;  /* 0x01b80000b504783b */ /* 0x000eea0000004200 */
[C---:B------:R-:W-:Y:S03]  /*1e170*/  HMMA.16816.F32.BF16 R160, R168.reuse, R162, R8 ;  /* 0x000000a2a8a0723c */ /* 0x040fe60000041808 */
[----:B------:R-:W3:Y:S05]  /*1e180*/  LDSM.16.MT88.4 R8, [R183+0x1b800] ;  /* 0x01b80000b708783b */ /* 0x000eea0000004200 */
[C---:B------:R-:W-:Y:S03]  /*1e190*/  HMMA.16816.F32.BF16 R156, R168.reuse, R152, R12 ;  /* 0x00000098a89c723c */ /* 0x040fe6000004180c */
[----:B------:R-:W3:Y:S05]  /*1e1a0*/  LDSM.16.MT88.4 R12, [R182+0x1b800] ;  /* 0x01b80000b60c783b */ /* 0x000eea0000004200 */
[C---:B------:R-:W-:Y:S03]  /*1e1b0*/  HMMA.16816.F32.BF16 R152, R168.reuse, R154, R16 ;  /* 0x0000009aa898723c */ /* 0x040fe60000041810 */
[----:B------:R-:W3:Y:S01]  /*1e1c0*/  LDSM.16.MT88.4 R16, [R180+0x1d800] ;  /* 0x01d80000b410783b */ /* 0x000ee20000004200 */
[----:B----4-:R-:W-:Y:S04]  /*1e1d0*/  @!P1 HFMA2.BF16_V2 R226, -RZ.H0_H0, RZ.H0_H0, -R177.H0_H0 ;  /* 0x200000ffffe29231 */ /* 0x010fe800003409b1 */
[C---:B-1----:R-:W-:Y:S03]  /*1e1e0*/  HMMA.16816.F32.BF16 R148, R168.reuse, R140, R20 ;  /* 0x0000008ca894723c */ /* 0x042fe60000041814 */
[----:B------:R-:W1:Y:S05]  /*1e1f0*/  LDSM.16.MT88.4 R20, [R181+0x1d800] ;  /* 0x01d80000b514783b */ /* 0x000e6a0000004200 */
[C---:B------:R-:W-:Y:S03]  /*1e200*/  HMMA.16816.F32.BF16 R144, R168.reuse, R142, R24 ;  /* 0x0000008ea890723c */ /* 0x040fe60000041818 */
[----:B------:R-:W4:Y:S05]  /*1e210*/  LDSM.16.MT88.4 R24, [R183+0x1d800] ;  /* 0x01d80000b718783b */ /* 0x000f2a0000004200 */
[C---:B--2---:R-:W-:Y:S01]  /*1e220*/  HMMA.16816.F32.BF16 R140, R168.reuse, R136, R28 ;  /* 0x00000088a88c723c */ /* 0x044fe2000004181c */
[----:B------:R-:W-:Y:S02]  /*1e230*/  @!P6 HFMA2.BF16_V2 R225, -RZ.H0_H0, RZ.H0_H0, -R176.H0_H0 ;  /* 0x200000ffffe1e231 */ /* 0x000fe400003409b0 */
[----:B------:R-:W-:Y:S04]  /*1e240*/  @!P1 STL.S16 [R1+0x4], R226 ;  /* 0x000004e201009387 */ /* 0x000fe80000100600 */
[----:B------:R-:W-:Y:S01]  /*1e250*/  @!P6 STL.S16 [R1+0x10], R225 ;  /* 0x000010e10100e387 */ /* 0x000fe20000100600 */
[C---:B------:R-:W-:Y:S01]  /*1e260*/  HMMA.16816.F32.BF16 R136, R168.reuse, R138, R32 ;  /* 0x0000008aa888723c */ /* 0x040fe20000041820 */
[----:B-----5:R-:W-:Y:S07]  /*1e270*/  @!P0 HFMA2.BF16_V2 R224, -RZ.H0_H0, RZ.H0_H0, -R135.H0_H0 ;  /* 0x200000ffffe08231 */ /* 0x020fee0000340987 */
[C---:B------:R-:W-:Y:S01]  /*1e280*/  HMMA.16816.F32.BF16 R36, R168.reuse, R172, R36 ;  /* 0x000000aca824723c */ /* 0x040fe20000041824 */
[----:B------:R-:W-:Y:S07]  /*1e290*/  @!P0 STL.S16 [R1+0xc], R224 ;  /* 0x00000ce001008387 */ /* 0x000fee0000100600 */
[C---:B------:R-:W-:Y:S08]  /*1e2a0*/  HMMA.16816.F32.BF16 R40, R168.reuse, R174, R40 ;  /* 0x000000aea828723c */ /* 0x040ff00000041828 */
[C---:B---3--:R-:W-:Y:S08]  /*1e2b0*/  HMMA.16816.F32.BF16 R44, R168.reuse, R4, R44 ;  /* 0x00000004a82c723c */ /* 0x048ff0000004182c */
        /* <DEDUP_REMOVED lines=8> */
[C---:B------:R-:W-:Y:S08]  /*1e340*/  HMMA.16816.F32.BF16 R68, R168.reuse, R16, R68 ;  /* 0x00000010a844723c */ /* 0x040ff00000041844 */
[C---:B------:R-:W-:Y:S01]  /*1e350*/  HMMA.16816.F32.BF16 R72, R168.reuse, R18, R72 ;  /* 0x00000012a848723c */ /* 0x040fe20000041848 */
[----:B------:R-:W3:Y:S07]  /*1e360*/  LDSM.16.MT88.4 R16, [R183+0x1f800] ;  /* 0x01f80000b710783b */ /* 0x000eee0000004200 */
[C---:B-1----:R-:W-:Y:S07]  /*1e370*/  HMMA.16816.F32.BF16 R76, R168.reuse, R20, R76 ;  /* 0x00000014a84c723c */ /* 0x042fee000004184c */
[----:B------:R-:W-:Y:S01]  /*1e380*/  PRMT R21, R226, 0x7610, R21 ;  /* 0x00007610e2157816 */ /* 0x000fe20000000015 */
[C---:B------:R-:W-:Y:S01]  /*1e390*/  HMMA.16816.F32.BF16 R80, R168.reuse, R22, R80 ;  /* 0x00000016a850723c */ /* 0x040fe20000041850 */
[----:B------:R-:W-:Y:S03]  /*1e3a0*/  LOP3.LUT R20, R208, 0xff, RZ, 0xc0, !PT ;  /* 0x000000ffd0147812 */ /* 0x000fe600078ec0ff */
[----:B------:R-:W-:Y:S02]  /*1e3b0*/  @!P1 PRMT R177, R21, 0x5410, RZ ;  /* 0x0000541015b19816 */ /* 0x000fe400000000ff */
[----:B------:R-:W-:Y:S02]  /*1e3c0*/  ISETP.GE.U32.AND P1, PT, R222, R20, PT ;  /* 0x00000014de00720c */ /* 0x000fe40003f26070 */
[C---:B----4-:R-:W-:Y:S01]  /*1e3d0*/  HMMA.16816.F32.BF16 R84, R168.reuse, R24, R84 ;  /* 0x00000018a854723c */ /* 0x050fe20000041854 */
[----:B------:R-:W1:Y:S06]  /*1e3e0*/  LDSM.16.MT88.4 R20, [R182+0x1f800] ;  /* 0x01f80000b614783b */ /* 0x000e6c0000004200 */
[----:B------:R-:W-:Y:S01]  /*1e3f0*/  PRMT R24, R225, 0x7610, R24 ;  /* 0x00007610e1187816 */ /* 0x000fe20000000018 */
[C---:B------:R-:W-:Y:S01]  /*1e400*/  HMMA.16816.F32.BF16 R88, R168.reuse, R26, R88 ;  /* 0x0000001aa858723c */ /* 0x040fe20000041858 */
[----:B------:R-:W-:Y:S03]  /*1e410*/  STG.E.U16 [R210.64+0x62], R177 ;  /* 0x000062b1d2007986 */ /* 0x000fe6000c101518 */
[----:B------:R-:W-:Y:S01]  /*1e420*/  @!P1 HFMA2.BF16_V2 R223, -RZ.H0_H0, RZ.H0_H0, -R2.H0_H0 ;  /* 0x200000ffffdf9231 */ /* 0x000fe20000340902 */
[----:B------:R-:W-:Y:S03]  /*1e430*/  @!P6 PRMT R176, R24, 0x5410, RZ ;  /* 0x0000541018b0e816 */ /* 0x000fe600000000ff */
[C---:B--2---:R-:W-:Y:S01]  /*1e440*/  HMMA.16816.F32.BF16 R92, R168.reuse, R4, R92 ;  /* 0x00000004a85c723c */ /* 0x044fe2000004185c */
[----:B------:R-:W-:Y:S04]  /*1e450*/  @!P1 STL.S16 [R1], R223 ;  /* 0x000000df01009387 */ /* 0x000fe80000100600 */
[----:B------:R-:W-:Y:S02]  /*1e460*/  STG.E.U16 [R212.64+0x60], R176 ;  /* 0x000060b0d4007986 */ /* 0x000fe4000c101518 */
[----:B------:R-:W-:Y:S01]  /*1e470*/  LOP3.LUT R4, R208, 0xffff, RZ, 0xc0, !PT ;  /* 0x0000ffffd0047812 */ /* 0x000fe200078ec0ff */
[C---:B------:R-:W-:Y:S01]  /*1e480*/  HMMA.16816.F32.BF16 R96, R168.reuse, R6, R96 ;  /* 0x00000006a860723c */ /* 0x040fe20000041860 */
[--C-:B------:R-:W-:Y:S03]  /*1e490*/  SHF.R.U32.HI R5, RZ, 0x10, R208.reuse ;  /* 0x00000010ff057819 */ /* 0x100fe600000116d0 */
[----:B------:R-:W-:Y:S02]  /*1e4a0*/  SHF.R.U32.HI R208, RZ, 0x18, R208 ;  /* 0x00000018ffd07819 */ /* 0x000fe400000116d0 */
[----:B------:R-:W-:Y:S02]  /*1e4b0*/  LOP3.LUT R5, R5, 0xff, RZ, 0xc0, !PT ;  /* 0x000000ff05057812 */ /* 0x000fe400078ec0ff */
[C---:B---3--:R-:W-:Y:S01]  /*1e4c0*/  HMMA.16816.F32.BF16 R100, R168.reuse, R8, R100 ;  /* 0x00000008a864723c */ /* 0x048fe20000041864 */
[----:B------:R-:W-:Y:S02]  /*1e4d0*/  PRMT R7, R224, 0x7610, R7 ;  /* 0x00007610e0077816 */ /* 0x000fe40000000007 */
[----:B------:R-:W-:Y:S02]  /*1e4e0*/  ISETP.GE.U32.AND P6, PT, R222, R5, PT ;  /* 0x00000005de00720c */ /* 0x000fe40003fc6070 */
[----:B------:R-:W-:Y:S02]  /*1e4f0*/  @!P0 PRMT R135, R7, 0x5410, RZ ;  /* 0x0000541007878816 */ /* 0x000fe400000000ff */
[----:B------:R-:W-:Y:S01]  /*1e500*/  PRMT R6, R223, 0x7610, R6 ;  /* 0x00007610df067816 */ /* 0x000fe20000000006 */
[C---:B------:R-:W-:Y:S01]  /*1e510*/  HMMA.16816.F32.BF16 R104, R168.reuse, R10, R104 ;  /* 0x0000000aa868723c */ /* 0x040fe20000041868 */
[----:B------:R-:W-:Y:S01]  /*1e520*/  SHF.R.U32.HI R4, RZ, 0x8, R4 ;  /* 0x00000008ff047819 */ /* 0x000fe20000011604 */
[----:B------:R-:W-:Y:S02]  /*1e530*/  STG.E.U16 [R212.64+0x62], R135 ;  /* 0x00006287d4007986 */ /* 0x000fe4000c101518 */
[----:B------:R-:W-:Y:S02]  /*1e540*/  @!P1 PRMT R2, R6, 0x5410, RZ ;  /* 0x0000541006029816 */ /* 0x000fe400000000ff */
[----:B------:R-:W-:Y:S02]  /*1e550*/  ISETP.GE.U32.AND P1, PT, R222, R208, PT ;  /* 0x000000d0de00720c */ /* 0x000fe40003f26070 */
[C---:B-----5:R-:W-:Y:S01]  /*1e560*/  HMMA.16816.F32.BF16 R108, R168.reuse, R12, R108 ;  /* 0x0000000ca86c723c */ /* 0x060fe2000004186c */
[----:B------:R-:W-:Y:S01]  /*1e570*/  LOP3.LUT R4, R4, 0xffff, RZ, 0xc0, !PT ;  /* 0x0000ffff04047812 */ /* 0x000fe200078ec0ff */
[----:B------:R2:W-:Y:S02]  /*1e580*/  STG.E.U16 [R210.64+0x70], R2 ;  /* 0x00007002d2007986 */ /* 0x0005e4000c101518 */
[----:B------:R-:W-:Y:S01]  /*1e590*/  @!P6 HFMA2.BF16_V2 R249, -RZ.H0_H0, RZ.H0_H0, -R134.H0_H0 ;  /* 0x200000fffff9e231 */ /* 0x000fe20000340986 */
[----:B------:R-:W-:Y:S03]  /*1e5a0*/  ISETP.GE.U32.AND P0, PT, R222, R4, PT ;  /* 0x00000004de00720c */ /* 0x000fe60003f06070 */
[C---:B------:R-:W-:Y:S01]  /*1e5b0*/  HMMA.16816.F32.BF16 R112, R168.reuse, R14, R112 ;  /* 0x0000000ea870723c */ /* 0x040fe20000041870 */
[----:B------:R-:W-:Y:S03]  /*1e5c0*/  @!P6 PRMT R134, R249, 0x5410, RZ ;  /* 0x00005410f986e816 */ /* 0x000fe600000000ff */
[----:B------:R-:W-:Y:S04]  /*1e5d0*/  @!P1 HFMA2.BF16_V2 R248, -RZ.H0_H0, RZ.H0_H0, -R3.H0_H0 ;  /* 0x200000fffff89231 */ /* 0x000fe80000340903 */
[C---:B------:R-:W-:Y:S01]  /*1e5e0*/  HMMA.16816.F32.BF16 R116, R168.reuse, R16, R116 ;  /* 0x00000010a874723c */ /* 0x040fe20000041874 */
[----:B------:R-:W-:Y:S03]  /*1e5f0*/  @!P1 PRMT R3, R248, 0x5410, RZ ;  /* 0x00005410f8039816 */ /* 0x000fe600000000ff */
[----:B------:R-:W-:Y:S04]  /*1e600*/  @!P0 HFMA2.BF16_V2 R250, -RZ.H0_H0, RZ.H0_H0, -R0.H0_H0 ;  /* 0x200000fffffa8231 */ /* 0x000fe80000340900 */
[C---:B------:R-:W-:Y:S01]  /*1e610*/  HMMA.16816.F32.BF16 R120, R168.reuse, R18, R120 ;  /* 0x00000012a878723c */ /* 0x040fe20000041878 */
[----:B------:R-:W-:Y:S02]  /*1e620*/  @!P0 PRMT R0, R250, 0x5410, RZ ;  /* 0x00005410fa008816 */ /* 0x000fe400000000ff */
[----:B------:R-:W-:Y:S01]  /*1e630*/  PLOP3.LUT P0, PT, PT, PT, UP0, 0x80, 0x0 ;  /* 0x000000000000781c */ /* 0x000fe20003f0f008 */
[----:B--2---:R-:W-:Y:S02]  /*1e640*/  IMAD.MOV.U32 R2, RZ, RZ, R133 ;  /* 0x000000ffff027224 */ /* 0x004fe400078e0085 */
[----:B------:R2:W-:Y:S02]  /*1e650*/  STG.E.U16 [R210.64+0x72], R0 ;  /* 0x00007200d2007986 */ /* 0x0005e4000c101518 */
[C---:B-1----:R-:W-:Y:S02]  /*1e660*/  HMMA.16816.F32.BF16 R124, R168.reuse, R20, R124 ;  /* 0x00000014a87c723c */ /* 0x042fe4000004187c */
[----:B------:R-:W-:Y:S04]  /*1e670*/  STG.E.U16 [R212.64+0x70], R134 ;  /* 0x00007086d4007986 */ /* 0x000fe8000c101518 */
[----:B------:R1:W-:Y:S02]  /*1e680*/  STG.E.U16 [R212.64+0x72], R3 ;  /* 0x00007203d4007986 */ /* 0x0003e4000c101518 */
[----:B------:R-:W-:Y:S01]  /*1e690*/  HMMA.16816.F32.BF16 R128, R168, R22, R128 ;  /* 0x00000016a880723c */ /* 0x000fe20000041880 */
[----:B--2---:R-:W-:Y:S04]  /*1e6a0*/  IADD3 R210, P1, R210, -0x80, RZ ;  /* 0xffffff80d2d27810 */ /* 0x004fe80007f3e0ff */
[----:B------:R-:W-:Y:S01]  /*1e6b0*/  IADD3.X R211, R211, -0x1, RZ, P1, !PT ;  /* 0xffffffffd3d37810 */ /* 0x000fe20000ffe4ff */
[----:B-1----:R-:W-:Y:S02]  /*1e6c0*/  FADD.FTZ R212, R219, R221 ;  /* 0x000000dddbd47221 */ /* 0x002fe40000010000 */
[----:B------:R-:W-:Y:S04]  /*1e6d0*/  FADD.FTZ R213, R218, R220 ;  /* 0x000000dcdad57221 */ /* 0x000fe80000010000 */
[----:B------:R-:W-:Y:S01]  /*1e6e0*/  IMAD.MOV.U32 R3, RZ, RZ, R132 ;  /* 0x000000ffff037224 */ /* 0x000fe200078e0084 */
[----:B------:R-:W-:-:S05]  /*1e6f0*/  @P0 BRA `(.L_x_1827) ;  /* 0xffffa92000000947 */ /* 0x000fca000383ffff */
.L_x_1826:
        /* <DEDUP_REMOVED lines=11> */
[----:B------:R-:W-:Y:S02]  /*1e7b0*/  @UP3 UIMAD.WIDE.U32 UR12, UR20, UR4, URZ ;  /* 0x00000004140c32a5 */ /* 0x000fe4000f8e003f */
[----:B------:R-:W-:Y:S02]  /*1e7c0*/  UMOV UR18, URZ ;  /* 0x0000003f00127c82 */ /* 0x000fe40008000000 */
[----:B------:R-:W-:-:S02]  /*1e7d0*/  @UP3 UIMAD UR7, UR20, UR5, UR13 ;  /* 0x00000005140732a4 */ /* 0x000fc4000f8e020d */
[----:B------:R-:W-:Y:S02]  /*1e7e0*/  UMOV UR19, URZ ;  /* 0x0000003f00137c82 */ /* 0x000fe40008000000 */
[----:B------:R-:W-:Y:S02]  /*1e7f0*/  ULDC.64 UR4, c[0x0][0x1e0] ;  /* 0x0000780000047ab9 */ /* 0x000fe40000000a00 */
[----:B------:R-:W-:Y:S01]  /*1e800*/  @UP1 ULDC UR13, c[0x0][0x210] ;  /* 0x00008400000d1ab9 */ /* 0x000fe20000000800 */
[----:B-1----:R-:W-:Y:S01]  /*1e810*/  FADD.FTZ R212, R0, R212 ;  /* 0x000000d400d47221 */ /* 0x002fe20000010000 */
[----:B--2---:R-:W-:Y:S02]  /*1e820*/  @!UP3 USHF.R.S32.HI UR11, URZ, 0x1f, UR6 ;  /* 0x0000001f3f0bb899 */ /* 0x004fe40008011406 */
[----:B------:R-:W-:Y:S01]  /*1e830*/  @!UP3 UIMAD.WIDE.U32 UR16, UR6, UR4, URZ ;  /* 0x000000040610b2a5 */ /* 0x000fe2000f8e003f */
[----:B---3--:R-:W-:Y:S01]  /*1e840*/  FADD.FTZ R213, R2, R213 ;  /* 0x000000d502d57221 */ /* 0x008fe20000010000 */
[----:B------:R-:W1:Y:S01]  /*1e850*/  SHFL.BFLY PT, R3, R212, 0x1, 0x1f ;  /* 0x0c201f00d4037f89 */ /* 0x000e6200000e0000 */
[----:B------:R-:W-:Y:S01]  /*1e860*/  MOV R2, 0x3f800000 ;  /* 0x3f80000000027802 */ /* 0x000fe20000000f00 */
[----:B------:R-:W-:Y:S01]  /*1e870*/  @!UP3 UIMAD UR11, UR11, UR4, URZ ;  /* 0x000000040b0bb2a4 */ /* 0x000fe2000f8e023f */
[----:B----4-:R-:W-:Y:S01]  /*1e880*/  SHF.R.S32.HI R175, RZ, 0x1f, R174 ;  /* 0x0000001fffaf7819 */ /* 0x010fe200000114ae */
[----:B------:R-:W2:Y:S01]  /*1e890*/  SHFL.BFLY PT, R0, R213, 0x1, 0x1f ;  /* 0x0c201f00d5007f89 */ /* 0x000ea200000e0000 */
[----:B------:R-:W-:-:S02]  /*1e8a0*/  ULDC.U8 UR4, c[0x0][0x328] ;  /* 0x0000ca0000047ab9 */ /* 0x000fc40000000000 */
[CC--:B------:R-:W-:Y:S01]  /*1e8b0*/  LEA.HI R5, R175.reuse, R174.reuse, RZ, 0x2 ;  /* 0x000000aeaf057211 */ /* 0x0c0fe200078f10ff */
[----:B------:R-:W-:Y:S01]  /*1e8c0*/  UISETP.NE.AND UP2, UPT, UR4, URZ, UPT ;  /* 0x0000003f0400728c */ /* 0x000fe2000bf45270 */
[----:B------:R-:W-:Y:S01]  /*1e8d0*/  LEA.HI R173, R175, R174, RZ, 0x5 ;  /* 0x000000aeafad7211 */ /* 0x000fe200078f28ff */
[----:B------:R-:W-:Y:S01]  /*1e8e0*/  @!UP3 UIMAD UR11, UR6, UR5, UR11 ;  /* 0x00000005060bb2a4 */ /* 0x000fe2000f8e020b */
[----:B------:R-:W-:Y:S01]  /*1e8f0*/  SHF.R.S32.HI R4, RZ, 0x1f, R5 ;  /* 0x0000001fff047819 */ /* 0x000fe20000011405 */
[----:B------:R-:W-:Y:S01]  /*1e900*/  UISETP.NE.OR UP4, UPT, UR9, URZ, !UP2 ;  /* 0x0000003f0900728c */ /* 0x000fe2000d785670 */
[----:B------:R-:W-:Y:S01]  /*1e910*/  SHF.R.S32.HI R6, RZ, 0x5, R173 ;  /* 0x00000005ff067819 */ /* 0x000fe200000114ad */
[----:B------:R-:W3:Y:S01]  /*1e920*/  S2UR UR9, SR_CTAID.X ;  /* 0x00000000000979c3 */ /* 0x000ee20000002500 */
[----:B------:R-:W-:Y:S02]  /*1e930*/  ULDC UR5, c[0x0][0x234] ;  /* 0x00008d0000057ab9 */ /* 0x000fe40000000800 */
[----:B------:R-:W-:-:S02]  /*1e940*/  @UP1 UIMAD UR13, UR13, UR8, URZ ;  /* 0x000000080d0d12a4 */ /* 0x000fc4000f8e023f */
[----:B------:R-:W-:Y:S02]  /*1e950*/  UISETP.NE.OR UP0, UPT, UR20, -0x1, UP4 ;  /* 0xffffffff1400788c */ /* 0x000fe4000a705670 */
[----:B------:R-:W-:Y:S02]  /*1e960*/  @!UP1 USEL UR13, UR8, UR5, !UP2 ;  /* 0x00000005080d9287 */ /* 0x000fe4000d000000 */
[----:B------:R-:W-:Y:S01]  /*1e970*/  ULDC UR4, c[0x0][0x1c0] ;  /* 0x0000700000047ab9 */ /* 0x000fe20000000800 */
[----:B-1----:R-:W-:Y:S01]  /*1e980*/  FADD.FTZ R212, R212, R3 ;  /* 0x00000003d4d47221 */ /* 0x002fe20000010000 */
[----:B------:R-:W-:Y:S01]  /*1e990*/  MOV R3, 0x3f800000 ;  /* 0x3f80000000037802 */ /* 0x000fe20000000f00 */
[----:B------:R-:W-:Y:S01]  /*1e9a0*/  @UP1 UMOV UR5, 0x1 ;  /* 0x0000000100051882 */ /* 0x000fe20000000000 */
[----:B--2---:R-:W-:Y:S02]  /*1e9b0*/  FADD.FTZ R213, R213, R0 ;  /* 0x00000000d5d57221 */ /* 0x004fe40000010000 */
[----:B------:R-:W-:Y:S01]  /*1e9c0*/  FSETP.NE.FTZ.AND P4, PT, R212, RZ, PT ;  /* 0x000000ffd400720b */ /* 0x000fe20003f95000 */
[----:B------:R-:W-:Y:S01]  /*1e9d0*/  @!UP1 UIMAD UR5, UR13, UR4, URZ ;  /* 0x000000040d0592a4 */ /* 0x000fe2000f8e023f */
[----:B------:R-:W-:Y:S01]  /*1e9e0*/  SHF.R.S32.HI R0, RZ, 0x2, R5 ;  /* 0x00000002ff007819 */ /* 0x000fe20000011405 */
[----:B------:R-:W-:Y:S01]  /*1e9f0*/  @UP1 ULDC UR14, c[0x0][0x210] ;  /* 0x00008400000e1ab9 */ /* 0x000fe20000000800 */
[----:B------:R-:W-:Y:S01]  /*1ea00*/  FSETP.NE.FTZ.AND P3, PT, R213, RZ, PT ;  /* 0x000000ffd500720b */ /* 0x000fe20003f75000 */
[----:B------:R-:W-:Y:S01]  /*1ea10*/  UIMAD UR5, UR6, UR5, URZ ;  /* 0x00000005060572a4 */ /* 0x000fe2000f8e023f */
[----:B------:R-:W-:Y:S01]  /*1ea20*/  LEA.HI R4, R4, R0, RZ, 0x3 ;  /* 0x0000000004047211 */ /* 0x000fe200078f18ff */
[----:B------:R-:W-:Y:S01]  /*1ea30*/  @!UP1 UMOV UR14, 0x1 ;  /* 0x00000001000e9882 */ /* 0x000fe20000000000 */
[----:B------:R-:W-:Y:S01]  /*1ea40*/  LOP3.LUT R5, R5, 0x3ffffffc, RZ, 0xc0, !PT ;  /* 0x3ffffffc05057812 */ /* 0x000fe200078ec0ff */
[----:B------:R-:W-:Y:S01]  /*1ea50*/  @!UP0 UIMAD UR20, UR6, UR8, URZ ;  /* 0x00000008061482a4 */ /* 0x000fe2000f8e023f */
[----:B------:R-:W-:Y:S01]  /*1ea60*/  LOP3.LUT R4, R4, 0xfffffff8, RZ, 0xc0, !PT ;  /* 0xfffffff804047812 */ /* 0x000fe200078ec0ff */
[----:B---3--:R-:W-:Y:S01]  /*1ea70*/  UIMAD UR4, UR9, UR14, URZ ;  /* 0x0000000e090472a4 */ /* 0x008fe2000f8e023f */
[----:B------:R-:W-:Y:S01]  /*1ea80*/  IADD3 R5, -R5, R174, RZ ;  /* 0x000000ae05057210 */ /* 0x000fe20007ffe1ff */
[----:B------:R-:W1:Y:S01]  /*1ea90*/  @P4 MUFU.RCP R2, R212 ;  /* 0x000000d400024308 */ /* 0x000e620000001000 */
[----:B------:R-:W-:Y:S01]  /*1eaa0*/  IADD3 R18, R0, -R4, RZ ;  /* 0x8000000400127210 */ /* 0x000fe20007ffe0ff */
[----:B------:R-:W-:Y:S01]  /*1eab0*/  USEL UR5, UR5, URZ, UP4 ;  /* 0x0000003f05057287 */ /* 0x000fe2000a000000 */
[----:B------:R-:W-:Y:S01]  /*1eac0*/  LEA R172, R6, R5, 0x9 ;  /* 0x0000000506ac7211 */ /* 0x000fe200078e48ff */
[----:B------:R-:W-:Y:S01]  /*1ead0*/  USHF.L.U32 UR4, UR4, 0x7, URZ ;  /* 0x0000000704047899 */ /* 0x000fe2000800063f */
[----:B------:R-:W-:Y:S01]  /*1eae0*/  R2P PR, R18, 0x6 ;  /* 0x0000000612007804 */ /* 0x000fe20000000000 */
[----:B------:R-:W-:-:S02]  /*1eaf0*/  UIMAD UR13, UR10, UR13, UR5 ;  /* 0x0000000d0a0d72a4 */ /* 0x000fc4000f8e0205 */
[----:B------:R-:W2:Y:S01]  /*1eb00*/  @P3 MUFU.RCP R3, R213 ;  /* 0x000000d500033308 */ /* 0x000ea20000001000 */
[----:B------:R-:W-:Y:S02]  /*1eb10*/  @!UP4 UMOV UR18, UR20 ;  /* 0x000000140012cc82 */ /* 0x000fe40008000000 */
[----:B------:R-:W-:Y:S02]  /*1eb20*/  USHF.R.S32.HI UR5, URZ, 0x1f, UR4 ;  /* 0x0000001f3f057899 */ /* 0x000fe40008011404 */
[----:B------:R-:W-:Y:S02]  /*1eb30*/  @!UP4 USHF.R.S32.HI UR19, URZ, 0x1f, UR20 ;  /* 0x0000001f3f13c899 */ /* 0x000fe40008011414 */
[----:B------:R-:W-:Y:S01]  /*1eb40*/  USHF.R.S32.HI UR6, URZ, 0x1f, UR13 ;  /* 0x0000001f3f067899 */ /* 0x000fe2000801140d */
[----:B-1----:R-:W-:Y:S01]  /*1eb50*/  FMUL.FTZ R2, R2, c[0x0][0x2dc] ;  /* 0x0000b70002027a20 */ /* 0x002fe20000410000 */
[----:B------:R-:W-:Y:S02]  /*1eb60*/  UIADD3 UR4, UP1, UP0, UR4, UR18, UR13 ;  /* 0x0000001204047290 */ /* 0x000fe4000f83e00d */
[----:B------:R-:W-:Y:S01]  /*1eb70*/  @!UP3 UIADD3 UR7, UR17, UR11, URZ ;  /* 0x0000000b1107b290 */ /* 0x000fe2000fffe03f */
[C---:B------:R-:W-:Y:S01]  /*1eb80*/  FMUL.FTZ R171, R2.reuse, R164 ;  /* 0x000000a402ab7220 */ /* 0x040fe20000410000 */
[----:B------:R-:W-:Y:S01]  /*1eb90*/  UIADD3.X UR5, UR5, UR19, UR6, UP1, UP0 ;  /* 0x0000001305057290 */ /* 0x000fe20008fe0406 */
[----:B------:R-:W-:Y:S01]  /*1eba0*/  FMUL.FTZ R4, R2, R165 ;  /* 0x000000a502047220 */ /* 0x000fe20000410000 */
[----:B------:R-:W-:Y:S01]  /*1ebb0*/  @!UP3 UMOV UR12, UR16 ;  /* 0x00000010000cbc82 */ /* 0x000fe20008000000 */
[----:B--2---:R-:W-:-:S02]  /*1ebc0*/  FMUL.FTZ R0, R3, c[0x0][0x2dc] ;  /* 0x0000b70003007a20 */ /* 0x004fc40000410000 */
[----:B------:R-:W-:Y:S01]  /*1ebd0*/  FMUL.FTZ R170, R2, R160 ;  /* 0x000000a002aa7220 */ /* 0x000fe20000410000 */
[----:B------:R-:W-:Y:S01]  /*1ebe0*/  F2FP.BF16.PACK_AB R4, R4, R171 ;  /* 0x000000ab0404723e */ /* 0x000fe200000010ff */
        /* <DEDUP_REMOVED lines=27> */
[----:B------:R-:W-:Y:S01]  /*1eda0*/  FMUL.FTZ R148, R2, R56 ;  /* 0x0000003802947220 */ /* 0x000fe20000410000 */
[----:B------:R-:W-:Y:S01]  /*1edb0*/  F2FP.BF16.PACK_AB R56, R24, R152 ;  /* 0x000000981838723e */ /* 0x000fe200000010ff */
[----:B------:R-:W-:-:S02]  /*1edc0*/  FMUL.FTZ R52, R2, R57 ;  /* 0x0000003902347220 */ /* 0x000fc40000410000 */
[----:B------:R-:W-:Y:S01]  /*1edd0*/  FMUL.FTZ R144, R2, R60 ;  /* 0x0000003c02907220 */ /* 0x000fe20000410000 */
[----:B------:R-:W-:Y:S01]  /*1ede0*/  F2FP.BF16.PACK_AB R60, R134, R156 ;  /* 0x0000009c863c723e */ /* 0x000fe200000010ff */
[----:B------:R-:W-:Y:S01]  /*1edf0*/  FMUL.FTZ R20, R2, R61 ;  /* 0x0000003d02147220 */ /* 0x000fe20000410000 */
[----:B------:R-:W-:Y:S01]  /*1ee00*/  F2FP.BF16.PACK_AB R52, R52, R148 ;  /* 0x000000943434723e */ /* 0x000fe200000010ff */
[C---:B------:R-:W-:Y:S01]  /*1ee10*/  FMUL.FTZ R140, R2.reuse, R64 ;  /* 0x00000040028c7220 */ /* 0x040fe20000410000 */
[----:B------:R-:W-:Y:S01]  /*1ee20*/  F2FP.BF16.PACK_AB R64, R137, R160 ;  /* 0x000000a08940723e */ /* 0x000fe200000010ff */
[C---:B------:R-:W-:Y:S02]  /*1ee30*/  FMUL.FTZ R48, R2.reuse, R65 ;  /* 0x0000004102307220 */ /* 0x040fe40000410000 */
        /* <DEDUP_REMOVED lines=243> */
[----:B-----5:R-:W-:Y:S01]  /*1fd70*/  @P3 FFMA.FTZ R8, R132, c[0x0][0x238], R0 ;  /* 0x00008e0084083a23 */ /* 0x020fe20000010000 */
[----:B--2---:R-:W-:Y:S01]  /*1fd80*/  MOV R7, 0x7f800000 ;  /* 0x7f80000000077802 */ /* 0x004fe20000000f00 */
[----:B------:R-:W-:-:S03]  /*1fd90*/  @P4 FFMA.FTZ R7, R133, c[0x0][0x238], R2 ;  /* 0x00008e0085074a23 */ /* 0x000fc60000010002 */
        /* <DEDUP_REMOVED lines=47> */
.L_x_1831:
[----:B--234-:R-:W-:Y:S05]  /*20090*/  BSYNC B0 ;  /* 0x0000000000007941 */ /* 0x01cfea0003800000 */
.L_x_1830:
        /* <DEDUP_REMOVED lines=42> */
.L_x_1833:
[----:B---3--:R-:W-:Y:S05]  /*20340*/  BSYNC B0 ;  /* 0x0000000000007941 */ /* 0x008fea0003800000 */
.L_x_1832:
        /* <DEDUP_REMOVED lines=22> */
.L_x_1835:
[----:B------:R-:W-:Y:S05]  /*204b0*/  BSYNC B0 ;  /* 0x0000000000007941 */ /* 0x000fea0003800000 */
.L_x_1834:
        /* <DEDUP_REMOVED lines=22> */
.L_x_1837:
[----:B------:R-:W-:Y:S05]  /*20620*/  BSYNC B0 ;  /* 0x0000000000007941 */ /* 0x000fea0003800000 */
.L_x_1836:
        /* <DEDUP_REMOVED lines=23> */
.L_x_1838:
        /* <DEDUP_REMOVED lines=14> */
.L_x_2062:


//--------------------- .text._ZN5flash16flash_fwd_kernelI23Flash_fwd_kernel_traitsILi256ELi128ELi64ELi8ELb0ELb0EN7cutlass10bfloat16_tE19Flash_kernel_traitsILi256ELi128ELi64ELi8ES3_EELb0ELb0ELb1ELb0ELb0ELb0ELb1ELb0EEEvNS_16Flash_fwd_paramsE --------------------------
	.section	.text._ZN5flash16flash_fwd_kernelI23Flash_fwd_kernel_traitsILi256ELi128ELi64ELi8ELb0ELb0EN7cutlass10bfloat16_tE19Flash_kernel_traitsILi256ELi128ELi64ELi8ES3_EELb0ELb0ELb1ELb0ELb0ELb0ELb1ELb0EEEvNS_16Flash_fwd_paramsE,"ax",@progbits
	.sectioninfo	@"SHI_REGISTERS=255"
	.align	128
        .global         _ZN5flash16flash_fwd_kernelI23Flash_fwd_kernel_traitsILi256ELi128ELi64ELi8ELb0ELb0EN7cutlass10bfloat16_tE19Flash_kernel_traitsILi256ELi128ELi64ELi8ES3_EELb0ELb0ELb1ELb0ELb0ELb0ELb1ELb0EEEvNS_16Flash_fwd_paramsE
        .type           _ZN5flash16flash_fwd_kernelI23Flash_fwd_kernel_traitsILi256ELi128ELi64ELi8ELb0ELb0EN7cutlass10bfloat16_tE19Flash_kernel_traitsILi256ELi128ELi64ELi8ES3_EELb0ELb0ELb1ELb0ELb0ELb0ELb1ELb0EEEvNS_16Flash_fwd_paramsE,@function
        .size           _ZN5flash16flash_fwd_kernelI23Flash_fwd_kernel_traitsILi256ELi128ELi64ELi8ELb0ELb0EN7cutlass10bfloat16_tE19Flash_kernel_traitsILi256ELi128ELi64ELi8ES3_EELb0ELb0ELb1ELb0ELb0ELb0ELb1ELb0EEEvNS_16Flash_fwd_paramsE,(.L_x_2063 - _ZN5flash16flash_fwd_kernelI23Flash_fwd_kernel_traitsILi256ELi128ELi64ELi8ELb0ELb0EN7cutlass10bfloat16_tE19Flash_kernel_traitsILi256ELi128ELi64ELi8ES3_EELb0ELb0ELb1ELb0ELb0ELb0ELb1ELb0EEEvNS_16Flash_fwd_paramsE)
        .other          _ZN5flash16flash_fwd_kernelI23Flash_fwd_kernel_traitsILi256ELi128ELi64ELi8ELb0ELb0EN7cutlass10bfloat16_tE19Flash_kernel_traitsILi256ELi128ELi64ELi8ES3_EELb0ELb0ELb1ELb0ELb0ELb0ELb1ELb0EEEvNS_16Flash_fwd_paramsE,@"STO_CUDA_ENTRY STV_DEFAULT"
_ZN5flash16flash_fwd_kernelI23Flash_fwd_kernel_traitsILi256ELi128ELi64ELi8ELb0ELb0EN7cutlass10bfloat16_tE19Flash_kernel_traitsILi256ELi128ELi64ELi8ES3_EELb0ELb0ELb1ELb0ELb0ELb0ELb1ELb0EEEvNS_16Flash_fwd_paramsE:
.text._ZN5flash16flash_fwd_kernelI23Flash_fwd_kernel_traitsILi256ELi128ELi64ELi8ELb0ELb0EN7cutlass10bfloat16_tE19Flash_kernel_traitsILi256ELi128ELi64ELi8ES3_EELb0ELb0ELb1ELb0ELb0ELb0ELb1ELb0EEEvNS_16Flash_fwd_paramsE:
        /* <DEDUP_REMOVED lines=56> */
.L_x_1839:
[----:B------:R-:W-:Y:S02]  /*0380*/  ULDC UR6, c[0x0][0x218] ;  /* 0x0000860000067ab9 */ /* 0x000fe40000000800 */
.L_x_1840:
        /* <DEDUP_REMOVED lines=125> */
.L_x_1843:
[----:B------:R-:W-:Y:S05]  /*0b60*/  BSYNC B0 ;  /* 0x0000000000007941 */ /* 0x000fea0003800000 */
.L_x_1842:
        /* <DEDUP_REMOVED lines=22> */
.L_x_1845:
[----:B------:R-:W-:Y:S05]  /*0cd0*/  BSYNC B0 ;  /* 0x0000000000007941 */ /* 0x000fea0003800000 */
.L_x_1844:
        /* <DEDUP_REMOVED lines=22> */
.L_x_1847:
[----:B------:R-:W-:Y:S05]  /*0e40*/  BSYNC B0 ;  /* 0x0000000000007941 */ /* 0x000fea0003800000 */
.L_x_1846:
        /* <DEDUP_REMOVED lines=21> */
.L_x_1849:
[----:B------:R-:W-:Y:S05]  /*0fa0*/  BSYNC B0 ;  /* 0x0000000000007941 */ /* 0x000fea0003800000 */
.L_x_1848:
        /* <DEDUP_REMOVED lines=35> */
.L_x_1841:
        /* <DEDUP_REMOVED lines=33> */
.L_x_1850:
        /* <DEDUP_REMOVED lines=48> */
.L_x_1851:
        /* <DEDUP_REMOVED lines=132> */
.L_x_1853:
[----:B------:R-:W-:Y:S05]  /*1f30*/  BSYNC B0 ;  /* 0x0000000000007941 */ /* 0x000fea0003800000 */
.L_x_1852:
        /* <DEDUP_REMOVED lines=45> */
.L_x_1855:
[----:B------:R-:W-:Y:S05]  /*2210*/  BSYNC B0 ;  /* 0x0000000000007941 */ /* 0x000fea0003800000 */
.L_x_1854:
        /* <DEDUP_REMOVED lines=45> */
.L_x_1857:
[----:B------:R-:W-:Y:S05]  /*24f0*/  BSYNC B0 ;  /* 0x0000000000007941 */ /* 0x000fea0003800000 */
.L_x_1856:
        /* <DEDUP_REMOVED lines=48> */
.L_x_1859:
[----:B------:R-:W-:Y:S05]  /*2800*/  BSYNC B0 ;  /* 0x0000000000007941 */ /* 0x000fea0003800000 */
.L_x_1858:
        /* <DEDUP_REMOVED lines=48> */
.L_x_1861:
[----:B------:R-:W-:Y:S05]  /*2b10*/  BSYNC B0 ;  /* 0x0000000000007941 */ /* 0x000fea0003800000 */
.L_x_1860:
        /* <DEDUP_REMOVED lines=45> */
.L_x_1863:
[----:B------:R-:W-:Y:S05]  /*2df0*/  BSYNC B0 ;  /* 0x0000000000007941 */ /* 0x000fea0003800000 */
.L_x_1862:
        /* <DEDUP_REMOVED lines=57> */
.L_x_1865:
[----:B------:R-:W-:Y:S05]  /*3190*/  BSYNC B0 ;  /* 0x0000000000007941 */ /* 0x000fea0003800000 */
.L_x_1864:
        /* <DEDUP_REMOVED lines=45> */
.L_x_1867:
[----:B------:R-:W-:Y:S05]  /*3470*/  BSYNC B0 ;  /* 0x0000000000007941 */ /* 0x000fea0003800000 */
.L_x_1866:
        /* <DEDUP_REMOVED lines=14> */
[----:B------:R-:W-:Y:S01]  /*3560*/  IMAD.SHL.U32 R211, R5, 0x2, RZ ;  /* 0x0000000205d37824 */ /* 0x000fe200078e00ff */
[----:B------:R-:W-:Y:S01]  /*3570*/  LEA R5, R113, UR15, 0x4 ;  /* 0x0000000f71057c11 */ /* 0x000fe2000f8e20ff */
[----:B------:R-:W-:Y:S01]  /*3580*/  IMAD.SHL.U32 R204, R2, 0x2, RZ ;  /* 0x0000000202cc7824 */ /* 0x000fe200078e00ff */
[----:B------:R-:W-:Y:S01]  /*3590*/  UIADD3 UR15, UR16, 0x1, -UR17 ;  /* 0x00000001100f7890 */ /* 0x000fe2000fffe811 */
[--C-:B------:R-:W-:Y:S01]  /*35a0*/  IMAD R212, R3, 0x2, R211.reuse ;  /* 0x0000000203d47824 */ /* 0x100fe200078e02d3 */
[----:B-12-4-:R-:W-:Y:S01]  /*35b0*/  LDSM.16.M88.4 R8, [R211] ;  /* 0x00000000d308783b */ /* 0x016fe20000000200 */
[----:B------:R-:W-:Y:S01]  /*35c0*/  IMAD R214, R0, 0x2, R211 ;  /* 0x0000000200d67824 */ /* 0x000fe200078e02d3 */
[----:B------:R-:W-:Y:S01]  /*35d0*/  IADD3 R2, R204, 0x10000, RZ ;  /* 0x00010000cc027810 */ /* 0x000fe20007ffe0ff */
[----:B------:R-:W-:Y:S01]  /*35e0*/  IMAD R213, R0, 0x2, R212 ;  /* 0x0000000200d57824 */ /* 0x000fe200078e02d4 */
[----:B------:R-:W1:Y:S01]  /*35f0*/  LDSM.16.M88.4 R16, [R204+0x10000] ;  /* 0x01000000cc10783b */ /* 0x000e620000000200 */
[----:B------:R-:W-:Y:S01]  /*3600*/  IADD3 R215, R204, 0x10020, RZ ;  /* 0x00010020ccd77810 */ /* 0x000fe20007ffe0ff */
[----:B------:R-:W-:Y:S01]  /*3610*/  UIADD3 UR4, UR15, UR4, URZ ;  /* 0x000000040f047290 */ /* 0x000fe2000fffe03f */
[----:B------:R-:W-:Y:S01]  /*3620*/  @P1 IADD3 R215, R2, -0x20, RZ ;  /* 0xffffffe002d71810 */ /* 0x000fe20007ffe0ff */
[----:B------:R-:W2:Y:S01]  /*3630*/  LDSM.16.M88.4 R32, [R204+0x10800] ;  /* 0x01080000cc20783b */ /* 0x000ea20000000200 */
[----:B------:R-:W-:-:S02]  /*3640*/  IMAD.MOV.U32 R2, RZ, RZ, 0x40 ;  /* 0x00000040ff027424 */ /* 0x000fc400078e00ff */
[----:B------:R-:W-:Y:S01]  /*3650*/  IMAD.IADD R5, R114, 0x1, R5 ;  /* 0x0000000172057824 */ /* 0x000fe200078e0205 */
[----:B------:R-:W4:Y:S01]  /*3660*/  LDSM.16.M88.4 R28, [R204+0x11000] ;  /* 0x01100000cc1c783b */ /* 0x000f220000000200 */
[C---:B------:R-:W-:Y:S02]  /*3670*/  IADD3 R230, R215.reuse, 0x800, RZ ;  /* 0x00000800d7e67810 */ /* 0x040fe40007ffe0ff */
[----:B------:R-:W-:Y:S01]  /*3680*/  SEL R2, R2, 0xffffffc0, !P2 ;  /* 0xffffffc002027807 */ /* 0x000fe20005000000 */
[----:B------:R-:W5:Y:S01]  /*3690*/  LDSM.16.M88.4 R24, [R204+0x11800] ;  /* 0x01180000cc18783b */ /* 0x000f620000000200 */
[C---:B------:R-:W-:Y:S02]  /*36a0*/  IADD3 R229, R215.reuse, 0x1000, RZ ;  /* 0x00001000d7e57810 */ /* 0x040fe40007ffe0ff */
[C---:B------:R-:W-:Y:S01]  /*36b0*/  IADD3 R228, R215.reuse, 0x1800, RZ ;  /* 0x00001800d7e47810 */ /* 0x040fe20007ffe0ff */
[----:B------:R-:W-:Y:S01]  /*36c0*/  LDSM.16.M88.4 R12, [R212] ;  /* 0x00000000d40c783b */ /* 0x000fe20000000200 */
[----:B------:R-:W-:Y:S01]  /*36d0*/  IMAD.IADD R210, R204, 0x1, R2 ;  /* 0x00000001ccd27824 */ /* 0x000fe200078e0202 */
[C---:B------:R-:W-:Y:S01]  /*36e0*/  IADD3 R227, R215.reuse, 0x2000, RZ ;  /* 0x00002000d7e37810 */ /* 0x040fe20007ffe0ff */
[----:B------:R-:W-:Y:S01]  /*36f0*/  IMAD.IADD R209, R2, 0x1, R215 ;  /* 0x0000000102d17824 */ /* 0x000fe200078e02d7 */
[----:B------:R-:W3:Y:S01]  /*3700*/  LDSM.16.M88.4 R40, [R215] ;  /* 0x00000000d728783b */ /* 0x000ee20000000200 */
        /* <DEDUP_REMOVED lines=11> */
[----:B------:R-:W-:Y:S01]  /*37c0*/  LDSM.16.M88.4 R80, [R210+0x10800] ;  /* 0x01080000d250783b */ /* 0x000fe20000000200 */
[C---:B------:R-:W-:Y:S02]  /*37d0*/  IADD3 R218, R215.reuse, 0x6800, RZ ;  /* 0x00006800d7da7810 */ /* 0x040fe40007ffe0ff */
[C---:B------:R-:W-:Y:S01]  /*37e0*/  IADD3 R217, R215.reuse, 0x7000, RZ ;  /* 0x00007000d7d97810 */ /* 0x040fe20007ffe0ff */
[----:B-1----:R-:W-:Y:S01]  /*37f0*/  HMMA.16816.F32.BF16 R20, R8, R16, RZ ;  /* 0x000000100814723c */ /* 0x002fe200000418ff */
[----:B------:R-:W-:Y:S01]  /*3800*/  LDSM.16.M88.4 R84, [R210+0x10000] ;  /* 0x01000000d254783b */ /* 0x000fe20000000200 */
[----:B------:R-:W-:-:S03]  /*3810*/  IADD3 R216, R215, 0x7800, RZ ;  /* 0x00007800d7d87810 */ /* 0x000fc60007ffe0ff */
[----:B------:R-:W-:Y:S03]  /*3820*/  LDSM.16.M88.4 R92, [R210+0x11000] ;  /* 0x01100000d25c783b */ /* 0x000fe60000000200 */
[C---:B------:R-:W-:Y:S01]  /*3830*/  HMMA.16816.F32.BF16 R36, R8.reuse, R18, RZ ;  /* 0x000000120824723c */ /* 0x040fe200000418ff */
[----:B------:R-:W1:Y:S04]  /*3840*/  LDSM.16.M88.4 R16, [R214] ;  /* 0x00000000d610783b */ /* 0x000e680000000200 */
[----:B------:R-:W1:Y:S03]  /*3850*/  LDSM.16.M88.4 R96, [R210+0x11800] ;  /* 0x01180000d260783b */ /* 0x000e660000000200 */
[C---:B--2---:R-:W-:Y:S01]  /*3860*/  HMMA.16816.F32.BF16 R48, R8.reuse, R32, RZ ;  /* 0x000000200830723c */ /* 0x044fe200000418ff */
[----:B------:R-:W-:Y:S04]  /*3870*/  LDSM.16.M88.4 R100, [R209] ;  /* 0x00000000d164783b */ /* 0x000fe80000000200 */
[----:B------:R-:W-:Y:S03]  /*3880*/  LDSM.16.M88.4 R88, [R204+0x12000] ;  /* 0x01200000cc58783b */ /* 0x000fe60000000200 */
[C---:B------:R-:W-:Y:S08]  /*3890*/  HMMA.16816.F32.BF16 R52, R8.reuse, R34, RZ ;  /* 0x000000220834723c */ /* 0x040ff000000418ff */
[C---:B----4-:R-:W-:Y:S08]  /*38a0*/  HMMA.16816.F32.BF16 R56, R8.reuse, R28, RZ ;  /* 0x0000001c0838723c */ /* 0x050ff000000418ff */
[C---:B------:R-:W-:Y:S08]  /*38b0*/  HMMA.16816.F32.BF16 R60, R8.reuse, R30, RZ ;  /* 0x0000001e083c723c */ /* 0x040ff000000418ff */
[C---:B-----5:R-:W-:Y:S08]  /*38c0*/  HMMA.16816.F32.BF16 R44, R8.reuse, R26, RZ ;  /* 0x0000001a082c723c */ /* 0x060ff000000418ff */
[----:B------:R-:W-:Y:S01]  /*38d0*/  HMMA.16816.F32.BF16 R68, R8, R24, RZ ;  /* 0x000000180844723c */ /* 0x000fe200000418ff */
[----:B------:R-:W-:Y:S07]  /*38e0*/  LDSM.16.M88.4 R8, [R213] ;  /* 0x00000000d508783b */ /* 0x000fee0000000200 */
[C---:B---3--:R-:W-:Y:S08]  /*38f0*/  HMMA.16816.F32.BF16 R24, R12.reuse, R40, R20 ;  /* 0x000000280c18723c */ /* 0x048ff00000041814 */
[C---:B------:R-:W-:Y:S08]  /*3900*/  HMMA.16816.F32.BF16 R20, R12.reuse, R42, R36 ;  /* 0x0000002a0c14723c */ /* 0x040ff00000041824 */
[C---:B------:R-:W-:Y:S08]  /*3910*/  HMMA.16816.F32.BF16 R32, R12.reuse, R64, R48 ;  /* 0x000000400c20723c */ /* 0x040ff00000041830 */
[C---:B------:R-:W-:Y:S08]  /*3920*/  HMMA.16816.F32.BF16 R28, R12.reuse, R66, R52 ;  /* 0x000000420c1c723c */ /* 0x040ff00000041834 */
[C---:B------:R-:W-:Y:S08]  /*3930*/  HMMA.16816.F32.BF16 R40, R12.reuse, R72, R56 ;  /* 0x000000480c28723c */ /* 0x040ff00000041838 */
[C---:B------:R-:W-:Y:S01]  /*3940*/  HMMA.16816.F32.BF16 R60, R12.reuse, R74, R60 ;  /* 0x0000004a0c3c723c */ /* 0x040fe2000004183c */
[----:B------:R-:W-:Y:S07]  /*3950*/  LDSM.16.M88.4 R72, [R209+0x1000] ;  /* 0x00100000d148783b */ /* 0x000fee0000000200 */
[C---:B------:R-:W-:Y:S08]  /*3960*/  HMMA.16816.F32.BF16 R56, R12.reuse, R78, R44 ;  /* 0x0000004e0c38723c */ /* 0x040ff0000004182c */
[----:B------:R-:W-:Y:S01]  /*3970*/  HMMA.16816.F32.BF16 R64, R12, R76, R68 ;  /* 0x0000004c0c40723c */ /* 0x000fe20000041844 */
[----:B------:R-:W2:Y:S04]  /*3980*/  LDSM.16.M88.4 R68, [R209+0x800] ;  /* 0x00080000d144783b */ /* 0x000ea80000000200 */
[----:B------:R-:W3:Y:S03]  /*3990*/  LDSM.16.M88.4 R76, [R209+0x1800] ;  /* 0x00180000d14c783b */ /* 0x000ee60000000200 */
[C---:B-1----:R-:W-:Y:S01]  /*39a0*/  HMMA.16816.F32.BF16 R44, R16.reuse, R80, R32 ;  /* 0x00000050102c723c */ /* 0x042fe20000041820 */
[----:B------:R-:W1:Y:S07]  /*39b0*/  LDSM.16.M88.4 R12, [R211+0x4000] ;  /* 0x00400000d30c783b */ /* 0x000e6e0000000200 */
[C---:B------:R-:W-:Y:S01]  /*39c0*/  HMMA.16816.F32.BF16 R36, R16.reuse, R82, R28 ;  /* 0x000000521024723c */ /* 0x040fe2000004181c */
[----:B------:R-:W4:Y:S07]  /*39d0*/  LDSM.16.M88.4 R80, [R204+0x12800] ;  /* 0x01280000cc50783b */ /* 0x000f2e0000000200 */
[C---:B------:R-:W-:Y:S08]  /*39e0*/  HMMA.16816.F32.BF16 R48, R16.reuse, R86, R20 ;  /* 0x000000561030723c */ /* 0x040ff00000041814 */
[C---:B------:R-:W-:Y:S08]  /*39f0*/  HMMA.16816.F32.BF16 R28, R16.reuse, R94, R60 ;  /* 0x0000005e101c723c */ /* 0x040ff0000004183c */
[C---:B------:R-:W-:Y:S08]  /*3a00*/  HMMA.16816.F32.BF16 R20, R16.reuse, R98, R56 ;  /* 0x000000621014723c */ /* 0x040ff00000041838 */
[C---:B------:R-:W-:Y:S01]  /*3a10*/  HMMA.16816.F32.BF16 R52, R16.reuse, R84, R24 ;  /* 0x000000541034723c */ /* 0x040fe20000041818 */
[----:B------:R-:W5:Y:S07]  /*3a20*/  LDSM.16.M88.4 R84, [R204+0x13000] ;  /* 0x01300000cc54783b */ /* 0x000f6e0000000200 */
[C---:B------:R-:W-:Y:S01]  /*3a30*/  HMMA.16816.F32.BF16 R32, R16.reuse, R92, R40 ;  /* 0x0000005c1020723c */ /* 0x040fe20000041828 */
[----:B------:R-:W-:Y:S07]  /*3a40*/  LDSM.16.M88.4 R92, [R210+0x13000] ;  /* 0x01300000d25c783b */ /* 0x000fee0000000200 */
[----:B------:R-:W-:Y:S01]  /*3a50*/  HMMA.16816.F32.BF16 R24, R16, R96, R64 ;  /* 0x000000601018723c */ /* 0x000fe20000041840 */
[----:B------:R-:W-:Y:S04]  /*3a60*/  LDSM.16.M88.4 R64, [R215+0x2800] ;  /* 0x00280000d740783b */ /* 0x000fe80000000200 */
[----:B------:R-:W-:Y:S03]  /*3a70*/  LDSM.16.M88.4 R96, [R209+0x6000] ;  /* 0x00600000d160783b */ /* 0x000fe60000000200 */
[C---:B--2---:R-:W-:Y:S08]  /*3a80*/  HMMA.16816.F32.BF16 R56, R8.reuse, R68, R44 ;  /* 0x000000440838723c */ /* 0x044ff0000004182c */
[C---:B------:R-:W-:Y:S08]  /*3a90*/  HMMA.16816.F32.BF16 R40, R8.reuse, R102, R48 ;  /* 0x000000660828723c */ /* 0x040ff00000041830 */
[C---:B------:R-:W-:Y:S08]  /*3aa0*/  HMMA.16816.F32.BF16 R44, R8.reuse, R74, R28 ;  /* 0x0000004a082c723c */ /* 0x040ff0000004181c */
[C---:B---3--:R-:W-:Y:S01]  /*3ab0*/  HMMA.16816.F32.BF16 R28, R8.reuse, R78, R20 ;  /* 0x0000004e081c723c */ /* 0x048fe20000041814 */
[----:B------:R-:W2:Y:S07]  /*3ac0*/  LDSM.16.M88.4 R20, [R204+0x13800] ;  /* 0x01380000cc14783b */ /* 0x000eae0000000200 */
[C---:B------:R-:W-:Y:S01]  /*3ad0*/  HMMA.16816.F32.BF16 R16, R8.reuse, R100, R52 ;  /* 0x000000640810723c */ /* 0x040fe20000041834 */
[----:B------:R-:W-:Y:S07]  /*3ae0*/  LDSM.16.M88.4 R100, [R210+0x16800] ;  /* 0x01680000d264783b */ /* 0x000fee0000000200 */
[C---:B------:R-:W-:Y:S01]  /*3af0*/  HMMA.16816.F32.BF16 R52, R8.reuse, R70, R36 ;  /* 0x000000460834723c */ /* 0x040fe20000041824 */
[----:B------:R-:W-:Y:S07]  /*3b00*/  LDSM.16.M88.4 R68, [R210+0x13800] ;  /* 0x01380000d244783b */ /* 0x000fee0000000200 */
[C---:B------:R-:W-:Y:S01]  /*3b10*/  HMMA.16816.F32.BF16 R48, R8.reuse, R72, R32 ;  /* 0x000000480830723c */ /* 0x040fe20000041820 */
[----:B------:R-:W-:Y:S04]  /*3b20*/  LDSM.16.M88.4 R32, [R215+0x2000] ;  /* 0x00200000d720783b */ /* 0x000fe80000000200 */
[----:B------:R-:W-:Y:S03]  /*3b30*/  LDSM.16.M88.4 R72, [R215+0x3800] ;  /* 0x00380000d748783b */ /* 0x000fe60000000200 */
[----:B------:R-:W-:Y:S01]  /*3b40*/  HMMA.16816.F32.BF16 R60, R8, R76, R24 ;  /* 0x0000004c083c723c */ /* 0x000fe20000041818 */
[----:B------:R-:W3:Y:S04]  /*3b50*/  LDSM.16.M88.4 R8, [R212+0x4000] ;  /* 0x00400000d408783b */ /* 0x000ee80000000200 */
[----:B------:R-:W-:Y:S03]  /*3b60*/  LDSM.16.M88.4 R76, [R209+0x2800] ;  /* 0x00280000d14c783b */ /* 0x000fe60000000200 */
[C---:B-1----:R-:W-:Y:S08]  /*3b70*/  HMMA.16816.F32.BF16 R36, R12.reuse, R90, R40 ;  /* 0x0000005a0c24723c */ /* 0x042ff00000041828 */
[C---:B----4-:R-:W-:Y:S01]  /*3b80*/  HMMA.16816.F32.BF16 R40, R12.reuse, R80, R56 ;  /* 0x000000500c28723c */ /* 0x050fe20000041838 */
[----:B------:R-:W1:Y:S07]  /*3b90*/  LDSM.16.M88.4 R56, [R215+0x3000] ;  /* 0x00300000d738783b */ /* 0x000e6e0000000200 */
[C---:B------:R-:W-:Y:S01]  /*3ba0*/  HMMA.16816.F32.BF16 R24, R12.reuse, R88, R16 ;  /* 0x000000580c18723c */ /* 0x040fe20000041810 */
[----:B------:R-:W-:Y:S04]  /*3bb0*/  LDSM.16.M88.4 R16, [R214+0x4000] ;  /* 0x00400000d610783b */ /* 0x000fe80000000200 */
[----:B------:R-:W4:Y:S03]  /*3bc0*/  LDSM.16.M88.4 R88, [R210+0x12000] ;  /* 0x01200000d258783b */ /* 0x000f260000000200 */
[C---:B------:R-:W-:Y:S01]  /*3bd0*/  HMMA.16816.F32.BF16 R52, R12.reuse, R82, R52 ;  /* 0x000000520c34723c */ /* 0x040fe20000041834 */
[----:B------:R-:W-:Y:S07]  /*3be0*/  LDSM.16.M88.4 R80, [R209+0x3000] ;  /* 0x00300000d150783b */ /* 0x000fee0000000200 */
[C---:B-----5:R-:W-:Y:S08]  /*3bf0*/  HMMA.16816.F32.BF16 R48, R12.reuse, R84, R48 ;  /* 0x000000540c30723c */ /* 0x060ff00000041830 */
[C---:B------:R-:W-:Y:S01]  /*3c00*/  HMMA.16816.F32.BF16 R44, R12.reuse, R86, R44 ;  /* 0x000000560c2c723c */ /* 0x040fe2000004182c */
[----:B------:R-:W5:Y:S07]  /*3c10*/  LDSM.16.M88.4 R84, [R210+0x12800] ;  /* 0x01280000d254783b */ /* 0x000f6e0000000200 */
[C---:B--2---:R-:W-:Y:S08]  /*3c20*/  HMMA.16816.F32.BF16 R60, R12.reuse, R20, R60 ;  /* 0x000000140c3c723c */ /* 0x044ff0000004183c */
[----:B------:R-:W-:Y:S08]  /*3c30*/  HMMA.16816.F32.BF16 R12, R12, R22, R28 ;  /* 0x000000160c0c723c */ /* 0x000ff0000004181c */
[C---:B---3--:R-:W-:Y:S08]  /*3c40*/  HMMA.16816.F32.BF16 R24, R8.reuse, R32, R24 ;  /* 0x000000200818723c */ /* 0x048ff00000041818 */
[C---:B------:R-:W-:Y:S08]  /*3c50*/  HMMA.16816.F32.BF16 R20, R8.reuse, R34, R36 ;  /* 0x000000220814723c */ /* 0x040ff00000041824 */
[C---:B------:R-:W-:Y:S08]  /*3c60*/  HMMA.16816.F32.BF16 R28, R8.reuse, R64, R40 ;  /* 0x00000040081c723c */ /* 0x040ff00000041828 */
[C---:B------:R-:W-:Y:S08]  /*3c70*/  HMMA.16816.F32.BF16 R40, R8.reuse, R66, R52 ;  /* 0x000000420828723c */ /* 0x040ff00000041834 */
[C---:B-1----:R-:W-:Y:S08]  /*3c80*/  HMMA.16816.F32.BF16 R52, R8.reuse, R56, R48 ;  /* 0x000000380834723c */ /* 0x042ff00000041830 */
[C---:B------:R-:W-:Y:S01]  /*3c90*/  HMMA.16816.F32.BF16 R56, R8.reuse, R58, R44 ;  /* 0x0000003a0838723c */ /* 0x040fe2000004182c */
[----:B------:R-:W-:Y:S07]  /*3ca0*/  LDSM.16.M88.4 R44, [R209+0x2000] ;  /* 0x00200000d12c783b */ /* 0x000fee0000000200 */
[C---:B------:R-:W-:Y:S01]  /*3cb0*/  HMMA.16816.F32.BF16 R48, R8.reuse, R74, R12 ;  /* 0x0000004a0830723c */ /* 0x040fe2000004180c */
[----:B------:R-:W1:Y:S07]  /*3cc0*/  LDSM.16.M88.4 R12, [R213+0x4000] ;  /* 0x00400000d50c783b */ /* 0x000e6e0000000200 */
[----:B------:R-:W-:Y:S01]  /*3cd0*/  HMMA.16816.F32.BF16 R60, R8, R72, R60 ;  /* 0x00000048083c723c */ /* 0x000fe2000004183c */
[----:B------:R-:W-:Y:S07]  /*3ce0*/  LDSM.16.M88.4 R8, [R211+0x8000] ;  /* 0x00800000d308783b */ /* 0x000fee0000000200 */
[C---:B----4-:R-:W-:Y:S08]  /*3cf0*/  HMMA.16816.F32.BF16 R36, R16.reuse, R88, R24 ;  /* 0x000000581024723c */ /* 0x050ff00000041818 */
[C---:B------:R-:W-:Y:S01]  /*3d00*/  HMMA.16816.F32.BF16 R32, R16.reuse, R90, R20 ;  /* 0x0000005a1020723c */ /* 0x040fe20000041814 */
[----:B------:R-:W-:Y:S07]  /*3d10*/  LDSM.16.M88.4 R88, [R204+0x14000] ;  /* 0x01400000cc58783b */ /* 0x000fee0000000200 */
[C---:B-----5:R-:W-:Y:S08]  /*3d20*/  HMMA.16816.F32.BF16 R28, R16.reuse, R84, R28 ;  /* 0x00000054101c723c */ /* 0x060ff0000004181c */
[C---:B------:R-:W-:Y:S01]  /*3d30*/  HMMA.16816.F32.BF16 R24, R16.reuse, R86, R40 ;  /* 0x000000561018723c */ /* 0x040fe20000041828 */
[----:B------:R-:W2:Y:S04]  /*3d40*/  LDSM.16.M88.4 R84, [R209+0x3800] ;  /* 0x00380000d154783b */ /* 0x000ea80000000200 */
[----:B------:R-:W-:Y:S03]  /*3d50*/  LDSM.16.M88.4 R40, [R204+0x15000] ;  /* 0x01500000cc28783b */ /* 0x000fe60000000200 */
[C---:B------:R-:W-:Y:S08]  /*3d60*/  HMMA.16816.F32.BF16 R20, R16.reuse, R92, R52 ;  /* 0x0000005c1014723c */ /* 0x040ff00000041834 */
[C---:B------:R-:W-:Y:S08]  /*3d70*/  HMMA.16816.F32.BF16 R72, R16.reuse, R68, R60 ;  /* 0x000000441048723c */ /* 0x040ff0000004183c */
[C---:B------:R-:W-:Y:S08]  /*3d80*/  HMMA.16816.F32.BF16 R56, R16.reuse, R94, R56 ;  /* 0x0000005e1038723c */ /* 0x040ff00000041838 */
[----:B------:R-:W-:Y:S01]  /*3d90*/  HMMA.16816.F32.BF16 R68, R16, R70, R48 ;  /* 0x000000461044723c */ /* 0x000fe20000041830 */
[----:B------:R-:W-:Y:S07]  /*3da0*/  LDSM.16.M88.4 R16, [R212+0x8000] ;  /* 0x00800000d410783b */ /* 0x000fee0000000200 */
[C---:B-1----:R-:W-:Y:S01]  /*3db0*/  HMMA.16816.F32.BF16 R64, R12.reuse, R44, R36 ;  /* 0x0000002c0c40723c */ /* 0x042fe20000041824 */
[----:B------:R-:W-:Y:S07]  /*3dc0*/  LDSM.16.M88.4 R36, [R204+0x15800] ;  /* 0x01580000cc24783b */ /* 0x000fee0000000200 */
        /* <DEDUP_REMOVED lines=8> */
[C---:B--2---:R-:W-:Y:S08]  /*3e50*/  HMMA.16816.F32.BF16 R24, R12.reuse, R84, R72 ;  /* 0x000000540c18723c */ /* 0x044ff00000041848 */
[----:B------:R-:W-:Y:S01]  /*3e60*/  HMMA.16816.F32.BF16 R20, R12, R86, R68 ;  /* 0x000000560c14723c */ /* 0x000fe20000041844 */
[----:B------:R-:W2:Y:S07]  /*3e70*/  LDSM.16.M88.4 R84, [R215+0x5000] ;  /* 0x00500000d754783b */ /* 0x000eae0000000200 */
        /* <DEDUP_REMOVED lines=11> */
[----:B------:R-:W-:Y:S01]  /*3f30*/  HMMA.16816.F32.BF16 R44, R8, R38, R20 ;  /* 0x00000026082c723c */ /* 0x000fe20000041814 */
[----:B------:R-:W5:Y:S04]  /*3f40*/  LDSM.16.M88.4 R8, [R214+0x8000] ;  /* 0x00800000d608783b */ /* 0x000f680000000200 */
[----:B------:R-:W1:Y:S03]  /*3f50*/  LDSM.16.M88.4 R36, [R210+0x14800] ;  /* 0x01480000d224783b */ /* 0x000e660000000200 */
[C---:B---3--:R-:W-:Y:S08]  /*3f60*/  HMMA.16816.F32.BF16 R32, R16.reuse, R76, R12 ;  /* 0x0000004c1020723c */ /* 0x048ff0000004180c */
[C---:B------:R-:W-:Y:S01]  /*3f70*/  HMMA.16816.F32.BF16 R28, R16.reuse, R78, R72 ;  /* 0x0000004e101c723c */ /* 0x040fe20000041848 */
[----:B------:R-:W-:Y:S04]  /*3f80*/  LDSM.16.M88.4 R76, [R210+0x15800] ;  /* 0x01580000d24c783b */ /* 0x000fe80000000200 */
[----:B------:R-:W-:Y:S03]  /*3f90*/  LDSM.16.M88.4 R72, [R210+0x15000] ;  /* 0x01500000d248783b */ /* 0x000fe60000000200 */
[C---:B----4-:R-:W-:Y:S08]  /*3fa0*/  HMMA.16816.F32.BF16 R20, R16.reuse, R80, R68 ;  /* 0x000000501014723c */ /* 0x050ff00000041844 */
[C---:B------:R-:W-:Y:S01]  /*3fb0*/  HMMA.16816.F32.BF16 R12, R16.reuse, R82, R64 ;  /* 0x00000052100c723c */ /* 0x040fe20000041840 */
[----:B------:R-:W3:Y:S07]  /*3fc0*/  LDSM.16.M88.4 R80, [R209+0x4000] ;  /* 0x00400000d150783b */ /* 0x000eee0000000200 */
[C---:B--2---:R-:W-:Y:S08]  /*3fd0*/  HMMA.16816.F32.BF16 R56, R16.reuse, R84, R56 ;  /* 0x000000541038723c */ /* 0x044ff00000041838 */
[C---:B------:R-:W-:Y:S08]  /*3fe0*/  HMMA.16816.F32.BF16 R60, R16.reuse, R86, R60 ;  /* 0x00000056103c723c */ /* 0x040ff0000004183c */
[C---:B-1----:R-:W-:Y:S08]  /*3ff0*/  HMMA.16816.F32.BF16 R68, R16.reuse, R48, R52 ;  /* 0x000000301044723c */ /* 0x042ff00000041834 */
[----:B------:R-:W-:Y:S08]  /*4000*/  HMMA.16816.F32.BF16 R64, R16, R50, R44 ;  /* 0x000000321040723c */ /* 0x000ff0000004182c */
[C---:B-----5:R-:W-:Y:S01]  /*4010*/  HMMA.16816.F32.BF16 R16, R8.reuse, R40, R32 ;  /* 0x000000280810723c */ /* 0x060fe20000041820 */
[----:B------:R-:W-:Y:S07]  /*4020*/  LDSM.16.M88.4 R32, [R209+0x4800] ;  /* 0x00480000d120783b */ /* 0x000fee0000000200 */
[C---:B------:R-:W-:Y:S01]  /*4030*/  HMMA.16816.F32.BF16 R52, R8.reuse, R42, R28 ;  /* 0x0000002a0834723c */ /* 0x040fe2000004181c */
[----:B------:R-:W-:Y:S07]  /*4040*/  LDSM.16.M88.4 R40, [R204+0x16000] ;  /* 0x01600000cc28783b */ /* 0x000fee0000000200 */
[C---:B------:R-:W-:Y:S01]  /*4050*/  HMMA.16816.F32.BF16 R48, R8.reuse, R36, R20 ;  /* 0x000000240830723c */ /* 0x040fe20000041814 */
[----:B------:R-:W1:Y:S07]  /*4060*/  LDSM.16.M88.4 R20, [R211+0xc000] ;  /* 0x00c00000d314783b */ /* 0x000e6e0000000200 */
[----:B------:R-:W-:Y:S08]  /*4070*/  HMMA.16816.F32.BF16 R28, R8, R38, R12 ;  /* 0x00000026081c723c */ /* 0x000ff0000004180c */
[----:B---3--:R-:W-:Y:S01]  /*4080*/  HMMA.16816.F32.BF16 R12, R24, R80, R16 ;  /* 0x00000050180c723c */ /* 0x008fe20000041810 */
[----:B------:R-:W-:Y:S07]  /*4090*/  LDSM.16.M88.4 R16, [R212+0xc000] ;  /* 0x00c00000d410783b */ /* 0x000fee0000000200 */
[----:B------:R-:W-:Y:S01]  /*40a0*/  HMMA.16816.F32.BF16 R108, R8, R76, R68 ;  /* 0x0000004c086c723c */ /* 0x000fe20000041844 */
[----:B------:R-:W2:Y:S07]  /*40b0*/  LDSM.16.M88.4 R68, [R215+0x6000] ;  /* 0x00600000d744783b */ /* 0x000eae0000000200 */
[----:B------:R-:W-:Y:S01]  /*40c0*/  HMMA.16816.F32.BF16 R36, R24, R82, R52 ;  /* 0x000000521824723c */ /* 0x000fe20000041834 */
[----:B------:R-:W-:Y:S07]  /*40d0*/  LDSM.16.M88.4 R80, [R204+0x17800] ;  /* 0x01780000cc50783b */ /* 0x000fee0000000200 */
[C---:B------:R-:W-:Y:S01]  /*40e0*/  HMMA.16816.F32.BF16 R44, R8.reuse, R72, R56 ;  /* 0x00000048082c723c */ /* 0x040fe20000041838 */
[----:B------:R-:W-:Y:S07]  /*40f0*/  LDSM.16.M88.4 R56, [R204+0x17000] ;  /* 0x01700000cc38783b */ /* 0x000fee0000000200 */
[C---:B------:R-:W-:Y:S01]  /*4100*/  HMMA.16816.F32.BF16 R92, R8.reuse, R74, R60 ;  /* 0x0000004a085c723c */ /* 0x040fe2000004183c */
[----:B------:R-:W3:Y:S04]  /*4110*/  LDSM.16.M88.4 R60, [R209+0x5000] ;  /* 0x00500000d13c783b */ /* 0x000ee80000000200 */
[----:B------:R-:W-:Y:S03]  /*4120*/  LDSM.16.M88.4 R72, [R204+0x16800] ;  /* 0x01680000cc48783b */ /* 0x000fe60000000200 */
[----:B------:R-:W-:Y:S01]  /*4130*/  HMMA.16816.F32.BF16 R104, R8, R78, R64 ;  /* 0x0000004e0868723c */ /* 0x000fe20000041840 */
[----:B------:R-:W-:Y:S07]  /*4140*/  LDSM.16.M88.4 R64, [R210+0x16000] ;  /* 0x01600000d240783b */ /* 0x000fee0000000200 */
[----:B-1----:R-:W-:Y:S01]  /*4150*/  HMMA.16816.F32.BF16 R8, R20, R40, R12 ;  /* 0x000000281408723c */ /* 0x002fe2000004180c */
[----:B------:R-:W1:Y:S07]  /*4160*/  LDSM.16.M88.4 R12, [R214+0xc000] ;  /* 0x00c00000d60c783b */ /* 0x000e6e0000000200 */
[C---:B------:R-:W-:Y:S08]  /*4170*/  HMMA.16816.F32.BF16 R48, R24.reuse, R32, R48 ;  /* 0x000000201830723c */ /* 0x040ff00000041830 */
[----:B------:R-:W-:Y:S08]  /*4180*/  HMMA.16816.F32.BF16 R84, R24, R34, R28 ;  /* 0x000000221854723c */ /* 0x000ff0000004181c */
[----:B------:R-:W-:Y:S01]  /*4190*/  HMMA.16816.F32.BF16 R32, R20, R42, R36 ;  /* 0x0000002a1420723c */ /* 0x000fe20000041824 */
[----:B------:R-:W4:Y:S07]  /*41a0*/  LDSM.16.M88.4 R40, [R209+0x5800] ;  /* 0x00580000d128783b */ /* 0x000f2e0000000200 */
[----:B--2---:R-:W-:Y:S01]  /*41b0*/  HMMA.16816.F32.BF16 R28, R16, R68, R8 ;  /* 0x00000044101c723c */ /* 0x004fe20000041808 */
[----:B------:R-:W2:Y:S07]  /*41c0*/  LDSM.16.M88.4 R8, [R213+0xc000] ;  /* 0x00c00000d508783b */ /* 0x000eae0000000200 */
[C---:B---3--:R-:W-:Y:S08]  /*41d0*/  HMMA.16816.F32.BF16 R76, R24.reuse, R60, R44 ;  /* 0x0000003c184c723c */ /* 0x048ff0000004182c */
[----:B------:R-:W-:Y:S01]  /*41e0*/  HMMA.16816.F32.BF16 R60, R24, R62, R92 ;  /* 0x0000003e183c723c */ /* 0x000fe2000004185c */
[----:B------:R-:W3:Y:S07]  /*41f0*/  LDSM.16.M88.4 R92, [R215+0x7000] ;  /* 0x00700000d75c783b */ /* 0x000eee0000000200 */
[----:B-1----:R-:W-:Y:S08]  /*4200*/  HMMA.16816.F32.BF16 R44, R12, R64, R28 ;  /* 0x000000400c2c723c */ /* 0x002ff0000004181c */
[----:B------:R-:W-:Y:S08]  /*4210*/  HMMA.16816.F32.BF16 R52, R20, R72, R48 ;  /* 0x000000481434723c */ /* 0x000ff00000041830 */
[C---:B----4-:R-:W-:Y:S08]  /*4220*/  HMMA.16816.F32.BF16 R36, R24.reuse, R40, R108 ;  /* 0x000000281824723c */ /* 0x050ff0000004186c */
[----:B------:R-:W-:Y:S08]  /*4230*/  HMMA.16816.F32.BF16 R28, R24, R42, R104 ;  /* 0x0000002a181c723c */ /* 0x000ff00000041868 */
[----:B------:R-:W-:Y:S01]  /*4240*/  HMMA.16816.F32.BF16 R48, R16, R70, R32 ;  /* 0x000000461030723c */ /* 0x000fe20000041820 */
[----:B------:R-:W-:Y:S07]  /*4250*/  LDSM.16.M88.4 R68, [R209+0x6800] ;  /* 0x00680000d144783b */ /* 0x000fee0000000200 */
[C---:B------:R-:W-:Y:S08]  /*4260*/  HMMA.16816.F32.BF16 R24, R20.reuse, R74, R84 ;  /* 0x0000004a1418723c */ /* 0x040ff00000041854 */
[C---:B------:R-:W-:Y:S08]  /*4270*/  HMMA.16816.F32.BF16 R32, R20.reuse, R56, R76 ;  /* 0x000000381420723c */ /* 0x040ff0000004184c */
[----:B------:R-:W-:Y:S08]  /*4280*/  HMMA.16816.F32.BF16 R60, R20, R58, R60 ;  /* 0x0000003a143c723c */ /* 0x000ff0000004183c */
[----:B--2---:R-:W-:Y:S08]  /*4290*/  HMMA.16816.F32.BF16 R56, R8, R96, R44 ;  /* 0x000000600838723c */ /* 0x004ff0000004182c */
[----:B------:R-:W-:Y:S08]  /*42a0*/  HMMA.16816.F32.BF16 R40, R16, R88, R52 ;  /* 0x000000581028723c */ /* 0x000ff00000041834 */
[C---:B------:R-:W-:Y:S01]  /*42b0*/  HMMA.16816.F32.BF16 R44, R20.reuse, R80, R36 ;  /* 0x00000050142c723c */ /* 0x040fe20000041824 */
[----:B------:R-:W-:Y:S07]  /*42c0*/  LDSM.16.M88.4 R36, [R210+0x17000] ;  /* 0x01700000d224783b */ /* 0x000fee0000000200 */
[----:B------:R-:W-:Y:S01]  /*42d0*/  HMMA.16816.F32.BF16 R52, R20, R82, R28 ;  /* 0x000000521434723c */ /* 0x000fe2000004181c */
[----:B------:R-:W-:-:S04]  /*42e0*/  FMUL.FTZ R2, R56, c[0x0][0x2ec] ;  /* 0x0000bb0038027a20 */ /* 0x000fc80000410000 */
[----:B------:R1:W2:Y:S03]  /*42f0*/  MUFU.TANH R75, R2 ;  /* 0x00000002004b7308 */ /* 0x0002a60000002400 */
[----:B------:R-:W-:Y:S01]  /*4300*/  HMMA.16816.F32.BF16 R48, R12, R66, R48 ;  /* 0x000000420c30723c */ /* 0x000fe20000041830 */
[----:B------:R-:W4:Y:S07]  /*4310*/  LDSM.16.M88.4 R64, [R215+0x7800] ;  /* 0x00780000d740783b */ /* 0x000f2e0000000200 */
[----:B------:R-:W-:Y:S01]  /*4320*/  HMMA.16816.F32.BF16 R20, R16, R90, R24 ;  /* 0x0000005a1014723c */ /* 0x000fe20000041818 */
[----:B-1----:R-:W-:-:S07]  /*4330*/  FMUL.FTZ R2, R57, c[0x0][0x2ec] ;  /* 0x0000bb0039027a20 */ /* 0x002fce0000410000 */
[----:B---3--:R-:W-:Y:S01]  /*4340*/  HMMA.16816.F32.BF16 R28, R16, R92, R32 ;  /* 0x0000005c101c723c */ /* 0x008fe20000041820 */
[----:B------:R1:W-:Y:S07]  /*4350*/  MUFU.TANH R74, R2 ;  /* 0x00000002004a7308 */ /* 0x0003ee0000002400 */
[C---:B------:R-:W-:Y:S08]  /*4360*/  HMMA.16816.F32.BF16 R24, R12.reuse, R100, R40 ;  /* 0x000000640c18723c */ /* 0x040ff00000041828 */
[----:B------:R-:W-:Y:S01]  /*4370*/  HMMA.16816.F32.BF16 R20, R12, R102, R20 ;  /* 0x000000660c14723c */ /* 0x000fe20000041814 */
[----:B-1----:R-:W-:-:S04]  /*4380*/  FMUL.FTZ R2, R58, c[0x0][0x2ec] ;  /* 0x0000bb003a027a20 */ /* 0x002fc80000410000 */
[----:B------:R1:W3:Y:S03]  /*4390*/  MUFU.TANH R72, R2 ;  /* 0x0000000200487308 */ /* 0x0002e60000002400 */
[C---:B------:R-:W-:Y:S08]  /*43a0*/  HMMA.16816.F32.BF16 R40, R16.reuse, R94, R60 ;  /* 0x0000005e1028723c */ /* 0x040ff0000004183c */
[----:B----4-:R-:W-:Y:S01]  /*43b0*/  HMMA.16816.F32.BF16 R44, R16, R64, R44 ;  /* 0x00000040102c723c */ /* 0x010fe2000004182c */
[----:B-1----:R-:W-:-:S02]  /*43c0*/  FMUL.FTZ R2, R59, c[0x0][0x2ec] ;  /* 0x0000bb003b027a20 */ /* 0x002fc40000410000 */
[----:B------:R-:W1:Y:S05]  /*43d0*/  LDSM.16.M88.4 R56, [R209+0x7000] ;  /* 0x00700000d138783b */ /* 0x000e6a0000000200 */
[----:B------:R-:W-:Y:S01]  /*43e0*/  HMMA.16816.F32.BF16 R52, R16, R66, R52 ;  /* 0x000000421034723c */ /* 0x000fe20000041834 */
[----:B------:R4:W5:Y:S07]  /*43f0*/  MUFU.TANH R73, R2 ;  /* 0x0000000200497308 */ /* 0x00096e0000002400 */
[----:B------:R-:W-:Y:S08]  /*4400*/  HMMA.16816.F32.BF16 R16, R12, R36, R28 ;  /* 0x000000240c10723c */ /* 0x000ff0000004181c */
[C---:B------:R-:W-:Y:S08]  /*4410*/  HMMA.16816.F32.BF16 R20, R8.reuse, R70, R20 ;  /* 0x000000460814723c */ /* 0x040ff00000041814 */
[C---:B------:R-:W-:Y:S01]  /*4420*/  HMMA.16816.F32.BF16 R32, R8.reuse, R98, R48 ;  /* 0x000000620820723c */ /* 0x040fe20000041830 */
[----:B------:R-:W2:Y:S07]  /*4430*/  LDSM.16.M88.4 R48, [R210+0x17800] ;  /* 0x01780000d230783b */ /* 0x000eae0000000200 */
[C---:B------:R-:W-:Y:S08]  /*4440*/  HMMA.16816.F32.BF16 R24, R8.reuse, R68, R24 ;  /* 0x000000440818723c */ /* 0x040ff00000041818 */
[----:B-1----:R-:W-:Y:S07]  /*4450*/  HMMA.16816.F32.BF16 R28, R8, R56, R16 ;  /* 0x00000038081c723c */ /* 0x002fee0000041810 */
[C---:B------:R-:W-:Y:S01]  /*4460*/  IADD3 R16, R5.reuse, UR5, RZ ;  /* 0x0000000505107c10 */ /* 0x040fe2000fffe0ff */
[----:B------:R-:W-:Y:S01]  /*4470*/  FMUL.FTZ R18, R20, c[0x0][0x2ec] ;  /* 0x0000bb0014127a20 */ /* 0x000fe20000410000 */
[----:B------:R-:W-:Y:S01]  /*4480*/  IADD3 R17, R5, UR4, RZ ;  /* 0x0000000405117c10 */ /* 0x000fe2000fffe0ff */
[----:B----4-:R-:W-:Y:S01]  /*4490*/  FMUL.FTZ R2, R33, c[0x0][0x2ec] ;  /* 0x0000bb0021027a20 */ /* 0x010fe20000410000 */
[----:B------:R-:W-:Y:S01]  /*44a0*/  IADD3 R5, R5, 0x8, RZ ;  /* 0x0000000805057810 */ /* 0x000fe20007ffe0ff */
[----:B------:R1:W-:Y:S01]  /*44b0*/  MUFU.TANH R57, R18 ;  /* 0x0000001200397308 */ /* 0x0003e20000002400 */
[----:B------:R-:W-:Y:S01]  /*44c0*/  IMNMX R233, RZ, R16, !PT ;  /* 0x00000010ffe97217 */ /* 0x000fe20007800200 */
[C---:B------:R-:W-:Y:S01]  /*44d0*/  HMMA.16816.F32.BF16 R40, R12.reuse, R38, R40 ;  /* 0x000000260c28723c */ /* 0x040fe20000041828 */
[----:B------:R-:W-:Y:S01]  /*44e0*/  IADD3 R16, R5, UR5, RZ ;  /* 0x0000000505107c10 */ /* 0x000fe2000fffe0ff */
[----:B------:R-:W-:Y:S01]  /*44f0*/  FMUL.FTZ R6, R26, c[0x0][0x2ec] ;  /* 0x0000bb001a067a20 */ /* 0x000fe20000410000 */
[----:B------:R-:W-:Y:S01]  /*4500*/  IMNMX R235, R17, UR16, PT ;  /* 0x0000001011eb7c17 */ /* 0x000fe2000b800200 */
[----:B------:R-:W-:Y:S01]  /*4510*/  FMUL.FTZ R32, R32, c[0x0][0x2ec] ;  /* 0x0000bb0020207a20 */ /* 0x000fe20000410000 */
[----:B------:R-:W-:Y:S01]  /*4520*/  IMNMX R232, RZ, R16, !PT ;  /* 0x00000010ffe87217 */ /* 0x000fe20007800200 */
[----:B------:R4:W-:Y:S01]  /*4530*/  MUFU.TANH R64, R2 ;  /* 0x0000000200407308 */ /* 0x0009e20000002400 */
[----:B------:R-:W-:Y:S01]  /*4540*/  IADD3 R5, R5, UR4, RZ ;  /* 0x0000000405057c10 */ /* 0x000fe2000fffe0ff */
[----:B--2---:R-:W-:Y:S03]  /*4550*/  HMMA.16816.F32.BF16 R44, R12, R48, R44 ;  /* 0x000000300c2c723c */ /* 0x004fe6000004182c */
[----:B------:R-:W-:Y:S01]  /*4560*/  IMNMX R234, R5, UR16, PT ;  /* 0x0000001005ea7c17 */ /* 0x000fe2000b800200 */
[----:B------:R-:W-:Y:S01]  /*4570*/  FMUL.FTZ R5, R21, c[0x0][0x2ec] ;  /* 0x0000bb0015057a20 */ /* 0x000fe20000410000 */
[----:B-1----:R-:W1:Y:S01]  /*4580*/  LDSM.16.M88.4 R16, [R209+0x7800] ;  /* 0x00780000d110783b */ /* 0x002e620000000200 */
[----:B------:R2:W-:Y:S01]  /*4590*/  MUFU.TANH R61, R6 ;  /* 0x00000006003d7308 */ /* 0x0005e20000002400 */
[----:B------:R-:W-:-:S04]  /*45a0*/  DEPBAR.LE SB0, 0x0 ;  /* 0x000080000000791a */ /* 0x000fc80000000000 */
[----:B----4-:R-:W-:-:S03]  /*45b0*/  FMUL.FTZ R2, R34, c[0x0][0x2ec] ;  /* 0x0000bb0022027a20 */ /* 0x010fc60000410000 */
[----:B------:R4:W-:Y:S08]  /*45c0*/  MUFU.TANH R56, R5 ;  /* 0x0000000500387308 */ /* 0x0009f00000002400 */
[----:B------:R3:W1:Y:S01]  /*45d0*/  MUFU.TANH R36, R2 ;  /* 0x0000000200247308 */ /* 0x0006620000002400 */
[----:B--2---:R-:W-:-:S07]  /*45e0*/  FMUL.FTZ R6, R27, c[0x0][0x2ec] ;  /* 0x0000bb001b067a20 */ /* 0x004fce0000410000 */
[----:B------:R-:W-:Y:S01]  /*45f0*/  MUFU.TANH R60, R6 ;  /* 0x00000006003c7308 */ /* 0x000fe20000002400 */
[----:B----4-:R-:W-:Y:S02]  /*4600*/  FMUL.FTZ R5, R22, c[0x0][0x2ec] ;  /* 0x0000bb0016057a20 */ /* 0x010fe40000410000 */
[----:B---3--:R-:W-:-:S05]  /*4610*/  FMUL.FTZ R2, R35, c[0x0][0x2ec] ;  /* 0x0000bb0023027a20 */ /* 0x008fca0000410000 */
[----:B------:R-:W2:Y:S08]  /*4620*/  MUFU.TANH R65, R32 ;  /* 0x0000002000417308 */ /* 0x000eb00000002400 */
[----:B------:R3:W-:Y:S08]  /*4630*/  MUFU.TANH R63, R2 ;  /* 0x00000002003f7308 */ /* 0x0007f00000002400 */
[----:B------:R-:W-:Y:S01]  /*4640*/  MUFU.TANH R39, R5 ;  /* 0x0000000500277308 */ /* 0x000fe20000002400 */
[----:B---3--:R-:W-:-:S07]  /*4650*/  FMUL.FTZ R2, R24, c[0x0][0x2ec] ;  /* 0x0000bb0018027a20 */ /* 0x008fce0000410000 */
[----:B------:R3:W4:Y:S02]  /*4660*/  MUFU.TANH R112, R2 ;  /* 0x0000000200707308 */ /* 0x0007240000002400 */
[----:B---3--:R-:W-:Y:S02]  /*4670*/  FMUL.FTZ R2, R25, c[0x0][0x2ec] ;  /* 0x0000bb0019027a20 */ /* 0x008fe40000410000 */
[----:B------:R-:W-:Y:S04]  /*4680*/  HMMA.16816.F32.BF16 R24, R12, R50, R52 ;  /* 0x000000320c18723c */ /* 0x000fe80000041834 */
[----:B------:R3:W1:Y:S04]  /*4690*/  MUFU.TANH R62, R2 ;  /* 0x00000002003e7308 */ /* 0x0006680000002400 */
[----:B------:R-:W-:Y:S01]  /*46a0*/  HMMA.16816.F32.BF16 R12, R8, R58, R40 ;  /* 0x0000003a080c723c */ /* 0x000fe20000041828 */
[----:B---3--:R-:W-:-:S04]  /*46b0*/  IMAD.U32 R2, RZ, RZ, UR25 ;  /* 0x00000019ff027e24 */ /* 0x008fc8000f8e00ff */
[----:B------:R-:W-:-:S05]  /*46c0*/  IMAD R2, R2, 0x40, R115 ;  /* 0x0000004002027824 */ /* 0x000fca00078e0273 */
[C---:B------:R-:W-:Y:S02]  /*46d0*/  IADD3 R7, R2.reuse, 0x1, RZ ;  /* 0x0000000102077810 */ /* 0x040fe40007ffe0ff */
[----:B------:R-:W-:Y:S02]  /*46e0*/  IADD3 R6, R2, 0x8, RZ ;  /* 0x0000000802067810 */ /* 0x000fe40007ffe0ff */
[----:B------:R-:W-:-:S10]  /*46f0*/  ISETP.GE.AND P2, PT, R7, R235, PT ;  /* 0x000000eb0700720c */ /* 0x000fd40003f46270 */
[----:B------:R-:W-:Y:S01]  /*4700*/  FMUL.FTZ R12, R12, c[0x0][0x2ec] ;  /* 0x0000bb000c0c7a20 */ /* 0x000fe20000410000 */
[CC--:B------:R-:W-:Y:S01]  /*4710*/  ISETP.GE.AND P5, PT, R6.reuse, R235.reuse, PT ;  /* 0x000000eb0600720c */ /* 0x0c0fe20003fa6270 */
[----:B------:R-:W-:Y:S01]  /*4720*/  FMUL.FTZ R13, R13, c[0x0][0x2ec] ;  /* 0x0000bb000d0d7a20 */ /* 0x000fe20000410000 */
[-C--:B------:R-:W-:Y:S01]  /*4730*/  ISETP.GE.AND P0, PT, R6, R234.reuse, PT ;  /* 0x000000ea0600720c */ /* 0x080fe20003f06270 */
[----:B------:R-:W-:Y:S01]  /*4740*/  FMUL.FTZ R14, R14, c[0x0][0x2ec] ;  /* 0x0000bb000e0e7a20 */ /* 0x000fe20000410000 */
[C---:B------:R-:W-:Y:S01]  /*4750*/  ISETP.GE.AND P1, PT, R2.reuse, R235, PT ;  /* 0x000000eb0200720c */ /* 0x040fe20003f26270 */
[----:B------:R-:W-:Y:S01]  /*4760*/  FMUL.FTZ R15, R15, c[0x0][0x2ec] ;  /* 0x0000bb000f0f7a20 */ /* 0x000fe20000410000 */
[-C--:B------:R-:W-:Y:S01]  /*4770*/  ISETP.GE.AND P3, PT, R2, R234.reuse, PT ;  /* 0x000000ea0200720c */ /* 0x080fe20003f66270 */
[----:B------:R-:W-:Y:S01]  /*4780*/  MUFU.TANH R12, R12 ;  /* 0x0000000c000c7308 */ /* 0x000fe20000002400 */
[C---:B------:R-:W-:Y:S02]  /*4790*/  ISETP.GE.AND P4, PT, R7.reuse, R234, PT ;  /* 0x000000ea0700720c */ /* 0x040fe40003f86270 */
[----:B------:R-:W-:-:S02]  /*47a0*/  ISETP.LT.OR P2, PT, R7, R233, P2 ;  /* 0x000000e90700720c */ /* 0x000fc40001741670 */
[CC--:B------:R-:W-:Y:S02]  /*47b0*/  ISETP.LT.OR P5, PT, R6.reuse, R233.reuse, P5 ;  /* 0x000000e90600720c */ /* 0x0c0fe40002fa1670 */
[-C--:B------:R-:W-:Y:S01]  /*47c0*/  ISETP.LT.OR P0, PT, R6, R232.reuse, P0 ;  /* 0x000000e80600720c */ /* 0x080fe20000701670 */
[----:B------:R-:W-:Y:S01]  /*47d0*/  MUFU.TANH R13, R13 ;  /* 0x0000000d000d7308 */ /* 0x000fe20000002400 */
[C---:B------:R-:W-:Y:S02]  /*47e0*/  ISETP.LT.OR P1, PT, R2.reuse, R233, P1 ;  /* 0x000000e90200720c */ /* 0x040fe40000f21670 */
[CC--:B------:R-:W-:Y:S02]  /*47f0*/  ISETP.LT.OR P3, PT, R2.reuse, R232.reuse, P3 ;  /* 0x000000e80200720c */ /* 0x0c0fe40001f61670 */
[----:B------:R-:W-:Y:S01]  /*4800*/  ISETP.LT.OR P4, PT, R7, R232, P4 ;  /* 0x000000e80700720c */ /* 0x000fe20002781670 */
[----:B------:R-:W-:Y:S01]  /*4810*/  FMUL.FTZ R7, R23, c[0x0][0x2ec] ;  /* 0x0000bb0017077a20 */ /* 0x000fe20000410000 */
[C---:B------:R-:W-:Y:S01]  /*4820*/  IADD3 R6, R2.reuse, 0x9, RZ ;  /* 0x0000000902067810 */ /* 0x040fe20007ffe0ff */
[----:B-1----:R-:W-:Y:S01]  /*4830*/  HMMA.16816.F32.BF16 R20, R8, R16, R44 ;  /* 0x000000100814723c */ /* 0x002fe2000004182c */
[----:B------:R-:W-:Y:S01]  /*4840*/  IADD3 R5, R2, 0x10, RZ ;  /* 0x0000001002057810 */ /* 0x000fe20007ffe0ff */
[----:B------:R1:W-:Y:S01]  /*4850*/  MUFU.TANH R49, R7 ;  /* 0x0000000700317308 */ /* 0x0003e20000002400 */
[----:B------:R-:W-:-:S02]  /*4860*/  FSEL R32, R75, -INF , !P1 ;  /* 0xff8000004b207808 */ /* 0x000fc40004800000 */
[----:B------:R-:W-:Y:S02]  /*4870*/  FSEL R35, R72, -INF , !P3 ;  /* 0xff80000048237808 */ /* 0x000fe40005800000 */
[----:B------:R-:W-:Y:S01]  /*4880*/  FSEL R33, R74, -INF , !P2 ;  /* 0xff8000004a217808 */ /* 0x000fe20005000000 */
[----:B------:R-:W-:Y:S01]  /*4890*/  HMMA.16816.F32.BF16 R8, R8, R18, R24 ;  /* 0x000000120808723c */ /* 0x000fe20000041818 */
[CC--:B------:R-:W-:Y:S01]  /*48a0*/  ISETP.GE.AND P6, PT, R6.reuse, R235.reuse, PT ;  /* 0x000000eb0600720c */ /* 0x0c0fe20003fc6270 */
[----:B------:R-:W-:Y:S01]  /*48b0*/  MUFU.TANH R14, R14 ;  /* 0x0000000e000e7308 */ /* 0x000fe20000002400 */
[C---:B------:R-:W-:Y:S02]  /*48c0*/  ISETP.GE.AND P1, PT, R5.reuse, R235, PT ;  /* 0x000000eb0500720c */ /* 0x040fe40003f26270 */
[-C--:B------:R-:W-:Y:S02]  /*48d0*/  ISETP.GE.AND P3, PT, R6, R234.reuse, PT ;  /* 0x000000ea0600720c */ /* 0x080fe40003f66270 */
[----:B------:R-:W-:-:S02]  /*48e0*/  ISETP.GE.AND P2, PT, R5, R234, PT ;  /* 0x000000ea0500720c */ /* 0x000fc40003f46270 */
[-C--:B------:R-:W-:Y:S01]  /*48f0*/  ISETP.LT.OR P6, PT, R6, R233.reuse, P6 ;  /* 0x000000e90600720c */ /* 0x080fe200037c1670 */
[----:B-1----:R-:W-:Y:S01]  /*4900*/  FMUL.FTZ R7, R28, c[0x0][0x2ec] ;  /* 0x0000bb001c077a20 */ /* 0x002fe20000410000 */
[-C--:B------:R-:W-:Y:S01]  /*4910*/  ISETP.LT.OR P3, PT, R6, R232.reuse, P3 ;  /* 0x000000e80600720c */ /* 0x080fe20001f61670 */
[----:B------:R-:W-:Y:S01]  /*4920*/  MUFU.TANH R15, R15 ;  /* 0x0000000f000f7308 */ /* 0x000fe20000002400 */
[C---:B------:R-:W-:Y:S02]  /*4930*/  ISETP.LT.OR P1, PT, R5.reuse, R233, P1 ;  /* 0x000000e90500720c */ /* 0x040fe40000f21670 */
[----:B------:R-:W-:Y:S01]  /*4940*/  ISETP.LT.OR P2, PT, R5, R232, P2 ;  /* 0x000000e80500720c */ /* 0x000fe20001741670 */
[----:B------:R-:W-:Y:S01]  /*4950*/  FMUL.FTZ R22, R22, c[0x0][0x2ec] ;  /* 0x0000bb0016167a20 */ /* 0x000fe20000410000 */
[C---:B------:R-:W-:Y:S01]  /*4960*/  IADD3 R6, R2.reuse, 0x11, RZ ;  /* 0x0000001102067810 */ /* 0x040fe20007ffe0ff */
[----:B------:R-:W-:Y:S01]  /*4970*/  FMUL.FTZ R21, R21, c[0x0][0x2ec] ;  /* 0x0000bb0015157a20 */ /* 0x000fe20000410000 */
[----:B------:R-:W-:Y:S01]  /*4980*/  IADD3 R5, R2, 0x18, RZ ;  /* 0x0000001802057810 */ /* 0x000fe20007ffe0ff */
[----:B------:R1:W-:Y:S01]  /*4990*/  MUFU.TANH R48, R7 ;  /* 0x0000000700307308 */ /* 0x0003e20000002400 */
[----:B-----5:R-:W-:Y:S01]  /*49a0*/  FSEL R34, R73, -INF , !P4 ;  /* 0xff80000049227808 */ /* 0x020fe20006000000 */
[----:B------:R-:W-:Y:S01]  /*49b0*/  FMUL.FTZ R23, R23, c[0x0][0x2ec] ;  /* 0x0000bb0017177a20 */ /* 0x000fe20000410000 */
[----:B------:R-:W-:Y:S01]  /*49c0*/  FSEL R36, R36, -INF , !P0 ;  /* 0xff80000024247808 */ /* 0x000fe20004000000 */
[----:B------:R-:W-:Y:S01]  /*49d0*/  FMUL.FTZ R8, R8, c[0x0][0x2ec] ;  /* 0x0000bb0008087a20 */ /* 0x000fe20000410000 */
[----:B------:R-:W-:Y:S01]  /*49e0*/  FSEL R28, R64, -INF , !P6 ;  /* 0xff800000401c7808 */ /* 0x000fe20007000000 */
[----:B------:R-:W-:Y:S01]  /*49f0*/  FMUL.FTZ R9, R9, c[0x0][0x2ec] ;  /* 0x0000bb0009097a20 */ /* 0x000fe20000410000 */
[C---:B------:R-:W-:Y:S01]  /*4a00*/  ISETP.GE.AND P4, PT, R6.reuse, R235, PT ;  /* 0x000000eb0600720c */ /* 0x040fe20003f86270 */
[----:B------:R-:W-:Y:S01]  /*4a10*/  MUFU.TANH R22, R22 ;  /* 0x0000001600167308 */ /* 0x000fe20000002400 */
[-C--:B------:R-:W-:Y:S01]  /*4a20*/  ISETP.GE.AND P0, PT, R6, R234.reuse, PT ;  /* 0x000000ea0600720c */ /* 0x080fe20003f06270 */
[----:B------:R-:W-:Y:S01]  /*4a30*/  FMUL.FTZ R10, R10, c[0x0][0x2ec] ;  /* 0x0000bb000a0a7a20 */ /* 0x000fe20000410000 */
[----:B------:R-:W-:Y:S01]  /*4a40*/  ISETP.GE.AND P6, PT, R5, R234, PT ;  /* 0x000000ea0500720c */ /* 0x000fe20003fc6270 */
[----:B------:R-:W-:Y:S01]  /*4a50*/  FMUL.FTZ R11, R11, c[0x0][0x2ec] ;  /* 0x0000bb000b0b7a20 */ /* 0x000fe20000410000 */
[----:B------:R-:W-:-:S02]  /*4a60*/  ISETP.LT.OR P4, PT, R6, R233, P4 ;  /* 0x000000e90600720c */ /* 0x000fc40002781670 */
[-C--:B------:R-:W-:Y:S01]  /*4a70*/  ISETP.LT.OR P0, PT, R6, R232.reuse, P0 ;  /* 0x000000e80600720c */ /* 0x080fe20000701670 */
[----:B-1----:R-:W-:Y:S01]  /*4a80*/  FMUL.FTZ R7, R29, c[0x0][0x2ec] ;  /* 0x0000bb001d077a20 */ /* 0x002fe20000410000 */
[----:B--2---:R-:W-:Y:S01]  /*4a90*/  FSEL R29, R65, -INF , !P5 ;  /* 0xff800000411d7808 */ /* 0x004fe20006800000 */
[----:B------:R-:W-:Y:S01]  /*4aa0*/  MUFU.TANH R21, R21 ;  /* 0x0000001500157308 */ /* 0x000fe20000002400 */
[C---:B------:R-:W-:Y:S02]  /*4ab0*/  ISETP.GE.AND P5, PT, R5.reuse, R235, PT ;  /* 0x000000eb0500720c */ /* 0x040fe40003fa6270 */
[C---:B------:R-:W-:Y:S02]  /*4ac0*/  ISETP.LT.OR P6, PT, R5.reuse, R232, P6 ;  /* 0x000000e80500720c */ /* 0x040fe400037c1670 */
[----:B------:R-:W-:Y:S02]  /*4ad0*/  ISETP.LT.OR P5, PT, R5, R233, P5 ;  /* 0x000000e90500720c */ /* 0x000fe40002fa1670 */
[C---:B------:R-:W-:Y:S01]  /*4ae0*/  IADD3 R6, R2.reuse, 0x19, RZ ;  /* 0x0000001902067810 */ /* 0x040fe20007ffe0ff */
[----:B------:R1:W2:Y:S01]  /*4af0*/  MUFU.TANH R38, R7 ;  /* 0x0000000700267308 */ /* 0x0002a20000002400 */
[----:B------:R-:W-:-:S02]  /*4b00*/  IADD3 R5, R2, 0x20, RZ ;  /* 0x0000002002057810 */ /* 0x000fc40007ffe0ff */
[----:B----4-:R-:W-:Y:S02]  /*4b10*/  FSEL R112, R112, -INF , !P1 ;  /* 0xff80000070707808 */ /* 0x010fe40004800000 */
[----:B------:R-:W-:Y:S02]  /*4b20*/  FSEL R115, R61, -INF , !P2 ;  /* 0xff8000003d737808 */ /* 0x000fe40005000000 */
[----:B------:R-:W-:Y:S01]  /*4b30*/  FSEL R107, R62, -INF , !P4 ;  /* 0xff8000003e6b7808 */ /* 0x000fe20006000000 */
[----:B------:R-:W-:Y:S01]  /*4b40*/  MUFU.TANH R23, R23 ;  /* 0x0000001700177308 */ /* 0x000fe20000002400 */
[C---:B------:R-:W-:Y:S02]  /*4b50*/  ISETP.GE.AND P1, PT, R5.reuse, R235, PT ;  /* 0x000000eb0500720c */ /* 0x040fe40003f26270 */
[-C--:B------:R-:W-:Y:S02]  /*4b60*/  ISETP.GE.AND P2, PT, R6, R234.reuse, PT ;  /* 0x000000ea0600720c */ /* 0x080fe40003f46270 */
[----:B------:R-:W-:-:S02]  /*4b70*/  ISETP.GE.AND P4, PT, R5, R234, PT ;  /* 0x000000ea0500720c */ /* 0x000fc40003f86270 */
[-C--:B------:R-:W-:Y:S01]  /*4b80*/  ISETP.LT.OR P2, PT, R6, R232.reuse, P2 ;  /* 0x000000e80600720c */ /* 0x080fe20001741670 */
[----:B-1----:R-:W-:Y:S01]  /*4b90*/  FMUL.FTZ R7, R30, c[0x0][0x2ec] ;  /* 0x0000bb001e077a20 */ /* 0x002fe20000410000 */
[----:B------:R-:W-:Y:S01]  /*4ba0*/  FSEL R30, R63, -INF , !P3 ;  /* 0xff8000003f1e7808 */ /* 0x000fe20005800000 */
[----:B------:R-:W-:Y:S01]  /*4bb0*/  MUFU.TANH R8, R8 ;  /* 0x0000000800087308 */ /* 0x000fe20000002400 */
[C---:B------:R-:W-:Y:S02]  /*4bc0*/  ISETP.GE.AND P3, PT, R6.reuse, R235, PT ;  /* 0x000000eb0600720c */ /* 0x040fe40003f66270 */
[CC--:B------:R-:W-:Y:S02]  /*4bd0*/  ISETP.LT.OR P1, PT, R5.reuse, R233.reuse, P1 ;  /* 0x000000e90500720c */ /* 0x0c0fe40000f21670 */
[----:B------:R-:W-:Y:S02]  /*4be0*/  ISETP.LT.OR P3, PT, R6, R233, P3 ;  /* 0x000000e90600720c */ /* 0x000fe40001f61670 */
[----:B------:R-:W-:Y:S01]  /*4bf0*/  ISETP.LT.OR P4, PT, R5, R232, P4 ;  /* 0x000000e80500720c */ /* 0x000fe20002781670 */
[----:B------:R1:W3:Y:S01]  /*4c00*/  MUFU.TANH R37, R7 ;  /* 0x0000000700257308 */ /* 0x0002e20000002400 */
[----:B------:R-:W-:-:S02]  /*4c10*/  IADD3 R6, R2, 0x21, RZ ;  /* 0x0000002102067810 */ /* 0x000fc40007ffe0ff */
[----:B------:R-:W-:Y:S02]  /*4c20*/  IADD3 R5, R2, 0x28, RZ ;  /* 0x0000002802057810 */ /* 0x000fe40007ffe0ff */
[----:B------:R-:W-:Y:S02]  /*4c30*/  FSEL R114, R60, -INF , !P0 ;  /* 0xff8000003c727808 */ /* 0x000fe40004000000 */
[----:B------:R-:W-:Y:S01]  /*4c40*/  FSEL R106, R57, -INF , !P5 ;  /* 0xff800000396a7808 */ /* 0x000fe20006800000 */
[----:B------:R-:W-:Y:S01]  /*4c50*/  MUFU.TANH R9, R9 ;  /* 0x0000000900097308 */ /* 0x000fe20000002400 */
[----:B------:R-:W-:Y:S02]  /*4c60*/  FSEL R105, R56, -INF , !P3 ;  /* 0xff80000038697808 */ /* 0x000fe40005800000 */
[-C--:B------:R-:W-:Y:S02]  /*4c70*/  ISETP.GE.AND P0, PT, R6, R235.reuse, PT ;  /* 0x000000eb0600720c */ /* 0x080fe40003f06270 */
[----:B------:R-:W-:-:S02]  /*4c80*/  ISETP.GE.AND P5, PT, R5, R235, PT ;  /* 0x000000eb0500720c */ /* 0x000fc40003fa6270 */
[----:B------:R-:W-:Y:S01]  /*4c90*/  ISETP.GE.AND P3, PT, R5, R234, PT ;  /* 0x000000ea0500720c */ /* 0x000fe20003f66270 */
[----:B-1----:R-:W-:Y:S01]  /*4ca0*/  FMUL.FTZ R7, R31, c[0x0][0x2ec] ;  /* 0x0000bb001f077a20 */ /* 0x002fe20000410000 */
[-C--:B------:R-:W-:Y:S01]  /*4cb0*/  ISETP.LT.OR P0, PT, R6, R233.reuse, P0 ;  /* 0x000000e90600720c */ /* 0x080fe20000701670 */
[----:B------:R-:W-:Y:S01]  /*4cc0*/  MUFU.TANH R10, R10 ;  /* 0x0000000a000a7308 */ /* 0x000fe20000002400 */
[C---:B------:R-:W-:Y:S02]  /*4cd0*/  ISETP.LT.OR P5, PT, R5.reuse, R233, P5 ;  /* 0x000000e90500720c */ /* 0x040fe40002fa1670 */
[----:B------:R-:W-:Y:S02]  /*4ce0*/  ISETP.LT.OR P3, PT, R5, R232, P3 ;  /* 0x000000e80500720c */ /* 0x000fe40001f61670 */
[----:B------:R-:W-:Y:S02]  /*4cf0*/  FSEL R113, R39, -INF , !P6 ;  /* 0xff80000027717808 */ /* 0x000fe40007000000 */
[----:B------:R-:W-:Y:S01]  /*4d00*/  IADD3 R5, R2, 0x30, RZ ;  /* 0x0000003002057810 */ /* 0x000fe20007ffe0ff */
[----:B------:R1:W4:Y:S01]  /*4d10*/  MUFU.TANH R16, R7 ;  /* 0x0000000700107308 */ /* 0x0003220000002400 */
[----:B------:R-:W-:-:S02]  /*4d20*/  ISETP.GE.AND P6, PT, R6, R234, PT ;  /* 0x000000ea0600720c */ /* 0x000fc40003fc6270 */
[----:B--2---:R-:W-:Y:S02]  /*4d30*/  FSEL R135, R38, -INF , !P0 ;  /* 0xff80000026877808 */ /* 0x004fe40004000000 */
[C---:B------:R-:W-:Y:S02]  /*4d40*/  ISETP.GE.AND P0, PT, R5.reuse, R234, PT ;  /* 0x000000ea0500720c */ /* 0x040fe40003f06270 */
[-C--:B------:R-:W-:Y:S01]  /*4d50*/  ISETP.LT.OR P6, PT, R6, R232.reuse, P6 ;  /* 0x000000e80600720c */ /* 0x080fe200037c1670 */
[----:B------:R-:W-:Y:S01]  /*4d60*/  MUFU.TANH R11, R11 ;  /* 0x0000000b000b7308 */ /* 0x000fe20000002400 */
[----:B------:R-:W-:Y:S02]  /*4d70*/  IADD3 R6, R2, 0x29, RZ ;  /* 0x0000002902067810 */ /* 0x000fe40007ffe0ff */
[----:B------:R-:W-:Y:S02]  /*4d80*/  ISETP.LT.OR P0, PT, R5, R232, P0 ;  /* 0x000000e80500720c */ /* 0x000fe40000701670 */
[----:B------:R-:W-:-:S02]  /*4d90*/  FSEL R104, R49, -INF , !P2 ;  /* 0xff80000031687808 */ /* 0x000fc40005000000 */
[----:B------:R-:W-:Y:S01]  /*4da0*/  FSEL R134, R48, -INF , !P1 ;  /* 0xff80000030867808 */ /* 0x000fe20004800000 */
[----:B-1----:R-:W-:Y:S01]  /*4db0*/  FMUL.FTZ R7, R20, c[0x0][0x2ec] ;  /* 0x0000bb0014077a20 */ /* 0x002fe20000410000 */
[----:B---3--:R-:W-:Y:S02]  /*4dc0*/  FSEL R187, R37, -INF , !P4 ;  /* 0xff80000025bb7808 */ /* 0x008fe40006000000 */
[CC--:B------:R-:W-:Y:S02]  /*4dd0*/  ISETP.GE.AND P2, PT, R6.reuse, R235.reuse, PT ;  /* 0x000000eb0600720c */ /* 0x0c0fe40003f46270 */
[----:B------:R-:W-:Y:S01]  /*4de0*/  ISETP.GE.AND P1, PT, R5, R235, PT ;  /* 0x000000eb0500720c */ /* 0x000fe20003f26270 */
[----:B------:R-:W1:Y:S01]  /*4df0*/  MUFU.TANH R7, R7 ;  /* 0x0000000700077308 */ /* 0x000e620000002400 */
[----:B------:R-:W-:Y:S01]  /*4e00*/  BAR.SYNC.DEFER_BLOCKING 0x0 ;  /* 0x0000000000007b1d */ /* 0x000fe20000010000 */
[----:B------:R-:W-:Y:S02]  /*4e10*/  ISETP.GE.AND P4, PT, R6, R234, PT ;  /* 0x000000ea0600720c */ /* 0x000fe40003f86270 */
[----:B------:R-:W-:-:S02]  /*4e20*/  FSEL R191, R22, -INF , !P0 ;  /* 0xff80000016bf7808 */ /* 0x000fc40004000000 */
[----:B------:R-:W-:Y:S02]  /*4e30*/  PLOP3.LUT P0, PT, PT, PT, UP0, 0x80, 0x0 ;  /* 0x000000000000781c */ /* 0x000fe40003f0f008 */
[CC--:B------:R-:W-:Y:S02]  /*4e40*/  ISETP.LT.OR P2, PT, R6.reuse, R233.reuse, P2 ;  /* 0x000000e90600720c */ /* 0x0c0fe40001741670 */
[----:B------:R-:W-:Y:S02]  /*4e50*/  ISETP.LT.OR P4, PT, R6, R232, P4 ;  /* 0x000000e80600720c */ /* 0x000fe40002781670 */
[----:B------:R-:W-:Y:S02]  /*4e60*/  ISETP.LT.OR P1, PT, R5, R233, P1 ;  /* 0x000000e90500720c */ /* 0x000fe40000f21670 */
[C---:B------:R-:W-:Y:S02]  /*4e70*/  IADD3 R6, R2.reuse, 0x31, RZ ;  /* 0x0000003102067810 */ /* 0x040fe40007ffe0ff */
[----:B------:R-:W-:-:S02]  /*4e80*/  IADD3 R5, R2, 0x38, RZ ;  /* 0x0000003802057810 */ /* 0x000fc40007ffe0ff */
[----:B------:R-:W-:Y:S02]  /*4e90*/  IADD3 R2, R2, 0x39, RZ ;  /* 0x0000003902027810 */ /* 0x000fe40007ffe0ff */
[----:B----4-:R-:W-:Y:S02]  /*4ea0*/  FSEL R236, R16, -INF , !P6 ;  /* 0xff80000010ec7808 */ /* 0x010fe40007000000 */
[----:B------:R-:W-:Y:S02]  /*4eb0*/  FSEL R184, R12, -INF , !P5 ;  /* 0xff8000000cb87808 */ /* 0x000fe40006800000 */
[----:B------:R-:W-:Y:S02]  /*4ec0*/  FSEL R186, R14, -INF , !P3 ;  /* 0xff8000000eba7808 */ /* 0x000fe40005800000 */
[----:B------:R-:W-:Y:S02]  /*4ed0*/  FSEL R185, R13, -INF , !P2 ;  /* 0xff8000000db97808 */ /* 0x000fe40005000000 */
[----:B------:R-:W-:-:S02]  /*4ee0*/  FSEL R237, R15, -INF , !P4 ;  /* 0xff8000000fed7808 */ /* 0x000fc40006000000 */
[----:B-1----:R-:W-:Y:S02]  /*4ef0*/  FSEL R159, R7, -INF , !P1 ;  /* 0xff800000079f7808 */ /* 0x002fe40004800000 */
[CC--:B------:R-:W-:Y:S02]  /*4f00*/  ISETP.GE.AND P6, PT, R6.reuse, R235.reuse, PT ;  /* 0x000000eb0600720c */ /* 0x0c0fe40003fc6270 */
[CC--:B------:R-:W-:Y:S02]  /*4f10*/  ISETP.GE.AND P5, PT, R5.reuse, R235.reuse, PT ;  /* 0x000000eb0500720c */ /* 0x0c0fe40003fa6270 */
[-C--:B------:R-:W-:Y:S02]  /*4f20*/  ISETP.GE.AND P3, PT, R6, R234.reuse, PT ;  /* 0x000000ea0600720c */ /* 0x080fe40003f66270 */
[----:B------:R-:W-:Y:S02]  /*4f30*/  ISETP.GE.AND P2, PT, R5, R234, PT ;  /* 0x000000ea0500720c */ /* 0x000fe40003f46270 */
[----:B------:R-:W-:-:S02]  /*4f40*/  ISETP.GE.AND P4, PT, R2, R235, PT ;  /* 0x000000eb0200720c */ /* 0x000fc40003f86270 */
[----:B------:R-:W-:Y:S02]  /*4f50*/  ISETP.GE.AND P1, PT, R2, R234, PT ;  /* 0x000000ea0200720c */ /* 0x000fe40003f26270 */
[CC--:B------:R-:W-:Y:S02]  /*4f60*/  ISETP.LT.OR P6, PT, R6.reuse, R233.reuse, P6 ;  /* 0x000000e90600720c */ /* 0x0c0fe400037c1670 */
[-C--:B------:R-:W-:Y:S02]  /*4f70*/  ISETP.LT.OR P3, PT, R6, R232.reuse, P3 ;  /* 0x000000e80600720c */ /* 0x080fe40001f61670 */
[CC--:B------:R-:W-:Y:S02]  /*4f80*/  ISETP.LT.OR P5, PT, R5.reuse, R233.reuse, P5 ;  /* 0x000000e90500720c */ /* 0x0c0fe40002fa1670 */
        /* <DEDUP_REMOVED lines=80> */
.L_x_1870:
[----:B------:R-:W-:Y:S05]  /*5490*/  BSYNC B0 ;  /* 0x0000000000007941 */ /* 0x000fea0003800000 */
.L_x_1869:
[----:B------:R-:W0:Y:S02]  /*54a0*/  LDGDEPBAR ;  /* 0x00000000000079af */ /* 0x000e240000000000 */
.L_x_1868:
[----:B------:R-:W-:Y:S01]  /*54b0*/  FMNMX.FTZ R2, R32, R33, !PT ;  /* 0x0000002120027209 */ /* 0x000fe20007810000 */
[----:B-1----:R-:W-:Y:S01]  /*54c0*/  IMAD.MOV.U32 R9, RZ, RZ, R66 ;  /* 0x000000ffff097224 */ /* 0x002fe200078e0042 */
[----:B------:R-:W-:Y:S02]  /*54d0*/  MOV R10, R67 ;  /* 0x00000043000a7202 */ /* 0x000fe40000000f00 */
        /* <DEDUP_REMOVED lines=62> */
[----:B------:R-:W-:-:S04]  /*58c0*/  FFMA.FTZ R3, R34, c[0x0][0x23c], -R2 ;  /* 0x00008f0022037a23 */ /* 0x000fc80000010802 */
[----:B------:R1:W-:Y:S01]  /*58d0*/  MUFU.EX2 R166, R3 ;  /* 0x0000000300a67308 */ /* 0x0003e20000000800 */
[----:B--2---:R-:W-:-:S07]  /*58e0*/  FFMA.FTZ R5, R28, c[0x0][0x23c], -R8 ;  /* 0x00008f001c057a23 */ /* 0x004fce0000010808 */
[----:B------:R2:W3:Y:S01]  /*58f0*/  MUFU.EX2 R183, R5 ;  /* 0x0000000500b77308 */ /* 0x0004e20000000800 */
[--C-:B-1----:R-:W-:Y:S02]  /*5900*/  FFMA.FTZ R3, R36, c[0x0][0x23c], -R2.reuse ;  /* 0x00008f0024037a23 */ /* 0x102fe40000010802 */
[----:B------:R-:W-:Y:S05]  /*5910*/  LDSM.16.MT88.4 R36, [R206+0x1a000] ;  /* 0x01a00000ce24783b */ /* 0x000fea0000004200 */
[----:B------:R1:W-:Y:S01]  /*5920*/  MUFU.EX2 R189, R3 ;  /* 0x0000000300bd7308 */ /* 0x0003e20000000800 */
[--C-:B--2---:R-:W-:Y:S01]  /*5930*/  FFMA.FTZ R5, R35, c[0x0][0x23c], -R2.reuse ;  /* 0x00008f0023057a23 */ /* 0x104fe20000010802 */
[----:B---3--:R-:W-:Y:S01]  /*5940*/  F2FP.BF16.PACK_AB R6, R183, R180 ;  /* 0x000000b4b706723e */ /* 0x008fe200000010ff */
[----:B------:R-:W-:Y:S05]  /*5950*/  LDSM.16.MT88.4 R32, [R208+0x1a000] ;  /* 0x01a00000d020783b */ /* 0x000fea0000004200 */
[----:B------:R-:W2:Y:S01]  /*5960*/  MUFU.EX2 R165, R5 ;  /* 0x0000000500a57308 */ /* 0x000ea20000000800 */
[----:B-1----:R-:W-:-:S02]  /*5970*/  FFMA.FTZ R3, R30, c[0x0][0x23c], -R2 ;  /* 0x00008f001e037a23 */ /* 0x002fc40000010802 */
[----:B------:R-:W1:Y:S05]  /*5980*/  LDSM.16.MT88.4 R28, [R207+0x18000] ;  /* 0x01800000cf1c783b */ /* 0x000e6a0000004200 */
[----:B------:R-:W3:Y:S01]  /*5990*/  MUFU.EX2 R182, R3 ;  /* 0x0000000300b67308 */ /* 0x000ee20000000800 */
[----:B--2---:R-:W-:-:S07]  /*59a0*/  F2FP.BF16.PACK_AB R5, R166, R165 ;  /* 0x000000a5a605723e */ /* 0x004fce00000010ff */
[----:B------:R2:W-:Y:S01]  /*59b0*/  MUFU.EX2 R3, R0 ;  /* 0x0000000000037308 */ /* 0x0005e20000000800 */
[----:B---3--:R-:W-:-:S07]  /*59c0*/  F2FP.BF16.PACK_AB R7, R182, R189 ;  /* 0x000000bdb607723e */ /* 0x008fce00000010ff */
[----:B------:R-:W-:Y:S01]  /*59d0*/  HMMA.16816.F32.BF16 R64, R4, R16, RZ ;  /* 0x000000100440723c */ /* 0x000fe200000418ff */
[----:B--2---:R-:W-:-:S04]  /*59e0*/  FFMA.FTZ R0, R106, c[0x0][0x23c], -R8 ;  /* 0x00008f006a007a23 */ /* 0x004fc80000010808 */
[----:B------:R2:W-:Y:S03]  /*59f0*/  MUFU.EX2 R157, R0 ;  /* 0x00000000009d7308 */ /* 0x0005e60000000800 */
[C---:B------:R-:W-:Y:S01]  /*5a00*/  HMMA.16816.F32.BF16 R88, R4.reuse, R18, RZ ;  /* 0x000000120458723c */ /* 0x040fe200000418ff */
[----:B------:R-:W3:Y:S07]  /*5a10*/  LDSM.16.MT88.4 R16, [R206+0x1c000] ;  /* 0x01c00000ce10783b */ /* 0x000eee0000004200 */
[----:B------:R-:W-:Y:S01]  /*5a20*/  HMMA.16816.F32.BF16 R68, R4, R20, RZ ;  /* 0x000000140444723c */ /* 0x000fe200000418ff */
[----:B--2---:R-:W-:-:S07]  /*5a30*/  FFMA.FTZ R0, R105, c[0x0][0x23c], -R8 ;  /* 0x00008f0069007a23 */ /* 0x004fce0000010808 */
[C---:B------:R-:W-:Y:S01]  /*5a40*/  HMMA.16816.F32.BF16 R92, R4.reuse, R22, RZ ;  /* 0x00000016045c723c */ /* 0x040fe200000418ff */
[----:B------:R-:W2:Y:S01]  /*5a50*/  LDSM.16.MT88.4 R20, [R205+0x1c000] ;  /* 0x01c00000cd14783b */ /* 0x000ea20000004200 */
[----:B------:R4:W-:Y:S06]  /*5a60*/  MUFU.EX2 R158, R0 ;  /* 0x00000000009e7308 */ /* 0x0009ec0000000800 */
[C---:B------:R-:W-:Y:S08]  /*5a70*/  HMMA.16816.F32.BF16 R100, R4.reuse, R12, RZ ;  /* 0x0000000c0464723c */ /* 0x040ff000000418ff */
[----:B------:R-:W-:Y:S01]  /*5a80*/  HMMA.16816.F32.BF16 R108, R4, R14, RZ ;  /* 0x0000000e046c723c */ /* 0x000fe200000418ff */
[----:B------:R-:W5:Y:S01]  /*5a90*/  LDSM.16.MT88.4 R12, [R208+0x1c000] ;  /* 0x01c00000d00c783b */ /* 0x000f620000004200 */
[----:B----4-:R-:W-:-:S06]  /*5aa0*/  FFMA.FTZ R0, R115, c[0x0][0x23c], -R2 ;  /* 0x00008f0073007a23 */ /* 0x010fcc0000010802 */
[C---:B-1----:R-:W-:Y:S08]  /*5ab0*/  HMMA.16816.F32.BF16 R96, R4.reuse, R28, RZ ;  /* 0x0000001c0460723c */ /* 0x042ff000000418ff */
[C---:B------:R-:W-:Y:S01]  /*5ac0*/  HMMA.16816.F32.BF16 R84, R4.reuse, R30, RZ ;  /* 0x0000001e0454723c */ /* 0x040fe200000418ff */
[----:B------:R-:W1:Y:S07]  /*5ad0*/  LDSM.16.MT88.4 R28, [R205+0x1e000] ;  /* 0x01e00000cd1c783b */ /* 0x000e6e0000004200 */
[C---:B------:R-:W-:Y:S08]  /*5ae0*/  HMMA.16816.F32.BF16 R60, R4.reuse, R40, RZ ;  /* 0x00000028043c723c */ /* 0x040ff000000418ff */
[C---:B------:R-:W-:Y:S01]  /*5af0*/  HMMA.16816.F32.BF16 R80, R4.reuse, R42, RZ ;  /* 0x0000002a0450723c */ /* 0x040fe200000418ff */
[----:B------:R-:W4:Y:S07]  /*5b00*/  LDSM.16.MT88.4 R40, [R207+0x1c000] ;  /* 0x01c00000cf28783b */ /* 0x000f2e0000004200 */
[C---:B---3--:R-:W-:Y:S08]  /*5b10*/  HMMA.16816.F32.BF16 R124, R4.reuse, R16, RZ ;  /* 0x00000010047c723c */ /* 0x048ff000000418ff */
[C---:B------:R-:W-:Y:S01]  /*5b20*/  HMMA.16816.F32.BF16 R128, R4.reuse, R18, RZ ;  /* 0x000000120480723c */ /* 0x040fe200000418ff */
[----:B------:R-:W3:Y:S07]  /*5b30*/  LDSM.16.MT88.4 R16, [R208+0x1e000] ;  /* 0x01e00000d010783b */ /* 0x000eee0000004200 */
[C---:B--2---:R-:W-:Y:S08]  /*5b40*/  HMMA.16816.F32.BF16 R116, R4.reuse, R20, RZ ;  /* 0x000000140474723c */ /* 0x044ff000000418ff */
[C---:B------:R-:W-:Y:S01]  /*5b50*/  HMMA.16816.F32.BF16 R120, R4.reuse, R22, RZ ;  /* 0x000000160478723c */ /* 0x040fe200000418ff */
[----:B------:R-:W2:Y:S07]  /*5b60*/  LDSM.16.MT88.4 R20, [R206+0x1e000] ;  /* 0x01e00000ce14783b */ /* 0x000eae0000004200 */
[C---:B-----5:R-:W-:Y:S08]  /*5b70*/  HMMA.16816.F32.BF16 R136, R4.reuse, R12, RZ ;  /* 0x0000000c0488723c */ /* 0x060ff000000418ff */
[C---:B------:R-:W-:Y:S01]  /*5b80*/  HMMA.16816.F32.BF16 R144, R4.reuse, R14, RZ ;  /* 0x0000000e0490723c */ /* 0x040fe200000418ff */
[----:B------:R-:W5:Y:S07]  /*5b90*/  LDSM.16.MT88.4 R12, [R207+0x1e000] ;  /* 0x01e00000cf0c783b */ /* 0x000f6e0000004200 */
[C---:B-1----:R-:W-:Y:S08]  /*5ba0*/  HMMA.16816.F32.BF16 R140, R4.reuse, R28, RZ ;  /* 0x0000001c048c723c */ /* 0x042ff000000418ff */
[C---:B------:R-:W-:Y:S01]  /*5bb0*/  HMMA.16816.F32.BF16 R160, R4.reuse, R30, RZ ;  /* 0x0000001e04a0723c */ /* 0x040fe200000418ff */
[----:B------:R-:W1:Y:S07]  /*5bc0*/  LDSM.16.MT88.4 R28, [R205+0x18800] ;  /* 0x01880000cd1c783b */ /* 0x000e6e0000004200 */
[C---:B----4-:R-:W-:Y:S01]  /*5bd0*/  HMMA.16816.F32.BF16 R148, R4.reuse, R42, RZ ;  /* 0x0000002a0494723c */ /* 0x050fe200000418ff */
[----:B------:R4:W-:Y:S06]  /*5be0*/  MUFU.EX2 R42, R0 ;  /* 0x00000000002a7308 */ /* 0x0009ec0000000800 */
[----:B------:R-:W-:Y:S01]  /*5bf0*/  IMAD.MOV.U32 R43, RZ, RZ, R190 ;  /* 0x000000ffff2b7224 */ /* 0x000fe200078e00be */
[C---:B------:R-:W-:Y:S08]  /*5c00*/  HMMA.16816.F32.BF16 R48, R4.reuse, R24, RZ ;  /* 0x000000180430723c */ /* 0x040ff000000418ff */
[C---:B------:R-:W-:Y:S01]  /*5c10*/  HMMA.16816.F32.BF16 R72, R4.reuse, R26, RZ ;  /* 0x0000001a0448723c */ /* 0x040fe200000418ff */
[--C-:B----4-:R-:W-:Y:S01]  /*5c20*/  FFMA.FTZ R0, R114, c[0x0][0x23c], -R2.reuse ;  /* 0x00008f0072007a23 */ /* 0x110fe20000010802 */
[----:B------:R-:W-:Y:S03]  /*5c30*/  LDSM.16.MT88.4 R24, [R206+0x18800] ;  /* 0x01880000ce18783b */ /* 0x000fe60000004200 */
[----:B------:R4:W1:Y:S03]  /*5c40*/  MUFU.EX2 R193, R0 ;  /* 0x0000000000c17308 */ /* 0x0008660000000800 */
[C---:B---3--:R-:W-:Y:S08]  /*5c50*/  HMMA.16816.F32.BF16 R176, R4.reuse, R16, RZ ;  /* 0x0000001004b0723c */ /* 0x048ff000000418ff */
[----:B------:R-:W-:Y:S01]  /*5c60*/  HMMA.16816.F32.BF16 R196, R4, R18, RZ ;  /* 0x0000001204c4723c */ /* 0x000fe200000418ff */
[----:B----4-:R-:W-:-:S07]  /*5c70*/  FFMA.FTZ R0, R113, c[0x0][0x23c], -R2 ;  /* 0x00008f0071007a23 */ /* 0x010fce0000010802 */
[C---:B------:R-:W-:Y:S01]  /*5c80*/  HMMA.16816.F32.BF16 R56, R4.reuse, R36, RZ ;  /* 0x000000240438723c */ /* 0x040fe200000418ff */
[----:B------:R3:W-:Y:S07]  /*5c90*/  MUFU.EX2 R11, R0 ;  /* 0x00000000000b7308 */ /* 0x0007ee0000000800 */
[C---:B------:R-:W-:Y:S01]  /*5ca0*/  HMMA.16816.F32.BF16 R44, R4.reuse, R38, RZ ;  /* 0x00000026042c723c */ /* 0x040fe200000418ff */
[----:B------:R-:W4:Y:S07]  /*5cb0*/  LDSM.16.MT88.4 R36, [R208+0x18800] ;  /* 0x01880000d024783b */ /* 0x000f2e0000004200 */
[----:B------:R-:W-:Y:S01]  /*5cc0*/  HMMA.16816.F32.BF16 R52, R4, R32, RZ ;  /* 0x000000200434723c */ /* 0x000fe200000418ff */
[----:B---3--:R-:W-:-:S04]  /*5cd0*/  FFMA.FTZ R0, R104, c[0x0][0x23c], -R2 ;  /* 0x00008f0068007a23 */ /* 0x008fc80000010802 */
[----:B------:R1:W3:Y:S03]  /*5ce0*/  MUFU.EX2 R167, R0 ;  /* 0x0000000000a77308 */ /* 0x0002e60000000800 */
[C---:B------:R-:W-:Y:S01]  /*5cf0*/  HMMA.16816.F32.BF16 R76, R4.reuse, R34, RZ ;  /* 0x00000022044c723c */ /* 0x040fe200000418ff */
[----:B------:R-:W-:Y:S07]  /*5d00*/  LDSM.16.MT88.4 R32, [R207+0x1a800] ;  /* 0x01a80000cf20783b */ /* 0x000fee0000004200 */
[----:B------:R-:W-:Y:S01]  /*5d10*/  HMMA.16816.F32.BF16 R152, R4, R40, RZ ;  /* 0x000000280498723c */ /* 0x000fe200000418ff */
[----:B-1----:R-:W-:-:S06]  /*5d20*/  MOV R0, R193 ;  /* 0x000000c100007202 */ /* 0x002fcc0000000f00 */
[----:B------:R-:W-:Y:S01]  /*5d30*/  IMAD.MOV.U32 R41, RZ, RZ, R192 ;  /* 0x000000ffff297224 */ /* 0x000fe200078e00c0 */
[----:B--2---:R-:W-:Y:S01]  /*5d40*/  HMMA.16816.F32.BF16 R168, R4, R20, RZ ;  /* 0x0000001404a8723c */ /* 0x004fe200000418ff */
[----:B------:R-:W-:-:S07]  /*5d50*/  MOV R40, R191 ;  /* 0x000000bf00287202 */ /* 0x000fce0000000f00 */
[C---:B------:R-:W-:Y:S01]  /*5d60*/  HMMA.16816.F32.BF16 R172, R4.reuse, R22, RZ ;  /* 0x0000001604ac723c */ /* 0x040fe200000418ff */
[----:B------:R-:W1:Y:S07]  /*5d70*/  LDSM.16.MT88.4 R20, [R207+0x18800] ;  /* 0x01880000cf14783b */ /* 0x000e6e0000004200 */
[C---:B-----5:R-:W-:Y:S08]  /*5d80*/  HMMA.16816.F32.BF16 R248, R4.reuse, R12, RZ ;  /* 0x0000000c04f8723c */ /* 0x060ff000000418ff */
[----:B------:R-:W-:Y:S07]  /*5d90*/  HMMA.16816.F32.BF16 R16, R4, R14, RZ ;  /* 0x0000000e0410723c */ /* 0x000fee00000418ff */
[----:B------:R-:W-:-:S02]  /*5da0*/  F2FP.BF16.PACK_AB R4, R3, R188 ;  /* 0x000000bc0304723e */ /* 0x000fc400000010ff */
[----:B------:R-:W-:Y:S02]  /*5db0*/  F2FP.BF16.PACK_AB R5, R0, R42 ;  /* 0x0000002a0005723e */ /* 0x000fe400000010ff */
[----:B------:R-:W-:Y:S02]  /*5dc0*/  F2FP.BF16.PACK_AB R6, R158, R157 ;  /* 0x0000009d9e06723e */ /* 0x000fe400000010ff */
[----:B---3--:R-:W-:-:S07]  /*5dd0*/  F2FP.BF16.PACK_AB R7, R167, R11 ;  /* 0x0000000ba707723e */ /* 0x008fce00000010ff */
[C---:B------:R-:W-:Y:S04]  /*5de0*/  HMMA.16816.F32.BF16 R12, R4.reuse, R28, R68 ;  /* 0x0000001c040c723c */ /* 0x040fe80000041844 */
[----:B------:R-:W-:Y:S01]  /*5df0*/  MOV R107, R16 ;  /* 0x00000010006b7202 */ /* 0x000fe20000000f00 */
[----:B------:R-:W-:Y:S01]  /*5e00*/  IMAD.MOV.U32 R106, RZ, RZ, R17 ;  /* 0x000000ffff6a7224 */ /* 0x000fe200078e0011 */
[----:B------:R-:W-:Y:S01]  /*5e10*/  MOV R105, R18 ;  /* 0x0000001200697202 */ /* 0x000fe20000000f00 */
[----:B------:R-:W-:Y:S01]  /*5e20*/  IMAD.MOV.U32 R104, RZ, RZ, R19 ;  /* 0x000000ffff687224 */ /* 0x000fe200078e0013 */
[----:B------:R-:W-:Y:S01]  /*5e30*/  HMMA.16816.F32.BF16 R92, R4, R30, R92 ;  /* 0x0000001e045c723c */ /* 0x000fe2000004185c */
[----:B------:R-:W2:Y:S01]  /*5e40*/  LDSM.16.MT88.4 R16, [R205+0x1a800] ;  /* 0x01a80000cd10783b */ /* 0x000ea20000004200 */
[----:B------:R-:W-:Y:S01]  /*5e50*/  MOV R70, R105 ;  /* 0x0000006900467202 */ /* 0x000fe20000000f00 */
[----:B------:R-:W-:-:S05]  /*5e60*/  IMAD.MOV.U32 R71, RZ, RZ, R104 ;  /* 0x000000ffff477224 */ /* 0x000fca00078e0068 */
[C---:B----4-:R-:W-:Y:S07]  /*5e70*/  HMMA.16816.F32.BF16 R244, R4.reuse, R36, R100 ;  /* 0x0000002404f4723c */ /* 0x050fee0000041864 */
        /* <DEDUP_REMOVED lines=8> */
[----:B------:R-:W-:-:S04]  /*5f00*/  IMAD.MOV.U32 R36, RZ, RZ, R188 ;  /* 0x000000ffff247224 */ /* 0x000fc800078e00bc */
[----:B------:R-:W-:Y:S01]  /*5f10*/  MOV R39, R183 ;  /* 0x000000b700277202 */ /* 0x000fe20000000f00 */
[----:B------:R-:W-:Y:S01]  /*5f20*/  HMMA.16816.F32.BF16 R12, R4, R24, R64 ;  /* 0x00000018040c723c */ /* 0x000fe20000041840 */
[----:B------:R-:W-:-:S06]  /*5f30*/  MOV R38, R165 ;  /* 0x000000a500267202 */ /* 0x000fcc0000000f00 */
[----:B------:R-:W-:Y:S01]  /*5f40*/  MOV R67, R69 ;  /* 0x0000004500437202 */ /* 0x000fe20000000f00 */
[----:B------:R-:W-:Y:S01]  /*5f50*/  HMMA.16816.F32.BF16 R24, R4, R26, R88 ;  /* 0x0000001a0418723c */ /* 0x000fe20000041858 */
[----:B------:R-:W-:Y:S01]  /*5f60*/  IMAD.MOV.U32 R66, RZ, RZ, R68 ;  /* 0x000000ffff427224 */ /* 0x000fe200078e0044 */
[----:B------:R-:W-:Y:S01]  /*5f70*/  MOV R68, R107 ;  /* 0x0000006b00447202 */ /* 0x000fe20000000f00 */
[----:B------:R-:W-:-:S05]  /*5f80*/  IMAD.MOV.U32 R69, RZ, RZ, R106 ;  /* 0x000000ffff457224 */ /* 0x000fca00078e006a */
[C---:B-1----:R-:W-:Y:S07]  /*5f90*/  HMMA.16816.F32.BF16 R200, R4.reuse, R20, R96 ;  /* 0x0000001404c8723c */ /* 0x042fee0000041860 */
[----:B------:R-:W-:Y:S01]  /*5fa0*/  IMAD.MOV.U32 R97, RZ, RZ, R182 ;  /* 0x000000ffff617224 */ /* 0x000fe200078e00b6 */
[----:B------:R-:W-:Y:S01]  /*5fb0*/  MOV R31, R13 ;  /* 0x0000000d001f7202 */ /* 0x000fe20000000f00 */
[----:B------:R-:W-:Y:S01]  /*5fc0*/  IMAD.MOV.U32 R30, RZ, RZ, R12 ;  /* 0x000000ffff1e7224 */ /* 0x000fe200078e000c */
[----:B------:R-:W-:Y:S01]  /*5fd0*/  MOV R65, R14 ;  /* 0x0000000e00417202 */ /* 0x000fe20000000f00 */
[----:B------:R-:W-:Y:S01]  /*5fe0*/  IMAD.MOV.U32 R64, RZ, RZ, R15 ;  /* 0x000000ffff407224 */ /* 0x000fe200078e000f */
[----:B------:R-:W-:Y:S01]  /*5ff0*/  MOV R96, R181 ;  /* 0x000000b500607202 */ /* 0x000fe20000000f00 */
        /* <DEDUP_REMOVED lines=8> */
[----:B------:R-:W3:Y:S01]  /*6080*/  LDSM.16.MT88.4 R24, [R208+0x1a800] ;  /* 0x01a80000d018783b */ /* 0x000ee20000004200 */
[----:B------:R-:W-:Y:S01]  /*6090*/  MOV R102, R29 ;  /* 0x0000001d00667202 */ /* 0x000fe20000000f00 */
[----:B------:R-:W-:Y:S01]  /*60a0*/  IMAD.MOV.U32 R98, RZ, RZ, R180 ;  /* 0x000000ffff627224 */ /* 0x000fe200078e00b4 */
[----:B--2---:R-:W-:Y:S01]  /*60b0*/  HMMA.16816.F32.BF16 R112, R4, R16, R60 ;  /* 0x000000100470723c */ /* 0x004fe2000004183c */
[----:B------:R-:W2:Y:S01]  /*60c0*/  LDSM.16.MT88.4 R28, [R205+0x1c800] ;  /* 0x01c80000cd1c783b */ /* 0x000ea20000004200 */
[----:B------:R-:W-:-:S06]  /*60d0*/  IMAD.MOV.U32 R99, RZ, RZ, R164 ;  /* 0x000000ffff637224 */ /* 0x000fcc00078e00a4 */
[C---:B------:R-:W-:Y:S01]  /*60e0*/  HMMA.16816.F32.BF16 R180, R4.reuse, R18, R80 ;  /* 0x0000001204b4723c */ /* 0x040fe20000041850 */
[----:B------:R-:W4:Y:S06]  /*60f0*/  LDSM.16.MT88.4 R16, [R206+0x1c800] ;  /* 0x01c80000ce10783b */ /* 0x000f2c0000004200 */
        /* <DEDUP_REMOVED lines=8> */
[----:B------:R-:W-:Y:S01]  /*6180*/  MOV R84, R159 ;  /* 0x0000009f00547202 */ /* 0x000fe20000000f00 */
[----:B------:R-:W-:Y:S01]  /*6190*/  IMAD.MOV.U32 R87, RZ, RZ, R156 ;  /* 0x000000ffff577224 */ /* 0x000fe200078e009c */
[----:B------:R-:W-:Y:S01]  /*61a0*/  MOV R86, R157 ;  /* 0x0000009d00567202 */ /* 0x000fe20000000f00 */
[----:B------:R-:W-:Y:S01]  /*61b0*/  HMMA.16816.F32.BF16 R104, R4, R32, R48 ;  /* 0x000000200468723c */ /* 0x000fe20000041830 */
[----:B------:R-:W-:Y:S01]  /*61c0*/  IMAD.MOV.U32 R96, RZ, RZ, R40 ;  /* 0x000000ffff607224 */ /* 0x000fe200078e0028 */
[----:B------:R-:W-:-:S05]  /*61d0*/  MOV R97, R41 ;  /* 0x0000002900617202 */ /* 0x000fca0000000f00 */
[----:B------:R-:W-:Y:S01]  /*61e0*/  MOV R32, R66 ;  /* 0x0000004200207202 */ /* 0x000fe20000000f00 */
[----:B-1----:R-:W-:Y:S01]  /*61f0*/  HMMA.16816.F32.BF16 R192, R4, R12, R56 ;  /* 0x0000000c04c0723c */ /* 0x002fe20000041838 */
[----:B------:R-:W-:-:S07]  /*6200*/  IMAD.MOV.U32 R33, RZ, RZ, R67 ;  /* 0x000000ffff217224 */ /* 0x000fce00078e0043 */
[C---:B------:R-:W-:Y:S01]  /*6210*/  HMMA.16816.F32.BF16 R164, R4.reuse, R14, R44 ;  /* 0x0000000e04a4723c */ /* 0x040fe2000004182c */
[----:B------:R-:W1:Y:S07]  /*6220*/  LDSM.16.MT88.4 R12, [R208+0x1c800] ;  /* 0x01c80000d00c783b */ /* 0x000e6e0000004200 */
[C---:B---3--:R-:W-:Y:S08]  /*6230*/  HMMA.16816.F32.BF16 R156, R4.reuse, R24, R52 ;  /* 0x00000018049c723c */ /* 0x048ff00000041834 */
[C---:B------:R-:W-:Y:S01]  /*6240*/  HMMA.16816.F32.BF16 R108, R4.reuse, R26, R76 ;  /* 0x0000001a046c723c */ /* 0x040fe2000004184c */
[----:B------:R-:W3:Y:S07]  /*6250*/  LDSM.16.MT88.4 R24, [R205+0x1e800] ;  /* 0x01e80000cd18783b */ /* 0x000eee0000004200 */
[C---:B------:R-:W-:Y:S07]  /*6260*/  HMMA.16816.F32.BF16 R76, R4.reuse, R34, R72 ;  /* 0x00000022044c723c */ /* 0x040fee0000041848 */
[----:B------:R-:W-:Y:S01]  /*6270*/  IMAD.MOV.U32 R35, RZ, RZ, R238 ;  /* 0x000000ffff237224 */ /* 0x000fe200078e00ee */
[----:B--2---:R-:W-:Y:S01]  /*6280*/  HMMA.16816.F32.BF16 R72, R4, R28, R116 ;  /* 0x0000001c0448723c */ /* 0x004fe20000041874 */
[----:B------:R-:W-:-:S06]  /*6290*/  MOV R34, R239 ;  /* 0x000000ef00227202 */ /* 0x000fcc0000000f00 */
[----:B------:R-:W-:Y:S01]  /*62a0*/  MOV R119, R84 ;  /* 0x0000005400777202 */ /* 0x000fe20000000f00 */
        /* <DEDUP_REMOVED lines=18> */
[C---:B-1----:R-:W-:Y:S01]  /*63d0*/  HMMA.16816.F32.BF16 R48, R4.reuse, R12, R136 ;  /* 0x0000000c0430723c */ /* 0x042fe20000041888 */
[----:B------:R-:W-:Y:S01]  /*63e0*/  IMAD.MOV.U32 R100, RZ, RZ, R88 ;  /* 0x000000ffff647224 */ /* 0x000fe200078e0058 */
[----:B------:R-:W-:Y:S01]  /*63f0*/  MOV R88, R70 ;  /* 0x0000004600587202 */ /* 0x000fe20000000f00 */
[----:B------:R1:W-:Y:S01]  /*6400*/  MUFU.EX2 R123, R0 ;  /* 0x00000000007b7308 */ /* 0x0003e20000000800 */
[----:B------:R-:W-:Y:S01]  /*6410*/  IMAD.MOV.U32 R86, RZ, RZ, R42 ;  /* 0x000000ffff567224 */ /* 0x000fe200078e002a */
[----:B------:R-:W-:Y:S01]  /*6420*/  MOV R130, R83 ;  /* 0x0000005300827202 */ /* 0x000fe20000000f00 */
[----:B------:R-:W-:Y:S01]  /*6430*/  IMAD.MOV.U32 R129, RZ, RZ, R38 ;  /* 0x000000ffff817224 */ /* 0x000fe200078e0026 */
[----:B------:R-:W-:Y:S01]  /*6440*/  MOV R38, R88 ;  /* 0x0000005800267202 */ /* 0x000fe20000000f00 */
[----:B------:R-:W-:Y:S01]  /*6450*/  HMMA.16816.F32.BF16 R68, R4, R14, R144 ;  /* 0x0000000e0444723c */ /* 0x000fe20000041890 */
[----:B------:R-:W4:Y:S01]  /*6460*/  LDSM.16.MT88.4 R12, [R207+0x1e800] ;  /* 0x01e80000cf0c783b */ /* 0x000f220000004200 */
[----:B------:R-:W-:-:S05]  /*6470*/  IMAD.MOV.U32 R121, RZ, RZ, R96 ;  /* 0x000000ffff797224 */ /* 0x000fca00078e0060 */
[----:B------:R-:W-:Y:S01]  /*6480*/  MOV R144, R90 ;  /* 0x0000005a00907202 */ /* 0x000fe20000000f00 */
[C---:B------:R-:W-:Y:S01]  /*6490*/  HMMA.16816.F32.BF16 R40, R4.reuse, R16, R124 ;  /* 0x000000100428723c */ /* 0x040fe2000004187c */
[----:B------:R-:W5:Y:S01]  /*64a0*/  LDSM.16.MT88.4 R16, [R208+0x1e800] ;  /* 0x01e80000d010783b */ /* 0x000f620000004200 */
[----:B------:R-:W-:Y:S01]  /*64b0*/  IMAD.MOV.U32 R145, RZ, RZ, R91 ;  /* 0x000000ffff917224 */ /* 0x000fe200078e005b */
[----:B------:R-:W-:Y:S01]  /*64c0*/  MOV R146, R65 ;  /* 0x0000004100927202 */ /* 0x000fe20000000f00 */
[----:B-1----:R-:W-:Y:S02]  /*64d0*/  FFMA.FTZ R0, R135, c[0x0][0x23c], -R8 ;  /* 0x00008f0087007a23 */ /* 0x002fe40000010808 */
[----:B------:R-:W-:Y:S01]  /*64e0*/  IMAD.MOV.U32 R147, RZ, RZ, R64 ;  /* 0x000000ffff937224 */ /* 0x000fe200078e0040 */
[----:B------:R-:W-:Y:S01]  /*64f0*/  MOV R125, R85 ;  /* 0x00000055007d7202 */ /* 0x000fe20000000f00 */
[----:B------:R1:W1:Y:S01]  /*6500*/  MUFU.EX2 R238, R0 ;  /* 0x0000000000ee7308 */ /* 0x0002620000000800 */
[----:B------:R-:W-:Y:S01]  /*6510*/  IMAD.MOV.U32 R124, RZ, RZ, R84 ;  /* 0x000000ffff7c7224 */ /* 0x000fe200078e0054 */
[----:B------:R-:W-:Y:S01]  /*6520*/  HMMA.16816.F32.BF16 R60, R4, R20, R152 ;  /* 0x00000014043c723c */ /* 0x000fe20000041898 */
[----:B------:R-:W-:-:S02]  /*6530*/  IMAD.MOV.U32 R126, RZ, RZ, R86 ;  /* 0x000000ffff7e7224 */ /* 0x000fc400078e0056 */
[----:B------:R-:W-:-:S04]  /*6540*/  IMAD.MOV.U32 R127, RZ, RZ, R98 ;  /* 0x000000ffff7f7224 */ /* 0x000fc800078e0062 */
[----:B------:R-:W-:Y:S01]  /*6550*/  MOV R153, R99 ;  /* 0x0000006300997202 */ /* 0x000fe20000000f00 */
[C---:B---3--:R-:W-:Y:S01]  /*6560*/  HMMA.16816.F32.BF16 R84, R4.reuse, R24, R140 ;  /* 0x000000180454723c */ /* 0x048fe2000004188c */
[----:B------:R-:W-:Y:S01]  /*6570*/  IMAD.MOV.U32 R152, RZ, RZ, R101 ;  /* 0x000000ffff987224 */ /* 0x000fe200078e0065 */
[----:B------:R-:W-:Y:S01]  /*6580*/  MOV R155, R81 ;  /* 0x00000051009b7202 */ /* 0x000fe20000000f00 */
[----:B------:R-:W-:Y:S02]  /*6590*/  IMAD.MOV.U32 R154, RZ, RZ, R82 ;  /* 0x000000ffff9a7224 */ /* 0x000fe400078e0052 */
[----:B------:R-:W-:Y:S02]  /*65a0*/  IMAD.MOV.U32 R134, RZ, RZ, R153 ;  /* 0x000000ffff867224 */ /* 0x000fe400078e0099 */
[----:B-1----:R-:W-:Y:S01]  /*65b0*/  FFMA.FTZ R0, R184, c[0x0][0x23c], -R8 ;  /* 0x00008f00b8007a23 */ /* 0x002fe20000010808 */
[C---:B--2---:R-:W-:Y:S01]  /*65c0*/  HMMA.16816.F32.BF16 R96, R4.reuse, R30, R172 ;  /* 0x0000001e0460723c */ /* 0x044fe200000418ac */
        /* <DEDUP_REMOVED lines=8> */
[----:B------:R-:W2:Y:S01]  /*6650*/  LDSM.16.MT88.4 R28, [R205+0x19000] ;  /* 0x01900000cd1c783b */ /* 0x000ea20000004200 */
[----:B------:R-:W-:Y:S01]  /*6660*/  IMAD.MOV.U32 R37, RZ, RZ, R103 ;  /* 0x000000ffff257224 */ /* 0x000fe200078e0067 */
[----:B------:R-:W-:-:S04]  /*6670*/  MOV R175, R119 ;  /* 0x0000007700af7202 */ /* 0x000fc80000000f00 */
[----:B------:R-:W-:Y:S01]  /*6680*/  IMAD.MOV.U32 R169, RZ, RZ, R155 ;  /* 0x000000ffffa97224 */ /* 0x000fe200078e009b */
[----:B------:R-:W-:Y:S01]  /*6690*/  HMMA.16816.F32.BF16 R100, R4, R26, R160 ;  /* 0x0000001a0464723c */ /* 0x000fe200000418a0 */
[----:B------:R-:W3:Y:S01]  /*66a0*/  LDSM.16.MT88.4 R24, [R206+0x19000] ;  /* 0x01900000ce18783b */ /* 0x000ee20000004200 */
[----:B-1----:R-:W-:Y:S01]  /*66b0*/  FFMA.FTZ R0, R185, c[0x0][0x23c], -R8 ;  /* 0x00008f00b9007a23 */ /* 0x002fe20000010808 */
[----:B------:R-:W-:-:S03]  /*66c0*/  MOV R185, R152 ;  /* 0x0000009800b97202 */ /* 0x000fc60000000f00 */
[----:B------:R1:W1:Y:S02]  /*66d0*/  MUFU.EX2 R170, R0 ;  /* 0x0000000000aa7308 */ /* 0x0002640000000800 */
[C---:B------:R-:W-:Y:S01]  /*66e0*/  HMMA.16816.F32.BF16 R148, R4.reuse, R22, R148 ;  /* 0x000000160494723c */ /* 0x040fe20000041894 */
[----:B------:R-:W2:Y:S07]  /*66f0*/  LDSM.16.MT88.4 R20, [R208+0x19000] ;  /* 0x01900000d014783b */ /* 0x000eae0000004200 */
[----:B----4-:R-:W-:Y:S01]  /*6700*/  HMMA.16816.F32.BF16 R44, R4, R12, R248 ;  /* 0x0000000c042c723c */ /* 0x010fe200000418f8 */
[----:B-1----:R-:W-:-:S07]  /*6710*/  FFMA.FTZ R0, R187, c[0x0][0x23c], -R2 ;  /* 0x00008f00bb007a23 */ /* 0x002fce0000010802 */
[C---:B------:R-:W-:Y:S01]  /*6720*/  HMMA.16816.F32.BF16 R36, R4.reuse, R14, R36 ;  /* 0x0000000e0424723c */ /* 0x040fe20000041824 */
[----:B------:R-:W1:Y:S01]  /*6730*/  LDSM.16.MT88.4 R12, [R205+0x1b000] ;  /* 0x01b00000cd0c783b */ /* 0x000e620000004200 */
[----:B------:R4:W-:Y:S06]  /*6740*/  MUFU.EX2 R239, R0 ;  /* 0x0000000000ef7308 */ /* 0x0009ec0000000800 */
[C---:B-----5:R-:W-:Y:S08]  /*6750*/  HMMA.16816.F32.BF16 R80, R4.reuse, R16, R176 ;  /* 0x000000100450723c */ /* 0x060ff000000418b0 */
[----:B------:R-:W-:Y:S01]  /*6760*/  HMMA.16816.F32.BF16 R64, R4, R18, R196 ;  /* 0x000000120440723c */ /* 0x000fe200000418c4 */
[----:B------:R-:W5:Y:S01]  /*6770*/  LDSM.16.MT88.4 R16, [R207+0x19000] ;  /* 0x01900000cf10783b */ /* 0x000f620000004200 */
[----:B----4-:R-:W-:-:S04]  /*6780*/  FFMA.FTZ R0, R236, c[0x0][0x23c], -R2 ;  /* 0x00008f00ec007a23 */ /* 0x010fc80000010802 */
[----:B------:R4:W2:Y:S01]  /*6790*/  MUFU.EX2 R184, R0 ;  /* 0x0000000000b87308 */ /* 0x0008a20000000800 */
[----:B------:R-:W-:Y:S02]  /*67a0*/  F2FP.BF16.PACK_AB R4, R238, R123 ;  /* 0x0000007bee04723e */ /* 0x000fe400000010ff */
[----:B------:R-:W-:Y:S01]  /*67b0*/  F2FP.BF16.PACK_AB R6, R170, R135 ;  /* 0x00000087aa06723e */ /* 0x000fe200000010ff */
[----:B----4-:R-:W-:Y:S01]  /*67c0*/  FFMA.FTZ R0, R186, c[0x0][0x23c], -R2 ;  /* 0x00008f00ba007a23 */ /* 0x010fe20000010802 */
[----:B--2---:R-:W-:-:S03]  /*67d0*/  F2FP.BF16.PACK_AB R5, R184, R239 ;  /* 0x000000efb805723e */ /* 0x004fc600000010ff */
[----:B------:R2:W-:Y:S02]  /*67e0*/  MUFU.EX2 R168, R0 ;  /* 0x0000000000a87308 */ /* 0x0005e40000000800 */
[----:B--2---:R-:W-:-:S06]  /*67f0*/  FFMA.FTZ R0, R237, c[0x0][0x23c], -R2 ;  /* 0x00008f00ed007a23 */ /* 0x004fcc0000010802 */
[----:B------:R-:W2:Y:S02]  /*6800*/  MUFU.EX2 R171, R0 ;  /* 0x0000000000ab7308 */ /* 0x000ea40000000800 */
[----:B--2---:R-:W-:Y:S01]  /*6810*/  F2FP.BF16.PACK_AB R7, R171, R168 ;  /* 0x000000a8ab07723e */ /* 0x004fe200000010ff */
[----:B------:R-:W-:-:S06]  /*6820*/  FFMA.FTZ R0, R175, c[0x0][0x23c], -R8 ;  /* 0x00008f00af007a23 */ /* 0x000fcc0000010808 */
[C---:B------:R-:W-:Y:S01]  /*6830*/  HMMA.16816.F32.BF16 R136, R4.reuse, R28, R32 ;  /* 0x0000001c0488723c */ /* 0x040fe20000041820 */
[----:B------:R-:W2:Y:S07]  /*6840*/  LDSM.16.MT88.4 R32, [R206+0x1b000] ;  /* 0x01b00000ce20783b */ /* 0x000eae0000004200 */
[C---:B------:R-:W-:Y:S01]  /*6850*/  HMMA.16816.F32.BF16 R92, R4.reuse, R30, R92 ;  /* 0x0000001e045c723c */ /* 0x040fe2000004185c */
[----:B------:R-:W4:Y:S07]  /*6860*/  LDSM.16.MT88.4 R28, [R208+0x1b000] ;  /* 0x01b00000d01c783b */ /* 0x000f2e0000004200 */
[C---:B---3--:R-:W-:Y:S08]  /*6870*/  HMMA.16816.F32.BF16 R144, R4.reuse, R24, R144 ;  /* 0x000000180490723c */ /* 0x048ff00000041890 */
[C---:B------:R-:W-:Y:S01]  /*6880*/  HMMA.16816.F32.BF16 R248, R4.reuse, R26, R140 ;  /* 0x0000001a04f8723c */ /* 0x040fe2000004188c */
[----:B------:R-:W3:Y:S06]  /*6890*/  LDSM.16.MT88.4 R24, [R207+0x1b000] ;  /* 0x01b00000cf18783b */ /* 0x000eec0000004200 */
[----:B------:R-:W-:Y:S01]  /*68a0*/  MOV R140, R154 ;  /* 0x0000009a008c7202 */ /* 0x000fe20000000f00 */
[----:B------:R-:W-:Y:S01]  /*68b0*/  HMMA.16816.F32.BF16 R160, R4, R22, R240 ;  /* 0x0000001604a0723c */ /* 0x000fe200000418f0 */
[----:B------:R-:W-:Y:S01]  /*68c0*/  MOV R142, R128 ;  /* 0x00000080008e7202 */ /* 0x000fe20000000f00 */
[----:B------:R-:W-:Y:S01]  /*68d0*/  IMAD.MOV.U32 R141, RZ, RZ, R116 ;  /* 0x000000ffff8d7224 */ /* 0x000fe200078e0074 */
[----:B------:R-:W-:Y:S01]  /*68e0*/  MOV R128, R117 ;  /* 0x0000007500807202 */ /* 0x000fe20000000f00 */
[----:B------:R-:W-:-:S04]  /*68f0*/  IMAD.MOV.U32 R143, RZ, RZ, R118 ;  /* 0x000000ffff8f7224 */ /* 0x000fc800078e0076 */
[C---:B------:R-:W-:Y:S01]  /*6900*/  HMMA.16816.F32.BF16 R152, R4.reuse, R20, R244 ;  /* 0x000000140498723c */ /* 0x040fe200000418f4 */
[----:B------:R-:W3:Y:S07]  /*6910*/  LDSM.16.MT88.4 R20, [R205+0x1d000] ;  /* 0x01d00000cd14783b */ /* 0x000eee0000004200 */
[C---:B-1----:R-:W-:Y:S08]  /*6920*/  HMMA.16816.F32.BF16 R112, R4.reuse, R12, R112 ;  /* 0x0000000c0470723c */ /* 0x042ff00000041870 */
[C---:B------:R-:W-:Y:S01]  /*6930*/  HMMA.16816.F32.BF16 R116, R4.reuse, R14, R180 ;  /* 0x0000000e0474723c */ /* 0x040fe200000418b4 */
[----:B------:R-:W1:Y:S07]  /*6940*/  LDSM.16.MT88.4 R12, [R206+0x1d000] ;  /* 0x01d00000ce0c783b */ /* 0x000e6e0000004200 */
[C---:B-----5:R-:W-:Y:S08]  /*6950*/  HMMA.16816.F32.BF16 R200, R4.reuse, R16, R200 ;  /* 0x0000001004c8723c */ /* 0x060ff000000418c8 */
[C---:B------:R-:W-:Y:S01]  /*6960*/  HMMA.16816.F32.BF16 R188, R4.reuse, R18, R188 ;  /* 0x0000001204bc723c */ /* 0x040fe200000418bc */
[----:B------:R-:W5:Y:S07]  /*6970*/  LDSM.16.MT88.4 R16, [R208+0x1d000] ;  /* 0x01d00000d010783b */ /* 0x000f6e0000004200 */
[C---:B--2---:R-:W-:Y:S07]  /*6980*/  HMMA.16816.F32.BF16 R180, R4.reuse, R32, R192 ;  /* 0x0000002004b4723c */ /* 0x044fee00000418c0 */
[----:B------:R-:W-:Y:S01]  /*6990*/  IMAD.MOV.U32 R33, RZ, RZ, R185 ;  /* 0x000000ffff217224 */ /* 0x000fe200078e00b9 */
[----:B------:R-:W-:Y:S01]  /*69a0*/  MOV R32, R184 ;  /* 0x000000b800207202 */ /* 0x000fe20000000f00 */
[C---:B----4-:R-:W-:Y:S07]  /*69b0*/  HMMA.16816.F32.BF16 R176, R4.reuse, R28, R156 ;  /* 0x0000001c04b0723c */ /* 0x050fee000004189c */
[----:B------:R-:W-:Y:S01]  /*69c0*/  MOV R158, R169 ;  /* 0x000000a9009e7202 */ /* 0x000fe20000000f00 */
[----:B------:R-:W-:Y:S01]  /*69d0*/  HMMA.16816.F32.BF16 R184, R4, R34, R164 ;  /* 0x0000002204b8723c */ /* 0x000fe200000418a4 */
        /* <DEDUP_REMOVED lines=8> */
[----:B---3--:R-:W-:Y:S01]  /*6a60*/  HMMA.16816.F32.BF16 R104, R4, R24, R104 ;  /* 0x000000180468723c */ /* 0x008fe20000041868 */
[----:B------:R-:W-:Y:S01]  /*6a70*/  IMAD.MOV.U32 R166, RZ, RZ, R239 ;  /* 0x000000ffffa67224 */ /* 0x000fe200078e00ef */
[----:B------:R-:W-:Y:S01]  /*6a80*/  MOV R167, R238 ;  /* 0x000000ee00a77202 */ /* 0x000fe20000000f00 */
[----:B------:R-:W-:-:S05]  /*6a90*/  IMAD.MOV.U32 R157, RZ, RZ, R33 ;  /* 0x000000ffff9d7224 */ /* 0x000fca00078e0021 */
        /* <DEDUP_REMOVED lines=26> */
[C---:B-1----:R-:W-:Y:S01]  /*6c40*/  HMMA.16816.F32.BF16 R76, R4.reuse, R12, R40 ;  /* 0x0000000c044c723c */ /* 0x042fe20000041828 */
[----:B------:R1:W-:Y:S01]  /*6c50*/  MUFU.EX2 R40, R0 ;  /* 0x0000000000287308 */ /* 0x0003e20000000800 */
[----:B------:R-:W-:Y:S01]  /*6c60*/  MOV R156, R164 ;  /* 0x000000a4009c7202 */ /* 0x000fe20000000f00 */
[----:B------:R-:W-:Y:S01]  /*6c70*/  IMAD.MOV.U32 R159, RZ, RZ, R167 ;  /* 0x000000ffff9f7224 */ /* 0x000fe200078e00a7 */
[----:B------:R-:W-:Y:S01]  /*6c80*/  MOV R158, R166 ;  /* 0x000000a6009e7202 */ /* 0x000fe20000000f00 */
[----:B------:R-:W-:Y:S01]  /*6c90*/  IMAD.MOV.U32 R167, RZ, RZ, R171 ;  /* 0x000000ffffa77224 */ /* 0x000fe200078e00ab */
[----:B------:R-:W-:Y:S01]  /*6ca0*/  MOV R143, R11 ;  /* 0x0000000b008f7202 */ /* 0x000fe20000000f00 */
[----:B------:R-:W-:Y:S01]  /*6cb0*/  LDSM.16.MT88.4 R56, [R208+0x1b800] ;  /* 0x01b80000d038783b */ /* 0x000fe20000004200 */
[----:B-----5:R-:W-:Y:S01]  /*6cc0*/  HMMA.16816.F32.BF16 R172, R4, R18, R68 ;  /* 0x0000001204ac723c */ /* 0x020fe20000041844 */
[----:B------:R-:W-:-:S02]  /*6cd0*/  MOV R164, R168 ;  /* 0x000000a800a47202 */ /* 0x000fc40000000f00 */
[----:B------:R-:W-:Y:S01]  /*6ce0*/  MOV R166, R170 ;  /* 0x000000aa00a67202 */ /* 0x000fe20000000f00 */
[----:B------:R-:W-:Y:S01]  /*6cf0*/  IMAD.MOV.U32 R171, RZ, RZ, R143 ;  /* 0x000000ffffab7224 */ /* 0x000fe200078e008f */
[----:B------:R-:W-:Y:S02]  /*6d00*/  MOV R168, R140 ;  /* 0x0000008c00a87202 */ /* 0x000fe40000000f00 */
[----:B------:R-:W-:Y:S01]  /*6d10*/  MOV R70, R110 ;  /* 0x0000006e00467202 */ /* 0x000fe20000000f00 */
[----:B--2---:R-:W-:Y:S01]  /*6d20*/  HMMA.16816.F32.BF16 R124, R4, R28, R60 ;  /* 0x0000001c047c723c */ /* 0x004fe2000004183c */
[----:B-1----:R-:W-:Y:S01]  /*6d30*/  FFMA.FTZ R0, R252, c[0x0][0x23c], -R8 ;  /* 0x00008f00fc007a23 */ /* 0x002fe20000010808 */
[----:B------:R-:W-:-:S03]  /*6d40*/  MOV R170, R142 ;  /* 0x0000008e00aa7202 */ /* 0x000fc60000000f00 */
[----:B------:R1:W2:Y:S02]  /*6d50*/  MUFU.EX2 R12, R0 ;  /* 0x00000000000c7308 */ /* 0x0002a40000000800 */
[----:B------:R-:W-:Y:S01]  /*6d60*/  MOV R61, R129 ;  /* 0x00000081003d7202 */ /* 0x000fe20000000f00 */
[----:B------:R-:W-:Y:S01]  /*6d70*/  HMMA.16816.F32.BF16 R192, R4, R16, R48 ;  /* 0x0000001004c0723c */ /* 0x000fe20000041830 */
[----:B------:R-:W-:Y:S01]  /*6d80*/  LDSM.16.MT88.4 R48, [R206+0x1b800] ;  /* 0x01b80000ce30783b */ /* 0x000fe20000004200 */
[----:B------:R-:W-:-:S06]  /*6d90*/  IMAD.MOV.U32 R62, RZ, RZ, R168 ;  /* 0x000000ffff3e7224 */ /* 0x000fcc00078e00a8 */
[----:B------:R-:W-:Y:S01]  /*6da0*/  HMMA.16816.F32.BF16 R196, R4, R14, R52 ;  /* 0x0000000e04c4723c */ /* 0x000fe20000041834 */
[----:B-1----:R-:W-:Y:S01]  /*6db0*/  FFMA.FTZ R0, R34, c[0x0][0x23c], -R8 ;  /* 0x00008f0022007a23 */ /* 0x002fe20000010808 */
[----:B--2---:R-:W-:-:S05]  /*6dc0*/  MOV R63, R12 ;  /* 0x0000000c003f7202 */ /* 0x004fca0000000f00 */
[----:B------:R-:W-:Y:S01]  /*6dd0*/  IMAD.MOV.U32 R52, RZ, RZ, R159 ;  /* 0x000000ffff347224 */ /* 0x000fe200078e009f */
[----:B------:R-:W-:Y:S01]  /*6de0*/  HMMA.16816.F32.BF16 R32, R4, R30, R148 ;  /* 0x0000001e0420723c */ /* 0x000fe20000041894 */
[----:B------:R1:W-:Y:S01]  /*6df0*/  MUFU.EX2 R68, R0 ;  /* 0x0000000000447308 */ /* 0x0003e20000000800 */
[----:B------:R-:W-:Y:S01]  /*6e00*/  MOV R55, R156 ;  /* 0x0000009c00377202 */ /* 0x000fe20000000f00 */
[----:B------:R-:W2:Y:S01]  /*6e10*/  LDSM.16.MT88.4 R12, [R208+0x1f000] ;  /* 0x01f00000d00c783b */ /* 0x000ea20000004200 */
[----:B------:R-:W-:-:S03]  /*6e20*/  MOV R53, R158 ;  /* 0x0000009e00357202 */ /* 0x000fc60000000f00 */
[----:B------:R-:W-:Y:S01]  /*6e30*/  LDSM.16.MT88.4 R148, [R206+0x19800] ;  /* 0x01980000ce94783b */ /* 0x000fe20000004200 */
[C---:B---3--:R-:W-:Y:S07]  /*6e40*/  HMMA.16816.F32.BF16 R28, R4.reuse, R24, R84 ;  /* 0x00000018041c723c */ /* 0x048fee0000041854 */
[----:B------:R-:W-:Y:S01]  /*6e50*/  IMAD.MOV.U32 R86, RZ, RZ, R3 ;  /* 0x000000ffff567224 */ /* 0x000fe200078e0003 */
[----:B------:R-:W-:Y:S01]  /*6e60*/  HMMA.16816.F32.BF16 R24, R4, R26, R100 ;  /* 0x0000001a0418723c */ /* 0x000fe20000041864 */
[----:B-1----:R-:W-:Y:S01]  /*6e70*/  FFMA.FTZ R0, R10, c[0x0][0x23c], -R8 ;  /* 0x00008f000a007a23 */ /* 0x002fe20000010808 */
[----:B------:R-:W-:Y:S01]  /*6e80*/  MOV R85, R131 ;  /* 0x0000008300557202 */ /* 0x000fe20000000f00 */
[----:B------:R-:W1:Y:S01]  /*6e90*/  LDSM.16.MT88.4 R8, [R207+0x1f000] ;  /* 0x01f00000cf08783b */ /* 0x000e620000004200 */
[----:B------:R-:W-:Y:S01]  /*6ea0*/  IMAD.MOV.U32 R84, RZ, RZ, R128 ;  /* 0x000000ffff547224 */ /* 0x000fe200078e0080 */
[----:B------:R3:W4:Y:S01]  /*6eb0*/  MUFU.EX2 R60, R0 ;  /* 0x00000000003c7308 */ /* 0x0007220000000800 */
[----:B------:R-:W-:Y:S01]  /*6ec0*/  IMAD.MOV.U32 R87, RZ, RZ, R130 ;  /* 0x000000ffff577224 */ /* 0x000fe200078e0082 */
[----:B------:R-:W-:Y:S01]  /*6ed0*/  MOV R103, R171 ;  /* 0x000000ab00677202 */ /* 0x000fe20000000f00 */
[----:B------:R-:W-:-:S02]  /*6ee0*/  IMAD.MOV.U32 R100, RZ, RZ, R111 ;  /* 0x000000ffff647224 */ /* 0x000fc400078e006f */
[----:B------:R-:W-:Y:S02]  /*6ef0*/  IMAD.MOV.U32 R102, RZ, RZ, R170 ;  /* 0x000000ffff667224 */ /* 0x000fe400078e00aa */
[----:B---3--:R-:W-:Y:S01]  /*6f00*/  FFMA.FTZ R0, R75, c[0x0][0x23c], -R2 ;  /* 0x00008f004b007a23 */ /* 0x008fe20000010802 */
[----:B----4-:R-:W-:Y:S01]  /*6f10*/  F2FP.BF16.PACK_AB R130, R60, R68 ;  /* 0x000000443c82723e */ /* 0x010fe200000010ff */
[----:B------:R-:W-:Y:S02]  /*6f20*/  IMAD.MOV.U32 R75, RZ, RZ, R109 ;  /* 0x000000ffff4b7224 */ /* 0x000fe400078e006d */
[----:B------:R3:W-:Y:S01]  /*6f30*/  MUFU.EX2 R252, R0 ;  /* 0x0000000000fc7308 */ /* 0x0007e20000000800 */
[----:B------:R-:W-:Y:S01]  /*6f40*/  IMAD.MOV.U32 R109, RZ, RZ, R157 ;  /* 0x000000ffff6d7224 */ /* 0x000fe200078e009d */
[----:B--2---:R-:W-:Y:S01]  /*6f50*/  HMMA.16816.F32.BF16 R16, R4, R12, R80 ;  /* 0x0000000c0410723c */ /* 0x004fe20000041850 */
[----:B------:R-:W-:Y:S01]  /*6f60*/  IMAD.MOV.U32 R157, RZ, RZ, R165 ;  /* 0x000000ffff9d7224 */ /* 0x000fe200078e00a5 */
[----:B------:R-:W-:Y:S01]  /*6f70*/  LDSM.16.MT88.4 R80, [R206+0x1d800] ;  /* 0x01d80000ce50783b */ /* 0x000fe20000004200 */
[----:B------:R-:W-:-:S02]  /*6f80*/  IMAD.MOV.U32 R71, RZ, RZ, R109 ;  /* 0x000000ffff477224 */ /* 0x000fc400078e006d */
[----:B------:R-:W-:Y:S02]  /*6f90*/  IMAD.MOV.U32 R165, RZ, RZ, R169 ;  /* 0x000000ffffa57224 */ /* 0x000fe400078e00a9 */
[----:B------:R-:W-:Y:S01]  /*6fa0*/  IMAD.MOV.U32 R54, RZ, RZ, R157 ;  /* 0x000000ffff367224 */ /* 0x000fe200078e009d */
[----:B------:R-:W-:Y:S01]  /*6fb0*/  HMMA.16816.F32.BF16 R12, R4, R14, R64 ;  /* 0x0000000e040c723c */ /* 0x000fe20000041840 */
[----:B------:R-:W-:Y:S01]  /*6fc0*/  LDSM.16.MT88.4 R156, [R208+0x19800] ;  /* 0x01980000d09c783b */ /* 0x000fe20000004200 */
[----:B------:R-:W-:Y:S02]  /*6fd0*/  IMAD.MOV.U32 R69, RZ, RZ, R165 ;  /* 0x000000ffff457224 */ /* 0x000fe400078e00a5 */
[----:B------:R-:W-:Y:S01]  /*6fe0*/  IMAD.MOV.U32 R169, RZ, RZ, R141 ;  /* 0x000000ffffa97224 */ /* 0x000fe200078e008d */
[----:B------:R-:W-:Y:S01]  /*6ff0*/  LDSM.16.MT88.4 R64, [R207+0x1b800] ;  /* 0x01b80000cf40783b */ /* 0x000fe20000004200 */
[----:B---3--:R-:W-:-:S03]  /*7000*/  FFMA.FTZ R0, R135, c[0x0][0x23c], -R2 ;  /* 0x00008f0087007a23 */ /* 0x008fc60000010802 */
[----:B------:R-:W-:Y:S01]  /*7010*/  MOV R101, R169 ;  /* 0x000000a900657202 */ /* 0x000fe20000000f00 */
[----:B------:R2:W3:Y:S01]  /*7020*/  MUFU.EX2 R135, R0 ;  /* 0x0000000000877308 */ /* 0x0004e20000000800 */
[C---:B-1----:R-:W-:Y:S01]  /*7030*/  HMMA.16816.F32.BF16 R168, R4.reuse, R8, R44 ;  /* 0x0000000804a8723c */ /* 0x042fe2000004182c */
[----:B------:R-:W-:Y:S07]  /*7040*/  LDSM.16.MT88.4 R140, [R205+0x19800] ;  /* 0x01980000cd8c783b */ /* 0x000fee0000004200 */
[C---:B------:R-:W-:Y:S01]  /*7050*/  HMMA.16816.F32.BF16 R8, R4.reuse, R10, R36 ;  /* 0x0000000a0408723c */ /* 0x040fe20000041824 */
[--C-:B--2---:R-:W-:Y:S01]  /*7060*/  FFMA.FTZ R0, R134, c[0x0][0x23c], -R2.reuse ;  /* 0x00008f0086007a23 */ /* 0x104fe20000010802 */
[----:B---3--:R-:W-:Y:S01]  /*7070*/  F2FP.BF16.PACK_AB R129, R135, R252 ;  /* 0x000000fc8781723e */ /* 0x008fe200000010ff */
[----:B------:R-:W-:Y:S01]  /*7080*/  FFMA.FTZ R2, R72, c[0x0][0x23c], -R2 ;  /* 0x00008f0048027a23 */ /* 0x000fe20000010802 */
[----:B------:R-:W-:Y:S01]  /*7090*/  MOV R72, R108 ;  /* 0x0000006c00487202 */ /* 0x000fe20000000f00 */
[----:B------:R1:W-:Y:S03]  /*70a0*/  MUFU.EX2 R134, R0 ;  /* 0x0000000000867308 */ /* 0x0003e60000000800 */
[C---:B------:R-:W-:Y:S07]  /*70b0*/  HMMA.16816.F32.BF16 R108, R4.reuse, R20, R88 ;  /* 0x00000014046c723c */ /* 0x040fee0000041858 */
[----:B------:R-:W-:Y:S01]  /*70c0*/  MOV R89, R40 ;  /* 0x0000002800597202 */ /* 0x000fe20000000f00 */
[----:B------:R-:W-:Y:S01]  /*70d0*/  IMAD.MOV.U32 R91, RZ, RZ, R166 ;  /* 0x000000ffff5b7224 */ /* 0x000fe200078e00a6 */
[----:B------:R-:W2:Y:S01]  /*70e0*/  LDSM.16.MT88.4 R40, [R205+0x1b800] ;  /* 0x01b80000cd28783b */ /* 0x000ea20000004200 */
[----:B------:R-:W-:Y:S01]  /*70f0*/  MOV R90, R167 ;  /* 0x000000a7005a7202 */ /* 0x000fe20000000f00 */
[----:B------:R-:W3:Y:S01]  /*7100*/  MUFU.EX2 R3, R2 ;  /* 0x0000000200037308 */ /* 0x000ee20000000800 */
[----:B------:R-:W-:Y:S01]  /*7110*/  F2FP.BF16.PACK_AB R128, R63, R89 ;  /* 0x000000593f80723e */ /* 0x000fe200000010ff */
[----:B------:R-:W-:Y:S01]  /*7120*/  HMMA.16816.F32.BF16 R20, R4, R22, R96 ;  /* 0x000000160414723c */ /* 0x000fe20000041860 */
[----:B------:R-:W-:Y:S01]  /*7130*/  LDSM.16.MT88.4 R96, [R207+0x1d800] ;  /* 0x01d80000cf60783b */ /* 0x000fe20000004200 */
[----:B-1----:R-:W-:-:S03]  /*7140*/  MOV R0, R164 ;  /* 0x000000a400007202 */ /* 0x002fc60000000f00 */
[----:B------:R-:W1:Y:S04]  /*7150*/  LDSM.16.MT88.4 R164, [R207+0x19800] ;  /* 0x01980000cfa4783b */ /* 0x000e680000004200 */
[----:B------:R-:W-:Y:S01]  /*7160*/  LDSM.16.MT88.4 R4, [R207+0x1f800] ;  /* 0x01f80000cf04783b */ /* 0x000fe20000004200 */
[----:B---3--:R-:W-:Y:S02]  /*7170*/  F2FP.BF16.PACK_AB R131, R3, R134 ;  /* 0x000000860383723e */ /* 0x008fe400000010ff */
[----:B------:R-:W-:-:S05]  /*7180*/  MOV R2, R62 ;  /* 0x0000003e00027202 */ /* 0x000fca0000000f00 */
[C---:B------:R-:W-:Y:S07]  /*7190*/  HMMA.16816.F32.BF16 R44, R128.reuse, R48, R180 ;  /* 0x00000030802c723c */ /* 0x040fee00000418b4 */
[----:B------:R-:W-:Y:S01]  /*71a0*/  MOV R180, R84 ;  /* 0x0000005400b47202 */ /* 0x000fe20000000f00 */
[----:B------:R-:W-:Y:S01]  /*71b0*/  HMMA.16816.F32.BF16 R48, R128, R50, R184 ;  /* 0x000000328030723c */ /* 0x000fe200000418b8 */
[----:B------:R-:W-:Y:S01]  /*71c0*/  MOV R181, R103 ;  /* 0x0000006700b57202 */ /* 0x000fe20000000f00 */
[----:B------:R-:W-:Y:S01]  /*71d0*/  IMAD.MOV.U32 R182, RZ, RZ, R102 ;  /* 0x000000ffffb67224 */ /* 0x000fe200078e0066 */
[----:B------:R-:W-:-:S04]  /*71e0*/  MOV R183, R101 ;  /* 0x0000006500b77202 */ /* 0x000fc80000000f00 */
[----:B------:R-:W-:Y:S01]  /*71f0*/  IMAD.MOV.U32 R185, RZ, RZ, R52 ;  /* 0x000000ffffb97224 */ /* 0x000fe200078e0034 */
[C---:B--2---:R-:W-:Y:S01]  /*7200*/  HMMA.16816.F32.BF16 R36, R128.reuse, R40, R112 ;  /* 0x000000288024723c */ /* 0x044fe20000041870 */
[----:B------:R-:W-:Y:S01]  /*7210*/  MOV R184, R69 ;  /* 0x0000004500b87202 */ /* 0x000fe20000000f00 */
[----:B------:R-:W-:Y:S01]  /*7220*/  IMAD.MOV.U32 R187, RZ, RZ, R85 ;  /* 0x000000ffffbb7224 */ /* 0x000fe200078e0055 */
[----:B------:R-:W-:Y:S01]  /*7230*/  MOV R186, R86 ;  /* 0x0000005600ba7202 */ /* 0x000fe20000000f00 */
[----:B------:R-:W-:Y:S04]  /*7240*/  LDSM.16.MT88.4 R112, [R206+0x1f800] ;  /* 0x01f80000ce70783b */ /* 0x000fe80000004200 */
[C---:B------:R-:W-:Y:S07]  /*7250*/  HMMA.16816.F32.BF16 R40, R128.reuse, R42, R116 ;  /* 0x0000002a8028723c */ /* 0x040fee0000041874 */
[----:B------:R-:W-:Y:S01]  /*7260*/  MOV R118, R53 ;  /* 0x0000003500767202 */ /* 0x000fe20000000f00 */
[----:B------:R-:W-:Y:S01]  /*7270*/  HMMA.16816.F32.BF16 R152, R128, R156, R152 ;  /* 0x0000009c8098723c */ /* 0x000fe20000041898 */
[----:B------:R-:W-:Y:S01]  /*7280*/  MOV R116, R54 ;  /* 0x0000003600747202 */ /* 0x000fe20000000f00 */
[----:B------:R-:W-:Y:S01]  /*7290*/  IMAD.MOV.U32 R117, RZ, RZ, R55 ;  /* 0x000000ffff757224 */ /* 0x000fe200078e0037 */
[----:B------:R-:W-:-:S05]  /*72a0*/  MOV R119, R87 ;  /* 0x0000005700777202 */ /* 0x000fca0000000f00 */
[C---:B------:R-:W-:Y:S08]  /*72b0*/  HMMA.16816.F32.BF16 R156, R128.reuse, R158, R160 ;  /* 0x0000009e809c723c */ /* 0x040ff000000418a0 */
[C---:B------:R-:W-:Y:S07]  /*72c0*/  HMMA.16816.F32.BF16 R52, R128.reuse, R56, R176 ;  /* 0x000000388034723c */ /* 0x040fee00000418b0 */
[----:B------:R-:W-:Y:S01]  /*72d0*/  MOV R178, R70 ;  /* 0x0000004600b27202 */ /* 0x000fe20000000f00 */
[----:B-1----:R-:W-:Y:S01]  /*72e0*/  HMMA.16816.F32.BF16 R160, R128, R164, R200 ;  /* 0x000000a480a0723c */ /* 0x002fe200000418c8 */
[----:B------:R-:W-:-:S03]  /*72f0*/  MOV R179, R71 ;  /* 0x0000004700b37202 */ /* 0x000fc60000000f00 */
[----:B------:R-:W-:-:S03]  /*7300*/  FADD.FTZ R2, R2, R178 ;  /* 0x000000b202027221 */ /* 0x000fc60000010000 */
[----:B------:R-:W-:Y:S01]  /*7310*/  MOV R201, R0 ;  /* 0x0000000000c97202 */ /* 0x000fe20000000f00 */
[----:B------:R-:W-:Y:S01]  /*7320*/  IMAD.MOV.U32 R0, RZ, RZ, R61 ;  /* 0x000000ffff007224 */ /* 0x000fe200078e003d */
[C---:B------:R-:W-:Y:S01]  /*7330*/  HMMA.16816.F32.BF16 R164, R128.reuse, R166, R188 ;  /* 0x000000a680a4723c */ /* 0x040fe200000418bc */
[----:B------:R-:W-:Y:S01]  /*7340*/  FADD.FTZ R2, R184, R2 ;  /* 0x00000002b8027221 */ /* 0x000fe20000010000 */
[----:B------:R-:W-:Y:S01]  /*7350*/  MOV R202, R91 ;  /* 0x0000005b00ca7202 */ /* 0x000fe20000000f00 */
[----:B------:R-:W-:Y:S02]  /*7360*/  FADD.FTZ R0, R0, R179 ;  /* 0x000000b300007221 */ /* 0x000fe40000010000 */
[----:B------:R-:W-:Y:S02]  /*7370*/  FADD.FTZ R2, R116, R2 ;  /* 0x0000000274027221 */ /* 0x000fe40000010000 */
[----:B------:R-:W-:Y:S01]  /*7380*/  FADD.FTZ R0, R185, R0 ;  /* 0x00000000b9007221 */ /* 0x000fe20000010000 */
[----:B------:R-:W-:Y:S01]  /*7390*/  MOV R191, R72 ;  /* 0x0000004800bf7202 */ /* 0x000fe20000000f00 */
[----:B------:R-:W-:Y:S01]  /*73a0*/  FADD.FTZ R2, R118, R2 ;  /* 0x0000000276027221 */ /* 0x000fe20000010000 */
[----:B------:R-:W-:Y:S01]  /*73b0*/  MOV R190, R73 ;  /* 0x0000004900be7202 */ /* 0x000fe20000000f00 */
[----:B------:R-:W-:Y:S01]  /*73c0*/  FADD.FTZ R0, R117, R0 ;  /* 0x0000000075007221 */ /* 0x000fe20000010000 */
[----:B------:R-:W-:Y:S01]  /*73d0*/  MOV R188, R75 ;  /* 0x0000004b00bc7202 */ /* 0x000fe20000000f00 */
[----:B------:R-:W-:Y:S01]  /*73e0*/  IMAD.MOV.U32 R189, RZ, RZ, R74 ;  /* 0x000000ffffbd7224 */ /* 0x000fe200078e004a */
[----:B------:R-:W-:Y:S01]  /*73f0*/  HMMA.16816.F32.BF16 R144, R128, R148, R144 ;  /* 0x000000948090723c */ /* 0x000fe20000041890 */
[----:B------:R-:W-:Y:S01]  /*7400*/  FADD.FTZ R0, R119, R0 ;  /* 0x0000000077007221 */ /* 0x000fe20000010000 */
[----:B------:R-:W1:Y:S01]  /*7410*/  LDSM.16.MT88.4 R72, [R205+0x1d800] ;  /* 0x01d80000cd48783b */ /* 0x000e620000004200 */
        /* <DEDUP_REMOVED lines=8> */
[----:B------:R-:W-:Y:S01]  /*74a0*/  MOV R249, R63 ;  /* 0x0000003f00f97202 */ /* 0x000fe20000000f00 */
[----:B------:R-:W-:Y:S01]  /*74b0*/  FADD.FTZ R0, R189, R0 ;  /* 0x00000000bd007221 */ /* 0x000fe20000010000 */
[----:B------:R-:W-:Y:S01]  /*74c0*/  MOV R251, R60 ;  /* 0x0000003c00fb7202 */ /* 0x000fe20000000f00 */
        /* <DEDUP_REMOVED lines=14> */
[----:B------:R-:W-:Y:S02]  /*75b0*/  FADD.FTZ R2, R248, R2 ;  /* 0x00000002f8027221 */ /* 0x000fe40000010000 */
[----:B------:R-:W-:Y:S01]  /*75c0*/  FADD.FTZ R0, R252, R0 ;  /* 0x00000000fc007221 */ /* 0x000fe20000010000 */
[----:B------:R-:W-:Y:S01]  /*75d0*/  HMMA.16816.F32.BF16 R136, R128, R140, R136 ;  /* 0x0000008c8088723c */ /* 0x000fe20000041888 */
[----:B------:R-:W-:-:S02]  /*75e0*/  IMAD.MOV.U32 R250, RZ, RZ, R68 ;  /* 0x000000fffffa7224 */ /* 0x000fc400078e0044 */
[----:B------:R-:W-:Y:S02]  /*75f0*/  FADD.FTZ R2, R249, R2 ;  /* 0x00000002f9027221 */ /* 0x000fe40000010000 */
[----:B------:R-:W-:Y:S02]  /*7600*/  FADD.FTZ R0, R135, R0 ;  /* 0x0000000087007221 */ /* 0x000fe40000010000 */
[----:B------:R-:W-:Y:S01]  /*7610*/  FADD.FTZ R2, R250, R2 ;  /* 0x00000002fa027221 */ /* 0x000fe20000010000 */
[----:B-1----:R-:W-:Y:S01]  /*7620*/  HMMA.16816.F32.BF16 R68, R128, R72, R244 ;  /* 0x000000488044723c */ /* 0x002fe200000418f4 */
[----:B------:R-:W-:-:S06]  /*7630*/  FADD.FTZ R0, R134, R0 ;  /* 0x0000000086007221 */ /* 0x000fcc0000010000 */
[----:B------:R-:W-:Y:S01]  /*7640*/  FADD.FTZ R245, R251, R2 ;  /* 0x00000002fbf57221 */ /* 0x000fe20000010000 */
[----:B------:R-:W-:Y:S01]  /*7650*/  HMMA.16816.F32.BF16 R140, R128, R142, R92 ;  /* 0x0000008e808c723c */ /* 0x000fe2000004185c */
[----:B------:R-:W-:-:S03]  /*7660*/  FADD.FTZ R246, R3, R0 ;  /* 0x0000000003f67221 */ /* 0x000fc60000010000 */
[----:B------:R1:W-:Y:S04]  /*7670*/  STL [R1+0x14], R245 ;  /* 0x000014f501007387 */ /* 0x0003e80000100800 */
[----:B------:R1:W-:Y:S01]  /*7680*/  STL [R1+0x18], R246 ;  /* 0x000018f601007387 */ /* 0x0003e20000100800 */
[C---:B------:R-:W-:Y:S08]  /*7690*/  HMMA.16816.F32.BF16 R76, R128.reuse, R80, R76 ;  /* 0x00000050804c723c */ /* 0x040ff0000004184c */
[C---:B--2---:R-:W-:Y:S08]  /*76a0*/  HMMA.16816.F32.BF16 R84, R128.reuse, R88, R192 ;  /* 0x000000588054723c */ /* 0x044ff000000418c0 */
        /* <DEDUP_REMOVED lines=102> */
[----:B------:R-:W-:Y:S04]  /*7d10*/  LDSM.16.M88.4 R196, [R229] ;  /* 0x00000000e5c4783b */ /* 0x000fe80000000200 */
[----:B------:R-:W-:Y:S04]  /*7d20*/  LDSM.16.M88.4 R200, [R210+0x10800] ;  /* 0x01080000d2c8783b */ /* 0x000fe80000000200 */
[----:B------:R-:W-:Y:S04]  /*7d30*/  LDSM.16.M88.4 R236, [R209+0x1800] ;  /* 0x00180000d1ec783b */ /* 0x000fe80000000200 */
[----:B------:R-:W-:Y:S04]  /*7d40*/  LDSM.16.M88.4 R240, [R210+0x13000] ;  /* 0x01300000d2f0783b */ /* 0x000fe80000000200 */
[----:B------:R-:W4:Y:S01]  /*7d50*/  S2R R251, SR_TID.X ;  /* 0x0000000000fb7919 */ /* 0x000f220000002100 */
[----:B------:R-:W-:-:S03]  /*7d60*/  IMAD.U32 R0, RZ, RZ, UR25 ;  /* 0x00000019ff007e24 */ /* 0x000fc6000f8e00ff */
[----:B------:R-:W0:Y:S01]  /*7d70*/  LDGDEPBAR ;  /* 0x00000000000079af */ /* 0x000e220000000000 */
[C---:B-1----:R-:W-:Y:S08]  /*7d80*/  HMMA.16816.F32.BF16 R16, R4.reuse, R12, RZ ;  /* 0x0000000c0410723c */ /* 0x042ff000000418ff */
[C---:B------:R-:W-:Y:S08]  /*7d90*/  HMMA.16816.F32.BF16 R12, R4.reuse, R14, RZ ;  /* 0x0000000e040c723c */ /* 0x040ff000000418ff */
[C---:B------:R-:W-:Y:S08]  /*7da0*/  HMMA.16816.F32.BF16 R188, R4.reuse, R24, RZ ;  /* 0x0000001804bc723c */ /* 0x040ff000000418ff */
[C---:B------:R-:W-:Y:S01]  /*7db0*/  HMMA.16816.F32.BF16 R176, R4.reuse, R26, RZ ;  /* 0x0000001a04b0723c */ /* 0x040fe200000418ff */
[----:B------:R-:W1:Y:S07]  /*7dc0*/  LDSM.16.M88.4 R24, [R228] ;  /* 0x00000000e418783b */ /* 0x000e6e0000000200 */
[C---:B------:R-:W-:Y:S08]  /*7dd0*/  HMMA.16816.F32.BF16 R180, R4.reuse, R28, RZ ;  /* 0x0000001c04b4723c */ /* 0x040ff000000418ff */
[C---:B------:R-:W-:Y:S08]  /*7de0*/  HMMA.16816.F32.BF16 R184, R4.reuse, R30, RZ ;  /* 0x0000001e04b8723c */ /* 0x040ff000000418ff */
[C---:B------:R-:W-:Y:S08]  /*7df0*/  HMMA.16816.F32.BF16 R172, R4.reuse, R20, RZ ;  /* 0x0000001404ac723c */ /* 0x040ff000000418ff */
[----:B------:R-:W-:Y:S01]  /*7e00*/  HMMA.16816.F32.BF16 R168, R4, R22, RZ ;  /* 0x0000001604a8723c */ /* 0x000fe200000418ff */
[----:B------:R-:W-:Y:S04]  /*7e10*/  LDSM.16.M88.4 R4, [R214] ;  /* 0x00000000d604783b */ /* 0x000fe80000000200 */
[----:B------:R-:W4:Y:S03]  /*7e20*/  LDSM.16.M88.4 R20, [R210+0x10000] ;  /* 0x01000000d214783b */ /* 0x000f260000000200 */
[C---:B--2---:R-:W-:Y:S08]  /*7e30*/  HMMA.16816.F32.BF16 R28, R8.reuse, R32, R16 ;  /* 0x00000020081c723c */ /* 0x044ff00000041810 */
[C---:B------:R-:W-:Y:S08]  /*7e40*/  HMMA.16816.F32.BF16 R16, R8.reuse, R34, R12 ;  /* 0x000000220810723c */ /* 0x040ff0000004180c */
[C---:B---3--:R-:W-:Y:S01]  /*7e50*/  HMMA.16816.F32.BF16 R12, R8.reuse, R192, R180 ;  /* 0x000000c0080c723c */ /* 0x048fe200000418b4 */
[----:B------:R-:W2:Y:S07]  /*7e60*/  LDSM.16.M88.4 R180, [R210+0x11000] ;  /* 0x01100000d2b4783b */ /* 0x000eae0000000200 */
[C---:B------:R-:W-:Y:S08]  /*7e70*/  HMMA.16816.F32.BF16 R32, R8.reuse, R194, R184 ;  /* 0x000000c20820723c */ /* 0x040ff000000418b8 */
[----:B-1----:R-:W-:Y:S08]  /*7e80*/  HMMA.16816.F32.BF16 R192, R8, R24, R172 ;  /* 0x0000001808c0723c */ /* 0x002ff000000418ac */
[C---:B----4-:R-:W-:Y:S08]  /*7e90*/  HMMA.16816.F32.BF16 R172, R4.reuse, R20, R28 ;  /* 0x0000001404ac723c */ /* 0x050ff0000004181c */
[----:B------:R-:W-:Y:S01]  /*7ea0*/  HMMA.16816.F32.BF16 R28, R4, R22, R16 ;  /* 0x00000016041c723c */ /* 0x000fe20000041810 */
[----:B------:R-:W1:Y:S07]  /*7eb0*/  LDSM.16.M88.4 R16, [R210+0x11800] ;  /* 0x01180000d210783b */ /* 0x000e6e0000000200 */
[C---:B------:R-:W-:Y:S08]  /*7ec0*/  HMMA.16816.F32.BF16 R188, R8.reuse, R196, R188 ;  /* 0x000000c408bc723c */ /* 0x040ff000000418bc */
[C---:B------:R-:W-:Y:S08]  /*7ed0*/  HMMA.16816.F32.BF16 R184, R8.reuse, R198, R176 ;  /* 0x000000c608b8723c */ /* 0x040ff000000418b0 */
[----:B------:R-:W-:Y:S01]  /*7ee0*/  HMMA.16816.F32.BF16 R176, R8, R26, R168 ;  /* 0x0000001a08b0723c */ /* 0x000fe200000418a8 */
[----:B------:R-:W-:Y:S07]  /*7ef0*/  LDSM.16.M88.4 R8, [R213] ;  /* 0x00000000d508783b */ /* 0x000fee0000000200 */
[C---:B------:R-:W-:Y:S01]  /*7f00*/  HMMA.16816.F32.BF16 R24, R4.reuse, R200, R12 ;  /* 0x000000c80418723c */ /* 0x040fe2000004180c */
[----:B------:R-:W3:Y:S07]  /*7f10*/  LDSM.16.M88.4 R12, [R209] ;  /* 0x00000000d10c783b */ /* 0x000eee0000000200 */
[C---:B--2---:R-:W-:Y:S01]  /*7f20*/  HMMA.16816.F32.BF16 R168, R4.reuse, R180, R188 ;  /* 0x000000b404a8723c */ /* 0x044fe200000418bc */
[----:B------:R-:W-:Y:S07]  /*7f30*/  LDSM.16.M88.4 R188, [R204+0x12000] ;  /* 0x01200000ccbc783b */ /* 0x000fee0000000200 */
[C---:B------:R-:W-:Y:S01]  /*7f40*/  HMMA.16816.F32.BF16 R184, R4.reuse, R182, R184 ;  /* 0x000000b604b8723c */ /* 0x040fe200000418b8 */
[----:B------:R-:W2:Y:S07]  /*7f50*/  LDSM.16.M88.4 R180, [R209+0x1000] ;  /* 0x00100000d1b4783b */ /* 0x000eae0000000200 */
[C---:B------:R-:W-:Y:S01]  /*7f60*/  HMMA.16816.F32.BF16 R20, R4.reuse, R202, R32 ;  /* 0x000000ca0414723c */ /* 0x040fe20000041820 */
[----:B------:R-:W4:Y:S07]  /*7f70*/  LDSM.16.M88.4 R32, [R209+0x800] ;  /* 0x00080000d120783b */ /* 0x000f2e0000000200 */
[C---:B-1----:R-:W-:Y:S08]  /*7f80*/  HMMA.16816.F32.BF16 R192, R4.reuse, R16, R192 ;  /* 0x0000001004c0723c */ /* 0x042ff000000418c0 */
[----:B------:R-:W-:Y:S01]  /*7f90*/  HMMA.16816.F32.BF16 R16, R4, R18, R176 ;  /* 0x000000120410723c */ /* 0x000fe200000418b0 */
[----:B------:R-:W1:Y:S04]  /*7fa0*/  LDSM.16.M88.4 R4, [R211+0x4000] ;  /* 0x00400000d304783b */ /* 0x000e680000000200 */
[----:B------:R-:W1:Y:S03]  /*7fb0*/  LDSM.16.M88.4 R176, [R204+0x12800] ;  /* 0x01280000ccb0783b */ /* 0x000e660000000200 */
[C---:B---3--:R-:W-:Y:S08]  /*7fc0*/  HMMA.16816.F32.BF16 R200, R8.reuse, R12, R172 ;  /* 0x0000000c08c8723c */ /* 0x048ff000000418ac */
[C---:B------:R-:W-:Y:S08]  /*7fd0*/  HMMA.16816.F32.BF16 R196, R8.reuse, R14, R28 ;  /* 0x0000000e08c4723c */ /* 0x040ff0000004181c */
[C---:B------:R-:W-:Y:S01]  /*7fe0*/  HMMA.16816.F32.BF16 R12, R8.reuse, R238, R16 ;  /* 0x000000ee080c723c */ /* 0x040fe20000041810 */
[----:B------:R-:W3:Y:S07]  /*7ff0*/  LDSM.16.M88.4 R16, [R204+0x13800] ;  /* 0x01380000cc10783b */ /* 0x000eee0000000200 */
[C---:B--2---:R-:W-:Y:S01]  /*8000*/  HMMA.16816.F32.BF16 R28, R8.reuse, R180, R168 ;  /* 0x000000b4081c723c */ /* 0x044fe200000418a8 */
[----:B------:R-:W2:Y:S07]  /*8010*/  LDSM.16.M88.4 R168, [R204+0x13000] ;  /* 0x01300000cca8783b */ /* 0x000eae0000000200 */
[C---:B----4-:R-:W-:Y:S08]  /*8020*/  HMMA.16816.F32.BF16 R172, R8.reuse, R32, R24 ;  /* 0x0000002008ac723c */ /* 0x050ff00000041818 */
[C---:B------:R-:W-:Y:S08]  /*8030*/  HMMA.16816.F32.BF16 R32, R8.reuse, R34, R20 ;  /* 0x000000220820723c */ /* 0x040ff00000041814 */
[C---:B------:R-:W-:Y:S01]  /*8040*/  HMMA.16816.F32.BF16 R20, R8.reuse, R236, R192 ;  /* 0x000000ec0814723c */ /* 0x040fe200000418c0 */
[----:B------:R-:W-:Y:S07]  /*8050*/  LDSM.16.M88.4 R236, [R227] ;  /* 0x00000000e3ec783b */ /* 0x000fee0000000200 */
[----:B------:R-:W-:Y:S01]  /*8060*/  HMMA.16816.F32.BF16 R24, R8, R182, R184 ;  /* 0x000000b60818723c */ /* 0x000fe200000418b8 */
[----:B------:R-:W4:Y:S07]  /*8070*/  LDSM.16.M88.4 R8, [R212+0x4000] ;  /* 0x00400000d408783b */ /* 0x000f2e0000000200 */
[C---:B-1----:R-:W-:Y:S08]  /*8080*/  HMMA.16816.F32.BF16 R180, R4.reuse, R188, R200 ;  /* 0x000000bc04b4723c */ /* 0x042ff000000418c8 */
[C---:B------:R-:W-:Y:S01]  /*8090*/  HMMA.16816.F32.BF16 R196, R4.reuse, R190, R196 ;  /* 0x000000be04c4723c */ /* 0x040fe200000418c4 */
[----:B------:R-:W1:Y:S07]  /*80a0*/  LDSM.16.M88.4 R188, [R226] ;  /* 0x00000000e2bc783b */ /* 0x000e6e0000000200 */
[C---:B------:R-:W-:Y:S08]  /*80b0*/  HMMA.16816.F32.BF16 R192, R4.reuse, R176, R172 ;  /* 0x000000b004c0723c */ /* 0x040ff000000418ac */
[C---:B------:R-:W-:Y:S08]  /*80c0*/  HMMA.16816.F32.BF16 R32, R4.reuse, R178, R32 ;  /* 0x000000b20420723c */ /* 0x040ff00000041820 */
[C---:B---3--:R-:W-:Y:S01]  /*80d0*/  HMMA.16816.F32.BF16 R172, R4.reuse, R16, R20 ;  /* 0x0000001004ac723c */ /* 0x048fe20000041814 */
[----:B------:R-:W3:Y:S07]  /*80e0*/  LDSM.16.M88.4 R20, [R224] ;  /* 0x00000000e014783b */ /* 0x000eee0000000200 */
[C---:B--2---:R-:W-:Y:S01]  /*80f0*/  HMMA.16816.F32.BF16 R184, R4.reuse, R168, R28 ;  /* 0x000000a804b8723c */ /* 0x044fe2000004181c */
[----:B------:R-:W-:Y:S07]  /*8100*/  LDSM.16.M88.4 R28, [R210+0x12000] ;  /* 0x01200000d21c783b */ /* 0x000fee0000000200 */
[C---:B------:R-:W-:Y:S01]  /*8110*/  HMMA.16816.F32.BF16 R176, R4.reuse, R170, R24 ;  /* 0x000000aa04b0723c */ /* 0x040fe20000041818 */
[----:B------:R-:W2:Y:S04]  /*8120*/  LDSM.16.M88.4 R24, [R225] ;  /* 0x00000000e118783b */ /* 0x000ea80000000200 */
[----:B------:R-:W-:Y:S03]  /*8130*/  LDSM.16.M88.4 R168, [R210+0x12800] ;  /* 0x01280000d2a8783b */ /* 0x000fe60000000200 */
[----:B------:R-:W-:Y:S01]  /*8140*/  HMMA.16816.F32.BF16 R16, R4, R18, R12 ;  /* 0x000000120410723c */ /* 0x000fe2000004180c */
[----:B------:R-:W2:Y:S07]  /*8150*/  LDSM.16.M88.4 R4, [R214+0x4000] ;  /* 0x00400000d604783b */ /* 0x000eae0000000200 */
[C---:B----4-:R-:W-:Y:S01]  /*8160*/  HMMA.16816.F32.BF16 R12, R8.reuse, R236, R180 ;  /* 0x000000ec080c723c */ /* 0x050fe200000418b4 */
[----:B------:R-:W-:Y:S07]  /*8170*/  LDSM.16.M88.4 R180, [R209+0x2000] ;  /* 0x00200000d1b4783b */ /* 0x000fee0000000200 */
[C---:B------:R-:W-:Y:S08]  /*8180*/  HMMA.16816.F32.BF16 R200, R8.reuse, R238, R196 ;  /* 0x000000ee08c8723c */ /* 0x040ff000000418c4 */
[C---:B-1----:R-:W-:Y:S08]  /*8190*/  HMMA.16816.F32.BF16 R192, R8.reuse, R188, R192 ;  /* 0x000000bc08c0723c */ /* 0x042ff000000418c0 */
[C---:B------:R-:W-:Y:S08]  /*81a0*/  HMMA.16816.F32.BF16 R32, R8.reuse, R190, R32 ;  /* 0x000000be0820723c */ /* 0x040ff00000041820 */
[C---:B---3--:R-:W-:Y:S08]  /*81b0*/  HMMA.16816.F32.BF16 R236, R8.reuse, R20, R172 ;  /* 0x0000001408ec723c */ /* 0x048ff000000418ac */
[----:B--2---:R-:W-:Y:S08]  /*81c0*/  HMMA.16816.F32.BF16 R188, R8, R26, R176 ;  /* 0x0000001a08bc723c */ /* 0x004ff000000418b0 */
[----:B------:R-:W-:Y:S01]  /*81d0*/  HMMA.16816.F32.BF16 R172, R4, R28, R12 ;  /* 0x0000001c04ac723c */ /* 0x000fe2000004180c */
[----:B------:R-:W1:Y:S07]  /*81e0*/  LDSM.16.M88.4 R12, [R210+0x13800] ;  /* 0x01380000d20c783b */ /* 0x000e6e0000000200 */
[C---:B------:R-:W-:Y:S08]  /*81f0*/  HMMA.16816.F32.BF16 R184, R8.reuse, R24, R184 ;  /* 0x0000001808b8723c */ /* 0x040ff000000418b8 */
[----:B------:R-:W-:Y:S01]  /*8200*/  HMMA.16816.F32.BF16 R176, R8, R22, R16 ;  /* 0x0000001608b0723c */ /* 0x000fe20000041810 */
[----:B------:R-:W2:Y:S07]  /*8210*/  LDSM.16.M88.4 R8, [R213+0x4000] ;  /* 0x00400000d508783b */ /* 0x000eae0000000200 */
[C---:B------:R-:W-:Y:S08]  /*8220*/  HMMA.16816.F32.BF16 R200, R4.reuse, R30, R200 ;  /* 0x0000001e04c8723c */ /* 0x040ff000000418c8 */
[C---:B------:R-:W-:Y:S01]  /*8230*/  HMMA.16816.F32.BF16 R196, R4.reuse, R168, R192 ;  /* 0x000000a804c4723c */ /* 0x040fe200000418c0 */
[----:B------:R-:W-:Y:S07]  /*8240*/  LDSM.16.M88.4 R192, [R204+0x14000] ;  /* 0x01400000ccc0783b */ /* 0x000fee0000000200 */
[C---:B------:R-:W-:Y:S01]  /*8250*/  HMMA.16816.F32.BF16 R28, R4.reuse, R170, R32 ;  /* 0x000000aa041c723c */ /* 0x040fe20000041820 */
[----:B------:R-:W3:Y:S04]  /*8260*/  LDSM.16.M88.4 R168, [R209+0x2800] ;  /* 0x00280000d1a8783b */ /* 0x000ee80000000200 */
[----:B------:R-:W4:Y:S03]  /*8270*/  LDSM.16.M88.4 R32, [R209+0x3000] ;  /* 0x00300000d120783b */ /* 0x000f260000000200 */
        /* <DEDUP_REMOVED lines=8> */
[C---:B---3--:R-:W-:Y:S08]  /*8300*/  HMMA.16816.F32.BF16 R236, R8.reuse, R168, R196 ;  /* 0x000000a808ec723c */ /* 0x048ff000000418c4 */
[C---:B------:R-:W-:Y:S01]  /*8310*/  HMMA.16816.F32.BF16 R200, R8.reuse, R170, R28 ;  /* 0x000000aa08c8723c */ /* 0x040fe2000004181c */
[----:B------:R-:W2:Y:S04]  /*8320*/  LDSM.16.M88.4 R168, [R204+0x14800] ;  /* 0x01480000cca8783b */ /* 0x000ea80000000200 */
[----:B------:R-:W3:Y:S03]  /*8330*/  LDSM.16.M88.4 R28, [R204+0x15800] ;  /* 0x01580000cc1c783b */ /* 0x000ee60000000200 */
[C---:B------:R-:W-:Y:S08]  /*8340*/  HMMA.16816.F32.BF16 R184, R8.reuse, R180, R172 ;  /* 0x000000b408b8723c */ /* 0x040ff000000418ac */
[C---:B----4-:R-:W-:Y:S08]  /*8350*/  HMMA.16816.F32.BF16 R196, R8.reuse, R32, R24 ;  /* 0x0000002008c4723c */ /* 0x050ff00000041818 */
[C---:B------:R-:W-:Y:S01]  /*8360*/  HMMA.16816.F32.BF16 R180, R8.reuse, R34, R20 ;  /* 0x0000002208b4723c */ /* 0x040fe20000041814 */
[----:B------:R-:W-:Y:S07]  /*8370*/  LDSM.16.M88.4 R20, [R223] ;  /* 0x00000000df14783b */ /* 0x000fee0000000200 */
[C---:B------:R-:W-:Y:S08]  /*8380*/  HMMA.16816.F32.BF16 R172, R8.reuse, R240, R16 ;  /* 0x000000f008ac723c */ /* 0x040ff00000041810 */
[----:B------:R-:W-:Y:S01]  /*8390*/  HMMA.16816.F32.BF16 R24, R8, R242, R12 ;  /* 0x000000f20818723c */ /* 0x000fe2000004180c */
[----:B------:R-:W4:Y:S04]  /*83a0*/  LDSM.16.M88.4 R8, [R212+0x8000] ;  /* 0x00800000d408783b */ /* 0x000f280000000200 */
[----:B------:R-:W3:Y:S03]  /*83b0*/  LDSM.16.M88.4 R240, [R222] ;  /* 0x00000000def0783b */ /* 0x000ee60000000200 */
[C---:B-1----:R-:W-:Y:S01]  /*83c0*/  HMMA.16816.F32.BF16 R16, R4.reuse, R192, R184 ;  /* 0x000000c00410723c */ /* 0x042fe200000418b8 */
[----:B------:R-:W1:Y:S07]  /*83d0*/  LDSM.16.M88.4 R184, [R221] ;  /* 0x00000000ddb8783b */ /* 0x000e6e0000000200 */
[C---:B------:R-:W-:Y:S08]  /*83e0*/  HMMA.16816.F32.BF16 R12, R4.reuse, R194, R188 ;  /* 0x000000c2040c723c */ /* 0x040ff000000418bc */
[C---:B--2---:R-:W-:Y:S01]  /*83f0*/  HMMA.16816.F32.BF16 R32, R4.reuse, R168, R236 ;  /* 0x000000a80420723c */ /* 0x044fe200000418ec */
[----:B------:R-:W-:Y:S07]  /*8400*/  LDSM.16.M88.4 R236, [R210+0x15800] ;  /* 0x01580000d2ec783b */ /* 0x000fee0000000200 */
[C---:B------:R-:W-:Y:S08]  /*8410*/  HMMA.16816.F32.BF16 R196, R4.reuse, R176, R196 ;  /* 0x000000b004c4723c */ /* 0x040ff000000418c4 */
[C---:B------:R-:W-:Y:S01]  /*8420*/  HMMA.16816.F32.BF16 R192, R4.reuse, R178, R180 ;  /* 0x000000b204c0723c */ /* 0x040fe200000418b4 */
[----:B------:R-:W2:Y:S07]  /*8430*/  LDSM.16.M88.4 R180, [R220] ;  /* 0x00000000dcb4783b */ /* 0x000eae0000000200 */
[C---:B---3--:R-:W-:Y:S08]  /*8440*/  HMMA.16816.F32.BF16 R176, R4.reuse, R28, R172 ;  /* 0x0000001c04b0723c */ /* 0x048ff000000418ac */
[C---:B------:R-:W-:Y:S08]  /*8450*/  HMMA.16816.F32.BF16 R188, R4.reuse, R170, R200 ;  /* 0x000000aa04bc723c */ /* 0x040ff000000418c8 */
[----:B------:R-:W-:Y:S01]  /*8460*/  HMMA.16816.F32.BF16 R172, R4, R30, R24 ;  /* 0x0000001e04ac723c */ /* 0x000fe20000041818 */
[----:B------:R-:W-:Y:S04]  /*8470*/  LDSM.16.M88.4 R4, [R214+0x8000] ;  /* 0x00800000d604783b */ /* 0x000fe80000000200 */
[----:B------:R-:W-:Y:S03]  /*8480*/  LDSM.16.M88.4 R28, [R210+0x14800] ;  /* 0x01480000d21c783b */ /* 0x000fe60000000200 */
[C---:B----4-:R-:W-:Y:S08]  /*8490*/  HMMA.16816.F32.BF16 R168, R8.reuse, R20, R16 ;  /* 0x0000001408a8723c */ /* 0x050ff00000041810 */
[C---:B------:R-:W-:Y:S08]  /*84a0*/  HMMA.16816.F32.BF16 R24, R8.reuse, R22, R12 ;  /* 0x000000160818723c */ /* 0x040ff0000004180c */
[C---:B------:R-:W-:Y:S01]  /*84b0*/  HMMA.16816.F32.BF16 R20, R8.reuse, R240, R32 ;  /* 0x000000f00814723c */ /* 0x040fe20000041820 */
[----:B------:R-:W3:Y:S07]  /*84c0*/  LDSM.16.M88.4 R32, [R210+0x14000] ;  /* 0x01400000d220783b */ /* 0x000eee0000000200 */
[C---:B------:R-:W-:Y:S01]  /*84d0*/  HMMA.16816.F32.BF16 R16, R8.reuse, R242, R188 ;  /* 0x000000f20810723c */ /* 0x040fe200000418bc */
[----:B------:R-:W4:Y:S07]  /*84e0*/  LDSM.16.M88.4 R240, [R210+0x15000] ;  /* 0x01500000d2f0783b */ /* 0x000f2e0000000200 */
[C---:B-1----:R-:W-:Y:S08]  /*84f0*/  HMMA.16816.F32.BF16 R12, R8.reuse, R184, R196 ;  /* 0x000000b8080c723c */ /* 0x042ff000000418c4 */
[C---:B------:R-:W-:Y:S08]  /*8500*/  HMMA.16816.F32.BF16 R192, R8.reuse, R186, R192 ;  /* 0x000000ba08c0723c */ /* 0x040ff000000418c0 */
[C---:B--2---:R-:W-:Y:S08]  /*8510*/  HMMA.16816.F32.BF16 R200, R8.reuse, R180, R176 ;  /* 0x000000b408c8723c */ /* 0x044ff000000418b0 */
[----:B------:R-:W-:Y:S01]  /*8520*/  HMMA.16816.F32.BF16 R188, R8, R182, R172 ;  /* 0x000000b608bc723c */ /* 0x000fe200000418ac */
[----:B------:R-:W-:Y:S07]  /*8530*/  LDSM.16.M88.4 R8, [R213+0x8000] ;  /* 0x00800000d508783b */ /* 0x000fee0000000200 */
[C---:B---3--:R-:W-:Y:S01]  /*8540*/  HMMA.16816.F32.BF16 R196, R4.reuse, R32, R168 ;  /* 0x0000002004c4723c */ /* 0x048fe200000418a8 */
[----:B------:R-:W1:Y:S07]  /*8550*/  LDSM.16.M88.4 R168, [R209+0x4000] ;  /* 0x00400000d1a8783b */ /* 0x000e6e0000000200 */
[C---:B------:R-:W-:Y:S01]  /*8560*/  HMMA.16816.F32.BF16 R184, R4.reuse, R34, R24 ;  /* 0x0000002204b8723c */ /* 0x040fe20000041818 */
[----:B------:R-:W2:Y:S04]  /*8570*/  LDSM.16.M88.4 R32, [R209+0x4800] ;  /* 0x00480000d120783b */ /* 0x000ea80000000200 */
[----:B------:R-:W-:Y:S03]  /*8580*/  LDSM.16.M88.4 R24, [R209+0x5800] ;  /* 0x00580000d118783b */ /* 0x000fe60000000200 */
[C---:B------:R-:W-:Y:S08]  /*8590*/  HMMA.16816.F32.BF16 R180, R4.reuse, R28, R20 ;  /* 0x0000001c04b4723c */ /* 0x040ff00000041814 */
[C---:B------:R-:W-:Y:S01]  /*85a0*/  HMMA.16816.F32.BF16 R176, R4.reuse, R30, R16 ;  /* 0x0000001e04b0723c */ /* 0x040fe20000041810 */
[----:B------:R-:W3:Y:S07]  /*85b0*/  LDSM.16.M88.4 R28, [R209+0x5000] ;  /* 0x00500000d11c783b */ /* 0x000eee0000000200 */
        /* <DEDUP_REMOVED lines=9> */
[C---:B--2---:R-:W-:Y:S01]  /*8650*/  HMMA.16816.F32.BF16 R200, R8.reuse, R34, R176 ;  /* 0x0000002208c8723c */ /* 0x044fe200000418b0 */
[----:B------:R-:W-:Y:S07]  /*8660*/  LDSM.16.M88.4 R176, [R219] ;  /* 0x00000000dbb0783b */ /* 0x000fee0000000200 */
[C---:B---3--:R-:W-:Y:S01]  /*8670*/  HMMA.16816.F32.BF16 R184, R8.reuse, R30, R12 ;  /* 0x0000001e08b8723c */ /* 0x048fe2000004180c */
[----:B------:R-:W2:Y:S07]  /*8680*/  LDSM.16.M88.4 R12, [R212+0xc000] ;  /* 0x00c00000d40c783b */ /* 0x000eae0000000200 */
[C---:B------:R-:W-:Y:S01]  /*8690*/  HMMA.16816.F32.BF16 R196, R8.reuse, R28, R20 ;  /* 0x0000001c08c4723c */ /* 0x040fe20000041814 */
[----:B------:R-:W3:Y:S07]  /*86a0*/  LDSM.16.M88.4 R28, [R204+0x17800] ;  /* 0x01780000cc1c783b */ /* 0x000eee0000000200 */
[C---:B------:R-:W-:Y:S01]  /*86b0*/  HMMA.16816.F32.BF16 R240, R8.reuse, R32, R180 ;  /* 0x0000002008f0723c */ /* 0x040fe200000418b4 */
[----:B------:R-:W2:Y:S04]  /*86c0*/  LDSM.16.M88.4 R32, [R204+0x17000] ;  /* 0x01700000cc20783b */ /* 0x000ea80000000200 */
[----:B------:R-:W-:Y:S03]  /*86d0*/  LDSM.16.M88.4 R180, [R210+0x16000] ;  /* 0x01600000d2b4783b */ /* 0x000fe60000000200 */
[C---:B------:R-:W-:Y:S08]  /*86e0*/  HMMA.16816.F32.BF16 R172, R8.reuse, R24, R172 ;  /* 0x0000001808ac723c */ /* 0x040ff000000418ac */
[----:B------:R-:W-:Y:S01]  /*86f0*/  HMMA.16816.F32.BF16 R24, R8, R26, R16 ;  /* 0x0000001a0818723c */ /* 0x000fe20000041810 */
[----:B------:R-:W3:Y:S07]  /*8700*/  LDSM.16.M88.4 R8, [R214+0xc000] ;  /* 0x00c00000d608783b */ /* 0x000eee0000000200 */
[C---:B----4-:R-:W-:Y:S08]  /*8710*/  HMMA.16816.F32.BF16 R20, R4.reuse, R236, R188 ;  /* 0x000000ec0414723c */ /* 0x050ff000000418bc */
[C---:B------:R-:W-:Y:S08]  /*8720*/  HMMA.16816.F32.BF16 R16, R4.reuse, R238, R192 ;  /* 0x000000ee0410723c */ /* 0x040ff000000418c0 */
[----:B-1----:R-:W-:Y:S08]  /*8730*/  HMMA.16816.F32.BF16 R188, R4, R168, R240 ;  /* 0x000000a804bc723c */ /* 0x002ff000000418f0 */
[C---:B--2---:R-:W-:Y:S08]  /*8740*/  HMMA.16816.F32.BF16 R20, R12.reuse, R176, R20 ;  /* 0x000000b00c14723c */ /* 0x044ff00000041814 */
[----:B------:R-:W-:Y:S08]  /*8750*/  HMMA.16816.F32.BF16 R16, R12, R178, R16 ;  /* 0x000000b20c10723c */ /* 0x000ff00000041810 */
[C---:B---3--:R-:W-:Y:S01]  /*8760*/  HMMA.16816.F32.BF16 R240, R4.reuse, R30, R24 ;  /* 0x0000001e04f0723c */ /* 0x048fe20000041818 */
[----:B------:R-:W1:Y:S07]  /*8770*/  LDSM.16.M88.4 R24, [R218] ;  /* 0x00000000da18783b */ /* 0x000e6e0000000200 */
[C---:B------:R-:W-:Y:S01]  /*8780*/  HMMA.16816.F32.BF16 R200, R4.reuse, R170, R200 ;  /* 0x000000aa04c8723c */ /* 0x040fe200000418c8 */
[----:B------:R-:W-:Y:S07]  /*8790*/  LDSM.16.M88.4 R168, [R217] ;  /* 0x00000000d9a8783b */ /* 0x000fee0000000200 */
[C---:B------:R-:W-:Y:S08]  /*87a0*/  HMMA.16816.F32.BF16 R192, R4.reuse, R32, R196 ;  /* 0x0000002004c0723c */ /* 0x040ff000000418c4 */
[C---:B------:R-:W-:Y:S01]  /*87b0*/  HMMA.16816.F32.BF16 R184, R4.reuse, R34, R184 ;  /* 0x0000002204b8723c */ /* 0x040fe200000418b8 */
[----:B------:R-:W-:Y:S07]  /*87c0*/  LDSM.16.M88.4 R32, [R209+0x6000] ;  /* 0x00600000d120783b */ /* 0x000fee0000000200 */
[----:B------:R-:W-:Y:S01]  /*87d0*/  HMMA.16816.F32.BF16 R236, R4, R28, R172 ;  /* 0x0000001c04ec723c */ /* 0x000fe200000418ac */
[----:B------:R-:W2:Y:S07]  /*87e0*/  LDSM.16.M88.4 R4, [R213+0xc000] ;  /* 0x00c00000d504783b */ /* 0x000eae0000000200 */
[C---:B------:R-:W-:Y:S08]  /*87f0*/  HMMA.16816.F32.BF16 R28, R8.reuse, R180, R20 ;  /* 0x000000b4081c723c */ /* 0x040ff00000041814 */
[----:B------:R-:W-:Y:S01]  /*8800*/  HMMA.16816.F32.BF16 R16, R8, R182, R16 ;  /* 0x000000b60810723c */ /* 0x000fe20000041810 */
[----:B------:R-:W3:Y:S07]  /*8810*/  LDSM.16.M88.4 R180, [R210+0x16800] ;  /* 0x01680000d2b4783b */ /* 0x000eee0000000200 */
[C---:B-1----:R-:W-:Y:S01]  /*8820*/  HMMA.16816.F32.BF16 R20, R12.reuse, R24, R188 ;  /* 0x000000180c14723c */ /* 0x042fe200000418bc */
[----:B------:R-:W-:Y:S07]  /*8830*/  LDSM.16.M88.4 R188, [R216] ;  /* 0x00000000d8bc783b */ /* 0x000fee0000000200 */
[----:B------:R-:W-:Y:S08]  /*8840*/  HMMA.16816.F32.BF16 R176, R12, R26, R200 ;  /* 0x0000001a0cb0723c */ /* 0x000ff000000418c8 */
[C---:B--2---:R-:W-:Y:S08]  /*8850*/  HMMA.16816.F32.BF16 R24, R4.reuse, R32, R28 ;  /* 0x000000200418723c */ /* 0x044ff0000004181c */
[----:B------:R-:W-:Y:S01]  /*8860*/  HMMA.16816.F32.BF16 R172, R4, R34, R16 ;  /* 0x0000002204ac723c */ /* 0x000fe20000041810 */
[----:B------:R-:W1:Y:S07]  /*8870*/  LDSM.16.M88.4 R32, [R210+0x17000] ;  /* 0x01700000d220783b */ /* 0x000e6e0000000200 */
[C---:B------:R-:W-:Y:S01]  /*8880*/  HMMA.16816.F32.BF16 R196, R12.reuse, R170, R184 ;  /* 0x000000aa0cc4723c */ /* 0x040fe200000418b8 */
[----:B------:R-:W2:Y:S07]  /*8890*/  LDSM.16.M88.4 R184, [R209+0x6800] ;  /* 0x00680000d1b8783b */ /* 0x000eae0000000200 */
[----:B------:R-:W-:Y:S01]  /*88a0*/  HMMA.16816.F32.BF16 R192, R12, R168, R192 ;  /* 0x000000a80cc0723c */ /* 0x000fe200000418c0 */
[----:B------:R-:W4:Y:S07]  /*88b0*/  LDSM.16.M88.4 R168, [R209+0x7000] ;  /* 0x00700000d1a8783b */ /* 0x000f2e0000000200 */
[C---:B---3--:R-:W-:Y:S08]  /*88c0*/  HMMA.16816.F32.BF16 R16, R8.reuse, R180, R20 ;  /* 0x000000b40810723c */ /* 0x048ff00000041814 */
[C---:B------:R-:W-:Y:S01]  /*88d0*/  HMMA.16816.F32.BF16 R20, R8.reuse, R182, R176 ;  /* 0x000000b60814723c */ /* 0x040fe200000418b0 */
[----:B------:R-:W3:Y:S07]  /*88e0*/  LDSM.16.M88.4 R180, [R210+0x17800] ;  /* 0x01780000d2b4783b */ /* 0x000eee0000000200 */
[----:B-1----:R-:W-:Y:S01]  /*88f0*/  HMMA.16816.F32.BF16 R28, R8, R32, R192 ;  /* 0x00000020081c723c */ /* 0x002fe200000418c0 */
[----:B------:R-:W-:-:S02]  /*8900*/  FMUL.FTZ R24, R24, c[0x0][0x2ec] ;  /* 0x0000bb0018187a20 */ /* 0x000fc40000410000 */
[----:B------:R-:W-:Y:S02]  /*8910*/  FMUL.FTZ R25, R25, c[0x0][0x2ec] ;  /* 0x0000bb0019197a20 */ /* 0x000fe40000410000 */
[----:B------:R-:W-:-:S03]  /*8920*/  FMUL.FTZ R26, R26, c[0x0][0x2ec] ;  /* 0x0000bb001a1a7a20 */ /* 0x000fc60000410000 */
[----:B--2---:R-:W-:Y:S01]  /*8930*/  HMMA.16816.F32.BF16 R16, R4, R184, R16 ;  /* 0x000000b80410723c */ /* 0x004fe20000041810 */
[----:B------:R-:W-:Y:S01]  /*8940*/  FMUL.FTZ R27, R27, c[0x0][0x2ec] ;  /* 0x0000bb001b1b7a20 */ /* 0x000fe20000410000 */
[----:B-----5:R-:W1:Y:S01]  /*8950*/  MUFU.TANH R3, R24 ;  /* 0x0000001800037308 */ /* 0x020e620000002400 */
[----:B------:R-:W-:-:S05]  /*8960*/  IMAD.SHL.U32 R251, R251, 0x2, RZ ;  /* 0x00000002fbfb7824 */ /* 0x000fca00078e00ff */
[----:B------:R-:W-:Y:S02]  /*8970*/  HMMA.16816.F32.BF16 R176, R12, R188, R236 ;  /* 0x000000bc0cb0723c */ /* 0x000fe400000418ec */
[----:B------:R-:W-:Y:S01]  /*8980*/  MUFU.TANH R244, R25 ;  /* 0x0000001900f47308 */ /* 0x000fe20000002400 */
[----:B------:R-:W-:-:S07]  /*8990*/  LOP3.LUT R251, R251, 0x6, RZ, 0xc0, !PT ;  /* 0x00000006fbfb7812 */ /* 0x000fce00078ec0ff */
[----:B------:R-:W-:Y:S08]  /*89a0*/  MUFU.TANH R202, R26 ;  /* 0x0000001a00ca7308 */ /* 0x000ff00000002400 */
[----:B------:R2:W5:Y:S01]  /*89b0*/  MUFU.TANH R203, R27 ;  /* 0x0000001b00cb7308 */ /* 0x0005620000002400 */
[----:B------:R-:W-:Y:S01]  /*89c0*/  IMAD R0, R0, 0x40, R251 ;  /* 0x0000004000007824 */ /* 0x000fe200078e02fb */
[C---:B--2---:R-:W-:Y:S08]  /*89d0*/  HMMA.16816.F32.BF16 R24, R4.reuse, R186, R20 ;  /* 0x000000ba0418723c */ /* 0x044ff00000041814 */
[----:B----4-:R-:W-:Y:S01]  /*89e0*/  HMMA.16816.F32.BF16 R20, R4, R168, R28 ;  /* 0x000000a80414723c */ /* 0x010fe2000004181c */
[----:B------:R-:W2:Y:S01]  /*89f0*/  LDSM.16.M88.4 R28, [R209+0x7800] ;  /* 0x00780000d11c783b */ /* 0x000ea20000000200 */
[C---:B------:R-:W-:Y:S01]  /*8a00*/  ISETP.GE.AND P1, PT, R0.reuse, R235, PT ;  /* 0x000000eb0000720c */ /* 0x040fe20003f26270 */
[----:B------:R-:W-:Y:S01]  /*8a10*/  FMUL.FTZ R17, R17, c[0x0][0x2ec] ;  /* 0x0000bb0011117a20 */ /* 0x000fe20000410000 */
[----:B------:R-:W-:Y:S01]  /*8a20*/  IADD3 R2, R0, 0x1, RZ ;  /* 0x0000000100027810 */ /* 0x000fe20007ffe0ff */
[----:B------:R-:W-:-:S03]  /*8a30*/  FMUL.FTZ R172, R172, c[0x0][0x2ec] ;  /* 0x0000bb00acac7a20 */ /* 0x000fc60000410000 */
[----:B------:R-:W-:Y:S01]  /*8a40*/  HMMA.16816.F32.BF16 R184, R12, R190, R240 ;  /* 0x000000be0cb8723c */ /* 0x000fe200000418f0 */
[----:B------:R-:W-:Y:S01]  /*8a50*/  FMUL.FTZ R173, R173, c[0x0][0x2ec] ;  /* 0x0000bb00adad7a20 */ /* 0x000fe20000410000 */
[----:B------:R-:W-:Y:S01]  /*8a60*/  UISETP.GT.AND UP0, UPT, UR25, UR10, UPT ;  /* 0x0000000a1900728c */ /* 0x000fe2000bf04270 */
[----:B------:R-:W-:Y:S01]  /*8a70*/  FMUL.FTZ R174, R174, c[0x0][0x2ec] ;  /* 0x0000bb00aeae7a20 */ /* 0x000fe20000410000 */
[----:B------:R-:W-:-:S04]  /*8a80*/  DEPBAR.LE SB0, 0x0 ;  /* 0x000080000000791a */ /* 0x000fc80000000000 */
[----:B------:R-:W-:Y:S01]  /*8a90*/  HMMA.16816.F32.BF16 R12, R8, R34, R196 ;  /* 0x00000022080c723c */ /* 0x000fe200000418c4 */
[----:B------:R-:W-:Y:S01]  /*8aa0*/  ISETP.LT.OR P1, PT, R0, R233, P1 ;  /* 0x000000e90000720c */ /* 0x000fe20000f21670 */
[----:B------:R-:W-:Y:S01]  /*8ab0*/  FMUL.FTZ R175, R175, c[0x0][0x2ec] ;  /* 0x0000bb00afaf7a20 */ /* 0x000fe20000410000 */
[----:B------:R1:W-:Y:S01]  /*8ac0*/  MUFU.TANH R194, R17 ;  /* 0x0000001100c27308 */ /* 0x0003e20000002400 */
[C---:B------:R-:W-:Y:S02]  /*8ad0*/  ISETP.GE.AND P0, PT, R2.reuse, R235, PT ;  /* 0x000000eb0200720c */ /* 0x040fe40003f06270 */
[----:B------:R-:W-:Y:S01]  /*8ae0*/  ISETP.GE.AND P6, PT, R2, R234, PT ;  /* 0x000000ea0200720c */ /* 0x000fe20003fc6270 */
[----:B------:R-:W-:Y:S01]  /*8af0*/  FMUL.FTZ R18, R18, c[0x0][0x2ec] ;  /* 0x0000bb0012127a20 */ /* 0x000fe20000410000 */
[----:B------:R-:W-:Y:S01]  /*8b00*/  ISETP.LT.OR P0, PT, R2, R233, P0 ;  /* 0x000000e90200720c */ /* 0x000fe20000701670 */
[----:B------:R-:W-:Y:S02]  /*8b10*/  FMUL.FTZ R20, R20, c[0x0][0x2ec] ;  /* 0x0000bb0014147a20 */ /* 0x000fe40000410000 */
[----:B------:R-:W-:Y:S01]  /*8b20*/  MUFU.TANH R200, R172 ;  /* 0x000000ac00c87308 */ /* 0x000fe20000002400 */
[----:B------:R-:W-:-:S02]  /*8b30*/  ISETP.LT.OR P6, PT, R2, R232, P6 ;  /* 0x000000e80200720c */ /* 0x000fc400037c1670 */
[----:B-1----:R-:W-:-:S05]  /*8b40*/  FSEL R17, R3, -INF , !P1 ;  /* 0xff80000003117808 */ /* 0x002fca0004800000 */
[----:B------:R-:W-:Y:S01]  /*8b50*/  MUFU.TANH R201, R173 ;  /* 0x000000ad00c97308 */ /* 0x000fe20000002400 */
[----:B------:R-:W-:Y:S01]  /*8b60*/  ISETP.GE.AND P1, PT, R0, R234, PT ;  /* 0x000000ea0000720c */ /* 0x000fe20003f26270 */
[----:B------:R-:W-:Y:S01]  /*8b70*/  FMUL.FTZ R16, R16, c[0x0][0x2ec] ;  /* 0x0000bb0010107a20 */ /* 0x000fe20000410000 */
[C---:B------:R-:W-:Y:S02]  /*8b80*/  IADD3 R3, R0.reuse, 0x8, RZ ;  /* 0x0000000800037810 */ /* 0x040fe40007ffe0ff */
[----:B------:R-:W-:-:S03]  /*8b90*/  ISETP.LT.OR P1, PT, R0, R232, P1 ;  /* 0x000000e80000720c */ /* 0x000fc60000f21670 */
[----:B------:R-:W1:Y:S01]  /*8ba0*/  MUFU.TANH R193, R174 ;  /* 0x000000ae00c17308 */ /* 0x000e620000002400 */
[----:B------:R-:W-:Y:S01]  /*8bb0*/  IADD3 R2, R0, 0x9, RZ ;  /* 0x0000000900027810 */ /* 0x000fe20007ffe0ff */
[----:B------:R-:W-:Y:S06]  /*8bc0*/  HMMA.16816.F32.BF16 R32, R4, R170, R12 ;  /* 0x000000aa0420723c */ /* 0x000fec000004180c */
[----:B------:R3:W4:Y:S01]  /*8bd0*/  MUFU.TANH R192, R175 ;  /* 0x000000af00c07308 */ /* 0x0007220000002400 */
[----:B------:R-:W-:Y:S01]  /*8be0*/  FMUL.FTZ R12, R21, c[0x0][0x2ec] ;  /* 0x0000bb00150c7a20 */ /* 0x000fe20000410000 */
[----:B-----5:R-:W-:Y:S01]  /*8bf0*/  FSEL R21, R203, -INF , !P6 ;  /* 0xff800000cb157808 */ /* 0x020fe20007000000 */
[----:B------:R-:W-:Y:S01]  /*8c00*/  FMUL.FTZ R24, R24, c[0x0][0x2ec] ;  /* 0x0000bb0018187a20 */ /* 0x000fe20000410000 */
[----:B------:R-:W-:Y:S01]  /*8c10*/  ISETP.GE.AND P6, PT, R2, R235, PT ;  /* 0x000000eb0200720c */ /* 0x000fe20003fc6270 */
[----:B------:R-:W-:-:S03]  /*8c20*/  FMUL.FTZ R25, R25, c[0x0][0x2ec] ;  /* 0x0000bb0019197a20 */ /* 0x000fc60000410000 */
[----:B------:R5:W-:Y:S01]  /*8c30*/  MUFU.TANH R189, R18 ;  /* 0x0000001200bd7308 */ /* 0x000be20000002400 */
[----:B------:R-:W-:Y:S01]  /*8c40*/  FMUL.FTZ R26, R26, c[0x0][0x2ec] ;  /* 0x0000bb001a1a7a20 */ /* 0x000fe20000410000 */
[----:B---3--:R-:W-:Y:S06]  /*8c50*/  HMMA.16816.F32.BF16 R172, R8, R180, R176 ;  /* 0x000000b408ac723c */ /* 0x008fec00000418b0 */
[----:B------:R3:W-:Y:S01]  /*8c60*/  MUFU.TANH R13, R20 ;  /* 0x00000014000d7308 */ /* 0x0007e20000002400 */
[----:B------:R-:W-:Y:S01]  /*8c70*/  FMUL.FTZ R27, R27, c[0x0][0x2ec] ;  /* 0x0000bb001b1b7a20 */ /* 0x000fe20000410000 */
[----:B------:R-:W-:Y:S01]  /*8c80*/  ISETP.LT.OR P6, PT, R2, R233, P6 ;  /* 0x000000e90200720c */ /* 0x000fe200037c1670 */
[----:B------:R-:W-:Y:S01]  /*8c90*/  FMUL.FTZ R19, R19, c[0x0][0x2ec] ;  /* 0x0000bb0013137a20 */ /* 0x000fe20000410000 */
[----:B-----5:R-:W-:-:S04]  /*8ca0*/  FSEL R18, R202, -INF , !P1 ;  /* 0xff800000ca127808 */ /* 0x020fc80004800000 */
[----:B------:R5:W1:Y:S01]  /*8cb0*/  MUFU.TANH R134, R16 ;  /* 0x0000001000867308 */ /* 0x000a620000002400 */
[C---:B------:R-:W-:Y:S02]  /*8cc0*/  ISETP.GE.AND P1, PT, R3.reuse, R235, PT ;  /* 0x000000eb0300720c */ /* 0x040fe40003f26270 */
[----:B---3--:R-:W-:Y:S02]  /*8cd0*/  FSEL R20, R244, -INF , !P0 ;  /* 0xff800000f4147808 */ /* 0x008fe40004000000 */
[----:B------:R-:W-:-:S03]  /*8ce0*/  ISETP.GE.AND P0, PT, R3, R234, PT ;  /* 0x000000ea0300720c */ /* 0x000fc60003f06270 */
[----:B------:R-:W-:Y:S01]  /*8cf0*/  MUFU.TANH R135, R24 ;  /* 0x0000001800877308 */ /* 0x000fe20000002400 */
[C---:B------:R-:W-:Y:S02]  /*8d00*/  ISETP.LT.OR P1, PT, R3.reuse, R233, P1 ;  /* 0x000000e90300720c */ /* 0x040fe40000f21670 */
[----:B------:R-:W-:Y:S02]  /*8d10*/  ISETP.LT.OR P0, PT, R3, R232, P0 ;  /* 0x000000e80300720c */ /* 0x000fe40000701670 */
[----:B------:R-:W-:-:S03]  /*8d20*/  IADD3 R3, R0, 0x10, RZ ;  /* 0x0000001000037810 */ /* 0x000fc60007ffe0ff */
[----:B------:R-:W-:Y:S01]  /*8d30*/  MUFU.TANH R188, R25 ;  /* 0x0000001900bc7308 */ /* 0x000fe20000002400 */
[----:B-1----:R-:W-:Y:S02]  /*8d40*/  FSEL R15, R193, -INF , !P0 ;  /* 0xff800000c10f7808 */ /* 0x002fe40004000000 */
[----:B-----5:R-:W-:-:S05]  /*8d50*/  FSEL R16, R201, -INF , !P6 ;  /* 0xff800000c9107808 */ /* 0x020fca0007000000 */
[----:B------:R-:W-:Y:S01]  /*8d60*/  MUFU.TANH R176, R26 ;  /* 0x0000001a00b07308 */ /* 0x000fe20000002400 */
[C---:B------:R-:W-:Y:S02]  /*8d70*/  ISETP.GE.AND P0, PT, R3.reuse, R235, PT ;  /* 0x000000eb0300720c */ /* 0x040fe40003f06270 */
[----:B------:R-:W-:-:S05]  /*8d80*/  ISETP.GE.AND P6, PT, R3, R234, PT ;  /* 0x000000ea0300720c */ /* 0x000fca0003fc6270 */
[----:B------:R1:W-:Y:S01]  /*8d90*/  MUFU.TANH R170, R27 ;  /* 0x0000001b00aa7308 */ /* 0x0003e20000002400 */
[----:B------:R-:W-:-:S07]  /*8da0*/  ISETP.LT.OR P0, PT, R3, R233, P0 ;  /* 0x000000e90300720c */ /* 0x000fce0000701670 */
[----:B------:R3:W5:Y:S01]  /*8db0*/  MUFU.TANH R190, R19 ;  /* 0x0000001300be7308 */ /* 0x0007620000002400 */
[----:B-1----:R-:W-:Y:S01]  /*8dc0*/  HMMA.16816.F32.BF16 R24, R8, R182, R184 ;  /* 0x000000b60818723c */ /* 0x002fe200000418b8 */
[----:B------:R-:W-:Y:S02]  /*8dd0*/  ISETP.LT.OR P6, PT, R3, R232, P6 ;  /* 0x000000e80300720c */ /* 0x000fe400037c1670 */
[----:B---3--:R-:W-:Y:S02]  /*8de0*/  FSEL R19, R200, -INF , !P1 ;  /* 0xff800000c8137808 */ /* 0x008fe40004800000 */
[----:B------:R-:W-:Y:S02]  /*8df0*/  ISETP.GE.AND P1, PT, R2, R234, PT ;  /* 0x000000ea0200720c */ /* 0x000fe40003f26270 */
[----:B------:R-:W-:Y:S02]  /*8e00*/  IADD3 R3, R0, 0x18, RZ ;  /* 0x0000001800037810 */ /* 0x000fe40007ffe0ff */
[----:B------:R-:W-:-:S02]  /*8e10*/  ISETP.LT.OR P1, PT, R2, R232, P1 ;  /* 0x000000e80200720c */ /* 0x000fc40000f21670 */
[----:B------:R-:W-:Y:S01]  /*8e20*/  IADD3 R2, R0, 0x11, RZ ;  /* 0x0000001100027810 */ /* 0x000fe20007ffe0ff */
[----:B--2---:R-:W-:Y:S01]  /*8e30*/  HMMA.16816.F32.BF16 R8, R4, R28, R172 ;  /* 0x0000001c0408723c */ /* 0x004fe200000418ac */
[----:B----4-:R-:W-:Y:S02]  /*8e40*/  FSEL R14, R192, -INF , !P1 ;  /* 0xff800000c00e7808 */ /* 0x010fe40004800000 */
[----:B------:R-:W-:Y:S02]  /*8e50*/  FSEL R134, R134, -INF , !P0 ;  /* 0xff80000086867808 */ /* 0x000fe40004000000 */
[----:B------:R-:W-:Y:S02]  /*8e60*/  FSEL R168, R189, -INF , !P6 ;  /* 0xff800000bda87808 */ /* 0x000fe40007000000 */
[C---:B------:R-:W-:Y:S02]  /*8e70*/  ISETP.GE.AND P1, PT, R2.reuse, R235, PT ;  /* 0x000000eb0200720c */ /* 0x040fe40003f26270 */
[----:B------:R-:W-:-:S02]  /*8e80*/  ISETP.GE.AND P0, PT, R2, R234, PT ;  /* 0x000000ea0200720c */ /* 0x000fc40003f06270 */
[C---:B------:R-:W-:Y:S01]  /*8e90*/  ISETP.GE.AND P6, PT, R3.reuse, R235, PT ;  /* 0x000000eb0300720c */ /* 0x040fe20003fc6270 */
[----:B------:R-:W-:Y:S01]  /*8ea0*/  FMUL.FTZ R22, R22, c[0x0][0x2ec] ;  /* 0x0000bb0016167a20 */ /* 0x000fe20000410000 */
[CC--:B------:R-:W-:Y:S02]  /*8eb0*/  ISETP.LT.OR P1, PT, R2.reuse, R233.reuse, P1 ;  /* 0x000000e90200720c */ /* 0x0c0fe40000f21670 */
[----:B------:R-:W-:Y:S02]  /*8ec0*/  ISETP.LT.OR P0, PT, R2, R232, P0 ;  /* 0x000000e80200720c */ /* 0x000fe40000701670 */
[----:B------:R-:W-:Y:S02]  /*8ed0*/  ISETP.LT.OR P6, PT, R3, R233, P6 ;  /* 0x000000e90300720c */ /* 0x000fe400037c1670 */
[----:B------:R-:W-:Y:S02]  /*8ee0*/  IADD3 R2, R0, 0x19, RZ ;  /* 0x0000001900027810 */ /* 0x000fe40007ffe0ff */
[----:B------:R-:W-:-:S02]  /*8ef0*/  FSEL R28, R194, -INF , !P1 ;  /* 0xff800000c21c7808 */ /* 0x000fc40004800000 */
[----:B-----5:R-:W-:Y:S02]  /*8f00*/  FSEL R169, R190, -INF , !P0 ;  /* 0xff800000bea97808 */ /* 0x020fe40004000000 */
[----:B------:R-:W-:Y:S01]  /*8f10*/  FSEL R135, R135, -INF , !P6 ;  /* 0xff80000087877808 */ /* 0x000fe20007000000 */
[----:B------:R-:W-:Y:S01]  /*8f20*/  MUFU.TANH R177, R12 ;  /* 0x0000000c00b17308 */ /* 0x000fe20000002400 */
[-C--:B------:R-:W-:Y:S02]  /*8f30*/  ISETP.GE.AND P1, PT, R3, R234.reuse, PT ;  /* 0x000000ea0300720c */ /* 0x080fe40003f26270 */
[C---:B------:R-:W-:Y:S02]  /*8f40*/  ISETP.GE.AND P0, PT, R2.reuse, R235, PT ;  /* 0x000000eb0200720c */ /* 0x040fe40003f06270 */
[----:B------:R-:W-:Y:S01]  /*8f50*/  ISETP.GE.AND P6, PT, R2, R234, PT ;  /* 0x000000ea0200720c */ /* 0x000fe20003fc6270 */
[----:B------:R-:W-:Y:S02]  /*8f60*/  HMMA.16816.F32.BF16 R4, R4, R30, R24 ;  /* 0x0000001e0404723c */ /* 0x000fe40000041818 */
[----:B------:R-:W1:Y:S01]  /*8f70*/  MUFU.TANH R22, R22 ;  /* 0x0000001600167308 */ /* 0x000e620000002400 */
[----:B------:R-:W-:Y:S01]  /*8f80*/  FMUL.FTZ R23, R23, c[0x0][0x2ec] ;  /* 0x0000bb0017177a20 */ /* 0x000fe20000410000 */
[-C--:B------:R-:W-:Y:S01]  /*8f90*/  ISETP.LT.OR P1, PT, R3, R232.reuse, P1 ;  /* 0x000000e80300720c */ /* 0x080fe20000f21670 */
[----:B------:R-:W-:Y:S01]  /*8fa0*/  FMUL.FTZ R32, R32, c[0x0][0x2ec] ;  /* 0x0000bb0020207a20 */ /* 0x000fe20000410000 */
[----:B------:R-:W-:Y:S01]  /*8fb0*/  ISETP.LT.OR P0, PT, R2, R233, P0 ;  /* 0x000000e90200720c */ /* 0x000fe20000701670 */
[----:B------:R-:W-:Y:S01]  /*8fc0*/  FMUL.FTZ R34, R34, c[0x0][0x2ec] ;  /* 0x0000bb0022227a20 */ /* 0x000fe20000410000 */
[----:B------:R-:W-:-:S02]  /*8fd0*/  ISETP.LT.OR P6, PT, R2, R232, P6 ;  /* 0x000000e80200720c */ /* 0x000fc400037c1670 */
[C---:B------:R-:W-:Y:S02]  /*8fe0*/  IADD3 R3, R0.reuse, 0x20, RZ ;  /* 0x0000002000037810 */ /* 0x040fe40007ffe0ff */
[----:B------:R-:W-:Y:S02]  /*8ff0*/  IADD3 R2, R0, 0x21, RZ ;  /* 0x0000002100027810 */ /* 0x000fe40007ffe0ff */
[----:B------:R-:W-:Y:S02]  /*9000*/  FSEL R171, R176, -INF , !P1 ;  /* 0xff800000b0ab7808 */ /* 0x000fe40004800000 */
[----:B------:R-:W-:Y:S02]  /*9010*/  FSEL R29, R188, -INF , !P0 ;  /* 0xff800000bc1d7808 */ /* 0x000fe40004000000 */
[----:B------:R-:W-:Y:S01]  /*9020*/  FSEL R170, R170, -INF , !P6 ;  /* 0xff800000aaaa7808 */ /* 0x000fe20007000000 */
[----:B------:R-:W2:Y:S01]  /*9030*/  MUFU.TANH R23, R23 ;  /* 0x0000001700177308 */ /* 0x000ea20000002400 */
[----:B------:R-:W-:-:S02]  /*9040*/  ISETP.GE.AND P1, PT, R3, R235, PT ;  /* 0x000000eb0300720c */ /* 0x000fc40003f26270 */
[----:B------:R-:W-:Y:S02]  /*9050*/  ISETP.GE.AND P0, PT, R3, R234, PT ;  /* 0x000000ea0300720c */ /* 0x000fe40003f06270 */
[----:B------:R-:W-:-:S03]  /*9060*/  ISETP.GE.AND P6, PT, R2, R235, PT ;  /* 0x000000eb0200720c */ /* 0x000fc60003fc6270 */
[----:B------:R-:W3:Y:S01]  /*9070*/  MUFU.TANH R32, R32 ;  /* 0x0000002000207308 */ /* 0x000ee20000002400 */
[----:B------:R-:W-:Y:S01]  /*9080*/  FMUL.FTZ R35, R35, c[0x0][0x2ec] ;  /* 0x0000bb0023237a20 */ /* 0x000fe20000410000 */
[C---:B------:R-:W-:Y:S02]  /*9090*/  ISETP.LT.OR P1, PT, R3.reuse, R233, P1 ;  /* 0x000000e90300720c */ /* 0x040fe40000f21670 */
[----:B------:R-:W-:-:S04]  /*90a0*/  ISETP.LT.OR P0, PT, R3, R232, P0 ;  /* 0x000000e80300720c */ /* 0x000fc80000701670 */
[----:B------:R-:W4:Y:S01]  /*90b0*/  MUFU.TANH R34, R34 ;  /* 0x0000002200227308 */ /* 0x000f220000002400 */
[----:B------:R-:W-:Y:S01]  /*90c0*/  ISETP.LT.OR P6, PT, R2, R233, P6 ;  /* 0x000000e90200720c */ /* 0x000fe200037c1670 */
[----:B------:R-:W-:Y:S01]  /*90d0*/  FMUL.FTZ R8, R8, c[0x0][0x2ec] ;  /* 0x0000bb0008087a20 */ /* 0x000fe20000410000 */
[----:B------:R-:W-:Y:S02]  /*90e0*/  IADD3 R3, R0, 0x28, RZ ;  /* 0x0000002800037810 */ /* 0x000fe40007ffe0ff */
[----:B------:R-:W-:Y:S02]  /*90f0*/  FSEL R251, R13, -INF , !P1 ;  /* 0xff8000000dfb7808 */ /* 0x000fe40004800000 */
[----:B-1----:R-:W-:Y:S02]  /*9100*/  FSEL R252, R22, -INF , !P0 ;  /* 0xff80000016fc7808 */ /* 0x002fe40004000000 */
[----:B------:R-:W-:Y:S01]  /*9110*/  FSEL R250, R177, -INF , !P6 ;  /* 0xff800000b1fa7808 */ /* 0x000fe20007000000 */
[----:B------:R-:W-:Y:S01]  /*9120*/  FMUL.FTZ R33, R33, c[0x0][0x2ec] ;  /* 0x0000bb0021217a20 */ /* 0x000fe20000410000 */
[----:B------:R-:W-:Y:S01]  /*9130*/  ISETP.GE.AND P1, PT, R2, R234, PT ;  /* 0x000000ea0200720c */ /* 0x000fe20003f26270 */
[----:B------:R-:W1:Y:S01]  /*9140*/  MUFU.TANH R35, R35 ;  /* 0x0000002300237308 */ /* 0x000e620000002400 */
[----:B------:R-:W-:-:S02]  /*9150*/  ISETP.GE.AND P0, PT, R3, R235, PT ;  /* 0x000000eb0300720c */ /* 0x000fc40003f06270 */
[----:B------:R-:W-:Y:S02]  /*9160*/  ISETP.GE.AND P6, PT, R3, R234, PT ;  /* 0x000000ea0300720c */ /* 0x000fe40003fc6270 */
[----:B------:R-:W-:-:S03]  /*9170*/  ISETP.LT.OR P1, PT, R2, R232, P1 ;  /* 0x000000e80200720c */ /* 0x000fc60000f21670 */
[----:B------:R-:W5:Y:S01]  /*9180*/  MUFU.TANH R13, R8 ;  /* 0x00000008000d7308 */ /* 0x000f620000002400 */
[C---:B------:R-:W-:Y:S02]  /*9190*/  ISETP.LT.OR P0, PT, R3.reuse, R233, P0 ;  /* 0x000000e90300720c */ /* 0x040fe40000701670 */
[----:B------:R-:W-:Y:S01]  /*91a0*/  ISETP.LT.OR P6, PT, R3, R232, P6 ;  /* 0x000000e80300720c */ /* 0x000fe200037c1670 */
[----:B------:R-:W-:Y:S01]  /*91b0*/  FMUL.FTZ R9, R9, c[0x0][0x2ec] ;  /* 0x0000bb0009097a20 */ /* 0x000fe20000410000 */
[C---:B------:R-:W-:Y:S02]  /*91c0*/  IADD3 R2, R0.reuse, 0x29, RZ ;  /* 0x0000002900027810 */ /* 0x040fe40007ffe0ff */
[----:B------:R-:W-:Y:S01]  /*91d0*/  IADD3 R3, R0, 0x30, RZ ;  /* 0x0000003000037810 */ /* 0x000fe20007ffe0ff */
[----:B------:R-:W1:Y:S01]  /*91e0*/  MUFU.TANH R33, R33 ;  /* 0x0000002100217308 */ /* 0x000e620000002400 */
[----:B--2---:R-:W-:Y:S01]  /*91f0*/  FSEL R27, R23, -INF , !P1 ;  /* 0xff800000171b7808 */ /* 0x004fe20004800000 */
[----:B------:R-:W-:Y:S01]  /*9200*/  FMUL.FTZ R4, R4, c[0x0][0x2ec] ;  /* 0x0000bb0004047a20 */ /* 0x000fe20000410000 */
[----:B---3--:R-:W-:-:S02]  /*9210*/  FSEL R248, R32, -INF , !P0 ;  /* 0xff80000020f87808 */ /* 0x008fc40004000000 */
[----:B----4-:R-:W-:Y:S01]  /*9220*/  FSEL R26, R34, -INF , !P6 ;  /* 0xff800000221a7808 */ /* 0x010fe20007000000 */
[----:B------:R-:W-:Y:S01]  /*9230*/  BAR.SYNC.DEFER_BLOCKING 0x0 ;  /* 0x0000000000007b1d */ /* 0x000fe20000010000 */
[CC--:B------:R-:W-:Y:S02]  /*9240*/  ISETP.GE.AND P1, PT, R2.reuse, R235.reuse, PT ;  /* 0x000000eb0200720c */ /* 0x0c0fe40003f26270 */
[----:B------:R-:W-:Y:S02]  /*9250*/  ISETP.GE.AND P0, PT, R2, R234, PT ;  /* 0x000000ea0200720c */ /* 0x000fe40003f06270 */
[----:B------:R-:W-:Y:S01]  /*9260*/  ISETP.GE.AND P6, PT, R3, R235, PT ;  /* 0x000000eb0300720c */ /* 0x000fe20003fc6270 */
[----:B------:R-:W2:Y:S01]  /*9270*/  MUFU.TANH R12, R9 ;  /* 0x00000009000c7308 */ /* 0x000ea20000002400 */
[----:B------:R-:W-:Y:S01]  /*9280*/  FMUL.FTZ R10, R10, c[0x0][0x2ec] ;  /* 0x0000bb000a0a7a20 */ /* 0x000fe20000410000 */
[C---:B------:R-:W-:Y:S02]  /*9290*/  ISETP.LT.OR P1, PT, R2.reuse, R233, P1 ;  /* 0x000000e90200720c */ /* 0x040fe40000f21670 */
[----:B------:R-:W-:-:S02]  /*92a0*/  ISETP.LT.OR P0, PT, R2, R232, P0 ;  /* 0x000000e80200720c */ /* 0x000fc40000701670 */
[----:B------:R-:W-:Y:S02]  /*92b0*/  ISETP.LT.OR P6, PT, R3, R233, P6 ;  /* 0x000000e90300720c */ /* 0x000fe400037c1670 */
[----:B------:R3:W-:Y:S01]  /*92c0*/  MUFU.TANH R8, R4 ;  /* 0x0000000400087308 */ /* 0x0007e20000002400 */
[----:B------:R-:W-:Y:S02]  /*92d0*/  IADD3 R2, R0, 0x31, RZ ;  /* 0x0000003100027810 */ /* 0x000fe40007ffe0ff */
[----:B-1----:R-:W-:Y:S02]  /*92e0*/  FSEL R24, R35, -INF , !P0 ;  /* 0xff80000023187808 */ /* 0x002fe40004000000 */
[----:B-----5:R-:W-:Y:S02]  /*92f0*/  FSEL R191, R13, -INF , !P6 ;  /* 0xff8000000dbf7808 */ /* 0x020fe40007000000 */
[C---:B------:R-:W-:Y:S01]  /*9300*/  ISETP.GE.AND P0, PT, R2.reuse, R235, PT ;  /* 0x000000eb0200720c */ /* 0x040fe20003f06270 */
[----:B------:R-:W1:Y:S01]  /*9310*/  MUFU.TANH R10, R10 ;  /* 0x0000000a000a7308 */ /* 0x000e620000002400 */
[----:B------:R-:W-:Y:S01]  /*9320*/  ISETP.GE.AND P6, PT, R2, R234, PT ;  /* 0x000000ea0200720c */ /* 0x000fe20003fc6270 */
[----:B---3--:R-:W-:-:S02]  /*9330*/  FMUL.FTZ R4, R6, c[0x0][0x2ec] ;  /* 0x0000bb0006047a20 */ /* 0x008fc40000410000 */
[----:B------:R-:W-:Y:S01]  /*9340*/  FMUL.FTZ R9, R11, c[0x0][0x2ec] ;  /* 0x0000bb000b097a20 */ /* 0x000fe20000410000 */
[----:B------:R-:W-:-:S03]  /*9350*/  ISETP.LT.OR P0, PT, R2, R233, P0 ;  /* 0x000000e90200720c */ /* 0x000fc60000701670 */
[----:B------:R-:W3:Y:S01]  /*9360*/  MUFU.TANH R4, R4 ;  /* 0x0000000400047308 */ /* 0x000ee20000002400 */
[----:B------:R-:W-:Y:S02]  /*9370*/  ISETP.LT.OR P6, PT, R2, R232, P6 ;  /* 0x000000e80200720c */ /* 0x000fe400037c1670 */
[----:B------:R-:W-:Y:S02]  /*9380*/  FSEL R249, R33, -INF , !P1 ;  /* 0xff80000021f97808 */ /* 0x000fe40004800000 */
[----:B------:R-:W-:Y:S02]  /*9390*/  IADD3 R2, R0, 0x38, RZ ;  /* 0x0000003800027810 */ /* 0x000fe40007ffe0ff */
[-C--:B------:R-:W-:Y:S01]  /*93a0*/  ISETP.GE.AND P1, PT, R3, R234.reuse, PT ;  /* 0x000000ea0300720c */ /* 0x080fe20003f26270 */
[----:B------:R-:W4:Y:S01]  /*93b0*/  MUFU.TANH R9, R9 ;  /* 0x0000000900097308 */ /* 0x000f220000002400 */
[----:B--2---:R-:W-:Y:S02]  /*93c0*/  FSEL R32, R12, -INF , !P0 ;  /* 0xff8000000c207808 */ /* 0x004fe40004000000 */
[C---:B------:R-:W-:Y:S01]  /*93d0*/  ISETP.GE.AND P0, PT, R2.reuse, R234, PT ;  /* 0x000000ea0200720c */ /* 0x040fe20003f06270 */
[----:B------:R-:W-:Y:S01]  /*93e0*/  FMUL.FTZ R5, R5, c[0x0][0x2ec] ;  /* 0x0000bb0005057a20 */ /* 0x000fe20000410000 */
[-C--:B------:R-:W-:Y:S01]  /*93f0*/  ISETP.LT.OR P1, PT, R3, R232.reuse, P1 ;  /* 0x000000e80300720c */ /* 0x080fe20000f21670 */
[----:B------:R-:W-:Y:S01]  /*9400*/  FMUL.FTZ R3, R7, c[0x0][0x2ec] ;  /* 0x0000bb0007037a20 */ /* 0x000fe20000410000 */
[----:B------:R-:W-:-:S02]  /*9410*/  ISETP.LT.OR P0, PT, R2, R232, P0 ;  /* 0x000000e80200720c */ /* 0x000fc40000701670 */
[----:B-1----:R-:W-:Y:S01]  /*9420*/  FSEL R179, R10, -INF , !P1 ;  /* 0xff8000000ab37808 */ /* 0x002fe20004800000 */
[----:B------:R-:W1:Y:S01]  /*9430*/  MUFU.TANH R5, R5 ;  /* 0x0000000500057308 */ /* 0x000e620000002400 */
[----:B------:R-:W-:Y:S02]  /*9440*/  ISETP.GE.AND P1, PT, R2, R235, PT ;  /* 0x000000eb0200720c */ /* 0x000fe40003f26270 */
[----:B---3--:R-:W-:Y:S02]  /*9450*/  FSEL R30, R4, -INF , !P0 ;  /* 0xff800000041e7808 */ /* 0x008fe40004000000 */
[----:B------:R-:W-:-:S03]  /*9460*/  PLOP3.LUT P0, PT, PT, PT, UP0, 0x80, 0x0 ;  /* 0x000000000000781c */ /* 0x000fc60003f0f008 */
[----:B------:R-:W2:Y:S01]  /*9470*/  MUFU.TANH R3, R3 ;  /* 0x0000000300037308 */ /* 0x000ea20000002400 */
[----:B------:R-:W-:Y:S02]  /*9480*/  ISETP.LT.OR P1, PT, R2, R233, P1 ;  /* 0x000000e90200720c */ /* 0x000fe40000f21670 */
[----:B------:R-:W-:Y:S02]  /*9490*/  IADD3 R0, R0, 0x39, RZ ;  /* 0x0000003900007810 */ /* 0x000fe40007ffe0ff */
[----:B----4-:R-:W-:Y:S02]  /*94a0*/  FSEL R196, R9, -INF , !P6 ;  /* 0xff80000009c47808 */ /* 0x010fe40007000000 */
[----:B------:R-:W-:Y:S02]  /*94b0*/  FSEL R25, R8, -INF , !P1 ;  /* 0xff80000008197808 */ /* 0x000fe40004800000 */
[C---:B------:R-:W-:Y:S02]  /*94c0*/  ISETP.GE.AND P6, PT, R0.reuse, R235, PT ;  /* 0x000000eb0000720c */ /* 0x040fe40003fc6270 */
[----:B------:R-:W-:-:S02]  /*94d0*/  ISETP.GE.AND P1, PT, R0, R234, PT ;  /* 0x000000ea0000720c */ /* 0x000fc40003f26270 */
[C---:B------:R-:W-:Y:S02]  /*94e0*/  ISETP.LT.OR P6, PT, R0.reuse, R233, P6 ;  /* 0x000000e90000720c */ /* 0x040fe400037c1670 */
[----:B------:R-:W-:Y:S02]  /*94f0*/  ISETP.LT.OR P1, PT, R0, R232, P1 ;  /* 0x000000e80000720c */ /* 0x000fe40000f21670 */
[----:B-1----:R-:W-:Y:S02]  /*9500*/  FSEL R31, R5, -INF , !P6 ;  /* 0xff800000051f7808 */ /* 0x002fe40007000000 */
[----:B--2---:R-:W-:Y:S01]  /*9510*/  FSEL R195, R3, -INF , !P1 ;  /* 0xff80000003c37808 */ /* 0x004fe20004800000 */
        /* <DEDUP_REMOVED lines=75> */
.L_x_1874:
[----:B------:R-:W-:Y:S05]  /*99d0*/  BSYNC B0 ;  /* 0x0000000000007941 */ /* 0x000fea0003800000 */
.L_x_1873:
[----:B------:R-:W0:Y:S02]  /*99e0*/  LDGDEPBAR ;  /* 0x00000000000079af */ /* 0x000e240000000000 */
.L_x_1872:
[----:B------:R-:W-:Y:S02]  /*99f0*/  FMNMX.FTZ R0, R133, R17, !PT ;  /* 0x0000001185007209 */ /* 0x000fe40007810000 */
[----:B-1----:R-:W-:Y:S02]  /*9a00*/  MOV R11, R196 ;  /* 0x000000c4000b7202 */ /* 0x002fe40000000f00 */
[----:B------:R-:W-:Y:S02]  /*9a10*/  FMNMX.FTZ R0, R20, R0, !PT ;  /* 0x0000000014007209 */ /* 0x000fe40007810000 */
[----:B------:R-:W-:Y:S02]  /*9a20*/  MOV R34, R246 ;  /* 0x000000f600227202 */ /* 0x000fe40000000f00 */
[----:B------:R-:W-:Y:S02]  /*9a30*/  FMNMX.FTZ R0, R19, R0, !PT ;  /* 0x0000000013007209 */ /* 0x000fe40007810000 */
[----:B------:R-:W-:-:S02]  /*9a40*/  MOV R173, R245 ;  /* 0x000000f500ad7202 */ /* 0x000fc40000000f00 */
        /* <DEDUP_REMOVED lines=48> */
[----:B------:R-:W-:Y:S01]  /*9d50*/  MUFU.EX2 R10, R17 ;  /* 0x00000011000a7308 */ /* 0x000fe20000000800 */
        /* <DEDUP_REMOVED lines=11> */
[----:B------:R-:W-:Y:S08]  /*9e10*/  MUFU.EX2 R175, R16 ;  /* 0x0000001000af7308 */ /* 0x000ff00000000800 */
[----:B------:R3:W4:Y:S08]  /*9e20*/  MUFU.EX2 R6, R18 ;  /* 0x0000001200067308 */ /* 0x0007300000000800 */
[----:B------:R-:W5:Y:S01]  /*9e30*/  MUFU.EX2 R9, R20 ;  /* 0x0000001400097308 */ /* 0x000f620000000800 */
[----:B---3--:R-:W3:Y:S07]  /*9e40*/  LDSM.16.MT88.4 R16, [R205+0x18000] ;  /* 0x01800000cd10783b */ /* 0x008eee0000004200 */
[----:B------:R1:W-:Y:S08]  /*9e50*/  MUFU.EX2 R33, R21 ;  /* 0x0000001500217308 */ /* 0x0003f00000000800 */
[----:B------:R2:W-:Y:S01]  /*9e60*/  MUFU.EX2 R172, R15 ;  /* 0x0000000f00ac7308 */ /* 0x0005e20000000800 */
[----:B-1----:R-:W1:Y:S07]  /*9e70*/  LDSM.16.MT88.4 R20, [R206+0x18000] ;  /* 0x01800000ce14783b */ /* 0x002e6e0000004200 */
[----:B------:R4:W3:Y:S01]  /*9e80*/  MUFU.EX2 R174, R3 ;  /* 0x0000000300ae7308 */ /* 0x0008e20000000800 */
[----:B--2---:R-:W2:Y:S07]  /*9e90*/  LDSM.16.MT88.4 R12, [R208+0x18000] ;  /* 0x01800000d00c783b */ /* 0x004eae0000004200 */
[----:B------:R-:W3:Y:S01]  /*9ea0*/  MUFU.EX2 R8, R5 ;  /* 0x0000000500087308 */ /* 0x000ee20000000800 */
[----:B----4-:R-:W-:Y:S01]  /*9eb0*/  FADD.FTZ R3, R132, -R4 ;  /* 0x8000000484037221 */ /* 0x010fe20000010000 */
[----:B------:R-:W-:-:S02]  /*9ec0*/  MOV R132, R6 ;  /* 0x0000000600847202 */ /* 0x000fc40000000f00 */
[----:B-----5:R-:W-:Y:S01]  /*9ed0*/  F2FP.BF16.PACK_AB R4, R9, R10 ;  /* 0x0000000a0904723e */ /* 0x020fe200000010ff */
[----:B------:R-:W-:Y:S01]  /*9ee0*/  FMUL.FTZ R3, R3, c[0x0][0x23c] ;  /* 0x00008f0003037a20 */ /* 0x000fe20000410000 */
[----:B------:R-:W-:Y:S02]  /*9ef0*/  F2FP.BF16.PACK_AB R6, R175, R35 ;  /* 0x00000023af06723e */ /* 0x000fe400000010ff */
[----:B---3--:R-:W-:Y:S01]  /*9f00*/  F2FP.BF16.PACK_AB R7, R174, R172 ;  /* 0x000000acae07723e */ /* 0x008fe200000010ff */
[----:B------:R-:W-:Y:S01]  /*9f10*/  FMUL.FTZ R136, R136, R8 ;  /* 0x0000000888887220 */ /* 0x000fe20000410000 */
        /* <DEDUP_REMOVED lines=52> */
[-C--:B------:R-:W-:Y:S01]  /*a260*/  FMUL.FTZ R45, R45, R8.reuse ;  /* 0x000000082d2d7220 */ /* 0x080fe20000410000 */
[C---:B------:R-:W-:Y:S01]  /*a270*/  HMMA.16816.F32.BF16 R200, R4.reuse, R18, R164 ;  /* 0x0000001204c8723c */ /* 0x040fe200000418a4 */
[-C--:B------:R-:W-:Y:S01]  /*a280*/  FMUL.FTZ R46, R46, R3.reuse ;  /* 0x000000032e2e7220 */ /* 0x080fe20000410000 */
[----:B------:R-:W3:Y:S01]  /*a290*/  LDSM.16.MT88.4 R16, [R208+0x1a000] ;  /* 0x01a00000d010783b */ /* 0x000ee20000004200 */
[-C--:B------:R-:W-:Y:S02]  /*a2a0*/  FMUL.FTZ R47, R47, R3.reuse ;  /* 0x000000032f2f7220 */ /* 0x080fe40000410000 */
        /* <DEDUP_REMOVED lines=9> */
[----:B------:R-:W-:Y:S01]  /*a340*/  FMUL.FTZ R54, R54, R3 ;  /* 0x0000000336367220 */ /* 0x000fe20000410000 */
[----:B------:R-:W-:Y:S01]  /*a350*/  MOV R39, R175 ;  /* 0x000000af00277202 */ /* 0x000fe20000000f00 */
[----:B------:R-:W-:Y:S01]  /*a360*/  FMUL.FTZ R55, R55, R3 ;  /* 0x0000000337377220 */ /* 0x000fe20000410000 */
[----:B------:R-:W-:Y:S01]  /*a370*/  MOV R38, R174 ;  /* 0x000000ae00267202 */ /* 0x000fe20000000f00 */
[-C--:B------:R-:W-:Y:S01]  /*a380*/  FMUL.FTZ R56, R56, R8.reuse ;  /* 0x0000000838387220 */ /* 0x080fe20000410000 */
        /* <DEDUP_REMOVED lines=11> */
[----:B------:R-:W-:Y:S01]  /*a440*/  FMUL.FTZ R61, R61, R8 ;  /* 0x000000083d3d7220 */ /* 0x000fe20000410000 */
[----:B------:R-:W-:Y:S01]  /*a450*/  MOV R42, R34 ;  /* 0x00000022002a7202 */ /* 0x000fe20000000f00 */
[----:B------:R-:W-:Y:S01]  /*a460*/  FMUL.FTZ R62, R62, R3 ;  /* 0x000000033e3e7220 */ /* 0x000fe20000410000 */
[----:B------:R-:W-:Y:S01]  /*a470*/  MOV R41, R33 ;  /* 0x0000002100297202 */ /* 0x000fe20000000f00 */
[----:B------:R-:W-:Y:S01]  /*a480*/  FMUL.FTZ R63, R63, R3 ;  /* 0x000000033f3f7220 */ /* 0x000fe20000410000 */
[----:B------:R-:W-:Y:S01]  /*a490*/  MOV R47, R179 ;  /* 0x000000b3002f7202 */ /* 0x000fe20000000f00 */
[----:B------:R-:W-:-:S02]  /*a4a0*/  FMUL.FTZ R64, R64, R8 ;  /* 0x0000000840407220 */ /* 0x000fc40000410000 */
[-C--:B------:R-:W-:Y:S01]  /*a4b0*/  FMUL.FTZ R65, R65, R8.reuse ;  /* 0x0000000841417220 */ /* 0x080fe20000410000 */
[C---:B---3--:R-:W-:Y:S01]  /*a4c0*/  HMMA.16816.F32.BF16 R176, R4.reuse, R16, R52 ;  /* 0x0000001004b0723c */ /* 0x048fe20000041834 */
[-C--:B------:R-:W-:Y:S02]  /*a4d0*/  FMUL.FTZ R66, R66, R3.reuse ;  /* 0x0000000342427220 */ /* 0x080fe40000410000 */
[-C--:B------:R-:W-:Y:S02]  /*a4e0*/  FMUL.FTZ R67, R67, R3.reuse ;  /* 0x0000000343437220 */ /* 0x080fe40000410000 */
[-C--:B------:R-:W-:Y:S02]  /*a4f0*/  FMUL.FTZ R68, R68, R8.reuse ;  /* 0x0000000844447220 */ /* 0x080fe40000410000 */
[----:B------:R-:W-:Y:S01]  /*a500*/  FMUL.FTZ R69, R69, R8 ;  /* 0x0000000845457220 */ /* 0x000fe20000410000 */
[C---:B------:R-:W-:Y:S01]  /*a510*/  HMMA.16816.F32.BF16 R172, R4.reuse, R18, R56 ;  /* 0x0000001204ac723c */ /* 0x040fe20000041838 */
[-C--:B------:R-:W-:Y:S01]  /*a520*/  FMUL.FTZ R70, R70, R3.reuse ;  /* 0x0000000346467220 */ /* 0x080fe20000410000 */
[----:B------:R-:W3:Y:S01]  /*a530*/  LDSM.16.MT88.4 R16, [R206+0x1c000] ;  /* 0x01c00000ce10783b */ /* 0x000ee20000004200 */
[----:B------:R-:W-:Y:S01]  /*a540*/  FMUL.FTZ R71, R71, R3 ;  /* 0x0000000347477220 */ /* 0x000fe20000410000 */
[----:B------:R-:W-:Y:S01]  /*a550*/  MOV R55, R132 ;  /* 0x0000008400377202 */ /* 0x000fe20000000f00 */
[-C--:B------:R-:W-:Y:S01]  /*a560*/  FMUL.FTZ R72, R72, R8.reuse ;  /* 0x0000000848487220 */ /* 0x080fe20000410000 */
[----:B------:R-:W-:Y:S01]  /*a570*/  MOV R54, R133 ;  /* 0x0000008500367202 */ /* 0x000fe20000000f00 */
[----:B------:R-:W-:Y:S01]  /*a580*/  FMUL.FTZ R73, R73, R8 ;  /* 0x0000000849497220 */ /* 0x000fe20000410000 */
[C---:B-1----:R-:W-:Y:S01]  /*a590*/  HMMA.16816.F32.BF16 R156, R4.reuse, R20, R60 ;  /* 0x00000014049c723c */ /* 0x042fe2000004183c */
[----:B------:R-:W-:Y:S01]  /*a5a0*/  FMUL.FTZ R74, R74, R3 ;  /* 0x000000034a4a7220 */ /* 0x000fe20000410000 */
[----:B------:R-:W-:Y:S01]  /*a5b0*/  MOV R56, R9 ;  /* 0x0000000900387202 */ /* 0x000fe20000000f00 */
[----:B------:R-:W-:Y:S01]  /*a5c0*/  FMUL.FTZ R75, R75, R3 ;  /* 0x000000034b4b7220 */ /* 0x000fe20000410000 */
[----:B------:R-:W-:Y:S01]  /*a5d0*/  MOV R58, R24 ;  /* 0x00000018003a7202 */ /* 0x000fe20000000f00 */
[-C--:B------:R-:W-:Y:S01]  /*a5e0*/  FMUL.FTZ R76, R76, R8.reuse ;  /* 0x000000084c4c7220 */ /* 0x080fe20000410000 */
[----:B------:R-:W-:Y:S01]  /*a5f0*/  MOV R57, R25 ;  /* 0x0000001900397202 */ /* 0x000fe20000000f00 */
[----:B------:R-:W-:Y:S01]  /*a600*/  FMUL.FTZ R77, R77, R8 ;  /* 0x000000084d4d7220 */ /* 0x000fe20000410000 */
[C---:B------:R-:W-:Y:S01]  /*a610*/  HMMA.16816.F32.BF16 R148, R4.reuse, R22, R64 ;  /* 0x000000160494723c */ /* 0x040fe20000041840 */
[----:B------:R-:W1:Y:S01]  /*a620*/  LDSM.16.MT88.4 R20, [R208+0x1c000] ;  /* 0x01c00000d014783b */ /* 0x000e620000004200 */
[-C--:B------:R-:W-:Y:S01]  /*a630*/  FMUL.FTZ R78, R78, R3.reuse ;  /* 0x000000034e4e7220 */ /* 0x080fe20000410000 */
[----:B------:R-:W-:Y:S01]  /*a640*/  MOV R132, R26 ;  /* 0x0000001a00847202 */ /* 0x000fe20000000f00 */
[----:B------:R-:W-:Y:S01]  /*a650*/  FMUL.FTZ R79, R79, R3 ;  /* 0x000000034f4f7220 */ /* 0x000fe20000410000 */
[----:B------:R-:W-:Y:S01]  /*a660*/  MOV R133, R27 ;  /* 0x0000001b00857202 */ /* 0x000fe20000000f00 */
[-C--:B------:R-:W-:Y:S01]  /*a670*/  FMUL.FTZ R84, R84, R8.reuse ;  /* 0x0000000854547220 */ /* 0x080fe20000410000 */
[----:B------:R-:W-:Y:S01]  /*a680*/  LDSM.16.MT88.4 R24, [R207+0x1e000] ;  /* 0x01e00000cf18783b */ /* 0x000fe20000004200 */
        /* <DEDUP_REMOVED lines=8> */
[C---:B------:R-:W-:Y:S01]  /*a710*/  HMMA.16816.F32.BF16 R184, R4.reuse, R14, R72 ;  /* 0x0000000e04b8723c */ /* 0x040fe20000041848 */
[----:B------:R-:W2:Y:S01]  /*a720*/  LDSM.16.MT88.4 R12, [R207+0x1c000] ;  /* 0x01c00000cf0c783b */ /* 0x000ea20000004200 */
        /* <DEDUP_REMOVED lines=31> */
[C---:B------:R-:W-:Y:S01]  /*a920*/  HMMA.16816.F32.BF16 R88, R4.reuse, R22, R88 ;  /* 0x000000160458723c */ /* 0x040fe20000041858 */
[----:B------:R-:W1:Y:S01]  /*a930*/  LDSM.16.MT88.4 R20, [R206+0x1e000] ;  /* 0x01e00000ce14783b */ /* 0x000e620000004200 */
[-C--:B------:R-:W-:Y:S01]  /*a940*/  FMUL.FTZ R108, R108, R8.reuse ;  /* 0x000000086c6c7220 */ /* 0x080fe20000410000 */
[----:B------:R3:W-:Y:S01]  /*a950*/  MUFU.EX2 R60, R9 ;  /* 0x00000009003c7308 */ /* 0x0007e20000000800 */
[----:B------:R-:W-:Y:S01]  /*a960*/  FMUL.FTZ R109, R109, R8 ;  /* 0x000000086d6d7220 */ /* 0x000fe20000410000 */
[----:B------:R-:W-:Y:S01]  /*a970*/  MOV R86, R47 ;  /* 0x0000002f00567202 */ /* 0x000fe20000000f00 */
[----:B------:R-:W-:Y:S01]  /*a980*/  FMUL.FTZ R110, R110, R3 ;  /* 0x000000036e6e7220 */ /* 0x000fe20000410000 */
[----:B------:R-:W-:Y:S01]  /*a990*/  MOV R74, R59 ;  /* 0x0000003b004a7202 */ /* 0x000fe20000000f00 */
[----:B--2---:R-:W-:Y:S01]  /*a9a0*/  HMMA.16816.F32.BF16 R92, R4, R12, R92 ;  /* 0x0000000c045c723c */ /* 0x004fe2000004185c */
[----:B------:R-:W-:Y:S01]  /*a9b0*/  FMUL.FTZ R111, R111, R3 ;  /* 0x000000036f6f7220 */ /* 0x000fe20000410000 */
[----:B------:R-:W-:Y:S01]  /*a9c0*/  MOV R85, R40 ;  /* 0x0000002800557202 */ /* 0x000fe20000000f00 */
[-C--:B------:R-:W-:Y:S01]  /*a9d0*/  FMUL.FTZ R112, R112, R8.reuse ;  /* 0x0000000870707220 */ /* 0x080fe20000410000 */
[----:B------:R-:W-:Y:S01]  /*a9e0*/  MOV R84, R41 ;  /* 0x0000002900547202 */ /* 0x000fe20000000f00 */
[----:B------:R-:W-:-:S02]  /*a9f0*/  FMUL.FTZ R113, R113, R8 ;  /* 0x0000000871717220 */ /* 0x000fc40000410000 */
[-C--:B------:R-:W-:Y:S01]  /*aa00*/  FMUL.FTZ R114, R114, R3.reuse ;  /* 0x0000000372727220 */ /* 0x080fe20000410000 */
[C---:B------:R-:W-:Y:S01]  /*aa10*/  HMMA.16816.F32.BF16 R96, R4.reuse, R14, R96 ;  /* 0x0000000e0460723c */ /* 0x040fe20000041860 */
[----:B------:R-:W2:Y:S01]  /*aa20*/  LDSM.16.MT88.4 R12, [R208+0x1e000] ;  /* 0x01e00000d00c783b */ /* 0x000ea20000004200 */
[-C--:B------:R-:W-:Y:S02]  /*aa30*/  FMUL.FTZ R115, R115, R3.reuse ;  /* 0x0000000373737220 */ /* 0x080fe40000410000 */
[----:B---3--:R-:W-:Y:S02]  /*aa40*/  FFMA.FTZ R9, R28, c[0x0][0x23c], -R2 ;  /* 0x00008f001c097a23 */ /* 0x008fe40000010802 */
[-C--:B------:R-:W-:Y:S02]  /*aa50*/  FMUL.FTZ R116, R116, R8.reuse ;  /* 0x0000000874747220 */ /* 0x080fe40000410000 */
[----:B------:R-:W-:Y:S01]  /*aa60*/  HMMA.16816.F32.BF16 R80, R4, R18, R80 ;  /* 0x000000120450723c */ /* 0x000fe20000041850 */
[----:B------:R-:W3:Y:S01]  /*aa70*/  LDSM.16.MT88.4 R16, [R205+0x1e000] ;  /* 0x01e00000cd10783b */ /* 0x000ee20000004200 */
[----:B------:R-:W-:Y:S01]  /*aa80*/  FMUL.FTZ R117, R117, R8 ;  /* 0x0000000875757220 */ /* 0x000fe20000410000 */
[----:B------:R4:W5:Y:S01]  /*aa90*/  MUFU.EX2 R87, R9 ;  /* 0x0000000900577308 */ /* 0x0009620000000800 */
[----:B------:R-:W-:-:S02]  /*aaa0*/  FMUL.FTZ R118, R118, R3 ;  /* 0x0000000376767220 */ /* 0x000fc40000410000 */
[-C--:B------:R-:W-:Y:S02]  /*aab0*/  FMUL.FTZ R119, R119, R3.reuse ;  /* 0x0000000377777220 */ /* 0x080fe40000410000 */
[-C--:B------:R-:W-:Y:S02]  /*aac0*/  FMUL.FTZ R120, R120, R8.reuse ;  /* 0x0000000878787220 */ /* 0x080fe40000410000 */
[-C--:B------:R-:W-:Y:S02]  /*aad0*/  FMUL.FTZ R121, R121, R8.reuse ;  /* 0x0000000879797220 */ /* 0x080fe40000410000 */
[-C--:B------:R-:W-:Y:S02]  /*aae0*/  FMUL.FTZ R122, R122, R3.reuse ;  /* 0x000000037a7a7220 */ /* 0x080fe40000410000 */
[----:B------:R-:W-:Y:S02]  /*aaf0*/  FMUL.FTZ R123, R123, R3 ;  /* 0x000000037b7b7220 */ /* 0x000fe40000410000 */
[----:B------:R-:W-:Y:S01]  /*ab00*/  FFMA.FTZ R10, R135, c[0x0][0x23c], -R2 ;  /* 0x00008f00870a7a23 */ /* 0x000fe20000010802 */
[----:B-1----:R-:W-:Y:S01]  /*ab10*/  HMMA.16816.F32.BF16 R108, R4, R20, R108 ;  /* 0x00000014046c723c */ /* 0x002fe2000004186c */
[----:B------:R-:W-:-:S02]  /*ab20*/  FMUL.FTZ R100, R100, R8 ;  /* 0x0000000864647220 */ /* 0x000fc40000410000 */
[----:B----4-:R-:W-:Y:S01]  /*ab30*/  FFMA.FTZ R9, R29, c[0x0][0x23c], -R2 ;  /* 0x00008f001d097a23 */ /* 0x010fe20000010802 */
[----:B------:R1:W-:Y:S01]  /*ab40*/  MUFU.EX2 R78, R10 ;  /* 0x0000000a004e7308 */ /* 0x0003e20000000800 */
[-C--:B------:R-:W-:Y:S01]  /*ab50*/  FMUL.FTZ R101, R101, R8.reuse ;  /* 0x0000000865657220 */ /* 0x080fe20000410000 */
[----:B------:R-:W-:Y:S01]  /*ab60*/  LDSM.16.MT88.4 R28, [R208+0x18800] ;  /* 0x01880000d01c783b */ /* 0x000fe20000004200 */
[-C--:B------:R-:W-:Y:S01]  /*ab70*/  FMUL.FTZ R102, R102, R3.reuse ;  /* 0x0000000366667220 */ /* 0x080fe20000410000 */
[----:B------:R-:W-:Y:S01]  /*ab80*/  HMMA.16816.F32.BF16 R112, R4, R22, R112 ;  /* 0x000000160470723c */ /* 0x000fe20000041870 */
[----:B------:R-:W-:Y:S01]  /*ab90*/  FMUL.FTZ R103, R103, R3 ;  /* 0x0000000367677220 */ /* 0x000fe20000410000 */
[----:B------:R-:W4:Y:S01]  /*aba0*/  LDSM.16.MT88.4 R20, [R205+0x18800] ;  /* 0x01880000cd14783b */ /* 0x000f220000004200 */
[-C--:B------:R-:W-:Y:S01]  /*abb0*/  FMUL.FTZ R104, R104, R8.reuse ;  /* 0x0000000868687220 */ /* 0x080fe20000410000 */
[----:B------:R3:W-:Y:S01]  /*abc0*/  MUFU.EX2 R73, R9 ;  /* 0x0000000900497308 */ /* 0x0007e20000000800 */
[----:B------:R-:W-:-:S02]  /*abd0*/  FMUL.FTZ R105, R105, R8 ;  /* 0x0000000869697220 */ /* 0x000fc40000410000 */
[-C--:B------:R-:W-:Y:S01]  /*abe0*/  FMUL.FTZ R106, R106, R3.reuse ;  /* 0x000000036a6a7220 */ /* 0x080fe20000410000 */
[C---:B--2---:R-:W-:Y:S01]  /*abf0*/  HMMA.16816.F32.BF16 R48, R4.reuse, R12, R116 ;  /* 0x0000000c0430723c */ /* 0x044fe20000041874 */
[----:B------:R-:W-:Y:S02]  /*ac00*/  FMUL.FTZ R107, R107, R3 ;  /* 0x000000036b6b7220 */ /* 0x000fe40000410000 */
[-C--:B------:R-:W-:Y:S02]  /*ac10*/  FMUL.FTZ R124, R124, R8.reuse ;  /* 0x000000087c7c7220 */ /* 0x080fe40000410000 */
[----:B-1----:R-:W-:Y:S01]  /*ac20*/  FFMA.FTZ R10, R168, c[0x0][0x23c], -R0 ;  /* 0x00008f00a80a7a23 */ /* 0x002fe20000010800 */
[----:B------:R-:W-:Y:S01]  /*ac30*/  MOV R168, R69 ;  /* 0x0000004500a87202 */ /* 0x000fe20000000f00 */
[----:B------:R-:W-:Y:S01]  /*ac40*/  FMUL.FTZ R125, R125, R8 ;  /* 0x000000087d7d7220 */ /* 0x000fe20000410000 */
[----:B------:R-:W-:Y:S01]  /*ac50*/  HMMA.16816.F32.BF16 R120, R4, R14, R120 ;  /* 0x0000000e0478723c */ /* 0x000fe20000041878 */
[----:B------:R-:W1:Y:S01]  /*ac60*/  LDSM.16.MT88.4 R12, [R207+0x18800] ;  /* 0x01880000cf0c783b */ /* 0x000e620000004200 */
[----:B------:R2:W-:Y:S01]  /*ac70*/  MUFU.EX2 R64, R10 ;  /* 0x0000000a00407308 */ /* 0x0005e20000000800 */
[----:B------:R-:W-:-:S02]  /*ac80*/  FMUL.FTZ R126, R126, R3 ;  /* 0x000000037e7e7220 */ /* 0x000fc40000410000 */
[----:B---3--:R-:W-:Y:S01]  /*ac90*/  FFMA.FTZ R9, R169, c[0x0][0x23c], -R0 ;  /* 0x00008f00a9097a23 */ /* 0x008fe20000010800 */
[----:B------:R-:W-:Y:S01]  /*aca0*/  MOV R169, R68 ;  /* 0x0000004400a97202 */ /* 0x000fe20000000f00 */
[-C--:B------:R-:W-:Y:S01]  /*acb0*/  FMUL.FTZ R127, R127, R3.reuse ;  /* 0x000000037f7f7220 */ /* 0x080fe20000410000 */
[C---:B------:R-:W-:Y:S01]  /*acc0*/  HMMA.16816.F32.BF16 R100, R4.reuse, R16, R100 ;  /* 0x000000100464723c */ /* 0x040fe20000041864 */
[-C--:B------:R-:W-:Y:S01]  /*acd0*/  FMUL.FTZ R128, R128, R8.reuse ;  /* 0x0000000880807220 */ /* 0x080fe20000410000 */
[----:B------:R3:W1:Y:S01]  /*ace0*/  MUFU.EX2 R77, R9 ;  /* 0x00000009004d7308 */ /* 0x0006620000000800 */
[----:B------:R-:W-:Y:S02]  /*acf0*/  FMUL.FTZ R129, R129, R8 ;  /* 0x0000000881817220 */ /* 0x000fe40000410000 */
[-C--:B------:R-:W-:Y:S02]  /*ad00*/  FMUL.FTZ R130, R130, R3.reuse ;  /* 0x0000000382827220 */ /* 0x080fe40000410000 */
[----:B------:R-:W-:Y:S01]  /*ad10*/  FMUL.FTZ R131, R131, R3 ;  /* 0x0000000383837220 */ /* 0x000fe20000410000 */
[----:B------:R-:W-:Y:S01]  /*ad20*/  HMMA.16816.F32.BF16 R104, R4, R18, R104 ;  /* 0x000000120468723c */ /* 0x000fe20000041868 */
[----:B------:R-:W4:Y:S01]  /*ad30*/  LDSM.16.MT88.4 R16, [R206+0x18800] ;  /* 0x01880000ce10783b */ /* 0x000f220000004200 */
[----:B--2---:R-:W-:-:S06]  /*ad40*/  MOV R10, R75 ;  /* 0x0000004b000a7202 */ /* 0x004fcc0000000f00 */
[----:B------:R-:W-:Y:S01]  /*ad50*/  HMMA.16816.F32.BF16 R124, R4, R24, R124 ;  /* 0x00000018047c723c */ /* 0x000fe2000004187c */
[----:B---3--:R-:W-:Y:S01]  /*ad60*/  FFMA.FTZ R9, R171, c[0x0][0x23c], -R0 ;  /* 0x00008f00ab097a23 */ /* 0x008fe20000010800 */
[----:B------:R-:W-:-:S03]  /*ad70*/  MOV R171, R74 ;  /* 0x0000004a00ab7202 */ /* 0x000fc60000000f00 */
[----:B------:R2:W-:Y:S03]  /*ad80*/  MUFU.EX2 R79, R9 ;  /* 0x00000009004f7308 */ /* 0x0005e60000000800 */
[----:B------:R-:W-:Y:S01]  /*ad90*/  HMMA.16816.F32.BF16 R128, R4, R26, R128 ;  /* 0x0000001a0480723c */ /* 0x000fe20000041880 */
[----:B------:R-:W3:Y:S06]  /*ada0*/  LDSM.16.MT88.4 R24, [R205+0x1a800] ;  /* 0x01a80000cd18783b */ /* 0x000eec0000004200 */
[----:B-----5:R-:W-:-:S02]  /*adb0*/  F2FP.BF16.PACK_AB R4, R87, R60 ;  /* 0x0000003c5704723e */ /* 0x020fc400000010ff */
[----:B-1----:R-:W-:Y:S02]  /*adc0*/  F2FP.BF16.PACK_AB R5, R77, R64 ;  /* 0x000000404d05723e */ /* 0x002fe400000010ff */
[----:B------:R-:W-:Y:S01]  /*add0*/  F2FP.BF16.PACK_AB R6, R73, R78 ;  /* 0x0000004e4906723e */ /* 0x000fe200000010ff */
[----:B--2---:R-:W-:-:S04]  /*ade0*/  FFMA.FTZ R9, R170, c[0x0][0x23c], -R0 ;  /* 0x00008f00aa097a23 */ /* 0x004fc80000010800 */
[----:B------:R-:W1:Y:S02]  /*adf0*/  MUFU.EX2 R170, R9 ;  /* 0x0000000900aa7308 */ /* 0x000e640000000800 */
[----:B-1----:R-:W-:Y:S01]  /*ae00*/  F2FP.BF16.PACK_AB R7, R170, R79 ;  /* 0x0000004faa07723e */ /* 0x002fe200000010ff */
[----:B------:R-:W-:-:S06]  /*ae10*/  FFMA.FTZ R9, R251, c[0x0][0x23c], -R2 ;  /* 0x00008f00fb097a23 */ /* 0x000fcc0000010802 */
[C---:B----4-:R-:W-:Y:S08]  /*ae20*/  HMMA.16816.F32.BF16 R136, R4.reuse, R20, R136 ;  /* 0x000000140488723c */ /* 0x050ff00000041888 */
[C---:B------:R-:W-:Y:S01]  /*ae30*/  HMMA.16816.F32.BF16 R36, R4.reuse, R22, R244 ;  /* 0x000000160424723c */ /* 0x040fe200000418f4 */
[----:B------:R-:W-:Y:S01]  /*ae40*/  LDSM.16.MT88.4 R20, [R206+0x1a800] ;  /* 0x01a80000ce14783b */ /* 0x000fe20000004200 */
[----:B------:R1:W-:Y:S05]  /*ae50*/  MUFU.EX2 R244, R9 ;  /* 0x0000000900f47308 */ /* 0x0003ea0000000800 */
[----:B------:R-:W-:Y:S01]  /*ae60*/  MOV R245, R79 ;  /* 0x0000004f00f57202 */ /* 0x000fe20000000f00 */
[----:B------:R-:W-:Y:S01]  /*ae70*/  HMMA.16816.F32.BF16 R160, R4, R12, R160 ;  /* 0x0000000c04a0723c */ /* 0x000fe200000418a0 */
[----:B------:R-:W-:-:S02]  /*ae80*/  MOV R246, R72 ;  /* 0x0000004800f67202 */ /* 0x000fc40000000f00 */
[----:B------:R-:W-:-:S05]  /*ae90*/  MOV R247, R73 ;  /* 0x0000004900f77202 */ /* 0x000fca0000000f00 */
[----:B------:R-:W-:Y:S01]  /*aea0*/  HMMA.16816.F32.BF16 R52, R4, R14, R200 ;  /* 0x0000000e0434723c */ /* 0x000fe200000418c8 */
[----:B------:R-:W2:Y:S01]  /*aeb0*/  LDSM.16.MT88.4 R12, [R207+0x1a800] ;  /* 0x01a80000cf0c783b */ /* 0x000ea20000004200 */
[----:B-1----:R-:W-:-:S05]  /*aec0*/  FFMA.FTZ R9, R250, c[0x0][0x23c], -R2 ;  /* 0x00008f00fa097a23 */ /* 0x002fca0000010802 */
[----:B------:R-:W-:Y:S01]  /*aed0*/  MOV R201, R70 ;  /* 0x0000004600c97202 */ /* 0x000fe20000000f00 */
[C---:B------:R-:W-:Y:S01]  /*aee0*/  HMMA.16816.F32.BF16 R44, R4.reuse, R30, R236 ;  /* 0x0000001e042c723c */ /* 0x040fe200000418ec */
[----:B------:R-:W-:Y:S02]  /*aef0*/  MOV R200, R85 ;  /* 0x0000005500c87202 */ /* 0x000fe40000000f00 */
[----:B------:R-:W-:Y:S02]  /*af00*/  MOV R203, R76 ;  /* 0x0000004c00cb7202 */ /* 0x000fe40000000f00 */
[----:B------:R-:W-:Y:S02]  /*af10*/  MOV R202, R78 ;  /* 0x0000004e00ca7202 */ /* 0x000fe40000000f00 */
[----:B------:R-:W-:Y:S01]  /*af20*/  MOV R237, R56 ;  /* 0x0000003800ed7202 */ /* 0x000fe20000000f00 */
[----:B------:R-:W-:Y:S01]  /*af30*/  HMMA.16816.F32.BF16 R144, R4, R16, R144 ;  /* 0x000000100490723c */ /* 0x000fe20000041890 */
[----:B------:R-:W-:-:S02]  /*af40*/  MOV R236, R86 ;  /* 0x0000005600ec7202 */ /* 0x000fc40000000f00 */
[----:B------:R-:W-:Y:S02]  /*af50*/  MOV R238, R132 ;  /* 0x0000008400ee7202 */ /* 0x000fe40000000f00 */
[----:B------:R-:W-:-:S03]  /*af60*/  MOV R239, R133 ;  /* 0x0000008500ef7202 */ /* 0x000fc60000000f00 */
[C---:B---3--:R-:W-:Y:S07]  /*af70*/  HMMA.16816.F32.BF16 R56, R4.reuse, R24, R196 ;  /* 0x000000180438723c */ /* 0x048fee00000418c4 */
[----:B------:R-:W-:Y:S01]  /*af80*/  MOV R199, R61 ;  /* 0x0000003d00c77202 */ /* 0x000fe20000000f00 */
[----:B------:R-:W-:Y:S01]  /*af90*/  HMMA.16816.F32.BF16 R40, R4, R18, R240 ;  /* 0x000000120428723c */ /* 0x000fe200000418f0 */
[----:B------:R-:W-:Y:S01]  /*afa0*/  MOV R198, R62 ;  /* 0x0000003e00c67202 */ /* 0x000fe20000000f00 */
[----:B------:R-:W-:Y:S01]  /*afb0*/  LDSM.16.MT88.4 R16, [R208+0x1a800] ;  /* 0x01a80000d010783b */ /* 0x000fe20000004200 */
[----:B------:R-:W-:Y:S01]  /*afc0*/  MOV R197, R60 ;  /* 0x0000003c00c57202 */ /* 0x000fe20000000f00 */
[----:B------:R1:W3:Y:S01]  /*afd0*/  MUFU.EX2 R243, R9 ;  /* 0x0000000900f37308 */ /* 0x0002e20000000800 */
[----:B------:R-:W-:-:S03]  /*afe0*/  MOV R196, R63 ;  /* 0x0000003f00c47202 */ /* 0x000fc60000000f00 */
[C---:B------:R-:W-:Y:S01]  /*aff0*/  HMMA.16816.F32.BF16 R60, R4.reuse, R26, R192 ;  /* 0x0000001a043c723c */ /* 0x040fe200000418c0 */
[----:B------:R-:W4:Y:S06]  /*b000*/  LDSM.16.MT88.4 R24, [R206+0x1c800] ;  /* 0x01c80000ce18783b */ /* 0x000f2c0000004200 */
[----:B------:R-:W-:Y:S01]  /*b010*/  MOV R195, R65 ;  /* 0x0000004100c37202 */ /* 0x000fe20000000f00 */
[----:B--2---:R-:W-:Y:S01]  /*b020*/  HMMA.16816.F32.BF16 R132, R4, R14, R148 ;  /* 0x0000000e0484723c */ /* 0x004fe20000041894 */
[----:B------:R-:W-:Y:S02]  /*b030*/  MOV R194, R66 ;  /* 0x0000004200c27202 */ /* 0x000fe40000000f00 */
[----:B------:R-:W-:Y:S01]  /*b040*/  MOV R193, R64 ;  /* 0x0000004000c17202 */ /* 0x000fe20000000f00 */
[----:B-1----:R-:W-:Y:S01]  /*b050*/  FFMA.FTZ R9, R248, c[0x0][0x23c], -R2 ;  /* 0x00008f00f8097a23 */ /* 0x002fe20000010802 */
[----:B------:R-:W-:-:S02]  /*b060*/  MOV R192, R67 ;  /* 0x0000004300c07202 */ /* 0x000fc40000000f00 */
[----:B------:R-:W-:Y:S01]  /*b070*/  MOV R248, R202 ;  /* 0x000000ca00f87202 */ /* 0x000fe20000000f00 */
[C---:B------:R-:W-:Y:S01]  /*b080*/  HMMA.16816.F32.BF16 R64, R4.reuse, R20, R188 ;  /* 0x000000140440723c */ /* 0x040fe200000418bc */
[----:B------:R1:W-:Y:S01]  /*b090*/  MUFU.EX2 R242, R9 ;  /* 0x0000000900f27308 */ /* 0x0003e20000000800 */
[----:B------:R-:W-:Y:S02]  /*b0a0*/  MOV R202, R246 ;  /* 0x000000f600ca7202 */ /* 0x000fe40000000f00 */
[----:B------:R-:W-:Y:S02]  /*b0b0*/  MOV R246, R247 ;  /* 0x000000f700f67202 */ /* 0x000fe40000000f00 */
[----:B------:R-:W-:Y:S02]  /*b0c0*/  MOV R247, R170 ;  /* 0x000000aa00f77202 */ /* 0x000fe40000000f00 */
[----:B------:R-:W-:Y:S01]  /*b0d0*/  MOV R188, R71 ;  /* 0x0000004700bc7202 */ /* 0x000fe20000000f00 */
[----:B------:R-:W-:Y:S01]  /*b0e0*/  HMMA.16816.F32.BF16 R152, R4, R28, R152 ;  /* 0x0000001c0498723c */ /* 0x000fe20000041898 */
[----:B------:R-:W-:Y:S01]  /*b0f0*/  MOV R189, R84 ;  /* 0x0000005400bd7202 */ /* 0x000fe20000000f00 */
[----:B------:R-:W-:Y:S01]  /*b100*/  LDSM.16.MT88.4 R28, [R205+0x1c800] ;  /* 0x01c80000cd1c783b */ /* 0x000fe20000004200 */
[----:B------:R-:W-:-:S02]  /*b110*/  MOV R190, R87 ;  /* 0x0000005700be7202 */ /* 0x000fc40000000f00 */
[----:B------:R-:W-:-:S03]  /*b120*/  MOV R191, R77 ;  /* 0x0000004d00bf7202 */ /* 0x000fc60000000f00 */
[----:B------:R-:W-:Y:S01]  /*b130*/  HMMA.16816.F32.BF16 R68, R4, R22, R180 ;  /* 0x000000160444723c */ /* 0x000fe200000418b4 */
[----:B------:R-:W2:Y:S01]  /*b140*/  LDSM.16.MT88.4 R20, [R208+0x1c800] ;  /* 0x01c80000d014783b */ /* 0x000ea20000004200 */
[----:B-1----:R-:W-:Y:S01]  /*b150*/  FFMA.FTZ R9, R249, c[0x0][0x23c], -R2 ;  /* 0x00008f00f9097a23 */ /* 0x002fe20000010802 */
[----:B------:R-:W-:-:S03]  /*b160*/  MOV R249, R191 ;  /* 0x000000bf00f97202 */ /* 0x000fc60000000f00 */
[----:B------:R1:W-:Y:S01]  /*b170*/  MUFU.EX2 R241, R9 ;  /* 0x0000000900f17308 */ /* 0x0003e20000000800 */
[----:B------:R-:W-:Y:S01]  /*b180*/  MOV R182, R197 ;  /* 0x000000c500b67202 */ /* 0x000fe20000000f00 */
[C---:B------:R-:W-:Y:S01]  /*b190*/  HMMA.16816.F32.BF16 R84, R4.reuse, R12, R156 ;  /* 0x0000000c0454723c */ /* 0x040fe2000004189c */
[----:B------:R-:W5:Y:S01]  /*b1a0*/  LDSM.16.MT88.4 R12, [R207+0x1c800] ;  /* 0x01c80000cf0c783b */ /* 0x000f620000004200 */
[----:B------:R-:W-:Y:S02]  /*b1b0*/  MOV R181, R198 ;  /* 0x000000c600b57202 */ /* 0x000fe40000000f00 */
[----:B------:R-:W-:Y:S02]  /*b1c0*/  MOV R180, R199 ;  /* 0x000000c700b47202 */ /* 0x000fe40000000f00 */
[----:B------:R-:W-:Y:S02]  /*b1d0*/  MOV R183, R193 ;  /* 0x000000c100b77202 */ /* 0x000fe40000000f00 */
[----:B----4-:R-:W-:Y:S01]  /*b1e0*/  HMMA.16816.F32.BF16 R156, R4, R24, R140 ;  /* 0x00000018049c723c */ /* 0x010fe2000004188c */
[----:B------:R-:W-:-:S02]  /*b1f0*/  MOV R251, R180 ;  /* 0x000000b400fb7202 */ /* 0x000fc40000000f00 */
[----:B------:R-:W-:Y:S01]  /*b200*/  MOV R250, R181 ;  /* 0x000000b500fa7202 */ /* 0x000fe20000000f00 */
[----:B-1----:R-:W-:Y:S01]  /*b210*/  FFMA.FTZ R9, R252, c[0x0][0x23c], -R0 ;  /* 0x00008f00fc097a23 */ /* 0x002fe20000010800 */
[----:B------:R-:W-:-:S03]  /*b220*/  MOV R252, R190 ;  /* 0x000000be00fc7202 */ /* 0x000fc60000000f00 */
[C---:B------:R-:W-:Y:S01]  /*b230*/  HMMA.16816.F32.BF16 R72, R4.reuse, R16, R176 ;  /* 0x000000100448723c */ /* 0x040fe200000418b0 */
[----:B------:R1:W-:Y:S06]  /*b240*/  MUFU.EX2 R240, R9 ;  /* 0x0000000900f07308 */ /* 0x0003ec0000000800 */
[----:B------:R-:W-:Y:S01]  /*b250*/  MOV R179, R237 ;  /* 0x000000ed00b37202 */ /* 0x000fe20000000f00 */
[----:B------:R-:W-:Y:S01]  /*b260*/  HMMA.16816.F32.BF16 R76, R4, R18, R172 ;  /* 0x00000012044c723c */ /* 0x000fe200000418ac */
[----:B------:R-:W4:Y:S01]  /*b270*/  LDSM.16.MT88.4 R16, [R205+0x1e800] ;  /* 0x01e80000cd10783b */ /* 0x000f220000004200 */
[----:B------:R-:W-:-:S02]  /*b280*/  MOV R178, R196 ;  /* 0x000000c400b27202 */ /* 0x000fc40000000f00 */
[----:B------:R-:W-:Y:S02]  /*b290*/  MOV R176, R194 ;  /* 0x000000c200b07202 */ /* 0x000fe40000000f00 */
[----:B------:R-:W-:Y:S02]  /*b2a0*/  MOV R177, R195 ;  /* 0x000000c300b17202 */ /* 0x000fe40000000f00 */
[----:B------:R-:W-:Y:S01]  /*b2b0*/  HMMA.16816.F32.BF16 R148, R4, R26, R80 ;  /* 0x0000001a0494723c */ /* 0x000fe20000041850 */
[----:B------:R-:W-:Y:S01]  /*b2c0*/  LDSM.16.MT88.4 R24, [R206+0x1e800] ;  /* 0x01e80000ce18783b */ /* 0x000fe20000004200 */
[----:B-1----:R-:W-:-:S04]  /*b2d0*/  FFMA.FTZ R9, R239, c[0x0][0x23c], -R0 ;  /* 0x00008f00ef097a23 */ /* 0x002fc80000010800 */
[----:B------:R1:W1:Y:S02]  /*b2e0*/  MUFU.EX2 R239, R9 ;  /* 0x0000000900ef7308 */ /* 0x0002640000000800 */
[C---:B--2---:R-:W-:Y:S08]  /*b2f0*/  HMMA.16816.F32.BF16 R116, R4.reuse, R22, R88 ;  /* 0x000000160474723c */ /* 0x044ff00000041858 */
[----:B-----5:R-:W-:Y:S01]  /*b300*/  HMMA.16816.F32.BF16 R88, R4, R12, R92 ;  /* 0x0000000c0458723c */ /* 0x020fe2000004185c */
[----:B-1----:R-:W-:-:S07]  /*b310*/  FFMA.FTZ R9, R238, c[0x0][0x23c], -R0 ;  /* 0x00008f00ee097a23 */ /* 0x002fce0000010800 */
[C---:B------:R-:W-:Y:S01]  /*b320*/  HMMA.16816.F32.BF16 R96, R4.reuse, R14, R96 ;  /* 0x0000000e0460723c */ /* 0x040fe20000041860 */
[----:B------:R-:W1:Y:S01]  /*b330*/  LDSM.16.MT88.4 R12, [R207+0x1e800] ;  /* 0x01e80000cf0c783b */ /* 0x000e620000004200 */
[----:B------:R2:W-:Y:S06]  /*b340*/  MUFU.EX2 R238, R9 ;  /* 0x0000000900ee7308 */ /* 0x0005ec0000000800 */
[C---:B------:R-:W-:Y:S01]  /*b350*/  HMMA.16816.F32.BF16 R140, R4.reuse, R20, R32 ;  /* 0x00000014048c723c */ /* 0x040fe20000041820 */
[----:B------:R-:W5:Y:S04]  /*b360*/  LDSM.16.MT88.4 R20, [R208+0x1e800] ;  /* 0x01e80000d014783b */ /* 0x000f680000004200 */
[----:B------:R-:W-:Y:S03]  /*b370*/  LDSM.16.MT88.4 R32, [R205+0x19000] ;  /* 0x01900000cd20783b */ /* 0x000fe60000004200 */
[----:B------:R-:W-:Y:S01]  /*b380*/  HMMA.16816.F32.BF16 R164, R4, R28, R164 ;  /* 0x0000001c04a4723c */ /* 0x000fe200000418a4 */
[----:B--2---:R-:W-:Y:S01]  /*b390*/  FFMA.FTZ R9, R188, c[0x0][0x23c], -R0 ;  /* 0x00008f00bc097a23 */ /* 0x004fe20000010800 */
[----:B------:R-:W-:-:S03]  /*b3a0*/  MOV R188, R192 ;  /* 0x000000c000bc7202 */ /* 0x000fc60000000f00 */
[----:B------:R2:W1:Y:S03]  /*b3b0*/  MUFU.EX2 R237, R9 ;  /* 0x0000000900ed7308 */ /* 0x0004660000000800 */
[C---:B------:R-:W-:Y:S01]  /*b3c0*/  HMMA.16816.F32.BF16 R184, R4.reuse, R30, R184 ;  /* 0x0000001e04b8723c */ /* 0x040fe200000418b8 */
[----:B------:R-:W-:Y:S07]  /*b3d0*/  LDSM.16.MT88.4 R28, [R205+0x1b000] ;  /* 0x01b00000cd1c783b */ /* 0x000fee0000004200 */
[----:B----4-:R-:W-:Y:S01]  /*b3e0*/  HMMA.16816.F32.BF16 R80, R4, R16, R100 ;  /* 0x000000100450723c */ /* 0x010fe20000041864 */
[----:B--2---:R-:W-:Y:S01]  /*b3f0*/  FFMA.FTZ R9, R200, c[0x0][0x23c], -R2 ;  /* 0x00008f00c8097a23 */ /* 0x004fe20000010802 */
[----:B------:R-:W-:-:S06]  /*b400*/  MOV R200, R236 ;  /* 0x000000ec00c87202 */ /* 0x000fcc0000000f00 */
[C---:B------:R-:W-:Y:S01]  /*b410*/  HMMA.16816.F32.BF16 R104, R4.reuse, R18, R104 ;  /* 0x000000120468723c */ /* 0x040fe20000041868 */
[----:B------:R-:W-:Y:S01]  /*b420*/  LDSM.16.MT88.4 R16, [R206+0x19000] ;  /* 0x01900000ce10783b */ /* 0x000fe20000004200 */
[----:B------:R2:W-:Y:S06]  /*b430*/  MUFU.EX2 R236, R9 ;  /* 0x0000000900ec7308 */ /* 0x0005ec0000000800 */
[C---:B-1----:R-:W-:Y:S08]  /*b440*/  HMMA.16816.F32.BF16 R124, R4.reuse, R12, R124 ;  /* 0x0000000c047c723c */ /* 0x042ff0000004187c */
[----:B------:R-:W-:Y:S01]  /*b450*/  HMMA.16816.F32.BF16 R128, R4, R14, R128 ;  /* 0x0000000e0480723c */ /* 0x000fe20000041880 */
[----:B------:R-:W1:Y:S01]  /*b460*/  LDSM.16.MT88.4 R12, [R207+0x19000] ;  /* 0x01900000cf0c783b */ /* 0x000e620000004200 */
[----:B--2---:R-:W-:-:S04]  /*b470*/  FFMA.FTZ R9, R203, c[0x0][0x23c], -R2 ;  /* 0x00008f00cb097a23 */ /* 0x004fc80000010802 */
[----:B------:R2:W4:Y:S02]  /*b480*/  MUFU.EX2 R203, R9 ;  /* 0x0000000900cb7308 */ /* 0x0005240000000800 */
[C---:B------:R-:W-:Y:S08]  /*b490*/  HMMA.16816.F32.BF16 R108, R4.reuse, R24, R108 ;  /* 0x00000018046c723c */ /* 0x040ff0000004186c */
[----:B------:R-:W-:Y:S01]  /*b4a0*/  HMMA.16816.F32.BF16 R112, R4, R26, R112 ;  /* 0x0000001a0470723c */ /* 0x000fe20000041870 */
[----:B------:R-:W4:Y:S01]  /*b4b0*/  LDSM.16.MT88.4 R24, [R208+0x19000] ;  /* 0x01900000d018783b */ /* 0x000f220000004200 */
[----:B--2---:R-:W-:-:S06]  /*b4c0*/  FFMA.FTZ R9, R202, c[0x0][0x23c], -R2 ;  /* 0x00008f00ca097a23 */ /* 0x004fcc0000010802 */
[C---:B-----5:R-:W-:Y:S01]  /*b4d0*/  HMMA.16816.F32.BF16 R48, R4.reuse, R20, R48 ;  /* 0x000000140430723c */ /* 0x060fe20000041830 */
[----:B------:R-:W-:Y:S07]  /*b4e0*/  MUFU.EX2 R202, R9 ;  /* 0x0000000900ca7308 */ /* 0x000fee0000000800 */
[----:B------:R-:W-:Y:S01]  /*b4f0*/  HMMA.16816.F32.BF16 R120, R4, R22, R120 ;  /* 0x000000160478723c */ /* 0x000fe20000041878 */
[----:B------:R-:W-:Y:S06]  /*b500*/  LDSM.16.MT88.4 R20, [R206+0x1b000] ;  /* 0x01b00000ce14783b */ /* 0x000fec0000004200 */
[----:B---3--:R-:W-:-:S02]  /*b510*/  F2FP.BF16.PACK_AB R4, R243, R244 ;  /* 0x000000f4f304723e */ /* 0x008fc400000010ff */
[----:B------:R-:W-:Y:S02]  /*b520*/  F2FP.BF16.PACK_AB R5, R239, R240 ;  /* 0x000000f0ef05723e */ /* 0x000fe400000010ff */
[----:B------:R-:W-:Y:S02]  /*b530*/  F2FP.BF16.PACK_AB R6, R241, R242 ;  /* 0x000000f2f106723e */ /* 0x000fe400000010ff */
[----:B------:R-:W-:-:S07]  /*b540*/  F2FP.BF16.PACK_AB R7, R237, R238 ;  /* 0x000000eeed07723e */ /* 0x000fce00000010ff */
[C---:B-1----:R-:W-:Y:S08]  /*b550*/  HMMA.16816.F32.BF16 R160, R4.reuse, R12, R160 ;  /* 0x0000000c04a0723c */ /* 0x042ff000000418a0 */
[C---:B------:R-:W-:Y:S01]  /*b560*/  HMMA.16816.F32.BF16 R196, R4.reuse, R14, R52 ;  /* 0x0000000e04c4723c */ /* 0x040fe20000041834 */
[----:B------:R-:W1:Y:S07]  /*b570*/  LDSM.16.MT88.4 R12, [R207+0x1b000] ;  /* 0x01b00000cf0c783b */ /* 0x000e6e0000004200 */
[C---:B------:R-:W-:Y:S08]  /*b580*/  HMMA.16816.F32.BF16 R144, R4.reuse, R16, R144 ;  /* 0x000000100490723c */ /* 0x040ff00000041890 */
[C---:B------:R-:W-:Y:S01]  /*b590*/  HMMA.16816.F32.BF16 R40, R4.reuse, R18, R40 ;  /* 0x000000120428723c */ /* 0x040fe20000041828 */
[----:B------:R-:W2:Y:S07]  /*b5a0*/  LDSM.16.MT88.4 R16, [R208+0x1b000] ;  /* 0x01b00000d010783b */ /* 0x000eae0000004200 */
[C---:B----4-:R-:W-:Y:S08]  /*b5b0*/  HMMA.16816.F32.BF16 R152, R4.reuse, R24, R152 ;  /* 0x000000180498723c */ /* 0x050ff00000041898 */
        /* <DEDUP_REMOVED lines=39> */
[----:B------:R3:W4:Y:S01]  /*b830*/  MUFU.EX2 R201, R2 ;  /* 0x0000000200c97308 */ /* 0x0007220000000800 */
[----:B------:R-:W-:Y:S02]  /*b840*/  MOV R97, R67 ;  /* 0x0000004300617202 */ /* 0x000fe40000000f00 */
[----:B------:R-:W-:Y:S02]  /*b850*/  MOV R88, R59 ;  /* 0x0000003b00587202 */ /* 0x000fe40000000f00 */
[----:B------:R-:W-:Y:S01]  /*b860*/  HMMA.16816.F32.BF16 R36, R4, R34, R36 ;  /* 0x000000220424723c */ /* 0x000fe20000041824 */
[----:B------:R-:W5:Y:S01]  /*b870*/  LDSM.16.MT88.4 R32, [R205+0x1d000] ;  /* 0x01d00000cd20783b */ /* 0x000f620000004200 */
[----:B------:R-:W-:-:S02]  /*b880*/  MOV R90, R75 ;  /* 0x0000004b005a7202 */ /* 0x000fc40000000f00 */
[----:B------:R-:W-:Y:S02]  /*b890*/  MOV R89, R58 ;  /* 0x0000003a00597202 */ /* 0x000fe40000000f00 */
[----:B------:R-:W-:Y:S02]  /*b8a0*/  MOV R96, R66 ;  /* 0x0000004200607202 */ /* 0x000fe40000000f00 */
[C---:B--2---:R-:W-:Y:S01]  /*b8b0*/  HMMA.16816.F32.BF16 R172, R4.reuse, R20, R140 ;  /* 0x0000001404ac723c */ /* 0x044fe2000004188c */
[----:B------:R-:W-:Y:S01]  /*b8c0*/  LDSM.16.MT88.4 R140, [R205+0x19800] ;  /* 0x01980000cd8c783b */ /* 0x000fe20000004200 */
[----:B------:R-:W-:Y:S01]  /*b8d0*/  MOV R91, R74 ;  /* 0x0000004a005b7202 */ /* 0x000fe20000000f00 */
[--C-:B---3--:R-:W-:Y:S01]  /*b8e0*/  FFMA.FTZ R2, R200, c[0x0][0x23c], -R0.reuse ;  /* 0x00008f00c8027a23 */ /* 0x108fe20000010800 */
[----:B------:R-:W-:Y:S02]  /*b8f0*/  MOV R98, R56 ;  /* 0x0000003800627202 */ /* 0x000fe40000000f00 */
[----:B------:R-:W-:Y:S01]  /*b900*/  MOV R99, R57 ;  /* 0x0000003900637202 */ /* 0x000fe20000000f00 */
[----:B------:R2:W-:Y:S01]  /*b910*/  MUFU.EX2 R200, R2 ;  /* 0x0000000200c87308 */ /* 0x0005e20000000800 */
[C---:B------:R-:W-:Y:S01]  /*b920*/  HMMA.16816.F32.BF16 R76, R4.reuse, R18, R76 ;  /* 0x00000012044c723c */ /* 0x040fe2000004184c */
[----:B------:R-:W3:Y:S04]  /*b930*/  LDSM.16.MT88.4 R16, [R205+0x1f000] ;  /* 0x01f00000cd10783b */ /* 0x000ee80000004200 */
[----:B------:R-:W-:Y:S03]  /*b940*/  LDSM.16.MT88.4 R56, [R208+0x1b800] ;  /* 0x01b80000d038783b */ /* 0x000fe60000004200 */
[----:B------:R-:W-:Y:S01]  /*b950*/  HMMA.16816.F32.BF16 R176, R4, R22, R116 ;  /* 0x0000001604b0723c */ /* 0x000fe20000041874 */
[----:B------:R-:W3:Y:S01]  /*b960*/  LDSM.16.MT88.4 R20, [R208+0x1f000] ;  /* 0x01f00000d014783b */ /* 0x000ee20000004200 */
[----:B--2---:R-:W-:-:S06]  /*b970*/  FFMA.FTZ R2, R11, c[0x0][0x23c], -R0 ;  /* 0x00008f000b027a23 */ /* 0x004fcc0000010800 */
[C---:B-1----:R-:W-:Y:S01]  /*b980*/  HMMA.16816.F32.BF16 R124, R4.reuse, R12, R124 ;  /* 0x0000000c047c723c */ /* 0x042fe2000004187c */
[----:B------:R1:W2:Y:S07]  /*b990*/  MUFU.EX2 R11, R2 ;  /* 0x00000002000b7308 */ /* 0x0002ae0000000800 */
[C---:B------:R-:W-:Y:S07]  /*b9a0*/  HMMA.16816.F32.BF16 R12, R4.reuse, R14, R128 ;  /* 0x0000000e040c723c */ /* 0x040fee0000041880 */
[----:B------:R-:W-:Y:S01]  /*b9b0*/  F2FP.BF16.PACK_AB R128, R203, R236 ;  /* 0x000000eccb80723e */ /* 0x000fe200000010ff */
[----:B-----5:R-:W-:Y:S01]  /*b9c0*/  HMMA.16816.F32.BF16 R100, R4, R32, R164 ;  /* 0x000000200464723c */ /* 0x020fe200000418a4 */
[----:B----4-:R-:W-:Y:S01]  /*b9d0*/  F2FP.BF16.PACK_AB R130, R201, R202 ;  /* 0x000000cac982723e */ /* 0x010fe200000010ff */
[----:B------:R-:W4:Y:S01]  /*b9e0*/  LDSM.16.MT88.4 R164, [R207+0x19800] ;  /* 0x01980000cfa4783b */ /* 0x000f220000004200 */
[--C-:B-1----:R-:W-:Y:S01]  /*b9f0*/  FFMA.FTZ R2, R10, c[0x0][0x23c], -R0.reuse ;  /* 0x00008f000a027a23 */ /* 0x102fe20000010800 */
[----:B--2---:R-:W-:Y:S01]  /*ba00*/  F2FP.BF16.PACK_AB R129, R11, R200 ;  /* 0x000000c80b81723e */ /* 0x004fe200000010ff */
[----:B------:R-:W-:-:S02]  /*ba10*/  FFMA.FTZ R0, R73, c[0x0][0x23c], -R0 ;  /* 0x00008f0049007a23 */ /* 0x000fc40000010800 */
[----:B------:R1:W-:Y:S01]  /*ba20*/  MUFU.EX2 R10, R2 ;  /* 0x00000002000a7308 */ /* 0x0003e20000000800 */
[C---:B------:R-:W-:Y:S01]  /*ba30*/  HMMA.16816.F32.BF16 R188, R4.reuse, R24, R156 ;  /* 0x0000001804bc723c */ /* 0x040fe2000004189c */
[----:B------:R-:W2:Y:S04]  /*ba40*/  LDSM.16.MT88.4 R24, [R206+0x1f000] ;  /* 0x01f00000ce18783b */ /* 0x000ea80000004200 */
[----:B------:R-:W-:Y:S02]  /*ba50*/  LDSM.16.MT88.4 R156, [R208+0x19800] ;  /* 0x01980000d09c783b */ /* 0x000fe40000004200 */
[----:B------:R-:W5:Y:S01]  /*ba60*/  MUFU.EX2 R9, R0 ;  /* 0x0000000000097308 */ /* 0x000f620000000800 */
[----:B------:R-:W-:Y:S01]  /*ba70*/  HMMA.16816.F32.BF16 R184, R4, R34, R184 ;  /* 0x0000002204b8723c */ /* 0x000fe200000418b8 */
[----:B------:R-:W-:Y:S01]  /*ba80*/  LDSM.16.MT88.4 R72, [R205+0x1d800] ;  /* 0x01d80000cd48783b */ /* 0x000fe20000004200 */
[----:B-1----:R-:W-:-:S06]  /*ba90*/  MOV R2, R96 ;  /* 0x0000006000027202 */ /* 0x002fcc0000000f00 */
[----:B---3--:R-:W-:Y:S01]  /*baa0*/  HMMA.16816.F32.BF16 R32, R4, R16, R80 ;  /* 0x000000100420723c */ /* 0x008fe20000041850 */
[----:B-----5:R-:W-:-:S07]  /*bab0*/  F2FP.BF16.PACK_AB R131, R9, R10 ;  /* 0x0000000a0983723e */ /* 0x020fce00000010ff */
[----:B------:R-:W-:Y:S01]  /*bac0*/  HMMA.16816.F32.BF16 R116, R4, R20, R48 ;  /* 0x000000140474723c */ /* 0x000fe20000041830 */
[----:B------:R-:W-:Y:S01]  /*bad0*/  MOV R0, R97 ;  /* 0x0000006100007202 */ /* 0x000fe20000000f00 */
[----:B------:R-:W-:Y:S01]  /*bae0*/  LDSM.16.MT88.4 R48, [R206+0x1b800] ;  /* 0x01b80000ce30783b */ /* 0x000fe20000004200 */
[----:B------:R-:W-:Y:S02]  /*baf0*/  MOV R83, R65 ;  /* 0x0000004100537202 */ /* 0x000fe40000000f00 */
[----:B------:R-:W-:Y:S02]  /*bb00*/  MOV R82, R64 ;  /* 0x0000004000527202 */ /* 0x000fe40000000f00 */
[----:B------:R-:W-:Y:S01]  /*bb10*/  LDSM.16.MT88.4 R64, [R207+0x1b800] ;  /* 0x01b80000cf40783b */ /* 0x000fe20000004200 */
[C---:B------:R-:W-:Y:S08]  /*bb20*/  HMMA.16816.F32.BF16 R144, R128.reuse, R148, R144 ;  /* 0x000000948090723c */ /* 0x040ff00000041890 */
[C---:B------:R-:W-:Y:S01]  /*bb30*/  HMMA.16816.F32.BF16 R148, R128.reuse, R150, R40 ;  /* 0x000000968094723c */ /* 0x040fe20000041828 */
[----:B------:R-:W1:Y:S07]  /*bb40*/  LDSM.16.MT88.4 R40, [R205+0x1b800] ;  /* 0x01b80000cd28783b */ /* 0x000e6e0000004200 */
[C---:B------:R-:W-:Y:S08]  /*bb50*/  HMMA.16816.F32.BF16 R136, R128.reuse, R140, R136 ;  /* 0x0000008c8088723c */ /* 0x040ff00000041888 */
[C---:B------:R-:W-:Y:S08]  /*bb60*/  HMMA.16816.F32.BF16 R140, R128.reuse, R142, R36 ;  /* 0x0000008e808c723c */ /* 0x040ff00000041824 */
[C---:B----4-:R-:W-:Y:S08]  /*bb70*/  HMMA.16816.F32.BF16 R160, R128.reuse, R164, R160 ;  /* 0x000000a480a0723c */ /* 0x050ff000000418a0 */
[----:B------:R-:W-:Y:S07]  /*bb80*/  HMMA.16816.F32.BF16 R164, R128, R166, R196 ;  /* 0x000000a680a4723c */ /* 0x000fee00000418c4 */
[----:B------:R-:W-:Y:S01]  /*bb90*/  MOV R197, R98 ;  /* 0x0000006200c57202 */ /* 0x000fe20000000f00 */
[----:B--2---:R-:W-:Y:S01]  /*bba0*/  HMMA.16816.F32.BF16 R108, R4, R24, R108 ;  /* 0x00000018046c723c */ /* 0x004fe2000004186c */
[----:B------:R-:W-:-:S02]  /*bbb0*/  MOV R196, R99 ;  /* 0x0000006300c47202 */ /* 0x000fc40000000f00 */
[----:B------:R-:W-:Y:S01]  /*bbc0*/  MOV R198, R83 ;  /* 0x0000005300c67202 */ /* 0x000fe20000000f00 */
[----:B------:R-:W-:Y:S01]  /*bbd0*/  LDSM.16.MT88.4 R96, [R207+0x1d800] ;  /* 0x01d80000cf60783b */ /* 0x000fe20000004200 */
[----:B------:R-:W-:-:S03]  /*bbe0*/  MOV R199, R82 ;  /* 0x0000005200c77202 */ /* 0x000fc60000000f00 */
[----:B-1----:R-:W-:Y:S01]  /*bbf0*/  HMMA.16816.F32.BF16 R36, R128, R40, R192 ;  /* 0x000000288024723c */ /* 0x002fe200000418c0 */
[----:B------:R-:W1:Y:S06]  /*bc00*/  LDSM.16.MT88.4 R80, [R206+0x1d800] ;  /* 0x01d80000ce50783b */ /* 0x000e6c0000004200 */
        /* <DEDUP_REMOVED lines=8> */
[----:B------:R-:W-:Y:S01]  /*bc90*/  FFMA.FTZ R3, R194, R3, R193 ;  /* 0x00000003c2037223 */ /* 0x000fe200000100c1 */
[C---:B------:R-:W-:Y:S01]  /*bca0*/  HMMA.16816.F32.BF16 R24, R4.reuse, R26, R112 ;  /* 0x0000001a0418723c */ /* 0x040fe20000041870 */
[----:B------:R-:W-:Y:S01]  /*bcb0*/  FADD.FTZ R2, R2, R0 ;  /* 0x0000000002027221 */ /* 0x000fe20000010000 */
[----:B------:R-:W3:Y:S01]  /*bcc0*/  LDSM.16.MT88.4 R112, [R206+0x1f800] ;  /* 0x01f80000ce70783b */ /* 0x000ee20000004200 */
[----:B------:R-:W-:Y:S02]  /*bcd0*/  FADD.FTZ R0, R195, R3 ;  /* 0x00000003c3007221 */ /* 0x000fe40000010000 */
[----:B------:R-:W-:Y:S02]  /*bce0*/  FADD.FTZ R2, R196, R2 ;  /* 0x00000002c4027221 */ /* 0x000fe40000010000 */
[----:B------:R-:W-:Y:S01]  /*bcf0*/  FADD.FTZ R0, R197, R0 ;  /* 0x00000000c5007221 */ /* 0x000fe20000010000 */
[----:B------:R-:W-:Y:S01]  /*bd00*/  HMMA.16816.F32.BF16 R20, R4, R22, R120 ;  /* 0x000000160414723c */ /* 0x000fe20000041878 */
[----:B------:R-:W-:Y:S01]  /*bd10*/  FADD.FTZ R2, R251, R2 ;  /* 0x00000002fb027221 */ /* 0x000fe20000010000 */
[----:B------:R-:W4:Y:S01]  /*bd20*/  LDSM.16.MT88.4 R120, [R208+0x1f800] ;  /* 0x01f80000d078783b */ /* 0x000f220000004200 */
[----:B------:R-:W-:-:S03]  /*bd30*/  FADD.FTZ R0, R250, R0 ;  /* 0x00000000fa007221 */ /* 0x000fc60000010000 */
[----:B------:R-:W5:Y:S02]  /*bd40*/  LDL R251, [R1+0x24] ;  /* 0x0000240001fb7983 */ /* 0x000f640000100800 */
[C---:B------:R-:W-:Y:S02]  /*bd50*/  HMMA.16816.F32.BF16 R152, R128.reuse, R156, R152 ;  /* 0x0000009c8098723c */ /* 0x040fe40000041898 */
[----:B------:R-:W5:Y:S01]  /*bd60*/  LDL R250, [R1+0x28] ;  /* 0x0000280001fa7983 */ /* 0x000f620000100800 */
[----:B------:R-:W-:Y:S02]  /*bd70*/  FADD.FTZ R2, R198, R2 ;  /* 0x00000002c6027221 */ /* 0x000fe40000010000 */
[----:B------:R-:W-:Y:S01]  /*bd80*/  FADD.FTZ R0, R199, R0 ;  /* 0x00000000c7007221 */ /* 0x000fe20000010000 */
[----:B------:R-:W1:Y:S01]  /*bd90*/  LDSM.16.MT88.4 R4, [R207+0x1f800] ;  /* 0x01f80000cf04783b */ /* 0x000e620000004200 */
        /* <DEDUP_REMOVED lines=26> */
[----:B------:R-:W-:Y:S01]  /*bf40*/  HMMA.16816.F32.BF16 R56, R128, R58, R76 ;  /* 0x0000003a8038723c */ /* 0x000fe2000004184c */
[----:B------:R-:W-:-:S03]  /*bf50*/  FADD.FTZ R249, R9, R0 ;  /* 0x0000000009f97221 */ /* 0x000fc60000010000 */
[----:B------:R2:W-:Y:S04]  /*bf60*/  STL [R1+0x14], R248 ;  /* 0x000014f801007387 */ /* 0x0005e80000100800 */
[----:B------:R2:W-:Y:S01]  /*bf70*/  STL [R1+0x18], R249 ;  /* 0x000018f901007387 */ /* 0x0005e20000100800 */
[C---:B------:R-:W-:Y:S08]  /*bf80*/  HMMA.16816.F32.BF16 R64, R128.reuse, R66, R92 ;  /* 0x000000428040723c */ /* 0x040ff0000004185c */
[C---:B------:R-:W-:Y:S08]  /*bf90*/  HMMA.16816.F32.BF16 R68, R128.reuse, R72, R100 ;  /* 0x000000488044723c */ /* 0x040ff00000041864 */
[C---:B-1----:R-:W-:Y:S08]  /*bfa0*/  HMMA.16816.F32.BF16 R76, R128.reuse, R80, R188 ;  /* 0x00000050804c723c */ /* 0x042ff000000418bc */
[C---:B--2---:R-:W-:Y:S08]  /*bfb0*/  HMMA.16816.F32.BF16 R84, R128.reuse, R88, R172 ;  /* 0x000000588054723c */ /* 0x044ff000000418ac */
[C---:B------:R-:W-:Y:S08]  /*bfc0*/  HMMA.16816.F32.BF16 R92, R128.reuse, R96, R168 ;  /* 0x00000060805c723c */ /* 0x040ff000000418a8 */
        /* <DEDUP_REMOVED lines=13> */
[----:B-----5:R-:W-:-:S02]  /*c0a0*/  MOV R132, R251 ;  /* 0x000000fb00847202 */ /* 0x020fc40000000f00 */
        /* <DEDUP_REMOVED lines=14> */
[----:B------:R-:W-:Y:S02]  /*c190*/  MOV R2, UR30 ;  /* 0x0000001e00027c02 */ /* 0x000fe40008000f00 */
[----:B------:R-:W-:-:S03]  /*c1a0*/  MOV R3, UR31 ;  /* 0x0000001f00037c02 */ /* 0x000fc60008000f00 */
[----:B------:R-:W-:Y:S01]  /*c1b0*/  MOV R3, UR5 ;  /* 0x0000000500037c02 */ /* 0x000fe20008000f00 */
        /* <DEDUP_REMOVED lines=62> */
[----:B------:R-:W-:Y:S04]  /*c5a0*/  LDSM.16.M88.4 R28, [R204+0x10800] ;  /* 0x01080000cc1c783b */ /* 0x000fe80000000200 */
[----:B------:R-:W-:Y:S04]  /*c5b0*/  LDSM.16.M88.4 R24, [R204+0x11000] ;  /* 0x01100000cc18783b */ /* 0x000fe80000000200 */
[----:B-1----:R-:W-:Y:S04]  /*c5c0*/  LDSM.16.M88.4 R20, [R204+0x11800] ;  /* 0x01180000cc14783b */ /* 0x002fe80000000200 */
[----:B----4-:R-:W-:Y:S04]  /*c5d0*/  LDSM.16.M88.4 R8, [R212] ;  /* 0x00000000d408783b */ /* 0x010fe80000000200 */
[----:B------:R-:W-:Y:S04]  /*c5e0*/  LDSM.16.M88.4 R132, [R215] ;  /* 0x00000000d784783b */ /* 0x000fe80000000200 */
[----:B-----5:R-:W2:Y:S04]  /*c5f0*/  LDSM.16.M88.4 R4, [R211] ;  /* 0x00000000d304783b */ /* 0x020ea80000000200 */
[----:B------:R-:W1:Y:S04]  /*c600*/  LDSM.16.M88.4 R184, [R230] ;  /* 0x00000000e6b8783b */ /* 0x000e680000000200 */
[----:B------:R-:W3:Y:S04]  /*c610*/  LDSM.16.M88.4 R200, [R228] ;  /* 0x00000000e4c8783b */ /* 0x000ee80000000200 */
[----:B------:R-:W4:Y:S04]  /*c620*/  LDSM.16.M88.4 R188, [R229] ;  /* 0x00000000e5bc783b */ /* 0x000f280000000200 */
        /* <DEDUP_REMOVED lines=12> */
[C---:B------:R-:W-:Y:S08]  /*c6f0*/  HMMA.16816.F32.BF16 R16, R8.reuse, R134, R12 ;  /* 0x000000860810723c */ /* 0x040ff0000004180c */
[C---:B-1----:R-:W-:Y:S01]  /*c700*/  HMMA.16816.F32.BF16 R12, R8.reuse, R184, R32 ;  /* 0x000000b8080c723c */ /* 0x042fe20000041820 */
[----:B------:R-:W1:Y:S07]  /*c710*/  LDSM.16.M88.4 R32, [R210+0x10800] ;  /* 0x01080000d220783b */ /* 0x000e6e0000000200 */
[C---:B------:R-:W-:Y:S01]  /*c720*/  HMMA.16816.F32.BF16 R192, R8.reuse, R186, R176 ;  /* 0x000000ba08c0723c */ /* 0x040fe200000418b0 */
[----:B------:R-:W5:Y:S07]  /*c730*/  LDSM.16.M88.4 R184, [R210+0x11000] ;  /* 0x01100000d2b8783b */ /* 0x000f6e0000000200 */
[C---:B---3--:R-:W-:Y:S08]  /*c740*/  HMMA.16816.F32.BF16 R176, R8.reuse, R200, R168 ;  /* 0x000000c808b0723c */ /* 0x048ff000000418a8 */
[C---:B----4-:R-:W-:Y:S08]  /*c750*/  HMMA.16816.F32.BF16 R196, R8.reuse, R188, R180 ;  /* 0x000000bc08c4723c */ /* 0x050ff000000418b4 */
[C---:B------:R-:W-:Y:S08]  /*c760*/  HMMA.16816.F32.BF16 R168, R8.reuse, R202, R28 ;  /* 0x000000ca08a8723c */ /* 0x040ff0000004181c */
[----:B------:R-:W-:Y:S01]  /*c770*/  HMMA.16816.F32.BF16 R180, R8, R190, R172 ;  /* 0x000000be08b4723c */ /* 0x000fe200000418ac */
[----:B------:R-:W3:Y:S04]  /*c780*/  LDSM.16.M88.4 R172, [R210+0x11800] ;  /* 0x01180000d2ac783b */ /* 0x000ee80000000200 */
[----:B------:R-:W-:Y:S03]  /*c790*/  LDSM.16.M88.4 R8, [R213] ;  /* 0x00000000d508783b */ /* 0x000fe60000000200 */
[C---:B--2---:R-:W-:Y:S01]  /*c7a0*/  HMMA.16816.F32.BF16 R132, R4.reuse, R20, R24 ;  /* 0x000000140484723c */ /* 0x044fe20000041818 */
[----:B------:R-:W-:Y:S07]  /*c7b0*/  LDSM.16.M88.4 R24, [R209] ;  /* 0x00000000d118783b */ /* 0x000fee0000000200 */
[C---:B------:R-:W-:Y:S01]  /*c7c0*/  HMMA.16816.F32.BF16 R28, R4.reuse, R22, R16 ;  /* 0x00000016041c723c */ /* 0x040fe20000041810 */
[----:B------:R-:W2:Y:S07]  /*c7d0*/  LDSM.16.M88.4 R20, [R209+0x800] ;  /* 0x00080000d114783b */ /* 0x000eae0000000200 */
[C---:B-1----:R-:W-:Y:S08]  /*c7e0*/  HMMA.16816.F32.BF16 R16, R4.reuse, R32, R12 ;  /* 0x000000200410723c */ /* 0x042ff0000004180c */
[C---:B------:R-:W-:Y:S01]  /*c7f0*/  HMMA.16816.F32.BF16 R12, R4.reuse, R34, R192 ;  /* 0x00000022040c723c */ /* 0x040fe200000418c0 */
[----:B------:R-:W1:Y:S07]  /*c800*/  LDSM.16.M88.4 R192, [R209+0x1000] ;  /* 0x00100000d1c0783b */ /* 0x000e6e0000000200 */
[C---:B-----5:R-:W-:Y:S01]  /*c810*/  HMMA.16816.F32.BF16 R188, R4.reuse, R184, R196 ;  /* 0x000000b804bc723c */ /* 0x060fe200000418c4 */
[----:B------:R-:W-:Y:S07]  /*c820*/  LDSM.16.M88.4 R196, [R227] ;  /* 0x00000000e3c4783b */ /* 0x000fee0000000200 */
[C---:B------:R-:W-:Y:S01]  /*c830*/  HMMA.16816.F32.BF16 R180, R4.reuse, R186, R180 ;  /* 0x000000ba04b4723c */ /* 0x040fe200000418b4 */
[----:B------:R-:W4:Y:S07]  /*c840*/  LDSM.16.M88.4 R184, [R209+0x1800] ;  /* 0x00180000d1b8783b */ /* 0x000f2e0000000200 */
[----:B---3--:R-:W-:Y:S08]  /*c850*/  HMMA.16816.F32.BF16 R176, R4, R172, R176 ;  /* 0x000000ac04b0723c */ /* 0x008ff000000418b0 */
[----:B--2---:R-:W-:Y:S08]  /*c860*/  HMMA.16816.F32.BF16 R32, R8, R20, R16 ;  /* 0x000000140820723c */ /* 0x004ff00000041810 */
[----:B------:R-:W-:Y:S01]  /*c870*/  HMMA.16816.F32.BF16 R172, R4, R174, R168 ;  /* 0x000000ae04ac723c */ /* 0x000fe200000418a8 */
[----:B------:R-:W-:Y:S07]  /*c880*/  LDSM.16.M88.4 R4, [R211+0x4000] ;  /* 0x00400000d304783b */ /* 0x000fee0000000200 */
[C---:B------:R-:W-:Y:S01]  /*c890*/  HMMA.16816.F32.BF16 R16, R8.reuse, R22, R12 ;  /* 0x000000160810723c */ /* 0x040fe2000004180c */
[----:B------:R-:W2:Y:S07]  /*c8a0*/  LDSM.16.M88.4 R20, [R204+0x12800] ;  /* 0x01280000cc14783b */ /* 0x000eae0000000200 */
[C---:B------:R-:W-:Y:S08]  /*c8b0*/  HMMA.16816.F32.BF16 R168, R8.reuse, R24, R132 ;  /* 0x0000001808a8723c */ /* 0x040ff00000041884 */
[C---:B------:R-:W-:Y:S01]  /*c8c0*/  HMMA.16816.F32.BF16 R132, R8.reuse, R26, R28 ;  /* 0x0000001a0884723c */ /* 0x040fe2000004181c */
[----:B------:R-:W3:Y:S04]  /*c8d0*/  LDSM.16.M88.4 R24, [R204+0x12000] ;  /* 0x01200000cc18783b */ /* 0x000ee80000000200 */
[----:B------:R-:W5:Y:S03]  /*c8e0*/  LDSM.16.M88.4 R28, [R204+0x13000] ;  /* 0x01300000cc1c783b */ /* 0x000f660000000200 */
[C---:B-1----:R-:W-:Y:S08]  /*c8f0*/  HMMA.16816.F32.BF16 R12, R8.reuse, R192, R188 ;  /* 0x000000c0080c723c */ /* 0x042ff000000418bc */
[C---:B------:R-:W-:Y:S08]  /*c900*/  HMMA.16816.F32.BF16 R180, R8.reuse, R194, R180 ;  /* 0x000000c208b4723c */ /* 0x040ff000000418b4 */
[C---:B----4-:R-:W-:Y:S08]  /*c910*/  HMMA.16816.F32.BF16 R192, R8.reuse, R184, R176 ;  /* 0x000000b808c0723c */ /* 0x050ff000000418b0 */
[----:B------:R-:W-:Y:S01]  /*c920*/  HMMA.16816.F32.BF16 R176, R8, R186, R172 ;  /* 0x000000ba08b0723c */ /* 0x000fe200000418ac */
[----:B------:R-:W1:Y:S04]  /*c930*/  LDSM.16.M88.4 R184, [R204+0x13800] ;  /* 0x01380000ccb8783b */ /* 0x000e680000000200 */
[----:B------:R-:W4:Y:S03]  /*c940*/  LDSM.16.M88.4 R8, [R212+0x4000] ;  /* 0x00400000d408783b */ /* 0x000f260000000200 */
[C---:B--2---:R-:W-:Y:S01]  /*c950*/  HMMA.16816.F32.BF16 R188, R4.reuse, R20, R32 ;  /* 0x0000001404bc723c */ /* 0x044fe20000041820 */
[----:B------:R-:W2:Y:S07]  /*c960*/  LDSM.16.M88.4 R32, [R226] ;  /* 0x00000000e220783b */ /* 0x000eae0000000200 */
[C---:B---3--:R-:W-:Y:S08]  /*c970*/  HMMA.16816.F32.BF16 R172, R4.reuse, R24, R168 ;  /* 0x0000001804ac723c */ /* 0x048ff000000418a8 */
[C---:B------:R-:W-:Y:S08]  /*c980*/  HMMA.16816.F32.BF16 R168, R4.reuse, R26, R132 ;  /* 0x0000001a04a8723c */ /* 0x040ff00000041884 */
[C---:B------:R-:W-:Y:S01]  /*c990*/  HMMA.16816.F32.BF16 R132, R4.reuse, R22, R16 ;  /* 0x000000160484723c */ /* 0x040fe20000041810 */
[----:B------:R-:W-:Y:S07]  /*c9a0*/  LDSM.16.M88.4 R16, [R224] ;  /* 0x00000000e010783b */ /* 0x000fee0000000200 */
[C---:B-----5:R-:W-:Y:S08]  /*c9b0*/  HMMA.16816.F32.BF16 R24, R4.reuse, R28, R12 ;  /* 0x0000001c0418723c */ /* 0x060ff0000004180c */
[C---:B------:R-:W-:Y:S01]  /*c9c0*/  HMMA.16816.F32.BF16 R20, R4.reuse, R30, R180 ;  /* 0x0000001e0414723c */ /* 0x040fe200000418b4 */
[----:B------:R-:W3:Y:S07]  /*c9d0*/  LDSM.16.M88.4 R28, [R225] ;  /* 0x00000000e11c783b */ /* 0x000eee0000000200 */
[C---:B-1----:R-:W-:Y:S08]  /*c9e0*/  HMMA.16816.F32.BF16 R192, R4.reuse, R184, R192 ;  /* 0x000000b804c0723c */ /* 0x042ff000000418c0 */
[----:B------:R-:W-:Y:S01]  /*c9f0*/  HMMA.16816.F32.BF16 R12, R4, R186, R176 ;  /* 0x000000ba040c723c */ /* 0x000fe200000418b0 */
[----:B------:R-:W-:Y:S04]  /*ca00*/  LDSM.16.M88.4 R4, [R214+0x4000] ;  /* 0x00400000d604783b */ /* 0x000fe80000000200 */
[----:B------:R-:W1:Y:S03]  /*ca10*/  LDSM.16.M88.4 R176, [R210+0x12000] ;  /* 0x01200000d2b0783b */ /* 0x000e660000000200 */
[C---:B----4-:R-:W-:Y:S01]  /*ca20*/  HMMA.16816.F32.BF16 R184, R8.reuse, R196, R172 ;  /* 0x000000c408b8723c */ /* 0x050fe200000418ac */
[----:B------:R-:W4:Y:S07]  /*ca30*/  LDSM.16.M88.4 R172, [R210+0x12800] ;  /* 0x01280000d2ac783b */ /* 0x000f2e0000000200 */
[C---:B------:R-:W-:Y:S08]  /*ca40*/  HMMA.16816.F32.BF16 R180, R8.reuse, R198, R168 ;  /* 0x000000c608b4723c */ /* 0x040ff000000418a8 */
[C---:B--2---:R-:W-:Y:S08]  /*ca50*/  HMMA.16816.F32.BF16 R196, R8.reuse, R32, R188 ;  /* 0x0000002008c4723c */ /* 0x044ff000000418bc */
[C---:B------:R-:W-:Y:S01]  /*ca60*/  HMMA.16816.F32.BF16 R188, R8.reuse, R34, R132 ;  /* 0x0000002208bc723c */ /* 0x040fe20000041884 */
[----:B------:R-:W2:Y:S04]  /*ca70*/  LDSM.16.M88.4 R32, [R210+0x13000] ;  /* 0x01300000d220783b */ /* 0x000ea80000000200 */
[----:B------:R-:W-:Y:S03]  /*ca80*/  LDSM.16.M88.4 R132, [R209+0x2000] ;  /* 0x00200000d184783b */ /* 0x000fe60000000200 */
[C---:B---3--:R-:W-:Y:S08]  /*ca90*/  HMMA.16816.F32.BF16 R168, R8.reuse, R28, R24 ;  /* 0x0000001c08a8723c */ /* 0x048ff00000041818 */
[C---:B------:R-:W-:Y:S08]  /*caa0*/  HMMA.16816.F32.BF16 R20, R8.reuse, R30, R20 ;  /* 0x0000001e0814723c */ /* 0x040ff00000041814 */
[C---:B------:R-:W-:Y:S08]  /*cab0*/  HMMA.16816.F32.BF16 R192, R8.reuse, R16, R192 ;  /* 0x0000001008c0723c */ /* 0x040ff000000418c0 */
[----:B------:R-:W-:Y:S01]  /*cac0*/  HMMA.16816.F32.BF16 R12, R8, R18, R12 ;  /* 0x00000012080c723c */ /* 0x000fe2000004180c */
[----:B------:R-:W3:Y:S04]  /*cad0*/  LDSM.16.M88.4 R16, [R210+0x13800] ;  /* 0x01380000d210783b */ /* 0x000ee80000000200 */
[----:B------:R-:W5:Y:S03]  /*cae0*/  LDSM.16.M88.4 R8, [R213+0x4000] ;  /* 0x00400000d508783b */ /* 0x000f660000000200 */
[C---:B-1----:R-:W-:Y:S08]  /*caf0*/  HMMA.16816.F32.BF16 R28, R4.reuse, R176, R184 ;  /* 0x000000b0041c723c */ /* 0x042ff000000418b8 */
[C---:B------:R-:W-:Y:S01]  /*cb00*/  HMMA.16816.F32.BF16 R24, R4.reuse, R178, R180 ;  /* 0x000000b20418723c */ /* 0x040fe200000418b4 */
[----:B------:R-:W1:Y:S07]  /*cb10*/  LDSM.16.M88.4 R176, [R209+0x2800] ;  /* 0x00280000d1b0783b */ /* 0x000e6e0000000200 */
[C---:B----4-:R-:W-:Y:S08]  /*cb20*/  HMMA.16816.F32.BF16 R196, R4.reuse, R172, R196 ;  /* 0x000000ac04c4723c */ /* 0x050ff000000418c4 */
[C---:B------:R-:W-:Y:S08]  /*cb30*/  HMMA.16816.F32.BF16 R184, R4.reuse, R174, R188 ;  /* 0x000000ae04b8723c */ /* 0x040ff000000418bc */
[C---:B--2---:R-:W-:Y:S01]  /*cb40*/  HMMA.16816.F32.BF16 R172, R4.reuse, R32, R168 ;  /* 0x0000002004ac723c */ /* 0x044fe200000418a8 */
[----:B------:R-:W2:Y:S07]  /*cb50*/  LDSM.16.M88.4 R168, [R209+0x3000] ;  /* 0x00300000d1a8783b */ /* 0x000eae0000000200 */
[C---:B------:R-:W-:Y:S01]  /*cb60*/  HMMA.16816.F32.BF16 R180, R4.reuse, R34, R20 ;  /* 0x0000002204b4723c */ /* 0x040fe20000041814 */
[----:B------:R-:W4:Y:S07]  /*cb70*/  LDSM.16.M88.4 R32, [R209+0x3800] ;  /* 0x00380000d120783b */ /* 0x000f2e0000000200 */
[C---:B---3--:R-:W-:Y:S08]  /*cb80*/  HMMA.16816.F32.BF16 R188, R4.reuse, R16, R192 ;  /* 0x0000001004bc723c */ /* 0x048ff000000418c0 */
[----:B------:R-:W-:Y:S01]  /*cb90*/  HMMA.16816.F32.BF16 R20, R4, R18, R12 ;  /* 0x000000120414723c */ /* 0x000fe2000004180c */
[----:B------:R-:W-:Y:S04]  /*cba0*/  LDSM.16.M88.4 R4, [R211+0x8000] ;  /* 0x00800000d304783b */ /* 0x000fe80000000200 */
[----:B------:R-:W3:Y:S03]  /*cbb0*/  LDSM.16.M88.4 R16, [R204+0x14000] ;  /* 0x01400000cc10783b */ /* 0x000ee60000000200 */
[C---:B-----5:R-:W-:Y:S08]  /*cbc0*/  HMMA.16816.F32.BF16 R28, R8.reuse, R132, R28 ;  /* 0x00000084081c723c */ /* 0x060ff0000004181c */
[C---:B------:R-:W-:Y:S01]  /*cbd0*/  HMMA.16816.F32.BF16 R12, R8.reuse, R134, R24 ;  /* 0x00000086080c723c */ /* 0x040fe20000041818 */
[----:B------:R-:W-:Y:S07]  /*cbe0*/  LDSM.16.M88.4 R24, [R204+0x15800] ;  /* 0x01580000cc18783b */ /* 0x000fee0000000200 */
[C---:B-1----:R-:W-:Y:S08]  /*cbf0*/  HMMA.16816.F32.BF16 R196, R8.reuse, R176, R196 ;  /* 0x000000b008c4723c */ /* 0x042ff000000418c4 */
[C---:B------:R-:W-:Y:S08]  /*cc00*/  HMMA.16816.F32.BF16 R184, R8.reuse, R178, R184 ;  /* 0x000000b208b8723c */ /* 0x040ff000000418b8 */
[C---:B--2---:R-:W-:Y:S01]  /*cc10*/  HMMA.16816.F32.BF16 R132, R8.reuse, R168, R172 ;  /* 0x000000a80884723c */ /* 0x044fe200000418ac */
[----:B------:R-:W1:Y:S07]  /*cc20*/  LDSM.16.M88.4 R172, [R204+0x14800] ;  /* 0x01480000ccac783b */ /* 0x000e6e0000000200 */
[C---:B------:R-:W-:Y:S01]  /*cc30*/  HMMA.16816.F32.BF16 R176, R8.reuse, R170, R180 ;  /* 0x000000aa08b0723c */ /* 0x040fe200000418b4 */
[----:B------:R-:W2:Y:S07]  /*cc40*/  LDSM.16.M88.4 R168, [R204+0x15000] ;  /* 0x01500000cca8783b */ /* 0x000eae0000000200 */
[C---:B----4-:R-:W-:Y:S08]  /*cc50*/  HMMA.16816.F32.BF16 R180, R8.reuse, R32, R188 ;  /* 0x0000002008b4723c */ /* 0x050ff000000418bc */
[----:B------:R-:W-:Y:S01]  /*cc60*/  HMMA.16816.F32.BF16 R20, R8, R34, R20 ;  /* 0x000000220814723c */ /* 0x000fe20000041814 */
[----:B------:R-:W-:Y:S07]  /*cc70*/  LDSM.16.M88.4 R8, [R212+0x8000] ;  /* 0x00800000d408783b */ /* 0x000fee0000000200 */
[C---:B---3--:R-:W-:Y:S08]  /*cc80*/  HMMA.16816.F32.BF16 R28, R4.reuse, R16, R28 ;  /* 0x00000010041c723c */ /* 0x048ff0000004181c */
[C---:B------:R-:W-:Y:S01]  /*cc90*/  HMMA.16816.F32.BF16 R12, R4.reuse, R18, R12 ;  /* 0x00000012040c723c */ /* 0x040fe2000004180c */
[----:B------:R-:W3:Y:S07]  /*cca0*/  LDSM.16.M88.4 R16, [R223] ;  /* 0x00000000df10783b */ /* 0x000eee0000000200 */
[C---:B-1----:R-:W-:Y:S08]  /*ccb0*/  HMMA.16816.F32.BF16 R196, R4.reuse, R172, R196 ;  /* 0x000000ac04c4723c */ /* 0x042ff000000418c4 */
[C---:B--2---:R-:W-:Y:S01]  /*ccc0*/  HMMA.16816.F32.BF16 R32, R4.reuse, R168, R132 ;  /* 0x000000a80420723c */ /* 0x044fe20000041884 */
[----:B------:R-:W1:Y:S07]  /*ccd0*/  LDSM.16.M88.4 R132, [R222] ;  /* 0x00000000de84783b */ /* 0x000e6e0000000200 */
[C---:B------:R-:W-:Y:S08]  /*cce0*/  HMMA.16816.F32.BF16 R184, R4.reuse, R174, R184 ;  /* 0x000000ae04b8723c */ /* 0x040ff000000418b8 */
        /* <DEDUP_REMOVED lines=19> */
[C---:B---3--:R-:W-:Y:S01]  /*ce20*/  HMMA.16816.F32.BF16 R180, R4.reuse, R16, R172 ;  /* 0x0000001004b4723c */ /* 0x048fe200000418ac */
[----:B------:R-:W-:Y:S07]  /*ce30*/  LDSM.16.M88.4 R172, [R209+0x5000] ;  /* 0x00500000d1ac783b */ /* 0x000fee0000000200 */
[C---:B------:R-:W-:Y:S01]  /*ce40*/  HMMA.16816.F32.BF16 R12, R4.reuse, R18, R12 ;  /* 0x00000012040c723c */ /* 0x040fe2000004180c */
[----:B------:R-:W3:Y:S07]  /*ce50*/  LDSM.16.M88.4 R16, [R209+0x4000] ;  /* 0x00400000d110783b */ /* 0x000eee0000000200 */
[C---:B-1----:R-:W-:Y:S01]  /*ce60*/  HMMA.16816.F32.BF16 R192, R4.reuse, R134, R184 ;  /* 0x0000008604c0723c */ /* 0x042fe200000418b8 */
[----:B------:R-:W1:Y:S07]  /*ce70*/  LDSM.16.M88.4 R184, [R209+0x4800] ;  /* 0x00480000d1b8783b */ /* 0x000e6e0000000200 */
[C---:B------:R-:W-:Y:S08]  /*ce80*/  HMMA.16816.F32.BF16 R196, R4.reuse, R132, R196 ;  /* 0x0000008404c4723c */ /* 0x040ff000000418c4 */
[C---:B--2---:R-:W-:Y:S01]  /*ce90*/  HMMA.16816.F32.BF16 R188, R4.reuse, R168, R32 ;  /* 0x000000a804bc723c */ /* 0x044fe20000041820 */
[----:B------:R-:W2:Y:S07]  /*cea0*/  LDSM.16.M88.4 R32, [R209+0x5800] ;  /* 0x00580000d120783b */ /* 0x000eae0000000200 */
[C---:B------:R-:W-:Y:S08]  /*ceb0*/  HMMA.16816.F32.BF16 R168, R4.reuse, R170, R28 ;  /* 0x000000aa04a8723c */ /* 0x040ff0000004181c */
[C---:B----4-:R-:W-:Y:S08]  /*cec0*/  HMMA.16816.F32.BF16 R176, R4.reuse, R24, R176 ;  /* 0x0000001804b0723c */ /* 0x050ff000000418b0 */
[----:B------:R-:W-:Y:S01]  /*ced0*/  HMMA.16816.F32.BF16 R132, R4, R26, R20 ;  /* 0x0000001a0484723c */ /* 0x000fe20000041814 */
[----:B------:R-:W-:Y:S04]  /*cee0*/  LDSM.16.M88.4 R4, [R211+0xc000] ;  /* 0x00c00000d304783b */ /* 0x000fe80000000200 */
[----:B------:R-:W4:Y:S03]  /*cef0*/  LDSM.16.M88.4 R20, [R204+0x16000] ;  /* 0x01600000cc14783b */ /* 0x000f260000000200 */
[C---:B---3--:R-:W-:Y:S08]  /*cf00*/  HMMA.16816.F32.BF16 R28, R8.reuse, R16, R180 ;  /* 0x00000010081c723c */ /* 0x048ff000000418b4 */
[C---:B------:R-:W-:Y:S01]  /*cf10*/  HMMA.16816.F32.BF16 R24, R8.reuse, R18, R12 ;  /* 0x000000120818723c */ /* 0x040fe2000004180c */
[----:B------:R-:W-:Y:S07]  /*cf20*/  LDSM.16.M88.4 R12, [R212+0xc000] ;  /* 0x00c00000d40c783b */ /* 0x000fee0000000200 */
[C---:B-1----:R-:W-:Y:S08]  /*cf30*/  HMMA.16816.F32.BF16 R180, R8.reuse, R184, R196 ;  /* 0x000000b808b4723c */ /* 0x042ff000000418c4 */
[C---:B------:R-:W-:Y:S08]  /*cf40*/  HMMA.16816.F32.BF16 R184, R8.reuse, R186, R192 ;  /* 0x000000ba08b8723c */ /* 0x040ff000000418c0 */
[C---:B------:R-:W-:Y:S08]  /*cf50*/  HMMA.16816.F32.BF16 R192, R8.reuse, R172, R188 ;  /* 0x000000ac08c0723c */ /* 0x040ff000000418bc */
[C---:B------:R-:W-:Y:S01]  /*cf60*/  HMMA.16816.F32.BF16 R196, R8.reuse, R174, R168 ;  /* 0x000000ae08c4723c */ /* 0x040fe200000418a8 */
[----:B------:R-:W-:Y:S04]  /*cf70*/  LDSM.16.M88.4 R172, [R219] ;  /* 0x00000000dbac783b */ /* 0x000fe80000000200 */
[----:B------:R-:W1:Y:S03]  /*cf80*/  LDSM.16.M88.4 R168, [R204+0x16800] ;  /* 0x01680000cca8783b */ /* 0x000e660000000200 */
[C---:B--2---:R-:W-:Y:S08]  /*cf90*/  HMMA.16816.F32.BF16 R188, R8.reuse, R32, R176 ;  /* 0x0000002008bc723c */ /* 0x044ff000000418b0 */
[----:B------:R-:W-:Y:S01]  /*cfa0*/  HMMA.16816.F32.BF16 R176, R8, R34, R132 ;  /* 0x0000002208b0723c */ /* 0x000fe20000041884 */
[----:B------:R-:W2:Y:S04]  /*cfb0*/  LDSM.16.M88.4 R32, [R204+0x17000] ;  /* 0x01700000cc20783b */ /* 0x000ea80000000200 */
[----:B------:R-:W-:Y:S03]  /*cfc0*/  LDSM.16.M88.4 R132, [R218] ;  /* 0x00000000da84783b */ /* 0x000fe60000000200 */
[C---:B----4-:R-:W-:Y:S01]  /*cfd0*/  HMMA.16816.F32.BF16 R16, R4.reuse, R20, R28 ;  /* 0x000000140410723c */ /* 0x050fe2000004181c */
[----:B------:R-:W3:Y:S07]  /*cfe0*/  LDSM.16.M88.4 R28, [R204+0x17800] ;  /* 0x01780000cc1c783b */ /* 0x000eee0000000200 */
[C---:B------:R-:W-:Y:S01]  /*cff0*/  HMMA.16816.F32.BF16 R8, R4.reuse, R22, R24 ;  /* 0x000000160408723c */ /* 0x040fe20000041818 */
[----:B------:R-:W-:Y:S07]  /*d000*/  LDSM.16.M88.4 R20, [R210+0x16000] ;  /* 0x01600000d214783b */ /* 0x000fee0000000200 */
[----:B-1----:R-:W-:Y:S08]  /*d010*/  HMMA.16816.F32.BF16 R180, R4, R168, R180 ;  /* 0x000000a804b4723c */ /* 0x002ff000000418b4 */
[C---:B------:R-:W-:Y:S08]  /*d020*/  HMMA.16816.F32.BF16 R24, R12.reuse, R172, R16 ;  /* 0x000000ac0c18723c */ /* 0x040ff00000041810 */
[----:B------:R-:W-:Y:S01]  /*d030*/  HMMA.16816.F32.BF16 R16, R12, R174, R8 ;  /* 0x000000ae0c10723c */ /* 0x000fe20000041808 */
[----:B------:R-:W1:Y:S07]  /*d040*/  LDSM.16.M88.4 R8, [R214+0xc000] ;  /* 0x00c00000d608783b */ /* 0x000e6e0000000200 */
[C---:B------:R-:W-:Y:S01]  /*d050*/  HMMA.16816.F32.BF16 R184, R4.reuse, R170, R184 ;  /* 0x000000aa04b8723c */ /* 0x040fe200000418b8 */
[----:B------:R-:W-:Y:S07]  /*d060*/  LDSM.16.M88.4 R168, [R217] ;  /* 0x00000000d9a8783b */ /* 0x000fee0000000200 */
[C---:B--2---:R-:W-:Y:S08]  /*d070*/  HMMA.16816.F32.BF16 R192, R4.reuse, R32, R192 ;  /* 0x0000002004c0723c */ /* 0x044ff000000418c0 */
[C---:B------:R-:W-:Y:S01]  /*d080*/  HMMA.16816.F32.BF16 R196, R4.reuse, R34, R196 ;  /* 0x0000002204c4723c */ /* 0x040fe200000418c4 */
[----:B------:R-:W-:Y:S07]  /*d090*/  LDSM.16.M88.4 R32, [R209+0x6000] ;  /* 0x00600000d120783b */ /* 0x000fee0000000200 */
[C---:B---3--:R-:W-:Y:S08]  /*d0a0*/  HMMA.16816.F32.BF16 R188, R4.reuse, R28, R188 ;  /* 0x0000001c04bc723c */ /* 0x048ff000000418bc */
[----:B------:R-:W-:Y:S01]  /*d0b0*/  HMMA.16816.F32.BF16 R200, R4, R30, R176 ;  /* 0x0000001e04c8723c */ /* 0x000fe200000418b0 */
[----:B------:R-:W2:Y:S04]  /*d0c0*/  LDSM.16.M88.4 R4, [R213+0xc000] ;  /* 0x00c00000d504783b */ /* 0x000ea80000000200 */
[----:B------:R-:W3:Y:S03]  /*d0d0*/  LDSM.16.M88.4 R28, [R210+0x16800] ;  /* 0x01680000d21c783b */ /* 0x000ee60000000200 */
[C---:B-1----:R-:W-:Y:S08]  /*d0e0*/  HMMA.16816.F32.BF16 R24, R8.reuse, R20, R24 ;  /* 0x000000140818723c */ /* 0x042ff00000041818 */
[----:B------:R-:W-:Y:S08]  /*d0f0*/  HMMA.16816.F32.BF16 R16, R8, R22, R16 ;  /* 0x000000160810723c */ /* 0x000ff00000041810 */
[C---:B------:R-:W-:Y:S01]  /*d100*/  HMMA.16816.F32.BF16 R20, R12.reuse, R132, R180 ;  /* 0x000000840c14723c */ /* 0x040fe200000418b4 */
[----:B------:R-:W-:Y:S07]  /*d110*/  LDSM.16.M88.4 R180, [R209+0x6800] ;  /* 0x00680000d1b4783b */ /* 0x000fee0000000200 */
[----:B------:R-:W-:Y:S08]  /*d120*/  HMMA.16816.F32.BF16 R172, R12, R134, R184 ;  /* 0x000000860cac723c */ /* 0x000ff000000418b8 */
[C---:B--2---:R-:W-:Y:S01]  /*d130*/  HMMA.16816.F32.BF16 R132, R4.reuse, R32, R24 ;  /* 0x000000200484723c */ /* 0x044fe20000041818 */
[----:B------:R-:W1:Y:S07]  /*d140*/  LDSM.16.M88.4 R24, [R210+0x17000] ;  /* 0x01700000d218783b */ /* 0x000e6e0000000200 */
[----:B------:R-:W-:Y:S08]  /*d150*/  HMMA.16816.F32.BF16 R184, R4, R34, R16 ;  /* 0x0000002204b8723c */ /* 0x000ff00000041810 */
[----:B---3--:R-:W-:Y:S08]  /*d160*/  HMMA.16816.F32.BF16 R16, R8, R28, R20 ;  /* 0x0000001c0810723c */ /* 0x008ff00000041814 */
[----:B------:R-:W-:Y:S01]  /*d170*/  HMMA.16816.F32.BF16 R20, R12, R168, R192 ;  /* 0x000000a80c14723c */ /* 0x000fe200000418c0 */
[----:B------:R-:W-:-:S02]  /*d180*/  FMUL.FTZ R132, R132, c[0x0][0x2ec] ;  /* 0x0000bb0084847a20 */ /* 0x000fc40000410000 */
[----:B------:R-:W-:Y:S02]  /*d190*/  FMUL.FTZ R133, R133, c[0x0][0x2ec] ;  /* 0x0000bb0085857a20 */ /* 0x000fe40000410000 */
[----:B------:R-:W-:Y:S01]  /*d1a0*/  FMUL.FTZ R134, R134, c[0x0][0x2ec] ;  /* 0x0000bb0086867a20 */ /* 0x000fe20000410000 */
[----:B------:R-:W2:Y:S01]  /*d1b0*/  MUFU.TANH R236, R132 ;  /* 0x0000008400ec7308 */ /* 0x000ea20000002400 */
[----:B------:R-:W-:Y:S01]  /*d1c0*/  FMUL.FTZ R135, R135, c[0x0][0x2ec] ;  /* 0x0000bb0087877a20 */ /* 0x000fe20000410000 */
[----:B------:R-:W-:Y:S01]  /*d1d0*/  HMMA.16816.F32.BF16 R28, R8, R30, R172 ;  /* 0x0000001e081c723c */ /* 0x000fe200000418ac */
[----:B------:R-:W3:Y:S01]  /*d1e0*/  LDSM.16.M88.4 R172, [R216] ;  /* 0x00000000d8ac783b */ /* 0x000ee20000000200 */
[----:B------:R-:W-:Y:S02]  /*d1f0*/  FMUL.FTZ R184, R184, c[0x0][0x2ec] ;  /* 0x0000bb00b8b87a20 */ /* 0x000fe40000410000 */
[----:B------:R-:W-:Y:S02]  /*d200*/  FMUL.FTZ R185, R185, c[0x0][0x2ec] ;  /* 0x0000bb00b9b97a20 */ /* 0x000fe40000410000 */
[----:B------:R-:W4:Y:S02]  /*d210*/  MUFU.TANH R195, R134 ;  /* 0x0000008600c37308 */ /* 0x000f240000002400 */
[----:B------:R-:W-:Y:S01]  /*d220*/  HMMA.16816.F32.BF16 R32, R12, R170, R196 ;  /* 0x000000aa0c20723c */ /* 0x000fe200000418c4 */
[----:B------:R-:W5:Y:S05]  /*d230*/  LDSM.16.M88.4 R168, [R209+0x7000] ;  /* 0x00700000d1a8783b */ /* 0x000f6a0000000200 */
[----:B------:R-:W1:Y:S08]  /*d240*/  MUFU.TANH R196, R133 ;  /* 0x0000008500c47308 */ /* 0x000e700000002400 */
[----:B------:R2:W2:Y:S08]  /*d250*/  MUFU.TANH R194, R135 ;  /* 0x0000008700c27308 */ /* 0x0004b00000002400 */
[----:B------:R3:W3:Y:S02]  /*d260*/  MUFU.TANH R193, R184 ;  /* 0x000000b800c17308 */ /* 0x0006e40000002400 */
[----:B-1----:R-:W-:Y:S06]  /*d270*/  HMMA.16816.F32.BF16 R176, R8, R26, R32 ;  /* 0x0000001a08b0723c */ /* 0x002fec0000041820 */
[----:B------:R1:W1:Y:S02]  /*d280*/  MUFU.TANH R192, R185 ;  /* 0x000000b900c07308 */ /* 0x0002640000002400 */
[----:B--2---:R-:W-:Y:S01]  /*d290*/  HMMA.16816.F32.BF16 R132, R4, R180, R16 ;  /* 0x000000b40484723c */ /* 0x004fe20000041810 */
[----:B---3--:R-:W-:-:S07]  /*d2a0*/  FMUL.FTZ R184, R186, c[0x0][0x2ec] ;  /* 0x0000bb00bab87a20 */ /* 0x008fce0000410000 */
[----:B------:R-:W-:Y:S01]  /*d2b0*/  HMMA.16816.F32.BF16 R16, R8, R24, R20 ;  /* 0x000000180810723c */ /* 0x000fe20000041814 */
[----:B------:R-:W2:Y:S01]  /*d2c0*/  MUFU.TANH R184, R184 ;  /* 0x000000b800b87308 */ /* 0x000ea20000002400 */
[----:B-1----:R-:W-:-:S06]  /*d2d0*/  FMUL.FTZ R185, R187, c[0x0][0x2ec] ;  /* 0x0000bb00bbb97a20 */ /* 0x002fcc0000410000 */
[----:B------:R-:W-:Y:S01]  /*d2e0*/  HMMA.16816.F32.BF16 R20, R4, R182, R28 ;  /* 0x000000b60414723c */ /* 0x000fe2000004181c */
[----:B------:R-:W1:Y:S01]  /*d2f0*/  LDSM.16.M88.4 R28, [R210+0x17800] ;  /* 0x01780000d21c783b */ /* 0x000e620000000200 */
[----:B------:R-:W3:Y:S06]  /*d300*/  MUFU.TANH R185, R185 ;  /* 0x000000b900b97308 */ /* 0x000eec0000002400 */
[----:B------:R-:W-:Y:S01]  /*d310*/  HMMA.16816.F32.BF16 R24, R12, R172, R188 ;  /* 0x000000ac0c18723c */ /* 0x000fe200000418bc */
[----:B------:R-:W-:Y:S02]  /*d320*/  FMUL.FTZ R132, R132, c[0x0][0x2ec] ;  /* 0x0000bb0084847a20 */ /* 0x000fe40000410000 */
[----:B------:R-:W-:-:S02]  /*d330*/  FMUL.FTZ R133, R133, c[0x0][0x2ec] ;  /* 0x0000bb0085857a20 */ /* 0x000fc40000410000 */
[----:B------:R-:W-:Y:S01]  /*d340*/  FMUL.FTZ R134, R134, c[0x0][0x2ec] ;  /* 0x0000bb0086867a20 */ /* 0x000fe20000410000 */
[----:B------:R-:W1:Y:S01]  /*d350*/  MUFU.TANH R183, R132 ;  /* 0x0000008400b77308 */ /* 0x000e620000002400 */
[----:B------:R-:W-:Y:S01]  /*d360*/  FMUL.FTZ R135, R135, c[0x0][0x2ec] ;  /* 0x0000bb0087877a20 */ /* 0x000fe20000410000 */
[----:B------:R-:W-:Y:S06]  /*d370*/  HMMA.16816.F32.BF16 R12, R12, R174, R200 ;  /* 0x000000ae0c0c723c */ /* 0x000fec00000418c8 */
[----:B------:R-:W1:Y:S02]  /*d380*/  MUFU.TANH R182, R133 ;  /* 0x0000008500b67308 */ /* 0x000e640000002400 */
[----:B-----5:R-:W-:Y:S01]  /*d390*/  HMMA.16816.F32.BF16 R32, R4, R168, R16 ;  /* 0x000000a80420723c */ /* 0x020fe20000041810 */
[----:B------:R-:W-:-:S02]  /*d3a0*/  FMUL.FTZ R20, R20, c[0x0][0x2ec] ;  /* 0x0000bb0014147a20 */ /* 0x000fc40000410000 */
[----:B------:R-:W-:Y:S02]  /*d3b0*/  FMUL.FTZ R21, R21, c[0x0][0x2ec] ;  /* 0x0000bb0015157a20 */ /* 0x000fe40000410000 */
[----:B------:R-:W-:Y:S01]  /*d3c0*/  FMUL.FTZ R22, R22, c[0x0][0x2ec] ;  /* 0x0000bb0016167a20 */ /* 0x000fe20000410000 */
[----:B------:R-:W2:Y:S01]  /*d3d0*/  MUFU.TANH R181, R134 ;  /* 0x0000008600b57308 */ /* 0x000ea20000002400 */
[----:B------:R-:W-:-:S07]  /*d3e0*/  FMUL.FTZ R23, R23, c[0x0][0x2ec] ;  /* 0x0000bb0017177a20 */ /* 0x000fce0000410000 */
[----:B------:R5:W2:Y:S01]  /*d3f0*/  MUFU.TANH R180, R135 ;  /* 0x0000008700b47308 */ /* 0x000aa20000002400 */
[C---:B-1----:R-:W-:Y:S07]  /*d400*/  HMMA.16816.F32.BF16 R16, R8.reuse, R28, R24 ;  /* 0x0000001c0810723c */ /* 0x042fee0000041818 */
[----:B------:R-:W1:Y:S02]  /*d410*/  MUFU.TANH R173, R20 ;  /* 0x0000001400ad7308 */ /* 0x000e640000002400 */
[----:B------:R-:W-:Y:S01]  /*d420*/  FMUL.FTZ R29, R32, c[0x0][0x2ec] ;  /* 0x0000bb00201d7a20 */ /* 0x000fe20000410000 */
[----:B------:R-:W-:Y:S01]  /*d430*/  HMMA.16816.F32.BF16 R8, R8, R30, R12 ;  /* 0x0000001e0808723c */ /* 0x000fe2000004180c */
[----:B------:R-:W-:-:S02]  /*d440*/  FMUL.FTZ R28, R33, c[0x0][0x2ec] ;  /* 0x0000bb00211c7a20 */ /* 0x000fc40000410000 */
[----:B------:R-:W-:Y:S01]  /*d450*/  FMUL.FTZ R27, R34, c[0x0][0x2ec] ;  /* 0x0000bb00221b7a20 */ /* 0x000fe20000410000 */
[----:B-----5:R-:W5:Y:S01]  /*d460*/  LDSM.16.M88.4 R132, [R209+0x7800] ;  /* 0x00780000d184783b */ /* 0x020f620000000200 */
[----:B------:R-:W1:Y:S01]  /*d470*/  MUFU.TANH R172, R21 ;  /* 0x0000001500ac7308 */ /* 0x000e620000002400 */
[----:B------:R-:W-:Y:S01]  /*d480*/  FMUL.FTZ R26, R35, c[0x0][0x2ec] ;  /* 0x0000bb00231a7a20 */ /* 0x000fe20000410000 */
[----:B------:R-:W-:-:S06]  /*d490*/  DEPBAR.LE SB0, 0x0 ;  /* 0x000080000000791a */ /* 0x000fcc0000000000 */
[----:B------:R-:W1:Y:S08]  /*d4a0*/  MUFU.TANH R169, R22 ;  /* 0x0000001600a97308 */ /* 0x000e700000002400 */
[----:B------:R1:W1:Y:S08]  /*d4b0*/  MUFU.TANH R168, R23 ;  /* 0x0000001700a87308 */ /* 0x0002700000002400 */
[----:B------:R-:W2:Y:S01]  /*d4c0*/  MUFU.TANH R29, R29 ;  /* 0x0000001d001d7308 */ /* 0x000ea20000002400 */
[C---:B-1----:R-:W-:Y:S07]  /*d4d0*/  HMMA.16816.F32.BF16 R20, R4.reuse, R170, R176 ;  /* 0x000000aa0414723c */ /* 0x042fee00000418b0 */
[----:B------:R-:W1:Y:S01]  /*d4e0*/  MUFU.TANH R28, R28 ;  /* 0x0000001c001c7308 */ /* 0x000e620000002400 */
[C---:B-----5:R-:W-:Y:S07]  /*d4f0*/  HMMA.16816.F32.BF16 R12, R4.reuse, R132, R16 ;  /* 0x00000084040c723c */ /* 0x060fee0000041810 */
[----:B------:R-:W1:Y:S01]  /*d500*/  MUFU.TANH R27, R27 ;  /* 0x0000001b001b7308 */ /* 0x000e620000002400 */
[----:B------:R-:W-:Y:S07]  /*d510*/  HMMA.16816.F32.BF16 R4, R4, R134, R8 ;  /* 0x000000860404723c */ /* 0x000fee0000041808 */
[----:B------:R-:W1:Y:S01]  /*d520*/  MUFU.TANH R26, R26 ;  /* 0x0000001a001a7308 */ /* 0x000e620000002400 */
[----:B------:R-:W-:-:S02]  /*d530*/  FMUL.FTZ R20, R20, c[0x0][0x2ec] ;  /* 0x0000bb0014147a20 */ /* 0x000fc40000410000 */
[----:B------:R-:W-:Y:S02]  /*d540*/  FMUL.FTZ R21, R21, c[0x0][0x2ec] ;  /* 0x0000bb0015157a20 */ /* 0x000fe40000410000 */
        /* <DEDUP_REMOVED lines=12> */
[----:B------:R-:W-:-:S07]  /*d610*/  FMUL.FTZ R7, R7, c[0x0][0x2ec] ;  /* 0x0000bb0007077a20 */ /* 0x000fce0000410000 */
[----:B------:R1:W1:Y:S08]  /*d620*/  MUFU.TANH R21, R15 ;  /* 0x0000000f00157308 */ /* 0x0002700000002400 */
        /* <DEDUP_REMOVED lines=10> */
[----:B--234-:R-:W2:Y:S04]  /*d6d0*/  LDL.64 R244, [R1+0x48] ;  /* 0x0000480001f47983 */ /* 0x01cea80000100a00 */
        /* <DEDUP_REMOVED lines=14> */
[----:B-1----:R-:W-:Y:S02]  /*d7c0*/  @!P5 LEA R4, P1, R0, c[0x0][0x168], 0x1 ;  /* 0x00005a000004da11 */ /* 0x002fe400078208ff */
        /* <DEDUP_REMOVED lines=29> */
[----:B-1----:R-:W-:-:S03]  /*d9a0*/  @!P3 LEA R4, P0, R2, c[0x0][0x168], 0x1 ;  /* 0x00005a000204ba11 */ /* 0x002fc600078008ff */
[----:B------:R4:W-:Y:S01]  /*d9b0*/  @P5 STS.128 [R231+0x11000], RZ ;  /* 0x011000ffe7005388 */ /* 0x0009e20000000c00 */
[C---:B------:R-:W-:Y:S02]  /*d9c0*/  @!P3 LEA.HI.X R5, R2.reuse, c[0x0][0x16c], R3, 0x1, P0 ;  /* 0x00005b000205ba11 */ /* 0x040fe400000f0c03 */
[----:B--2---:R-:W-:-:S04]  /*d9d0*/  @!P5 LEA R8, P6, R2, c[0x0][0x168], 0x1 ;  /* 0x00005a000208da11 */ /* 0x004fc800078c08ff */
[C---:B------:R-:W-:Y:S02]  /*d9e0*/  @!P5 LEA.HI.X R9, R2.reuse, c[0x0][0x16c], R3, 0x1, P6 ;  /* 0x00005b000209da11 */ /* 0x040fe400030f0c03 */
[----:B---3--:R-:W-:-:S03]  /*d9f0*/  @!P4 LEA R6, P1, R2, c[0x0][0x168], 0x1 ;  /* 0x00005a000206ca11 */ /* 0x008fc600078208ff */
        /* <DEDUP_REMOVED lines=23> */
.L_x_1877:
[----:B------:R-:W-:Y:S05]  /*db70*/  BSYNC B0 ;  /* 0x0000000000007941 */ /* 0x000fea0003800000 */
.L_x_1876:
[----:B------:R-:W0:Y:S02]  /*db80*/  LDGDEPBAR ;  /* 0x00000000000079af */ /* 0x000e240000000000 */
.L_x_1875:
[----:B--234-:R-:W2:Y:S01]  /*db90*/  S2R R2, SR_TID.X ;  /* 0x0000000000027919 */ /* 0x01cea20000002100 */
[----:B------:R-:W-:Y:S01]  /*dba0*/  IMAD.U32 R0, RZ, RZ, UR25 ;  /* 0x00000019ff007e24 */ /* 0x000fe2000f8e00ff */
        /* <DEDUP_REMOVED lines=28> */
[C---:B------:R-:W-:Y:S02]  /*dd70*/  ISETP.GE.AND P2, PT, R3.reuse, R234, PT ;  /* 0x000000ea0300720c */ /* 0x040fe40003f46270 */
        /* <DEDUP_REMOVED lines=13> */
[----:B------:R-:W-:Y:S02]  /*de50*/  FSEL R34, R181, -INF , !P2 ;  /* 0xff800000b5227808 */ /* 0x000fe40005000000 */
        /* <DEDUP_REMOVED lines=21> */
[----:B------:R-:W-:Y:S02]  /*dfb0*/  IADD3 R3, R0, 0x29, RZ ;  /* 0x0000002900037810 */ /* 0x000fe40007ffe0ff */
[----:B------:R-:W-:Y:S02]  /*dfc0*/  FMNMX.FTZ R4, R8, R4, !PT ;  /* 0x0000000408047209 */ /* 0x000fe40007810000 */
[----:B------:R-:W-:Y:S02]  /*dfd0*/  FSEL R134, R168, -INF , !P6 ;  /* 0xff800000a8867808 */ /* 0x000fe40007000000 */
[----:B------:R-:W-:Y:S02]  /*dfe0*/  FSEL R246, R29, -INF , !P2 ;  /* 0xff8000001df67808 */ /* 0x000fe40005000000 */
[----:B------:R-:W-:-:S02]  /*dff0*/  ISETP.GE.AND P6, PT, R3, R235, PT ;  /* 0x000000eb0300720c */ /* 0x000fc40003fc6270 */
[----:B------:R-:W-:Y:S02]  /*e000*/  ISETP.GE.AND P2, PT, R3, R234, PT ;  /* 0x000000ea0300720c */ /* 0x000fe40003f46270 */
[----:B------:R-:W-:Y:S02]  /*e010*/  FMNMX.FTZ R4, R11, R4, !PT ;  /* 0x000000040b047209 */ /* 0x000fe40007810000 */
[C---:B------:R-:W-:Y:S02]  /*e020*/  ISETP.LT.OR P6, PT, R3.reuse, R233, P6 ;  /* 0x000000e90300720c */ /* 0x040fe400037c1670 */
[----:B------:R-:W-:Y:S02]  /*e030*/  ISETP.LT.OR P2, PT, R3, R232, P2 ;  /* 0x000000e80300720c */ /* 0x000fe40001741670 */
[----:B------:R-:W-:Y:S02]  /*e040*/  FMNMX.FTZ R3, R30, R4, !PT ;  /* 0x000000041e037209 */ /* 0x000fe40007810000 */
[----:B------:R-:W-:-:S02]  /*e050*/  FMNMX.FTZ R4, R251, R6, !PT ;  /* 0x00000006fb047209 */ /* 0x000fc40007810000 */
[----:B------:R-:W-:Y:S02]  /*e060*/  FSEL R7, R185, -INF , !P3 ;  /* 0xff800000b9077808 */ /* 0x000fe40005800000 */
[----:B------:R-:W-:Y:S02]  /*e070*/  FMNMX.FTZ R4, R10, R4, !PT ;  /* 0x000000040a047209 */ /* 0x000fe40007810000 */
[C---:B------:R-:W-:Y:S02]  /*e080*/  ISETP.GE.AND P3, PT, R2.reuse, R235, PT ;  /* 0x000000eb0200720c */ /* 0x040fe40003f66270 */
[----:B------:R-:W-:Y:S02]  /*e090*/  FMNMX.FTZ R4, R9, R4, !PT ;  /* 0x0000000409047209 */ /* 0x000fe40007810000 */
[----:B------:R-:W-:Y:S02]  /*e0a0*/  ISETP.LT.OR P3, PT, R2, R233, P3 ;  /* 0x000000e90200720c */ /* 0x000fe40001f61670 */
[----:B------:R-:W-:-:S02]  /*e0b0*/  FMNMX.FTZ R13, R31, R3, !PT ;  /* 0x000000031f0d7209 */ /* 0x000fc40007810000 */
[----:B------:R-:W-:Y:S02]  /*e0c0*/  FMNMX.FTZ R4, R7, R4, !PT ;  /* 0x0000000407047209 */ /* 0x000fe40007810000 */
[----:B------:R-:W-:Y:S02]  /*e0d0*/  IADD3 R2, R0, 0x28, RZ ;  /* 0x0000002800027810 */ /* 0x000fe40007ffe0ff */
[----:B------:R-:W-:Y:S02]  /*e0e0*/  FSEL R33, R172, -INF , !P3 ;  /* 0xff800000ac217808 */ /* 0x000fe40005800000 */
[----:B------:R-:W-:Y:S02]  /*e0f0*/  FMNMX.FTZ R13, R32, R13, !PT ;  /* 0x0000000d200d7209 */ /* 0x000fe40007810000 */
[----:B------:R-:W-:Y:S02]  /*e100*/  FMNMX.FTZ R4, R34, R4, !PT ;  /* 0x0000000422047209 */ /* 0x000fe40007810000 */
[----:B------:R-:W-:Y:S01]  /*e110*/  FSEL R135, R169, -INF , !P0 ;  /* 0xff800000a9877808 */ /* 0x000fe20004000000 */
[----:B------:R-:W-:Y:S01]  /*e120*/  IMAD.MOV.U32 R169, RZ, RZ, R248 ;  /* 0x000000ffffa97224 */ /* 0x000fe200078e00f8 */
[----:B------:R-:W-:-:S02]  /*e130*/  ISETP.GE.AND P0, PT, R2, R235, PT ;  /* 0x000000eb0200720c */ /* 0x000fc40003f06270 */
[C---:B------:R-:W-:Y:S02]  /*e140*/  ISETP.GE.AND P3, PT, R2.reuse, R234, PT ;  /* 0x000000ea0200720c */ /* 0x040fe40003f66270 */
[----:B------:R-:W-:Y:S02]  /*e150*/  FMNMX.FTZ R133, R33, R13, !PT ;  /* 0x0000000d21857209 */ /* 0x000fe40007810000 */
[----:B------:R-:W-:Y:S02]  /*e160*/  FMNMX.FTZ R4, R35, R4, !PT ;  /* 0x0000000423047209 */ /* 0x000fe40007810000 */
[C---:B------:R-:W-:Y:S02]  /*e170*/  ISETP.LT.OR P0, PT, R2.reuse, R233, P0 ;  /* 0x000000e90200720c */ /* 0x040fe40000701670 */
[----:B------:R-:W-:Y:S02]  /*e180*/  ISETP.LT.OR P3, PT, R2, R232, P3 ;  /* 0x000000e80200720c */ /* 0x000fe40001f61670 */
[----:B------:R-:W-:-:S02]  /*e190*/  IADD3 R2, R0, 0x30, RZ ;  /* 0x0000003000027810 */ /* 0x000fc40007ffe0ff */
[----:B------:R-:W-:Y:S02]  /*e1a0*/  FSEL R247, R28, -INF , !P1 ;  /* 0xff8000001cf77808 */ /* 0x000fe40004800000 */
[----:B------:R-:W-:Y:S02]  /*e1b0*/  FMNMX.FTZ R133, R246, R133, !PT ;  /* 0x00000085f6857209 */ /* 0x000fe40007810000 */
[----:B------:R-:W-:Y:S02]  /*e1c0*/  FMNMX.FTZ R4, R135, R4, !PT ;  /* 0x0000000487047209 */ /* 0x000fe40007810000 */
[----:B------:R-:W-:Y:S02]  /*e1d0*/  FSEL R252, R27, -INF , !P5 ;  /* 0xff8000001bfc7808 */ /* 0x000fe40006800000 */
[C---:B------:R-:W-:Y:S02]  /*e1e0*/  ISETP.GE.AND P5, PT, R2.reuse, R235, PT ;  /* 0x000000eb0200720c */ /* 0x040fe40003fa6270 */
[----:B------:R-:W-:-:S02]  /*e1f0*/  ISETP.GE.AND P1, PT, R2, R234, PT ;  /* 0x000000ea0200720c */ /* 0x000fc40003f26270 */
[----:B------:R-:W-:Y:S02]  /*e200*/  IADD3 R3, R0, 0x31, RZ ;  /* 0x0000003100037810 */ /* 0x000fe40007ffe0ff */
[----:B------:R-:W-:Y:S02]  /*e210*/  FSEL R244, R24, -INF , !P0 ;  /* 0xff80000018f47808 */ /* 0x000fe40004000000 */
[----:B------:R-:W-:Y:S02]  /*e220*/  FMNMX.FTZ R133, R247, R133, !PT ;  /* 0x00000085f7857209 */ /* 0x000fe40007810000 */
[----:B------:R-:W-:Y:S02]  /*e230*/  FMNMX.FTZ R4, R134, R4, !PT ;  /* 0x0000000486047209 */ /* 0x000fe40007810000 */
[C---:B------:R-:W-:Y:S02]  /*e240*/  ISETP.LT.OR P5, PT, R2.reuse, R233, P5 ;  /* 0x000000e90200720c */ /* 0x040fe40002fa1670 */
[----:B------:R-:W-:-:S02]  /*e250*/  ISETP.LT.OR P1, PT, R2, R232, P1 ;  /* 0x000000e80200720c */ /* 0x000fc40000f21670 */
[----:B------:R-:W-:Y:S02]  /*e260*/  FSEL R28, R26, -INF , !P4 ;  /* 0xff8000001a1c7808 */ /* 0x000fe40006000000 */
[----:B------:R-:W-:Y:S02]  /*e270*/  IADD3 R2, R0, 0x38, RZ ;  /* 0x0000003800027810 */ /* 0x000fe40007ffe0ff */
[----:B------:R-:W-:Y:S02]  /*e280*/  ISETP.GE.AND P4, PT, R3, R235, PT ;  /* 0x000000eb0300720c */ /* 0x000fe40003f86270 */
[----:B------:R-:W-:Y:S02]  /*e290*/  FSEL R245, R25, -INF , !P6 ;  /* 0xff80000019f57808 */ /* 0x000fe40007000000 */
[----:B------:R-:W-:Y:S01]  /*e2a0*/  FMNMX.FTZ R133, R244, R133, !PT ;  /* 0x00000085f4857209 */ /* 0x000fe20007810000 */
[----:B------:R-:W-:Y:S01]  /*e2b0*/  LDSM.16.MT88.4 R24, [R208+0x18000] ;  /* 0x01800000d018783b */ /* 0x000fe20000004200 */
[----:B------:R-:W-:-:S02]  /*e2c0*/  FMNMX.FTZ R4, R252, R4, !PT ;  /* 0x00000004fc047209 */ /* 0x000fc40007810000 */
[----:B------:R-:W-:Y:S02]  /*e2d0*/  IADD3 R0, R0, 0x39, RZ ;  /* 0x0000003900007810 */ /* 0x000fe40007ffe0ff */
[----:B------:R-:W-:Y:S02]  /*e2e0*/  ISETP.GE.AND P6, PT, R2, R235, PT ;  /* 0x000000eb0200720c */ /* 0x000fe40003fc6270 */
[----:B------:R-:W-:Y:S02]  /*e2f0*/  FSEL R177, R16, -INF , !P5 ;  /* 0xff80000010b17808 */ /* 0x000fe40006800000 */
[----:B------:R-:W-:Y:S02]  /*e300*/  ISETP.LT.OR P4, PT, R3, R233, P4 ;  /* 0x000000e90300720c */ /* 0x000fe40002781670 */
[----:B------:R-:W-:Y:S02]  /*e310*/  FMNMX.FTZ R133, R245, R133, !PT ;  /* 0x00000085f5857209 */ /* 0x000fe40007810000 */
[----:B------:R-:W-:-:S02]  /*e320*/  FSEL R176, R22, -INF , !P3 ;  /* 0xff80000016b07808 */ /* 0x000fc40005800000 */
[----:B------:R-:W-:Y:S02]  /*e330*/  FMNMX.FTZ R4, R28, R4, !PT ;  /* 0x000000041c047209 */ /* 0x000fe40007810000 */
[-C--:B------:R-:W-:Y:S02]  /*e340*/  ISETP.GE.AND P3, PT, R2, R234.reuse, PT ;  /* 0x000000ea0200720c */ /* 0x080fe40003f66270 */
[----:B------:R-:W-:Y:S02]  /*e350*/  ISETP.GE.AND P0, PT, R3, R234, PT ;  /* 0x000000ea0300720c */ /* 0x000fe40003f06270 */
[----:B------:R-:W-:Y:S02]  /*e360*/  ISETP.GE.AND P5, PT, R0, R235, PT ;  /* 0x000000eb0000720c */ /* 0x000fe40003fa6270 */
[----:B------:R-:W-:Y:S02]  /*e370*/  ISETP.LT.OR P6, PT, R2, R233, P6 ;  /* 0x000000e90200720c */ /* 0x000fe400037c1670 */
[----:B------:R-:W-:-:S02]  /*e380*/  FSEL R173, R17, -INF , !P4 ;  /* 0xff80000011ad7808 */ /* 0x000fc40006000000 */
[----:B------:R-:W-:Y:S02]  /*e390*/  FMNMX.FTZ R133, R177, R133, !PT ;  /* 0x00000085b1857209 */ /* 0x000fe40007810000 */
[----:B------:R-:W-:Y:S02]  /*e3a0*/  FSEL R23, R23, -INF , !P2 ;  /* 0xff80000017177808 */ /* 0x000fe40005000000 */
[----:B------:R-:W-:Y:S02]  /*e3b0*/  FMNMX.FTZ R4, R176, R4, !PT ;  /* 0x00000004b0047209 */ /* 0x000fe40007810000 */
[----:B------:R-:W-:Y:S02]  /*e3c0*/  ISETP.LT.OR P3, PT, R2, R232, P3 ;  /* 0x000000e80200720c */ /* 0x000fe40001f61670 */
[----:B------:R-:W-:Y:S02]  /*e3d0*/  ISETP.LT.OR P5, PT, R0, R233, P5 ;  /* 0x000000e90000720c */ /* 0x000fe40002fa1670 */
[----:B------:R-:W-:-:S02]  /*e3e0*/  FSEL R188, R14, -INF , !P6 ;  /* 0xff8000000ebc7808 */ /* 0x000fc40007000000 */
[----:B------:R-:W-:Y:S02]  /*e3f0*/  FMNMX.FTZ R133, R173, R133, !PT ;  /* 0x00000085ad857209 */ /* 0x000fe40007810000 */
[----:B------:R-:W-:Y:S02]  /*e400*/  ISETP.LT.OR P0, PT, R3, R232, P0 ;  /* 0x000000e80300720c */ /* 0x000fe40000701670 */
[----:B------:R-:W-:Y:S02]  /*e410*/  FSEL R175, R20, -INF , !P1 ;  /* 0xff80000014af7808 */ /* 0x000fe40004800000 */
[----:B------:R-:W-:Y:S02]  /*e420*/  FMNMX.FTZ R2, R23, R4, !PT ;  /* 0x0000000417027209 */ /* 0x000fe40007810000 */
[----:B------:R-:W-:Y:S02]  /*e430*/  ISETP.GE.AND P1, PT, R0, R234, PT ;  /* 0x000000ea0000720c */ /* 0x000fe40003f26270 */
[----:B------:R-:W-:-:S02]  /*e440*/  FSEL R168, R15, -INF , !P5 ;  /* 0xff8000000fa87808 */ /* 0x000fc40006800000 */
[----:B------:R-:W-:Y:S02]  /*e450*/  FMNMX.FTZ R133, R188, R133, !PT ;  /* 0x00000085bc857209 */ /* 0x000fe40007810000 */
[----:B------:R-:W-:Y:S02]  /*e460*/  FSEL R21, R21, -INF , !P0 ;  /* 0xff80000015157808 */ /* 0x000fe40004000000 */
[----:B------:R-:W-:Y:S02]  /*e470*/  FMNMX.FTZ R2, R175, R2, !PT ;  /* 0x00000002af027209 */ /* 0x000fe40007810000 */
[----:B------:R-:W-:Y:S02]  /*e480*/  ISETP.LT.OR P1, PT, R0, R232, P1 ;  /* 0x000000e80000720c */ /* 0x000fe40000f21670 */
[----:B------:R-:W-:Y:S02]  /*e490*/  FMNMX.FTZ R133, R168, R133, !PT ;  /* 0x00000085a8857209 */ /* 0x000fe40007810000 */
[----:B------:R-:W-:-:S02]  /*e4a0*/  FSEL R171, R19, -INF , !P3 ;  /* 0xff80000013ab7808 */ /* 0x000fc40005800000 */
[----:B------:R-:W-:Y:S01]  /*e4b0*/  FMNMX.FTZ R0, R21, R2, !PT ;  /* 0x0000000215007209 */ /* 0x000fe20007810000 */
[----:B------:R-:W1:Y:S01]  /*e4c0*/  SHFL.BFLY PT, R3, R133, 0x2, 0x1f ;  /* 0x0c401f0085037f89 */ /* 0x000e6200000e0000 */
        /* <DEDUP_REMOVED lines=28> */
[----:B------:R4:W5:Y:S01]  /*e690*/  MUFU.EX2 R170, R11 ;  /* 0x0000000b00aa7308 */ /* 0x0009620000000800 */
[----:B--2---:R-:W-:-:S07]  /*e6a0*/  FADD.FTZ R5, R250, -R3 ;  /* 0x80000003fa057221 */ /* 0x004fce0000010000 */
[----:B------:R-:W2:Y:S01]  /*e6b0*/  MUFU.EX2 R178, R8 ;  /* 0x0000000800b27308 */ /* 0x000ea20000000800 */
[----:B------:R-:W-:Y:S02]  /*e6c0*/  FFMA.FTZ R3, R7, c[0x0][0x23c], -R0 ;  /* 0x00008f0007037a23 */ /* 0x000fe40000010800 */
[----:B------:R-:W-:-:S05]  /*e6d0*/  FMUL.FTZ R5, R5, c[0x0][0x23c] ;  /* 0x00008f0005057a20 */ /* 0x000fca0000410000 */
[----:B------:R2:W-:Y:S01]  /*e6e0*/  MUFU.EX2 R180, R3 ;  /* 0x0000000300b47308 */ /* 0x0005e20000000800 */
[----:B----4-:R-:W-:-:S07]  /*e6f0*/  IMAD.MOV.U32 R11, RZ, RZ, R21 ;  /* 0x000000ffff0b7224 */ /* 0x010fce00078e0015 */
[----:B------:R-:W-:Y:S01]  /*e700*/  MUFU.EX2 R172, R6 ;  /* 0x0000000600ac7308 */ /* 0x000fe20000000800 */
[----:B--2---:R-:W-:-:S07]  /*e710*/  FADD.FTZ R3, R251, -R4 ;  /* 0x80000004fb037221 */ /* 0x004fce0000010000 */
[----:B------:R5:W-:Y:S01]  /*e720*/  MUFU.EX2 R179, R10 ;  /* 0x0000000a00b37308 */ /* 0x000be20000000800 */
[----:B---3--:R-:W-:Y:S01]  /*e730*/  F2FP.BF16.PACK_AB R4, R186, R187 ;  /* 0x000000bbba04723e */ /* 0x008fe200000010ff */
[----:B------:R-:W-:-:S06]  /*e740*/  FMUL.FTZ R3, R3, c[0x0][0x23c] ;  /* 0x00008f0003037a20 */ /* 0x000fcc0000410000 */
[----:B------:R2:W3:Y:S08]  /*e750*/  MUFU.EX2 R29, R9 ;  /* 0x00000009001d7308 */ /* 0x0004f00000000800 */
[----:B------:R4:W1:Y:S01]  /*e760*/  MUFU.EX2 R8, R5 ;  /* 0x0000000500087308 */ /* 0x0008620000000800 */
[----:B-----5:R-:W-:Y:S01]  /*e770*/  IMAD.MOV.U32 R10, RZ, RZ, R170 ;  /* 0x000000ffff0a7224 */ /* 0x020fe200078e00aa */
[----:B------:R-:W-:-:S04]  /*e780*/  MOV R170, R249 ;  /* 0x000000f900aa7202 */ /* 0x000fc80000000f00 */
[----:B------:R-:W-:Y:S02]  /*e790*/  F2FP.BF16.PACK_AB R6, R10, R178 ;  /* 0x000000b20a06723e */ /* 0x000fe400000010ff */
[----:B------:R-:W5:Y:S01]  /*e7a0*/  MUFU.EX2 R3, R3 ;  /* 0x0000000300037308 */ /* 0x000f620000000800 */
[----:B--2---:R-:W-:Y:S02]  /*e7b0*/  MOV R9, R23 ;  /* 0x0000001700097202 */ /* 0x004fe40000000f00 */
[----:B------:R-:W2:Y:S01]  /*e7c0*/  LDSM.16.MT88.4 R20, [R206+0x18000] ;  /* 0x01800000ce14783b */ /* 0x000ea20000004200 */
[----:B---3--:R-:W-:Y:S02]  /*e7d0*/  F2FP.BF16.PACK_AB R7, R180, R29 ;  /* 0x0000001db407723e */ /* 0x008fe400000010ff */
[----:B----4-:R-:W-:Y:S01]  /*e7e0*/  F2FP.BF16.PACK_AB R5, R179, R172 ;  /* 0x000000acb305723e */ /* 0x010fe200000010ff */
[-C--:B-1----:R-:W-:Y:S02]  /*e7f0*/  FMUL.FTZ R140, R140, R8.reuse ;  /* 0x000000088c8c7220 */ /* 0x082fe40000410000 */
[----:B------:R-:W-:-:S02]  /*e800*/  FMUL.FTZ R141, R141, R8 ;  /* 0x000000088d8d7220 */ /* 0x000fc40000410000 */
[-C--:B------:R-:W-:Y:S02]  /*e810*/  FMUL.FTZ R144, R144, R8.reuse ;  /* 0x0000000890907220 */ /* 0x080fe40000410000 */
[----:B------:R-:W-:Y:S02]  /*e820*/  FMUL.FTZ R145, R145, R8 ;  /* 0x0000000891917220 */ /* 0x000fe40000410000 */
[-C--:B-----5:R-:W-:Y:S02]  /*e830*/  FMUL.FTZ R142, R142, R3.reuse ;  /* 0x000000038e8e7220 */ /* 0x0a0fe40000410000 */
[-C--:B------:R-:W-:Y:S02]  /*e840*/  FMUL.FTZ R143, R143, R3.reuse ;  /* 0x000000038f8f7220 */ /* 0x080fe40000410000 */
[-C--:B------:R-:W-:Y:S02]  /*e850*/  FMUL.FTZ R146, R146, R3.reuse ;  /* 0x0000000392927220 */ /* 0x080fe40000410000 */
[----:B------:R-:W-:-:S02]  /*e860*/  FMUL.FTZ R147, R147, R3 ;  /* 0x0000000393937220 */ /* 0x000fc40000410000 */
[-C--:B------:R-:W-:Y:S01]  /*e870*/  FMUL.FTZ R148, R148, R8.reuse ;  /* 0x0000000894947220 */ /* 0x080fe20000410000 */
[----:B------:R-:W-:Y:S01]  /*e880*/  HMMA.16816.F32.BF16 R16, R4, R14, R140 ;  /* 0x0000000e0410723c */ /* 0x000fe2000004188c */
        /* <DEDUP_REMOVED lines=8> */
[----:B--2---:R-:W-:Y:S01]  /*e910*/  HMMA.16816.F32.BF16 R144, R4, R20, R144 ;  /* 0x000000140490723c */ /* 0x004fe20000041890 */
[----:B------:R-:W-:Y:S02]  /*e920*/  FMUL.FTZ R161, R161, R8 ;  /* 0x00000008a1a17220 */ /* 0x000fe40000410000 */
[-C--:B------:R-:W-:Y:S02]  /*e930*/  FMUL.FTZ R162, R162, R3.reuse ;  /* 0x00000003a2a27220 */ /* 0x080fe40000410000 */
[----:B------:R-:W-:-:S03]  /*e940*/  FMUL.FTZ R163, R163, R3 ;  /* 0x00000003a3a37220 */ /* 0x000fc60000410000 */
[----:B------:R-:W-:Y:S01]  /*e950*/  MOV R143, R17 ;  /* 0x00000011008f7202 */ /* 0x000fe20000000f00 */
[----:B------:R-:W-:Y:S01]  /*e960*/  IMAD.MOV.U32 R142, RZ, RZ, R18 ;  /* 0x000000ffff8e7224 */ /* 0x000fe200078e0012 */
[----:B------:R-:W-:Y:S01]  /*e970*/  MOV R141, R19 ;  /* 0x00000013008d7202 */ /* 0x000fe20000000f00 */
[----:B------:R-:W-:Y:S01]  /*e980*/  IMAD.MOV.U32 R140, RZ, RZ, R16 ;  /* 0x000000ffff8c7224 */ /* 0x000fe200078e0010 */
[C---:B------:R-:W-:Y:S01]  /*e990*/  HMMA.16816.F32.BF16 R248, R4.reuse, R22, R148 ;  /* 0x0000001604f8723c */ /* 0x040fe20000041894 */
[----:B------:R-:W1:Y:S01]  /*e9a0*/  LDSM.16.MT88.4 R16, [R207+0x18000] ;  /* 0x01800000cf10783b */ /* 0x000e620000004200 */
[-C--:B------:R-:W-:Y:S02]  /*e9b0*/  FMUL.FTZ R164, R164, R8.reuse ;  /* 0x00000008a4a47220 */ /* 0x080fe40000410000 */
[----:B------:R-:W-:Y:S01]  /*e9c0*/  FMUL.FTZ R165, R165, R8 ;  /* 0x00000008a5a57220 */ /* 0x000fe20000410000 */
[----:B------:R-:W2:Y:S01]  /*e9d0*/  LDSM.16.MT88.4 R20, [R205+0x1a000] ;  /* 0x01a00000cd14783b */ /* 0x000ea20000004200 */
[-C--:B------:R-:W-:Y:S01]  /*e9e0*/  FMUL.FTZ R166, R166, R3.reuse ;  /* 0x00000003a6a67220 */ /* 0x080fe20000410000 */
[----:B------:R-:W-:Y:S01]  /*e9f0*/  MOV R151, R188 ;  /* 0x000000bc00977202 */ /* 0x000fe20000000f00 */
[----:B------:R-:W-:Y:S01]  /*ea00*/  HMMA.16816.F32.BF16 R136, R4, R12, R136 ;  /* 0x0000000c0488723c */ /* 0x000fe20000041888 */
[----:B------:R-:W3:Y:S01]  /*ea10*/  LDSM.16.MT88.4 R12, [R206+0x1a000] ;  /* 0x01a00000ce0c783b */ /* 0x000ee20000004200 */
        /* <DEDUP_REMOVED lines=40> */
[----:B---3--:R-:W-:Y:S01]  /*eca0*/  HMMA.16816.F32.BF16 R192, R4, R12, R44 ;  /* 0x0000000c04c0723c */ /* 0x008fe2000004182c */
[----:B------:R-:W-:-:S02]  /*ecb0*/  FMUL.FTZ R61, R61, R8 ;  /* 0x000000083d3d7220 */ /* 0x000fc40000410000 */
[-C--:B------:R-:W-:Y:S02]  /*ecc0*/  FMUL.FTZ R62, R62, R3.reuse ;  /* 0x000000033e3e7220 */ /* 0x080fe40000410000 */
[-C--:B------:R-:W-:Y:S02]  /*ecd0*/  FMUL.FTZ R63, R63, R3.reuse ;  /* 0x000000033f3f7220 */ /* 0x080fe40000410000 */
[-C--:B------:R-:W-:Y:S01]  /*ece0*/  FMUL.FTZ R64, R64, R8.reuse ;  /* 0x0000000840407220 */ /* 0x080fe20000410000 */
[C---:B------:R-:W-:Y:S01]  /*ecf0*/  HMMA.16816.F32.BF16 R188, R4.reuse, R14, R48 ;  /* 0x0000000e04bc723c */ /* 0x040fe20000041830 */
[----:B------:R-:W3:Y:S01]  /*ed00*/  LDSM.16.MT88.4 R12, [R205+0x1c000] ;  /* 0x01c00000cd0c783b */ /* 0x000ee20000004200 */
[-C--:B------:R-:W-:Y:S02]  /*ed10*/  FMUL.FTZ R65, R65, R8.reuse ;  /* 0x0000000841417220 */ /* 0x080fe40000410000 */
[-C--:B------:R-:W-:Y:S02]  /*ed20*/  FMUL.FTZ R66, R66, R3.reuse ;  /* 0x0000000342427220 */ /* 0x080fe40000410000 */
[----:B------:R-:W-:Y:S01]  /*ed30*/  FMUL.FTZ R67, R67, R3 ;  /* 0x0000000343437220 */ /* 0x000fe20000410000 */
[----:B------:R-:W-:Y:S01]  /*ed40*/  MOV R51, R9 ;  /* 0x0000000900337202 */ /* 0x000fe20000000f00 */
[-C--:B------:R-:W-:Y:S01]  /*ed50*/  FMUL.FTZ R52, R52, R8.reuse ;  /* 0x0000000834347220 */ /* 0x080fe20000410000 */
[----:B------:R-:W-:Y:S01]  /*ed60*/  HMMA.16816.F32.BF16 R152, R4, R24, R152 ;  /* 0x000000180498723c */ /* 0x000fe20000041898 */
[----:B------:R-:W-:-:S02]  /*ed70*/  FMUL.FTZ R53, R53, R8 ;  /* 0x0000000835357220 */ /* 0x000fc40000410000 */
[-C--:B------:R-:W-:Y:S02]  /*ed80*/  FMUL.FTZ R54, R54, R3.reuse ;  /* 0x0000000336367220 */ /* 0x080fe40000410000 */
[----:B------:R-:W-:Y:S02]  /*ed90*/  FMUL.FTZ R55, R55, R3 ;  /* 0x0000000337377220 */ /* 0x000fe40000410000 */
[-C--:B------:R-:W-:Y:S01]  /*eda0*/  FMUL.FTZ R68, R68, R8.reuse ;  /* 0x0000000844447220 */ /* 0x080fe20000410000 */
[----:B------:R-:W-:Y:S01]  /*edb0*/  HMMA.16816.F32.BF16 R240, R4, R26, R156 ;  /* 0x0000001a04f0723c */ /* 0x000fe2000004189c */
[----:B------:R-:W-:Y:S01]  /*edc0*/  FMUL.FTZ R69, R69, R8 ;  /* 0x0000000845457220 */ /* 0x000fe20000410000 */
[----:B------:R-:W-:Y:S01]  /*edd0*/  MOV R25, R179 ;  /* 0x000000b300197202 */ /* 0x000fe20000000f00 */
[-C--:B------:R-:W-:Y:S02]  /*ede0*/  FMUL.FTZ R70, R70, R3.reuse ;  /* 0x0000000346467220 */ /* 0x080fe40000410000 */
[----:B------:R-:W-:-:S02]  /*edf0*/  FMUL.FTZ R71, R71, R3 ;  /* 0x0000000347477220 */ /* 0x000fc40000410000 */
[-C--:B------:R-:W-:Y:S01]  /*ee00*/  FMUL.FTZ R72, R72, R8.reuse ;  /* 0x0000000848487220 */ /* 0x080fe20000410000 */
[----:B------:R-:W-:Y:S01]  /*ee10*/  MOV R159, R177 ;  /* 0x000000b1009f7202 */ /* 0x000fe20000000f00 */
[----:B------:R-:W-:Y:S02]  /*ee20*/  FMUL.FTZ R73, R73, R8 ;  /* 0x0000000849497220 */ /* 0x000fe40000410000 */
[-C--:B------:R-:W-:Y:S02]  /*ee30*/  FMUL.FTZ R74, R74, R3.reuse ;  /* 0x000000034a4a7220 */ /* 0x080fe40000410000 */
[----:B------:R-:W-:Y:S02]  /*ee40*/  FMUL.FTZ R75, R75, R3 ;  /* 0x000000034b4b7220 */ /* 0x000fe40000410000 */
[----:B------:R-:W-:Y:S02]  /*ee50*/  IMAD.MOV.U32 R150, RZ, RZ, R180 ;  /* 0x000000ffff967224 */ /* 0x000fe400078e00b4 */
        /* <DEDUP_REMOVED lines=8> */
[C---:B--2---:R-:W-:Y:S01]  /*eee0*/  HMMA.16816.F32.BF16 R176, R4.reuse, R20, R60 ;  /* 0x0000001404b0723c */ /* 0x044fe2000004183c */
[----:B------:R-:W-:Y:S01]  /*eef0*/  IMAD.MOV.U32 R38, RZ, RZ, R142 ;  /* 0x000000ffff267224 */ /* 0x000fe200078e008e */
[----:B------:R-:W-:Y:S01]  /*ef00*/  MOV R50, R148 ;  /* 0x0000009400327202 */ /* 0x000fe20000000f00 */
[----:B------:R-:W-:Y:S02]  /*ef10*/  IMAD.MOV.U32 R36, RZ, RZ, R140 ;  /* 0x000000ffff247224 */ /* 0x000fe400078e008c */
[----:B------:R-:W-:Y:S02]  /*ef20*/  FMUL.FTZ R84, R84, R8 ;  /* 0x0000000854547220 */ /* 0x000fe40000410000 */
[----:B------:R-:W-:Y:S01]  /*ef30*/  MOV R60, R174 ;  /* 0x000000ae003c7202 */ /* 0x000fe20000000f00 */
[----:B------:R-:W-:Y:S01]  /*ef40*/  HMMA.16816.F32.BF16 R184, R4, R16, R52 ;  /* 0x0000001004b8723c */ /* 0x000fe20000041834 */
[----:B------:R-:W-:Y:S01]  /*ef50*/  LDSM.16.MT88.4 R16, [R206+0x1c000] ;  /* 0x01c00000ce10783b */ /* 0x000fe20000004200 */
        /* <DEDUP_REMOVED lines=9> */
[----:B------:R-:W-:Y:S02]  /*eff0*/  IMAD.MOV.U32 R55, RZ, RZ, R170 ;  /* 0x000000ffff377224 */ /* 0x000fe400078e00aa */
[----:B------:R-:W-:Y:S01]  /*f000*/  FMUL.FTZ R88, R88, R8 ;  /* 0x0000000858587220 */ /* 0x000fe20000410000 */
[----:B------:R-:W-:Y:S01]  /*f010*/  MOV R65, R60 ;  /* 0x0000003c00417202 */ /* 0x000fe20000000f00 */
[----:B---3--:R-:W-:Y:S01]  /*f020*/  HMMA.16816.F32.BF16 R140, R4, R12, R68 ;  /* 0x0000000c048c723c */ /* 0x008fe20000041844 */
[----:B------:R-:W-:Y:S01]  /*f030*/  FMUL.FTZ R89, R89, R8 ;  /* 0x0000000859597220 */ /* 0x000fe20000410000 */
[----:B------:R-:W-:Y:S01]  /*f040*/  MOV R60, R62 ;  /* 0x0000003e003c7202 */ /* 0x000fe20000000f00 */
[----:B------:R-:W-:Y:S01]  /*f050*/  FMUL.FTZ R90, R90, R3 ;  /* 0x000000035a5a7220 */ /* 0x000fe20000410000 */
[----:B------:R-:W-:Y:S01]  /*f060*/  MOV R62, R29 ;  /* 0x0000001d003e7202 */ /* 0x000fe20000000f00 */
[----:B------:R-:W-:-:S02]  /*f070*/  FMUL.FTZ R91, R91, R3 ;  /* 0x000000035b5b7220 */ /* 0x000fc40000410000 */
        /* <DEDUP_REMOVED lines=9> */
[-C--:B------:R-:W-:Y:S02]  /*f110*/  FMUL.FTZ R96, R96, R8.reuse ;  /* 0x0000000860607220 */ /* 0x080fe40000410000 */
[----:B------:R-:W-:-:S02]  /*f120*/  FMUL.FTZ R97, R97, R8 ;  /* 0x0000000861617220 */ /* 0x000fc40000410000 */
[-C--:B------:R-:W-:Y:S02]  /*f130*/  FMUL.FTZ R98, R98, R3.reuse ;  /* 0x0000000362627220 */ /* 0x080fe40000410000 */
[-C--:B------:R-:W-:Y:S02]  /*f140*/  FMUL.FTZ R99, R99, R3.reuse ;  /* 0x0000000363637220 */ /* 0x080fe40000410000 */
[----:B------:R-:W-:Y:S02]  /*f150*/  IMAD.MOV.U32 R61, RZ, RZ, R159 ;  /* 0x000000ffff3d7224 */ /* 0x000fe400078e009f */
[----:B------:R-:W-:Y:S02]  /*f160*/  FFMA.FTZ R9, R30, c[0x0][0x23c], -R2 ;  /* 0x00008f001e097a23 */ /* 0x000fe40000010802 */
[-C--:B------:R-:W-:Y:S02]  /*f170*/  FMUL.FTZ R76, R76, R8.reuse ;  /* 0x000000084c4c7220 */ /* 0x080fe40000410000 */
[----:B------:R3:W4:Y:S01]  /*f180*/  MUFU.EX2 R64, R9 ;  /* 0x0000000900407308 */ /* 0x0007220000000800 */
[----:B------:R-:W-:Y:S01]  /*f190*/  FMUL.FTZ R77, R77, R8 ;  /* 0x000000084d4d7220 */ /* 0x000fe20000410000 */
[----:B-1----:R-:W-:Y:S01]  /*f1a0*/  HMMA.16816.F32.BF16 R156, R4, R20, R84 ;  /* 0x00000014049c723c */ /* 0x002fe20000041854 */
[----:B------:R-:W-:-:S02]  /*f1b0*/  FMUL.FTZ R78, R78, R3 ;  /* 0x000000034e4e7220 */ /* 0x000fc40000410000 */
[-C--:B------:R-:W-:Y:S02]  /*f1c0*/  FMUL.FTZ R79, R79, R3.reuse ;  /* 0x000000034f4f7220 */ /* 0x080fe40000410000 */
[-C--:B------:R-:W-:Y:S02]  /*f1d0*/  FMUL.FTZ R80, R80, R8.reuse ;  /* 0x0000000850507220 */ /* 0x080fe40000410000 */
[----:B------:R-:W-:Y:S01]  /*f1e0*/  FMUL.FTZ R81, R81, R8 ;  /* 0x0000000851517220 */ /* 0x000fe20000410000 */
[----:B------:R-:W-:Y:S01]  /*f1f0*/  HMMA.16816.F32.BF16 R88, R4, R22, R88 ;  /* 0x000000160458723c */ /* 0x000fe20000041858 */
[----:B------:R-:W1:Y:S01]  /*f200*/  LDSM.16.MT88.4 R20, [R206+0x1e000] ;  /* 0x01e00000ce14783b */ /* 0x000e620000004200 */
[-C--:B------:R-:W-:Y:S02]  /*f210*/  FMUL.FTZ R82, R82, R3.reuse ;  /* 0x0000000352527220 */ /* 0x080fe40000410000 */
[----:B------:R-:W-:Y:S02]  /*f220*/  FMUL.FTZ R83, R83, R3 ;  /* 0x0000000353537220 */ /* 0x000fe40000410000 */
[----:B---3--:R-:W-:-:S02]  /*f230*/  FFMA.FTZ R9, R31, c[0x0][0x23c], -R2 ;  /* 0x00008f001f097a23 */ /* 0x008fc40000010802 */
[C---:B--2---:R-:W-:Y:S01]  /*f240*/  HMMA.16816.F32.BF16 R92, R4.reuse, R12, R92 ;  /* 0x0000000c045c723c */ /* 0x044fe2000004185c */
[----:B------:R-:W-:Y:S01]  /*f250*/  IMAD.MOV.U32 R43, RZ, RZ, R149 ;  /* 0x000000ffff2b7224 */ /* 0x000fe200078e0095 */
[----:B------:R2:W3:Y:S01]  /*f260*/  MUFU.EX2 R72, R9 ;  /* 0x0000000900487308 */ /* 0x0004e20000000800 */
[----:B------:R-:W-:Y:S02]  /*f270*/  IMAD.MOV.U32 R67, RZ, RZ, R151 ;  /* 0x000000ffff437224 */ /* 0x000fe400078e0097 */
[----:B------:R-:W-:Y:S02]  /*f280*/  IMAD.MOV.U32 R49, RZ, RZ, R25 ;  /* 0x000000ffff317224 */ /* 0x000fe400078e0019 */
[-C--:B------:R-:W-:Y:S01]  /*f290*/  FMUL.FTZ R108, R108, R8.reuse ;  /* 0x000000086c6c7220 */ /* 0x080fe20000410000 */
[----:B------:R-:W-:Y:S01]  /*f2a0*/  HMMA.16816.F32.BF16 R96, R4, R14, R96 ;  /* 0x0000000e0460723c */ /* 0x000fe20000041860 */
[----:B------:R-:W5:Y:S01]  /*f2b0*/  LDSM.16.MT88.4 R12, [R208+0x1e000] ;  /* 0x01e00000d00c783b */ /* 0x000f620000004200 */
[----:B------:R-:W-:Y:S01]  /*f2c0*/  FMUL.FTZ R109, R109, R8 ;  /* 0x000000086d6d7220 */ /* 0x000fe20000410000 */
[----:B------:R-:W-:Y:S01]  /*f2d0*/  MOV R75, R49 ;  /* 0x00000031004b7202 */ /* 0x000fe20000000f00 */
[-C--:B------:R-:W-:Y:S01]  /*f2e0*/  FMUL.FTZ R110, R110, R3.reuse ;  /* 0x000000036e6e7220 */ /* 0x080fe20000410000 */
[----:B------:R-:W-:Y:S01]  /*f2f0*/  LDSM.16.MT88.4 R24, [R207+0x1e000] ;  /* 0x01e00000cf18783b */ /* 0x000fe20000004200 */
[----:B------:R-:W-:-:S02]  /*f300*/  FMUL.FTZ R111, R111, R3 ;  /* 0x000000036f6f7220 */ /* 0x000fc40000410000 */
[C---:B------:R-:W-:Y:S01]  /*f310*/  HMMA.16816.F32.BF16 R164, R4.reuse, R16, R76 ;  /* 0x0000001004a4723c */ /* 0x040fe2000004184c */
[-C--:B------:R-:W-:Y:S02]  /*f320*/  FMUL.FTZ R112, R112, R8.reuse ;  /* 0x0000000870707220 */ /* 0x080fe40000410000 */
[----:B--2---:R-:W-:Y:S02]  /*f330*/  FFMA.FTZ R9, R33, c[0x0][0x23c], -R2 ;  /* 0x00008f0021097a23 */ /* 0x004fe40000010802 */
[----:B------:R-:W-:Y:S02]  /*f340*/  FMUL.FTZ R113, R113, R8 ;  /* 0x0000000871717220 */ /* 0x000fe40000410000 */
[----:B------:R2:W-:Y:S01]  /*f350*/  MUFU.EX2 R70, R9 ;  /* 0x0000000900467308 */ /* 0x0005e20000000800 */
[----:B------:R-:W-:Y:S01]  /*f360*/  HMMA.16816.F32.BF16 R148, R4, R18, R80 ;  /* 0x000000120494723c */ /* 0x000fe20000041850 */
[----:B------:R-:W3:Y:S01]  /*f370*/  LDSM.16.MT88.4 R16, [R205+0x1e000] ;  /* 0x01e00000cd10783b */ /* 0x000ee20000004200 */
        /* <DEDUP_REMOVED lines=8> */
[----:B--2---:R-:W-:Y:S01]  /*f400*/  FFMA.FTZ R9, R35, c[0x0][0x23c], -R0 ;  /* 0x00008f0023097a23 */ /* 0x004fe20000010800 */
[C---:B------:R-:W-:Y:S01]  /*f410*/  HMMA.16816.F32.BF16 R112, R4.reuse, R22, R112 ;  /* 0x000000160470723c */ /* 0x040fe20000041870 */
[----:B------:R-:W-:Y:S01]  /*f420*/  FMUL.FTZ R121, R121, R8 ;  /* 0x0000000879797220 */ /* 0x000fe20000410000 */
[----:B------:R-:W1:Y:S01]  /*f430*/  LDSM.16.MT88.4 R20, [R205+0x18800] ;  /* 0x01880000cd14783b */ /* 0x000e620000004200 */
[----:B------:R2:W-:Y:S01]  /*f440*/  MUFU.EX2 R59, R9 ;  /* 0x00000009003b7308 */ /* 0x0005e20000000800 */
[-C--:B------:R-:W-:Y:S01]  /*f450*/  FMUL.FTZ R122, R122, R3.reuse ;  /* 0x000000037a7a7220 */ /* 0x080fe20000410000 */
[----:B------:R-:W-:Y:S01]  /*f460*/  MOV R35, R42 ;  /* 0x0000002a00237202 */ /* 0x000fe20000000f00 */
[----:B------:R-:W-:Y:S02]  /*f470*/  FMUL.FTZ R123, R123, R3 ;  /* 0x000000037b7b7220 */ /* 0x000fe40000410000 */
[----:B-----5:R-:W-:Y:S01]  /*f480*/  HMMA.16816.F32.BF16 R44, R4, R12, R116 ;  /* 0x0000000c042c723c */ /* 0x020fe20000041874 */
[----:B------:R-:W-:-:S02]  /*f490*/  IMAD.MOV.U32 R63, RZ, RZ, R10 ;  /* 0x000000ffff3f7224 */ /* 0x000fc400078e000a */
[----:B------:R-:W-:Y:S02]  /*f4a0*/  FFMA.FTZ R10, R32, c[0x0][0x23c], -R2 ;  /* 0x00008f00200a7a23 */ /* 0x000fe40000010802 */
[-C--:B------:R-:W-:Y:S02]  /*f4b0*/  FMUL.FTZ R100, R100, R8.reuse ;  /* 0x0000000864647220 */ /* 0x080fe40000410000 */
[----:B------:R5:W1:Y:S01]  /*f4c0*/  MUFU.EX2 R58, R10 ;  /* 0x0000000a003a7308 */ /* 0x000a620000000800 */
[----:B------:R-:W-:Y:S01]  /*f4d0*/  HMMA.16816.F32.BF16 R120, R4, R14, R120 ;  /* 0x0000000e0478723c */ /* 0x000fe20000041878 */
[----:B------:R-:W-:Y:S01]  /*f4e0*/  LDSM.16.MT88.4 R12, [R207+0x18800] ;  /* 0x01880000cf0c783b */ /* 0x000fe20000004200 */
[----:B------:R-:W-:Y:S02]  /*f4f0*/  FMUL.FTZ R101, R101, R8 ;  /* 0x0000000865657220 */ /* 0x000fe40000410000 */
[----:B--2---:R-:W-:Y:S02]  /*f500*/  FFMA.FTZ R9, R135, c[0x0][0x23c], -R0 ;  /* 0x00008f0087097a23 */ /* 0x004fe40000010800 */
[----:B------:R-:W-:-:S02]  /*f510*/  FMUL.FTZ R102, R102, R3 ;  /* 0x0000000366667220 */ /* 0x000fc40000410000 */
[----:B------:R2:W-:Y:S01]  /*f520*/  MUFU.EX2 R57, R9 ;  /* 0x0000000900397308 */ /* 0x0005e20000000800 */
[-C--:B------:R-:W-:Y:S02]  /*f530*/  FMUL.FTZ R103, R103, R3.reuse ;  /* 0x0000000367677220 */ /* 0x080fe40000410000 */
[-C--:B------:R-:W-:Y:S02]  /*f540*/  FMUL.FTZ R104, R104, R8.reuse ;  /* 0x0000000868687220 */ /* 0x080fe40000410000 */
[----:B------:R-:W-:Y:S02]  /*f550*/  FMUL.FTZ R105, R105, R8 ;  /* 0x0000000869697220 */ /* 0x000fe40000410000 */
[----:B-----5:R-:W-:Y:S01]  /*f560*/  FFMA.FTZ R10, R34, c[0x0][0x23c], -R0 ;  /* 0x00008f00220a7a23 */ /* 0x020fe20000010800 */
[----:B---3--:R-:W-:Y:S01]  /*f570*/  HMMA.16816.F32.BF16 R100, R4, R16, R100 ;  /* 0x000000100464723c */ /* 0x008fe20000041864 */
[-C--:B------:R-:W-:Y:S01]  /*f580*/  FMUL.FTZ R106, R106, R3.reuse ;  /* 0x000000036a6a7220 */ /* 0x080fe20000410000 */
[----:B------:R-:W-:Y:S01]  /*f590*/  MOV R34, R40 ;  /* 0x0000002800227202 */ /* 0x000fe20000000f00 */
[----:B------:R3:W5:Y:S01]  /*f5a0*/  MUFU.EX2 R66, R10 ;  /* 0x0000000a00427308 */ /* 0x0007620000000800 */
[----:B------:R-:W-:-:S02]  /*f5b0*/  FMUL.FTZ R107, R107, R3 ;  /* 0x000000036b6b7220 */ /* 0x000fc40000410000 */
[----:B------:R-:W-:Y:S02]  /*f5c0*/  FMUL.FTZ R124, R124, R8 ;  /* 0x000000087c7c7220 */ /* 0x000fe40000410000 */
[----:B--2---:R-:W-:Y:S01]  /*f5d0*/  FFMA.FTZ R9, R134, c[0x0][0x23c], -R0 ;  /* 0x00008f0086097a23 */ /* 0x004fe20000010800 */
[----:B----4-:R-:W-:Y:S01]  /*f5e0*/  MOV R134, R64 ;  /* 0x0000004000867202 */ /* 0x010fe20000000f00 */
[----:B------:R-:W-:Y:S01]  /*f5f0*/  IMAD.MOV.U32 R64, RZ, RZ, R67 ;  /* 0x000000ffff407224 */ /* 0x000fe200078e0043 */
[----:B------:R-:W-:Y:S01]  /*f600*/  HMMA.16816.F32.BF16 R104, R4, R18, R104 ;  /* 0x000000120468723c */ /* 0x000fe20000041868 */
[----:B------:R-:W-:Y:S01]  /*f610*/  IMAD.MOV.U32 R67, RZ, RZ, R61 ;  /* 0x000000ffff437224 */ /* 0x000fe200078e003d */
[----:B------:R-:W-:Y:S01]  /*f620*/  LDSM.16.MT88.4 R16, [R206+0x18800] ;  /* 0x01880000ce10783b */ /* 0x000fe20000004200 */
[----:B------:R-:W-:Y:S01]  /*f630*/  IMAD.MOV.U32 R61, RZ, RZ, R28 ;  /* 0x000000ffff3d7224 */ /* 0x000fe200078e001c */
[----:B------:R-:W2:Y:S01]  /*f640*/  MUFU.EX2 R9, R9 ;  /* 0x0000000900097308 */ /* 0x000ea20000000800 */
[----:B------:R-:W-:Y:S01]  /*f650*/  FMUL.FTZ R125, R125, R8 ;  /* 0x000000087d7d7220 */ /* 0x000fe20000410000 */
[----:B------:R-:W4:Y:S01]  /*f660*/  LDSM.16.MT88.4 R28, [R208+0x18800] ;  /* 0x01880000d01c783b */ /* 0x000f220000004200 */
[-C--:B------:R-:W-:Y:S01]  /*f670*/  FMUL.FTZ R126, R126, R3.reuse ;  /* 0x000000037e7e7220 */ /* 0x080fe20000410000 */
[----:B---3--:R-:W-:Y:S01]  /*f680*/  MOV R10, R54 ;  /* 0x00000036000a7202 */ /* 0x008fe20000000f00 */
[----:B------:R-:W-:-:S02]  /*f690*/  FMUL.FTZ R127, R127, R3 ;  /* 0x000000037f7f7220 */ /* 0x000fc40000410000 */
[-C--:B------:R-:W-:Y:S02]  /*f6a0*/  FMUL.FTZ R128, R128, R8.reuse ;  /* 0x0000000880807220 */ /* 0x080fe40000410000 */
[----:B------:R-:W-:Y:S02]  /*f6b0*/  FMUL.FTZ R129, R129, R8 ;  /* 0x0000000881817220 */ /* 0x000fe40000410000 */
[-C--:B------:R-:W-:Y:S01]  /*f6c0*/  FMUL.FTZ R130, R130, R3.reuse ;  /* 0x0000000382827220 */ /* 0x080fe20000410000 */
[----:B------:R-:W-:Y:S01]  /*f6d0*/  HMMA.16816.F32.BF16 R124, R4, R24, R124 ;  /* 0x00000018047c723c */ /* 0x000fe2000004187c */
[----:B------:R-:W-:Y:S02]  /*f6e0*/  FMUL.FTZ R131, R131, R3 ;  /* 0x0000000383837220 */ /* 0x000fe40000410000 */
[----:B------:R-:W-:Y:S02]  /*f6f0*/  IMAD.MOV.U32 R32, RZ, RZ, R64 ;  /* 0x000000ffff207224 */ /* 0x000fe400078e0040 */
[----:B------:R-:W-:-:S02]  /*f700*/  IMAD.MOV.U32 R74, RZ, RZ, R48 ;  /* 0x000000ffff4a7224 */ /* 0x000fc400078e0030 */
[----:B------:R-:W-:Y:S01]  /*f710*/  IMAD.MOV.U32 R64, RZ, RZ, R50 ;  /* 0x000000ffff407224 */ /* 0x000fe200078e0032 */
[----:B------:R-:W-:Y:S01]  /*f720*/  HMMA.16816.F32.BF16 R128, R4, R26, R128 ;  /* 0x0000001a0480723c */ /* 0x000fe20000041880 */
[----:B------:R-:W3:Y:S01]  /*f730*/  LDSM.16.MT88.4 R24, [R205+0x1a800] ;  /* 0x01a80000cd18783b */ /* 0x000ee20000004200 */
[----:B------:R-:W-:Y:S02]  /*f740*/  IMAD.MOV.U32 R33, RZ, RZ, R56 ;  /* 0x000000ffff217224 */ /* 0x000fe400078e0038 */
[----:B------:R-:W-:Y:S02]  /*f750*/  IMAD.MOV.U32 R71, RZ, RZ, R41 ;  /* 0x000000ffff477224 */ /* 0x000fe400078e0029 */
[----:B------:R-:W-:Y:S01]  /*f760*/  IMAD.MOV.U32 R56, RZ, RZ, R43 ;  /* 0x000000ffff387224 */ /* 0x000fe200078e002b */
[----:B------:R-:W-:Y:S02]  /*f770*/  F2FP.BF16.PACK_AB R4, R72, R134 ;  /* 0x000000864804723e */ /* 0x000fe400000010ff */
[----:B-1----:R-:W-:-:S02]  /*f780*/  F2FP.BF16.PACK_AB R6, R70, R58 ;  /* 0x0000003a4606723e */ /* 0x002fc400000010ff */
[----:B-----5:R-:W-:Y:S02]  /*f790*/  F2FP.BF16.PACK_AB R5, R59, R66 ;  /* 0x000000423b05723e */ /* 0x020fe400000010ff */
[----:B--2---:R-:W-:-:S07]  /*f7a0*/  F2FP.BF16.PACK_AB R7, R9, R57 ;  /* 0x000000390907723e */ /* 0x004fce00000010ff */
[C---:B------:R-:W-:Y:S08]  /*f7b0*/  HMMA.16816.F32.BF16 R136, R4.reuse, R20, R136 ;  /* 0x000000140488723c */ /* 0x040ff00000041888 */
[C---:B------:R-:W-:Y:S01]  /*f7c0*/  HMMA.16816.F32.BF16 R36, R4.reuse, R22, R36 ;  /* 0x000000160424723c */ /* 0x040fe20000041824 */
[----:B------:R-:W-:Y:S07]  /*f7d0*/  LDSM.16.MT88.4 R20, [R206+0x1a800] ;  /* 0x01a80000ce14783b */ /* 0x000fee0000004200 */
[C---:B----4-:R-:W-:Y:S07]  /*f7e0*/  HMMA.16816.F32.BF16 R48, R4.reuse, R30, R240 ;  /* 0x0000001e0430723c */ /* 0x050fee00000418f0 */
[----:B------:R-:W-:Y:S01]  /*f7f0*/  MOV R242, R52 ;  /* 0x0000003400f27202 */ /* 0x000fe20000000f00 */
[----:B------:R-:W-:Y:S01]  /*f800*/  IMAD.MOV.U32 R241, RZ, RZ, R53 ;  /* 0x000000fffff17224 */ /* 0x000fe200078e0035 */
[----:B------:R-:W-:Y:S01]  /*f810*/  HMMA.16816.F32.BF16 R160, R4, R12, R160 ;  /* 0x0000000c04a0723c */ /* 0x000fe200000418a0 */
[----:B------:R-:W-:-:S02]  /*f820*/  IMAD.MOV.U32 R240, RZ, RZ, R55 ;  /* 0x000000fffff07224 */ /* 0x000fc400078e0037 */
[----:B------:R-:W-:-:S05]  /*f830*/  IMAD.MOV.U32 R243, RZ, RZ, R63 ;  /* 0x000000fffff37224 */ /* 0x000fca00078e003f */
[C---:B------:R-:W-:Y:S01]  /*f840*/  HMMA.16816.F32.BF16 R52, R4.reuse, R14, R236 ;  /* 0x0000000e0434723c */ /* 0x040fe200000418ec */
[----:B------:R-:W1:Y:S06]  /*f850*/  LDSM.16.MT88.4 R12, [R207+0x1a800] ;  /* 0x01a80000cf0c783b */ /* 0x000e6c0000004200 */
[----:B------:R-:W-:Y:S01]  /*f860*/  MOV R239, R64 ;  /* 0x0000004000ef7202 */ /* 0x000fe20000000f00 */
[----:B------:R-:W-:Y:S01]  /*f870*/  HMMA.16816.F32.BF16 R40, R4, R18, R248 ;  /* 0x000000120428723c */ /* 0x000fe200000418f8 */
[----:B------:R-:W-:Y:S01]  /*f880*/  IMAD.MOV.U32 R236, RZ, RZ, R73 ;  /* 0x000000ffffec7224 */ /* 0x000fe200078e0049 */
[----:B------:R-:W-:Y:S01]  /*f890*/  MOV R237, R74 ;  /* 0x0000004a00ed7202 */ /* 0x000fe20000000f00 */
[----:B------:R-:W-:-:S04]  /*f8a0*/  IMAD.MOV.U32 R238, RZ, RZ, R75 ;  /* 0x000000ffffee7224 */ /* 0x000fc800078e004b */
[----:B------:R-:W-:Y:S01]  /*f8b0*/  MOV R249, R66 ;  /* 0x0000004200f97202 */ /* 0x000fe20000000f00 */
[----:B------:R-:W-:Y:S01]  /*f8c0*/  IMAD.MOV.U32 R248, RZ, RZ, R67 ;  /* 0x000000fffff87224 */ /* 0x000fe200078e0043 */
[----:B------:R-:W-:Y:S01]  /*f8d0*/  MOV R67, R60 ;  /* 0x0000003c00437202 */ /* 0x000fe20000000f00 */
[----:B------:R-:W-:Y:S01]  /*f8e0*/  IMAD.MOV.U32 R66, RZ, RZ, R61 ;  /* 0x000000ffff427224 */ /* 0x000fe200078e003d */
[----:B------:R-:W-:Y:S01]  /*f8f0*/  HMMA.16816.F32.BF16 R144, R4, R16, R144 ;  /* 0x000000100490723c */ /* 0x000fe20000041890 */
[----:B------:R-:W2:Y:S02]  /*f900*/  LDSM.16.MT88.4 R16, [R208+0x1a800] ;  /* 0x01a80000d010783b */ /* 0x000ea40000004200 */
[----:B------:R-:W-:-:S05]  /*f910*/  IMAD.MOV.U32 R135, RZ, RZ, R67 ;  /* 0x000000ffff877224 */ /* 0x000fca00078e0043 */
[C---:B---3--:R-:W-:Y:S07]  /*f920*/  HMMA.16816.F32.BF16 R60, R4.reuse, R24, R200 ;  /* 0x00000018043c723c */ /* 0x048fee00000418c8 */
[----:B------:R-:W-:Y:S01]  /*f930*/  MOV R203, R69 ;  /* 0x0000004500cb7202 */ /* 0x000fe20000000f00 */
[----:B------:R-:W-:Y:S01]  /*f940*/  IMAD.MOV.U32 R200, RZ, RZ, R71 ;  /* 0x000000ffffc87224 */ /* 0x000fe200078e0047 */
[----:B------:R-:W-:Y:S01]  /*f950*/  MOV R201, R70 ;  /* 0x0000004600c97202 */ /* 0x000fe20000000f00 */
[----:B------:R-:W-:Y:S01]  /*f960*/  IMAD.MOV.U32 R202, RZ, RZ, R9 ;  /* 0x000000ffffca7224 */ /* 0x000fe200078e0009 */
[----:B------:R-:W-:Y:S01]  /*f970*/  HMMA.16816.F32.BF16 R68, R4, R26, R196 ;  /* 0x0000001a0444723c */ /* 0x000fe200000418c4 */
[----:B------:R-:W3:Y:S01]  /*f980*/  LDSM.16.MT88.4 R24, [R206+0x1c800] ;  /* 0x01c80000ce18783b */ /* 0x000ee20000004200 */
[----:B------:R-:W-:-:S05]  /*f990*/  FFMA.FTZ R9, R246, c[0x0][0x23c], -R2 ;  /* 0x00008f00f6097a23 */ /* 0x000fca0000010802 */
[----:B------:R-:W-:Y:S01]  /*f9a0*/  MOV R199, R56 ;  /* 0x0000003800c77202 */ /* 0x000fe20000000f00 */
[----:B------:R-:W-:Y:S01]  /*f9b0*/  IMAD.MOV.U32 R198, RZ, RZ, R57 ;  /* 0x000000ffffc67224 */ /* 0x000fe200078e0039 */
[----:B------:R-:W-:Y:S01]  /*f9c0*/  MOV R197, R58 ;  /* 0x0000003a00c57202 */ /* 0x000fe20000000f00 */
[----:B------:R-:W-:Y:S01]  /*f9d0*/  IMAD.MOV.U32 R196, RZ, RZ, R59 ;  /* 0x000000ffffc47224 */ /* 0x000fe200078e003b */
[C---:B-1----:R-:W-:Y:S08]  /*f9e0*/  HMMA.16816.F32.BF16 R76, R4.reuse, R12, R176 ;  /* 0x0000000c044c723c */ /* 0x042ff000000418b0 */
[C---:B------:R-:W-:Y:S07]  /*f9f0*/  HMMA.16816.F32.BF16 R56, R4.reuse, R20, R192 ;  /* 0x000000140438723c */ /* 0x040fee00000418c0 */
[----:B------:R-:W-:Y:S01]  /*fa00*/  IMAD.MOV.U32 R194, RZ, RZ, R65 ;  /* 0x000000ffffc27224 */ /* 0x000fe200078e0041 */
[----:B------:R-:W-:Y:S01]  /*fa10*/  MOV R193, R66 ;  /* 0x0000004200c17202 */ /* 0x000fe20000000f00 */
[----:B------:R-:W-:Y:S01]  /*fa20*/  HMMA.16816.F32.BF16 R84, R4, R14, R172 ;  /* 0x0000000e0454723c */ /* 0x000fe200000418ac */
[----:B------:R-:W1:Y:S01]  /*fa30*/  LDSM.16.MT88.4 R12, [R207+0x1c800] ;  /* 0x01c80000cf0c783b */ /* 0x000e620000004200 */
[----:B------:R-:W-:-:S02]  /*fa40*/  MOV R195, R72 ;  /* 0x0000004800c37202 */ /* 0x000fc40000000f00 */
[----:B------:R-:W-:-:S04]  /*fa50*/  MOV R192, R252 ;  /* 0x000000fc00c07202 */ /* 0x000fc80000000f00 */
[C---:B------:R-:W-:Y:S01]  /*fa60*/  HMMA.16816.F32.BF16 R64, R4.reuse, R22, R188 ;  /* 0x000000160440723c */ /* 0x040fe200000418bc */
[----:B------:R-:W4:Y:S06]  /*fa70*/  LDSM.16.MT88.4 R20, [R208+0x1c800] ;  /* 0x01c80000d014783b */ /* 0x000f2c0000004200 */
        /* <DEDUP_REMOVED lines=11> */
[----:B------:R5:W-:Y:S01]  /*fb30*/  MUFU.EX2 R183, R9 ;  /* 0x0000000900b77308 */ /* 0x000be20000000800 */
[----:B------:R-:W-:Y:S01]  /*fb40*/  MOV R195, R200 ;  /* 0x000000c800c37202 */ /* 0x000fe20000000f00 */
[----:B------:R-:W-:Y:S01]  /*fb50*/  IMAD.MOV.U32 R196, RZ, RZ, R201 ;  /* 0x000000ffffc47224 */ /* 0x000fe200078e00c9 */
[----:B------:R-:W-:Y:S01]  /*fb60*/  MOV R201, R242 ;  /* 0x000000f200c97202 */ /* 0x000fe20000000f00 */
[----:B------:R-:W-:Y:S01]  /*fb70*/  IMAD.MOV.U32 R198, RZ, RZ, R203 ;  /* 0x000000ffffc67224 */ /* 0x000fe200078e00cb */
[----:B------:R-:W-:Y:S01]  /*fb80*/  MOV R203, R248 ;  /* 0x000000f800cb7202 */ /* 0x000fe20000000f00 */
[----:B------:R-:W-:Y:S01]  /*fb90*/  HMMA.16816.F32.BF16 R152, R4, R28, R152 ;  /* 0x0000001c0498723c */ /* 0x000fe20000041898 */
[----:B------:R-:W-:Y:S01]  /*fba0*/  LDSM.16.MT88.4 R28, [R205+0x1c800] ;  /* 0x01c80000cd1c783b */ /* 0x000fe20000004200 */
[----:B------:R-:W-:Y:S01]  /*fbb0*/  IMAD.MOV.U32 R200, RZ, RZ, R241 ;  /* 0x000000ffffc87224 */ /* 0x000fe200078e00f1 */
[----:B------:R-:W-:Y:S01]  /*fbc0*/  MOV R241, R134 ;  /* 0x0000008600f17202 */ /* 0x000fe20000000f00 */
[----:B------:R-:W-:Y:S01]  /*fbd0*/  IMAD.MOV.U32 R242, RZ, RZ, R35 ;  /* 0x000000fffff27224 */ /* 0x000fe200078e0023 */
[----:B------:R-:W-:Y:S01]  /*fbe0*/  MOV R134, R32 ;  /* 0x0000002000867202 */ /* 0x000fe20000000f00 */
[----:B------:R-:W-:-:S02]  /*fbf0*/  IMAD.MOV.U32 R248, RZ, RZ, R33 ;  /* 0x000000fffff87224 */ /* 0x000fc400078e0021 */
[----:B---3--:R-:W-:Y:S01]  /*fc00*/  HMMA.16816.F32.BF16 R164, R4, R24, R164 ;  /* 0x0000001804a4723c */ /* 0x008fe200000418a4 */
[----:B-----5:R-:W-:-:S04]  /*fc10*/  FFMA.FTZ R9, R247, c[0x0][0x23c], -R2 ;  /* 0x00008f00f7097a23 */ /* 0x020fc80000010802 */
[----:B------:R3:W5:Y:S03]  /*fc20*/  MUFU.EX2 R252, R9 ;  /* 0x0000000900fc7308 */ /* 0x0007660000000800 */
[C---:B-1----:R-:W-:Y:S08]  /*fc30*/  HMMA.16816.F32.BF16 R96, R4.reuse, R14, R96 ;  /* 0x0000000e0460723c */ /* 0x042ff00000041860 */
[----:B----4-:R-:W-:Y:S01]  /*fc40*/  HMMA.16816.F32.BF16 R116, R4, R22, R88 ;  /* 0x000000160474723c */ /* 0x010fe20000041858 */
[----:B---3--:R-:W-:-:S07]  /*fc50*/  FFMA.FTZ R9, R244, c[0x0][0x23c], -R2 ;  /* 0x00008f00f4097a23 */ /* 0x008fce0000010802 */
[C---:B------:R-:W-:Y:S01]  /*fc60*/  HMMA.16816.F32.BF16 R88, R4.reuse, R12, R92 ;  /* 0x0000000c0458723c */ /* 0x040fe2000004185c */
[----:B------:R-:W1:Y:S01]  /*fc70*/  LDSM.16.MT88.4 R12, [R207+0x1e800] ;  /* 0x01e80000cf0c783b */ /* 0x000e620000004200 */
[----:B------:R3:W-:Y:S05]  /*fc80*/  MUFU.EX2 R250, R9 ;  /* 0x0000000900fa7308 */ /* 0x0007ea0000000800 */
[----:B------:R-:W-:Y:S01]  /*fc90*/  MOV R95, R134 ;  /* 0x00000086005f7202 */ /* 0x000fe20000000f00 */
[C---:B------:R-:W-:Y:S01]  /*fca0*/  HMMA.16816.F32.BF16 R148, R4.reuse, R26, R148 ;  /* 0x0000001a0494723c */ /* 0x040fe20000041894 */
[----:B------:R-:W4:Y:S07]  /*fcb0*/  LDSM.16.MT88.4 R24, [R206+0x1e800] ;  /* 0x01e80000ce18783b */ /* 0x000f2e0000004200 */
[----:B------:R-:W-:Y:S01]  /*fcc0*/  HMMA.16816.F32.BF16 R156, R4, R20, R156 ;  /* 0x00000014049c723c */ /* 0x000fe2000004189c */
[----:B------:R-:W4:Y:S01]  /*fcd0*/  LDSM.16.MT88.4 R20, [R208+0x1e800] ;  /* 0x01e80000d014783b */ /* 0x000f220000004200 */
[----:B---3--:R-:W-:-:S04]  /*fce0*/  FFMA.FTZ R9, R245, c[0x0][0x23c], -R2 ;  /* 0x00008f00f5097a23 */ /* 0x008fc80000010802 */
[----:B------:R3:W1:Y:S02]  /*fcf0*/  MUFU.EX2 R251, R9 ;  /* 0x0000000900fb7308 */ /* 0x0006640000000800 */
[C---:B--2---:R-:W-:Y:S08]  /*fd00*/  HMMA.16816.F32.BF16 R100, R4.reuse, R16, R100 ;  /* 0x000000100464723c */ /* 0x044ff00000041864 */
[----:B------:R-:W-:Y:S01]  /*fd10*/  HMMA.16816.F32.BF16 R104, R4, R18, R104 ;  /* 0x000000120468723c */ /* 0x000fe20000041868 */
[----:B------:R-:W-:Y:S01]  /*fd20*/  LDSM.16.MT88.4 R16, [R206+0x19000] ;  /* 0x01900000ce10783b */ /* 0x000fe20000004200 */
[----:B---3--:R-:W-:-:S02]  /*fd30*/  FFMA.FTZ R9, R192, c[0x0][0x23c], -R0 ;  /* 0x00008f00c0097a23 */ /* 0x008fc40000010800 */
[----:B------:R-:W-:Y:S01]  /*fd40*/  IMAD.MOV.U32 R192, RZ, RZ, R197 ;  /* 0x000000ffffc07224 */ /* 0x000fe200078e00c5 */
[----:B------:R-:W-:Y:S01]  /*fd50*/  MOV R197, R202 ;  /* 0x000000ca00c57202 */ /* 0x000fe20000000f00 */
[----:B------:R2:W-:Y:S01]  /*fd60*/  MUFU.EX2 R249, R9 ;  /* 0x0000000900f97308 */ /* 0x0005e20000000800 */
[----:B------:R-:W-:Y:S01]  /*fd70*/  IMAD.MOV.U32 R202, RZ, RZ, R243 ;  /* 0x000000ffffca7224 */ /* 0x000fe200078e00f3 */
[C---:B-1----:R-:W-:Y:S01]  /*fd80*/  HMMA.16816.F32.BF16 R124, R4.reuse, R12, R124 ;  /* 0x0000000c047c723c */ /* 0x042fe2000004187c */
[----:B------:R-:W-:Y:S02]  /*fd90*/  MOV R243, R34 ;  /* 0x0000002200f37202 */ /* 0x000fe40000000f00 */
[----:B------:R-:W-:Y:S05]  /*fda0*/  LDSM.16.MT88.4 R32, [R205+0x19000] ;  /* 0x01900000cd20783b */ /* 0x000fea0000004200 */
[----:B------:R-:W-:Y:S01]  /*fdb0*/  HMMA.16816.F32.BF16 R128, R4, R14, R128 ;  /* 0x0000000e0480723c */ /* 0x000fe20000041880 */
[----:B------:R-:W1:Y:S01]  /*fdc0*/  LDSM.16.MT88.4 R12, [R207+0x19000] ;  /* 0x01900000cf0c783b */ /* 0x000e620000004200 */
[----:B--2---:R-:W-:-:S02]  /*fdd0*/  FFMA.FTZ R9, R188, c[0x0][0x23c], -R0 ;  /* 0x00008f00bc097a23 */ /* 0x004fc40000010800 */
        /* <DEDUP_REMOVED lines=20> */
[----:B------:R2:W3:Y:S01]  /*ff20*/  MUFU.EX2 R248, R9 ;  /* 0x0000000900f87308 */ /* 0x0004e20000000800 */
[----:B------:R-:W-:Y:S01]  /*ff30*/  IMAD.MOV.U32 R182, RZ, RZ, R197 ;  /* 0x000000ffffb67224 */ /* 0x000fe200078e00c5 */
[----:B------:R-:W-:Y:S01]  /*ff40*/  MOV R181, R198 ;  /* 0x000000c600b57202 */ /* 0x000fe20000000f00 */
[----:B------:R-:W-:Y:S01]  /*ff50*/  IMAD.MOV.U32 R186, RZ, RZ, R194 ;  /* 0x000000ffffba7224 */ /* 0x000fe200078e00c2 */
        /* <DEDUP_REMOVED lines=8> */
[----:B----4-:R-:W-:Y:S01]  /*ffe0*/  HMMA.16816.F32.BF16 R108, R4, R24, R108 ;  /* 0x00000018046c723c */ /* 0x010fe2000004186c */
[----:B------:R-:W-:-:S02]  /*fff0*/  MOV R178, R201 ;  /* 0x000000c900b27202 */ /* 0x000fc40000000f00 */
[----:B------:R-:W-:Y:S01]  /*10000*/  MOV R177, R202 ;  /* 0x000000ca00b17202 */ /* 0x000fe20000000f00 */
[----:B--2---:R-:W-:Y:S01]  /*10010*/  FFMA.FTZ R9, R135, c[0x0][0x23c], -R0 ;  /* 0x00008f0087097a23 */ /* 0x004fe20000010800 */
[----:B------:R-:W-:Y:S02]  /*10020*/  MOV R175, R240 ;  /* 0x000000f000af7202 */ /* 0x000fe40000000f00 */
[----:B------:R-:W-:Y:S01]  /*10030*/  MOV R174, R241 ;  /* 0x000000f100ae7202 */ /* 0x000fe20000000f00 */
[----:B------:R2:W-:Y:S01]  /*10040*/  MUFU.EX2 R135, R9 ;  /* 0x0000000900877308 */ /* 0x0005e20000000800 */
[----:B------:R-:W-:Y:S01]  /*10050*/  HMMA.16816.F32.BF16 R112, R4, R26, R112 ;  /* 0x0000001a0470723c */ /* 0x000fe20000041870 */
[----:B------:R-:W-:Y:S01]  /*10060*/  LDSM.16.MT88.4 R24, [R208+0x19000] ;  /* 0x01900000d018783b */ /* 0x000fe20000004200 */
[----:B------:R-:W-:-:S06]  /*10070*/  MOV R172, R243 ;  /* 0x000000f300ac7202 */ /* 0x000fcc0000000f00 */
[----:B------:R-:W-:Y:S01]  /*10080*/  HMMA.16816.F32.BF16 R44, R4, R20, R44 ;  /* 0x00000014042c723c */ /* 0x000fe2000004182c */
[----:B--2---:R-:W-:-:S07]  /*10090*/  FFMA.FTZ R9, R188, c[0x0][0x23c], -R0 ;  /* 0x00008f00bc097a23 */ /* 0x004fce0000010800 */
[----:B------:R-:W-:Y:S01]  /*100a0*/  HMMA.16816.F32.BF16 R120, R4, R22, R120 ;  /* 0x000000160478723c */ /* 0x000fe20000041878 */
[----:B------:R-:W-:Y:S01]  /*100b0*/  LDSM.16.MT88.4 R20, [R206+0x1b000] ;  /* 0x01b00000ce14783b */ /* 0x000fe20000004200 */
[----:B------:R-:W-:Y:S01]  /*100c0*/  MOV R188, R192 ;  /* 0x000000c000bc7202 */ /* 0x000fe20000000f00 */
[----:B------:R-:W2:Y:S04]  /*100d0*/  MUFU.EX2 R134, R9 ;  /* 0x0000000900867308 */ /* 0x000ea80000000800 */
[----:B-----5:R-:W-:Y:S02]  /*100e0*/  F2FP.BF16.PACK_AB R4, R252, R183 ;  /* 0x000000b7fc04723e */ /* 0x020fe400000010ff */
[----:B------:R-:W-:Y:S02]  /*100f0*/  F2FP.BF16.PACK_AB R6, R251, R250 ;  /* 0x000000fafb06723e */ /* 0x000fe400000010ff */
[----:B---3--:R-:W-:-:S02]  /*10100*/  F2FP.BF16.PACK_AB R5, R248, R249 ;  /* 0x000000f9f805723e */ /* 0x008fc400000010ff */
[----:B--2---:R-:W-:Y:S01]  /*10110*/  F2FP.BF16.PACK_AB R7, R134, R135 ;  /* 0x000000878607723e */ /* 0x004fe200000010ff */
[----:B------:R-:W-:-:S04]  /*10120*/  IMAD.MOV.U32 R9, RZ, RZ, R177 ;  /* 0x000000ffff097224 */ /* 0x000fc800078e00b1 */
[----:B------:R-:W-:Y:S02]  /*10130*/  FFMA.FTZ R9, R9, c[0x0][0x23c], -R2 ;  /* 0x00008f0009097a23 */ /* 0x000fe40000010802 */
        /* <DEDUP_REMOVED lines=205> */
.L_x_1871:
        /* <DEDUP_REMOVED lines=55> */
.L_x_1881:
        /* <DEDUP_REMOVED lines=62> */
.L_x_1879:
[----:B------:R-:W2:Y:S01]  /*11560*/  LDL.64 R238, [R1] ;  /* 0x0000000001ee7983 */ /* 0x000ea20000100a00 */
[----:B------:R-:W-:Y:S04]  /*11570*/  DEPBAR.LE SB0, 0x0 ;  /* 0x000080000000791a */ /* 0x000fe80000000000 */
[----:B------:R-:W-:Y:S01]  /*11580*/  UIADD3 UR4, UR9, -UR12, URZ ;  /* 0x8000000c09047290 */ /* 0x000fe2000fffe03f */
[----:B-1----:R-:W3:Y:S01]  /*11590*/  LDL.64 R4, [R1+0x20] ;  /* 0x0000200001047983 */ /* 0x002ee20000100a00 */
[----:B------:R-:W-:Y:S01]  /*115a0*/  UIADD3 UR8, UR25, -0x1, URZ ;  /* 0xffffffff19087890 */ /* 0x000fe2000fffe03f */
[----:B------:R-:W-:Y:S03]  /*115b0*/  MOV R2, UR22 ;  /* 0x0000001600027c02 */ /* 0x000fe60008000f00 */
[----:B------:R-:W-:Y:S01]  /*115c0*/  MOV R0, UR4 ;  /* 0x0000000400007c02 */ /* 0x000fe20008000f00 */
[----:B------:R-:W4:Y:S01]  /*115d0*/  LDL R16, [R1+0x8] ;  /* 0x0000080001107983 */ /* 0x000f220000100800 */
[----:B------:R-:W-:Y:S02]  /*115e0*/  USHF.R.S32.HI UR5, URZ, 0x1f, UR8 ;  /* 0x0000001f3f057899 */ /* 0x000fe40008011408 */
[----:B------:R-:W-:Y:S02]  /*115f0*/  UIMAD UR4, UR21, UR8, URZ ;  /* 0x00000008150472a4 */ /* 0x000fe4000f8e023f */
[----:B------:R-:W-:Y:S01]  /*11600*/  UISETP.GT.AND UP0, UPT, UR8, UR10, UPT ;  /* 0x0000000a0800728c */ /* 0x000fe2000bf04270 */
[----:B------:R-:W-:Y:S01]  /*11610*/  BAR.SYNC.DEFER_BLOCKING 0x0 ;  /* 0x0000000000007b1d */ /* 0x000fe20000010000 */
[----:B------:R-:W-:Y:S05]  /*11620*/  UIMAD UR4, UR5, UR22, UR4 ;  /* 0x00000016050472a4 */ /* 0x000fea000f8e0204 */
[----:B------:R-:W-:Y:S06]  /*11630*/  @P5 STS.128 [R231+0x18000], RZ ;  /* 0x018000ffe7005388 */ /* 0x000fec0000000c00 */
[----:B------:R-:W5:Y:S06]  /*11640*/  LDL R237, [R1+0x10] ;  /* 0x0000100001ed7983 */ /* 0x000f6c0000100800 */
        /* <DEDUP_REMOVED lines=9> */
[----:B------:R-:W-:Y:S02]  /*116e0*/  LEA.HI.X.SX32 R5, R0, R251, 0x6, P1 ;  /* 0x000000fb00057211 */ /* 0x000fe400008f36ff */
[----:B------:R-:W-:Y:S01]  /*116f0*/  IADD3 R0, R9, UR4, RZ ;  /* 0x0000000409007c10 */ /* 0x000fe2000fffe0ff */
[----:B------:R-:W-:Y:S01]  /*11700*/  IMAD R7, R6, c[0x0][0x1a4], R7 ;  /* 0x0000690006077a24 */ /* 0x000fe200078e0207 */
[----:B----4-:R-:W-:Y:S01]  /*11710*/  LEA R6, P6, R14, R16, 0x1 ;  /* 0x000000100e067211 */ /* 0x010fe200078c08ff */
[----:B------:R-:W-:Y:S01]  /*11720*/  IMAD R5, R5, c[0x0][0x1a0], RZ ;  /* 0x0000680005057a24 */ /* 0x000fe200078e02ff */
[----:B------:R-:W-:Y:S01]  /*11730*/  @!P5 LEA.HI.X R11, R8, c[0x0][0x174], R0, 0x1, P0 ;  /* 0x00005d00080bda11 */ /* 0x000fe200000f0c00 */
[----:B------:R-:W-:Y:S01]  /*11740*/  UIADD3 UR4, UR11, -UR12, URZ ;  /* 0x8000000c0b047290 */ /* 0x000fe2000fffe03f */
[----:B------:R-:W-:Y:S01]  /*11750*/  IADD3 R7, R15, R7, RZ ;  /* 0x000000070f077210 */ /* 0x000fe20007ffe0ff */
[----:B------:R-:W-:Y:S01]  /*11760*/  IMAD R5, R4, c[0x0][0x1a4], R5 ;  /* 0x0000690004057a24 */ /* 0x000fe200078e0205 */
[----:B------:R-:W-:Y:S01]  /*11770*/  @!P5 IADD3 R2, P1, R8, UR23, RZ ;  /* 0x000000170802dc10 */ /* 0x000fe2000ff3e0ff */
[----:B------:R-:W-:Y:S01]  /*11780*/  @!PT LDS RZ, [RZ] ;  /* 0x00000000fffff984 */ /* 0x000fe20000000800 */
[----:B------:R-:W-:Y:S01]  /*11790*/  @!PT LDS RZ, [RZ] ;  /* 0x00000000fffff984 */ /* 0x000fe20000000800 */
[----:B------:R-:W-:Y:S01]  /*117a0*/  @!PT LDS RZ, [RZ] ;  /* 0x00000000fffff984 */ /* 0x000fe20000000800 */
[----:B------:R1:W-:Y:S01]  /*117b0*/  @!P5 LDGSTS.E.BYPASS.LTC128B.128 [R231+0x18000], [R10.64] ;  /* 0x180000000ae7dfae */ /* 0x0003e2000b901d52 */
[----:B------:R-:W-:Y:S02]  /*117c0*/  LEA.HI.X R7, R14, R252, R7, 0x1, P6 ;  /* 0x000000fc0e077211 */ /* 0x000fe400030f0c07 */
[----:B------:R-:W-:Y:S02]  /*117d0*/  @!P5 LEA R8, P0, R2, c[0x0][0x170], 0x1 ;  /* 0x00005c000208da11 */ /* 0x000fe400078008ff */
[----:B------:R-:W-:Y:S01]  /*117e0*/  @!P5 IADD3.X R0, R0, UR24, RZ, P1, !PT ;  /* 0x000000180000dc10 */ /* 0x000fe20008ffe4ff */
        /* <DEDUP_REMOVED lines=8> */
[----:B------:R-:W-:Y:S02]  /*11870*/  MOV R0, UR4 ;  /* 0x0000000400007c02 */ /* 0x000fe40008000f00 */
[----:B------:R-:W-:Y:S03]  /*11880*/  LEA.HI.X R5, R12, R252, R5, 0x1, P1 ;  /* 0x000000fc0c057211 */ /* 0x000fe600008f0c05 */
        /* <DEDUP_REMOVED lines=31> */
[----:B-1----:R-:W2:Y:S06]  /*11a80*/  LDSM.16.M88.4 R8, [R204+0x10000] ;  /* 0x01000000cc08783b */ /* 0x002eac0000000200 */
[----:B------:R-:W1:Y:S06]  /*11a90*/  LDSM.16.M88.4 R16, [R204+0x10800] ;  /* 0x01080000cc10783b */ /* 0x000e6c0000000200 */
[----:B------:R-:W3:Y:S06]  /*11aa0*/  LDSM.16.M88.4 R24, [R204+0x11000] ;  /* 0x01100000cc18783b */ /* 0x000eec0000000200 */
[----:B------:R-:W0:Y:S06]  /*11ab0*/  LDGDEPBAR ;  /* 0x00000000000079af */ /* 0x000e2c0000000000 */
[----:B------:R-:W4:Y:S06]  /*11ac0*/  LDSM.16.M88.4 R168, [R204+0x11800] ;  /* 0x01180000cca8783b */ /* 0x000f2c0000000200 */
[----:B------:R-:W-:Y:S06]  /*11ad0*/  LDSM.16.M88.4 R172, [R212] ;  /* 0x00000000d4ac783b */ /* 0x000fec0000000200 */
[----:B------:R-:W4:Y:S01]  /*11ae0*/  LDSM.16.M88.4 R176, [R215] ;  /* 0x00000000d7b0783b */ /* 0x000f220000000200 */
        /* <DEDUP_REMOVED lines=9> */
[C---:B---3--:R-:W-:Y:S01]  /*11b80*/  HMMA.16816.F32.BF16 R20, R32.reuse, R24, RZ ;  /* 0x000000182014723c */ /* 0x048fe200000418ff */
[----:B------:R-:W-:Y:S07]  /*11b90*/  LDSM.16.M88.4 R200, [R209] ;  /* 0x00000000d1c8783b */ /* 0x000fee0000000200 */
[C---:B------:R-:W-:Y:S08]  /*11ba0*/  HMMA.16816.F32.BF16 R24, R32.reuse, R26, RZ ;  /* 0x0000001a2018723c */ /* 0x040ff000000418ff */
[C---:B----4-:R-:W-:Y:S08]  /*11bb0*/  HMMA.16816.F32.BF16 R28, R32.reuse, R168, RZ ;  /* 0x000000a8201c723c */ /* 0x050ff000000418ff */
        /* <DEDUP_REMOVED lines=78> */
[----:B------:R-:W1:Y:S06]  /*120a0*/  LDSM.16.M88.4 R168, [R211+0x8000] ;  /* 0x00800000d3a8783b */ /* 0x000e6c0000000200 */
[----:B------:R-:W3:Y:S01]  /*120b0*/  LDSM.16.M88.4 R184, [R204+0x14800] ;  /* 0x01480000ccb8783b */ /* 0x000ee20000000200 */
        /* <DEDUP_REMOVED lines=122> */
[----:B------:R-:W-:Y:S07]  /*12860*/  FMUL.FTZ R19, R19, c[0x0][0x2ec] ;  /* 0x0000bb0013137a20 */ /* 0x000fee0000410000 */
[----:B------:R-:W1:Y:S01]  /*12870*/  MUFU.TANH R179, R9 ;  /* 0x0000000900b37308 */ /* 0x000e620000002400 */
[----:B----4-:R-:W4:Y:S09]  /*12880*/  LDSM.16.M88.4 R4, [R209+0x7000] ;  /* 0x00700000d104783b */ /* 0x010f320000000200 */
[----:B------:R-:W1:Y:S10]  /*12890*/  MUFU.TANH R180, R10 ;  /* 0x0000000a00b47308 */ /* 0x000e740000002400 */
[----:B------:R1:W1:Y:S10]  /*128a0*/  MUFU.TANH R181, R11 ;  /* 0x0000000b00b57308 */ /* 0x0002740000002400 */
[----:B------:R-:W2:Y:S10]  /*128b0*/  MUFU.TANH R178, R15 ;  /* 0x0000000f00b27308 */ /* 0x000eb40000002400 */
[----:B------:R2:W2:Y:S01]  /*128c0*/  MUFU.TANH R168, R16 ;  /* 0x0000001000a87308 */ /* 0x0004a20000002400 */
        /* <DEDUP_REMOVED lines=9> */
[----:B------:R-:W-:Y:S03]  /*12960*/  PLOP3.LUT P0, PT, PT, PT, UP0, 0x80, 0x0 ;  /* 0x000000000000781c */ /* 0x000fe60003f0f008 */
[----:B--2---:R-:W-:Y:S01]  /*12970*/  FMUL.FTZ R16, R17, c[0x0][0x2ec] ;  /* 0x0000bb0011107a20 */ /* 0x004fe20000410000 */
[C---:B------:R-:W-:Y:S01]  /*12980*/  LEA R6, P1, R0.reuse, R238, 0x6 ;  /* 0x000000ee00067211 */ /* 0x040fe200078230ff */
[----:B------:R-:W-:Y:S03]  /*12990*/  IMAD R5, R5, c[0x0][0x198], RZ ;  /* 0x0000660005057a24 */ /* 0x000fe600078e02ff */
[----:B------:R-:W-:Y:S01]  /*129a0*/  LEA.HI.X.SX32 R7, R0, R239, 0x6, P1 ;  /* 0x000000ef00077211 */ /* 0x000fe200008f36ff */
[----:B------:R-:W2:Y:S01]  /*129b0*/  MUFU.TANH R176, R14 ;  /* 0x0000000e00b07308 */ /* 0x000ea20000002400 */
[----:B------:R-:W-:Y:S02]  /*129c0*/  IMAD R5, R4, c[0x0][0x19c], R5 ;  /* 0x0000670004057a24 */ /* 0x000fe400078e0205 */
[----:B------:R-:W-:Y:S02]  /*129d0*/  FMUL.FTZ R21, R21, c[0x0][0x2ec] ;  /* 0x0000bb0015157a20 */ /* 0x000fe40000410000 */
[----:B------:R-:W-:Y:S02]  /*129e0*/  FMUL.FTZ R22, R22, c[0x0][0x2ec] ;  /* 0x0000bb0016167a20 */ /* 0x000fe40000410000 */
[----:B------:R-:W-:Y:S02]  /*129f0*/  FMUL.FTZ R23, R23, c[0x0][0x2ec] ;  /* 0x0000bb0017177a20 */ /* 0x000fe40000410000 */
[----:B------:R-:W-:Y:S01]  /*12a00*/  FMUL.FTZ R15, R20, c[0x0][0x2ec] ;  /* 0x0000bb00140f7a20 */ /* 0x000fe20000410000 */
[----:B------:R2:W2:Y:S01]  /*12a10*/  MUFU.TANH R133, R21 ;  /* 0x0000001500857308 */ /* 0x0004a20000002400 */
[----:B------:R-:W-:Y:S02]  /*12a20*/  FMUL.FTZ R24, R24, c[0x0][0x2ec] ;  /* 0x0000bb0018187a20 */ /* 0x000fe40000410000 */
[----:B------:R-:W-:Y:S01]  /*12a30*/  FMUL.FTZ R26, R26, c[0x0][0x2ec] ;  /* 0x0000bb001a1a7a20 */ /* 0x000fe20000410000 */
[C---:B-1----:R-:W-:Y:S03]  /*12a40*/  HMMA.16816.F32.BF16 R28, R192.reuse, R8, R28 ;  /* 0x00000008c01c723c */ /* 0x042fe6000004181c */
[----:B------:R-:W-:Y:S02]  /*12a50*/  FMUL.FTZ R27, R27, c[0x0][0x2ec] ;  /* 0x0000bb001b1b7a20 */ /* 0x000fe40000410000 */
[----:B------:R-:W-:Y:S01]  /*12a60*/  IMAD R0, R7, c[0x0][0x198], RZ ;  /* 0x0000660007007a24 */ /* 0x000fe200078e02ff */
[----:B------:R1:W1:Y:S01]  /*12a70*/  MUFU.TANH R171, R22 ;  /* 0x0000001600ab7308 */ /* 0x0002620000002400 */
[----:B------:R-:W-:Y:S01]  /*12a80*/  IMAD.WIDE.U32 R8, R4, c[0x0][0x198], RZ ;  /* 0x0000660004087a25 */ /* 0x000fe200078e00ff */
[----:B------:R-:W-:Y:S04]  /*12a90*/  HMMA.16816.F32.BF16 R32, R192, R10, R32 ;  /* 0x0000000ac020723c */ /* 0x000fe80000041820 */
[----:B------:R-:W-:Y:S01]  /*12aa0*/  IMAD R0, R6, c[0x0][0x19c], R0 ;  /* 0x0000670006007a24 */ /* 0x000fe200078e0200 */
[----:B-----5:R-:W-:Y:S02]  /*12ab0*/  LEA R4, P1, R8, R237, 0x1 ;  /* 0x000000ed08047211 */ /* 0x020fe400078208ff */
[----:B------:R-:W-:Y:S01]  /*12ac0*/  IMAD.WIDE.U32 R10, R6, c[0x0][0x198], RZ ;  /* 0x00006600060a7a25 */ /* 0x000fe200078e00ff */
[----:B------:R5:W3:Y:S01]  /*12ad0*/  MUFU.TANH R177, R23 ;  /* 0x0000001700b17308 */ /* 0x000ae20000002400 */
[----:B------:R-:W-:Y:S03]  /*12ae0*/  IADD3 R5, R9, R5, RZ ;  /* 0x0000000509057210 */ /* 0x000fe60007ffe0ff */
[----:B------:R-:W-:Y:S02]  /*12af0*/  LEA R6, P6, R10, R237, 0x1 ;  /* 0x000000ed0a067211 */ /* 0x000fe400078c08ff */
[----:B------:R-:W-:Y:S02]  /*12b00*/  IADD3 R0, R11, R0, RZ ;  /* 0x000000000b007210 */ /* 0x000fe40007ffe0ff */
[----:B--2---:R-:W-:Y:S01]  /*12b10*/  FMUL.FTZ R21, R28, c[0x0][0x2ec] ;  /* 0x0000bb001c157a20 */ /* 0x004fe20000410000 */
[-C--:B------:R-:W-:Y:S01]  /*12b20*/  LEA.HI.X R5, R8, R236.reuse, R5, 0x1, P1 ;  /* 0x000000ec08057211 */ /* 0x080fe200008f0c05 */
[----:B------:R2:W2:Y:S01]  /*12b30*/  MUFU.TANH R132, R24 ;  /* 0x0000001800847308 */ /* 0x0004a20000002400 */
[----:B------:R-:W-:Y:S01]  /*12b40*/  FMUL.FTZ R28, R30, c[0x0][0x2ec] ;  /* 0x0000bb001e1c7a20 */ /* 0x000fe20000410000 */
[----:B------:R-:W-:Y:S01]  /*12b50*/  LEA.HI.X R7, R10, R236, R0, 0x1, P6 ;  /* 0x000000ec0a077211 */ /* 0x000fe200030f0c00 */
[----:B-1----:R-:W-:Y:S03]  /*12b60*/  FMUL.FTZ R22, R29, c[0x0][0x2ec] ;  /* 0x0000bb001d167a20 */ /* 0x002fe60000410000 */
[----:B------:R-:W-:Y:S04]  /*12b70*/  FMUL.FTZ R35, R35, c[0x0][0x2ec] ;  /* 0x0000bb0023237a20 */ /* 0x000fe80000410000 */
[----:B------:R1:W1:Y:S01]  /*12b80*/  MUFU.TANH R174, R26 ;  /* 0x0000001a00ae7308 */ /* 0x0002620000002400 */
[----:B-----5:R-:W-:Y:S09]  /*12b90*/  FMUL.FTZ R23, R32, c[0x0][0x2ec] ;  /* 0x0000bb0020177a20 */ /* 0x020ff20000410000 */
[----:B------:R5:W3:Y:S01]  /*12ba0*/  MUFU.TANH R175, R27 ;  /* 0x0000001b00af7308 */ /* 0x000ae20000002400 */
[----:B--2---:R-:W-:Y:S02]  /*12bb0*/  FMUL.FTZ R24, R25, c[0x0][0x2ec] ;  /* 0x0000bb0019187a20 */ /* 0x004fe40000410000 */
[----:B------:R-:W-:Y:S07]  /*12bc0*/  FMUL.FTZ R25, R33, c[0x0][0x2ec] ;  /* 0x0000bb0021197a20 */ /* 0x000fee0000410000 */
[----:B------:R-:W2:Y:S01]  /*12bd0*/  MUFU.TANH R16, R16 ;  /* 0x0000001000107308 */ /* 0x000ea20000002400 */
[----:B-1----:R-:W-:Y:S09]  /*12be0*/  FMUL.FTZ R26, R34, c[0x0][0x2ec] ;  /* 0x0000bb00221a7a20 */ /* 0x002ff20000410000 */
[----:B------:R1:W1:Y:S01]  /*12bf0*/  MUFU.TANH R169, R18 ;  /* 0x0000001200a97308 */ /* 0x0002620000002400 */
[----:B-----5:R-:W-:Y:S09]  /*12c00*/  FMUL.FTZ R27, R31, c[0x0][0x2ec] ;  /* 0x0000bb001f1b7a20 */ /* 0x020ff20000410000 */
        /* <DEDUP_REMOVED lines=10> */
[----:B------:R1:W1:Y:S02]  /*12cb0*/  MUFU.TANH R135, R35 ;  /* 0x0000002300877308 */ /* 0x0002640000002400 */
[----:B-1234-:R-:W-:-:S05]  /*12cc0*/  @P0 BRA `(.L_x_1881) ;  /* 0xffffe4b000000947 */ /* 0x01efca000383ffff */
.L_x_1880:
        /* <DEDUP_REMOVED lines=9> */
[C---:B-1----:R-:W-:Y:S02]  /*12d60*/  IADD3 R4, R0.reuse, 0x9, RZ ;  /* 0x0000000900047810 */ /* 0x042fe40007ffe0ff */
[C---:B------:R-:W-:Y:S02]  /*12d70*/  ISETP.GE.OR P0, PT, R0.reuse, R234, !P0 ;  /* 0x000000ea0000720c */ /* 0x040fe40004706670 */
[-C--:B------:R-:W-:Y:S02]  /*12d80*/  ISETP.GE.AND P1, PT, R0, R233.reuse, PT ;  /* 0x000000e90000720c */ /* 0x080fe40003f26270 */
[----:B------:R-:W-:Y:S02]  /*12d90*/  FSEL R14, R182, -INF , !P0 ;  /* 0xff800000b60e7808 */ /* 0x000fe40004000000 */
[----:B------:R-:W-:Y:S02]  /*12da0*/  ISETP.GE.AND P0, PT, R4, R233, PT ;  /* 0x000000e90400720c */ /* 0x000fe40003f06270 */
[----:B------:R-:W-:Y:S02]  /*12db0*/  IADD3 R12, R0, 0x11, RZ ;  /* 0x00000011000c7810 */ /* 0x000fe40007ffe0ff */
[-C--:B------:R-:W-:Y:S02]  /*12dc0*/  ISETP.GE.OR P0, PT, R4, R235.reuse, !P0 ;  /* 0x000000eb0400720c */ /* 0x080fe40004706670 */
[C---:B------:R-:W-:Y:S02]  /*12dd0*/  IADD3 R5, R0.reuse, 0x8, RZ ;  /* 0x0000000800057810 */ /* 0x040fe40007ffe0ff */
[----:B------:R-:W-:Y:S02]  /*12de0*/  ISETP.GE.OR P1, PT, R0, R235, !P1 ;  /* 0x000000eb0000720c */ /* 0x000fe40004f26670 */
[----:B------:R-:W-:Y:S02]  /*12df0*/  FSEL R19, R179, -INF , !P0 ;  /* 0xff800000b3137808 */ /* 0x000fe40004000000 */
[-C--:B------:R-:W-:Y:S02]  /*12e00*/  ISETP.GE.AND P0, PT, R12, R233.reuse, PT ;  /* 0x000000e90c00720c */ /* 0x080fe40003f06270 */
[----:B------:R-:W-:Y:S02]  /*12e10*/  FSEL R13, R184, -INF , !P1 ;  /* 0xff800000b80d7808 */ /* 0x000fe40004800000 */
[C---:B------:R-:W-:Y:S02]  /*12e20*/  ISETP.GE.AND P1, PT, R5.reuse, R233, PT ;  /* 0x000000e90500720c */ /* 0x040fe40003f26270 */
[-C--:B------:R-:W-:Y:S02]  /*12e30*/  ISETP.GE.OR P0, PT, R12, R235.reuse, !P0 ;  /* 0x000000eb0c00720c */ /* 0x080fe40004706670 */
[C---:B------:R-:W-:Y:S02]  /*12e40*/  IADD3 R10, R0.reuse, 0x19, RZ ;  /* 0x00000019000a7810 */ /* 0x040fe40007ffe0ff */
[----:B------:R-:W-:Y:S02]  /*12e50*/  ISETP.GE.OR P1, PT, R5, R235, !P1 ;  /* 0x000000eb0500720c */ /* 0x000fe40004f26670 */
[----:B------:R-:W-:Y:S02]  /*12e60*/  IADD3 R6, R0, 0x1, RZ ;  /* 0x0000000100067810 */ /* 0x000fe40007ffe0ff */
[----:B------:R-:W-:Y:S02]  /*12e70*/  FSEL R20, R183, -INF , !P1 ;  /* 0xff800000b7147808 */ /* 0x000fe40004800000 */
[----:B------:R-:W-:Y:S02]  /*12e80*/  FSEL R182, R172, -INF , !P0 ;  /* 0xff800000acb67808 */ /* 0x000fe40004000000 */
[-C--:B------:R-:W-:Y:S02]  /*12e90*/  ISETP.GE.AND P0, PT, R10, R233.reuse, PT ;  /* 0x000000e90a00720c */ /* 0x080fe40003f06270 */
[C---:B------:R-:W-:Y:S02]  /*12ea0*/  ISETP.GE.AND P6, PT, R6.reuse, R233, PT ;  /* 0x000000e90600720c */ /* 0x040fe40003fc6270 */
[----:B------:R-:W-:Y:S02]  /*12eb0*/  ISETP.GE.AND P1, PT, R6, R232, PT ;  /* 0x000000e80600720c */ /* 0x000fe40003f26270 */
[----:B------:R-:W-:Y:S02]  /*12ec0*/  IADD3 R9, R0, 0x20, RZ ;  /* 0x0000002000097810 */ /* 0x000fe40007ffe0ff */
[-C--:B------:R-:W-:Y:S02]  /*12ed0*/  ISETP.GE.OR P0, PT, R10, R235.reuse, !P0 ;  /* 0x000000eb0a00720c */ /* 0x080fe40004706670 */
[----:B------:R-:W-:Y:S02]  /*12ee0*/  IADD3 R2, R0, 0x10, RZ ;  /* 0x0000001000027810 */ /* 0x000fe40007ffe0ff */
[C---:B------:R-:W-:Y:S02]  /*12ef0*/  ISETP.GE.OR P1, PT, R6.reuse, R234, !P1 ;  /* 0x000000ea0600720c */ /* 0x040fe40004f26670 */
[----:B------:R-:W-:Y:S02]  /*12f00*/  ISETP.GE.OR P6, PT, R6, R235, !P6 ;  /* 0x000000eb0600720c */ /* 0x000fe400077c6670 */
[----:B------:R-:W-:Y:S02]  /*12f10*/  FSEL R18, R186, -INF , !P1 ;  /* 0xff800000ba127808 */ /* 0x000fe40004800000 */
[-C--:B------:R-:W-:Y:S02]  /*12f20*/  ISETP.GE.AND P1, PT, R9, R233.reuse, PT ;  /* 0x000000e90900720c */ /* 0x080fe40003f26270 */
[----:B------:R-:W-:Y:S02]  /*12f30*/  FSEL R17, R185, -INF , !P6 ;  /* 0xff800000b9117808 */ /* 0x000fe40007000000 */
[----:B------:R-:W-:Y:S02]  /*12f40*/  ISETP.GE.AND P6, PT, R2, R233, PT ;  /* 0x000000e90200720c */ /* 0x000fe40003fc6270 */
[----:B------:R-:W-:Y:S02]  /*12f50*/  FSEL R184, R16, -INF , !P0 ;  /* 0xff80000010b87808 */ /* 0x000fe40004000000 */
[----:B------:R-:W-:Y:S02]  /*12f60*/  ISETP.GE.AND P0, PT, R4, R232, PT ;  /* 0x000000e80400720c */ /* 0x000fe40003f06270 */
[----:B------:R-:W-:Y:S02]  /*12f70*/  IADD3 R11, R0, 0x18, RZ ;  /* 0x00000018000b7810 */ /* 0x000fe40007ffe0ff */
[-C--:B------:R-:W-:Y:S02]  /*12f80*/  ISETP.GE.OR P6, PT, R2, R235.reuse, !P6 ;  /* 0x000000eb0200720c */ /* 0x080fe400077c6670 */
[----:B------:R-:W-:Y:S02]  /*12f90*/  ISETP.GE.OR P1, PT, R9, R235, !P1 ;  /* 0x000000eb0900720c */ /* 0x000fe40004f26670 */
[----:B------:R-:W-:Y:S02]  /*12fa0*/  IADD3 R7, R0, 0x28, RZ ;  /* 0x0000002800077810 */ /* 0x000fe40007ffe0ff */
[----:B------:R-:W-:Y:S02]  /*12fb0*/  ISETP.GE.OR P0, PT, R4, R234, !P0 ;  /* 0x000000ea0400720c */ /* 0x000fe40004706670 */
[----:B------:R-:W-:Y:S02]  /*12fc0*/  FSEL R179, R170, -INF , !P6 ;  /* 0xff800000aab37808 */ /* 0x000fe40007000000 */
[-C--:B------:R-:W-:Y:S02]  /*12fd0*/  ISETP.GE.AND P6, PT, R11, R233.reuse, PT ;  /* 0x000000e90b00720c */ /* 0x080fe40003fc6270 */
[----:B------:R-:W-:Y:S02]  /*12fe0*/  FSEL R185, R15, -INF , !P1 ;  /* 0xff8000000fb97808 */ /* 0x000fe40004800000 */
[----:B------:R-:W-:Y:S02]  /*12ff0*/  FSEL R15, R181, -INF , !P0 ;  /* 0xff800000b50f7808 */ /* 0x000fe40004000000 */
[----:B------:R-:W-:Y:S02]  /*13000*/  ISETP.GE.AND P0, PT, R7, R233, PT ;  /* 0x000000e90700720c */ /* 0x000fe40003f06270 */
[-C--:B------:R-:W-:Y:S02]  /*13010*/  ISETP.GE.OR P6, PT, R11, R235.reuse, !P6 ;  /* 0x000000eb0b00720c */ /* 0x080fe400077c6670 */
[----:B------:R-:W-:Y:S02]  /*13020*/  ISETP.GE.OR P0, PT, R7, R235, !P0 ;  /* 0x000000eb0700720c */ /* 0x000fe40004706670 */
[C---:B------:R-:W-:Y:S02]  /*13030*/  IADD3 R8, R0.reuse, 0x21, RZ ;  /* 0x0000002100087810 */ /* 0x040fe40007ffe0ff */
[----:B------:R-:W-:Y:S02]  /*13040*/  IADD3 R6, R0, 0x29, RZ ;  /* 0x0000002900067810 */ /* 0x000fe40007ffe0ff */
[----:B------:R-:W-:Y:S02]  /*13050*/  FSEL R183, R168, -INF , !P6 ;  /* 0xff800000a8b77808 */ /* 0x000fe40007000000 */
[C---:B------:R-:W-:Y:S02]  /*13060*/  ISETP.GE.AND P6, PT, R5.reuse, R232, PT ;  /* 0x000000e80500720c */ /* 0x040fe40003fc6270 */
[-C--:B------:R-:W-:Y:S02]  /*13070*/  ISETP.GE.AND P1, PT, R8, R233.reuse, PT ;  /* 0x000000e90800720c */ /* 0x080fe40003f26270 */
[----:B------:R-:W-:Y:S02]  /*13080*/  FSEL R188, R132, -INF , !P0 ;  /* 0xff80000084bc7808 */ /* 0x000fe40004000000 */
[----:B------:R-:W-:Y:S02]  /*13090*/  ISETP.GE.AND P0, PT, R6, R233, PT ;  /* 0x000000e90600720c */ /* 0x000fe40003f06270 */
[-C--:B------:R-:W-:Y:S02]  /*130a0*/  ISETP.GE.OR P1, PT, R8, R235.reuse, !P1 ;  /* 0x000000eb0800720c */ /* 0x080fe40004f26670 */
[----:B------:R-:W-:Y:S02]  /*130b0*/  ISETP.GE.OR P6, PT, R5, R234, !P6 ;  /* 0x000000ea0500720c */ /* 0x000fe400077c6670 */
[----:B------:R-:W-:Y:S02]  /*130c0*/  IADD3 R5, R0, 0x30, RZ ;  /* 0x0000003000057810 */ /* 0x000fe40007ffe0ff */
[----:B------:R-:W-:Y:S02]  /*130d0*/  ISETP.GE.OR P0, PT, R6, R235, !P0 ;  /* 0x000000eb0600720c */ /* 0x000fe40004706670 */
[----:B------:R-:W-:Y:S02]  /*130e0*/  FSEL R187, R133, -INF , !P1 ;  /* 0xff80000085bb7808 */ /* 0x000fe40004800000 */
[-C--:B------:R-:W-:Y:S02]  /*130f0*/  ISETP.GE.AND P1, PT, R12, R232.reuse, PT ;  /* 0x000000e80c00720c */ /* 0x080fe40003f26270 */
[----:B------:R-:W-:Y:S02]  /*13100*/  FSEL R189, R24, -INF , !P0 ;  /* 0xff80000018bd7808 */ /* 0x000fe40004000000 */
[----:B------:R-:W-:Y:S02]  /*13110*/  ISETP.GE.AND P0, PT, R5, R233, PT ;  /* 0x000000e90500720c */ /* 0x000fe40003f06270 */
[----:B------:R-:W-:Y:S02]  /*13120*/  FSEL R16, R180, -INF , !P6 ;  /* 0xff800000b4107808 */ /* 0x000fe40007000000 */
[----:B------:R-:W-:Y:S02]  /*13130*/  ISETP.GE.AND P6, PT, R2, R232, PT ;  /* 0x000000e80200720c */ /* 0x000fe40003fc6270 */
[-C--:B------:R-:W-:Y:S02]  /*13140*/  ISETP.GE.OR P1, PT, R12, R234.reuse, !P1 ;  /* 0x000000ea0c00720c */ /* 0x080fe40004f26670 */
[----:B------:R-:W-:Y:S02]  /*13150*/  ISETP.GE.OR P6, PT, R2, R234, !P6 ;  /* 0x000000ea0200720c */ /* 0x000fe400077c6670 */
[----:B------:R-:W-:Y:S02]  /*13160*/  FMNMX.FTZ R2, R13, R3, !PT ;  /* 0x000000030d027209 */ /* 0x000fe40007810000 */
[----:B------:R-:W-:Y:S02]  /*13170*/  ISETP.GE.OR P0, PT, R5, R235, !P0 ;  /* 0x000000eb0500720c */ /* 0x000fe40004706670 */
[----:B------:R-:W-:Y:S02]  /*13180*/  FSEL R178, R178, -INF , !P1 ;  /* 0xff800000b2b27808 */ /* 0x000fe40004800000 */
[----:B------:R-:W-:Y:S02]  /*13190*/  FSEL R238, R21, -INF , !P0 ;  /* 0xff80000015ee7808 */ /* 0x000fe40004000000 */
[----:B------:R-:W-:Y:S02]  /*131a0*/  ISETP.GE.AND P1, PT, R10, R232, PT ;  /* 0x000000e80a00720c */ /* 0x000fe40003f26270 */
[----:B------:R-:W-:Y:S02]  /*131b0*/  FMNMX.FTZ R2, R17, R2, !PT ;  /* 0x0000000211027209 */ /* 0x000fe40007810000 */
[----:B------:R-:W-:Y:S02]  /*131c0*/  ISETP.GE.AND P0, PT, R8, R232, PT ;  /* 0x000000e80800720c */ /* 0x000fe40003f06270 */
[----:B------:R-:W-:Y:S02]  /*131d0*/  FMNMX.FTZ R2, R20, R2, !PT ;  /* 0x0000000214027209 */ /* 0x000fe40007810000 */
[-C--:B------:R-:W-:Y:S02]  /*131e0*/  ISETP.GE.OR P1, PT, R10, R234.reuse, !P1 ;  /* 0x000000ea0a00720c */ /* 0x080fe40004f26670 */
[----:B------:R-:W-:Y:S02]  /*131f0*/  IADD3 R4, R0, 0x31, RZ ;  /* 0x0000003100047810 */ /* 0x000fe40007ffe0ff */
[----:B------:R-:W-:Y:S02]  /*13200*/  ISETP.GE.OR P0, PT, R8, R234, !P0 ;  /* 0x000000ea0800720c */ /* 0x000fe40004706670 */
[----:B------:R-:W-:Y:S02]  /*13210*/  FMNMX.FTZ R8, R14, R134, !PT ;  /* 0x000000860e087209 */ /* 0x000fe40007810000 */
[----:B------:R-:W-:Y:S02]  /*13220*/  FSEL R176, R176, -INF , !P6 ;  /* 0xff800000b0b07808 */ /* 0x000fe40007000000 */
        /* <DEDUP_REMOVED lines=9> */
[----:B------:R-:W-:Y:S02]  /*132c0*/  FSEL R240, R22, -INF , !P1 ;  /* 0xff80000016f07808 */ /* 0x000fe40004800000 */
[----:B------:R-:W-:Y:S02]  /*132d0*/  ISETP.GE.AND P1, PT, R7, R232, PT ;  /* 0x000000e80700720c */ /* 0x000fe40003f26270 */
[----:B------:R-:W-:Y:S02]  /*132e0*/  FMNMX.FTZ R8, R15, R8, !PT ;  /* 0x000000080f087209 */ /* 0x000fe40007810000 */
[----:B------:R-:W-:Y:S02]  /*132f0*/  FSEL R180, R169, -INF , !P6 ;  /* 0xff800000a9b47808 */ /* 0x000fe40007000000 */
[C---:B------:R-:W-:Y:S02]  /*13300*/  ISETP.GE.AND P6, PT, R9.reuse, R232, PT ;  /* 0x000000e80900720c */ /* 0x040fe40003fc6270 */
[----:B------:R-:W-:Y:S02]  /*13310*/  FMNMX.FTZ R2, R182, R2, !PT ;  /* 0x00000002b6027209 */ /* 0x000fe40007810000 */
[----:B------:R-:W-:Y:S02]  /*13320*/  ISETP.GE.OR P6, PT, R9, R234, !P6 ;  /* 0x000000ea0900720c */ /* 0x000fe400077c6670 */
[----:B------:R-:W-:Y:S02]  /*13330*/  FMNMX.FTZ R133, R183, R2, !PT ;  /* 0x00000002b7857209 */ /* 0x000fe40007810000 */
[----:B------:R-:W-:Y:S02]  /*13340*/  ISETP.GE.OR P1, PT, R7, R234, !P1 ;  /* 0x000000ea0700720c */ /* 0x000fe40004f26670 */
[----:B------:R-:W-:Y:S02]  /*13350*/  FMNMX.FTZ R7, R176, R8, !PT ;  /* 0x00000008b0077209 */ /* 0x000fe40007810000 */
[----:B------:R-:W-:Y:S02]  /*13360*/  IADD3 R2, R0, 0x38, RZ ;  /* 0x0000003800027810 */ /* 0x000fe40007ffe0ff */
        /* <DEDUP_REMOVED lines=13> */
[----:B------:R-:W-:Y:S02]  /*13440*/  ISETP.GE.OR P0, PT, R6, R234, !P0 ;  /* 0x000000ea0600720c */ /* 0x000fe40004706670 */
[----:B------:R-:W-:Y:S02]  /*13450*/  FMNMX.FTZ R6, R186, R7, !PT ;  /* 0x00000007ba067209 */ /* 0x000fe40007810000 */
[----:B------:R-:W-:Y:S02]  /*13460*/  ISETP.GE.OR P6, PT, R0, R235, !P6 ;  /* 0x000000eb0000720c */ /* 0x000fe400077c6670 */
[----:B------:R-:W-:Y:S02]  /*13470*/  FMNMX.FTZ R133, R187, R133, !PT ;  /* 0x00000085bb857209 */ /* 0x000fe40007810000 */
[----:B------:R-:W-:Y:S02]  /*13480*/  FSEL R174, R174, -INF , !P1 ;  /* 0xff800000aeae7808 */ /* 0x000fe40004800000 */
[----:B------:R-:W-:Y:S02]  /*13490*/  FMNMX.FTZ R6, R177, R6, !PT ;  /* 0x00000006b1067209 */ /* 0x000fe40007810000 */
[----:B------:R-:W-:Y:S02]  /*134a0*/  FSEL R237, R25, -INF , !P6 ;  /* 0xff80000019ed7808 */ /* 0x000fe40007000000 */
[----:B------:R-:W-:Y:S02]  /*134b0*/  ISETP.GE.AND P6, PT, R5, R232, PT ;  /* 0x000000e80500720c */ /* 0x000fe40003fc6270 */
[----:B------:R-:W-:Y:S02]  /*134c0*/  FMNMX.FTZ R133, R188, R133, !PT ;  /* 0x00000085bc857209 */ /* 0x000fe40007810000 */
[----:B------:R-:W-:Y:S02]  /*134d0*/  FSEL R175, R175, -INF , !P0 ;  /* 0xff800000afaf7808 */ /* 0x000fe40004000000 */
[----:B------:R-:W-:Y:S02]  /*134e0*/  ISETP.GE.OR P6, PT, R5, R234, !P6 ;  /* 0x000000ea0500720c */ /* 0x000fe400077c6670 */
[----:B------:R-:W-:Y:S02]  /*134f0*/  FMNMX.FTZ R5, R174, R6, !PT ;  /* 0x00000006ae057209 */ /* 0x000fe40007810000 */
[----:B------:R-:W-:Y:S02]  /*13500*/  ISETP.GE.AND P1, PT, R4, R232, PT ;  /* 0x000000e80400720c */ /* 0x000fe40003f26270 */
[----:B------:R-:W-:Y:S02]  /*13510*/  FMNMX.FTZ R133, R189, R133, !PT ;  /* 0x00000085bd857209 */ /* 0x000fe40007810000 */
[----:B------:R-:W-:Y:S02]  /*13520*/  FSEL R203, R28, -INF , !P6 ;  /* 0xff8000001ccb7808 */ /* 0x000fe40007000000 */
[----:B------:R-:W-:Y:S01]  /*13530*/  ISETP.GE.OR P1, PT, R4, R234, !P1 ;  /* 0x000000ea0400720c */ /* 0x000fe20004f26670 */
[----:B------:R-:W-:Y:S01]  /*13540*/  LDSM.16.MT88.4 R28, [R208+0x18000] ;  /* 0x01800000d01c783b */ /* 0x000fe20000004200 */
[----:B------:R-:W-:Y:S02]  /*13550*/  FMNMX.FTZ R4, R175, R5, !PT ;  /* 0x00000005af047209 */ /* 0x000fe40007810000 */
        /* <DEDUP_REMOVED lines=8> */
[----:B------:R-:W-:Y:S02]  /*135e0*/  ISETP.GE.OR P0, PT, R0, R234, !P0 ;  /* 0x000000ea0000720c */ /* 0x000fe40004706670 */
[----:B------:R-:W-:Y:S02]  /*135f0*/  FMNMX.FTZ R0, R239, R2, !PT ;  /* 0x00000002ef007209 */ /* 0x000fe40007810000 */
[----:B------:R-:W-:Y:S02]  /*13600*/  FMNMX.FTZ R133, R236, R133, !PT ;  /* 0x00000085ec857209 */ /* 0x000fe40007810000 */
[----:B------:R-:W-:Y:S02]  /*13610*/  FSEL R135, R135, -INF , !P0 ;  /* 0xff80000087877808 */ /* 0x000fe40004000000 */
        /* <DEDUP_REMOVED lines=9> */
[----:B-1----:R-:W-:Y:S04]  /*136b0*/  FMNMX.FTZ R133, R133, R4, !PT ;  /* 0x0000000485857209 */ /* 0x002fe80007810000 */
[C---:B------:R-:W-:Y:S01]  /*136c0*/  FSETP.NEU.FTZ.AND P1, PT, R133.reuse, -INF , PT ;  /* 0xff8000008500780b */ /* 0x040fe20003f3d000 */
[C---:B------:R-:W-:Y:S01]  /*136d0*/  FMUL.FTZ R172, R133.reuse, c[0x0][0x23c] ;  /* 0x00008f0085ac7a20 */ /* 0x040fe20000410000 */
[----:B--2---:R-:W-:Y:S02]  /*136e0*/  FMNMX.FTZ R132, R0, R2, !PT ;  /* 0x0000000200847209 */ /* 0x004fe40007810000 */
[----:B------:R-:W-:Y:S02]  /*136f0*/  FSEL R0, R133, RZ, P1 ;  /* 0x000000ff85007208 */ /* 0x000fe40000800000 */
[C---:B------:R-:W-:Y:S01]  /*13700*/  FSETP.NEU.FTZ.AND P0, PT, R132.reuse, -INF , PT ;  /* 0xff8000008400780b */ /* 0x040fe20003f1d000 */
[----:B------:R-:W-:Y:S01]  /*13710*/  FMUL.FTZ R173, R132, c[0x0][0x23c] ;  /* 0x00008f0084ad7a20 */ /* 0x000fe20000410000 */
[----:B------:R-:W-:Y:S01]  /*13720*/  FSEL R172, R172, RZ, P1 ;  /* 0x000000ffacac7208 */ /* 0x000fe20000800000 */
[----:B------:R-:W-:Y:S01]  /*13730*/  FADD.FTZ R0, -R0, R3 ;  /* 0x0000000300007221 */ /* 0x000fe20000010100 */
[----:B------:R-:W-:Y:S02]  /*13740*/  FSEL R2, R132, RZ, P0 ;  /* 0x000000ff84027208 */ /* 0x000fe40000000000 */
[----:B------:R-:W-:Y:S01]  /*13750*/  FSEL R173, R173, RZ, P0 ;  /* 0x000000ffadad7208 */ /* 0x000fe20000000000 */
[----:B------:R-:W-:Y:S01]  /*13760*/  FMUL.FTZ R0, R0, c[0x0][0x23c] ;  /* 0x00008f0000007a20 */ /* 0x000fe20000410000 */
[----:B------:R-:W-:Y:S01]  /*13770*/  PLOP3.LUT P0, PT, PT, PT, UP0, 0x80, 0x0 ;  /* 0x000000000000781c */ /* 0x000fe20003f0f008 */
[--C-:B------:R-:W-:Y:S02]  /*13780*/  FFMA.FTZ R13, R13, c[0x0][0x23c], -R172.reuse ;  /* 0x00008f000d0d7a23 */ /* 0x100fe400000108ac */
[--C-:B------:R-:W-:Y:S01]  /*13790*/  FFMA.FTZ R14, R14, c[0x0][0x23c], -R173.reuse ;  /* 0x00008f000e0e7a23 */ /* 0x100fe200000108ad */
[----:B------:R1:W2:Y:S01]  /*137a0*/  MUFU.EX2 R3, R0 ;  /* 0x0000000000037308 */ /* 0x0002a20000000800 */
[--C-:B------:R-:W-:Y:S02]  /*137b0*/  FFMA.FTZ R15, R15, c[0x0][0x23c], -R173.reuse ;  /* 0x00008f000f0f7a23 */ /* 0x100fe400000108ad */
[--C-:B------:R-:W-:Y:S02]  /*137c0*/  FFMA.FTZ R20, R20, c[0x0][0x23c], -R172.reuse ;  /* 0x00008f0014147a23 */ /* 0x100fe400000108ac */
[--C-:B------:R-:W-:Y:S02]  /*137d0*/  FFMA.FTZ R17, R17, c[0x0][0x23c], -R172.reuse ;  /* 0x00008f0011117a23 */ /* 0x100fe400000108ac */
[----:B------:R-:W-:Y:S02]  /*137e0*/  FFMA.FTZ R19, R19, c[0x0][0x23c], -R172 ;  /* 0x00008f0013137a23 */ /* 0x000fe400000108ac */
[--C-:B------:R-:W-:Y:S01]  /*137f0*/  FFMA.FTZ R18, R18, c[0x0][0x23c], -R173.reuse ;  /* 0x00008f0012127a23 */ /* 0x100fe200000108ad */
[----:B------:R-:W-:Y:S01]  /*13800*/  MUFU.EX2 R246, R13 ;  /* 0x0000000d00f67308 */ /* 0x000fe20000000800 */
[--C-:B------:R-:W-:Y:S09]  /*13810*/  FFMA.FTZ R16, R16, c[0x0][0x23c], -R173.reuse ;  /* 0x00008f0010107a23 */ /* 0x100ff200000108ad */
[----:B------:R-:W-:Y:S01]  /*13820*/  MUFU.EX2 R245, R14 ;  /* 0x0000000e00f57308 */ /* 0x000fe20000000800 */
[----:B-1----:R-:W-:Y:S02]  /*13830*/  FADD.FTZ R0, -R2, R134 ;  /* 0x0000008602007221 */ /* 0x002fe40000010100 */
[C---:B--2---:R-:W-:Y:S02]  /*13840*/  FMUL.FTZ R4, R3.reuse, R136 ;  /* 0x0000008803047220 */ /* 0x044fe40000410000 */
[----:B------:R-:W-:Y:S05]  /*13850*/  FMUL.FTZ R0, R0, c[0x0][0x23c] ;  /* 0x00008f0000007a20 */ /* 0x000fea0000410000 */
[----:B------:R1:W-:Y:S01]  /*13860*/  MUFU.EX2 R242, R15 ;  /* 0x0000000f00f27308 */ /* 0x0003e20000000800 */
[C---:B------:R-:W-:Y:S02]  /*13870*/  FMUL.FTZ R5, R3.reuse, R137 ;  /* 0x0000008903057220 */ /* 0x040fe40000410000 */
[C---:B------:R-:W-:Y:S02]  /*13880*/  FMUL.FTZ R8, R3.reuse, R140 ;  /* 0x0000008c03087220 */ /* 0x040fe40000410000 */
[C---:B------:R-:W-:Y:S02]  /*13890*/  FMUL.FTZ R9, R3.reuse, R141 ;  /* 0x0000008d03097220 */ /* 0x040fe40000410000 */
[C---:B------:R-:W-:Y:S02]  /*138a0*/  FMUL.FTZ R24, R3.reuse, R156 ;  /* 0x0000009c03187220 */ /* 0x040fe40000410000 */
[----:B------:R-:W-:Y:S01]  /*138b0*/  FMUL.FTZ R25, R3, R157 ;  /* 0x0000009d03197220 */ /* 0x000fe20000410000 */
[----:B------:R2:W-:Y:S01]  /*138c0*/  MUFU.EX2 R248, R20 ;  /* 0x0000001400f87308 */ /* 0x0005e20000000800 */
[--C-:B------:R-:W-:Y:S02]  /*138d0*/  FFMA.FTZ R2, R179, c[0x0][0x23c], -R172.reuse ;  /* 0x00008f00b3027a23 */ /* 0x100fe400000108ac */
        /* <DEDUP_REMOVED lines=13> */
[C---:B------:R-:W-:Y:S01]  /*139b0*/  FMUL.FTZ R52, R3.reuse, R52 ;  /* 0x0000003403347220 */ /* 0x040fe20000410000 */
[----:B--2---:R-:W2:Y:S01]  /*139c0*/  LDSM.16.MT88.4 R20, [R206+0x18000] ;  /* 0x01800000ce14783b */ /* 0x004ea20000004200 */
[C---:B------:R-:W-:Y:S02]  /*139d0*/  FMUL.FTZ R53, R3.reuse, R53 ;  /* 0x0000003503357220 */ /* 0x040fe40000410000 */
[C---:B------:R-:W-:Y:S02]  /*139e0*/  FMUL.FTZ R56, R3.reuse, R56 ;  /* 0x0000003803387220 */ /* 0x040fe40000410000 */
[C---:B------:R-:W-:Y:S01]  /*139f0*/  FMUL.FTZ R57, R3.reuse, R57 ;  /* 0x0000003903397220 */ /* 0x040fe20000410000 */
[----:B------:R-:W5:Y:S01]  /*13a00*/  MUFU.EX2 R244, R18 ;  /* 0x0000001200f47308 */ /* 0x000f620000000800 */
[C---:B------:R-:W-:Y:S02]  /*13a10*/  FMUL.FTZ R60, R3.reuse, R60 ;  /* 0x0000003c033c7220 */ /* 0x040fe40000410000 */
[----:B------:R-:W-:Y:S01]  /*13a20*/  FMUL.FTZ R61, R3, R61 ;  /* 0x0000003d033d7220 */ /* 0x000fe20000410000 */
[----:B---3--:R-:W-:Y:S01]  /*13a30*/  F2FP.BF16.PACK_AB R168, R249, R246 ;  /* 0x000000f6f9a8723e */ /* 0x008fe200000010ff */
[C---:B------:R-:W-:Y:S02]  /*13a40*/  FMUL.FTZ R17, R3.reuse, R149 ;  /* 0x0000009503117220 */ /* 0x040fe40000410000 */
[C---:B------:R-:W-:Y:S02]  /*13a50*/  FMUL.FTZ R64, R3.reuse, R64 ;  /* 0x0000004003407220 */ /* 0x040fe40000410000 */
[C---:B------:R-:W-:Y:S01]  /*13a60*/  FMUL.FTZ R65, R3.reuse, R65 ;  /* 0x0000004103417220 */ /* 0x040fe20000410000 */
[----:B------:R-:W3:Y:S01]  /*13a70*/  MUFU.EX2 R243, R16 ;  /* 0x0000001000f37308 */ /* 0x000ee20000000800 */
[C---:B------:R-:W-:Y:S02]  /*13a80*/  FMUL.FTZ R68, R3.reuse, R68 ;  /* 0x0000004403447220 */ /* 0x040fe40000410000 */
[----:B------:R-:W-:Y:S01]  /*13a90*/  FMUL.FTZ R69, R3, R69 ;  /* 0x0000004503457220 */ /* 0x000fe20000410000 */
[----:B----4-:R-:W-:Y:S01]  /*13aa0*/  F2FP.BF16.PACK_AB R170, R247, R248 ;  /* 0x000000f8f7aa723e */ /* 0x010fe200000010ff */
[C---:B------:R-:W-:Y:S02]  /*13ab0*/  FMUL.FTZ R72, R3.reuse, R72 ;  /* 0x0000004803487220 */ /* 0x040fe40000410000 */
[C---:B------:R-:W-:Y:S02]  /*13ac0*/  FMUL.FTZ R73, R3.reuse, R73 ;  /* 0x0000004903497220 */ /* 0x040fe40000410000 */
[C---:B------:R-:W-:Y:S01]  /*13ad0*/  FMUL.FTZ R76, R3.reuse, R76 ;  /* 0x0000004c034c7220 */ /* 0x040fe20000410000 */
[----:B------:R-:W4:Y:S01]  /*13ae0*/  MUFU.EX2 R0, R0 ;  /* 0x0000000000007308 */ /* 0x000f220000000800 */
[C---:B------:R-:W-:Y:S02]  /*13af0*/  FMUL.FTZ R77, R3.reuse, R77 ;  /* 0x0000004d034d7220 */ /* 0x040fe40000410000 */
[C---:B------:R-:W-:Y:S01]  /*13b00*/  FMUL.FTZ R80, R3.reuse, R80 ;  /* 0x0000005003507220 */ /* 0x040fe20000410000 */
[----:B-----5:R-:W-:Y:S01]  /*13b10*/  F2FP.BF16.PACK_AB R169, R244, R245 ;  /* 0x000000f5f4a9723e */ /* 0x020fe200000010ff */
[C---:B------:R-:W-:Y:S02]  /*13b20*/  FMUL.FTZ R81, R3.reuse, R81 ;  /* 0x0000005103517220 */ /* 0x040fe40000410000 */
[C---:B------:R-:W-:Y:S02]  /*13b30*/  FMUL.FTZ R84, R3.reuse, R84 ;  /* 0x0000005403547220 */ /* 0x040fe40000410000 */
[C---:B------:R-:W-:Y:S01]  /*13b40*/  FMUL.FTZ R85, R3.reuse, R85 ;  /* 0x0000005503557220 */ /* 0x040fe20000410000 */
[----:B------:R5:W-:Y:S01]  /*13b50*/  MUFU.EX2 R202, R2 ;  /* 0x0000000200ca7308 */ /* 0x000be20000000800 */
[C---:B------:R-:W-:Y:S02]  /*13b60*/  FMUL.FTZ R88, R3.reuse, R88 ;  /* 0x0000005803587220 */ /* 0x040fe40000410000 */
[C---:B------:R-:W-:Y:S01]  /*13b70*/  FMUL.FTZ R89, R3.reuse, R89 ;  /* 0x0000005903597220 */ /* 0x040fe20000410000 */
[----:B---3--:R-:W-:Y:S01]  /*13b80*/  F2FP.BF16.PACK_AB R171, R242, R243 ;  /* 0x000000f3f2ab723e */ /* 0x008fe200000010ff */
[C---:B------:R-:W-:Y:S02]  /*13b90*/  FMUL.FTZ R16, R3.reuse, R148 ;  /* 0x0000009403107220 */ /* 0x040fe40000410000 */
[C---:B------:R-:W-:Y:S02]  /*13ba0*/  FMUL.FTZ R92, R3.reuse, R92 ;  /* 0x0000005c035c7220 */ /* 0x040fe40000410000 */
[C---:B------:R-:W-:Y:S02]  /*13bb0*/  FMUL.FTZ R93, R3.reuse, R93 ;  /* 0x0000005d035d7220 */ /* 0x040fe40000410000 */
[C---:B------:R-:W-:Y:S02]  /*13bc0*/  FMUL.FTZ R96, R3.reuse, R96 ;  /* 0x0000006003607220 */ /* 0x040fe40000410000 */
[C---:B------:R-:W-:Y:S02]  /*13bd0*/  FMUL.FTZ R97, R3.reuse, R97 ;  /* 0x0000006103617220 */ /* 0x040fe40000410000 */
[C---:B----4-:R-:W-:Y:S02]  /*13be0*/  FMUL.FTZ R6, R0.reuse, R138 ;  /* 0x0000008a00067220 */ /* 0x050fe40000410000 */
[C---:B------:R-:W-:Y:S02]  /*13bf0*/  FMUL.FTZ R7, R0.reuse, R139 ;  /* 0x0000008b00077220 */ /* 0x040fe40000410000 */
[----:B------:R-:W3:Y:S01]  /*13c00*/  LDSM.16.MT88.4 R136, [R207+0x18000] ;  /* 0x01800000cf88783b */ /* 0x000ee20000004200 */
        /* <DEDUP_REMOVED lines=16> */
[C---:B--2---:R-:W-:Y:S03]  /*13d10*/  HMMA.16816.F32.BF16 R12, R168.reuse, R20, R12 ;  /* 0x00000014a80c723c */ /* 0x044fe6000004180c */
        /* <DEDUP_REMOVED lines=10> */
[--C-:B-----5:R-:W-:Y:S01]  /*13dc0*/  FFMA.FTZ R2, R182, c[0x0][0x23c], -R172.reuse ;  /* 0x00008f00b6027a23 */ /* 0x120fe200000108ac */
        /* <DEDUP_REMOVED lines=14> */
[C---:B------:R-:W-:Y:S02]  /*13eb0*/  FMUL.FTZ R51, R0.reuse, R51 ;  /* 0x0000003300337220 */ /* 0x040fe40000410000 */
[--C-:B--2---:R-:W-:Y:S02]  /*13ec0*/  FFMA.FTZ R2, R183, c[0x0][0x23c], -R172.reuse ;  /* 0x00008f00b7027a23 */ /* 0x104fe400000108ac */
[C---:B---3--:R-:W-:Y:S02]  /*13ed0*/  HMMA.16816.F32.BF16 R28, R168.reuse, R136, R28 ;  /* 0x00000088a81c723c */ /* 0x048fe4000004181c */
[----:B------:R2:W-:Y:S01]  /*13ee0*/  MUFU.EX2 R200, R2 ;  /* 0x0000000200c87308 */ /* 0x0005e20000000800 */
[C---:B------:R-:W-:Y:S02]  /*13ef0*/  FMUL.FTZ R54, R0.reuse, R54 ;  /* 0x0000003600367220 */ /* 0x040fe40000410000 */
[C---:B------:R-:W-:Y:S02]  /*13f00*/  FMUL.FTZ R55, R0.reuse, R55 ;  /* 0x0000003700377220 */ /* 0x040fe40000410000 */
[C---:B------:R-:W-:Y:S01]  /*13f10*/  FMUL.FTZ R58, R0.reuse, R58 ;  /* 0x0000003a003a7220 */ /* 0x040fe20000410000 */
[C---:B------:R-:W-:Y:S01]  /*13f20*/  HMMA.16816.F32.BF16 R32, R168.reuse, R138, R32 ;  /* 0x0000008aa820723c */ /* 0x040fe20000041820 */
[----:B------:R-:W3:Y:S03]  /*13f30*/  LDSM.16.MT88.4 R136, [R208+0x1a000] ;  /* 0x01a00000d088783b */ /* 0x000ee60000004200 */
[C---:B------:R-:W-:Y:S02]  /*13f40*/  FMUL.FTZ R59, R0.reuse, R59 ;  /* 0x0000003b003b7220 */ /* 0x040fe40000410000 */
[C---:B------:R-:W-:Y:S02]  /*13f50*/  FMUL.FTZ R62, R0.reuse, R62 ;  /* 0x0000003e003e7220 */ /* 0x040fe40000410000 */
[C---:B-1----:R-:W-:Y:S04]  /*13f60*/  HMMA.16816.F32.BF16 R36, R168.reuse, R140, R36 ;  /* 0x0000008ca824723c */ /* 0x042fe80000041824 */
[C---:B------:R-:W-:Y:S02]  /*13f70*/  FMUL.FTZ R63, R0.reuse, R63 ;  /* 0x0000003f003f7220 */ /* 0x040fe40000410000 */
[C---:B------:R-:W-:Y:S02]  /*13f80*/  FMUL.FTZ R66, R0.reuse, R66 ;  /* 0x0000004200427220 */ /* 0x040fe40000410000 */
[C---:B------:R-:W-:Y:S01]  /*13f90*/  HMMA.16816.F32.BF16 R40, R168.reuse, R142, R40 ;  /* 0x0000008ea828723c */ /* 0x040fe20000041828 */
[----:B------:R-:W1:Y:S03]  /*13fa0*/  LDSM.16.MT88.4 R140, [R207+0x1a000] ;  /* 0x01a00000cf8c783b */ /* 0x000e660000004200 */
[----:B------:R-:W-:Y:S02]  /*13fb0*/  FMUL.FTZ R67, R0, R67 ;  /* 0x0000004300437220 */ /* 0x000fe40000410000 */
[--C-:B--2---:R-:W-:Y:S02]  /*13fc0*/  FFMA.FTZ R2, R184, c[0x0][0x23c], -R172.reuse ;  /* 0x00008f00b8027a23 */ /* 0x104fe400000108ac */
[C---:B----4-:R-:W-:Y:S02]  /*13fd0*/  HMMA.16816.F32.BF16 R44, R168.reuse, R144, R44 ;  /* 0x00000090a82c723c */ /* 0x050fe4000004182c */
[----:B------:R2:W-:Y:S02]  /*13fe0*/  MUFU.EX2 R199, R2 ;  /* 0x0000000200c77308 */ /* 0x0005e40000000800 */
[C---:B------:R-:W-:Y:S02]  /*13ff0*/  FMUL.FTZ R70, R0.reuse, R70 ;  /* 0x0000004600467220 */ /* 0x040fe40000410000 */
[C---:B------:R-:W-:Y:S02]  /*14000*/  FMUL.FTZ R71, R0.reuse, R71 ;  /* 0x0000004700477220 */ /* 0x040fe40000410000 */
[C---:B------:R-:W-:Y:S01]  /*14010*/  HMMA.16816.F32.BF16 R48, R168.reuse, R146, R48 ;  /* 0x00000092a830723c */ /* 0x040fe20000041830 */
[----:B------:R-:W4:Y:S03]  /*14020*/  LDSM.16.MT88.4 R144, [R205+0x1c000] ;  /* 0x01c00000cd90783b */ /* 0x000f260000004200 */
[C---:B------:R-:W-:Y:S02]  /*14030*/  FMUL.FTZ R74, R0.reuse, R74 ;  /* 0x0000004a004a7220 */ /* 0x040fe40000410000 */
[C---:B------:R-:W-:Y:S02]  /*14040*/  FMUL.FTZ R75, R0.reuse, R75 ;  /* 0x0000004b004b7220 */ /* 0x040fe40000410000 */
[C---:B------:R-:W-:Y:S01]  /*14050*/  FMUL.FTZ R78, R0.reuse, R78 ;  /* 0x0000004e004e7220 */ /* 0x040fe20000410000 */
[C---:B---3--:R-:W-:Y:S03]  /*14060*/  HMMA.16816.F32.BF16 R52, R168.reuse, R136, R52 ;  /* 0x00000088a834723c */ /* 0x048fe60000041834 */
[C---:B------:R-:W-:Y:S02]  /*14070*/  FMUL.FTZ R79, R0.reuse, R79 ;  /* 0x0000004f004f7220 */ /* 0x040fe40000410000 */
[C---:B------:R-:W-:Y:S02]  /*14080*/  FMUL.FTZ R82, R0.reuse, R82 ;  /* 0x0000005200527220 */ /* 0x040fe40000410000 */
[----:B------:R-:W-:Y:S01]  /*14090*/  FMUL.FTZ R83, R0, R83 ;  /* 0x0000005300537220 */ /* 0x000fe20000410000 */
[C---:B------:R-:W-:Y:S01]  /*140a0*/  HMMA.16816.F32.BF16 R56, R168.reuse, R138, R56 ;  /* 0x0000008aa838723c */ /* 0x040fe20000041838 */
[----:B------:R-:W3:Y:S03]  /*140b0*/  LDSM.16.MT88.4 R136, [R206+0x1c000] ;  /* 0x01c00000ce88783b */ /* 0x000ee60000004200 */
[--C-:B--2---:R-:W-:Y:S02]  /*140c0*/  FFMA.FTZ R2, R176, c[0x0][0x23c], -R173.reuse ;  /* 0x00008f00b0027a23 */ /* 0x104fe400000108ad */
[C---:B------:R-:W-:Y:S02]  /*140d0*/  FMUL.FTZ R86, R0.reuse, R86 ;  /* 0x0000005600567220 */ /* 0x040fe40000410000 */
[C---:B-1----:R-:W-:Y:S01]  /*140e0*/  HMMA.16816.F32.BF16 R60, R168.reuse, R140, R60 ;  /* 0x0000008ca83c723c */ /* 0x042fe2000004183c */
[----:B------:R1:W-:Y:S03]  /*140f0*/  MUFU.EX2 R198, R2 ;  /* 0x0000000200c67308 */ /* 0x0003e60000000800 */
[C---:B------:R-:W-:Y:S02]  /*14100*/  FMUL.FTZ R87, R0.reuse, R87 ;  /* 0x0000005700577220 */ /* 0x040fe40000410000 */
[C---:B------:R-:W-:Y:S02]  /*14110*/  FMUL.FTZ R90, R0.reuse, R90 ;  /* 0x0000005a005a7220 */ /* 0x040fe40000410000 */
[C---:B------:R-:W-:Y:S01]  /*14120*/  HMMA.16816.F32.BF16 R64, R168.reuse, R142, R64 ;  /* 0x0000008ea840723c */ /* 0x040fe20000041840 */
[----:B------:R-:W2:Y:S03]  /*14130*/  LDSM.16.MT88.4 R140, [R208+0x1c000] ;  /* 0x01c00000d08c783b */ /* 0x000ea60000004200 */
[C---:B------:R-:W-:Y:S02]  /*14140*/  FMUL.FTZ R91, R0.reuse, R91 ;  /* 0x0000005b005b7220 */ /* 0x040fe40000410000 */
[C---:B------:R-:W-:Y:S02]  /*14150*/  FMUL.FTZ R94, R0.reuse, R94 ;  /* 0x0000005e005e7220 */ /* 0x040fe40000410000 */
[C---:B----4-:R-:W-:Y:S04]  /*14160*/  HMMA.16816.F32.BF16 R68, R168.reuse, R144, R68 ;  /* 0x00000090a844723c */ /* 0x050fe80000041844 */
[C---:B------:R-:W-:Y:S02]  /*14170*/  FMUL.FTZ R95, R0.reuse, R95 ;  /* 0x0000005f005f7220 */ /* 0x040fe40000410000 */
[----:B------:R-:W-:Y:S02]  /*14180*/  FMUL.FTZ R98, R0, R98 ;  /* 0x0000006200627220 */ /* 0x000fe40000410000 */
[C---:B------:R-:W-:Y:S01]  /*14190*/  HMMA.16816.F32.BF16 R72, R168.reuse, R146, R72 ;  /* 0x00000092a848723c */ /* 0x040fe20000041848 */
[----:B------:R-:W4:Y:S03]  /*141a0*/  LDSM.16.MT88.4 R144, [R207+0x1c000] ;  /* 0x01c00000cf90783b */ /* 0x000f260000004200 */
[--C-:B-1----:R-:W-:Y:S02]  /*141b0*/  FFMA.FTZ R2, R178, c[0x0][0x23c], -R173.reuse ;  /* 0x00008f00b2027a23 */ /* 0x102fe400000108ad */
[C---:B------:R-:W-:Y:S02]  /*141c0*/  FMUL.FTZ R99, R0.reuse, R99 ;  /* 0x0000006300637220 */ /* 0x040fe40000410000 */
[C---:B------:R-:W-:Y:S01]  /*141d0*/  FMUL.FTZ R100, R3.reuse, R100 ;  /* 0x0000006403647220 */ /* 0x040fe20000410000 */
[C---:B---3--:R-:W-:Y:S01]  /*141e0*/  HMMA.16816.F32.BF16 R76, R168.reuse, R136, R76 ;  /* 0x00000088a84c723c */ /* 0x048fe2000004184c */
[----:B------:R1:W3:Y:S02]  /*141f0*/  MUFU.EX2 R197, R2 ;  /* 0x0000000200c57308 */ /* 0x0002e40000000800 */
[C---:B------:R-:W-:Y:S02]  /*14200*/  FMUL.FTZ R101, R3.reuse, R101 ;  /* 0x0000006503657220 */ /* 0x040fe40000410000 */
[C---:B------:R-:W-:Y:S02]  /*14210*/  FMUL.FTZ R102, R0.reuse, R102 ;  /* 0x0000006600667220 */ /* 0x040fe40000410000 */
[C---:B------:R-:W-:Y:S01]  /*14220*/  FMUL.FTZ R103, R0.reuse, R103 ;  /* 0x0000006700677220 */ /* 0x040fe20000410000 */
[C---:B------:R-:W-:Y:S01]  /*14230*/  HMMA.16816.F32.BF16 R80, R168.reuse, R138, R80 ;  /* 0x0000008aa850723c */ /* 0x040fe20000041850 */
[----:B------:R-:W3:Y:S03]  /*14240*/  LDSM.16.MT88.4 R136, [R205+0x1e000] ;  /* 0x01e00000cd88783b */ /* 0x000ee60000004200 */
[C---:B------:R-:W-:Y:S02]  /*14250*/  FMUL.FTZ R104, R3.reuse, R104 ;  /* 0x0000006803687220 */ /* 0x040fe40000410000 */
[C---:B------:R-:W-:Y:S02]  /*14260*/  FMUL.FTZ R105, R3.reuse, R105 ;  /* 0x0000006903697220 */ /* 0x040fe40000410000 */
[C---:B--2---:R-:W-:Y:S04]  /*14270*/  HMMA.16816.F32.BF16 R84, R168.reuse, R140, R84 ;  /* 0x0000008ca854723c */ /* 0x044fe80000041854 */
[C---:B------:R-:W-:Y:S02]  /*14280*/  FMUL.FTZ R106, R0.reuse, R106 ;  /* 0x0000006a006a7220 */ /* 0x040fe40000410000 */
[----:B------:R-:W-:Y:S02]  /*14290*/  FMUL.FTZ R107, R0, R107 ;  /* 0x0000006b006b7220 */ /* 0x000fe40000410000 */
[C---:B------:R-:W-:Y:S01]  /*142a0*/  HMMA.16816.F32.BF16 R88, R168.reuse, R142, R88 ;  /* 0x0000008ea858723c */ /* 0x040fe20000041858 */
[----:B------:R-:W2:Y:S03]  /*142b0*/  LDSM.16.MT88.4 R140, [R206+0x1e000] ;  /* 0x01e00000ce8c783b */ /* 0x000ea60000004200 */
[--C-:B-1----:R-:W-:Y:S02]  /*142c0*/  FFMA.FTZ R2, R180, c[0x0][0x23c], -R173.reuse ;  /* 0x00008f00b4027a23 */ /* 0x102fe400000108ad */
[C---:B------:R-:W-:Y:S02]  /*142d0*/  FMUL.FTZ R108, R3.reuse, R108 ;  /* 0x0000006c036c7220 */ /* 0x040fe40000410000 */
[C---:B----4-:R-:W-:Y:S01]  /*142e0*/  HMMA.16816.F32.BF16 R92, R168.reuse, R144, R92 ;  /* 0x00000090a85c723c */ /* 0x050fe2000004185c */
[----:B------:R1:W-:Y:S03]  /*142f0*/  MUFU.EX2 R196, R2 ;  /* 0x0000000200c47308 */ /* 0x0003e60000000800 */
        /* <DEDUP_REMOVED lines=17> */
[C---:B------:R-:W-:Y:S02]  /*14410*/  FMUL.FTZ R120, R3.reuse, R120 ;  /* 0x0000007803787220 */ /* 0x040fe40000410000 */
[C---:B------:R-:W-:Y:S01]  /*14420*/  HMMA.16816.F32.BF16 R112, R168.reuse, R142, R112 ;  /* 0x0000008ea870723c */ /* 0x040fe20000041870 */
[----:B------:R-:W2:Y:S03]  /*14430*/  LDSM.16.MT88.4 R140, [R205+0x18800] ;  /* 0x01880000cd8c783b */ /* 0x000ea60000004200 */
[----:B------:R-:W-:Y:S02]  /*14440*/  FMUL.FTZ R121, R3, R121 ;  /* 0x0000007903797220 */ /* 0x000fe40000410000 */
[C---:B------:R-:W-:Y:S02]  /*14450*/  FMUL.FTZ R122, R0.reuse, R122 ;  /* 0x0000007a007a7220 */ /* 0x040fe40000410000 */
[C---:B----4-:R-:W-:Y:S04]  /*14460*/  HMMA.16816.F32.BF16 R116, R168.reuse, R144, R116 ;  /* 0x00000090a874723c */ /* 0x050fe80000041874 */
[C---:B------:R-:W-:Y:S02]  /*14470*/  FMUL.FTZ R123, R0.reuse, R123 ;  /* 0x0000007b007b7220 */ /* 0x040fe40000410000 */
[--C-:B-1----:R-:W-:Y:S02]  /*14480*/  FFMA.FTZ R2, R181, c[0x0][0x23c], -R173.reuse ;  /* 0x00008f00b5027a23 */ /* 0x102fe400000108ad */
[C---:B------:R-:W-:Y:S02]  /*14490*/  FMUL.FTZ R124, R3.reuse, R124 ;  /* 0x0000007c037c7220 */ /* 0x040fe40000410000 */
[----:B------:R1:W4:Y:S01]  /*144a0*/  MUFU.EX2 R195, R2 ;  /* 0x0000000200c37308 */ /* 0x0003220000000800 */
[C---:B------:R-:W-:Y:S01]  /*144b0*/  HMMA.16816.F32.BF16 R120, R168.reuse, R146, R120 ;  /* 0x00000092a878723c */ /* 0x040fe20000041878 */
[----:B------:R-:W2:Y:S02]  /*144c0*/  LDSM.16.MT88.4 R144, [R208+0x18800] ;  /* 0x01880000d090783b */ /* 0x000ea40000004200 */
[C---:B------:R-:W-:Y:S02]  /*144d0*/  FMUL.FTZ R125, R3.reuse, R125 ;  /* 0x0000007d037d7220 */ /* 0x040fe40000410000 */
[C---:B------:R-:W-:Y:S02]  /*144e0*/  FMUL.FTZ R126, R0.reuse, R126 ;  /* 0x0000007e007e7220 */ /* 0x040fe40000410000 */
[C---:B------:R-:W-:Y:S02]  /*144f0*/  FMUL.FTZ R127, R0.reuse, R127 ;  /* 0x0000007f007f7220 */ /* 0x040fe40000410000 */
[C---:B------:R-:W-:Y:S03]  /*14500*/  FMUL.FTZ R128, R3.reuse, R128 ;  /* 0x0000008003807220 */ /* 0x040fe60000410000 */
[----:B------:R-:W-:Y:S02]  /*14510*/  FMUL.FTZ R129, R3, R129 ;  /* 0x0000008103817220 */ /* 0x000fe40000410000 */
[C---:B---3--:R-:W-:Y:S03]  /*14520*/  HMMA.16816.F32.BF16 R124, R168.reuse, R136, R124 ;  /* 0x00000088a87c723c */ /* 0x048fe6000004187c */
[C---:B------:R-:W-:Y:S02]  /*14530*/  FMUL.FTZ R130, R0.reuse, R130 ;  /* 0x0000008200827220 */ /* 0x040fe40000410000 */
[----:B------:R-:W-:Y:S02]  /*14540*/  FMUL.FTZ R131, R0, R131 ;  /* 0x0000008300837220 */ /* 0x000fe40000410000 */
[----:B-----5:R-:W-:Y:S02]  /*14550*/  F2FP.BF16.PACK_AB R136, R201, R202 ;  /* 0x000000cac988723e */ /* 0x020fe400000010ff */
[----:B------:R-:W-:Y:S03]  /*14560*/  F2FP.BF16.PACK_AB R137, R197, R198 ;  /* 0x000000c6c589723e */ /* 0x000fe600000010ff */
[----:B------:R-:W-:Y:S03]  /*14570*/  HMMA.16816.F32.BF16 R128, R168, R138, R128 ;  /* 0x0000008aa880723c */ /* 0x000fe60000041880 */
[--C-:B-1----:R-:W-:Y:S04]  /*14580*/  FFMA.FTZ R2, R185, c[0x0][0x23c], -R172.reuse ;  /* 0x00008f00b9027a23 */ /* 0x102fe800000108ac */
[----:B------:R-:W-:Y:S01]  /*14590*/  F2FP.BF16.PACK_AB R138, R199, R200 ;  /* 0x000000c8c78a723e */ /* 0x000fe200000010ff */
[----:B------:R1:W-:Y:S01]  /*145a0*/  MUFU.EX2 R194, R2 ;  /* 0x0000000200c27308 */ /* 0x0003e20000000800 */
[----:B----4-:R-:W-:Y:S07]  /*145b0*/  F2FP.BF16.PACK_AB R139, R195, R196 ;  /* 0x000000c4c38b723e */ /* 0x010fee00000010ff */
[C---:B--2---:R-:W-:Y:S08]  /*145c0*/  HMMA.16816.F32.BF16 R4, R136.reuse, R140, R4 ;  /* 0x0000008c8804723c */ /* 0x044ff00000041804 */
[C---:B------:R-:W-:Y:S01]  /*145d0*/  HMMA.16816.F32.BF16 R8, R136.reuse, R142, R8 ;  /* 0x0000008e8808723c */ /* 0x040fe20000041808 */
[----:B------:R-:W2:Y:S07]  /*145e0*/  LDSM.16.MT88.4 R140, [R206+0x1a800] ;  /* 0x01a80000ce8c783b */ /* 0x000eae0000004200 */
[C---:B------:R-:W-:Y:S04]  /*145f0*/  HMMA.16816.F32.BF16 R12, R136.reuse, R148, R12 ;  /* 0x00000094880c723c */ /* 0x040fe8000004180c */
[--C-:B-1----:R-:W-:Y:S04]  /*14600*/  FFMA.FTZ R2, R187, c[0x0][0x23c], -R172.reuse ;  /* 0x00008f00bb027a23 */ /* 0x102fe800000108ac */
[C---:B------:R-:W-:Y:S01]  /*14610*/  HMMA.16816.F32.BF16 R16, R136.reuse, R150, R16 ;  /* 0x000000968810723c */ /* 0x040fe20000041810 */
[----:B------:R-:W-:Y:S01]  /*14620*/  LDSM.16.MT88.4 R148, [R207+0x1a800] ;  /* 0x01a80000cf94783b */ /* 0x000fe20000004200 */
[----:B------:R1:W3:Y:S06]  /*14630*/  MUFU.EX2 R193, R2 ;  /* 0x0000000200c17308 */ /* 0x0002ec0000000800 */
[C---:B------:R-:W-:Y:S08]  /*14640*/  HMMA.16816.F32.BF16 R20, R136.reuse, R144, R20 ;  /* 0x000000908814723c */ /* 0x040ff00000041814 */
[C---:B------:R-:W-:Y:S01]  /*14650*/  HMMA.16816.F32.BF16 R24, R136.reuse, R146, R24 ;  /* 0x000000928818723c */ /* 0x040fe20000041818 */
[----:B------:R-:W4:Y:S07]  /*14660*/  LDSM.16.MT88.4 R144, [R208+0x1a800] ;  /* 0x01a80000d090783b */ /* 0x000f2e0000004200 */
[C---:B------:R-:W-:Y:S04]  /*14670*/  HMMA.16816.F32.BF16 R28, R136.reuse, R152, R28 ;  /* 0x00000098881c723c */ /* 0x040fe8000004181c */
[--C-:B-1----:R-:W-:Y:S04]  /*14680*/  FFMA.FTZ R2, R188, c[0x0][0x23c], -R172.reuse ;  /* 0x00008f00bc027a23 */ /* 0x102fe800000108ac */
[C---:B------:R-:W-:Y:S01]  /*14690*/  HMMA.16816.F32.BF16 R32, R136.reuse, R154, R32 ;  /* 0x0000009a8820723c */ /* 0x040fe20000041820 */
[----:B------:R-:W1:Y:S01]  /*146a0*/  LDSM.16.MT88.4 R152, [R208+0x1c800] ;  /* 0x01c80000d098783b */ /* 0x000e620000004200 */
[----:B------:R5:W-:Y:S06]  /*146b0*/  MUFU.EX2 R192, R2 ;  /* 0x0000000200c07308 */ /* 0x000bec0000000800 */
[C---:B------:R-:W-:Y:S08]  /*146c0*/  HMMA.16816.F32.BF16 R36, R136.reuse, R156, R36 ;  /* 0x0000009c8824723c */ /* 0x040ff00000041824 */
[C---:B------:R-:W-:Y:S01]  /*146d0*/  HMMA.16816.F32.BF16 R40, R136.reuse, R158, R40 ;  /* 0x0000009e8828723c */ /* 0x040fe20000041828 */
[----:B------:R-:W-:Y:S07]  /*146e0*/  LDSM.16.MT88.4 R156, [R206+0x19000] ;  /* 0x01900000ce9c783b */ /* 0x000fee0000004200 */
[C---:B--2---:R-:W-:Y:S04]  /*146f0*/  HMMA.16816.F32.BF16 R44, R136.reuse, R140, R44 ;  /* 0x0000008c882c723c */ /* 0x044fe8000004182c */
[--C-:B-----5:R-:W-:Y:S04]  /*14700*/  FFMA.FTZ R2, R189, c[0x0][0x23c], -R172.reuse ;  /* 0x00008f00bd027a23 */ /* 0x120fe800000108ac */
[C---:B------:R-:W-:Y:S01]  /*14710*/  HMMA.16816.F32.BF16 R48, R136.reuse, R142, R48 ;  /* 0x0000008e8830723c */ /* 0x040fe20000041830 */
[----:B------:R-:W2:Y:S01]  /*14720*/  LDSM.16.MT88.4 R140, [R207+0x1c800] ;  /* 0x01c80000cf8c783b */ /* 0x000ea20000004200 */
        /* <DEDUP_REMOVED lines=13> */
[--C-:B-1----:R-:W-:Y:S02]  /*14800*/  FFMA.FTZ R2, R177, c[0x0][0x23c], -R173.reuse ;  /* 0x00008f00b1027a23 */ /* 0x102fe400000108ad */
[----:B------:R-:W-:Y:S02]  /*14810*/  LDSM.16.MT88.4 R176, [R206+0x1b800] ;  /* 0x01b80000ceb0783b */ /* 0x000fe40000004200 */
[C---:B------:R-:W-:Y:S01]  /*14820*/  HMMA.16816.F32.BF16 R80, R136.reuse, R166, R80 ;  /* 0x000000a68850723c */ /* 0x040fe20000041850 */
[----:B------:R1:W1:Y:S05]  /*14830*/  MUFU.EX2 R189, R2 ;  /* 0x0000000200bd7308 */ /* 0x00026a0000000800 */
[----:B------:R-:W-:Y:S02]  /*14840*/  LDSM.16.MT88.4 R164, [R206+0x1d000] ;  /* 0x01d00000cea4783b */ /* 0x000fe40000004200 */
[C---:B------:R-:W-:Y:S08]  /*14850*/  HMMA.16816.F32.BF16 R84, R136.reuse, R152, R84 ;  /* 0x000000988854723c */ /* 0x040ff00000041854 */
[C---:B------:R-:W-:Y:S01]  /*14860*/  HMMA.16816.F32.BF16 R88, R136.reuse, R154, R88 ;  /* 0x0000009a8858723c */ /* 0x040fe20000041858 */
[----:B------:R-:W3:Y:S07]  /*14870*/  LDSM.16.MT88.4 R152, [R208+0x1e800] ;  /* 0x01e80000d098783b */ /* 0x000eee0000004200 */
[C---:B--2---:R-:W-:Y:S04]  /*14880*/  HMMA.16816.F32.BF16 R92, R136.reuse, R140, R92 ;  /* 0x0000008c885c723c */ /* 0x044fe8000004185c */
        /* <DEDUP_REMOVED lines=12> */
[C---:B---3--:R-:W-:Y:S08]  /*14950*/  HMMA.16816.F32.BF16 R116, R136.reuse, R152, R116 ;  /* 0x000000988874723c */ /* 0x048ff00000041874 */
[C---:B------:R-:W-:Y:S01]  /*14960*/  HMMA.16816.F32.BF16 R120, R136.reuse, R154, R120 ;  /* 0x0000009a8878723c */ /* 0x040fe20000041878 */
[----:B------:R-:W-:Y:S07]  /*14970*/  LDSM.16.MT88.4 R152, [R208+0x1b000] ;  /* 0x01b00000d098783b */ /* 0x000fee0000004200 */
[C---:B-1----:R-:W-:Y:S04]  /*14980*/  HMMA.16816.F32.BF16 R124, R136.reuse, R140, R124 ;  /* 0x0000008c887c723c */ /* 0x042fe8000004187c */
[--C-:B-----5:R-:W-:Y:S02]  /*14990*/  FFMA.FTZ R2, R238, c[0x0][0x23c], -R172.reuse ;  /* 0x00008f00ee027a23 */ /* 0x120fe400000108ac */
[----:B------:R-:W3:Y:S02]  /*149a0*/  LDL.LU R238, [R1+0x18] ;  /* 0x0000180001ee7983 */ /* 0x000ee40000300800 */
[----:B------:R-:W-:Y:S01]  /*149b0*/  HMMA.16816.F32.BF16 R128, R136, R142, R128 ;  /* 0x0000008e8880723c */ /* 0x000fe20000041880 */
[----:B------:R1:W-:Y:S01]  /*149c0*/  MUFU.EX2 R186, R2 ;  /* 0x0000000200ba7308 */ /* 0x0003e20000000800 */
[----:B------:R-:W5:Y:S05]  /*149d0*/  LDSM.16.MT88.4 R140, [R205+0x1b000] ;  /* 0x01b00000cd8c783b */ /* 0x000f6a0000004200 */
[----:B------:R-:W-:Y:S02]  /*149e0*/  F2FP.BF16.PACK_AB R136, R193, R194 ;  /* 0x000000c2c188723e */ /* 0x000fe400000010ff */
[----:B------:R-:W-:Y:S03]  /*149f0*/  F2FP.BF16.PACK_AB R138, R191, R192 ;  /* 0x000000c0bf8a723e */ /* 0x000fe600000010ff */
[----:B------:R-:W-:Y:S02]  /*14a00*/  F2FP.BF16.PACK_AB R137, R189, R190 ;  /* 0x000000bebd89723e */ /* 0x000fe400000010ff */
[----:B--2---:R-:W-:Y:S07]  /*14a10*/  F2FP.BF16.PACK_AB R139, R187, R188 ;  /* 0x000000bcbb8b723e */ /* 0x004fee00000010ff */
[C---:B----4-:R-:W-:Y:S03]  /*14a20*/  HMMA.16816.F32.BF16 R4, R136.reuse, R144, R4 ;  /* 0x000000908804723c */ /* 0x050fe60000041804 */
[--C-:B-1----:R-:W-:Y:S02]  /*14a30*/  FFMA.FTZ R2, R240, c[0x0][0x23c], -R172.reuse ;  /* 0x00008f00f0027a23 */ /* 0x102fe400000108ac */
[----:B------:R-:W2:Y:S03]  /*14a40*/  LDL.LU R240, [R1+0x14] ;  /* 0x0000140001f07983 */ /* 0x000ea60000300800 */
[C---:B------:R-:W-:Y:S01]  /*14a50*/  HMMA.16816.F32.BF16 R8, R136.reuse, R146, R8 ;  /* 0x000000928808723c */ /* 0x040fe20000041808 */
[----:B------:R1:W4:Y:S01]  /*14a60*/  MUFU.EX2 R185, R2 ;  /* 0x0000000200b97308 */ /* 0x0003220000000800 */
[----:B------:R-:W5:Y:S06]  /*14a70*/  LDSM.16.MT88.4 R144, [R206+0x1b000] ;  /* 0x01b00000ce90783b */ /* 0x000f6c0000004200 */
[C---:B------:R-:W-:Y:S08]  /*14a80*/  HMMA.16816.F32.BF16 R12, R136.reuse, R156, R12 ;  /* 0x0000009c880c723c */ /* 0x040ff0000004180c */
[C---:B------:R-:W-:Y:S01]  /*14a90*/  HMMA.16816.F32.BF16 R16, R136.reuse, R158, R16 ;  /* 0x0000009e8810723c */ /* 0x040fe20000041810 */
[----:B------:R-:W5:Y:S07]  /*14aa0*/  LDSM.16.MT88.4 R156, [R207+0x1b000] ;  /* 0x01b00000cf9c783b */ /* 0x000f6e0000004200 */
[C---:B------:R-:W-:Y:S04]  /*14ab0*/  HMMA.16816.F32.BF16 R20, R136.reuse, R148, R20 ;  /* 0x000000948814723c */ /* 0x040fe80000041814 */
[--C-:B-1----:R-:W-:Y:S01]  /*14ac0*/  FFMA.FTZ R2, R236, c[0x0][0x23c], -R172.reuse ;  /* 0x00008f00ec027a23 */ /* 0x102fe200000108ac */
[----:B----4-:R-:W-:Y:S01]  /*14ad0*/  F2FP.BF16.PACK_AB R168, R185, R186 ;  /* 0x000000bab9a8723e */ /* 0x010fe200000010ff */
[----:B------:R-:W-:Y:S02]  /*14ae0*/  FFMA.FTZ R172, R237, c[0x0][0x23c], -R172 ;  /* 0x00008f00edac7a23 */ /* 0x000fe400000108ac */
[C---:B------:R-:W-:Y:S01]  /*14af0*/  HMMA.16816.F32.BF16 R24, R136.reuse, R150, R24 ;  /* 0x000000968818723c */ /* 0x040fe20000041818 */
[----:B------:R-:W1:Y:S01]  /*14b00*/  LDSM.16.MT88.4 R148, [R205+0x1d000] ;  /* 0x01d00000cd94783b */ /* 0x000e620000004200 */
[----:B------:R-:W-:Y:S06]  /*14b10*/  MUFU.EX2 R183, R172 ;  /* 0x000000ac00b77308 */ /* 0x000fec0000000800 */
[C---:B------:R-:W-:Y:S04]  /*14b20*/  HMMA.16816.F32.BF16 R28, R136.reuse, R160, R28 ;  /* 0x000000a0881c723c */ /* 0x040fe8000004181c */
[----:B------:R4:W4:Y:S04]  /*14b30*/  MUFU.EX2 R184, R2 ;  /* 0x0000000200b87308 */ /* 0x0009280000000800 */
[C---:B------:R-:W-:Y:S01]  /*14b40*/  HMMA.16816.F32.BF16 R32, R136.reuse, R162, R32 ;  /* 0x000000a28820723c */ /* 0x040fe20000041820 */
[----:B------:R-:W1:Y:S07]  /*14b50*/  LDSM.16.MT88.4 R160, [R208+0x1d000] ;  /* 0x01d00000d0a0783b */ /* 0x000e6e0000004200 */
[C---:B-----5:R-:W-:Y:S08]  /*14b60*/  HMMA.16816.F32.BF16 R36, R136.reuse, R140, R36 ;  /* 0x0000008c8824723c */ /* 0x060ff00000041824 */
[C---:B------:R-:W-:Y:S01]  /*14b70*/  HMMA.16816.F32.BF16 R40, R136.reuse, R142, R40 ;  /* 0x0000008e8828723c */ /* 0x040fe20000041828 */
[----:B------:R-:W5:Y:S03]  /*14b80*/  LDSM.16.MT88.4 R140, [R207+0x1d000] ;  /* 0x01d00000cf8c783b */ /* 0x000f660000004200 */
[--C-:B----4-:R-:W-:Y:S01]  /*14b90*/  FFMA.FTZ R2, R203, c[0x0][0x23c], -R173.reuse ;  /* 0x00008f00cb027a23 */ /* 0x110fe200000108ad */
[----:B------:R-:W-:Y:S03]  /*14ba0*/  F2FP.BF16.PACK_AB R170, R183, R184 ;  /* 0x000000b8b7aa723e */ /* 0x000fe600000010ff */
[C---:B------:R-:W-:Y:S01]  /*14bb0*/  HMMA.16816.F32.BF16 R44, R136.reuse, R144, R44 ;  /* 0x00000090882c723c */ /* 0x040fe2000004182c */
[----:B------:R4:W-:Y:S07]  /*14bc0*/  MUFU.EX2 R182, R2 ;  /* 0x0000000200b67308 */ /* 0x0009ee0000000800 */
[C---:B------:R-:W-:Y:S01]  /*14bd0*/  HMMA.16816.F32.BF16 R48, R136.reuse, R146, R48 ;  /* 0x000000928830723c */ /* 0x040fe20000041830 */
[----:B------:R-:W5:Y:S07]  /*14be0*/  LDSM.16.MT88.4 R144, [R205+0x1f000] ;  /* 0x01f00000cd90783b */ /* 0x000f6e0000004200 */
[C---:B------:R-:W-:Y:S08]  /*14bf0*/  HMMA.16816.F32.BF16 R52, R136.reuse, R152, R52 ;  /* 0x000000988834723c */ /* 0x040ff00000041834 */
[C---:B------:R-:W-:Y:S01]  /*14c00*/  HMMA.16816.F32.BF16 R56, R136.reuse, R154, R56 ;  /* 0x0000009a8838723c */ /* 0x040fe20000041838 */
[----:B------:R-:W-:Y:S03]  /*14c10*/  LDSM.16.MT88.4 R152, [R208+0x1f000] ;  /* 0x01f00000d098783b */ /* 0x000fe60000004200 */
[--C-:B----4-:R-:W-:Y:S04]  /*14c20*/  FFMA.FTZ R2, R239, c[0x0][0x23c], -R173.reuse ;  /* 0x00008f00ef027a23 */ /* 0x110fe800000108ad */
[C---:B------:R-:W-:Y:S01]  /*14c30*/  HMMA.16816.F32.BF16 R60, R136.reuse, R156, R60 ;  /* 0x0000009c883c723c */ /* 0x040fe2000004183c */
[----:B------:R4:W4:Y:S07]  /*14c40*/  MUFU.EX2 R181, R2 ;  /* 0x0000000200b57308 */ /* 0x00092e0000000800 */
[C---:B------:R-:W-:Y:S01]  /*14c50*/  HMMA.16816.F32.BF16 R64, R136.reuse, R158, R64 ;  /* 0x0000009e8840723c */ /* 0x040fe20000041840 */
[----:B------:R-:W-:Y:S07]  /*14c60*/  LDSM.16.MT88.4 R156, [R206+0x19800] ;  /* 0x01980000ce9c783b */ /* 0x000fee0000004200 */
[C---:B-1----:R-:W-:Y:S08]  /*14c70*/  HMMA.16816.F32.BF16 R68, R136.reuse, R148, R68 ;  /* 0x000000948844723c */ /* 0x042ff00000041844 */
[C---:B------:R-:W-:Y:S01]  /*14c80*/  HMMA.16816.F32.BF16 R72, R136.reuse, R150, R72 ;  /* 0x000000968848723c */ /* 0x040fe20000041848 */
[----:B------:R-:W1:Y:S03]  /*14c90*/  LDSM.16.MT88.4 R148, [R206+0x1f000] ;  /* 0x01f00000ce94783b */ /* 0x000e660000004200 */
[--C-:B----4-:R-:W-:Y:S01]  /*14ca0*/  FFMA.FTZ R2, R241, c[0x0][0x23c], -R173.reuse ;  /* 0x00008f00f1027a23 */ /* 0x110fe200000108ad */
        /* <DEDUP_REMOVED lines=10> */
[C---:B-----5:R-:W-:Y:S01]  /*14d50*/  HMMA.16816.F32.BF16 R92, R136.reuse, R140, R92 ;  /* 0x0000008c885c723c */ /* 0x060fe2000004185c */
[----:B----4-:R-:W-:Y:S03]  /*14d60*/  LDSM.16.MT88.4 R172, [R205+0x1b800] ;  /* 0x01b80000cdac783b */ /* 0x010fe60000004200 */
[----:B-1----:R-:W-:Y:S04]  /*14d70*/  F2FP.BF16.PACK_AB R171, R134, R180 ;  /* 0x000000b486ab723e */ /* 0x002fe800000010ff */
[C---:B------:R-:W-:Y:S01]  /*14d80*/  HMMA.16816.F32.BF16 R96, R136.reuse, R142, R96 ;  /* 0x0000008e8860723c */ /* 0x040fe20000041860 */
[----:B------:R-:W1:Y:S07]  /*14d90*/  LDSM.16.MT88.4 R140, [R207+0x1f000] ;  /* 0x01f00000cf8c783b */ /* 0x000e6e0000004200 */
[C---:B------:R-:W-:Y:S08]  /*14da0*/  HMMA.16816.F32.BF16 R100, R136.reuse, R144, R100 ;  /* 0x000000908864723c */ /* 0x040ff00000041864 */
[C---:B------:R-:W-:Y:S01]  /*14db0*/  HMMA.16816.F32.BF16 R104, R136.reuse, R146, R104 ;  /* 0x000000928868723c */ /* 0x040fe20000041868 */
[----:B------:R-:W4:Y:S07]  /*14dc0*/  LDSM.16.MT88.4 R144, [R205+0x19800] ;  /* 0x01980000cd90783b */ /* 0x000f2e0000004200 */
[C---:B------:R-:W-:Y:S08]  /*14dd0*/  HMMA.16816.F32.BF16 R108, R136.reuse, R148, R108 ;  /* 0x00000094886c723c */ /* 0x040ff0000004186c */
[C---:B------:R-:W-:Y:S08]  /*14de0*/  HMMA.16816.F32.BF16 R112, R136.reuse, R150, R112 ;  /* 0x000000968870723c */ /* 0x040ff00000041870 */
[C---:B------:R-:W-:Y:S08]  /*14df0*/  HMMA.16816.F32.BF16 R116, R136.reuse, R152, R116 ;  /* 0x000000988874723c */ /* 0x040ff00000041874 */
[C---:B------:R-:W-:Y:S08]  /*14e00*/  HMMA.16816.F32.BF16 R120, R136.reuse, R154, R120 ;  /* 0x0000009a8878723c */ /* 0x040ff00000041878 */
[C---:B-1----:R-:W-:Y:S08]  /*14e10*/  HMMA.16816.F32.BF16 R124, R136.reuse, R140, R124 ;  /* 0x0000008c887c723c */ /* 0x042ff0000004187c */
[----:B------:R-:W-:Y:S08]  /*14e20*/  HMMA.16816.F32.BF16 R128, R136, R142, R128 ;  /* 0x0000008e8880723c */ /* 0x000ff00000041880 */
[C---:B----4-:R-:W-:Y:S01]  /*14e30*/  HMMA.16816.F32.BF16 R136, R168.reuse, R144, R4 ;  /* 0x00000090a888723c */ /* 0x050fe20000041804 */
[----:B------:R-:W1:Y:S07]  /*14e40*/  LDSM.16.MT88.4 R4, [R208+0x1b800] ;  /* 0x01b80000d004783b */ /* 0x000e6e0000004200 */
[C---:B------:R-:W-:Y:S01]  /*14e50*/  HMMA.16816.F32.BF16 R140, R168.reuse, R146, R8 ;  /* 0x00000092a88c723c */ /* 0x040fe20000041808 */
[----:B------:R-:W4:Y:S07]  /*14e60*/  LDSM.16.MT88.4 R8, [R207+0x1b800] ;  /* 0x01b80000cf08783b */ /* 0x000f2e0000004200 */
[C---:B------:R-:W-:Y:S01]  /*14e70*/  HMMA.16816.F32.BF16 R144, R168.reuse, R156, R12 ;  /* 0x0000009ca890723c */ /* 0x040fe2000004180c */
[----:B------:R-:W5:Y:S03]  /*14e80*/  LDSM.16.MT88.4 R12, [R205+0x1d800] ;  /* 0x01d80000cd0c783b */ /* 0x000f660000004200 */
[----:B---3--:R-:W-:Y:S04]  /*14e90*/  FFMA.FTZ R0, R0, R238, R245 ;  /* 0x000000ee00007223 */ /* 0x008fe800000100f5 */
[C---:B------:R-:W-:Y:S01]  /*14ea0*/  HMMA.16816.F32.BF16 R148, R168.reuse, R158, R16 ;  /* 0x0000009ea894723c */ /* 0x040fe20000041810 */
[----:B------:R-:W3:Y:S03]  /*14eb0*/  LDSM.16.MT88.4 R16, [R206+0x1d800] ;  /* 0x01d80000ce10783b */ /* 0x000ee60000004200 */
        /* <DEDUP_REMOVED lines=45> */
[----:B------:R-:W4:Y:S03]  /*15190*/  LDSM.16.MT88.4 R12, [R207+0x1f800] ;  /* 0x01f80000cf0c783b */ /* 0x000f260000004200 */
[----:B------:R-:W-:Y:S01]  /*151a0*/  FADD.FTZ R0, R134, R0 ;  /* 0x0000000086007221 */ /* 0x000fe20000010000 */
[----:B------:R-:W-:Y:S01]  /*151b0*/  MOV R134, R132 ;  /* 0x0000008400867202 */ /* 0x000fe20000000f00 */
[----:B------:R-:W-:Y:S02]  /*151c0*/  FADD.FTZ R2, R191, R2 ;  /* 0x00000002bf027221 */ /* 0x000fe40000010000 */
[C---:B---3--:R-:W-:Y:S04]  /*151d0*/  HMMA.16816.F32.BF16 R76, R168.reuse, R16, R76 ;  /* 0x00000010a84c723c */ /* 0x048fe8000004184c */
        /* <DEDUP_REMOVED lines=20> */
.L_x_1878:
        /* <DEDUP_REMOVED lines=408> */
.L_x_1883:
[----:B---34-:R-:W-:Y:S05]  /*16ca0*/  BSYNC B0 ;  /* 0x0000000000007941 */ /* 0x018fea0003800000 */
.L_x_1882:
        /* <DEDUP_REMOVED lines=40> */
.L_x_1885:
[----:B----4-:R-:W-:Y:S05]  /*16f30*/  BSYNC B0 ;  /* 0x0000000000007941 */ /* 0x010fea0003800000 */
.L_x_1884:
        /* <DEDUP_REMOVED lines=22> */
.L_x_1887:
[----:B------:R-:W-:Y:S05]  /*170a0*/  BSYNC B0 ;  /* 0x0000000000007941 */ /* 0x000fea0003800000 */
.L_x_1886:
        /* <DEDUP_REMOVED lines=22> */
.L_x_1889:
[----:B------:R-:W-:Y:S05]  /*17210*/  BSYNC B0 ;  /* 0x0000000000007941 */ /* 0x000fea0003800000 */
.L_x_1888:
        /* <DEDUP_REMOVED lines=23> */
.L_x_1890:
        /* <DEDUP_REMOVED lines=15> */
.L_x_2063:


//--------------------- .text._ZN5flash16flash_fwd_kernelI23Flash_fwd_kernel_traitsILi256ELi128ELi64ELi8ELb0ELb0EN7cutlass10bfloat16_tE19Flash_kernel_traitsILi256ELi128ELi64ELi8ES3_EELb1ELb0ELb1ELb1ELb0ELb0ELb0ELb1EEEvNS_16Flash_fwd_paramsE --------------------------
	.section	.text._ZN5flash16flash_fwd_kernelI23Flash_fwd_kernel_traitsILi256ELi128ELi64ELi8ELb0ELb0EN7cutlass10bfloat16_tE19Flash_kernel_traitsILi256ELi128ELi64ELi8ES3_EELb1ELb0ELb1ELb1ELb0ELb0ELb0ELb1EEEvNS_16Flash_fwd_paramsE,"ax",@progbits
	.sectioninfo	@"SHI_REGISTERS=255"
	.align	128
        .global         _ZN5flash16flash_fwd_kernelI23Flash_fwd_kernel_traitsILi256ELi128ELi64ELi8ELb0ELb0EN7cutlass10bfloat16_tE19Flash_kernel_traitsILi256ELi128ELi64ELi8ES3_EELb1ELb0ELb1ELb1ELb0ELb0ELb0ELb1EEEvNS_16Flash_fwd_paramsE
        .type           _ZN5flash16flash_fwd_kernelI23Flash_fwd_kernel_traitsILi256ELi128ELi64ELi8ELb0ELb0EN7cutlass10bfloat16_tE19Flash_kernel_traitsILi256ELi128ELi64ELi8ES3_EELb1ELb0ELb1ELb1ELb0ELb0ELb0ELb1EEEvNS_16Flash_fwd_paramsE,@function
        .size           _ZN5flash16flash_fwd_kernelI23Flash_fwd_kernel_traitsILi256ELi128ELi64ELi8ELb0ELb0EN7cutlass10bfloat16_tE19Flash_kernel_traitsILi256ELi128ELi64ELi8ES3_EELb1ELb0ELb1ELb1ELb0ELb0ELb0ELb1EEEvNS_16Flash_fwd_paramsE,(.L_x_2021 - _ZN5flash16flash_fwd_kernelI23Flash_fwd_kernel_traitsILi256ELi128ELi64ELi8ELb0ELb0EN7cutlass10bfloat16_tE19Flash_kernel_traitsILi256ELi128ELi64ELi8ES3_EELb1ELb0ELb1ELb1ELb0ELb0ELb0ELb1EEEvNS_16Flash_fwd_paramsE)
        .other          _ZN5flash16flash_fwd_kernelI23Flash_fwd_kernel_traitsILi256ELi128ELi64ELi8ELb0ELb0EN7cutlass10bfloat16_tE19Flash_kernel_traitsILi256ELi128ELi64ELi8ES3_EELb1ELb0ELb1ELb1ELb0ELb0ELb0ELb1EEEvNS_16Flash_fwd_paramsE,@"STO_CUDA_ENTRY STV_DEFAULT"
_ZN5flash16flash_fwd_kernelI23Flash_fwd_kernel_traitsILi256ELi128ELi64ELi8ELb0ELb0EN7cutlass10bfloat16_tE19Flash_kernel_traitsILi256ELi128ELi64ELi8ES3_EELb1ELb0ELb1ELb1ELb0ELb0ELb0ELb1EEEvNS_16Flash_fwd_paramsE:
.text._ZN5flash16flash_fwd_kernelI23Flash_fwd_kernel_traitsILi256ELi128ELi64ELi8ELb0ELb0EN7cutlass10bfloat16_tE19Flash_kernel_traitsILi256ELi128ELi64ELi8ES3_EELb1ELb0ELb1ELb1ELb0ELb0ELb0ELb1EEEvNS_16Flash_fwd_paramsE:
[----:B------:R-:W-:Y:S02]  /*0000*/  MOV R1, c[0x0][0x28] ;  /* 0x00000a0000017a02 */ /* 0x000fe40000000f00 */
[----:B------:R-:W-:Y:S01]  /*0010*/  ULDC.64 UR4, c[0x0][0x40] ;  /* 0x0000100000047ab9 */ /* 0x000fe20000000a00 */
[----:B------:R-:W-:Y:S01]  /*0020*/  BSSY B2, `(.L_x_1891) ;  /* 0x0000005000027945 */ /* 0x000fe20003800000 */
[----:B------:R-:W-:Y:S01]  /*0030*/  UIADD3 UR4, UP0, UR4, 0x160, URZ ;  /* 0x0000016004047890 */ /* 0x000fe2000ff1e03f */
[----:B------:R-:W-:-:S03]  /*0040*/  IADD3 R1, R1, -0x208, RZ ;  /* 0xfffffdf801017810 */ /* 0x000fc60007ffe0ff */
[----:B------:R-:W-:-:S07]  /*0050*/  UIADD3.X UR5, URZ, UR5, URZ, UP0, !UPT ;  /* 0x000000053f057290 */ /* 0x000fce00087fe43f */
[----:B------:R-:W-:Y:S05]  /*0060*/  CALL.REL.NOINC `($_ZN5flash16flash_fwd_kernelI23Flash_fwd_kernel_traitsILi256ELi128ELi64ELi8ELb0ELb0EN7cutlass10bfloat16_tE19Flash_kernel_traitsILi256ELi128ELi64ELi8ES3_EELb1ELb0ELb1ELb1ELb0ELb0ELb0ELb1EEEvNS_16Flash_fwd_paramsE$_ZN5flash22compute_attn_1rowblockI23Flash_fwd_kernel_traitsILi256ELi128ELi64ELi8ELb0ELb0EN7cutlass10bfloat16_tE19Flash_kernel_traitsILi256ELi128ELi64ELi8ES3_EELb1ELb0ELb1ELb1ELb0ELb0ELb0ELb1ENS_16Flash_fwd_paramsEEEvRKT8_iii) ;  /* 0x0000002000007944 */ /* 0x000fea0003c00000 */
[----:B------:R-:W-:Y:S05]  /*0070*/  BSYNC B2 ;  /* 0x0000000000027941 */ /* 0x000fea0003800000 */
.L_x_1891:
[----:B------:R-:W-:Y:S05]  /*0080*/  EXIT ;  /* 0x000000000000794d */ /* 0x000fea0003800000 */
        .type           $_ZN5flash16flash_fwd_kernelI23Flash_fwd_kernel_traitsILi256ELi128ELi64ELi8ELb0ELb0EN7cutlass10bfloat16_tE19Flash_kernel_traitsILi256ELi128ELi64ELi8ES3_EELb1ELb0ELb1ELb1ELb0ELb0ELb0ELb1EEEvNS_16Flash_fwd_paramsE$_ZN5flash22compute_attn_1rowblockI23Flash_fwd_kernel_traitsILi256ELi128ELi64ELi8ELb0ELb0EN7cutlass10bfloat16_tE19Flash_kernel_traitsILi256ELi128ELi64ELi8ES3_EELb1ELb0ELb1ELb1ELb0ELb0ELb0ELb1ENS_16Flash_fwd_paramsEEEvRKT8_iii,@function
        .size           $_ZN5flash16flash_fwd_kernelI23Flash_fwd_kernel_traitsILi256ELi128ELi64ELi8ELb0ELb0EN7cutlass10bfloat16_tE19Flash_kernel_traitsILi256ELi128ELi64ELi8ES3_EELb1ELb0ELb1ELb1ELb0ELb0ELb0ELb1EEEvNS_16Flash_fwd_paramsE$_ZN5flash22compute_attn_1rowblockI23Flash_fwd_kernel_traitsILi256ELi128ELi64ELi8ELb0ELb0EN7cutlass10bfloat16_tE19Flash_kernel_traitsILi256ELi128ELi64ELi8ES3_EELb1ELb0ELb1ELb1ELb0ELb0ELb0ELb1ENS_16Flash_fwd_paramsEEEvRKT8_iii,($__internal_0_$__cuda_sm70_shflsync_bfly_p - $_ZN5flash16flash_fwd_kernelI23Flash_fwd_kernel_traitsILi256ELi128ELi64ELi8ELb0ELb0EN7cutlass10bfloat16_tE19Flash_kernel_traitsILi256ELi128ELi64ELi8ES3_EELb1ELb0ELb1ELb1ELb0ELb0ELb0ELb1EEEvNS_16Flash_fwd_paramsE$_ZN5flash22compute_attn_1rowblockI23Flash_fwd_kernel_traitsILi256ELi128ELi64ELi8ELb0ELb0EN7cutlass10bfloat16_tE19Flash_kernel_traitsILi256ELi128ELi64ELi8ES3_EELb1ELb0ELb1ELb1ELb0ELb0ELb0ELb1ENS_16Flash_fwd_paramsEEEvRKT8_iii)
$_ZN5flash16flash_fwd_kernelI23Flash_fwd_kernel_traitsILi256ELi128ELi64ELi8ELb0ELb0EN7cutlass10bfloat16_tE19Flash_kernel_traitsILi256ELi128ELi64ELi8ES3_EELb1ELb0ELb1ELb1ELb0ELb0ELb0ELb1EEEvNS_16Flash_fwd_paramsE$_ZN5flash22compute_attn_1rowblockI23Flash_fwd_kernel_traitsILi256ELi128ELi64ELi8ELb0ELb0EN7cutlass10bfloat16_tE19Flash_kernel_traitsILi256ELi128ELi64ELi8ES3_EELb1ELb0ELb1ELb1ELb0ELb0ELb0ELb1ENS_16Flash_fwd_paramsEEEvRKT8_iii:
[----:B------:R-:W-:Y:S02]  /*0090*/  IMAD.U32 R136, RZ, RZ, UR4 ;  /* 0x00000004ff887e24 */ /* 0x000fe4000f8e00ff */
[----:B------:R-:W-:Y:S01]  /*00a0*/  IMAD.U32 R137, RZ, RZ, UR5 ;  /* 0x00000005ff897e24 */ /* 0x000fe2000f8e00ff */
[----:B------:R-:W-:-:S04]  /*00b0*/  ULDC.64 UR4, c[0x0][0x118] ;  /* 0x0000460000047ab9 */ /* 0x000fc80000000a00 */
[----:B------:R-:W2:Y:S04]  /*00c0*/  LD.E.U8 R0, [R136.64+0x1a4] ;  /* 0x0001a40488007980 */ /* 0x000ea8000c101100 */
[----:B------:R-:W3:Y:S01]  /*00d0*/  LD.E.64 R128, [R136.64+0x190] ;  /* 0x0001900488807980 */ /* 0x000ee2000c101b00 */
[----:B------:R-:W1:Y:S03]  /*00e0*/  S2UR UR8, SR_CTAID.Y ;  /* 0x00000000000879c3 */ /* 0x000e660000002600 */
[----:B------:R-:W4:Y:S04]  /*00f0*/  S2R R38, SR_TID.X ;  /* 0x0000000000267919 */ /* 0x000f280000002100 */
[----:B------:R-:W3:Y:S01]  /*0100*/  LD.E.64 R2, [R136.64+0x198] ;  /* 0x0001980488027980 */ /* 0x000ee2000c101b00 */
[----:B------:R-:W1:Y:S03]  /*0110*/  S2UR UR7, SR_CTAID.X ;  /* 0x00000000000779c3 */ /* 0x000e660000002500 */
[----:B------:R-:W3:Y:S04]  /*0120*/  LD.E R9, [R136.64+0x60] ;  /* 0x0000600488097980 */ /* 0x000ee8000c101900 */
[----:B------:R1:W5:Y:S01]  /*0130*/  LD.E.U8 R221, [R136.64+0x178] ;  /* 0x0001780488dd7980 */ /* 0x000362000c101100 */
[----:B------:R-:W1:Y:S02]  /*0140*/  S2UR UR6, SR_CTAID.Z ;  /* 0x00000000000679c3 */ /* 0x000e640000002700 */
[----:B-1----:R-:W-:-:S06]  /*0150*/  ULOP3.LUT UR6, UR6, UR7, UR8, 0xfe, !UPT ;  /* 0x0000000706067292 */ /* 0x002fcc000f8efe08 */
[----:B----4-:R-:W-:-:S13]  /*0160*/  LOP3.LUT P2, RZ, R38, UR6, RZ, 0xfc, !PT ;  /* 0x0000000626ff7c12 */ /* 0x010fda000f84fcff */
[----:B------:R-:W4:Y:S01]  /*0170*/  @!P2 LD.E.64 R6, [R136.64+0x1a8] ;  /* 0x0001a8048806a980 */ /* 0x000f22000c101b00 */
[----:B--2---:R-:W-:-:S13]  /*0180*/  ISETP.NE.AND P1, PT, R0, RZ, PT ;  /* 0x000000ff0000720c */ /* 0x004fda0003f25270 */
[----:B---3--:R-:W4:Y:S04]  /*0190*/  @P1 LD.E.64 R128, [R128.64] ;  /* 0x0000000480801980 */ /* 0x008f28000c101b00 */
[----:B------:R-:W2:Y:S04]  /*01a0*/  @P1 LD.E R0, [R136.64+0x1a0] ;  /* 0x0001a00488001980 */ /* 0x000ea8000c101900 */
[----:B------:R-:W2:Y:S04]  /*01b0*/  @P1 LD.E.64 R4, [R2.64] ;  /* 0x0000000402041980 */ /* 0x000ea8000c101b00 */
[----:B----4-:R1:W-:Y:S04]  /*01c0*/  @!P2 ST.E.64 [R6.64], R128 ;  /* 0x000000800600a985 */ /* 0x0103e8000c101b04 */
[----:B-1----:R-:W3:Y:S01]  /*01d0*/  @!P2 LD.E.64 R6, [R136.64+0x1a8] ;  /* 0x0001a8048806a980 */ /* 0x002ee2000c101b00 */
[----:B--2---:R-:W-:-:S05]  /*01e0*/  @P1 IADD3 R0, P0, R0, R4, RZ ;  /* 0x0000000400001210 */ /* 0x004fca0007f1e0ff */
[----:B------:R-:W-:Y:S02]  /*01f0*/  @P1 IMAD.X R4, RZ, RZ, R5, P0 ;  /* 0x000000ffff041224 */ /* 0x000fe400000e0605 */
[----:B------:R-:W-:Y:S02]  /*0200*/  @P1 IMAD.MOV.U32 R2, RZ, RZ, R0 ;  /* 0x000000ffff021224 */ /* 0x000fe400078e0000 */
[----:B------:R-:W-:Y:S01]  /*0210*/  @P1 IMAD.MOV.U32 R3, RZ, RZ, R4 ;  /* 0x000000ffff031224 */ /* 0x000fe200078e0004 */
[----:B------:R-:W1:Y:S04]  /*0220*/  S2R R42, SR_CTAID.Y ;  /* 0x00000000002a7919 */ /* 0x000e680000002600 */
[----:B---3--:R2:W-:Y:S01]  /*0230*/  @!P2 ST.E.64 [R6.64+0x8], R2 ;  /* 0x000008020600a985 */ /* 0x0085e2000c101b04 */
[----:B------:R-:W-:-:S03]  /*0240*/  IMAD.MOV.U32 R10, RZ, RZ, -0x1 ;  /* 0xffffffffff0a7424 */ /* 0x000fc600078e00ff */
[----:B------:R-:W3:Y:S04]  /*0250*/  LD.E.64 R4, [R136.64+0xe8] ;  /* 0x0000e80488047980 */ /* 0x000ee8000c101b00 */
[----:B--2---:R-:W2:Y:S04]  /*0260*/  LD.E.64 R6, [R136.64+0xe0] ;  /* 0x0000e00488067980 */ /* 0x004ea8000c101b00 */
[----:B------:R-:W4:Y:S01]  /*0270*/  S2R R43, SR_CTAID.Z ;  /* 0x00000000002b7919 */ /* 0x000f220000002700 */
[----:B------:R-:W-:Y:S02]  /*0280*/  SHF.R.S32.HI R28, RZ, 0x1f, R38 ;  /* 0x0000001fff1c7819 */ /* 0x000fe40000011426 */
[----:B--2---:R-:W-:-:S04]  /*0290*/  ISETP.NE.U32.AND P3, PT, R6, RZ, PT ;  /* 0x000000ff0600720c */ /* 0x004fc80003f65070 */
[----:B------:R-:W-:Y:S01]  /*02a0*/  ISETP.NE.AND.EX P3, PT, R7, RZ, PT, P3 ;  /* 0x000000ff0700720c */ /* 0x000fe20003f65330 */
[----:B-1----:R-:W-:-:S12]  /*02b0*/  IMAD.WIDE R6, R42, 0x4, R6 ;  /* 0x000000042a067825 */ /* 0x002fd800078e0206 */
[----:B------:R-:W2:Y:S01]  /*02c0*/  @P3 LD.E R10, [R6.64] ;  /* 0x00000004060a3980 */ /* 0x000ea2000c101900 */
[----:B------:R-:W-:Y:S01]  /*02d0*/  LEA.HI R37, R28, R38, RZ, 0x5 ;  /* 0x000000261c257211 */ /* 0x000fe200078f28ff */
[----:B----4-:R-:W-:-:S03]  /*02e0*/  IMAD R0, R42, R9, R43 ;  /* 0x000000092a007224 */ /* 0x010fc600078e022b */
[----:B------:R-:W-:Y:S01]  /*02f0*/  LOP3.LUT R8, R37, 0xffffffe0, RZ, 0xc0, !PT ;  /* 0xffffffe025087812 */ /* 0x000fe200078ec0ff */
[----:B------:R-:W-:-:S04]  /*0300*/  IMAD.SHL.U32 R0, R0, 0x20, RZ ;  /* 0x0000002000007824 */ /* 0x000fc800078e00ff */
[----:B------:R-:W-:Y:S01]  /*0310*/  IMAD.IADD R32, R38, 0x1, -R8 ;  /* 0x0000000126207824 */ /* 0x000fe200078e0a08 */
[----:B------:R1:W-:Y:S04]  /*0320*/  STL.64 [R1+0x98], R128 ;  /* 0x0000988001007387 */ /* 0x0003e80000100a00 */
[----:B------:R-:W-:Y:S02]  /*0330*/  IADD3 R124, P2, P1, R0, R2, R32 ;  /* 0x00000002007c7210 */ /* 0x000fe4000795e020 */
[----:B---3--:R-:W-:-:S03]  /*0340*/  ISETP.NE.U32.AND P0, PT, R4, RZ, PT ;  /* 0x000000ff0400720c */ /* 0x008fc60003f05070 */
[----:B------:R1:W-:Y:S01]  /*0350*/  STL [R1+0x104], R124 ;  /* 0x0001047c01007387 */ /* 0x0003e20000100800 */
[----:B------:R-:W-:Y:S01]  /*0360*/  ISETP.NE.AND.EX P0, PT, R5, RZ, PT, P0 ;  /* 0x000000ff0500720c */ /* 0x000fe20003f05300 */
[----:B------:R-:W-:Y:S01]  /*0370*/  BSSY B0, `(.L_x_1892) ;  /* 0x000000c000007945 */ /* 0x000fe20003800000 */
[----:B------:R-:W-:Y:S02]  /*0380*/  SHF.R.S32.HI R9, RZ, 0x1f, R32 ;  /* 0x0000001fff097819 */ /* 0x000fe40000011420 */
[----:B------:R-:W-:Y:S01]  /*0390*/  SHF.R.S32.HI R8, RZ, 0x1f, R0 ;  /* 0x0000001fff087819 */ /* 0x000fe20000011400 */
[----:B------:R-:W-:Y:S02]  /*03a0*/  IMAD.MOV.U32 R21, RZ, RZ, -0x1 ;  /* 0xffffffffff157424 */ /* 0x000fe400078e00ff */
[----:B------:R-:W-:Y:S01]  /*03b0*/  IMAD.WIDE R4, R42, 0x4, R4 ;  /* 0x000000042a047825 */ /* 0x000fe200078e0204 */
[----:B------:R-:W-:Y:S01]  /*03c0*/  IADD3.X R110, R8, R3, R9, P2, P1 ;  /* 0x00000003086e7210 */ /* 0x000fe200017e2409 */
[----:B--2---:R1:W-:Y:S04]  /*03d0*/  STL [R1+0x110], R10 ;  /* 0x0001100a01007387 */ /* 0x0043e80000100800 */
[----:B------:R-:W-:Y:S05]  /*03e0*/  @!P0 BRA `(.L_x_1893) ;  /* 0x0000004000008947 */ /* 0x000fea0003800000 */
[----:B------:R-:W2:Y:S02]  /*03f0*/  LD.E.U8 R0, [R136.64+0x1b2] ;  /* 0x0001b20488007980 */ /* 0x000ea4000c101100 */
[----:B--2---:R-:W-:-:S13]  /*0400*/  ISETP.NE.AND P1, PT, R0, RZ, PT ;  /* 0x000000ff0000720c */ /* 0x004fda0003f25270 */
[----:B------:R-:W-:Y:S05]  /*0410*/  @!P1 BRA `(.L_x_1893) ;  /* 0x0000001000009947 */ /* 0x000fea0003800000 */
[----:B------:R2:W5:Y:S02]  /*0420*/  LD.E R21, [R4.64] ;  /* 0x0000000404157980 */ /* 0x000564000c101900 */
.L_x_1893:
[----:B------:R-:W-:Y:S05]  /*0430*/  BSYNC B0 ;  /* 0x0000000000007941 */ /* 0x000fea0003800000 */
.L_x_1892:
[----:B------:R-:W3:Y:S01]  /*0440*/  @P3 LD.E R6, [R6.64+0x4] ;  /* 0x0000040406063980 */ /* 0x000ee2000c101900 */
[----:B------:R-:W-:-:S03]  /*0450*/  IMAD.MOV.U32 R48, RZ, RZ, R10 ;  /* 0x000000ffff307224 */ /* 0x000fc600078e000a */
[----:B------:R-:W4:Y:S01]  /*0460*/  LD.E.64 R2, [R136.64+0xf0] ;  /* 0x0000f00488027980 */ /* 0x000f22000c101b00 */
[----:B------:R-:W-:Y:S01]  /*0470*/  MOV R12, RZ ;  /* 0x000000ff000c7202 */ /* 0x000fe20000000f00 */
[----:B---3--:R-:W-:Y:S01]  /*0480*/  @P3 IMAD.IADD R132, R6, 0x1, -R48 ;  /* 0x0000000106843824 */ /* 0x008fe200078e0a30 */
[----:B----4-:R-:W-:-:S05]  /*0490*/  ISETP.NE.U32.AND P1, PT, R2, RZ, PT ;  /* 0x000000ff0200720c */ /* 0x010fca0003f25070 */
[----:B------:R-:W3:Y:S01]  /*04a0*/  @!P3 LD.E R132, [R136.64+0xb4] ;  /* 0x0000b4048884b980 */ /* 0x000ee2000c101900 */
[----:B------:R-:W-:-:S13]  /*04b0*/  ISETP.NE.AND.EX P1, PT, R3, RZ, PT, P1 ;  /* 0x000000ff0300720c */ /* 0x000fda0003f25310 */
[----:B------:R-:W-:-:S05]  /*04c0*/  @P1 IMAD.WIDE R2, R42, 0x4, R2 ;  /* 0x000000042a021825 */ /* 0x000fca00078e0202 */
[----:B------:R4:W5:Y:S01]  /*04d0*/  @P1 LD.E R12, [R2.64] ;  /* 0x00000004020c1980 */ /* 0x000962000c101900 */
[----:B------:R-:W-:Y:S03]  /*04e0*/  BSSY B0, `(.L_x_1894) ;  /* 0x000000a000007945 */ /* 0x000fe60003800000 */
[----:B---3--:R4:W-:Y:S01]  /*04f0*/  STL [R1+0x128], R132 ;  /* 0x0001288401007387 */ /* 0x0089e20000100800 */
[----:B------:R-:W-:Y:S05]  /*0500*/  @!P0 BRA `(.L_x_1895) ;  /* 0x0000006000008947 */ /* 0x000fea0003800000 */
[----:B------:R-:W3:Y:S02]  /*0510*/  LD.E.U8 R0, [R136.64+0x1b2] ;  /* 0x0001b20488007980 */ /* 0x000ee4000c101100 */
[----:B---3--:R-:W-:-:S13]  /*0520*/  ISETP.NE.AND P0, PT, R0, RZ, PT ;  /* 0x000000ff0000720c */ /* 0x008fda0003f05270 */
[----:B------:R-:W3:Y:S02]  /*0530*/  @P0 LD.E R6, [R4.64+0x4] ;  /* 0x0000040404060980 */ /* 0x000ee4000c101900 */
[----:B---3-5:R-:W-:-:S06]  /*0540*/  @P0 IADD3 R6, R6, -R21, RZ ;  /* 0x8000001506060210 */ /* 0x028fcc0007ffe0ff */
[----:B------:R3:W5:Y:S01]  /*0550*/  @!P0 LD.E R6, [R4.64] ;  /* 0x0000000404068980 */ /* 0x000762000c101900 */
[----:B------:R-:W-:Y:S05]  /*0560*/  BRA `(.L_x_1896) ;  /* 0x0000001000007947 */ /* 0x000fea0003800000 */
.L_x_1895:
[----:B------:R3:W5:Y:S02]  /*0570*/  LD.E R6, [R136.64+0xb8] ;  /* 0x0000b80488067980 */ /* 0x000764000c101900 */
.L_x_1896:
[----:B------:R-:W-:Y:S05]  /*0580*/  BSYNC B0 ;  /* 0x0000000000007941 */ /* 0x000fea0003800000 */
.L_x_1894:
[----:B----4-:R-:W4:Y:S01]  /*0590*/  LD.E.64 R2, [R136.64+0xf8] ;  /* 0x0000f80488027980 */ /* 0x010f22000c101b00 */
[----:B------:R-:W-:Y:S01]  /*05a0*/  BSSY B1, `(.L_x_1897) ;  /* 0x0000011000017945 */ /* 0x000fe20003800000 */
[----:B----4-:R-:W-:-:S04]  /*05b0*/  ISETP.NE.U32.AND P0, PT, R2, RZ, PT ;  /* 0x000000ff0200720c */ /* 0x010fc80003f05070 */
[----:B------:R-:W-:-:S13]  /*05c0*/  ISETP.NE.AND.EX P0, PT, R3, RZ, PT, P0 ;  /* 0x000000ff0300720c */ /* 0x000fda0003f05300 */
[----:B------:R-:W-:Y:S05]  /*05d0*/  @!P0 BRA `(.L_x_1898) ;  /* 0x0000004000008947 */ /* 0x000fea0003800000 */
[----:B------:R-:W-:-:S05]  /*05e0*/  IMAD.WIDE R2, R42, 0x4, R2 ;  /* 0x000000042a027825 */ /* 0x000fca00078e0202 */
[----:B------:R-:W4:Y:S02]  /*05f0*/  LD.E R0, [R2.64] ;  /* 0x0000000402007980 */ /* 0x000f24000c101900 */
[----:B----45:R-:W-:Y:S01]  /*0600*/  IADD3 R105, R0, -R12, RZ ;  /* 0x8000000c00697210 */ /* 0x030fe20007ffe0ff */
[----:B------:R-:W-:Y:S05]  /*0610*/  BRA `(.L_x_1899) ;  /* 0x0000009000007947 */ /* 0x000fea0003800000 */
.L_x_1898:
[----:B------:R-:W4:Y:S01]  /*0620*/  LD.E.64 R2, [R136.64+0x108] ;  /* 0x0001080488027980 */ /* 0x000f22000c101b00 */
[----:B------:R-:W-:Y:S01]  /*0630*/  BSSY B0, `(.L_x_1900) ;  /* 0x0000006000007945 */ /* 0x000fe20003800000 */
[----:B------:R-:W-:Y:S01]  /*0640*/  IMAD.MOV.U32 R0, RZ, RZ, RZ ;  /* 0x000000ffff007224 */ /* 0x000fe200078e00ff */
[----:B----4-:R-:W-:-:S04]  /*0650*/  ISETP.NE.U32.AND P0, PT, R2, RZ, PT ;  /* 0x000000ff0200720c */ /* 0x010fc80003f05070 */
[----:B------:R-:W-:-:S13]  /*0660*/  ISETP.NE.AND.EX P0, PT, R3, RZ, PT, P0 ;  /* 0x000000ff0300720c */ /* 0x000fda0003f05300 */
[----:B------:R-:W-:Y:S05]  /*0670*/  @!P0 BRA `(.L_x_1901) ;  /* 0x0000001000008947 */ /* 0x000fea0003800000 */
[----:B------:R4:W5:Y:S02]  /*0680*/  LD.E R0, [R136.64+0xbc] ;  /* 0x0000bc0488007980 */ /* 0x000964000c101900 */
.L_x_1901:
[----:B------:R-:W-:Y:S05]  /*0690*/  BSYNC B0 ;  /* 0x0000000000007941 */ /* 0x000fea0003800000 */
.L_x_1900:
[----:B-----5:R-:W-:Y:S02]  /*06a0*/  IADD3 R105, R0, R6, -R12 ;  /* 0x0000000600697210 */ /* 0x020fe40007ffe80c */
.L_x_1899:
[----:B------:R-:W-:Y:S05]  /*06b0*/  BSYNC B1 ;  /* 0x0000000000017941 */ /* 0x000fea0003800000 */
.L_x_1897:
[----:B------:R-:W5:Y:S01]  /*06c0*/  S2R R39, SR_CTAID.X ;  /* 0x0000000000277919 */ /* 0x000f620000002500 */
[----:B------:R-:W-:Y:S01]  /*06d0*/  MOV R30, 0x70 ;  /* 0x00000070001e7802 */ /* 0x000fe20000000f00 */
[----:B------:R-:W-:-:S03]  /*06e0*/  IMAD.MOV.U32 R3, RZ, RZ, 0x0 ;  /* 0x00000000ff037424 */ /* 0x000fc600078e00ff */
[----:B------:R-:W-:Y:S01]  /*06f0*/  MOV R2, R30 ;  /* 0x0000001e00027202 */ /* 0x000fe20000000f00 */
[----:B-----5:R-:W-:-:S05]  /*0700*/  IMAD.SHL.U32 R113, R39, 0x80, RZ ;  /* 0x0000008027717824 */ /* 0x020fca00078e00ff */
[----:B------:R-:W-:-:S13]  /*0710*/  ISETP.GT.AND P0, PT, R132, R113, PT ;  /* 0x000000718400720c */ /* 0x000fda0003f04270 */
[----:B------:R-:W-:Y:S05]  /*0720*/  @!P0 RET.REL.NODEC R2 `(_ZN5flash16flash_fwd_kernelI23Flash_fwd_kernel_traitsILi256ELi128ELi64ELi8ELb0ELb0EN7cutlass10bfloat16_tE19Flash_kernel_traitsILi256ELi128ELi64ELi8ES3_EELb1ELb0ELb1ELb1ELb0ELb0ELb0ELb1EEEvNS_16Flash_fwd_paramsE) ;  /* 0xfffff8d002008950 */ /* 0x000fea0003c3ffff */
[----:B------:R-:W5:Y:S04]  /*0730*/  LD.E R0, [R136.64+0x188] ;  /* 0x0001880488007980 */ /* 0x000f68000c101900 */
[----:B--23--:R-:W2:Y:S01]  /*0740*/  LD.E R4, [R136.64+0x184] ;  /* 0x0001840488047980 */ /* 0x00cea2000c101900 */
[----:B------:R-:W-:Y:S02]  /*0750*/  IADD3 R3, -R132, 0xbf, R113 ;  /* 0x000000bf84037810 */ /* 0x000fe40007ffe171 */
[C---:B------:R-:W-:Y:S02]  /*0760*/  IADD3 R5, R105.reuse, R113, -R132 ;  /* 0x0000007169057210 */ /* 0x040fe40007ffe884 */
[----:B------:R-:W-:Y:S02]  /*0770*/  IADD3 R2, R105, 0x3f, RZ ;  /* 0x0000003f69027810 */ /* 0x000fe40007ffe0ff */
[----:B-----5:R-:W-:Y:S01]  /*0780*/  IADD3 R0, R0, R3, R105 ;  /* 0x0000000300007210 */ /* 0x020fe20007ffe069 */
[----:B--2---:R-:W-:Y:S01]  /*0790*/  IMAD.IADD R3, R5, 0x1, -R4 ;  /* 0x0000000105037824 */ /* 0x004fe200078e0a04 */
[----:B------:R-:W-:-:S02]  /*07a0*/  SHF.R.S32.HI R5, RZ, 0x1f, R2 ;  /* 0x0000001fff057819 */ /* 0x000fc40000011402 */
[----:B------:R-:W-:Y:S02]  /*07b0*/  SHF.R.S32.HI R4, RZ, 0x1f, R0 ;  /* 0x0000001fff047819 */ /* 0x000fe40000011400 */
[----:B------:R-:W-:Y:S02]  /*07c0*/  SHF.R.S32.HI R6, RZ, 0x1f, R3 ;  /* 0x0000001fff067819 */ /* 0x000fe40000011403 */
[----:B------:R-:W-:Y:S02]  /*07d0*/  LEA.HI R5, R5, R2, RZ, 0x6 ;  /* 0x0000000205057211 */ /* 0x000fe400078f30ff */
[----:B------:R-:W-:Y:S02]  /*07e0*/  LEA.HI R0, R4, R0, RZ, 0x6 ;  /* 0x0000000004007211 */ /* 0x000fe400078f30ff */
[----:B------:R-:W-:Y:S02]  /*07f0*/  LEA.HI R2, R6, R3, RZ, 0x6 ;  /* 0x0000000306027211 */ /* 0x000fe400078f30ff */
[----:B------:R-:W-:-:S02]  /*0800*/  SHF.R.S32.HI R3, RZ, 0x6, R5 ;  /* 0x00000006ff037819 */ /* 0x000fc40000011405 */
[----:B------:R-:W-:Y:S02]  /*0810*/  SHF.R.S32.HI R0, RZ, 0x6, R0 ;  /* 0x00000006ff007819 */ /* 0x000fe40000011400 */
[----:B------:R-:W-:Y:S02]  /*0820*/  SHF.R.S32.HI R2, RZ, 0x6, R2 ;  /* 0x00000006ff027819 */ /* 0x000fe40000011402 */
[----:B------:R-:W-:Y:S02]  /*0830*/  IMNMX R130, R3, R0, PT ;  /* 0x0000000003827217 */ /* 0x000fe40003800200 */
[----:B------:R-:W-:-:S03]  /*0840*/  IMNMX R131, RZ, R2, !PT ;  /* 0x00000002ff837217 */ /* 0x000fc60007800200 */
[----:B------:R2:W-:Y:S01]  /*0850*/  STL [R1+0x120], R130 ;  /* 0x0001208201007387 */ /* 0x0005e20000100800 */
[----:B------:R-:W-:-:S03]  /*0860*/  ISETP.GT.AND P0, PT, R130, R131, PT ;  /* 0x000000838200720c */ /* 0x000fc60003f04270 */
[----:B------:R2:W-:Y:S10]  /*0870*/  STL [R1+0xf0], R131 ;  /* 0x0000f08301007387 */ /* 0x0005f40000100800 */
[----:B------:R-:W-:Y:S05]  /*0880*/  @P0 BRA `(.L_x_1902) ;  /* 0x00000cb000000947 */ /* 0x000fea0003800000 */
[----:B------:R-:W-:Y:S01]  /*0890*/  ISETP.NE.AND P1, PT, R48, -0x1, PT ;  /* 0xffffffff3000780c */ /* 0x000fe20003f25270 */
[----:B------:R-:W3:Y:S04]  /*08a0*/  LD.E.U16 R0, [R136.64+0x1c8] ;  /* 0x0001c80488007980 */ /* 0x000ee8000c101500 */
[----:B--2---:R-:W2:Y:S04]  /*08b0*/  LD.E.64 R2, [R136.64+0x88] ;  /* 0x0000880488027980 */ /* 0x004ea8000c101b00 */
[----:B------:R1:W5:Y:S04]  /*08c0*/  LD.E.64 R16, [R136.64+0x70] ;  /* 0x0000700488107980 */ /* 0x000368000c101b00 */
[----:B----4-:R-:W4:Y:S04]  /*08d0*/  @!P1 LD.E.64 R4, [R136.64+0x80] ;  /* 0x0000800488049980 */ /* 0x010f28000c101b00 */
[----:B-1----:R1:W5:Y:S01]  /*08e0*/  LD.E.64 R10, [R136.64+0x90] ;  /* 0x00009004880a7980 */ /* 0x002362000c101b00 */
[----:B------:R-:W-:Y:S01]  /*08f0*/  @!P1 SHF.R.S32.HI R12, RZ, 0x1f, R42 ;  /* 0x0000001fff0c9819 */ /* 0x000fe2000001142a */
[----:B------:R-:W-:Y:S01]  /*0900*/  BSSY B1, `(.L_x_1903) ;  /* 0x000001c000017945 */ /* 0x000fe20003800000 */
[----:B------:R-:W-:Y:S01]  /*0910*/  PLOP3.LUT P2, PT, PT, PT, PT, 0x8, 0x0 ;  /* 0x000000000000781c */ /* 0x000fe20003f4e170 */
[----:B----4-:R-:W-:Y:S01]  /*0920*/  @!P1 IMAD R9, R5, R42, RZ ;  /* 0x0000002a05099224 */ /* 0x010fe200078e02ff */
[----:B---3--:R-:W-:-:S02]  /*0930*/  PRMT R5, R0, 0x7770, RZ ;  /* 0x0000777000057816 */ /* 0x008fc400000000ff */
[----:B------:R-:W-:Y:S02]  /*0940*/  PRMT R0, R0, 0x7771, RZ ;  /* 0x0000777100007816 */ /* 0x000fe400000000ff */
[----:B------:R-:W-:-:S04]  /*0950*/  ISETP.NE.AND P0, PT, R5, RZ, PT ;  /* 0x000000ff0500720c */ /* 0x000fc80003f05270 */
[----:B------:R-:W-:Y:S01]  /*0960*/  ISETP.NE.OR P3, PT, R0, RZ, !P0 ;  /* 0x000000ff0000720c */ /* 0x000fe20004765670 */
[----:B------:R-:W-:Y:S02]  /*0970*/  @!P1 IMAD R9, R4, R12, R9 ;  /* 0x0000000c04099224 */ /* 0x000fe400078e0209 */
[-C--:B--2---:R-:W-:Y:S02]  /*0980*/  @P1 IMAD R8, R3, R48.reuse, RZ ;  /* 0x0000003003081224 */ /* 0x084fe400078e02ff */
[----:B------:R-:W-:-:S04]  /*0990*/  @P1 IMAD.WIDE.U32 R6, R2, R48, RZ ;  /* 0x0000003002061225 */ /* 0x000fc800078e00ff */
[----:B------:R-:W-:-:S04]  /*09a0*/  @!P1 IMAD.WIDE.U32 R4, R4, R42, RZ ;  /* 0x0000002a04049225 */ /* 0x000fc800078e00ff */
[----:B------:R-:W-:Y:S02]  /*09b0*/  @P1 IMAD.IADD R13, R7, 0x1, R8 ;  /* 0x00000001070d1824 */ /* 0x000fe400078e0208 */
[----:B------:R-:W-:Y:S01]  /*09c0*/  @P1 IMAD.MOV.U32 R12, RZ, RZ, R6 ;  /* 0x000000ffff0c1224 */ /* 0x000fe200078e0006 */
[----:B------:R-:W-:Y:S01]  /*09d0*/  @!P1 MOV R12, R4 ;  /* 0x00000004000c9202 */ /* 0x000fe20000000f00 */
[----:B------:R-:W-:Y:S02]  /*09e0*/  @!P1 IMAD.IADD R13, R5, 0x1, R9 ;  /* 0x00000001050d9824 */ /* 0x000fe400078e0209 */
[----:B------:R-:W-:Y:S01]  /*09f0*/  CS2R R4, SRZ ;  /* 0x0000000000047805 */ /* 0x000fe2000001ff00 */
[----:B------:R-:W-:Y:S05]  /*0a00*/  @P3 BRA `(.L_x_1904) ;  /* 0x000000b000003947 */ /* 0x000fea0003800000 */
[----:B-1----:R-:W-:Y:S01]  /*0a10*/  ISETP.NE.AND P1, PT, R48, -0x1, PT ;  /* 0xffffffff3000780c */ /* 0x002fe20003f25270 */
[----:B------:R-:W-:-:S12]  /*0a20*/  BSSY B0, `(.L_x_1905) ;  /* 0x0000005000007945 */ /* 0x000fd80003800000 */
[----:B------:R-:W-:Y:S05]  /*0a30*/  @P1 BRA `(.L_x_1906) ;  /* 0x0000003000001947 */ /* 0x000fea0003800000 */
[----:B------:R-:W2:Y:S02]  /*0a40*/  LD.E R0, [R136.64+0xb4] ;  /* 0x0000b40488007980 */ /* 0x000ea4000c101900 */
[----:B--2---:R-:W-:-:S05]  /*0a50*/  IMAD R48, R42, R0, RZ ;  /* 0x000000002a307224 */ /* 0x004fca00078e02ff */
[----:B------:R1:W-:Y:S02]  /*0a60*/  STL [R1+0x110], R48 ;  /* 0x0001103001007387 */ /* 0x0003e40000100800 */
.L_x_1906:
[----:B------:R-:W-:Y:S05]  /*0a70*/  BSYNC B0 ;  /* 0x0000000000007941 */ /* 0x000fea0003800000 */
.L_x_1905:
[----:B------:R-:W-:Y:S01]  /*0a80*/  PLOP3.LUT P2, PT, PT, PT, PT, 0x80, 0x0 ;  /* 0x000000000000781c */ /* 0x000fe20003f4f070 */
[--C-:B------:R-:W-:Y:S01]  /*0a90*/  IMAD.MOV.U32 R4, RZ, RZ, R48.reuse ;  /* 0x000000ffff047224 */ /* 0x100fe200078e0030 */
[----:B------:R-:W-:Y:S02]  /*0aa0*/  SHF.R.S32.HI R5, RZ, 0x1f, R48 ;  /* 0x0000001fff057819 */ /* 0x000fe40000011430 */
[----:B------:R-:W-:-:S04]  /*0ab0*/  PRMT R0, RZ, 0x7610, R0 ;  /* 0x00007610ff007816 */ /* 0x000fc80000000000 */
.L_x_1904:
[----:B-1----:R-:W-:Y:S05]  /*0ac0*/  BSYNC B1 ;  /* 0x0000000000017941 */ /* 0x002fea0003800000 */
.L_x_1903:
[----:B------:R-:W-:Y:S01]  /*0ad0*/  LOP3.LUT P1, RZ, R0, 0xff, RZ, 0xc0, !PT ;  /* 0x000000ff00ff7812 */ /* 0x000fe2000782c0ff */
[----:B------:R1:W5:-:S12]  /*0ae0*/  LD.E.64 R18, [R136.64+0xa0] ;  /* 0x0000a00488127980 */ /* 0x000358000c101b00 */
[----:B------:R-:W2:Y:S01]  /*0af0*/  @P1 LD.E.64 R22, [R136.64+0xb0] ;  /* 0x0000b00488161980 */ /* 0x000ea2000c101b00 */
[----:B------:R-:W-:Y:S01]  /*0b00*/  BSSY B0, `(.L_x_1907) ;  /* 0x0000009000007945 */ /* 0x000fe20003800000 */
[----:B------:R-:W-:Y:S01]  /*0b10*/  @P1 MOV R6, 0x1 ;  /* 0x0000000100061802 */ /* 0x000fe20000000f00 */
[----:B--2---:R-:W-:Y:S01]  /*0b20*/  @P1 IMAD R0, R23, R22, RZ ;  /* 0x0000001617001224 */ /* 0x004fe200078e02ff */
[----:B------:R-:W-:Y:S05]  /*0b30*/  @P1 BRA `(.L_x_1908) ;  /* 0x0000005000001947 */ /* 0x000fea0003800000 */
[----:B-1----:R-:W2:Y:S04]  /*0b40*/  @P0 LD.E R0, [R136.64+0xd4] ;  /* 0x0000d40488000980 */ /* 0x002ea8000c101900 */
[----:B------:R-:W2:Y:S04]  /*0b50*/  LD.E R6, [R136.64+0x60] ;  /* 0x0000600488067980 */ /* 0x000ea8000c101900 */
[----:B------:R-:W2:Y:S01]  /*0b60*/  @!P0 LD.E R0, [R136.64+0xb4] ;  /* 0x0000b40488008980 */ /* 0x000ea2000c101900 */
[----:B------:R-:W-:Y:S01]  /*0b70*/  MOV R22, 0x1 ;  /* 0x0000000100167802 */ /* 0x000fe20000000f00 */
[----:B--2---:R-:W-:-:S02]  /*0b80*/  IMAD R6, R0, R6, RZ ;  /* 0x0000000600067224 */ /* 0x004fc400078e02ff */
.L_x_1908:
[----:B-1----:R-:W-:Y:S05]  /*0b90*/  BSYNC B0 ;  /* 0x0000000000007941 */ /* 0x002fea0003800000 */
.L_x_1907:
[----:B------:R1:W5:Y:S01]  /*0ba0*/  LD.E R136, [R136.64+0xc0] ;  /* 0x0000c00488887980 */ /* 0x000362000c101900 */
[----:B------:R-:W-:Y:S01]  /*0bb0*/  LEA.HI R8, R28, R38, RZ, 0x3 ;  /* 0x000000261c087211 */ /* 0x000fe200078f18ff */
[----:B------:R-:W-:Y:S01]  /*0bc0*/  IMAD R6, R42, R6, RZ ;  /* 0x000000062a067224 */ /* 0x000fe200078e02ff */
[----:B------:R-:W-:Y:S01]  /*0bd0*/  SHF.R.S32.HI R14, RZ, 0x1f, R43 ;  /* 0x0000001fff0e7819 */ /* 0x000fe2000001142b */
[----:B------:R-:W-:Y:S01]  /*0be0*/  IMAD.IADD R20, R132, 0x1, -R113 ;  /* 0x0000000184147824 */ /* 0x000fe200078e0a71 */
[----:B------:R-:W-:Y:S01]  /*0bf0*/  LOP3.LUT R24, R8, 0xfffffff8, RZ, 0xc0, !PT ;  /* 0xfffffff808187812 */ /* 0x000fe200078ec0ff */
[----:B-----5:R-:W-:Y:S01]  /*0c00*/  IMAD R9, R11, R43, RZ ;  /* 0x0000002b0b097224 */ /* 0x020fe200078e02ff */
[----:B------:R-:W-:Y:S01]  /*0c10*/  SEL R7, R6, RZ, !P2 ;  /* 0x000000ff06077207 */ /* 0x000fe20005000000 */
[----:B------:R-:W-:Y:S01]  /*0c20*/  IMAD R6, R113, R22, RZ ;  /* 0x0000001671067224 */ /* 0x000fe200078e02ff */
[----:B------:R-:W-:Y:S01]  /*0c30*/  SHF.R.S32.HI R8, RZ, 0x3, R8 ;  /* 0x00000003ff087819 */ /* 0x000fe20000011408 */
[----:B------:R-:W-:Y:S01]  /*0c40*/  IMAD.IADD R24, R38, 0x1, -R24 ;  /* 0x0000000126187824 */ /* 0x000fe200078e0a18 */
[----:B------:R-:W-:Y:S01]  /*0c50*/  BSSY B0, `(.L_x_1909) ;  /* 0x0000022000007945 */ /* 0x000fe20003800000 */
[----:B------:R-:W-:Y:S01]  /*0c60*/  IMAD R7, R43, R0, R7 ;  /* 0x000000002b077224 */ /* 0x000fe200078e0207 */
[----:B------:R-:W-:Y:S01]  /*0c70*/  SHF.R.S32.HI R11, RZ, 0x1f, R6 ;  /* 0x0000001fff0b7819 */ /* 0x000fe20000011406 */
[----:B------:R-:W-:-:S03]  /*0c80*/  IMAD.SHL.U32 R0, R24, 0x8, RZ ;  /* 0x0000000818007824 */ /* 0x000fc600078e00ff */
[----:B------:R-:W-:Y:S01]  /*0c90*/  IADD3 R26, P2, P1, R6, R4, R7 ;  /* 0x00000004061a7210 */ /* 0x000fe2000795e007 */
[----:B------:R-:W-:Y:S01]  /*0ca0*/  IMAD R6, R10, R14, R9 ;  /* 0x0000000e0a067224 */ /* 0x000fe200078e0209 */
[C---:B------:R-:W-:Y:S02]  /*0cb0*/  IADD3 R12, P0, R0.reuse, R12, RZ ;  /* 0x0000000c000c7210 */ /* 0x040fe40007f1e0ff */
[----:B------:R-:W-:Y:S02]  /*0cc0*/  SHF.R.S32.HI R7, RZ, 0x1f, R7 ;  /* 0x0000001fff077819 */ /* 0x000fe40000011407 */
[----:B------:R-:W-:Y:S02]  /*0cd0*/  LEA.HI.X.SX32 R13, R0, R13, 0x1, P0 ;  /* 0x0000000d000d7211 */ /* 0x000fe400000f0eff */
[----:B------:R-:W-:Y:S02]  /*0ce0*/  ISETP.GE.AND P0, PT, R8, R20, PT ;  /* 0x000000140800720c */ /* 0x000fe40003f06270 */
[----:B------:R-:W-:Y:S01]  /*0cf0*/  SHF.R.S32.HI R9, RZ, 0x1f, R8 ;  /* 0x0000001fff097819 */ /* 0x000fe20000011408 */
[----:B------:R-:W-:Y:S01]  /*0d00*/  IMAD.WIDE.U32 R12, R43, R10, R12 ;  /* 0x0000000a2b0c7225 */ /* 0x000fe200078e000c */
[----:B------:R-:W-:-:S02]  /*0d10*/  IADD3.X R25, R11, R5, R7, P2, P1 ;  /* 0x000000050b197210 */ /* 0x000fc400017e2407 */
[C---:B------:R-:W-:Y:S01]  /*0d20*/  IADD3 R29, R0.reuse, 0x40, RZ ;  /* 0x00000040001d7810 */ /* 0x040fe20007ffe0ff */
[----:B------:R-:W-:Y:S01]  /*0d30*/  IMAD.WIDE R4, R39, 0x80, R8 ;  /* 0x0000008027047825 */ /* 0x000fe200078e0208 */
[C---:B------:R-:W-:Y:S02]  /*0d40*/  IADD3 R28, R0.reuse, 0x80, RZ ;  /* 0x00000080001c7810 */ /* 0x040fe40007ffe0ff */
[----:B------:R-:W-:Y:S01]  /*0d50*/  IADD3 R27, R0, 0xc0, RZ ;  /* 0x000000c0001b7810 */ /* 0x000fe20007ffe0ff */
[----:B------:R-:W-:Y:S02]  /*0d60*/  IMAD.IADD R11, R13, 0x1, R6 ;  /* 0x000000010d0b7824 */ /* 0x000fe400078e0206 */
[----:B------:R-:W-:Y:S05]  /*0d70*/  @P0 BRA `(.L_x_1910) ;  /* 0x000000f000000947 */ /* 0x000fea0003800000 */
[----:B-1----:R-:W-:Y:S01]  /*0d80*/  IMAD R6, R5, R2, RZ ;  /* 0x0000000205067224 */ /* 0x002fe200078e02ff */
[-C--:B------:R-:W-:Y:S01]  /*0d90*/  ISETP.GE.AND P4, PT, R0, R136.reuse, PT ;  /* 0x000000880000720c */ /* 0x080fe20003f86270 */
[----:B------:R-:W-:Y:S01]  /*0da0*/  IMAD.MOV.U32 R10, RZ, RZ, R12 ;  /* 0x000000ffff0a7224 */ /* 0x000fe200078e000c */
[-C--:B------:R-:W-:Y:S01]  /*0db0*/  ISETP.GE.AND P3, PT, R29, R136.reuse, PT ;  /* 0x000000881d00720c */ /* 0x080fe20003f66270 */
[----:B------:R-:W-:Y:S01]  /*0dc0*/  IMAD R6, R4, R3, R6 ;  /* 0x0000000304067224 */ /* 0x000fe200078e0206 */
[----:B------:R-:W-:Y:S01]  /*0dd0*/  ISETP.GE.AND P2, PT, R28, R136, PT ;  /* 0x000000881c00720c */ /* 0x000fe20003f46270 */
[----:B------:R-:W-:Y:S01]  /*0de0*/  IMAD.WIDE.U32 R14, R4, R2, R10 ;  /* 0x00000002040e7225 */ /* 0x000fe200078e000a */
[----:B------:R-:W-:-:S03]  /*0df0*/  ISETP.GE.AND P1, PT, R27, R136, PT ;  /* 0x000000881b00720c */ /* 0x000fc60003f26270 */
[----:B------:R-:W-:Y:S01]  /*0e00*/  IMAD.IADD R7, R15, 0x1, R6 ;  /* 0x000000010f077824 */ /* 0x000fe200078e0206 */
[----:B------:R-:W-:-:S04]  /*0e10*/  LEA R6, P0, R14, R16, 0x1 ;  /* 0x000000100e067211 */ /* 0x000fc800078008ff */
[----:B------:R-:W-:-:S05]  /*0e20*/  LEA.HI.X R7, R14, R17, R7, 0x1, P0 ;  /* 0x000000110e077211 */ /* 0x000fca00000f0c07 */
[----:B------:R1:W-:Y:S04]  /*0e30*/  @!P4 ST.E.128 [R6.64], RZ ;  /* 0x000000ff0600c985 */ /* 0x0003e8000c101d04 */
[----:B------:R1:W-:Y:S04]  /*0e40*/  @!P3 ST.E.128 [R6.64+0x80], RZ ;  /* 0x000080ff0600b985 */ /* 0x0003e8000c101d04 */
[----:B------:R1:W-:Y:S04]  /*0e50*/  @!P2 ST.E.128 [R6.64+0x100], RZ ;  /* 0x000100ff0600a985 */ /* 0x0003e8000c101d04 */
[----:B------:R1:W-:Y:S02]  /*0e60*/  @!P1 ST.E.128 [R6.64+0x180], RZ ;  /* 0x000180ff06009985 */ /* 0x0003e4000c101d04 */
.L_x_1910:
[----:B-1----:R-:W-:Y:S05]  /*0e70*/  BSYNC B0 ;  /* 0x0000000000007941 */ /* 0x002fea0003800000 */
.L_x_1909:
[----:B------:R-:W-:Y:S01]  /*0e80*/  IADD3 R23, R8, 0x20, RZ ;  /* 0x0000002008177810 */ /* 0x000fe20007ffe0ff */
[----:B------:R-:W-:Y:S03]  /*0e90*/  BSSY B0, `(.L_x_1911) ;  /* 0x0000015000007945 */ /* 0x000fe60003800000 */
[----:B------:R-:W-:-:S13]  /*0ea0*/  ISETP.GE.AND P0, PT, R23, R20, PT ;  /* 0x000000141700720c */ /* 0x000fda0003f06270 */
[----:B------:R-:W-:Y:S05]  /*0eb0*/  @P0 BRA `(.L_x_1912) ;  /* 0x0000012000000947 */ /* 0x000fea0003800000 */
[----:B------:R-:W-:Y:S01]  /*0ec0*/  IADD3 R6, P0, R4, 0x20, RZ ;  /* 0x0000002004067810 */ /* 0x000fe20007f1e0ff */
[----:B------:R-:W-:Y:S01]  /*0ed0*/  IMAD.MOV.U32 R14, RZ, RZ, R12 ;  /* 0x000000ffff0e7224 */ /* 0x000fe200078e000c */
[-C--:B------:R-:W-:Y:S01]  /*0ee0*/  ISETP.GE.AND P3, PT, R0, R136.reuse, PT ;  /* 0x000000880000720c */ /* 0x080fe20003f66270 */
[----:B------:R-:W-:Y:S01]  /*0ef0*/  IMAD.MOV.U32 R15, RZ, RZ, R11 ;  /* 0x000000ffff0f7224 */ /* 0x000fe200078e000b */
[-C--:B------:R-:W-:Y:S01]  /*0f00*/  ISETP.GE.AND P2, PT, R29, R136.reuse, PT ;  /* 0x000000881d00720c */ /* 0x080fe20003f46270 */
[----:B------:R-:W-:Y:S01]  /*0f10*/  IMAD.X R7, RZ, RZ, R5, P0 ;  /* 0x000000ffff077224 */ /* 0x000fe200000e0605 */
[----:B------:R-:W-:Y:S01]  /*0f20*/  ISETP.GE.AND P1, PT, R28, R136, PT ;  /* 0x000000881c00720c */ /* 0x000fe20003f26270 */
[----:B------:R-:W-:Y:S01]  /*0f30*/  IMAD.WIDE.U32 R14, R2, R6, R14 ;  /* 0x00000006020e7225 */ /* 0x000fe200078e000e */
[----:B------:R-:W-:-:S03]  /*0f40*/  ISETP.GE.AND P0, PT, R27, R136, PT ;  /* 0x000000881b00720c */ /* 0x000fc60003f06270 */
[----:B------:R-:W-:-:S04]  /*0f50*/  IMAD R7, R7, R2, RZ ;  /* 0x0000000207077224 */ /* 0x000fc800078e02ff */
[----:B------:R-:W-:Y:S01]  /*0f60*/  IMAD R7, R3, R6, R7 ;  /* 0x0000000603077224 */ /* 0x000fe200078e0207 */
[----:B------:R-:W-:-:S03]  /*0f70*/  LEA R6, P4, R14, R16, 0x1 ;  /* 0x000000100e067211 */ /* 0x000fc600078808ff */
[----:B------:R-:W-:-:S05]  /*0f80*/  IMAD.IADD R7, R15, 0x1, R7 ;  /* 0x000000010f077824 */ /* 0x000fca00078e0207 */
[----:B------:R-:W-:-:S05]  /*0f90*/  LEA.HI.X R7, R14, R17, R7, 0x1, P4 ;  /* 0x000000110e077211 */ /* 0x000fca00020f0c07 */
[----:B------:R1:W-:Y:S04]  /*0fa0*/  @!P3 ST.E.128 [R6.64], RZ ;  /* 0x000000ff0600b985 */ /* 0x0003e8000c101d04 */
[----:B------:R1:W-:Y:S04]  /*0fb0*/  @!P2 ST.E.128 [R6.64+0x80], RZ ;  /* 0x000080ff0600a985 */ /* 0x0003e8000c101d04 */
[----:B------:R1:W-:Y:S04]  /*0fc0*/  @!P1 ST.E.128 [R6.64+0x100], RZ ;  /* 0x000100ff06009985 */ /* 0x0003e8000c101d04 */
[----:B------:R1:W-:Y:S02]  /*0fd0*/  @!P0 ST.E.128 [R6.64+0x180], RZ ;  /* 0x000180ff06008985 */ /* 0x0003e4000c101d04 */
.L_x_1912:
[----:B------:R-:W-:Y:S05]  /*0fe0*/  BSYNC B0 ;  /* 0x0000000000007941 */ /* 0x000fea0003800000 */
.L_x_1911:
[----:B------:R-:W-:Y:S01]  /*0ff0*/  IADD3 R21, R8, 0x40, RZ ;  /* 0x0000004008157810 */ /* 0x000fe20007ffe0ff */
[----:B------:R-:W-:Y:S03]  /*1000*/  BSSY B0, `(.L_x_1913) ;  /* 0x0000015000007945 */ /* 0x000fe60003800000 */
[----:B------:R-:W-:-:S13]  /*1010*/  ISETP.GE.AND P0, PT, R21, R20, PT ;  /* 0x000000141500720c */ /* 0x000fda0003f06270 */
[----:B------:R-:W-:Y:S05]  /*1020*/  @P0 BRA `(.L_x_1914) ;  /* 0x0000012000000947 */ /* 0x000fea0003800000 */
[----:B-1----:R-:W-:Y:S01]  /*1030*/  IADD3 R6, P0, R4, 0x40, RZ ;  /* 0x0000004004067810 */ /* 0x002fe20007f1e0ff */
        /* <DEDUP_REMOVED lines=17> */
.L_x_1914:
[----:B------:R-:W-:Y:S05]  /*1150*/  BSYNC B0 ;  /* 0x0000000000007941 */ /* 0x000fea0003800000 */
.L_x_1913:
[----:B------:R-:W-:Y:S01]  /*1160*/  IADD3 R14, R8, 0x60, RZ ;  /* 0x00000060080e7810 */ /* 0x000fe20007ffe0ff */
[----:B------:R-:W-:Y:S03]  /*1170*/  BSSY B0, `(.L_x_1915) ;  /* 0x0000015000007945 */ /* 0x000fe60003800000 */
[----:B------:R-:W-:-:S13]  /*1180*/  ISETP.GE.AND P0, PT, R14, R20, PT ;  /* 0x000000140e00720c */ /* 0x000fda0003f06270 */
[----:B------:R-:W-:Y:S05]  /*1190*/  @P0 BRA `(.L_x_1916) ;  /* 0x0000012000000947 */ /* 0x000fea0003800000 */
[----:B-1----:R-:W-:Y:S02]  /*11a0*/  IADD3 R6, P0, R4, 0x60, RZ ;  /* 0x0000006004067810 */ /* 0x002fe40007f1e0ff */
[-C--:B------:R-:W-:Y:S02]  /*11b0*/  ISETP.GE.AND P3, PT, R0, R136.reuse, PT ;  /* 0x000000880000720c */ /* 0x080fe40003f66270 */
[-C--:B------:R-:W-:Y:S01]  /*11c0*/  ISETP.GE.AND P2, PT, R29, R136.reuse, PT ;  /* 0x000000881d00720c */ /* 0x080fe20003f46270 */
[----:B------:R-:W-:Y:S01]  /*11d0*/  IMAD.X R4, RZ, RZ, R5, P0 ;  /* 0x000000ffff047224 */ /* 0x000fe200000e0605 */
[-C--:B------:R-:W-:Y:S01]  /*11e0*/  ISETP.GE.AND P1, PT, R28, R136.reuse, PT ;  /* 0x000000881c00720c */ /* 0x080fe20003f26270 */
[----:B------:R-:W-:Y:S01]  /*11f0*/  IMAD.MOV.U32 R5, RZ, RZ, R11 ;  /* 0x000000ffff057224 */ /* 0x000fe200078e000b */
[----:B------:R-:W-:Y:S01]  /*1200*/  ISETP.GE.AND P0, PT, R27, R136, PT ;  /* 0x000000881b00720c */ /* 0x000fe20003f06270 */
[----:B------:R-:W-:Y:S02]  /*1210*/  IMAD R7, R4, R2, RZ ;  /* 0x0000000204077224 */ /* 0x000fe400078e02ff */
[----:B------:R-:W-:-:S02]  /*1220*/  IMAD.MOV.U32 R4, RZ, RZ, R12 ;  /* 0x000000ffff047224 */ /* 0x000fc400078e000c */
[-C--:B------:R-:W-:Y:S02]  /*1230*/  IMAD R3, R3, R6.reuse, R7 ;  /* 0x0000000603037224 */ /* 0x080fe400078e0207 */
[----:B------:R-:W-:-:S04]  /*1240*/  IMAD.WIDE.U32 R4, R2, R6, R4 ;  /* 0x0000000602047225 */ /* 0x000fc800078e0004 */
[----:B------:R-:W-:Y:S01]  /*1250*/  IMAD.IADD R3, R5, 0x1, R3 ;  /* 0x0000000105037824 */ /* 0x000fe200078e0203 */
[----:B------:R-:W-:-:S04]  /*1260*/  LEA R2, P4, R4, R16, 0x1 ;  /* 0x0000001004027211 */ /* 0x000fc800078808ff */
[----:B------:R-:W-:-:S05]  /*1270*/  LEA.HI.X R3, R4, R17, R3, 0x1, P4 ;  /* 0x0000001104037211 */ /* 0x000fca00020f0c03 */
[----:B------:R1:W-:Y:S04]  /*1280*/  @!P3 ST.E.128 [R2.64], RZ ;  /* 0x000000ff0200b985 */ /* 0x0003e8000c101d04 */
[----:B------:R1:W-:Y:S04]  /*1290*/  @!P2 ST.E.128 [R2.64+0x80], RZ ;  /* 0x000080ff0200a985 */ /* 0x0003e8000c101d04 */
[----:B------:R1:W-:Y:S04]  /*12a0*/  @!P1 ST.E.128 [R2.64+0x100], RZ ;  /* 0x000100ff02009985 */ /* 0x0003e8000c101d04 */
[----:B------:R1:W-:Y:S02]  /*12b0*/  @!P0 ST.E.128 [R2.64+0x180], RZ ;  /* 0x000180ff02008985 */ /* 0x0003e4000c101d04 */
.L_x_1916:
[----:B------:R-:W-:Y:S05]  /*12c0*/  BSYNC B0 ;  /* 0x0000000000007941 */ /* 0x000fea0003800000 */
.L_x_1915:
[----:B------:R-:W-:-:S04]  /*12d0*/  ISETP.NE.AND P6, PT, R24, RZ, PT ;  /* 0x000000ff1800720c */ /* 0x000fc80003fc5270 */
[-C--:B------:R-:W-:Y:S02]  /*12e0*/  ISETP.GE.OR P5, PT, R8, R20.reuse, P6 ;  /* 0x000000140800720c */ /* 0x080fe400037a6670 */
[-C--:B------:R-:W-:Y:S02]  /*12f0*/  ISETP.GE.OR P4, PT, R23, R20.reuse, P6 ;  /* 0x000000141700720c */ /* 0x080fe40003786670 */
[-C--:B------:R-:W-:Y:S02]  /*1300*/  ISETP.GE.OR P3, PT, R21, R20.reuse, P6 ;  /* 0x000000141500720c */ /* 0x080fe40003766670 */
[----:B------:R-:W-:-:S07]  /*1310*/  ISETP.GE.OR P6, PT, R14, R20, P6 ;  /* 0x000000140e00720c */ /* 0x000fce00037c6670 */
[-C--:B------:R-:W-:Y:S02]  /*1320*/  @!P5 IMAD R0, R8, R22.reuse, RZ ;  /* 0x000000160800d224 */ /* 0x080fe400078e02ff */
[-C--:B-1----:R-:W-:Y:S02]  /*1330*/  @!P4 IMAD R3, R23, R22.reuse, RZ ;  /* 0x000000161703c224 */ /* 0x082fe400078e02ff */
[----:B------:R-:W-:Y:S01]  /*1340*/  @!P3 IMAD R5, R21, R22, RZ ;  /* 0x000000161505b224 */ /* 0x000fe200078e02ff */
[CC--:B------:R-:W-:Y:S02]  /*1350*/  @!P5 IADD3 R2, P0, R0.reuse, R26.reuse, RZ ;  /* 0x0000001a0002d210 */ /* 0x0c0fe40007f1e0ff */
[----:B------:R-:W-:Y:S02]  /*1360*/  @!P4 IADD3 R8, P1, R3, R26, RZ ;  /* 0x0000001a0308c210 */ /* 0x000fe40007f3e0ff */
[----:B------:R-:W-:Y:S02]  /*1370*/  @!P5 LEA.HI.X.SX32 R4, R0, R25, 0x1, P0 ;  /* 0x000000190004d211 */ /* 0x000fe400000f0eff */
[----:B------:R-:W-:-:S02]  /*1380*/  @!P5 LEA R6, P2, R2, R18, 0x2 ;  /* 0x000000120206d211 */ /* 0x000fc400078410ff */
[----:B------:R-:W-:Y:S02]  /*1390*/  @!P3 IADD3 R0, P0, R5, R26, RZ ;  /* 0x0000001a0500b210 */ /* 0x000fe40007f1e0ff */
[----:B------:R-:W-:Y:S02]  /*13a0*/  @!P4 LEA.HI.X.SX32 R9, R3, R25, 0x1, P1 ;  /* 0x000000190309c211 */ /* 0x000fe400008f0eff */
[----:B------:R-:W-:Y:S02]  /*13b0*/  @!P5 LEA.HI.X R7, R2, R19, R4, 0x2, P2 ;  /* 0x000000130207d211 */ /* 0x000fe400010f1404 */
[-C--:B------:R-:W-:Y:S02]  /*13c0*/  @!P4 LEA R4, P1, R8, R18.reuse, 0x2 ;  /* 0x000000120804c211 */ /* 0x080fe400078210ff */
[----:B------:R-:W-:Y:S02]  /*13d0*/  @!P3 LEA.HI.X.SX32 R3, R5, R25, 0x1, P0 ;  /* 0x000000190503b211 */ /* 0x000fe400000f0eff */
[----:B------:R-:W-:-:S02]  /*13e0*/  @!P3 LEA R2, P0, R0, R18, 0x2 ;  /* 0x000000120002b211 */ /* 0x000fc400078010ff */
[-C--:B------:R-:W-:Y:S01]  /*13f0*/  @!P4 LEA.HI.X R5, R8, R19.reuse, R9, 0x2, P1 ;  /* 0x000000130805c211 */ /* 0x080fe200008f1409 */
[----:B------:R-:W-:Y:S01]  /*1400*/  @!P5 IMAD.MOV.U32 R9, RZ, RZ, 0x7f800000 ;  /* 0x7f800000ff09d424 */ /* 0x000fe200078e00ff */
[----:B------:R-:W-:Y:S01]  /*1410*/  @!P3 LEA.HI.X R3, R0, R19, R3, 0x2, P0 ;  /* 0x000000130003b211 */ /* 0x000fe200000f1403 */
[----:B------:R-:W-:Y:S02]  /*1420*/  @!P4 IMAD.MOV.U32 R8, RZ, RZ, 0x7f800000 ;  /* 0x7f800000ff08c424 */ /* 0x000fe400078e00ff */
[----:B------:R-:W-:Y:S01]  /*1430*/  @!P3 IMAD.MOV.U32 R0, RZ, RZ, 0x7f800000 ;  /* 0x7f800000ff00b424 */ /* 0x000fe200078e00ff */
[----:B------:R-:W-:Y:S04]  /*1440*/  @!P5 ST.E [R6.64], R9 ;  /* 0x000000090600d985 */ /* 0x000fe8000c101904 */
[----:B------:R-:W-:Y:S04]  /*1450*/  @!P4 ST.E [R4.64], R8 ;  /* 0x000000080400c985 */ /* 0x000fe8000c101904 */
[----:B------:R1:W-:Y:S02]  /*1460*/  @!P3 ST.E [R2.64], R0 ;  /* 0x000000000200b985 */ /* 0x0003e4000c101904 */
[----:B-1----:R-:W-:-:S02]  /*1470*/  IMAD.MOV.U32 R2, RZ, RZ, R30 ;  /* 0x000000ffff027224 */ /* 0x002fc400078e001e */
[----:B------:R-:W-:-:S04]  /*1480*/  IMAD.MOV.U32 R3, RZ, RZ, 0x0 ;  /* 0x00000000ff037424 */ /* 0x000fc800078e00ff */
[----:B------:R-:W-:Y:S05]  /*1490*/  @P6 RET.REL.NODEC R2 `(_ZN5flash16flash_fwd_kernelI23Flash_fwd_kernel_traitsILi256ELi128ELi64ELi8ELb0ELb0EN7cutlass10bfloat16_tE19Flash_kernel_traitsILi256ELi128ELi64ELi8ES3_EELb1ELb0ELb1ELb1ELb0ELb0ELb0ELb1EEEvNS_16Flash_fwd_paramsE) ;  /* 0xffffeb6002006950 */ /* 0x000fea0003c3ffff */
[----:B------:R-:W-:-:S05]  /*14a0*/  IMAD R0, R14, R22, RZ ;  /* 0x000000160e007224 */ /* 0x000fca00078e02ff */
[----:B------:R-:W-:-:S04]  /*14b0*/  IADD3 R3, P0, R0, R26, RZ ;  /* 0x0000001a00037210 */ /* 0x000fc80007f1e0ff */
[----:B------:R-:W-:Y:S02]  /*14c0*/  LEA.HI.X.SX32 R0, R0, R25, 0x1, P0 ;  /* 0x0000001900007211 */ /* 0x000fe400000f0eff */
[----:B------:R-:W-:-:S04]  /*14d0*/  LEA R2, P0, R3, R18, 0x2 ;  /* 0x0000001203027211 */ /* 0x000fc800078010ff */
[----:B------:R-:W-:Y:S01]  /*14e0*/  LEA.HI.X R3, R3, R19, R0, 0x2, P0 ;  /* 0x0000001303037211 */ /* 0x000fe200000f1400 */
[----:B------:R-:W-:-:S05]  /*14f0*/  IMAD.MOV.U32 R0, RZ, RZ, 0x7f800000 ;  /* 0x7f800000ff007424 */ /* 0x000fca00078e00ff */
[----:B------:R1:W-:Y:S02]  /*1500*/  ST.E [R2.64], R0 ;  /* 0x0000000002007985 */ /* 0x0003e4000c101904 */
[----:B-1----:R-:W-:Y:S02]  /*1510*/  IMAD.MOV.U32 R2, RZ, RZ, R30 ;  /* 0x000000ffff027224 */ /* 0x002fe400078e001e */
[----:B------:R-:W-:-:S04]  /*1520*/  IMAD.MOV.U32 R3, RZ, RZ, 0x0 ;  /* 0x00000000ff037424 */ /* 0x000fc800078e00ff */
[----:B------:R-:W-:Y:S05]  /*1530*/  RET.REL.NODEC R2 `(_ZN5flash16flash_fwd_kernelI23Flash_fwd_kernel_traitsILi256ELi128ELi64ELi8ELb0ELb0EN7cutlass10bfloat16_tE19Flash_kernel_traitsILi256ELi128ELi64ELi8ES3_EELb1ELb0ELb1ELb1ELb0ELb0ELb0ELb1EEEvNS_16Flash_fwd_paramsE) ;  /* 0xffffeac002007950 */ /* 0x000fea0003c3ffff */
.L_x_1902:
[----:B------:R-:W3:Y:S01]  /*1540*/  LD.E R20, [R136.64+0x68] ;  /* 0x0000680488147980 */ /* 0x000ee2000c101900 */
[----:B------:R-:W-:-:S03]  /*1550*/  ISETP.NE.AND P1, PT, R21, -0x1, PT ;  /* 0xffffffff1500780c */ /* 0x000fc60003f25270 */
[----:B--2---:R-:W2:Y:S04]  /*1560*/  LD.E.64 R232, [R136.64+0x38] ;  /* 0x0000380488e87980 */ /* 0x004ea8000c101b00 */
[----:B----4-:R-:W4:Y:S01]  /*1570*/  LD.E.64 R234, [R136.64+0x40] ;  /* 0x0000400488ea7980 */ /* 0x010f22000c101b00 */
[----:B------:R-:W-:-:S03]  /*1580*/  ISETP.NE.AND P0, PT, R48, -0x1, PT ;  /* 0xffffffff3000780c */ /* 0x000fc60003f05270 */
[----:B------:R-:W2:Y:S04]  /*1590*/  LD.E.64 R14, [R136.64+0x30] ;  /* 0x00003004880e7980 */ /* 0x000ea8000c101b00 */
[----:B-1----:R-:W2:Y:S04]  /*15a0*/  @!P1 LD.E.64 R10, [R136.64+0x20] ;  /* 0x00002004880a9980 */ /* 0x002ea8000c101b00 */
[----:B------:R-:W2:Y:S04]  /*15b0*/  @!P1 LD.E.64 R16, [R136.64+0x28] ;  /* 0x0000280488109980 */ /* 0x000ea8000c101b00 */
[----:B------:R-:W2:Y:S04]  /*15c0*/  @!P0 LD.E.64 R18, [R136.64+0x18] ;  /* 0x0000180488128980 */ /* 0x000ea8000c101b00 */
[----:B------:R-:W2:Y:S04]  /*15d0*/  LD.E.64 R22, [R136.64+0x58] ;  /* 0x0000580488167980 */ /* 0x000ea8000c101b00 */
[----:B------:R-:W2:Y:S04]  /*15e0*/  LD.E.64 R24, [R136.64+0x50] ;  /* 0x0000500488187980 */ /* 0x000ea8000c101b00 */
[----:B------:R-:W2:Y:S04]  /*15f0*/  LD.E R35, [R136.64+0x60] ;  /* 0x0000600488237980 */ /* 0x000ea8000c101900 */
[----:B------:R-:W2:Y:S04]  /*1600*/  LD.E.64 R226, [R136.64+0xc0] ;  /* 0x0000c00488e27980 */ /* 0x000ea8000c101b00 */
[----:B------:R-:W2:Y:S04]  /*1610*/  LD.E R121, [R136.64+0xc8] ;  /* 0x0000c80488797980 */ /* 0x000ea8000c101900 */
[----:B------:R-:W2:Y:S04]  /*1620*/  LD.E.64 R30, [R136.64+0x48] ;  /* 0x00004804881e7980 */ /* 0x000ea8000c101b00 */
[----:B------:R1:W5:Y:S04]  /*1630*/  LD.E.64 R6, [R136.64] ;  /* 0x0000000488067980 */ /* 0x000368000c101b00 */
[----:B------:R1:W5:Y:S04]  /*1640*/  LD.E.64 R244, [R136.64+0x8] ;  /* 0x0000080488f47980 */ /* 0x000368000c101b00 */
[----:B------:R1:W5:Y:S04]  /*1650*/  LD.E.64 R250, [R136.64+0x10] ;  /* 0x0000100488fa7980 */ /* 0x000368000c101b00 */
[----:B------:R1:W5:Y:S01]  /*1660*/  LD.E.64 R122, [R136.64+0x98] ;  /* 0x00009804887a7980 */ /* 0x000362000c101b00 */
[----:B------:R-:W-:-:S02]  /*1670*/  LEA.HI R0, R28, R38, RZ, 0x3 ;  /* 0x000000261c007211 */ /* 0x000fc400078f18ff */
[----:B------:R-:W-:Y:S02]  /*1680*/  LEA.HI R8, R28, R38, RZ, 0x4 ;  /* 0x000000261c087211 */ /* 0x000fe400078f20ff */
[----:B------:R-:W-:Y:S02]  /*1690*/  SHF.R.S32.HI R40, RZ, 0x3, R0 ;  /* 0x00000003ff287819 */ /* 0x000fe40000011400 */
[----:B------:R-:W-:Y:S02]  /*16a0*/  LOP3.LUT R0, R0, 0xfffffff8, RZ, 0xc0, !PT ;  /* 0xfffffff800007812 */ /* 0x000fe400078ec0ff */
[----:B------:R-:W-:Y:S01]  /*16b0*/  LOP3.LUT R9, R8, 0xfffffff0, RZ, 0xc0, !PT ;  /* 0xfffffff008097812 */ /* 0x000fe200078ec0ff */
[----:B------:R-:W-:Y:S02]  /*16c0*/  IMAD.SHL.U32 R4, R40, 0x40, RZ ;  /* 0x0000004028047824 */ /* 0x000fe400078e00ff */
[C---:B------:R-:W-:Y:S02]  /*16d0*/  IMAD.IADD R34, R38.reuse, 0x1, -R0 ;  /* 0x0000000126227824 */ /* 0x040fe400078e0a00 */
[----:B------:R-:W-:Y:S01]  /*16e0*/  IMAD.IADD R0, R38, 0x1, -R9 ;  /* 0x0000000126007824 */ /* 0x000fe200078e0a09 */
[----:B------:R-:W-:-:S04]  /*16f0*/  LOP3.LUT R13, R4, 0x1c0, RZ, 0xc0, !PT ;  /* 0x000001c0040d7812 */ /* 0x000fc800078ec0ff */
[----:B------:R-:W-:-:S04]  /*1700*/  SHF.R.S32.HI R26, RZ, 0x1f, R0 ;  /* 0x0000001fff1a7819 */ /* 0x000fc80000011400 */
[----:B------:R-:W-:Y:S02]  /*1710*/  LEA.HI R26, R26, R0, RZ, 0x3 ;  /* 0x000000001a1a7211 */ /* 0x000fe400078f18ff */
[----:B------:R-:W-:Y:S02]  /*1720*/  SHF.L.U32 R134, R34, 0x3, RZ ;  /* 0x0000000322867819 */ /* 0x000fe400000006ff */
[----:B------:R-:W-:Y:S02]  /*1730*/  LEA.HI R28, R28, R38, RZ, 0x6 ;  /* 0x000000261c1c7211 */ /* 0x000fe400078f30ff */
[----:B------:R-:W-:Y:S02]  /*1740*/  LOP3.LUT R9, R13, 0x38, R134, 0xf8, !PT ;  /* 0x000000380d097812 */ /* 0x000fe400078ef886 */
[----:B------:R-:W-:-:S04]  /*1750*/  SHF.R.U32.HI R13, RZ, 0x3, R13 ;  /* 0x00000003ff0d7819 */ /* 0x000fc8000001160d */
[----:B------:R-:W-:Y:S01]  /*1760*/  LOP3.LUT R9, R9, R13, RZ, 0x3c, !PT ;  /* 0x0000000d09097212 */ /* 0x000fe200078e3cff */
[----:B------:R-:W-:Y:S01]  /*1770*/  IMAD.SHL.U32 R13, R28, 0x8, RZ ;  /* 0x000000081c0d7824 */ /* 0x000fe200078e00ff */
[----:B------:R-:W-:-:S04]  /*1780*/  IABS R29, R43 ;  /* 0x0000002b001d7213 */ /* 0x000fc80000000000 */
[----:B------:R-:W-:Y:S02]  /*1790*/  LOP3.LUT R220, R9, 0xfffffe00, R13, 0xf8, !PT ;  /* 0xfffffe0009dc7812 */ /* 0x000fe400078ef80d */
[----:B------:R-:W-:Y:S02]  /*17a0*/  @!P1 SHF.R.S32.HI R33, RZ, 0x1f, R42 ;  /* 0x0000001fff219819 */ /* 0x000fe4000001142a */
[----:B------:R-:W-:Y:S02]  /*17b0*/  SHF.R.S32.HI R41, RZ, 0x1f, R40 ;  /* 0x0000001fff297819 */ /* 0x000fe40000011428 */
[C---:B------:R-:W-:Y:S02]  /*17c0*/  IADD3 R118, R134.reuse, 0x40, RZ ;  /* 0x0000004086767810 */ /* 0x040fe40007ffe0ff */
[C---:B------:R-:W-:Y:S02]  /*17d0*/  IADD3 R115, R134.reuse, 0x80, RZ ;  /* 0x0000008086737810 */ /* 0x040fe40007ffe0ff */
[----:B------:R-:W-:-:S02]  /*17e0*/  IADD3 R114, R134, 0xc0, RZ ;  /* 0x000000c086727810 */ /* 0x000fc40007ffe0ff */
[----:B------:R-:W-:Y:S01]  /*17f0*/  SHF.R.S32.HI R106, RZ, 0x5, R37 ;  /* 0x00000005ff6a7819 */ /* 0x000fe20000011425 */
[----:B------:R-:W-:Y:S01]  /*1800*/  BSSY B0, `(.L_x_1917) ;  /* 0x00000c1000007945 */ /* 0x000fe20003800000 */
[----:B------:R-:W-:Y:S02]  /*1810*/  SHF.L.U32 R220, R220, 0x1, RZ ;  /* 0x00000001dcdc7819 */ /* 0x000fe400000006ff */
[----:B---3--:R-:W-:-:S04]  /*1820*/  IABS R5, R20 ;  /* 0x0000001400057213 */ /* 0x008fc80000000000 */
[----:B------:R-:W3:Y:S08]  /*1830*/  I2F.RP R2, R5 ;  /* 0x0000000500027306 */ /* 0x000ef00000209400 */
[----:B---3--:R-:W3:Y:S02]  /*1840*/  MUFU.RCP R2, R2 ;  /* 0x0000000200027308 */ /* 0x008ee40000001000 */
[----:B---3--:R-:W-:-:S06]  /*1850*/  IADD3 R2, R2, 0xffffffe, RZ ;  /* 0x0ffffffe02027810 */ /* 0x008fcc0007ffe0ff */
[----:B------:R3:W1:Y:S02]  /*1860*/  F2I.FTZ.U32.TRUNC.NTZ R3, R2 ;  /* 0x0000000200037305 */ /* 0x000664000021f000 */
[----:B---3--:R-:W-:-:S04]  /*1870*/  SHF.R.S32.HI R2, RZ, 0x4, R8 ;  /* 0x00000004ff027819 */ /* 0x008fc80000011408 */
[----:B------:R-:W-:Y:S01]  /*1880*/  LEA.HI R4, R8, R2, RZ, 0x1 ;  /* 0x0000000208047211 */ /* 0x000fe200078f08ff */
[----:B-1----:R-:W-:-:S04]  /*1890*/  IMAD.MOV R8, RZ, RZ, -R3 ;  /* 0x000000ffff087224 */ /* 0x002fc800078e0a03 */
[----:B------:R-:W-:Y:S01]  /*18a0*/  IMAD.MOV.U32 R27, RZ, RZ, R8 ;  /* 0x000000ffff1b7224 */ /* 0x000fe200078e0008 */
[----:B------:R-:W-:Y:S02]  /*18b0*/  LOP3.LUT R8, R26, 0xfffffff8, RZ, 0xc0, !PT ;  /* 0xfffffff81a087812 */ /* 0x000fe400078ec0ff */
[----:B------:R-:W-:-:S03]  /*18c0*/  LOP3.LUT R4, R4, 0xfffffffe, RZ, 0xc0, !PT ;  /* 0xfffffffe04047812 */ /* 0x000fc600078ec0ff */
[----:B------:R-:W-:Y:S01]  /*18d0*/  IMAD.IADD R0, R0, 0x1, -R8 ;  /* 0x0000000100007824 */ /* 0x000fe200078e0a08 */
[----:B------:R-:W-:Y:S01]  /*18e0*/  IADD3 R36, R2, -R4, RZ ;  /* 0x8000000402247210 */ /* 0x000fe20007ffe0ff */
[----:B------:R-:W-:Y:S02]  /*18f0*/  IMAD R4, R27, R5, RZ ;  /* 0x000000051b047224 */ /* 0x000fe400078e02ff */
[----:B------:R-:W-:Y:S01]  /*1900*/  IMAD.MOV.U32 R2, RZ, RZ, RZ ;  /* 0x000000ffff027224 */ /* 0x000fe200078e00ff */
[C---:B------:R-:W-:Y:S02]  /*1910*/  LOP3.LUT P3, RZ, R0.reuse, 0x4, RZ, 0xc0, !PT ;  /* 0x0000000400ff7812 */ /* 0x040fe4000786c0ff */
[C---:B------:R-:W-:Y:S01]  /*1920*/  LOP3.LUT P2, RZ, R0.reuse, 0x2, RZ, 0xc0, !PT ;  /* 0x0000000200ff7812 */ /* 0x040fe2000784c0ff */
[----:B------:R-:W-:Y:S02]  /*1930*/  IMAD.SHL.U32 R0, R0, 0x40, RZ ;  /* 0x0000004000007824 */ /* 0x000fe400078e00ff */
[----:B------:R-:W-:Y:S01]  /*1940*/  IMAD.HI.U32 R27, R3, R4, R2 ;  /* 0x00000004031b7227 */ /* 0x000fe200078e0002 */
[----:B------:R-:W-:-:S02]  /*1950*/  IABS R2, R20 ;  /* 0x0000001400027213 */ /* 0x000fc40000000000 */
[----:B------:R-:W-:Y:S01]  /*1960*/  LOP3.LUT R0, R0, 0x1c0, RZ, 0xc0, !PT ;  /* 0x000001c000007812 */ /* 0x000fe200078ec0ff */
[----:B------:R-:W-:Y:S01]  /*1970*/  IMAD.SHL.U32 R4, R36, 0x8, RZ ;  /* 0x0000000824047824 */ /* 0x000fe200078e00ff */
[----:B------:R-:W-:Y:S01]  /*1980*/  IADD3 R2, RZ, -R2, RZ ;  /* 0x80000002ff027210 */ /* 0x000fe20007ffe0ff */
[----:B--2---:R-:W-:Y:S01]  /*1990*/  @!P1 IMAD R3, R233, R12, RZ ;  /* 0x0000000ce9039224 */ /* 0x004fe200078e02ff */
[----:B------:R-:W-:Y:S02]  /*19a0*/  @!P1 SHF.R.S32.HI R8, RZ, 0x1f, R12 ;  /* 0x0000001fff089819 */ /* 0x000fe4000001140c */
[----:B------:R-:W-:Y:S01]  /*19b0*/  LOP3.LUT R9, R0, 0x8, R4, 0xf8, !PT ;  /* 0x0000000800097812 */ /* 0x000fe200078ef804 */
[----:B------:R-:W-:Y:S01]  /*19c0*/  IMAD.MOV.U32 R13, RZ, RZ, R2 ;  /* 0x000000ffff0d7224 */ /* 0x000fe200078e0002 */
[----:B------:R-:W-:Y:S01]  /*19d0*/  SHF.R.U32.HI R4, RZ, 0x3, R0 ;  /* 0x00000003ff047819 */ /* 0x000fe20000011600 */
[----:B------:R-:W-:-:S04]  /*19e0*/  IMAD.HI.U32 R0, R27, R29, RZ ;  /* 0x0000001d1b007227 */ /* 0x000fc800078e00ff */
[----:B------:R-:W-:Y:S02]  /*19f0*/  @!P1 IMAD R28, R232, R8, R3 ;  /* 0x00000008e81c9224 */ /* 0x000fe400078e0203 */
[----:B------:R-:W-:Y:S02]  /*1a00*/  IMAD R13, R0, R13, R29 ;  /* 0x0000000d000d7224 */ /* 0x000fe400078e021d */
[----:B------:R-:W-:-:S04]  /*1a10*/  @!P1 IMAD.WIDE.U32 R2, R232, R12, RZ ;  /* 0x0000000ce8029225 */ /* 0x000fc800078e00ff */
[----:B------:R-:W-:Y:S01]  /*1a20*/  @P1 IMAD.IADD R8, R12, 0x1, R21 ;  /* 0x000000010c081824 */ /* 0x000fe200078e0215 */
[----:B------:R-:W-:Y:S01]  /*1a30*/  ISETP.GT.U32.AND P5, PT, R5, R13, PT ;  /* 0x0000000d0500720c */ /* 0x000fe20003fa4070 */
[----:B------:R-:W-:Y:S01]  /*1a40*/  @!P1 IMAD R11, R11, R42, RZ ;  /* 0x0000002a0b0b9224 */ /* 0x000fe200078e02ff */
[----:B------:R-:W-:Y:S01]  /*1a50*/  LOP3.LUT R27, R9, R4, RZ, 0x3c, !PT ;  /* 0x00000004091b7212 */ /* 0x000fe200078e3cff */
[----:B------:R-:W-:Y:S01]  /*1a60*/  @P1 IMAD R29, R233, R8, RZ ;  /* 0x00000008e91d1224 */ /* 0x000fe200078e02ff */
[----:B------:R-:W-:Y:S01]  /*1a70*/  @!P1 IADD3 R3, R3, R28, RZ ;  /* 0x0000001c03039210 */ /* 0x000fe20007ffe0ff */
[----:B------:R-:W-:-:S04]  /*1a80*/  @P1 IMAD.WIDE.U32 R8, R232, R8, RZ ;  /* 0x00000008e8081225 */ /* 0x000fc800078e00ff */
[----:B------:R-:W-:Y:S02]  /*1a90*/  @!P1 IMAD R11, R10, R33, R11 ;  /* 0x000000210a0b9224 */ /* 0x000fe400078e020b */
[----:B------:R-:W-:-:S04]  /*1aa0*/  @!P1 IMAD.WIDE.U32 R2, R42, R10, R2 ;  /* 0x0000000a2a029225 */ /* 0x000fc800078e0002 */
[----:B------:R-:W-:Y:S01]  /*1ab0*/  @P1 IMAD.IADD R45, R9, 0x1, R29 ;  /* 0x00000001092d1824 */ /* 0x000fe200078e021d */
[----:B------:R-:W-:Y:S01]  /*1ac0*/  @!P1 SHF.R.S32.HI R9, RZ, 0x1f, R12 ;  /* 0x0000001fff099819 */ /* 0x000fe2000001140c */
[----:B------:R-:W-:Y:S02]  /*1ad0*/  @P1 IMAD.MOV.U32 R47, RZ, RZ, R8 ;  /* 0x000000ffff2f1224 */ /* 0x000fe400078e0008 */
[----:B----4-:R-:W-:Y:S02]  /*1ae0*/  @!P1 IMAD R10, R235, R12, RZ ;  /* 0x0000000ceb0a9224 */ /* 0x010fe400078e02ff */
[----:B------:R-:W-:Y:S01]  /*1af0*/  @P1 IMAD.IADD R8, R12, 0x1, R21 ;  /* 0x000000010c081824 */ /* 0x000fe200078e0215 */
[----:B------:R-:W-:Y:S01]  /*1b00*/  @!P1 IADD3 R45, R3, R11, RZ ;  /* 0x0000000b032d9210 */ /* 0x000fe20007ffe0ff */
[----:B------:R-:W-:Y:S02]  /*1b10*/  @!P1 IMAD R10, R234, R9, R10 ;  /* 0x00000009ea0a9224 */ /* 0x000fe400078e020a */
[----:B------:R-:W-:-:S02]  /*1b20*/  @P1 IMAD R11, R235, R8, RZ ;  /* 0x00000008eb0b1224 */ /* 0x000fc400078e02ff */
[----:B------:R-:W-:Y:S02]  /*1b30*/  @!P5 IMAD.IADD R13, R13, 0x1, -R5 ;  /* 0x000000010d0dd824 */ /* 0x000fe400078e0a05 */
[----:B------:R-:W-:-:S03]  /*1b40*/  @P1 IMAD.WIDE.U32 R8, R234, R8, RZ ;  /* 0x00000008ea081225 */ /* 0x000fc600078e00ff */
[----:B------:R-:W-:Y:S01]  /*1b50*/  ISETP.GE.U32.AND P6, PT, R13, R5, PT ;  /* 0x000000050d00720c */ /* 0x000fe20003fc6070 */
[----:B------:R-:W-:Y:S01]  /*1b60*/  @P1 IMAD.MOV.U32 R46, RZ, RZ, R8 ;  /* 0x000000ffff2e1224 */ /* 0x000fe200078e0008 */
[----:B------:R-:W-:Y:S01]  /*1b70*/  LOP3.LUT R8, R43, R20, RZ, 0x3c, !PT ;  /* 0x000000142b087212 */ /* 0x000fe200078e3cff */
[----:B------:R-:W-:Y:S02]  /*1b80*/  @!P1 IMAD.MOV.U32 R47, RZ, RZ, R2 ;  /* 0x000000ffff2f9224 */ /* 0x000fe400078e0002 */
[----:B------:R-:W-:Y:S01]  /*1b90*/  @!P1 IMAD.WIDE.U32 R2, R234, R12, RZ ;  /* 0x0000000cea029225 */ /* 0x000fe200078e00ff */
[----:B------:R-:W-:Y:S02]  /*1ba0*/  ISETP.GE.AND P4, PT, R8, RZ, PT ;  /* 0x000000ff0800720c */ /* 0x000fe40003f86270 */
[----:B------:R-:W-:Y:S02]  /*1bb0*/  @!P5 IADD3 R0, R0, 0x1, RZ ;  /* 0x000000010000d810 */ /* 0x000fe40007ffe0ff */
[----:B------:R-:W-:-:S02]  /*1bc0*/  ISETP.NE.AND P5, PT, R20, RZ, PT ;  /* 0x000000ff1400720c */ /* 0x000fc40003fa5270 */
[----:B------:R-:W-:Y:S01]  /*1bd0*/  @!P1 IADD3 R3, R3, R10, RZ ;  /* 0x0000000a03039210 */ /* 0x000fe20007ffe0ff */
[----:B------:R-:W-:Y:S01]  /*1be0*/  @!P1 IMAD R5, R17, R42, RZ ;  /* 0x0000002a11059224 */ /* 0x000fe200078e02ff */
[--C-:B------:R-:W-:Y:S02]  /*1bf0*/  @!P1 SHF.R.S32.HI R12, RZ, 0x1f, R42.reuse ;  /* 0x0000001fff0c9819 */ /* 0x100fe4000001142a */
[----:B------:R-:W-:Y:S01]  /*1c00*/  @!P0 SHF.R.S32.HI R8, RZ, 0x1f, R42 ;  /* 0x0000001fff088819 */ /* 0x000fe2000001142a */
[----:B------:R-:W-:Y:S01]  /*1c10*/  @!P1 IMAD.WIDE.U32 R2, R42, R16, R2 ;  /* 0x000000102a029225 */ /* 0x000fe200078e0002 */
[----:B------:R-:W-:-:S03]  /*1c20*/  @P6 IADD3 R0, R0, 0x1, RZ ;  /* 0x0000000100006810 */ /* 0x000fc60007ffe0ff */
[----:B------:R-:W-:Y:S02]  /*1c30*/  @!P1 IMAD R5, R16, R12, R5 ;  /* 0x0000000c10059224 */ /* 0x000fe400078e0205 */
[----:B------:R-:W-:Y:S01]  /*1c40*/  @!P0 IMAD R16, R19, R42, RZ ;  /* 0x0000002a13108224 */ /* 0x000fe200078e02ff */
[----:B------:R-:W-:Y:S01]  /*1c50*/  @!P1 MOV R46, R2 ;  /* 0x00000002002e9202 */ /* 0x000fe20000000f00 */
[----:B------:R-:W-:Y:S01]  /*1c60*/  @P1 IMAD.IADD R44, R9, 0x1, R11 ;  /* 0x00000001092c1824 */ /* 0x000fe200078e020b */
[----:B------:R-:W-:Y:S01]  /*1c70*/  @!P4 IADD3 R0, -R0, RZ, RZ ;  /* 0x000000ff0000c210 */ /* 0x000fe20007ffe1ff */
[----:B------:R-:W-:Y:S01]  /*1c80*/  @!P1 IMAD.IADD R44, R3, 0x1, R5 ;  /* 0x00000001032c9824 */ /* 0x000fe200078e0205 */
[----:B------:R-:W-:Y:S01]  /*1c90*/  @!P5 LOP3.LUT R0, RZ, R20, RZ, 0x33, !PT ;  /* 0x00000014ff00d212 */ /* 0x000fe200078e33ff */
[----:B------:R-:W-:Y:S02]  /*1ca0*/  @!P0 IMAD R16, R18, R8, R16 ;  /* 0x0000000812108224 */ /* 0x000fe400078e0210 */
[----:B------:R-:W-:-:S04]  /*1cb0*/  @P0 IMAD.WIDE.U32 R2, R14, R48, RZ ;  /* 0x000000300e020225 */ /* 0x000fc800078e00ff */
[----:B------:R-:W-:Y:S02]  /*1cc0*/  @P0 IMAD R5, R15, R48, RZ ;  /* 0x000000300f050224 */ /* 0x000fe400078e02ff */
[----:B------:R-:W-:-:S04]  /*1cd0*/  @!P0 IMAD.WIDE.U32 R10, R18, R42, RZ ;  /* 0x0000002a120a8225 */ /* 0x000fc800078e00ff */
[----:B------:R-:W-:Y:S01]  /*1ce0*/  @P0 IMAD.MOV.U32 R8, RZ, RZ, R14 ;  /* 0x000000ffff080224 */ /* 0x000fe200078e000e */
[----:B------:R-:W-:Y:S01]  /*1cf0*/  @!P0 MOV R8, R14 ;  /* 0x0000000e00088202 */ /* 0x000fe20000000f00 */
[----:B------:R-:W-:Y:S02]  /*1d00*/  @P0 IMAD.MOV.U32 R9, RZ, RZ, R15 ;  /* 0x000000ffff090224 */ /* 0x000fe400078e000f */
[----:B------:R-:W-:Y:S02]  /*1d10*/  @P0 IMAD.MOV.U32 R13, RZ, RZ, R2 ;  /* 0x000000ffff0d0224 */ /* 0x000fe400078e0002 */
[----:B------:R-:W-:Y:S01]  /*1d20*/  @P0 IMAD.IADD R12, R3, 0x1, R5 ;  /* 0x00000001030c0824 */ /* 0x000fe200078e0205 */
[----:B------:R-:W-:Y:S01]  /*1d30*/  @!P0 IADD3 R12, R11, R16, RZ ;  /* 0x000000100b0c8210 */ /* 0x000fe20007ffe0ff */
[----:B------:R-:W-:Y:S01]  /*1d40*/  @!P0 IMAD.MOV.U32 R9, RZ, RZ, R15 ;  /* 0x000000ffff098224 */ /* 0x000fe200078e000f */
[----:B------:R-:W-:Y:S01]  /*1d50*/  SHF.R.S32.HI R3, RZ, 0x1f, R0 ;  /* 0x0000001fff037819 */ /* 0x000fe20000011400 */
[----:B------:R-:W-:Y:S01]  /*1d60*/  @!P0 IMAD.MOV.U32 R13, RZ, RZ, R10 ;  /* 0x000000ffff0d8224 */ /* 0x000fe200078e000a */
[----:B------:R-:W-:Y:S01]  /*1d70*/  SHF.R.S32.HI R16, RZ, 0x1f, R134 ;  /* 0x0000001fff107819 */ /* 0x000fe20000011486 */
[----:B------:R-:W-:Y:S01]  /*1d80*/  IMAD R11, R23, R0, RZ ;  /* 0x00000000170b7224 */ /* 0x000fe200078e02ff */
[C---:B------:R-:W-:Y:S01]  /*1d90*/  IADD3 R2, P0, R134.reuse, R46, RZ ;  /* 0x0000002e86027210 */ /* 0x040fe20007f1e0ff */
[-C--:B------:R-:W-:Y:S01]  /*1da0*/  IMAD R5, R25, R0.reuse, RZ ;  /* 0x0000000019057224 */ /* 0x080fe200078e02ff */
[----:B------:R-:W-:Y:S01]  /*1db0*/  IADD3 R10, P1, R134, R47, RZ ;  /* 0x0000002f860a7210 */ /* 0x000fe20007f3e0ff */
[----:B------:R-:W-:-:S04]  /*1dc0*/  IMAD.WIDE.U32 R18, R24, R0, RZ ;  /* 0x0000000018127225 */ /* 0x000fc800078e00ff */
[-C--:B------:R-:W-:Y:S02]  /*1dd0*/  IMAD R15, R22, R3.reuse, R11 ;  /* 0x00000003160f7224 */ /* 0x080fe400078e020b */
[----:B------:R-:W-:Y:S02]  /*1de0*/  IMAD R24, R24, R3, R5 ;  /* 0x0000000318187224 */ /* 0x000fe400078e0205 */
[C---:B------:R-:W-:Y:S02]  /*1df0*/  IMAD.X R3, R16.reuse, 0x1, R44, P0 ;  /* 0x0000000110037824 */ /* 0x040fe400000e062c */
[----:B------:R-:W-:Y:S02]  /*1e00*/  IMAD.X R11, R16, 0x1, R45, P1 ;  /* 0x00000001100b7824 */ /* 0x000fe400008e062d */
[----:B------:R-:W-:-:S04]  /*1e10*/  IMAD.WIDE.U32 R20, R22, R0, RZ ;  /* 0x0000000016147225 */ /* 0x000fc800078e00ff */
[-C--:B------:R-:W-:Y:S02]  /*1e20*/  IMAD R0, R235, R40.reuse, RZ ;  /* 0x00000028eb007224 */ /* 0x080fe400078e02ff */
[----:B------:R-:W-:Y:S01]  /*1e30*/  IMAD.WIDE.U32 R2, R234, R40, R2 ;  /* 0x00000028ea027225 */ /* 0x000fe200078e0002 */
[----:B------:R-:W-:-:S03]  /*1e40*/  IADD3 R14, P0, R134, R13, RZ ;  /* 0x0000000d860e7210 */ /* 0x000fc60007f1e0ff */
[-C--:B------:R-:W-:Y:S02]  /*1e50*/  IMAD R5, R233, R40.reuse, RZ ;  /* 0x00000028e9057224 */ /* 0x080fe400078e02ff */
[----:B------:R-:W-:Y:S01]  /*1e60*/  IMAD.WIDE.U32 R10, R232, R40, R10 ;  /* 0x00000028e80a7225 */ /* 0x000fe200078e000a */
[----:B------:R-:W-:Y:S01]  /*1e70*/  STL [R1+0x14c], R45 ;  /* 0x00014c2d01007387 */ /* 0x000fe20000100800 */
[----:B------:R-:W-:Y:S02]  /*1e80*/  IADD3 R28, P1, R20, R2, RZ ;  /* 0x00000002141c7210 */ /* 0x000fe40007f3e0ff */
[----:B------:R-:W-:Y:S01]  /*1e90*/  IMAD R0, R234, R41, R0 ;  /* 0x00000029ea007224 */ /* 0x000fe200078e0200 */
[----:B------:R-:W-:Y:S01]  /*1ea0*/  IADD3 R17, R21, R15, RZ ;  /* 0x0000000f15117210 */ /* 0x000fe20007ffe0ff */
[----:B------:R-:W-:Y:S01]  /*1eb0*/  IMAD R5, R232, R41, R5 ;  /* 0x00000029e8057224 */ /* 0x000fe200078e0205 */
[----:B------:R-:W-:Y:S01]  /*1ec0*/  STL [R1+0x148], R47 ;  /* 0x0001482f01007387 */ /* 0x000fe20000100800 */
[----:B------:R-:W-:Y:S01]  /*1ed0*/  IMAD.IADD R13, R19, 0x1, R24 ;  /* 0x00000001130d7824 */ /* 0x000fe200078e0218 */
[----:B------:R-:W-:-:S02]  /*1ee0*/  IADD3 R116, P4, R10, R18, RZ ;  /* 0x000000120a747210 */ /* 0x000fc40007f9e0ff */
[----:B------:R1:W-:Y:S01]  /*1ef0*/  STL [R1+0x144], R44 ;  /* 0x0001442c01007387 */ /* 0x0003e20000100800 */
[----:B------:R-:W-:-:S03]  /*1f00*/  IADD3.X R29, R17, R3, R0, P1, !PT ;  /* 0x00000003111d7210 */ /* 0x000fc60000ffe400 */
[----:B------:R-:W-:Y:S01]  /*1f10*/  STL [R1+0x140], R46 ;  /* 0x0001402e01007387 */ /* 0x000fe20000100800 */
[----:B------:R-:W-:-:S03]  /*1f20*/  IADD3.X R117, R13, R11, R5, P4, !PT ;  /* 0x0000000b0d757210 */ /* 0x000fc600027fe405 */
[----:B------:R-:W-:Y:S04]  /*1f30*/  STL.64 [R1+0x138], R20 ;  /* 0x0001381401007387 */ /* 0x000fe80000100a00 */
[----:B------:R-:W-:Y:S04]  /*1f40*/  STL.64 [R1+0x130], R18 ;  /* 0x0001301201007387 */ /* 0x000fe80000100a00 */
[----:B------:R-:W-:Y:S04]  /*1f50*/  STL.64 [R1+0x88], R40 ;  /* 0x0000882801007387 */ /* 0x000fe80000100a00 */
[----:B------:R-:W-:Y:S04]  /*1f60*/  STL [R1+0x154], R17 ;  /* 0x0001541101007387 */ /* 0x000fe80000100800 */
[----:B------:R2:W-:Y:S01]  /*1f70*/  STL [R1+0x150], R13 ;  /* 0x0001500d01007387 */ /* 0x0005e20000100800 */
[----:B-1----:R-:W-:-:S03]  /*1f80*/  IMAD.WIDE R44, R39, 0x80, R40 ;  /* 0x00000080272c7825 */ /* 0x002fc600078e0228 */
[----:B------:R1:W-:Y:S04]  /*1f90*/  STL.64 [R1+0xf8], R28 ;  /* 0x0000f81c01007387 */ /* 0x0003e80000100a00 */
[----:B------:R1:W-:Y:S01]  /*1fa0*/  STL.64 [R1+0xe8], R116 ;  /* 0x0000e87401007387 */ /* 0x0003e20000100a00 */
[----:B------:R-:W-:-:S03]  /*1fb0*/  IMAD.IADD R23, R132, 0x1, -R113 ;  /* 0x0000000184177824 */ /* 0x000fc600078e0a71 */
[----:B------:R1:W-:Y:S01]  /*1fc0*/  STL [R1+0x80], R118 ;  /* 0x0000807601007387 */ /* 0x0003e20000100800 */
[----:B------:R-:W-:-:S03]  /*1fd0*/  IMAD R2, R42, R35, R43 ;  /* 0x000000232a027224 */ /* 0x000fc600078e022b */
[----:B------:R1:W-:Y:S01]  /*1fe0*/  STL [R1+0x7c], R115 ;  /* 0x00007c7301007387 */ /* 0x0003e20000100800 */
[----:B------:R-:W-:-:S03]  /*1ff0*/  SHF.R.S32.HI R3, RZ, 0x1f, R37 ;  /* 0x0000001fff037819 */ /* 0x000fc60000011425 */
[----:B------:R1:W-:Y:S04]  /*2000*/  STL.64 [R1+0x118], R44 ;  /* 0x0001182c01007387 */ /* 0x0003e80000100a00 */
[----:B------:R1:W-:Y:S01]  /*2010*/  STL [R1+0x90], R114 ;  /* 0x0000907201007387 */ /* 0x0003e20000100800 */
[----:B------:R-:W-:Y:S01]  /*2020*/  IMAD.X R15, R16, 0x1, R12, P0 ;  /* 0x00000001100f7824 */ /* 0x000fe200000e060c */
[----:B------:R-:W-:Y:S01]  /*2030*/  SHF.L.U32 R0, R130, 0x6, RZ ;  /* 0x0000000682007819 */ /* 0x000fe200000006ff */
[----:B------:R-:W-:Y:S01]  /*2040*/  IMAD R2, R227, R2, R113 ;  /* 0x00000002e3027224 */ /* 0x000fe200078e0271 */
[----:B------:R-:W-:Y:S02]  /*2050*/  ISETP.GE.AND P0, PT, R40, R23, PT ;  /* 0x000000172800720c */ /* 0x000fe40003f06270 */
[----:B------:R-:W-:-:S02]  /*2060*/  SHF.R.S32.HI R5, RZ, 0x1f, R32 ;  /* 0x0000001fff057819 */ /* 0x000fc40000011420 */
[----:B------:R-:W-:Y:S01]  /*2070*/  LEA.HI R3, R3, R106, RZ, 0x3 ;  /* 0x0000006a03037211 */ /* 0x000fe200078f18ff */
[----:B------:R-:W-:Y:S01]  /*2080*/  IMAD R2, R121, R2, R0 ;  /* 0x0000000279027224 */ /* 0x000fe200078e0200 */
[----:B------:R-:W-:Y:S02]  /*2090*/  LEA.HI R5, R5, R32, RZ, 0x2 ;  /* 0x0000002005057211 */ /* 0x000fe400078f10ff */
[----:B------:R-:W-:Y:S01]  /*20a0*/  LOP3.LUT R0, R3, 0xffffff8, RZ, 0xc0, !PT ;  /* 0x0ffffff803007812 */ /* 0x000fe200078ec0ff */
[----:B------:R-:W-:Y:S01]  /*20b0*/  IMAD R12, R31, R43, RZ ;  /* 0x0000002b1f0c7224 */ /* 0x000fe200078e02ff */
[----:B------:R-:W-:Y:S01]  /*20c0*/  SHF.R.S32.HI R25, RZ, 0x1f, R43 ;  /* 0x0000001fff197819 */ /* 0x000fe2000001142b */
[----:B------:R-:W-:Y:S01]  /*20d0*/  IMAD.SHL.U32 R4, R26, 0x40, RZ ;  /* 0x000000401a047824 */ /* 0x000fe200078e00ff */
[----:B------:R-:W-:Y:S01]  /*20e0*/  SHF.R.S32.HI R108, RZ, 0x2, R5 ;  /* 0x00000002ff6c7819 */ /* 0x000fe20000011405 */
[----:B------:R-:W-:Y:S01]  /*20f0*/  IMAD.MOV.U32 R3, RZ, RZ, 0x10 ;  /* 0x00000010ff037424 */ /* 0x000fe200078e00ff */
[----:B------:R-:W-:Y:S01]  /*2100*/  IADD3 R0, R106, -R0, RZ ;  /* 0x800000006a007210 */ /* 0x000fe20007ffe0ff */
[----:B------:R-:W-:-:S02]  /*2110*/  IMAD.MOV.U32 R10, RZ, RZ, 0x20 ;  /* 0x00000020ff0a7424 */ /* 0x000fc400078e00ff */
[----:B------:R-:W-:Y:S02]  /*2120*/  IMAD R12, R30, R25, R12 ;  /* 0x000000191e0c7224 */ /* 0x000fe400078e020c */
[----:B------:R-:W-:Y:S01]  /*2130*/  IMAD.WIDE.U32 R14, R43, R30, R14 ;  /* 0x0000001e2b0e7225 */ /* 0x000fe200078e000e */
[----:B------:R-:W-:Y:S02]  /*2140*/  LOP3.LUT R4, R27, 0xfffffe00, R4, 0xf8, !PT ;  /* 0xfffffe001b047812 */ /* 0x000fe400078ef804 */
[----:B------:R-:W-:Y:S01]  /*2150*/  IADD3 R22, R2, -0x40, RZ ;  /* 0xffffffc002167810 */ /* 0x000fe20007ffe0ff */
[----:B------:R-:W-:Y:S01]  /*2160*/  IMAD R26, R0, 0x10, R108 ;  /* 0x00000010001a7824 */ /* 0x000fe200078e026c */
[----:B------:R-:W-:Y:S01]  /*2170*/  SEL R3, R3, 0xfffffff0, !P2 ;  /* 0xfffffff003037807 */ /* 0x000fe20005000000 */
[----:B--2---:R-:W-:Y:S01]  /*2180*/  IMAD.IADD R13, R15, 0x1, R12 ;  /* 0x000000010f0d7824 */ /* 0x004fe200078e020c */
[----:B------:R-:W-:Y:S01]  /*2190*/  SEL R0, R10, 0xffffffe0, !P3 ;  /* 0xffffffe00a007807 */ /* 0x000fe20005800000 */
[----:B------:R-:W-:Y:S05]  /*21a0*/  @P0 BRA `(.L_x_1918) ;  /* 0x0000026000000947 */ /* 0x000fea0003800000 */
[----:B-1----:R-:W-:Y:S01]  /*21b0*/  ISETP.GE.AND P6, PT, R134, R226, PT ;  /* 0x000000e28600720c */ /* 0x002fe20003fc6270 */
[----:B------:R-:W-:Y:S01]  /*21c0*/  IMAD R2, R45, R8, RZ ;  /* 0x000000082d027224 */ /* 0x000fe200078e02ff */
[-C--:B------:R-:W-:Y:S01]  /*21d0*/  ISETP.GE.AND P5, PT, R118, R226.reuse, PT ;  /* 0x000000e27600720c */ /* 0x080fe20003fa6270 */
[----:B------:R-:W-:Y:S01]  /*21e0*/  IMAD.MOV.U32 R12, RZ, RZ, R14 ;  /* 0x000000ffff0c7224 */ /* 0x000fe200078e000e */
[-C--:B------:R-:W-:Y:S01]  /*21f0*/  ISETP.GE.AND P4, PT, R115, R226.reuse, PT ;  /* 0x000000e27300720c */ /* 0x080fe20003f86270 */
[----:B------:R-:W-:Y:S01]  /*2200*/  IMAD R2, R44, R9, R2 ;  /* 0x000000092c027224 */ /* 0x000fe200078e0202 */
[----:B------:R-:W-:Y:S01]  /*2210*/  ISETP.GE.AND P3, PT, R114, R226, PT ;  /* 0x000000e27200720c */ /* 0x000fe20003f66270 */
[----:B------:R-:W-:-:S04]  /*2220*/  IMAD.WIDE.U32 R10, R44, R8, R12 ;  /* 0x000000082c0a7225 */ /* 0x000fc800078e000c */
[----:B------:R-:W-:Y:S02]  /*2230*/  IMAD.IADD R2, R11, 0x1, R2 ;  /* 0x000000010b027824 */ /* 0x000fe400078e0202 */
[CC--:B-----5:R-:W-:Y:S01]  /*2240*/  @!P6 LEA R20, P2, R10.reuse, R6.reuse, 0x1 ;  /* 0x000000060a14e211 */ /* 0x0e0fe200078408ff */
[----:B------:R1:W-:Y:S01]  /*2250*/  @P6 STS.128 [R220], RZ ;  /* 0x000000ffdc006388 */ /* 0x0003e20000000c00 */
[CC--:B------:R-:W-:Y:S02]  /*2260*/  @!P5 LEA R18, P1, R10.reuse, R6.reuse, 0x1 ;  /* 0x000000060a12d211 */ /* 0x0c0fe400078208ff */
[C---:B------:R-:W-:Y:S02]  /*2270*/  @!P4 LEA R16, P0, R10.reuse, R6, 0x1 ;  /* 0x000000060a10c211 */ /* 0x040fe400078008ff */
[CCC-:B------:R-:W-:Y:S02]  /*2280*/  @!P6 LEA.HI.X R21, R10.reuse, R7.reuse, R2.reuse, 0x1, P2 ;  /* 0x000000070a15e211 */ /* 0x1c0fe400010f0c02 */
[----:B------:R-:W-:-:S02]  /*2290*/  @!P5 LEA.HI.X R19, R10, R7, R2, 0x1, P1 ;  /* 0x000000070a13d211 */ /* 0x000fc400008f0c02 */
[----:B------:R-:W-:Y:S01]  /*22a0*/  @!P4 LEA.HI.X R17, R10, R7, R2, 0x1, P0 ;  /* 0x000000070a11c211 */ /* 0x000fe200000f0c02 */
        /* <DEDUP_REMOVED lines=16> */
[----:B-1----:R-:W-:-:S04]  /*23b0*/  LEA R16, P0, R10, R6, 0x1 ;  /* 0x000000060a107211 */ /* 0x002fc800078008ff */
[----:B------:R-:W-:-:S05]  /*23c0*/  LEA.HI.X R17, R10, R7, R2, 0x1, P0 ;  /* 0x000000070a117211 */ /* 0x000fca00000f0c02 */
[----:B------:R-:W-:Y:S01]  /*23d0*/  @!PT LDS RZ, [RZ] ;  /* 0x00000000fffff984 */ /* 0x000fe20000000800 */
[----:B------:R-:W-:Y:S01]  /*23e0*/  @!PT LDS RZ, [RZ] ;  /* 0x00000000fffff984 */ /* 0x000fe20000000800 */
[----:B------:R-:W-:Y:S01]  /*23f0*/  @!PT LDS RZ, [RZ] ;  /* 0x00000000fffff984 */ /* 0x000fe20000000800 */
[----:B------:R1:W-:Y:S04]  /*2400*/  LDGSTS.E.BYPASS.LTC128B.128 [R220+0xc000], [R16.64+0x180] ;  /* 0x0c00018010dc7fae */ /* 0x0003e8000b901d44 */
.L_x_1918:
[----:B-1----:R-:W-:Y:S05]  /*2410*/  BSYNC B0 ;  /* 0x0000000000007941 */ /* 0x002fea0003800000 */
.L_x_1917:
[----:B------:R-:W-:Y:S01]  /*2420*/  LOP3.LUT R2, R5, 0x7ffffffc, RZ, 0xc0, !PT ;  /* 0x7ffffffc05027812 */ /* 0x000fe200078ec0ff */
[----:B------:R-:W-:Y:S01]  /*2430*/  BSSY B0, `(.L_x_1919) ;  /* 0x0000033000007945 */ /* 0x000fe20003800000 */
[----:B------:R-:W-:-:S03]  /*2440*/  IADD3 R27, R40, 0x20, RZ ;  /* 0x00000020281b7810 */ /* 0x000fc60007ffe0ff */
[----:B------:R-:W-:Y:S01]  /*2450*/  IMAD.IADD R2, R32, 0x1, -R2 ;  /* 0x0000000120027824 */ /* 0x000fe200078e0a02 */
[----:B------:R-:W-:-:S03]  /*2460*/  ISETP.GE.AND P1, PT, R27, R23, PT ;  /* 0x000000171b00720c */ /* 0x000fc60003f26270 */
[----:B------:R-:W-:-:S04]  /*2470*/  IMAD.SHL.U32 R2, R2, 0x2, RZ ;  /* 0x0000000202027824 */ /* 0x000fc800078e00ff */
[----:B------:R-:W-:-:S05]  /*2480*/  IMAD R2, R121, R26, R2 ;  /* 0x0000001a79027224 */ /* 0x000fca00078e0202 */
[----:B------:R-:W-:Y:S02]  /*2490*/  IADD3 R119, P0, R2, R22, RZ ;  /* 0x0000001602777210 */ /* 0x000fe40007f1e0ff */
[----:B------:R-:W-:-:S04]  /*24a0*/  SHF.R.S32.HI R2, RZ, 0x1f, R2 ;  /* 0x0000001fff027819 */ /* 0x000fc80000011402 */
[----:B------:R-:W-:Y:S01]  /*24b0*/  LEA.HI.X.SX32 R120, R22, R2, 0x1, P0 ;  /* 0x0000000216787211 */ /* 0x000fe200000f0eff */
        /* <DEDUP_REMOVED lines=12> */
[CC--:B-----5:R-:W-:Y:S01]  /*2580*/  @!P5 LEA R20, P6, R10.reuse, R6.reuse, 0x1 ;  /* 0x000000060a14d211 */ /* 0x0e0fe200078c08ff */
[----:B------:R1:W-:Y:S01]  /*2590*/  @P5 STS.128 [R220+0x1000], RZ ;  /* 0x001000ffdc005388 */ /* 0x0003e20000000c00 */
[CC--:B------:R-:W-:Y:S01]  /*25a0*/  @!P4 LEA R18, P3, R10.reuse, R6.reuse, 0x1 ;  /* 0x000000060a12c211 */ /* 0x0c0fe200078608ff */
[----:B------:R-:W-:Y:S01]  /*25b0*/  IMAD.IADD R2, R11, 0x1, R2 ;  /* 0x000000010b027824 */ /* 0x000fe200078e0202 */
[----:B------:R-:W-:-:S04]  /*25c0*/  @!P2 LEA R16, P1, R10, R6, 0x1 ;  /* 0x000000060a10a211 */ /* 0x000fc800078208ff */
[CCC-:B------:R-:W-:Y:S02]  /*25d0*/  @!P5 LEA.HI.X R21, R10.reuse, R7.reuse, R2.reuse, 0x1, P6 ;  /* 0x000000070a15d211 */ /* 0x1c0fe400030f0c02 */
[CCC-:B------:R-:W-:Y:S02]  /*25e0*/  @!P4 LEA.HI.X R19, R10.reuse, R7.reuse, R2.reuse, 0x1, P3 ;  /* 0x000000070a13c211 */ /* 0x1c0fe400018f0c02 */
[----:B------:R-:W-:Y:S01]  /*25f0*/  @!P2 LEA.HI.X R17, R10, R7, R2, 0x1, P1 ;  /* 0x000000070a11a211 */ /* 0x000fe200008f0c02 */
        /* <DEDUP_REMOVED lines=22> */
.L_x_1920:
[----:B------:R-:W-:Y:S05]  /*2760*/  BSYNC B0 ;  /* 0x0000000000007941 */ /* 0x000fea0003800000 */
.L_x_1919:
        /* <DEDUP_REMOVED lines=15> */
[CC--:B-1---5:R-:W-:Y:S01]  /*2860*/  @!P5 LEA R20, P6, R10.reuse, R6.reuse, 0x1 ;  /* 0x000000060a14d211 */ /* 0x0e2fe200078c08ff */
        /* <DEDUP_REMOVED lines=29> */
.L_x_1922:
[----:B------:R-:W-:Y:S05]  /*2a40*/  BSYNC B0 ;  /* 0x0000000000007941 */ /* 0x000fea0003800000 */
.L_x_1921:
[----:B------:R-:W-:Y:S01]  /*2a50*/  IADD3 R2, R40, 0x60, RZ ;  /* 0x0000006028027810 */ /* 0x000fe20007ffe0ff */
[----:B------:R-:W-:Y:S01]  /*2a60*/  BSSY B0, `(.L_x_1923) ;  /* 0x000002d000007945 */ /* 0x000fe20003800000 */
[C---:B------:R-:W-:Y:S01]  /*2a70*/  SHF.L.U64.HI R112, R232.reuse, 0x6, R233 ;  /* 0x00000006e8707819 */ /* 0x040fe200000102e9 */
[----:B------:R-:W-:Y:S01]  /*2a80*/  IMAD.SHL.U32 R111, R232, 0x40, RZ ;  /* 0x00000040e86f7824 */ /* 0x000fe200078e00ff */
[----:B------:R-:W-:-:S13]  /*2a90*/  ISETP.GE.AND P0, PT, R2, R23, PT ;  /* 0x000000170200720c */ /* 0x000fda0003f06270 */
[----:B------:R-:W-:Y:S05]  /*2aa0*/  @P0 BRA `(.L_x_1924) ;  /* 0x0000028000000947 */ /* 0x000fea0003800000 */
[----:B------:R-:W-:Y:S01]  /*2ab0*/  IADD3 R2, P0, R44, 0x60, RZ ;  /* 0x000000602c027810 */ /* 0x000fe20007f1e0ff */
[----:B------:R-:W-:Y:S01]  /*2ac0*/  IMAD.MOV.U32 R15, RZ, RZ, R13 ;  /* 0x000000ffff0f7224 */ /* 0x000fe200078e000d */
[-C--:B------:R-:W-:Y:S02]  /*2ad0*/  ISETP.GE.AND P5, PT, R134, R226.reuse, PT ;  /* 0x000000e28600720c */ /* 0x080fe40003fa6270 */
        /* <DEDUP_REMOVED lines=31> */
[----:B------:R-:W-:-:S04]  /*2cd0*/  LEA R6, P0, R14, R6, 0x1 ;  /* 0x000000060e067211 */ /* 0x000fc800078008ff */
[----:B------:R-:W-:-:S05]  /*2ce0*/  LEA.HI.X R7, R14, R7, R2, 0x1, P0 ;  /* 0x000000070e077211 */ /* 0x000fca00000f0c02 */
[----:B------:R-:W-:Y:S01]  /*2cf0*/  @!PT LDS RZ, [RZ] ;  /* 0x00000000fffff984 */ /* 0x000fe20000000800 */
[----:B------:R-:W-:Y:S01]  /*2d00*/  @!PT LDS RZ, [RZ] ;  /* 0x00000000fffff984 */ /* 0x000fe20000000800 */
[----:B------:R-:W-:Y:S01]  /*2d10*/  @!PT LDS RZ, [RZ] ;  /* 0x00000000fffff984 */ /* 0x000fe20000000800 */
[----:B------:R3:W-:Y:S04]  /*2d20*/  LDGSTS.E.BYPASS.LTC128B.128 [R220+0xf000], [R6.64+0x180] ;  /* 0x0f00018006dc7fae */ /* 0x0007e8000b901d44 */
.L_x_1924:
[----:B------:R-:W-:Y:S05]  /*2d30*/  BSYNC B0 ;  /* 0x0000000000007941 */ /* 0x000fea0003800000 */
.L_x_1923:
[----:B------:R-:W-:Y:S01]  /*2d40*/  IADD3 R104, R130, -0x1, RZ ;  /* 0xffffffff82687810 */ /* 0x000fe20007ffe0ff */
[----:B------:R-:W-:Y:S03]  /*2d50*/  BSSY B0, `(.L_x_1925) ;  /* 0x000002b000007945 */ /* 0x000fe60003800000 */
[----:B-1----:R-:W-:Y:S01]  /*2d60*/  SHF.R.S32.HI R17, RZ, 0x1f, R104 ;  /* 0x0000001fff117819 */ /* 0x002fe20000011468 */
[----:B------:R-:W-:Y:S01]  /*2d70*/  IMAD R16, R104, -0x40, R105 ;  /* 0xffffffc068107824 */ /* 0x000fe200078e0269 */
[-C--:B------:R-:W-:Y:S01]  /*2d80*/  MOV R135, R104.reuse ;  /* 0x0000006800877202 */ /* 0x080fe20000000f00 */
[----:B------:R-:W-:Y:S02]  /*2d90*/  IMAD R2, R112, R104, RZ ;  /* 0x0000006870027224 */ /* 0x000fe400078e02ff */
[----:B---3-5:R-:W-:Y:S01]  /*2da0*/  IMAD.WIDE.U32 R6, R104, R111, R116 ;  /* 0x0000006f68067225 */ /* 0x028fe200078e0074 */
[----:B------:R-:W-:-:S03]  /*2db0*/  ISETP.GE.AND P0, PT, R40, R16, PT ;  /* 0x000000102800720c */ /* 0x000fc60003f06270 */
[----:B------:R-:W-:-:S05]  /*2dc0*/  IMAD R2, R17, R111, R2 ;  /* 0x0000006f11027224 */ /* 0x000fca00078e0202 */
[----:B------:R-:W-:-:S05]  /*2dd0*/  IADD3 R2, R7, R2, RZ ;  /* 0x0000000207027210 */ /* 0x000fca0007ffe0ff */
[----:B------:R-:W-:Y:S05]  /*2de0*/  @P0 BRA `(.L_x_1926) ;  /* 0x0000021000000947 */ /* 0x000fea0003800000 */
[-C--:B------:R-:W-:Y:S02]  /*2df0*/  ISETP.GE.AND P5, PT, R134, R226.reuse, PT ;  /* 0x000000e28600720c */ /* 0x080fe40003fa6270 */
[-C--:B------:R-:W-:Y:S02]  /*2e00*/  ISETP.GE.AND P4, PT, R118, R226.reuse, PT ;  /* 0x000000e27600720c */ /* 0x080fe40003f86270 */
[-C--:B------:R-:W-:Y:S02]  /*2e10*/  ISETP.GE.AND P2, PT, R115, R226.reuse, PT ;  /* 0x000000e27300720c */ /* 0x080fe40003f46270 */
[----:B------:R-:W-:-:S07]  /*2e20*/  ISETP.GE.AND P0, PT, R114, R226, PT ;  /* 0x000000e27200720c */ /* 0x000fce0003f06270 */
[CC--:B--2---:R-:W-:Y:S01]  /*2e30*/  @!P5 LEA R12, P6, R6.reuse, R244.reuse, 0x1 ;  /* 0x000000f4060cd211 */ /* 0x0c4fe200078c08ff */
[----:B------:R1:W-:Y:S01]  /*2e40*/  @P5 STS.128 [R220+0x10000], RZ ;  /* 0x010000ffdc005388 */ /* 0x0003e20000000c00 */
[CC--:B------:R-:W-:Y:S02]  /*2e50*/  @!P4 LEA R10, P3, R6.reuse, R244.reuse, 0x1 ;  /* 0x000000f4060ac211 */ /* 0x0c0fe400078608ff */
[C---:B------:R-:W-:Y:S02]  /*2e60*/  @!P2 LEA R8, P1, R6.reuse, R244, 0x1 ;  /* 0x000000f40608a211 */ /* 0x040fe400078208ff */
        /* <DEDUP_REMOVED lines=25> */
.L_x_1926:
[----:B------:R-:W-:Y:S05]  /*3000*/  BSYNC B0 ;  /* 0x0000000000007941 */ /* 0x000fea0003800000 */
.L_x_1925:
[----:B------:R-:W-:Y:S01]  /*3010*/  ISETP.GE.AND P0, PT, R27, R16, PT ;  /* 0x000000101b00720c */ /* 0x000fe20003f06270 */
[----:B------:R-:W-:Y:S01]  /*3020*/  BSSY B0, `(.L_x_1927) ;  /* 0x0000026000007945 */ /* 0x000fe20003800000 */
[C---:B------:R-:W-:Y:S01]  /*3030*/  SHF.L.U64.HI R248, R232.reuse, 0x5, R233 ;  /* 0x00000005e8f87819 */ /* 0x040fe200000102e9 */
[----:B------:R-:W-:-:S10]  /*3040*/  IMAD.SHL.U32 R247, R232, 0x20, RZ ;  /* 0x00000020e8f77824 */ /* 0x000fd400078e00ff */
[----:B------:R-:W-:Y:S05]  /*3050*/  @P0 BRA `(.L_x_1928) ;  /* 0x0000022000000947 */ /* 0x000fea0003800000 */
[-C--:B------:R-:W-:Y:S02]  /*3060*/  ISETP.GE.AND P6, PT, R134, R226.reuse, PT ;  /* 0x000000e28600720c */ /* 0x080fe40003fc6270 */
[-C--:B------:R-:W-:Y:S02]  /*3070*/  ISETP.GE.AND P5, PT, R118, R226.reuse, PT ;  /* 0x000000e27600720c */ /* 0x080fe40003fa6270 */
[-C--:B------:R-:W-:Y:S02]  /*3080*/  ISETP.GE.AND P3, PT, R115, R226.reuse, PT ;  /* 0x000000e27300720c */ /* 0x080fe40003f66270 */
[----:B------:R-:W-:Y:S02]  /*3090*/  ISETP.GE.AND P1, PT, R114, R226, PT ;  /* 0x000000e27200720c */ /* 0x000fe40003f26270 */
[----:B------:R-:W-:-:S05]  /*30a0*/  IADD3 R6, P0, R247, R6, RZ ;  /* 0x00000006f7067210 */ /* 0x000fca0007f1e0ff */
[----:B------:R-:W-:Y:S01]  /*30b0*/  IMAD.X R2, R248, 0x1, R2, P0 ;  /* 0x00000001f8027824 */ /* 0x000fe200000e0602 */
[CC--:B------:R-:W-:Y:S01]  /*30c0*/  @!P6 LEA R14, P0, R6.reuse, R244.reuse, 0x1 ;  /* 0x000000f4060ee211 */ /* 0x0c0fe200078008ff */
[----:B------:R3:W-:Y:S01]  /*30d0*/  @P6 STS.128 [R220+0x11000], RZ ;  /* 0x011000ffdc006388 */ /* 0x0007e20000000c00 */
[CC--:B-12---:R-:W-:Y:S02]  /*30e0*/  @!P5 LEA R12, P4, R6.reuse, R244.reuse, 0x1 ;  /* 0x000000f4060cd211 */ /* 0x0c6fe400078808ff */
[CC--:B------:R-:W-:Y:S02]  /*30f0*/  @!P3 LEA R10, P2, R6.reuse, R244.reuse, 0x1 ;  /* 0x000000f4060ab211 */ /* 0x0c0fe400078408ff */
[CCC-:B------:R-:W-:Y:S02]  /*3100*/  @!P6 LEA.HI.X R15, R6.reuse, R245.reuse, R2.reuse, 0x1, P0 ;  /* 0x000000f5060fe211 */ /* 0x1c0fe400000f0c02 */
[C---:B------:R-:W-:Y:S02]  /*3110*/  @!P1 LEA R8, P0, R6.reuse, R244, 0x1 ;  /* 0x000000f406089211 */ /* 0x040fe400078008ff */
[CCC-:B------:R-:W-:Y:S01]  /*3120*/  @!P5 LEA.HI.X R13, R6.reuse, R245.reuse, R2.reuse, 0x1, P4 ;  /* 0x000000f5060dd211 */ /* 0x1c0fe200020f0c02 */
[----:B------:R-:W-:Y:S01]  /*3130*/  @!PT LDS RZ, [RZ] ;  /* 0x00000000fffff984 */ /* 0x000fe20000000800 */
[----:B------:R-:W-:Y:S01]  /*3140*/  @!PT LDS RZ, [RZ] ;  /* 0x00000000fffff984 */ /* 0x000fe20000000800 */
[----:B------:R-:W-:Y:S01]  /*3150*/  @!PT LDS RZ, [RZ] ;  /* 0x00000000fffff984 */ /* 0x000fe20000000800 */
[----:B------:R3:W-:Y:S01]  /*3160*/  @!P6 LDGSTS.E.BYPASS.LTC128B.128 [R220+0x11000], [R14.64] ;  /* 0x110000000edcefae */ /* 0x0007e2000b901d44 */
[----:B------:R-:W-:-:S02]  /*3170*/  @!P3 LEA.HI.X R11, R6, R245, R2, 0x1, P2 ;  /* 0x000000f5060bb211 */ /* 0x000fc400010f0c02 */
[----:B------:R-:W-:Y:S01]  /*3180*/  @!P1 LEA.HI.X R9, R6, R245, R2, 0x1, P0 ;  /* 0x000000f506099211 */ /* 0x000fe200000f0c02 */
        /* <DEDUP_REMOVED lines=14> */
[----:B------:R3:W-:Y:S02]  /*3270*/  @!P1 LDGSTS.E.BYPASS.LTC128B.128 [R220+0x17000], [R8.64+0x180] ;  /* 0x1700018008dc9fae */ /* 0x0007e4000b901d44 */
.L_x_1928:
[----:B------:R-:W-:Y:S05]  /*3280*/  BSYNC B0 ;  /* 0x0000000000007941 */ /* 0x000fea0003800000 */
.L_x_1927:
[----:B------:R-:W4:Y:S04]  /*3290*/  LD.E.64 R6, [R136.64+0x1b8] ;  /* 0x0001b80488067980 */ /* 0x000f28000c101b00 */
[----:B------:R-:W0:Y:S04]  /*32a0*/  LDGDEPBAR ;  /* 0x00000000000079af */ /* 0x000e280000000000 */
[----:B------:R1:W5:Y:S04]  /*32b0*/  LD.E R107, [R136.64+0x184] ;  /* 0x00018404886b7980 */ /* 0x000368000c101900 */
[----:B------:R1:W5:Y:S01]  /*32c0*/  LD.E R109, [R136.64+0x188] ;  /* 0x00018804886d7980 */ /* 0x000362000c101900 */
[----:B----4-:R-:W-:-:S04]  /*32d0*/  ISETP.NE.U32.AND P1, PT, R6, RZ, PT ;  /* 0x000000ff0600720c */ /* 0x010fc80003f25070 */
[----:B------:R-:W-:-:S13]  /*32e0*/  ISETP.NE.AND.EX P1, PT, R7, RZ, PT, P1 ;  /* 0x000000ff0700720c */ /* 0x000fda0003f25310 */
[----:B-123--:R-:W2:Y:S01]  /*32f0*/  @P1 LD.E.64 R8, [R136.64+0x1c0] ;  /* 0x0001c00488081980 */ /* 0x00eea2000c101b00 */
[----:B------:R-:W-:Y:S01]  /*3300*/  @P1 SHF.R.S32.HI R12, RZ, 0x1f, R42 ;  /* 0x0000001fff0c1819 */ /* 0x000fe2000001142a */
[----:B------:R-:W-:Y:S02]  /*3310*/  @P1 IMAD.MOV.U32 R24, RZ, RZ, R43 ;  /* 0x000000ffff181224 */ /* 0x000fe400078e002b */
[----:B------:R-:W3:Y:S01]  /*3320*/  @P1 LD.E R5, [R136.64+0xd8] ;  /* 0x0000d80488051980 */ /* 0x000ee2000c101900 */
[----:B------:R-:W-:Y:S02]  /*3330*/  LEA R125, R39, R106, 0x3 ;  /* 0x0000006a277d7211 */ /* 0x000fe400078e18ff */
[----:B------:R-:W-:Y:S01]  /*3340*/  IADD3 R127, R128, -0x4ab325aa, RZ ;  /* 0xb54cda56807f7810 */ /* 0x000fe20007ffe0ff */
[----:B--2---:R-:W-:Y:S02]  /*3350*/  @P1 IMAD R2, R9, R42, RZ ;  /* 0x0000002a09021224 */ /* 0x004fe400078e02ff */
[----:B------:R-:W-:-:S04]  /*3360*/  @P1 IMAD.WIDE.U32 R10, R42, R8, R24 ;  /* 0x000000082a0a1225 */ /* 0x000fc800078e0018 */
[----:B------:R-:W-:Y:S01]  /*3370*/  @P1 IMAD R8, R8, R12, R2 ;  /* 0x0000000c08081224 */ /* 0x000fe200078e0202 */
[----:B------:R-:W-:-:S04]  /*3380*/  @P1 LEA R6, P0, R10, R6, 0x2 ;  /* 0x000000060a061211 */ /* 0x000fc800078010ff */
[----:B------:R-:W-:-:S04]  /*3390*/  @P1 IADD3 R8, R11, R8, RZ ;  /* 0x000000080b081210 */ /* 0x000fc80007ffe0ff */
[----:B------:R-:W-:-:S05]  /*33a0*/  @P1 LEA.HI.X R7, R10, R7, R8, 0x2, P0 ;  /* 0x000000070a071211 */ /* 0x000fca00000f1408 */
[----:B------:R1:W2:Y:S01]  /*33b0*/  @P1 LD.E R8, [R6.64] ;  /* 0x0000000406081980 */ /* 0x0002a2000c101900 */
[----:B------:R-:W-:-:S04]  /*33c0*/  DEPBAR.LE SB0, 0x0 ;  /* 0x000080000000791a */ /* 0x000fc80000000000 */
[----:B------:R-:W-:Y:S01]  /*33d0*/  WARPSYNC 0xffffffff ;  /* 0xffffffff00007948 */ /* 0x000fe20003800000 */
[----:B------:R-:W-:Y:S01]  /*33e0*/  ISETP.GE.AND P0, PT, R40, R16, PT ;  /* 0x000000102800720c */ /* 0x000fe20003f06270 */
[----:B------:R-:W-:Y:S06]  /*33f0*/  BAR.SYNC.DEFER_BLOCKING 0x0 ;  /* 0x0000000000007b1d */ /* 0x000fec0000010000 */
[----:B------:R4:W-:Y:S04]  /*3400*/  STL [R1+0xf4], R125 ;  /* 0x0000f47d01007387 */ /* 0x0009e80000100800 */
[----:B------:R4:W-:Y:S01]  /*3410*/  STL [R1+0x84], R127 ;  /* 0x0000847f01007387 */ /* 0x0009e20000100800 */
[----:B---3--:R-:W2:Y:S01]  /*3420*/  @P1 MUFU.RCP R5, R5 ;  /* 0x0000000500051308 */ /* 0x008ea20000001000 */
[----:B------:R-:W-:-:S02]  /*3430*/  SHF.L.U64.HI R2, R234, 0x6, R235 ;  /* 0x00000006ea027819 */ /* 0x000fc400000102eb */
[----:B------:R4:W-:Y:S04]  /*3440*/  @P0 STS.128 [R220+0x18000], RZ ;  /* 0x018000ffdc000388 */ /* 0x0009e80000000c00 */
[----:B------:R4:W-:Y:S04]  /*3450*/  @P0 STS.128 [R220+0x1a000], RZ ;  /* 0x01a000ffdc000388 */ /* 0x0009e80000000c00 */
[----:B------:R4:W-:Y:S04]  /*3460*/  @P0 STS.128 [R220+0x1c000], RZ ;  /* 0x01c000ffdc000388 */ /* 0x0009e80000000c00 */
[----:B------:R4:W-:Y:S01]  /*3470*/  @P0 STS.128 [R220+0x1e000], RZ ;  /* 0x01e000ffdc000388 */ /* 0x0009e20000000c00 */
[----:B------:R-:W-:-:S02]  /*3480*/  IMAD.SHL.U32 R9, R234, 0x40, RZ ;  /* 0x00000040ea097824 */ /* 0x000fc400078e00ff */
[----:B------:R-:W-:Y:S02]  /*3490*/  IMAD R2, R2, R104, RZ ;  /* 0x0000006802027224 */ /* 0x000fe400078e02ff */
[----:B------:R-:W-:Y:S01]  /*34a0*/  IMAD.SHL.U32 R38, R38, 0x2, RZ ;  /* 0x0000000226267824 */ /* 0x000fe200078e00ff */
[----:B------:R-:W-:Y:S01]  /*34b0*/  BSSY B0, `(.L_x_1929) ;  /* 0x0000029000007945 */ /* 0x000fe20003800000 */
[----:B-1----:R-:W-:Y:S01]  /*34c0*/  IMAD.WIDE.U32 R6, R104, R9, R28 ;  /* 0x0000000968067225 */ /* 0x002fe200078e001c */
[----:B------:R-:W-:-:S03]  /*34d0*/  MOV R224, RZ ;  /* 0x000000ff00e07202 */ /* 0x000fc60000000f00 */
[----:B------:R-:W-:Y:S01]  /*34e0*/  IMAD R2, R17, R9, R2 ;  /* 0x0000000911027224 */ /* 0x000fe200078e0202 */
[----:B------:R-:W-:-:S03]  /*34f0*/  LOP3.LUT R126, R38, 0x6, RZ, 0xc0, !PT ;  /* 0x00000006267e7812 */ /* 0x000fc600078ec0ff */
[----:B------:R-:W-:Y:S02]  /*3500*/  IMAD.IADD R2, R7, 0x1, R2 ;  /* 0x0000000107027824 */ /* 0x000fe400078e0202 */
[----:B--2---:R-:W-:Y:S01]  /*3510*/  @P1 FMUL.FTZ R224, R8, R5 ;  /* 0x0000000508e01220 */ /* 0x004fe20000410000 */
[----:B------:R-:W-:Y:S05]  /*3520*/  @P0 BRA `(.L_x_1930) ;  /* 0x0000021000000947 */ /* 0x000fea0003800000 */
[-C--:B----4-:R-:W-:Y:S02]  /*3530*/  ISETP.GE.AND P5, PT, R134, R226.reuse, PT ;  /* 0x000000e28600720c */ /* 0x090fe40003fa6270 */
[-C--:B------:R-:W-:Y:S02]  /*3540*/  ISETP.GE.AND P4, PT, R118, R226.reuse, PT ;  /* 0x000000e27600720c */ /* 0x080fe40003f86270 */
[-C--:B------:R-:W-:Y:S02]  /*3550*/  ISETP.GE.AND P2, PT, R115, R226.reuse, PT ;  /* 0x000000e27300720c */ /* 0x080fe40003f46270 */
[----:B------:R-:W-:-:S07]  /*3560*/  ISETP.GE.AND P0, PT, R114, R226, PT ;  /* 0x000000e27200720c */ /* 0x000fce0003f06270 */
[CC--:B------:R-:W-:Y:S01]  /*3570*/  @!P5 LEA R12, P6, R6.reuse, R250.reuse, 0x1 ;  /* 0x000000fa060cd211 */ /* 0x0c0fe200078c08ff */
        /* <DEDUP_REMOVED lines=28> */
.L_x_1930:
[----:B----4-:R-:W-:Y:S05]  /*3740*/  BSYNC B0 ;  /* 0x0000000000007941 */ /* 0x010fea0003800000 */
.L_x_1929:
[----:B------:R-:W-:Y:S01]  /*3750*/  ISETP.GE.AND P0, PT, R27, R16, PT ;  /* 0x000000101b00720c */ /* 0x000fe20003f06270 */
[----:B------:R-:W-:Y:S01]  /*3760*/  BSSY B0, `(.L_x_1931) ;  /* 0x000002b000007945 */ /* 0x000fe20003800000 */
[C---:B-1----:R-:W-:Y:S01]  /*3770*/  SHF.L.U64.HI R8, R234.reuse, 0x5, R235 ;  /* 0x00000005ea087819 */ /* 0x042fe200000102eb */
[----:B------:R-:W-:-:S10]  /*3780*/  IMAD.SHL.U32 R5, R234, 0x20, RZ ;  /* 0x00000020ea057824 */ /* 0x000fd400078e00ff */
[----:B------:R1:W-:Y:S04]  /*3790*/  @P0 STS.128 [R220+0x19000], RZ ;  /* 0x019000ffdc000388 */ /* 0x0003e80000000c00 */
[----:B------:R1:W-:Y:S04]  /*37a0*/  @P0 STS.128 [R220+0x1b000], RZ ;  /* 0x01b000ffdc000388 */ /* 0x0003e80000000c00 */
[----:B------:R1:W-:Y:S04]  /*37b0*/  @P0 STS.128 [R220+0x1d000], RZ ;  /* 0x01d000ffdc000388 */ /* 0x0003e80000000c00 */
[----:B------:R1:W-:Y:S01]  /*37c0*/  @P0 STS.128 [R220+0x1f000], RZ ;  /* 0x01f000ffdc000388 */ /* 0x0003e20000000c00 */
[----:B------:R-:W-:Y:S05]  /*37d0*/  @P0 BRA `(.L_x_1932) ;  /* 0x0000023000000947 */ /* 0x000fea0003800000 */
[-C--:B------:R-:W-:Y:S02]  /*37e0*/  ISETP.GE.AND P5, PT, R134, R226.reuse, PT ;  /* 0x000000e28600720c */ /* 0x080fe40003fa6270 */
[----:B------:R-:W-:-:S02]  /*37f0*/  ISETP.GE.AND P4, PT, R118, R226, PT ;  /* 0x000000e27600720c */ /* 0x000fc40003f86270 */
[----:B------:R-:W-:Y:S02]  /*3800*/  ISETP.GE.AND P2, PT, R115, R226, PT ;  /* 0x000000e27300720c */ /* 0x000fe40003f46270 */
[----:B------:R-:W-:-:S05]  /*3810*/  IADD3 R6, P0, R5, R6, RZ ;  /* 0x0000000605067210 */ /* 0x000fca0007f1e0ff */
[----:B------:R-:W-:Y:S01]  /*3820*/  IMAD.X R2, R8, 0x1, R2, P0 ;  /* 0x0000000108027824 */ /* 0x000fe200000e0602 */
[----:B------:R-:W-:Y:S01]  /*3830*/  ISETP.GE.AND P0, PT, R114, R226, PT ;  /* 0x000000e27200720c */ /* 0x000fe20003f06270 */
[----:B------:R2:W-:Y:S01]  /*3840*/  @P5 STS.128 [R220+0x19000], RZ ;  /* 0x019000ffdc005388 */ /* 0x0005e20000000c00 */
[CC--:B------:R-:W-:Y:S02]  /*3850*/  @!P5 LEA R12, P6, R6.reuse, R250.reuse, 0x1 ;  /* 0x000000fa060cd211 */ /* 0x0c0fe400078c08ff */
        /* <DEDUP_REMOVED lines=21> */
[----:B--2---:R-:W-:-:S04]  /*39b0*/  LEA R8, P0, R6, R250, 0x1 ;  /* 0x000000fa06087211 */ /* 0x004fc800078008ff */
[----:B------:R-:W-:-:S05]  /*39c0*/  LEA.HI.X R9, R6, R251, R2, 0x1, P0 ;  /* 0x000000fb06097211 */ /* 0x000fca00000f0c02 */
[----:B------:R-:W-:Y:S01]  /*39d0*/  @!PT LDS RZ, [RZ] ;  /* 0x00000000fffff984 */ /* 0x000fe20000000800 */
[----:B------:R-:W-:Y:S01]  /*39e0*/  @!PT LDS RZ, [RZ] ;  /* 0x00000000fffff984 */ /* 0x000fe20000000800 */
[----:B------:R-:W-:Y:S01]  /*39f0*/  @!PT LDS RZ, [RZ] ;  /* 0x00000000fffff984 */ /* 0x000fe20000000800 */
[----:B------:R2:W-:Y:S04]  /*3a00*/  LDGSTS.E.BYPASS.LTC128B.128 [R220+0x1f000], [R8.64+0x180] ;  /* 0x1f00018008dc7fae */ /* 0x0005e8000b901d44 */
.L_x_1932:
[----:B------:R-:W-:Y:S05]  /*3a10*/  BSYNC B0 ;  /* 0x0000000000007941 */ /* 0x000fea0003800000 */
.L_x_1931:
[C---:B------:R-:W-:Y:S01]  /*3a20*/  IMAD.SHL.U32 R2, R34.reuse, 0x40, RZ ;  /* 0x0000004022027824 */ /* 0x040fe200078e00ff */
[----:B------:R-:W-:Y:S01]  /*3a30*/  R2P PR, R34, 0x6 ;  /* 0x0000000622007804 */ /* 0x000fe20000000000 */
[----:B------:R-:W-:Y:S01]  /*3a40*/  IMAD.SHL.U32 R5, R40, 0x8, RZ ;  /* 0x0000000828057824 */ /* 0x000fe200078e00ff */
[----:B------:R-:W0:Y:S01]  /*3a50*/  LDGDEPBAR ;  /* 0x00000000000079af */ /* 0x000e220000000000 */
[----:B------:R-:W-:Y:S01]  /*3a60*/  ISETP.GT.AND P6, PT, R135, R131, PT ;  /* 0x000000838700720c */ /* 0x000fe20003fc4270 */
[----:B------:R-:W-:Y:S01]  /*3a70*/  IMAD.IADD R7, R105, 0x1, -R132 ;  /* 0x0000000169077824 */ /* 0x000fe200078e0a84 */
[----:B------:R-:W-:Y:S01]  /*3a80*/  LOP3.LUT R2, R2, 0x1c0, RZ, 0xc0, !PT ;  /* 0x000001c002027812 */ /* 0x000fe200078ec0ff */
[----:B------:R-:W-:Y:S03]  /*3a90*/  BSSY B1, `(.L_x_1933) ;  /* 0x000014c000017945 */ /* 0x000fe60003800000 */
[----:B------:R-:W-:-:S02]  /*3aa0*/  LOP3.LUT R5, R2, 0x8, R5, 0xf8, !PT ;  /* 0x0000000802057812 */ /* 0x000fc400078ef805 */
[----:B------:R-:W-:-:S04]  /*3ab0*/  SHF.R.U32.HI R2, RZ, 0x3, R2 ;  /* 0x00000003ff027819 */ /* 0x000fc80000011602 */
[----:B------:R-:W-:Y:S01]  /*3ac0*/  LOP3.LUT R2, R5, R2, RZ, 0x3c, !PT ;  /* 0x0000000205027212 */ /* 0x000fe200078e3cff */
[----:B------:R-:W-:-:S04]  /*3ad0*/  IMAD R5, R106, 0x400, R4 ;  /* 0x000004006a057824 */ /* 0x000fc800078e0204 */
[----:B------:R-:W-:Y:S02]  /*3ae0*/  IMAD R2, R36, 0x200, R2 ;  /* 0x0000020024027824 */ /* 0x000fe400078e0202 */
[----:B------:R-:W-:Y:S01]  /*3af0*/  IMAD.SHL.U32 R199, R5, 0x2, RZ ;  /* 0x0000000205c77824 */ /* 0x000fe200078e00ff */
[----:B------:R-:W-:Y:S01]  /*3b00*/  IADD3 R5, R105, 0x1, -R132 ;  /* 0x0000000169057810 */ /* 0x000fe20007ffe884 */
        /* <DEDUP_REMOVED lines=8> */
[----:B-----5:R-:W-:Y:S01]  /*3b90*/  IMAD.IADD R5, R109, 0x1, R5 ;  /* 0x000000016d057824 */ /* 0x020fe200078e0205 */
[----:B------:R-:W-:Y:S01]  /*3ba0*/  @P1 IADD3 R203, R2, -0x20, RZ ;  /* 0xffffffe002cb1810 */ /* 0x000fe20007ffe0ff */
[----:B------:R-:W3:Y:S01]  /*3bb0*/  LDSM.16.M88.4 R24, [R192+0x11000] ;  /* 0x01100000c018783b */ /* 0x000ee20000000200 */
[----:B------:R-:W-:-:S02]  /*3bc0*/  IMAD.MOV.U32 R2, RZ, RZ, 0x40 ;  /* 0x00000040ff027424 */ /* 0x000fc400078e00ff */
[C---:B------:R-:W-:Y:S01]  /*3bd0*/  IADD3 R218, R203.reuse, 0x800, RZ ;  /* 0x00000800cbda7810 */ /* 0x040fe20007ffe0ff */
[----:B------:R-:W4:Y:S01]  /*3be0*/  LDSM.16.M88.4 R40, [R192+0x11800] ;  /* 0x01180000c028783b */ /* 0x000f220000000200 */
        /* <DEDUP_REMOVED lines=10> */
[----:B------:R-:W-:Y:S01]  /*3c90*/  IMAD R2, R106, 0x10, R108 ;  /* 0x000000106a027824 */ /* 0x000fe200078e026c */
[----:B------:R-:W-:-:S02]  /*3ca0*/  IADD3 R213, R203, 0x3000, RZ ;  /* 0x00003000cbd57810 */ /* 0x000fc40007ffe0ff */
[----:B------:R-:W-:Y:S01]  /*3cb0*/  LDSM.16.M88.4 R28, [R203+0x800] ;  /* 0x00080000cb1c783b */ /* 0x000fe20000000200 */
[----:B------:R-:W-:Y:S01]  /*3cc0*/  IMAD.IADD R2, R113, 0x1, R2 ;  /* 0x0000000171027824 */ /* 0x000fe200078e0202 */
[C---:B------:R-:W-:Y:S02]  /*3cd0*/  IADD3 R212, R203.reuse, 0x3800, RZ ;  /* 0x00003800cbd47810 */ /* 0x040fe40007ffe0ff */
[----:B------:R-:W-:Y:S01]  /*3ce0*/  LDSM.16.M88.4 R60, [R203+0x1000] ;  /* 0x00100000cb3c783b */ /* 0x000fe20000000200 */
[C---:B------:R-:W-:Y:S01]  /*3cf0*/  IMAD.IADD R225, R2.reuse, 0x1, R7 ;  /* 0x0000000102e17824 */ /* 0x040fe200078e0207 */
[----:B------:R-:W-:Y:S02]  /*3d00*/  IADD3 R6, R2, 0x8, RZ ;  /* 0x0000000802067810 */ /* 0x000fe40007ffe0ff */
[----:B------:R-:W-:Y:S01]  /*3d10*/  LDSM.16.M88.4 R80, [R198+0x10000] ;  /* 0x01000000c650783b */ /* 0x000fe20000000200 */
[----:B------:R-:W-:Y:S02]  /*3d20*/  IADD3 R211, R203, 0x4000, RZ ;  /* 0x00004000cbd37810 */ /* 0x000fe40007ffe0ff */
[----:B------:R-:W-:Y:S01]  /*3d30*/  IMAD.IADD R229, R7, 0x1, R6 ;  /* 0x0000000107e57824 */ /* 0x000fe200078e0206 */
        /* <DEDUP_REMOVED lines=14> */
[C---:B---3--:R-:W-:Y:S01]  /*3e20*/  HMMA.16816.F32.BF16 R52, R12.reuse, R24, RZ ;  /* 0x000000180c34723c */ /* 0x048fe200000418ff */
[----:B------:R-:W-:Y:S07]  /*3e30*/  LDSM.16.M88.4 R96, [R203+0x6000] ;  /* 0x00600000cb60783b */ /* 0x000fee0000000200 */
[C---:B------:R-:W-:Y:S08]  /*3e40*/  HMMA.16816.F32.BF16 R56, R12.reuse, R26, RZ ;  /* 0x0000001a0c38723c */ /* 0x040ff000000418ff */
[C---:B----4-:R-:W-:Y:S08]  /*3e50*/  HMMA.16816.F32.BF16 R24, R12.reuse, R42, RZ ;  /* 0x0000002a0c18723c */ /* 0x050ff000000418ff */
[C---:B-1----:R-:W-:Y:S08]  /*3e60*/  HMMA.16816.F32.BF16 R44, R12.reuse, R16, RZ ;  /* 0x000000100c2c723c */ /* 0x042ff000000418ff */
[C---:B------:R-:W-:Y:S01]  /*3e70*/  HMMA.16816.F32.BF16 R48, R12.reuse, R18, RZ ;  /* 0x000000120c30723c */ /* 0x040fe200000418ff */
[----:B------:R-:W1:Y:S07]  /*3e80*/  LDSM.16.M88.4 R16, [R202] ;  /* 0x00000000ca10783b */ /* 0x000e6e0000000200 */
[----:B------:R-:W-:Y:S08]  /*3e90*/  HMMA.16816.F32.BF16 R64, R12, R40, RZ ;  /* 0x000000280c40723c */ /* 0x000ff000000418ff */
[C---:B--2---:R-:W-:Y:S08]  /*3ea0*/  HMMA.16816.F32.BF16 R40, R8.reuse, R20, R36 ;  /* 0x000000140828723c */ /* 0x044ff00000041824 */
[C---:B------:R-:W-:Y:S08]  /*3eb0*/  HMMA.16816.F32.BF16 R12, R8.reuse, R22, R32 ;  /* 0x00000016080c723c */ /* 0x040ff00000041820 */
[C---:B------:R-:W-:Y:S01]  /*3ec0*/  HMMA.16816.F32.BF16 R76, R8.reuse, R70, R24 ;  /* 0x00000046084c723c */ /* 0x040fe20000041818 */
[----:B------:R-:W2:Y:S07]  /*3ed0*/  LDSM.16.M88.4 R24, [R198+0x11000] ;  /* 0x01100000c618783b */ /* 0x000eae0000000200 */
[C---:B------:R-:W-:Y:S01]  /*3ee0*/  HMMA.16816.F32.BF16 R20, R8.reuse, R28, R44 ;  /* 0x0000001c0814723c */ /* 0x040fe2000004182c */
[----:B------:R-:W3:Y:S07]  /*3ef0*/  LDSM.16.M88.4 R44, [R198+0x11800] ;  /* 0x01180000c62c783b */ /* 0x000eee0000000200 */
[C---:B------:R-:W-:Y:S01]  /*3f00*/  HMMA.16816.F32.BF16 R36, R8.reuse, R30, R48 ;  /* 0x0000001e0824723c */ /* 0x040fe20000041830 */
[----:B------:R-:W-:Y:S07]  /*3f10*/  LDSM.16.M88.4 R48, [R197] ;  /* 0x00000000c530783b */ /* 0x000fee0000000200 */
[C---:B------:R-:W-:Y:S08]  /*3f20*/  HMMA.16816.F32.BF16 R32, R8.reuse, R60, R52 ;  /* 0x0000003c0820723c */ /* 0x040ff00000041834 */
[C---:B------:R-:W-:Y:S01]  /*3f30*/  HMMA.16816.F32.BF16 R28, R8.reuse, R62, R56 ;  /* 0x0000003e081c723c */ /* 0x040fe20000041838 */
[----:B------:R-:W-:Y:S07]  /*3f40*/  LDSM.16.M88.4 R56, [R197+0x800] ;  /* 0x00080000c538783b */ /* 0x000fee0000000200 */
[----:B------:R-:W-:Y:S01]  /*3f50*/  HMMA.16816.F32.BF16 R60, R8, R68, R64 ;  /* 0x00000044083c723c */ /* 0x000fe20000041840 */
[----:B------:R-:W4:Y:S07]  /*3f60*/  LDSM.16.M88.4 R8, [R201] ;  /* 0x00000000c908783b */ /* 0x000f2e0000000200 */
[C---:B-1----:R-:W-:Y:S08]  /*3f70*/  HMMA.16816.F32.BF16 R72, R16.reuse, R80, R40 ;  /* 0x000000501048723c */ /* 0x042ff00000041828 */
[C---:B------:R-:W-:Y:S01]  /*3f80*/  HMMA.16816.F32.BF16 R68, R16.reuse, R82, R12 ;  /* 0x000000521044723c */ /* 0x040fe2000004180c */
[----:B------:R-:W-:Y:S04]  /*3f90*/  LDSM.16.M88.4 R12, [R199+0x4000] ;  /* 0x00400000c70c783b */ /* 0x000fe80000000200 */
[----:B------:R-:W-:Y:S03]  /*3fa0*/  LDSM.16.M88.4 R80, [R198+0x13000] ;  /* 0x01300000c650783b */ /* 0x000fe60000000200 */
[C---:B------:R-:W-:Y:S08]  /*3fb0*/  HMMA.16816.F32.BF16 R64, R16.reuse, R84, R20 ;  /* 0x000000541040723c */ /* 0x040ff00000041814 */
[C---:B------:R-:W-:Y:S01]  /*3fc0*/  HMMA.16816.F32.BF16 R52, R16.reuse, R86, R36 ;  /* 0x000000561034723c */ /* 0x040fe20000041824 */
[----:B------:R-:W1:Y:S04]  /*3fd0*/  LDSM.16.M88.4 R36, [R197+0x1000] ;  /* 0x00100000c524783b */ /* 0x000e680000000200 */
[----:B------:R-:W-:Y:S03]  /*3fe0*/  LDSM.16.M88.4 R84, [R198+0x12000] ;  /* 0x01200000c654783b */ /* 0x000fe60000000200 */
[C---:B--2---:R-:W-:Y:S01]  /*3ff0*/  HMMA.16816.F32.BF16 R40, R16.reuse, R24, R32 ;  /* 0x000000181028723c */ /* 0x044fe20000041820 */
[----:B------:R-:W2:Y:S07]  /*4000*/  LDSM.16.M88.4 R32, [R197+0x1800] ;  /* 0x00180000c520783b */ /* 0x000eae0000000200 */
[C---:B------:R-:W-:Y:S08]  /*4010*/  HMMA.16816.F32.BF16 R28, R16.reuse, R26, R28 ;  /* 0x0000001a101c723c */ /* 0x040ff0000004181c */
[C---:B---3--:R-:W-:Y:S01]  /*4020*/  HMMA.16816.F32.BF16 R24, R16.reuse, R44, R60 ;  /* 0x0000002c1018723c */ /* 0x048fe2000004183c */
[----:B------:R-:W3:Y:S07]  /*4030*/  LDSM.16.M88.4 R60, [R192+0x12000] ;  /* 0x01200000c03c783b */ /* 0x000eee0000000200 */
[----:B------:R-:W-:Y:S01]  /*4040*/  HMMA.16816.F32.BF16 R16, R16, R46, R76 ;  /* 0x0000002e1010723c */ /* 0x000fe2000004184c */
[----:B------:R-:W2:Y:S07]  /*4050*/  LDSM.16.M88.4 R76, [R192+0x12800] ;  /* 0x01280000c04c783b */ /* 0x000eae0000000200 */
[C---:B----4-:R-:W-:Y:S01]  /*4060*/  HMMA.16816.F32.BF16 R20, R8.reuse, R48, R72 ;  /* 0x000000300814723c */ /* 0x050fe20000041848 */
[----:B------:R-:W4:Y:S07]  /*4070*/  LDSM.16.M88.4 R72, [R192+0x13000] ;  /* 0x01300000c048783b */ /* 0x000f2e0000000200 */
[C---:B------:R-:W-:Y:S01]  /*4080*/  HMMA.16816.F32.BF16 R44, R8.reuse, R50, R68 ;  /* 0x00000032082c723c */ /* 0x040fe20000041844 */
[----:B------:R-:W3:Y:S07]  /*4090*/  LDSM.16.M88.4 R68, [R192+0x13800] ;  /* 0x01380000c044783b */ /* 0x000eee0000000200 */
[C---:B------:R-:W-:Y:S08]  /*40a0*/  HMMA.16816.F32.BF16 R64, R8.reuse, R56, R64 ;  /* 0x000000380840723c */ /* 0x040ff00000041840 */
[C---:B------:R-:W-:Y:S08]  /*40b0*/  HMMA.16816.F32.BF16 R56, R8.reuse, R58, R52 ;  /* 0x0000003a0838723c */ /* 0x040ff00000041834 */
[C---:B-1----:R-:W-:Y:S08]  /*40c0*/  HMMA.16816.F32.BF16 R52, R8.reuse, R36, R40 ;  /* 0x000000240834723c */ /* 0x042ff00000041828 */
[C---:B------:R-:W-:Y:S08]  /*40d0*/  HMMA.16816.F32.BF16 R48, R8.reuse, R38, R28 ;  /* 0x000000260830723c */ /* 0x040ff0000004181c */
[C---:B--2---:R-:W-:Y:S01]  /*40e0*/  HMMA.16816.F32.BF16 R36, R8.reuse, R32, R24 ;  /* 0x000000200824723c */ /* 0x044fe20000041818 */
[----:B------:R-:W-:Y:S07]  /*40f0*/  LDSM.16.M88.4 R24, [R203+0x2000] ;  /* 0x00200000cb18783b */ /* 0x000fee0000000200 */
[----:B------:R-:W-:Y:S01]  /*4100*/  HMMA.16816.F32.BF16 R16, R8, R34, R16 ;  /* 0x000000220810723c */ /* 0x000fe20000041810 */
[----:B------:R-:W1:Y:S07]  /*4110*/  LDSM.16.M88.4 R8, [R200+0x4000] ;  /* 0x00400000c808783b */ /* 0x000e6e0000000200 */
[C---:B---3--:R-:W-:Y:S08]  /*4120*/  HMMA.16816.F32.BF16 R20, R12.reuse, R60, R20 ;  /* 0x0000003c0c14723c */ /* 0x048ff00000041814 */
[C---:B------:R-:W-:Y:S01]  /*4130*/  HMMA.16816.F32.BF16 R28, R12.reuse, R62, R44 ;  /* 0x0000003e0c1c723c */ /* 0x040fe2000004182c */
[----:B------:R-:W2:Y:S04]  /*4140*/  LDSM.16.M88.4 R60, [R203+0x2800] ;  /* 0x00280000cb3c783b */ /* 0x000ea80000000200 */
[----:B------:R-:W-:Y:S03]  /*4150*/  LDSM.16.M88.4 R44, [R203+0x3800] ;  /* 0x00380000cb2c783b */ /* 0x000fe60000000200 */
[C---:B------:R-:W-:Y:S01]  /*4160*/  HMMA.16816.F32.BF16 R40, R12.reuse, R76, R64 ;  /* 0x0000004c0c28723c */ /* 0x040fe20000041840 */
[----:B------:R-:W3:Y:S07]  /*4170*/  LDSM.16.M88.4 R64, [R203+0x3000] ;  /* 0x00300000cb40783b */ /* 0x000eee0000000200 */
[C---:B----4-:R-:W-:Y:S08]  /*4180*/  HMMA.16816.F32.BF16 R52, R12.reuse, R72, R52 ;  /* 0x000000480c34723c */ /* 0x050ff00000041834 */
[C---:B------:R-:W-:Y:S01]  /*4190*/  HMMA.16816.F32.BF16 R56, R12.reuse, R78, R56 ;  /* 0x0000004e0c38723c */ /* 0x040fe20000041838 */
[----:B------:R-:W-:Y:S07]  /*41a0*/  LDSM.16.M88.4 R76, [R198+0x12800] ;  /* 0x01280000c64c783b */ /* 0x000fee0000000200 */
[C---:B------:R-:W-:Y:S01]  /*41b0*/  HMMA.16816.F32.BF16 R48, R12.reuse, R74, R48 ;  /* 0x0000004a0c30723c */ /* 0x040fe20000041830 */
[----:B------:R-:W-:Y:S07]  /*41c0*/  LDSM.16.M88.4 R72, [R198+0x13800] ;  /* 0x01380000c648783b */ /* 0x000fee0000000200 */
[C---:B------:R-:W-:Y:S08]  /*41d0*/  HMMA.16816.F32.BF16 R36, R12.reuse, R68, R36 ;  /* 0x000000440c24723c */ /* 0x040ff00000041824 */
[----:B------:R-:W-:Y:S01]  /*41e0*/  HMMA.16816.F32.BF16 R32, R12, R70, R16 ;  /* 0x000000460c20723c */ /* 0x000fe20000041810 */
[----:B------:R-:W4:Y:S07]  /*41f0*/  LDSM.16.M88.4 R12, [R202+0x4000] ;  /* 0x00400000ca0c783b */ /* 0x000f2e0000000200 */
[C---:B-1----:R-:W-:Y:S08]  /*4200*/  HMMA.16816.F32.BF16 R16, R8.reuse, R24, R20 ;  /* 0x000000180810723c */ /* 0x042ff00000041814 */
[C---:B------:R-:W-:Y:S08]  /*4210*/  HMMA.16816.F32.BF16 R28, R8.reuse, R26, R28 ;  /* 0x0000001a081c723c */ /* 0x040ff0000004181c */
[C---:B--2---:R-:W-:Y:S01]  /*4220*/  HMMA.16816.F32.BF16 R24, R8.reuse, R60, R40 ;  /* 0x0000003c0818723c */ /* 0x044fe20000041828 */
[----:B------:R-:W-:Y:S07]  /*4230*/  LDSM.16.M88.4 R40, [R197+0x2800] ;  /* 0x00280000c528783b */ /* 0x000fee0000000200 */
[C---:B---3--:R-:W-:Y:S01]  /*4240*/  HMMA.16816.F32.BF16 R68, R8.reuse, R64, R52 ;  /* 0x000000400844723c */ /* 0x048fe20000041834 */
[----:B------:R-:W-:Y:S07]  /*4250*/  LDSM.16.M88.4 R52, [R197+0x2000] ;  /* 0x00200000c534783b */ /* 0x000fee0000000200 */
[C---:B------:R-:W-:Y:S08]  /*4260*/  HMMA.16816.F32.BF16 R20, R8.reuse, R62, R56 ;  /* 0x0000003e0814723c */ /* 0x040ff00000041838 */
[C---:B------:R-:W-:Y:S08]  /*4270*/  HMMA.16816.F32.BF16 R64, R8.reuse, R66, R48 ;  /* 0x000000420840723c */ /* 0x040ff00000041830 */
[C---:B------:R-:W-:Y:S08]  /*4280*/  HMMA.16816.F32.BF16 R60, R8.reuse, R44, R36 ;  /* 0x0000002c083c723c */ /* 0x040ff00000041824 */
[----:B------:R-:W-:Y:S01]  /*4290*/  HMMA.16816.F32.BF16 R56, R8, R46, R32 ;  /* 0x0000002e0838723c */ /* 0x000fe20000041820 */
[----:B------:R-:W1:Y:S04]  /*42a0*/  LDSM.16.M88.4 R8, [R201+0x4000] ;  /* 0x00400000c908783b */ /* 0x000e680000000200 */
[----:B------:R-:W2:Y:S03]  /*42b0*/  LDSM.16.M88.4 R32, [R197+0x3000] ;  /* 0x00300000c520783b */ /* 0x000ea60000000200 */
[C---:B----4-:R-:W-:Y:S08]  /*42c0*/  HMMA.16816.F32.BF16 R36, R12.reuse, R76, R24 ;  /* 0x0000004c0c24723c */ /* 0x050ff00000041818 */
[C---:B------:R-:W-:Y:S01]  /*42d0*/  HMMA.16816.F32.BF16 R48, R12.reuse, R84, R16 ;  /* 0x000000540c30723c */ /* 0x040fe20000041810 */
[----:B------:R-:W-:Y:S07]  /*42e0*/  LDSM.16.M88.4 R16, [R199+0x8000] ;  /* 0x00800000c710783b */ /* 0x000fee0000000200 */
[C---:B------:R-:W-:Y:S01]  /*42f0*/  HMMA.16816.F32.BF16 R44, R12.reuse, R86, R28 ;  /* 0x000000560c2c723c */ /* 0x040fe2000004181c */
[----:B------:R-:W-:Y:S07]  /*4300*/  LDSM.16.M88.4 R84, [R192+0x14000] ;  /* 0x01400000c054783b */ /* 0x000fee0000000200 */
[C---:B------:R-:W-:Y:S08]  /*4310*/  HMMA.16816.F32.BF16 R24, R12.reuse, R80, R68 ;  /* 0x000000500c18723c */ /* 0x040ff00000041844 */
[C---:B------:R-:W-:Y:S01]  /*4320*/  HMMA.16816.F32.BF16 R28, R12.reuse, R78, R20 ;  /* 0x0000004e0c1c723c */ /* 0x040fe20000041814 */
[----:B------:R-:W3:Y:S07]  /*4330*/  LDSM.16.M88.4 R76, [R197+0x3800] ;  /* 0x00380000c54c783b */ /* 0x000eee0000000200 */
[C---:B------:R-:W-:Y:S01]  /*4340*/  HMMA.16816.F32.BF16 R20, R12.reuse, R82, R64 ;  /* 0x000000520c14723c */ /* 0x040fe20000041840 */
[----:B------:R-:W4:Y:S07]  /*4350*/  LDSM.16.M88.4 R80, [R192+0x14800] ;  /* 0x01480000c050783b */ /* 0x000f2e0000000200 */
[C---:B------:R-:W-:Y:S08]  /*4360*/  HMMA.16816.F32.BF16 R60, R12.reuse, R72, R60 ;  /* 0x000000480c3c723c */ /* 0x040ff0000004183c */
[----:B------:R-:W-:Y:S01]  /*4370*/  HMMA.16816.F32.BF16 R56, R12, R74, R56 ;  /* 0x0000004a0c38723c */ /* 0x000fe20000041838 */
[----:B------:R-:W-:Y:S07]  /*4380*/  LDSM.16.M88.4 R12, [R200+0x8000] ;  /* 0x00800000c80c783b */ /* 0x000fee0000000200 */
[C---:B-1----:R-:W-:Y:S08]  /*4390*/  HMMA.16816.F32.BF16 R64, R8.reuse, R40, R36 ;  /* 0x000000280840723c */ /* 0x042ff00000041824 */
[C---:B------:R-:W-:Y:S01]  /*43a0*/  HMMA.16816.F32.BF16 R72, R8.reuse, R52, R48 ;  /* 0x000000340848723c */ /* 0x040fe20000041830 */
[----:B------:R-:W-:Y:S07]  /*43b0*/  LDSM.16.M88.4 R48, [R203+0x4000] ;  /* 0x00400000cb30783b */ /* 0x000fee0000000200 */
[C---:B------:R-:W-:Y:S08]  /*43c0*/  HMMA.16816.F32.BF16 R68, R8.reuse, R54, R44 ;  /* 0x000000360844723c */ /* 0x040ff0000004182c */
[C---:B--2---:R-:W-:Y:S01]  /*43d0*/  HMMA.16816.F32.BF16 R36, R8.reuse, R32, R24 ;  /* 0x000000200824723c */ /* 0x044fe20000041818 */
[----:B------:R-:W1:Y:S07]  /*43e0*/  LDSM.16.M88.4 R24, [R192+0x15000] ;  /* 0x01500000c018783b */ /* 0x000e6e0000000200 */
[C---:B------:R-:W-:Y:S01]  /*43f0*/  HMMA.16816.F32.BF16 R52, R8.reuse, R42, R28 ;  /* 0x0000002a0834723c */ /* 0x040fe2000004181c */
[----:B------:R-:W2:Y:S07]  /*4400*/  LDSM.16.M88.4 R40, [R192+0x15800] ;  /* 0x01580000c028783b */ /* 0x000eae0000000200 */
[C---:B------:R-:W-:Y:S08]  /*4410*/  HMMA.16816.F32.BF16 R20, R8.reuse, R34, R20 ;  /* 0x000000220814723c */ /* 0x040ff00000041814 */
[----:B---3--:R-:W-:Y:S08]  /*4420*/  HMMA.16816.F32.BF16 R32, R8, R76, R60 ;  /* 0x0000004c0820723c */ /* 0x008ff0000004183c */
[----:B------:R-:W-:Y:S01]  /*4430*/  HMMA.16816.F32.BF16 R44, R16, R84, R72 ;  /* 0x00000054102c723c */ /* 0x000fe20000041848 */
[----:B------:R-:W3:Y:S07]  /*4440*/  LDSM.16.M88.4 R72, [R203+0x4800] ;  /* 0x00480000cb48783b */ /* 0x000eee0000000200 */
[----:B------:R-:W-:Y:S01]  /*4450*/  HMMA.16816.F32.BF16 R28, R8, R78, R56 ;  /* 0x0000004e081c723c */ /* 0x000fe20000041838 */
[----:B------:R-:W2:Y:S04]  /*4460*/  LDSM.16.M88.4 R76, [R203+0x5000] ;  /* 0x00500000cb4c783b */ /* 0x000ea80000000200 */
[----:B------:R-:W-:Y:S03]  /*4470*/  LDSM.16.M88.4 R8, [R202+0x8000] ;  /* 0x00800000ca08783b */ /* 0x000fe60000000200 */
[C---:B------:R-:W-:Y:S01]  /*4480*/  HMMA.16816.F32.BF16 R56, R16.reuse, R86, R68 ;  /* 0x000000561038723c */ /* 0x040fe20000041844 */
[----:B------:R-:W3:Y:S07]  /*4490*/  LDSM.16.M88.4 R84, [R198+0x14000] ;  /* 0x01400000c654783b */ /* 0x000eee0000000200 */
[C---:B----4-:R-:W-:Y:S08]  /*44a0*/  HMMA.16816.F32.BF16 R60, R16.reuse, R82, R52 ;  /* 0x00000052103c723c */ /* 0x050ff00000041834 */
[C---:B------:R-:W-:Y:S01]  /*44b0*/  HMMA.16816.F32.BF16 R64, R16.reuse, R80, R64 ;  /* 0x000000501040723c */ /* 0x040fe20000041840 */
[----:B------:R-:W-:Y:S07]  /*44c0*/  LDSM.16.M88.4 R80, [R197+0x4800] ;  /* 0x00480000c550783b */ /* 0x000fee0000000200 */
[C---:B-1----:R-:W-:Y:S08]  /*44d0*/  HMMA.16816.F32.BF16 R52, R16.reuse, R26, R20 ;  /* 0x0000001a1034723c */ /* 0x042ff00000041814 */
[C---:B------:R-:W-:Y:S08]  /*44e0*/  HMMA.16816.F32.BF16 R68, R16.reuse, R24, R36 ;  /* 0x000000181044723c */ /* 0x040ff00000041824 */
[C---:B--2---:R-:W-:Y:S08]  /*44f0*/  HMMA.16816.F32.BF16 R20, R16.reuse, R40, R32 ;  /* 0x000000281014723c */ /* 0x044ff00000041820 */
[----:B------:R-:W-:Y:S08]  /*4500*/  HMMA.16816.F32.BF16 R24, R16, R42, R28 ;  /* 0x0000002a1018723c */ /* 0x000ff0000004181c */
[C---:B------:R-:W-:Y:S08]  /*4510*/  HMMA.16816.F32.BF16 R16, R12.reuse, R48, R44 ;  /* 0x000000300c10723c */ /* 0x040ff0000004182c */
[C---:B------:R-:W-:Y:S01]  /*4520*/  HMMA.16816.F32.BF16 R36, R12.reuse, R50, R56 ;  /* 0x000000320c24723c */ /* 0x040fe20000041838 */
[----:B------:R-:W1:Y:S04]  /*4530*/  LDSM.16.M88.4 R48, [R198+0x14800] ;  /* 0x01480000c630783b */ /* 0x000e680000000200 */
[----:B------:R-:W2:Y:S03]  /*4540*/  LDSM.16.M88.4 R56, [R198+0x15000] ;  /* 0x01500000c638783b */ /* 0x000ea60000000200 */
[C---:B---3--:R-:W-:Y:S08]  /*4550*/  HMMA.16816.F32.BF16 R40, R12.reuse, R72, R64 ;  /* 0x000000480c28723c */ /* 0x048ff00000041840 */
        /* <DEDUP_REMOVED lines=9> */
[C---:B------:R-:W-:Y:S01]  /*45f0*/  HMMA.16816.F32.BF16 R28, R8.reuse, R84, R16 ;  /* 0x00000054081c723c */ /* 0x040fe20000041810 */
[----:B------:R-:W-:Y:S07]  /*4600*/  LDSM.16.M88.4 R16, [R199+0xc000] ;  /* 0x00c00000c710783b */ /* 0x000fee0000000200 */
[C---:B------:R-:W-:Y:S01]  /*4610*/  HMMA.16816.F32.BF16 R24, R8.reuse, R86, R36 ;  /* 0x000000560818723c */ /* 0x040fe20000041824 */
[----:B------:R-:W4:Y:S07]  /*4620*/  LDSM.16.M88.4 R84, [R197+0x5000] ;  /* 0x00500000c554783b */ /* 0x000f2e0000000200 */
[C---:B-1----:R-:W-:Y:S08]  /*4630*/  HMMA.16816.F32.BF16 R12, R8.reuse, R48, R40 ;  /* 0x00000030080c723c */ /* 0x042ff00000041828 */
[C---:B------:R-:W-:Y:S08]  /*4640*/  HMMA.16816.F32.BF16 R48, R8.reuse, R50, R44 ;  /* 0x000000320830723c */ /* 0x040ff0000004182c */
[C---:B--2---:R-:W-:Y:S01]  /*4650*/  HMMA.16816.F32.BF16 R52, R8.reuse, R56, R68 ;  /* 0x000000380834723c */ /* 0x044fe20000041844 */
[----:B------:R-:W1:Y:S07]  /*4660*/  LDSM.16.M88.4 R68, [R192+0x16800] ;  /* 0x01680000c044783b */ /* 0x000e6e0000000200 */
[----:B------:R-:W-:Y:S01]  /*4670*/  HMMA.16816.F32.BF16 R56, R8, R58, R64 ;  /* 0x0000003a0838723c */ /* 0x000fe20000041840 */
[----:B------:R-:W-:Y:S07]  /*4680*/  LDSM.16.M88.4 R64, [R203+0x6800] ;  /* 0x00680000cb40783b */ /* 0x000fee0000000200 */
[C---:B---3--:R-:W-:Y:S08]  /*4690*/  HMMA.16816.F32.BF16 R40, R20.reuse, R76, R28 ;  /* 0x0000004c1428723c */ /* 0x048ff0000004181c */
[----:B------:R-:W-:Y:S01]  /*46a0*/  HMMA.16816.F32.BF16 R36, R20, R78, R24 ;  /* 0x0000004e1424723c */ /* 0x000fe20000041818 */
[----:B------:R-:W2:Y:S07]  /*46b0*/  LDSM.16.M88.4 R76, [R192+0x17000] ;  /* 0x01700000c04c783b */ /* 0x000eae0000000200 */
[C---:B------:R-:W-:Y:S08]  /*46c0*/  HMMA.16816.F32.BF16 R60, R8.reuse, R72, R60 ;  /* 0x00000048083c723c */ /* 0x040ff0000004183c */
[----:B------:R-:W-:Y:S01]  /*46d0*/  HMMA.16816.F32.BF16 R44, R8, R74, R32 ;  /* 0x0000004a082c723c */ /* 0x000fe20000041820 */
[----:B------:R-:W3:Y:S04]  /*46e0*/  LDSM.16.M88.4 R8, [R200+0xc000] ;  /* 0x00c00000c808783b */ /* 0x000ee80000000200 */
[----:B------:R-:W1:Y:S03]  /*46f0*/  LDSM.16.M88.4 R72, [R203+0x7000] ;  /* 0x00700000cb48783b */ /* 0x000e660000000200 */
[C---:B------:R-:W-:Y:S08]  /*4700*/  HMMA.16816.F32.BF16 R28, R20.reuse, R82, R48 ;  /* 0x00000052141c723c */ /* 0x040ff00000041830 */
[C---:B------:R-:W-:Y:S01]  /*4710*/  HMMA.16816.F32.BF16 R32, R20.reuse, R80, R12 ;  /* 0x000000501420723c */ /* 0x040fe2000004180c */
[----:B------:R-:W1:Y:S04]  /*4720*/  LDSM.16.M88.4 R80, [R203+0x7800] ;  /* 0x00780000cb50783b */ /* 0x000e680000000200 */
[----:B------:R-:W-:Y:S03]  /*4730*/  LDSM.16.M88.4 R12, [R202+0xc000] ;  /* 0x00c00000ca0c783b */ /* 0x000fe60000000200 */
[C---:B----4-:R-:W-:Y:S08]  /*4740*/  HMMA.16816.F32.BF16 R24, R20.reuse, R84, R52 ;  /* 0x000000541418723c */ /* 0x050ff00000041834 */
[C---:B------:R-:W-:Y:S01]  /*4750*/  HMMA.16816.F32.BF16 R56, R20.reuse, R86, R56 ;  /* 0x000000561438723c */ /* 0x040fe20000041838 */
[----:B------:R-:W-:Y:S07]  /*4760*/  LDSM.16.M88.4 R84, [R198+0x17000] ;  /* 0x01700000c654783b */ /* 0x000fee0000000200 */
[C---:B------:R-:W-:Y:S08]  /*4770*/  HMMA.16816.F32.BF16 R60, R20.reuse, R92, R60 ;  /* 0x0000005c143c723c */ /* 0x040ff0000004183c */
[----:B------:R-:W-:Y:S01]  /*4780*/  HMMA.16816.F32.BF16 R52, R20, R94, R44 ;  /* 0x0000005e1434723c */ /* 0x000fe2000004182c */
[----:B------:R-:W4:Y:S07]  /*4790*/  LDSM.16.M88.4 R92, [R198+0x16000] ;  /* 0x01600000c65c783b */ /* 0x000f2e0000000200 */
[C---:B------:R-:W-:Y:S08]  /*47a0*/  HMMA.16816.F32.BF16 R20, R16.reuse, R100, R40 ;  /* 0x000000641014723c */ /* 0x040ff00000041828 */
[C---:B-1----:R-:W-:Y:S08]  /*47b0*/  HMMA.16816.F32.BF16 R40, R16.reuse, R70, R28 ;  /* 0x000000461028723c */ /* 0x042ff0000004181c */
[C---:B------:R-:W-:Y:S08]  /*47c0*/  HMMA.16816.F32.BF16 R48, R16.reuse, R102, R36 ;  /* 0x000000661030723c */ /* 0x040ff00000041824 */
[C---:B------:R-:W-:Y:S08]  /*47d0*/  HMMA.16816.F32.BF16 R44, R16.reuse, R68, R32 ;  /* 0x00000044102c723c */ /* 0x040ff00000041820 */
[C---:B--2---:R-:W-:Y:S08]  /*47e0*/  HMMA.16816.F32.BF16 R36, R16.reuse, R76, R24 ;  /* 0x0000004c1024723c */ /* 0x044ff00000041818 */
[C---:B------:R-:W-:Y:S01]  /*47f0*/  HMMA.16816.F32.BF16 R32, R16.reuse, R78, R56 ;  /* 0x0000004e1020723c */ /* 0x040fe20000041838 */
[----:B------:R-:W1:Y:S07]  /*4800*/  LDSM.16.M88.4 R76, [R198+0x16800] ;  /* 0x01680000c64c783b */ /* 0x000e6e0000000200 */
[C---:B------:R-:W-:Y:S08]  /*4810*/  HMMA.16816.F32.BF16 R28, R16.reuse, R88, R60 ;  /* 0x00000058101c723c */ /* 0x040ff0000004183c */
[----:B------:R-:W-:Y:S01]  /*4820*/  HMMA.16816.F32.BF16 R24, R16, R90, R52 ;  /* 0x0000005a1018723c */ /* 0x000fe20000041834 */
        /* <DEDUP_REMOVED lines=8> */
[C---:B------:R-:W-:Y:S08]  /*48b0*/  HMMA.16816.F32.BF16 R68, R8.reuse, R80, R28 ;  /* 0x000000500844723c */ /* 0x040ff0000004181c */
[C---:B------:R-:W-:Y:S01]  /*48c0*/  HMMA.16816.F32.BF16 R72, R8.reuse, R74, R32 ;  /* 0x0000004a0848723c */ /* 0x040fe20000041820 */
[----:B------:R-:W-:Y:S07]  /*48d0*/  LDSM.16.M88.4 R32, [R197+0x6800] ;  /* 0x00680000c520783b */ /* 0x000fee0000000200 */
[----:B------:R-:W-:Y:S01]  /*48e0*/  HMMA.16816.F32.BF16 R64, R8, R82, R24 ;  /* 0x000000520840723c */ /* 0x000fe20000041818 */
[----:B------:R-:W3:Y:S07]  /*48f0*/  LDSM.16.M88.4 R8, [R201+0xc000] ;  /* 0x00c00000c908783b */ /* 0x000eee0000000200 */
[C---:B----4-:R-:W-:Y:S08]  /*4900*/  HMMA.16816.F32.BF16 R56, R12.reuse, R92, R20 ;  /* 0x0000005c0c38723c */ /* 0x050ff00000041814 */
[----:B-1----:R-:W-:Y:S01]  /*4910*/  HMMA.16816.F32.BF16 R20, R12, R78, R60 ;  /* 0x0000004e0c14723c */ /* 0x002fe2000004183c */
[----:B------:R-:W1:Y:S01]  /*4920*/  LDSM.16.M88.4 R60, [R197+0x7800] ;  /* 0x00780000c53c783b */ /* 0x000e620000000200 */
[----:B------:R-:W-:-:S06]  /*4930*/  DEPBAR.LE SB0, 0x0 ;  /* 0x000080000000791a */ /* 0x000fcc0000000000 */
[C---:B------:R-:W-:Y:S08]  /*4940*/  HMMA.16816.F32.BF16 R28, R12.reuse, R94, R16 ;  /* 0x0000005e0c1c723c */ /* 0x040ff00000041810 */
[C---:B------:R-:W-:Y:S08]  /*4950*/  HMMA.16816.F32.BF16 R16, R12.reuse, R84, R48 ;  /* 0x000000540c10723c */ /* 0x040ff00000041830 */
[C---:B------:R-:W-:Y:S08]  /*4960*/  HMMA.16816.F32.BF16 R24, R12.reuse, R76, R44 ;  /* 0x0000004c0c18723c */ /* 0x040ff0000004182c */
[C---:B--2---:R-:W-:Y:S08]  /*4970*/  HMMA.16816.F32.BF16 R48, R12.reuse, R52, R68 ;  /* 0x000000340c30723c */ /* 0x044ff00000041844 */
[C---:B------:R-:W-:Y:S08]  /*4980*/  HMMA.16816.F32.BF16 R44, R12.reuse, R86, R72 ;  /* 0x000000560c2c723c */ /* 0x040ff00000041848 */
[----:B------:R-:W-:Y:S07]  /*4990*/  HMMA.16816.F32.BF16 R52, R12, R54, R64 ;  /* 0x000000360c34723c */ /* 0x000fee0000041840 */
[----:B------:R-:W-:Y:S01]  /*49a0*/  IMAD.IADD R12, R2, 0x1, R5 ;  /* 0x00000001020c7824 */ /* 0x000fe200078e0205 */
[----:B---3--:R-:W-:Y:S01]  /*49b0*/  HMMA.16816.F32.BF16 R72, R8, R40, R16 ;  /* 0x000000280848723c */ /* 0x008fe20000041810 */
[----:B------:R-:W-:-:S02]  /*49c0*/  IMAD.IADD R5, R5, 0x1, R6 ;  /* 0x0000000105057824 */ /* 0x000fc400078e0206 */
[--C-:B------:R-:W-:Y:S01]  /*49d0*/  IMAD.IADD R2, R225, 0x1, -R107.reuse ;  /* 0x00000001e1027824 */ /* 0x100fe200078e0a6b */
[-C--:B------:R-:W-:Y:S02]  /*49e0*/  IMNMX R231, R12, R105.reuse, PT ;  /* 0x000000690ce77217 */ /* 0x080fe40003800200 */
[----:B------:R-:W-:Y:S01]  /*49f0*/  IMNMX R230, R5, R105, PT ;  /* 0x0000006905e67217 */ /* 0x000fe20003800200 */
[----:B------:R-:W-:Y:S01]  /*4a00*/  IMAD.IADD R5, R229, 0x1, -R107 ;  /* 0x00000001e5057824 */ /* 0x000fe200078e0a6b */
[----:B------:R-:W-:Y:S01]  /*4a10*/  HMMA.16816.F32.BF16 R56, R8, R36, R56 ;  /* 0x000000240838723c */ /* 0x000fe20000041838 */
[----:B------:R-:W-:-:S03]  /*4a20*/  IMNMX R228, RZ, R2, !PT ;  /* 0x00000002ffe47217 */ /* 0x000fc60007800200 */
[----:B------:R-:W-:-:S04]  /*4a30*/  IMNMX R227, RZ, R5, !PT ;  /* 0x00000005ffe37217 */ /* 0x000fc80007800200 */
[C---:B------:R-:W-:Y:S08]  /*4a40*/  HMMA.16816.F32.BF16 R28, R8.reuse, R38, R28 ;  /* 0x00000026081c723c */ /* 0x040ff0000004181c */
[C---:B------:R-:W-:Y:S08]  /*4a50*/  HMMA.16816.F32.BF16 R64, R8.reuse, R32, R24 ;  /* 0x000000200840723c */ /* 0x040ff00000041818 */
[C---:B------:R-:W-:Y:S08]  /*4a60*/  HMMA.16816.F32.BF16 R68, R8.reuse, R34, R20 ;  /* 0x000000220844723c */ /* 0x040ff00000041814 */
[C---:B------:R-:W-:Y:S08]  /*4a70*/  HMMA.16816.F32.BF16 R40, R8.reuse, R42, R44 ;  /* 0x0000002a0828723c */ /* 0x040ff0000004182c */
[C---:B-1----:R-:W-:Y:S08]  /*4a80*/  HMMA.16816.F32.BF16 R76, R8.reuse, R60, R48 ;  /* 0x0000003c084c723c */ /* 0x042ff00000041830 */
[----:B------:R-:W-:Y:S01]  /*4a90*/  HMMA.16816.F32.BF16 R80, R8, R62, R52 ;  /* 0x0000003e0850723c */ /* 0x000fe20000041834 */
[----:B------:R-:W-:Y:S06]  /*4aa0*/  BAR.SYNC.DEFER_BLOCKING 0x0 ;  /* 0x0000000000007b1d */ /* 0x000fec0000010000 */
[----:B------:R-:W-:Y:S01]  /*4ab0*/  @!UPT UIADD3 URZ, URZ, URZ, URZ ;  /* 0x0000003f3f3ff290 */ /* 0x000fe2000fffe03f */
[----:B------:R-:W-:Y:S11]  /*4ac0*/  @!P6 BRA `(.L_x_1934) ;  /* 0x000004800000e947 */ /* 0x000ff60003800000 */
[----:B------:R-:W-:Y:S01]  /*4ad0*/  IADD3 R2, R130, -0x2, RZ ;  /* 0xfffffffe82027810 */ /* 0x000fe20007ffe0ff */
[----:B------:R-:W-:Y:S01]  /*4ae0*/  BSSY B0, `(.L_x_1935) ;  /* 0x0000045000007945 */ /* 0x000fe20003800000 */
[----:B------:R-:W-:-:S02]  /*4af0*/  ISETP.GE.AND P5, PT, R134, R226, PT ;  /* 0x000000e28600720c */ /* 0x000fc40003fa6270 */
[----:B------:R-:W-:Y:S01]  /*4b00*/  SHF.R.S32.HI R8, RZ, 0x1f, R2 ;  /* 0x0000001fff087819 */ /* 0x000fe20000011402 */
[----:B------:R-:W-:Y:S01]  /*4b10*/  IMAD R5, R112, R2, RZ ;  /* 0x0000000270057224 */ /* 0x000fe200078e02ff */
[-C--:B------:R-:W-:Y:S01]  /*4b20*/  ISETP.GE.AND P4, PT, R118, R226.reuse, PT ;  /* 0x000000e27600720c */ /* 0x080fe20003f86270 */
[-C--:B------:R-:W-:Y:S01]  /*4b30*/  IMAD.WIDE.U32 R6, R2, R111.reuse, R116 ;  /* 0x0000006f02067225 */ /* 0x080fe200078e0074 */
[-C--:B------:R-:W-:Y:S02]  /*4b40*/  ISETP.GE.AND P3, PT, R115, R226.reuse, PT ;  /* 0x000000e27300720c */ /* 0x080fe40003f66270 */
[----:B------:R-:W-:Y:S01]  /*4b50*/  ISETP.GE.AND P2, PT, R114, R226, PT ;  /* 0x000000e27200720c */ /* 0x000fe20003f46270 */
[----:B------:R-:W-:-:S04]  /*4b60*/  IMAD R2, R8, R111, R5 ;  /* 0x0000006f08027224 */ /* 0x000fc800078e0205 */
[----:B------:R-:W-:Y:S01]  /*4b70*/  IMAD.IADD R5, R7, 0x1, R2 ;  /* 0x0000000107057824 */ /* 0x000fe200078e0202 */
[CC--:B------:R-:W-:Y:S01]  /*4b80*/  @!P5 LEA R8, P1, R6.reuse, R244.reuse, 0x1 ;  /* 0x000000f40608d211 */ /* 0x0c0fe200078208ff */
[----:B------:R1:W-:Y:S02]  /*4b90*/  @P5 STS.128 [R220+0x10000], RZ ;  /* 0x010000ffdc005388 */ /* 0x0003e40000000c00 */
        /* <DEDUP_REMOVED lines=9> */
[C---:B------:R-:W-:Y:S01]  /*4c30*/  @!P2 LEA R14, P0, R6.reuse, R244, 0x1 ;  /* 0x000000f4060ea211 */ /* 0x040fe200078008ff */
[----:B------:R1:W-:Y:S01]  /*4c40*/  @P4 STS.128 [R220+0x12000], RZ ;  /* 0x012000ffdc004388 */ /* 0x0003e20000000c00 */
[----:B------:R-:W-:Y:S02]  /*4c50*/  IADD3 R2, P1, R247, R6, RZ ;  /* 0x00000006f7027210 */ /* 0x000fe40007f3e0ff */
[-CC-:B------:R-:W-:Y:S01]  /*4c60*/  @!P2 LEA.HI.X R15, R6, R245.reuse, R5.reuse, 0x1, P0 ;  /* 0x000000f5060fa211 */ /* 0x180fe200000f0c05 */
[----:B------:R-:W-:Y:S01]  /*4c70*/  @!PT LDS RZ, [RZ] ;  /* 0x00000000fffff984 */ /* 0x000fe20000000800 */
[----:B------:R-:W-:Y:S01]  /*4c80*/  @!PT LDS RZ, [RZ] ;  /* 0x00000000fffff984 */ /* 0x000fe20000000800 */
[----:B------:R-:W-:Y:S01]  /*4c90*/  @!PT LDS RZ, [RZ] ;  /* 0x00000000fffff984 */ /* 0x000fe20000000800 */
[----:B------:R1:W-:Y:S01]  /*4ca0*/  @!P4 LDGSTS.E.BYPASS.LTC128B.128 [R220+0x12000], [R10.64+0x80] ;  /* 0x120000800adccfae */ /* 0x0003e2000b901d44 */
[-C--:B------:R-:W-:Y:S01]  /*4cb0*/  @!P5 LEA R12, P0, R2, R244.reuse, 0x1 ;  /* 0x000000f4020cd211 */ /* 0x080fe200078008ff */
[----:B------:R-:W-:Y:S02]  /*4cc0*/  IMAD.X R5, R248, 0x1, R5, P1 ;  /* 0x00000001f8057824 */ /* 0x000fe400008e0605 */
[----:B------:R1:W-:Y:S03]  /*4cd0*/  @P3 STS.128 [R220+0x14000], RZ ;  /* 0x014000ffdc003388 */ /* 0x0003e60000000c00 */
[C---:B------:R-:W-:Y:S01]  /*4ce0*/  @!P5 LEA.HI.X R13, R2.reuse, R245, R5, 0x1, P0 ;  /* 0x000000f5020dd211 */ /* 0x040fe200000f0c05 */
[----:B------:R-:W-:Y:S01]  /*4cf0*/  @!PT LDS RZ, [RZ] ;  /* 0x00000000fffff984 */ /* 0x000fe20000000800 */
[----:B------:R-:W-:Y:S01]  /*4d00*/  @!PT LDS RZ, [RZ] ;  /* 0x00000000fffff984 */ /* 0x000fe20000000800 */
[----:B------:R-:W-:Y:S01]  /*4d10*/  @!PT LDS RZ, [RZ] ;  /* 0x00000000fffff984 */ /* 0x000fe20000000800 */
[----:B------:R1:W-:Y:S01]  /*4d20*/  @!P3 LDGSTS.E.BYPASS.LTC128B.128 [R220+0x14000], [R16.64+0x100] ;  /* 0x1400010010dcbfae */ /* 0x0003e2000b901d44 */
[----:B------:R-:W-:-:S03]  /*4d30*/  @!P3 LEA R6, P0, R2, R244, 0x1 ;  /* 0x000000f40206b211 */ /* 0x000fc600078008ff */
[----:B------:R1:W-:Y:S01]  /*4d40*/  @P2 STS.128 [R220+0x16000], RZ ;  /* 0x016000ffdc002388 */ /* 0x0003e20000000c00 */
[----:B------:R-:W-:-:S03]  /*4d50*/  @!P3 LEA.HI.X R7, R2, R245, R5, 0x1, P0 ;  /* 0x000000f50207b211 */ /* 0x000fc600000f0c05 */
[----:B------:R-:W-:Y:S01]  /*4d60*/  @!PT LDS RZ, [RZ] ;  /* 0x00000000fffff984 */ /* 0x000fe20000000800 */
[----:B------:R-:W-:Y:S01]  /*4d70*/  @!PT LDS RZ, [RZ] ;  /* 0x00000000fffff984 */ /* 0x000fe20000000800 */
[----:B------:R-:W-:Y:S01]  /*4d80*/  @!PT LDS RZ, [RZ] ;  /* 0x00000000fffff984 */ /* 0x000fe20000000800 */
[----:B------:R1:W-:Y:S01]  /*4d90*/  @!P2 LDGSTS.E.BYPASS.LTC128B.128 [R220+0x16000], [R14.64+0x180] ;  /* 0x160001800edcafae */ /* 0x0003e2000b901d44 */
[----:B--2---:R-:W-:-:S03]  /*4da0*/  @!P4 LEA R8, P1, R2, R244, 0x1 ;  /* 0x000000f40208c211 */ /* 0x004fc600078208ff */
[----:B------:R1:W-:Y:S01]  /*4db0*/  @P5 STS.128 [R220+0x11000], RZ ;  /* 0x011000ffdc005388 */ /* 0x0003e20000000c00 */
[----:B------:R-:W-:-:S03]  /*4dc0*/  @!P4 LEA.HI.X R9, R2, R245, R5, 0x1, P1 ;  /* 0x000000f50209c211 */ /* 0x000fc600008f0c05 */
        /* <DEDUP_REMOVED lines=22> */
.L_x_1936:
[----:B------:R-:W-:Y:S05]  /*4f30*/  BSYNC B0 ;  /* 0x0000000000007941 */ /* 0x000fea0003800000 */
.L_x_1935:
[----:B------:R-:W0:Y:S02]  /*4f40*/  LDGDEPBAR ;  /* 0x00000000000079af */ /* 0x000e240000000000 */
.L_x_1934:
[----:B------:R-:W-:Y:S05]  /*4f50*/  BSYNC B1 ;  /* 0x0000000000017941 */ /* 0x000fea0003800000 */
.L_x_1933:
[----:B------:R-:W-:-:S04]  /*4f60*/  IMAD R5, R104, 0x40, R126 ;  /* 0x0000004068057824 */ /* 0x000fc800078e027e */
[--C-:B------:R-:W-:Y:S01]  /*4f70*/  IMAD.IADD R2, R225, 0x1, -R5.reuse ;  /* 0x00000001e1027824 */ /* 0x100fe200078e0a05 */
[----:B-1----:R-:W-:Y:S01]  /*4f80*/  IADD3 R6, R5, 0x1, RZ ;  /* 0x0000000105067810 */ /* 0x002fe20007ffe0ff */
[----:B------:R-:W-:-:S03]  /*4f90*/  IMAD.IADD R8, R229, 0x1, -R5 ;  /* 0x00000001e5087824 */ /* 0x000fc600078e0a05 */
[----:B------:R-:W-:Y:S02]  /*4fa0*/  IABS R2, R2 ;  /* 0x0000000200027213 */ /* 0x000fe40000000000 */
[C---:B------:R-:W-:Y:S02]  /*4fb0*/  ISETP.GE.AND P0, PT, R6.reuse, R228, PT ;  /* 0x000000e40600720c */ /* 0x040fe40003f06270 */
[C---:B------:R-:W-:Y:S01]  /*4fc0*/  ISETP.GE.AND P3, PT, R6.reuse, R227, PT ;  /* 0x000000e30600720c */ /* 0x040fe20003f66270 */
[----:B------:R-:W-:Y:S01]  /*4fd0*/  IMAD.MOV.U32 R7, RZ, RZ, R2 ;  /* 0x000000ffff077224 */ /* 0x000fe200078e0002 */
[----:B------:R-:W-:Y:S01]  /*4fe0*/  IABS R2, R8 ;  /* 0x0000000800027213 */ /* 0x000fe20000000000 */
[----:B------:R-:W-:Y:S01]  /*4ff0*/  IMAD.IADD R8, R225, 0x1, -R6 ;  /* 0x00000001e1087824 */ /* 0x000fe200078e0a06 */
[C---:B------:R-:W-:Y:S01]  /*5000*/  ISETP.GE.OR P0, PT, R6.reuse, R231, !P0 ;  /* 0x000000e70600720c */ /* 0x040fe20004706670 */
[----:B------:R1:W2:Y:S01]  /*5010*/  I2F R14, R7 ;  /* 0x00000007000e7306 */ /* 0x0002a20000201400 */
[----:B------:R-:W-:Y:S01]  /*5020*/  ISETP.GE.OR P3, PT, R6, R230, !P3 ;  /* 0x000000e60600720c */ /* 0x000fe20005f66670 */
[----:B-1----:R-:W-:Y:S01]  /*5030*/  IMAD.MOV.U32 R7, RZ, RZ, R2 ;  /* 0x000000ffff077224 */ /* 0x002fe200078e0002 */
[----:B------:R-:W-:Y:S01]  /*5040*/  IABS R2, R8 ;  /* 0x0000000800027213 */ /* 0x000fe20000000000 */
[----:B--2---:R-:W-:-:S04]  /*5050*/  FFMA.FTZ R14, R14, -R224, R56 ;  /* 0x800000e00e0e7223 */ /* 0x004fc80000010038 */
[----:B------:R1:W2:Y:S01]  /*5060*/  I2F R13, R7 ;  /* 0x00000007000d7306 */ /* 0x0002a20000201400 */
[----:B------:R-:W-:Y:S01]  /*5070*/  IMAD.MOV.U32 R8, RZ, RZ, R2 ;  /* 0x000000ffff087224 */ /* 0x000fe200078e0002 */
[----:B------:R-:W-:-:S04]  /*5080*/  IADD3 R2, R5, 0x8, RZ ;  /* 0x0000000805027810 */ /* 0x000fc80007ffe0ff */
[C---:B------:R-:W-:Y:S01]  /*5090*/  ISETP.GE.AND P5, PT, R2.reuse, R228, PT ;  /* 0x000000e40200720c */ /* 0x040fe20003fa6270 */
[--C-:B------:R-:W-:Y:S01]  /*50a0*/  IMAD.IADD R9, R225, 0x1, -R2.reuse ;  /* 0x00000001e1097824 */ /* 0x100fe200078e0a02 */
[----:B------:R3:W4:Y:S01]  /*50b0*/  I2F R16, R8 ;  /* 0x0000000800107306 */ /* 0x0007220000201400 */
[C---:B------:R-:W-:Y:S01]  /*50c0*/  ISETP.GE.AND P2, PT, R2.reuse, R227, PT ;  /* 0x000000e30200720c */ /* 0x040fe20003f46270 */
[C---:B------:R-:W-:Y:S01]  /*50d0*/  IMAD.IADD R10, R229.reuse, 0x1, -R2 ;  /* 0x00000001e50a7824 */ /* 0x040fe200078e0a02 */
[C---:B------:R-:W-:Y:S02]  /*50e0*/  ISETP.GE.OR P5, PT, R2.reuse, R231, !P5 ;  /* 0x000000e70200720c */ /* 0x040fe40006fa6670 */
[----:B------:R-:W-:Y:S01]  /*50f0*/  ISETP.GE.OR P2, PT, R2, R230, !P2 ;  /* 0x000000e60200720c */ /* 0x000fe20005746670 */
[----:B-1----:R-:W-:Y:S01]  /*5100*/  IMAD.IADD R7, R229, 0x1, -R6 ;  /* 0x00000001e5077824 */ /* 0x002fe200078e0a06 */
[----:B------:R-:W-:Y:S01]  /*5110*/  ISETP.GE.AND P1, PT, R5, R228, PT ;  /* 0x000000e40500720c */ /* 0x000fe20003f26270 */
[----:B--2---:R-:W-:-:S03]  /*5120*/  FFMA.FTZ R13, R13, -R224, R58 ;  /* 0x800000e00d0d7223 */ /* 0x004fc6000001003a */
[----:B------:R-:W-:-:S05]  /*5130*/  IABS R7, R7 ;  /* 0x0000000700077213 */ /* 0x000fca0000000000 */
[----:B---3--:R-:W-:Y:S01]  /*5140*/  IMAD.MOV.U32 R8, RZ, RZ, R7 ;  /* 0x000000ffff087224 */ /* 0x008fe200078e0007 */
[----:B------:R-:W-:-:S03]  /*5150*/  IABS R7, R9 ;  /* 0x0000000900077213 */ /* 0x000fc60000000000 */
[----:B------:R1:W2:Y:S02]  /*5160*/  I2F R15, R8 ;  /* 0x00000008000f7306 */ /* 0x0002a40000201400 */
[----:B------:R-:W-:Y:S01]  /*5170*/  IMAD.MOV.U32 R9, RZ, RZ, R7 ;  /* 0x000000ffff097224 */ /* 0x000fe200078e0007 */
[----:B------:R-:W-:-:S05]  /*5180*/  IABS R7, R10 ;  /* 0x0000000a00077213 */ /* 0x000fca0000000000 */
[----:B------:R3:W5:Y:S01]  /*5190*/  I2F R18, R9 ;  /* 0x0000000900127306 */ /* 0x0007620000201400 */
[----:B-1----:R-:W-:-:S07]  /*51a0*/  IADD3 R8, R5, 0x9, RZ ;  /* 0x0000000905087810 */ /* 0x002fce0007ffe0ff */
[----:B------:R1:W1:Y:S01]  /*51b0*/  I2F R17, R7 ;  /* 0x0000000700117306 */ /* 0x0002620000201400 */
[--C-:B------:R-:W-:Y:S02]  /*51c0*/  IMAD.IADD R10, R225, 0x1, -R8.reuse ;  /* 0x00000001e10a7824 */ /* 0x100fe400078e0a08 */
[----:B------:R-:W-:Y:S01]  /*51d0*/  IMAD.IADD R11, R229, 0x1, -R8 ;  /* 0x00000001e50b7824 */ /* 0x000fe200078e0a08 */
[----:B---3--:R-:W-:Y:S02]  /*51e0*/  IADD3 R9, R5, 0x10, RZ ;  /* 0x0000001005097810 */ /* 0x008fe40007ffe0ff */
[----:B------:R-:W-:-:S03]  /*51f0*/  IABS R10, R10 ;  /* 0x0000000a000a7213 */ /* 0x000fc60000000000 */
[----:B------:R-:W-:Y:S02]  /*5200*/  IMAD.IADD R6, R225, 0x1, -R9 ;  /* 0x00000001e1067824 */ /* 0x000fe400078e0a09 */
[----:B-1----:R-:W-:-:S03]  /*5210*/  IMAD.MOV.U32 R7, RZ, RZ, R10 ;  /* 0x000000ffff077224 */ /* 0x002fc600078e000a */
[----:B------:R-:W-:Y:S02]  /*5220*/  IABS R6, R6 ;  /* 0x0000000600067213 */ /* 0x000fe40000000000 */
[----:B------:R-:W-:Y:S01]  /*5230*/  IABS R10, R11 ;  /* 0x0000000b000a7213 */ /* 0x000fe20000000000 */
[----:B------:R1:W3:Y:S02]  /*5240*/  I2F R22, R7 ;  /* 0x0000000700167306 */ /* 0x0002e40000201400 */
[----:B------:R-:W-:-:S06]  /*5250*/  IMAD.MOV.U32 R2, RZ, RZ, R6 ;  /* 0x000000ffff027224 */ /* 0x000fcc00078e0006 */
[----:B------:R2:W-:Y:S01]  /*5260*/  I2F R21, R2 ;  /* 0x0000000200157306 */ /* 0x0005e20000201400 */
[----:B-1----:R-:W-:Y:S02]  /*5270*/  IMAD.MOV.U32 R7, RZ, RZ, R10 ;  /* 0x000000ffff077224 */ /* 0x002fe400078e000a */
[----:B------:R-:W-:-:S05]  /*5280*/  IMAD.IADD R10, R229, 0x1, -R9 ;  /* 0x00000001e50a7824 */ /* 0x000fca00078e0a09 */
[----:B------:R1:W1:Y:S01]  /*5290*/  I2F R19, R7 ;  /* 0x0000000700137306 */ /* 0x0002620000201400 */
[----:B------:R-:W-:Y:S01]  /*52a0*/  IABS R6, R10 ;  /* 0x0000000a00067213 */ /* 0x000fe20000000000 */
[----:B--2---:R-:W2:Y:S01]  /*52b0*/  LD.E R2, [R136.64+0xdc] ;  /* 0x0000dc0488027980 */ /* 0x004ea2000c101900 */
[C---:B------:R-:W-:Y:S02]  /*52c0*/  ISETP.GE.AND P4, PT, R5.reuse, R227, PT ;  /* 0x000000e30500720c */ /* 0x040fe40003f86270 */
[----:B-1----:R-:W-:-:S05]  /*52d0*/  IADD3 R7, R5, 0x11, RZ ;  /* 0x0000001105077810 */ /* 0x002fca0007ffe0ff */
[--C-:B------:R-:W-:Y:S02]  /*52e0*/  IMAD.IADD R10, R225, 0x1, -R7.reuse ;  /* 0x00000001e10a7824 */ /* 0x100fe400078e0a07 */
[----:B------:R-:W-:Y:S01]  /*52f0*/  IMAD.MOV.U32 R11, RZ, RZ, R6 ;  /* 0x000000ffff0b7224 */ /* 0x000fe200078e0006 */
[----:B------:R-:W-:Y:S01]  /*5300*/  IADD3 R6, R5, 0x18, RZ ;  /* 0x0000001805067810 */ /* 0x000fe20007ffe0ff */
[----:B------:R-:W-:Y:S01]  /*5310*/  IMAD.IADD R12, R229, 0x1, -R7 ;  /* 0x00000001e50c7824 */ /* 0x000fe200078e0a07 */
[----:B------:R-:W-:Y:S01]  /*5320*/  IABS R10, R10 ;  /* 0x0000000a000a7213 */ /* 0x000fe20000000000 */
[----:B------:R1:W1:Y:S01]  /*5330*/  I2F R20, R11 ;  /* 0x0000000b00147306 */ /* 0x0002620000201400 */
[C---:B------:R-:W-:Y:S02]  /*5340*/  ISETP.GE.OR P1, PT, R5.reuse, R231, !P1 ;  /* 0x000000e70500720c */ /* 0x040fe40004f26670 */
[----:B------:R-:W-:Y:S02]  /*5350*/  ISETP.GE.OR P4, PT, R5, R230, !P4 ;  /* 0x000000e60500720c */ /* 0x000fe40006786670 */
[----:B------:R-:W-:-:S02]  /*5360*/  FSEL R36, R14, -INF , !P1 ;  /* 0xff8000000e247808 */ /* 0x000fc40004800000 */
[----:B------:R-:W-:Y:S02]  /*5370*/  FSEL R37, R13, -INF , !P4 ;  /* 0xff8000000d257808 */ /* 0x000fe40006000000 */
[C---:B------:R-:W-:Y:S02]  /*5380*/  ISETP.GE.AND P1, PT, R8.reuse, R228, PT ;  /* 0x000000e40800720c */ /* 0x040fe40003f26270 */
[C---:B------:R-:W-:Y:S01]  /*5390*/  ISETP.GE.AND P4, PT, R8.reuse, R227, PT ;  /* 0x000000e30800720c */ /* 0x040fe20003f86270 */
[----:B-1----:R-:W-:Y:S01]  /*53a0*/  IMAD.MOV.U32 R11, RZ, RZ, R10 ;  /* 0x000000ffff0b7224 */ /* 0x002fe200078e000a */
[----:B------:R-:W-:Y:S01]  /*53b0*/  IABS R10, R12 ;  /* 0x0000000c000a7213 */ /* 0x000fe20000000000 */
[----:B------:R-:W-:Y:S02]  /*53c0*/  IMAD.IADD R12, R225, 0x1, -R6 ;  /* 0x00000001e10c7824 */ /* 0x000fe400078e0a06 */
[----:B------:R1:W1:Y:S01]  /*53d0*/  I2F R25, R11 ;  /* 0x0000000b00197306 */ /* 0x0002620000201400 */
[----:B------:R-:W-:-:S02]  /*53e0*/  ISETP.GE.OR P1, PT, R8, R231, !P1 ;  /* 0x000000e70800720c */ /* 0x000fc40004f26670 */
[----:B------:R-:W-:Y:S01]  /*53f0*/  ISETP.GE.OR P4, PT, R8, R230, !P4 ;  /* 0x000000e60800720c */ /* 0x000fe20006786670 */
[-C--:B----4-:R-:W-:Y:S01]  /*5400*/  FFMA.FTZ R14, R16, -R224.reuse, R57 ;  /* 0x800000e0100e7223 */ /* 0x090fe20000010039 */
[----:B------:R-:W-:Y:S01]  /*5410*/  IADD3 R8, R5, 0x19, RZ ;  /* 0x0000001905087810 */ /* 0x000fe20007ffe0ff */
[----:B------:R-:W-:Y:S02]  /*5420*/  FFMA.FTZ R13, R15, -R224, R59 ;  /* 0x800000e00f0d7223 */ /* 0x000fe4000001003b */
[----:B-1----:R-:W-:Y:S01]  /*5430*/  IMAD.MOV.U32 R11, RZ, RZ, R10 ;  /* 0x000000ffff0b7224 */ /* 0x002fe200078e000a */
[----:B------:R-:W-:Y:S01]  /*5440*/  IABS R10, R12 ;  /* 0x0000000c000a7213 */ /* 0x000fe20000000000 */
[----:B------:R-:W-:Y:S02]  /*5450*/  IMAD.IADD R12, R229, 0x1, -R6 ;  /* 0x00000001e50c7824 */ /* 0x000fe400078e0a06 */
[----:B------:R1:W4:Y:S01]  /*5460*/  I2F R16, R11 ;  /* 0x0000000b00107306 */ /* 0x0003220000201400 */
[----:B------:R-:W-:-:S02]  /*5470*/  FSEL R35, R14, -INF , !P0 ;  /* 0xff8000000e237808 */ /* 0x000fc40004000000 */
[----:B------:R-:W-:Y:S02]  /*5480*/  FSEL R38, R13, -INF , !P3 ;  /* 0xff8000000d267808 */ /* 0x000fe40005800000 */
[C---:B------:R-:W-:Y:S02]  /*5490*/  ISETP.GE.AND P0, PT, R9.reuse, R228, PT ;  /* 0x000000e40900720c */ /* 0x040fe40003f06270 */
[----:B------:R-:W-:Y:S01]  /*54a0*/  ISETP.GE.AND P3, PT, R9, R227, PT ;  /* 0x000000e30900720c */ /* 0x000fe20003f66270 */
[----:B-1----:R-:W-:Y:S01]  /*54b0*/  IMAD.MOV.U32 R11, RZ, RZ, R10 ;  /* 0x000000ffff0b7224 */ /* 0x002fe200078e000a */
[----:B------:R-:W-:Y:S01]  /*54c0*/  IABS R10, R12 ;  /* 0x0000000c000a7213 */ /* 0x000fe20000000000 */
[----:B------:R-:W-:Y:S02]  /*54d0*/  IMAD.IADD R12, R225, 0x1, -R8 ;  /* 0x00000001e10c7824 */ /* 0x000fe400078e0a08 */
[----:B------:R1:W-:Y:S01]  /*54e0*/  I2F R26, R11 ;  /* 0x0000000b001a7306 */ /* 0x0003e20000201400 */
[C---:B------:R-:W-:Y:S01]  /*54f0*/  ISETP.GE.OR P0, PT, R9.reuse, R231, !P0 ;  /* 0x000000e70900720c */ /* 0x040fe20004706670 */
[----:B-----5:R-:W-:Y:S01]  /*5500*/  FFMA.FTZ R14, R18, -R224, R28 ;  /* 0x800000e0120e7223 */ /* 0x020fe2000001001c */
[----:B------:R-:W-:Y:S01]  /*5510*/  ISETP.GE.OR P3, PT, R9, R230, !P3 ;  /* 0x000000e60900720c */ /* 0x000fe20005f66670 */
[----:B------:R-:W-:Y:S01]  /*5520*/  FFMA.FTZ R13, R17, -R224, R30 ;  /* 0x800000e0110d7223 */ /* 0x000fe2000001001e */
[----:B------:R-:W-:Y:S01]  /*5530*/  IADD3 R9, R5, 0x20, RZ ;  /* 0x0000002005097810 */ /* 0x000fe20007ffe0ff */
[----:B-1----:R-:W-:Y:S01]  /*5540*/  IMAD.MOV.U32 R11, RZ, RZ, R10 ;  /* 0x000000ffff0b7224 */ /* 0x002fe200078e000a */
[----:B------:R-:W-:-:S03]  /*5550*/  IABS R10, R12 ;  /* 0x0000000c000a7213 */ /* 0x000fc60000000000 */
[----:B------:R1:W5:Y:S01]  /*5560*/  I2F R15, R11 ;  /* 0x0000000b000f7306 */ /* 0x0003620000201400 */
[----:B------:R-:W-:Y:S01]  /*5570*/  FSEL R34, R14, -INF , !P5 ;  /* 0xff8000000e227808 */ /* 0x000fe20006800000 */
[----:B------:R-:W-:Y:S01]  /*5580*/  IMAD.IADD R12, R229, 0x1, -R8 ;  /* 0x00000001e50c7824 */ /* 0x000fe200078e0a08 */
[----:B------:R-:W-:Y:S02]  /*5590*/  FSEL R60, R13, -INF , !P2 ;  /* 0xff8000000d3c7808 */ /* 0x000fe40005000000 */
[C---:B------:R-:W-:Y:S02]  /*55a0*/  ISETP.GE.AND P5, PT, R7.reuse, R228, PT ;  /* 0x000000e40700720c */ /* 0x040fe40003fa6270 */
[----:B------:R-:W-:Y:S01]  /*55b0*/  ISETP.GE.AND P2, PT, R7, R227, PT ;  /* 0x000000e30700720c */ /* 0x000fe20003f46270 */
[----:B-1----:R-:W-:-:S04]  /*55c0*/  IMAD.MOV.U32 R11, RZ, RZ, R10 ;  /* 0x000000ffff0b7224 */ /* 0x002fc800078e000a */
[----:B------:R1:W1:Y:S01]  /*55d0*/  I2F R27, R11 ;  /* 0x0000000b001b7306 */ /* 0x0002620000201400 */
[C---:B------:R-:W-:Y:S02]  /*55e0*/  ISETP.GE.OR P5, PT, R7.reuse, R231, !P5 ;  /* 0x000000e70700720c */ /* 0x040fe40006fa6670 */
[----:B------:R-:W-:Y:S02]  /*55f0*/  ISETP.GE.OR P2, PT, R7, R230, !P2 ;  /* 0x000000e60700720c */ /* 0x000fe40005746670 */
[----:B------:R-:W-:Y:S01]  /*5600*/  IABS R10, R12 ;  /* 0x0000000c000a7213 */ /* 0x000fe20000000000 */
[-C--:B---3--:R-:W-:Y:S02]  /*5610*/  FFMA.FTZ R14, R22, -R224.reuse, R29 ;  /* 0x800000e0160e7223 */ /* 0x088fe4000001001d */
[----:B-1----:R-:W-:Y:S01]  /*5620*/  IMAD.IADD R11, R225, 0x1, -R9 ;  /* 0x00000001e10b7824 */ /* 0x002fe200078e0a09 */
[----:B------:R1:W3:Y:S04]  /*5630*/  I2F R24, R10 ;  /* 0x0000000a00187306 */ /* 0x0002e80000201400 */
[----:B------:R-:W-:Y:S01]  /*5640*/  IABS R7, R11 ;  /* 0x0000000b00077213 */ /* 0x000fe20000000000 */
[----:B------:R-:W-:-:S04]  /*5650*/  FFMA.FTZ R13, R19, -R224, R31 ;  /* 0x800000e0130d7223 */ /* 0x000fc8000001001f */
        /* <DEDUP_REMOVED lines=8> */
[----:B------:R-:W-:-:S02]  /*56e0*/  ISETP.GE.OR P1, PT, R6, R231, !P1 ;  /* 0x000000e70600720c */ /* 0x000fc40004f26670 */
[----:B------:R-:W-:Y:S02]  /*56f0*/  ISETP.GE.OR P4, PT, R6, R230, !P4 ;  /* 0x000000e60600720c */ /* 0x000fe40006786670 */
[----:B------:R-:W-:Y:S01]  /*5700*/  IABS R7, R12 ;  /* 0x0000000c00077213 */ /* 0x000fe20000000000 */
[----:B-1----:R-:W-:-:S03]  /*5710*/  IMAD.IADD R11, R225, 0x1, -R10 ;  /* 0x00000001e10b7824 */ /* 0x002fc600078e0a0a */
[----:B------:R1:W-:Y:S02]  /*5720*/  I2F R22, R7 ;  /* 0x0000000700167306 */ /* 0x0003e40000201400 */
[----:B------:R-:W-:Y:S01]  /*5730*/  IABS R6, R11 ;  /* 0x0000000b00067213 */ /* 0x000fe20000000000 */
[-C--:B------:R-:W-:Y:S02]  /*5740*/  FFMA.FTZ R14, R21, -R224.reuse, R64 ;  /* 0x800000e0150e7223 */ /* 0x080fe40000010040 */
[----:B------:R-:W-:Y:S02]  /*5750*/  FFMA.FTZ R13, R20, -R224, R66 ;  /* 0x800000e0140d7223 */ /* 0x000fe40000010042 */
[----:B------:R-:W-:Y:S02]  /*5760*/  IMAD.MOV.U32 R11, RZ, RZ, R6 ;  /* 0x000000ffff0b7224 */ /* 0x000fe400078e0006 */
[----:B------:R-:W-:Y:S01]  /*5770*/  IMAD.IADD R12, R229, 0x1, -R10 ;  /* 0x00000001e50c7824 */ /* 0x000fe200078e0a0a */
[----:B------:R-:W-:-:S02]  /*5780*/  FSEL R28, R14, -INF , !P0 ;  /* 0xff8000000e1c7808 */ /* 0x000fc40004000000 */
[----:B-1----:R-:W-:Y:S01]  /*5790*/  IADD3 R7, R5, 0x28, RZ ;  /* 0x0000002805077810 */ /* 0x002fe20007ffe0ff */
[----:B------:R1:W-:Y:S01]  /*57a0*/  I2F R21, R11 ;  /* 0x0000000b00157306 */ /* 0x0003e20000201400 */
[----:B------:R-:W-:Y:S02]  /*57b0*/  FSEL R30, R13, -INF , !P3 ;  /* 0xff8000000d1e7808 */ /* 0x000fe40005800000 */
[C---:B------:R-:W-:Y:S02]  /*57c0*/  ISETP.GE.AND P0, PT, R8.reuse, R228, PT ;  /* 0x000000e40800720c */ /* 0x040fe40003f06270 */
[C---:B------:R-:W-:Y:S02]  /*57d0*/  ISETP.GE.AND P3, PT, R8.reuse, R227, PT ;  /* 0x000000e30800720c */ /* 0x040fe40003f66270 */
[----:B------:R-:W-:Y:S02]  /*57e0*/  IABS R6, R12 ;  /* 0x0000000c00067213 */ /* 0x000fe40000000000 */
[----:B------:R-:W-:-:S02]  /*57f0*/  ISETP.GE.OR P0, PT, R8, R231, !P0 ;  /* 0x000000e70800720c */ /* 0x000fc40004706670 */
[----:B------:R-:W-:Y:S01]  /*5800*/  ISETP.GE.OR P3, PT, R8, R230, !P3 ;  /* 0x000000e60800720c */ /* 0x000fe20005f66670 */
[--C-:B-1----:R-:W-:Y:S01]  /*5810*/  IMAD.IADD R11, R225, 0x1, -R7.reuse ;  /* 0x00000001e10b7824 */ /* 0x102fe200078e0a07 */
[----:B------:R1:W-:Y:S01]  /*5820*/  I2F R20, R6 ;  /* 0x0000000600147306 */ /* 0x0003e20000201400 */
[----:B------:R-:W-:-:S03]  /*5830*/  IMAD.IADD R12, R229, 0x1, -R7 ;  /* 0x00000001e50c7824 */ /* 0x000fc600078e0a07 */
[----:B------:R-:W-:Y:S01]  /*5840*/  IABS R8, R11 ;  /* 0x0000000b00087213 */ /* 0x000fe20000000000 */
[-C--:B------:R-:W-:Y:S02]  /*5850*/  FFMA.FTZ R14, R25, -R224.reuse, R65 ;  /* 0x800000e0190e7223 */ /* 0x080fe40000010041 */
[----:B----4-:R-:W-:Y:S02]  /*5860*/  FFMA.FTZ R13, R16, -R224, R67 ;  /* 0x800000e0100d7223 */ /* 0x010fe40000010043 */
[----:B------:R-:W-:Y:S01]  /*5870*/  IMAD.MOV.U32 R11, RZ, RZ, R8 ;  /* 0x000000ffff0b7224 */ /* 0x000fe200078e0008 */
[----:B------:R-:W-:Y:S02]  /*5880*/  IABS R8, R12 ;  /* 0x0000000c00087213 */ /* 0x000fe40000000000 */
[----:B-1----:R-:W-:Y:S01]  /*5890*/  IADD3 R6, R5, 0x29, RZ ;  /* 0x0000002905067810 */ /* 0x002fe20007ffe0ff */
[----:B------:R1:W-:Y:S04]  /*58a0*/  I2F R19, R11 ;  /* 0x0000000b00137306 */ /* 0x0003e80000201400 */
[----:B------:R-:W-:Y:S01]  /*58b0*/  IMAD.IADD R12, R225, 0x1, -R6 ;  /* 0x00000001e10c7824 */ /* 0x000fe200078e0a06 */
[----:B------:R-:W-:-:S02]  /*58c0*/  FSEL R25, R14, -INF , !P5 ;  /* 0xff8000000e197808 */ /* 0x000fc40006800000 */
[----:B------:R-:W-:Y:S02]  /*58d0*/  FSEL R29, R13, -INF , !P2 ;  /* 0xff8000000d1d7808 */ /* 0x000fe40005000000 */
[C---:B------:R-:W-:Y:S02]  /*58e0*/  ISETP.GE.AND P5, PT, R9.reuse, R228, PT ;  /* 0x000000e40900720c */ /* 0x040fe40003fa6270 */
[C---:B------:R-:W-:Y:S01]  /*58f0*/  ISETP.GE.AND P2, PT, R9.reuse, R227, PT ;  /* 0x000000e30900720c */ /* 0x040fe20003f46270 */
[----:B-1----:R-:W-:Y:S01]  /*5900*/  IMAD.MOV.U32 R11, RZ, RZ, R8 ;  /* 0x000000ffff0b7224 */ /* 0x002fe200078e0008 */
[----:B------:R-:W-:Y:S02]  /*5910*/  IABS R8, R12 ;  /* 0x0000000c00087213 */ /* 0x000fe40000000000 */
[C---:B------:R-:W-:Y:S02]  /*5920*/  ISETP.GE.OR P5, PT, R9.reuse, R231, !P5 ;  /* 0x000000e70900720c */ /* 0x040fe40006fa6670 */
[----:B------:R-:W-:Y:S01]  /*5930*/  ISETP.GE.OR P2, PT, R9, R230, !P2 ;  /* 0x000000e60900720c */ /* 0x000fe20005746670 */
[----:B------:R-:W-:Y:S01]  /*5940*/  IMAD.MOV.U32 R12, RZ, RZ, R8 ;  /* 0x000000ffff0c7224 */ /* 0x000fe200078e0008 */
[----:B------:R-:W-:Y:S01]  /*5950*/  IADD3 R9, R5, 0x30, RZ ;  /* 0x0000003005097810 */ /* 0x000fe20007ffe0ff */
[----:B------:R1:W4:Y:S01]  /*5960*/  I2F R18, R11 ;  /* 0x0000000b00127306 */ /* 0x0003220000201400 */
[----:B-----5:R-:W-:-:S02]  /*5970*/  FFMA.FTZ R14, R15, -R224, R70 ;  /* 0x800000e00f0e7223 */ /* 0x020fc40000010046 */
[----:B------:R-:W-:-:S05]  /*5980*/  FFMA.FTZ R13, R26, -R224, R68 ;  /* 0x800000e01a0d7223 */ /* 0x000fca0000010044 */
[----:B------:R5:W2:Y:S01]  /*5990*/  I2F R15, R12 ;  /* 0x0000000c000f7306 */ /* 0x000aa20000201400 */
[----:B------:R-:W-:Y:S01]  /*59a0*/  FSEL R32, R13, -INF , !P1 ;  /* 0xff8000000d207808 */ /* 0x000fe20004800000 */
[----:B-1----:R-:W-:Y:S01]  /*59b0*/  IMAD.IADD R11, R229, 0x1, -R6 ;  /* 0x00000001e50b7824 */ /* 0x002fe200078e0a06 */
[----:B------:R-:W-:Y:S01]  /*59c0*/  FSEL R51, R14, -INF , !P4 ;  /* 0xff8000000e337808 */ /* 0x000fe20006000000 */
[----:B-----5:R-:W-:-:S03]  /*59d0*/  IMAD.IADD R12, R225, 0x1, -R9 ;  /* 0x00000001e10c7824 */ /* 0x020fc600078e0a09 */
[----:B------:R-:W-:Y:S02]  /*59e0*/  IABS R11, R11 ;  /* 0x0000000b000b7213 */ /* 0x000fe40000000000 */
[----:B------:R-:W-:Y:S02]  /*59f0*/  IADD3 R8, R5, 0x31, RZ ;  /* 0x0000003105087810 */ /* 0x000fe40007ffe0ff */
[----:B------:R-:W-:Y:S02]  /*5a00*/  IABS R12, R12 ;  /* 0x0000000c000c7213 */ /* 0x000fe40000000000 */
[C---:B------:R-:W-:Y:S02]  /*5a10*/  ISETP.GE.AND P1, PT, R10.reuse, R228, PT ;  /* 0x000000e40a00720c */ /* 0x040fe40003f26270 */
[----:B------:R-:W-:Y:S01]  /*5a20*/  ISETP.GE.AND P4, PT, R10, R227, PT ;  /* 0x000000e30a00720c */ /* 0x000fe20003f86270 */
[----:B------:R1:W5:Y:S01]  /*5a30*/  I2F R17, R11 ;  /* 0x0000000b00117306 */ /* 0x0003620000201400 */
[----:B------:R-:W-:-:S02]  /*5a40*/  FFMA.FTZ R14, R27, -R224, R69 ;  /* 0x800000e01b0e7223 */ /* 0x000fc40000010045 */
[----:B---3--:R-:W-:Y:S01]  /*5a50*/  FFMA.FTZ R13, R24, -R224, R71 ;  /* 0x800000e0180d7223 */ /* 0x008fe20000010047 */
[C---:B------:R-:W-:Y:S02]  /*5a60*/  ISETP.GE.OR P1, PT, R10.reuse, R231, !P1 ;  /* 0x000000e70a00720c */ /* 0x040fe40004f26670 */
[----:B------:R-:W-:Y:S01]  /*5a70*/  ISETP.GE.OR P4, PT, R10, R230, !P4 ;  /* 0x000000e60a00720c */ /* 0x000fe20006786670 */
[----:B------:R-:W-:Y:S01]  /*5a80*/  IMAD.IADD R10, R225, 0x1, -R8 ;  /* 0x00000001e10a7824 */ /* 0x000fe200078e0a08 */
[----:B------:R-:W-:Y:S02]  /*5a90*/  FSEL R26, R13, -INF , !P3 ;  /* 0xff8000000d1a7808 */ /* 0x000fe40005800000 */
[----:B------:R-:W-:Y:S01]  /*5aa0*/  ISETP.GE.AND P3, PT, R7, R227, PT ;  /* 0x000000e30700720c */ /* 0x000fe20003f66270 */
[----:B-1----:R-:W-:Y:S02]  /*5ab0*/  IMAD.MOV.U32 R11, RZ, RZ, R12 ;  /* 0x000000ffff0b7224 */ /* 0x002fe400078e000c */
[----:B------:R-:W-:Y:S01]  /*5ac0*/  FFMA.FTZ R12, R23, -R224, R72 ;  /* 0x800000e0170c7223 */ /* 0x000fe20000010048 */
[----:B------:R-:W-:Y:S01]  /*5ad0*/  FSEL R23, R14, -INF , !P0 ;  /* 0xff8000000e177808 */ /* 0x000fe20004000000 */
[----:B------:R1:W3:Y:S01]  /*5ae0*/  I2F R16, R11 ;  /* 0x0000000b00107306 */ /* 0x0002e20000201400 */
[----:B------:R-:W-:-:S02]  /*5af0*/  ISETP.GE.AND P0, PT, R7, R228, PT ;  /* 0x000000e40700720c */ /* 0x000fc40003f06270 */
[----:B------:R-:W-:Y:S02]  /*5b00*/  IABS R10, R10 ;  /* 0x0000000a000a7213 */ /* 0x000fe40000000000 */
[C---:B------:R-:W-:Y:S02]  /*5b10*/  ISETP.GE.OR P0, PT, R7.reuse, R231, !P0 ;  /* 0x000000e70700720c */ /* 0x040fe40004706670 */
[----:B------:R-:W-:Y:S01]  /*5b20*/  ISETP.GE.OR P3, PT, R7, R230, !P3 ;  /* 0x000000e60700720c */ /* 0x000fe20005f66670 */
[-C--:B----4-:R-:W-:Y:S01]  /*5b30*/  FFMA.FTZ R7, R18, -R224.reuse, R42 ;  /* 0x800000e012077223 */ /* 0x090fe2000001002a */
[----:B------:R4:W2:Y:S01]  /*5b40*/  I2F R14, R10 ;  /* 0x0000000a000e7306 */ /* 0x0008a20000201400 */
[----:B------:R-:W-:Y:S01]  /*5b50*/  FSEL R47, R12, -INF , !P5 ;  /* 0xff8000000c2f7808 */ /* 0x000fe20006800000 */
[----:B-1----:R-:W-:Y:S01]  /*5b60*/  FFMA.FTZ R11, R22, -R224, R74 ;  /* 0x800000e0160b7223 */ /* 0x002fe2000001004a */
[----:B------:R-:W-:Y:S01]  /*5b70*/  ISETP.GE.AND P5, PT, R6, R228, PT ;  /* 0x000000e40600720c */ /* 0x000fe20003fa6270 */
[----:B------:R-:W-:-:S03]  /*5b80*/  FFMA.FTZ R12, R21, -R224, R73 ;  /* 0x800000e0150c7223 */ /* 0x000fc60000010049 */
[----:B------:R-:W-:Y:S02]  /*5b90*/  FSEL R54, R11, -INF , !P2 ;  /* 0xff8000000b367808 */ /* 0x000fe40005000000 */
[----:B------:R-:W-:Y:S01]  /*5ba0*/  ISETP.GE.AND P2, PT, R6, R227, PT ;  /* 0x000000e30600720c */ /* 0x000fe20003f46270 */
[-C--:B----4-:R-:W-:Y:S01]  /*5bb0*/  FFMA.FTZ R10, R20, -R224.reuse, R75 ;  /* 0x800000e0140a7223 */ /* 0x090fe2000001004b */
[----:B------:R-:W-:Y:S01]  /*5bc0*/  FSEL R57, R7, -INF , !P3 ;  /* 0xff80000007397808 */ /* 0x000fe20005800000 */
[-C--:B------:R-:W-:Y:S01]  /*5bd0*/  FFMA.FTZ R11, R19, -R224.reuse, R40 ;  /* 0x800000e0130b7223 */ /* 0x080fe20000010028 */
[C---:B------:R-:W-:Y:S01]  /*5be0*/  ISETP.GE.OR P5, PT, R6.reuse, R231, !P5 ;  /* 0x000000e70600720c */ /* 0x040fe20006fa6670 */
[----:B--2---:R-:W-:Y:S01]  /*5bf0*/  FFMA.FTZ R15, R15, -R224, R41 ;  /* 0x800000e00f0f7223 */ /* 0x004fe20000010029 */
[----:B------:R-:W-:Y:S01]  /*5c00*/  ISETP.GE.OR P2, PT, R6, R230, !P2 ;  /* 0x000000e60600720c */ /* 0x000fe20005746670 */
[----:B-----5:R-:W-:Y:S01]  /*5c10*/  FFMA.FTZ R13, R17, -R224, R43 ;  /* 0x800000e0110d7223 */ /* 0x020fe2000001002b */
[----:B------:R-:W-:Y:S01]  /*5c20*/  IADD3 R6, R5, 0x38, RZ ;  /* 0x0000003805067810 */ /* 0x000fe20007ffe0ff */
[----:B------:R-:W-:Y:S01]  /*5c30*/  IMAD.IADD R7, R229, 0x1, -R8 ;  /* 0x00000001e5077824 */ /* 0x000fe200078e0a08 */
[----:B------:R-:W-:-:S02]  /*5c40*/  FSEL R24, R12, -INF , !P1 ;  /* 0xff8000000c187808 */ /* 0x000fc40004800000 */
[----:B------:R-:W-:Y:S02]  /*5c50*/  FSEL R49, R10, -INF , !P4 ;  /* 0xff8000000a317808 */ /* 0x000fe40006000000 */
[CC--:B------:R-:W-:Y:S02]  /*5c60*/  ISETP.GE.AND P1, PT, R9.reuse, R228.reuse, PT ;  /* 0x000000e40900720c */ /* 0x0c0fe40003f26270 */
[-C--:B------:R-:W-:Y:S02]  /*5c70*/  ISETP.GE.AND P4, PT, R9, R227.reuse, PT ;  /* 0x000000e30900720c */ /* 0x080fe40003f86270 */
[----:B------:R-:W-:Y:S02]  /*5c80*/  FSEL R42, R11, -INF , !P0 ;  /* 0xff8000000b2a7808 */ /* 0x000fe40004000000 */
[C---:B------:R-:W-:Y:S02]  /*5c90*/  ISETP.GE.AND P0, PT, R8.reuse, R228, PT ;  /* 0x000000e40800720c */ /* 0x040fe40003f06270 */
[----:B------:R-:W-:-:S02]  /*5ca0*/  ISETP.GE.AND P3, PT, R8, R227, PT ;  /* 0x000000e30800720c */ /* 0x000fc40003f66270 */
[----:B------:R-:W-:Y:S02]  /*5cb0*/  FSEL R50, R15, -INF , !P5 ;  /* 0xff8000000f327808 */ /* 0x000fe40006800000 */
[----:B------:R-:W-:Y:S02]  /*5cc0*/  FSEL R59, R13, -INF , !P2 ;  /* 0xff8000000d3b7808 */ /* 0x000fe40005000000 */
[C---:B------:R-:W-:Y:S02]  /*5cd0*/  ISETP.GE.AND P5, PT, R6.reuse, R228, PT ;  /* 0x000000e40600720c */ /* 0x040fe40003fa6270 */
[----:B------:R-:W-:Y:S02]  /*5ce0*/  ISETP.GE.AND P2, PT, R6, R227, PT ;  /* 0x000000e30600720c */ /* 0x000fe40003f46270 */
[----:B------:R-:W-:Y:S02]  /*5cf0*/  IABS R11, R7 ;  /* 0x00000007000b7213 */ /* 0x000fe40000000000 */
[----:B------:R-:W-:-:S02]  /*5d00*/  ISETP.GE.OR P1, PT, R9, R231, !P1 ;  /* 0x000000e70900720c */ /* 0x000fc40004f26670 */
[-C--:B------:R-:W-:Y:S01]  /*5d10*/  ISETP.GE.OR P4, PT, R9, R230.reuse, !P4 ;  /* 0x000000e60900720c */ /* 0x080fe20006786670 */
[C---:B------:R-:W-:Y:S01]  /*5d20*/  IMAD.IADD R9, R229.reuse, 0x1, -R9 ;  /* 0x00000001e5097824 */ /* 0x040fe200078e0a09 */
[----:B------:R-:W-:Y:S01]  /*5d30*/  FMNMX.FTZ R7, R36, R35, !PT ;  /* 0x0000002324077209 */ /* 0x000fe20007810000 */
[--C-:B------:R-:W-:Y:S01]  /*5d40*/  IMAD.IADD R10, R229, 0x1, -R6.reuse ;  /* 0x00000001e50a7824 */ /* 0x100fe200078e0a06 */
[CC--:B------:R-:W-:Y:S02]  /*5d50*/  ISETP.GE.OR P0, PT, R8.reuse, R231.reuse, !P0 ;  /* 0x000000e70800720c */ /* 0x0c0fe40004706670 */
[-C--:B------:R-:W-:Y:S01]  /*5d60*/  ISETP.GE.OR P3, PT, R8, R230.reuse, !P3 ;  /* 0x000000e60800720c */ /* 0x080fe20005f66670 */
[----:B------:R-:W-:Y:S01]  /*5d70*/  IMAD.IADD R8, R225, 0x1, -R6 ;  /* 0x00000001e1087824 */ /* 0x000fe200078e0a06 */
[C---:B------:R-:W-:Y:S02]  /*5d80*/  ISETP.GE.OR P5, PT, R6.reuse, R231, !P5 ;  /* 0x000000e70600720c */ /* 0x040fe40006fa6670 */
[----:B------:R-:W-:-:S02]  /*5d90*/  ISETP.GE.OR P2, PT, R6, R230, !P2 ;  /* 0x000000e60600720c */ /* 0x000fc40005746670 */
[----:B------:R-:W-:Y:S02]  /*5da0*/  FMNMX.FTZ R6, R34, R7, !PT ;  /* 0x0000000722067209 */ /* 0x000fe40007810000 */
[----:B------:R-:W-:Y:S02]  /*5db0*/  IABS R9, R9 ;  /* 0x0000000900097213 */ /* 0x000fe40000000000 */
[----:B------:R-:W-:Y:S02]  /*5dc0*/  IADD3 R5, R5, 0x39, RZ ;  /* 0x0000003905057810 */ /* 0x000fe40007ffe0ff */
[----:B------:R-:W-:Y:S01]  /*5dd0*/  FMNMX.FTZ R6, R31, R6, !PT ;  /* 0x000000061f067209 */ /* 0x000fe20007810000 */
[----:B------:R1:W-:Y:S01]  /*5de0*/  I2F R15, R9 ;  /* 0x00000009000f7306 */ /* 0x0003e20000201400 */
[----:B------:R-:W-:Y:S01]  /*5df0*/  IABS R8, R8 ;  /* 0x0000000800087213 */ /* 0x000fe20000000000 */
[----:B------:R-:W-:Y:S01]  /*5e00*/  IMAD.IADD R7, R225, 0x1, -R5 ;  /* 0x00000001e1077824 */ /* 0x000fe200078e0a05 */
[----:B------:R-:W-:Y:S01]  /*5e10*/  FMNMX.FTZ R6, R28, R6, !PT ;  /* 0x000000061c067209 */ /* 0x000fe20007810000 */
[----:B-1----:R-:W-:-:S02]  /*5e20*/  IMAD.MOV.U32 R9, RZ, RZ, R11 ;  /* 0x000000ffff097224 */ /* 0x002fc400078e000b */
[----:B------:R-:W-:Y:S01]  /*5e30*/  IMAD.MOV.U32 R11, RZ, RZ, R8 ;  /* 0x000000ffff0b7224 */ /* 0x000fe200078e0008 */
[----:B------:R-:W-:Y:S01]  /*5e40*/  FMNMX.FTZ R8, R37, R38, !PT ;  /* 0x0000002625087209 */ /* 0x000fe20007810000 */
[----:B------:R1:W-:Y:S01]  /*5e50*/  I2F R13, R9 ;  /* 0x00000009000d7306 */ /* 0x0003e20000201400 */
[-C--:B---3--:R-:W-:Y:S02]  /*5e60*/  FFMA.FTZ R16, R16, -R224.reuse, R76 ;  /* 0x800000e010107223 */ /* 0x088fe4000001004c */
[----:B------:R-:W-:Y:S01]  /*5e70*/  FFMA.FTZ R14, R14, -R224, R77 ;  /* 0x800000e00e0e7223 */ /* 0x000fe2000001004d */
[----:B-1----:R-:W-:Y:S02]  /*5e80*/  FMNMX.FTZ R9, R25, R6, !PT ;  /* 0x0000000619097209 */ /* 0x002fe40007810000 */
[----:B------:R-:W-:Y:S02]  /*5e90*/  IABS R6, R7 ;  /* 0x0000000700067213 */ /* 0x000fe40000000000 */
[----:B------:R-:W-:-:S02]  /*5ea0*/  FMNMX.FTZ R7, R60, R8, !PT ;  /* 0x000000083c077209 */ /* 0x000fc40007810000 */
[----:B------:R-:W-:Y:S02]  /*5eb0*/  FMNMX.FTZ R8, R32, R9, !PT ;  /* 0x0000000920087209 */ /* 0x000fe40007810000 */
[----:B------:R-:W-:Y:S01]  /*5ec0*/  FMNMX.FTZ R7, R33, R7, !PT ;  /* 0x0000000721077209 */ /* 0x000fe20007810000 */
[----:B------:R-:W1:Y:S01]  /*5ed0*/  I2F R12, R11 ;  /* 0x0000000b000c7306 */ /* 0x000e620000201400 */
[----:B------:R-:W-:Y:S01]  /*5ee0*/  FMNMX.FTZ R8, R23, R8, !PT ;  /* 0x0000000817087209 */ /* 0x000fe20007810000 */
[----:B------:R-:W-:-:S03]  /*5ef0*/  IMAD.IADD R9, R229, 0x1, -R5 ;  /* 0x00000001e5097824 */ /* 0x000fc600078e0a05 */
[----:B------:R-:W-:-:S03]  /*5f00*/  FMNMX.FTZ R8, R47, R8, !PT ;  /* 0x000000082f087209 */ /* 0x000fc60007810000 */
[----:B------:R2:W3:Y:S01]  /*5f10*/  I2F R11, R6 ;  /* 0x00000006000b7306 */ /* 0x0004e20000201400 */
[----:B------:R-:W-:Y:S02]  /*5f20*/  FSEL R48, R16, -INF , !P1 ;  /* 0xff80000010307808 */ /* 0x000fe40004800000 */
[----:B------:R-:W-:Y:S02]  /*5f30*/  FSEL R53, R14, -INF , !P0 ;  /* 0xff8000000e357808 */ /* 0x000fe40004000000 */
[----:B------:R-:W-:Y:S02]  /*5f40*/  FMNMX.FTZ R8, R24, R8, !PT ;  /* 0x0000000818087209 */ /* 0x000fe40007810000 */
[C---:B------:R-:W-:Y:S02]  /*5f50*/  ISETP.GE.AND P1, PT, R5.reuse, R228, PT ;  /* 0x000000e40500720c */ /* 0x040fe40003f26270 */
[----:B------:R-:W-:Y:S02]  /*5f60*/  ISETP.GE.AND P0, PT, R5, R227, PT ;  /* 0x000000e30500720c */ /* 0x000fe40003f06270 */
[----:B--2---:R-:W-:-:S04]  /*5f70*/  FMNMX.FTZ R6, R30, R7, !PT ;  /* 0x000000071e067209 */ /* 0x004fc80007810000 */
[----:B------:R-:W-:Y:S02]  /*5f80*/  FMNMX.FTZ R7, R29, R6, !PT ;  /* 0x000000061d077209 */ /* 0x000fe40007810000 */
[----:B------:R-:W-:Y:S02]  /*5f90*/  IABS R6, R9 ;  /* 0x0000000900067213 */ /* 0x000fe40000000000 */
[----:B------:R-:W-:Y:S02]  /*5fa0*/  FMNMX.FTZ R7, R51, R7, !PT ;  /* 0x0000000733077209 */ /* 0x000fe40007810000 */
[----:B------:R-:W-:Y:S02]  /*5fb0*/  IABS R10, R10 ;  /* 0x0000000a000a7213 */ /* 0x000fe40000000000 */
[----:B------:R-:W-:Y:S02]  /*5fc0*/  FMNMX.FTZ R8, R42, R8, !PT ;  /* 0x000000082a087209 */ /* 0x000fe40007810000 */
[----:B------:R-:W-:-:S02]  /*5fd0*/  ISETP.GE.OR P1, PT, R5, R231, !P1 ;  /* 0x000000e70500720c */ /* 0x000fc40004f26670 */
[----:B------:R-:W-:Y:S01]  /*5fe0*/  ISETP.GE.OR P0, PT, R5, R230, !P0 ;  /* 0x000000e60500720c */ /* 0x000fe20004706670 */
[----:B------:R-:W-:Y:S01]  /*5ff0*/  IMAD.MOV.U32 R5, RZ, RZ, R6 ;  /* 0x000000ffff057224 */ /* 0x000fe200078e0006 */
[----:B------:R-:W-:Y:S01]  /*6000*/  FMNMX.FTZ R6, R26, R7, !PT ;  /* 0x000000071a067209 */ /* 0x000fe20007810000 */
[----:B------:R-:W2:Y:S01]  /*6010*/  I2F R9, R10 ;  /* 0x0000000a00097306 */ /* 0x000ea20000201400 */
[----:B------:R-:W-:Y:S01]  /*6020*/  FMNMX.FTZ R7, R50, R8, !PT ;  /* 0x0000000832077209 */ /* 0x000fe20007810000 */
[----:B-1----:R-:W-:-:S06]  /*6030*/  FFMA.FTZ R8, R12, -R224, R80 ;  /* 0x800000e00c087223 */ /* 0x002fcc0000010050 */
[----:B------:R1:W4:Y:S01]  /*6040*/  I2F R10, R5 ;  /* 0x00000005000a7306 */ /* 0x0003220000201400 */
[----:B------:R-:W-:Y:S01]  /*6050*/  FSEL R55, R8, -INF , !P5 ;  /* 0xff80000008377808 */ /* 0x000fe20006800000 */
[----:B------:R-:W-:Y:S01]  /*6060*/  FFMA.FTZ R8, R15, -R224, R78 ;  /* 0x800000e00f087223 */ /* 0x000fe2000001004e */
[----:B-1----:R-:W-:Y:S02]  /*6070*/  FMNMX.FTZ R5, R54, R6, !PT ;  /* 0x0000000636057209 */ /* 0x002fe40007810000 */
[----:B------:R-:W-:Y:S01]  /*6080*/  FMNMX.FTZ R6, R48, R7, !PT ;  /* 0x0000000730067209 */ /* 0x000fe20007810000 */
[----:B---3--:R-:W-:Y:S01]  /*6090*/  FFMA.FTZ R7, R11, -R224, R81 ;  /* 0x800000e00b077223 */ /* 0x008fe20000010051 */
[----:B------:R-:W-:Y:S02]  /*60a0*/  FMNMX.FTZ R5, R49, R5, !PT ;  /* 0x0000000531057209 */ /* 0x000fe40007810000 */
[----:B------:R-:W-:Y:S02]  /*60b0*/  FMNMX.FTZ R6, R53, R6, !PT ;  /* 0x0000000635067209 */ /* 0x000fe40007810000 */
[----:B------:R-:W-:-:S02]  /*60c0*/  FMNMX.FTZ R5, R57, R5, !PT ;  /* 0x0000000539057209 */ /* 0x000fc40007810000 */
[----:B------:R-:W-:Y:S01]  /*60d0*/  FSEL R46, R7, -INF , !P1 ;  /* 0xff800000072e7808 */ /* 0x000fe20004800000 */
[----:B------:R-:W-:Y:S01]  /*60e0*/  FFMA.FTZ R7, R13, -R224, R79 ;  /* 0x800000e00d077223 */ /* 0x000fe2000001004f */
[----:B------:R-:W-:Y:S02]  /*60f0*/  FMNMX.FTZ R6, R55, R6, !PT ;  /* 0x0000000637067209 */ /* 0x000fe40007810000 */
[----:B------:R-:W-:Y:S02]  /*6100*/  FSEL R56, R8, -INF , !P4 ;  /* 0xff80000008387808 */ /* 0x000fe40006000000 */
[----:B------:R-:W-:Y:S02]  /*6110*/  FMNMX.FTZ R5, R59, R5, !PT ;  /* 0x000000053b057209 */ /* 0x000fe40007810000 */
[----:B------:R-:W-:Y:S01]  /*6120*/  FMNMX.FTZ R6, R46, R6, !PT ;  /* 0x000000062e067209 */ /* 0x000fe20007810000 */
[----:B--2---:R-:W-:Y:S01]  /*6130*/  FFMA.FTZ R8, R9, -R224, R82 ;  /* 0x800000e009087223 */ /* 0x004fe20000010052 */
[----:B------:R-:W-:-:S02]  /*6140*/  FSEL R58, R7, -INF , !P3 ;  /* 0xff800000073a7808 */ /* 0x000fc40005800000 */
[----:B------:R-:W-:Y:S01]  /*6150*/  FMNMX.FTZ R7, R56, R5, !PT ;  /* 0x0000000538077209 */ /* 0x000fe20007810000 */
[----:B----4-:R-:W-:Y:S01]  /*6160*/  FFMA.FTZ R10, R10, -R224, R83 ;  /* 0x800000e00a0a7223 */ /* 0x010fe20000010053 */
[----:B------:R-:W1:Y:S01]  /*6170*/  SHFL.BFLY PT, R133, R6, 0x2, 0x1f ;  /* 0x0c401f0006857f89 */ /* 0x000e6200000e0000 */
[----:B------:R-:W-:Y:S01]  /*6180*/  IMAD.SHL.U32 R5, R135, 0x2, RZ ;  /* 0x0000000287057824 */ /* 0x000fe200078e00ff */
[----:B------:R-:W-:Y:S02]  /*6190*/  FSEL R52, R8, -INF , !P2 ;  /* 0xff80000008347808 */ /* 0x000fe40005000000 */
[----:B------:R-:W-:Y:S01]  /*61a0*/  FMNMX.FTZ R7, R58, R7, !PT ;  /* 0x000000073a077209 */ /* 0x000fe20007810000 */
[----:B------:R-:W-:Y:S01]  /*61b0*/  IMAD.WIDE.U32 R16, R125, -0x326172a9, RZ ;  /* 0xcd9e8d577d107825 */ /* 0x000fe200078e00ff */
[----:B------:R-:W-:Y:S02]  /*61c0*/  FSEL R43, R10, -INF , !P0 ;  /* 0xff8000000a2b7808 */ /* 0x000fe40004000000 */
[----:B------:R-:W-:Y:S01]  /*61d0*/  LOP3.LUT R44, R128, R110, RZ, 0x3c, !PT ;  /* 0x0000006e802c7212 */ /* 0x000fe200078e3cff */
[----:B------:R-:W-:Y:S01]  /*61e0*/  IMAD.WIDE.U32 R8, R124, -0x2daee0ad, RZ ;  /* 0xd2511f537c087825 */ /* 0x000fe200078e00ff */
[----:B------:R-:W-:-:S02]  /*61f0*/  FMNMX.FTZ R10, R52, R7, !PT ;  /* 0x00000007340a7209 */ /* 0x000fc40007810000 */
[----:B------:R-:W-:Y:S02]  /*6200*/  LOP3.LUT R11, R129, R5, RZ, 0x3c, !PT ;  /* 0x00000005810b7212 */ /* 0x000fe400078e3cff */
[----:B------:R-:W-:Y:S02]  /*6210*/  IADD3 R7, R5, 0x1, RZ ;  /* 0x0000000105077810 */ /* 0x000fe40007ffe0ff */
[----:B------:R-:W-:Y:S02]  /*6220*/  LOP3.LUT R13, R44, R17, RZ, 0x3c, !PT ;  /* 0x000000112c0d7212 */ /* 0x000fe400078e3cff */
[----:B------:R-:W-:Y:S02]  /*6230*/  FMNMX.FTZ R5, R43, R10, !PT ;  /* 0x0000000a2b057209 */ /* 0x000fe40007810000 */
[----:B------:R-:W-:Y:S01]  /*6240*/  LOP3.LUT R11, R11, R9, RZ, 0x3c, !PT ;  /* 0x000000090b0b7212 */ /* 0x000fe200078e3cff */
[----:B------:R2:W-:Y:S01]  /*6250*/  STL [R1+0x100], R44 ;  /* 0x0001002c01007387 */ /* 0x0005e20000100800 */
[----:B------:R-:W-:-:S03]  /*6260*/  IADD3 R12, R129, -0x4498517b, RZ ;  /* 0xbb67ae85810c7810 */ /* 0x000fc60007ffe0ff */
[----:B------:R-:W3:Y:S01]  /*6270*/  SHFL.BFLY PT, R14, R5, 0x2, 0x1f ;  /* 0x0c401f00050e7f89 */ /* 0x000ee200000e0000 */
[----:B------:R-:W-:Y:S01]  /*6280*/  IMAD.WIDE.U32 R10, R11, -0x326172a9, RZ ;  /* 0xcd9e8d570b0a7825 */ /* 0x000fe200078e00ff */
[----:B------:R-:W-:Y:S02]  /*6290*/  IADD3 R18, R128, -0x61c88647, RZ ;  /* 0x9e3779b980127810 */ /* 0x000fe40007ffe0ff */
[----:B------:R-:W-:Y:S02]  /*62a0*/  LOP3.LUT R7, R129, R7, RZ, 0x3c, !PT ;  /* 0x0000000781077212 */ /* 0x000fe400078e3cff */
[----:B-1----:R-:W-:Y:S02]  /*62b0*/  FMNMX.FTZ R133, R6, R133, !PT ;  /* 0x0000008506857209 */ /* 0x002fe40007810000 */
[----:B------:R-:W-:Y:S02]  /*62c0*/  LOP3.LUT R7, R7, R9, RZ, 0x3c, !PT ;  /* 0x0000000907077212 */ /* 0x000fe400078e3cff */
[----:B------:R-:W-:Y:S01]  /*62d0*/  IADD3 R15, R128, 0x3c6ef372, RZ ;  /* 0x3c6ef372800f7810 */ /* 0x000fe20007ffe0ff */
[----:B--2---:R-:W-:-:S05]  /*62e0*/  IMAD.WIDE.U32 R44, R13, -0x2daee0ad, RZ ;  /* 0xd2511f530d2c7825 */ /* 0x004fca00078e00ff */
[----:B------:R-:W-:Y:S02]  /*62f0*/  LOP3.LUT R12, R45, R12, R8, 0x96, !PT ;  /* 0x0000000c2d0c7212 */ /* 0x000fe400078e9608 */
[----:B------:R-:W-:-:S03]  /*6300*/  LOP3.LUT R8, R11, R18, R16, 0x96, !PT ;  /* 0x000000120b087212 */ /* 0x000fc600078e9610 */
[----:B------:R-:W-:Y:S01]  /*6310*/  IMAD.WIDE.U32 R190, R12, -0x326172a9, RZ ;  /* 0xcd9e8d570cbe7825 */ /* 0x000fe200078e00ff */
[----:B------:R-:W-:-:S03]  /*6320*/  IADD3 R22, R129, 0x76cf5d0a, RZ ;  /* 0x76cf5d0a81167810 */ /* 0x000fc60007ffe0ff */
[----:B------:R-:W-:Y:S01]  /*6330*/  IMAD.WIDE.U32 R8, R8, -0x2daee0ad, RZ ;  /* 0xd2511f5308087825 */ /* 0x000fe200078e00ff */
[----:B------:R-:W1:Y:S01]  /*6340*/  SHFL.BFLY PT, R13, R133, 0x1, 0x1f ;  /* 0x0c201f00850d7f89 */ /* 0x000e6200000e0000 */
[-C--:B------:R-:W-:Y:S02]  /*6350*/  LOP3.LUT R10, R191, R15.reuse, R10, 0x96, !PT ;  /* 0x0000000fbf0a7212 */ /* 0x080fe400078e960a */
[----:B------:R-:W-:Y:S01]  /*6360*/  IMAD.WIDE.U32 R6, R7, -0x326172a9, RZ ;  /* 0xcd9e8d5707067825 */ /* 0x000fe200078e00ff */
[----:B------:R-:W-:Y:S02]  /*6370*/  LOP3.LUT R9, R9, R22, R44, 0x96, !PT ;  /* 0x0000001609097212 */ /* 0x000fe400078e962c */
[----:B------:R-:W-:Y:S02]  /*6380*/  IADD3 R21, R129, 0x32370b8f, RZ ;  /* 0x32370b8f81157810 */ /* 0x000fe40007ffe0ff */
[----:B------:R-:W-:Y:S01]  /*6390*/  LOP3.LUT R11, R7, R18, R16, 0x96, !PT ;  /* 0x00000012070b7212 */ /* 0x000fe200078e9610 */
[----:B------:R-:W-:Y:S01]  /*63a0*/  IMAD.WIDE.U32 R16, R10, -0x2daee0ad, RZ ;  /* 0xd2511f530a107825 */ /* 0x000fe200078e00ff */
[----:B------:R-:W-:-:S02]  /*63b0*/  LOP3.LUT R12, R191, R15, R6, 0x96, !PT ;  /* 0x0000000fbf0c7212 */ /* 0x000fc400078e9606 */
[C---:B------:R-:W-:Y:S01]  /*63c0*/  IADD3 R124, R128.reuse, -0x255992d5, RZ ;  /* 0xdaa66d2b807c7810 */ /* 0x040fe20007ffe0ff */
[----:B------:R-:W-:Y:S01]  /*63d0*/  IMAD.WIDE.U32 R6, R9, -0x326172a9, RZ ;  /* 0xcd9e8d5709067825 */ /* 0x000fe200078e00ff */
[----:B---3--:R-:W-:Y:S02]  /*63e0*/  FMNMX.FTZ R5, R5, R14, !PT ;  /* 0x0000000e05057209 */ /* 0x008fe40007810000 */
[----:B------:R-:W-:Y:S01]  /*63f0*/  LOP3.LUT R9, R17, R21, R8, 0x96, !PT ;  /* 0x0000001511097212 */ /* 0x000fe200078e9608 */
[----:B------:R-:W-:Y:S01]  /*6400*/  IMAD.WIDE.U32 R10, R11, -0x2daee0ad, RZ ;  /* 0xd2511f530b0a7825 */ /* 0x000fe200078e00ff */
[----:B------:R-:W-:Y:S01]  /*6410*/  LOP3.LUT R8, R7, R124, R190, 0x96, !PT ;  /* 0x0000007c07087212 */ /* 0x000fe200078e96be */
[----:B------:R-:W-:Y:S01]  /*6420*/  STL.64 [R1+0x108], R44 ;  /* 0x0001082c01007387 */ /* 0x000fe20000100a00 */
[----:B------:R-:W-:-:S03]  /*6430*/  IADD3 R125, R128, 0x78dde6e4, RZ ;  /* 0x78dde6e4807d7810 */ /* 0x000fc60007ffe0ff */
[----:B------:R2:W-:Y:S01]  /*6440*/  STL [R1+0xd8], R18 ;  /* 0x0000d81201007387 */ /* 0x0005e20000100800 */
[----:B------:R-:W-:-:S03]  /*6450*/  LOP3.LUT R11, R11, R22, R44, 0x96, !PT ;  /* 0x000000160b0b7212 */ /* 0x000fc600078e962c */
[----:B------:R3:W-:Y:S01]  /*6460*/  STL [R1+0xdc], R15 ;  /* 0x0000dc0f01007387 */ /* 0x0007e20000100800 */
[----:B------:R-:W-:-:S03]  /*6470*/  IADD3 R20, R129, -0x126145ec, RZ ;  /* 0xed9eba1481147810 */ /* 0x000fc60007ffe0ff */
[----:B------:R-:W4:Y:S01]  /*6480*/  SHFL.BFLY PT, R132, R5, 0x1, 0x1f ;  /* 0x0c201f0005847f89 */ /* 0x000f2200000e0000 */
[----:B------:R-:W-:Y:S01]  /*6490*/  IMAD.WIDE.U32 R74, R11, -0x326172a9, RZ ;  /* 0xcd9e8d570b4a7825 */ /* 0x000fe200078e00ff */
[----:B-1----:R-:W-:Y:S02]  /*64a0*/  FMNMX.FTZ R133, R133, R13, !PT ;  /* 0x0000000d85857209 */ /* 0x002fe40007810000 */
[----:B------:R-:W-:Y:S01]  /*64b0*/  IADD3 R252, R129, -0x56f99767, RZ ;  /* 0xa906689981fc7810 */ /* 0x000fe20007ffe0ff */
[----:B--2---:R-:W-:-:S04]  /*64c0*/  IMAD.WIDE.U32 R18, R12, -0x2daee0ad, RZ ;  /* 0xd2511f530c127825 */ /* 0x004fc800078e00ff */
[----:B---3--:R-:W-:-:S04]  /*64d0*/  IMAD.WIDE.U32 R14, R9, -0x326172a9, RZ ;  /* 0xcd9e8d57090e7825 */ /* 0x008fc800078e00ff */
[----:B------:R-:W-:Y:S01]  /*64e0*/  IMAD.WIDE.U32 R8, R8, -0x2daee0ad, RZ ;  /* 0xd2511f5308087825 */ /* 0x000fe200078e00ff */
[----:B------:R-:W-:Y:S02]  /*64f0*/  LOP3.LUT R10, R19, R21, R10, 0x96, !PT ;  /* 0x00000015130a7212 */ /* 0x000fe400078e960a */
[----:B------:R-:W-:Y:S02]  /*6500*/  LOP3.LUT R7, R15, R125, R6, 0x96, !PT ;  /* 0x0000007d0f077212 */ /* 0x000fe400078e9606 */
[----:B------:R-:W-:Y:S01]  /*6510*/  LOP3.LUT R6, R9, R20, R16, 0x96, !PT ;  /* 0x0000001409067212 */ /* 0x000fe200078e9610 */
[----:B------:R-:W-:Y:S01]  /*6520*/  IMAD.WIDE.U32 R222, R10, -0x326172a9, RZ ;  /* 0xcd9e8d570ade7825 */ /* 0x000fe200078e00ff */
[----:B------:R-:W-:-:S03]  /*6530*/  LOP3.LUT R10, R75, R124, R190, 0x96, !PT ;  /* 0x0000007c4b0a7212 */ /* 0x000fc600078e96be */
[----:B------:R-:W-:Y:S01]  /*6540*/  IMAD.WIDE.U32 R68, R7, -0x2daee0ad, RZ ;  /* 0xd2511f5307447825 */ /* 0x000fe200078e00ff */
[----:B------:R-:W-:-:S03]  /*6550*/  IADD3 R126, R128, 0x1715609d, RZ ;  /* 0x1715609d807e7810 */ /* 0x000fc60007ffe0ff */
[----:B------:R-:W-:Y:S01]  /*6560*/  IMAD.WIDE.U32 R44, R6, -0x326172a9, RZ ;  /* 0xcd9e8d57062c7825 */ /* 0x000fe200078e00ff */
[----:B------:R-:W-:-:S03]  /*6570*/  FSETP.NEU.FTZ.AND P0, PT, R133, -INF , PT ;  /* 0xff8000008500780b */ /* 0x000fc60003f1d000 */
[----:B------:R-:W-:Y:S01]  /*6580*/  FMUL.FTZ R9, R2, R133 ;  /* 0x0000008502097220 */ /* 0x000fe20000410000 */
[----:B------:R-:W-:Y:S01]  /*6590*/  LOP3.LUT R13, R69, R252, R8, 0x96, !PT ;  /* 0x000000fc450d7212 */ /* 0x000fe200078e9608 */
[----:B------:R-:W-:Y:S01]  /*65a0*/  IMAD.WIDE.U32 R10, R10, -0x2daee0ad, RZ ;  /* 0xd2511f530a0a7825 */ /* 0x000fe200078e00ff */
[----:B------:R-:W-:Y:S01]  /*65b0*/  LOP3.LUT R8, R45, R126, R14, 0x96, !PT ;  /* 0x0000007e2d087212 */ /* 0x000fe200078e960e */
[----:B------:R-:W-:Y:S01]  /*65c0*/  STL [R1+0xd4], R22 ;  /* 0x0000d41601007387 */ /* 0x000fe20000100800 */
[----:B------:R-:W-:Y:S02]  /*65d0*/  LOP3.LUT R7, R223, R125, R74, 0x96, !PT ;  /* 0x0000007ddf077212 */ /* 0x000fe400078e964a */
[----:B------:R-:W-:Y:S01]  /*65e0*/  FSEL R6, R9, RZ, P0 ;  /* 0x000000ff09067208 */ /* 0x000fe20000000000 */
[----:B------:R-:W-:Y:S01]  /*65f0*/  STL [R1+0xe4], R21 ;  /* 0x0000e41501007387 */ /* 0x000fe20000100800 */
[----:B------:R-:W-:Y:S01]  /*6600*/  LOP3.LUT R11, R11, R20, R18, 0x96, !PT ;  /* 0x000000140b0b7212 */ /* 0x000fe200078e9612 */
[----:B------:R-:W-:-:S02]  /*6610*/  IMAD.WIDE.U32 R8, R8, -0x2daee0ad, RZ ;  /* 0xd2511f5308087825 */ /* 0x000fc400078e00ff */
[----:B------:R-:W-:Y:S01]  /*6620*/  STL [R1+0xc4], R124 ;  /* 0x0000c47c01007387 */ /* 0x000fe20000100800 */
[----:B------:R-:W-:-:S03]  /*6630*/  IADD3 R249, R129, 0x646e171e, RZ ;  /* 0x646e171e81f97810 */ /* 0x000fc60007ffe0ff */
[----:B------:R-:W-:Y:S01]  /*6640*/  STL [R1+0xd0], R125 ;  /* 0x0000d07d01007387 */ /* 0x000fe20000100800 */
[----:B----4-:R-:W-:-:S03]  /*6650*/  FMNMX.FTZ R132, R5, R132, !PT ;  /* 0x0000008405847209 */ /* 0x010fc60007810000 */
[----:B------:R1:W-:Y:S01]  /*6660*/  STL [R1+0xe0], R20 ;  /* 0x0000e01401007387 */ /* 0x0003e20000100800 */
[----:B------:R-:W-:Y:S01]  /*6670*/  FFMA.FTZ R5, R25, R2, -R6 ;  /* 0x0000000219057223 */ /* 0x000fe20000010806 */
[----:B------:R-:W-:Y:S02]  /*6680*/  LOP3.LUT R14, R9, R249, R68, 0x96, !PT ;  /* 0x000000f9090e7212 */ /* 0x000fe400078e9644 */
[----:B------:R-:W-:Y:S01]  /*6690*/  FSETP.NEU.FTZ.AND P0, PT, R132, -INF , PT ;  /* 0xff8000008400780b */ /* 0x000fe20003f1d000 */
[----:B------:R-:W-:Y:S01]  /*66a0*/  MUFU.EX2 R109, R5 ;  /* 0x00000005006d7308 */ /* 0x000fe20000000800 */
[----:B------:R-:W-:Y:S01]  /*66b0*/  LOP3.LUT R12, R14, 0xff, RZ, 0xc0, !PT ;  /* 0x000000ff0e0c7812 */ /* 0x000fe200078ec0ff */
[----:B------:R-:W-:-:S04]  /*66c0*/  IMAD.WIDE.U32 R72, R11, -0x326172a9, RZ ;  /* 0xcd9e8d570b487825 */ /* 0x000fc800078e00ff */
[----:B-1----:R-:W-:-:S04]  /*66d0*/  IMAD.WIDE.U32 R20, R7, -0x2daee0ad, RZ ;  /* 0xd2511f5307147825 */ /* 0x002fc800078e00ff */
[----:B------:R-:W-:Y:S01]  /*66e0*/  FFMA.FTZ R7, R28, R2, -R6 ;  /* 0x000000021c077223 */ /* 0x000fe20000010806 */
[----:B------:R-:W-:-:S03]  /*66f0*/  LOP3.LUT R10, R21, R252, R10, 0x96, !PT ;  /* 0x000000fc150a7212 */ /* 0x000fc600078e960a */
[----:B------:R1:W2:Y:S02]  /*6700*/  MUFU.EX2 R108, R7 ;  /* 0x00000007006c7308 */ /* 0x0002a40000000800 */
[----:B------:R-:W-:-:S04]  /*6710*/  IMAD.WIDE.U32 R10, R10, -0x326172a9, RZ ;  /* 0xcd9e8d570a0a7825 */ /* 0x000fc800078e00ff */
[----:B-1----:R-:W-:-:S05]  /*6720*/  FMUL.FTZ R7, R2, R132 ;  /* 0x0000008402077220 */ /* 0x002fca0000410000 */
[----:B------:R-:W-:Y:S02]  /*6730*/  FSEL R5, R7, RZ, P0 ;  /* 0x000000ff07057208 */ /* 0x000fe40000000000 */
[----:B------:R-:W-:Y:S01]  /*6740*/  ISETP.GE.U32.AND P0, PT, R221, R12, PT ;  /* 0x0000000cdd00720c */ /* 0x000fe20003f06070 */
[----:B------:R-:W-:Y:S01]  /*6750*/  IMAD.WIDE.U32 R12, R13, -0x326172a9, RZ ;  /* 0xcd9e8d570d0c7825 */ /* 0x000fe200078e00ff */
[----:B------:R-:W-:Y:S02]  /*6760*/  LOP3.LUT R7, R14, 0xffff, RZ, 0xc0, !PT ;  /* 0x0000ffff0e077812 */ /* 0x000fe400078ec0ff */
[----:B------:R-:W-:Y:S01]  /*6770*/  LOP3.LUT R15, R11, R127, R72, 0x96, !PT ;  /* 0x0000007f0b0f7212 */ /* 0x000fe200078e9648 */
[----:B------:R-:W-:Y:S01]  /*6780*/  FFMA.FTZ R16, R30, R2, -R5 ;  /* 0x000000021e107223 */ /* 0x000fe20000010805 */
[C---:B------:R-:W-:Y:S02]  /*6790*/  LOP3.LUT R18, R10.reuse, 0xff, RZ, 0xc0, !PT ;  /* 0x000000ff0a127812 */ /* 0x040fe400078ec0ff */
[----:B------:R-:W-:-:S02]  /*67a0*/  LOP3.LUT R22, R10, 0xffff, RZ, 0xc0, !PT ;  /* 0x0000ffff0a167812 */ /* 0x000fc400078ec0ff */
[--C-:B------:R-:W-:Y:S02]  /*67b0*/  SHF.R.U32.HI R21, RZ, 0x10, R10.reuse ;  /* 0x00000010ff157819 */ /* 0x100fe4000001160a */
[----:B------:R-:W-:Y:S01]  /*67c0*/  SHF.R.U32.HI R19, RZ, 0x18, R10 ;  /* 0x00000018ff137819 */ /* 0x000fe2000001160a */
[-C--:B------:R-:W-:Y:S01]  /*67d0*/  FFMA.FTZ R10, R29, R2.reuse, -R5 ;  /* 0x000000021d0a7223 */ /* 0x080fe20000010805 */
[----:B------:R-:W-:Y:S02]  /*67e0*/  SHF.R.U32.HI R7, RZ, 0x8, R7 ;  /* 0x00000008ff077819 */ /* 0x000fe40000011607 */
[----:B------:R-:W-:Y:S01]  /*67f0*/  LOP3.LUT R11, R12, 0xff, RZ, 0xc0, !PT ;  /* 0x000000ff0c0b7812 */ /* 0x000fe200078ec0ff */
[----:B------:R-:W-:Y:S01]  /*6800*/  MUFU.EX2 R107, R16 ;  /* 0x00000010006b7308 */ /* 0x000fe20000000800 */
[----:B------:R-:W-:Y:S02]  /*6810*/  LOP3.LUT R7, R7, 0xffff, RZ, 0xc0, !PT ;  /* 0x0000ffff07077812 */ /* 0x000fe400078ec0ff */
[----:B------:R-:W-:Y:S01]  /*6820*/  ISETP.GE.U32.AND P1, PT, R221, R11, PT ;  /* 0x0000000bdd00720c */ /* 0x000fe20003f26070 */
[----:B------:R-:W-:Y:S01]  /*6830*/  FFMA.FTZ R11, R36, R2, -R6 ;  /* 0x00000002240b7223 */ /* 0x000fe20000010806 */
[----:B--2---:R-:W-:-:S03]  /*6840*/  F2FP.BF16.PACK_AB R41, R109, R108 ;  /* 0x0000006c6d29723e */ /* 0x004fc600000010ff */
[----:B------:R1:W2:Y:S01]  /*6850*/  MUFU.EX2 R106, R10 ;  /* 0x0000000a006a7308 */ /* 0x0002a20000000800 */
[----:B------:R-:W-:Y:S01]  /*6860*/  ISETP.GE.U32.AND P4, PT, R221, R7, PT ;  /* 0x00000007dd00720c */ /* 0x000fe20003f86070 */
[----:B------:R-:W-:Y:S01]  /*6870*/  @!P0 HFMA2.BF16_V2 R39, -RZ.H0_H0, RZ.H0_H0, -R41.H0_H0 ;  /* 0x200000ffff278231 */ /* 0x000fe20000340929 */
[----:B------:R-:W-:Y:S02]  /*6880*/  PRMT R40, R41, 0x7632, R40 ;  /* 0x0000763229287816 */ /* 0x000fe40000000028 */
[----:B------:R-:W-:-:S03]  /*6890*/  LOP3.LUT R7, R13, R127, R44, 0x96, !PT ;  /* 0x0000007f0d077212 */ /* 0x000fc600078e962c */
[----:B------:R3:W-:Y:S01]  /*68a0*/  MUFU.EX2 R99, R11 ;  /* 0x0000000b00637308 */ /* 0x0007e20000000800 */
[----:B-1----:R-:W-:-:S04]  /*68b0*/  SHF.R.U32.HI R10, RZ, 0x10, R14 ;  /* 0x00000010ff0a7819 */ /* 0x002fc8000001160e */
[----:B------:R-:W-:Y:S02]  /*68c0*/  LOP3.LUT R10, R10, 0xff, RZ, 0xc0, !PT ;  /* 0x000000ff0a0a7812 */ /* 0x000fe400078ec0ff */
[----:B------:R-:W-:Y:S01]  /*68d0*/  SHF.R.U32.HI R14, RZ, 0x18, R14 ;  /* 0x00000018ff0e7819 */ /* 0x000fe2000001160e */
[----:B---3--:R-:W-:Y:S01]  /*68e0*/  FFMA.FTZ R11, R35, R2, -R6 ;  /* 0x00000002230b7223 */ /* 0x008fe20000010806 */
[----:B------:R-:W-:Y:S02]  /*68f0*/  ISETP.GE.U32.AND P5, PT, R221, R10, PT ;  /* 0x0000000add00720c */ /* 0x000fe40003fa6070 */
[----:B------:R-:W-:Y:S01]  /*6900*/  PRMT R111, R41, 0x5410, R40 ;  /* 0x00005410296f7816 */ /* 0x000fe20000000028 */
[----:B------:R1:W3:Y:S01]  /*6910*/  MUFU.EX2 R96, R11 ;  /* 0x0000000b00607308 */ /* 0x0002e20000000800 */
[----:B------:R-:W-:Y:S02]  /*6920*/  LOP3.LUT R10, R7, 0xffff, RZ, 0xc0, !PT ;  /* 0x0000ffff070a7812 */ /* 0x000fe400078ec0ff */
[----:B------:R-:W-:-:S02]  /*6930*/  @!P0 PRMT R41, R39, 0x5410, RZ ;  /* 0x0000541027298816 */ /* 0x000fc400000000ff */
[----:B------:R-:W-:Y:S02]  /*6940*/  ISETP.GE.U32.AND P0, PT, R221, R14, PT ;  /* 0x0000000edd00720c */ /* 0x000fe40003f06070 */
[----:B------:R-:W-:Y:S02]  /*6950*/  LOP3.LUT R16, R7, 0xff, RZ, 0xc0, !PT ;  /* 0x000000ff07107812 */ /* 0x000fe400078ec0ff */
[----:B------:R-:W-:Y:S01]  /*6960*/  SHF.R.U32.HI R10, RZ, 0x8, R10 ;  /* 0x00000008ff0a7819 */ /* 0x000fe2000001160a */
[----:B------:R-:W-:Y:S01]  /*6970*/  @!P4 HFMA2.BF16_V2 R61, -RZ.H0_H0, RZ.H0_H0, -R40.H0_H0 ;  /* 0x200000ffff3dc231 */ /* 0x000fe20000340928 */
[----:B------:R-:W-:Y:S01]  /*6980*/  ISETP.GE.U32.AND P2, PT, R221, R16, PT ;  /* 0x00000010dd00720c */ /* 0x000fe20003f46070 */
[----:B-1----:R-:W-:Y:S01]  /*6990*/  FFMA.FTZ R11, R37, R2, -R5 ;  /* 0x00000002250b7223 */ /* 0x002fe20000010805 */
[----:B--2---:R-:W-:Y:S02]  /*69a0*/  F2FP.BF16.PACK_AB R37, R106, R107 ;  /* 0x0000006b6a25723e */ /* 0x004fe400000010ff */
[----:B------:R-:W-:Y:S01]  /*69b0*/  LOP3.LUT R10, R10, 0xffff, RZ, 0xc0, !PT ;  /* 0x0000ffff0a0a7812 */ /* 0x000fe200078ec0ff */
[----:B------:R1:W-:Y:S01]  /*69c0*/  MUFU.EX2 R97, R11 ;  /* 0x0000000b00617308 */ /* 0x0003e20000000800 */
[----:B------:R-:W-:-:S02]  /*69d0*/  PRMT R36, R37, 0x7632, R36 ;  /* 0x0000763225247816 */ /* 0x000fc40000000024 */
[----:B------:R-:W-:Y:S02]  /*69e0*/  @!P4 PRMT R40, R61, 0x5410, RZ ;  /* 0x000054103d28c816 */ /* 0x000fe400000000ff */
[----:B------:R-:W-:Y:S02]  /*69f0*/  ISETP.GE.U32.AND P4, PT, R221, R10, PT ;  /* 0x0000000add00720c */ /* 0x000fe40003f86070 */
[----:B------:R-:W-:Y:S01]  /*6a00*/  SHF.R.U32.HI R10, RZ, 0x10, R7 ;  /* 0x00000010ff0a7819 */ /* 0x000fe20000011607 */
[----:B------:R-:W-:Y:S01]  /*6a10*/  @!P0 HFMA2.BF16_V2 R63, -RZ.H0_H0, RZ.H0_H0, -R36.H0_H0 ;  /* 0x200000ffff3f8231 */ /* 0x000fe20000340924 */
[----:B---3--:R-:W-:Y:S01]  /*6a20*/  F2FP.BF16.PACK_AB R39, R96, R99 ;  /* 0x000000636027723e */ /* 0x008fe200000010ff */
[----:B-1----:R-:W-:-:S04]  /*6a30*/  FFMA.FTZ R11, R38, R2, -R5 ;  /* 0x00000002260b7223 */ /* 0x002fc80000010805 */
[----:B------:R1:W2:Y:S01]  /*6a40*/  MUFU.EX2 R89, R11 ;  /* 0x0000000b00597308 */ /* 0x0002a20000000800 */
[----:B------:R-:W-:Y:S01]  /*6a50*/  LOP3.LUT R10, R10, 0xff, RZ, 0xc0, !PT ;  /* 0x000000ff0a0a7812 */ /* 0x000fe200078ec0ff */
[----:B------:R-:W-:Y:S01]  /*6a60*/  @!P5 HFMA2.BF16_V2 R62, -RZ.H0_H0, RZ.H0_H0, -R37.H0_H0 ;  /* 0x200000ffff3ed231 */ /* 0x000fe20000340925 */
[----:B------:R-:W-:Y:S01]  /*6a70*/  PRMT R110, R37, 0x5410, R36 ;  /* 0x00005410256e7816 */ /* 0x000fe20000000024 */
[----:B------:R-:W-:Y:S01]  /*6a80*/  @!P2 HFMA2.BF16_V2 R64, -RZ.H0_H0, RZ.H0_H0, -R39.H0_H0 ;  /* 0x200000ffff40a231 */ /* 0x000fe20000340927 */
[----:B------:R-:W-:Y:S02]  /*6a90*/  @!P0 PRMT R36, R63, 0x5410, RZ ;  /* 0x000054103f248816 */ /* 0x000fe400000000ff */
[----:B------:R-:W-:Y:S02]  /*6aa0*/  PRMT R38, R39, 0x7632, R38 ;  /* 0x0000763227267816 */ /* 0x000fe40000000026 */
[----:B------:R-:W-:Y:S02]  /*6ab0*/  ISETP.GE.U32.AND P0, PT, R221, R10, PT ;  /* 0x0000000add00720c */ /* 0x000fe40003f06070 */
[----:B------:R-:W-:-:S02]  /*6ac0*/  SHF.R.U32.HI R7, RZ, 0x18, R7 ;  /* 0x00000018ff077819 */ /* 0x000fc40000011607 */
[----:B------:R-:W-:Y:S01]  /*6ad0*/  @!P5 PRMT R37, R62, 0x5410, RZ ;  /* 0x000054103e25d816 */ /* 0x000fe200000000ff */
[-C--:B-1----:R-:W-:Y:S01]  /*6ae0*/  FFMA.FTZ R11, R34, R2.reuse, -R6 ;  /* 0x00000002220b7223 */ /* 0x082fe20000010806 */
[----:B------:R-:W-:Y:S01]  /*6af0*/  PRMT R62, R39, 0x5410, R38 ;  /* 0x00005410273e7816 */ /* 0x000fe20000000026 */
[----:B------:R-:W-:Y:S01]  /*6b00*/  FFMA.FTZ R10, R60, R2, -R5 ;  /* 0x000000023c0a7223 */ /* 0x000fe20000010805 */
[----:B------:R-:W-:Y:S01]  /*6b10*/  @!P2 PRMT R39, R64, 0x5410, RZ ;  /* 0x000054104027a816 */ /* 0x000fe200000000ff */
[----:B------:R1:W-:Y:S01]  /*6b20*/  MUFU.EX2 R87, R11 ;  /* 0x0000000b00577308 */ /* 0x0003e20000000800 */
[----:B------:R-:W-:Y:S02]  /*6b30*/  ISETP.GE.U32.AND P2, PT, R221, R7, PT ;  /* 0x00000007dd00720c */ /* 0x000fe40003f46070 */
[----:B------:R-:W-:Y:S02]  /*6b40*/  LOP3.LUT R7, R12, 0xffff, RZ, 0xc0, !PT ;  /* 0x0000ffff0c077812 */ /* 0x000fe400078ec0ff */
[----:B--2---:R-:W-:-:S03]  /*6b50*/  F2FP.BF16.PACK_AB R35, R89, R97 ;  /* 0x000000615923723e */ /* 0x004fc600000010ff */
[----:B------:R2:W-:Y:S01]  /*6b60*/  MUFU.EX2 R76, R10 ;  /* 0x0000000a004c7308 */ /* 0x0005e20000000800 */
[----:B------:R-:W-:Y:S01]  /*6b70*/  PRMT R34, R35, 0x7632, R34 ;  /* 0x0000763223227816 */ /* 0x000fe20000000022 */
[----:B-1----:R-:W-:Y:S01]  /*6b80*/  FFMA.FTZ R11, R31, R2, -R6 ;  /* 0x000000021f0b7223 */ /* 0x002fe20000010806 */
[----:B------:R-:W-:-:S05]  /*6b90*/  @!P0 HFMA2.BF16_V2 R66, -RZ.H0_H0, RZ.H0_H0, -R35.H0_H0 ;  /* 0x200000ffff428231 */ /* 0x000fca0000340923 */
[----:B------:R-:W1:Y:S01]  /*6ba0*/  MUFU.EX2 R82, R11 ;  /* 0x0000000b00527308 */ /* 0x000e620000000800 */
[----:B--2---:R-:W-:Y:S01]  /*6bb0*/  SHF.R.U32.HI R10, RZ, 0x8, R7 ;  /* 0x00000008ff0a7819 */ /* 0x004fe20000011607 */
[----:B------:R-:W-:Y:S01]  /*6bc0*/  FFMA.FTZ R7, R33, R2, -R5 ;  /* 0x0000000221077223 */ /* 0x000fe20000010805 */
[----:B------:R-:W-:Y:S02]  /*6bd0*/  PRMT R61, R35, 0x5410, R34 ;  /* 0x00005410233d7816 */ /* 0x000fe40000000022 */
[----:B------:R-:W-:Y:S02]  /*6be0*/  LOP3.LUT R10, R10, 0xffff, RZ, 0xc0, !PT ;  /* 0x0000ffff0a0a7812 */ /* 0x000fe400078ec0ff */
[----:B------:R-:W-:Y:S02]  /*6bf0*/  @!P0 PRMT R35, R66, 0x5410, RZ ;  /* 0x0000541042238816 */ /* 0x000fe400000000ff */
[----:B------:R-:W-:Y:S02]  /*6c00*/  ISETP.GE.U32.AND P0, PT, R221, R10, PT ;  /* 0x0000000add00720c */ /* 0x000fe40003f06070 */
[----:B------:R-:W-:Y:S01]  /*6c10*/  SHF.R.U32.HI R10, RZ, 0x10, R12 ;  /* 0x00000010ff0a7819 */ /* 0x000fe2000001160c */
[----:B------:R2:W3:Y:S01]  /*6c20*/  MUFU.EX2 R80, R7 ;  /* 0x0000000700507308 */ /* 0x0004e20000000800 */
[----:B------:R-:W-:-:S02]  /*6c30*/  @!P2 HFMA2.BF16_V2 R67, -RZ.H0_H0, RZ.H0_H0, -R34.H0_H0 ;  /* 0x200000ffff43a231 */ /* 0x000fc40000340922 */
[----:B------:R-:W-:Y:S02]  /*6c40*/  LOP3.LUT R10, R10, 0xff, RZ, 0xc0, !PT ;  /* 0x000000ff0a0a7812 */ /* 0x000fe400078ec0ff */
[----:B-1----:R-:W-:Y:S02]  /*6c50*/  F2FP.BF16.PACK_AB R31, R82, R87 ;  /* 0x00000057521f723e */ /* 0x002fe400000010ff */
[----:B------:R-:W-:Y:S02]  /*6c60*/  @!P2 PRMT R34, R67, 0x5410, RZ ;  /* 0x000054104322a816 */ /* 0x000fe400000000ff */
[----:B------:R-:W-:Y:S01]  /*6c70*/  ISETP.GE.U32.AND P2, PT, R221, R10, PT ;  /* 0x0000000add00720c */ /* 0x000fe20003f46070 */
[----:B--2---:R-:W-:Y:S01]  /*6c80*/  FFMA.FTZ R7, R32, R2, -R6 ;  /* 0x0000000220077223 */ /* 0x004fe20000010806 */
[----:B------:R-:W-:-:S03]  /*6c90*/  LOP3.LUT R10, R8, 0xffff, RZ, 0xc0, !PT ;  /* 0x0000ffff080a7812 */ /* 0x000fc600078ec0ff */
[----:B------:R1:W-:Y:S01]  /*6ca0*/  MUFU.EX2 R92, R7 ;  /* 0x00000007005c7308 */ /* 0x0003e20000000800 */
[----:B------:R-:W-:Y:S02]  /*6cb0*/  PRMT R30, R31, 0x7632, R30 ;  /* 0x000076321f1e7816 */ /* 0x000fe4000000001e */
[----:B------:R-:W-:-:S03]  /*6cc0*/  SHF.R.U32.HI R17, RZ, 0x18, R12 ;  /* 0x00000018ff117819 */ /* 0x000fc6000001160c */
[----:B------:R-:W-:Y:S01]  /*6cd0*/  @!P0 HFMA2.BF16_V2 R71, -RZ.H0_H0, RZ.H0_H0, -R30.H0_H0 ;  /* 0x200000ffff478231 */ /* 0x000fe2000034091e */
[----:B------:R-:W-:Y:S01]  /*6ce0*/  ISETP.GE.U32.AND P3, PT, R221, R17, PT ;  /* 0x00000011dd00720c */ /* 0x000fe20003f66070 */
[----:B-1----:R-:W-:-:S04]  /*6cf0*/  FFMA.FTZ R7, R23, R2, -R6 ;  /* 0x0000000217077223 */ /* 0x002fc80000010806 */
[----:B------:R1:W2:Y:S01]  /*6d00*/  MUFU.EX2 R94, R7 ;  /* 0x00000007005e7308 */ /* 0x0002a20000000800 */
[----:B------:R-:W-:Y:S01]  /*6d10*/  @!P1 HFMA2.BF16_V2 R70, -RZ.H0_H0, RZ.H0_H0, -R31.H0_H0 ;  /* 0x200000ffff469231 */ /* 0x000fe2000034091f */
[----:B------:R-:W-:Y:S02]  /*6d20*/  PRMT R60, R31, 0x5410, R30 ;  /* 0x000054101f3c7816 */ /* 0x000fe4000000001e */
[----:B---3--:R-:W-:Y:S02]  /*6d30*/  F2FP.BF16.PACK_AB R33, R80, R76 ;  /* 0x0000004c5021723e */ /* 0x008fe400000010ff */
[----:B------:R-:W-:Y:S02]  /*6d40*/  @!P0 PRMT R30, R71, 0x5410, RZ ;  /* 0x00005410471e8816 */ /* 0x000fe400000000ff */
[----:B-1----:R-:W-:-:S04]  /*6d50*/  SHF.R.U32.HI R7, RZ, 0x8, R10 ;  /* 0x00000008ff077819 */ /* 0x002fc8000001160a */
[----:B------:R-:W-:Y:S02]  /*6d60*/  LOP3.LUT R7, R7, 0xffff, RZ, 0xc0, !PT ;  /* 0x0000ffff07077812 */ /* 0x000fe400078ec0ff */
[----:B------:R-:W-:Y:S02]  /*6d70*/  LOP3.LUT R10, R8, 0xff, RZ, 0xc0, !PT ;  /* 0x000000ff080a7812 */ /* 0x000fe400078ec0ff */
[----:B------:R-:W-:Y:S01]  /*6d80*/  ISETP.GE.U32.AND P0, PT, R221, R7, PT ;  /* 0x00000007dd00720c */ /* 0x000fe20003f06070 */
[-CC-:B------:R-:W-:Y:S01]  /*6d90*/  FFMA.FTZ R7, R26, R2.reuse, -R5.reuse ;  /* 0x000000021a077223 */ /* 0x180fe20000010805 */
[----:B------:R-:W-:Y:S01]  /*6da0*/  @!P1 PRMT R31, R70, 0x5410, RZ ;  /* 0x00005410461f9816 */ /* 0x000fe200000000ff */
[----:B------:R-:W-:Y:S01]  /*6db0*/  FFMA.FTZ R11, R51, R2, -R5 ;  /* 0x00000002330b7223 */ /* 0x000fe20000010805 */
[----:B------:R-:W-:Y:S01]  /*6dc0*/  PRMT R32, R33, 0x7632, R32 ;  /* 0x0000763221207816 */ /* 0x000fe20000000020 */
[----:B------:R1:W-:Y:S01]  /*6dd0*/  MUFU.EX2 R85, R7 ;  /* 0x0000000700557308 */ /* 0x0003e20000000800 */
[----:B------:R-:W-:Y:S01]  /*6de0*/  ISETP.GE.U32.AND P1, PT, R221, R10, PT ;  /* 0x0000000add00720c */ /* 0x000fe20003f26070 */
[----:B------:R-:W-:-:S02]  /*6df0*/  @!P2 HFMA2.BF16_V2 R77, -RZ.H0_H0, RZ.H0_H0, -R33.H0_H0 ;  /* 0x200000ffff4da231 */ /* 0x000fc40000340921 */
[----:B------:R-:W-:-:S04]  /*6e00*/  @!P3 HFMA2.BF16_V2 R78, -RZ.H0_H0, RZ.H0_H0, -R32.H0_H0 ;  /* 0x200000ffff4eb231 */ /* 0x000fc80000340920 */
[----:B------:R-:W3:Y:S01]  /*6e10*/  MUFU.EX2 R84, R11 ;  /* 0x0000000b00547308 */ /* 0x000ee20000000800 */
[--C-:B------:R-:W-:Y:S02]  /*6e20*/  SHF.R.U32.HI R10, RZ, 0x18, R8.reuse ;  /* 0x00000018ff0a7819 */ /* 0x100fe40000011608 */
[----:B-1----:R-:W-:Y:S02]  /*6e30*/  SHF.R.U32.HI R7, RZ, 0x10, R8 ;  /* 0x00000010ff077819 */ /* 0x002fe40000011608 */
[----:B------:R-:W-:Y:S02]  /*6e40*/  PRMT R45, R33, 0x5410, R32 ;  /* 0x00005410212d7816 */ /* 0x000fe40000000020 */
[----:B------:R-:W-:Y:S02]  /*6e50*/  LOP3.LUT R7, R7, 0xff, RZ, 0xc0, !PT ;  /* 0x000000ff07077812 */ /* 0x000fe400078ec0ff */
[----:B--2---:R-:W-:Y:S02]  /*6e60*/  F2FP.BF16.PACK_AB R27, R94, R92 ;  /* 0x0000005c5e1b723e */ /* 0x004fe400000010ff */
[----:B------:R-:W-:-:S02]  /*6e70*/  @!P3 PRMT R32, R78, 0x5410, RZ ;  /* 0x000054104e20b816 */ /* 0x000fc400000000ff */
[----:B------:R-:W-:Y:S02]  /*6e80*/  @!P2 PRMT R33, R77, 0x5410, RZ ;  /* 0x000054104d21a816 */ /* 0x000fe400000000ff */
[C---:B------:R-:W-:Y:S02]  /*6e90*/  ISETP.GE.U32.AND P3, PT, R221.reuse, R7, PT ;  /* 0x00000007dd00720c */ /* 0x040fe40003f66070 */
[----:B------:R-:W-:Y:S01]  /*6ea0*/  ISETP.GE.U32.AND P2, PT, R221, R10, PT ;  /* 0x0000000add00720c */ /* 0x000fe20003f46070 */
[----:B------:R-:W-:Y:S01]  /*6eb0*/  FFMA.FTZ R10, R47, R2, -R6 ;  /* 0x000000022f0a7223 */ /* 0x000fe20000010806 */
[----:B------:R-:W-:Y:S01]  /*6ec0*/  PRMT R26, R27, 0x7632, R26 ;  /* 0x000076321b1a7816 */ /* 0x000fe2000000001a */
[----:B------:R-:W-:Y:S01]  /*6ed0*/  @!P1 HFMA2.BF16_V2 R79, -RZ.H0_H0, RZ.H0_H0, -R27.H0_H0 ;  /* 0x200000ffff4f9231 */ /* 0x000fe2000034091b */
[----:B------:R-:W-:Y:S01]  /*6ee0*/  LOP3.LUT R7, R15, 0xff, RZ, 0xc0, !PT ;  /* 0x000000ff0f077812 */ /* 0x000fe200078ec0ff */
[----:B------:R1:W-:Y:S01]  /*6ef0*/  MUFU.EX2 R86, R10 ;  /* 0x0000000a00567308 */ /* 0x0003e20000000800 */
[----:B------:R-:W-:Y:S01]  /*6f00*/  PRMT R101, R27, 0x5410, R26 ;  /* 0x000054101b657816 */ /* 0x000fe2000000001a */
[----:B------:R-:W-:Y:S01]  /*6f10*/  @!P0 HFMA2.BF16_V2 R81, -RZ.H0_H0, RZ.H0_H0, -R26.H0_H0 ;  /* 0x200000ffff518231 */ /* 0x000fe2000034091a */
[----:B---3--:R-:W-:-:S02]  /*6f20*/  F2FP.BF16.PACK_AB R29, R85, R84 ;  /* 0x00000054551d723e */ /* 0x008fc400000010ff */
[----:B------:R-:W-:Y:S02]  /*6f30*/  @!P1 PRMT R27, R79, 0x5410, RZ ;  /* 0x000054104f1b9816 */ /* 0x000fe400000000ff */
[----:B------:R-:W-:Y:S02]  /*6f40*/  ISETP.GE.U32.AND P1, PT, R221, R7, PT ;  /* 0x00000007dd00720c */ /* 0x000fe40003f26070 */
[----:B------:R-:W-:Y:S01]  /*6f50*/  SHF.R.U32.HI R7, RZ, 0x18, R15 ;  /* 0x00000018ff077819 */ /* 0x000fe2000001160f */
[----:B------:R-:W-:Y:S01]  /*6f60*/  @!P3 HFMA2.BF16_V2 R83, -RZ.H0_H0, RZ.H0_H0, -R29.H0_H0 ;  /* 0x200000ffff53b231 */ /* 0x000fe2000034091d */
[----:B-1----:R-:W-:Y:S01]  /*6f70*/  FFMA.FTZ R10, R24, R2, -R6 ;  /* 0x00000002180a7223 */ /* 0x002fe20000010806 */
[----:B------:R-:W-:-:S03]  /*6f80*/  @!P0 PRMT R26, R81, 0x5410, RZ ;  /* 0x00005410511a8816 */ /* 0x000fc600000000ff */
[----:B------:R1:W2:Y:S01]  /*6f90*/  MUFU.EX2 R93, R10 ;  /* 0x0000000a005d7308 */ /* 0x0002a20000000800 */
[----:B------:R-:W-:Y:S02]  /*6fa0*/  PRMT R28, R29, 0x7632, R28 ;  /* 0x000076321d1c7816 */ /* 0x000fe4000000001c */
[----:B------:R-:W-:Y:S02]  /*6fb0*/  ISETP.GE.U32.AND P0, PT, R221, R7, PT ;  /* 0x00000007dd00720c */ /* 0x000fe40003f06070 */
[----:B------:R-:W-:Y:S02]  /*6fc0*/  LOP3.LUT R7, R21, 0xff, RZ, 0xc0, !PT ;  /* 0x000000ff15077812 */ /* 0x000fe400078ec0ff */
[----:B------:R-:W-:Y:S02]  /*6fd0*/  PRMT R77, R29, 0x5410, R28 ;  /* 0x000054101d4d7816 */ /* 0x000fe4000000001c */
[----:B------:R-:W-:Y:S02]  /*6fe0*/  @!P3 PRMT R29, R83, 0x5410, RZ ;  /* 0x00005410531db816 */ /* 0x000fe400000000ff */
[----:B------:R-:W-:-:S02]  /*6ff0*/  ISETP.GE.U32.AND P3, PT, R221, R7, PT ;  /* 0x00000007dd00720c */ /* 0x000fc40003f66070 */
[----:B------:R-:W-:Y:S01]  /*7000*/  LOP3.LUT R7, R15, 0xffff, RZ, 0xc0, !PT ;  /* 0x0000ffff0f077812 */ /* 0x000fe200078ec0ff */
[----:B-1----:R-:W-:Y:S01]  /*7010*/  FFMA.FTZ R10, R42, R2, -R6 ;  /* 0x000000022a0a7223 */ /* 0x002fe20000010806 */
[----:B------:R-:W-:Y:S01]  /*7020*/  LOP3.LUT R11, R73, R126, R222, 0x96, !PT ;  /* 0x0000007e490b7212 */ /* 0x000fe200078e96de */
[----:B------:R-:W-:Y:S02]  /*7030*/  FFMA.FTZ R16, R49, R2, -R5 ;  /* 0x0000000231107223 */ /* 0x000fe40000010805 */
[----:B------:R1:W-:Y:S01]  /*7040*/  MUFU.EX2 R100, R10 ;  /* 0x0000000a00647308 */ /* 0x0003e20000000800 */
[----:B------:R-:W-:Y:S01]  /*7050*/  SHF.R.U32.HI R14, RZ, 0x8, R7 ;  /* 0x00000008ff0e7819 */ /* 0x000fe20000011607 */
[----:B------:R-:W-:Y:S01]  /*7060*/  @!P2 HFMA2.BF16_V2 R88, -RZ.H0_H0, RZ.H0_H0, -R28.H0_H0 ;  /* 0x200000ffff58a231 */ /* 0x000fe2000034091c */
[----:B--2---:R-:W-:Y:S02]  /*7070*/  F2FP.BF16.PACK_AB R25, R93, R86 ;  /* 0x000000565d19723e */ /* 0x004fe400000010ff */
[----:B------:R-:W-:-:S03]  /*7080*/  LOP3.LUT R14, R14, 0xffff, RZ, 0xc0, !PT ;  /* 0x0000ffff0e0e7812 */ /* 0x000fc600078ec0ff */
[----:B------:R2:W-:Y:S01]  /*7090*/  MUFU.EX2 R90, R16 ;  /* 0x00000010005a7308 */ /* 0x0005e20000000800 */
[----:B-1----:R-:W-:-:S07]  /*70a0*/  FFMA.FTZ R10, R54, R2, -R5 ;  /* 0x00000002360a7223 */ /* 0x002fce0000010805 */
[----:B------:R1:W-:Y:S01]  /*70b0*/  MUFU.EX2 R81, R10 ;  /* 0x0000000a00517308 */ /* 0x0003e20000000800 */
[----:B------:R-:W-:Y:S01]  /*70c0*/  SHF.R.U32.HI R15, RZ, 0x10, R15 ;  /* 0x00000010ff0f7819 */ /* 0x000fe2000001160f */
[----:B--2---:R-:W-:Y:S01]  /*70d0*/  FFMA.FTZ R16, R50, R2, -R6 ;  /* 0x0000000232107223 */ /* 0x004fe20000010806 */
[----:B------:R-:W-:Y:S01]  /*70e0*/  @!P2 PRMT R28, R88, 0x5410, RZ ;  /* 0x00005410581ca816 */ /* 0x000fe200000000ff */
[----:B------:R-:W-:Y:S01]  /*70f0*/  @!P1 HFMA2.BF16_V2 R98, -RZ.H0_H0, RZ.H0_H0, -R25.H0_H0 ;  /* 0x200000ffff629231 */ /* 0x000fe20000340919 */
[----:B------:R-:W-:-:S03]  /*7100*/  ISETP.GE.U32.AND P2, PT, R221, R14, PT ;  /* 0x0000000edd00720c */ /* 0x000fc60003f46070 */
[----:B------:R2:W3:Y:S01]  /*7110*/  MUFU.EX2 R91, R16 ;  /* 0x00000010005b7308 */ /* 0x0004e20000000800 */
[----:B------:R-:W-:Y:S01]  /*7120*/  PRMT R24, R25, 0x7632, R24 ;  /* 0x0000763219187816 */ /* 0x000fe20000000018 */
[----:B-1----:R-:W-:-:S03]  /*7130*/  IMAD.WIDE.U32 R10, R11, -0x2daee0ad, RZ ;  /* 0xd2511f530b0a7825 */ /* 0x002fc600078e00ff */
[----:B------:R-:W-:Y:S02]  /*7140*/  PRMT R246, R25, 0x5410, R24 ;  /* 0x0000541019f67816 */ /* 0x000fe40000000018 */
[----:B------:R-:W-:Y:S02]  /*7150*/  LOP3.LUT R7, R11, R249, R20, 0x96, !PT ;  /* 0x000000f90b077212 */ /* 0x000fe400078e9614 */
[----:B------:R-:W-:Y:S01]  /*7160*/  LOP3.LUT R42, R10, 0xffff, RZ, 0xc0, !PT ;  /* 0x0000ffff0a2a7812 */ /* 0x000fe200078ec0ff */
[----:B------:R-:W-:Y:S01]  /*7170*/  FFMA.FTZ R11, R48, R2, -R6 ;  /* 0x00000002300b7223 */ /* 0x000fe20000010806 */
[----:B--2---:R-:W-:Y:S02]  /*7180*/  LOP3.LUT R16, R10, 0xff, RZ, 0xc0, !PT ;  /* 0x000000ff0a107812 */ /* 0x004fe400078ec0ff */
[--C-:B------:R-:W-:Y:S02]  /*7190*/  SHF.R.U32.HI R17, RZ, 0x10, R10.reuse ;  /* 0x00000010ff117819 */ /* 0x100fe4000001160a */
[----:B------:R-:W-:-:S02]  /*71a0*/  SHF.R.U32.HI R14, RZ, 0x18, R10 ;  /* 0x00000018ff0e7819 */ /* 0x000fc4000001160a */
[----:B------:R-:W-:Y:S01]  /*71b0*/  LOP3.LUT R10, R15, 0xff, RZ, 0xc0, !PT ;  /* 0x000000ff0f0a7812 */ /* 0x000fe200078ec0ff */
[----:B------:R1:W-:Y:S01]  /*71c0*/  MUFU.EX2 R95, R11 ;  /* 0x0000000b005f7308 */ /* 0x0003e20000000800 */
[----:B------:R-:W-:Y:S02]  /*71d0*/  @!P1 PRMT R25, R98, 0x5410, RZ ;  /* 0x0000541062199816 */ /* 0x000fe400000000ff */
[C---:B------:R-:W-:Y:S02]  /*71e0*/  ISETP.GE.U32.AND P1, PT, R221.reuse, R10, PT ;  /* 0x0000000add00720c */ /* 0x040fe40003f26070 */
[----:B------:R-:W-:Y:S02]  /*71f0*/  SHF.R.U32.HI R10, RZ, 0x8, R22 ;  /* 0x00000008ff0a7819 */ /* 0x000fe40000011616 */
[----:B------:R-:W-:Y:S01]  /*7200*/  ISETP.GE.U32.AND P5, PT, R221, R18, PT ;  /* 0x00000012dd00720c */ /* 0x000fe20003fa6070 */
[----:B-1----:R-:W-:-:S04]  /*7210*/  FFMA.FTZ R11, R57, R2, -R5 ;  /* 0x00000002390b7223 */ /* 0x002fc80000010805 */
[----:B------:R1:W-:Y:S01]  /*7220*/  MUFU.EX2 R79, R11 ;  /* 0x0000000b004f7308 */ /* 0x0003e20000000800 */
[----:B------:R-:W-:Y:S01]  /*7230*/  @!P2 HFMA2.BF16_V2 R102, -RZ.H0_H0, RZ.H0_H0, -R24.H0_H0 ;  /* 0x200000ffff66a231 */ /* 0x000fe20000340918 */
[----:B---3--:R-:W-:Y:S01]  /*7240*/  F2FP.BF16.PACK_AB R21, R91, R100 ;  /* 0x000000645b15723e */ /* 0x008fe200000010ff */
[----:B------:R-:W-:Y:S01]  /*7250*/  @!P4 HFMA2.BF16_V2 R65, -RZ.H0_H0, RZ.H0_H0, -R38.H0_H0 ;  /* 0x200000ffff41c231 */ /* 0x000fe20000340926 */
[----:B-1----:R-:W-:Y:S01]  /*7260*/  LOP3.LUT R11, R10, 0xffff, RZ, 0xc0, !PT ;  /* 0x0000ffff0a0b7812 */ /* 0x002fe200078ec0ff */
[----:B------:R-:W-:-:S04]  /*7270*/  FFMA.FTZ R10, R59, R2, -R5 ;  /* 0x000000023b0a7223 */ /* 0x000fc80000010805 */
[----:B------:R1:W2:Y:S01]  /*7280*/  MUFU.EX2 R83, R10 ;  /* 0x0000000a00537308 */ /* 0x0002a20000000800 */
[----:B------:R-:W-:Y:S02]  /*7290*/  @!P2 PRMT R24, R102, 0x5410, RZ ;  /* 0x000054106618a816 */ /* 0x000fe400000000ff */
[----:B------:R-:W-:Y:S02]  /*72a0*/  ISETP.GE.U32.AND P2, PT, R221, R11, PT ;  /* 0x0000000bdd00720c */ /* 0x000fe40003f46070 */
[----:B------:R-:W-:Y:S01]  /*72b0*/  F2FP.BF16.PACK_AB R23, R90, R81 ;  /* 0x000000515a17723e */ /* 0x000fe200000010ff */
[----:B------:R-:W-:Y:S01]  /*72c0*/  @!P5 HFMA2.BF16_V2 R105, -RZ.H0_H0, RZ.H0_H0, -R21.H0_H0 ;  /* 0x200000ffff69d231 */ /* 0x000fe20000340915 */
[----:B------:R-:W-:Y:S01]  /*72d0*/  @!P4 PRMT R38, R65, 0x5410, RZ ;  /* 0x000054104126c816 */ /* 0x000fe200000000ff */
[-C--:B------:R-:W-:Y:S01]  /*72e0*/  FFMA.FTZ R11, R55, R2.reuse, -R6 ;  /* 0x00000002370b7223 */ /* 0x080fe20000010806 */
[----:B------:R-:W-:Y:S02]  /*72f0*/  ISETP.GE.U32.AND P4, PT, R221, R19, PT ;  /* 0x00000013dd00720c */ /* 0x000fe40003f86070 */
[----:B------:R-:W-:Y:S01]  /*7300*/  PRMT R20, R21, 0x7632, R20 ;  /* 0x0000763215147816 */ /* 0x000fe20000000014 */
[----:B------:R-:W-:Y:S01]  /*7310*/  @!P1 HFMA2.BF16_V2 R104, -RZ.H0_H0, RZ.H0_H0, -R23.H0_H0 ;  /* 0x200000ffff689231 */ /* 0x000fe20000340917 */
[----:B------:R-:W-:Y:S01]  /*7320*/  PRMT R22, R23, 0x7632, R22 ;  /* 0x0000763217167816 */ /* 0x000fe20000000016 */
[----:B-1----:R-:W-:-:S02]  /*7330*/  FFMA.FTZ R10, R53, R2, -R6 ;  /* 0x00000002350a7223 */ /* 0x002fc40000010806 */
[----:B------:R-:W-:Y:S01]  /*7340*/  FFMA.FTZ R6, R46, R2, -R6 ;  /* 0x000000022e067223 */ /* 0x000fe20000010806 */
[----:B------:R-:W-:Y:S01]  /*7350*/  PRMT R138, R21, 0x5410, R20 ;  /* 0x00005410158a7816 */ /* 0x000fe20000000014 */
[----:B------:R1:W3:Y:S01]  /*7360*/  MUFU.EX2 R98, R10 ;  /* 0x0000000a00627308 */ /* 0x0002e20000000800 */
[----:B--2---:R-:W-:Y:S02]  /*7370*/  F2FP.BF16.PACK_AB R19, R83, R79 ;  /* 0x0000004f5313723e */ /* 0x004fe400000010ff */
[----:B------:R-:W-:Y:S02]  /*7380*/  @!P5 PRMT R21, R105, 0x5410, RZ ;  /* 0x000054106915d816 */ /* 0x000fe400000000ff */
[----:B------:R-:W-:Y:S01]  /*7390*/  PRMT R219, R23, 0x5410, R22 ;  /* 0x0000541017db7816 */ /* 0x000fe20000000016 */
[----:B------:R-:W-:Y:S01]  /*73a0*/  @!P2 HFMA2.BF16_V2 R112, -RZ.H0_H0, RZ.H0_H0, -R20.H0_H0 ;  /* 0x200000ffff70a231 */ /* 0x000fe20000340914 */
[----:B------:R-:W-:Y:S01]  /*73b0*/  @!P1 PRMT R23, R104, 0x5410, RZ ;  /* 0x0000541068179816 */ /* 0x000fe200000000ff */
[----:B------:R2:W-:Y:S01]  /*73c0*/  MUFU.EX2 R105, R6 ;  /* 0x0000000600697308 */ /* 0x0005e20000000800 */
[----:B------:R-:W-:Y:S01]  /*73d0*/  PRMT R18, R19, 0x7632, R18 ;  /* 0x0000763213127816 */ /* 0x000fe20000000012 */
[----:B------:R-:W-:Y:S01]  /*73e0*/  @!P0 HFMA2.BF16_V2 R103, -RZ.H0_H0, RZ.H0_H0, -R22.H0_H0 ;  /* 0x200000ffff678231 */ /* 0x000fe20000340916 */
[----:B-1----:R-:W-:-:S05]  /*73f0*/  LOP3.LUT R10, R7, 0xff, RZ, 0xc0, !PT ;  /* 0x000000ff070a7812 */ /* 0x002fca00078ec0ff */
[----:B------:R1:W4:Y:S01]  /*7400*/  MUFU.EX2 R104, R11 ;  /* 0x0000000b00687308 */ /* 0x0003220000000800 */
[----:B------:R-:W-:Y:S01]  /*7410*/  ISETP.GE.U32.AND P5, PT, R221, R10, PT ;  /* 0x0000000add00720c */ /* 0x000fe20003fa6070 */
[----:B------:R-:W-:Y:S01]  /*7420*/  FFMA.FTZ R10, R56, R2, -R5 ;  /* 0x00000002380a7223 */ /* 0x000fe20000010805 */
[----:B--2---:R-:W-:Y:S01]  /*7430*/  LOP3.LUT R6, R7, 0xffff, RZ, 0xc0, !PT ;  /* 0x0000ffff07067812 */ /* 0x004fe200078ec0ff */
[----:B------:R-:W-:Y:S01]  /*7440*/  @!P4 HFMA2.BF16_V2 R113, -RZ.H0_H0, RZ.H0_H0, -R18.H0_H0 ;  /* 0x200000ffff71c231 */ /* 0x000fe20000340912 */
[----:B------:R-:W-:Y:S02]  /*7450*/  @!P2 PRMT R20, R112, 0x5410, RZ ;  /* 0x000054107014a816 */ /* 0x000fe400000000ff */
[----:B------:R-:W-:Y:S01]  /*7460*/  SHF.R.U32.HI R6, RZ, 0x8, R6 ;  /* 0x00000008ff067819 */ /* 0x000fe20000011606 */
[----:B------:R2:W-:Y:S01]  /*7470*/  MUFU.EX2 R78, R10 ;  /* 0x0000000a004e7308 */ /* 0x0005e20000000800 */
[----:B-1----:R-:W-:Y:S02]  /*7480*/  LOP3.LUT R11, R17, 0xff, RZ, 0xc0, !PT ;  /* 0x000000ff110b7812 */ /* 0x002fe400078ec0ff */
[----:B------:R-:W-:-:S02]  /*7490*/  @!P0 PRMT R22, R103, 0x5410, RZ ;  /* 0x0000541067168816 */ /* 0x000fc400000000ff */
[C---:B------:R-:W-:Y:S02]  /*74a0*/  ISETP.GE.U32.AND P2, PT, R221.reuse, R11, PT ;  /* 0x0000000bdd00720c */ /* 0x040fe40003f46070 */
[----:B------:R-:W-:Y:S01]  /*74b0*/  SHF.R.U32.HI R11, RZ, 0x8, R42 ;  /* 0x00000008ff0b7819 */ /* 0x000fe2000001162a */
[----:B------:R-:W-:Y:S01]  /*74c0*/  @!P3 HFMA2.BF16_V2 R114, -RZ.H0_H0, RZ.H0_H0, -R19.H0_H0 ;  /* 0x200000ffff72b231 */ /* 0x000fe20000340913 */
[----:B------:R-:W-:Y:S02]  /*74d0*/  ISETP.GE.U32.AND P0, PT, R221, R16, PT ;  /* 0x00000010dd00720c */ /* 0x000fe40003f06070 */
[----:B------:R-:W-:Y:S02]  /*74e0*/  PRMT R139, R19, 0x5410, R18 ;  /* 0x00005410138b7816 */ /* 0x000fe40000000012 */
[----:B--2---:R-:W-:Y:S02]  /*74f0*/  LOP3.LUT R10, R6, 0xffff, RZ, 0xc0, !PT ;  /* 0x0000ffff060a7812 */ /* 0x004fe400078ec0ff */
[----:B------:R-:W-:-:S02]  /*7500*/  @!P4 PRMT R18, R113, 0x5410, RZ ;  /* 0x000054107112c816 */ /* 0x000fc400000000ff */
[----:B------:R-:W-:Y:S02]  /*7510*/  LOP3.LUT R6, R11, 0xffff, RZ, 0xc0, !PT ;  /* 0x0000ffff0b067812 */ /* 0x000fe400078ec0ff */
[C---:B------:R-:W-:Y:S01]  /*7520*/  ISETP.GE.U32.AND P4, PT, R221.reuse, R10, PT ;  /* 0x0000000add00720c */ /* 0x040fe20003f86070 */
[--C-:B------:R-:W-:Y:S01]  /*7530*/  FFMA.FTZ R11, R58, R2, -R5.reuse ;  /* 0x000000023a0b7223 */ /* 0x100fe20000010805 */
[----:B------:R-:W-:Y:S02]  /*7540*/  @!P3 PRMT R19, R114, 0x5410, RZ ;  /* 0x000054107213b816 */ /* 0x000fe400000000ff */
[C---:B------:R-:W-:Y:S01]  /*7550*/  ISETP.GE.U32.AND P1, PT, R221.reuse, R14, PT ;  /* 0x0000000edd00720c */ /* 0x040fe20003f26070 */
[--C-:B------:R-:W-:Y:S01]  /*7560*/  FFMA.FTZ R14, R52, R2, -R5.reuse ;  /* 0x00000002340e7223 */ /* 0x100fe20000010805 */
[----:B------:R-:W-:Y:S01]  /*7570*/  ISETP.GE.U32.AND P3, PT, R221, R6, PT ;  /* 0x00000006dd00720c */ /* 0x000fe20003f66070 */
[----:B------:R-:W-:Y:S01]  /*7580*/  FFMA.FTZ R6, R43, R2, -R5 ;  /* 0x000000022b067223 */ /* 0x000fe20000010805 */
[----:B---3--:R-:W-:-:S02]  /*7590*/  F2FP.BF16.PACK_AB R10, R98, R95 ;  /* 0x0000005f620a723e */ /* 0x008fc400000010ff */
[----:B----4-:R-:W-:Y:S01]  /*75a0*/  F2FP.BF16.PACK_AB R15, R105, R104 ;  /* 0x00000068690f723e */ /* 0x010fe200000010ff */
[----:B------:R-:W1:Y:S01]  /*75b0*/  MUFU.EX2 R88, R11 ;  /* 0x0000000b00587308 */ /* 0x000e620000000800 */
[C---:B------:R-:W-:Y:S02]  /*75c0*/  PRMT R5, R10.reuse, 0x7610, R5 ;  /* 0x000076100a057816 */ /* 0x040fe40000000005 */
[----:B------:R-:W-:Y:S01]  /*75d0*/  PRMT R2, R10, 0x7632, R2 ;  /* 0x000076320a027816 */ /* 0x000fe20000000002 */
[----:B------:R-:W-:-:S04]  /*75e0*/  @!P0 HFMA2.BF16_V2 R115, -RZ.H0_H0, RZ.H0_H0, -R15.H0_H0 ;  /* 0x200000ffff738231 */ /* 0x000fc8000034090f */
[----:B------:R2:W-:Y:S01]  /*75f0*/  MUFU.EX2 R103, R14 ;  /* 0x0000000e00677308 */ /* 0x0005e20000000800 */
[----:B------:R-:W-:Y:S02]  /*7600*/  @!P5 HFMA2.BF16_V2 R117, -RZ.H0_H0, RZ.H0_H0, -R5.H0_H0 ;  /* 0x200000ffff75d231 */ /* 0x000fe40000340905 */
[----:B------:R-:W-:-:S05]  /*7610*/  @!P4 HFMA2.BF16_V2 R116, -RZ.H0_H0, RZ.H0_H0, -R2.H0_H0 ;  /* 0x200000ffff74c231 */ /* 0x000fca0000340902 */
[----:B------:R3:W4:Y:S01]  /*7620*/  MUFU.EX2 R102, R6 ;  /* 0x0000000600667308 */ /* 0x0007220000000800 */
[----:B------:R-:W-:Y:S02]  /*7630*/  PRMT R128, R5, 0x5410, R2 ;  /* 0x0000541005807816 */ /* 0x000fe40000000002 */
[----:B--2---:R-:W-:-:S04]  /*7640*/  PRMT R14, R15, 0x7632, R14 ;  /* 0x000076320f0e7816 */ /* 0x004fc8000000000e */
[----:B------:R-:W-:Y:S02]  /*7650*/  PRMT R130, R15, 0x5410, R14 ;  /* 0x000054100f827816 */ /* 0x000fe4000000000e */
[--C-:B---3--:R-:W-:Y:S02]  /*7660*/  SHF.R.U32.HI R6, RZ, 0x10, R7.reuse ;  /* 0x00000010ff067819 */ /* 0x108fe40000011607 */
[----:B------:R-:W-:Y:S02]  /*7670*/  @!P0 PRMT R15, R115, 0x5410, RZ ;  /* 0x00005410730f8816 */ /* 0x000fe400000000ff */
[----:B------:R-:W-:Y:S02]  /*7680*/  LOP3.LUT R6, R6, 0xff, RZ, 0xc0, !PT ;  /* 0x000000ff06067812 */ /* 0x000fe400078ec0ff */
[----:B------:R-:W-:Y:S02]  /*7690*/  SHF.R.U32.HI R7, RZ, 0x18, R7 ;  /* 0x00000018ff077819 */ /* 0x000fe40000011607 */
[----:B------:R-:W-:-:S02]  /*76a0*/  LEA R188, P0, R119, R122, 0x1 ;  /* 0x0000007a77bc7211 */ /* 0x000fc400078008ff */
[----:B------:R-:W-:Y:S02]  /*76b0*/  @!P5 PRMT R5, R117, 0x5410, RZ ;  /* 0x000054107505d816 */ /* 0x000fe400000000ff */
[----:B------:R-:W-:Y:S02]  /*76c0*/  @!P4 PRMT R2, R116, 0x5410, RZ ;  /* 0x000054107402c816 */ /* 0x000fe400000000ff */
[C---:B------:R-:W-:Y:S02]  /*76d0*/  ISETP.GE.U32.AND P5, PT, R221.reuse, R6, PT ;  /* 0x00000006dd00720c */ /* 0x040fe40003fa6070 */
[----:B------:R-:W-:Y:S01]  /*76e0*/  ISETP.GE.U32.AND P4, PT, R221, R7, PT ;  /* 0x00000007dd00720c */ /* 0x000fe20003f86070 */
[----:B------:R-:W-:Y:S01]  /*76f0*/  IMAD.SHL.U32 R129, R121, 0x8, RZ ;  /* 0x0000000879817824 */ /* 0x000fe200078e00ff */
[----:B------:R-:W-:Y:S02]  /*7700*/  LEA.HI.X R189, R119, R123, R120, 0x1, P0 ;  /* 0x0000007b77bd7211 */ /* 0x000fe400000f0c78 */
[----:B-1----:R-:W-:-:S02]  /*7710*/  F2FP.BF16.PACK_AB R10, R88, R78 ;  /* 0x0000004e580a723e */ /* 0x002fc400000010ff */
[----:B----4-:R-:W-:Y:S01]  /*7720*/  F2FP.BF16.PACK_AB R17, R102, R103 ;  /* 0x000000676611723e */ /* 0x010fe200000010ff */
[----:B------:R-:W-:Y:S01]  /*7730*/  IMAD.WIDE R6, R129, 0x2, R188 ;  /* 0x0000000281067825 */ /* 0x000fe200078e02bc */
[----:B------:R-:W-:Y:S01]  /*7740*/  PRMT R11, R10, 0x7632, R11 ;  /* 0x000076320a0b7816 */ /* 0x000fe2000000000b */
[----:B------:R-:W-:Y:S01]  /*7750*/  ST.E.U16 [R188.64], R39 ;  /* 0x00000027bc007985 */ /* 0x000fe2000c101504 */
[----:B------:R-:W-:-:S03]  /*7760*/  PRMT R16, R17, 0x7632, R16 ;  /* 0x0000763211107816 */ /* 0x000fc60000000010 */
[----:B------:R-:W-:Y:S01]  /*7770*/  ST.E.U16 [R188.64+0x2], R38 ;  /* 0x00000226bc007985 */ /* 0x000fe2000c101504 */
[----:B------:R-:W-:-:S03]  /*7780*/  @!P5 HFMA2.BF16_V2 R122, -RZ.H0_H0, RZ.H0_H0, -R10.H0_H0 ;  /* 0x200000ffff7ad231 */ /* 0x000fc6000034090a */
[----:B------:R-:W-:Y:S01]  /*7790*/  ST.E.U16 [R6.64], R35 ;  /* 0x0000002306007985 */ /* 0x000fe2000c101504 */
[----:B------:R-:W-:-:S03]  /*77a0*/  @!P4 HFMA2.BF16_V2 R121, -RZ.H0_H0, RZ.H0_H0, -R11.H0_H0 ;  /* 0x200000ffff79c231 */ /* 0x000fc6000034090b */
[----:B------:R-:W-:Y:S01]  /*77b0*/  ST.E.U16 [R6.64+0x2], R34 ;  /* 0x0000022206007985 */ /* 0x000fe2000c101504 */
[----:B------:R-:W-:-:S03]  /*77c0*/  @!P3 HFMA2.BF16_V2 R118, -RZ.H0_H0, RZ.H0_H0, -R14.H0_H0 ;  /* 0x200000ffff76b231 */ /* 0x000fc6000034090e */
[----:B------:R-:W-:Y:S01]  /*77d0*/  ST.E.U16 [R188.64+0x10], R31 ;  /* 0x0000101fbc007985 */ /* 0x000fe2000c101504 */
[----:B------:R-:W-:-:S03]  /*77e0*/  @!P2 HFMA2.BF16_V2 R120, -RZ.H0_H0, RZ.H0_H0, -R17.H0_H0 ;  /* 0x200000ffff78a231 */ /* 0x000fc60000340911 */
[----:B------:R-:W-:Y:S01]  /*77f0*/  ST.E.U16 [R188.64+0x12], R30 ;  /* 0x0000121ebc007985 */ /* 0x000fe2000c101504 */
[----:B------:R-:W-:-:S03]  /*7800*/  @!P1 HFMA2.BF16_V2 R119, -RZ.H0_H0, RZ.H0_H0, -R16.H0_H0 ;  /* 0x200000ffff779231 */ /* 0x000fc60000340910 */
[----:B------:R-:W-:Y:S04]  /*7810*/  ST.E.U16 [R6.64+0x10], R33 ;  /* 0x0000102106007985 */ /* 0x000fe8000c101504 */
[----:B------:R-:W-:Y:S01]  /*7820*/  ST.E.U16 [R6.64+0x12], R32 ;  /* 0x0000122006007985 */ /* 0x000fe2000c101504 */
[----:B------:R-:W-:-:S03]  /*7830*/  IMAD.SHL.U32 R193, R4, 0x2, RZ ;  /* 0x0000000204c17824 */ /* 0x000fc600078e00ff */
[----:B------:R-:W-:Y:S04]  /*7840*/  STL [R1+0xc8], R126 ;  /* 0x0000c87e01007387 */ /* 0x000fe80000100800 */
[----:B------:R-:W-:Y:S04]  /*7850*/  ST.E.U16 [R188.64+0x20], R41 ;  /* 0x00002029bc007985 */ /* 0x000fe8000c101504 */
[----:B------:R-:W-:Y:S04]  /*7860*/  ST.E.U16 [R188.64+0x22], R40 ;  /* 0x00002228bc007985 */ /* 0x000fe8000c101504 */
[----:B------:R-:W-:Y:S04]  /*7870*/  STL [R1+0xcc], R252 ;  /* 0x0000ccfc01007387 */ /* 0x000fe80000100800 */
[----:B------:R-:W-:Y:S04]  /*7880*/  ST.E.U16 [R6.64+0x20], R37 ;  /* 0x0000202506007985 */ /* 0x000fe8000c101504 */
[----:B------:R-:W-:Y:S01]  /*7890*/  ST.E.U16 [R6.64+0x22], R36 ;  /* 0x0000222406007985 */ /* 0x000fe2000c101504 */
[----:B------:R-:W-:-:S03]  /*78a0*/  @!P3 PRMT R14, R118, 0x5410, RZ ;  /* 0x00005410760eb816 */ /* 0x000fc600000000ff */
[----:B------:R1:W-:Y:S01]  /*78b0*/  STL [R1+0x12c], R129 ;  /* 0x00012c8101007387 */ /* 0x0003e20000100800 */
[----:B------:R-:W-:-:S03]  /*78c0*/  PRMT R131, R17, 0x5410, R16 ;  /* 0x0000541011837816 */ /* 0x000fc60000000010 */
[----:B------:R-:W-:Y:S04]  /*78d0*/  ST.E.U16 [R188.64+0x30], R27 ;  /* 0x0000301bbc007985 */ /* 0x000fe8000c101504 */
[----:B------:R-:W-:Y:S01]  /*78e0*/  ST.E.U16 [R188.64+0x32], R26 ;  /* 0x0000321abc007985 */ /* 0x000fe2000c101504 */
[----:B------:R-:W-:-:S03]  /*78f0*/  @!P2 PRMT R17, R120, 0x5410, RZ ;  /* 0x000054107811a816 */ /* 0x000fc600000000ff */
[----:B------:R-:W-:Y:S01]  /*7900*/  ST.E.U16 [R6.64+0x30], R29 ;  /* 0x0000301d06007985 */ /* 0x000fe2000c101504 */
[----:B------:R-:W-:-:S03]  /*7910*/  @!P1 PRMT R16, R119, 0x5410, RZ ;  /* 0x0000541077109816 */ /* 0x000fc600000000ff */
[----:B------:R-:W-:Y:S01]  /*7920*/  ST.E.U16 [R6.64+0x32], R28 ;  /* 0x0000321c06007985 */ /* 0x000fe2000c101504 */
[----:B------:R-:W-:-:S03]  /*7930*/  IMAD R196, R0, 0x2, R193 ;  /* 0x0000000200c47824 */ /* 0x000fc600078e02c1 */
[----:B------:R-:W-:Y:S04]  /*7940*/  ST.E.U16 [R188.64+0x40], R25 ;  /* 0x00004019bc007985 */ /* 0x000fe8000c101504 */
[----:B------:R-:W-:Y:S01]  /*7950*/  ST.E.U16 [R188.64+0x42], R24 ;  /* 0x00004218bc007985 */ /* 0x000fe2000c101504 */
[----:B-1----:R-:W-:Y:S02]  /*7960*/  PRMT R129, R10, 0x5410, R11 ;  /* 0x000054100a817816 */ /* 0x002fe4000000000b */
[----:B------:R-:W-:Y:S01]  /*7970*/  @!P5 PRMT R10, R122, 0x5410, RZ ;  /* 0x000054107a0ad816 */ /* 0x000fe200000000ff */
[----:B------:R-:W-:Y:S01]  /*7980*/  ST.E.U16 [R6.64+0x40], R23 ;  /* 0x0000401706007985 */ /* 0x000fe2000c101504 */
[----:B------:R-:W-:-:S03]  /*7990*/  @!P4 PRMT R11, R121, 0x5410, RZ ;  /* 0x00005410790bc816 */ /* 0x000fc600000000ff */
[----:B------:R-:W-:Y:S04]  /*79a0*/  ST.E.U16 [R6.64+0x42], R22 ;  /* 0x0000421606007985 */ /* 0x000fe8000c101504 */
[----:B------:R-:W-:Y:S04]  /*79b0*/  ST.E.U16 [R188.64+0x50], R21 ;  /* 0x00005015bc007985 */ /* 0x000fe8000c101504 */
[----:B------:R-:W-:Y:S04]  /*79c0*/  ST.E.U16 [R188.64+0x52], R20 ;  /* 0x00005214bc007985 */ /* 0x000fe8000c101504 */
[----:B------:R-:W-:Y:S04]  /*79d0*/  ST.E.U16 [R6.64+0x50], R19 ;  /* 0x0000501306007985 */ /* 0x000fe8000c101504 */
[----:B------:R-:W-:Y:S04]  /*79e0*/  ST.E.U16 [R6.64+0x52], R18 ;  /* 0x0000521206007985 */ /* 0x000fe8000c101504 */
[----:B------:R-:W-:Y:S04]  /*79f0*/  ST.E.U16 [R188.64+0x60], R5 ;  /* 0x00006005bc007985 */ /* 0x000fe8000c101504 */
[----:B------:R1:W-:Y:S01]  /*7a00*/  ST.E.U16 [R188.64+0x62], R2 ;  /* 0x00006202bc007985 */ /* 0x0003e2000c101504 */
[----:B------:R-:W-:-:S03]  /*7a10*/  IMAD R194, R3, 0x2, R193 ;  /* 0x0000000203c27824 */ /* 0x000fc600078e02c1 */
[----:B------:R2:W-:Y:S04]  /*7a20*/  ST.E.U16 [R6.64+0x60], R10 ;  /* 0x0000600a06007985 */ /* 0x0005e8000c101504 */
[----:B------:R-:W-:Y:S01]  /*7a30*/  ST.E.U16 [R6.64+0x62], R11 ;  /* 0x0000620b06007985 */ /* 0x000fe2000c101504 */
[----:B------:R-:W-:-:S03]  /*7a40*/  LOP3.LUT R3, R12, 0xffff, RZ, 0xc0, !PT ;  /* 0x0000ffff0c037812 */ /* 0x000fc600078ec0ff */
[----:B------:R-:W-:Y:S04]  /*7a50*/  ST.E.U16 [R188.64+0x70], R15 ;  /* 0x0000700fbc007985 */ /* 0x000fe8000c101504 */
[----:B------:R-:W-:Y:S04]  /*7a60*/  ST.E.U16 [R188.64+0x72], R14 ;  /* 0x0000720ebc007985 */ /* 0x000fe8000c101504 */
[----:B------:R-:W-:Y:S04]  /*7a70*/  ST.E.U16 [R6.64+0x70], R17 ;  /* 0x0000701106007985 */ /* 0x000fe8000c101504 */
[----:B------:R3:W-:Y:S04]  /*7a80*/  ST.E.U16 [R6.64+0x72], R16 ;  /* 0x0000721006007985 */ /* 0x0007e8000c101504 */
[----:B------:R-:W4:Y:S01]  /*7a90*/  LDSM.16.MT88.4 R28, [R196+0x18000] ;  /* 0x01800000c41c783b */ /* 0x000f220000004200 */
[----:B------:R-:W-:-:S02]  /*7aa0*/  SHF.R.U32.HI R3, RZ, 0x8, R3 ;  /* 0x00000008ff037819 */ /* 0x000fc40000011603 */
[----:B-1----:R-:W-:Y:S02]  /*7ab0*/  LOP3.LUT R2, R13, R127, R44, 0x96, !PT ;  /* 0x0000007f0d027212 */ /* 0x002fe400078e962c */
[----:B------:R-:W-:Y:S01]  /*7ac0*/  SHF.R.U32.HI R4, RZ, 0x10, R12 ;  /* 0x00000010ff047819 */ /* 0x000fe2000001160c */
[----:B------:R-:W-:Y:S01]  /*7ad0*/  IMAD R195, R0, 0x2, R194 ;  /* 0x0000000200c37824 */ /* 0x000fe200078e02c2 */
[----:B------:R-:W-:Y:S01]  /*7ae0*/  PRMT R56, R221, 0x7054, R221 ;  /* 0x00007054dd387816 */ /* 0x000fe200000000dd */
[----:B------:R-:W1:Y:S01]  /*7af0*/  LDSM.16.MT88.4 R16, [R194+0x18000] ;  /* 0x01800000c210783b */ /* 0x000e620000004200 */
[----:B--2---:R-:W-:Y:S02]  /*7b00*/  LOP3.LUT R10, R4, 0xff, RZ, 0xc0, !PT ;  /* 0x000000ff040a7812 */ /* 0x004fe400078ec0ff */
[----:B------:R-:W-:Y:S01]  /*7b10*/  SHF.R.U32.HI R4, RZ, 0x10, R2 ;  /* 0x00000010ff047819 */ /* 0x000fe20000011602 */
[----:B------:R-:W2:Y:S01]  /*7b20*/  LDSM.16.MT88.4 R36, [R196+0x18800] ;  /* 0x01880000c424783b */ /* 0x000ea20000004200 */
[----:B---3--:R-:W-:-:S03]  /*7b30*/  LOP3.LUT R7, R12, 0xff, RZ, 0xc0, !PT ;  /* 0x000000ff0c077812 */ /* 0x008fc600078ec0ff */
[----:B------:R-:W3:Y:S01]  /*7b40*/  LDSM.16.MT88.4 R64, [R195+0x18000] ;  /* 0x01800000c340783b */ /* 0x000ee20000004200 */
[----:B------:R-:W-:-:S03]  /*7b50*/  PRMT R7, R7, 0x5410, R3 ;  /* 0x0000541007077816 */ /* 0x000fc60000000003 */
[----:B------:R-:W5:Y:S01]  /*7b60*/  LDSM.16.MT88.4 R20, [R193+0x18000] ;  /* 0x01800000c114783b */ /* 0x000f620000004200 */
[C---:B------:R-:W-:Y:S02]  /*7b70*/  LOP3.LUT R3, R2.reuse, 0xffff, RZ, 0xc0, !PT ;  /* 0x0000ffff02037812 */ /* 0x040fe400078ec0ff */
[----:B------:R-:W-:Y:S01]  /*7b80*/  LOP3.LUT R6, R2, 0xff, RZ, 0xc0, !PT ;  /* 0x000000ff02067812 */ /* 0x000fe200078ec0ff */
[----:B------:R-:W-:Y:S01]  /*7b90*/  LDSM.16.MT88.4 R40, [R194+0x18800] ;  /* 0x01880000c228783b */ /* 0x000fe20000004200 */
[----:B------:R-:W-:Y:S02]  /*7ba0*/  SHF.R.U32.HI R3, RZ, 0x8, R3 ;  /* 0x00000008ff037819 */ /* 0x000fe40000011603 */
[----:B------:R-:W-:Y:S02]  /*7bb0*/  SHF.R.U32.HI R5, RZ, 0x18, R2 ;  /* 0x00000018ff057819 */ /* 0x000fe40000011602 */
[----:B------:R-:W-:Y:S02]  /*7bc0*/  LOP3.LUT R2, R4, 0xff, RZ, 0xc0, !PT ;  /* 0x000000ff04027812 */ /* 0x000fe400078ec0ff */
[----:B------:R-:W-:-:S02]  /*7bd0*/  PRMT R0, R6, 0x5410, R3 ;  /* 0x0000541006007816 */ /* 0x000fc40000000003 */
[----:B------:R-:W-:Y:S02]  /*7be0*/  SHF.R.U32.HI R11, RZ, 0x18, R12 ;  /* 0x00000018ff0b7819 */ /* 0x000fe4000001160c */
[----:B------:R-:W-:Y:S01]  /*7bf0*/  PRMT R2, R2, 0x5410, R5 ;  /* 0x0000541002027816 */ /* 0x000fe20000000005 */
[--C-:B------:R-:W-:Y:S01]  /*7c00*/  HSET2.LE.AND R0, R0, R56.reuse, PT ;  /* 0x0000003800007233 */ /* 0x100fe20003803000 */
[----:B------:R-:W-:Y:S01]  /*7c10*/  PRMT R4, R10, 0x5410, R11 ;  /* 0x000054100a047816 */ /* 0x000fe2000000000b */
[--C-:B------:R-:W-:Y:S02]  /*7c20*/  HSET2.LE.AND R3, R7, R56.reuse, PT ;  /* 0x0000003807037233 */ /* 0x100fe40003803000 */
[--C-:B------:R-:W-:Y:S01]  /*7c30*/  HSET2.LE.AND R2, R2, R56.reuse, PT ;  /* 0x0000003802027233 */ /* 0x100fe20003803000 */
[----:B------:R-:W-:Y:S01]  /*7c40*/  LOP3.LUT R12, R62, R0, RZ, 0xc0, !PT ;  /* 0x000000003e0c7212 */ /* 0x000fe200078ec0ff */
[----:B------:R-:W-:Y:S01]  /*7c50*/  HSET2.LE.AND R4, R4, R56, PT ;  /* 0x0000003804047233 */ /* 0x000fe20003803000 */
[----:B------:R-:W-:-:S02]  /*7c60*/  LOP3.LUT R0, R9, R249, R68, 0x96, !PT ;  /* 0x000000f909007212 */ /* 0x000fc400078e9644 */
[----:B------:R-:W-:Y:S01]  /*7c70*/  LOP3.LUT R13, R61, R2, RZ, 0xc0, !PT ;  /* 0x000000023d0d7212 */ /* 0x000fe200078ec0ff */
[----:B------:R-:W1:Y:S01]  /*7c80*/  LDSM.16.MT88.4 R68, [R195+0x18800] ;  /* 0x01880000c344783b */ /* 0x000e620000004200 */
[----:B------:R-:W-:Y:S02]  /*7c90*/  LOP3.LUT R14, R60, R3, RZ, 0xc0, !PT ;  /* 0x000000033c0e7212 */ /* 0x000fe400078ec0ff */
[----:B------:R-:W-:Y:S02]  /*7ca0*/  LOP3.LUT R2, R8, 0xffff, RZ, 0xc0, !PT ;  /* 0x0000ffff08027812 */ /* 0x000fe400078ec0ff */
[----:B------:R-:W-:Y:S02]  /*7cb0*/  LOP3.LUT R15, R45, R4, RZ, 0xc0, !PT ;  /* 0x000000042d0f7212 */ /* 0x000fe400078ec0ff */
[----:B------:R-:W-:Y:S01]  /*7cc0*/  LOP3.LUT R3, R0, 0xffff, RZ, 0xc0, !PT ;  /* 0x0000ffff00037812 */ /* 0x000fe200078ec0ff */
[----:B------:R-:W2:Y:S01]  /*7cd0*/  LDSM.16.MT88.4 R44, [R193+0x18800] ;  /* 0x01880000c12c783b */ /* 0x000ea20000004200 */
[----:B------:R-:W-:-:S02]  /*7ce0*/  SHF.R.U32.HI R4, RZ, 0x10, R0 ;  /* 0x00000010ff047819 */ /* 0x000fc40000011600 */
[----:B------:R-:W-:Y:S02]  /*7cf0*/  LOP3.LUT R7, R0, 0xff, RZ, 0xc0, !PT ;  /* 0x000000ff00077812 */ /* 0x000fe400078ec0ff */
[----:B------:R-:W-:Y:S02]  /*7d00*/  SHF.R.U32.HI R6, RZ, 0x18, R0 ;  /* 0x00000018ff067819 */ /* 0x000fe40000011600 */
[----:B------:R-:W-:Y:S02]  /*7d10*/  LOP3.LUT R5, R8, 0xff, RZ, 0xc0, !PT ;  /* 0x000000ff08057812 */ /* 0x000fe400078ec0ff */
[----:B------:R-:W-:Y:S02]  /*7d20*/  SHF.R.U32.HI R0, RZ, 0x8, R2 ;  /* 0x00000008ff007819 */ /* 0x000fe40000011602 */
[----:B------:R-:W-:Y:S02]  /*7d30*/  SHF.R.U32.HI R2, RZ, 0x8, R3 ;  /* 0x00000008ff027819 */ /* 0x000fe40000011603 */
[----:B------:R-:W-:Y:S01]  /*7d40*/  LOP3.LUT R3, R4, 0xff, RZ, 0xc0, !PT ;  /* 0x000000ff04037812 */ /* 0x000fe200078ec0ff */
[----:B----4-:R-:W-:Y:S01]  /*7d50*/  HMMA.16816.F32.BF16 R24, R12, R28, RZ ;  /* 0x0000001c0c18723c */ /* 0x010fe200000418ff */
[----:B------:R-:W-:-:S02]  /*7d60*/  SHF.R.U32.HI R4, RZ, 0x10, R8 ;  /* 0x00000010ff047819 */ /* 0x000fc40000011608 */
[----:B------:R-:W-:Y:S02]  /*7d70*/  PRMT R5, R5, 0x5410, R0 ;  /* 0x0000541005057816 */ /* 0x000fe40000000000 */
[----:B------:R-:W-:Y:S02]  /*7d80*/  PRMT R0, R7, 0x5410, R2 ;  /* 0x0000541007007816 */ /* 0x000fe40000000002 */
[----:B------:R-:W-:Y:S02]  /*7d90*/  PRMT R2, R3, 0x5410, R6 ;  /* 0x0000541003027816 */ /* 0x000fe40000000006 */
[----:B------:R-:W-:Y:S02]  /*7da0*/  SHF.R.U32.HI R8, RZ, 0x18, R8 ;  /* 0x00000018ff087819 */ /* 0x000fe40000011608 */
[----:B------:R-:W-:-:S04]  /*7db0*/  LOP3.LUT R3, R4, 0xff, RZ, 0xc0, !PT ;  /* 0x000000ff04037812 */ /* 0x000fc800078ec0ff */
[----:B------:R-:W-:Y:S01]  /*7dc0*/  PRMT R4, R3, 0x5410, R8 ;  /* 0x0000541003047816 */ /* 0x000fe20000000008 */
[--C-:B------:R-:W-:Y:S02]  /*7dd0*/  HSET2.LE.AND R0, R0, R56.reuse, PT ;  /* 0x0000003800007233 */ /* 0x100fe40003803000 */
[--C-:B------:R-:W-:Y:S02]  /*7de0*/  HSET2.LE.AND R2, R2, R56.reuse, PT ;  /* 0x0000003802027233 */ /* 0x100fe40003803000 */
[--C-:B------:R-:W-:Y:S02]  /*7df0*/  HSET2.LE.AND R3, R5, R56.reuse, PT ;  /* 0x0000003805037233 */ /* 0x100fe40003803000 */
[----:B------:R-:W-:Y:S01]  /*7e00*/  HSET2.LE.AND R4, R4, R56, PT ;  /* 0x0000003804047233 */ /* 0x000fe20003803000 */
[----:B------:R-:W-:Y:S01]  /*7e10*/  LOP3.LUT R8, R111, R0, RZ, 0xc0, !PT ;  /* 0x000000006f087212 */ /* 0x000fe200078ec0ff */
[----:B-1----:R-:W-:Y:S01]  /*7e20*/  HMMA.16816.F32.BF16 R48, R12, R16, RZ ;  /* 0x000000100c30723c */ /* 0x002fe200000418ff */
[----:B------:R-:W-:Y:S01]  /*7e30*/  LOP3.LUT R9, R110, R2, RZ, 0xc0, !PT ;  /* 0x000000026e097212 */ /* 0x000fe200078ec0ff */
[----:B------:R-:W-:Y:S01]  /*7e40*/  LDSM.16.MT88.4 R56, [R194+0x1a000] ;  /* 0x01a00000c238783b */ /* 0x000fe20000004200 */
[----:B------:R-:W-:-:S02]  /*7e50*/  LOP3.LUT R10, R101, R3, RZ, 0xc0, !PT ;  /* 0x00000003650a7212 */ /* 0x000fc400078ec0ff */
[----:B------:R-:W-:-:S03]  /*7e60*/  LOP3.LUT R11, R77, R4, RZ, 0xc0, !PT ;  /* 0x000000044d0b7212 */ /* 0x000fc600078ec0ff */
[----:B------:R-:W-:Y:S08]  /*7e70*/  HMMA.16816.F32.BF16 R32, R12, R18, RZ ;  /* 0x000000120c20723c */ /* 0x000ff000000418ff */
[----:B--2---:R-:W-:Y:S08]  /*7e80*/  HMMA.16816.F32.BF16 R4, R8, R36, R24 ;  /* 0x000000240804723c */ /* 0x004ff00000041818 */
[C---:B---3--:R-:W-:Y:S08]  /*7e90*/  HMMA.16816.F32.BF16 R16, R12.reuse, R64, RZ ;  /* 0x000000400c10723c */ /* 0x048ff000000418ff */
[C---:B-----5:R-:W-:Y:S08]  /*7ea0*/  HMMA.16816.F32.BF16 R60, R12.reuse, R20, RZ ;  /* 0x000000140c3c723c */ /* 0x060ff000000418ff */
[C---:B------:R-:W-:Y:S08]  /*7eb0*/  HMMA.16816.F32.BF16 R52, R12.reuse, R22, RZ ;  /* 0x000000160c34723c */ /* 0x040ff000000418ff */
[----:B------:R-:W-:Y:S01]  /*7ec0*/  HMMA.16816.F32.BF16 R20, R12, R30, RZ ;  /* 0x0000001e0c14723c */ /* 0x000fe200000418ff */
[----:B------:R-:W1:Y:S01]  /*7ed0*/  LDSM.16.MT88.4 R28, [R193+0x1a000] ;  /* 0x01a00000c11c783b */ /* 0x000e620000004200 */
[----:B------:R-:W-:-:S02]  /*7ee0*/  IMAD.MOV.U32 R114, RZ, RZ, R6 ;  /* 0x000000ffff727224 */ /* 0x000fc400078e0006 */
[----:B------:R-:W-:Y:S02]  /*7ef0*/  IMAD.MOV.U32 R113, RZ, RZ, R7 ;  /* 0x000000ffff717224 */ /* 0x000fe400078e0007 */
[----:B------:R-:W-:Y:S02]  /*7f00*/  IMAD.MOV.U32 R112, RZ, RZ, R4 ;  /* 0x000000ffff707224 */ /* 0x000fe400078e0004 */
[----:B------:R-:W-:Y:S02]  /*7f10*/  IMAD.MOV.U32 R3, RZ, RZ, R5 ;  /* 0x000000ffff037224 */ /* 0x000fe400078e0005 */
[C---:B------:R-:W-:Y:S08]  /*7f20*/  HMMA.16816.F32.BF16 R4, R8.reuse, R68, R16 ;  /* 0x000000440804723c */ /* 0x040ff00000041810 */
[----:B------:R-:W-:Y:S08]  /*7f30*/  HMMA.16816.F32.BF16 R48, R8, R40, R48 ;  /* 0x000000280830723c */ /* 0x000ff00000041830 */
[----:B------:R-:W-:Y:S08]  /*7f40*/  HMMA.16816.F32.BF16 R16, R12, R66, RZ ;  /* 0x000000420c10723c */ /* 0x000ff000000418ff */
[----:B------:R-:W-:Y:S01]  /*7f50*/  HMMA.16816.F32.BF16 R144, R8, R38, R20 ;  /* 0x000000260890723c */ /* 0x000fe20000041814 */
[----:B------:R-:W2:Y:S04]  /*7f60*/  LDSM.16.MT88.4 R20, [R193+0x1a800] ;  /* 0x01a80000c114783b */ /* 0x000ea80000004200 */
[----:B------:R-:W3:Y:S01]  /*7f70*/  LDSM.16.MT88.4 R36, [R194+0x1a800] ;  /* 0x01a80000c224783b */ /* 0x000ee20000004200 */
[----:B------:R-:W-:-:S02]  /*7f80*/  IMAD.MOV.U32 R140, RZ, RZ, R4 ;  /* 0x000000ffff8c7224 */ /* 0x000fc400078e0004 */
[----:B------:R-:W-:Y:S01]  /*7f90*/  IMAD.MOV.U32 R115, RZ, RZ, R5 ;  /* 0x000000ffff737224 */ /* 0x000fe200078e0005 */
[C---:B------:R-:W-:Y:S01]  /*7fa0*/  HMMA.16816.F32.BF16 R168, R8.reuse, R44, R60 ;  /* 0x0000002c08a8723c */ /* 0x040fe2000004183c */
[----:B------:R-:W-:Y:S02]  /*7fb0*/  IMAD.MOV.U32 R110, RZ, RZ, R6 ;  /* 0x000000ffff6e7224 */ /* 0x000fe400078e0006 */
[----:B------:R-:W-:Y:S02]  /*7fc0*/  IMAD.MOV.U32 R111, RZ, RZ, R7 ;  /* 0x000000ffff6f7224 */ /* 0x000fe400078e0007 */
[----:B------:R-:W-:Y:S02]  /*7fd0*/  IMAD.MOV.U32 R2, RZ, RZ, R50 ;  /* 0x000000ffff027224 */ /* 0x000fe400078e0032 */
[----:B------:R-:W-:Y:S01]  /*7fe0*/  IMAD.MOV.U32 R0, RZ, RZ, R49 ;  /* 0x000000ffff007224 */ /* 0x000fe200078e0031 */
[----:B------:R-:W-:Y:S01]  /*7ff0*/  HMMA.16816.F32.BF16 R160, R8, R46, R52 ;  /* 0x0000002e08a0723c */ /* 0x000fe20000041834 */
[----:B------:R-:W-:Y:S01]  /*8000*/  IMAD.MOV.U32 R101, RZ, RZ, R48 ;  /* 0x000000ffff657224 */ /* 0x000fe200078e0030 */
[----:B------:R-:W-:Y:S01]  /*8010*/  LDSM.16.MT88.4 R52, [R196+0x1a800] ;  /* 0x01a80000c434783b */ /* 0x000fe20000004200 */
[----:B------:R-:W-:-:S03]  /*8020*/  IMAD.MOV.U32 R77, RZ, RZ, R51 ;  /* 0x000000ffff4d7224 */ /* 0x000fc600078e0033 */
[----:B------:R-:W4:Y:S02]  /*8030*/  LDSM.16.MT88.4 R48, [R195+0x1a000] ;  /* 0x01a00000c330783b */ /* 0x000f240000004200 */
[----:B-1----:R-:W-:Y:S08]  /*8040*/  HMMA.16816.F32.BF16 R4, R12, R28, RZ ;  /* 0x0000001c0c04723c */ /* 0x002ff000000418ff */
[C---:B------:R-:W-:Y:S08]  /*8050*/  HMMA.16816.F32.BF16 R44, R8.reuse, R70, R16 ;  /* 0x00000046082c723c */ /* 0x040ff00000041810 */
[----:B------:R-:W-:Y:S01]  /*8060*/  HMMA.16816.F32.BF16 R152, R8, R42, R32 ;  /* 0x0000002a0898723c */ /* 0x000fe20000041820 */
[----:B------:R-:W1:Y:S07]  /*8070*/  LDSM.16.MT88.4 R40, [R196+0x1a000] ;  /* 0x01a00000c428783b */ /* 0x000e6e0000004200 */
[C---:B------:R-:W-:Y:S08]  /*8080*/  HMMA.16816.F32.BF16 R32, R12.reuse, R30, RZ ;  /* 0x0000001e0c20723c */ /* 0x040ff000000418ff */
[C---:B------:R-:W-:Y:S08]  /*8090*/  HMMA.16816.F32.BF16 R28, R12.reuse, R56, RZ ;  /* 0x000000380c1c723c */ /* 0x040ff000000418ff */
[----:B------:R-:W-:Y:S01]  /*80a0*/  HMMA.16816.F32.BF16 R24, R12, R58, RZ ;  /* 0x0000003a0c18723c */ /* 0x000fe200000418ff */
[----:B------:R-:W5:Y:S01]  /*80b0*/  LDSM.16.MT88.4 R56, [R193+0x1c000] ;  /* 0x01c00000c138783b */ /* 0x000f620000004200 */
[----:B------:R-:W-:-:S02]  /*80c0*/  IMAD.MOV.U32 R123, RZ, RZ, R45 ;  /* 0x000000ffff7b7224 */ /* 0x000fc400078e002d */
[----:B------:R-:W-:Y:S02]  /*80d0*/  IMAD.MOV.U32 R122, RZ, RZ, R46 ;  /* 0x000000ffff7a7224 */ /* 0x000fe400078e002e */
[----:B------:R-:W-:Y:S02]  /*80e0*/  IMAD.MOV.U32 R121, RZ, RZ, R47 ;  /* 0x000000ffff797224 */ /* 0x000fe400078e002f */
[C---:B--2---:R-:W-:Y:S01]  /*80f0*/  HMMA.16816.F32.BF16 R4, R8.reuse, R20, R4 ;  /* 0x000000140804723c */ /* 0x044fe20000041804 */
[----:B------:R-:W-:Y:S02]  /*8100*/  IMAD.MOV.U32 R120, RZ, RZ, R44 ;  /* 0x000000ffff787224 */ /* 0x000fe400078e002c */
[----:B------:R-:W2:Y:S05]  /*8110*/  LDSM.16.MT88.4 R44, [R195+0x1a800] ;  /* 0x01a80000c32c783b */ /* 0x000eaa0000004200 */
[C---:B---3--:R-:W-:Y:S08]  /*8120*/  HMMA.16816.F32.BF16 R16, R8.reuse, R36, R28 ;  /* 0x000000240810723c */ /* 0x048ff0000004181c */
[C---:B------:R-:W-:Y:S01]  /*8130*/  HMMA.16816.F32.BF16 R68, R8.reuse, R22, R32 ;  /* 0x000000160844723c */ /* 0x040fe20000041820 */
[----:B------:R-:W3:Y:S07]  /*8140*/  LDSM.16.MT88.4 R32, [R193+0x1c800] ;  /* 0x01c80000c120783b */ /* 0x000eee0000004200 */
[----:B------:R-:W-:Y:S01]  /*8150*/  HMMA.16816.F32.BF16 R60, R8, R38, R24 ;  /* 0x00000026083c723c */ /* 0x000fe20000041818 */
[----:B------:R-:W3:Y:S01]  /*8160*/  LDSM.16.MT88.4 R36, [R194+0x1c000] ;  /* 0x01c00000c224783b */ /* 0x000ee20000004200 */
[----:B------:R-:W-:-:S06]  /*8170*/  IMAD.MOV.U32 R119, RZ, RZ, R5 ;  /* 0x000000ffff777224 */ /* 0x000fcc00078e0005 */
[----:B----4-:R-:W-:Y:S01]  /*8180*/  HMMA.16816.F32.BF16 R20, R12, R50, RZ ;  /* 0x000000320c14723c */ /* 0x010fe200000418ff */
[----:B------:R-:W-:Y:S02]  /*8190*/  IMAD.MOV.U32 R118, RZ, RZ, R6 ;  /* 0x000000ffff767224 */ /* 0x000fe400078e0006 */
[----:B------:R-:W-:Y:S02]  /*81a0*/  IMAD.MOV.U32 R117, RZ, RZ, R7 ;  /* 0x000000ffff757224 */ /* 0x000fe400078e0007 */
[----:B------:R-:W-:-:S03]  /*81b0*/  IMAD.MOV.U32 R116, RZ, RZ, R4 ;  /* 0x000000ffff747224 */ /* 0x000fc600078e0004 */
[C---:B-1----:R-:W-:Y:S01]  /*81c0*/  HMMA.16816.F32.BF16 R4, R12.reuse, R40, RZ ;  /* 0x000000280c04723c */ /* 0x042fe200000418ff */
[----:B------:R-:W-:Y:S02]  /*81d0*/  IMAD.MOV.U32 R67, RZ, RZ, R17 ;  /* 0x000000ffff437224 */ /* 0x000fe400078e0011 */
[----:B------:R-:W-:Y:S02]  /*81e0*/  IMAD.MOV.U32 R66, RZ, RZ, R18 ;  /* 0x000000ffff427224 */ /* 0x000fe400078e0012 */
[----:B------:R-:W-:Y:S02]  /*81f0*/  IMAD.MOV.U32 R65, RZ, RZ, R19 ;  /* 0x000000ffff417224 */ /* 0x000fe400078e0013 */
[----:B------:R-:W-:Y:S01]  /*8200*/  IMAD.MOV.U32 R64, RZ, RZ, R16 ;  /* 0x000000ffff407224 */ /* 0x000fe200078e0010 */
[C---:B------:R-:W-:Y:S08]  /*8210*/  HMMA.16816.F32.BF16 R24, R12.reuse, R48, RZ ;  /* 0x000000300c18723c */ /* 0x040ff000000418ff */
[----:B-----5:R-:W-:Y:S08]  /*8220*/  HMMA.16816.F32.BF16 R16, R12, R56, RZ ;  /* 0x000000380c10723c */ /* 0x020ff000000418ff */
[C---:B--2---:R-:W-:Y:S01]  /*8230*/  HMMA.16816.F32.BF16 R176, R8.reuse, R46, R20 ;  /* 0x0000002e08b0723c */ /* 0x044fe20000041814 */
[----:B------:R-:W1:Y:S07]  /*8240*/  LDSM.16.MT88.4 R20, [R194+0x1c800] ;  /* 0x01c80000c214783b */ /* 0x000e6e0000004200 */
[----:B------:R-:W-:Y:S08]  /*8250*/  HMMA.16816.F32.BF16 R240, R8, R52, R4 ;  /* 0x0000003408f0723c */ /* 0x000ff00000041804 */
[----:B------:R-:W-:Y:S08]  /*8260*/  HMMA.16816.F32.BF16 R4, R12, R58, RZ ;  /* 0x0000003a0c04723c */ /* 0x000ff000000418ff */
[C---:B---3--:R-:W-:Y:S08]  /*8270*/  HMMA.16816.F32.BF16 R184, R8.reuse, R32, R16 ;  /* 0x0000002008b8723c */ /* 0x048ff00000041810 */
[----:B------:R-:W-:Y:S01]  /*8280*/  HMMA.16816.F32.BF16 R236, R8, R44, R24 ;  /* 0x0000002c08ec723c */ /* 0x000fe20000041818 */
[----:B------:R-:W2:Y:S07]  /*8290*/  LDSM.16.MT88.4 R24, [R196+0x1c000] ;  /* 0x01c00000c418783b */ /* 0x000eae0000004200 */
[----:B------:R-:W-:Y:S08]  /*82a0*/  HMMA.16816.F32.BF16 R16, R12, R36, RZ ;  /* 0x000000240c10723c */ /* 0x000ff000000418ff */
[----:B------:R-:W-:Y:S08]  /*82b0*/  HMMA.16816.F32.BF16 R172, R8, R34, R4 ;  /* 0x0000002208ac723c */ /* 0x000ff00000041804 */
[----:B------:R-:W-:Y:S08]  /*82c0*/  HMMA.16816.F32.BF16 R4, R12, R38, RZ ;  /* 0x000000260c04723c */ /* 0x000ff000000418ff */
[C---:B-1----:R-:W-:Y:S01]  /*82d0*/  HMMA.16816.F32.BF16 R164, R8.reuse, R20, R16 ;  /* 0x0000001408a4723c */ /* 0x042fe20000041810 */
[----:B------:R-:W1:Y:S11]  /*82e0*/  LDSM.16.MT88.4 R16, [R196+0x1c800] ;  /* 0x01c80000c410783b */ /* 0x000e760000004200 */
[----:B------:R-:W-:Y:S04]  /*82f0*/  @!UPT UIADD3 URZ, URZ, URZ, URZ ;  /* 0x0000003f3f3ff290 */ /* 0x000fe8000fffe03f */
[----:B------:R-:W-:Y:S01]  /*8300*/  HMMA.16816.F32.BF16 R156, R8, R22, R4 ;  /* 0x00000016089c723c */ /* 0x000fe20000041804 */
[----:B------:R-:W3:Y:S07]  /*8310*/  LDSM.16.MT88.4 R20, [R195+0x1c000] ;  /* 0x01c00000c314783b */ /* 0x000eee0000004200 */
[----:B--2---:R-:W-:Y:S11]  /*8320*/  HMMA.16816.F32.BF16 R4, R12, R24, RZ ;  /* 0x000000180c04723c */ /* 0x004ff600000418ff */
[----:B------:R-:W-:Y:S11]  /*8330*/  @!UPT UIADD3 URZ, URZ, URZ, URZ ;  /* 0x0000003f3f3ff290 */ /* 0x000ff6000fffe03f */
[----:B------:R-:W-:Y:S02]  /*8340*/  @!UPT UIADD3 URZ, URZ, URZ, URZ ;  /* 0x0000003f3f3ff290 */ /* 0x000fe4000fffe03f */
[----:B-1----:R-:W-:Y:S08]  /*8350*/  HMMA.16816.F32.BF16 R148, R8, R16, R4 ;  /* 0x000000100894723c */ /* 0x002ff00000041804 */
[----:B------:R-:W-:Y:S01]  /*8360*/  HMMA.16816.F32.BF16 R4, R12, R26, RZ ;  /* 0x0000001a0c04723c */ /* 0x000fe200000418ff */
[----:B------:R-:W-:Y:S01]  /*8370*/  IMAD.MOV.U32 R53, RZ, RZ, R140 ;  /* 0x000000ffff357224 */ /* 0x000fe200078e008c */
[----:B------:R-:W-:Y:S11]  /*8380*/  LDSM.16.MT88.4 R24, [R193+0x1e000] ;  /* 0x01e00000c118783b */ /* 0x000ff60000004200 */
[----:B------:R-:W-:Y:S11]  /*8390*/  @!UPT UIADD3 URZ, URZ, URZ, URZ ;  /* 0x0000003f3f3ff290 */ /* 0x000ff6000fffe03f */
[----:B------:R-:W-:Y:S01]  /*83a0*/  HMMA.16816.F32.BF16 R140, R8, R18, R4 ;  /* 0x00000012088c723c */ /* 0x000fe20000041804 */
[----:B------:R-:W1:Y:S07]  /*83b0*/  LDSM.16.MT88.4 R16, [R195+0x1c800] ;  /* 0x01c80000c310783b */ /* 0x000e6e0000004200 */
[----:B---3--:R-:W-:Y:S01]  /*83c0*/  HMMA.16816.F32.BF16 R4, R12, R20, RZ ;  /* 0x000000140c04723c */ /* 0x008fe200000418ff */
[----:B------:R-:W-:Y:S02]  /*83d0*/  IMAD.MOV.U32 R51, RZ, RZ, R127 ;  /* 0x000000ffff337224 */ /* 0x000fe400078e007f */
[----:B------:R-:W-:-:S02]  /*83e0*/  IMAD.MOV.U32 R50, RZ, RZ, R126 ;  /* 0x000000ffff327224 */ /* 0x000fc400078e007e */
[----:B------:R-:W-:Y:S02]  /*83f0*/  IMAD.MOV.U32 R57, RZ, RZ, R125 ;  /* 0x000000ffff397224 */ /* 0x000fe400078e007d */
[----:B------:R-:W-:Y:S01]  /*8400*/  IMAD.MOV.U32 R56, RZ, RZ, R124 ;  /* 0x000000ffff387224 */ /* 0x000fe200078e007c */
[----:B------:R-:W-:Y:S01]  /*8410*/  HMMA.16816.F32.BF16 R28, R12, R42, RZ ;  /* 0x0000002a0c1c723c */ /* 0x000fe200000418ff */
[----:B------:R-:W-:Y:S11]  /*8420*/  IMAD.MOV.U32 R52, RZ, RZ, R115 ;  /* 0x000000ffff347224 */ /* 0x000ff600078e0073 */
[----:B------:R-:W-:Y:S04]  /*8430*/  @!UPT UIADD3 URZ, URZ, URZ, URZ ;  /* 0x0000003f3f3ff290 */ /* 0x000fe8000fffe03f */
[----:B-1----:R-:W-:Y:S08]  /*8440*/  HMMA.16816.F32.BF16 R124, R8, R16, R4 ;  /* 0x00000010087c723c */ /* 0x002ff00000041804 */
[----:B------:R-:W-:Y:S01]  /*8450*/  HMMA.16816.F32.BF16 R4, R12, R22, RZ ;  /* 0x000000160c04723c */ /* 0x000fe200000418ff */
[----:B------:R-:W1:Y:S01]  /*8460*/  LDSM.16.MT88.4 R20, [R193+0x1e800] ;  /* 0x01e80000c114783b */ /* 0x000e620000004200 */
[----:B------:R-:W-:-:S02]  /*8470*/  IMAD.MOV.U32 R42, RZ, RZ, R114 ;  /* 0x000000ffff2a7224 */ /* 0x000fc400078e0072 */
[----:B------:R-:W-:Y:S02]  /*8480*/  IMAD.MOV.U32 R43, RZ, RZ, R113 ;  /* 0x000000ffff2b7224 */ /* 0x000fe400078e0071 */
[----:B------:R-:W-:Y:S02]  /*8490*/  IMAD.MOV.U32 R49, RZ, RZ, R112 ;  /* 0x000000ffff317224 */ /* 0x000fe400078e0070 */
[----:B------:R-:W-:Y:S02]  /*84a0*/  IMAD.MOV.U32 R41, RZ, RZ, R2 ;  /* 0x000000ffff297224 */ /* 0x000fe400078e0002 */
[----:B------:R-:W-:Y:S02]  /*84b0*/  FADD.FTZ R2, R99, R96 ;  /* 0x0000006063027221 */ /* 0x000fe40000010000 */
[----:B------:R-:W-:Y:S02]  /*84c0*/  IMAD.MOV.U32 R40, RZ, RZ, R0 ;  /* 0x000000ffff287224 */ /* 0x000fe400078e0000 */
[----:B------:R-:W-:-:S02]  /*84d0*/  FADD.FTZ R0, R97, R89 ;  /* 0x0000005961007221 */ /* 0x000fc40000010000 */
[----:B------:R-:W-:-:S08]  /*84e0*/  FADD.FTZ R2, R87, R2 ;  /* 0x0000000257027221 */ /* 0x000fd00000010000 */
[----:B------:R-:W-:Y:S01]  /*84f0*/  HMMA.16816.F32.BF16 R112, R8, R18, R4 ;  /* 0x000000120870723c */ /* 0x000fe20000041804 */
[----:B------:R-:W-:-:S07]  /*8500*/  FADD.FTZ R0, R76, R0 ;  /* 0x000000004c007221 */ /* 0x000fce0000010000 */
[----:B------:R-:W-:Y:S01]  /*8510*/  HMMA.16816.F32.BF16 R16, R12, R24, RZ ;  /* 0x000000180c10723c */ /* 0x000fe200000418ff */
[----:B------:R-:W-:Y:S02]  /*8520*/  FADD.FTZ R2, R82, R2 ;  /* 0x0000000252027221 */ /* 0x000fe40000010000 */
[----:B------:R-:W-:Y:S02]  /*8530*/  IMAD.MOV.U32 R48, RZ, RZ, R3 ;  /* 0x000000ffff307224 */ /* 0x000fe400078e0003 */
[----:B------:R-:W-:Y:S02]  /*8540*/  FADD.FTZ R0, R80, R0 ;  /* 0x0000000050007221 */ /* 0x000fe40000010000 */
[----:B------:R-:W-:Y:S01]  /*8550*/  FADD.FTZ R3, R108, R2 ;  /* 0x000000026c037221 */ /* 0x000fe20000010000 */
[----:B------:R-:W-:Y:S01]  /*8560*/  LOP3.LUT R2, R75, R56, R190, 0x96, !PT ;  /* 0x000000384b027212 */ /* 0x000fe200078e96be */
[----:B------:R-:W-:Y:S01]  /*8570*/  FADD.FTZ R0, R107, R0 ;  /* 0x000000006b007221 */ /* 0x000fe20000010000 */
[----:B------:R-:W-:Y:S01]  /*8580*/  LOP3.LUT R4, R223, R57, R74, 0x96, !PT ;  /* 0x00000039df047212 */ /* 0x000fe200078e964a */
[----:B------:R-:W-:Y:S01]  /*8590*/  FADD.FTZ R3, R109, R3 ;  /* 0x000000036d037221 */ /* 0x000fe20000010000 */
[----:B------:R-:W-:Y:S01]  /*85a0*/  HMMA.16816.F32.BF16 R180, R8, R54, R28 ;  /* 0x0000003608b4723c */ /* 0x000fe2000004181c */
[----:B------:R-:W-:-:S02]  /*85b0*/  FADD.FTZ R0, R106, R0 ;  /* 0x000000006a007221 */ /* 0x000fc40000010000 */
[----:B------:R-:W-:Y:S02]  /*85c0*/  IMAD R2, R2, -0x2daee0ad, RZ ;  /* 0xd2511f5302027824 */ /* 0x000fe400078e02ff */
[----:B------:R-:W-:Y:S02]  /*85d0*/  FADD.FTZ R3, R92, R3 ;  /* 0x000000035c037221 */ /* 0x000fe40000010000 */
[----:B------:R-:W-:-:S04]  /*85e0*/  IMAD.WIDE.U32 R28, R4, -0x2daee0ad, RZ ;  /* 0xd2511f53041c7825 */ /* 0x000fc800078e00ff */
[----:B------:R-:W-:Y:S01]  /*85f0*/  FADD.FTZ R0, R84, R0 ;  /* 0x0000000054007221 */ /* 0x000fe20000010000 */
[----:B------:R-:W-:Y:S01]  /*8600*/  LOP3.LUT R2, R29, R252, R2, 0x96, !PT ;  /* 0x000000fc1d027212 */ /* 0x000fe200078e9602 */
[----:B------:R-:W-:Y:S02]  /*8610*/  FADD.FTZ R3, R94, R3 ;  /* 0x000000035e037221 */ /* 0x000fe40000010000 */
[----:B------:R-:W-:Y:S02]  /*8620*/  IMAD.MOV.U32 R45, RZ, RZ, R123 ;  /* 0x000000ffff2d7224 */ /* 0x000fe400078e007b */
[----:B------:R-:W-:Y:S02]  /*8630*/  IMAD.MOV.U32 R46, RZ, RZ, R122 ;  /* 0x000000ffff2e7224 */ /* 0x000fe400078e007a */
[----:B------:R-:W-:Y:S02]  /*8640*/  IMAD.MOV.U32 R47, RZ, RZ, R121 ;  /* 0x000000ffff2f7224 */ /* 0x000fe400078e0079 */
[----:B------:R-:W-:-:S02]  /*8650*/  IMAD.MOV.U32 R44, RZ, RZ, R120 ;  /* 0x000000ffff2c7224 */ /* 0x000fc400078e0078 */
[----:B-1----:R-:W-:Y:S01]  /*8660*/  HMMA.16816.F32.BF16 R120, R8, R20, R16 ;  /* 0x000000140878723c */ /* 0x002fe20000041810 */
[----:B------:R-:W-:Y:S02]  /*8670*/  FADD.FTZ R5, R85, R0 ;  /* 0x0000000055057221 */ /* 0x000fe40000010000 */
[----:B------:R-:W-:Y:S02]  /*8680*/  FADD.FTZ R0, R86, R3 ;  /* 0x0000000356007221 */ /* 0x000fe40000010000 */
[----:B------:R-:W-:-:S03]  /*8690*/  IMAD.WIDE.U32 R2, R2, -0x326172a9, RZ ;  /* 0xcd9e8d5702027825 */ /* 0x000fc600078e00ff */
[----:B------:R-:W-:Y:S01]  /*86a0*/  HMMA.16816.F32.BF16 R16, R12, R26, RZ ;  /* 0x0000001a0c10723c */ /* 0x000fe200000418ff */
[----:B------:R-:W-:Y:S01]  /*86b0*/  FADD.FTZ R6, R93, R0 ;  /* 0x000000005d067221 */ /* 0x000fe20000010000 */
[----:B------:R-:W-:Y:S01]  /*86c0*/  LOP3.LUT R4, R3, R51, R72, 0x96, !PT ;  /* 0x0000003303047212 */ /* 0x000fe200078e9648 */
[----:B------:R-:W1:Y:S01]  /*86d0*/  LDSM.16.MT88.4 R24, [R194+0x1e000] ;  /* 0x01e00000c218783b */ /* 0x000e620000004200 */
[C---:B------:R-:W-:Y:S02]  /*86e0*/  LOP3.LUT R3, R2.reuse, 0xffff, RZ, 0xc0, !PT ;  /* 0x0000ffff02037812 */ /* 0x040fe400078ec0ff */
[----:B------:R-:W-:Y:S02]  /*86f0*/  LOP3.LUT R31, R2, 0xff, RZ, 0xc0, !PT ;  /* 0x000000ff021f7812 */ /* 0x000fe400078ec0ff */
[--C-:B------:R-:W-:Y:S02]  /*8700*/  SHF.R.U32.HI R30, RZ, 0x10, R2.reuse ;  /* 0x00000010ff1e7819 */ /* 0x100fe40000011602 */
[----:B------:R-:W-:Y:S01]  /*8710*/  SHF.R.U32.HI R29, RZ, 0x18, R2 ;  /* 0x00000018ff1d7819 */ /* 0x000fe20000011602 */
[----:B------:R-:W-:Y:S01]  /*8720*/  FADD.FTZ R2, R81, R5 ;  /* 0x0000000551027221 */ /* 0x000fe20000010000 */
[----:B------:R-:W-:-:S02]  /*8730*/  SHF.R.U32.HI R5, RZ, 0x8, R3 ;  /* 0x00000008ff057819 */ /* 0x000fc40000011603 */
[----:B------:R-:W-:Y:S01]  /*8740*/  LOP3.LUT R7, R73, R50, R222, 0x96, !PT ;  /* 0x0000003249077212 */ /* 0x000fe200078e96de */
[----:B------:R-:W-:Y:S01]  /*8750*/  FADD.FTZ R0, R90, R2 ;  /* 0x000000025a007221 */ /* 0x000fe20000010000 */
[----:B------:R-:W-:Y:S01]  /*8760*/  LOP3.LUT R3, R30, 0xff, RZ, 0xc0, !PT ;  /* 0x000000ff1e037812 */ /* 0x000fe200078ec0ff */
[----:B------:R-:W-:Y:S01]  /*8770*/  FADD.FTZ R2, R100, R6 ;  /* 0x0000000664027221 */ /* 0x000fe20000010000 */
[----:B------:R-:W-:Y:S02]  /*8780*/  PRMT R34, R31, 0x5410, R5 ;  /* 0x000054101f227816 */ /* 0x000fe40000000005 */
[----:B------:R-:W-:Y:S01]  /*8790*/  PRMT R35, R3, 0x5410, R29 ;  /* 0x0000541003237816 */ /* 0x000fe2000000001d */
[----:B------:R-:W-:Y:S02]  /*87a0*/  FADD.FTZ R5, R91, R2 ;  /* 0x000000025b057221 */ /* 0x000fe40000010000 */
[----:B------:R-:W-:-:S04]  /*87b0*/  IMAD.WIDE.U32 R2, R7, -0x2daee0ad, RZ ;  /* 0xd2511f5307027825 */ /* 0x000fc800078e00ff */
[----:B------:R-:W-:Y:S02]  /*87c0*/  IMAD.MOV.U32 R39, RZ, RZ, R52 ;  /* 0x000000ffff277224 */ /* 0x000fe400078e0034 */
[----:B------:R-:W-:Y:S02]  /*87d0*/  IMAD.MOV.U32 R38, RZ, RZ, R53 ;  /* 0x000000ffff267224 */ /* 0x000fe400078e0035 */
[----:B------:R-:W-:Y:S02]  /*87e0*/  IMAD.MOV.U32 R53, RZ, RZ, R119 ;  /* 0x000000ffff357224 */ /* 0x000fe400078e0077 */
[----:B------:R-:W-:Y:S02]  /*87f0*/  IMAD.MOV.U32 R54, RZ, RZ, R118 ;  /* 0x000000ffff367224 */ /* 0x000fe400078e0076 */
[----:B------:R-:W-:Y:S02]  /*8800*/  IMAD.MOV.U32 R55, RZ, RZ, R117 ;  /* 0x000000ffff377224 */ /* 0x000fe400078e0075 */
[----:B------:R-:W-:Y:S01]  /*8810*/  IMAD.MOV.U32 R52, RZ, RZ, R116 ;  /* 0x000000ffff347224 */ /* 0x000fe200078e0074 */
[----:B------:R-:W-:Y:S01]  /*8820*/  LOP3.LUT R7, R2, 0xffff, RZ, 0xc0, !PT ;  /* 0x0000ffff02077812 */ /* 0x000fe200078ec0ff */
[----:B------:R-:W-:Y:S01]  /*8830*/  HMMA.16816.F32.BF16 R116, R8, R22, R16 ;  /* 0x000000160874723c */ /* 0x000fe20000041810 */
[----:B------:R-:W-:Y:S01]  /*8840*/  SHF.R.U32.HI R21, RZ, 0x18, R2 ;  /* 0x00000018ff157819 */ /* 0x000fe20000011602 */
[----:B------:R-:W-:Y:S01]  /*8850*/  FADD.FTZ R6, R79, R0 ;  /* 0x000000004f067221 */ /* 0x000fe20000010000 */
[----:B------:R-:W-:-:S04]  /*8860*/  LOP3.LUT R0, R3, R249, R28, 0x96, !PT ;  /* 0x000000f903007212 */ /* 0x000fc800078e961c */
[----:B------:R-:W-:Y:S02]  /*8870*/  LOP3.LUT R16, R2, 0xff, RZ, 0xc0, !PT ;  /* 0x000000ff02107812 */ /* 0x000fe400078ec0ff */
[----:B------:R-:W-:Y:S02]  /*8880*/  SHF.R.U32.HI R22, RZ, 0x10, R2 ;  /* 0x00000010ff167819 */ /* 0x000fe40000011602 */
[----:B------:R-:W-:-:S04]  /*8890*/  LOP3.LUT R2, R4, 0xffff, RZ, 0xc0, !PT ;  /* 0x0000ffff04027812 */ /* 0x000fc800078ec0ff */
[----:B------:R-:W-:Y:S02]  /*88a0*/  SHF.R.U32.HI R3, RZ, 0x8, R2 ;  /* 0x00000008ff037819 */ /* 0x000fe40000011602 */
[----:B------:R-:W-:-:S04]  /*88b0*/  LOP3.LUT R2, R4, 0xff, RZ, 0xc0, !PT ;  /* 0x000000ff04027812 */ /* 0x000fc800078ec0ff */
[----:B------:R-:W-:Y:S02]  /*88c0*/  PRMT R31, R2, 0x5410, R3 ;  /* 0x00005410021f7816 */ /* 0x000fe40000000003 */
[----:B------:R-:W-:-:S04]  /*88d0*/  SHF.R.U32.HI R2, RZ, 0x8, R7 ;  /* 0x00000008ff027819 */ /* 0x000fc80000011607 */
[----:B------:R-:W-:Y:S02]  /*88e0*/  PRMT R33, R16, 0x5410, R2 ;  /* 0x0000541010217816 */ /* 0x000fe40000000002 */
[----:B------:R-:W2:Y:S01]  /*88f0*/  LDSM.16.MT88.4 R16, [R194+0x1e800] ;  /* 0x01e80000c210783b */ /* 0x000ea20000004200 */
[----:B------:R-:W-:Y:S01]  /*8900*/  SHF.R.U32.HI R3, RZ, 0x10, R4 ;  /* 0x00000010ff037819 */ /* 0x000fe20000011604 */
[----:B------:R-:W-:Y:S01]  /*8910*/  FADD.FTZ R6, R83, R6 ;  /* 0x0000000653067221 */ /* 0x000fe20000010000 */
[----:B------:R-:W-:Y:S01]  /*8920*/  SHF.R.U32.HI R4, RZ, 0x18, R4 ;  /* 0x00000018ff047819 */ /* 0x000fe20000011604 */
[----:B------:R-:W-:Y:S01]  /*8930*/  FADD.FTZ R5, R95, R5 ;  /* 0x000000055f057221 */ /* 0x000fe20000010000 */
[----:B------:R-:W-:-:S03]  /*8940*/  LOP3.LUT R3, R3, 0xff, RZ, 0xc0, !PT ;  /* 0x000000ff03037812 */ /* 0x000fc600078ec0ff */
[----:B------:R-:W-:Y:S01]  /*8950*/  FADD.FTZ R20, R98, R5 ;  /* 0x0000000562147221 */ /* 0x000fe20000010000 */
[----:B------:R-:W-:Y:S01]  /*8960*/  PRMT R30, R3, 0x5410, R4 ;  /* 0x00005410031e7816 */ /* 0x000fe20000000004 */
[----:B------:R-:W-:Y:S02]  /*8970*/  FADD.FTZ R3, R78, R6 ;  /* 0x000000064e037221 */ /* 0x000fe40000010000 */
[----:B-1----:R-:W-:Y:S01]  /*8980*/  HMMA.16816.F32.BF16 R4, R12, R24, RZ ;  /* 0x000000180c04723c */ /* 0x002fe200000418ff */
[----:B------:R-:W-:Y:S02]  /*8990*/  IMAD.MOV.U32 R57, RZ, RZ, R67 ;  /* 0x000000ffff397224 */ /* 0x000fe400078e0043 */
[----:B------:R-:W-:Y:S02]  /*89a0*/  IMAD.MOV.U32 R58, RZ, RZ, R66 ;  /* 0x000000ffff3a7224 */ /* 0x000fe400078e0042 */
[----:B------:R-:W-:Y:S02]  /*89b0*/  IMAD.MOV.U32 R59, RZ, RZ, R65 ;  /* 0x000000ffff3b7224 */ /* 0x000fe400078e0041 */
[----:B------:R-:W-:Y:S11]  /*89c0*/  IMAD.MOV.U32 R56, RZ, RZ, R64 ;  /* 0x000000ffff387224 */ /* 0x000ff600078e0040 */
[----:B------:R-:W-:Y:S06]  /*89d0*/  @!UPT UIADD3 URZ, URZ, URZ, URZ ;  /* 0x0000003f3f3ff290 */ /* 0x000fec000fffe03f */
[----:B--2---:R-:W-:Y:S08]  /*89e0*/  HMMA.16816.F32.BF16 R64, R8, R16, R4 ;  /* 0x000000100840723c */ /* 0x004ff00000041804 */
[----:B------:R-:W-:Y:S01]  /*89f0*/  HMMA.16816.F32.BF16 R4, R12, R26, RZ ;  /* 0x0000001a0c04723c */ /* 0x000fe200000418ff */
[----:B------:R-:W-:Y:S01]  /*8a00*/  LOP3.LUT R2, R22, 0xff, RZ, 0xc0, !PT ;  /* 0x000000ff16027812 */ /* 0x000fe200078ec0ff */
[----:B------:R-:W-:Y:S01]  /*8a10*/  IMAD.MOV.U32 R37, RZ, RZ, R48 ;  /* 0x000000ffff257224 */ /* 0x000fe200078e0030 */
[----:B------:R-:W-:Y:S01]  /*8a20*/  LDSM.16.MT88.4 R24, [R196+0x1e800] ;  /* 0x01e80000c418783b */ /* 0x000fe20000004200 */
[----:B------:R-:W-:Y:S01]  /*8a30*/  IMAD.MOV.U32 R36, RZ, RZ, R49 ;  /* 0x000000ffff247224 */ /* 0x000fe200078e0031 */
[----:B------:R-:W-:Y:S11]  /*8a40*/  PRMT R32, R2, 0x5410, R21 ;  /* 0x0000541002207816 */ /* 0x000ff60000000015 */
[----:B------:R-:W-:Y:S08]  /*8a50*/  @!UPT UIADD3 URZ, URZ, URZ, URZ ;  /* 0x0000003f3f3ff290 */ /* 0x000ff0000fffe03f */
[----:B------:R-:W-:Y:S07]  /*8a60*/  HMMA.16816.F32.BF16 R48, R8, R18, R4 ;  /* 0x000000120830723c */ /* 0x000fee0000041804 */
[----:B------:R-:W-:Y:S02]  /*8a70*/  FADD.FTZ R7, R104, R20 ;  /* 0x0000001468077221 */ /* 0x000fe40000010000 */
[----:B------:R-:W1:Y:S01]  /*8a80*/  LDSM.16.MT88.4 R20, [R196+0x1e000] ;  /* 0x01e00000c414783b */ /* 0x000e620000004200 */
[----:B------:R-:W-:-:S02]  /*8a90*/  IMAD.MOV.U32 R86, RZ, RZ, R42 ;  /* 0x000000ffff567224 */ /* 0x000fc400078e002a */
[----:B------:R-:W-:Y:S02]  /*8aa0*/  IMAD.MOV.U32 R87, RZ, RZ, R43 ;  /* 0x000000ffff577224 */ /* 0x000fe400078e002b */
[----:B------:R-:W-:Y:S02]  /*8ab0*/  IMAD.MOV.U32 R73, RZ, RZ, R40 ;  /* 0x000000ffff497224 */ /* 0x000fe400078e0028 */
[----:B------:R-:W-:Y:S01]  /*8ac0*/  IMAD.MOV.U32 R74, RZ, RZ, R41 ;  /* 0x000000ffff4a7224 */ /* 0x000fe200078e0029 */
[----:B-1----:R-:W-:Y:S11]  /*8ad0*/  HMMA.16816.F32.BF16 R16, R12, R20, RZ ;  /* 0x000000140c10723c */ /* 0x002ff600000418ff */
[----:B------:R-:W-:Y:S11]  /*8ae0*/  @!UPT UIADD3 URZ, URZ, URZ, URZ ;  /* 0x0000003f3f3ff290 */ /* 0x000ff6000fffe03f */
[----:B------:R-:W-:Y:S02]  /*8af0*/  @!UPT UIADD3 URZ, URZ, URZ, URZ ;  /* 0x0000003f3f3ff290 */ /* 0x000fe4000fffe03f */
[----:B------:R-:W-:Y:S08]  /*8b00*/  HMMA.16816.F32.BF16 R40, R8, R24, R16 ;  /* 0x000000180828723c */ /* 0x000ff00000041810 */
[----:B------:R-:W-:Y:S01]  /*8b10*/  HMMA.16816.F32.BF16 R16, R12, R22, RZ ;  /* 0x000000160c10723c */ /* 0x000fe200000418ff */
[----:B------:R-:W-:Y:S02]  /*8b20*/  IMAD.MOV.U32 R108, RZ, RZ, R38 ;  /* 0x000000ffff6c7224 */ /* 0x000fe400078e0026 */
[----:B------:R-:W-:-:S02]  /*8b30*/  IMAD.MOV.U32 R109, RZ, RZ, R39 ;  /* 0x000000ffff6d7224 */ /* 0x000fc400078e0027 */
[----:B------:R-:W-:Y:S02]  /*8b40*/  IMAD.MOV.U32 R84, RZ, RZ, R36 ;  /* 0x000000ffff547224 */ /* 0x000fe400078e0024 */
[----:B------:R-:W-:Y:S11]  /*8b50*/  IMAD.MOV.U32 R85, RZ, RZ, R37 ;  /* 0x000000ffff557224 */ /* 0x000ff600078e0025 */
[----:B------:R-:W-:Y:S06]  /*8b60*/  @!UPT UIADD3 URZ, URZ, URZ, URZ ;  /* 0x0000003f3f3ff290 */ /* 0x000fec000fffe03f */
[----:B------:R-:W-:Y:S01]  /*8b70*/  HMMA.16816.F32.BF16 R36, R8, R26, R16 ;  /* 0x0000001a0824723c */ /* 0x000fe20000041810 */
[----:B------:R-:W1:Y:S07]  /*8b80*/  LDSM.16.MT88.4 R16, [R195+0x1e000] ;  /* 0x01e00000c310783b */ /* 0x000e6e0000004200 */
[C---:B-1----:R-:W-:Y:S08]  /*8b90*/  HMMA.16816.F32.BF16 R20, R12.reuse, R16, RZ ;  /* 0x000000100c14723c */ /* 0x042ff000000418ff */
[----:B------:R-:W-:Y:S01]  /*8ba0*/  HMMA.16816.F32.BF16 R12, R12, R18, RZ ;  /* 0x000000120c0c723c */ /* 0x000fe200000418ff */
[----:B------:R-:W1:Y:S01]  /*8bb0*/  LDSM.16.MT88.4 R16, [R195+0x1e800] ;  /* 0x01e80000c310783b */ /* 0x000e620000004200 */
[----:B------:R-:W-:Y:S01]  /*8bc0*/  SHF.R.U32.HI R4, RZ, 0x10, R0 ;  /* 0x00000010ff047819 */ /* 0x000fe20000011600 */
[----:B------:R-:W-:Y:S01]  /*8bd0*/  FADD.FTZ R6, R88, R3 ;  /* 0x0000000358067221 */ /* 0x000fe20000010000 */
[----:B------:R-:W-:-:S02]  /*8be0*/  LOP3.LUT R2, R0, 0xffff, RZ, 0xc0, !PT ;  /* 0x0000ffff00027812 */ /* 0x000fc400078ec0ff */
[----:B------:R-:W-:Y:S02]  /*8bf0*/  LOP3.LUT R5, R0, 0xff, RZ, 0xc0, !PT ;  /* 0x000000ff00057812 */ /* 0x000fe400078ec0ff */
[----:B------:R-:W-:Y:S02]  /*8c00*/  SHF.R.U32.HI R3, RZ, 0x18, R0 ;  /* 0x00000018ff037819 */ /* 0x000fe40000011600 */
[----:B------:R-:W-:Y:S02]  /*8c10*/  LOP3.LUT R0, R4, 0xff, RZ, 0xc0, !PT ;  /* 0x000000ff04007812 */ /* 0x000fe400078ec0ff */
[----:B------:R-:W-:Y:S02]  /*8c20*/  SHF.R.U32.HI R2, RZ, 0x8, R2 ;  /* 0x00000008ff027819 */ /* 0x000fe40000011602 */
[----:B------:R-:W-:Y:S01]  /*8c30*/  PRMT R28, R0, 0x5410, R3 ;  /* 0x00005410001c7816 */ /* 0x000fe20000000003 */
[----:B------:R-:W-:Y:S01]  /*8c40*/  FADD.FTZ R0, R103, R6 ;  /* 0x0000000667007221 */ /* 0x000fe20000010000 */
[----:B------:R-:W-:Y:S01]  /*8c50*/  PRMT R29, R5, 0x5410, R2 ;  /* 0x00005410051d7816 */ /* 0x000fe20000000002 */
[----:B------:R-:W-:-:S02]  /*8c60*/  FADD.FTZ R2, R105, R7 ;  /* 0x0000000769027221 */ /* 0x000fc40000010000 */
[----:B------:R-:W-:Y:S02]  /*8c70*/  FADD.FTZ R0, R102, R0 ;  /* 0x0000000066007221 */ /* 0x000fe40000010000 */
[----:B------:R-:W-:Y:S01]  /*8c80*/  IMAD.MOV.U32 R72, RZ, RZ, R101 ;  /* 0x000000ffff487224 */ /* 0x000fe200078e0065 */
[----:B------:R-:W-:Y:S01]  /*8c90*/  PRMT R101, R221, 0x7054, R221 ;  /* 0x00007054dd657816 */ /* 0x000fe200000000dd */
[C---:B-1----:R-:W-:Y:S08]  /*8ca0*/  HMMA.16816.F32.BF16 R20, R8.reuse, R16, R20 ;  /* 0x000000100814723c */ /* 0x042ff00000041814 */
[----:B------:R-:W-:Y:S01]  /*8cb0*/  HMMA.16816.F32.BF16 R12, R8, R18, R12 ;  /* 0x00000012080c723c */ /* 0x000fe2000004180c */
[----:B------:R-:W1:Y:S04]  /*8cc0*/  LDSM.16.MT88.4 R8, [R193+0x19000] ;  /* 0x01900000c108783b */ /* 0x000e680000004200 */
[----:B------:R-:W-:Y:S04]  /*8cd0*/  STL [R1+0xbc], R2 ;  /* 0x0000bc0201007387 */ /* 0x000fe80000100800 */
[----:B------:R2:W-:Y:S01]  /*8ce0*/  STL [R1+0xc0], R0 ;  /* 0x0000c00001007387 */ /* 0x0005e20000100800 */
[----:B------:R-:W-:-:S05]  /*8cf0*/  HSET2.LE.AND R3, R34, R101, PT ;  /* 0x0000006522037233 */ /* 0x000fca0003803000 */
[----:B------:R-:W-:Y:S01]  /*8d00*/  LOP3.LUT R6, R138, R3, RZ, 0xc0, !PT ;  /* 0x000000038a067212 */ /* 0x000fe200078ec0ff */
[--C-:B--2---:R-:W-:Y:S02]  /*8d10*/  HSET2.LE.AND R0, R31, R101.reuse, PT ;  /* 0x000000651f007233 */ /* 0x104fe40003803000 */
[----:B------:R-:W-:-:S03]  /*8d20*/  HSET2.LE.AND R2, R30, R101, PT ;  /* 0x000000651e027233 */ /* 0x000fc60003803000 */
[----:B------:R-:W-:Y:S01]  /*8d30*/  LOP3.LUT R4, R246, R0, RZ, 0xc0, !PT ;  /* 0x00000000f6047212 */ /* 0x000fe200078ec0ff */
[----:B------:R-:W-:Y:S01]  /*8d40*/  HSET2.LE.AND R0, R35, R101, PT ;  /* 0x0000006523007233 */ /* 0x000fe20003803000 */
[----:B------:R-:W-:-:S04]  /*8d50*/  LOP3.LUT R5, R219, R2, RZ, 0xc0, !PT ;  /* 0x00000002db057212 */ /* 0x000fc800078ec0ff */
[----:B------:R-:W-:-:S07]  /*8d60*/  LOP3.LUT R7, R139, R0, RZ, 0xc0, !PT ;  /* 0x000000008b077212 */ /* 0x000fce00078ec0ff */
[C---:B-1----:R-:W-:Y:S08]  /*8d70*/  HMMA.16816.F32.BF16 R168, R4.reuse, R8, R168 ;  /* 0x0000000804a8723c */ /* 0x042ff000000418a8 */
[----:B------:R-:W-:Y:S01]  /*8d80*/  HMMA.16816.F32.BF16 R16, R4, R10, R160 ;  /* 0x0000000a0410723c */ /* 0x000fe200000418a0 */
[----:B------:R-:W1:Y:S01]  /*8d90*/  LDSM.16.MT88.4 R8, [R194+0x19000] ;  /* 0x01900000c208783b */ /* 0x000e620000004200 */
[----:B------:R-:W-:-:S07]  /*8da0*/  IMAD.MOV.U32 R75, RZ, RZ, R77 ;  /* 0x000000ffff4b7224 */ /* 0x000fce00078e004d */
[C---:B-1----:R-:W-:Y:S08]  /*8db0*/  HMMA.16816.F32.BF16 R160, R4.reuse, R8, R72 ;  /* 0x0000000804a0723c */ /* 0x042ff00000041848 */
[----:B------:R-:W-:Y:S01]  /*8dc0*/  HMMA.16816.F32.BF16 R24, R4, R10, R152 ;  /* 0x0000000a0418723c */ /* 0x000fe20000041898 */
[----:B------:R-:W1:Y:S01]  /*8dd0*/  LDSM.16.MT88.4 R8, [R196+0x19000] ;  /* 0x01900000c408783b */ /* 0x000e620000004200 */
[----:B------:R-:W-:-:S02]  /*8de0*/  HSET2.LE.AND R0, R29, R101, PT ;  /* 0x000000651d007233 */ /* 0x000fc40003803000 */
[----:B------:R-:W-:-:S04]  /*8df0*/  HSET2.LE.AND R2, R28, R101, PT ;  /* 0x000000651c027233 */ /* 0x000fc80003803000 */
[C---:B-1----:R-:W-:Y:S08]  /*8e00*/  HMMA.16816.F32.BF16 R152, R4.reuse, R8, R84 ;  /* 0x000000080498723c */ /* 0x042ff00000041854 */
[----:B------:R-:W-:Y:S01]  /*8e10*/  HMMA.16816.F32.BF16 R28, R4, R10, R144 ;  /* 0x0000000a041c723c */ /* 0x000fe20000041890 */
[----:B------:R-:W1:Y:S01]  /*8e20*/  LDSM.16.MT88.4 R8, [R195+0x19000] ;  /* 0x01900000c308783b */ /* 0x000e620000004200 */
[----:B------:R-:W-:Y:S01]  /*8e30*/  LOP3.LUT R128, R128, R0, RZ, 0xc0, !PT ;  /* 0x0000000080807212 */ /* 0x000fe200078ec0ff */
[----:B------:R-:W-:-:S02]  /*8e40*/  HSET2.LE.AND R3, R33, R101, PT ;  /* 0x0000006521037233 */ /* 0x000fc40003803000 */
[----:B------:R-:W-:-:S03]  /*8e50*/  HSET2.LE.AND R0, R32, R101, PT ;  /* 0x0000006520007233 */ /* 0x000fc60003803000 */
        /* <DEDUP_REMOVED lines=18> */
[C---:B-1----:R-:W-:Y:S01]  /*8f80*/  HMMA.16816.F32.BF16 R92, R4.reuse, R8, R164 ;  /* 0x00000008045c723c */ /* 0x042fe200000418a4 */
[----:B------:R-:W-:Y:S01]  /*8f90*/  LOP3.LUT R129, R129, R2, RZ, 0xc0, !PT ;  /* 0x0000000281817212 */ /* 0x000fe200078ec0ff */
[----:B------:R-:W-:Y:S06]  /*8fa0*/  LDSM.16.MT88.4 R164, [R193+0x19800] ;  /* 0x01980000c1a4783b */ /* 0x000fec0000004200 */
[----:B------:R-:W-:Y:S01]  /*8fb0*/  HMMA.16816.F32.BF16 R96, R4, R10, R156 ;  /* 0x0000000a0460723c */ /* 0x000fe2000004189c */
[----:B------:R-:W1:Y:S01]  /*8fc0*/  LDSM.16.MT88.4 R8, [R196+0x1d000] ;  /* 0x01d00000c408783b */ /* 0x000e620000004200 */
[----:B------:R-:W-:-:S02]  /*8fd0*/  LOP3.LUT R130, R130, R3, RZ, 0xc0, !PT ;  /* 0x0000000382827212 */ /* 0x000fc400078ec0ff */
[----:B------:R-:W-:Y:S01]  /*8fe0*/  LOP3.LUT R131, R131, R0, RZ, 0xc0, !PT ;  /* 0x0000000083837212 */ /* 0x000fe200078ec0ff */
[----:B------:R-:W-:Y:S03]  /*8ff0*/  LDSM.16.MT88.4 R156, [R194+0x19800] ;  /* 0x01980000c29c783b */ /* 0x000fe60000004200 */
[C---:B-1----:R-:W-:Y:S01]  /*9000*/  HMMA.16816.F32.BF16 R100, R4.reuse, R8, R148 ;  /* 0x000000080464723c */ /* 0x042fe20000041894 */
[----:B------:R-:W-:Y:S07]  /*9010*/  LDSM.16.MT88.4 R148, [R196+0x19800] ;  /* 0x01980000c494783b */ /* 0x000fee0000004200 */
[C---:B------:R-:W-:Y:S01]  /*9020*/  HMMA.16816.F32.BF16 R104, R4.reuse, R10, R140 ;  /* 0x0000000a0468723c */ /* 0x040fe2000004188c */
[----:B------:R-:W1:Y:S04]  /*9030*/  LDSM.16.MT88.4 R8, [R195+0x1d000] ;  /* 0x01d00000c308783b */ /* 0x000e680000004200 */
[----:B------:R-:W-:Y:S03]  /*9040*/  LDSM.16.MT88.4 R140, [R195+0x19800] ;  /* 0x01980000c38c783b */ /* 0x000fe60000004200 */
[C---:B-1----:R-:W-:Y:S08]  /*9050*/  HMMA.16816.F32.BF16 R108, R4.reuse, R8, R124 ;  /* 0x00000008046c723c */ /* 0x042ff0000004187c */
[C---:B------:R-:W-:Y:S01]  /*9060*/  HMMA.16816.F32.BF16 R112, R4.reuse, R10, R112 ;  /* 0x0000000a0470723c */ /* 0x040fe20000041870 */
[----:B------:R-:W1:Y:S07]  /*9070*/  LDSM.16.MT88.4 R8, [R193+0x1f000] ;  /* 0x01f00000c108783b */ /* 0x000e6e0000004200 */
[C---:B-1----:R-:W-:Y:S08]  /*9080*/  HMMA.16816.F32.BF16 R180, R4.reuse, R8, R120 ;  /* 0x0000000804b4723c */ /* 0x042ff00000041878 */
[C---:B------:R-:W-:Y:S01]  /*9090*/  HMMA.16816.F32.BF16 R172, R4.reuse, R10, R116 ;  /* 0x0000000a04ac723c */ /* 0x040fe20000041874 */
[----:B------:R-:W1:Y:S07]  /*90a0*/  LDSM.16.MT88.4 R8, [R194+0x1f000] ;  /* 0x01f00000c208783b */ /* 0x000e6e0000004200 */
[C---:B-1----:R-:W-:Y:S01]  /*90b0*/  HMMA.16816.F32.BF16 R120, R4.reuse, R8, R64 ;  /* 0x000000080478723c */ /* 0x042fe20000041840 */
[----:B------:R-:W-:Y:S07]  /*90c0*/  LDSM.16.MT88.4 R64, [R195+0x1b800] ;  /* 0x01b80000c340783b */ /* 0x000fee0000004200 */
[C---:B------:R-:W-:Y:S01]  /*90d0*/  HMMA.16816.F32.BF16 R116, R4.reuse, R10, R48 ;  /* 0x0000000a0474723c */ /* 0x040fe20000041830 */
[----:B------:R-:W1:Y:S04]  /*90e0*/  LDSM.16.MT88.4 R8, [R196+0x1f000] ;  /* 0x01f00000c408783b */ /* 0x000e680000004200 */
[----:B------:R-:W-:Y:S03]  /*90f0*/  LDSM.16.MT88.4 R48, [R194+0x1b800] ;  /* 0x01b80000c230783b */ /* 0x000fe60000004200 */
[C---:B-1----:R-:W-:Y:S01]  /*9100*/  HMMA.16816.F32.BF16 R176, R4.reuse, R8, R40 ;  /* 0x0000000804b0723c */ /* 0x042fe20000041828 */
[----:B------:R-:W1:Y:S07]  /*9110*/  LDSM.16.MT88.4 R40, [R193+0x1b800] ;  /* 0x01b80000c128783b */ /* 0x000e6e0000004200 */
[----:B------:R-:W-:Y:S01]  /*9120*/  HMMA.16816.F32.BF16 R124, R4, R10, R36 ;  /* 0x0000000a047c723c */ /* 0x000fe20000041824 */
[----:B------:R-:W-:Y:S07]  /*9130*/  LDSM.16.MT88.4 R8, [R195+0x1f000] ;  /* 0x01f00000c308783b */ /* 0x000fee0000004200 */
[C---:B-1----:R-:W-:Y:S08]  /*9140*/  HMMA.16816.F32.BF16 R36, R128.reuse, R40, R44 ;  /* 0x000000288024723c */ /* 0x042ff0000004182c */
        /* <DEDUP_REMOVED lines=18> */
[----:B------:R-:W2:Y:S07]  /*9270*/  LDSM.16.MT88.4 R112, [R194+0x1f800] ;  /* 0x01f80000c270783b */ /* 0x000eae0000004200 */
[----:B------:R-:W-:Y:S08]  /*9280*/  HMMA.16816.F32.BF16 R20, R4, R8, R20 ;  /* 0x000000080414723c */ /* 0x000ff00000041814 */
[C---:B-1----:R-:W-:Y:S08]  /*9290*/  HMMA.16816.F32.BF16 R84, R128.reuse, R88, R100 ;  /* 0x000000588054723c */ /* 0x042ff00000041864 */
[----:B------:R-:W-:Y:S01]  /*92a0*/  HMMA.16816.F32.BF16 R88, R128, R90, R104 ;  /* 0x0000005a8058723c */ /* 0x000fe20000041868 */
[----:B------:R-:W-:Y:S07]  /*92b0*/  LDSM.16.MT88.4 R104, [R193+0x1f800] ;  /* 0x01f80000c168783b */ /* 0x000fee0000004200 */
[----:B------:R-:W-:Y:S01]  /*92c0*/  HMMA.16816.F32.BF16 R12, R4, R10, R12 ;  /* 0x0000000a040c723c */ /* 0x000fe2000004180c */
[----:B------:R-:W-:Y:S07]  /*92d0*/  LDSM.16.MT88.4 R4, [R195+0x1f800] ;  /* 0x01f80000c304783b */ /* 0x000fee0000004200 */
[----:B--2---:R-:W-:Y:S01]  /*92e0*/  HMMA.16816.F32.BF16 R108, R128, R112, R120 ;  /* 0x00000070806c723c */ /* 0x004fe20000041878 */
[----:B------:R-:W1:Y:S01]  /*92f0*/  LDSM.16.MT88.4 R120, [R196+0x1f800] ;  /* 0x01f80000c478783b */ /* 0x000e620000004200 */
[----:B------:R-:W-:-:S06]  /*9300*/  IADD3 R222, P0, R188, -0x80, RZ ;  /* 0xffffff80bcde7810 */ /* 0x000fcc0007f1e0ff */
[----:B------:R-:W-:Y:S01]  /*9310*/  HMMA.16816.F32.BF16 R112, R128, R114, R116 ;  /* 0x000000728070723c */ /* 0x000fe20000041874 */
[----:B------:R-:W-:-:S07]  /*9320*/  IADD3.X R223, R189, -0x1, RZ, P0, !PT ;  /* 0xffffffffbddf7810 */ /* 0x000fce00007fe4ff */
        /* <DEDUP_REMOVED lines=15> */
[C---:B------:R-:W-:Y:S01]  /*9420*/  IADD3 R219, R134.reuse, 0x80, RZ ;  /* 0x0000008086db7810 */ /* 0x040fe20007ffe0ff */
[----:B------:R-:W2:Y:S01]  /*9430*/  LDL.64 R2, [R1+0xf8] ;  /* 0x0000f80001027983 */ /* 0x000ea20000100a00 */
[----:B------:R-:W-:Y:S01]  /*9440*/  IADD3 R246, R134, 0xc0, RZ ;  /* 0x000000c086f67810 */ /* 0x000fe20007ffe0ff */
[----:B------:R-:W-:-:S04]  /*9450*/  DEPBAR.LE SB0, 0x0 ;  /* 0x000080000000791a */ /* 0x000fc80000000000 */
[----:B------:R-:W-:Y:S01]  /*9460*/  IMAD.MOV.U32 R243, RZ, RZ, R219 ;  /* 0x000000fffff37224 */ /* 0x000fe200078e00db */
[----:B------:R-:W3:Y:S01]  /*9470*/  LDL R138, [R1+0xf0] ;  /* 0x0000f000018a7983 */ /* 0x000ee20000100800 */
[----:B------:R-:W-:-:S03]  /*9480*/  IMAD.MOV.U32 R139, RZ, RZ, R246 ;  /* 0x000000ffff8b7224 */ /* 0x000fc600078e00f6 */
[----:B------:R-:W4:Y:S01]  /*9490*/  LDL R219, [R1+0x120] ;  /* 0x0001200001db7983 */ /* 0x000f220000100800 */
[----:B------:R-:W-:Y:S01]  /*94a0*/  SHF.L.U64.HI R0, R234, 0x6, R235 ;  /* 0x00000006ea007819 */ /* 0x000fe200000102eb */
[----:B------:R-:W-:Y:S01]  /*94b0*/  WARPSYNC 0xffffffff ;  /* 0xffffffff00007948 */ /* 0x000fe20003800000 */
[C---:B------:R-:W-:Y:S02]  /*94c0*/  IADD3 R242, R134.reuse, 0x40, RZ ;  /* 0x0000004086f27810 */ /* 0x040fe40007ffe0ff */
[-C--:B------:R-:W-:Y:S01]  /*94d0*/  ISETP.GE.AND P6, PT, R134, R226.reuse, PT ;  /* 0x000000e28600720c */ /* 0x080fe20003fc6270 */
[----:B------:R-:W-:Y:S01]  /*94e0*/  BAR.SYNC.DEFER_BLOCKING 0x0 ;  /* 0x0000000000007b1d */ /* 0x000fe20000010000 */
[-C--:B------:R-:W-:Y:S01]  /*94f0*/  ISETP.GE.AND P5, PT, R242, R226.reuse, PT ;  /* 0x000000e2f200720c */ /* 0x080fe20003fa6270 */
[----:B------:R-:W-:Y:S01]  /*9500*/  IMAD.SHL.U32 R5, R234, 0x40, RZ ;  /* 0x00000040ea057824 */ /* 0x000fe200078e00ff */
[-C--:B------:R-:W-:Y:S02]  /*9510*/  ISETP.GE.AND P4, PT, R243, R226.reuse, PT ;  /* 0x000000e2f300720c */ /* 0x080fe40003f86270 */
[----:B------:R-:W-:-:S07]  /*9520*/  ISETP.GE.AND P3, PT, R139, R226, PT ;  /* 0x000000e28b00720c */ /* 0x000fce0003f66270 */
[----:B------:R-:W-:Y:S01]  /*9530*/  @P6 STS.128 [R220+0x18000], RZ ;  /* 0x018000ffdc006388 */ /* 0x000fe20000000c00 */
[----:B----4-:R-:W-:-:S04]  /*9540*/  IADD3 R246, R219, -0x2, RZ ;  /* 0xfffffffedbf67810 */ /* 0x010fc80007ffe0ff */
[----:B------:R-:W-:Y:S01]  /*9550*/  SHF.R.S32.HI R4, RZ, 0x1f, R246 ;  /* 0x0000001fff047819 */ /* 0x000fe200000114f6 */
[----:B------:R-:W-:Y:S02]  /*9560*/  IMAD R0, R0, R246, RZ ;  /* 0x000000f600007224 */ /* 0x000fe400078e02ff */
[----:B--2---:R-:W-:-:S04]  /*9570*/  IMAD.WIDE.U32 R2, R246, R5, R2 ;  /* 0x00000005f6027225 */ /* 0x004fc800078e0002 */
[----:B------:R-:W-:Y:S01]  /*9580*/  IMAD R0, R4, R5, R0 ;  /* 0x0000000504007224 */ /* 0x000fe200078e0200 */
[-C--:B------:R-:W-:Y:S01]  /*9590*/  @!P6 LEA R18, P2, R2, R250.reuse, 0x1 ;  /* 0x000000fa0212e211 */ /* 0x080fe200078408ff */
[----:B------:R-:W-:Y:S02]  /*95a0*/  IMAD.SHL.U32 R4, R234, 0x20, RZ ;  /* 0x00000020ea047824 */ /* 0x000fe400078e00ff */
[----:B------:R-:W-:Y:S01]  /*95b0*/  IMAD.IADD R3, R3, 0x1, R0 ;  /* 0x0000000103037824 */ /* 0x000fe200078e0200 */
[----:B------:R-:W-:Y:S02]  /*95c0*/  @!P5 LEA R14, P1, R2, R250, 0x1 ;  /* 0x000000fa020ed211 */ /* 0x000fe400078208ff */
[----:B------:R-:W-:Y:S02]  /*95d0*/  SHF.L.U64.HI R5, R234, 0x5, R235 ;  /* 0x00000005ea057819 */ /* 0x000fe400000102eb */
[----:B------:R-:W-:Y:S02]  /*95e0*/  @!P6 LEA.HI.X R19, R2, R251, R3, 0x1, P2 ;  /* 0x000000fb0213e211 */ /* 0x000fe400010f0c03 */
[----:B------:R-:W-:-:S02]  /*95f0*/  IADD3 R0, P2, R4, R2, RZ ;  /* 0x0000000204007210 */ /* 0x000fc40007f5e0ff */
[CC--:B------:R-:W-:Y:S01]  /*9600*/  @!P4 LEA R12, P0, R2.reuse, R250.reuse, 0x1 ;  /* 0x000000fa020cc211 */ /* 0x0c0fe200078008ff */
[----:B------:R-:W-:Y:S01]  /*9610*/  @!PT LDS RZ, [RZ] ;  /* 0x00000000fffff984 */ /* 0x000fe20000000800 */
[----:B------:R-:W-:Y:S01]  /*9620*/  @!PT LDS RZ, [RZ] ;  /* 0x00000000fffff984 */ /* 0x000fe20000000800 */
[----:B------:R-:W-:Y:S01]  /*9630*/  @!PT LDS RZ, [RZ] ;  /* 0x00000000fffff984 */ /* 0x000fe20000000800 */
[----:B------:R1:W-:Y:S01]  /*9640*/  @!P6 LDGSTS.E.BYPASS.LTC128B.128 [R220+0x18000], [R18.64] ;  /* 0x1800000012dcefae */ /* 0x0003e2000b901d44 */
[CCC-:B------:R-:W-:Y:S01]  /*9650*/  @!P5 LEA.HI.X R15, R2.reuse, R251.reuse, R3.reuse, 0x1, P1 ;  /* 0x000000fb020fd211 */ /* 0x1c0fe200008f0c03 */
[--C-:B------:R-:W-:Y:S01]  /*9660*/  IMAD.X R4, R5, 0x1, R3.reuse, P2 ;  /* 0x0000000105047824 */ /* 0x100fe200010e0603 */
[CC--:B------:R-:W-:Y:S02]  /*9670*/  @!P3 LEA R10, P1, R2.reuse, R250.reuse, 0x1 ;  /* 0x000000fa020ab211 */ /* 0x0c0fe400078208ff */
[-CC-:B------:R-:W-:Y:S02]  /*9680*/  @!P4 LEA.HI.X R13, R2, R251.reuse, R3.reuse, 0x1, P0 ;  /* 0x000000fb020dc211 */ /* 0x180fe400000f0c03 */
[----:B------:R-:W-:Y:S01]  /*9690*/  @!P6 LEA R16, P0, R0, R250, 0x1 ;  /* 0x000000fa0010e211 */ /* 0x000fe200078008ff */
[----:B------:R-:W-:Y:S01]  /*96a0*/  @P5 STS.128 [R220+0x1a000], RZ ;  /* 0x01a000ffdc005388 */ /* 0x000fe20000000c00 */
[----:B------:R-:W-:-:S02]  /*96b0*/  @!P3 LEA.HI.X R11, R2, R251, R3, 0x1, P1 ;  /* 0x000000fb020bb211 */ /* 0x000fc400008f0c03 */
[CC--:B------:R-:W-:Y:S01]  /*96c0*/  @!P5 LEA R8, P2, R0.reuse, R250.reuse, 0x1 ;  /* 0x000000fa0008d211 */ /* 0x0c0fe200078408ff */
[----:B------:R-:W-:Y:S01]  /*96d0*/  @!PT LDS RZ, [RZ] ;  /* 0x00000000fffff984 */ /* 0x000fe20000000800 */
[----:B------:R-:W-:Y:S01]  /*96e0*/  @!PT LDS RZ, [RZ] ;  /* 0x00000000fffff984 */ /* 0x000fe20000000800 */
[----:B------:R-:W-:Y:S01]  /*96f0*/  @!PT LDS RZ, [RZ] ;  /* 0x00000000fffff984 */ /* 0x000fe20000000800 */
[----:B------:R2:W-:Y:S01]  /*9700*/  @!P5 LDGSTS.E.BYPASS.LTC128B.128 [R220+0x1a000], [R14.64+0x80] ;  /* 0x1a0000800edcdfae */ /* 0x0005e2000b901d44 */
[CC--:B------:R-:W-:Y:S02]  /*9710*/  @!P4 LEA R6, P1, R0.reuse, R250.reuse, 0x1 ;  /* 0x000000fa0006c211 */ /* 0x0c0fe400078208ff */
[CCC-:B------:R-:W-:Y:S01]  /*9720*/  @!P6 LEA.HI.X R17, R0.reuse, R251.reuse, R4.reuse, 0x1, P0 ;  /* 0x000000fb0011e211 */ /* 0x1c0fe200000f0c04 */
[----:B------:R-:W-:Y:S01]  /*9730*/  @P4 STS.128 [R220+0x1c000], RZ ;  /* 0x01c000ffdc004388 */ /* 0x000fe20000000c00 */
[C---:B------:R-:W-:Y:S02]  /*9740*/  @!P3 LEA R2, P0, R0.reuse, R250, 0x1 ;  /* 0x000000fa0002b211 */ /* 0x040fe400078008ff */
[CCC-:B------:R-:W-:Y:S01]  /*9750*/  @!P5 LEA.HI.X R9, R0.reuse, R251.reuse, R4.reuse, 0x1, P2 ;  /* 0x000000fb0009d211 */ /* 0x1c0fe200010f0c04 */
[----:B------:R-:W-:Y:S01]  /*9760*/  @!PT LDS RZ, [RZ] ;  /* 0x00000000fffff984 */ /* 0x000fe20000000800 */
[----:B------:R-:W-:Y:S01]  /*9770*/  @!PT LDS RZ, [RZ] ;  /* 0x00000000fffff984 */ /* 0x000fe20000000800 */
[----:B------:R-:W-:Y:S01]  /*9780*/  @!PT LDS RZ, [RZ] ;  /* 0x00000000fffff984 */ /* 0x000fe20000000800 */
[----:B------:R2:W-:Y:S01]  /*9790*/  @!P4 LDGSTS.E.BYPASS.LTC128B.128 [R220+0x1c000], [R12.64+0x100] ;  /* 0x1c0001000cdccfae */ /* 0x0005e2000b901d44 */
[----:B------:R-:W-:-:S03]  /*97a0*/  @!P4 LEA.HI.X R7, R0, R251, R4, 0x1, P1 ;  /* 0x000000fb0007c211 */ /* 0x000fc600008f0c04 */
[----:B------:R-:W-:Y:S01]  /*97b0*/  @P3 STS.128 [R220+0x1e000], RZ ;  /* 0x01e000ffdc003388 */ /* 0x000fe20000000c00 */
[----:B------:R-:W-:-:S03]  /*97c0*/  @!P3 LEA.HI.X R3, R0, R251, R4, 0x1, P0 ;  /* 0x000000fb0003b211 */ /* 0x000fc600000f0c04 */
        /* <DEDUP_REMOVED lines=26> */
[----:B----4-:R-:W2:Y:S04]  /*9970*/  LDSM.16.M88.4 R8, [R199] ;  /* 0x00000000c708783b */ /* 0x010ea80000000200 */
[----:B------:R-:W-:Y:S04]  /*9980*/  LDSM.16.M88.4 R176, [R203] ;  /* 0x00000000cbb0783b */ /* 0x000fe80000000200 */
[----:B-----5:R-:W4:Y:S04]  /*9990*/  LDSM.16.M88.4 R4, [R200] ;  /* 0x00000000c804783b */ /* 0x020f280000000200 */
[----:B------:R-:W5:Y:S04]  /*99a0*/  LDSM.16.M88.4 R172, [R218] ;  /* 0x00000000daac783b */ /* 0x000f680000000200 */
[----:B------:R-:W1:Y:S04]  /*99b0*/  LDSM.16.M88.4 R32, [R192+0x11000] ;  /* 0x01100000c020783b */ /* 0x000e680000000200 */
[----:B------:R-:W1:Y:S01]  /*99c0*/  S2R R139, SR_TID.X ;  /* 0x00000000008b7919 */ /* 0x000e620000002100 */
[----:B---3--:R-:W-:-:S03]  /*99d0*/  IMAD.MOV.U32 R223, RZ, RZ, R138 ;  /* 0x000000ffffdf7224 */ /* 0x008fc600078e008a */
[----:B------:R-:W0:Y:S01]  /*99e0*/  LDGDEPBAR ;  /* 0x00000000000079af */ /* 0x000e220000000000 */
[C---:B--2---:R-:W-:Y:S08]  /*99f0*/  HMMA.16816.F32.BF16 R28, R8.reuse, R12, RZ ;  /* 0x0000000c081c723c */ /* 0x044ff000000418ff */
[C---:B------:R-:W-:Y:S08]  /*9a00*/  HMMA.16816.F32.BF16 R24, R8.reuse, R14, RZ ;  /* 0x0000000e0818723c */ /* 0x040ff000000418ff */
[C---:B------:R-:W-:Y:S08]  /*9a10*/  HMMA.16816.F32.BF16 R12, R8.reuse, R22, RZ ;  /* 0x00000016080c723c */ /* 0x040ff000000418ff */
[----:B-1----:R-:W-:Y:S01]  /*9a20*/  HMMA.16816.F32.BF16 R16, R8, R20, RZ ;  /* 0x000000140810723c */ /* 0x002fe200000418ff */
[----:B------:R-:W1:Y:S07]  /*9a30*/  LDSM.16.M88.4 R20, [R217] ;  /* 0x00000000d914783b */ /* 0x000e6e0000000200 */
[C---:B----4-:R-:W-:Y:S08]  /*9a40*/  HMMA.16816.F32.BF16 R180, R4.reuse, R176, R28 ;  /* 0x000000b004b4723c */ /* 0x050ff0000004181c */
[----:B-----5:R-:W-:Y:S08]  /*9a50*/  HMMA.16816.F32.BF16 R28, R4, R174, R12 ;  /* 0x000000ae041c723c */ /* 0x020ff0000004180c */
[----:B------:R-:W-:Y:S08]  /*9a60*/  HMMA.16816.F32.BF16 R12, R8, R34, RZ ;  /* 0x00000022080c723c */ /* 0x000ff000000418ff */
[----:B------:R-:W-:Y:S08]  /*9a70*/  HMMA.16816.F32.BF16 R184, R4, R172, R16 ;  /* 0x000000ac04b8723c */ /* 0x000ff00000041810 */
[----:B------:R-:W-:Y:S08]  /*9a80*/  HMMA.16816.F32.BF16 R16, R8, R32, RZ ;  /* 0x000000200810723c */ /* 0x000ff000000418ff */
[C---:B-1----:R-:W-:Y:S01]  /*9a90*/  HMMA.16816.F32.BF16 R32, R4.reuse, R22, R12 ;  /* 0x000000160420723c */ /* 0x042fe2000004180c */
[----:B------:R-:W1:Y:S11]  /*9aa0*/  LDSM.16.M88.4 R12, [R192+0x11800] ;  /* 0x01180000c00c783b */ /* 0x000e760000000200 */
[----:B------:R-:W-:Y:S04]  /*9ab0*/  @!UPT UIADD3 URZ, URZ, URZ, URZ ;  /* 0x0000003f3f3ff290 */ /* 0x000fe8000fffe03f */
[----:B------:R-:W-:Y:S08]  /*9ac0*/  HMMA.16816.F32.BF16 R172, R4, R20, R16 ;  /* 0x0000001404ac723c */ /* 0x000ff00000041810 */
[C---:B-1----:R-:W-:Y:S08]  /*9ad0*/  HMMA.16816.F32.BF16 R16, R8.reuse, R12, RZ ;  /* 0x0000000c0810723c */ /* 0x042ff000000418ff */
[----:B------:R-:W-:Y:S01]  /*9ae0*/  HMMA.16816.F32.BF16 R8, R8, R14, RZ ;  /* 0x0000000e0808723c */ /* 0x000fe200000418ff */
[----:B------:R-:W1:Y:S07]  /*9af0*/  LDSM.16.M88.4 R12, [R216] ;  /* 0x00000000d80c783b */ /* 0x000e6e0000000200 */
[C---:B------:R-:W-:Y:S08]  /*9b00*/  HMMA.16816.F32.BF16 R176, R4.reuse, R178, R24 ;  /* 0x000000b204b0723c */ /* 0x040ff00000041818 */
        /* <DEDUP_REMOVED lines=177> */
[----:B------:R-:W-:Y:S01]  /*a620*/  HMMA.16816.F32.BF16 R24, R4, R10, R24 ;  /* 0x0000000a0418723c */ /* 0x000fe20000041818 */
[----:B------:R-:W1:Y:S01]  /*a630*/  LDSM.16.M88.4 R8, [R197+0x7000] ;  /* 0x00700000c508783b */ /* 0x000e620000000200 */
[----:B------:R-:W-:-:S05]  /*a640*/  IMAD.SHL.U32 R139, R139, 0x2, RZ ;  /* 0x000000028b8b7824 */ /* 0x000fca00078e00ff */
[----:B------:R-:W-:-:S05]  /*a650*/  LOP3.LUT R139, R139, 0x6, RZ, 0xc0, !PT ;  /* 0x000000068b8b7812 */ /* 0x000fca00078ec0ff */
[----:B------:R-:W-:Y:S01]  /*a660*/  IMAD R0, R246, 0x40, R139 ;  /* 0x00000040f6007824 */ /* 0x000fe200078e028b */
[C---:B-1----:R-:W-:Y:S08]  /*a670*/  HMMA.16816.F32.BF16 R176, R4.reuse, R8, R28 ;  /* 0x0000000804b0723c */ /* 0x042ff0000004181c */
[----:B------:R-:W-:Y:S01]  /*a680*/  HMMA.16816.F32.BF16 R180, R4, R10, R16 ;  /* 0x0000000a04b4723c */ /* 0x000fe20000041810 */
[----:B------:R-:W1:Y:S01]  /*a690*/  LDSM.16.M88.4 R8, [R197+0x7800] ;  /* 0x00780000c508783b */ /* 0x000e620000000200 */
[--C-:B------:R-:W-:Y:S01]  /*a6a0*/  IMAD.IADD R2, R225, 0x1, -R0.reuse ;  /* 0x00000001e1027824 */ /* 0x100fe200078e0a00 */
[----:B------:R-:W-:Y:S01]  /*a6b0*/  ISETP.GE.AND P1, PT, R0, R228, PT ;  /* 0x000000e40000720c */ /* 0x000fe20003f26270 */
[----:B------:R-:W-:Y:S01]  /*a6c0*/  IMAD.IADD R3, R229, 0x1, -R0 ;  /* 0x00000001e5037824 */ /* 0x000fe200078e0a00 */
[----:B------:R-:W-:-:S04]  /*a6d0*/  DEPBAR.LE SB0, 0x0 ;  /* 0x000080000000791a */ /* 0x000fc80000000000 */
[----:B------:R-:W-:Y:S02]  /*a6e0*/  IABS R2, R2 ;  /* 0x0000000200027213 */ /* 0x000fe40000000000 */
[----:B------:R-:W-:Y:S01]  /*a6f0*/  IABS R3, R3 ;  /* 0x0000000300037213 */ /* 0x000fe20000000000 */
[C---:B-1----:R-:W-:Y:S08]  /*a700*/  HMMA.16816.F32.BF16 R236, R4.reuse, R8, R20 ;  /* 0x0000000804ec723c */ /* 0x042ff00000041814 */
[----:B------:R-:W-:Y:S07]  /*a710*/  HMMA.16816.F32.BF16 R240, R4, R10, R12 ;  /* 0x0000000a04f0723c */ /* 0x000fee000004180c */
[----:B------:R-:W-:Y:S01]  /*a720*/  IMAD.MOV.U32 R4, RZ, RZ, R2 ;  /* 0x000000ffff047224 */ /* 0x000fe200078e0002 */
[----:B------:R-:W-:-:S05]  /*a730*/  IADD3 R2, R0, 0x1, RZ ;  /* 0x0000000100027810 */ /* 0x000fca0007ffe0ff */
[----:B------:R-:W-:Y:S01]  /*a740*/  IMAD.IADD R5, R225, 0x1, -R2 ;  /* 0x00000001e1057824 */ /* 0x000fe200078e0a02 */
[----:B------:R1:W2:Y:S02]  /*a750*/  I2F R6, R4 ;  /* 0x0000000400067306 */ /* 0x0002a40000201400 */
[----:B-1----:R-:W-:Y:S02]  /*a760*/  IMAD.MOV.U32 R4, RZ, RZ, R3 ;  /* 0x000000ffff047224 */ /* 0x002fe400078e0003 */
[----:B------:R-:W-:-:S06]  /*a770*/  IABS R3, R5 ;  /* 0x0000000500037213 */ /* 0x000fcc0000000000 */
[----:B------:R-:W1:Y:S08]  /*a780*/  I2F R3, R3 ;  /* 0x0000000300037306 */ /* 0x000e700000201400 */
[----:B------:R-:W3:Y:S01]  /*a790*/  I2F R4, R4 ;  /* 0x0000000400047306 */ /* 0x000ee20000201400 */
[----:B------:R-:W-:Y:S01]  /*a7a0*/  BAR.SYNC.DEFER_BLOCKING 0x0 ;  /* 0x0000000000007b1d */ /* 0x000fe20000010000 */
[----:B------:R-:W-:-:S02]  /*a7b0*/  ISETP.GE.AND P0, PT, R2, R228, PT ;  /* 0x000000e40200720c */ /* 0x000fc40003f06270 */
[----:B------:R-:W-:Y:S01]  /*a7c0*/  ISETP.GE.AND P2, PT, R2, R227, PT ;  /* 0x000000e30200720c */ /* 0x000fe20003f46270 */
[-C--:B--2---:R-:W-:Y:S01]  /*a7d0*/  FFMA.FTZ R8, R6, -R224.reuse, R32 ;  /* 0x800000e006087223 */ /* 0x084fe20000010020 */
[C---:B------:R-:W-:Y:S01]  /*a7e0*/  ISETP.GE.OR P0, PT, R2.reuse, R231, !P0 ;  /* 0x000000e70200720c */ /* 0x040fe20004706670 */
[----:B-1----:R-:W-:Y:S01]  /*a7f0*/  FFMA.FTZ R6, R3, -R224, R33 ;  /* 0x800000e003067223 */ /* 0x002fe20000010021 */
[----:B------:R-:W-:Y:S01]  /*a800*/  ISETP.GE.OR P2, PT, R2, R230, !P2 ;  /* 0x000000e60200720c */ /* 0x000fe20005746670 */
[----:B------:R-:W-:Y:S01]  /*a810*/  IMAD.IADD R3, R229, 0x1, -R2 ;  /* 0x00000001e5037824 */ /* 0x000fe200078e0a02 */
[----:B------:R-:W-:Y:S01]  /*a820*/  IADD3 R2, R0, 0x8, RZ ;  /* 0x0000000800027810 */ /* 0x000fe20007ffe0ff */
[----:B---3--:R-:W-:-:S03]  /*a830*/  FFMA.FTZ R7, R4, -R224, R34 ;  /* 0x800000e004077223 */ /* 0x008fc60000010022 */
[----:B------:R-:W-:Y:S01]  /*a840*/  IABS R4, R3 ;  /* 0x0000000300047213 */ /* 0x000fe20000000000 */
[----:B------:R-:W-:-:S05]  /*a850*/  IMAD.IADD R3, R225, 0x1, -R2 ;  /* 0x00000001e1037824 */ /* 0x000fca00078e0a02 */
[----:B------:R-:W-:Y:S01]  /*a860*/  IABS R3, R3 ;  /* 0x0000000300037213 */ /* 0x000fe20000000000 */
[----:B------:R1:W2:Y:S01]  /*a870*/  I2F R9, R4 ;  /* 0x0000000400097306 */ /* 0x0002a20000201400 */
[----:B------:R-:W-:-:S04]  /*a880*/  ISETP.GE.OR P1, PT, R0, R231, !P1 ;  /* 0x000000e70000720c */ /* 0x000fc80004f26670 */
[----:B------:R-:W-:Y:S01]  /*a890*/  FSEL R134, R8, -INF , !P1 ;  /* 0xff80000008867808 */ /* 0x000fe20004800000 */
[----:B-1----:R-:W-:Y:S02]  /*a8a0*/  IMAD.MOV.U32 R4, RZ, RZ, R3 ;  /* 0x000000ffff047224 */ /* 0x002fe400078e0003 */
[----:B------:R-:W-:Y:S01]  /*a8b0*/  IMAD.IADD R3, R229, 0x1, -R2 ;  /* 0x00000001e5037824 */ /* 0x000fe200078e0a02 */
[----:B------:R-:W-:-:S04]  /*a8c0*/  ISETP.GE.AND P1, PT, R0, R227, PT ;  /* 0x000000e30000720c */ /* 0x000fc80003f26270 */
[----:B------:R-:W-:Y:S01]  /*a8d0*/  IABS R3, R3 ;  /* 0x0000000300037213 */ /* 0x000fe20000000000 */
[----:B------:R2:W1:Y:S01]  /*a8e0*/  I2F R5, R4 ;  /* 0x0000000400057306 */ /* 0x0004620000201400 */
[----:B------:R-:W-:-:S07]  /*a8f0*/  ISETP.GE.OR P1, PT, R0, R230, !P1 ;  /* 0x000000e60000720c */ /* 0x000fce0004f26670 */
[----:B------:R-:W3:Y:S01]  /*a900*/  I2F R3, R3 ;  /* 0x0000000300037306 */ /* 0x000ee20000201400 */
[----:B------:R-:W-:Y:S02]  /*a910*/  FSEL R139, R7, -INF , !P1 ;  /* 0xff800000078b7808 */ /* 0x000fe40004800000 */
[----:B------:R-:W-:Y:S02]  /*a920*/  FSEL R138, R6, -INF , !P0 ;  /* 0xff800000068a7808 */ /* 0x000fe40004000000 */
[C---:B------:R-:W-:Y:S02]  /*a930*/  ISETP.GE.AND P1, PT, R2.reuse, R228, PT ;  /* 0x000000e40200720c */ /* 0x040fe40003f26270 */
[C---:B------:R-:W-:Y:S02]  /*a940*/  ISETP.GE.AND P0, PT, R2.reuse, R227, PT ;  /* 0x000000e30200720c */ /* 0x040fe40003f06270 */
[C---:B------:R-:W-:Y:S02]  /*a950*/  ISETP.GE.OR P1, PT, R2.reuse, R231, !P1 ;  /* 0x000000e70200720c */ /* 0x040fe40004f26670 */
[----:B------:R-:W-:-:S02]  /*a960*/  ISETP.GE.OR P0, PT, R2, R230, !P0 ;  /* 0x000000e60200720c */ /* 0x000fc40004706670 */
[----:B------:R-:W-:Y:S01]  /*a970*/  IADD3 R2, R0, 0x9, RZ ;  /* 0x0000000900027810 */ /* 0x000fe20007ffe0ff */
[-C--:B--2---:R-:W-:Y:S02]  /*a980*/  FFMA.FTZ R4, R9, -R224.reuse, R35 ;  /* 0x800000e009047223 */ /* 0x084fe40000010023 */
[-C--:B-1----:R-:W-:Y:S02]  /*a990*/  FFMA.FTZ R5, R5, -R224.reuse, R172 ;  /* 0x800000e005057223 */ /* 0x082fe400000100ac */
[----:B---3--:R-:W-:Y:S02]  /*a9a0*/  FFMA.FTZ R9, R3, -R224, R174 ;  /* 0x800000e003097223 */ /* 0x008fe400000100ae */
[----:B------:R-:W-:Y:S01]  /*a9b0*/  IMAD.IADD R3, R225, 0x1, -R2 ;  /* 0x00000001e1037824 */ /* 0x000fe200078e0a02 */
[----:B------:R-:W-:Y:S02]  /*a9c0*/  FSEL R172, R4, -INF , !P2 ;  /* 0xff80000004ac7808 */ /* 0x000fe40005000000 */
[----:B------:R-:W-:-:S02]  /*a9d0*/  FSEL R135, R5, -INF , !P1 ;  /* 0xff80000005877808 */ /* 0x000fc40004800000 */
[C---:B------:R-:W-:Y:S02]  /*a9e0*/  ISETP.GE.AND P2, PT, R2.reuse, R228, PT ;  /* 0x000000e40200720c */ /* 0x040fe40003f46270 */
[C---:B------:R-:W-:Y:S02]  /*a9f0*/  ISETP.GE.AND P1, PT, R2.reuse, R227, PT ;  /* 0x000000e30200720c */ /* 0x040fe40003f26270 */
[----:B------:R-:W-:Y:S01]  /*aa00*/  IABS R3, R3 ;  /* 0x0000000300037213 */ /* 0x000fe20000000000 */
[----:B------:R-:W-:Y:S01]  /*aa10*/  IMAD.IADD R4, R229, 0x1, -R2 ;  /* 0x00000001e5047824 */ /* 0x000fe200078e0a02 */
[C---:B------:R-:W-:Y:S02]  /*aa20*/  ISETP.GE.OR P2, PT, R2.reuse, R231, !P2 ;  /* 0x000000e70200720c */ /* 0x040fe40005746670 */
[----:B------:R-:W-:Y:S01]  /*aa30*/  ISETP.GE.OR P1, PT, R2, R230, !P1 ;  /* 0x000000e60200720c */ /* 0x000fe20004f26670 */
[----:B------:R-:W-:Y:S01]  /*aa40*/  IMAD.MOV.U32 R2, RZ, RZ, R3 ;  /* 0x000000ffff027224 */ /* 0x000fe200078e0003 */
[----:B------:R-:W-:-:S02]  /*aa50*/  IADD3 R3, R0, 0x10, RZ ;  /* 0x0000001000037810 */ /* 0x000fc40007ffe0ff */
[----:B------:R-:W-:Y:S01]  /*aa60*/  IABS R4, R4 ;  /* 0x0000000400047213 */ /* 0x000fe20000000000 */
[----:B------:R1:W2:Y:S04]  /*aa70*/  I2F R5, R2 ;  /* 0x0000000200057306 */ /* 0x0002a80000201400 */
[----:B------:R-:W-:Y:S02]  /*aa80*/  IMAD.MOV.U32 R6, RZ, RZ, R4 ;  /* 0x000000ffff067224 */ /* 0x000fe400078e0004 */
[----:B-1----:R-:W-:-:S04]  /*aa90*/  IMAD.IADD R2, R225, 0x1, -R3 ;  /* 0x00000001e1027824 */ /* 0x002fc800078e0a03 */
[----:B------:R-:W1:Y:S01]  /*aaa0*/  I2F R6, R6 ;  /* 0x0000000600067306 */ /* 0x000e620000201400 */
[----:B------:R-:W-:-:S07]  /*aab0*/  IABS R2, R2 ;  /* 0x0000000200027213 */ /* 0x000fce0000000000 */
[----:B------:R3:W4:Y:S01]  /*aac0*/  I2F R4, R2 ;  /* 0x0000000200047306 */ /* 0x0007220000201400 */
[-C--:B--2---:R-:W-:Y:S02]  /*aad0*/  FFMA.FTZ R7, R5, -R224.reuse, R173 ;  /* 0x800000e005077223 */ /* 0x084fe400000100ad */
[----:B-1----:R-:W-:Y:S02]  /*aae0*/  FFMA.FTZ R8, R6, -R224, R175 ;  /* 0x800000e006087223 */ /* 0x002fe400000100af */
[----:B---3--:R-:W-:-:S05]  /*aaf0*/  IMAD.IADD R2, R229, 0x1, -R3 ;  /* 0x00000001e5027824 */ /* 0x008fca00078e0a03 */
[----:B------:R-:W-:Y:S01]  /*ab00*/  IABS R2, R2 ;  /* 0x0000000200027213 */ /* 0x000fe20000000000 */
[----:B----4-:R-:W-:-:S04]  /*ab10*/  FFMA.FTZ R6, R4, -R224, R184 ;  /* 0x800000e004067223 */ /* 0x010fc800000100b8 */
[----:B------:R-:W-:Y:S01]  /*ab20*/  IMAD.MOV.U32 R4, RZ, RZ, R2 ;  /* 0x000000ffff047224 */ /* 0x000fe200078e0002 */
[----:B------:R-:W-:-:S03]  /*ab30*/  IADD3 R2, R0, 0x11, RZ ;  /* 0x0000001100027810 */ /* 0x000fc60007ffe0ff */
[----:B------:R1:W-:Y:S01]  /*ab40*/  I2F R5, R4 ;  /* 0x0000000400057306 */ /* 0x0003e20000201400 */
[----:B------:R-:W-:Y:S02]  /*ab50*/  FSEL R35, R9, -INF , !P0 ;  /* 0xff80000009237808 */ /* 0x000fe40004000000 */
[----:B------:R-:W-:-:S04]  /*ab60*/  ISETP.GE.AND P0, PT, R3, R228, PT ;  /* 0x000000e40300720c */ /* 0x000fc80003f06270 */
[----:B------:R-:W-:Y:S01]  /*ab70*/  ISETP.GE.OR P0, PT, R3, R231, !P0 ;  /* 0x000000e70300720c */ /* 0x000fe20004706670 */
[----:B-1----:R-:W-:-:S05]  /*ab80*/  IMAD.IADD R4, R225, 0x1, -R2 ;  /* 0x00000001e1047824 */ /* 0x002fca00078e0a02 */
[----:B------:R-:W-:Y:S02]  /*ab90*/  IABS R4, R4 ;  /* 0x0000000400047213 */ /* 0x000fe40000000000 */
[----:B------:R-:W-:Y:S02]  /*aba0*/  FSEL R34, R8, -INF , !P1 ;  /* 0xff80000008227808 */ /* 0x000fe40004800000 */
[----:B------:R-:W-:Y:S02]  /*abb0*/  FSEL R32, R6, -INF , !P0 ;  /* 0xff80000006207808 */ /* 0x000fe40004000000 */
[----:B------:R-:W1:Y:S01]  /*abc0*/  I2F R4, R4 ;  /* 0x0000000400047306 */ /* 0x000e620000201400 */
[C---:B------:R-:W-:Y:S02]  /*abd0*/  ISETP.GE.AND P1, PT, R2.reuse, R228, PT ;  /* 0x000000e40200720c */ /* 0x040fe40003f26270 */
[----:B------:R-:W-:Y:S02]  /*abe0*/  ISETP.GE.AND P0, PT, R2, R227, PT ;  /* 0x000000e30200720c */ /* 0x000fe40003f06270 */
[----:B------:R-:W-:-:S02]  /*abf0*/  FSEL R33, R7, -INF , !P2 ;  /* 0xff80000007217808 */ /* 0x000fc40005000000 */
[C---:B------:R-:W-:Y:S02]  /*ac00*/  ISETP.GE.OR P1, PT, R2.reuse, R231, !P1 ;  /* 0x000000e70200720c */ /* 0x040fe40004f26670 */
[----:B------:R-:W-:Y:S01]  /*ac10*/  ISETP.GE.OR P0, PT, R2, R230, !P0 ;  /* 0x000000e60200720c */ /* 0x000fe20004706670 */
[----:B------:R-:W-:Y:S01]  /*ac20*/  IMAD.IADD R2, R229, 0x1, -R2 ;  /* 0x00000001e5027824 */ /* 0x000fe200078e0a02 */
[----:B------:R-:W-:-:S04]  /*ac30*/  ISETP.GE.AND P2, PT, R3, R227, PT ;  /* 0x000000e30300720c */ /* 0x000fc80003f46270 */
[----:B------:R-:W-:Y:S02]  /*ac40*/  ISETP.GE.OR P2, PT, R3, R230, !P2 ;  /* 0x000000e60300720c */ /* 0x000fe40005746670 */
[----:B------:R-:W-:Y:S02]  /*ac50*/  IABS R3, R2 ;  /* 0x0000000200037213 */ /* 0x000fe40000000000 */
[----:B------:R-:W-:Y:S01]  /*ac60*/  IADD3 R2, R0, 0x18, RZ ;  /* 0x0000001800027810 */ /* 0x000fe20007ffe0ff */
[-C--:B-1----:R-:W-:Y:S02]  /*ac70*/  FFMA.FTZ R6, R4, -R224.reuse, R185 ;  /* 0x800000e004067223 */ /* 0x082fe400000100b9 */
[----:B------:R-:W-:Y:S02]  /*ac80*/  IMAD.MOV.U32 R4, RZ, RZ, R3 ;  /* 0x000000ffff047224 */ /* 0x000fe400078e0003 */
[----:B------:R-:W-:Y:S02]  /*ac90*/  IMAD.IADD R3, R225, 0x1, -R2 ;  /* 0x00000001e1037824 */ /* 0x000fe400078e0a02 */
[----:B------:R-:W-:-:S02]  /*aca0*/  FFMA.FTZ R7, R5, -R224, R186 ;  /* 0x800000e005077223 */ /* 0x000fc400000100ba */
[----:B------:R-:W-:Y:S01]  /*acb0*/  IMAD.IADD R5, R229, 0x1, -R2 ;  /* 0x00000001e5057824 */ /* 0x000fe200078e0a02 */
[----:B------:R-:W-:Y:S01]  /*acc0*/  IABS R3, R3 ;  /* 0x0000000300037213 */ /* 0x000fe20000000000 */
[----:B------:R1:W2:Y:S01]  /*acd0*/  I2F R8, R4 ;  /* 0x0000000400087306 */ /* 0x0002a20000201400 */
[----:B------:R-:W-:Y:S02]  /*ace0*/  FSEL R31, R7, -INF , !P2 ;  /* 0xff800000071f7808 */ /* 0x000fe40005000000 */
[----:B------:R-:W-:Y:S01]  /*acf0*/  FSEL R29, R6, -INF , !P1 ;  /* 0xff800000061d7808 */ /* 0x000fe20004800000 */
[----:B-1----:R-:W-:Y:S01]  /*ad00*/  IMAD.MOV.U32 R4, RZ, RZ, R3 ;  /* 0x000000ffff047224 */ /* 0x002fe200078e0003 */
[----:B------:R-:W-:-:S03]  /*ad10*/  IABS R3, R5 ;  /* 0x0000000500037213 */ /* 0x000fc60000000000 */
[----:B------:R2:W1:Y:S01]  /*ad20*/  I2F R5, R4 ;  /* 0x0000000400057306 */ /* 0x0004620000201400 */
[----:B------:R-:W-:-:S07]  /*ad30*/  ISETP.GE.AND P2, PT, R2, R228, PT ;  /* 0x000000e40200720c */ /* 0x000fce0003f46270 */
[----:B------:R-:W3:Y:S01]  /*ad40*/  I2F R3, R3 ;  /* 0x0000000300037306 */ /* 0x000ee20000201400 */
[C---:B------:R-:W-:Y:S02]  /*ad50*/  ISETP.GE.AND P1, PT, R2.reuse, R227, PT ;  /* 0x000000e30200720c */ /* 0x040fe40003f26270 */
[C---:B------:R-:W-:Y:S02]  /*ad60*/  ISETP.GE.OR P2, PT, R2.reuse, R231, !P2 ;  /* 0x000000e70200720c */ /* 0x040fe40005746670 */
[----:B------:R-:W-:Y:S02]  /*ad70*/  ISETP.GE.OR P1, PT, R2, R230, !P1 ;  /* 0x000000e60200720c */ /* 0x000fe40004f26670 */
[----:B------:R-:W-:Y:S01]  /*ad80*/  IADD3 R2, R0, 0x19, RZ ;  /* 0x0000001900027810 */ /* 0x000fe20007ffe0ff */
[-C--:B--2---:R-:W-:Y:S02]  /*ad90*/  FFMA.FTZ R4, R8, -R224.reuse, R187 ;  /* 0x800000e008047223 */ /* 0x084fe400000100bb */
[----:B-1----:R-:W-:-:S02]  /*ada0*/  FFMA.FTZ R5, R5, -R224, R24 ;  /* 0x800000e005057223 */ /* 0x002fc40000010018 */
[----:B---3--:R-:W-:Y:S02]  /*adb0*/  FFMA.FTZ R9, R3, -R224, R26 ;  /* 0x800000e003097223 */ /* 0x008fe4000001001a */
[--C-:B------:R-:W-:Y:S01]  /*adc0*/  IMAD.IADD R3, R225, 0x1, -R2.reuse ;  /* 0x00000001e1037824 */ /* 0x100fe200078e0a02 */
[----:B------:R-:W-:Y:S02]  /*add0*/  FSEL R30, R4, -INF , !P0 ;  /* 0xff800000041e7808 */ /* 0x000fe40004000000 */
[----:B------:R-:W-:Y:S02]  /*ade0*/  FSEL R19, R5, -INF , !P2 ;  /* 0xff80000005137808 */ /* 0x000fe40005000000 */
[C---:B------:R-:W-:Y:S02]  /*adf0*/  ISETP.GE.AND P0, PT, R2.reuse, R228, PT ;  /* 0x000000e40200720c */ /* 0x040fe40003f06270 */
[C---:B------:R-:W-:Y:S02]  /*ae00*/  ISETP.GE.AND P2, PT, R2.reuse, R227, PT ;  /* 0x000000e30200720c */ /* 0x040fe40003f46270 */
[----:B------:R-:W-:Y:S01]  /*ae10*/  IABS R3, R3 ;  /* 0x0000000300037213 */ /* 0x000fe20000000000 */
[----:B------:R-:W-:Y:S01]  /*ae20*/  IMAD.IADD R4, R229, 0x1, -R2 ;  /* 0x00000001e5047824 */ /* 0x000fe200078e0a02 */
[----:B------:R-:W-:-:S02]  /*ae30*/  ISETP.GE.OR P0, PT, R2, R231, !P0 ;  /* 0x000000e70200720c */ /* 0x000fc40004706670 */
[----:B------:R-:W-:Y:S01]  /*ae40*/  ISETP.GE.OR P2, PT, R2, R230, !P2 ;  /* 0x000000e60200720c */ /* 0x000fe20005746670 */
[----:B------:R-:W-:Y:S01]  /*ae50*/  IMAD.MOV.U32 R2, RZ, RZ, R3 ;  /* 0x000000ffff027224 */ /* 0x000fe200078e0003 */
[----:B------:R-:W-:Y:S02]  /*ae60*/  IADD3 R3, R0, 0x20, RZ ;  /* 0x0000002000037810 */ /* 0x000fe40007ffe0ff */
        /* <DEDUP_REMOVED lines=65> */
[----:B------:R-:W-:Y:S02]  /*b280*/  IABS R5, R4 ;  /* 0x0000000400057213 */ /* 0x000fe40000000000 */
[----:B------:R1:W2:Y:S02]  /*b290*/  I2F R4, R2 ;  /* 0x0000000200047306 */ /* 0x0002a40000201400 */
[----:B-1----:R-:W-:-:S05]  /*b2a0*/  IMAD.IADD R2, R225, 0x1, -R3 ;  /* 0x00000001e1027824 */ /* 0x002fca00078e0a03 */
[----:B------:R-:W-:-:S06]  /*b2b0*/  IABS R2, R2 ;  /* 0x0000000200027213 */ /* 0x000fcc0000000000 */
[----:B------:R-:W1:Y:S08]  /*b2c0*/  I2F R2, R2 ;  /* 0x0000000200027306 */ /* 0x000e700000201400 */
[----:B------:R-:W3:Y:S01]  /*b2d0*/  I2F R5, R5 ;  /* 0x0000000500057306 */ /* 0x000ee20000201400 */
[-C--:B--2---:R-:W-:Y:S02]  /*b2e0*/  FFMA.FTZ R6, R4, -R224.reuse, R181 ;  /* 0x800000e004067223 */ /* 0x084fe400000100b5 */
[----:B-1----:R-:W-:-:S02]  /*b2f0*/  FFMA.FTZ R7, R2, -R224, R236 ;  /* 0x800000e002077223 */ /* 0x002fc400000100ec */
[----:B------:R-:W-:-:S05]  /*b300*/  IMAD.IADD R2, R229, 0x1, -R3 ;  /* 0x00000001e5027824 */ /* 0x000fca00078e0a03 */
[----:B------:R-:W-:Y:S02]  /*b310*/  IABS R4, R2 ;  /* 0x0000000200047213 */ /* 0x000fe40000000000 */
[----:B------:R-:W-:Y:S01]  /*b320*/  IADD3 R2, R0, 0x31, RZ ;  /* 0x0000003100027810 */ /* 0x000fe20007ffe0ff */
[----:B---3--:R-:W-:Y:S01]  /*b330*/  FFMA.FTZ R8, R5, -R224, R183 ;  /* 0x800000e005087223 */ /* 0x008fe200000100b7 */
[----:B------:R-:W-:Y:S01]  /*b340*/  FSEL R20, R9, -INF , !P2 ;  /* 0xff80000009147808 */ /* 0x000fe20005000000 */
[----:B------:R-:W-:Y:S01]  /*b350*/  IMAD.MOV.U32 R5, RZ, RZ, R4 ;  /* 0x000000ffff057224 */ /* 0x000fe200078e0004 */
[----:B------:R-:W-:Y:S01]  /*b360*/  ISETP.GE.AND P2, PT, R3, R228, PT ;  /* 0x000000e40300720c */ /* 0x000fe20003f46270 */
[----:B------:R-:W-:Y:S01]  /*b370*/  IMAD.IADD R4, R225, 0x1, -R2 ;  /* 0x00000001e1047824 */ /* 0x000fe200078e0a02 */
[----:B------:R-:W-:Y:S02]  /*b380*/  FSEL R17, R6, -INF , !P1 ;  /* 0xff80000006117808 */ /* 0x000fe40004800000 */
[----:B------:R-:W-:-:S02]  /*b390*/  ISETP.GE.AND P1, PT, R3, R227, PT ;  /* 0x000000e30300720c */ /* 0x000fc40003f26270 */
[----:B------:R-:W-:Y:S02]  /*b3a0*/  IABS R4, R4 ;  /* 0x0000000400047213 */ /* 0x000fe40000000000 */
[C---:B------:R-:W-:Y:S02]  /*b3b0*/  ISETP.GE.OR P2, PT, R3.reuse, R231, !P2 ;  /* 0x000000e70300720c */ /* 0x040fe40005746670 */
[----:B------:R-:W-:Y:S02]  /*b3c0*/  ISETP.GE.OR P1, PT, R3, R230, !P1 ;  /* 0x000000e60300720c */ /* 0x000fe40004f26670 */
[----:B------:R-:W1:Y:S01]  /*b3d0*/  I2F R3, R4 ;  /* 0x0000000400037306 */ /* 0x000e620000201400 */
[----:B------:R-:W-:Y:S02]  /*b3e0*/  FSEL R16, R8, -INF , !P0 ;  /* 0xff80000008107808 */ /* 0x000fe40004000000 */
[----:B------:R-:W-:Y:S02]  /*b3f0*/  FSEL R15, R7, -INF , !P2 ;  /* 0xff800000070f7808 */ /* 0x000fe40005000000 */
[----:B------:R-:W-:-:S02]  /*b400*/  ISETP.GE.AND P0, PT, R2, R228, PT ;  /* 0x000000e40200720c */ /* 0x000fc40003f06270 */
[C---:B------:R-:W-:Y:S01]  /*b410*/  ISETP.GE.AND P2, PT, R2.reuse, R227, PT ;  /* 0x000000e30200720c */ /* 0x040fe20003f46270 */
[----:B------:R-:W2:Y:S01]  /*b420*/  I2F R5, R5 ;  /* 0x0000000500057306 */ /* 0x000ea20000201400 */
[C---:B------:R-:W-:Y:S02]  /*b430*/  ISETP.GE.OR P0, PT, R2.reuse, R231, !P0 ;  /* 0x000000e70200720c */ /* 0x040fe40004706670 */
[----:B------:R-:W-:Y:S01]  /*b440*/  ISETP.GE.OR P2, PT, R2, R230, !P2 ;  /* 0x000000e60200720c */ /* 0x000fe20005746670 */
[----:B------:R-:W-:-:S05]  /*b450*/  IMAD.IADD R2, R229, 0x1, -R2 ;  /* 0x00000001e5027824 */ /* 0x000fca00078e0a02 */
[----:B------:R-:W-:Y:S01]  /*b460*/  IABS R2, R2 ;  /* 0x0000000200027213 */ /* 0x000fe20000000000 */
[----:B-1----:R-:W-:-:S04]  /*b470*/  FFMA.FTZ R3, R3, -R224, R237 ;  /* 0x800000e003037223 */ /* 0x002fc800000100ed */
[----:B------:R-:W-:Y:S01]  /*b480*/  IMAD.MOV.U32 R6, RZ, RZ, R2 ;  /* 0x000000ffff067224 */ /* 0x000fe200078e0002 */
[----:B------:R-:W-:Y:S01]  /*b490*/  IADD3 R2, R0, 0x38, RZ ;  /* 0x0000003800027810 */ /* 0x000fe20007ffe0ff */
[----:B--2---:R-:W-:Y:S01]  /*b4a0*/  FFMA.FTZ R4, R5, -R224, R238 ;  /* 0x800000e005047223 */ /* 0x004fe200000100ee */
[----:B------:R-:W-:-:S03]  /*b4b0*/  FSEL R13, R3, -INF , !P0 ;  /* 0xff800000030d7808 */ /* 0x000fc60004000000 */
[--C-:B------:R-:W-:Y:S01]  /*b4c0*/  IMAD.IADD R3, R225, 0x1, -R2.reuse ;  /* 0x00000001e1037824 */ /* 0x100fe200078e0a02 */
[----:B------:R-:W-:Y:S01]  /*b4d0*/  FSEL R14, R4, -INF , !P1 ;  /* 0xff800000040e7808 */ /* 0x000fe20004800000 */
[----:B------:R-:W-:Y:S01]  /*b4e0*/  IMAD.IADD R4, R229, 0x1, -R2 ;  /* 0x00000001e5047824 */ /* 0x000fe200078e0a02 */
[C---:B------:R-:W-:Y:S02]  /*b4f0*/  ISETP.GE.AND P1, PT, R2.reuse, R228, PT ;  /* 0x000000e40200720c */ /* 0x040fe40003f26270 */
[C---:B------:R-:W-:Y:S02]  /*b500*/  ISETP.GE.AND P0, PT, R2.reuse, R227, PT ;  /* 0x000000e30200720c */ /* 0x040fe40003f06270 */
[----:B------:R-:W-:Y:S02]  /*b510*/  IABS R3, R3 ;  /* 0x0000000300037213 */ /* 0x000fe40000000000 */
[C---:B------:R-:W-:Y:S02]  /*b520*/  ISETP.GE.OR P1, PT, R2.reuse, R231, !P1 ;  /* 0x000000e70200720c */ /* 0x040fe40004f26670 */
[----:B------:R-:W-:Y:S01]  /*b530*/  ISETP.GE.OR P0, PT, R2, R230, !P0 ;  /* 0x000000e60200720c */ /* 0x000fe20004706670 */
[----:B------:R-:W-:Y:S01]  /*b540*/  IMAD.MOV.U32 R2, RZ, RZ, R3 ;  /* 0x000000ffff027224 */ /* 0x000fe200078e0003 */
[----:B------:R-:W-:-:S02]  /*b550*/  IABS R3, R4 ;  /* 0x0000000400037213 */ /* 0x000fc40000000000 */
[----:B------:R-:W-:Y:S01]  /*b560*/  IADD3 R0, R0, 0x39, RZ ;  /* 0x0000003900007810 */ /* 0x000fe20007ffe0ff */
[----:B------:R1:W-:Y:S04]  /*b570*/  I2F R5, R2 ;  /* 0x0000000200057306 */ /* 0x0003e80000201400 */
[----:B------:R-:W-:Y:S02]  /*b580*/  IMAD.IADD R4, R229, 0x1, -R0 ;  /* 0x00000001e5047824 */ /* 0x000fe400078e0a00 */
[----:B-1----:R-:W-:-:S04]  /*b590*/  IMAD.MOV.U32 R2, RZ, RZ, R3 ;  /* 0x000000ffff027224 */ /* 0x002fc800078e0003 */
[----:B------:R1:W2:Y:S08]  /*b5a0*/  I2F R7, R2 ;  /* 0x0000000200077306 */ /* 0x0002b00000201400 */
[----:B------:R-:W3:Y:S01]  /*b5b0*/  I2F R6, R6 ;  /* 0x0000000600067306 */ /* 0x000ee20000201400 */
[----:B-1----:R-:W-:-:S05]  /*b5c0*/  IMAD.IADD R2, R225, 0x1, -R0 ;  /* 0x00000001e1027824 */ /* 0x002fca00078e0a00 */
[----:B------:R-:W-:-:S05]  /*b5d0*/  IABS R2, R2 ;  /* 0x0000000200027213 */ /* 0x000fca0000000000 */
[----:B------:R-:W-:Y:S01]  /*b5e0*/  IMAD.MOV.U32 R3, RZ, RZ, R2 ;  /* 0x000000ffff037224 */ /* 0x000fe200078e0002 */
[----:B------:R-:W-:Y:S01]  /*b5f0*/  IABS R2, R4 ;  /* 0x0000000400027213 */ /* 0x000fe20000000000 */
[----:B--2---:R-:W-:-:S04]  /*b600*/  FFMA.FTZ R10, R7, -R224, R242 ;  /* 0x800000e0070a7223 */ /* 0x004fc800000100f2 */
[----:B------:R-:W1:Y:S01]  /*b610*/  I2F R3, R3 ;  /* 0x0000000300037306 */ /* 0x000e620000201400 */
[----:B------:R-:W-:-:S07]  /*b620*/  FSEL R10, R10, -INF , !P0 ;  /* 0xff8000000a0a7808 */ /* 0x000fce0004000000 */
[----:B------:R-:W2:Y:S01]  /*b630*/  I2F R2, R2 ;  /* 0x0000000200027306 */ /* 0x000ea20000201400 */
[----:B------:R-:W-:Y:S01]  /*b640*/  ISETP.GT.AND P0, PT, R246, R223, PT ;  /* 0x000000dff600720c */ /* 0x000fe20003f04270 */
[-C--:B---3--:R-:W-:Y:S02]  /*b650*/  FFMA.FTZ R6, R6, -R224.reuse, R239 ;  /* 0x800000e006067223 */ /* 0x088fe400000100ef */
[----:B------:R-:W-:-:S03]  /*b660*/  FFMA.FTZ R11, R5, -R224, R240 ;  /* 0x800000e0050b7223 */ /* 0x000fc600000100f0 */
[----:B------:R-:W-:Y:S02]  /*b670*/  FSEL R12, R6, -INF , !P2 ;  /* 0xff800000060c7808 */ /* 0x000fe40005000000 */
[----:B------:R-:W-:Y:S02]  /*b680*/  FSEL R11, R11, -INF , !P1 ;  /* 0xff8000000b0b7808 */ /* 0x000fe40004800000 */
[C---:B------:R-:W-:Y:S02]  /*b690*/  ISETP.GE.AND P2, PT, R0.reuse, R228, PT ;  /* 0x000000e40000720c */ /* 0x040fe40003f46270 */
[C---:B------:R-:W-:Y:S01]  /*b6a0*/  ISETP.GE.AND P1, PT, R0.reuse, R227, PT ;  /* 0x000000e30000720c */ /* 0x040fe20003f26270 */
[-C--:B-1----:R-:W-:Y:S01]  /*b6b0*/  FFMA.FTZ R8, R3, -R224.reuse, R241 ;  /* 0x800000e003087223 */ /* 0x082fe200000100f1 */
[----:B------:R-:W-:Y:S01]  /*b6c0*/  ISETP.GE.OR P2, PT, R0, R231, !P2 ;  /* 0x000000e70000720c */ /* 0x000fe20005746670 */
[----:B--2---:R-:W-:Y:S01]  /*b6d0*/  FFMA.FTZ R2, R2, -R224, R243 ;  /* 0x800000e002027223 */ /* 0x004fe200000100f3 */
[----:B------:R-:W-:Y:S01]  /*b6e0*/  ISETP.GE.OR P1, PT, R0, R230, !P1 ;  /* 0x000000e60000720c */ /* 0x000fe20004f26670 */
[----:B------:R-:W-:Y:S01]  /*b6f0*/  BSSY B1, `(.L_x_1938) ;  /* 0x000004d000017945 */ /* 0x000fe20003800000 */
[----:B------:R-:W-:-:S02]  /*b700*/  FSEL R8, R8, -INF , !P2 ;  /* 0xff80000008087808 */ /* 0x000fc40005000000 */
[----:B------:R-:W-:Y:S01]  /*b710*/  FSEL R9, R2, -INF , !P1 ;  /* 0xff80000002097808 */ /* 0x000fe20004800000 */
[----:B------:R-:W-:Y:S05]  /*b720*/  @!P0 BRA `(.L_x_1939) ;  /* 0x0000049000008947 */ /* 0x000fea0003800000 */
[----:B------:R-:W2:Y:S01]  /*b730*/  LDL.64 R222, [R1+0xe8] ;  /* 0x0000e80001de7983 */ /* 0x000ea20000100a00 */
[C---:B------:R-:W-:Y:S01]  /*b740*/  SHF.L.U64.HI R0, R232.reuse, 0x6, R233 ;  /* 0x00000006e8007819 */ /* 0x040fe200000102e9 */
[----:B------:R-:W-:Y:S01]  /*b750*/  IMAD.SHL.U32 R7, R232, 0x40, RZ ;  /* 0x00000040e8077824 */ /* 0x000fe200078e00ff */
[----:B------:R-:W-:Y:S01]  /*b760*/  IADD3 R2, R219, -0x3, RZ ;  /* 0xfffffffddb027810 */ /* 0x000fe20007ffe0ff */
[----:B------:R1:W-:Y:S01]  /*b770*/  @P6 STS.128 [R220+0x10000], RZ ;  /* 0x010000ffdc006388 */ /* 0x0003e20000000c00 */
[----:B------:R-:W-:Y:S02]  /*b780*/  BSSY B0, `(.L_x_1940) ;  /* 0x0000042000007945 */ /* 0x000fe40003800000 */
[----:B------:R-:W-:Y:S01]  /*b790*/  SHF.R.S32.HI R6, RZ, 0x1f, R2 ;  /* 0x0000001fff067819 */ /* 0x000fe20000011402 */
[----:B------:R-:W-:-:S04]  /*b7a0*/  IMAD R0, R0, R2, RZ ;  /* 0x0000000200007224 */ /* 0x000fc800078e02ff */
[----:B------:R-:W-:Y:S02]  /*b7b0*/  IMAD R0, R6, R7, R0 ;  /* 0x0000000706007224 */ /* 0x000fe400078e0200 */
[----:B--2---:R-:W-:Y:S02]  /*b7c0*/  IMAD.MOV.U32 R4, RZ, RZ, R222 ;  /* 0x000000ffff047224 */ /* 0x004fe400078e00de */
[----:B------:R-:W-:-:S04]  /*b7d0*/  IMAD.MOV.U32 R5, RZ, RZ, R223 ;  /* 0x000000ffff057224 */ /* 0x000fc800078e00df */
[----:B------:R-:W-:-:S04]  /*b7e0*/  IMAD.WIDE.U32 R2, R2, R7, R4 ;  /* 0x0000000702027225 */ /* 0x000fc800078e0004 */
[----:B------:R-:W-:Y:S01]  /*b7f0*/  IMAD.IADD R0, R3, 0x1, R0 ;  /* 0x0000000103007824 */ /* 0x000fe200078e0200 */
[----:B------:R-:W-:-:S04]  /*b800*/  @!P6 LEA R4, P0, R2, R244, 0x1 ;  /* 0x000000f40204e211 */ /* 0x000fc800078008ff */
[----:B------:R-:W-:-:S05]  /*b810*/  @!P6 LEA.HI.X R5, R2, R245, R0, 0x1, P0 ;  /* 0x000000f50205e211 */ /* 0x000fca00000f0c00 */
[----:B------:R-:W-:Y:S01]  /*b820*/  @!PT LDS RZ, [RZ] ;  /* 0x00000000fffff984 */ /* 0x000fe20000000800 */
[----:B------:R-:W-:Y:S01]  /*b830*/  @!PT LDS RZ, [RZ] ;  /* 0x00000000fffff984 */ /* 0x000fe20000000800 */
[----:B------:R-:W-:Y:S01]  /*b840*/  @!PT LDS RZ, [RZ] ;  /* 0x00000000fffff984 */ /* 0x000fe20000000800 */
[----:B------:R2:W-:Y:S04]  /*b850*/  @!P6 LDGSTS.E.BYPASS.LTC128B.128 [R220+0x10000], [R4.64] ;  /* 0x1000000004dcefae */ /* 0x0005e8000b901d44 */
[----:B------:R1:W-:Y:S01]  /*b860*/  @P5 STS.128 [R220+0x12000], RZ ;  /* 0x012000ffdc005388 */ /* 0x0003e20000000c00 */
[----:B--2---:R-:W-:-:S04]  /*b870*/  @!P5 LEA R4, P0, R2, R244, 0x1 ;  /* 0x000000f40204d211 */ /* 0x004fc800078008ff */
[----:B------:R-:W-:-:S05]  /*b880*/  @!P5 LEA.HI.X R5, R2, R245, R0, 0x1, P0 ;  /* 0x000000f50205d211 */ /* 0x000fca00000f0c00 */
[----:B------:R-:W-:Y:S01]  /*b890*/  @!PT LDS RZ, [RZ] ;  /* 0x00000000fffff984 */ /* 0x000fe20000000800 */
[----:B------:R-:W-:Y:S01]  /*b8a0*/  @!PT LDS RZ, [RZ] ;  /* 0x00000000fffff984 */ /* 0x000fe20000000800 */
[----:B------:R-:W-:Y:S01]  /*b8b0*/  @!PT LDS RZ, [RZ] ;  /* 0x00000000fffff984 */ /* 0x000fe20000000800 */
[----:B------:R2:W-:Y:S04]  /*b8c0*/  @!P5 LDGSTS.E.BYPASS.LTC128B.128 [R220+0x12000], [R4.64+0x80] ;  /* 0x1200008004dcdfae */ /* 0x0005e8000b901d44 */
[----:B------:R1:W-:Y:S01]  /*b8d0*/  @P4 STS.128 [R220+0x14000], RZ ;  /* 0x014000ffdc004388 */ /* 0x0003e20000000c00 */
[----:B--2---:R-:W-:-:S04]  /*b8e0*/  @!P4 LEA R4, P0, R2, R244, 0x1 ;  /* 0x000000f40204c211 */ /* 0x004fc800078008ff */
[C---:B------:R-:W-:Y:S02]  /*b8f0*/  @!P4 LEA.HI.X R5, R2.reuse, R245, R0, 0x1, P0 ;  /* 0x000000f50205c211 */ /* 0x040fe400000f0c00 */
[----:B------:R-:W-:-:S03]  /*b900*/  @!P3 LEA R6, P0, R2, R244, 0x1 ;  /* 0x000000f40206b211 */ /* 0x000fc600078008ff */
[----:B------:R-:W-:Y:S01]  /*b910*/  @!PT LDS RZ, [RZ] ;  /* 0x00000000fffff984 */ /* 0x000fe20000000800 */
[----:B------:R-:W-:Y:S01]  /*b920*/  @!PT LDS RZ, [RZ] ;  /* 0x00000000fffff984 */ /* 0x000fe20000000800 */
[----:B------:R-:W-:Y:S01]  /*b930*/  @!PT LDS RZ, [RZ] ;  /* 0x00000000fffff984 */ /* 0x000fe20000000800 */
[----:B------:R2:W-:Y:S01]  /*b940*/  @!P4 LDGSTS.E.BYPASS.LTC128B.128 [R220+0x14000], [R4.64+0x100] ;  /* 0x1400010004dccfae */ /* 0x0005e2000b901d44 */
[--C-:B------:R-:W-:Y:S02]  /*b950*/  @!P3 LEA.HI.X R7, R2, R245, R0.reuse, 0x1, P0 ;  /* 0x000000f50207b211 */ /* 0x100fe400000f0c00 */
[----:B------:R-:W-:Y:S01]  /*b960*/  IADD3 R2, P0, R247, R2, RZ ;  /* 0x00000002f7027210 */ /* 0x000fe20007f1e0ff */
[----:B------:R1:W-:Y:S04]  /*b970*/  @P3 STS.128 [R220+0x16000], RZ ;  /* 0x016000ffdc003388 */ /* 0x0003e80000000c00 */
[----:B------:R-:W-:Y:S01]  /*b980*/  IMAD.X R0, R248, 0x1, R0, P0 ;  /* 0x00000001f8007824 */ /* 0x000fe200000e0600 */
[----:B------:R-:W-:Y:S01]  /*b990*/  @!PT LDS RZ, [RZ] ;  /* 0x00000000fffff984 */ /* 0x000fe20000000800 */
[----:B------:R-:W-:Y:S01]  /*b9a0*/  @!PT LDS RZ, [RZ] ;  /* 0x00000000fffff984 */ /* 0x000fe20000000800 */
[----:B------:R-:W-:Y:S01]  /*b9b0*/  @!PT LDS RZ, [RZ] ;  /* 0x00000000fffff984 */ /* 0x000fe20000000800 */
[----:B------:R1:W-:Y:S04]  /*b9c0*/  @!P3 LDGSTS.E.BYPASS.LTC128B.128 [R220+0x16000], [R6.64+0x180] ;  /* 0x1600018006dcbfae */ /* 0x0003e8000b901d44 */
[----:B------:R1:W-:Y:S01]  /*b9d0*/  @P6 STS.128 [R220+0x11000], RZ ;  /* 0x011000ffdc006388 */ /* 0x0003e20000000c00 */
[----:B--2---:R-:W-:-:S04]  /*b9e0*/  @!P6 LEA R4, P0, R2, R244, 0x1 ;  /* 0x000000f40204e211 */ /* 0x004fc800078008ff */
        /* <DEDUP_REMOVED lines=27> */
.L_x_1941:
[----:B------:R-:W-:Y:S05]  /*bba0*/  BSYNC B0 ;  /* 0x0000000000007941 */ /* 0x000fea0003800000 */
.L_x_1940:
[----:B------:R-:W0:Y:S02]  /*bbb0*/  LDGDEPBAR ;  /* 0x00000000000079af */ /* 0x000e240000000000 */
.L_x_1939:
[----:B------:R-:W-:Y:S05]  /*bbc0*/  BSYNC B1 ;  /* 0x0000000000017941 */ /* 0x000fea0003800000 */
.L_x_1938:
[----:B-1----:R-:W2:Y:S01]  /*bbd0*/  LDL.64 R6, [R1+0x98] ;  /* 0x0000980001067983 */ /* 0x002ea20000100a00 */
[----:B------:R-:W-:-:S03]  /*bbe0*/  FMNMX.FTZ R2, R133, R134, !PT ;  /* 0x0000008685027209 */ /* 0x000fc60007810000 */
[----:B------:R-:W3:Y:S01]  /*bbf0*/  LDL R27, [R1+0x104] ;  /* 0x00010400011b7983 */ /* 0x000ee20000100800 */
[----:B------:R-:W-:-:S03]  /*bc00*/  FMNMX.FTZ R2, R138, R2, !PT ;  /* 0x000000028a027209 */ /* 0x000fc60007810000 */
[----:B------:R-:W3:Y:S01]  /*bc10*/  LD.E R0, [R136.64+0xdc] ;  /* 0x0000dc0488007980 */ /* 0x000ee2000c101900 */
[----:B------:R-:W-:-:S03]  /*bc20*/  FMNMX.FTZ R2, R135, R2, !PT ;  /* 0x0000000287027209 */ /* 0x000fc60007810000 */
[----:B------:R-:W3:Y:S01]  /*bc30*/  LDL R173, [R1+0xd0] ;  /* 0x0000d00001ad7983 */ /* 0x000ee20000100800 */
[----:B------:R-:W-:-:S03]  /*bc40*/  FMNMX.FTZ R2, R33, R2, !PT ;  /* 0x0000000221027209 */ /* 0x000fc60007810000 */
[----:B------:R-:W3:Y:S01]  /*bc50*/  LDL R174, [R1+0xc8] ;  /* 0x0000c80001ae7983 */ /* 0x000ee20000100800 */
[----:B------:R-:W-:-:S03]  /*bc60*/  FMNMX.FTZ R2, R32, R2, !PT ;  /* 0x0000000220027209 */ /* 0x000fc60007810000 */
[----:B------:R-:W3:Y:S01]  /*bc70*/  LDL R175, [R1+0x84] ;  /* 0x0000840001af7983 */ /* 0x000ee20000100800 */
        /* <DEDUP_REMOVED lines=17> */
[----:B------:R-:W-:-:S04]  /*bd90*/  FMNMX.FTZ R2, R26, R2, !PT ;  /* 0x000000021a027209 */ /* 0x000fc80007810000 */
[----:B------:R-:W-:Y:S02]  /*bda0*/  FMNMX.FTZ R3, R24, R2, !PT ;  /* 0x0000000218037209 */ /* 0x000fe40007810000 */
[----:B------:R-:W-:Y:S02]  /*bdb0*/  FMNMX.FTZ R2, R8, R4, !PT ;  /* 0x0000000408027209 */ /* 0x000fe40007810000 */
        /* <DEDUP_REMOVED lines=9> */
[----:B------:R-:W-:Y:S04]  /*be50*/  SHFL.BFLY PT, R4, R3, 0x2, 0x1f ;  /* 0x0c401f0003047f89 */ /* 0x000fe800000e0000 */
[----:B------:R-:W1:Y:S04]  /*be60*/  SHFL.BFLY PT, R5, R2, 0x1, 0x1f ;  /* 0x0c201f0002057f89 */ /* 0x000e6800000e0000 */
[----:B------:R-:W-:Y:S04]  /*be70*/  STL [R1+0x1f4], R251 ;  /* 0x0001f4fb01007387 */ /* 0x000fe80000100800 */
[----:B------:R1:W-:Y:S04]  /*be80*/  STL [R1+0x1f0], R250 ;  /* 0x0001f0fa01007387 */ /* 0x0003e80000100800 */
[----:B------:R1:W-:Y:S04]  /*be90*/  STL [R1+0x1ec], R245 ;  /* 0x0001ecf501007387 */ /* 0x0003e80000100800 */
[----:B------:R-:W-:Y:S04]  /*bea0*/  STL [R1+0x1e8], R244 ;  /* 0x0001e8f401007387 */ /* 0x000fe80000100800 */
[----:B------:R-:W-:Y:S04]  /*beb0*/  STL [R1+0x1e4], R235 ;  /* 0x0001e4eb01007387 */ /* 0x000fe80000100800 */
[----:B------:R-:W-:Y:S04]  /*bec0*/  STL [R1+0x1e0], R234 ;  /* 0x0001e0ea01007387 */ /* 0x000fe80000100800 */
[----:B------:R-:W-:Y:S04]  /*bed0*/  STL [R1+0x1dc], R233 ;  /* 0x0001dce901007387 */ /* 0x000fe80000100800 */
[----:B------:R-:W-:Y:S04]  /*bee0*/  STL [R1+0x1d8], R232 ;  /* 0x0001d8e801007387 */ /* 0x000fe80000100800 */
[----:B------:R-:W-:Y:S04]  /*bef0*/  STL [R1+0x1d4], R231 ;  /* 0x0001d4e701007387 */ /* 0x000fe80000100800 */
[----:B------:R-:W-:Y:S01]  /*bf00*/  STL [R1+0x1d0], R230 ;  /* 0x0001d0e601007387 */ /* 0x000fe20000100800 */
[----:B------:R-:W-:-:S03]  /*bf10*/  IMAD.SHL.U32 R236, R246, 0x2, RZ ;  /* 0x00000002f6ec7824 */ /* 0x000fc600078e00ff */
[----:B------:R-:W-:Y:S04]  /*bf20*/  STL [R1+0x1cc], R229 ;  /* 0x0001cce501007387 */ /* 0x000fe80000100800 */
[----:B------:R-:W-:Y:S04]  /*bf30*/  STL [R1+0x1c8], R228 ;  /* 0x0001c8e401007387 */ /* 0x000fe80000100800 */
[----:B------:R-:W-:Y:S04]  /*bf40*/  STL [R1+0x1c4], R227 ;  /* 0x0001c4e301007387 */ /* 0x000fe80000100800 */
[----:B------:R-:W-:Y:S01]  /*bf50*/  STL [R1+0x1c0], R226 ;  /* 0x0001c0e201007387 */ /* 0x000fe20000100800 */
[----:B-1----:R-:W-:-:S03]  /*bf60*/  FMNMX.FTZ R178, R2, R5, !PT ;  /* 0x0000000502b27209 */ /* 0x002fc60007810000 */
[----:B------:R-:W-:Y:S01]  /*bf70*/  STL [R1+0x1bc], R225 ;  /* 0x0001bce101007387 */ /* 0x000fe20000100800 */
[----:B------:R-:W-:-:S03]  /*bf80*/  FMNMX.FTZ R4, R3, R4, !PT ;  /* 0x0000000403047209 */ /* 0x000fc60007810000 */
[----:B------:R-:W-:Y:S01]  /*bf90*/  STL [R1+0x1b8], R224 ;  /* 0x0001b8e001007387 */ /* 0x000fe20000100800 */
[----:B------:R-:W-:-:S03]  /*bfa0*/  IADD3 R2, R236, 0x1, RZ ;  /* 0x00000001ec027810 */ /* 0x000fc60007ffe0ff */
        /* <DEDUP_REMOVED lines=27> */
[----:B------:R-:W4:Y:S04]  /*c160*/  LDL.LU R250, [R1+0xbc] ;  /* 0x0000bc0001fa7983 */ /* 0x000f280000300800 */
[----:B------:R-:W4:Y:S04]  /*c170*/  LDL.LU R251, [R1+0xc0] ;  /* 0x0000c00001fb7983 */ /* 0x000f280000300800 */
[----:B------:R-:W4:Y:S04]  /*c180*/  LDL R247, [R1+0xf4] ;  /* 0x0000f40001f77983 */ /* 0x000f280000100800 */
[----:B------:R-:W4:Y:S04]  /*c190*/  LDL R245, [R1+0xc4] ;  /* 0x0000c40001f57983 */ /* 0x000f280000100800 */
[----:B-1----:R-:W4:Y:S01]  /*c1a0*/  LDL R203, [R1+0xd8] ;  /* 0x0000d80001cb7983 */ /* 0x002f220000100800 */
[----:B--2---:R-:W-:-:S02]  /*c1b0*/  LOP3.LUT R5, R7, R2, RZ, 0x3c, !PT ;  /* 0x0000000207057212 */ /* 0x004fc400078e3cff */
[----:B------:R-:W-:Y:S02]  /*c1c0*/  LOP3.LUT R6, R7, R236, RZ, 0x3c, !PT ;  /* 0x000000ec07067212 */ /* 0x000fe400078e3cff */
[----:B------:R-:W1:Y:S02]  /*c1d0*/  SHFL.BFLY PT, R7, R4, 0x1, 0x1f ;  /* 0x0c201f0004077f89 */ /* 0x000e6400000e0000 */
[----:B-1----:R-:W-:-:S05]  /*c1e0*/  FMNMX.FTZ R232, R4, R7, !PT ;  /* 0x0000000704e87209 */ /* 0x002fca0007810000 */
[----:B------:R-:W-:Y:S04]  /*c1f0*/  STL [R1+0xb0], R232 ;  /* 0x0000b0e801007387 */ /* 0x000fe80000100800 */
[----:B------:R-:W2:Y:S04]  /*c200*/  LDL R202, [R1+0xdc] ;  /* 0x0000dc0001ca7983 */ /* 0x000ea80000100800 */
[----:B------:R-:W2:Y:S04]  /*c210*/  LDL.LU.64 R200, [R1+0x108] ;  /* 0x0001080001c87983 */ /* 0x000ea80000300a00 */
[----:B------:R-:W2:Y:S04]  /*c220*/  LDL R199, [R1+0xd4] ;  /* 0x0000d40001c77983 */ /* 0x000ea80000100800 */
[----:B------:R-:W2:Y:S04]  /*c230*/  LDL R198, [R1+0xe4] ;  /* 0x0000e40001c67983 */ /* 0x000ea80000100800 */
[----:B------:R-:W2:Y:S01]  /*c240*/  LDL R197, [R1+0xe0] ;  /* 0x0000e00001c57983 */ /* 0x000ea20000100800 */
[----:B---3--:R-:W-:Y:S01]  /*c250*/  IMAD.WIDE.U32 R2, R27, -0x2daee0ad, RZ ;  /* 0xd2511f531b027825 */ /* 0x008fe200078e00ff */
[----:B------:R-:W-:-:S03]  /*c260*/  FSETP.NEU.FTZ.AND P0, PT, R178, -INF , PT ;  /* 0xff800000b200780b */ /* 0x000fc60003f1d000 */
[----:B------:R-:W-:Y:S01]  /*c270*/  FMUL.FTZ R2, R0, R178 ;  /* 0x000000b200027220 */ /* 0x000fe20000410000 */
[----:B------:R-:W-:-:S04]  /*c280*/  LOP3.LUT R27, R6, R3, RZ, 0x3c, !PT ;  /* 0x00000003061b7212 */ /* 0x000fc800078e3cff */
[----:B------:R-:W-:Y:S02]  /*c290*/  FSEL R2, R2, RZ, P0 ;  /* 0x000000ff02027208 */ /* 0x000fe40000000000 */
[----:B------:R-:W-:-:S03]  /*c2a0*/  LOP3.LUT R208, R5, R3, RZ, 0x3c, !PT ;  /* 0x0000000305d07212 */ /* 0x000fc600078e3cff */
[-C--:B------:R-:W-:Y:S01]  /*c2b0*/  FFMA.FTZ R3, R134, R0.reuse, -R2 ;  /* 0x0000000086037223 */ /* 0x080fe20000010802 */
[----:B------:R-:W-:Y:S02]  /*c2c0*/  FSEL R4, R178, RZ, P0 ;  /* 0x000000ffb2047208 */ /* 0x000fe40000000000 */
[C---:B------:R-:W-:Y:S01]  /*c2d0*/  FSETP.NEU.FTZ.AND P0, PT, R232.reuse, -INF , PT ;  /* 0xff800000e800780b */ /* 0x040fe20003f1d000 */
[----:B------:R1:W-:Y:S02]  /*c2e0*/  MUFU.EX2 R236, R3 ;  /* 0x0000000300ec7308 */ /* 0x0003e40000000800 */
[----:B------:R-:W-:Y:S01]  /*c2f0*/  FADD.FTZ R6, R133, -R4 ;  /* 0x8000000485067221 */ /* 0x000fe20000010000 */
[----:B------:R-:W-:Y:S01]  /*c300*/  FSEL R4, R232, RZ, P0 ;  /* 0x000000ffe8047208 */ /* 0x000fe20000000000 */
[----:B-1----:R-:W-:-:S04]  /*c310*/  FFMA.FTZ R3, R138, R0, -R2 ;  /* 0x000000008a037223 */ /* 0x002fc80000010802 */
[----:B------:R1:W-:Y:S01]  /*c320*/  MUFU.EX2 R138, R3 ;  /* 0x00000003008a7308 */ /* 0x0003e20000000800 */
[----:B------:R-:W-:Y:S02]  /*c330*/  FADD.FTZ R5, R132, -R4 ;  /* 0x8000000484057221 */ /* 0x000fe40000010000 */
[----:B------:R-:W-:Y:S02]  /*c340*/  FMUL.FTZ R4, R0, R232 ;  /* 0x000000e800047220 */ /* 0x000fe40000410000 */
[----:B-1----:R-:W-:-:S04]  /*c350*/  FFMA.FTZ R3, R135, R0, -R2 ;  /* 0x0000000087037223 */ /* 0x002fc80000010802 */
[----:B------:R1:W-:Y:S01]  /*c360*/  MUFU.EX2 R238, R3 ;  /* 0x0000000300ee7308 */ /* 0x0003e20000000800 */
[----:B------:R-:W-:Y:S01]  /*c370*/  FSEL R4, R4, RZ, P0 ;  /* 0x000000ff04047208 */ /* 0x000fe20000000000 */
[----:B-1----:R-:W-:-:S06]  /*c380*/  FFMA.FTZ R3, R33, R0, -R2 ;  /* 0x0000000021037223 */ /* 0x002fcc0000010802 */
[----:B------:R1:W-:Y:S02]  /*c390*/  MUFU.EX2 R237, R3 ;  /* 0x0000000300ed7308 */ /* 0x0003e40000000800 */
[----:B-1----:R-:W-:-:S06]  /*c3a0*/  FFMA.FTZ R3, R32, R0, -R2 ;  /* 0x0000000020037223 */ /* 0x002fcc0000010802 */
[----:B------:R1:W-:Y:S02]  /*c3b0*/  MUFU.EX2 R239, R3 ;  /* 0x0000000300ef7308 */ /* 0x0003e40000000800 */
[----:B-1----:R-:W-:-:S06]  /*c3c0*/  FFMA.FTZ R3, R139, R0, -R4 ;  /* 0x000000008b037223 */ /* 0x002fcc0000010804 */
[----:B------:R1:W-:Y:S01]  /*c3d0*/  MUFU.EX2 R134, R3 ;  /* 0x0000000300867308 */ /* 0x0003e20000000800 */
[----:B------:R-:W-:Y:S02]  /*c3e0*/  FMUL.FTZ R5, R0, R5 ;  /* 0x0000000500057220 */ /* 0x000fe40000410000 */
[----:B-1----:R-:W-:-:S05]  /*c3f0*/  FFMA.FTZ R3, R172, R0, -R4 ;  /* 0x00000000ac037223 */ /* 0x002fca0000010804 */
[----:B------:R1:W-:Y:S01]  /*c400*/  MUFU.EX2 R132, R3 ;  /* 0x0000000300847308 */ /* 0x0003e20000000800 */
[----:B------:R-:W-:Y:S02]  /*c410*/  IMAD.MOV.U32 R243, RZ, RZ, R175 ;  /* 0x000000fffff37224 */ /* 0x000fe400078e00af */
[----:B------:R-:W-:Y:S02]  /*c420*/  IMAD.MOV.U32 R240, RZ, RZ, R252 ;  /* 0x000000fffff07224 */ /* 0x000fe400078e00fc */
[--C-:B------:R-:W-:Y:S02]  /*c430*/  FFMA.FTZ R7, R29, R0, -R2.reuse ;  /* 0x000000001d077223 */ /* 0x100fe40000010802 */
[----:B-1----:R-:W-:Y:S02]  /*c440*/  FMUL.FTZ R3, R0, R6 ;  /* 0x0000000600037220 */ /* 0x002fe40000410000 */
[----:B------:R-:W-:-:S04]  /*c450*/  FFMA.FTZ R19, R19, R0, -R2 ;  /* 0x0000000013137223 */ /* 0x000fc80000010802 */
[----:B------:R-:W4:Y:S01]  /*c460*/  MUFU.EX2 R3, R3 ;  /* 0x0000000300037308 */ /* 0x000f220000000800 */
[-CC-:B------:R-:W-:Y:S02]  /*c470*/  FFMA.FTZ R18, R18, R0.reuse, -R2.reuse ;  /* 0x0000000012127223 */ /* 0x180fe40000010802 */
[-CC-:B------:R-:W-:Y:S02]  /*c480*/  FFMA.FTZ R25, R25, R0.reuse, -R2.reuse ;  /* 0x0000000019197223 */ /* 0x180fe40000010802 */
[-CC-:B------:R-:W-:Y:S02]  /*c490*/  FFMA.FTZ R29, R22, R0.reuse, -R2.reuse ;  /* 0x00000000161d7223 */ /* 0x180fe40000010802 */
[-CC-:B------:R-:W-:Y:S02]  /*c4a0*/  FFMA.FTZ R133, R21, R0.reuse, -R2.reuse ;  /* 0x0000000015857223 */ /* 0x180fe40000010802 */
[-CC-:B------:R-:W-:Y:S02]  /*c4b0*/  FFMA.FTZ R33, R17, R0.reuse, -R2.reuse ;  /* 0x0000000011217223 */ /* 0x180fe40000010802 */
[----:B------:R-:W-:-:S02]  /*c4c0*/  FFMA.FTZ R175, R15, R0, -R2 ;  /* 0x000000000faf7223 */ /* 0x000fc40000010802 */
[-CC-:B------:R-:W-:Y:S02]  /*c4d0*/  FFMA.FTZ R178, R13, R0.reuse, -R2.reuse ;  /* 0x000000000db27223 */ /* 0x180fe40000010802 */
[-CC-:B------:R-:W-:Y:S02]  /*c4e0*/  FFMA.FTZ R252, R11, R0.reuse, -R2.reuse ;  /* 0x000000000bfc7223 */ /* 0x180fe40000010802 */
[-C--:B------:R-:W-:Y:S02]  /*c4f0*/  FFMA.FTZ R248, R8, R0.reuse, -R2 ;  /* 0x0000000008f87223 */ /* 0x080fe40000010802 */
[----:B------:R1:W3:Y:S01]  /*c500*/  MUFU.EX2 R2, R5 ;  /* 0x0000000500027308 */ /* 0x0002e20000000800 */
[--C-:B------:R-:W-:Y:S01]  /*c510*/  FFMA.FTZ R6, R35, R0, -R4.reuse ;  /* 0x0000000023067223 */ /* 0x100fe20000010804 */
[----:B------:R-:W-:Y:S01]  /*c520*/  MOV R242, R174 ;  /* 0x000000ae00f27202 */ /* 0x000fe20000000f00 */
[----:B------:R-:W-:Y:S02]  /*c530*/  IMAD.MOV.U32 R241, RZ, RZ, R173 ;  /* 0x000000fffff17224 */ /* 0x000fe400078e00ad */
[----:B------:R-:W-:-:S02]  /*c540*/  FFMA.FTZ R173, R10, R0, -R4 ;  /* 0x000000000aad7223 */ /* 0x000fc40000010804 */
[-CC-:B------:R-:W-:Y:S01]  /*c550*/  FFMA.FTZ R8, R31, R0.reuse, -R4.reuse ;  /* 0x000000001f087223 */ /* 0x180fe20000010804 */
[----:B------:R3:W3:Y:S01]  /*c560*/  MUFU.EX2 R22, R6 ;  /* 0x0000000600167308 */ /* 0x0006e20000000800 */
[-CC-:B------:R-:W-:Y:S02]  /*c570*/  FFMA.FTZ R11, R30, R0.reuse, -R4.reuse ;  /* 0x000000001e0b7223 */ /* 0x180fe40000010804 */
[-CC-:B------:R-:W-:Y:S02]  /*c580*/  FFMA.FTZ R13, R28, R0.reuse, -R4.reuse ;  /* 0x000000001c0d7223 */ /* 0x180fe40000010804 */
[-CC-:B------:R-:W-:Y:S02]  /*c590*/  FFMA.FTZ R15, R26, R0.reuse, -R4.reuse ;  /* 0x000000001a0f7223 */ /* 0x180fe40000010804 */
[-CC-:B------:R-:W-:Y:S02]  /*c5a0*/  FFMA.FTZ R17, R24, R0.reuse, -R4.reuse ;  /* 0x0000000018117223 */ /* 0x180fe40000010804 */
[----:B-1----:R-:W-:-:S02]  /*c5b0*/  FFMA.FTZ R5, R34, R0, -R4 ;  /* 0x0000000022057223 */ /* 0x002fc40000010804 */
[-CC-:B------:R-:W-:Y:S02]  /*c5c0*/  FFMA.FTZ R32, R23, R0.reuse, -R4.reuse ;  /* 0x0000000017207223 */ /* 0x180fe40000010804 */
[-CC-:B------:R-:W-:Y:S02]  /*c5d0*/  FFMA.FTZ R20, R20, R0.reuse, -R4.reuse ;  /* 0x0000000014147223 */ /* 0x180fe40000010804 */
[-CC-:B------:R-:W-:Y:S02]  /*c5e0*/  FFMA.FTZ R35, R16, R0.reuse, -R4.reuse ;  /* 0x0000000010237223 */ /* 0x180fe40000010804 */
[-CC-:B------:R-:W-:Y:S02]  /*c5f0*/  FFMA.FTZ R14, R14, R0.reuse, -R4.reuse ;  /* 0x000000000e0e7223 */ /* 0x180fe40000010804 */
[-CC-:B------:R-:W-:Y:S02]  /*c600*/  FFMA.FTZ R174, R12, R0.reuse, -R4.reuse ;  /* 0x000000000cae7223 */ /* 0x180fe40000010804 */
[----:B------:R-:W-:Y:S01]  /*c610*/  FFMA.FTZ R10, R9, R0, -R4 ;  /* 0x00000000090a7223 */ /* 0x000fe20000010804 */
[----:B------:R1:W1:Y:S01]  /*c620*/  MUFU.EX2 R28, R5 ;  /* 0x00000005001c7308 */ /* 0x0002620000000800 */
[----:B----4-:R-:W-:-:S04]  /*c630*/  FFMA.FTZ R4, R250, R3, R236 ;  /* 0x00000003fa047223 */ /* 0x010fc800000100ec */
[----:B---3--:R-:W-:Y:S02]  /*c640*/  FADD.FTZ R6, R138, R4 ;  /* 0x000000048a067221 */ /* 0x008fe40000010000 */
[----:B------:R-:W-:Y:S02]  /*c650*/  FFMA.FTZ R0, R251, R2, R134 ;  /* 0x00000002fb007223 */ /* 0x000fe40000010086 */
[----:B-1----:R-:W-:-:S04]  /*c660*/  IMAD.WIDE.U32 R4, R27, -0x326172a9, RZ ;  /* 0xcd9e8d571b047825 */ /* 0x002fc800078e00ff */
[----:B------:R-:W-:Y:S02]  /*c670*/  IMAD R204, R247, -0x326172a9, RZ ;  /* 0xcd9e8d57f7cc7824 */ /* 0x000fe400078e02ff */
[----:B------:R-:W-:Y:S01]  /*c680*/  FADD.FTZ R9, R132, R0 ;  /* 0x0000000084097221 */ /* 0x000fe20000010000 */
[----:B------:R-:W-:-:S03]  /*c690*/  F2FP.BF16.PACK_AB R26, R138, R236 ;  /* 0x000000ec8a1a723e */ /* 0x000fc600000010ff */
[----:B------:R-:W-:Y:S01]  /*c6a0*/  FADD.FTZ R9, R22, R9 ;  /* 0x0000000916097221 */ /* 0x000fe20000010000 */
[----:B------:R-:W1:Y:S03]  /*c6b0*/  MUFU.EX2 R7, R7 ;  /* 0x0000000700077308 */ /* 0x000e660000000800 */
[C---:B------:R-:W-:Y:S01]  /*c6c0*/  FADD.FTZ R9, R28.reuse, R9 ;  /* 0x000000091c097221 */ /* 0x040fe20000010000 */
[----:B------:R-:W-:Y:S01]  /*c6d0*/  F2FP.BF16.PACK_AB R28, R28, R22 ;  /* 0x000000161c1c723e */ /* 0x000fe200000010ff */
[----:B------:R-:W-:-:S04]  /*c6e0*/  FADD.FTZ R6, R238, R6 ;  /* 0x00000006ee067221 */ /* 0x000fc80000010000 */
[----:B------:R-:W-:Y:S01]  /*c6f0*/  FADD.FTZ R6, R237, R6 ;  /* 0x00000006ed067221 */ /* 0x000fe20000010000 */
[----:B------:R-:W3:Y:S01]  /*c700*/  MUFU.EX2 R19, R19 ;  /* 0x0000001300137308 */ /* 0x000ee20000000800 */
[----:B------:R-:W-:Y:S02]  /*c710*/  F2FP.BF16.PACK_AB R30, R132, R134 ;  /* 0x00000086841e723e */ /* 0x000fe400000010ff */
[----:B-1----:R-:W-:-:S05]  /*c720*/  F2FP.BF16.PACK_AB R31, R7, R239 ;  /* 0x000000ef071f723e */ /* 0x002fca00000010ff */
[----:B------:R-:W1:Y:S01]  /*c730*/  MUFU.EX2 R134, R8 ;  /* 0x0000000800867308 */ /* 0x000e620000000800 */
[----:B--2---:R-:W-:Y:S02]  /*c740*/  LOP3.LUT R0, R191, R202, R4, 0x96, !PT ;  /* 0x000000cabf007212 */ /* 0x004fe400078e9604 */
[----:B------:R-:W-:-:S03]  /*c750*/  LOP3.LUT R4, R5, R203, R204, 0x96, !PT ;  /* 0x000000cb05047212 */ /* 0x000fc600078e96cc */
[----:B------:R-:W-:-:S04]  /*c760*/  IMAD.WIDE.U32 R138, R0, -0x2daee0ad, RZ ;  /* 0xd2511f53008a7825 */ /* 0x000fc800078e00ff */
[----:B------:R-:W-:-:S05]  /*c770*/  IMAD.WIDE.U32 R4, R4, -0x2daee0ad, RZ ;  /* 0xd2511f5304047825 */ /* 0x000fca00078e00ff */
[----:B------:R-:W-:Y:S02]  /*c780*/  LOP3.LUT R22, R5, R199, R200, 0x96, !PT ;  /* 0x000000c705167212 */ /* 0x000fe400078e96c8 */
[----:B------:R-:W-:-:S03]  /*c790*/  LOP3.LUT R4, R139, R198, R4, 0x96, !PT ;  /* 0x000000c68b047212 */ /* 0x000fc600078e9604 */
[----:B------:R-:W-:-:S04]  /*c7a0*/  IMAD.WIDE.U32 R22, R22, -0x326172a9, RZ ;  /* 0xcd9e8d5716167825 */ /* 0x000fc800078e00ff */
[----:B------:R-:W-:Y:S01]  /*c7b0*/  IMAD.WIDE.U32 R216, R4, -0x326172a9, RZ ;  /* 0xcd9e8d5704d87825 */ /* 0x000fe200078e00ff */
[----:B------:R-:W-:-:S03]  /*c7c0*/  LOP3.LUT R4, R23, R245, R190, 0x96, !PT ;  /* 0x000000f517047212 */ /* 0x000fc600078e96be */
[----:B------:R-:W-:Y:S01]  /*c7d0*/  FADD.FTZ R0, R239, R6 ;  /* 0x00000006ef007221 */ /* 0x000fe20000010000 */
[----:B------:R-:W-:Y:S01]  /*c7e0*/  LOP3.LUT R6, R217, R241, R22, 0x96, !PT ;  /* 0x000000f1d9067212 */ /* 0x000fe200078e9616 */
[----:B------:R-:W2:Y:S01]  /*c7f0*/  MUFU.EX2 R18, R18 ;  /* 0x0000001200127308 */ /* 0x000ea20000000800 */
[----:B------:R-:W-:-:S04]  /*c800*/  IMAD.WIDE.U32 R4, R4, -0x2daee0ad, RZ ;  /* 0xd2511f5304047825 */ /* 0x000fc800078e00ff */
[----:B------:R-:W-:Y:S02]  /*c810*/  FADD.FTZ R0, R7, R0 ;  /* 0x0000000007007221 */ /* 0x000fe40000010000 */
[----:B------:R-:W-:Y:S01]  /*c820*/  IMAD.WIDE.U32 R6, R6, -0x2daee0ad, RZ ;  /* 0xd2511f5306067825 */ /* 0x000fe200078e00ff */
[----:B------:R-:W-:-:S04]  /*c830*/  LOP3.LUT R138, R5, R197, R138, 0x96, !PT ;  /* 0x000000c5058a7212 */ /* 0x000fc800078e968a */
[----:B------:R-:W-:Y:S01]  /*c840*/  LOP3.LUT R4, R7, R240, R4, 0x96, !PT ;  /* 0x000000f007047212 */ /* 0x000fe200078e9604 */
[----:B---3--:R-:W-:Y:S02]  /*c850*/  FADD.FTZ R0, R19, R0 ;  /* 0x0000000013007221 */ /* 0x008fe40000010000 */
[----:B------:R-:W-:-:S04]  /*c860*/  IMAD.WIDE.U32 R138, R138, -0x326172a9, RZ ;  /* 0xcd9e8d578a8a7825 */ /* 0x000fc800078e00ff */
[----:B------:R-:W-:-:S04]  /*c870*/  IMAD.WIDE.U32 R4, R4, -0x326172a9, RZ ;  /* 0xcd9e8d5704047825 */ /* 0x000fc800078e00ff */
[----:B-1----:R-:W-:Y:S02]  /*c880*/  FADD.FTZ R8, R134, R9 ;  /* 0x0000000986087221 */ /* 0x002fe40000010000 */
[----:B--2---:R-:W-:Y:S01]  /*c890*/  FADD.FTZ R9, R18, R0 ;  /* 0x0000000012097221 */ /* 0x004fe20000010000 */
[----:B------:R-:W-:-:S04]  /*c8a0*/  LOP3.LUT R0, R5, R243, R138, 0x96, !PT ;  /* 0x000000f305007212 */ /* 0x000fc800078e968a */
[C---:B------:R-:W-:Y:S01]  /*c8b0*/  LOP3.LUT R7, R0.reuse, 0xff, RZ, 0xc0, !PT ;  /* 0x000000ff00077812 */ /* 0x040fe200078ec0ff */
[----:B------:R-:W1:Y:S03]  /*c8c0*/  MUFU.EX2 R11, R11 ;  /* 0x0000000b000b7308 */ /* 0x000e660000000800 */
[----:B------:R-:W-:Y:S02]  /*c8d0*/  ISETP.GE.U32.AND P0, PT, R221, R7, PT ;  /* 0x00000007dd00720c */ /* 0x000fe40003f06070 */
[----:B------:R-:W-:-:S04]  /*c8e0*/  LOP3.LUT R7, R0, 0xffff, RZ, 0xc0, !PT ;  /* 0x0000ffff00077812 */ /* 0x000fc800078ec0ff */
[----:B------:R-:W-:Y:S01]  /*c8f0*/  SHF.R.U32.HI R7, RZ, 0x8, R7 ;  /* 0x00000008ff077819 */ /* 0x000fe20000011607 */
[----:B------:R-:W2:Y:S01]  /*c900*/  MUFU.EX2 R13, R13 ;  /* 0x0000000d000d7308 */ /* 0x000ea20000000800 */
[----:B------:R-:W-:Y:S02]  /*c910*/  F2FP.BF16.PACK_AB R34, R18, R19 ;  /* 0x000000131222723e */ /* 0x000fe400000010ff */
[----:B------:R-:W-:-:S05]  /*c920*/  LOP3.LUT R7, R7, 0xffff, RZ, 0xc0, !PT ;  /* 0x0000ffff07077812 */ /* 0x000fca00078ec0ff */
[----:B------:R-:W3:Y:S01]  /*c930*/  MUFU.EX2 R25, R25 ;  /* 0x0000001900197308 */ /* 0x000ee20000000800 */
[----:B------:R-:W-:Y:S02]  /*c940*/  ISETP.GE.U32.AND P2, PT, R221, R7, PT ;  /* 0x00000007dd00720c */ /* 0x000fe40003f46070 */
[----:B------:R-:W-:-:S05]  /*c950*/  SHF.R.U32.HI R7, RZ, 0x10, R0 ;  /* 0x00000010ff077819 */ /* 0x000fca0000011600 */
[----:B------:R-:W4:Y:S01]  /*c960*/  MUFU.EX2 R18, R29 ;  /* 0x0000001d00127308 */ /* 0x000f220000000800 */
[----:B------:R-:W-:Y:S01]  /*c970*/  LOP3.LUT R7, R7, 0xff, RZ, 0xc0, !PT ;  /* 0x000000ff07077812 */ /* 0x000fe200078ec0ff */
[----:B-1----:R-:W-:-:S03]  /*c980*/  FADD.FTZ R8, R11, R8 ;  /* 0x000000080b087221 */ /* 0x002fc60000010000 */
[----:B------:R-:W-:Y:S01]  /*c990*/  ISETP.GE.U32.AND P1, PT, R221, R7, PT ;  /* 0x00000007dd00720c */ /* 0x000fe20003f26070 */
[----:B--2---:R-:W-:Y:S02]  /*c9a0*/  FADD.FTZ R7, R13, R8 ;  /* 0x000000080d077221 */ /* 0x004fe40000010000 */
[----:B---3--:R-:W-:Y:S01]  /*c9b0*/  FADD.FTZ R8, R25, R9 ;  /* 0x0000000919087221 */ /* 0x008fe20000010000 */
[----:B------:R-:W-:Y:S01]  /*c9c0*/  @!P0 HFMA2.BF16_V2 R135, -RZ.H0_H0, RZ.H0_H0, -R26.H0_H0 ;  /* 0x200000ffff878231 */ /* 0x000fe2000034091a */
[----:B------:R-:W-:Y:S02]  /*c9d0*/  SHF.R.U32.HI R0, RZ, 0x18, R0 ;  /* 0x00000018ff007819 */ /* 0x000fe40000011600 */
[C---:B----4-:R-:W-:Y:S01]  /*c9e0*/  FADD.FTZ R8, R18.reuse, R8 ;  /* 0x0000000812087221 */ /* 0x050fe20000010000 */
[----:B------:R-:W-:Y:S02]  /*c9f0*/  F2FP.BF16.PACK_AB R18, R18, R25 ;  /* 0x000000191212723e */ /* 0x000fe400000010ff */
[----:B------:R-:W-:-:S04]  /*ca00*/  PRMT R25, R26, 0x7632, R25 ;  /* 0x000076321a197816 */ /* 0x000fc80000000019 */
[----:B------:R-:W-:Y:S02]  /*ca10*/  PRMT R192, R26, 0x5410, R25 ;  /* 0x000054101ac07816 */ /* 0x000fe40000000019 */
[----:B------:R-:W-:Y:S02]  /*ca20*/  @!P0 PRMT R26, R135, 0x5410, RZ ;  /* 0x00005410871a8816 */ /* 0x000fe400000000ff */
[----:B------:R-:W-:Y:S02]  /*ca30*/  ISETP.GE.U32.AND P0, PT, R221, R0, PT ;  /* 0x00000000dd00720c */ /* 0x000fe40003f06070 */
[----:B------:R-:W-:Y:S01]  /*ca40*/  PRMT R29, R30, 0x7632, R29 ;  /* 0x000076321e1d7816 */ /* 0x000fe2000000001d */
[----:B------:R-:W1:Y:S01]  /*ca50*/  MUFU.EX2 R15, R15 ;  /* 0x0000000f000f7308 */ /* 0x000e620000000800 */
[----:B------:R-:W-:Y:S02]  /*ca60*/  LOP3.LUT R0, R4, 0xff, RZ, 0xc0, !PT ;  /* 0x000000ff04007812 */ /* 0x000fe400078ec0ff */
[----:B------:R-:W-:-:S07]  /*ca70*/  PRMT R209, R30, 0x5410, R29 ;  /* 0x000054101ed17816 */ /* 0x000fce000000001d */
[----:B------:R-:W-:-:S05]  /*ca80*/  @!P0 HFMA2.BF16_V2 R172, -RZ.H0_H0, RZ.H0_H0, -R29.H0_H0 ;  /* 0x200000ffffac8231 */ /* 0x000fca000034091d */
[----:B------:R-:W-:Y:S02]  /*ca90*/  @!P0 PRMT R29, R172, 0x5410, RZ ;  /* 0x00005410ac1d8816 */ /* 0x000fe400000000ff */
[----:B------:R-:W-:Y:S01]  /*caa0*/  ISETP.GE.U32.AND P0, PT, R221, R0, PT ;  /* 0x00000000dd00720c */ /* 0x000fe20003f06070 */
[----:B------:R-:W2:Y:S01]  /*cab0*/  MUFU.EX2 R17, R17 ;  /* 0x0000001100117308 */ /* 0x000ea20000000800 */
[----:B------:R-:W-:Y:S02]  /*cac0*/  F2FP.BF16.PACK_AB R24, R237, R238 ;  /* 0x000000eeed18723e */ /* 0x000fe400000010ff */
[----:B------:R-:W-:Y:S02]  /*cad0*/  LOP3.LUT R0, R4, 0xffff, RZ, 0xc0, !PT ;  /* 0x0000ffff04007812 */ /* 0x000fe400078ec0ff */
[----:B------:R-:W-:Y:S01]  /*cae0*/  SHF.R.U32.HI R5, RZ, 0x10, R4 ;  /* 0x00000010ff057819 */ /* 0x000fe20000011604 */
[C---:B-1----:R-:W-:Y:S01]  /*caf0*/  FADD.FTZ R9, R15.reuse, R7 ;  /* 0x000000070f097221 */ /* 0x042fe20000010000 */
[----:B------:R-:W-:Y:S01]  /*cb00*/  F2FP.BF16.PACK_AB R132, R15, R13 ;  /* 0x0000000d0f84723e */ /* 0x000fe200000010ff */
[----:B------:R-:W-:Y:S01]  /*cb10*/  @!P1 HFMA2.BF16_V2 R176, -RZ.H0_H0, RZ.H0_H0, -R30.H0_H0 ;  /* 0x200000ffffb09231 */ /* 0x000fe2000034091e */
[----:B------:R1:W3:Y:S01]  /*cb20*/  MUFU.EX2 R13, R32 ;  /* 0x00000020000d7308 */ /* 0x0002e20000000800 */
[----:B------:R-:W-:-:S02]  /*cb30*/  PRMT R27, R24, 0x7632, R27 ;  /* 0x00007632181b7816 */ /* 0x000fc4000000001b */
[----:B------:R-:W-:Y:S01]  /*cb40*/  @!P0 HFMA2.BF16_V2 R180, -RZ.H0_H0, RZ.H0_H0, -R24.H0_H0 ;  /* 0x200000ffffb48231 */ /* 0x000fe20000340918 */
[----:B------:R-:W-:Y:S02]  /*cb50*/  SHF.R.U32.HI R7, RZ, 0x18, R4 ;  /* 0x00000018ff077819 */ /* 0x000fe40000011604 */
[----:B------:R-:W-:Y:S02]  /*cb60*/  LOP3.LUT R4, R5, 0xff, RZ, 0xc0, !PT ;  /* 0x000000ff05047812 */ /* 0x000fe400078ec0ff */
[----:B------:R-:W-:Y:S01]  /*cb70*/  SHF.R.U32.HI R0, RZ, 0x8, R0 ;  /* 0x00000008ff007819 */ /* 0x000fe20000011600 */
[----:B------:R-:W-:Y:S01]  /*cb80*/  @!P2 HFMA2.BF16_V2 R177, -RZ.H0_H0, RZ.H0_H0, -R25.H0_H0 ;  /* 0x200000ffffb1a231 */ /* 0x000fe20000340919 */
[----:B------:R-:W-:Y:S02]  /*cb90*/  PRMT R211, R24, 0x5410, R27 ;  /* 0x0000541018d37816 */ /* 0x000fe4000000001b */
[----:B------:R-:W-:Y:S02]  /*cba0*/  @!P1 PRMT R30, R176, 0x5410, RZ ;  /* 0x00005410b01e9816 */ /* 0x000fe400000000ff */
[----:B------:R-:W-:-:S02]  /*cbb0*/  @!P0 PRMT R24, R180, 0x5410, RZ ;  /* 0x00005410b4188816 */ /* 0x000fc400000000ff */
[C---:B------:R-:W-:Y:S02]  /*cbc0*/  ISETP.GE.U32.AND P1, PT, R221.reuse, R4, PT ;  /* 0x00000004dd00720c */ /* 0x040fe40003f26070 */
[----:B------:R-:W-:Y:S02]  /*cbd0*/  ISETP.GE.U32.AND P0, PT, R221, R7, PT ;  /* 0x00000007dd00720c */ /* 0x000fe40003f06070 */
[----:B------:R-:W-:Y:S02]  /*cbe0*/  LOP3.LUT R0, R0, 0xffff, RZ, 0xc0, !PT ;  /* 0x0000ffff00007812 */ /* 0x000fe400078ec0ff */
[----:B------:R-:W-:Y:S02]  /*cbf0*/  LOP3.LUT R4, R139, R242, R216, 0x96, !PT ;  /* 0x000000f28b047212 */ /* 0x000fe400078e96d8 */
[----:B------:R-:W-:Y:S02]  /*cc00*/  @!P2 PRMT R25, R177, 0x5410, RZ ;  /* 0x00005410b119a816 */ /* 0x000fe400000000ff */
[----:B------:R-:W-:Y:S01]  /*cc10*/  ISETP.GE.U32.AND P2, PT, R221, R0, PT ;  /* 0x00000000dd00720c */ /* 0x000fe20003f46070 */
[----:B--2---:R-:W-:-:S02]  /*cc20*/  FADD.FTZ R0, R17, R9 ;  /* 0x0000000911007221 */ /* 0x004fc40000010000 */
[----:B------:R-:W-:Y:S01]  /*cc30*/  IMAD.WIDE.U32 R4, R4, -0x2daee0ad, RZ ;  /* 0xd2511f5304047825 */ /* 0x000fe200078e00ff */
[----:B-1----:R-:W-:-:S03]  /*cc40*/  PRMT R32, R28, 0x7632, R32 ;  /* 0x000076321c207816 */ /* 0x002fc60000000020 */
[----:B---3--:R-:W-:Y:S01]  /*cc50*/  FADD.FTZ R9, R13, R0 ;  /* 0x000000000d097221 */ /* 0x008fe20000010000 */
[----:B------:R-:W-:Y:S01]  /*cc60*/  LOP3.LUT R0, R5, R249, R6, 0x96, !PT ;  /* 0x000000f905007212 */ /* 0x000fe200078e9606 */
[----:B------:R-:W-:Y:S01]  /*cc70*/  @!P0 HFMA2.BF16_V2 R182, -RZ.H0_H0, RZ.H0_H0, -R32.H0_H0 ;  /* 0x200000ffffb68231 */ /* 0x000fe20000340920 */
[----:B------:R-:W-:Y:S02]  /*cc80*/  PRMT R247, R28, 0x5410, R32 ;  /* 0x000054101cf77816 */ /* 0x000fe40000000020 */
[----:B------:R-:W-:Y:S02]  /*cc90*/  LOP3.LUT R6, R0, 0xff, RZ, 0xc0, !PT ;  /* 0x000000ff00067812 */ /* 0x000fe400078ec0ff */
[----:B------:R-:W-:Y:S02]  /*cca0*/  @!P0 PRMT R32, R182, 0x5410, RZ ;  /* 0x00005410b6208816 */ /* 0x000fe400000000ff */
[----:B------:R-:W-:Y:S01]  /*ccb0*/  ISETP.GE.U32.AND P0, PT, R221, R6, PT ;  /* 0x00000006dd00720c */ /* 0x000fe20003f06070 */
[----:B------:R-:W1:Y:S01]  /*ccc0*/  MUFU.EX2 R133, R133 ;  /* 0x0000008500857308 */ /* 0x000e620000000800 */
[----:B------:R-:W-:-:S02]  /*ccd0*/  F2FP.BF16.PACK_AB R134, R11, R134 ;  /* 0x000000860b86723e */ /* 0x000fc400000010ff */
[----:B------:R-:W-:-:S05]  /*cce0*/  SHF.R.U32.HI R7, RZ, 0x10, R0 ;  /* 0x00000010ff077819 */ /* 0x000fca0000011600 */
[----:B------:R-:W2:Y:S01]  /*ccf0*/  MUFU.EX2 R11, R33 ;  /* 0x00000021000b7308 */ /* 0x000ea20000000800 */
[----:B------:R-:W-:Y:S01]  /*cd00*/  PRMT R135, R31, 0x7632, R135 ;  /* 0x000076321f877816 */ /* 0x000fe20000000087 */
[----:B------:R-:W-:Y:S01]  /*cd10*/  @!P1 HFMA2.BF16_V2 R181, -RZ.H0_H0, RZ.H0_H0, -R28.H0_H0 ;  /* 0x200000ffffb59231 */ /* 0x000fe2000034091c */
[----:B------:R-:W-:Y:S01]  /*cd20*/  LOP3.LUT R6, R0, 0xffff, RZ, 0xc0, !PT ;  /* 0x0000ffff00067812 */ /* 0x000fe200078ec0ff */
[----:B------:R-:W-:Y:S01]  /*cd30*/  @!P0 HFMA2.BF16_V2 R183, -RZ.H0_H0, RZ.H0_H0, -R31.H0_H0 ;  /* 0x200000ffffb78231 */ /* 0x000fe2000034091f */
[----:B------:R-:W-:Y:S02]  /*cd40*/  SHF.R.U32.HI R0, RZ, 0x18, R0 ;  /* 0x00000018ff007819 */ /* 0x000fe40000011600 */
[----:B------:R-:W-:Y:S02]  /*cd50*/  LOP3.LUT R7, R7, 0xff, RZ, 0xc0, !PT ;  /* 0x000000ff07077812 */ /* 0x000fe400078ec0ff */
[----:B------:R-:W-:Y:S02]  /*cd60*/  PRMT R207, R31, 0x5410, R135 ;  /* 0x000054101fcf7816 */ /* 0x000fe40000000087 */
[----:B------:R-:W-:-:S02]  /*cd70*/  @!P0 PRMT R31, R183, 0x5410, RZ ;  /* 0x00005410b71f8816 */ /* 0x000fc400000000ff */
[----:B------:R-:W-:Y:S02]  /*cd80*/  @!P1 PRMT R28, R181, 0x5410, RZ ;  /* 0x00005410b51c9816 */ /* 0x000fe400000000ff */
[C---:B------:R-:W-:Y:S02]  /*cd90*/  ISETP.GE.U32.AND P0, PT, R221.reuse, R0, PT ;  /* 0x00000000dd00720c */ /* 0x040fe40003f06070 */
[----:B------:R-:W-:Y:S01]  /*cda0*/  ISETP.GE.U32.AND P1, PT, R221, R7, PT ;  /* 0x00000007dd00720c */ /* 0x000fe20003f26070 */
[----:B-1----:R-:W-:Y:S01]  /*cdb0*/  FADD.FTZ R7, R133, R8 ;  /* 0x0000000885077221 */ /* 0x002fe20000010000 */
[----:B------:R-:W-:Y:S01]  /*cdc0*/  SHF.R.U32.HI R6, RZ, 0x8, R6 ;  /* 0x00000008ff067819 */ /* 0x000fe20000011606 */
[----:B------:R-:W-:Y:S02]  /*cdd0*/  @!P2 HFMA2.BF16_V2 R179, -RZ.H0_H0, RZ.H0_H0, -R27.H0_H0 ;  /* 0x200000ffffb3a231 */ /* 0x000fe4000034091b */
[C---:B--2---:R-:W-:Y:S01]  /*cde0*/  FADD.FTZ R7, R11.reuse, R7 ;  /* 0x000000070b077221 */ /* 0x044fe20000010000 */
[----:B------:R-:W-:-:S02]  /*cdf0*/  F2FP.BF16.PACK_AB R11, R11, R133 ;  /* 0x000000850b0b723e */ /* 0x000fc400000010ff */
[----:B------:R-:W-:Y:S02]  /*ce00*/  PRMT R133, R134, 0x7632, R133 ;  /* 0x0000763286857816 */ /* 0x000fe40000000085 */
[----:B------:R-:W-:Y:S02]  /*ce10*/  LOP3.LUT R6, R6, 0xffff, RZ, 0xc0, !PT ;  /* 0x0000ffff06067812 */ /* 0x000fe400078ec0ff */
[----:B------:R-:W-:Y:S01]  /*ce20*/  @!P2 PRMT R27, R179, 0x5410, RZ ;  /* 0x00005410b31ba816 */ /* 0x000fe200000000ff */
[----:B------:R-:W-:Y:S01]  /*ce30*/  @!P0 HFMA2.BF16_V2 R184, -RZ.H0_H0, RZ.H0_H0, -R133.H0_H0 ;  /* 0x200000ffffb88231 */ /* 0x000fe20000340985 */
[----:B------:R-:W-:Y:S02]  /*ce40*/  ISETP.GE.U32.AND P2, PT, R221, R6, PT ;  /* 0x00000006dd00720c */ /* 0x000fe40003f46070 */
[----:B------:R-:W-:Y:S01]  /*ce50*/  LOP3.LUT R0, R4, 0xff, RZ, 0xc0, !PT ;  /* 0x000000ff04007812 */ /* 0x000fe200078ec0ff */
[----:B------:R-:W1:Y:S01]  /*ce60*/  MUFU.EX2 R20, R20 ;  /* 0x0000001400147308 */ /* 0x000e620000000800 */
[----:B------:R-:W-:-:S02]  /*ce70*/  PRMT R206, R134, 0x5410, R133 ;  /* 0x0000541086ce7816 */ /* 0x000fc40000000085 */
[----:B------:R-:W-:Y:S02]  /*ce80*/  @!P0 PRMT R133, R184, 0x5410, RZ ;  /* 0x00005410b8858816 */ /* 0x000fe400000000ff */
[----:B------:R-:W-:Y:S02]  /*ce90*/  ISETP.GE.U32.AND P0, PT, R221, R0, PT ;  /* 0x00000000dd00720c */ /* 0x000fe40003f06070 */
[----:B------:R-:W-:Y:S01]  /*cea0*/  LOP3.LUT R0, R4, 0xffff, RZ, 0xc0, !PT ;  /* 0x0000ffff04007812 */ /* 0x000fe200078ec0ff */
[----:B------:R-:W2:Y:S03]  /*ceb0*/  MUFU.EX2 R35, R35 ;  /* 0x0000002300237308 */ /* 0x000ea60000000800 */
[----:B------:R-:W-:Y:S01]  /*cec0*/  SHF.R.U32.HI R0, RZ, 0x8, R0 ;  /* 0x00000008ff007819 */ /* 0x000fe20000011600 */
[----:B------:R-:W-:-:S04]  /*ced0*/  @!P2 HFMA2.BF16_V2 R186, -RZ.H0_H0, RZ.H0_H0, -R135.H0_H0 ;  /* 0x200000ffffbaa231 */ /* 0x000fc80000340987 */
[----:B------:R-:W3:Y:S01]  /*cee0*/  MUFU.EX2 R14, R14 ;  /* 0x0000000e000e7308 */ /* 0x000ee20000000800 */
[----:B------:R-:W-:Y:S02]  /*cef0*/  LOP3.LUT R0, R0, 0xffff, RZ, 0xc0, !PT ;  /* 0x0000ffff00007812 */ /* 0x000fe400078ec0ff */
[----:B------:R-:W-:Y:S02]  /*cf00*/  @!P2 PRMT R135, R186, 0x5410, RZ ;  /* 0x00005410ba87a816 */ /* 0x000fe400000000ff */
[----:B------:R-:W-:-:S03]  /*cf10*/  SHF.R.U32.HI R5, RZ, 0x10, R4 ;  /* 0x00000010ff057819 */ /* 0x000fc60000011604 */
[----:B------:R-:W4:Y:S01]  /*cf20*/  MUFU.EX2 R174, R174 ;  /* 0x000000ae00ae7308 */ /* 0x000f220000000800 */
[----:B------:R-:W-:Y:S01]  /*cf30*/  ISETP.GE.U32.AND P2, PT, R221, R0, PT ;  /* 0x00000000dd00720c */ /* 0x000fe20003f46070 */
[----:B-1----:R-:W-:Y:S01]  /*cf40*/  FADD.FTZ R0, R20, R9 ;  /* 0x0000000914007221 */ /* 0x002fe20000010000 */
[----:B------:R-:W-:Y:S01]  /*cf50*/  @!P1 HFMA2.BF16_V2 R185, -RZ.H0_H0, RZ.H0_H0, -R134.H0_H0 ;  /* 0x200000ffffb99231 */ /* 0x000fe20000340986 */
[----:B------:R-:W-:-:S04]  /*cf60*/  SHF.R.U32.HI R6, RZ, 0x18, R4 ;  /* 0x00000018ff067819 */ /* 0x000fc80000011604 */
[----:B------:R-:W1:Y:S01]  /*cf70*/  MUFU.EX2 R15, R173 ;  /* 0x000000ad000f7308 */ /* 0x000e620000000800 */
[----:B------:R-:W-:Y:S01]  /*cf80*/  LOP3.LUT R4, R5, 0xff, RZ, 0xc0, !PT ;  /* 0x000000ff05047812 */ /* 0x000fe200078ec0ff */
[----:B--2---:R-:W-:Y:S01]  /*cf90*/  FADD.FTZ R0, R35, R0 ;  /* 0x0000000023007221 */ /* 0x004fe20000010000 */
[----:B------:R-:W-:Y:S02]  /*cfa0*/  @!P1 PRMT R134, R185, 0x5410, RZ ;  /* 0x00005410b9869816 */ /* 0x000fe400000000ff */
[----:B------:R-:W-:-:S03]  /*cfb0*/  ISETP.GE.U32.AND P1, PT, R221, R4, PT ;  /* 0x00000004dd00720c */ /* 0x000fc60003f26070 */
[----:B------:R-:W2:Y:S01]  /*cfc0*/  MUFU.EX2 R10, R10 ;  /* 0x0000000a000a7308 */ /* 0x000ea20000000800 */
[----:B---3--:R-:W-:Y:S01]  /*cfd0*/  FADD.FTZ R0, R14, R0 ;  /* 0x000000000e007221 */ /* 0x008fe20000010000 */
[----:B------:R-:W-:Y:S01]  /*cfe0*/  @!P0 HFMA2.BF16_V2 R187, -RZ.H0_H0, RZ.H0_H0, -R34.H0_H0 ;  /* 0x200000ffffbb8231 */ /* 0x000fe20000340922 */
[----:B------:R-:W-:Y:S02]  /*cff0*/  PRMT R33, R34, 0x7632, R33 ;  /* 0x0000763222217816 */ /* 0x000fe40000000021 */
[----:B----4-:R-:W-:Y:S02]  /*d000*/  FADD.FTZ R0, R174, R0 ;  /* 0x00000000ae007221 */ /* 0x010fe40000010000 */
[----:B------:R-:W-:Y:S02]  /*d010*/  PRMT R205, R34, 0x5410, R33 ;  /* 0x0000541022cd7816 */ /* 0x000fe40000000021 */
[----:B-1----:R-:W-:Y:S01]  /*d020*/  FADD.FTZ R0, R15, R0 ;  /* 0x000000000f007221 */ /* 0x002fe20000010000 */
[----:B------:R-:W-:Y:S01]  /*d030*/  @!P0 PRMT R34, R187, 0x5410, RZ ;  /* 0x00005410bb228816 */ /* 0x000fe200000000ff */
[----:B------:R-:W-:Y:S01]  /*d040*/  @!P2 HFMA2.BF16_V2 R219, -RZ.H0_H0, RZ.H0_H0, -R33.H0_H0 ;  /* 0x200000ffffdba231 */ /* 0x000fe20000340921 */
[----:B------:R-:W-:Y:S01]  /*d050*/  ISETP.GE.U32.AND P0, PT, R221, R6, PT ;  /* 0x00000006dd00720c */ /* 0x000fe20003f06070 */
[----:B------:R-:W-:Y:S01]  /*d060*/  @!P1 HFMA2.BF16_V2 R223, -RZ.H0_H0, RZ.H0_H0, -R132.H0_H0 ;  /* 0x200000ffffdf9231 */ /* 0x000fe20000340984 */
[----:B------:R-:W-:-:S02]  /*d070*/  F2FP.BF16.PACK_AB R172, R35, R20 ;  /* 0x0000001423ac723e */ /* 0x000fc400000010ff */
[----:B------:R-:W-:Y:S01]  /*d080*/  PRMT R35, R132, 0x7632, R35 ;  /* 0x0000763284237816 */ /* 0x000fe20000000023 */
[----:B--2---:R-:W-:Y:S01]  /*d090*/  FADD.FTZ R0, R10, R0 ;  /* 0x000000000a007221 */ /* 0x004fe20000010000 */
[----:B------:R-:W-:Y:S01]  /*d0a0*/  @!P2 PRMT R33, R219, 0x5410, RZ ;  /* 0x00005410db21a816 */ /* 0x000fe200000000ff */
[----:B------:R1:W2:Y:S01]  /*d0b0*/  MUFU.EX2 R4, R175 ;  /* 0x000000af00047308 */ /* 0x0002a20000000800 */
[-C--:B------:R-:W-:Y:S01]  /*d0c0*/  FMUL.FTZ R177, R149, R3.reuse ;  /* 0x0000000395b17220 */ /* 0x080fe20000410000 */
[----:B------:R-:W-:Y:S01]  /*d0d0*/  PRMT R219, R132, 0x5410, R35 ;  /* 0x0000541084db7816 */ /* 0x000fe20000000023 */
[-C--:B------:R-:W-:Y:S01]  /*d0e0*/  FMUL.FTZ R149, R72, R3.reuse ;  /* 0x0000000348957220 */ /* 0x080fe20000410000 */
[----:B------:R-:W-:Y:S01]  /*d0f0*/  F2FP.BF16.PACK_AB R173, R174, R14 ;  /* 0x0000000eaead723e */ /* 0x000fe200000010ff */
[----:B------:R-:W-:Y:S01]  /*d100*/  FMUL.FTZ R9, R101, R3 ;  /* 0x0000000365097220 */ /* 0x000fe20000410000 */
[----:B------:R-:W-:Y:S01]  /*d110*/  @!P1 PRMT R132, R223, 0x5410, RZ ;  /* 0x00005410df849816 */ /* 0x000fe200000000ff */
[----:B------:R3:W-:Y:S01]  /*d120*/  STL [R1+0xc0], R0 ;  /* 0x0000c00001007387 */ /* 0x0007e20000100800 */
[----:B------:R-:W-:Y:S01]  /*d130*/  MOV R174, R241 ;  /* 0x000000f100ae7202 */ /* 0x000fe20000000f00 */
[----:B------:R-:W-:-:S02]  /*d140*/  FMUL.FTZ R180, R140, R3 ;  /* 0x000000038cb47220 */ /* 0x000fc40000410000 */
[-C--:B------:R-:W-:Y:S02]  /*d150*/  FMUL.FTZ R181, R141, R3.reuse ;  /* 0x000000038db57220 */ /* 0x080fe40000410000 */
[-C--:B------:R-:W-:Y:S02]  /*d160*/  FMUL.FTZ R136, R73, R3.reuse ;  /* 0x0000000349887220 */ /* 0x080fe40000410000 */
[-C--:B------:R-:W-:Y:S02]  /*d170*/  FMUL.FTZ R244, R84, R3.reuse ;  /* 0x0000000354f47220 */ /* 0x080fe40000410000 */
[----:B-1----:R-:W-:Y:S02]  /*d180*/  IMAD.MOV.U32 R175, RZ, RZ, R240 ;  /* 0x000000ffffaf7224 */ /* 0x002fe400078e00f0 */
        /* <DEDUP_REMOVED lines=35> */
[-C--:B---3--:R-:W-:Y:S02]  /*d3c0*/  FMUL.FTZ R0, R76, R3.reuse ;  /* 0x000000034c007220 */ /* 0x088fe40000410000 */
        /* <DEDUP_REMOVED lines=20> */
[----:B------:R-:W-:Y:S02]  /*d510*/  FMUL.FTZ R210, R129, R3 ;  /* 0x0000000381d27220 */ /* 0x000fe40000410000 */
[----:B------:R1:W3:Y:S01]  /*d520*/  MUFU.EX2 R3, R178 ;  /* 0x000000b200037308 */ /* 0x0002e20000000800 */
[----:B------:R-:W-:Y:S01]  /*d530*/  MOV R36, R208 ;  /* 0x000000d000247202 */ /* 0x000fe20000000f00 */
[----:B------:R-:W-:Y:S01]  /*d540*/  @!P0 HFMA2.BF16_V2 R222, -RZ.H0_H0, RZ.H0_H0, -R35.H0_H0 ;  /* 0x200000ffffde8231 */ /* 0x000fe20000340923 */
[----:B------:R-:W-:-:S03]  /*d550*/  FMUL.FTZ R179, R151, R2 ;  /* 0x0000000297b37220 */ /* 0x000fc60000410000 */
[----:B------:R-:W-:Y:S01]  /*d560*/  IMAD.WIDE.U32 R36, R36, -0x326172a9, RZ ;  /* 0xcd9e8d5724247825 */ /* 0x000fe200078e00ff */
[----:B------:R-:W-:Y:S02]  /*d570*/  @!P0 PRMT R35, R222, 0x5410, RZ ;  /* 0x00005410de238816 */ /* 0x000fe400000000ff */
[----:B------:R-:W-:Y:S01]  /*d580*/  MOV R124, R242 ;  /* 0x000000f2007c7202 */ /* 0x000fe20000000f00 */
[----:B------:R-:W-:Y:S01]  /*d590*/  IMAD.MOV.U32 R148, RZ, RZ, R211 ;  /* 0x000000ffff947224 */ /* 0x000fe200078e00d3 */
[----:B------:R-:W-:Y:S01]  /*d5a0*/  MOV R222, R209 ;  /* 0x000000d100de7202 */ /* 0x000fe20000000f00 */
[----:B------:R-:W-:Y:S02]  /*d5b0*/  FMUL.FTZ R225, R98, R2 ;  /* 0x0000000262e17220 */ /* 0x000fe40000410000 */
[----:B------:R-:W-:Y:S02]  /*d5c0*/  IMAD.MOV.U32 R151, RZ, RZ, R243 ;  /* 0x000000ffff977224 */ /* 0x000fe400078e00f3 */
[----:B------:R-:W-:-:S02]  /*d5d0*/  IMAD.MOV.U32 R108, RZ, RZ, R216 ;  /* 0x000000ffff6c7224 */ /* 0x000fc400078e00d8 */
[----:B------:R-:W-:Y:S02]  /*d5e0*/  IMAD.MOV.U32 R109, RZ, RZ, R217 ;  /* 0x000000ffff6d7224 */ /* 0x000fe400078e00d9 */
        /* <DEDUP_REMOVED lines=13> */
[-C--:B-1----:R-:W-:Y:S02]  /*d6c0*/  FMUL.FTZ R178, R150, R2.reuse ;  /* 0x0000000296b27220 */ /* 0x082fe40000410000 */
[----:B------:R-:W-:Y:S02]  /*d6d0*/  IMAD.MOV.U32 R77, RZ, RZ, R0 ;  /* 0x000000ffff4d7224 */ /* 0x000fe400078e0000 */
        /* <DEDUP_REMOVED lines=47> */
[----:B------:R-:W-:Y:S01]  /*d9d0*/  FMUL.FTZ R208, R131, R2 ;  /* 0x0000000283d07220 */ /* 0x000fe20000410000 */
[----:B------:R-:W-:Y:S01]  /*d9e0*/  LOP3.LUT R2, R37, R203, R204, 0x96, !PT ;  /* 0x000000cb25027212 */ /* 0x000fe200078e96cc */
[----:B--2---:R-:W-:Y:S01]  /*d9f0*/  FADD.FTZ R0, R4, R7 ;  /* 0x0000000704007221 */ /* 0x004fe20000010000 */
[----:B------:R-:W-:Y:S02]  /*da00*/  F2FP.BF16.PACK_AB R15, R10, R15 ;  /* 0x0000000f0a0f723e */ /* 0x000fe400000010ff */
[C---:B---3--:R-:W-:Y:S01]  /*da10*/  F2FP.BF16.PACK_AB R14, R3.reuse, R4 ;  /* 0x00000004030e723e */ /* 0x048fe200000010ff */
[----:B------:R-:W-:-:S02]  /*da20*/  FADD.FTZ R10, R3, R0 ;  /* 0x00000000030a7221 */ /* 0x000fc40000010000 */
[----:B------:R-:W-:Y:S01]  /*da30*/  IMAD.WIDE.U32 R2, R2, -0x2daee0ad, RZ ;  /* 0xd2511f5302027825 */ /* 0x000fe200078e00ff */
[----:B------:R-:W-:-:S04]  /*da40*/  MOV R88, R77 ;  /* 0x0000004d00587202 */ /* 0x000fc80000000f00 */
[----:B------:R-:W-:Y:S02]  /*da50*/  LOP3.LUT R0, R3, R199, R200, 0x96, !PT ;  /* 0x000000c703007212 */ /* 0x000fe400078e96c8 */
[----:B------:R-:W-:Y:S01]  /*da60*/  LOP3.LUT R3, R191, R202, R36, 0x96, !PT ;  /* 0x000000cabf037212 */ /* 0x000fe200078e9624 */
[----:B------:R-:W-:Y:S01]  /*da70*/  IMAD.MOV.U32 R143, RZ, RZ, R109 ;  /* 0x000000ffff8f7224 */ /* 0x000fe200078e006d */
[----:B------:R-:W-:Y:S01]  /*da80*/  MOV R77, R5 ;  /* 0x00000005004d7202 */ /* 0x000fe20000000f00 */
[----:B------:R-:W-:Y:S01]  /*da90*/  IMAD.MOV.U32 R142, RZ, RZ, R108 ;  /* 0x000000ffff8e7224 */ /* 0x000fe200078e006c */
[----:B------:R-:W-:Y:S01]  /*daa0*/  MOV R108, R9 ;  /* 0x00000009006c7202 */ /* 0x000fe20000000f00 */
[----:B------:R-:W-:Y:S02]  /*dab0*/  IMAD.MOV.U32 R109, RZ, RZ, R72 ;  /* 0x000000ffff6d7224 */ /* 0x000fe400078e0048 */
[----:B------:R-:W-:-:S04]  /*dac0*/  IMAD.WIDE.U32 R4, R3, -0x2daee0ad, RZ ;  /* 0xd2511f5303047825 */ /* 0x000fc800078e00ff */
[----:B------:R-:W-:Y:S02]  /*dad0*/  IMAD.MOV.U32 R72, RZ, RZ, R8 ;  /* 0x000000ffff487224 */ /* 0x000fe400078e0008 */
[----:B------:R-:W-:Y:S01]  /*dae0*/  IMAD.WIDE.U32 R8, R0, -0x326172a9, RZ ;  /* 0xcd9e8d5700087825 */ /* 0x000fe200078e00ff */
[----:B------:R-:W-:-:S03]  /*daf0*/  LOP3.LUT R0, R5, R198, R2, 0x96, !PT ;  /* 0x000000c605007212 */ /* 0x000fc600078e9602 */
[----:B------:R-:W-:Y:S01]  /*db00*/  IMAD.MOV.U32 R96, RZ, RZ, R73 ;  /* 0x000000ffff607224 */ /* 0x000fe200078e0049 */
[----:B------:R-:W-:Y:S01]  /*db10*/  LOP3.LUT R3, R9, R245, R190, 0x96, !PT ;  /* 0x000000f509037212 */ /* 0x000fe200078e96be */
[----:B------:R-:W-:Y:S02]  /*db20*/  IMAD.MOV.U32 R73, RZ, RZ, R6 ;  /* 0x000000ffff497224 */ /* 0x000fe400078e0006 */
[----:B------:R-:W-:-:S04]  /*db30*/  IMAD.WIDE.U32 R6, R0, -0x326172a9, RZ ;  /* 0xcd9e8d5700067825 */ /* 0x000fc800078e00ff */
[----:B------:R-:W-:Y:S01]  /*db40*/  IMAD.WIDE.U32 R2, R3, -0x2daee0ad, RZ ;  /* 0xd2511f5303027825 */ /* 0x000fe200078e00ff */
[----:B------:R-:W-:-:S04]  /*db50*/  LOP3.LUT R0, R7, R174, R8, 0x96, !PT ;  /* 0x000000ae07007212 */ /* 0x000fc800078e9608 */
[----:B------:R-:W-:Y:S01]  /*db60*/  LOP3.LUT R3, R3, R197, R4, 0x96, !PT ;  /* 0x000000c503037212 */ /* 0x000fe200078e9604 */
[----:B------:R-:W-:-:S04]  /*db70*/  IMAD.WIDE.U32 R8, R0, -0x2daee0ad, RZ ;  /* 0xd2511f5300087825 */ /* 0x000fc800078e00ff */
[----:B------:R-:W-:Y:S01]  /*db80*/  IMAD.WIDE.U32 R4, R3, -0x326172a9, RZ ;  /* 0xcd9e8d5703047825 */ /* 0x000fe200078e00ff */
[----:B------:R-:W-:-:S04]  /*db90*/  LOP3.LUT R2, R9, R175, R2, 0x96, !PT ;  /* 0x000000af09027212 */ /* 0x000fc800078e9602 */
[----:B------:R-:W-:Y:S02]  /*dba0*/  LOP3.LUT R6, R5, R124, R6, 0x96, !PT ;  /* 0x0000007c05067212 */ /* 0x000fe400078e9606 */
[----:B------:R-:W1:Y:S01]  /*dbb0*/  MUFU.EX2 R5, R252 ;  /* 0x000000fc00057308 */ /* 0x000e620000000800 */
[----:B------:R-:W-:-:S07]  /*dbc0*/  IMAD.WIDE.U32 R2, R2, -0x326172a9, RZ ;  /* 0xcd9e8d5702027825 */ /* 0x000fce00078e00ff */
[----:B------:R-:W2:Y:S01]  /*dbd0*/  MUFU.EX2 R7, R248 ;  /* 0x000000f800077308 */ /* 0x000ea20000000800 */
[----:B------:R-:W-:-:S04]  /*dbe0*/  LOP3.LUT R0, R3, R151, R4, 0x96, !PT ;  /* 0x0000009703007212 */ /* 0x000fc800078e9604 */
[----:B------:R-:W-:-:S04]  /*dbf0*/  LOP3.LUT R4, R0, 0xff, RZ, 0xc0, !PT ;  /* 0x000000ff00047812 */ /* 0x000fc800078ec0ff */
[----:B------:R-:W-:Y:S01]  /*dc00*/  ISETP.GE.U32.AND P0, PT, R221, R4, PT ;  /* 0x00000004dd00720c */ /* 0x000fe20003f06070 */
[----:B-1----:R-:W-:-:S04]  /*dc10*/  FADD.FTZ R4, R5, R10 ;  /* 0x0000000a05047221 */ /* 0x002fc80000010000 */
[----:B--2---:R-:W-:Y:S01]  /*dc20*/  FADD.FTZ R4, R7, R4 ;  /* 0x0000000407047221 */ /* 0x004fe20000010000 */
[----:B------:R-:W-:-:S04]  /*dc30*/  PRMT R20, R18, 0x7610, R20 ;  /* 0x0000761012147816 */ /* 0x000fc80000000014 */
[----:B------:R1:W-:Y:S03]  /*dc40*/  STL [R1+0xbc], R4 ;  /* 0x0000bc0401007387 */ /* 0x0003e60000100800 */
[----:B------:R-:W-:Y:S01]  /*dc50*/  @!P0 HFMA2.BF16_V2 R12, -RZ.H0_H0, RZ.H0_H0, -R20.H0_H0 ;  /* 0x200000ffff0c8231 */ /* 0x000fe20000340914 */
[----:B------:R-:W-:Y:S02]  /*dc60*/  PRMT R19, R18, 0x7632, R19 ;  /* 0x0000763212137816 */ /* 0x000fe40000000013 */
[----:B------:R-:W-:Y:S01]  /*dc70*/  MOV R117, R148 ;  /* 0x0000009400757202 */ /* 0x000fe20000000f00 */
[----:B------:R-:W-:Y:S01]  /*dc80*/  IMAD.MOV.U32 R148, RZ, RZ, R192 ;  /* 0x000000ffff947224 */ /* 0x000fe200078e00c0 */
[----:B------:R-:W-:Y:S02]  /*dc90*/  PRMT R192, R20, 0x5410, R19 ;  /* 0x0000541014c07816 */ /* 0x000fe40000000013 */
[----:B------:R-:W-:-:S02]  /*dca0*/  @!P0 PRMT R20, R12, 0x5410, RZ ;  /* 0x000054100c148816 */ /* 0x000fc400000000ff */
[----:B-1----:R-:W-:-:S04]  /*dcb0*/  LOP3.LUT R4, R0, 0xffff, RZ, 0xc0, !PT ;  /* 0x0000ffff00047812 */ /* 0x002fc800078ec0ff */
[----:B------:R-:W-:-:S04]  /*dcc0*/  SHF.R.U32.HI R4, RZ, 0x8, R4 ;  /* 0x00000008ff047819 */ /* 0x000fc80000011604 */
[----:B------:R-:W-:-:S04]  /*dcd0*/  LOP3.LUT R4, R4, 0xffff, RZ, 0xc0, !PT ;  /* 0x0000ffff04047812 */ /* 0x000fc800078ec0ff */
[----:B------:R-:W-:Y:S02]  /*dce0*/  ISETP.GE.U32.AND P0, PT, R221, R4, PT ;  /* 0x00000004dd00720c */ /* 0x000fe40003f06070 */
[----:B------:R-:W-:-:S11]  /*dcf0*/  SHF.R.U32.HI R4, RZ, 0x18, R0 ;  /* 0x00000018ff047819 */ /* 0x000fd60000011600 */
[----:B------:R-:W-:-:S05]  /*dd00*/  @!P0 HFMA2.BF16_V2 R16, -RZ.H0_H0, RZ.H0_H0, -R19.H0_H0 ;  /* 0x200000ffff108231 */ /* 0x000fca0000340913 */
[----:B------:R-:W-:Y:S02]  /*dd10*/  @!P0 PRMT R19, R16, 0x5410, RZ ;  /* 0x0000541010138816 */ /* 0x000fe400000000ff */
[----:B------:R-:W-:Y:S02]  /*dd20*/  ISETP.GE.U32.AND P0, PT, R221, R4, PT ;  /* 0x00000004dd00720c */ /* 0x000fe40003f06070 */
[----:B------:R-:W-:Y:S02]  /*dd30*/  F2FP.BF16.PACK_AB R13, R13, R17 ;  /* 0x000000110d0d723e */ /* 0x000fe400000010ff */
[----:B------:R-:W-:Y:S02]  /*dd40*/  SHF.R.U32.HI R0, RZ, 0x10, R0 ;  /* 0x00000010ff007819 */ /* 0x000fe40000011600 */
[----:B------:R-:W-:Y:S02]  /*dd50*/  PRMT R17, R13, 0x7632, R17 ;  /* 0x000076320d117816 */ /* 0x000fe40000000011 */
[----:B------:R-:W-:-:S02]  /*dd60*/  LOP3.LUT R0, R0, 0xff, RZ, 0xc0, !PT ;  /* 0x000000ff00007812 */ /* 0x000fc400078ec0ff */
[----:B------:R-:W-:Y:S02]  /*dd70*/  PRMT R18, R13, 0x7610, R18 ;  /* 0x000076100d127816 */ /* 0x000fe40000000012 */
[----:B------:R-:W-:Y:S01]  /*dd80*/  ISETP.GE.U32.AND P1, PT, R221, R0, PT ;  /* 0x00000000dd00720c */ /* 0x000fe20003f26070 */
[----:B------:R-:W-:Y:S01]  /*dd90*/  @!P0 HFMA2.BF16_V2 R21, -RZ.H0_H0, RZ.H0_H0, -R17.H0_H0 ;  /* 0x200000ffff158231 */ /* 0x000fe20000340911 */
[----:B------:R-:W-:Y:S02]  /*dda0*/  LOP3.LUT R0, R2, 0xff, RZ, 0xc0, !PT ;  /* 0x000000ff02007812 */ /* 0x000fe400078ec0ff */
[----:B------:R-:W-:Y:S02]  /*ddb0*/  PRMT R252, R18, 0x5410, R17 ;  /* 0x0000541012fc7816 */ /* 0x000fe40000000011 */
[----:B------:R-:W-:Y:S02]  /*ddc0*/  @!P0 PRMT R17, R21, 0x5410, RZ ;  /* 0x0000541015118816 */ /* 0x000fe400000000ff */
[----:B------:R-:W-:-:S02]  /*ddd0*/  ISETP.GE.U32.AND P0, PT, R221, R0, PT ;  /* 0x00000000dd00720c */ /* 0x000fc40003f06070 */
[----:B------:R-:W-:Y:S02]  /*dde0*/  LOP3.LUT R0, R2, 0xffff, RZ, 0xc0, !PT ;  /* 0x0000ffff02007812 */ /* 0x000fe400078ec0ff */
[C---:B------:R-:W-:Y:S02]  /*ddf0*/  PRMT R16, R11.reuse, 0x7610, R16 ;  /* 0x000076100b107816 */ /* 0x040fe40000000010 */
[----:B------:R-:W-:Y:S02]  /*de00*/  SHF.R.U32.HI R0, RZ, 0x8, R0 ;  /* 0x00000008ff007819 */ /* 0x000fe40000011600 */
[----:B------:R-:W-:Y:S02]  /*de10*/  PRMT R13, R11, 0x7632, R13 ;  /* 0x000076320b0d7816 */ /* 0x000fe4000000000d */
[----:B------:R-:W-:-:S03]  /*de20*/  LOP3.LUT R0, R0, 0xffff, RZ, 0xc0, !PT ;  /* 0x0000ffff00007812 */ /* 0x000fc600078ec0ff */
[----:B------:R-:W-:Y:S01]  /*de30*/  @!P0 HFMA2.BF16_V2 R39, -RZ.H0_H0, RZ.H0_H0, -R16.H0_H0 ;  /* 0x200000ffff278231 */ /* 0x000fe20000340910 */
[----:B------:R-:W-:-:S04]  /*de40*/  PRMT R248, R16, 0x5410, R13 ;  /* 0x0000541010f87816 */ /* 0x000fc8000000000d */
[----:B------:R-:W-:Y:S02]  /*de50*/  @!P0 PRMT R16, R39, 0x5410, RZ ;  /* 0x0000541027108816 */ /* 0x000fe400000000ff */
[----:B------:R-:W-:Y:S02]  /*de60*/  ISETP.GE.U32.AND P0, PT, R221, R0, PT ;  /* 0x00000000dd00720c */ /* 0x000fe40003f06070 */
[--C-:B------:R-:W-:Y:S02]  /*de70*/  SHF.R.U32.HI R0, RZ, 0x10, R2.reuse ;  /* 0x00000010ff007819 */ /* 0x100fe40000011602 */
[----:B------:R-:W-:-:S09]  /*de80*/  SHF.R.U32.HI R2, RZ, 0x18, R2 ;  /* 0x00000018ff027819 */ /* 0x000fd20000011602 */
[----:B------:R-:W-:-:S05]  /*de90*/  @!P0 HFMA2.BF16_V2 R40, -RZ.H0_H0, RZ.H0_H0, -R13.H0_H0 ;  /* 0x200000ffff288231 */ /* 0x000fca000034090d */
[----:B------:R-:W-:Y:S02]  /*dea0*/  @!P0 PRMT R13, R40, 0x5410, RZ ;  /* 0x00005410280d8816 */ /* 0x000fe400000000ff */
[C---:B------:R-:W-:Y:S01]  /*deb0*/  ISETP.GE.U32.AND P0, PT, R221.reuse, R2, PT ;  /* 0x00000002dd00720c */ /* 0x040fe20003f06070 */
[----:B------:R-:W-:Y:S01]  /*dec0*/  @!P1 HFMA2.BF16_V2 R38, -RZ.H0_H0, RZ.H0_H0, -R18.H0_H0 ;  /* 0x200000ffff269231 */ /* 0x000fe20000340912 */
[----:B------:R-:W-:Y:S01]  /*ded0*/  LOP3.LUT R0, R0, 0xff, RZ, 0xc0, !PT ;  /* 0x000000ff00007812 */ /* 0x000fe200078ec0ff */
[----:B------:R-:W-:Y:S01]  /*dee0*/  IMAD.WIDE.U32 R2, R6, -0x2daee0ad, RZ ;  /* 0xd2511f5306027825 */ /* 0x000fe200078e00ff */
[----:B------:R-:W-:Y:S02]  /*def0*/  PRMT R11, R172, 0x7632, R11 ;  /* 0x00007632ac0b7816 */ /* 0x000fe4000000000b */
[----:B------:R-:W-:Y:S02]  /*df00*/  @!P1 PRMT R18, R38, 0x5410, RZ ;  /* 0x0000541026129816 */ /* 0x000fe400000000ff */
[----:B------:R-:W-:-:S02]  /*df10*/  ISETP.GE.U32.AND P1, PT, R221, R0, PT ;  /* 0x00000000dd00720c */ /* 0x000fc40003f26070 */
[----:B------:R-:W-:Y:S02]  /*df20*/  LOP3.LUT R0, R3, R249, R8, 0x96, !PT ;  /* 0x000000f903007212 */ /* 0x000fe400078e9608 */
[----:B------:R-:W-:Y:S01]  /*df30*/  PRMT R12, R172, 0x7610, R12 ;  /* 0x00007610ac0c7816 */ /* 0x000fe2000000000c */
[----:B------:R-:W-:Y:S01]  /*df40*/  @!P0 HFMA2.BF16_V2 R41, -RZ.H0_H0, RZ.H0_H0, -R11.H0_H0 ;  /* 0x200000ffff298231 */ /* 0x000fe2000034090b */
[----:B------:R-:W-:Y:S02]  /*df50*/  LOP3.LUT R4, R0, 0xff, RZ, 0xc0, !PT ;  /* 0x000000ff00047812 */ /* 0x000fe400078ec0ff */
[----:B------:R-:W-:Y:S02]  /*df60*/  PRMT R39, R12, 0x5410, R11 ;  /* 0x000054100c277816 */ /* 0x000fe4000000000b */
[----:B------:R-:W-:Y:S02]  /*df70*/  @!P0 PRMT R11, R41, 0x5410, RZ ;  /* 0x00005410290b8816 */ /* 0x000fe400000000ff */
[----:B------:R-:W-:-:S02]  /*df80*/  ISETP.GE.U32.AND P0, PT, R221, R4, PT ;  /* 0x00000004dd00720c */ /* 0x000fc40003f06070 */
[----:B------:R-:W-:Y:S02]  /*df90*/  LOP3.LUT R4, R0, 0xffff, RZ, 0xc0, !PT ;  /* 0x0000ffff00047812 */ /* 0x000fe400078ec0ff */
[C---:B------:R-:W-:Y:S02]  /*dfa0*/  PRMT R10, R14.reuse, 0x7610, R10 ;  /* 0x000076100e0a7816 */ /* 0x040fe4000000000a */
[----:B------:R-:W-:Y:S01]  /*dfb0*/  SHF.R.U32.HI R4, RZ, 0x8, R4 ;  /* 0x00000008ff047819 */ /* 0x000fe20000011604 */
[----:B------:R-:W-:Y:S01]  /*dfc0*/  IMAD.MOV.U32 R116, RZ, RZ, R96 ;  /* 0x000000ffff747224 */ /* 0x000fe200078e0060 */
[----:B------:R-:W-:Y:S01]  /*dfd0*/  PRMT R9, R14, 0x7632, R9 ;  /* 0x000076320e097816 */ /* 0x000fe20000000009 */
[----:B------:R-:W-:Y:S01]  /*dfe0*/  IMAD.MOV.U32 R96, RZ, RZ, R149 ;  /* 0x000000ffff607224 */ /* 0x000fe200078e0095 */
[----:B------:R-:W-:-:S03]  /*dff0*/  LOP3.LUT R4, R4, 0xffff, RZ, 0xc0, !PT ;  /* 0x0000ffff04047812 */ /* 0x000fc600078ec0ff */
[----:B------:R-:W-:Y:S01]  /*e000*/  @!P0 HFMA2.BF16_V2 R43, -RZ.H0_H0, RZ.H0_H0, -R10.H0_H0 ;  /* 0x200000ffff2b8231 */ /* 0x000fe2000034090a */
[----:B------:R-:W-:Y:S01]  /*e010*/  IMAD.MOV.U32 R149, RZ, RZ, R222 ;  /* 0x000000ffff957224 */ /* 0x000fe200078e00de */
[----:B------:R-:W-:-:S03]  /*e020*/  PRMT R222, R10, 0x5410, R9 ;  /* 0x000054100ade7816 */ /* 0x000fc60000000009 */
[----:B------:R-:W-:Y:S02]  /*e030*/  @!P0 PRMT R10, R43, 0x5410, RZ ;  /* 0x000054102b0a8816 */ /* 0x000fe400000000ff */
[----:B------:R-:W-:-:S13]  /*e040*/  ISETP.GE.U32.AND P0, PT, R221, R4, PT ;  /* 0x00000004dd00720c */ /* 0x000fda0003f06070 */
[----:B------:R-:W-:-:S05]  /*e050*/  @!P0 HFMA2.BF16_V2 R44, -RZ.H0_H0, RZ.H0_H0, -R9.H0_H0 ;  /* 0x200000ffff2c8231 */ /* 0x000fca0000340909 */
[----:B------:R-:W-:Y:S02]  /*e060*/  @!P0 PRMT R9, R44, 0x5410, RZ ;  /* 0x000054102c098816 */ /* 0x000fe400000000ff */
[----:B------:R-:W-:Y:S02]  /*e070*/  MOV R44, R142 ;  /* 0x0000008e002c7202 */ /* 0x000fe40000000f00 */
[----:B------:R-:W2:Y:S01]  /*e080*/  LDL R142, [R1+0x12c] ;  /* 0x00012c00018e7983 */ /* 0x000ea20000100800 */
[--C-:B------:R-:W-:Y:S02]  /*e090*/  SHF.R.U32.HI R4, RZ, 0x10, R0.reuse ;  /* 0x00000010ff047819 */ /* 0x100fe40000011600 */
[----:B------:R-:W-:-:S04]  /*e0a0*/  SHF.R.U32.HI R0, RZ, 0x18, R0 ;  /* 0x00000018ff007819 */ /* 0x000fc80000011600 */
[----:B------:R-:W-:Y:S02]  /*e0b0*/  ISETP.GE.U32.AND P0, PT, R221, R0, PT ;  /* 0x00000000dd00720c */ /* 0x000fe40003f06070 */
[----:B------:R-:W-:Y:S02]  /*e0c0*/  F2FP.BF16.PACK_AB R5, R7, R5 ;  /* 0x000000050705723e */ /* 0x000fe400000010ff */
[C---:B------:R-:W-:Y:S02]  /*e0d0*/  PRMT R7, R173.reuse, 0x7632, R7 ;  /* 0x00007632ad077816 */ /* 0x040fe40000000007 */
[----:B------:R-:W-:Y:S02]  /*e0e0*/  PRMT R8, R173, 0x7610, R8 ;  /* 0x00007610ad087816 */ /* 0x000fe40000000008 */
[----:B------:R-:W-:-:S05]  /*e0f0*/  LOP3.LUT R0, R2, 0xff, RZ, 0xc0, !PT ;  /* 0x000000ff02007812 */ /* 0x000fca00078ec0ff */
[----:B------:R-:W-:Y:S01]  /*e100*/  @!P0 HFMA2.BF16_V2 R46, -RZ.H0_H0, RZ.H0_H0, -R7.H0_H0 ;  /* 0x200000ffff2e8231 */ /* 0x000fe20000340907 */
[----:B------:R-:W-:-:S04]  /*e110*/  PRMT R150, R8, 0x5410, R7 ;  /* 0x0000541008967816 */ /* 0x000fc80000000007 */
[----:B------:R-:W-:Y:S02]  /*e120*/  @!P0 PRMT R7, R46, 0x5410, RZ ;  /* 0x000054102e078816 */ /* 0x000fe400000000ff */
[----:B------:R-:W-:Y:S02]  /*e130*/  ISETP.GE.U32.AND P0, PT, R221, R0, PT ;  /* 0x00000000dd00720c */ /* 0x000fe40003f06070 */
[----:B------:R-:W-:Y:S02]  /*e140*/  LOP3.LUT R0, R2, 0xffff, RZ, 0xc0, !PT ;  /* 0x0000ffff02007812 */ /* 0x000fe400078ec0ff */
[C---:B------:R-:W-:Y:S02]  /*e150*/  PRMT R6, R5.reuse, 0x7610, R6 ;  /* 0x0000761005067816 */ /* 0x040fe40000000006 */
[----:B------:R-:W-:Y:S02]  /*e160*/  SHF.R.U32.HI R0, RZ, 0x8, R0 ;  /* 0x00000008ff007819 */ /* 0x000fe40000011600 */
[----:B------:R-:W-:-:S02]  /*e170*/  PRMT R5, R5, 0x7632, R5 ;  /* 0x0000763205057816 */ /* 0x000fc40000000005 */
[----:B------:R-:W-:-:S03]  /*e180*/  LOP3.LUT R0, R0, 0xffff, RZ, 0xc0, !PT ;  /* 0x0000ffff00007812 */ /* 0x000fc600078ec0ff */
[----:B------:R-:W-:Y:S01]  /*e190*/  @!P0 HFMA2.BF16_V2 R47, -RZ.H0_H0, RZ.H0_H0, -R6.H0_H0 ;  /* 0x200000ffff2f8231 */ /* 0x000fe20000340906 */
[----:B------:R-:W-:-:S04]  /*e1a0*/  PRMT R173, R6, 0x5410, R5 ;  /* 0x0000541006ad7816 */ /* 0x000fc80000000005 */
[----:B------:R-:W-:Y:S02]  /*e1b0*/  @!P0 PRMT R6, R47, 0x5410, RZ ;  /* 0x000054102f068816 */ /* 0x000fe400000000ff */
[----:B------:R-:W-:Y:S02]  /*e1c0*/  ISETP.GE.U32.AND P0, PT, R221, R0, PT ;  /* 0x00000000dd00720c */ /* 0x000fe40003f06070 */
[----:B------:R-:W-:Y:S01]  /*e1d0*/  SHF.R.U32.HI R0, RZ, 0x10, R2 ;  /* 0x00000010ff007819 */ /* 0x000fe20000011602 */
[----:B------:R-:W-:-:S03]  /*e1e0*/  @!P1 HFMA2.BF16_V2 R42, -RZ.H0_H0, RZ.H0_H0, -R12.H0_H0 ;  /* 0x200000ffff2a9231 */ /* 0x000fc6000034090c */
[----:B------:R-:W-:Y:S02]  /*e1f0*/  LOP3.LUT R0, R0, 0xff, RZ, 0xc0, !PT ;  /* 0x000000ff00007812 */ /* 0x000fe400078ec0ff */
[----:B------:R-:W-:-:S05]  /*e200*/  LOP3.LUT R4, R4, 0xff, RZ, 0xc0, !PT ;  /* 0x000000ff04047812 */ /* 0x000fca00078ec0ff */
[----:B------:R-:W-:Y:S01]  /*e210*/  @!P0 HFMA2.BF16_V2 R48, -RZ.H0_H0, RZ.H0_H0, -R5.H0_H0 ;  /* 0x200000ffff308231 */ /* 0x000fe20000340905 */
[----:B------:R-:W-:-:S04]  /*e220*/  @!P1 PRMT R12, R42, 0x5410, RZ ;  /* 0x000054102a0c9816 */ /* 0x000fc800000000ff */
[----:B------:R-:W-:Y:S02]  /*e230*/  @!P0 PRMT R5, R48, 0x5410, RZ ;  /* 0x0000541030058816 */ /* 0x000fe400000000ff */
[C---:B------:R-:W-:Y:S02]  /*e240*/  ISETP.GE.U32.AND P0, PT, R221.reuse, R0, PT ;  /* 0x00000000dd00720c */ /* 0x040fe40003f06070 */
[----:B------:R-:W-:Y:S01]  /*e250*/  ISETP.GE.U32.AND P1, PT, R221, R4, PT ;  /* 0x00000004dd00720c */ /* 0x000fe20003f26070 */
[----:B------:R-:W-:Y:S01]  /*e260*/  IMAD.MOV.U32 R125, RZ, RZ, R117 ;  /* 0x000000ffff7d7224 */ /* 0x000fe200078e0075 */
[----:B------:R-:W-:Y:S01]  /*e270*/  MOV R117, R116 ;  /* 0x0000007400757202 */ /* 0x000fe20000000f00 */
[----:B------:R-:W-:Y:S02]  /*e280*/  IMAD.MOV.U32 R116, RZ, RZ, R109 ;  /* 0x000000ffff747224 */ /* 0x000fe400078e006d */
[----:B------:R-:W-:Y:S01]  /*e290*/  IMAD.MOV.U32 R109, RZ, RZ, R108 ;  /* 0x000000ffff6d7224 */ /* 0x000fe200078e006c */
[----:B------:R-:W-:Y:S01]  /*e2a0*/  MOV R108, R84 ;  /* 0x00000054006c7202 */ /* 0x000fe20000000f00 */
[----:B------:R-:W-:Y:S01]  /*e2b0*/  IMAD.MOV.U32 R84, RZ, RZ, R77 ;  /* 0x000000ffff547224 */ /* 0x000fe200078e004d */
[----:B------:R-:W-:Y:S01]  /*e2c0*/  PRMT R4, R15, 0x7632, R4 ;  /* 0x000076320f047816 */ /* 0x000fe20000000004 */
[----:B------:R-:W-:-:S02]  /*e2d0*/  IMAD.MOV.U32 R77, RZ, RZ, R73 ;  /* 0x000000ffff4d7224 */ /* 0x000fc400078e0049 */
[----:B------:R-:W-:Y:S01]  /*e2e0*/  @!P0 HFMA2.BF16_V2 R49, -RZ.H0_H0, RZ.H0_H0, -R15.H0_H0 ;  /* 0x200000ffff318231 */ /* 0x000fe2000034090f */
[----:B------:R-:W-:Y:S01]  /*e2f0*/  MOV R73, R72 ;  /* 0x0000004800497202 */ /* 0x000fe20000000f00 */
[----:B------:R-:W-:Y:S01]  /*e300*/  @!P1 HFMA2.BF16_V2 R45, -RZ.H0_H0, RZ.H0_H0, -R8.H0_H0 ;  /* 0x200000ffff2d9231 */ /* 0x000fe20000340908 */
[----:B------:R-:W-:Y:S01]  /*e310*/  SHF.R.U32.HI R2, RZ, 0x18, R2 ;  /* 0x00000018ff027819 */ /* 0x000fe20000011602 */
[----:B------:R-:W-:Y:S01]  /*e320*/  IMAD.MOV.U32 R72, RZ, RZ, R223 ;  /* 0x000000ffff487224 */ /* 0x000fe200078e00df */
[C---:B------:R-:W-:Y:S02]  /*e330*/  @P0 PRMT R21, R15.reuse, 0x7610, R21 ;  /* 0x000076100f150816 */ /* 0x040fe40000000015 */
[----:B------:R-:W-:Y:S01]  /*e340*/  PRMT R223, R15, 0x5410, R4 ;  /* 0x000054100fdf7816 */ /* 0x000fe20000000004 */
[----:B------:R-:W-:Y:S01]  /*e350*/  IMAD.MOV.U32 R14, RZ, RZ, R188 ;  /* 0x000000ffff0e7224 */ /* 0x000fe200078e00bc */
[----:B------:R-:W-:Y:S02]  /*e360*/  @!P0 PRMT R21, R49, 0x5410, RZ ;  /* 0x0000541031158816 */ /* 0x000fe400000000ff */
[----:B------:R-:W-:-:S02]  /*e370*/  MOV R15, R189 ;  /* 0x000000bd000f7202 */ /* 0x000fc40000000f00 */
[----:B------:R-:W-:Y:S02]  /*e380*/  ISETP.GE.U32.AND P0, PT, R221, R2, PT ;  /* 0x00000002dd00720c */ /* 0x000fe40003f06070 */
[----:B------:R-:W-:Y:S01]  /*e390*/  @!P1 PRMT R8, R45, 0x5410, RZ ;  /* 0x000054102d089816 */ /* 0x000fe200000000ff */
[----:B------:R-:W-:Y:S01]  /*e3a0*/  IMAD.MOV.U32 R45, RZ, RZ, R143 ;  /* 0x000000ffff2d7224 */ /* 0x000fe200078e008f */
[----:B------:R-:W-:Y:S01]  /*e3b0*/  ST.E.U16 [R14.64+-0x80], R26 ;  /* 0xffff801a0e007985 */ /* 0x000fe2000c101504 */
[----:B------:R-:W-:-:S03]  /*e3c0*/  LOP3.LUT R0, R23, R245, R190, 0x96, !PT ;  /* 0x000000f517007212 */ /* 0x000fc600078e96be */
[----:B------:R-:W-:Y:S01]  /*e3d0*/  ST.E.U16 [R14.64+-0x7e], R25 ;  /* 0xffff82190e007985 */ /* 0x000fe2000c101504 */
[----:B------:R-:W-:Y:S01]  /*e3e0*/  LOP3.LUT R22, R45, R174, R22, 0x96, !PT ;  /* 0x000000ae2d167212 */ /* 0x000fe200078e9616 */
[----:B------:R-:W-:Y:S02]  /*e3f0*/  IMAD.MOV.U32 R66, RZ, RZ, R148 ;  /* 0x000000ffff427224 */ /* 0x000fe400078e0094 */
[----:B------:R-:W-:Y:S01]  /*e400*/  IMAD R0, R0, -0x2daee0ad, RZ ;  /* 0xd2511f5300007824 */ /* 0x000fe200078e02ff */
[----:B------:R-:W-:-:S05]  /*e410*/  @!P0 HFMA2.BF16_V2 R50, -RZ.H0_H0, RZ.H0_H0, -R4.H0_H0 ;  /* 0x200000ffff328231 */ /* 0x000fca0000340904 */
[----:B------:R-:W-:Y:S02]  /*e420*/  @!P0 PRMT R4, R50, 0x5410, RZ ;  /* 0x0000541032048816 */ /* 0x000fe400000000ff */
        /* <DEDUP_REMOVED lines=18> */
[----:B------:R-:W-:Y:S02]  /*e550*/  IMAD.MOV.U32 R90, RZ, RZ, R117 ;  /* 0x000000ffff5a7224 */ /* 0x000fe400078e0075 */
[----:B------:R-:W-:Y:S01]  /*e560*/  IMAD.MOV.U32 R91, RZ, RZ, R116 ;  /* 0x000000ffff5b7224 */ /* 0x000fe200078e0074 */
[----:B------:R-:W-:Y:S01]  /*e570*/  MOV R172, R124 ;  /* 0x0000007c00ac7202 */ /* 0x000fe20000000f00 */
[----:B------:R-:W-:Y:S01]  /*e580*/  IMAD.MOV.U32 R126, RZ, RZ, R62 ;  /* 0x000000ffff7e7224 */ /* 0x000fe200078e003e */
[----:B------:R-:W-:-:S02]  /*e590*/  MOV R124, R73 ;  /* 0x00000049007c7202 */ /* 0x000fc40000000f00 */
[----:B------:R-:W-:Y:S01]  /*e5a0*/  MOV R127, R63 ;  /* 0x0000003f007f7202 */ /* 0x000fe20000000f00 */
[----:B------:R-:W-:Y:S02]  /*e5b0*/  IMAD.MOV.U32 R111, RZ, RZ, R51 ;  /* 0x000000ffff6f7224 */ /* 0x000fe400078e0033 */
[----:B--2---:R-:W-:-:S05]  /*e5c0*/  IMAD.WIDE R2, R142, 0x2, R14 ;  /* 0x000000028e027825 */ /* 0x004fca00078e020e */
[----:B------:R-:W-:Y:S01]  /*e5d0*/  ST.E.U16 [R2.64+-0x80], R30 ;  /* 0xffff801e02007985 */ /* 0x000fe2000c101504 */
[----:B------:R-:W-:-:S03]  /*e5e0*/  IMAD.MOV.U32 R142, RZ, RZ, R149 ;  /* 0x000000ffff8e7224 */ /* 0x000fc600078e0095 */
[----:B------:R-:W-:Y:S01]  /*e5f0*/  ST.E.U16 [R2.64+-0x7e], R29 ;  /* 0xffff821d02007985 */ /* 0x000fe2000c101504 */
[----:B------:R-:W-:-:S03]  /*e600*/  IMAD.WIDE.U32 R148, R22, -0x2daee0ad, RZ ;  /* 0xd2511f5316947825 */ /* 0x000fc600078e00ff */
[----:B------:R-:W-:Y:S04]  /*e610*/  ST.E.U16 [R14.64+-0x70], R24 ;  /* 0xffff90180e007985 */ /* 0x000fe8000c101504 */
[----:B------:R-:W-:Y:S04]  /*e620*/  ST.E.U16 [R14.64+-0x6e], R27 ;  /* 0xffff921b0e007985 */ /* 0x000fe8000c101504 */
[----:B------:R-:W-:Y:S04]  /*e630*/  ST.E.U16 [R2.64+-0x70], R28 ;  /* 0xffff901c02007985 */ /* 0x000fe8000c101504 */
[----:B------:R1:W-:Y:S04]  /*e640*/  ST.E.U16 [R2.64+-0x6e], R32 ;  /* 0xffff922002007985 */ /* 0x0003e8000c101504 */
[----:B------:R-:W-:Y:S04]  /*e650*/  ST.E.U16 [R14.64+-0x60], R31 ;  /* 0xffffa01f0e007985 */ /* 0x000fe8000c101504 */
[----:B------:R-:W-:Y:S04]  /*e660*/  ST.E.U16 [R14.64+-0x5e], R135 ;  /* 0xffffa2870e007985 */ /* 0x000fe8000c101504 */
[----:B------:R-:W-:Y:S04]  /*e670*/  ST.E.U16 [R2.64+-0x60], R134 ;  /* 0xffffa08602007985 */ /* 0x000fe8000c101504 */
[----:B------:R-:W-:Y:S04]  /*e680*/  ST.E.U16 [R2.64+-0x5e], R133 ;  /* 0xffffa28502007985 */ /* 0x000fe8000c101504 */
[----:B------:R-:W-:Y:S04]  /*e690*/  ST.E.U16 [R14.64+-0x50], R34 ;  /* 0xffffb0220e007985 */ /* 0x000fe8000c101504 */
[----:B------:R-:W-:Y:S01]  /*e6a0*/  ST.E.U16 [R14.64+-0x4e], R33 ;  /* 0xffffb2210e007985 */ /* 0x000fe2000c101504 */
[----:B------:R-:W-:-:S03]  /*e6b0*/  LOP3.LUT R0, R149, R175, R0, 0x96, !PT ;  /* 0x000000af95007212 */ /* 0x000fc600078e9600 */
[----:B------:R-:W-:Y:S04]  /*e6c0*/  ST.E.U16 [R2.64+-0x50], R132 ;  /* 0xffffb08402007985 */ /* 0x000fe8000c101504 */
        /* <DEDUP_REMOVED lines=8> */
[----:B------:R-:W-:Y:S01]  /*e750*/  ST.E.U16 [R2.64+-0x2e], R11 ;  /* 0xffffd20b02007985 */ /* 0x000fe2000c101504 */
[----:B------:R-:W-:-:S03]  /*e760*/  IMAD.WIDE.U32 R22, R0, -0x326172a9, RZ ;  /* 0xcd9e8d5700167825 */ /* 0x000fc600078e00ff */
[----:B------:R-:W-:Y:S04]  /*e770*/  ST.E.U16 [R14.64+-0x20], R10 ;  /* 0xffffe00a0e007985 */ /* 0x000fe8000c101504 */
[----:B------:R-:W-:Y:S04]  /*e780*/  ST.E.U16 [R14.64+-0x1e], R9 ;  /* 0xffffe2090e007985 */ /* 0x000fe8000c101504 */
[----:B------:R-:W-:Y:S04]  /*e790*/  ST.E.U16 [R2.64+-0x20], R8 ;  /* 0xffffe00802007985 */ /* 0x000fe8000c101504 */
[----:B------:R-:W-:Y:S04]  /*e7a0*/  ST.E.U16 [R2.64+-0x1e], R7 ;  /* 0xffffe20702007985 */ /* 0x000fe8000c101504 */
[----:B------:R2:W-:Y:S04]  /*e7b0*/  ST.E.U16 [R14.64+-0x10], R6 ;  /* 0xfffff0060e007985 */ /* 0x0005e8000c101504 */
[----:B------:R3:W-:Y:S04]  /*e7c0*/  ST.E.U16 [R14.64+-0xe], R5 ;  /* 0xfffff2050e007985 */ /* 0x0007e8000c101504 */
[----:B------:R-:W-:Y:S04]  /*e7d0*/  ST.E.U16 [R2.64+-0x10], R21 ;  /* 0xfffff01502007985 */ /* 0x000fe8000c101504 */
[----:B------:R4:W-:Y:S04]  /*e7e0*/  ST.E.U16 [R2.64+-0xe], R4 ;  /* 0xfffff20402007985 */ /* 0x0009e8000c101504 */
[----:B------:R-:W4:Y:S01]  /*e7f0*/  LDSM.16.MT88.4 R12, [R195+0x18000] ;  /* 0x01800000c30c783b */ /* 0x000f220000004200 */
[----:B------:R-:W-:-:S02]  /*e800*/  LOP3.LUT R0, R23, R151, R138, 0x96, !PT ;  /* 0x0000009717007212 */ /* 0x000fc400078e968a */
[C---:B------:R-:W-:Y:S01]  /*e810*/  LOP3.LUT R23, R22.reuse, 0xffff, RZ, 0xc0, !PT ;  /* 0x0000ffff16177812 */ /* 0x040fe200078ec0ff */
[----:B------:R-:W4:Y:S01]  /*e820*/  LDSM.16.MT88.4 R24, [R193+0x18000] ;  /* 0x01800000c118783b */ /* 0x000f220000004200 */
[----:B-1----:R-:W-:Y:S02]  /*e830*/  SHF.R.U32.HI R32, RZ, 0x10, R22 ;  /* 0x00000010ff207819 */ /* 0x002fe40000011616 */
[----:B------:R-:W-:Y:S01]  /*e840*/  LOP3.LUT R28, R22, 0xff, RZ, 0xc0, !PT ;  /* 0x000000ff161c7812 */ /* 0x000fe200078ec0ff */
[----:B------:R-:W1:Y:S01]  /*e850*/  LDSM.16.MT88.4 R16, [R196+0x18000] ;  /* 0x01800000c410783b */ /* 0x000e620000004200 */
[C---:B--2---:R-:W-:Y:S02]  /*e860*/  LOP3.LUT R6, R0.reuse, 0xff, RZ, 0xc0, !PT ;  /* 0x000000ff00067812 */ /* 0x044fe400078ec0ff */
[----:B---3--:R-:W-:-:S04]  /*e870*/  LOP3.LUT R5, R0, 0xffff, RZ, 0xc0, !PT ;  /* 0x0000ffff00057812 */ /* 0x008fc800078ec0ff */
[----:B------:R-:W-:Y:S02]  /*e880*/  SHF.R.U32.HI R5, RZ, 0x8, R5 ;  /* 0x00000008ff057819 */ /* 0x000fe40000011605 */
[--C-:B----4-:R-:W-:Y:S02]  /*e890*/  SHF.R.U32.HI R2, RZ, 0x10, R0.reuse ;  /* 0x00000010ff027819 */ /* 0x110fe40000011600 */
[----:B------:R-:W-:Y:S02]  /*e8a0*/  PRMT R3, R6, 0x5410, R5 ;  /* 0x0000541006037816 */ /* 0x000fe40000000005 */
[----:B------:R-:W-:Y:S02]  /*e8b0*/  SHF.R.U32.HI R4, RZ, 0x18, R0 ;  /* 0x00000018ff047819 */ /* 0x000fe40000011600 */
[----:B------:R-:W-:Y:S02]  /*e8c0*/  LOP3.LUT R2, R2, 0xff, RZ, 0xc0, !PT ;  /* 0x000000ff02027812 */ /* 0x000fe400078ec0ff */
[----:B------:R-:W-:-:S02]  /*e8d0*/  SHF.R.U32.HI R38, RZ, 0x18, R22 ;  /* 0x00000018ff267819 */ /* 0x000fc40000011616 */
[----:B------:R-:W-:Y:S02]  /*e8e0*/  SHF.R.U32.HI R7, RZ, 0x8, R23 ;  /* 0x00000008ff077819 */ /* 0x000fe40000011617 */
[----:B------:R-:W-:Y:S01]  /*e8f0*/  LOP3.LUT R5, R32, 0xff, RZ, 0xc0, !PT ;  /* 0x000000ff20057812 */ /* 0x000fe200078ec0ff */
[--C-:B------:R-:W-:Y:S01]  /*e900*/  HSET2.LE.AND R0, R3, R143.reuse, PT ;  /* 0x0000008f03007233 */ /* 0x100fe20003803000 */
[----:B------:R-:W-:Y:S01]  /*e910*/  PRMT R2, R2, 0x5410, R4 ;  /* 0x0000541002027816 */ /* 0x000fe20000000004 */
[----:B------:R-:W2:Y:S01]  /*e920*/  LDSM.16.MT88.4 R20, [R194+0x18000] ;  /* 0x01800000c214783b */ /* 0x000ea20000004200 */
[----:B------:R-:W-:Y:S02]  /*e930*/  PRMT R7, R28, 0x5410, R7 ;  /* 0x000054101c077816 */ /* 0x000fe40000000007 */
[----:B------:R-:W-:Y:S01]  /*e940*/  PRMT R3, R5, 0x5410, R38 ;  /* 0x0000541005037816 */ /* 0x000fe20000000026 */
[----:B------:R-:W-:Y:S01]  /*e950*/  LDSM.16.MT88.4 R28, [R193+0x1a000] ;  /* 0x01a00000c11c783b */ /* 0x000fe20000004200 */
[----:B------:R-:W-:Y:S01]  /*e960*/  LOP3.LUT R8, R66, R0, RZ, 0xc0, !PT ;  /* 0x0000000042087212 */ /* 0x000fe200078ec0ff */
[----:B------:R-:W-:-:S02]  /*e970*/  HSET2.LE.AND R0, R2, R143, PT ;  /* 0x0000008f02007233 */ /* 0x000fc40003803000 */
[--C-:B------:R-:W-:Y:S02]  /*e980*/  HSET2.LE.AND R2, R7, R143.reuse, PT ;  /* 0x0000008f07027233 */ /* 0x100fe40003803000 */
[----:B------:R-:W-:Y:S01]  /*e990*/  HSET2.LE.AND R3, R3, R143, PT ;  /* 0x0000008f03037233 */ /* 0x000fe20003803000 */
[----:B------:R-:W-:Y:S01]  /*e9a0*/  LOP3.LUT R9, R142, R0, RZ, 0xc0, !PT ;  /* 0x000000008e097212 */ /* 0x000fe200078ec0ff */
[----:B------:R-:W-:Y:S01]  /*e9b0*/  LDSM.16.MT88.4 R4, [R193+0x1c000] ;  /* 0x01c00000c104783b */ /* 0x000fe20000004200 */
[----:B------:R-:W-:Y:S02]  /*e9c0*/  LOP3.LUT R10, R125, R2, RZ, 0xc0, !PT ;  /* 0x000000027d0a7212 */ /* 0x000fe400078ec0ff */
[----:B------:R-:W-:-:S07]  /*e9d0*/  LOP3.LUT R11, R247, R3, RZ, 0xc0, !PT ;  /* 0x00000003f70b7212 */ /* 0x000fce00078ec0ff */
[C---:B------:R-:W-:Y:S08]  /*e9e0*/  HMMA.16816.F32.BF16 R76, R8.reuse, R12, R144 ;  /* 0x0000000c084c723c */ /* 0x040ff00000041890 */
[----:B------:R-:W-:Y:S01]  /*e9f0*/  HMMA.16816.F32.BF16 R64, R8, R14, R180 ;  /* 0x0000000e0840723c */ /* 0x000fe200000418b4 */
[----:B------:R-:W3:Y:S01]  /*ea00*/  LDSM.16.MT88.4 R12, [R195+0x1a000] ;  /* 0x01a00000c30c783b */ /* 0x000ee20000004200 */
[----:B------:R-:W-:-:S02]  /*ea10*/  IMAD.MOV.U32 R33, RZ, RZ, R85 ;  /* 0x000000ffff217224 */ /* 0x000fc400078e0055 */
[----:B------:R-:W-:Y:S01]  /*ea20*/  IMAD.MOV.U32 R34, RZ, RZ, R112 ;  /* 0x000000ffff227224 */ /* 0x000fe200078e0070 */
[----:B------:R-:W-:Y:S01]  /*ea30*/  MOV R247, R46 ;  /* 0x0000002e00f77202 */ /* 0x000fe20000000f00 */
[----:B------:R-:W-:Y:S02]  /*ea40*/  IMAD.MOV.U32 R0, RZ, RZ, R43 ;  /* 0x000000ffff007224 */ /* 0x000fe400078e002b */
[----:B------:R-:W-:Y:S01]  /*ea50*/  HMMA.16816.F32.BF16 R140, R8, R24, R168 ;  /* 0x00000018088c723c */ /* 0x000fe200000418a8 */
[----:B------:R-:W-:Y:S01]  /*ea60*/  MOV R3, R45 ;  /* 0x0000002d00037202 */ /* 0x000fe20000000f00 */
[----:B------:R-:W-:Y:S01]  /*ea70*/  IMAD.MOV.U32 R32, RZ, RZ, R41 ;  /* 0x000000ffff207224 */ /* 0x000fe200078e0029 */
[----:B------:R-:W-:Y:S01]  /*ea80*/  MOV R35, R33 ;  /* 0x0000002100237202 */ /* 0x000fe20000000f00 */
[----:B------:R-:W-:-:S03]  /*ea90*/  IMAD.MOV.U32 R43, RZ, RZ, R99 ;  /* 0x000000ffff2b7224 */ /* 0x000fc600078e0063 */
[----:B------:R-:W-:Y:S01]  /*eaa0*/  IMAD.MOV.U32 R171, RZ, RZ, R47 ;  /* 0x000000ffffab7224 */ /* 0x000fe200078e002f */
[----:B-1----:R-:W-:Y:S01]  /*eab0*/  HMMA.16816.F32.BF16 R92, R8, R16, R152 ;  /* 0x00000010085c723c */ /* 0x002fe20000041898 */
[----:B------:R-:W-:Y:S01]  /*eac0*/  IMAD.MOV.U32 R170, RZ, RZ, R34 ;  /* 0x000000ffffaa7224 */ /* 0x000fe200078e0022 */
[----:B------:R-:W-:Y:S01]  /*ead0*/  MOV R33, R40 ;  /* 0x0000002800217202 */ /* 0x000fe20000000f00 */
[----:B------:R-:W-:-:S05]  /*eae0*/  IMAD.MOV.U32 R2, RZ, RZ, R44 ;  /* 0x000000ffff027224 */ /* 0x000fca00078e002c */
[C---:B------:R-:W-:Y:S01]  /*eaf0*/  HMMA.16816.F32.BF16 R84, R8.reuse, R18, R176 ;  /* 0x000000120854723c */ /* 0x040fe200000418b0 */
[----:B------:R-:W1:Y:S01]  /*eb00*/  LDSM.16.MT88.4 R16, [R196+0x1a000] ;  /* 0x01a00000c410783b */ /* 0x000e620000004200 */
[----:B------:R-:W-:Y:S02]  /*eb10*/  IMAD.MOV.U32 R38, RZ, RZ, R42 ;  /* 0x000000ffff267224 */ /* 0x000fe400078e002a */
[----:B------:R-:W-:Y:S02]  /*eb20*/  IMAD.MOV.U32 R45, RZ, RZ, R90 ;  /* 0x000000ffff2d7224 */ /* 0x000fe400078e005a */
[----:B------:R-:W-:Y:S02]  /*eb30*/  IMAD.MOV.U32 R99, RZ, RZ, R105 ;  /* 0x000000ffff637224 */ /* 0x000fe400078e0069 */
[----:B------:R-:W-:Y:S01]  /*eb40*/  HMMA.16816.F32.BF16 R116, R8, R26, R164 ;  /* 0x0000001a0874723c */ /* 0x000fe200000418a4 */
[----:B------:R-:W-:Y:S01]  /*eb50*/  IMAD.MOV.U32 R90, RZ, RZ, R104 ;  /* 0x000000ffff5a7224 */ /* 0x000fe200078e0068 */
[----:B------:R-:W-:Y:S01]  /*eb60*/  MOV R44, R91 ;  /* 0x0000005b002c7202 */ /* 0x000fe20000000f00 */
[----:B------:R-:W-:-:S02]  /*eb70*/  IMAD.MOV.U32 R168, RZ, RZ, R247 ;  /* 0x000000ffffa87224 */ /* 0x000fc400078e00f7 */
[----:B------:R-:W-:-:S03]  /*eb80*/  IMAD.MOV.U32 R125, RZ, RZ, R72 ;  /* 0x000000ffff7d7224 */ /* 0x000fc600078e0048 */
        /* <DEDUP_REMOVED lines=16> */
[----:B------:R-:W-:-:S07]  /*ec90*/  IMAD.MOV.U32 R178, RZ, RZ, R2 ;  /* 0x000000ffffb27224 */ /* 0x000fce00078e0002 */
[C---:B------:R-:W-:Y:S01]  /*eca0*/  HMMA.16816.F32.BF16 R100, R8.reuse, R14, R100 ;  /* 0x0000000e0864723c */ /* 0x040fe20000041864 */
[----:B------:R-:W-:Y:S01]  /*ecb0*/  IMAD.MOV.U32 R158, RZ, RZ, R170 ;  /* 0x000000ffff9e7224 */ /* 0x000fe200078e00aa */
[----:B------:R-:W2:Y:S01]  /*ecc0*/  LDSM.16.MT88.4 R12, [R195+0x1c000] ;  /* 0x01c00000c30c783b */ /* 0x000ea20000004200 */
[----:B------:R-:W-:Y:S02]  /*ecd0*/  IMAD.MOV.U32 R159, RZ, RZ, R171 ;  /* 0x000000ffff9f7224 */ /* 0x000fe400078e00ab */
[----:B------:R-:W-:Y:S01]  /*ece0*/  IMAD.MOV.U32 R247, RZ, RZ, R38 ;  /* 0x000000fffff77224 */ /* 0x000fe200078e0026 */
[----:B------:R-:W-:Y:S01]  /*ecf0*/  MOV R38, R123 ;  /* 0x0000007b00267202 */ /* 0x000fe20000000f00 */
[----:B------:R-:W-:Y:S01]  /*ed00*/  IMAD.MOV.U32 R2, RZ, RZ, R32 ;  /* 0x000000ffff027224 */ /* 0x000fe200078e0020 */
[----:B------:R-:W-:Y:S01]  /*ed10*/  HMMA.16816.F32.BF16 R72, R8, R28, R184 ;  /* 0x0000001c0848723c */ /* 0x000fe200000418b8 */
[----:B------:R-:W-:-:S07]  /*ed20*/  IMAD.MOV.U32 R32, RZ, RZ, R122 ;  /* 0x000000ffff207224 */ /* 0x000fce00078e007a */
[----:B------:R-:W-:Y:S01]  /*ed30*/  HMMA.16816.F32.BF16 R60, R8, R30, R236 ;  /* 0x0000001e083c723c */ /* 0x000fe200000418ec */
[----:B------:R-:W-:Y:S01]  /*ed40*/  IMAD.MOV.U32 R170, RZ, RZ, R121 ;  /* 0x000000ffffaa7224 */ /* 0x000fe200078e0079 */
[----:B------:R-:W3:Y:S01]  /*ed50*/  LDSM.16.MT88.4 R28, [R196+0x1c000] ;  /* 0x01c00000c41c783b */ /* 0x000ee20000004200 */
[----:B------:R-:W-:-:S05]  /*ed60*/  IMAD.MOV.U32 R171, RZ, RZ, R120 ;  /* 0x000000ffffab7224 */ /* 0x000fca00078e0078 */
[C---:B------:R-:W-:Y:S01]  /*ed70*/  HMMA.16816.F32.BF16 R132, R8.reuse, R20, R160 ;  /* 0x000000140884723c */ /* 0x040fe200000418a0 */
[----:B------:R-:W-:Y:S01]  /*ed80*/  LDSM.16.MT88.4 R20, [R194+0x1a000] ;  /* 0x01a00000c214783b */ /* 0x000fe20000004200 */
[----:B------:R-:W-:Y:S01]  /*ed90*/  IMAD.MOV.U32 R34, RZ, RZ, R131 ;  /* 0x000000ffff227224 */ /* 0x000fe200078e0083 */
[----:B------:R-:W-:Y:S01]  /*eda0*/  MOV R41, R107 ;  /* 0x0000006b00297202 */ /* 0x000fe20000000f00 */
[----:B------:R-:W-:Y:S01]  /*edb0*/  IMAD.MOV.U32 R40, RZ, RZ, R130 ;  /* 0x000000ffff287224 */ /* 0x000fe200078e0082 */
[----:B------:R-:W-:Y:S01]  /*edc0*/  MOV R47, R128 ;  /* 0x00000080002f7202 */ /* 0x000fe20000000f00 */
[----:B------:R-:W-:Y:S02]  /*edd0*/  IMAD.MOV.U32 R42, RZ, RZ, R106 ;  /* 0x000000ffff2a7224 */ /* 0x000fe400078e006a */
        /* <DEDUP_REMOVED lines=9> */
[----:B------:R-:W4:Y:S01]  /*ee70*/  LDSM.16.MT88.4 R4, [R193+0x1e000] ;  /* 0x01e00000c104783b */ /* 0x000f220000004200 */
[----:B------:R-:W-:Y:S02]  /*ee80*/  IMAD.MOV.U32 R0, RZ, RZ, R34 ;  /* 0x000000ffff007224 */ /* 0x000fe400078e0022 */
[----:B------:R-:W-:Y:S02]  /*ee90*/  IMAD.MOV.U32 R177, RZ, RZ, R3 ;  /* 0x000000ffffb17224 */ /* 0x000fe400078e0003 */
[----:B------:R-:W-:Y:S02]  /*eea0*/  IMAD.MOV.U32 R180, RZ, RZ, R231 ;  /* 0x000000ffffb47224 */ /* 0x000fe400078e00e7 */
[----:B------:R-:W-:Y:S01]  /*eeb0*/  IMAD.MOV.U32 R181, RZ, RZ, R230 ;  /* 0x000000ffffb57224 */ /* 0x000fe200078e00e6 */
[----:B-1----:R-:W-:Y:S01]  /*eec0*/  HMMA.16816.F32.BF16 R128, R8, R16, R52 ;  /* 0x000000100880723c */ /* 0x002fe20000041834 */
[----:B------:R-:W-:-:S02]  /*eed0*/  IMAD.MOV.U32 R33, RZ, RZ, R91 ;  /* 0x000000ffff217224 */ /* 0x000fc400078e005b */
        /* <DEDUP_REMOVED lines=20> */
[----:B------:R-:W-:Y:S01]  /*f020*/  LOP3.LUT R2, R139, R172, R158, 0x96, !PT ;  /* 0x000000ac8b027212 */ /* 0x000fe200078e969e */
[----:B------:R-:W-:Y:S01]  /*f030*/  IMAD.MOV.U32 R3, RZ, RZ, R215 ;  /* 0x000000ffff037224 */ /* 0x000fe200078e00d7 */
[C---:B--2---:R-:W-:Y:S01]  /*f040*/  HMMA.16816.F32.BF16 R52, R8.reuse, R14, R144 ;  /* 0x0000000e0834723c */ /* 0x044fe20000041890 */
[----:B------:R-:W-:Y:S01]  /*f050*/  MOV R158, R38 ;  /* 0x00000026009e7202 */ /* 0x000fe20000000f00 */
[----:B------:R-:W-:Y:S01]  /*f060*/  IMAD.MOV.U32 R159, RZ, RZ, R32 ;  /* 0x000000ffff9f7224 */ /* 0x000fe200078e0020 */
[----:B------:R-:W-:Y:S01]  /*f070*/  MOV R38, R33 ;  /* 0x0000002100267202 */ /* 0x000fe20000000f00 */
[----:B------:R-:W-:Y:S02]  /*f080*/  IMAD.MOV.U32 R156, RZ, RZ, R3 ;  /* 0x000000ffff9c7224 */ /* 0x000fe400078e0003 */
[----:B------:R-:W-:Y:S02]  /*f090*/  IMAD.MOV.U32 R0, RZ, RZ, R214 ;  /* 0x000000ffff007224 */ /* 0x000fe400078e00d6 */
[----:B---3--:R-:W-:Y:S01]  /*f0a0*/  HMMA.16816.F32.BF16 R68, R8, R28, R184 ;  /* 0x0000001c0844723c */ /* 0x008fe200000418b8 */
[----:B------:R-:W-:-:S07]  /*f0b0*/  IMAD.WIDE.U32 R2, R2, -0x2daee0ad, RZ ;  /* 0xd2511f5302027825 */ /* 0x000fce00078e00ff */
[----:B------:R-:W-:Y:S01]  /*f0c0*/  HMMA.16816.F32.BF16 R56, R8, R30, R180 ;  /* 0x0000001e0838723c */ /* 0x000fe200000418b4 */
[----:B------:R-:W2:Y:S01]  /*f0d0*/  LDSM.16.MT88.4 R28, [R195+0x1e000] ;  /* 0x01e00000c31c783b */ /* 0x000ea20000004200 */
[----:B------:R-:W-:-:S05]  /*f0e0*/  IMAD.MOV.U32 R157, RZ, RZ, R0 ;  /* 0x000000ffff9d7224 */ /* 0x000fca00078e0000 */
[----:B------:R-:W-:Y:S01]  /*f0f0*/  IMAD.MOV.U32 R180, RZ, RZ, R35 ;  /* 0x000000ffffb47224 */ /* 0x000fe200078e0023 */
[----:B----4-:R-:W-:Y:S01]  /*f100*/  HMMA.16816.F32.BF16 R144, R8, R6, R176 ;  /* 0x000000060890723c */ /* 0x010fe200000418b0 */
[----:B------:R-:W-:-:S06]  /*f110*/  LOP3.LUT R0, R3, R249, R148, 0x96, !PT ;  /* 0x000000f903007212 */ /* 0x000fcc00078e9694 */
[----:B------:R-:W-:Y:S02]  /*f120*/  IMAD.MOV.U32 R178, RZ, RZ, R34 ;  /* 0x000000ffffb27224 */ /* 0x000fe400078e0022 */
[----:B------:R-:W3:Y:S01]  /*f130*/  LDSM.16.MT88.4 R32, [R193+0x18800] ;  /* 0x01880000c120783b */ /* 0x000ee20000004200 */
[----:B------:R-:W-:Y:S01]  /*f140*/  HMMA.16816.F32.BF16 R44, R8, R12, R44 ;  /* 0x0000000c082c723c */ /* 0x000fe2000004182c */
[----:B------:R-:W-:Y:S02]  /*f150*/  LOP3.LUT R3, R2, 0xffff, RZ, 0xc0, !PT ;  /* 0x0000ffff02037812 */ /* 0x000fe400078ec0ff */
[----:B------:R-:W-:-:S04]  /*f160*/  SHF.R.U32.HI R6, RZ, 0x18, R2 ;  /* 0x00000018ff067819 */ /* 0x000fc80000011602 */
[----:B------:R-:W-:Y:S01]  /*f170*/  LOP3.LUT R13, R2, 0xff, RZ, 0xc0, !PT ;  /* 0x000000ff020d7812 */ /* 0x000fe200078ec0ff */
[----:B------:R-:W-:Y:S01]  /*f180*/  HMMA.16816.F32.BF16 R40, R8, R4, R40 ;  /* 0x000000040828723c */ /* 0x000fe20000041828 */
[----:B------:R-:W-:Y:S02]  /*f190*/  LOP3.LUT R12, R0, 0xff, RZ, 0xc0, !PT ;  /* 0x000000ff000c7812 */ /* 0x000fe400078ec0ff */
[----:B------:R-:W-:-:S04]  /*f1a0*/  SHF.R.U32.HI R7, RZ, 0x18, R0 ;  /* 0x00000018ff077819 */ /* 0x000fc80000011600 */
[----:B------:R-:W-:Y:S02]  /*f1b0*/  SHF.R.U32.HI R4, RZ, 0x10, R2 ;  /* 0x00000010ff047819 */ /* 0x000fe40000011602 */
[----:B------:R-:W-:Y:S01]  /*f1c0*/  LOP3.LUT R2, R0, 0xffff, RZ, 0xc0, !PT ;  /* 0x0000ffff00027812 */ /* 0x000fe200078ec0ff */
[----:B------:R-:W-:Y:S01]  /*f1d0*/  HMMA.16816.F32.BF16 R48, R8, R20, R240 ;  /* 0x000000140830723c */ /* 0x000fe200000418f0 */
[----:B------:R-:W-:Y:S02]  /*f1e0*/  SHF.R.U32.HI R5, RZ, 0x10, R0 ;  /* 0x00000010ff057819 */ /* 0x000fe40000011600 */
[----:B------:R-:W-:-:S05]  /*f1f0*/  SHF.R.U32.HI R0, RZ, 0x8, R2 ;  /* 0x00000008ff007819 */ /* 0x000fca0000011602 */
[C---:B------:R-:W-:Y:S01]  /*f200*/  HMMA.16816.F32.BF16 R108, R8.reuse, R22, R108 ;  /* 0x00000016086c723c */ /* 0x040fe2000004186c */
[----:B------:R-:W4:Y:S01]  /*f210*/  LDSM.16.MT88.4 R20, [R196+0x1e000] ;  /* 0x01e00000c414783b */ /* 0x000f220000004200 */
[----:B------:R-:W-:Y:S02]  /*f220*/  PRMT R177, R221, 0x7054, R221 ;  /* 0x00007054ddb17816 */ /* 0x000fe400000000dd */
[----:B------:R-:W-:Y:S02]  /*f230*/  PRMT R0, R12, 0x5410, R0 ;  /* 0x000054100c007816 */ /* 0x000fe40000000000 */
[----:B------:R-:W-:Y:S02]  /*f240*/  SHF.R.U32.HI R3, RZ, 0x8, R3 ;  /* 0x00000008ff037819 */ /* 0x000fe40000011603 */
[----:B------:R-:W-:Y:S02]  /*f250*/  LOP3.LUT R4, R4, 0xff, RZ, 0xc0, !PT ;  /* 0x000000ff04047812 */ /* 0x000fe400078ec0ff */
[----:B------:R-:W-:Y:S01]  /*f260*/  LOP3.LUT R2, R5, 0xff, RZ, 0xc0, !PT ;  /* 0x000000ff05027812 */ /* 0x000fe200078ec0ff */
[----:B-1----:R-:W-:Y:S01]  /*f270*/  HMMA.16816.F32.BF16 R152, R8, R16, R152 ;  /* 0x000000100898723c */ /* 0x002fe20000041898 */
[----:B------:R-:W-:Y:S01]  /*f280*/  HSET2.LE.AND R0, R0, R177, PT ;  /* 0x000000b100007233 */ /* 0x000fe20003803000 */
[----:B------:R-:W-:-:S02]  /*f290*/  PRMT R3, R13, 0x5410, R3 ;  /* 0x000054100d037816 */ /* 0x000fc40000000003 */
[----:B------:R-:W-:Y:S01]  /*f2a0*/  PRMT R2, R2, 0x5410, R7 ;  /* 0x0000541002027816 */ /* 0x000fe20000000007 */
[----:B------:R-:W-:Y:S01]  /*f2b0*/  IMAD.MOV.U32 R182, RZ, RZ, R209 ;  /* 0x000000ffffb67224 */ /* 0x000fe200078e00d1 */
[----:B------:R-:W-:Y:S02]  /*f2c0*/  MOV R181, R210 ;  /* 0x000000d200b57202 */ /* 0x000fe40000000f00 */
[----:B------:R-:W-:Y:S01]  /*f2d0*/  PRMT R16, R4, 0x5410, R6 ;  /* 0x0000541004107816 */ /* 0x000fe20000000006 */
[--C-:B------:R-:W-:Y:S01]  /*f2e0*/  HSET2.LE.AND R3, R3, R177.reuse, PT ;  /* 0x000000b103037233 */ /* 0x100fe20003803000 */
[----:B------:R-:W-:Y:S01]  /*f2f0*/  LOP3.LUT R4, R207, R0, RZ, 0xc0, !PT ;  /* 0x00000000cf047212 */ /* 0x000fe200078ec0ff */
[--C-:B------:R-:W-:Y:S01]  /*f300*/  HSET2.LE.AND R2, R2, R177.reuse, PT ;  /* 0x000000b102027233 */ /* 0x100fe20003803000 */
[----:B------:R-:W-:Y:S01]  /*f310*/  IMAD.MOV.U32 R183, RZ, RZ, R208 ;  /* 0x000000ffffb77224 */ /* 0x000fe200078e00d0 */
[----:B------:R-:W-:Y:S01]  /*f320*/  HSET2.LE.AND R0, R16, R177, PT ;  /* 0x000000b110007233 */ /* 0x000fe20003803000 */
[----:B------:R-:W-:Y:S01]  /*f330*/  LOP3.LUT R6, R205, R3, RZ, 0xc0, !PT ;  /* 0x00000003cd067212 */ /* 0x000fe200078ec0ff */
[----:B------:R-:W-:Y:S01]  /*f340*/  IMAD.MOV.U32 R165, RZ, RZ, R247 ;  /* 0x000000ffffa57224 */ /* 0x000fe200078e00f7 */
[----:B------:R-:W-:Y:S01]  /*f350*/  LOP3.LUT R5, R206, R2, RZ, 0xc0, !PT ;  /* 0x00000002ce057212 */ /* 0x000fe200078ec0ff */
[----:B------:R-:W-:Y:S01]  /*f360*/  IMAD.MOV.U32 R179, RZ, RZ, R151 ;  /* 0x000000ffffb37224 */ /* 0x000fe200078e0097 */
[----:B------:R-:W-:Y:S01]  /*f370*/  LOP3.LUT R7, R219, R0, RZ, 0xc0, !PT ;  /* 0x00000000db077212 */ /* 0x000fe200078ec0ff */
[----:B--2---:R-:W-:Y:S01]  /*f380*/  HMMA.16816.F32.BF16 R156, R8, R28, R156 ;  /* 0x0000001c089c723c */ /* 0x004fe2000004189c */
[----:B------:R-:W-:Y:S01]  /*f390*/  MOV R247, R150 ;  /* 0x0000009600f77202 */ /* 0x000fe20000000f00 */
[----:B------:R-:W-:Y:S01]  /*f3a0*/  IMAD.MOV.U32 R162, RZ, RZ, R168 ;  /* 0x000000ffffa27224 */ /* 0x000fe200078e00a8 */
[----:B------:R-:W-:-:S02]  /*f3b0*/  MOV R163, R169 ;  /* 0x000000a900a37202 */ /* 0x000fc40000000f00 */
        /* <DEDUP_REMOVED lines=9> */
[----:B------:R-:W1:Y:S02]  /*f450*/  LDSM.16.MT88.4 R12, [R195+0x18800] ;  /* 0x01880000c30c783b */ /* 0x000e640000004200 */
[C---:B---3--:R-:W-:Y:S08]  /*f460*/  HMMA.16816.F32.BF16 R28, R4.reuse, R32, R140 ;  /* 0x00000020041c723c */ /* 0x048ff0000004188c */
[----:B------:R-:W-:Y:S08]  /*f470*/  HMMA.16816.F32.BF16 R116, R4, R34, R116 ;  /* 0x000000220474723c */ /* 0x000ff00000041874 */
[C---:B------:R-:W-:Y:S01]  /*f480*/  HMMA.16816.F32.BF16 R80, R8.reuse, R26, R80 ;  /* 0x0000001a0850723c */ /* 0x040fe20000041850 */
[----:B------:R-:W-:Y:S01]  /*f490*/  MOV R173, R232 ;  /* 0x000000e800ad7202 */ /* 0x000fe20000000f00 */
[----:B------:R-:W-:Y:S01]  /*f4a0*/  IMAD.MOV.U32 R0, RZ, RZ, R178 ;  /* 0x000000ffff007224 */ /* 0x000fe200078e00b2 */
[----:B------:R-:W-:Y:S01]  /*f4b0*/  MOV R138, R247 ;  /* 0x000000f7008a7202 */ /* 0x000fe20000000f00 */
[----:B------:R-:W-:Y:S01]  /*f4c0*/  IMAD.MOV.U32 R2, RZ, RZ, R179 ;  /* 0x000000ffff027224 */ /* 0x000fe200078e00b3 */
[----:B------:R2:W5:Y:S03]  /*f4d0*/  LDL.LU R137, [R1+0x1f8] ;  /* 0x0001f80001897983 */ /* 0x0005660000300800 */
[C---:B----4-:R-:W-:Y:S08]  /*f4e0*/  HMMA.16816.F32.BF16 R168, R8.reuse, R20, R168 ;  /* 0x0000001408a8723c */ /* 0x050ff000000418a8 */
[----:B------:R-:W-:Y:S01]  /*f4f0*/  HMMA.16816.F32.BF16 R164, R8, R22, R164 ;  /* 0x0000001608a4723c */ /* 0x000fe200000418a4 */
[----:B------:R-:W3:Y:S01]  /*f500*/  LDSM.16.MT88.4 R20, [R196+0x18800] ;  /* 0x01880000c414783b */ /* 0x000ee20000004200 */
[----:B------:R-:W-:-:S02]  /*f510*/  IMAD.MOV.U32 R33, RZ, RZ, R30 ;  /* 0x000000ffff217224 */ /* 0x000fc400078e001e */
[----:B------:R-:W-:Y:S01]  /*f520*/  IMAD.MOV.U32 R32, RZ, RZ, R31 ;  /* 0x000000ffff207224 */ /* 0x000fe200078e001f */
[----:B------:R-:W-:Y:S01]  /*f530*/  MOV R38, R29 ;  /* 0x0000001d00267202 */ /* 0x000fe20000000f00 */
[----:B------:R-:W-:Y:S01]  /*f540*/  IMAD.MOV.U32 R29, RZ, RZ, R118 ;  /* 0x000000ffff1d7224 */ /* 0x000fe200078e0076 */
[----:B------:R-:W-:Y:S01]  /*f550*/  MOV R31, R28 ;  /* 0x0000001c001f7202 */ /* 0x000fe20000000f00 */
[C---:B------:R-:W-:Y:S01]  /*f560*/  HMMA.16816.F32.BF16 R160, R8.reuse, R18, R160 ;  /* 0x0000001208a0723c */ /* 0x040fe200000418a0 */
[----:B------:R-:W-:Y:S01]  /*f570*/  MOV R28, R119 ;  /* 0x00000077001c7202 */ /* 0x000fe20000000f00 */
[----:B------:R-:W4:Y:S01]  /*f580*/  LDSM.16.MT88.4 R16, [R194+0x1a800] ;  /* 0x01a80000c210783b */ /* 0x000f220000004200 */
[----:B------:R-:W-:Y:S01]  /*f590*/  MOV R118, R33 ;  /* 0x0000002100767202 */ /* 0x000fe20000000f00 */
[----:B------:R-:W-:Y:S02]  /*f5a0*/  IMAD.MOV.U32 R119, RZ, RZ, R32 ;  /* 0x000000ffff777224 */ /* 0x000fe400078e0020 */
[----:B------:R-:W-:Y:S02]  /*f5b0*/  LDSM.16.MT88.4 R32, [R196+0x1a800] ;  /* 0x01a80000c420783b */ /* 0x000fe40000004200 */
[----:B------:R-:W-:Y:S02]  /*f5c0*/  HMMA.16816.F32.BF16 R88, R8, R24, R88 ;  /* 0x000000180858723c */ /* 0x000fe40000041858 */
[----:B------:R-:W2:Y:S01]  /*f5d0*/  LDSM.16.MT88.4 R24, [R194+0x18800] ;  /* 0x01880000c218783b */ /* 0x000ea20000004200 */
[----:B------:R-:W-:-:S02]  /*f5e0*/  IMAD.MOV.U32 R30, RZ, RZ, R117 ;  /* 0x000000ffff1e7224 */ /* 0x000fc400078e0075 */
[----:B------:R-:W-:Y:S01]  /*f5f0*/  IMAD.MOV.U32 R3, RZ, RZ, R116 ;  /* 0x000000ffff037224 */ /* 0x000fe200078e0074 */
[----:B------:R-:W2:Y:S01]  /*f600*/  LDSM.16.MT88.4 R8, [R193+0x1a800] ;  /* 0x01a80000c108783b */ /* 0x000ea20000004200 */
[----:B------:R-:W-:Y:S01]  /*f610*/  IMAD.MOV.U32 R116, RZ, RZ, R31 ;  /* 0x000000ffff747224 */ /* 0x000fe200078e001f */
[C---:B-1----:R-:W-:Y:S01]  /*f620*/  HMMA.16816.F32.BF16 R176, R4.reuse, R12, R76 ;  /* 0x0000000c04b0723c */ /* 0x042fe2000004184c */
[----:B------:R-:W-:Y:S01]  /*f630*/  IMAD.MOV.U32 R247, RZ, RZ, R173 ;  /* 0x000000fffff77224 */ /* 0x000fe200078e00ad */
[----:B------:R1:W5:Y:S06]  /*f640*/  LDL.LU R251, [R1+0x1f4] ;  /* 0x0001f40001fb7983 */ /* 0x00036c0000300800 */
[C---:B---3--:R-:W-:Y:S08]  /*f650*/  HMMA.16816.F32.BF16 R184, R4.reuse, R20, R92 ;  /* 0x0000001404b8723c */ /* 0x048ff0000004185c */
[C---:B----4-:R-:W-:Y:S01]  /*f660*/  HMMA.16816.F32.BF16 R140, R4.reuse, R16, R48 ;  /* 0x00000010048c723c */ /* 0x050fe20000041830 */
[----:B------:R-:W-:Y:S01]  /*f670*/  IMAD.MOV.U32 R93, RZ, RZ, R30 ;  /* 0x000000ffff5d7224 */ /* 0x000fe200078e001e */
[----:B------:R-:W-:Y:S01]  /*f680*/  MOV R95, R28 ;  /* 0x0000001c005f7202 */ /* 0x000fe20000000f00 */
[----:B------:R-:W-:Y:S01]  /*f690*/  IMAD.MOV.U32 R94, RZ, RZ, R29 ;  /* 0x000000ffff5e7224 */ /* 0x000fe200078e001d */
[----:B------:R1:W5:Y:S04]  /*f6a0*/  LDL.LU R250, [R1+0x1f0] ;  /* 0x0001f00001fa7983 */ /* 0x0003680000300800 */
[----:B------:R-:W-:Y:S01]  /*f6b0*/  LDSM.16.MT88.4 R28, [R195+0x1a800] ;  /* 0x01a80000c31c783b */ /* 0x000fe20000004200 */
[C---:B------:R-:W-:Y:S08]  /*f6c0*/  HMMA.16816.F32.BF16 R108, R4.reuse, R18, R108 ;  /* 0x00000012046c723c */ /* 0x040ff0000004186c */
[C---:B--2---:R-:W-:Y:S08]  /*f6d0*/  HMMA.16816.F32.BF16 R240, R4.reuse, R24, R132 ;  /* 0x0000001804f0723c */ /* 0x044ff00000041884 */
[C---:B------:R-:W-:Y:S01]  /*f6e0*/  HMMA.16816.F32.BF16 R236, R4.reuse, R26, R112 ;  /* 0x0000001a04ec723c */ /* 0x040fe20000041870 */
[----:B------:R-:W2:Y:S07]  /*f6f0*/  LDSM.16.MT88.4 R24, [R193+0x1c800] ;  /* 0x01c80000c118783b */ /* 0x000eae0000004200 */
[----:B------:R-:W-:Y:S01]  /*f700*/  HMMA.16816.F32.BF16 R180, R4, R22, R84 ;  /* 0x0000001604b4723c */ /* 0x000fe20000041854 */
[----:B------:R-:W3:Y:S01]  /*f710*/  LDSM.16.MT88.4 R20, [R194+0x1c800] ;  /* 0x01c80000c214783b */ /* 0x000ee20000004200 */
[----:B------:R-:W-:Y:S01]  /*f720*/  MOV R92, R172 ;  /* 0x000000ac005c7202 */ /* 0x000fe20000000f00 */
[----:B------:R-:W-:-:S02]  /*f730*/  IMAD.MOV.U32 R117, RZ, RZ, R38 ;  /* 0x000000ffff757224 */ /* 0x000fc400078e0026 */
[----:B------:R1:W5:Y:S03]  /*f740*/  LDL.LU R245, [R1+0x1ec] ;  /* 0x0001ec0001f57983 */ /* 0x0003660000300800 */
[----:B------:R-:W-:Y:S01]  /*f750*/  HMMA.16816.F32.BF16 R16, R4, R32, R128 ;  /* 0x000000200410723c */ /* 0x000fe20000041880 */
[----:B------:R-:W-:Y:S02]  /*f760*/  IMAD.MOV.U32 R87, RZ, RZ, R174 ;  /* 0x000000ffff577224 */ /* 0x000fe400078e00ae */
[----:B------:R-:W-:-:S05]  /*f770*/  IMAD.MOV.U32 R86, RZ, RZ, R175 ;  /* 0x000000ffff567224 */ /* 0x000fca00078e00af */
[----:B------:R-:W-:Y:S01]  /*f780*/  HMMA.16816.F32.BF16 R132, R4, R10, R60 ;  /* 0x0000000a0484723c */ /* 0x000fe2000004183c */
[----:B------:R-:W-:Y:S01]  /*f790*/  IMAD.MOV.U32 R78, RZ, RZ, R87 ;  /* 0x000000ffff4e7224 */ /* 0x000fe200078e0057 */
[----:B------:R-:W-:-:S06]  /*f7a0*/  MOV R87, R95 ;  /* 0x0000005f00577202 */ /* 0x000fcc0000000f00 */
[C---:B------:R-:W-:Y:S01]  /*f7b0*/  HMMA.16816.F32.BF16 R112, R4.reuse, R8, R72 ;  /* 0x000000080470723c */ /* 0x040fe20000041848 */
[----:B------:R-:W-:Y:S01]  /*f7c0*/  LDSM.16.MT88.4 R8, [R195+0x1c800] ;  /* 0x01c80000c308783b */ /* 0x000fe20000004200 */
[----:B------:R-:W-:Y:S01]  /*f7d0*/  MOV R77, R92 ;  /* 0x0000005c004d7202 */ /* 0x000fe20000000f00 */
[----:B------:R-:W-:Y:S02]  /*f7e0*/  IMAD.MOV.U32 R85, RZ, RZ, R93 ;  /* 0x000000ffff557224 */ /* 0x000fe400078e005d */
[----:B------:R-:W-:Y:S01]  /*f7f0*/  IMAD.MOV.U32 R84, RZ, RZ, R3 ;  /* 0x000000ffff547224 */ /* 0x000fe200078e0003 */
[----:B------:R-:W-:Y:S01]  /*f800*/  MOV R38, R111 ;  /* 0x0000006f00267202 */ /* 0x000fe20000000f00 */
[----:B------:R-:W-:Y:S01]  /*f810*/  IMAD.MOV.U32 R219, RZ, RZ, R110 ;  /* 0x000000ffffdb7224 */ /* 0x000fe200078e006e */
[----:B------:R-:W-:Y:S01]  /*f820*/  HMMA.16816.F32.BF16 R172, R4, R14, R64 ;  /* 0x0000000e04ac723c */ /* 0x000fe20000041840 */
[----:B------:R-:W-:Y:S01]  /*f830*/  MOV R63, R19 ;  /* 0x00000013003f7202 */ /* 0x000fe20000000f00 */
[----:B------:R-:W-:Y:S01]  /*f840*/  IMAD.MOV.U32 R33, RZ, RZ, R17 ;  /* 0x000000ffff217224 */ /* 0x000fe200078e0011 */
[----:B------:R-:W4:Y:S01]  /*f850*/  LDSM.16.MT88.4 R12, [R196+0x1c800] ;  /* 0x01c80000c40c783b */ /* 0x000f220000004200 */
[----:B------:R-:W-:-:S03]  /*f860*/  IMAD.MOV.U32 R95, RZ, RZ, R16 ;  /* 0x000000ffff5f7224 */ /* 0x000fc600078e0010 */
[----:B------:R-:W-:Y:S01]  /*f870*/  IMAD.MOV.U32 R64, RZ, RZ, R18 ;  /* 0x000000ffff407224 */ /* 0x000fe200078e0012 */
[----:B------:R1:W5:Y:S01]  /*f880*/  LDL.LU R244, [R1+0x1e8] ;  /* 0x0001e80001f47983 */ /* 0x0003620000300800 */
[----:B------:R-:W-:Y:S01]  /*f890*/  HMMA.16816.F32.BF16 R16, R4, R34, R104 ;  /* 0x000000220410723c */ /* 0x000fe20000041868 */
[----:B------:R-:W-:Y:S01]  /*f8a0*/  IMAD.MOV.U32 R79, RZ, RZ, R86 ;  /* 0x000000ffff4f7224 */ /* 0x000fe200078e0056 */
[----:B------:R-:W-:Y:S01]  /*f8b0*/  MOV R66, R118 ;  /* 0x0000007600427202 */ /* 0x000fe20000000f00 */
[----:B------:R-:W-:-:S05]  /*f8c0*/  IMAD.MOV.U32 R65, RZ, RZ, R117 ;  /* 0x000000ffff417224 */ /* 0x000fca00078e0075 */
[C---:B--2---:R-:W-:Y:S01]  /*f8d0*/  HMMA.16816.F32.BF16 R128, R4.reuse, R24, R120 ;  /* 0x000000180480723c */ /* 0x044fe20000041878 */
[----:B------:R-:W-:Y:S01]  /*f8e0*/  IMAD.MOV.U32 R67, RZ, RZ, R119 ;  /* 0x000000ffff437224 */ /* 0x000fe200078e0077 */
[----:B------:R-:W-:Y:S01]  /*f8f0*/  MOV R74, R87 ;  /* 0x00000057004a7202 */ /* 0x000fe20000000f00 */
[----:B------:R-:W-:Y:S01]  /*f900*/  IMAD.MOV.U32 R61, RZ, RZ, R109 ;  /* 0x000000ffff3d7224 */ /* 0x000fe200078e006d */
[----:B------:R-:W-:Y:S01]  /*f910*/  MOV R62, R108 ;  /* 0x0000006c003e7202 */ /* 0x000fe20000000f00 */
[----:B------:R1:W5:Y:S03]  /*f920*/  LDL.LU R235, [R1+0x1e4] ;  /* 0x0001e40001eb7983 */ /* 0x0003660000300800 */
[----:B------:R-:W-:Y:S01]  /*f930*/  HMMA.16816.F32.BF16 R104, R4, R28, R124 ;  /* 0x0000001c0468723c */ /* 0x000fe2000004187c */
[----:B------:R-:W-:-:S07]  /*f940*/  IMAD.MOV.U32 R86, RZ, RZ, R94 ;  /* 0x000000ffff567224 */ /* 0x000fce00078e005e */
[----:B------:R-:W-:Y:S01]  /*f950*/  MOV R60, R18 ;  /* 0x00000012003c7202 */ /* 0x000fe20000000f00 */
[C---:B------:R-:W-:Y:S01]  /*f960*/  HMMA.16816.F32.BF16 R28, R4.reuse, R30, R100 ;  /* 0x0000001e041c723c */ /* 0x040fe20000041864 */
[----:B------:R-:W-:Y:S01]  /*f970*/  IMAD.MOV.U32 R3, RZ, RZ, R16 ;  /* 0x000000ffff037224 */ /* 0x000fe200078e0010 */
[----:B------:R-:W-:Y:S01]  /*f980*/  MOV R34, R19 ;  /* 0x0000001300227202 */ /* 0x000fe20000000f00 */
[----:B------:R-:W-:Y:S01]  /*f990*/  IMAD.MOV.U32 R72, RZ, RZ, R17 ;  /* 0x000000ffff487224 */ /* 0x000fe200078e0011 */
[----:B------:R-:W-:Y:S01]  /*f9a0*/  MOV R25, R2 ;  /* 0x0000000200197202 */ /* 0x000fe20000000f00 */
[----:B------:R-:W2:Y:S02]  /*f9b0*/  LDSM.16.MT88.4 R16, [R193+0x1e800] ;  /* 0x01e80000c110783b */ /* 0x000ea40000004200 */
[----:B------:R-:W-:Y:S01]  /*f9c0*/  MOV R102, R64 ;  /* 0x0000004000667202 */ /* 0x000fe20000000f00 */
[----:B------:R-:W-:Y:S01]  /*f9d0*/  IMAD.MOV.U32 R64, RZ, RZ, R116 ;  /* 0x000000ffff407224 */ /* 0x000fe200078e0074 */
[C---:B---3--:R-:W-:Y:S01]  /*f9e0*/  HMMA.16816.F32.BF16 R120, R4.reuse, R20, R88 ;  /* 0x000000140478723c */ /* 0x048fe20000041858 */
[----:B------:R-:W-:Y:S01]  /*f9f0*/  IMAD.MOV.U32 R100, RZ, RZ, R78 ;  /* 0x000000ffff647224 */ /* 0x000fe200078e004e */
[----:B------:R-:W-:Y:S01]  /*fa00*/  MOV R35, R77 ;  /* 0x0000004d00237202 */ /* 0x000fe20000000f00 */
[----:B------:R-:W-:Y:S01]  /*fa10*/  IMAD.MOV.U32 R24, RZ, RZ, R0 ;  /* 0x000000ffff187224 */ /* 0x000fe200078e0000 */
[----:B------:R1:W5:Y:S04]  /*fa20*/  LDL.LU R234, [R1+0x1e0] ;  /* 0x0001e00001ea7983 */ /* 0x0003680000300800 */
[----:B------:R-:W-:Y:S01]  /*fa30*/  HMMA.16816.F32.BF16 R116, R4, R22, R80 ;  /* 0x000000160474723c */ /* 0x000fe20000041850 */
[----:B------:R-:W-:Y:S06]  /*fa40*/  LDSM.16.MT88.4 R20, [R195+0x1e800] ;  /* 0x01e80000c314783b */ /* 0x000fec0000004200 */
[----:B------:R-:W-:Y:S01]  /*fa50*/  IMAD.MOV.U32 R94, RZ, RZ, R29 ;  /* 0x000000ffff5e7224 */ /* 0x000fe200078e001d */
[----:B------:R-:W-:Y:S01]  /*fa60*/  MOV R93, R30 ;  /* 0x0000001e005d7202 */ /* 0x000fe20000000f00 */
[----:B------:R-:W-:-:S02]  /*fa70*/  IMAD.MOV.U32 R92, RZ, RZ, R31 ;  /* 0x000000ffff5c7224 */ /* 0x000fc400078e001f */
[----:B------:R-:W-:Y:S01]  /*fa80*/  IMAD.MOV.U32 R32, RZ, RZ, R28 ;  /* 0x000000ffff207224 */ /* 0x000fe200078e001c */
[----:B------:R-:W-:Y:S01]  /*fa90*/  LOP3.LUT R2, R37, R203, R204, 0x96, !PT ;  /* 0x000000cb25027212 */ /* 0x000fe200078e96cc */
[----:B------:R-:W3:Y:S01]  /*faa0*/  LDSM.16.MT88.4 R28, [R194+0x1e800] ;  /* 0x01e80000c21c783b */ /* 0x000ee20000004200 */
[----:B------:R-:W-:Y:S01]  /*fab0*/  LOP3.LUT R0, R191, R202, R36, 0x96, !PT ;  /* 0x000000cabf007212 */ /* 0x000fe200078e9624 */
        /* <DEDUP_REMOVED lines=9> */
[----:B------:R-:W-:Y:S02]  /*fb50*/  IMAD.MOV.U32 R50, RZ, RZ, R106 ;  /* 0x000000ffff327224 */ /* 0x000fe400078e006a */
[----:B------:R-:W-:Y:S02]  /*fb60*/  IMAD.MOV.U32 R48, RZ, RZ, R104 ;  /* 0x000000ffff307224 */ /* 0x000fe400078e0068 */
[----:B------:R-:W-:Y:S01]  /*fb70*/  IMAD.MOV.U32 R90, RZ, RZ, R74 ;  /* 0x000000ffff5a7224 */ /* 0x000fe200078e004a */
[----:B------:R-:W-:Y:S01]  /*fb80*/  HMMA.16816.F32.BF16 R84, R4, R10, R52 ;  /* 0x0000000a0454723c */ /* 0x000fe20000041834 */
[----:B------:R-:W-:-:S07]  /*fb90*/  IMAD.MOV.U32 R100, RZ, RZ, R3 ;  /* 0x000000ffff647224 */ /* 0x000fce00078e0003 */
[----:B------:R-:W-:Y:S01]  /*fba0*/  HMMA.16816.F32.BF16 R124, R4, R26, R96 ;  /* 0x0000001a047c723c */ /* 0x000fe20000041860 */
[----:B------:R-:W-:-:S04]  /*fbb0*/  IMAD.WIDE.U32 R2, R2, -0x2daee0ad, RZ ;  /* 0xd2511f5302027825 */ /* 0x000fc800078e00ff */
[----:B------:R-:W-:Y:S01]  /*fbc0*/  IMAD.MOV.U32 R75, RZ, RZ, R79 ;  /* 0x000000ffff4b7224 */ /* 0x000fe200078e004f */
[----:B------:R-:W-:Y:S01]  /*fbd0*/  MOV R91, R64 ;  /* 0x00000040005b7202 */ /* 0x000fe20000000f00 */
[----:B------:R-:W-:Y:S01]  /*fbe0*/  IMAD.WIDE.U32 R10, R0, -0x2daee0ad, RZ ;  /* 0xd2511f53000a7825 */ /* 0x000fe200078e00ff */
[----:B------:R-:W-:Y:S01]  /*fbf0*/  HMMA.16816.F32.BF16 R104, R4, R14, R56 ;  /* 0x0000000e0468723c */ /* 0x000fe20000041838 */
[----:B------:R-:W4:Y:S01]  /*fc00*/  LDSM.16.MT88.4 R12, [R196+0x1e800] ;  /* 0x01e80000c40c783b */ /* 0x000f220000004200 */
[----:B------:R-:W-:Y:S02]  /*fc10*/  LOP3.LUT R3, R3, R199, R200, 0x96, !PT ;  /* 0x000000c703037212 */ /* 0x000fe400078e96c8 */
[----:B------:R-:W-:Y:S01]  /*fc20*/  LOP3.LUT R0, R11, R198, R2, 0x96, !PT ;  /* 0x000000c60b007212 */ /* 0x000fe200078e9602 */
[----:B------:R-:W-:Y:S01]  /*fc30*/  IMAD.MOV.U32 R89, RZ, RZ, R73 ;  /* 0x000000ffff597224 */ /* 0x000fe200078e0049 */
[----:B------:R-:W-:Y:S01]  /*fc40*/  MOV R73, R222 ;  /* 0x000000de00497202 */ /* 0x000fe20000000f00 */
[----:B------:R-:W-:Y:S01]  /*fc50*/  IMAD.MOV.U32 R74, RZ, RZ, R223 ;  /* 0x000000ffff4a7224 */ /* 0x000fe200078e00df */
[----:B------:R1:W5:Y:S01]  /*fc60*/  LDL.LU R233, [R1+0x1dc] ;  /* 0x0001dc0001e97983 */ /* 0x0003620000300800 */
[----:B------:R-:W-:-:S02]  /*fc70*/  IMAD.MOV.U32 R71, RZ, RZ, R24 ;  /* 0x000000ffff477224 */ /* 0x000fc400078e0018 */
[----:B------:R-:W-:-:S04]  /*fc80*/  IMAD.WIDE.U32 R2, R3, -0x326172a9, RZ ;  /* 0xcd9e8d5703027825 */ /* 0x000fc800078e00ff */
[----:B------:R-:W-:Y:S01]  /*fc90*/  IMAD.WIDE.U32 R222, R0, -0x326172a9, RZ ;  /* 0xcd9e8d5700de7825 */ /* 0x000fe200078e00ff */
[----:B------:R-:W-:-:S03]  /*fca0*/  LOP3.LUT R0, R3, R71, R190, 0x96, !PT ;  /* 0x0000004703007212 */ /* 0x000fc600078e96be */
[----:B------:R-:W-:Y:S01]  /*fcb0*/  IMAD.MOV.U32 R82, RZ, RZ, R35 ;  /* 0x000000ffff527224 */ /* 0x000fe200078e0023 */
[----:B------:R-:W-:Y:S01]  /*fcc0*/  LOP3.LUT R2, R223, R81, R2, 0x96, !PT ;  /* 0x00000051df027212 */ /* 0x000fe200078e9602 */
        /* <DEDUP_REMOVED lines=13> */
[----:B--2---:R-:W-:Y:S01]  /*fda0*/  HMMA.16816.F32.BF16 R76, R4, R16, R40 ;  /* 0x00000010044c723c */ /* 0x004fe20000041828 */
[----:B------:R-:W-:Y:S01]  /*fdb0*/  IMAD.WIDE.U32 R8, R0, -0x2daee0ad, RZ ;  /* 0xd2511f5300087825 */ /* 0x000fe200078e00ff */
[----:B------:R-:W-:Y:S01]  /*fdc0*/  MOV R89, R100 ;  /* 0x0000006400597202 */ /* 0x000fe20000000f00 */
[----:B------:R-:W-:Y:S02]  /*fdd0*/  LDSM.16.MT88.4 R44, [R194+0x1b000] ;  /* 0x01b00000c22c783b */ /* 0x000fe40000004200 */
[----:B------:R-:W-:Y:S01]  /*fde0*/  IMAD.WIDE.U32 R138, R2, -0x2daee0ad, RZ ;  /* 0xd2511f53028a7825 */ /* 0x000fe200078e00ff */
[----:B------:R-:W-:Y:S01]  /*fdf0*/  MOV R25, R60 ;  /* 0x0000003c00197202 */ /* 0x000fe20000000f00 */
[----:B------:R1:W5:Y:S02]  /*fe00*/  LDL.LU R232, [R1+0x1d8] ;  /* 0x0001d80001e87983 */ /* 0x0003640000300800 */
[----:B------:R-:W-:Y:S01]  /*fe10*/  IMAD.MOV.U32 R59, RZ, RZ, R88 ;  /* 0x000000ffff3b7224 */ /* 0x000fe200078e0058 */
[----:B------:R-:W-:Y:S01]  /*fe20*/  MOV R100, R48 ;  /* 0x0000003000647202 */ /* 0x000fe20000000f00 */
[----:B------:R-:W-:-:S02]  /*fe30*/  IMAD.MOV.U32 R35, RZ, RZ, R62 ;  /* 0x000000ffff237224 */ /* 0x000fc400078e003e */
[----:B------:R-:W-:Y:S01]  /*fe40*/  IMAD.MOV.U32 R33, RZ, RZ, R61 ;  /* 0x000000ffff217224 */ /* 0x000fe200078e003d */
[----:B------:R-:W-:Y:S01]  /*fe50*/  LOP3.LUT R2, R139, R75, R8, 0x96, !PT ;  /* 0x0000004b8b027212 */ /* 0x000fe200078e9608 */
[C---:B---3--:R-:W-:Y:S01]  /*fe60*/  HMMA.16816.F32.BF16 R60, R4.reuse, R28, R152 ;  /* 0x0000001c043c723c */ /* 0x048fe20000041898 */
[----:B------:R-:W-:Y:S01]  /*fe70*/  LOP3.LUT R0, R9, R197, R10, 0x96, !PT ;  /* 0x000000c509007212 */ /* 0x000fe200078e960a */
[----:B------:R-:W-:Y:S02]  /*fe80*/  IMAD.MOV.U32 R27, RZ, RZ, R66 ;  /* 0x000000ffff1b7224 */ /* 0x000fe400078e0042 */
        /* <DEDUP_REMOVED lines=16> */
[----:B------:R-:W-:Y:S01]  /*ff90*/  HMMA.16816.F32.BF16 R52, R4, R30, R160 ;  /* 0x0000001e0434723c */ /* 0x000fe200000418a0 */
[----:B------:R-:W-:-:S02]  /*ffa0*/  IMAD.MOV.U32 R68, RZ, RZ, R103 ;  /* 0x000000ffff447224 */ /* 0x000fc400078e0067 */
[----:B------:R-:W-:Y:S01]  /*ffb0*/  IMAD.MOV.U32 R90, RZ, RZ, R72 ;  /* 0x000000ffff5a7224 */ /* 0x000fe200078e0048 */
[----:B------:R-:W-:Y:S01]  /*ffc0*/  PRMT R43, R221, 0x7054, R221 ;  /* 0x00007054dd2b7816 */ /* 0x000fe200000000dd */
[----:B------:R-:W-:Y:S01]  /*ffd0*/  IMAD.MOV.U32 R147, RZ, RZ, R94 ;  /* 0x000000ffff937224 */ /* 0x000fe200078e005e */
[----:B------:R-:W-:Y:S01]  /*ffe0*/  LDSM.16.MT88.4 R16, [R195+0x19000] ;  /* 0x01900000c310783b */ /* 0x000fe20000004200 */
[----:B------:R-:W-:Y:S01]  /*fff0*/  IMAD.WIDE.U32 R2, R2, -0x326172a9, RZ ;  /* 0xcd9e8d5702027825 */ /* 0x000fe200078e00ff */
[C---:B------:R-:W-:Y:S02]  /*10000*/  HMMA.16816.F32.BF16 R100, R4.reuse, R20, R156 ;  /* 0x000000140464723c */ /* 0x040fe4000004189c */
[----:B------:R1:W5:Y:S01]  /*10010*/  LDL.LU R231, [R1+0x1d4] ;  /* 0x0001d40001e77983 */ /* 0x0003620000300800 */
[----:B------:R-:W-:Y:S01]  /*10020*/  IMAD.WIDE.U32 R8, R0, -0x326172a9, RZ ;  /* 0xcd9e8d5700087825 */ /* 0x000fe200078e00ff */
[----:B------:R-:W-:Y:S02]  /*10030*/  MOV R80, R27 ;  /* 0x0000001b00507202 */ /* 0x000fe40000000f00 */
[----:B------:R-:W-:Y:S02]  /*10040*/  LDSM.16.MT88.4 R28, [R193+0x19000] ;  /* 0x01900000c11c783b */ /* 0x000fe40000004200 */
[C---:B------:R-:W-:Y:S02]  /*10050*/  HMMA.16816.F32.BF16 R92, R4.reuse, R22, R148 ;  /* 0x00000016045c723c */ /* 0x040fe40000041894 */
[----:B------:R-:W2:Y:S01]  /*10060*/  LDSM.16.MT88.4 R20, [R196+0x19000] ;  /* 0x01900000c414783b */ /* 0x000ea20000004200 */
[----:B------:R-:W-:Y:S01]  /*10070*/  LOP3.LUT R0, R3, R191, R8, 0x96, !PT ;  /* 0x000000bf03007212 */ /* 0x000fe200078e9608 */
[----:B------:R-:W-:Y:S01]  /*10080*/  IMAD.MOV.U32 R146, RZ, RZ, R32 ;  /* 0x000000ffff927224 */ /* 0x000fe200078e0020 */
[C---:B------:R-:W-:Y:S01]  /*10090*/  LOP3.LUT R10, R2.reuse, 0xffff, RZ, 0xc0, !PT ;  /* 0x0000ffff020a7812 */ /* 0x040fe200078ec0ff */
        /* <DEDUP_REMOVED lines=8> */
[----:B----4-:R-:W-:Y:S01]  /*10120*/  HMMA.16816.F32.BF16 R72, R4, R14, R164 ;  /* 0x0000000e0448723c */ /* 0x010fe200000418a4 */
[----:B------:R-:W-:Y:S01]  /*10130*/  MOV R27, R51 ;  /* 0x00000033001b7202 */ /* 0x000fe20000000f00 */
[----:B------:R-:W-:Y:S01]  /*10140*/  IMAD.MOV.U32 R161, RZ, RZ, R71 ;  /* 0x000000ffffa17224 */ /* 0x000fe200078e0047 */
[----:B------:R-:W-:-:S02]  /*10150*/  SHF.R.U32.HI R3, RZ, 0x10, R0 ;  /* 0x00000010ff037819 */ /* 0x000fc40000011600 */
[----:B------:R-:W-:Y:S02]  /*10160*/  MOV R160, R70 ;  /* 0x0000004600a07202 */ /* 0x000fe40000000f00 */
[----:B------:R-:W-:Y:S01]  /*10170*/  MOV R163, R81 ;  /* 0x0000005100a37202 */ /* 0x000fe20000000f00 */
[----:B------:R-:W-:Y:S01]  /*10180*/  HMMA.16816.F32.BF16 R48, R4, R12, R168 ;  /* 0x0000000c0430723c */ /* 0x000fe200000418a8 */
[----:B------:R-:W-:Y:S01]  /*10190*/  SHF.R.U32.HI R10, RZ, 0x8, R10 ;  /* 0x00000008ff0a7819 */ /* 0x000fe2000001160a */
[----:B------:R-:W-:Y:S01]  /*101a0*/  IMAD.MOV.U32 R162, RZ, RZ, R80 ;  /* 0x000000ffffa27224 */ /* 0x000fe200078e0050 */
[----:B------:R-:W-:Y:S01]  /*101b0*/  MOV R71, R24 ;  /* 0x0000001800477202 */ /* 0x000fe20000000f00 */
[----:B------:R-:W-:Y:S01]  /*101c0*/  IMAD.MOV.U32 R145, RZ, RZ, R36 ;  /* 0x000000ffff917224 */ /* 0x000fe200078e0024 */
[----:B------:R-:W-:Y:S01]  /*101d0*/  MOV R144, R147 ;  /* 0x0000009300907202 */ /* 0x000fe20000000f00 */
[----:B------:R-:W-:Y:S01]  /*101e0*/  IMAD.MOV.U32 R159, RZ, RZ, R68 ;  /* 0x000000ffff9f7224 */ /* 0x000fe200078e0044 */
[----:B------:R-:W-:Y:S01]  /*101f0*/  LOP3.LUT R5, R0, 0xff, RZ, 0xc0, !PT ;  /* 0x000000ff00057812 */ /* 0x000fe200078ec0ff */
[----:B------:R1:W5:Y:S01]  /*10200*/  LDL.LU R230, [R1+0x1d0] ;  /* 0x0001d00001e67983 */ /* 0x0003620000300800 */
[----:B------:R-:W-:-:S02]  /*10210*/  SHF.R.U32.HI R4, RZ, 0x18, R0 ;  /* 0x00000018ff047819 */ /* 0x000fc40000011600 */
[----:B------:R-:W-:Y:S01]  /*10220*/  SHF.R.U32.HI R0, RZ, 0x8, R2 ;  /* 0x00000008ff007819 */ /* 0x000fe20000011602 */
[----:B------:R-:W-:Y:S01]  /*10230*/  IMAD.MOV.U32 R81, RZ, RZ, R26 ;  /* 0x000000ffff517224 */ /* 0x000fe200078e001a */
[----:B------:R-:W-:Y:S01]  /*10240*/  LOP3.LUT R2, R3, 0xff, RZ, 0xc0, !PT ;  /* 0x000000ff03027812 */ /* 0x000fe200078ec0ff */
[----:B------:R-:W-:Y:S01]  /*10250*/  IMAD.MOV.U32 R70, RZ, RZ, R27 ;  /* 0x000000ffff467224 */ /* 0x000fe200078e001b */
[----:B------:R-:W-:Y:S01]  /*10260*/  PRMT R0, R5, 0x5410, R0 ;  /* 0x0000541005007816 */ /* 0x000fe20000000000 */
[----:B------:R-:W-:Y:S01]  /*10270*/  IMAD.MOV.U32 R80, RZ, RZ, R25 ;  /* 0x000000ffff507224 */ /* 0x000fe200078e0019 */
[----:B------:R-:W-:Y:S01]  /*10280*/  PRMT R2, R2, 0x5410, R4 ;  /* 0x0000541002027816 */ /* 0x000fe20000000004 */
[----:B------:R-:W3:Y:S01]  /*10290*/  LDSM.16.MT88.4 R24, [R194+0x19000] ;  /* 0x01900000c218783b */ /* 0x000ee20000004200 */
[----:B------:R-:W-:Y:S01]  /*102a0*/  LOP3.LUT R4, R8, 0xff, RZ, 0xc0, !PT ;  /* 0x000000ff08047812 */ /* 0x000fe200078ec0ff */
[--C-:B------:R-:W-:Y:S01]  /*102b0*/  HSET2.LE.AND R0, R0, R43.reuse, PT ;  /* 0x0000002b00007233 */ /* 0x100fe20003803000 */
[----:B------:R-:W-:Y:S01]  /*102c0*/  PRMT R10, R11, 0x5410, R10 ;  /* 0x000054100b0a7816 */ /* 0x000fe2000000000a */
[----:B------:R-:W-:Y:S01]  /*102d0*/  IMAD.MOV.U32 R155, RZ, RZ, R146 ;  /* 0x000000ffff9b7224 */ /* 0x000fe200078e0092 */
        /* <DEDUP_REMOVED lines=9> */
[----:B------:R-:W4:Y:S01]  /*10370*/  LDSM.16.MT88.4 R12, [R193+0x1b000] ;  /* 0x01b00000c10c783b */ /* 0x000f220000004200 */
[----:B------:R-:W-:Y:S01]  /*10380*/  LOP3.LUT R7, R39, R0, RZ, 0xc0, !PT ;  /* 0x0000000027077212 */ /* 0x000fe200078ec0ff */
[----:B------:R-:W-:-:S02]  /*10390*/  IMAD.MOV.U32 R146, RZ, RZ, R37 ;  /* 0x000000ffff927224 */ /* 0x000fc400078e0025 */
[----:B------:R-:W-:Y:S01]  /*103a0*/  IMAD.MOV.U32 R37, RZ, RZ, R42 ;  /* 0x000000ffff257224 */ /* 0x000fe200078e002a */
[----:B------:R-:W-:Y:S01]  /*103b0*/  MOV R151, R80 ;  /* 0x0000005000977202 */ /* 0x000fe20000000f00 */
[----:B------:R-:W-:Y:S01]  /*103c0*/  IMAD.MOV.U32 R165, RZ, RZ, R81 ;  /* 0x000000ffffa57224 */ /* 0x000fe200078e0051 */
[----:B------:R-:W-:Y:S01]  /*103d0*/  MOV R164, R83 ;  /* 0x0000005300a47202 */ /* 0x000fe20000000f00 */
[----:B------:R-:W-:Y:S01]  /*103e0*/  IMAD.MOV.U32 R158, RZ, RZ, R37 ;  /* 0x000000ffff9e7224 */ /* 0x000fe200078e0025 */
[----:B--2---:R-:W-:Y:S01]  /*103f0*/  HMMA.16816.F32.BF16 R80, R4, R22, R180 ;  /* 0x000000160450723c */ /* 0x004fe200000418b4 */
[----:B------:R-:W-:Y:S01]  /*10400*/  MOV R157, R36 ;  /* 0x00000024009d7202 */ /* 0x000fe20000000f00 */
[----:B------:R-:W-:Y:S01]  /*10410*/  IMAD.MOV.U32 R150, RZ, RZ, R71 ;  /* 0x000000ffff967224 */ /* 0x000fe200078e0047 */
[----:B------:R-:W-:Y:S02]  /*10420*/  MOV R147, R40 ;  /* 0x0000002800937202 */ /* 0x000fe40000000f00 */
[----:B------:R-:W-:Y:S01]  /*10430*/  MOV R148, R69 ;  /* 0x0000004500947202 */ /* 0x000fe20000000f00 */
[----:B------:R-:W-:Y:S01]  /*10440*/  LDSM.16.MT88.4 R40, [R196+0x1b000] ;  /* 0x01b00000c428783b */ /* 0x000fe20000004200 */
[----:B------:R-:W-:-:S03]  /*10450*/  MOV R183, R38 ;  /* 0x0000002600b77202 */ /* 0x000fc60000000f00 */
[----:B------:R-:W2:Y:S01]  /*10460*/  LDSM.16.MT88.4 R36, [R195+0x1b000] ;  /* 0x01b00000c324783b */ /* 0x000ea20000004200 */
[C---:B------:R-:W-:Y:S01]  /*10470*/  HMMA.16816.F32.BF16 R168, R4.reuse, R28, R160 ;  /* 0x0000001c04a8723c */ /* 0x040fe200000418a0 */
[----:B------:R-:W-:Y:S01]  /*10480*/  MOV R11, R154 ;  /* 0x0000009a000b7202 */ /* 0x000fe20000000f00 */
[----:B------:R-:W-:Y:S01]  /*10490*/  IMAD.MOV.U32 R181, RZ, RZ, R33 ;  /* 0x000000ffffb57224 */ /* 0x000fe200078e0021 */
[----:B------:R-:W-:Y:S01]  /*104a0*/  MOV R180, R35 ;  /* 0x0000002300b47202 */ /* 0x000fe20000000f00 */
[----:B------:R-:W-:Y:S01]  /*104b0*/  IMAD.MOV.U32 R167, RZ, RZ, R88 ;  /* 0x000000ffffa77224 */ /* 0x000fe200078e0058 */
[----:B------:R1:W5:Y:S03]  /*104c0*/  LDL.LU R229, [R1+0x1cc] ;  /* 0x0001cc0001e57983 */ /* 0x0003660000300800 */
[C---:B---3--:R-:W-:Y:S01]  /*104d0*/  HMMA.16816.F32.BF16 R160, R4.reuse, R24, R240 ;  /* 0x0000001804a0723c */ /* 0x048fe200000418f0 */
[----:B------:R-:W-:Y:S01]  /*104e0*/  IMAD.MOV.U32 R149, RZ, RZ, R70 ;  /* 0x000000ffff957224 */ /* 0x000fe200078e0046 */
[----:B------:R1:W5:Y:S06]  /*104f0*/  LDL.LU R228, [R1+0x1c8] ;  /* 0x0001c80001e47983 */ /* 0x00036c0000300800 */
[C---:B------:R-:W-:Y:S01]  /*10500*/  HMMA.16816.F32.BF16 R56, R4.reuse, R30, R56 ;  /* 0x0000001e0438723c */ /* 0x040fe20000041838 */
[----:B------:R-:W-:Y:S01]  /*10510*/  IMAD.MOV.U32 R240, RZ, RZ, R155 ;  /* 0x000000fffff07224 */ /* 0x000fe200078e009b */
[----:B------:R-:W-:Y:S01]  /*10520*/  MOV R242, R145 ;  /* 0x0000009100f27202 */ /* 0x000fe20000000f00 */
[----:B------:R-:W-:Y:S01]  /*10530*/  IMAD.MOV.U32 R241, RZ, RZ, R144 ;  /* 0x000000fffff17224 */ /* 0x000fe200078e0090 */
[----:B------:R-:W-:Y:S04]  /*10540*/  LDSM.16.MT88.4 R28, [R194+0x1d000] ;  /* 0x01d00000c21c783b */ /* 0x000fe80000004200 */
[----:B------:R-:W-:Y:S01]  /*10550*/  HMMA.16816.F32.BF16 R152, R4, R20, R184 ;  /* 0x000000140498723c */ /* 0x000fe200000418b8 */
[----:B------:R-:W-:Y:S01]  /*10560*/  IMAD.MOV.U32 R243, RZ, RZ, R146 ;  /* 0x000000fffff37224 */ /* 0x000fe200078e0092 */
[----:B------:R-:W3:Y:S01]  /*10570*/  LDSM.16.MT88.4 R20, [R195+0x1d000] ;  /* 0x01d00000c314783b */ /* 0x000ee20000004200 */
[----:B------:R-:W-:-:S05]  /*10580*/  IMAD.MOV.U32 R156, RZ, RZ, R147 ;  /* 0x000000ffff9c7224 */ /* 0x000fca00078e0093 */
[C---:B----4-:R-:W-:Y:S01]  /*10590*/  HMMA.16816.F32.BF16 R112, R4.reuse, R12, R112 ;  /* 0x0000000c0470723c */ /* 0x050fe20000041870 */
[----:B------:R-:W-:Y:S01]  /*105a0*/  IMAD.MOV.U32 R187, RZ, RZ, R34 ;  /* 0x000000ffffbb7224 */ /* 0x000fe200078e0022 */
[----:B------:R1:W5:Y:S04]  /*105b0*/  LDL.LU R227, [R1+0x1c4] ;  /* 0x0001c40001e37983 */ /* 0x0003680000300800 */
[----:B------:R-:W4:Y:S02]  /*105c0*/  LDSM.16.MT88.4 R32, [R193+0x1d000] ;  /* 0x01d00000c120783b */ /* 0x000f240000004200 */
[C---:B------:R-:W-:Y:S02]  /*105d0*/  HMMA.16816.F32.BF16 R68, R4.reuse, R26, R236 ;  /* 0x0000001a0444723c */ /* 0x040fe400000418ec */
[----:B------:R-:W1:Y:S06]  /*105e0*/  LDSM.16.MT88.4 R24, [R196+0x1d000] ;  /* 0x01d00000c418783b */ /* 0x000e6c0000004200 */
[C---:B------:R-:W-:Y:S01]  /*105f0*/  HMMA.16816.F32.BF16 R132, R4.reuse, R14, R132 ;  /* 0x0000000e0484723c */ /* 0x040fe20000041884 */
[----:B------:R-:W-:Y:S01]  /*10600*/  IMAD.MOV.U32 R182, RZ, RZ, R219 ;  /* 0x000000ffffb67224 */ /* 0x000fe200078e00db */
[----:B------:R-:W-:Y:S01]  /*10610*/  MOV R185, R90 ;  /* 0x0000005a00b97202 */ /* 0x000fe20000000f00 */
[----:B------:R-:W-:Y:S01]  /*10620*/  IMAD.MOV.U32 R184, RZ, RZ, R89 ;  /* 0x000000ffffb87224 */ /* 0x000fe200078e0059 */
[----:B------:R1:W5:Y:S04]  /*10630*/  LDL.LU R226, [R1+0x1c0] ;  /* 0x0001c00001e27983 */ /* 0x0003680000300800 */
[----:B------:R-:W-:Y:S01]  /*10640*/  HMMA.16816.F32.BF16 R236, R4, R44, R140 ;  /* 0x0000002c04ec723c */ /* 0x000fe2000004188c */
[----:B------:R-:W-:Y:S01]  /*10650*/  IMAD.MOV.U32 R186, RZ, RZ, R91 ;  /* 0x000000ffffba7224 */ /* 0x000fe200078e005b */
[----:B------:R1:W5:Y:S01]  /*10660*/  LDL.LU R225, [R1+0x1bc] ;  /* 0x0001bc0001e17983 */ /* 0x0003620000300800 */
[----:B------:R-:W-:-:S03]  /*10670*/  IMAD.MOV.U32 R2, RZ, RZ, R11 ;  /* 0x000000ffff027224 */ /* 0x000fc600078e000b */
[----:B------:R1:W5:Y:S02]  /*10680*/  LDL.LU R224, [R1+0x1b8] ;  /* 0x0001b80001e07983 */ /* 0x0003640000300800 */
[C---:B--2---:R-:W-:Y:S08]  /*10690*/  HMMA.16816.F32.BF16 R140, R4.reuse, R36, R148 ;  /* 0x00000024048c723c */ /* 0x044ff00000041894 */
[C---:B------:R-:W-:Y:S08]  /*106a0*/  HMMA.16816.F32.BF16 R12, R4.reuse, R40, R156 ;  /* 0x00000028040c723c */ /* 0x040ff0000004189c */
[C---:B------:R-:W-:Y:S08]  /*106b0*/  HMMA.16816.F32.BF16 R144, R4.reuse, R16, R176 ;  /* 0x000000100490723c */ /* 0x040ff000000418b0 */
[C---:B------:R-:W-:Y:S08]  /*106c0*/  HMMA.16816.F32.BF16 R88, R4.reuse, R18, R172 ;  /* 0x000000120458723c */ /* 0x040ff000000418ac */
[C---:B------:R-:W-:Y:S01]  /*106d0*/  HMMA.16816.F32.BF16 R180, R4.reuse, R46, R180 ;  /* 0x0000002e04b4723c */ /* 0x040fe200000418b4 */
[----:B------:R-:W-:Y:S01]  /*106e0*/  LOP3.LUT R2, R9, R2, R222, 0x96, !PT ;  /* 0x0000000209027212 */ /* 0x000fe200078e96de */
[----:B------:R2:W5:Y:S06]  /*106f0*/  LDL.LU R220, [R1+0x1b4] ;  /* 0x0001b40001dc7983 */ /* 0x00056c0000300800 */
[----:B------:R-:W-:Y:S01]  /*10700*/  HMMA.16816.F32.BF16 R36, R4, R38, R240 ;  /* 0x000000260424723c */ /* 0x000fe200000418f0 */
        /* <DEDUP_REMOVED lines=8> */
[----:B------:R-:W-:-:S03]  /*10790*/  IMAD.MOV.U32 R156, RZ, RZ, R12 ;  /* 0x000000ffff9c7224 */ /* 0x000fc600078e000c */
[----:B------:R-:W1:Y:S01]  /*107a0*/  LDSM.16.MT88.4 R12, [R194+0x1f000] ;  /* 0x01f00000c20c783b */ /* 0x000e620000004200 */
[----:B---3--:R-:W-:Y:S03]  /*107b0*/  HMMA.16816.F32.BF16 R172, R4, R22, R84 ;  /* 0x0000001604ac723c */ /* 0x008fe60000041854 */
[----:B------:R-:W-:Y:S01]  /*107c0*/  IMAD.MOV.U32 R252, RZ, RZ, R180 ;  /* 0x000000fffffc7224 */ /* 0x000fe200078e00b4 */
[----:B------:R-:W-:Y:S01]  /*107d0*/  MOV R219, R182 ;  /* 0x000000b600db7202 */ /* 0x000fe20000000f00 */
[----:B------:R-:W-:Y:S01]  /*107e0*/  IMAD.MOV.U32 R248, RZ, RZ, R181 ;  /* 0x000000fffff87224 */ /* 0x000fe200078e00b5 */
[----:B------:R2:W5:Y:S01]  /*107f0*/  LDL.LU R218, [R1+0x1b0] ;  /* 0x0001b00001da7983 */ /* 0x0005620000300800 */
[----:B------:R-:W-:-:S04]  /*10800*/  IMAD.MOV.U32 R190, RZ, RZ, R183 ;  /* 0x000000ffffbe7224 */ /* 0x000fc800078e00b7 */
[----:B------:R-:W-:Y:S01]  /*10810*/  IMAD.MOV.U32 R143, RZ, RZ, R37 ;  /* 0x000000ffff8f7224 */ /* 0x000fe200078e0025 */
[----:B------:R-:W-:Y:S01]  /*10820*/  MOV R142, R38 ;  /* 0x00000026008e7202 */ /* 0x000fe20000000f00 */
[----:B------:R-:W-:Y:S01]  /*10830*/  IMAD.MOV.U32 R141, RZ, RZ, R39 ;  /* 0x000000ffff8d7224 */ /* 0x000fe200078e0027 */
[----:B------:R-:W-:Y:S01]  /*10840*/  MOV R140, R36 ;  /* 0x00000024008c7202 */ /* 0x000fe20000000f00 */
[C---:B------:R-:W-:Y:S01]  /*10850*/  HMMA.16816.F32.BF16 R40, R4.reuse, R42, R184 ;  /* 0x0000002a0428723c */ /* 0x040fe200000418b8 */
[----:B------:R2:W5:Y:S04]  /*10860*/  LDL.LU R217, [R1+0x1ac] ;  /* 0x0001ac0001d97983 */ /* 0x0005680000300800 */
[----:B------:R2:W5:Y:S03]  /*10870*/  LDL.LU R216, [R1+0x1a8] ;  /* 0x0001a80001d87983 */ /* 0x0005660000300800 */
[C---:B----4-:R-:W-:Y:S01]  /*10880*/  HMMA.16816.F32.BF16 R36, R4.reuse, R32, R128 ;  /* 0x000000200424723c */ /* 0x050fe20000041880 */
[----:B------:R2:W5:Y:S04]  /*10890*/  LDL.LU R215, [R1+0x1a4] ;  /* 0x0001a40001d77983 */ /* 0x0005680000300800 */
[----:B------:R2:W5:Y:S03]  /*108a0*/  LDL.LU R214, [R1+0x1a0] ;  /* 0x0001a00001d67983 */ /* 0x0005660000300800 */
[C---:B------:R-:W-:Y:S01]  /*108b0*/  HMMA.16816.F32.BF16 R32, R4.reuse, R34, R124 ;  /* 0x000000220420723c */ /* 0x040fe2000004187c */
[----:B------:R2:W5:Y:S04]  /*108c0*/  LDL.LU R213, [R1+0x19c] ;  /* 0x00019c0001d57983 */ /* 0x0005680000300800 */
[----:B------:R2:W5:Y:S03]  /*108d0*/  LDL.LU R212, [R1+0x198] ;  /* 0x0001980001d47983 */ /* 0x0005660000300800 */
[C---:B-1----:R-:W-:Y:S01]  /*108e0*/  HMMA.16816.F32.BF16 R184, R4.reuse, R24, R108 ;  /* 0x0000001804b8723c */ /* 0x042fe2000004186c */
[----:B------:R2:W5:Y:S04]  /*108f0*/  LDL.LU R211, [R1+0x194] ;  /* 0x0001940001d37983 */ /* 0x0005680000300800 */
[----:B------:R2:W5:Y:S03]  /*10900*/  LDL.LU R210, [R1+0x190] ;  /* 0x0001900001d27983 */ /* 0x0005660000300800 */
[----:B------:R-:W-:Y:S01]  /*10910*/  MOV R131, R37 ;  /* 0x0000002500837202 */ /* 0x000fe20000000f00 */
[----:B------:R-:W-:Y:S01]  /*10920*/  IMAD.MOV.U32 R130, RZ, RZ, R38 ;  /* 0x000000ffff827224 */ /* 0x000fe200078e0026 */
[----:B------:R-:W-:Y:S01]  /*10930*/  MOV R129, R39 ;  /* 0x0000002700817202 */ /* 0x000fe20000000f00 */
[----:B------:R-:W-:Y:S01]  /*10940*/  IMAD.MOV.U32 R128, RZ, RZ, R36 ;  /* 0x000000ffff807224 */ /* 0x000fe200078e0024 */
[C---:B------:R-:W-:Y:S01]  /*10950*/  HMMA.16816.F32.BF16 R180, R4.reuse, R26, R104 ;  /* 0x0000001a04b4723c */ /* 0x040fe20000041868 */
[----:B------:R2:W5:Y:S03]  /*10960*/  LDL.LU R209, [R1+0x18c] ;  /* 0x00018c0001d17983 */ /* 0x0005660000300800 */
[----:B------:R-:W-:Y:S01]  /*10970*/  MOV R39, R32 ;  /* 0x0000002000277202 */ /* 0x000fe20000000f00 */
[----:B------:R-:W-:Y:S01]  /*10980*/  IMAD.MOV.U32 R38, RZ, RZ, R33 ;  /* 0x000000ffff267224 */ /* 0x000fe200078e0021 */
[----:B------:R-:W-:Y:S01]  /*10990*/  MOV R37, R34 ;  /* 0x0000002200257202 */ /* 0x000fe20000000f00 */
[----:B------:R-:W-:Y:S01]  /*109a0*/  IMAD.MOV.U32 R36, RZ, RZ, R35 ;  /* 0x000000ffff247224 */ /* 0x000fe200078e0023 */
[C---:B------:R-:W-:Y:S01]  /*109b0*/  HMMA.16816.F32.BF16 R108, R4.reuse, R12, R60 ;  /* 0x0000000c046c723c */ /* 0x040fe2000004183c */
[----:B------:R2:W5:Y:S04]  /*109c0*/  LDL.LU R208, [R1+0x188] ;  /* 0x0001880001d07983 */ /* 0x0005680000300800 */
[----:B------:R2:W5:Y:S03]  /*109d0*/  LDL.LU R207, [R1+0x184] ;  /* 0x0001840001cf7983 */ /* 0x0005660000300800 */
[C---:B------:R-:W-:Y:S01]  /*109e0*/  HMMA.16816.F32.BF16 R32, R4.reuse, R28, R120 ;  /* 0x0000001c0420723c */ /* 0x040fe20000041878 */
[----:B------:R2:W5:Y:S04]  /*109f0*/  LDL.LU R206, [R1+0x180] ;  /* 0x0001800001ce7983 */ /* 0x0005680000300800 */
[----:B------:R2:W5:Y:S03]  /*10a00*/  LDL.LU R205, [R1+0x17c] ;  /* 0x00017c0001cd7983 */ /* 0x0005660000300800 */
[C---:B------:R-:W-:Y:S01]  /*10a10*/  HMMA.16816.F32.BF16 R24, R4.reuse, R14, R52 ;  /* 0x0000000e0418723c */ /* 0x040fe20000041834 */
[----:B------:R2:W5:Y:S04]  /*10a20*/  LDL.LU R204, [R1+0x178] ;  /* 0x0001780001cc7983 */ /* 0x0005680000300800 */
[----:B------:R2:W5:Y:S03]  /*10a30*/  LDL.LU R203, [R1+0x174] ;  /* 0x0001740001cb7983 */ /* 0x0005660000300800 */
[----:B------:R-:W-:Y:S01]  /*10a40*/  HMMA.16816.F32.BF16 R240, R4, R30, R116 ;  /* 0x0000001e04f0723c */ /* 0x000fe20000041874 */
[----:B------:R2:W5:Y:S04]  /*10a50*/  LDL.LU R202, [R1+0x170] ;  /* 0x0001700001ca7983 */ /* 0x0005680000300800 */
[----:B------:R2:W5:Y:S03]  /*10a60*/  LDL.LU.64 R200, [R1+0x168] ;  /* 0x0001680001c87983 */ /* 0x0005660000300a00 */
[----:B------:R-:W-:Y:S01]  /*10a70*/  MOV R3, R35 ;  /* 0x0000002300037202 */ /* 0x000fe20000000f00 */
[----:B------:R-:W-:-:S02]  /*10a80*/  IMAD.MOV.U32 R0, RZ, RZ, R32 ;  /* 0x000000ffff007224 */ /* 0x000fc400078e0020 */
[----:B------:R-:W-:Y:S01]  /*10a90*/  IMAD.MOV.U32 R10, RZ, RZ, R34 ;  /* 0x000000ffff0a7224 */ /* 0x000fe200078e0022 */
[----:B------:R-:W-:Y:S01]  /*10aa0*/  MOV R87, R3 ;  /* 0x0000000300577202 */ /* 0x000fe20000000f00 */
[----:B------:R-:W-:Y:S01]  /*10ab0*/  IMAD.WIDE.U32 R2, R2, -0x2daee0ad, RZ ;  /* 0xd2511f5302027825 */ /* 0x000fe200078e00ff */
[----:B------:R-:W-:Y:S01]  /*10ac0*/  MOV R11, R33 ;  /* 0x00000021000b7202 */ /* 0x000fe20000000f00 */
[----:B------:R-:W-:Y:S01]  /*10ad0*/  HMMA.16816.F32.BF16 R28, R4, R18, R64 ;  /* 0x00000012041c723c */ /* 0x000fe20000041840 */
[----:B------:R2:W5:Y:S01]  /*10ae0*/  LDL.LU R199, [R1+0x164] ;  /* 0x0001640001c77983 */ /* 0x0005620000300800 */
[----:B------:R-:W-:Y:S01]  /*10af0*/  IMAD.MOV.U32 R84, RZ, RZ, R0 ;  /* 0x000000ffff547224 */ /* 0x000fe200078e0000 */
[----:B------:R-:W-:Y:S02]  /*10b00*/  LOP3.LUT R0, R3, R249, R138, 0x96, !PT ;  /* 0x000000f903007212 */ /* 0x000fe400078e968a */
[----:B------:R-:W-:Y:S01]  /*10b10*/  LOP3.LUT R3, R2, 0xffff, RZ, 0xc0, !PT ;  /* 0x0000ffff02037812 */ /* 0x000fe200078ec0ff */
[----:B------:R-:W-:Y:S01]  /*10b20*/  IMAD.MOV.U32 R86, RZ, RZ, R10 ;  /* 0x000000ffff567224 */ /* 0x000fe200078e000a */
[----:B------:R-:W-:-:S02]  /*10b30*/  LOP3.LUT R8, R0, 0xffff, RZ, 0xc0, !PT ;  /* 0x0000ffff00087812 */ /* 0x000fc400078ec0ff */
[----:B------:R-:W-:Y:S01]  /*10b40*/  SHF.R.U32.HI R12, RZ, 0x18, R2 ;  /* 0x00000018ff0c7819 */ /* 0x000fe20000011602 */
[----:B------:R-:W-:Y:S01]  /*10b50*/  HMMA.16816.F32.BF16 R32, R4, R16, R76 ;  /* 0x000000100420723c */ /* 0x000fe2000004184c */
[--C-:B------:R-:W-:Y:S01]  /*10b60*/  SHF.R.U32.HI R9, RZ, 0x10, R0.reuse ;  /* 0x00000010ff097819 */ /* 0x100fe20000011600 */
[----:B------:R2:W5:Y:S01]  /*10b70*/  LDL.LU R198, [R1+0x160] ;  /* 0x0001600001c67983 */ /* 0x0005620000300800 */
[----:B------:R-:W-:Y:S02]  /*10b80*/  LOP3.LUT R14, R0, 0xff, RZ, 0xc0, !PT ;  /* 0x000000ff000e7812 */ /* 0x000fe400078ec0ff */
[----:B------:R-:W-:Y:S01]  /*10b90*/  SHF.R.U32.HI R13, RZ, 0x18, R0 ;  /* 0x00000018ff0d7819 */ /* 0x000fe20000011600 */
[----:B------:R2:W5:Y:S01]  /*10ba0*/  LDL.LU R197, [R1+0x15c] ;  /* 0x00015c0001c57983 */ /* 0x0005620000300800 */
[----:B------:R-:W-:Y:S02]  /*10bb0*/  SHF.R.U32.HI R0, RZ, 0x8, R3 ;  /* 0x00000008ff007819 */ /* 0x000fe40000011603 */
[----:B------:R-:W-:Y:S01]  /*10bc0*/  SHF.R.U32.HI R3, RZ, 0x8, R8 ;  /* 0x00000008ff037819 */ /* 0x000fe20000011608 */
[----:B------:R2:W5:Y:S01]  /*10bd0*/  LDL.LU R192, [R1+0x158] ;  /* 0x0001580001c07983 */ /* 0x0005620000300800 */
[----:B------:R-:W-:-:S02]  /*10be0*/  LOP3.LUT R8, R9, 0xff, RZ, 0xc0, !PT ;  /* 0x000000ff09087812 */ /* 0x000fc400078ec0ff */
[----:B------:R-:W-:Y:S01]  /*10bf0*/  SHF.R.U32.HI R10, RZ, 0x10, R2 ;  /* 0x00000010ff0a7819 */ /* 0x000fe20000011602 */
[----:B------:R-:W-:Y:S01]  /*10c00*/  IMAD.MOV.U32 R46, RZ, RZ, R41 ;  /* 0x000000ffff2e7224 */ /* 0x000fe200078e0029 */
[----:B------:R-:W-:Y:S01]  /*10c10*/  MOV R85, R11 ;  /* 0x0000000b00557202 */ /* 0x000fe20000000f00 */
[----:B------:R-:W-:Y:S01]  /*10c20*/  IMAD.MOV.U32 R45, RZ, RZ, R42 ;  /* 0x000000ffff2d7224 */ /* 0x000fe200078e002a */
[----:B------:R-:W-:Y:S01]  /*10c30*/  LOP3.LUT R11, R2, 0xff, RZ, 0xc0, !PT ;  /* 0x000000ff020b7812 */ /* 0x000fe200078ec0ff */
[----:B------:R-:W-:Y:S01]  /*10c40*/  HMMA.16816.F32.BF16 R176, R4, R20, R96 ;  /* 0x0000001404b0723c */ /* 0x000fe20000041860 */
[----:B------:R-:W-:Y:S01]  /*10c50*/  PRMT R2, R8, 0x5410, R13 ;  /* 0x0000541008027816 */ /* 0x000fe2000000000d */
[----:B------:R-:W-:Y:S01]  /*10c60*/  LDSM.16.MT88.4 R16, [R195+0x1f000] ;  /* 0x01f00000c310783b */ /* 0x000fe20000004200 */
[----:B------:R-:W-:Y:S02]  /*10c70*/  LOP3.LUT R8, R10, 0xff, RZ, 0xc0, !PT ;  /* 0x000000ff0a087812 */ /* 0x000fe400078ec0ff */
[----:B------:R-:W-:-:S02]  /*10c80*/  PRMT R67, R221, 0x7054, R221 ;  /* 0x00007054dd437816 */ /* 0x000fc400000000dd */
[----:B------:R-:W-:Y:S02]  /*10c90*/  PRMT R8, R8, 0x5410, R12 ;  /* 0x0000541008087816 */ /* 0x000fe4000000000c */
[----:B------:R-:W-:Y:S02]  /*10ca0*/  MOV R77, R131 ;  /* 0x00000083004d7202 */ /* 0x000fe40000000f00 */
[----:B------:R-:W-:Y:S01]  /*10cb0*/  MOV R131, R164 ;  /* 0x000000a400837202 */ /* 0x000fe20000000f00 */
[----:B------:R-:W-:-:S05]  /*10cc0*/  HSET2.LE.AND R8, R8, R67, PT ;  /* 0x0000004308087233 */ /* 0x000fca0003803000 */
[----:B------:R-:W-:Y:S02]  /*10cd0*/  LOP3.LUT R131, R131, R8, RZ, 0xc0, !PT ;  /* 0x0000000883837212 */ /* 0x000fe400078ec0ff */
[----:B------:R-:W-:Y:S02]  /*10ce0*/  MOV R8, R252 ;  /* 0x000000fc00087202 */ /* 0x000fe40000000f00 */
[----:B------:R-:W3:Y:S01]  /*10cf0*/  LDL R252, [R1+0xf0] ;  /* 0x0000f00001fc7983 */ /* 0x000ee20000100800 */
[----:B------:R-:W-:Y:S01]  /*10d00*/  PRMT R9, R11, 0x5410, R0 ;  /* 0x000054100b097816 */ /* 0x000fe20000000000 */
[----:B------:R-:W-:Y:S02]  /*10d10*/  IMAD.MOV.U32 R11, RZ, RZ, R190 ;  /* 0x000000ffff0b7224 */ /* 0x000fe400078e00be */
[----:B------:R-:W4:Y:S01]  /*10d20*/  LDL R190, [R1+0xb4] ;  /* 0x0000b40001be7983 */ /* 0x000f220000100800 */
[----:B------:R-:W-:Y:S02]  /*10d30*/  MOV R47, R40 ;  /* 0x00000028002f7202 */ /* 0x000fe40000000f00 */
[----:B------:R-:W-:-:S02]  /*10d40*/  MOV R44, R43 ;  /* 0x0000002b002c7202 */ /* 0x000fc40000000f00 */
        /* <DEDUP_REMOVED lines=10> */
[----:B------:R-:W2:Y:S01]  /*10df0*/  LDSM.16.MT88.4 R164, [R193+0x19800] ;  /* 0x01980000c1a4783b */ /* 0x000ea20000004200 */
[----:B------:R-:W-:Y:S01]  /*10e00*/  IMAD.MOV.U32 R104, RZ, RZ, R148 ;  /* 0x000000ffff687224 */ /* 0x000fe200078e0094 */
[----:B------:R-:W-:Y:S01]  /*10e10*/  MOV R97, R143 ;  /* 0x0000008f00617202 */ /* 0x000fe20000000f00 */
[----:B------:R-:W-:Y:S01]  /*10e20*/  IMAD.MOV.U32 R98, RZ, RZ, R142 ;  /* 0x000000ffff627224 */ /* 0x000fe200078e008e */
[----:B------:R-:W-:Y:S01]  /*10e30*/  MOV R99, R141 ;  /* 0x0000008d00637202 */ /* 0x000fe20000000f00 */
[----:B------:R-:W-:Y:S01]  /*10e40*/  IMAD.MOV.U32 R96, RZ, RZ, R140 ;  /* 0x000000ffff607224 */ /* 0x000fe200078e008c */
[----:B------:R-:W2:Y:S04]  /*10e50*/  LDSM.16.MT88.4 R148, [R196+0x19800] ;  /* 0x01980000c494783b */ /* 0x000ea80000004200 */
[----:B------:R-:W2:Y:S01]  /*10e60*/  LDSM.16.MT88.4 R140, [R195+0x19800] ;  /* 0x01980000c38c783b */ /* 0x000ea20000004200 */
[C---:B-1----:R-:W-:Y:S08]  /*10e70*/  HMMA.16816.F32.BF16 R116, R4.reuse, R40, R48 ;  /* 0x000000280474723c */ /* 0x042ff00000041830 */
[----:B------:R-:W-:Y:S01]  /*10e80*/  HMMA.16816.F32.BF16 R20, R4, R42, R72 ;  /* 0x0000002a0414723c */ /* 0x000fe20000041848 */
[----:B------:R-:W1:Y:S01]  /*10e90*/  LDSM.16.MT88.4 R40, [R193+0x1b800] ;  /* 0x01b80000c128783b */ /* 0x000e620000004200 */
[----:B------:R-:W-:Y:S01]  /*10ea0*/  PRMT R0, R14, 0x5410, R3 ;  /* 0x000054100e007816 */ /* 0x000fe20000000003 */
[----:B------:R-:W-:-:S02]  /*10eb0*/  HSET2.LE.AND R2, R2, R67, PT ;  /* 0x0000004302027233 */ /* 0x000fc40003803000 */
[--C-:B------:R-:W-:Y:S01]  /*10ec0*/  HSET2.LE.AND R3, R9, R67.reuse, PT ;  /* 0x0000004309037233 */ /* 0x100fe20003803000 */
[----:B------:R-:W-:Y:S01]  /*10ed0*/  MOV R121, R159 ;  /* 0x0000009f00797202 */ /* 0x000fe20000000f00 */
[----:B------:R-:W-:Y:S01]  /*10ee0*/  HSET2.LE.AND R0, R0, R67, PT ;  /* 0x0000004300007233 */ /* 0x000fe20003803000 */
[----:B------:R-:W-:Y:S01]  /*10ef0*/  LOP3.LUT R129, R129, R2, RZ, 0xc0, !PT ;  /* 0x0000000281817212 */ /* 0x000fe200078ec0ff */
[----:B------:R-:W-:Y:S01]  /*10f00*/  IMAD.MOV.U32 R122, RZ, RZ, R158 ;  /* 0x000000ffff7a7224 */ /* 0x000fe200078e009e */
[----:B------:R-:W-:Y:S01]  /*10f10*/  LOP3.LUT R130, R130, R3, RZ, 0xc0, !PT ;  /* 0x0000000382827212 */ /* 0x000fe200078ec0ff */
[----:B------:R-:W-:Y:S01]  /*10f20*/  IMAD.MOV.U32 R120, RZ, RZ, R156 ;  /* 0x000000ffff787224 */ /* 0x000fe200078e009c */
[----:B------:R-:W-:Y:S02]  /*10f30*/  LOP3.LUT R128, R128, R0, RZ, 0xc0, !PT ;  /* 0x0000000080807212 */ /* 0x000fe400078ec0ff */
[----:B------:R-:W-:Y:S01]  /*10f40*/  MOV R123, R157 ;  /* 0x0000009d007b7202 */ /* 0x000fe20000000f00 */
[----:B------:R-:W-:Y:S01]  /*10f50*/  HMMA.16816.F32.BF16 R124, R4, R16, R100 ;  /* 0x00000010047c723c */ /* 0x000fe20000041864 */
[----:B------:R-:W1:Y:S01]  /*10f60*/  LDSM.16.MT88.4 R156, [R194+0x19800] ;  /* 0x01980000c29c783b */ /* 0x000e620000004200 */
[----:B------:R-:W-:Y:S01]  /*10f70*/  MOV R12, R96 ;  /* 0x00000060000c7202 */ /* 0x000fe20000000f00 */
[----:B------:R-:W-:-:S02]  /*10f80*/  IMAD.MOV.U32 R13, RZ, RZ, R97 ;  /* 0x000000ffff0d7224 */ /* 0x000fc400078e0061 */
[----:B------:R-:W1:Y:S02]  /*10f90*/  LDSM.16.MT88.4 R72, [R193+0x1d800] ;  /* 0x01d80000c148783b */ /* 0x000e640000004200 */
        /* <DEDUP_REMOVED lines=22> */
[----:B------:R-:W-:Y:S03]  /*11100*/  LDSM.16.MT88.4 R48, [R194+0x1b800] ;  /* 0x01b80000c230783b */ /* 0x000fe60000004200 */
[C---:B------:R-:W-:Y:S01]  /*11110*/  HMMA.16816.F32.BF16 R148, R128.reuse, R150, R80 ;  /* 0x000000968094723c */ /* 0x040fe20000041850 */
[----:B------:R-:W2:Y:S04]  /*11120*/  LDSM.16.MT88.4 R80, [R194+0x1d800] ;  /* 0x01d80000c250783b */ /* 0x000ea80000004200 */
[----:B------:R-:W2:Y:S03]  /*11130*/  LDSM.16.MT88.4 R64, [R195+0x1b800] ;  /* 0x01b80000c340783b */ /* 0x000ea60000004200 */
[C---:B------:R-:W-:Y:S01]  /*11140*/  HMMA.16816.F32.BF16 R144, R128.reuse, R140, R144 ;  /* 0x0000008c8090723c */ /* 0x040fe20000041890 */
[----:B------:R-:W-:Y:S04]  /*11150*/  LDSM.16.MT88.4 R96, [R195+0x1d800] ;  /* 0x01d80000c360783b */ /* 0x000fe80000004200 */
[----:B------:R-:W-:Y:S03]  /*11160*/  LDSM.16.MT88.4 R104, [R193+0x1f800] ;  /* 0x01f80000c168783b */ /* 0x000fe60000004200 */
[C---:B------:R-:W-:Y:S01]  /*11170*/  HMMA.16816.F32.BF16 R140, R128.reuse, R142, R88 ;  /* 0x0000008e808c723c */ /* 0x040fe20000041858 */
[----:B------:R-:W2:Y:S04]  /*11180*/  LDSM.16.MT88.4 R88, [R196+0x1d800] ;  /* 0x01d80000c458783b */ /* 0x000ea80000004200 */
[----:B------:R-:W-:Y:S03]  /*11190*/  LDSM.16.MT88.4 R120, [R196+0x1f800] ;  /* 0x01f80000c478783b */ /* 0x000fe60000004200 */
[----:B-1----:R-:W-:Y:S01]  /*111a0*/  HMMA.16816.F32.BF16 R36, R128, R40, R112 ;  /* 0x000000288024723c */ /* 0x002fe20000041870 */
[----:B------:R-:W1:Y:S07]  /*111b0*/  LDSM.16.MT88.4 R112, [R194+0x1f800] ;  /* 0x01f80000c270783b */ /* 0x000e6e0000004200 */
[----:B------:R-:W-:Y:S01]  /*111c0*/  HMMA.16816.F32.BF16 R16, R4, R18, R92 ;  /* 0x000000120410723c */ /* 0x000fe2000004185c */
[----:B------:R-:W1:Y:S01]  /*111d0*/  LDSM.16.MT88.4 R4, [R195+0x1f800] ;  /* 0x01f80000c304783b */ /* 0x000e620000004200 */
[----:B------:R-:W-:Y:S01]  /*111e0*/  IMAD.MOV.U32 R9, RZ, RZ, R248 ;  /* 0x000000ffff097224 */ /* 0x000fe200078e00f8 */
[----:B------:R-:W-:-:S04]  /*111f0*/  MOV R10, R219 ;  /* 0x000000db000a7202 */ /* 0x000fc80000000f00 */
[----:B------:R-:W-:Y:S01]  /*11200*/  MOV R92, R47 ;  /* 0x0000002f005c7202 */ /* 0x000fe20000000f00 */
[----:B------:R-:W-:Y:S01]  /*11210*/  IMAD.MOV.U32 R93, RZ, RZ, R46 ;  /* 0x000000ffff5d7224 */ /* 0x000fe200078e002e */
[----:B------:R-:W-:Y:S01]  /*11220*/  MOV R94, R45 ;  /* 0x0000002d005e7202 */ /* 0x000fe20000000f00 */
[----:B------:R-:W-:Y:S01]  /*11230*/  IMAD.MOV.U32 R95, RZ, RZ, R44 ;  /* 0x000000ffff5f7224 */ /* 0x000fe200078e002c */
[----:B------:R-:W-:Y:S01]  /*11240*/  HMMA.16816.F32.BF16 R160, R128, R156, R160 ;  /* 0x0000009c80a0723c */ /* 0x000fe200000418a0 */
[----:B------:R-:W-:-:S07]  /*11250*/  IADD3 R222, P0, R188, -0x100, RZ ;  /* 0xffffff00bcde7810 */ /* 0x000fce0007f1e0ff */
[C---:B------:R-:W-:Y:S08]  /*11260*/  HMMA.16816.F32.BF16 R156, R128.reuse, R158, R68 ;  /* 0x0000009e809c723c */ /* 0x040ff00000041844 */
[----:B------:R-:W-:Y:S01]  /*11270*/  HMMA.16816.F32.BF16 R68, R128, R72, R100 ;  /* 0x000000488044723c */ /* 0x000fe20000041864 */
[----:B------:R-:W-:-:S07]  /*11280*/  IADD3.X R223, R189, -0x1, RZ, P0, !PT ;  /* 0xffffffffbddf7810 */ /* 0x000fce00007fe4ff */
        /* <DEDUP_REMOVED lines=12> */
[----:B------:R-:W-:Y:S01]  /*11350*/  HMMA.16816.F32.BF16 R48, R128, R50, R8 ;  /* 0x000000328030723c */ /* 0x000fe20000041808 */
[----:B------:R-:W-:Y:S01]  /*11360*/  MOV R135, R246 ;  /* 0x000000f600877202 */ /* 0x000fe20000000f00 */
[----:B------:R-:W-:-:S06]  /*11370*/  IMAD.MOV.U32 R132, RZ, RZ, R247 ;  /* 0x000000ffff847224 */ /* 0x000fcc00078e00f7 */
[C---:B------:R-:W-:Y:S08]  /*11380*/  HMMA.16816.F32.BF16 R64, R128.reuse, R66, R12 ;  /* 0x000000428040723c */ /* 0x040ff0000004180c */
[----:B------:R-:W-:Y:S01]  /*11390*/  HMMA.16816.F32.BF16 R80, R128, R82, R240 ;  /* 0x000000528050723c */ /* 0x000fe200000418f0 */
[----:B---3--:R-:W-:-:S07]  /*113a0*/  ISETP.GT.AND P1, PT, R246, R252, PT ;  /* 0x000000fcf600720c */ /* 0x008fce0003f24270 */
[----:B------:R-:W-:Y:S01]  /*113b0*/  HMMA.16816.F32.BF16 R88, R128, R90, R180 ;  /* 0x0000005a8058723c */ /* 0x000fe200000418b4 */
[----:B----4-:R-:W-:-:S07]  /*113c0*/  MOV R133, R190 ;  /* 0x000000be00857202 */ /* 0x010fce0000000f00 */
        /* <DEDUP_REMOVED lines=8> */
[----:B------:R-:W-:-:S04]  /*11450*/  DEPBAR.LE SB0, 0x0 ;  /* 0x000080000000791a */ /* 0x000fc80000000000 */
[----:B------:R-:W3:Y:S01]  /*11460*/  LDL.64 R138, [R1+0xf8] ;  /* 0x0000f800018a7983 */ /* 0x000ee20000100a00 */
[----:B------:R-:W-:Y:S03]  /*11470*/  WARPSYNC 0xffffffff ;  /* 0xffffffff00007948 */ /* 0x000fe60003800000 */
[----:B------:R-:W-:Y:S06]  /*11480*/  BAR.SYNC.DEFER_BLOCKING 0x0 ;  /* 0x0000000000007b1d */ /* 0x000fec0000010000 */
[----:B-----5:R-:W-:Y:S01]  /*11490*/  @P6 STS.128 [R220+0x18000], RZ ;  /* 0x018000ffdc006388 */ /* 0x020fe20000000c00 */
[----:B--2---:R-:W-:-:S04]  /*114a0*/  IADD3 R247, R219, -0x3, RZ ;  /* 0xfffffffddbf77810 */ /* 0x004fc80007ffe0ff */
[----:B------:R-:W-:Y:S01]  /*114b0*/  SHF.R.S32.HI R4, RZ, 0x1f, R247 ;  /* 0x0000001fff047819 */ /* 0x000fe200000114f7 */
[-C--:B------:R-:W-:Y:S02]  /*114c0*/  IMAD R0, R235, R247.reuse, RZ ;  /* 0x000000f7eb007224 */ /* 0x080fe400078e02ff */
[----:B------:R-:W-:-:S04]  /*114d0*/  IMAD.WIDE.U32 R2, R234, R247, RZ ;  /* 0x000000f7ea027225 */ /* 0x000fc800078e00ff */
[----:B------:R-:W-:Y:S01]  /*114e0*/  IMAD R4, R234, R4, R0 ;  /* 0x00000004ea047224 */ /* 0x000fe200078e0200 */
[----:B---3--:R-:W-:-:S03]  /*114f0*/  LEA R0, P0, R2, R138, 0x6 ;  /* 0x0000008a02007211 */ /* 0x008fc600078030ff */
[----:B------:R-:W-:Y:S01]  /*11500*/  IMAD.IADD R3, R3, 0x1, R4 ;  /* 0x0000000103037824 */ /* 0x000fe200078e0204 */
[CC--:B------:R-:W-:Y:S02]  /*11510*/  @!P6 LEA R20, P2, R0.reuse, R250.reuse, 0x1 ;  /* 0x000000fa0014e211 */ /* 0x0c0fe400078408ff */
[-C--:B------:R-:W-:Y:S02]  /*11520*/  @!P5 LEA R16, P1, R0, R250.reuse, 0x1 ;  /* 0x000000fa0010d211 */ /* 0x080fe400078208ff */
[----:B------:R-:W-:Y:S02]  /*11530*/  LEA.HI.X R3, R2, R139, R3, 0x6, P0 ;  /* 0x0000008b02037211 */ /* 0x000fe400000f3403 */
[C---:B------:R-:W-:Y:S02]  /*11540*/  @!P4 LEA R14, P0, R0.reuse, R250, 0x1 ;  /* 0x000000fa000ec211 */ /* 0x040fe400078008ff */
[----:B------:R-:W-:Y:S02]  /*11550*/  @!P6 LEA.HI.X R21, R0, R251, R3, 0x1, P2 ;  /* 0x000000fb0015e211 */ /* 0x000fe400010f0c03 */
[----:B------:R-:W-:-:S02]  /*11560*/  LEA R2, P2, R234, R0, 0x5 ;  /* 0x00000000ea027211 */ /* 0x000fc400078428ff */
[CCC-:B------:R-:W-:Y:S01]  /*11570*/  @!P5 LEA.HI.X R17, R0.reuse, R251.reuse, R3.reuse, 0x1, P1 ;  /* 0x000000fb0011d211 */ /* 0x1c0fe200008f0c03 */
[----:B------:R-:W-:Y:S01]  /*11580*/  @!PT LDS RZ, [RZ] ;  /* 0x00000000fffff984 */ /* 0x000fe20000000800 */
[----:B------:R-:W-:Y:S01]  /*11590*/  @!PT LDS RZ, [RZ] ;  /* 0x00000000fffff984 */ /* 0x000fe20000000800 */
[----:B------:R-:W-:Y:S01]  /*115a0*/  @!PT LDS RZ, [RZ] ;  /* 0x00000000fffff984 */ /* 0x000fe20000000800 */
[----:B------:R1:W-:Y:S01]  /*115b0*/  @!P6 LDGSTS.E.BYPASS.LTC128B.128 [R220+0x18000], [R20.64] ;  /* 0x1800000014dcefae */ /* 0x0003e2000b901d44 */
[CC--:B------:R-:W-:Y:S02]  /*115c0*/  @!P3 LEA R12, P1, R0.reuse, R250.reuse, 0x1 ;  /* 0x000000fa000cb211 */ /* 0x0c0fe400078208ff */
[----:B------:R-:W-:Y:S02]  /*115d0*/  @!P4 LEA.HI.X R15, R0, R251, R3, 0x1, P0 ;  /* 0x000000fb000fc211 */ /* 0x000fe400000f0c03 */
[----:B------:R-:W-:Y:S02]  /*115e0*/  @!P6 LEA R18, P0, R2, R250, 0x1 ;  /* 0x000000fa0212e211 */ /* 0x000fe400078008ff */
[----:B------:R-:W-:Y:S01]  /*115f0*/  LEA.HI.X R4, R234, R3, R235, 0x5, P2 ;  /* 0x00000003ea047211 */ /* 0x000fe200010f2ceb */
        /* <DEDUP_REMOVED lines=45> */
[----:B------:R-:W-:Y:S04]  /*118d0*/  LDSM.16.M88.4 R172, [R203] ;  /* 0x00000000cbac783b */ /* 0x000fe80000000200 */
[----:B------:R-:W-:Y:S04]  /*118e0*/  LDSM.16.M88.4 R132, [R218] ;  /* 0x00000000da84783b */ /* 0x000fe80000000200 */
[----:B----4-:R-:W1:Y:S04]  /*118f0*/  LDSM.16.M88.4 R8, [R199] ;  /* 0x00000000c708783b */ /* 0x010e680000000200 */
[----:B------:R-:W-:Y:S04]  /*11900*/  LDSM.16.M88.4 R32, [R192+0x11000] ;  /* 0x01100000c020783b */ /* 0x000fe80000000200 */
[----:B--2---:R-:W2:Y:S04]  /*11910*/  LDSM.16.M88.4 R4, [R200] ;  /* 0x00000000c804783b */ /* 0x004ea80000000200 */
[----:B------:R-:W0:Y:S01]  /*11920*/  LDGDEPBAR ;  /* 0x00000000000079af */ /* 0x000e220000000000 */
[C---:B-1----:R-:W-:Y:S08]  /*11930*/  HMMA.16816.F32.BF16 R28, R8.reuse, R12, RZ ;  /* 0x0000000c081c723c */ /* 0x042ff000000418ff */
[C---:B------:R-:W-:Y:S08]  /*11940*/  HMMA.16816.F32.BF16 R24, R8.reuse, R14, RZ ;  /* 0x0000000e0818723c */ /* 0x040ff000000418ff */
[C---:B------:R-:W-:Y:S08]  /*11950*/  HMMA.16816.F32.BF16 R12, R8.reuse, R22, RZ ;  /* 0x00000016080c723c */ /* 0x040ff000000418ff */
[----:B------:R-:W-:Y:S01]  /*11960*/  HMMA.16816.F32.BF16 R16, R8, R20, RZ ;  /* 0x000000140810723c */ /* 0x000fe200000418ff */
[----:B------:R-:W1:Y:S07]  /*11970*/  LDSM.16.M88.4 R20, [R217] ;  /* 0x00000000d914783b */ /* 0x000e6e0000000200 */
[C---:B--2---:R-:W-:Y:S08]  /*11980*/  HMMA.16816.F32.BF16 R176, R4.reuse, R172, R28 ;  /* 0x000000ac04b0723c */ /* 0x044ff0000004181c */
[----:B------:R-:W-:Y:S08]  /*11990*/  HMMA.16816.F32.BF16 R28, R4, R134, R12 ;  /* 0x00000086041c723c */ /* 0x000ff0000004180c */
        /* <DEDUP_REMOVED lines=192> */
[----:B------:R-:W1:Y:S01]  /*125a0*/  LDSM.16.M88.4 R8, [R197+0x7800] ;  /* 0x00780000c508783b */ /* 0x000e620000000200 */
[----:B------:R-:W-:Y:S01]  /*125b0*/  ISETP.GT.AND P0, PT, R247, R252, PT ;  /* 0x000000fcf700720c */ /* 0x000fe20003f04270 */
[----:B------:R-:W-:-:S05]  /*125c0*/  DEPBAR.LE SB0, 0x0 ;  /* 0x000080000000791a */ /* 0x000fca0000000000 */
[C---:B-1----:R-:W-:Y:S08]  /*125d0*/  HMMA.16816.F32.BF16 R240, R4.reuse, R8, R20 ;  /* 0x0000000804f0723c */ /* 0x042ff00000041814 */
[----:B------:R-:W-:Y:S01]  /*125e0*/  HMMA.16816.F32.BF16 R4, R4, R10, R12 ;  /* 0x0000000a0404723c */ /* 0x000fe2000004180c */
[----:B------:R-:W-:Y:S11]  /*125f0*/  @!UPT UIADD3 URZ, URZ, URZ, URZ ;  /* 0x0000003f3f3ff290 */ /* 0x000ff6000fffe03f */
[----:B------:R-:W-:Y:S11]  /*12600*/  BSSY B1, `(.L_x_1942) ;  /* 0x000004e000017945 */ /* 0x000ff60003800000 */
[----:B------:R1:W-:Y:S04]  /*12610*/  STL.64 [R1], R4 ;  /* 0x0000000401007387 */ /* 0x0003e80000100a00 */
[----:B------:R1:W-:Y:S04]  /*12620*/  STL.64 [R1+0x8], R6 ;  /* 0x0000080601007387 */ /* 0x0003e80000100a00 */
[----:B------:R-:W-:Y:S06]  /*12630*/  BAR.SYNC.DEFER_BLOCKING 0x0 ;  /* 0x0000000000007b1d */ /* 0x000fec0000010000 */
[----:B------:R-:W-:Y:S05]  /*12640*/  @!P0 BRA `(.L_x_1943) ;  /* 0x0000049000008947 */ /* 0x000fea0003800000 */
[----:B------:R-:W2:Y:S01]  /*12650*/  LDL.64 R138, [R1+0xe8] ;  /* 0x0000e800018a7983 */ /* 0x000ea20000100a00 */
[----:B------:R-:W-:Y:S01]  /*12660*/  IADD3 R2, R219, -0x4, RZ ;  /* 0xfffffffcdb027810 */ /* 0x000fe20007ffe0ff */
[----:B------:R-:W-:Y:S02]  /*12670*/  BSSY B0, `(.L_x_1944) ;  /* 0x0000045000007945 */ /* 0x000fe40003800000 */
[----:B------:R3:W-:Y:S01]  /*12680*/  @P6 STS.128 [R220+0x10000], RZ ;  /* 0x010000ffdc006388 */ /* 0x0007e20000000c00 */
[----:B------:R-:W-:Y:S01]  /*12690*/  SHF.R.S32.HI R3, RZ, 0x1f, R2 ;  /* 0x0000001fff037819 */ /* 0x000fe20000011402 */
[----:B------:R-:W-:-:S04]  /*126a0*/  IMAD R0, R233, R2, RZ ;  /* 0x00000002e9007224 */ /* 0x000fc800078e02ff */
[C---:B------:R-:W-:Y:S02]  /*126b0*/  IMAD R0, R232.reuse, R3, R0 ;  /* 0x00000003e8007224 */ /* 0x040fe400078e0200 */
[----:B------:R-:W-:-:S04]  /*126c0*/  IMAD.WIDE.U32 R2, R232, R2, RZ ;  /* 0x00000002e8027225 */ /* 0x000fc800078e00ff */
[----:B------:R-:W-:Y:S01]  /*126d0*/  IMAD.IADD R3, R3, 0x1, R0 ;  /* 0x0000000103037824 */ /* 0x000fe200078e0200 */
[----:B--2---:R-:W-:-:S04]  /*126e0*/  LEA R0, P0, R2, R138, 0x6 ;  /* 0x0000008a02007211 */ /* 0x004fc800078030ff */
[----:B------:R-:W-:Y:S01]  /*126f0*/  LEA.HI.X R2, R2, R139, R3, 0x6, P0 ;  /* 0x0000008b02027211 */ /* 0x000fe200000f3403 */
[----:B------:R-:W-:Y:S01]  /*12700*/  IMAD.SHL.U32 R3, R232, 0x20, RZ ;  /* 0x00000020e8037824 */ /* 0x000fe200078e00ff */
[----:B-1----:R-:W-:-:S04]  /*12710*/  @!P6 LEA R4, P0, R0, R244, 0x1 ;  /* 0x000000f40004e211 */ /* 0x002fc800078008ff */
[----:B------:R-:W-:-:S05]  /*12720*/  @!P6 LEA.HI.X R5, R0, R245, R2, 0x1, P0 ;  /* 0x000000f50005e211 */ /* 0x000fca00000f0c02 */
[----:B------:R-:W-:Y:S01]  /*12730*/  @!PT LDS RZ, [RZ] ;  /* 0x00000000fffff984 */ /* 0x000fe20000000800 */
[----:B------:R-:W-:Y:S01]  /*12740*/  @!PT LDS RZ, [RZ] ;  /* 0x00000000fffff984 */ /* 0x000fe20000000800 */
[----:B------:R-:W-:Y:S01]  /*12750*/  @!PT LDS RZ, [RZ] ;  /* 0x00000000fffff984 */ /* 0x000fe20000000800 */
[----:B------:R1:W-:Y:S04]  /*12760*/  @!P6 LDGSTS.E.BYPASS.LTC128B.128 [R220+0x10000], [R4.64] ;  /* 0x1000000004dcefae */ /* 0x0003e8000b901d44 */
[----:B------:R3:W-:Y:S01]  /*12770*/  @P5 STS.128 [R220+0x12000], RZ ;  /* 0x012000ffdc005388 */ /* 0x0007e20000000c00 */
[----:B-1----:R-:W-:-:S04]  /*12780*/  @!P5 LEA R4, P0, R0, R244, 0x1 ;  /* 0x000000f40004d211 */ /* 0x002fc800078008ff */
[----:B------:R-:W-:-:S05]  /*12790*/  @!P5 LEA.HI.X R5, R0, R245, R2, 0x1, P0 ;  /* 0x000000f50005d211 */ /* 0x000fca00000f0c02 */
[----:B------:R-:W-:Y:S01]  /*127a0*/  @!PT LDS RZ, [RZ] ;  /* 0x00000000fffff984 */ /* 0x000fe20000000800 */
[----:B------:R-:W-:Y:S01]  /*127b0*/  @!PT LDS RZ, [RZ] ;  /* 0x00000000fffff984 */ /* 0x000fe20000000800 */
[----:B------:R-:W-:Y:S01]  /*127c0*/  @!PT LDS RZ, [RZ] ;  /* 0x00000000fffff984 */ /* 0x000fe20000000800 */
[----:B------:R1:W-:Y:S04]  /*127d0*/  @!P5 LDGSTS.E.BYPASS.LTC128B.128 [R220+0x12000], [R4.64+0x80] ;  /* 0x1200008004dcdfae */ /* 0x0003e8000b901d44 */
        /* <DEDUP_REMOVED lines=9> */
[--C-:B------:R-:W-:Y:S02]  /*12870*/  @!P3 LEA.HI.X R5, R0, R245, R2.reuse, 0x1, P0 ;  /* 0x000000f50005b211 */ /* 0x100fe400000f0c02 */
[----:B------:R-:W-:Y:S02]  /*12880*/  IADD3 R0, P0, R3, R0, RZ ;  /* 0x0000000003007210 */ /* 0x000fe40007f1e0ff */
[----:B------:R-:W-:Y:S01]  /*12890*/  SHF.L.U64.HI R3, R232, 0x5, R233 ;  /* 0x00000005e8037819 */ /* 0x000fe200000102e9 */
[----:B------:R-:W-:Y:S01]  /*128a0*/  @!PT LDS RZ, [RZ] ;  /* 0x00000000fffff984 */ /* 0x000fe20000000800 */
[----:B------:R-:W-:Y:S01]  /*128b0*/  @!PT LDS RZ, [RZ] ;  /* 0x00000000fffff984 */ /* 0x000fe20000000800 */
[----:B------:R-:W-:Y:S01]  /*128c0*/  @!PT LDS RZ, [RZ] ;  /* 0x00000000fffff984 */ /* 0x000fe20000000800 */
[----:B------:R1:W-:Y:S04]  /*128d0*/  @!P3 LDGSTS.E.BYPASS.LTC128B.128 [R220+0x16000], [R4.64+0x180] ;  /* 0x1600018004dcbfae */ /* 0x0003e8000b901d44 */
[----:B------:R-:W-:Y:S01]  /*128e0*/  IMAD.X R2, R3, 0x1, R2, P0 ;  /* 0x0000000103027824 */ /* 0x000fe200000e0602 */
[----:B------:R3:W-:Y:S01]  /*128f0*/  @P6 STS.128 [R220+0x11000], RZ ;  /* 0x011000ffdc006388 */ /* 0x0007e20000000c00 */
        /* <DEDUP_REMOVED lines=21> */
[----:B------:R-:W-:Y:S05]  /*12a50*/  @P3 BRA `(.L_x_1945) ;  /* 0x0000006000003947 */ /* 0x000fea0003800000 */
[----:B---3--:R-:W-:-:S04]  /*12a60*/  LEA R4, P0, R0, R244, 0x1 ;  /* 0x000000f400047211 */ /* 0x008fc800078008ff */
[----:B------:R-:W-:-:S05]  /*12a70*/  LEA.HI.X R5, R0, R245, R2, 0x1, P0 ;  /* 0x000000f500057211 */ /* 0x000fca00000f0c02 */
[----:B------:R-:W-:Y:S01]  /*12a80*/  @!PT LDS RZ, [RZ] ;  /* 0x00000000fffff984 */ /* 0x000fe20000000800 */
[----:B------:R-:W-:Y:S01]  /*12a90*/  @!PT LDS RZ, [RZ] ;  /* 0x00000000fffff984 */ /* 0x000fe20000000800 */
[----:B------:R-:W-:Y:S01]  /*12aa0*/  @!PT LDS RZ, [RZ] ;  /* 0x00000000fffff984 */ /* 0x000fe20000000800 */
[----:B------:R1:W-:Y:S04]  /*12ab0*/  LDGSTS.E.BYPASS.LTC128B.128 [R220+0x17000], [R4.64+0x180] ;  /* 0x1700018004dc7fae */ /* 0x0003e8000b901d44 */
.L_x_1945:
[----:B------:R-:W-:Y:S05]  /*12ac0*/  BSYNC B0 ;  /* 0x0000000000007941 */ /* 0x000fea0003800000 */
.L_x_1944:
[----:B------:R-:W0:Y:S02]  /*12ad0*/  LDGDEPBAR ;  /* 0x00000000000079af */ /* 0x000e240000000000 */
.L_x_1943:
[----:B------:R-:W-:Y:S05]  /*12ae0*/  BSYNC B1 ;  /* 0x0000000000017941 */ /* 0x000fea0003800000 */
.L_x_1942:
[----:B------:R-:W2:Y:S04]  /*12af0*/  LDL R0, [R1+0xd0] ;  /* 0x0000d00001007983 */ /* 0x000ea80000100800 */
[----:B------:R-:W4:Y:S04]  /*12b00*/  S2R R2, SR_TID.X ;  /* 0x0000000000027919 */ /* 0x000f280000002100 */
[----:B------:R1:W-:Y:S04]  /*12b10*/  STL [R1+0x1d8], R251 ;  /* 0x0001d8fb01007387 */ /* 0x0003e80000100800 */
[----:B------:R-:W-:Y:S04]  /*12b20*/  STL [R1+0x1d4], R250 ;  /* 0x0001d4fa01007387 */ /* 0x000fe80000100800 */
[----:B------:R-:W-:Y:S04]  /*12b30*/  STL [R1+0x1d0], R245 ;  /* 0x0001d0f501007387 */ /* 0x000fe80000100800 */
[----:B------:R-:W-:Y:S04]  /*12b40*/  STL [R1+0x1cc], R244 ;  /* 0x0001ccf401007387 */ /* 0x000fe80000100800 */
[----:B------:R-:W-:Y:S04]  /*12b50*/  STL [R1+0x1c8], R235 ;  /* 0x0001c8eb01007387 */ /* 0x000fe80000100800 */
[----:B------:R3:W-:Y:S01]  /*12b60*/  STL [R1+0x1c4], R234 ;  /* 0x0001c4ea01007387 */ /* 0x0007e20000100800 */
[----:B----4-:R-:W-:-:S03]  /*12b70*/  IMAD.SHL.U32 R2, R2, 0x2, RZ ;  /* 0x0000000202027824 */ /* 0x010fc600078e00ff */
[----:B------:R-:W-:Y:S02]  /*12b80*/  STL [R1+0x1c0], R233 ;  /* 0x0001c0e901007387 */ /* 0x000fe40000100800 */
[----:B------:R-:W-:Y:S02]  /*12b90*/  LOP3.LUT R2, R2, 0x6, RZ, 0xc0, !PT ;  /* 0x0000000602027812 */ /* 0x000fe400078ec0ff */
[----:B------:R-:W-:Y:S03]  /*12ba0*/  STL [R1+0x1bc], R232 ;  /* 0x0001bce801007387 */ /* 0x000fe60000100800 */
[----:B------:R-:W-:Y:S01]  /*12bb0*/  IMAD R2, R247, 0x40, R2 ;  /* 0x00000040f7027824 */ /* 0x000fe200078e0202 */
        /* <DEDUP_REMOVED lines=24> */
[----:B-1----:R-:W2:Y:S04]  /*12d40*/  LDL R251, [R1] ;  /* 0x0000000001fb7983 */ /* 0x002ea80000100800 */
[----:B------:R-:W2:Y:S01]  /*12d50*/  LDL.LU R139, [R1+0x8] ;  /* 0x00000800018b7983 */ /* 0x000ea20000300800 */
[----:B------:R-:W-:-:S03]  /*12d60*/  ISETP.GE.AND P2, PT, R2, R228, PT ;  /* 0x000000e40200720c */ /* 0x000fc60003f46270 */
[----:B------:R-:W2:Y:S01]  /*12d70*/  LDL R138, [R1+0x4] ;  /* 0x00000400018a7983 */ /* 0x000ea20000100800 */
[----:B------:R-:W-:-:S03]  /*12d80*/  ISETP.GE.OR P2, PT, R2, R231, !P2 ;  /* 0x000000e70200720c */ /* 0x000fc60005746670 */
[----:B------:R-:W2:Y:S04]  /*12d90*/  LDL.LU R133, [R1+0xc] ;  /* 0x00000c0001857983 */ /* 0x000ea80000300800 */
[----:B---3--:R-:W3:Y:S01]  /*12da0*/  LDL.LU R234, [R1+0xb0] ;  /* 0x0000b00001ea7983 */ /* 0x008ee20000300800 */
[----:B--2---:R-:W-:Y:S02]  /*12db0*/  IMAD.MOV.U32 R132, RZ, RZ, R0 ;  /* 0x000000ffff847224 */ /* 0x004fe400078e0000 */
[----:B------:R-:W-:-:S05]  /*12dc0*/  IMAD.IADD R0, R225, 0x1, -R2 ;  /* 0x00000001e1007824 */ /* 0x000fca00078e0a02 */
[----:B------:R-:W-:-:S04]  /*12dd0*/  IABS R0, R0 ;  /* 0x0000000000007213 */ /* 0x000fc80000000000 */
[----:B------:R-:W-:Y:S01]  /*12de0*/  MOV R4, R0 ;  /* 0x0000000000047202 */ /* 0x000fe20000000f00 */
[----:B------:R-:W-:-:S05]  /*12df0*/  IMAD.IADD R0, R229, 0x1, -R2 ;  /* 0x00000001e5007824 */ /* 0x000fca00078e0a02 */
[----:B------:R-:W-:Y:S02]  /*12e00*/  IABS R3, R0 ;  /* 0x0000000000037213 */ /* 0x000fe40000000000 */
[----:B------:R-:W-:Y:S01]  /*12e10*/  IADD3 R0, R2, 0x1, RZ ;  /* 0x0000000102007810 */ /* 0x000fe20007ffe0ff */
[----:B------:R1:W-:Y:S04]  /*12e20*/  I2F R7, R4 ;  /* 0x0000000400077306 */ /* 0x0003e80000201400 */
[--C-:B------:R-:W-:Y:S02]  /*12e30*/  IMAD.IADD R5, R229, 0x1, -R0.reuse ;  /* 0x00000001e5057824 */ /* 0x100fe400078e0a00 */
[----:B-1----:R-:W-:Y:S02]  /*12e40*/  IMAD.MOV.U32 R4, RZ, RZ, R3 ;  /* 0x000000ffff047224 */ /* 0x002fe400078e0003 */
[----:B------:R-:W-:-:S02]  /*12e50*/  IMAD.IADD R3, R225, 0x1, -R0 ;  /* 0x00000001e1037824 */ /* 0x000fc400078e0a00 */
[----:B------:R1:W-:Y:S03]  /*12e60*/  I2F R6, R4 ;  /* 0x0000000400067306 */ /* 0x0003e60000201400 */
[----:B------:R-:W-:-:S04]  /*12e70*/  IABS R3, R3 ;  /* 0x0000000300037213 */ /* 0x000fc80000000000 */
[----:B-1----:R-:W-:Y:S02]  /*12e80*/  MOV R4, R3 ;  /* 0x0000000300047202 */ /* 0x002fe40000000f00 */
[----:B------:R-:W-:-:S06]  /*12e90*/  IABS R3, R5 ;  /* 0x0000000500037213 */ /* 0x000fcc0000000000 */
[----:B------:R-:W1:Y:S01]  /*12ea0*/  I2F R3, R3 ;  /* 0x0000000300037306 */ /* 0x000e620000201400 */
[C---:B------:R-:W-:Y:S02]  /*12eb0*/  ISETP.GE.AND P1, PT, R0.reuse, R228, PT ;  /* 0x000000e40000720c */ /* 0x040fe40003f26270 */
[C---:B------:R-:W-:Y:S02]  /*12ec0*/  ISETP.GE.AND P0, PT, R0.reuse, R227, PT ;  /* 0x000000e30000720c */ /* 0x040fe40003f06270 */
[----:B------:R-:W-:-:S03]  /*12ed0*/  ISETP.GE.OR P1, PT, R0, R231, !P1 ;  /* 0x000000e70000720c */ /* 0x000fc60004f26670 */
[----:B------:R-:W2:Y:S01]  /*12ee0*/  I2F R4, R4 ;  /* 0x0000000400047306 */ /* 0x000ea20000201400 */
[----:B------:R-:W-:Y:S02]  /*12ef0*/  ISETP.GE.OR P0, PT, R0, R230, !P0 ;  /* 0x000000e60000720c */ /* 0x000fe40004706670 */
[----:B------:R-:W-:Y:S01]  /*12f00*/  IADD3 R0, R2, 0x8, RZ ;  /* 0x0000000802007810 */ /* 0x000fe20007ffe0ff */
[----:B-1----:R-:W-:-:S04]  /*12f10*/  FFMA.FTZ R8, R3, -R224, R175 ;  /* 0x800000e003087223 */ /* 0x002fc800000100af */
[----:B------:R-:W-:Y:S01]  /*12f20*/  IMAD.IADD R3, R225, 0x1, -R0 ;  /* 0x00000001e1037824 */ /* 0x000fe200078e0a00 */
[C---:B------:R-:W-:Y:S02]  /*12f30*/  ISETP.GE.AND P4, PT, R0.reuse, R228, PT ;  /* 0x000000e40000720c */ /* 0x040fe40003f86270 */
[C---:B------:R-:W-:Y:S02]  /*12f40*/  ISETP.GE.AND P6, PT, R0.reuse, R227, PT ;  /* 0x000000e30000720c */ /* 0x040fe40003fc6270 */
[----:B------:R-:W-:Y:S01]  /*12f50*/  IABS R3, R3 ;  /* 0x0000000300037213 */ /* 0x000fe20000000000 */
[-C--:B------:R-:W-:Y:S01]  /*12f60*/  FFMA.FTZ R10, R7, -R224.reuse, R172 ;  /* 0x800000e0070a7223 */ /* 0x080fe200000100ac */
[----:B------:R-:W-:Y:S01]  /*12f70*/  ISETP.GE.OR P4, PT, R0, R231, !P4 ;  /* 0x000000e70000720c */ /* 0x000fe20006786670 */
[----:B--2---:R-:W-:Y:S01]  /*12f80*/  FFMA.FTZ R7, R4, -R224, R173 ;  /* 0x800000e004077223 */ /* 0x004fe200000100ad */
[----:B------:R-:W-:Y:S01]  /*12f90*/  ISETP.GE.OR P6, PT, R0, R230, !P6 ;  /* 0x000000e60000720c */ /* 0x000fe200077c6670 */
[----:B------:R-:W-:-:S02]  /*12fa0*/  IMAD.IADD R4, R229, 0x1, -R0 ;  /* 0x00000001e5047824 */ /* 0x000fc400078e0a00 */
[----:B------:R-:W-:-:S03]  /*12fb0*/  IMAD.MOV.U32 R0, RZ, RZ, R3 ;  /* 0x000000ffff007224 */ /* 0x000fc600078e0003 */
[----:B------:R-:W-:Y:S01]  /*12fc0*/  IABS R3, R4 ;  /* 0x0000000400037213 */ /* 0x000fe20000000000 */
[----:B------:R1:W-:Y:S01]  /*12fd0*/  I2F R5, R0 ;  /* 0x0000000000057306 */ /* 0x0003e20000201400 */
[----:B------:R-:W-:-:S03]  /*12fe0*/  FFMA.FTZ R9, R6, -R224, R174 ;  /* 0x800000e006097223 */ /* 0x000fc600000100ae */
[----:B------:R-:W-:Y:S01]  /*12ff0*/  IMAD.MOV.U32 R6, RZ, RZ, R3 ;  /* 0x000000ffff067224 */ /* 0x000fe200078e0003 */
[----:B-1----:R-:W-:-:S04]  /*13000*/  IADD3 R0, R2, 0x9, RZ ;  /* 0x0000000902007810 */ /* 0x002fc80007ffe0ff */
[C---:B------:R-:W-:Y:S02]  /*13010*/  ISETP.GE.AND P3, PT, R0.reuse, R228, PT ;  /* 0x000000e40000720c */ /* 0x040fe40003f66270 */
[C---:B------:R-:W-:Y:S02]  /*13020*/  ISETP.GE.AND P5, PT, R0.reuse, R227, PT ;  /* 0x000000e30000720c */ /* 0x040fe40003fa6270 */
[----:B------:R-:W-:Y:S01]  /*13030*/  IADD3 R3, R225, -R0, RZ ;  /* 0x80000000e1037210 */ /* 0x000fe20007ffe0ff */
[----:B------:R-:W-:Y:S01]  /*13040*/  IMAD.IADD R4, R229, 0x1, -R0 ;  /* 0x00000001e5047824 */ /* 0x000fe200078e0a00 */
[C---:B------:R-:W-:Y:S02]  /*13050*/  ISETP.GE.OR P3, PT, R0.reuse, R231, !P3 ;  /* 0x000000e70000720c */ /* 0x040fe40005f66670 */
[----:B------:R-:W-:Y:S02]  /*13060*/  ISETP.GE.OR P5, PT, R0, R230, !P5 ;  /* 0x000000e60000720c */ /* 0x000fe40006fa6670 */
[----:B------:R-:W-:-:S02]  /*13070*/  IABS R3, R3 ;  /* 0x0000000300037213 */ /* 0x000fc40000000000 */
[----:B------:R-:W-:Y:S02]  /*13080*/  IADD3 R0, R2, 0x10, RZ ;  /* 0x0000001002007810 */ /* 0x000fe40007ffe0ff */
[----:B------:R-:W-:Y:S02]  /*13090*/  IABS R11, R4 ;  /* 0x00000004000b7213 */ /* 0x000fe40000000000 */
[----:B------:R1:W-:Y:S08]  /*130a0*/  I2F R4, R3 ;  /* 0x0000000300047306 */ /* 0x0003f00000201400 */
[----:B------:R-:W2:Y:S01]  /*130b0*/  I2F R6, R6 ;  /* 0x0000000600067306 */ /* 0x000ea20000201400 */
[----:B-1----:R-:W-:-:S05]  /*130c0*/  IMAD.IADD R3, R225, 0x1, -R0 ;  /* 0x00000001e1037824 */ /* 0x002fca00078e0a00 */
[----:B------:R-:W-:Y:S02]  /*130d0*/  IABS R3, R3 ;  /* 0x0000000300037213 */ /* 0x000fe40000000000 */
[----:B------:R-:W1:Y:S01]  /*130e0*/  I2F R11, R11 ;  /* 0x0000000b000b7306 */ /* 0x000e620000201400 */
[----:B------:R-:W-:Y:S02]  /*130f0*/  FSEL R30, R10, -INF , !P2 ;  /* 0xff8000000a1e7808 */ /* 0x000fe40005000000 */
[----:B------:R-:W-:-:S05]  /*13100*/  ISETP.GE.AND P2, PT, R2, R227, PT ;  /* 0x000000e30200720c */ /* 0x000fca0003f46270 */
[----:B------:R-:W3:Y:S01]  /*13110*/  I2F R3, R3 ;  /* 0x0000000300037306 */ /* 0x000ee20000201400 */
[----:B------:R-:W-:Y:S01]  /*13120*/  ISETP.GE.OR P2, PT, R2, R230, !P2 ;  /* 0x000000e60200720c */ /* 0x000fe20005746670 */
[----:B--2---:R-:W-:Y:S01]  /*13130*/  FFMA.FTZ R6, R6, -R224, R34 ;  /* 0x800000e006067223 */ /* 0x004fe20000010022 */
[----:B------:R-:W-:Y:S02]  /*13140*/  FSEL R29, R7, -INF , !P1 ;  /* 0xff800000071d7808 */ /* 0x000fe40004800000 */
[----:B------:R-:W-:Y:S02]  /*13150*/  FSEL R34, R9, -INF , !P2 ;  /* 0xff80000009227808 */ /* 0x000fe40005000000 */
[C---:B------:R-:W-:Y:S02]  /*13160*/  ISETP.GE.AND P2, PT, R0.reuse, R228, PT ;  /* 0x000000e40000720c */ /* 0x040fe40003f46270 */
[C---:B------:R-:W-:Y:S01]  /*13170*/  ISETP.GE.AND P1, PT, R0.reuse, R227, PT ;  /* 0x000000e30000720c */ /* 0x040fe20003f26270 */
[-C--:B-1----:R-:W-:Y:S01]  /*13180*/  FFMA.FTZ R12, R11, -R224.reuse, R35 ;  /* 0x800000e00b0c7223 */ /* 0x082fe20000010023 */
[C---:B------:R-:W-:Y:S01]  /*13190*/  ISETP.GE.OR P2, PT, R0.reuse, R231, !P2 ;  /* 0x000000e70000720c */ /* 0x040fe20005746670 */
[----:B------:R-:W-:Y:S01]  /*131a0*/  FFMA.FTZ R5, R5, -R224, R32 ;  /* 0x800000e005057223 */ /* 0x000fe20000010020 */
[----:B------:R-:W-:Y:S01]  /*131b0*/  ISETP.GE.OR P1, PT, R0, R230, !P1 ;  /* 0x000000e60000720c */ /* 0x000fe20004f26670 */
[----:B---3--:R-:W-:-:S02]  /*131c0*/  FFMA.FTZ R11, R3, -R224, R176 ;  /* 0x800000e0030b7223 */ /* 0x008fc400000100b0 */
[----:B------:R-:W-:Y:S01]  /*131d0*/  IMAD.IADD R3, R229, 0x1, -R0 ;  /* 0x00000001e5037824 */ /* 0x000fe200078e0a00 */
[----:B------:R-:W-:Y:S02]  /*131e0*/  IADD3 R0, R2, 0x11, RZ ;  /* 0x0000001102007810 */ /* 0x000fe40007ffe0ff */
        /* <DEDUP_REMOVED lines=8> */
[----:B------:R-:W-:Y:S01]  /*13270*/  IMAD.IADD R0, R229, 0x1, -R0 ;  /* 0x00000001e5007824 */ /* 0x000fe200078e0a00 */
[----:B------:R-:W-:Y:S01]  /*13280*/  MOV R5, R7 ;  /* 0x0000000700057202 */ /* 0x000fe20000000f00 */
[----:B------:R-:W-:Y:S01]  /*13290*/  FFMA.FTZ R4, R4, -R224, R33 ;  /* 0x800000e004047223 */ /* 0x000fe20000010021 */
[----:B------:R-:W-:Y:S02]  /*132a0*/  IABS R3, R3 ;  /* 0x0000000300037213 */ /* 0x000fe40000000000 */
[----:B------:R1:W-:Y:S01]  /*132b0*/  I2F R15, R5 ;  /* 0x00000005000f7306 */ /* 0x0003e20000201400 */
[----:B------:R-:W-:Y:S02]  /*132c0*/  FSEL R135, R6, -INF , !P6 ;  /* 0xff80000006877808 */ /* 0x000fe40007000000 */
[----:B------:R-:W-:-:S05]  /*132d0*/  FSEL R27, R4, -INF , !P3 ;  /* 0xff800000041b7808 */ /* 0x000fca0005800000 */
[----:B------:R2:W-:Y:S01]  /*132e0*/  I2F R8, R3 ;  /* 0x0000000300087306 */ /* 0x0005e20000201400 */
[----:B-1----:R-:W-:Y:S02]  /*132f0*/  IABS R5, R0 ;  /* 0x0000000000057213 */ /* 0x002fe40000000000 */
[----:B------:R-:W-:-:S04]  /*13300*/  IADD3 R0, R2, 0x18, RZ ;  /* 0x0000001802007810 */ /* 0x000fc80007ffe0ff */
[C---:B------:R-:W-:Y:S01]  /*13310*/  ISETP.GE.AND P6, PT, R0.reuse, R228, PT ;  /* 0x000000e40000720c */ /* 0x040fe20003fc6270 */
[--C-:B--2---:R-:W-:Y:S01]  /*13320*/  IMAD.IADD R3, R225, 0x1, -R0.reuse ;  /* 0x00000001e1037824 */ /* 0x104fe200078e0a00 */
[C---:B------:R-:W-:Y:S01]  /*13330*/  ISETP.GE.AND P3, PT, R0.reuse, R227, PT ;  /* 0x000000e30000720c */ /* 0x040fe20003f66270 */
[----:B------:R-:W-:Y:S01]  /*13340*/  IMAD.IADD R4, R229, 0x1, -R0 ;  /* 0x00000001e5047824 */ /* 0x000fe200078e0a00 */
[C---:B------:R-:W-:Y:S02]  /*13350*/  ISETP.GE.OR P6, PT, R0.reuse, R231, !P6 ;  /* 0x000000e70000720c */ /* 0x040fe400077c6670 */
[----:B------:R-:W-:Y:S02]  /*13360*/  ISETP.GE.OR P3, PT, R0, R230, !P3 ;  /* 0x000000e60000720c */ /* 0x000fe40005f66670 */
[----:B------:R-:W-:Y:S02]  /*13370*/  IABS R3, R3 ;  /* 0x0000000300037213 */ /* 0x000fe40000000000 */
[----:B------:R-:W-:-:S02]  /*13380*/  IADD3 R0, R2, 0x19, RZ ;  /* 0x0000001902007810 */ /* 0x000fc40007ffe0ff */
[----:B------:R1:W2:Y:S01]  /*13390*/  I2F R9, R3 ;  /* 0x0000000300097306 */ /* 0x0002a20000201400 */
[----:B------:R-:W-:-:S07]  /*133a0*/  IABS R4, R4 ;  /* 0x0000000400047213 */ /* 0x000fce0000000000 */
[----:B------:R3:W2:Y:S01]  /*133b0*/  I2F R14, R5 ;  /* 0x00000005000e7306 */ /* 0x0006a20000201400 */
[----:B-1----:R-:W-:-:S07]  /*133c0*/  IMAD.IADD R3, R225, 0x1, -R0 ;  /* 0x00000001e1037824 */ /* 0x002fce00078e0a00 */
[----:B------:R1:W-:Y:S01]  /*133d0*/  I2F R13, R4 ;  /* 0x00000004000d7306 */ /* 0x0003e20000201400 */
[----:B------:R-:W-:-:S04]  /*133e0*/  IABS R3, R3 ;  /* 0x0000000300037213 */ /* 0x000fc80000000000 */
[----:B---3--:R-:W-:Y:S02]  /*133f0*/  MOV R5, R3 ;  /* 0x0000000300057202 */ /* 0x008fe40000000f00 */
[----:B------:R-:W-:Y:S01]  /*13400*/  IADD3 R3, R2, 0x20, RZ ;  /* 0x0000002002037810 */ /* 0x000fe20007ffe0ff */
[----:B-1----:R-:W-:-:S04]  /*13410*/  IMAD.IADD R4, R229, 0x1, -R0 ;  /* 0x00000001e5047824 */ /* 0x002fc800078e0a00 */
[----:B------:R-:W-:Y:S01]  /*13420*/  IMAD.IADD R6, R225, 0x1, -R3 ;  /* 0x00000001e1067824 */ /* 0x000fe200078e0a03 */
[----:B------:R-:W-:Y:S01]  /*13430*/  IABS R4, R4 ;  /* 0x0000000400047213 */ /* 0x000fe20000000000 */
[----:B------:R1:W3:Y:S01]  /*13440*/  I2F R10, R5 ;  /* 0x00000005000a7306 */ /* 0x0002e20000201400 */
[----:B--2---:R-:W-:-:S03]  /*13450*/  FFMA.FTZ R9, R9, -R224, R180 ;  /* 0x800000e009097223 */ /* 0x004fc600000100b4 */
[----:B-1----:R-:W-:Y:S01]  /*13460*/  IMAD.MOV.U32 R5, RZ, RZ, R4 ;  /* 0x000000ffff057224 */ /* 0x002fe200078e0004 */
[----:B------:R-:W-:-:S03]  /*13470*/  IABS R4, R6 ;  /* 0x0000000600047213 */ /* 0x000fc60000000000 */
[----:B------:R1:W2:Y:S08]  /*13480*/  I2F R7, R5 ;  /* 0x0000000500077306 */ /* 0x0002b00000201400 */
[----:B------:R2:W2:Y:S01]  /*13490*/  I2F R6, R4 ;  /* 0x0000000400067306 */ /* 0x0004a20000201400 */
[-C--:B-1----:R-:W-:Y:S02]  /*134a0*/  FFMA.FTZ R5, R8, -R224.reuse, R177 ;  /* 0x800000e008057223 */ /* 0x082fe400000100b1 */
[----:B--2---:R-:W-:-:S03]  /*134b0*/  FFMA.FTZ R4, R15, -R224, R178 ;  /* 0x800000e00f047223 */ /* 0x004fc600000100b2 */
[----:B------:R-:W-:Y:S02]  /*134c0*/  FSEL R18, R5, -INF , !P0 ;  /* 0xff80000005127808 */ /* 0x000fe40004000000 */
[C---:B------:R-:W-:Y:S02]  /*134d0*/  ISETP.GE.AND P0, PT, R3.reuse, R227, PT ;  /* 0x000000e30300720c */ /* 0x040fe40003f06270 */
[----:B------:R-:W-:Y:S02]  /*134e0*/  FSEL R35, R4, -INF , !P1 ;  /* 0xff80000004237808 */ /* 0x000fe40004800000 */
[C---:B------:R-:W-:Y:S01]  /*134f0*/  ISETP.GE.AND P1, PT, R3.reuse, R228, PT ;  /* 0x000000e40300720c */ /* 0x040fe20003f26270 */
[----:B------:R-:W-:Y:S01]  /*13500*/  FFMA.FTZ R8, R14, -R224, R179 ;  /* 0x800000e00e087223 */ /* 0x000fe200000100b3 */
[----:B------:R-:W-:Y:S01]  /*13510*/  ISETP.GE.OR P0, PT, R3, R230, !P0 ;  /* 0x000000e60300720c */ /* 0x000fe20004706670 */
[----:B------:R-:W-:Y:S01]  /*13520*/  IMAD.IADD R4, R229, 0x1, -R3 ;  /* 0x00000001e5047824 */ /* 0x000fe200078e0a03 */
[----:B------:R-:W-:-:S02]  /*13530*/  ISETP.GE.OR P1, PT, R3, R231, !P1 ;  /* 0x000000e70300720c */ /* 0x000fc40004f26670 */
[----:B------:R-:W-:Y:S02]  /*13540*/  IADD3 R3, R2, 0x21, RZ ;  /* 0x0000002102037810 */ /* 0x000fe40007ffe0ff */
[----:B------:R-:W-:Y:S02]  /*13550*/  FSEL R134, R12, -INF , !P5 ;  /* 0xff8000000c867808 */ /* 0x000fe40006800000 */
[----:B------:R-:W-:Y:S02]  /*13560*/  FSEL R33, R8, -INF , !P4 ;  /* 0xff80000008217808 */ /* 0x000fe40006000000 */
[----:B------:R-:W-:Y:S02]  /*13570*/  IABS R5, R4 ;  /* 0x0000000400057213 */ /* 0x000fe40000000000 */
[----:B------:R-:W-:Y:S02]  /*13580*/  FSEL R16, R9, -INF , !P6 ;  /* 0xff80000009107808 */ /* 0x000fe40007000000 */
[----:B------:R-:W-:-:S02]  /*13590*/  ISETP.GE.AND P5, PT, R0, R228, PT ;  /* 0x000000e40000720c */ /* 0x000fc40003fa6270 */
[C---:B------:R-:W-:Y:S02]  /*135a0*/  ISETP.GE.AND P4, PT, R3.reuse, R228, PT ;  /* 0x000000e40300720c */ /* 0x040fe40003f86270 */
[----:B------:R-:W-:Y:S01]  /*135b0*/  ISETP.GE.AND P6, PT, R3, R227, PT ;  /* 0x000000e30300720c */ /* 0x000fe20003fc6270 */
[-C--:B---3--:R-:W-:Y:S01]  /*135c0*/  FFMA.FTZ R10, R10, -R224.reuse, R181 ;  /* 0x800000e00a0a7223 */ /* 0x088fe200000100b5 */
[----:B------:R-:W-:Y:S01]  /*135d0*/  FSEL R28, R11, -INF , !P2 ;  /* 0xff8000000b1c7808 */ /* 0x000fe20005000000 */
[----:B------:R-:W-:Y:S01]  /*135e0*/  FFMA.FTZ R11, R13, -R224, R182 ;  /* 0x800000e00d0b7223 */ /* 0x000fe200000100b6 */
[----:B------:R1:W-:Y:S01]  /*135f0*/  I2F R14, R5 ;  /* 0x00000005000e7306 */ /* 0x0003e20000201400 */
[----:B------:R-:W-:Y:S02]  /*13600*/  ISETP.GE.OR P5, PT, R0, R231, !P5 ;  /* 0x000000e70000720c */ /* 0x000fe40006fa6670 */
[----:B------:R-:W-:Y:S02]  /*13610*/  IADD3 R4, R225, -R3, RZ ;  /* 0x80000003e1047210 */ /* 0x000fe40007ffe0ff */
[----:B------:R-:W-:-:S02]  /*13620*/  ISETP.GE.OR P4, PT, R3, R231, !P4 ;  /* 0x000000e70300720c */ /* 0x000fc40006786670 */
[----:B------:R-:W-:Y:S02]  /*13630*/  ISETP.GE.OR P6, PT, R3, R230, !P6 ;  /* 0x000000e60300720c */ /* 0x000fe400077c6670 */
[----:B------:R-:W-:Y:S02]  /*13640*/  IABS R4, R4 ;  /* 0x0000000400047213 */ /* 0x000fe40000000000 */
[----:B------:R-:W-:Y:S01]  /*13650*/  FSEL R31, R11, -INF , !P3 ;  /* 0xff8000000b1f7808 */ /* 0x000fe20005800000 */
[----:B-1----:R-:W-:Y:S01]  /*13660*/  IMAD.IADD R5, R229, 0x1, -R3 ;  /* 0x00000001e5057824 */ /* 0x002fe200078e0a03 */
[----:B------:R-:W-:Y:S02]  /*13670*/  IADD3 R3, R2, 0x28, RZ ;  /* 0x0000002802037810 */ /* 0x000fe40007ffe0ff */
[----:B------:R-:W-:Y:S02]  /*13680*/  FSEL R15, R10, -INF , !P5 ;  /* 0xff8000000a0f7808 */ /* 0x000fe40006800000 */
[----:B------:R-:W-:-:S02]  /*13690*/  ISETP.GE.AND P3, PT, R3, R228, PT ;  /* 0x000000e40300720c */ /* 0x000fc40003f66270 */
[C---:B------:R-:W-:Y:S01]  /*136a0*/  ISETP.GE.AND P5, PT, R3.reuse, R227, PT ;  /* 0x000000e30300720c */ /* 0x040fe20003fa6270 */
[----:B------:R1:W2:Y:S01]  /*136b0*/  I2F R11, R4 ;  /* 0x00000004000b7306 */ /* 0x0002a20000201400 */
[C---:B------:R-:W-:Y:S02]  /*136c0*/  ISETP.GE.OR P3, PT, R3.reuse, R231, !P3 ;  /* 0x000000e70300720c */ /* 0x040fe40005f66670 */
[----:B------:R-:W-:Y:S02]  /*136d0*/  ISETP.GE.OR P5, PT, R3, R230, !P5 ;  /* 0x000000e60300720c */ /* 0x000fe40006fa6670 */
[----:B------:R-:W-:-:S04]  /*136e0*/  IABS R5, R5 ;  /* 0x0000000500057213 */ /* 0x000fc80000000000 */
[----:B------:R3:W2:Y:S01]  /*136f0*/  I2F R20, R5 ;  /* 0x0000000500147306 */ /* 0x0006a20000201400 */
[--C-:B-1----:R-:W-:Y:S02]  /*13700*/  IMAD.IADD R4, R225, 0x1, -R3.reuse ;  /* 0x00000001e1047824 */ /* 0x102fe400078e0a03 */
[----:B------:R-:W-:Y:S01]  /*13710*/  IMAD.IADD R3, R229, 0x1, -R3 ;  /* 0x00000001e5037824 */ /* 0x000fe200078e0a03 */
[----:B------:R-:W-:Y:S02]  /*13720*/  ISETP.GE.AND P2, PT, R0, R227, PT ;  /* 0x000000e30000720c */ /* 0x000fe40003f46270 */
[----:B------:R-:W-:Y:S02]  /*13730*/  IABS R4, R4 ;  /* 0x0000000400047213 */ /* 0x000fe40000000000 */
[----:B---3--:R-:W-:Y:S02]  /*13740*/  IABS R5, R3 ;  /* 0x0000000300057213 */ /* 0x008fe40000000000 */
[----:B------:R-:W-:Y:S01]  /*13750*/  IADD3 R3, R2, 0x29, RZ ;  /* 0x0000002902037810 */ /* 0x000fe20007ffe0ff */
[-C--:B------:R-:W-:Y:S01]  /*13760*/  FFMA.FTZ R7, R7, -R224.reuse, R183 ;  /* 0x800000e007077223 */ /* 0x080fe200000100b7 */
[----:B------:R1:W3:Y:S01]  /*13770*/  I2F R9, R4 ;  /* 0x0000000400097306 */ /* 0x0002e20000201400 */
[----:B------:R-:W-:Y:S01]  /*13780*/  FFMA.FTZ R6, R6, -R224, R184 ;  /* 0x800000e006067223 */ /* 0x000fe200000100b8 */
[----:B------:R-:W-:-:S02]  /*13790*/  ISETP.GE.OR P2, PT, R0, R230, !P2 ;  /* 0x000000e60000720c */ /* 0x000fc40005746670 */
[----:B------:R-:W4:Y:S02]  /*137a0*/  LD.E R0, [R136.64+0xdc] ;  /* 0x0000dc0488007980 */ /* 0x000f24000c101900 */
[----:B------:R-:W-:Y:S02]  /*137b0*/  FSEL R17, R7, -INF , !P2 ;  /* 0xff80000007117808 */ /* 0x000fe40005000000 */
[----:B------:R-:W-:Y:S02]  /*137c0*/  FSEL R13, R6, -INF , !P1 ;  /* 0xff800000060d7808 */ /* 0x000fe40004800000 */
[----:B------:R-:W-:Y:S01]  /*137d0*/  ISETP.GE.AND P2, PT, R3, R228, PT ;  /* 0x000000e40300720c */ /* 0x000fe20003f46270 */
[----:B-1----:R-:W-:Y:S01]  /*137e0*/  IMAD.IADD R4, R225, 0x1, -R3 ;  /* 0x00000001e1047824 */ /* 0x002fe200078e0a03 */
[----:B------:R-:W-:Y:S01]  /*137f0*/  ISETP.GE.AND P1, PT, R3, R227, PT ;  /* 0x000000e30300720c */ /* 0x000fe20003f26270 */
[----:B------:R1:W1:Y:S03]  /*13800*/  I2F R19, R5 ;  /* 0x0000000500137306 */ /* 0x0002660000201400 */
[----:B------:R-:W-:-:S02]  /*13810*/  IABS R4, R4 ;  /* 0x0000000400047213 */ /* 0x000fc40000000000 */
[C---:B------:R-:W-:Y:S02]  /*13820*/  ISETP.GE.OR P2, PT, R3.reuse, R231, !P2 ;  /* 0x000000e70300720c */ /* 0x040fe40005746670 */
[----:B------:R-:W-:Y:S02]  /*13830*/  ISETP.GE.OR P1, PT, R3, R230, !P1 ;  /* 0x000000e60300720c */ /* 0x000fe40004f26670 */
[----:B-1----:R-:W-:Y:S01]  /*13840*/  IADD3 R5, R229, -R3, RZ ;  /* 0x80000003e5057210 */ /* 0x002fe20007ffe0ff */
[----:B------:R-:W-:-:S04]  /*13850*/  IMAD.MOV.U32 R3, RZ, RZ, R4 ;  /* 0x000000ffff037224 */ /* 0x000fc800078e0004 */
[----:B------:R1:W1:Y:S01]  /*13860*/  I2F R10, R3 ;  /* 0x00000003000a7306 */ /* 0x0002620000201400 */
[----:B------:R-:W-:Y:S02]  /*13870*/  IABS R5, R5 ;  /* 0x0000000500057213 */ /* 0x000fe40000000000 */
[----:B-1----:R-:W-:-:S05]  /*13880*/  IADD3 R3, R2, 0x30, RZ ;  /* 0x0000003002037810 */ /* 0x002fca0007ffe0ff */
[--C-:B------:R-:W-:Y:S01]  /*13890*/  IMAD.IADD R4, R225, 0x1, -R3.reuse ;  /* 0x00000001e1047824 */ /* 0x100fe200078e0a03 */
[----:B------:R1:W1:Y:S04]  /*138a0*/  I2F R12, R5 ;  /* 0x00000005000c7306 */ /* 0x0002680000201400 */
[----:B------:R-:W-:Y:S01]  /*138b0*/  IABS R4, R4 ;  /* 0x0000000400047213 */ /* 0x000fe20000000000 */
[----:B------:R-:W-:-:S04]  /*138c0*/  IMAD.IADD R6, R229, 0x1, -R3 ;  /* 0x00000001e5067824 */ /* 0x000fc800078e0a03 */
[----:B-1----:R-:W-:Y:S01]  /*138d0*/  IMAD.MOV.U32 R5, RZ, RZ, R4 ;  /* 0x000000ffff057224 */ /* 0x002fe200078e0004 */
[----:B------:R-:W-:Y:S01]  /*138e0*/  IABS R4, R6 ;  /* 0x0000000600047213 */ /* 0x000fe20000000000 */
[-C--:B--2---:R-:W-:Y:S02]  /*138f0*/  FFMA.FTZ R6, R11, -R224.reuse, R185 ;  /* 0x800000e00b067223 */ /* 0x084fe400000100b9 */
[----:B------:R1:W2:Y:S08]  /*13900*/  I2F R8, R5 ;  /* 0x0000000500087306 */ /* 0x0002b00000201400 */
[----:B------:R2:W-:Y:S01]  /*13910*/  I2F R7, R4 ;  /* 0x0000000400077306 */ /* 0x0005e20000201400 */
[----:B-1----:R-:W-:Y:S01]  /*13920*/  FFMA.FTZ R5, R14, -R224, R186 ;  /* 0x800000e00e057223 */ /* 0x002fe200000100ba */
[----:B------:R-:W-:-:S02]  /*13930*/  FSEL R14, R6, -INF , !P4 ;  /* 0xff800000060e7808 */ /* 0x000fc40006000000 */
[----:B------:R-:W-:Y:S02]  /*13940*/  ISETP.GE.AND P4, PT, R3, R227, PT ;  /* 0x000000e30300720c */ /* 0x000fe40003f86270 */
[----:B------:R-:W-:Y:S02]  /*13950*/  FSEL R25, R5, -INF , !P0 ;  /* 0xff80000005197808 */ /* 0x000fe40004000000 */
[C---:B------:R-:W-:Y:S01]  /*13960*/  ISETP.GE.AND P0, PT, R3.reuse, R228, PT ;  /* 0x000000e40300720c */ /* 0x040fe20003f06270 */
[----:B--2---:R-:W-:Y:S01]  /*13970*/  FFMA.FTZ R4, R20, -R224, R187 ;  /* 0x800000e014047223 */ /* 0x004fe200000100bb */
[----:B------:R-:W-:Y:S01]  /*13980*/  ISETP.GE.OR P4, PT, R3, R230, !P4 ;  /* 0x000000e60300720c */ /* 0x000fe20006786670 */
[----:B---3--:R-:W-:Y:S01]  /*13990*/  FFMA.FTZ R5, R9, -R224, R236 ;  /* 0x800000e009057223 */ /* 0x008fe200000100ec */
[----:B------:R-:W-:Y:S02]  /*139a0*/  ISETP.GE.OR P0, PT, R3, R231, !P0 ;  /* 0x000000e70300720c */ /* 0x000fe40004706670 */
[----:B------:R-:W-:-:S02]  /*139b0*/  IADD3 R3, R2, 0x31, RZ ;  /* 0x0000003102037810 */ /* 0x000fc40007ffe0ff */
[----:B------:R-:W-:Y:S02]  /*139c0*/  FSEL R24, R4, -INF , !P6 ;  /* 0xff80000004187808 */ /* 0x000fe40007000000 */
[----:B------:R-:W-:Y:S02]  /*139d0*/  FSEL R9, R5, -INF , !P3 ;  /* 0xff80000005097808 */ /* 0x000fe40005800000 */
[C---:B------:R-:W-:Y:S02]  /*139e0*/  ISETP.GE.AND P6, PT, R3.reuse, R228, PT ;  /* 0x000000e40300720c */ /* 0x040fe40003fc6270 */
[----:B------:R-:W-:Y:S02]  /*139f0*/  ISETP.GE.AND P3, PT, R3, R227, PT ;  /* 0x000000e30300720c */ /* 0x000fe40003f66270 */
[----:B------:R-:W-:Y:S01]  /*13a00*/  IADD3 R4, R225, -R3, RZ ;  /* 0x80000003e1047210 */ /* 0x000fe20007ffe0ff */
[----:B------:R-:W-:Y:S01]  /*13a10*/  FFMA.FTZ R6, R19, -R224, R238 ;  /* 0x800000e013067223 */ /* 0x000fe200000100ee */
[----:B------:R-:W-:Y:S01]  /*13a20*/  ISETP.GE.OR P6, PT, R3, R231, !P6 ;  /* 0x000000e70300720c */ /* 0x000fe200077c6670 */
[----:B------:R-:W-:Y:S01]  /*13a30*/  IMAD.IADD R5, R229, 0x1, -R3 ;  /* 0x00000001e5057824 */ /* 0x000fe200078e0a03 */
[----:B------:R-:W-:-:S02]  /*13a40*/  ISETP.GE.OR P3, PT, R3, R230, !P3 ;  /* 0x000000e60300720c */ /* 0x000fc40005f66670 */
[----:B------:R-:W-:Y:S02]  /*13a50*/  IABS R4, R4 ;  /* 0x0000000400047213 */ /* 0x000fe40000000000 */
[----:B------:R-:W-:Y:S01]  /*13a60*/  IADD3 R3, R2, 0x38, RZ ;  /* 0x0000003802037810 */ /* 0x000fe20007ffe0ff */
[-C--:B------:R-:W-:Y:S01]  /*13a70*/  FFMA.FTZ R10, R10, -R224.reuse, R237 ;  /* 0x800000e00a0a7223 */ /* 0x080fe200000100ed */
[----:B------:R-:W-:Y:S02]  /*13a80*/  FSEL R23, R6, -INF , !P5 ;  /* 0xff80000006177808 */ /* 0x000fe40006800000 */
[----:B------:R1:W-:Y:S01]  /*13a90*/  I2F R6, R4 ;  /* 0x0000000400067306 */ /* 0x0003e20000201400 */
[----:B------:R-:W-:Y:S01]  /*13aa0*/  IABS R5, R5 ;  /* 0x0000000500057213 */ /* 0x000fe20000000000 */
[-C--:B------:R-:W-:Y:S02]  /*13ab0*/  FFMA.FTZ R11, R12, -R224.reuse, R239 ;  /* 0x800000e00c0b7223 */ /* 0x080fe400000100ef */
[----:B------:R-:W-:Y:S01]  /*13ac0*/  FFMA.FTZ R12, R8, -R224, R240 ;  /* 0x800000e0080c7223 */ /* 0x000fe200000100f0 */
[----:B------:R-:W-:-:S02]  /*13ad0*/  FSEL R8, R10, -INF , !P2 ;  /* 0xff8000000a087808 */ /* 0x000fc40005000000 */
[C---:B------:R-:W-:Y:S01]  /*13ae0*/  ISETP.GE.AND P5, PT, R3.reuse, R228, PT ;  /* 0x000000e40300720c */ /* 0x040fe20003fa6270 */
[----:B------:R2:W-:Y:S01]  /*13af0*/  I2F R19, R5 ;  /* 0x0000000500137306 */ /* 0x0005e20000201400 */
[----:B------:R-:W-:Y:S01]  /*13b00*/  ISETP.GE.AND P2, PT, R3, R227, PT ;  /* 0x000000e30300720c */ /* 0x000fe20003f46270 */
[----:B-1----:R-:W-:Y:S01]  /*13b10*/  IMAD.IADD R4, R225, 0x1, -R3 ;  /* 0x00000001e1047824 */ /* 0x002fe200078e0a03 */
[----:B------:R-:W-:-:S04]  /*13b20*/  ISETP.GE.OR P5, PT, R3, R231, !P5 ;  /* 0x000000e70300720c */ /* 0x000fc80006fa6670 */
[----:B------:R-:W-:Y:S01]  /*13b30*/  IABS R4, R4 ;  /* 0x0000000400047213 */ /* 0x000fe20000000000 */
[----:B--2---:R-:W-:Y:S01]  /*13b40*/  IMAD.IADD R5, R229, 0x1, -R3 ;  /* 0x00000001e5057824 */ /* 0x004fe200078e0a03 */
[----:B------:R-:W-:-:S03]  /*13b50*/  ISETP.GE.OR P2, PT, R3, R230, !P2 ;  /* 0x000000e60300720c */ /* 0x000fc60005746670 */
[----:B------:R-:W-:Y:S01]  /*13b60*/  IMAD.MOV.U32 R3, RZ, RZ, R4 ;  /* 0x000000ffff037224 */ /* 0x000fe200078e0004 */
[----:B------:R-:W-:-:S04]  /*13b70*/  IABS R4, R5 ;  /* 0x0000000500047213 */ /* 0x000fc80000000000 */
[----:B------:R-:W1:Y:S01]  /*13b80*/  I2F R10, R4 ;  /* 0x00000004000a7306 */ /* 0x000e620000201400 */
[----:B------:R-:W-:Y:S04]  /*13b90*/  STL [R1+0x1e0], R136 ;  /* 0x0001e08801007387 */ /* 0x000fe80000100800 */
[----:B------:R-:W-:Y:S04]  /*13ba0*/  STL [R1+0x1dc], R137 ;  /* 0x0001dc8901007387 */ /* 0x000fe80000100800 */
[----:B------:R-:W-:Y:S04]  /*13bb0*/  STL [R1+0x1e4], R228 ;  /* 0x0001e4e401007387 */ /* 0x000fe80000100800 */
[----:B------:R-:W-:Y:S04]  /*13bc0*/  STL [R1+0x1e8], R225 ;  /* 0x0001e8e101007387 */ /* 0x000fe80000100800 */
[----:B------:R-:W-:Y:S01]  /*13bd0*/  STL [R1+0x1ec], R227 ;  /* 0x0001ece301007387 */ /* 0x000fe20000100800 */
[----:B-1----:R-:W-:-:S03]  /*13be0*/  FFMA.FTZ R20, R10, -R224, R139 ;  /* 0x800000e00a147223 */ /* 0x002fc6000001008b */
[----:B------:R-:W-:Y:S04]  /*13bf0*/  STL [R1+0x1f0], R231 ;  /* 0x0001f0e701007387 */ /* 0x000fe80000100800 */
[----:B------:R-:W-:Y:S04]  /*13c00*/  STL [R1+0x1f4], R230 ;  /* 0x0001f4e601007387 */ /* 0x000fe80000100800 */
[----:B------:R-:W-:Y:S04]  /*13c10*/  STL [R1+0x1f8], R229 ;  /* 0x0001f8e501007387 */ /* 0x000fe80000100800 */
[----:B------:R-:W2:Y:S01]  /*13c20*/  LDL.LU R139, [R1+0x124] ;  /* 0x00012400018b7983 */ /* 0x000ea20000300800 */
[----:B------:R-:W-:Y:S01]  /*13c30*/  IADD3 R2, R2, 0x39, RZ ;  /* 0x0000003902027810 */ /* 0x000fe20007ffe0ff */
[----:B------:R1:W-:Y:S01]  /*13c40*/  I2F R5, R3 ;  /* 0x0000000300057306 */ /* 0x0003e20000201400 */
[-C--:B------:R-:W-:Y:S01]  /*13c50*/  FFMA.FTZ R21, R7, -R224.reuse, R242 ;  /* 0x800000e007157223 */ /* 0x080fe200000100f2 */
[----:B------:R-:W-:Y:S01]  /*13c60*/  FSEL R22, R11, -INF , !P1 ;  /* 0xff8000000b167808 */ /* 0x000fe20004800000 */
[----:B------:R-:W-:Y:S01]  /*13c70*/  FFMA.FTZ R6, R6, -R224, R241 ;  /* 0x800000e006067223 */ /* 0x000fe200000100f1 */
[----:B------:R-:W-:Y:S01]  /*13c80*/  FSEL R7, R12, -INF , !P0 ;  /* 0xff8000000c077808 */ /* 0x000fe20004000000 */
[----:B------:R-:W-:Y:S01]  /*13c90*/  IMAD.IADD R4, R229, 0x1, -R2 ;  /* 0x00000001e5047824 */ /* 0x000fe200078e0a02 */
[C---:B------:R-:W-:Y:S01]  /*13ca0*/  ISETP.GE.AND P1, PT, R2.reuse, R228, PT ;  /* 0x000000e40200720c */ /* 0x040fe20003f26270 */
[----:B------:R-:W3:Y:S01]  /*13cb0*/  LDL R235, [R1+0xf4] ;  /* 0x0000f40001eb7983 */ /* 0x000ee20000100800 */
[----:B------:R-:W-:-:S02]  /*13cc0*/  ISETP.GE.AND P0, PT, R2, R227, PT ;  /* 0x000000e30200720c */ /* 0x000fc40003f06270 */
[----:B------:R-:W-:Y:S01]  /*13cd0*/  FSEL R20, R20, -INF , !P2 ;  /* 0xff80000014147808 */ /* 0x000fe20005000000 */
[----:B------:R-:W3:Y:S04]  /*13ce0*/  LDL R244, [R1+0x100] ;  /* 0x0001000001f47983 */ /* 0x000ee80000100800 */
[----:B------:R-:W3:Y:S01]  /*13cf0*/  LDL R245, [R1+0x104] ;  /* 0x0001040001f57983 */ /* 0x000ee20000100800 */
[----:B-1----:R-:W-:-:S04]  /*13d00*/  IADD3 R3, R225, -R2, RZ ;  /* 0x80000002e1037210 */ /* 0x002fc80007ffe0ff */
[----:B------:R-:W-:Y:S02]  /*13d10*/  IABS R3, R3 ;  /* 0x0000000300037213 */ /* 0x000fe40000000000 */
[C---:B------:R-:W-:Y:S02]  /*13d20*/  ISETP.GE.OR P1, PT, R2.reuse, R231, !P1 ;  /* 0x000000e70200720c */ /* 0x040fe40004f26670 */
[----:B------:R-:W-:Y:S01]  /*13d30*/  ISETP.GE.OR P0, PT, R2, R230, !P0 ;  /* 0x000000e60200720c */ /* 0x000fe20004706670 */
[----:B------:R-:W-:Y:S01]  /*13d40*/  IMAD.MOV.U32 R2, RZ, RZ, R3 ;  /* 0x000000ffff027224 */ /* 0x000fe200078e0003 */
[----:B------:R-:W-:-:S03]  /*13d50*/  IABS R4, R4 ;  /* 0x0000000400047213 */ /* 0x000fc60000000000 */
[----:B------:R1:W1:Y:S02]  /*13d60*/  I2F R3, R2 ;  /* 0x0000000200037306 */ /* 0x0002640000201400 */
[----:B-1----:R-:W-:-:S06]  /*13d70*/  IMAD.MOV.U32 R2, RZ, RZ, R4 ;  /* 0x000000ffff027224 */ /* 0x002fcc00078e0004 */
[----:B------:R1:W1:Y:S01]  /*13d80*/  I2F R4, R2 ;  /* 0x0000000200047306 */ /* 0x0002620000201400 */
[----:B------:R-:W-:Y:S01]  /*13d90*/  FFMA.FTZ R11, R3, -R224, R138 ;  /* 0x800000e0030b7223 */ /* 0x000fe2000001008a */
[----:B-1----:R-:W-:-:S04]  /*13da0*/  FMNMX.FTZ R2, R190, R30, !PT ;  /* 0x0000001ebe027209 */ /* 0x002fc80007810000 */
[----:B------:R-:W-:-:S04]  /*13db0*/  FMNMX.FTZ R2, R29, R2, !PT ;  /* 0x000000021d027209 */ /* 0x000fc80007810000 */
[----:B------:R-:W-:-:S04]  /*13dc0*/  FMNMX.FTZ R2, R26, R2, !PT ;  /* 0x000000021a027209 */ /* 0x000fc80007810000 */
[----:B------:R-:W-:Y:S02]  /*13dd0*/  FMNMX.FTZ R3, R27, R2, !PT ;  /* 0x000000021b037209 */ /* 0x000fe40007810000 */
        /* <DEDUP_REMOVED lines=13> */
[----:B------:R-:W-:Y:S01]  /*13eb0*/  FMNMX.FTZ R2, R17, R2, !PT ;  /* 0x0000000211027209 */ /* 0x000fe20007810000 */
[-C--:B------:R-:W-:Y:S01]  /*13ec0*/  FFMA.FTZ R12, R19, -R224.reuse, R243 ;  /* 0x800000e0130c7223 */ /* 0x080fe200000100f3 */
[----:B------:R-:W-:Y:S01]  /*13ed0*/  FMNMX.FTZ R3, R9, R3, !PT ;  /* 0x0000000309037209 */ /* 0x000fe20007810000 */
[----:B------:R-:W-:Y:S01]  /*13ee0*/  FFMA.FTZ R19, R4, -R224, R133 ;  /* 0x800000e004137223 */ /* 0x000fe20000010085 */
[----:B------:R-:W-:Y:S02]  /*13ef0*/  FMNMX.FTZ R4, R25, R2, !PT ;  /* 0x0000000219047209 */ /* 0x000fe40007810000 */
[----:B------:R-:W-:Y:S02]  /*13f00*/  FMNMX.FTZ R2, R8, R3, !PT ;  /* 0x0000000308027209 */ /* 0x000fe40007810000 */
[----:B------:R-:W-:Y:S01]  /*13f10*/  FMNMX.FTZ R4, R24, R4, !PT ;  /* 0x0000000418047209 */ /* 0x000fe20007810000 */
[----:B------:R-:W-:Y:S01]  /*13f20*/  FFMA.FTZ R5, R5, -R224, R251 ;  /* 0x800000e005057223 */ /* 0x000fe200000100fb */
[----:B------:R-:W-:-:S02]  /*13f30*/  FSEL R6, R6, -INF , !P6 ;  /* 0xff80000006067808 */ /* 0x000fc40007000000 */
[----:B------:R-:W-:Y:S01]  /*13f40*/  FSEL R10, R21, -INF , !P4 ;  /* 0xff800000150a7808 */ /* 0x000fe20006000000 */
[----:B------:R-:W-:Y:S01]  /*13f50*/  IMAD.MOV.U32 R138, RZ, RZ, R132 ;  /* 0x000000ffff8a7224 */ /* 0x000fe200078e0084 */
[----:B------:R-:W-:Y:S01]  /*13f60*/  FMNMX.FTZ R2, R7, R2, !PT ;  /* 0x0000000207027209 */ /* 0x000fe20007810000 */
[----:B------:R-:W3:Y:S01]  /*13f70*/  LDL.64 R250, [R1+0x98] ;  /* 0x0000980001fa7983 */ /* 0x000ee20000100a00 */
[----:B------:R-:W-:Y:S02]  /*13f80*/  FMNMX.FTZ R3, R23, R4, !PT ;  /* 0x0000000417037209 */ /* 0x000fe40007810000 */
[----:B------:R-:W-:Y:S02]  /*13f90*/  FSEL R5, R5, -INF , !P5 ;  /* 0xff80000005057808 */ /* 0x000fe40006800000 */
[----:B------:R-:W-:Y:S02]  /*13fa0*/  FMNMX.FTZ R2, R6, R2, !PT ;  /* 0x0000000206027209 */ /* 0x000fe40007810000 */
[----:B------:R-:W-:-:S02]  /*13fb0*/  FMNMX.FTZ R3, R22, R3, !PT ;  /* 0x0000000316037209 */ /* 0x000fc40007810000 */
[----:B------:R-:W-:Y:S02]  /*13fc0*/  FSEL R4, R11, -INF , !P1 ;  /* 0xff8000000b047808 */ /* 0x000fe40004800000 */
[----:B------:R-:W-:Y:S02]  /*13fd0*/  FMNMX.FTZ R2, R5, R2, !PT ;  /* 0x0000000205027209 */ /* 0x000fe40007810000 */
[----:B------:R-:W-:Y:S02]  /*13fe0*/  FSEL R21, R12, -INF , !P3 ;  /* 0xff8000000c157808 */ /* 0x000fe40005800000 */
[----:B------:R-:W-:Y:S02]  /*13ff0*/  FMNMX.FTZ R3, R10, R3, !PT ;  /* 0x000000030a037209 */ /* 0x000fe40007810000 */
[----:B------:R-:W-:Y:S02]  /*14000*/  FMNMX.FTZ R133, R4, R2, !PT ;  /* 0x0000000204857209 */ /* 0x000fe40007810000 */
[----:B------:R-:W-:-:S02]  /*14010*/  FMNMX.FTZ R2, R21, R3, !PT ;  /* 0x0000000315027209 */ /* 0x000fc40007810000 */
[----:B------:R-:W-:Y:S02]  /*14020*/  FSEL R19, R19, -INF , !P0 ;  /* 0xff80000013137808 */ /* 0x000fe40004000000 */
[----:B------:R-:W-:Y:S01]  /*14030*/  FMNMX.FTZ R2, R20, R2, !PT ;  /* 0x0000000214027209 */ /* 0x000fe20007810000 */
[----:B------:R-:W1:Y:S03]  /*14040*/  SHFL.BFLY PT, R11, R133, 0x2, 0x1f ;  /* 0x0c401f00850b7f89 */ /* 0x000e6600000e0000 */
[----:B------:R-:W-:-:S05]  /*14050*/  FMNMX.FTZ R2, R19, R2, !PT ;  /* 0x0000000213027209 */ /* 0x000fca0007810000 */
[----:B------:R-:W4:Y:S01]  /*14060*/  SHFL.BFLY PT, R3, R2, 0x2, 0x1f ;  /* 0x0c401f0002037f89 */ /* 0x000f2200000e0000 */
[----:B-1----:R-:W-:-:S05]  /*14070*/  FMNMX.FTZ R133, R133, R11, !PT ;  /* 0x0000000b85857209 */ /* 0x002fca0007810000 */
[----:B------:R-:W1:Y:S01]  /*14080*/  SHFL.BFLY PT, R11, R133, 0x1, 0x1f ;  /* 0x0c201f00850b7f89 */ /* 0x000e6200000e0000 */
[----:B----4-:R-:W-:-:S05]  /*14090*/  FMNMX.FTZ R2, R2, R3, !PT ;  /* 0x0000000302027209 */ /* 0x010fca0007810000 */
[----:B------:R-:W4:Y:S01]  /*140a0*/  SHFL.BFLY PT, R132, R2, 0x1, 0x1f ;  /* 0x0c201f0002847f89 */ /* 0x000f2200000e0000 */
[----:B-1----:R-:W-:-:S04]  /*140b0*/  FMNMX.FTZ R133, R133, R11, !PT ;  /* 0x0000000b85857209 */ /* 0x002fc80007810000 */
[----:B------:R-:W-:Y:S01]  /*140c0*/  FSETP.NEU.FTZ.AND P1, PT, R133, -INF , PT ;  /* 0xff8000008500780b */ /* 0x000fe20003f3d000 */
[----:B------:R-:W-:Y:S01]  /*140d0*/  FMUL.FTZ R3, R0, R133 ;  /* 0x0000008500037220 */ /* 0x000fe20000410000 */
[----:B----4-:R-:W-:-:S04]  /*140e0*/  FMNMX.FTZ R132, R2, R132, !PT ;  /* 0x0000008402847209 */ /* 0x010fc80007810000 */
[----:B------:R-:W-:Y:S02]  /*140f0*/  FSEL R3, R3, RZ, P1 ;  /* 0x000000ff03037208 */ /* 0x000fe40000800000 */
[----:B------:R-:W-:Y:S01]  /*14100*/  FSETP.NEU.FTZ.AND P0, PT, R132, -INF , PT ;  /* 0xff8000008400780b */ /* 0x000fe20003f1d000 */
[----:B------:R-:W-:Y:S02]  /*14110*/  FMUL.FTZ R2, R0, R132 ;  /* 0x0000008400027220 */ /* 0x000fe40000410000 */
[----:B------:R-:W-:-:S03]  /*14120*/  FFMA.FTZ R11, R29, R0, -R3 ;  /* 0x000000001d0b7223 */ /* 0x000fc60000010803 */
[----:B------:R-:W-:Y:S01]  /*14130*/  FSEL R2, R2, RZ, P0 ;  /* 0x000000ff02027208 */ /* 0x000fe20000000000 */
[-CC-:B------:R-:W-:Y:S02]  /*14140*/  FFMA.FTZ R29, R16, R0.reuse, -R3.reuse ;  /* 0x00000000101d7223 */ /* 0x180fe40000010803 */
[-CC-:B------:R-:W-:Y:S02]  /*14150*/  FFMA.FTZ R178, R7, R0.reuse, -R3.reuse ;  /* 0x0000000007b27223 */ /* 0x180fe40000010803 */
[-CC-:B------:R-:W-:Y:S02]  /*14160*/  FFMA.FTZ R179, R6, R0.reuse, -R3.reuse ;  /* 0x0000000006b37223 */ /* 0x180fe40000010803 */
[-C--:B------:R-:W-:Y:S02]  /*14170*/  FFMA.FTZ R180, R5, R0.reuse, -R3 ;  /* 0x0000000005b47223 */ /* 0x080fe40000010803 */
[-CC-:B------:R-:W-:Y:S02]  /*14180*/  FFMA.FTZ R7, R34, R0.reuse, -R2.reuse ;  /* 0x0000000022077223 */ /* 0x180fe40000010802 */
[----:B------:R-:W-:-:S02]  /*14190*/  FFMA.FTZ R6, R32, R0, -R2 ;  /* 0x0000000020067223 */ /* 0x000fc40000010802 */
        /* <DEDUP_REMOVED lines=13> */
[-C--:B------:R-:W-:Y:S01]  /*14270*/  FFMA.FTZ R177, R19, R0.reuse, -R2 ;  /* 0x0000000013b17223 */ /* 0x080fe20000010802 */
[----:B------:R-:W-:Y:S01]  /*14280*/  FSEL R2, R133, RZ, P1 ;  /* 0x000000ff85027208 */ /* 0x000fe20000800000 */
[----:B------:R-:W-:Y:S01]  /*14290*/  STL [R1+0x1fc], R224 ;  /* 0x0001fce001007387 */ /* 0x000fe20000100800 */
[----:B------:R-:W-:-:S03]  /*142a0*/  FFMA.FTZ R181, R4, R0, -R3 ;  /* 0x0000000004b57223 */ /* 0x000fc60000010803 */
[----:B------:R1:W-:Y:S01]  /*142b0*/  STL [R1+0x200], R133 ;  /* 0x0002008501007387 */ /* 0x0003e20000100800 */
[----:B------:R-:W-:-:S03]  /*142c0*/  FADD.FTZ R4, R190, -R2 ;  /* 0x80000002be047221 */ /* 0x000fc60000010000 */
[----:B------:R-:W4:Y:S01]  /*142d0*/  LDL.LU R190, [R1+0xbc] ;  /* 0x0000bc0001be7983 */ /* 0x000f220000300800 */
[-CC-:B------:R-:W-:Y:S01]  /*142e0*/  FFMA.FTZ R26, R26, R0.reuse, -R3.reuse ;  /* 0x000000001a1a7223 */ /* 0x180fe20000010803 */
[----:B------:R-:W-:Y:S01]  /*142f0*/  FSEL R2, R132, RZ, P0 ;  /* 0x000000ff84027208 */ /* 0x000fe20000000000 */
[-CC-:B------:R-:W-:Y:S02]  /*14300*/  FFMA.FTZ R174, R13, R0.reuse, -R3.reuse ;  /* 0x000000000dae7223 */ /* 0x180fe40000010803 */
[-CC-:B------:R-:W-:Y:S01]  /*14310*/  FFMA.FTZ R12, R30, R0.reuse, -R3.reuse ;  /* 0x000000001e0c7223 */ /* 0x180fe20000010803 */
[----:B------:R1:W-:Y:S01]  /*14320*/  MUFU.EX2 R13, R26 ;  /* 0x0000001a000d7308 */ /* 0x0003e20000000800 */
[-CC-:B------:R-:W-:Y:S02]  /*14330*/  FFMA.FTZ R27, R27, R0.reuse, -R3.reuse ;  /* 0x000000001b1b7223 */ /* 0x180fe40000010803 */
[-CC-:B------:R-:W-:Y:S02]  /*14340*/  FFMA.FTZ R28, R28, R0.reuse, -R3.reuse ;  /* 0x000000001c1c7223 */ /* 0x180fe40000010803 */
[----:B------:R-:W-:-:S02]  /*14350*/  FFMA.FTZ R18, R18, R0, -R3 ;  /* 0x0000000012127223 */ /* 0x000fc40000010803 */
[-CC-:B------:R-:W-:Y:S02]  /*14360*/  FFMA.FTZ R30, R15, R0.reuse, -R3.reuse ;  /* 0x000000000f1e7223 */ /* 0x180fe40000010803 */
[-CC-:B------:R-:W-:Y:S02]  /*14370*/  FFMA.FTZ R175, R9, R0.reuse, -R3.reuse ;  /* 0x0000000009af7223 */ /* 0x180fe40000010803 */
[-CC-:B------:R-:W-:Y:S02]  /*14380*/  FFMA.FTZ R176, R8, R0.reuse, -R3.reuse ;  /* 0x0000000008b07223 */ /* 0x180fe40000010803 */
[----:B-1----:R-:W-:Y:S02]  /*14390*/  FFMA.FTZ R26, R14, R0, -R3 ;  /* 0x000000000e1a7223 */ /* 0x002fe40000010803 */
[----:B------:R-:W-:Y:S01]  /*143a0*/  FADD.FTZ R3, R234, -R2 ;  /* 0x80000002ea037221 */ /* 0x000fe20000010000 */
[----:B--2---:R-:W-:Y:S02]  /*143b0*/  IADD3 R2, R139, -0x1, RZ ;  /* 0xffffffff8b027810 */ /* 0x004fe40007ffe0ff */
[----:B------:R-:W2:Y:S04]  /*143c0*/  LDL.LU R139, [R1+0xc0] ;  /* 0x0000c000018b7983 */ /* 0x000ea80000300800 */
[----:B------:R-:W2:Y:S04]  /*143d0*/  LDL R213, [R1+0xd8] ;  /* 0x0000d80001d57983 */ /* 0x000ea80000100800 */
[----:B------:R-:W2:Y:S04]  /*143e0*/  LDL R209, [R1+0xdc] ;  /* 0x0000dc0001d17983 */ /* 0x000ea80000100800 */
[----:B------:R-:W2:Y:S04]  /*143f0*/  LDL R208, [R1+0xd4] ;  /* 0x0000d40001d07983 */ /* 0x000ea80000100800 */
[----:B------:R-:W2:Y:S04]  /*14400*/  LDL R207, [R1+0xe4] ;  /* 0x0000e40001cf7983 */ /* 0x000ea80000100800 */
[----:B------:R-:W2:Y:S04]  /*14410*/  LDL R206, [R1+0xc4] ;  /* 0x0000c40001ce7983 */ /* 0x000ea80000100800 */
[----:B------:R-:W2:Y:S04]  /*14420*/  LDL R230, [R1+0xcc] ;  /* 0x0000cc0001e67983 */ /* 0x000ea80000100800 */
[----:B------:R-:W2:Y:S04]  /*14430*/  LDL R204, [R1+0xe0] ;  /* 0x0000e00001cc7983 */ /* 0x000ea80000100800 */
[----:B------:R-:W2:Y:S04]  /*14440*/  LDL R199, [R1+0xc8] ;  /* 0x0000c80001c77983 */ /* 0x000ea80000100800 */
[----:B------:R1:W2:Y:S04]  /*14450*/  LDL.LU.S16 R136, [R1+0x4] ;  /* 0x0000040001887983 */ /* 0x0002a80000300600 */
[----:B------:R1:W2:Y:S01]  /*14460*/  LDL.LU.S16 R133, [R1] ;  /* 0x0000000001857983 */ /* 0x0002a20000300600 */
[C---:B------:R-:W-:Y:S01]  /*14470*/  FMUL.FTZ R4, R0.reuse, R4 ;  /* 0x0000000400047220 */ /* 0x040fe20000410000 */
[----:B------:R-:W-:Y:S01]  /*14480*/  MUFU.EX2 R12, R12 ;  /* 0x0000000c000c7308 */ /* 0x000fe20000000800 */
[----:B------:R-:W-:Y:S01]  /*14490*/  FMUL.FTZ R14, R0, R3 ;  /* 0x00000003000e7220 */ /* 0x000fe20000410000 */
[----:B------:R-:W-:Y:S01]  /*144a0*/  SHF.L.U32 R0, R247, 0x1, RZ ;  /* 0x00000001f7007819 */ /* 0x000fe200000006ff */
[----:B---3--:R-:W-:-:S05]  /*144b0*/  IMAD.WIDE.U32 R214, R235, -0x326172a9, RZ ;  /* 0xcd9e8d57ebd67825 */ /* 0x008fca00078e00ff */
[----:B------:R-:W3:Y:S01]  /*144c0*/  MUFU.EX2 R11, R11 ;  /* 0x0000000b000b7308 */ /* 0x000ee20000000800 */
[----:B------:R-:W-:-:S07]  /*144d0*/  LOP3.LUT R3, R244, R215, RZ, 0x3c, !PT ;  /* 0x000000d7f4037212 */ /* 0x000fce00078e3cff */
[----:B------:R-:W-:Y:S01]  /*144e0*/  MUFU.EX2 R7, R7 ;  /* 0x0000000700077308 */ /* 0x000fe20000000800 */
[----:B------:R-:W-:-:S07]  /*144f0*/  IMAD.WIDE.U32 R172, R3, -0x2daee0ad, RZ ;  /* 0xd2511f5303ac7825 */ /* 0x000fce00078e00ff */
[----:B------:R-:W1:Y:S01]  /*14500*/  MUFU.EX2 R6, R6 ;  /* 0x0000000600067308 */ /* 0x000e620000000800 */
[----:B------:R-:W-:-:S07]  /*14510*/  IMAD.MOV.U32 R205, RZ, RZ, R138 ;  /* 0x000000ffffcd7224 */ /* 0x000fce00078e008a */
[----:B------:R-:W1:Y:S01]  /*14520*/  MUFU.EX2 R9, R27 ;  /* 0x0000001b00097308 */ /* 0x000e620000000800 */
[----:B---3--:R-:W-:-:S07]  /*14530*/  F2FP.BF16.PACK_AB R246, R11, R12 ;  /* 0x0000000c0bf6723e */ /* 0x008fce00000010ff */
[----:B------:R-:W-:Y:S08]  /*14540*/  MUFU.EX2 R8, R28 ;  /* 0x0000001c00087308 */ /* 0x000ff00000000800 */
[----:B------:R-:W-:Y:S01]  /*14550*/  MUFU.EX2 R5, R5 ;  /* 0x0000000500057308 */ /* 0x000fe20000000800 */
[----:B-1----:R-:W-:Y:S02]  /*14560*/  F2FP.BF16.PACK_AB R219, R6, R7 ;  /* 0x0000000706db723e */ /* 0x002fe400000010ff */
[----:B------:R-:W-:-:S05]  /*14570*/  LOP3.LUT R10, R251, R2, RZ, 0x3c, !PT ;  /* 0x00000002fb0a7212 */ /* 0x000fca00078e3cff */
[----:B------:R1:W-:Y:S01]  /*14580*/  MUFU.EX2 R2, R4 ;  /* 0x0000000400027308 */ /* 0x0003e20000000800 */
[C---:B------:R-:W-:Y:S02]  /*14590*/  IADD3 R3, R251.reuse, -0x4498517b, RZ ;  /* 0xbb67ae85fb037810 */ /* 0x040fe40007ffe0ff */
[----:B-1----:R-:W-:-:S05]  /*145a0*/  LOP3.LUT R4, R251, R0, RZ, 0x3c, !PT ;  /* 0x00000000fb047212 */ /* 0x002fca00078e3cff */
[----:B------:R1:W-:Y:S02]  /*145b0*/  MUFU.EX2 R0, R14 ;  /* 0x0000000e00007308 */ /* 0x0003e40000000800 */
[----:B-1----:R-:W-:-:S05]  /*145c0*/  IMAD.WIDE.U32 R14, R245, -0x2daee0ad, RZ ;  /* 0xd2511f53f50e7825 */ /* 0x002fca00078e00ff */
[----:B------:R-:W-:Y:S02]  /*145d0*/  LOP3.LUT R182, R4, R15, RZ, 0x3c, !PT ;  /* 0x0000000f04b67212 */ /* 0x000fe400078e3cff */
[----:B------:R-:W-:Y:S02]  /*145e0*/  LOP3.LUT R138, R173, R3, R14, 0x96, !PT ;  /* 0x00000003ad8a7212 */ /* 0x000fe400078e960e */
[----:B------:R-:W1:Y:S01]  /*145f0*/  MUFU.EX2 R3, R16 ;  /* 0x0000001000037308 */ /* 0x000e620000000800 */
[----:B------:R-:W-:Y:S01]  /*14600*/  LOP3.LUT R15, R10, R15, RZ, 0x3c, !PT ;  /* 0x0000000f0a0f7212 */ /* 0x000fe200078e3cff */
[----:B------:R-:W-:Y:S01]  /*14610*/  IMAD.MOV.U32 R251, RZ, RZ, R191 ;  /* 0x000000fffffb7224 */ /* 0x000fe200078e00bf */
[----:B------:R-:W-:Y:S02]  /*14620*/  F2FP.BF16.PACK_AB R223, R9, R13 ;  /* 0x0000000d09df723e */ /* 0x000fe400000010ff */
[----:B-1----:R-:W-:Y:S01]  /*14630*/  F2FP.BF16.PACK_AB R222, R3, R5 ;  /* 0x0000000503de723e */ /* 0x002fe200000010ff */
[----:B----4-:R-:W-:-:S04]  /*14640*/  FFMA.FTZ R4, R190, R2, R12 ;  /* 0x00000002be047223 */ /* 0x010fc8000001000c */
[----:B------:R-:W-:Y:S02]  /*14650*/  FADD.FTZ R14, R11, R4 ;  /* 0x000000040b0e7221 */ /* 0x000fe40000010000 */
[----:B------:R-:W1:Y:S02]  /*14660*/  MUFU.EX2 R4, R18 ;  /* 0x0000001200047308 */ /* 0x000e640000000800 */
[----:B------:R-:W-:Y:S02]  /*14670*/  FADD.FTZ R11, R13, R14 ;  /* 0x0000000e0d0b7221 */ /* 0x000fe40000010000 */
[----:B------:R-:W-:Y:S01]  /*14680*/  IMAD.WIDE.U32 R190, R15, -0x326172a9, RZ ;  /* 0xcd9e8d570fbe7825 */ /* 0x000fe200078e00ff */
[----:B-1----:R-:W-:-:S03]  /*14690*/  F2FP.BF16.PACK_AB R248, R4, R8 ;  /* 0x0000000804f8723e */ /* 0x002fc600000010ff */
[----:B--2---:R-:W-:Y:S02]  /*146a0*/  FFMA.FTZ R10, R139, R0, R7 ;  /* 0x000000008b0a7223 */ /* 0x004fe40000010007 */
[----:B------:R-:W-:Y:S02]  /*146b0*/  FADD.FTZ R7, R9, R11 ;  /* 0x0000000b09077221 */ /* 0x000fe40000010000 */
[----:B------:R-:W-:Y:S02]  /*146c0*/  FADD.FTZ R10, R6, R10 ;  /* 0x0000000a060a7221 */ /* 0x000fe40000010000 */
[----:B------:R-:W-:Y:S02]  /*146d0*/  FADD.FTZ R7, R8, R7 ;  /* 0x0000000708077221 */ /* 0x000fe40000010000 */
[----:B------:R-:W-:Y:S02]  /*146e0*/  FADD.FTZ R6, R5, R10 ;  /* 0x0000000a05067221 */ /* 0x000fe40000010000 */
[----:B------:R-:W-:-:S04]  /*146f0*/  IMAD.WIDE.U32 R138, R138, -0x326172a9, RZ ;  /* 0xcd9e8d578a8a7825 */ /* 0x000fc800078e00ff */
[----:B------:R-:W-:Y:S01]  /*14700*/  FADD.FTZ R18, R3, R6 ;  /* 0x0000000603127221 */ /* 0x000fe20000010000 */
[----:B------:R-:W-:Y:S01]  /*14710*/  LOP3.LUT R6, R139, R209, R190, 0x96, !PT ;  /* 0x000000d18b067212 */ /* 0x000fe200078e96be */
[----:B------:R-:W-:Y:S01]  /*14720*/  FADD.FTZ R16, R4, R7 ;  /* 0x0000000704107221 */ /* 0x000fe20000010000 */
[----:B------:R-:W-:-:S03]  /*14730*/  LOP3.LUT R4, R191, R213, R214, 0x96, !PT ;  /* 0x000000d5bf047212 */ /* 0x000fc600078e96d6 */
[----:B------:R-:W-:-:S04]  /*14740*/  IMAD.WIDE.U32 R6, R6, -0x2daee0ad, RZ ;  /* 0xd2511f5306067825 */ /* 0x000fc800078e00ff */
[----:B------:R-:W-:-:S05]  /*14750*/  IMAD.WIDE.U32 R4, R4, -0x2daee0ad, RZ ;  /* 0xd2511f5304047825 */ /* 0x000fca00078e00ff */
[----:B------:R-:W-:Y:S02]  /*14760*/  LOP3.LUT R10, R5, R208, R172, 0x96, !PT ;  /* 0x000000d0050a7212 */ /* 0x000fe400078e96ac */
[----:B------:R-:W-:-:S03]  /*14770*/  LOP3.LUT R8, R7, R207, R4, 0x96, !PT ;  /* 0x000000cf07087212 */ /* 0x000fc600078e9604 */
[----:B------:R-:W-:-:S04]  /*14780*/  IMAD.WIDE.U32 R10, R10, -0x326172a9, RZ ;  /* 0xcd9e8d570a0a7825 */ /* 0x000fc800078e00ff */
[----:B------:R-:W-:Y:S01]  /*14790*/  IMAD.WIDE.U32 R8, R8, -0x326172a9, RZ ;  /* 0xcd9e8d5708087825 */ /* 0x000fe200078e00ff */
[----:B------:R-:W-:-:S04]  /*147a0*/  LOP3.LUT R5, R11, R206, R138, 0x96, !PT ;  /* 0x000000ce0b057212 */ /* 0x000fc800078e968a */
[----:B------:R-:W-:Y:S01]  /*147b0*/  LOP3.LUT R10, R9, R205, R10, 0x96, !PT ;  /* 0x000000cd090a7212 */ /* 0x000fe200078e960a */
[----:B------:R-:W-:-:S04]  /*147c0*/  IMAD.WIDE.U32 R4, R5, -0x2daee0ad, RZ ;  /* 0xd2511f5305047825 */ /* 0x000fc800078e00ff */
[----:B------:R-:W-:Y:S01]  /*147d0*/  IMAD.WIDE.U32 R10, R10, -0x2daee0ad, RZ ;  /* 0xd2511f530a0a7825 */ /* 0x000fe200078e00ff */
[----:B------:R-:W-:-:S04]  /*147e0*/  LOP3.LUT R6, R5, R204, R6, 0x96, !PT ;  /* 0x000000cc05067212 */ /* 0x000fc800078e9606 */
[----:B------:R-:W-:Y:S01]  /*147f0*/  LOP3.LUT R4, R11, R230, R4, 0x96, !PT ;  /* 0x000000e60b047212 */ /* 0x000fe200078e9604 */
[----:B------:R-:W-:-:S04]  /*14800*/  IMAD.WIDE.U32 R6, R6, -0x326172a9, RZ ;  /* 0xcd9e8d5706067825 */ /* 0x000fc800078e00ff */
[----:B------:R-:W-:-:S05]  /*14810*/  IMAD.WIDE.U32 R4, R4, -0x326172a9, RZ ;  /* 0xcd9e8d5704047825 */ /* 0x000fca00078e00ff */
[----:B------:R-:W-:-:S04]  /*14820*/  LOP3.LUT R3, R5, R251, R6, 0x96, !PT ;  /* 0x000000fb05037212 */ /* 0x000fc800078e9606 */
[----:B------:R-:W-:Y:S02]  /*14830*/  LOP3.LUT R6, R3, 0xff, RZ, 0xc0, !PT ;  /* 0x000000ff03067812 */ /* 0x000fe400078ec0ff */
[----:B------:R-:W-:Y:S02]  /*14840*/  LOP3.LUT R15, R7, R199, R8, 0x96, !PT ;  /* 0x000000c7070f7212 */ /* 0x000fe400078e9608 */
[----:B------:R-:W-:Y:S02]  /*14850*/  ISETP.GE.U32.AND P3, PT, R221, R6, PT ;  /* 0x00000006dd00720c */ /* 0x000fe40003f66070 */
[----:B------:R-:W-:Y:S02]  /*14860*/  LOP3.LUT R6, R3, 0xffff, RZ, 0xc0, !PT ;  /* 0x0000ffff03067812 */ /* 0x000fe400078ec0ff */
[--C-:B------:R-:W-:Y:S02]  /*14870*/  SHF.R.U32.HI R8, RZ, 0x10, R3.reuse ;  /* 0x00000010ff087819 */ /* 0x100fe40000011603 */
[----:B------:R-:W-:Y:S01]  /*14880*/  SHF.R.U32.HI R3, RZ, 0x18, R3 ;  /* 0x00000018ff037819 */ /* 0x000fe20000011603 */
[----:B------:R-:W1:Y:S03]  /*14890*/  MUFU.EX2 R14, R29 ;  /* 0x0000001d000e7308 */ /* 0x000e660000000800 */
[----:B------:R-:W-:-:S02]  /*148a0*/  ISETP.GE.U32.AND P0, PT, R221, R3, PT ;  /* 0x00000003dd00720c */ /* 0x000fc40003f06070 */
[C---:B------:R-:W-:Y:S02]  /*148b0*/  LOP3.LUT R3, R4.reuse, 0xff, RZ, 0xc0, !PT ;  /* 0x000000ff04037812 */ /* 0x040fe400078ec0ff */
[----:B------:R-:W-:Y:S01]  /*148c0*/  SHF.R.U32.HI R6, RZ, 0x8, R6 ;  /* 0x00000008ff067819 */ /* 0x000fe20000011606 */
[----:B------:R-:W2:Y:S01]  /*148d0*/  MUFU.EX2 R13, R30 ;  /* 0x0000001e000d7308 */ /* 0x000ea20000000800 */
[----:B------:R-:W-:Y:S02]  /*148e0*/  ISETP.GE.U32.AND P2, PT, R221, R3, PT ;  /* 0x00000003dd00720c */ /* 0x000fe40003f46070 */
[--C-:B------:R-:W-:Y:S02]  /*148f0*/  SHF.R.U32.HI R3, RZ, 0x10, R4.reuse ;  /* 0x00000010ff037819 */ /* 0x100fe40000011604 */
[----:B------:R-:W-:Y:S02]  /*14900*/  LOP3.LUT R19, R4, 0xffff, RZ, 0xc0, !PT ;  /* 0x0000ffff04137812 */ /* 0x000fe400078ec0ff */
[----:B------:R-:W-:Y:S01]  /*14910*/  SHF.R.U32.HI R4, RZ, 0x18, R4 ;  /* 0x00000018ff047819 */ /* 0x000fe20000011604 */
[----:B------:R-:W3:Y:S01]  /*14920*/  MUFU.EX2 R7, R174 ;  /* 0x000000ae00077308 */ /* 0x000ee20000000800 */
[----:B------:R-:W-:-:S02]  /*14930*/  LOP3.LUT R6, R6, 0xffff, RZ, 0xc0, !PT ;  /* 0x0000ffff06067812 */ /* 0x000fc400078ec0ff */
[----:B------:R-:W-:Y:S01]  /*14940*/  ISETP.GE.U32.AND P1, PT, R221, R4, PT ;  /* 0x00000004dd00720c */ /* 0x000fe20003f26070 */
[----:B------:R-:W-:Y:S01]  /*14950*/  IMAD.WIDE.U32 R4, R15, -0x2daee0ad, RZ ;  /* 0xd2511f530f047825 */ /* 0x000fe200078e00ff */
[----:B------:R-:W-:-:S03]  /*14960*/  LOP3.LUT R3, R3, 0xff, RZ, 0xc0, !PT ;  /* 0x000000ff03037812 */ /* 0x000fc600078ec0ff */
[----:B------:R-:W4:Y:S01]  /*14970*/  MUFU.EX2 R12, R35 ;  /* 0x00000023000c7308 */ /* 0x000f220000000800 */
[C---:B------:R-:W-:Y:S02]  /*14980*/  ISETP.GE.U32.AND P4, PT, R221.reuse, R6, PT ;  /* 0x00000006dd00720c */ /* 0x040fe40003f86070 */
[----:B------:R-:W-:Y:S02]  /*14990*/  LOP3.LUT R8, R8, 0xff, RZ, 0xc0, !PT ;  /* 0x000000ff08087812 */ /* 0x000fe400078ec0ff */
[----:B------:R-:W-:-:S03]  /*149a0*/  ISETP.GE.U32.AND P6, PT, R221, R3, PT ;  /* 0x00000003dd00720c */ /* 0x000fc60003fc6070 */
[----:B------:R-:W2:Y:S01]  /*149b0*/  MUFU.EX2 R6, R26 ;  /* 0x0000001a00067308 */ /* 0x000ea20000000800 */
[----:B------:R-:W-:Y:S01]  /*149c0*/  LOP3.LUT R3, R5, R249, R10, 0x96, !PT ;  /* 0x000000f905037212 */ /* 0x000fe200078e960a */
[----:B-1----:R-:W-:Y:S01]  /*149d0*/  FADD.FTZ R10, R14, R16 ;  /* 0x000000100e0a7221 */ /* 0x002fe20000010000 */
[----:B------:R-:W-:-:S05]  /*149e0*/  ISETP.GE.U32.AND P5, PT, R221, R8, PT ;  /* 0x00000008dd00720c */ /* 0x000fca0003fa6070 */
[----:B------:R-:W1:Y:S01]  /*149f0*/  MUFU.EX2 R11, R33 ;  /* 0x00000021000b7308 */ /* 0x000e620000000800 */
[C---:B------:R-:W-:Y:S02]  /*14a00*/  LOP3.LUT R16, R4.reuse, 0xff, RZ, 0xc0, !PT ;  /* 0x000000ff04107812 */ /* 0x040fe400078ec0ff */
[----:B------:R-:W-:Y:S02]  /*14a10*/  LOP3.LUT R21, R4, 0xffff, RZ, 0xc0, !PT ;  /* 0x0000ffff04157812 */ /* 0x000fe400078ec0ff */
[----:B------:R-:W-:-:S03]  /*14a20*/  SHF.R.U32.HI R20, RZ, 0x10, R4 ;  /* 0x00000010ff147819 */ /* 0x000fc60000011604 */
[----:B------:R1:W-:Y:S08]  /*14a30*/  MUFU.EX2 R8, R17 ;  /* 0x0000001100087308 */ /* 0x0003f00000000800 */
[----:B------:R-:W4:Y:S01]  /*14a40*/  MUFU.EX2 R9, R31 ;  /* 0x0000001f00097308 */ /* 0x000f220000000800 */
[----:B-1----:R-:W-:Y:S01]  /*14a50*/  SHF.R.U32.HI R17, RZ, 0x18, R4 ;  /* 0x00000018ff117819 */ /* 0x002fe20000011604 */
[----:B--2---:R-:W-:-:S04]  /*14a60*/  FADD.FTZ R4, R13, R10 ;  /* 0x0000000a0d047221 */ /* 0x004fc80000010000 */
[----:B---3--:R-:W-:Y:S02]  /*14a70*/  FADD.FTZ R10, R7, R4 ;  /* 0x00000004070a7221 */ /* 0x008fe40000010000 */
[----:B----4-:R-:W-:Y:S01]  /*14a80*/  FADD.FTZ R4, R12, R18 ;  /* 0x000000120c047221 */ /* 0x010fe20000010000 */
[----:B------:R-:W1:Y:S01]  /*14a90*/  MUFU.EX2 R5, R25 ;  /* 0x0000001900057308 */ /* 0x000e620000000800 */
[C---:B------:R-:W-:Y:S01]  /*14aa0*/  FADD.FTZ R18, R6.reuse, R10 ;  /* 0x0000000a06127221 */ /* 0x040fe20000010000 */
[----:B------:R-:W-:Y:S01]  /*14ab0*/  F2FP.BF16.PACK_AB R7, R6, R7 ;  /* 0x000000070607723e */ /* 0x000fe200000010ff */
[----:B------:R-:W-:-:S05]  /*14ac0*/  FADD.FTZ R6, R11, R4 ;  /* 0x000000040b067221 */ /* 0x000fca0000010000 */
[----:B------:R-:W2:Y:S01]  /*14ad0*/  MUFU.EX2 R4, R24 ;  /* 0x0000001800047308 */ /* 0x000ea20000000800 */
[----:B------:R-:W-:-:S04]  /*14ae0*/  FADD.FTZ R6, R9, R6 ;  /* 0x0000000609067221 */ /* 0x000fc80000010000 */
[----:B------:R-:W-:-:S04]  /*14af0*/  FADD.FTZ R6, R8, R6 ;  /* 0x0000000608067221 */ /* 0x000fc80000010000 */
[----:B-1----:R-:W-:Y:S01]  /*14b00*/  FADD.FTZ R6, R5, R6 ;  /* 0x0000000605067221 */ /* 0x002fe20000010000 */
[----:B------:R-:W-:Y:S01]  /*14b10*/  PRMT R27, R7, 0x7632, R27 ;  /* 0x00007632071b7816 */ /* 0x000fe2000000001b */
[----:B------:R-:W-:Y:S01]  /*14b20*/  MUFU.EX2 R10, R176 ;  /* 0x000000b0000a7308 */ /* 0x000fe20000000800 */
[C---:B--2---:R-:W-:Y:S01]  /*14b30*/  F2FP.BF16.PACK_AB R5, R4.reuse, R5 ;  /* 0x000000050405723e */ /* 0x044fe200000010ff */
[----:B------:R-:W-:-:S06]  /*14b40*/  FADD.FTZ R15, R4, R6 ;  /* 0x00000006040f7221 */ /* 0x000fcc0000010000 */
[----:B------:R-:W1:Y:S01]  /*14b50*/  MUFU.EX2 R4, R175 ;  /* 0x000000af00047308 */ /* 0x000e620000000800 */
[C---:B------:R-:W-:Y:S02]  /*14b60*/  PRMT R29, R5.reuse, 0x7632, R29 ;  /* 0x00007632051d7816 */ /* 0x040fe4000000001d */
[----:B------:R-:W-:Y:S02]  /*14b70*/  PRMT R30, R5, 0x7610, R30 ;  /* 0x00007610051e7816 */ /* 0x000fe4000000001e */
[----:B------:R-:W-:Y:S01]  /*14b80*/  SHF.R.U32.HI R5, RZ, 0x8, R19 ;  /* 0x00000008ff057819 */ /* 0x000fe20000011613 */
[----:B------:R-:W-:Y:S01]  /*14b90*/  @!P4 HFMA2.BF16_V2 R183, -RZ.H0_H0, RZ.H0_H0, -R27.H0_H0 ;  /* 0x200000ffffb7c231 */ /* 0x000fe2000034091b */
[----:B------:R-:W-:Y:S02]  /*14ba0*/  PRMT R28, R7, 0x7610, R28 ;  /* 0x00007610071c7816 */ /* 0x000fe4000000001c */
[----:B------:R-:W-:Y:S02]  /*14bb0*/  LOP3.LUT R5, R5, 0xffff, RZ, 0xc0, !PT ;  /* 0x0000ffff05057812 */ /* 0x000fe400078ec0ff */
[----:B------:R-:W-:-:S02]  /*14bc0*/  PRMT R203, R28, 0x5410, R27 ;  /* 0x000054101ccb7816 */ /* 0x000fc4000000001b */
[----:B------:R-:W-:Y:S02]  /*14bd0*/  @!P4 PRMT R27, R183, 0x5410, RZ ;  /* 0x00005410b71bc816 */ /* 0x000fe400000000ff */
[----:B------:R-:W-:Y:S02]  /*14be0*/  ISETP.GE.U32.AND P4, PT, R221, R5, PT ;  /* 0x00000005dd00720c */ /* 0x000fe40003f86070 */
[----:B------:R-:W-:Y:S01]  /*14bf0*/  SHF.R.U32.HI R5, RZ, 0x10, R3 ;  /* 0x00000010ff057819 */ /* 0x000fe20000011603 */
[----:B------:R2:W3:Y:S01]  /*14c00*/  MUFU.EX2 R6, R23 ;  /* 0x0000001700067308 */ /* 0x0004e20000000800 */
[----:B-1----:R-:W-:Y:S01]  /*14c10*/  FADD.FTZ R19, R4, R18 ;  /* 0x0000001204137221 */ /* 0x002fe20000010000 */
[----:B------:R-:W-:Y:S02]  /*14c20*/  F2FP.BF16.PACK_AB R4, R10, R4 ;  /* 0x000000040a04723e */ /* 0x000fe400000010ff */
[----:B------:R-:W-:-:S04]  /*14c30*/  LOP3.LUT R7, R5, 0xff, RZ, 0xc0, !PT ;  /* 0x000000ff05077812 */ /* 0x000fc800078ec0ff */
[----:B------:R-:W1:Y:S01]  /*14c40*/  MUFU.EX2 R5, R22 ;  /* 0x0000001600057308 */ /* 0x000e620000000800 */
[----:B------:R-:W-:Y:S01]  /*14c50*/  PRMT R24, R4, 0x7610, R24 ;  /* 0x0000761004187816 */ /* 0x000fe20000000018 */
[----:B------:R-:W-:Y:S01]  /*14c60*/  @!P5 HFMA2.BF16_V2 R186, -RZ.H0_H0, RZ.H0_H0, -R30.H0_H0 ;  /* 0x200000ffffbad231 */ /* 0x000fe2000034091e */
[----:B------:R-:W-:-:S03]  /*14c70*/  PRMT R202, R30, 0x5410, R29 ;  /* 0x000054101eca7816 */ /* 0x000fc6000000001d */
[----:B------:R-:W-:Y:S01]  /*14c80*/  @!P2 HFMA2.BF16_V2 R187, -RZ.H0_H0, RZ.H0_H0, -R24.H0_H0 ;  /* 0x200000ffffbba231 */ /* 0x000fe20000340918 */
[----:B--2---:R-:W-:Y:S02]  /*14c90*/  PRMT R23, R4, 0x7632, R23 ;  /* 0x0000763204177816 */ /* 0x004fe40000000017 */
[----:B------:R-:W-:Y:S02]  /*14ca0*/  @!P5 PRMT R30, R186, 0x5410, RZ ;  /* 0x00005410ba1ed816 */ /* 0x000fe400000000ff */
[----:B------:R-:W-:Y:S02]  /*14cb0*/  LOP3.LUT R4, R3, 0xff, RZ, 0xc0, !PT ;  /* 0x000000ff03047812 */ /* 0x000fe400078ec0ff */
[----:B------:R-:W-:Y:S01]  /*14cc0*/  ISETP.GE.U32.AND P5, PT, R221, R7, PT ;  /* 0x00000007dd00720c */ /* 0x000fe20003fa6070 */
[----:B---3--:R-:W-:Y:S01]  /*14cd0*/  FADD.FTZ R7, R6, R15 ;  /* 0x0000000f06077221 */ /* 0x008fe20000010000 */
[----:B------:R-:W-:Y:S01]  /*14ce0*/  PRMT R201, R24, 0x5410, R23 ;  /* 0x0000541018c97816 */ /* 0x000fe20000000017 */
[----:B------:R-:W-:Y:S01]  /*14cf0*/  @!P4 HFMA2.BF16_V2 R236, -RZ.H0_H0, RZ.H0_H0, -R23.H0_H0 ;  /* 0x200000ffffecc231 */ /* 0x000fe20000340917 */
[----:B------:R-:W-:Y:S01]  /*14d00*/  @!P2 PRMT R24, R187, 0x5410, RZ ;  /* 0x00005410bb18a816 */ /* 0x000fe200000000ff */
[----:B------:R-:W-:Y:S01]  /*14d10*/  @!P3 HFMA2.BF16_V2 R184, -RZ.H0_H0, RZ.H0_H0, -R28.H0_H0 ;  /* 0x200000ffffb8b231 */ /* 0x000fe2000034091c */
[----:B------:R-:W-:Y:S01]  /*14d20*/  ISETP.GE.U32.AND P2, PT, R221, R4, PT ;  /* 0x00000004dd00720c */ /* 0x000fe20003f46070 */
[----:B-1----:R-:W-:Y:S01]  /*14d30*/  FADD.FTZ R7, R5, R7 ;  /* 0x0000000705077221 */ /* 0x002fe20000010000 */
[----:B------:R-:W-:-:S02]  /*14d40*/  SHF.R.U32.HI R4, RZ, 0x18, R3 ;  /* 0x00000018ff047819 */ /* 0x000fc40000011603 */
[----:B------:R-:W-:Y:S02]  /*14d50*/  F2FP.BF16.PACK_AB R6, R5, R6 ;  /* 0x000000060506723e */ /* 0x000fe400000010ff */
[----:B------:R-:W1:Y:S01]  /*14d60*/  MUFU.EX2 R5, R32 ;  /* 0x0000002000057308 */ /* 0x000e620000000800 */
[----:B------:R-:W-:Y:S02]  /*14d70*/  @!P4 PRMT R23, R236, 0x5410, RZ ;  /* 0x00005410ec17c816 */ /* 0x000fe400000000ff */
[----:B------:R-:W-:Y:S02]  /*14d80*/  @!P3 PRMT R28, R184, 0x5410, RZ ;  /* 0x00005410b81cb816 */ /* 0x000fe400000000ff */
[----:B------:R-:W-:Y:S02]  /*14d90*/  ISETP.GE.U32.AND P4, PT, R221, R4, PT ;  /* 0x00000004dd00720c */ /* 0x000fe40003f86070 */
[----:B------:R-:W-:Y:S01]  /*14da0*/  LOP3.LUT R3, R3, 0xffff, RZ, 0xc0, !PT ;  /* 0x0000ffff03037812 */ /* 0x000fe200078ec0ff */
[----:B------:R-:W2:Y:S01]  /*14db0*/  MUFU.EX2 R4, R34 ;  /* 0x0000002200047308 */ /* 0x000ea20000000800 */
[----:B------:R-:W-:-:S02]  /*14dc0*/  ISETP.GE.U32.AND P3, PT, R221, R16, PT ;  /* 0x00000010dd00720c */ /* 0x000fc40003f66070 */
[----:B------:R-:W-:Y:S02]  /*14dd0*/  PRMT R26, R6, 0x7610, R26 ;  /* 0x00007610061a7816 */ /* 0x000fe4000000001a */
[----:B------:R-:W-:-:S03]  /*14de0*/  SHF.R.U32.HI R3, RZ, 0x8, R3 ;  /* 0x00000008ff037819 */ /* 0x000fc60000011603 */
[----:B------:R-:W-:Y:S01]  /*14df0*/  MUFU.EX2 R15, R178 ;  /* 0x000000b2000f7308 */ /* 0x000fe20000000800 */
[----:B------:R-:W-:Y:S01]  /*14e00*/  PRMT R25, R6, 0x7632, R25 ;  /* 0x0000763206197816 */ /* 0x000fe20000000019 */
[----:B------:R-:W-:-:S06]  /*14e10*/  @!P6 HFMA2.BF16_V2 R238, -RZ.H0_H0, RZ.H0_H0, -R26.H0_H0 ;  /* 0x200000ffffeee231 */ /* 0x000fcc000034091a */
[----:B------:R-:W3:Y:S01]  /*14e20*/  MUFU.EX2 R16, R179 ;  /* 0x000000b300107308 */ /* 0x000ee20000000800 */
[----:B------:R-:W-:Y:S01]  /*14e30*/  LOP3.LUT R3, R3, 0xffff, RZ, 0xc0, !PT ;  /* 0x0000ffff03037812 */ /* 0x000fe200078ec0ff */
[----:B------:R-:W-:Y:S01]  /*14e40*/  @!P0 HFMA2.BF16_V2 R185, -RZ.H0_H0, RZ.H0_H0, -R29.H0_H0 ;  /* 0x200000ffffb98231 */ /* 0x000fe2000034091d */
[----:B------:R-:W-:Y:S01]  /*14e50*/  PRMT R200, R26, 0x5410, R25 ;  /* 0x000054101ac87816 */ /* 0x000fe20000000019 */
[----:B------:R-:W-:Y:S01]  /*14e60*/  @!P1 HFMA2.BF16_V2 R237, -RZ.H0_H0, RZ.H0_H0, -R25.H0_H0 ;  /* 0x200000ffffed9231 */ /* 0x000fe20000340919 */
[----:B------:R-:W-:Y:S02]  /*14e70*/  @!P6 PRMT R26, R238, 0x5410, RZ ;  /* 0x00005410ee1ae816 */ /* 0x000fe400000000ff */
[----:B------:R-:W-:Y:S02]  /*14e80*/  LOP3.LUT R6, R20, 0xff, RZ, 0xc0, !PT ;  /* 0x000000ff14067812 */ /* 0x000fe400078ec0ff */
[----:B------:R-:W-:Y:S01]  /*14e90*/  ISETP.GE.U32.AND P6, PT, R221, R3, PT ;  /* 0x00000003dd00720c */ /* 0x000fe20003fc6070 */
[----:B-1----:R-:W-:Y:S01]  /*14ea0*/  FADD.FTZ R3, R5, R7 ;  /* 0x0000000705037221 */ /* 0x002fe20000010000 */
[----:B------:R-:W-:-:S02]  /*14eb0*/  @!P0 PRMT R29, R185, 0x5410, RZ ;  /* 0x00005410b91d8816 */ /* 0x000fc400000000ff */
[----:B------:R-:W-:Y:S01]  /*14ec0*/  @!P1 PRMT R25, R237, 0x5410, RZ ;  /* 0x00005410ed199816 */ /* 0x000fe200000000ff */
[----:B------:R-:W-:Y:S01]  /*14ed0*/  MUFU.EX2 R18, R181 ;  /* 0x000000b500127308 */ /* 0x000fe20000000800 */
[C---:B------:R-:W-:Y:S02]  /*14ee0*/  ISETP.GE.U32.AND P0, PT, R221.reuse, R17, PT ;  /* 0x00000011dd00720c */ /* 0x040fe40003f06070 */
[----:B------:R-:W-:Y:S01]  /*14ef0*/  ISETP.GE.U32.AND P1, PT, R221, R6, PT ;  /* 0x00000006dd00720c */ /* 0x000fe20003f26070 */
[C---:B--2---:R-:W-:Y:S01]  /*14f00*/  FADD.FTZ R6, R4.reuse, R3 ;  /* 0x0000000304067221 */ /* 0x044fe20000010000 */
[----:B------:R-:W-:Y:S02]  /*14f10*/  F2FP.BF16.PACK_AB R135, R4, R5 ;  /* 0x000000050487723e */ /* 0x000fe400000010ff */
[----:B---3--:R-:W-:Y:S01]  /*14f20*/  F2FP.BF16.PACK_AB R22, R16, R15 ;  /* 0x0000000f1016723e */ /* 0x008fe200000010ff */
[----:B------:R-:W1:Y:S01]  /*14f30*/  MUFU.EX2 R17, R180 ;  /* 0x000000b400117308 */ /* 0x000e620000000800 */
[----:B------:R-:W-:-:S02]  /*14f40*/  SHF.R.U32.HI R5, RZ, 0x8, R21 ;  /* 0x00000008ff057819 */ /* 0x000fc40000011615 */
[----:B------:R-:W-:-:S05]  /*14f50*/  PRMT R31, R22, 0x7632, R31 ;  /* 0x00007632161f7816 */ /* 0x000fca000000001f */
[----:B------:R-:W2:Y:S01]  /*14f60*/  MUFU.EX2 R4, R134 ;  /* 0x0000008600047308 */ /* 0x000ea20000000800 */
[----:B------:R-:W-:Y:S01]  /*14f70*/  @!P2 HFMA2.BF16_V2 R239, -RZ.H0_H0, RZ.H0_H0, -R22.H0_H0 ;  /* 0x200000ffffefa231 */ /* 0x000fe20000340916 */
[----:B------:R-:W-:-:S06]  /*14f80*/  LOP3.LUT R5, R5, 0xffff, RZ, 0xc0, !PT ;  /* 0x0000ffff05057812 */ /* 0x000fcc00078ec0ff */
[----:B------:R-:W3:Y:S01]  /*14f90*/  MUFU.EX2 R3, R177 ;  /* 0x000000b100037308 */ /* 0x000ee20000000800 */
[----:B------:R-:W-:Y:S02]  /*14fa0*/  PRMT R210, R22, 0x5410, R31 ;  /* 0x0000541016d27816 */ /* 0x000fe4000000001f */
[----:B------:R-:W-:Y:S02]  /*14fb0*/  @!P2 PRMT R22, R239, 0x5410, RZ ;  /* 0x00005410ef16a816 */ /* 0x000fe400000000ff */
[----:B------:R-:W-:Y:S02]  /*14fc0*/  ISETP.GE.U32.AND P2, PT, R221, R5, PT ;  /* 0x00000005dd00720c */ /* 0x000fe40003f46070 */
[----:B-1----:R-:W-:Y:S01]  /*14fd0*/  F2FP.BF16.PACK_AB R33, R18, R17 ;  /* 0x000000111221723e */ /* 0x002fe200000010ff */
[----:B--2---:R-:W-:-:S03]  /*14fe0*/  FADD.FTZ R5, R4, R6 ;  /* 0x0000000604057221 */ /* 0x004fc60000010000 */
[----:B------:R-:W-:Y:S01]  /*14ff0*/  PRMT R32, R33, 0x7632, R32 ;  /* 0x0000763221207816 */ /* 0x000fe20000000020 */
[C---:B---3--:R-:W-:Y:S01]  /*15000*/  FADD.FTZ R5, R3.reuse, R5 ;  /* 0x0000000503057221 */ /* 0x048fe20000010000 */
[----:B------:R-:W-:-:S05]  /*15010*/  F2FP.BF16.PACK_AB R3, R3, R4 ;  /* 0x000000040303723e */ /* 0x000fca00000010ff */
[----:B------:R-:W-:Y:S01]  /*15020*/  @!P2 HFMA2.BF16_V2 R133, -RZ.H0_H0, RZ.H0_H0, -R32.H0_H0 ;  /* 0x200000ffff85a231 */ /* 0x000fe20000340920 */
[----:B------:R-:W-:Y:S01]  /*15030*/  PRMT R134, R135, 0x7632, R134 ;  /* 0x0000763287867816 */ /* 0x000fe20000000086 */
[----:B------:R1:W-:Y:S01]  /*15040*/  STL [R1+0xc0], R5 ;  /* 0x0000c00501007387 */ /* 0x0003e20000100800 */
[----:B------:R-:W-:Y:S01]  /*15050*/  @!P3 HFMA2.BF16_V2 R136, -RZ.H0_H0, RZ.H0_H0, -R33.H0_H0 ;  /* 0x200000ffff88b231 */ /* 0x000fe20000340921 */
[C---:B------:R-:W-:Y:S02]  /*15060*/  PRMT R35, R3.reuse, 0x7610, R35 ;  /* 0x0000761003237816 */ /* 0x040fe40000000023 */
[----:B------:R-:W-:Y:S02]  /*15070*/  PRMT R34, R3, 0x7632, R34 ;  /* 0x0000763203227816 */ /* 0x000fe40000000022 */
[----:B------:R-:W-:Y:S01]  /*15080*/  PRMT R3, R133, 0x7610, R3 ;  /* 0x0000761085037816 */ /* 0x000fe20000000003 */
[----:B------:R-:W-:Y:S01]  /*15090*/  @!P6 HFMA2.BF16_V2 R240, -RZ.H0_H0, RZ.H0_H0, -R31.H0_H0 ;  /* 0x200000fffff0e231 */ /* 0x000fe2000034091f */
[----:B------:R-:W-:Y:S01]  /*150a0*/  PRMT R197, R33, 0x5410, R32 ;  /* 0x0000541021c57816 */ /* 0x000fe20000000020 */
[----:B------:R-:W-:Y:S01]  /*150b0*/  @!P4 HFMA2.BF16_V2 R241, -RZ.H0_H0, RZ.H0_H0, -R134.H0_H0 ;  /* 0x200000fffff1c231 */ /* 0x000fe20000340986 */
[----:B------:R-:W-:Y:S01]  /*150c0*/  @!P2 PRMT R32, R3, 0x5410, RZ ;  /* 0x000054100320a816 */ /* 0x000fe200000000ff */
[-C--:B------:R-:W-:Y:S01]  /*150d0*/  FMUL.FTZ R3, R89, R2.reuse ;  /* 0x0000000259037220 */ /* 0x080fe20000410000 */
[----:B------:R-:W-:Y:S01]  /*150e0*/  PRMT R198, R135, 0x5410, R134 ;  /* 0x0000541087c67816 */ /* 0x000fe20000000086 */
[----:B------:R-:W-:Y:S01]  /*150f0*/  FMUL.FTZ R180, R144, R2 ;  /* 0x0000000290b47220 */ /* 0x000fe20000410000 */
[----:B------:R-:W-:Y:S01]  /*15100*/  @!P6 PRMT R31, R240, 0x5410, RZ ;  /* 0x00005410f01fe816 */ /* 0x000fe200000000ff */
[----:B-1----:R-:W-:-:S05]  /*15110*/  IMAD.WIDE.U32 R4, R182, -0x326172a9, RZ ;  /* 0xcd9e8d57b6047825 */ /* 0x002fca00078e00ff */
[--C-:B------:R-:W-:Y:S02]  /*15120*/  LOP3.LUT R6, R139, R209, R4.reuse, 0x96, !PT ;  /* 0x000000d18b067212 */ /* 0x100fe400078e9604 */
[----:B------:R-:W-:Y:S02]  /*15130*/  PRMT R4, R136, 0x7610, R4 ;  /* 0x0000761088047816 */ /* 0x000fe40000000004 */
[----:B------:R-:W-:Y:S01]  /*15140*/  LOP3.LUT R5, R5, R213, R214, 0x96, !PT ;  /* 0x000000d505057212 */ /* 0x000fe200078e96d6 */
[-C--:B------:R-:W-:Y:S01]  /*15150*/  FMUL.FTZ R181, R145, R2.reuse ;  /* 0x0000000291b57220 */ /* 0x080fe20000410000 */
[----:B------:R-:W-:Y:S01]  /*15160*/  @!P3 PRMT R33, R4, 0x5410, RZ ;  /* 0x000054100421b816 */ /* 0x000fe200000000ff */
[-C--:B------:R-:W-:Y:S01]  /*15170*/  FMUL.FTZ R4, R80, R2.reuse ;  /* 0x0000000250047220 */ /* 0x080fe20000410000 */
[----:B------:R-:W-:Y:S01]  /*15180*/  @!P4 PRMT R134, R241, 0x5410, RZ ;  /* 0x00005410f186c816 */ /* 0x000fe200000000ff */
        /* <DEDUP_REMOVED lines=61> */
[----:B------:R-:W-:-:S05]  /*15560*/  IMAD.WIDE.U32 R2, R5, -0x2daee0ad, RZ ;  /* 0xd2511f5305027825 */ /* 0x000fca00078e00ff */
[----:B------:R-:W-:Y:S01]  /*15570*/  LOP3.LUT R3, R3, R208, R172, 0x96, !PT ;  /* 0x000000d003037212 */ /* 0x000fe200078e96ac */
[----:B------:R-:W-:Y:S02]  /*15580*/  IMAD.MOV.U32 R104, RZ, RZ, R84 ;  /* 0x000000ffff687224 */ /* 0x000fe400078e0054 */
[----:B------:R-:W-:Y:S02]  /*15590*/  IMAD.MOV.U32 R84, RZ, RZ, R4 ;  /* 0x000000ffff547224 */ /* 0x000fe400078e0004 */
[----:B------:R-:W-:Y:S02]  /*155a0*/  IMAD.MOV.U32 R85, RZ, RZ, R7 ;  /* 0x000000ffff557224 */ /* 0x000fe400078e0007 */
[----:B------:R-:W-:-:S04]  /*155b0*/  IMAD.WIDE.U32 R4, R3, -0x326172a9, RZ ;  /* 0xcd9e8d5703047825 */ /* 0x000fc800078e00ff */
[----:B------:R-:W-:Y:S01]  /*155c0*/  IMAD.WIDE.U32 R6, R6, -0x2daee0ad, RZ ;  /* 0xd2511f5306067825 */ /* 0x000fe200078e00ff */
[----:B------:R-:W-:-:S04]  /*155d0*/  LOP3.LUT R3, R5, R206, R138, 0x96, !PT ;  /* 0x000000ce05037212 */ /* 0x000fc800078e968a */
[----:B------:R-:W-:Y:S01]  /*155e0*/  LOP3.LUT R5, R7, R207, R2, 0x96, !PT ;  /* 0x000000cf07057212 */ /* 0x000fe200078e9602 */
[----:B------:R-:W-:Y:S01]  /*155f0*/  IMAD.WIDE.U32 R2, R3, -0x2daee0ad, RZ ;  /* 0xd2511f5303027825 */ /* 0x000fe200078e00ff */
[----:B------:R-:W-:-:S03]  /*15600*/  F2FP.BF16.PACK_AB R173, R8, R9 ;  /* 0x0000000908ad723e */ /* 0x000fc600000010ff */
[----:B------:R-:W-:Y:S01]  /*15610*/  IMAD.WIDE.U32 R8, R5, -0x326172a9, RZ ;  /* 0xcd9e8d5705087825 */ /* 0x000fe200078e00ff */
[----:B------:R-:W-:-:S04]  /*15620*/  LOP3.LUT R7, R3, R204, R6, 0x96, !PT ;  /* 0x000000cc03077212 */ /* 0x000fc800078e9606 */
[----:B------:R-:W-:-:S05]  /*15630*/  LOP3.LUT R3, R9, R205, R4, 0x96, !PT ;  /* 0x000000cd09037212 */ /* 0x000fca00078e9604 */
[----:B------:R-:W-:Y:S01]  /*15640*/  IMAD.WIDE.U32 R40, R3, -0x2daee0ad, RZ ;  /* 0xd2511f5303287825 */ /* 0x000fe200078e00ff */
[----:B------:R-:W-:-:S04]  /*15650*/  @!P1 HFMA2.BF16_V2 R252, -RZ.H0_H0, RZ.H0_H0, -R35.H0_H0 ;  /* 0x200000fffffc9231 */ /* 0x000fc80000340923 */
[----:B------:R-:W-:Y:S01]  /*15660*/  LOP3.LUT R2, R41, R230, R2, 0x96, !PT ;  /* 0x000000e629027212 */ /* 0x000fe200078e9602 */
[----:B------:R-:W-:Y:S01]  /*15670*/  @!P5 HFMA2.BF16_V2 R242, -RZ.H0_H0, RZ.H0_H0, -R135.H0_H0 ;  /* 0x200000fffff2d231 */ /* 0x000fe20000340987 */
[----:B------:R-:W-:Y:S01]  /*15680*/  IMAD.MOV.U32 R101, RZ, RZ, R21 ;  /* 0x000000ffff657224 */ /* 0x000fe200078e0015 */
[----:B------:R-:W-:Y:S01]  /*15690*/  @!P0 HFMA2.BF16_V2 R243, -RZ.H0_H0, RZ.H0_H0, -R34.H0_H0 ;  /* 0x200000fffff38231 */ /* 0x000fe20000340922 */
[----:B------:R-:W-:Y:S01]  /*156a0*/  MOV R93, R20 ;  /* 0x00000014005d7202 */ /* 0x000fe20000000f00 */
[----:B------:R-:W-:Y:S01]  /*156b0*/  IMAD.WIDE.U32 R20, R7, -0x326172a9, RZ ;  /* 0xcd9e8d5707147825 */ /* 0x000fe200078e00ff */
[----:B------:R-:W-:Y:S02]  /*156c0*/  PRMT R192, R35, 0x5410, R34 ;  /* 0x0000541023c07816 */ /* 0x000fe40000000022 */
[----:B------:R-:W-:Y:S01]  /*156d0*/  MOV R105, R251 ;  /* 0x000000fb00697202 */ /* 0x000fe20000000f00 */
[----:B------:R-:W-:Y:S01]  /*156e0*/  IMAD.WIDE.U32 R2, R2, -0x326172a9, RZ ;  /* 0xcd9e8d5702027825 */ /* 0x000fe200078e00ff */
[----:B------:R-:W-:-:S02]  /*156f0*/  @!P1 PRMT R35, R252, 0x5410, RZ ;  /* 0x00005410fc239816 */ /* 0x000fc400000000ff */
[----:B------:R-:W-:Y:S01]  /*15700*/  @!P5 PRMT R135, R242, 0x5410, RZ ;  /* 0x00005410f287d816 */ /* 0x000fe200000000ff */
[----:B------:R-:W-:Y:S01]  /*15710*/  IMAD.MOV.U32 R252, RZ, RZ, R210 ;  /* 0x000000fffffc7224 */ /* 0x000fe200078e00d2 */
[----:B------:R-:W-:Y:S01]  /*15720*/  @!P0 PRMT R34, R243, 0x5410, RZ ;  /* 0x00005410f3228816 */ /* 0x000fe200000000ff */
        /* <DEDUP_REMOVED lines=64> */
[----:B------:R-:W-:-:S04]  /*15b30*/  LOP3.LUT R0, R3, R105, R20, 0x96, !PT ;  /* 0x0000006903007212 */ /* 0x000fc800078e9614 */
[----:B------:R-:W-:-:S04]  /*15b40*/  LOP3.LUT R4, R0, 0xff, RZ, 0xc0, !PT ;  /* 0x000000ff00047812 */ /* 0x000fc800078ec0ff */
[----:B------:R-:W-:Y:S02]  /*15b50*/  ISETP.GE.U32.AND P6, PT, R221, R4, PT ;  /* 0x00000004dd00720c */ /* 0x000fe40003fc6070 */
[----:B------:R-:W-:-:S04]  /*15b60*/  LOP3.LUT R4, R0, 0xffff, RZ, 0xc0, !PT ;  /* 0x0000ffff00047812 */ /* 0x000fc800078ec0ff */
[----:B------:R-:W-:-:S04]  /*15b70*/  SHF.R.U32.HI R4, RZ, 0x8, R4 ;  /* 0x00000008ff047819 */ /* 0x000fc80000011604 */
[----:B------:R-:W-:-:S04]  /*15b80*/  LOP3.LUT R4, R4, 0xffff, RZ, 0xc0, !PT ;  /* 0x0000ffff04047812 */ /* 0x000fc800078ec0ff */
[----:B------:R-:W-:Y:S02]  /*15b90*/  ISETP.GE.U32.AND P5, PT, R221, R4, PT ;  /* 0x00000004dd00720c */ /* 0x000fe40003fa6070 */
[--C-:B------:R-:W-:Y:S02]  /*15ba0*/  SHF.R.U32.HI R4, RZ, 0x10, R0.reuse ;  /* 0x00000010ff047819 */ /* 0x100fe40000011600 */
[----:B------:R-:W-:-:S04]  /*15bb0*/  SHF.R.U32.HI R0, RZ, 0x18, R0 ;  /* 0x00000018ff007819 */ /* 0x000fc80000011600 */
[C---:B------:R-:W-:Y:S02]  /*15bc0*/  ISETP.GE.U32.AND P3, PT, R221.reuse, R0, PT ;  /* 0x00000000dd00720c */ /* 0x040fe40003f66070 */
[----:B------:R-:W-:Y:S02]  /*15bd0*/  LOP3.LUT R0, R2, 0xffff, RZ, 0xc0, !PT ;  /* 0x0000ffff02007812 */ /* 0x000fe400078ec0ff */
[----:B------:R-:W-:Y:S02]  /*15be0*/  LOP3.LUT R4, R4, 0xff, RZ, 0xc0, !PT ;  /* 0x000000ff04047812 */ /* 0x000fe400078ec0ff */
[----:B------:R-:W-:Y:S02]  /*15bf0*/  SHF.R.U32.HI R5, RZ, 0x8, R0 ;  /* 0x00000008ff057819 */ /* 0x000fe40000011600 */
[----:B------:R-:W-:Y:S02]  /*15c00*/  SHF.R.U32.HI R0, RZ, 0x10, R2 ;  /* 0x00000010ff007819 */ /* 0x000fe40000011602 */
[----:B------:R-:W-:Y:S01]  /*15c10*/  ISETP.GE.U32.AND P4, PT, R221, R4, PT ;  /* 0x00000004dd00720c */ /* 0x000fe20003f86070 */
[----:B------:R-:W-:Y:S01]  /*15c20*/  FADD.FTZ R6, R10, R19 ;  /* 0x000000130a067221 */ /* 0x000fe20000010000 */
[----:B------:R-:W-:-:S04]  /*15c30*/  LOP3.LUT R4, R0, 0xff, RZ, 0xc0, !PT ;  /* 0x000000ff00047812 */ /* 0x000fc800078ec0ff */
[----:B------:R-:W-:Y:S01]  /*15c40*/  ISETP.GE.U32.AND P0, PT, R221, R4, PT ;  /* 0x00000004dd00720c */ /* 0x000fe20003f06070 */
[----:B------:R-:W-:Y:S01]  /*15c50*/  FADD.FTZ R4, R15, R6 ;  /* 0x000000060f047221 */ /* 0x000fe20000010000 */
[----:B------:R-:W-:Y:S02]  /*15c60*/  F2FP.BF16.PACK_AB R174, R11, R12 ;  /* 0x0000000c0bae723e */ /* 0x000fe400000010ff */
[----:B------:R-:W-:Y:S01]  /*15c70*/  LOP3.LUT R0, R5, 0xffff, RZ, 0xc0, !PT ;  /* 0x0000ffff05007812 */ /* 0x000fe200078ec0ff */
[----:B------:R-:W-:Y:S01]  /*15c80*/  FADD.FTZ R5, R16, R4 ;  /* 0x0000000410057221 */ /* 0x000fe20000010000 */
[C---:B------:R-:W-:Y:S02]  /*15c90*/  PRMT R11, R219.reuse, 0x7632, R11 ;  /* 0x00007632db0b7816 */ /* 0x040fe4000000000b */
[----:B------:R-:W-:Y:S02]  /*15ca0*/  LOP3.LUT R4, R2, 0xff, RZ, 0xc0, !PT ;  /* 0x000000ff02047812 */ /* 0x000fe400078ec0ff */
[----:B------:R-:W-:Y:S01]  /*15cb0*/  PRMT R12, R219, 0x7610, R12 ;  /* 0x00007610db0c7816 */ /* 0x000fe2000000000c */
[----:B------:R-:W-:Y:S01]  /*15cc0*/  @!P3 HFMA2.BF16_V2 R39, -RZ.H0_H0, RZ.H0_H0, -R11.H0_H0 ;  /* 0x200000ffff27b231 */ /* 0x000fe2000034090b */
[----:B------:R-:W-:-:S02]  /*15cd0*/  ISETP.GE.U32.AND P2, PT, R221, R4, PT ;  /* 0x00000004dd00720c */ /* 0x000fc40003f46070 */
[----:B------:R-:W-:Y:S02]  /*15ce0*/  SHF.R.U32.HI R4, RZ, 0x18, R2 ;  /* 0x00000018ff047819 */ /* 0x000fe40000011602 */
[----:B------:R-:W-:Y:S02]  /*15cf0*/  PRMT R41, R12, 0x5410, R11 ;  /* 0x000054100c297816 */ /* 0x000fe4000000000b */
[----:B------:R-:W-:Y:S02]  /*15d00*/  @!P3 PRMT R11, R39, 0x5410, RZ ;  /* 0x00005410270bb816 */ /* 0x000fe400000000ff */
[----:B------:R-:W-:Y:S01]  /*15d10*/  ISETP.GE.U32.AND P3, PT, R221, R4, PT ;  /* 0x00000004dd00720c */ /* 0x000fe20003f66070 */
[----:B------:R-:W-:Y:S01]  /*15d20*/  FADD.FTZ R4, R17, R5 ;  /* 0x0000000511047221 */ /* 0x000fe20000010000 */
[----:B------:R-:W-:-:S03]  /*15d30*/  ISETP.GE.U32.AND P1, PT, R221, R0, PT ;  /* 0x00000000dd00720c */ /* 0x000fc60003f26070 */
[----:B------:R-:W-:Y:S01]  /*15d40*/  FADD.FTZ R4, R18, R4 ;  /* 0x0000000412047221 */ /* 0x000fe20000010000 */
[C---:B------:R-:W-:Y:S02]  /*15d50*/  PRMT R6, R246.reuse, 0x7610, R6 ;  /* 0x00007610f6067816 */ /* 0x040fe40000000006 */
[----:B------:R-:W-:Y:S01]  /*15d60*/  PRMT R0, R246, 0x7632, R0 ;  /* 0x00007632f6007816 */ /* 0x000fe20000000000 */
[----:B------:R-:W-:Y:S01]  /*15d70*/  IMAD.MOV.U32 R246, RZ, RZ, R105 ;  /* 0x000000fffff67224 */ /* 0x000fe200078e0069 */
[----:B------:R1:W-:Y:S04]  /*15d80*/  STL [R1+0xbc], R4 ;  /* 0x0000bc0401007387 */ /* 0x0003e80000100800 */
[----:B------:R-:W2:Y:S01]  /*15d90*/  LDL R105, [R1+0x12c] ;  /* 0x00012c0001697983 */ /* 0x000ea20000100800 */
[----:B------:R-:W-:-:S02]  /*15da0*/  LOP3.LUT R7, R21, R199, R8, 0x96, !PT ;  /* 0x000000c715077212 */ /* 0x000fc400078e9608 */
[C---:B------:R-:W-:Y:S01]  /*15db0*/  PRMT R10, R222.reuse, 0x7610, R10 ;  /* 0x00007610de0a7816 */ /* 0x040fe2000000000a */
[----:B------:R-:W-:Y:S01]  /*15dc0*/  @!P6 HFMA2.BF16_V2 R38, -RZ.H0_H0, RZ.H0_H0, -R6.H0_H0 ;  /* 0x200000ffff26e231 */ /* 0x000fe20000340906 */
[----:B------:R-:W-:Y:S02]  /*15dd0*/  F2FP.BF16.PACK_AB R14, R13, R14 ;  /* 0x0000000e0d0e723e */ /* 0x000fe400000010ff */
[----:B------:R-:W-:Y:S01]  /*15de0*/  PRMT R13, R222, 0x7632, R13 ;  /* 0x00007632de0d7816 */ /* 0x000fe2000000000d */
[----:B------:R-:W-:Y:S01]  /*15df0*/  @!P0 HFMA2.BF16_V2 R66, -RZ.H0_H0, RZ.H0_H0, -R10.H0_H0 ;  /* 0x200000ffff428231 */ /* 0x000fe2000034090a */
[----:B------:R-:W-:Y:S02]  /*15e00*/  PRMT R37, R6, 0x5410, R0 ;  /* 0x0000541006257816 */ /* 0x000fe40000000000 */
[----:B------:R-:W-:Y:S02]  /*15e10*/  @!P6 PRMT R6, R38, 0x5410, RZ ;  /* 0x000054102606e816 */ /* 0x000fe400000000ff */
[----:B------:R-:W-:Y:S01]  /*15e20*/  PRMT R38, R10, 0x5410, R13 ;  /* 0x000054100a267816 */ /* 0x000fe2000000000d */
[----:B-1----:R-:W-:Y:S01]  /*15e30*/  IMAD.WIDE.U32 R4, R7, -0x2daee0ad, RZ ;  /* 0xd2511f5307047825 */ /* 0x002fe200078e00ff */
[----:B------:R-:W-:-:S04]  /*15e40*/  @!P0 PRMT R10, R66, 0x5410, RZ ;  /* 0x00005410420a8816 */ /* 0x000fc800000000ff */
[----:B------:R-:W-:-:S04]  /*15e50*/  LOP3.LUT R7, R4, 0xff, RZ, 0xc0, !PT ;  /* 0x000000ff04077812 */ /* 0x000fc800078ec0ff */
[----:B------:R-:W-:Y:S02]  /*15e60*/  ISETP.GE.U32.AND P0, PT, R221, R7, PT ;  /* 0x00000007dd00720c */ /* 0x000fe40003f06070 */
        /* <DEDUP_REMOVED lines=9> */
[----:B------:R-:W-:-:S04]  /*15f00*/  SHF.R.U32.HI R7, RZ, 0x10, R4 ;  /* 0x00000010ff077819 */ /* 0x000fc80000011604 */
[----:B------:R-:W-:-:S07]  /*15f10*/  LOP3.LUT R7, R7, 0xff, RZ, 0xc0, !PT ;  /* 0x000000ff07077812 */ /* 0x000fce00078ec0ff */
[----:B------:R-:W-:-:S05]  /*15f20*/  @!P0 HFMA2.BF16_V2 R68, -RZ.H0_H0, RZ.H0_H0, -R14.H0_H0 ;  /* 0x200000ffff448231 */ /* 0x000fca000034090e */
[----:B------:R-:W-:Y:S02]  /*15f30*/  @!P0 PRMT R14, R68, 0x5410, RZ ;  /* 0x00005410440e8816 */ /* 0x000fe400000000ff */
[----:B------:R-:W-:Y:S02]  /*15f40*/  ISETP.GE.U32.AND P0, PT, R221, R7, PT ;  /* 0x00000007dd00720c */ /* 0x000fe40003f06070 */
[C---:B------:R-:W-:Y:S02]  /*15f50*/  PRMT R17, R173.reuse, 0x7610, R17 ;  /* 0x00007610ad117816 */ /* 0x040fe40000000011 */
[----:B------:R-:W-:Y:S02]  /*15f60*/  PRMT R16, R173, 0x7632, R16 ;  /* 0x00007632ad107816 */ /* 0x000fe40000000010 */
[----:B------:R-:W-:Y:S02]  /*15f70*/  SHF.R.U32.HI R7, RZ, 0x18, R4 ;  /* 0x00000018ff077819 */ /* 0x000fe40000011604 */
[----:B------:R-:W-:-:S05]  /*15f80*/  PRMT R222, R17, 0x5410, R16 ;  /* 0x0000541011de7816 */ /* 0x000fca0000000010 */
[----:B------:R-:W-:Y:S01]  /*15f90*/  @!P0 HFMA2.BF16_V2 R69, -RZ.H0_H0, RZ.H0_H0, -R17.H0_H0 ;  /* 0x200000ffff458231 */ /* 0x000fe20000340911 */
[----:B------:R-:W-:Y:S01]  /*15fa0*/  PRMT R8, R223, 0x7632, R8 ;  /* 0x00007632df087816 */ /* 0x000fe20000000008 */
[----:B------:R-:W-:-:S03]  /*15fb0*/  @!P5 HFMA2.BF16_V2 R36, -RZ.H0_H0, RZ.H0_H0, -R0.H0_H0 ;  /* 0x200000ffff24d231 */ /* 0x000fc60000340900 */
[----:B------:R-:W-:Y:S02]  /*15fc0*/  @!P0 PRMT R17, R69, 0x5410, RZ ;  /* 0x0000541045118816 */ /* 0x000fe400000000ff */
[----:B------:R-:W-:Y:S01]  /*15fd0*/  ISETP.GE.U32.AND P0, PT, R221, R7, PT ;  /* 0x00000007dd00720c */ /* 0x000fe20003f06070 */
[----:B------:R-:W-:Y:S01]  /*15fe0*/  IMAD.MOV.U32 R18, RZ, RZ, R188 ;  /* 0x000000ffff127224 */ /* 0x000fe200078e00bc */
[----:B------:R-:W-:Y:S01]  /*15ff0*/  @!P4 HFMA2.BF16_V2 R42, -RZ.H0_H0, RZ.H0_H0, -R12.H0_H0 ;  /* 0x200000ffff2ac231 */ /* 0x000fe2000034090c */
[----:B------:R-:W-:Y:S01]  /*16000*/  IMAD.MOV.U32 R19, RZ, RZ, R189 ;  /* 0x000000ffff137224 */ /* 0x000fe200078e00bd */
[----:B------:R-:W-:Y:S01]  /*16010*/  PRMT R9, R223, 0x7610, R9 ;  /* 0x00007610df097816 */ /* 0x000fe20000000009 */
[----:B------:R-:W-:Y:S01]  /*16020*/  @!P1 HFMA2.BF16_V2 R43, -RZ.H0_H0, RZ.H0_H0, -R8.H0_H0 ;  /* 0x200000ffff2b9231 */ /* 0x000fe20000340908 */
[----:B------:R-:W-:Y:S02]  /*16030*/  @!P5 PRMT R0, R36, 0x5410, RZ ;  /* 0x000054102400d816 */ /* 0x000fe400000000ff */
[----:B------:R-:W-:Y:S01]  /*16040*/  ST.E.U16 [R18.64+-0x100], R6 ;  /* 0xffff000612007985 */ /* 0x000fe2000c101504 */
[----:B------:R-:W-:-:S02]  /*16050*/  @!P4 PRMT R12, R42, 0x5410, RZ ;  /* 0x000054102a0cc816 */ /* 0x000fc400000000ff */
[----:B------:R-:W-:Y:S01]  /*16060*/  PRMT R39, R9, 0x5410, R8 ;  /* 0x0000541009277816 */ /* 0x000fe20000000008 */
[----:B------:R1:W-:Y:S01]  /*16070*/  ST.E.U16 [R18.64+-0xfe], R0 ;  /* 0xffff020012007985 */ /* 0x0003e2000c101504 */
[----:B------:R-:W-:Y:S01]  /*16080*/  @!P1 PRMT R8, R43, 0x5410, RZ ;  /* 0x000054102b089816 */ /* 0x000fe200000000ff */
[----:B------:R-:W-:Y:S02]  /*16090*/  @!P0 HFMA2.BF16_V2 R70, -RZ.H0_H0, RZ.H0_H0, -R16.H0_H0 ;  /* 0x200000ffff468231 */ /* 0x000fe40000340910 */
[----:B------:R-:W-:-:S03]  /*160a0*/  @!P2 HFMA2.BF16_V2 R64, -RZ.H0_H0, RZ.H0_H0, -R9.H0_H0 ;  /* 0x200000ffff40a231 */ /* 0x000fc60000340909 */
[----:B------:R-:W-:Y:S02]  /*160b0*/  @!P0 PRMT R16, R70, 0x5410, RZ ;  /* 0x0000541046108816 */ /* 0x000fe400000000ff */
[----:B------:R-:W-:Y:S02]  /*160c0*/  @!P2 PRMT R9, R64, 0x5410, RZ ;  /* 0x000054104009a816 */ /* 0x000fe400000000ff */
[----:B-1----:R-:W-:Y:S01]  /*160d0*/  LOP3.LUT R0, R5, R249, R40, 0x96, !PT ;  /* 0x000000f905007212 */ /* 0x002fe200078e9628 */
[----:B------:R-:W-:Y:S01]  /*160e0*/  IMAD.MOV.U32 R43, RZ, RZ, R175 ;  /* 0x000000ffff2b7224 */ /* 0x000fe200078e00af */
[----:B------:R-:W-:-:S05]  /*160f0*/  @!P3 HFMA2.BF16_V2 R65, -RZ.H0_H0, RZ.H0_H0, -R13.H0_H0 ;  /* 0x200000ffff41b231 */ /* 0x000fca000034090d */
[----:B------:R-:W-:Y:S01]  /*16100*/  @!P3 PRMT R13, R65, 0x5410, RZ ;  /* 0x00005410410db816 */ /* 0x000fe200000000ff */
        /* <DEDUP_REMOVED lines=8> */
[----:B--2---:R-:W-:-:S05]  /*16190*/  IMAD.WIDE R6, R105, 0x2, R18 ;  /* 0x0000000269067825 */ /* 0x004fca00078e0212 */
[----:B------:R-:W-:Y:S04]  /*161a0*/  ST.E.U16 [R6.64+-0x100], R12 ;  /* 0xffff000c06007985 */ /* 0x000fe8000c101504 */
[----:B------:R-:W-:Y:S04]  /*161b0*/  ST.E.U16 [R6.64+-0xfe], R11 ;  /* 0xffff020b06007985 */ /* 0x000fe8000c101504 */
[----:B------:R1:W-:Y:S04]  /*161c0*/  ST.E.U16 [R18.64+-0xee], R8 ;  /* 0xffff120812007985 */ /* 0x0003e8000c101504 */
[----:B------:R-:W-:Y:S04]  /*161d0*/  ST.E.U16 [R18.64+-0xf0], R9 ;  /* 0xffff100912007985 */ /* 0x000fe8000c101504 */
[----:B------:R2:W-:Y:S01]  /*161e0*/  ST.E.U16 [R6.64+-0xf0], R10 ;  /* 0xffff100a06007985 */ /* 0x0005e2000c101504 */
[----:B-1----:R-:W-:-:S04]  /*161f0*/  LOP3.LUT R8, R0, 0xff, RZ, 0xc0, !PT ;  /* 0x000000ff00087812 */ /* 0x002fc800078ec0ff */
[----:B------:R-:W-:Y:S02]  /*16200*/  ISETP.GE.U32.AND P0, PT, R221, R8, PT ;  /* 0x00000008dd00720c */ /* 0x000fe40003f06070 */
[----:B------:R-:W-:Y:S02]  /*16210*/  LOP3.LUT R8, R0, 0xffff, RZ, 0xc0, !PT ;  /* 0x0000ffff00087812 */ /* 0x000fe400078ec0ff */
[C---:B--2---:R-:W-:Y:S02]  /*16220*/  PRMT R10, R248.reuse, 0x7610, R10 ;  /* 0x00007610f80a7816 */ /* 0x044fe4000000000a */
        /* <DEDUP_REMOVED lines=8> */
[----:B------:R-:W-:-:S04]  /*162b0*/  LOP3.LUT R8, R8, 0xff, RZ, 0xc0, !PT ;  /* 0x000000ff08087812 */ /* 0x000fc800078ec0ff */
[----:B------:R-:W-:-:S03]  /*162c0*/  ISETP.GE.U32.AND P1, PT, R221, R8, PT ;  /* 0x00000008dd00720c */ /* 0x000fc60003f26070 */
[----:B------:R-:W-:Y:S01]  /*162d0*/  @!P0 HFMA2.BF16_V2 R76, -RZ.H0_H0, RZ.H0_H0, -R9.H0_H0 ;  /* 0x200000ffff4c8231 */ /* 0x000fe20000340909 */
[----:B------:R-:W-:-:S04]  /*162e0*/  SHF.R.U32.HI R8, RZ, 0x18, R0 ;  /* 0x00000018ff087819 */ /* 0x000fc80000011600 */
[----:B------:R-:W-:Y:S02]  /*162f0*/  @!P0 PRMT R9, R76, 0x5410, RZ ;  /* 0x000054104c098816 */ /* 0x000fe400000000ff */
[----:B------:R-:W-:Y:S02]  /*16300*/  ISETP.GE.U32.AND P0, PT, R221, R8, PT ;  /* 0x00000008dd00720c */ /* 0x000fe40003f06070 */
[----:B------:R-:W-:Y:S02]  /*16310*/  LOP3.LUT R0, R3, R246, R20, 0x96, !PT ;  /* 0x000000f603007212 */ /* 0x000fe400078e9614 */
[----:B------:R-:W-:Y:S02]  /*16320*/  LOP3.LUT R11, R2, 0xffff, RZ, 0xc0, !PT ;  /* 0x0000ffff020b7812 */ /* 0x000fe400078ec0ff */
[C---:B------:R-:W-:Y:S02]  /*16330*/  PRMT R8, R174.reuse, 0x7610, R8 ;  /* 0x00007610ae087816 */ /* 0x040fe40000000008 */
[----:B------:R-:W-:-:S03]  /*16340*/  PRMT R3, R174, 0x7632, R3 ;  /* 0x00007632ae037816 */ /* 0x000fc60000000003 */
[----:B------:R-:W-:Y:S02]  /*16350*/  @!P1 HFMA2.BF16_V2 R77, -RZ.H0_H0, RZ.H0_H0, -R8.H0_H0 ;  /* 0x200000ffff4d9231 */ /* 0x000fe40000340908 */
[----:B------:R-:W-:Y:S01]  /*16360*/  @!P0 HFMA2.BF16_V2 R78, -RZ.H0_H0, RZ.H0_H0, -R3.H0_H0 ;  /* 0x200000ffff4e8231 */ /* 0x000fe20000340903 */
[----:B------:R-:W-:Y:S02]  /*16370*/  PRMT R173, R8, 0x5410, R3 ;  /* 0x0000541008ad7816 */ /* 0x000fe40000000003 */
[----:B------:R-:W-:Y:S02]  /*16380*/  @!P1 PRMT R8, R77, 0x5410, RZ ;  /* 0x000054104d089816 */ /* 0x000fe400000000ff */
[----:B------:R-:W-:Y:S01]  /*16390*/  @!P0 PRMT R3, R78, 0x5410, RZ ;  /* 0x000054104e038816 */ /* 0x000fe200000000ff */
[----:B------:R1:W-:Y:S04]  /*163a0*/  ST.E.U16 [R6.64+-0xee], R13 ;  /* 0xffff120d06007985 */ /* 0x0003e8000c101504 */
[----:B------:R-:W-:Y:S04]  /*163b0*/  ST.E.U16 [R18.64+-0xe0], R10 ;  /* 0xffff200a12007985 */ /* 0x000fe8000c101504 */
[----:B------:R-:W-:Y:S04]  /*163c0*/  ST.E.U16 [R18.64+-0xde], R9 ;  /* 0xffff220912007985 */ /* 0x000fe8000c101504 */
[----:B------:R-:W-:Y:S04]  /*163d0*/  ST.E.U16 [R6.64+-0xe0], R8 ;  /* 0xffff200806007985 */ /* 0x000fe8000c101504 */
[----:B------:R2:W-:Y:S04]  /*163e0*/  ST.E.U16 [R6.64+-0xde], R3 ;  /* 0xffff220306007985 */ /* 0x0005e8000c101504 */
[----:B------:R-:W-:Y:S04]  /*163f0*/  ST.E.U16 [R18.64+-0xd0], R15 ;  /* 0xffff300f12007985 */ /* 0x000fe8000c101504 */
[----:B------:R-:W-:Y:S04]  /*16400*/  ST.E.U16 [R18.64+-0xce], R14 ;  /* 0xffff320e12007985 */ /* 0x000fe8000c101504 */
[----:B------:R-:W-:Y:S04]  /*16410*/  ST.E.U16 [R6.64+-0xd0], R17 ;  /* 0xffff301106007985 */ /* 0x000fe8000c101504 */
[----:B------:R-:W-:Y:S01]  /*16420*/  ST.E.U16 [R6.64+-0xce], R16 ;  /* 0xffff321006007985 */ /* 0x000fe2000c101504 */
[----:B------:R-:W-:-:S03]  /*16430*/  SHF.R.U32.HI R12, RZ, 0x10, R2 ;  /* 0x00000010ff0c7819 */ /* 0x000fc60000011602 */
[----:B------:R-:W-:Y:S04]  /*16440*/  ST.E.U16 [R18.64+-0xc0], R28 ;  /* 0xffff401c12007985 */ /* 0x000fe8000c101504 */
[----:B------:R-:W-:Y:S01]  /*16450*/  ST.E.U16 [R18.64+-0xbe], R27 ;  /* 0xffff421b12007985 */ /* 0x000fe2000c101504 */
[----:B-1----:R-:W-:-:S03]  /*16460*/  LOP3.LUT R13, R2, 0xff, RZ, 0xc0, !PT ;  /* 0x000000ff020d7812 */ /* 0x002fc600078ec0ff */
[----:B------:R-:W-:Y:S04]  /*16470*/  ST.E.U16 [R6.64+-0xc0], R30 ;  /* 0xffff401e06007985 */ /* 0x000fe8000c101504 */
[----:B------:R-:W-:Y:S01]  /*16480*/  ST.E.U16 [R6.64+-0xbe], R29 ;  /* 0xffff421d06007985 */ /* 0x000fe2000c101504 */
[----:B------:R-:W-:-:S03]  /*16490*/  SHF.R.U32.HI R20, RZ, 0x8, R11 ;  /* 0x00000008ff147819 */ /* 0x000fc6000001160b */
[----:B------:R-:W-:Y:S04]  /*164a0*/  ST.E.U16 [R18.64+-0xb0], R24 ;  /* 0xffff501812007985 */ /* 0x000fe8000c101504 */
[----:B------:R-:W-:Y:S01]  /*164b0*/  ST.E.U16 [R18.64+-0xae], R23 ;  /* 0xffff521712007985 */ /* 0x000fe2000c101504 */
[----:B------:R-:W-:-:S03]  /*164c0*/  SHF.R.U32.HI R11, RZ, 0x18, R2 ;  /* 0x00000018ff0b7819 */ /* 0x000fc60000011602 */
[----:B------:R-:W-:Y:S04]  /*164d0*/  ST.E.U16 [R6.64+-0xb0], R26 ;  /* 0xffff501a06007985 */ /* 0x000fe8000c101504 */
[----:B------:R-:W-:Y:S01]  /*164e0*/  ST.E.U16 [R6.64+-0xae], R25 ;  /* 0xffff521906007985 */ /* 0x000fe2000c101504 */
[----:B------:R-:W-:-:S03]  /*164f0*/  LOP3.LUT R2, R12, 0xff, RZ, 0xc0, !PT ;  /* 0x000000ff0c027812 */ /* 0x000fc600078ec0ff */
[----:B------:R-:W-:Y:S04]  /*16500*/  ST.E.U16 [R18.64+-0xa0], R22 ;  /* 0xffff601612007985 */ /* 0x000fe8000c101504 */
[----:B------:R-:W-:Y:S04]  /*16510*/  ST.E.U16 [R18.64+-0x9e], R31 ;  /* 0xffff621f12007985 */ /* 0x000fe8000c101504 */
[----:B------:R-:W-:Y:S04]  /*16520*/  ST.E.U16 [R6.64+-0xa0], R135 ;  /* 0xffff608706007985 */ /* 0x000fe8000c101504 */
[----:B------:R1:W-:Y:S01]  /*16530*/  ST.E.U16 [R6.64+-0x9e], R134 ;  /* 0xffff628606007985 */ /* 0x0003e2000c101504 */
[----:B------:R-:W-:-:S03]  /*16540*/  PRMT R36, R13, 0x5410, R20 ;  /* 0x000054100d247816 */ /* 0x000fc60000000014 */
[----:B------:R-:W-:Y:S04]  /*16550*/  ST.E.U16 [R18.64+-0x90], R33 ;  /* 0xffff702112007985 */ /* 0x000fe8000c101504 */
[----:B------:R-:W-:Y:S04]  /*16560*/  ST.E.U16 [R18.64+-0x8e], R32 ;  /* 0xffff722012007985 */ /* 0x000fe8000c101504 */
[----:B------:R-:W-:Y:S04]  /*16570*/  ST.E.U16 [R6.64+-0x90], R35 ;  /* 0xffff702306007985 */ /* 0x000fe8000c101504 */
[----:B------:R3:W-:Y:S01]  /*16580*/  ST.E.U16 [R6.64+-0x8e], R34 ;  /* 0xffff722206007985 */ /* 0x0007e2000c101504 */
[----:B------:R-:W-:-:S03]  /*16590*/  PRMT R11, R2, 0x5410, R11 ;  /* 0x00005410020b7816 */ /* 0x000fc6000000000b */
[----:B------:R-:W4:Y:S04]  /*165a0*/  LDSM.16.MT88.4 R28, [R193+0x18000] ;  /* 0x01800000c11c783b */ /* 0x000f280000004200 */
[----:B------:R-:W4:Y:S01]  /*165b0*/  LDSM.16.MT88.4 R16, [R195+0x18000] ;  /* 0x01800000c310783b */ /* 0x000f220000004200 */
[----:B------:R-:W-:-:S03]  /*165c0*/  LOP3.LUT R2, R0, 0xffff, RZ, 0xc0, !PT ;  /* 0x0000ffff00027812 */ /* 0x000fc600078ec0ff */
[----:B------:R-:W4:Y:S01]  /*165d0*/  LDSM.16.MT88.4 R12, [R193+0x1a000] ;  /* 0x01a00000c10c783b */ /* 0x000f220000004200 */
[----:B--2---:R-:W-:Y:S02]  /*165e0*/  SHF.R.U32.HI R3, RZ, 0x8, R2 ;  /* 0x00000008ff037819 */ /* 0x004fe40000011602 */
[----:B------:R-:W-:Y:S01]  /*165f0*/  LOP3.LUT R2, R0, 0xff, RZ, 0xc0, !PT ;  /* 0x000000ff00027812 */ /* 0x000fe200078ec0ff */
[----:B------:R-:W2:Y:S03]  /*16600*/  LDSM.16.MT88.4 R24, [R194+0x18000] ;  /* 0x01800000c218783b */ /* 0x000ea60000004200 */
[----:B------:R-:W-:Y:S01]  /*16610*/  PRMT R8, R2, 0x5410, R3 ;  /* 0x0000541002087816 */ /* 0x000fe20000000003 */
[----:B------:R-:W2:Y:S01]  /*16620*/  LDSM.16.MT88.4 R20, [R196+0x18000] ;  /* 0x01800000c414783b */ /* 0x000ea20000004200 */
[--C-:B------:R-:W-:Y:S02]  /*16630*/  SHF.R.U32.HI R2, RZ, 0x10, R0.reuse ;  /* 0x00000010ff027819 */ /* 0x100fe40000011600 */
[----:B-1----:R-:W-:Y:S01]  /*16640*/  PRMT R134, R221, 0x7054, R221 ;  /* 0x00007054dd867816 */ /* 0x002fe200000000dd */
[----:B------:R-:W-:Y:S01]  /*16650*/  IMAD.MOV.U32 R248, RZ, RZ, R99 ;  /* 0x000000fffff87224 */ /* 0x000fe200078e0063 */
[----:B------:R-:W-:Y:S01]  /*16660*/  SHF.R.U32.HI R3, RZ, 0x18, R0 ;  /* 0x00000018ff037819 */ /* 0x000fe20000011600 */
[----:B------:R-:W-:Y:S01]  /*16670*/  IMAD.MOV.U32 R135, RZ, RZ, R97 ;  /* 0x000000ffff877224 */ /* 0x000fe200078e0061 */
[----:B------:R-:W-:Y:S01]  /*16680*/  LOP3.LUT R2, R2, 0xff, RZ, 0xc0, !PT ;  /* 0x000000ff02027812 */ /* 0x000fe200078ec0ff */
[--C-:B------:R-:W-:Y:S01]  /*16690*/  HSET2.LE.AND R0, R8, R134.reuse, PT ;  /* 0x0000008608007233 */ /* 0x100fe20003803000 */
[----:B------:R-:W-:Y:S01]  /*166a0*/  MOV R174, R98 ;  /* 0x0000006200ae7202 */ /* 0x000fe20000000f00 */
[----:B---3--:R-:W-:Y:S01]  /*166b0*/  IMAD.MOV.U32 R7, RZ, RZ, R96 ;  /* 0x000000ffff077224 */ /* 0x008fe200078e0060 */
[----:B------:R-:W-:Y:S01]  /*166c0*/  PRMT R2, R2, 0x5410, R3 ;  /* 0x0000541002027816 */ /* 0x000fe20000000003 */
[----:B------:R-:W-:Y:S01]  /*166d0*/  IMAD.MOV.U32 R104, RZ, RZ, R145 ;  /* 0x000000ffff687224 */ /* 0x000fe200078e0091 */
[----:B------:R-:W-:Y:S01]  /*166e0*/  LOP3.LUT R8, R37, R0, RZ, 0xc0, !PT ;  /* 0x0000000025087212 */ /* 0x000fe200078ec0ff */
[--C-:B------:R-:W-:Y:S01]  /*166f0*/  HSET2.LE.AND R3, R11, R134.reuse, PT ;  /* 0x000000860b037233 */ /* 0x100fe20003803000 */
[----:B------:R-:W-:Y:S01]  /*16700*/  IMAD.MOV.U32 R105, RZ, RZ, R144 ;  /* 0x000000ffff697224 */ /* 0x000fe200078e0090 */
        /* <DEDUP_REMOVED lines=8> */
[----:B------:R-:W-:Y:S01]  /*16790*/  IMAD.MOV.U32 R0, RZ, RZ, R80 ;  /* 0x000000ffff007224 */ /* 0x000fe200078e0050 */
[----:B------:R-:W-:Y:S01]  /*167a0*/  MOV R36, R81 ;  /* 0x0000005100247202 */ /* 0x000fe20000000f00 */
[----:B------:R-:W-:Y:S04]  /*167b0*/  LDSM.16.MT88.4 R32, [R194+0x1a000] ;  /* 0x01a00000c220783b */ /* 0x000fe80000004200 */
[C---:B----4-:R-:W-:Y:S07]  /*167c0*/  HMMA.16816.F32.BF16 R80, R8.reuse, R28, R168 ;  /* 0x0000001c0850723c */ /* 0x050fee00000418a8 */
[----:B------:R-:W-:Y:S01]  /*167d0*/  MOV R168, R112 ;  /* 0x0000007000a87202 */ /* 0x000fe20000000f00 */
[----:B------:R-:W-:Y:S01]  /*167e0*/  HMMA.16816.F32.BF16 R116, R8, R16, R180 ;  /* 0x000000100874723c */ /* 0x000fe200000418b4 */
[----:B------:R-:W-:-:S02]  /*167f0*/  IMAD.MOV.U32 R169, RZ, RZ, R113 ;  /* 0x000000ffffa97224 */ /* 0x000fc400078e0071 */
[----:B------:R-:W-:Y:S02]  /*16800*/  IMAD.MOV.U32 R170, RZ, RZ, R114 ;  /* 0x000000ffffaa7224 */ /* 0x000fe400078e0072 */
[----:B------:R-:W-:-:S03]  /*16810*/  IMAD.MOV.U32 R171, RZ, RZ, R115 ;  /* 0x000000ffffab7224 */ /* 0x000fc600078e0073 */
[C---:B------:R-:W-:Y:S01]  /*16820*/  HMMA.16816.F32.BF16 R96, R8.reuse, R18, R140 ;  /* 0x000000120860723c */ /* 0x040fe2000004188c */
[----:B------:R-:W1:Y:S07]  /*16830*/  LDSM.16.MT88.4 R16, [R193+0x1c000] ;  /* 0x01c00000c110783b */ /* 0x000e6e0000004200 */
[C---:B------:R-:W-:Y:S08]  /*16840*/  HMMA.16816.F32.BF16 R112, R8.reuse, R12, R184 ;  /* 0x0000000c0870723c */ /* 0x040ff000000418b8 */
[C---:B------:R-:W-:Y:S01]  /*16850*/  HMMA.16816.F32.BF16 R92, R8.reuse, R14, R236 ;  /* 0x0000000e085c723c */ /* 0x040fe200000418ec */
[----:B------:R-:W3:Y:S07]  /*16860*/  LDSM.16.MT88.4 R12, [R194+0x1c000] ;  /* 0x01c00000c20c783b */ /* 0x000eee0000004200 */
[C---:B--2---:R-:W-:Y:S08]  /*16870*/  HMMA.16816.F32.BF16 R124, R8.reuse, R24, R160 ;  /* 0x00000018087c723c */ /* 0x044ff000000418a0 */
[----:B------:R-:W-:Y:S01]  /*16880*/  HMMA.16816.F32.BF16 R148, R8, R26, R156 ;  /* 0x0000001a0894723c */ /* 0x000fe2000004189c */
[----:B------:R-:W2:Y:S01]  /*16890*/  LDSM.16.MT88.4 R24, [R196+0x1a000] ;  /* 0x01a00000c418783b */ /* 0x000ea20000004200 */
[----:B------:R-:W-:-:S06]  /*168a0*/  IMAD.MOV.U32 R186, RZ, RZ, R42 ;  /* 0x000000ffffba7224 */ /* 0x000fcc00078e002a */
[----:B------:R-:W-:Y:S01]  /*168b0*/  HMMA.16816.F32.BF16 R120, R8, R20, R152 ;  /* 0x000000140878723c */ /* 0x000fe20000041898 */
[----:B------:R-:W-:-:S07]  /*168c0*/  IMAD.MOV.U32 R187, RZ, RZ, R131 ;  /* 0x000000ffffbb7224 */ /* 0x000fce00078e0083 */
[----:B------:R-:W-:Y:S01]  /*168d0*/  HMMA.16816.F32.BF16 R144, R8, R22, R176 ;  /* 0x000000160890723c */ /* 0x000fe200000418b0 */
[----:B------:R-:W4:Y:S01]  /*168e0*/  LDSM.16.MT88.4 R20, [R195+0x1a000] ;  /* 0x01a00000c314783b */ /* 0x000f220000004200 */
[----:B------:R-:W-:Y:S02]  /*168f0*/  IMAD.MOV.U32 R236, RZ, RZ, R130 ;  /* 0x000000ffffec7224 */ /* 0x000fe400078e0082 */
[----:B------:R-:W-:-:S04]  /*16900*/  IMAD.MOV.U32 R42, RZ, RZ, R128 ;  /* 0x000000ffff2a7224 */ /* 0x000fc800078e0080 */
[C---:B------:R-:W-:Y:S01]  /*16910*/  HMMA.16816.F32.BF16 R68, R8.reuse, R30, R164 ;  /* 0x0000001e0844723c */ /* 0x040fe200000418a4 */
[----:B------:R-:W-:Y:S06]  /*16920*/  LDSM.16.MT88.4 R28, [R196+0x1c000] ;  /* 0x01c00000c41c783b */ /* 0x000fec0000004200 */
[----:B------:R-:W-:Y:S01]  /*16930*/  IMAD.MOV.U32 R167, RZ, RZ, R129 ;  /* 0x000000ffffa77224 */ /* 0x000fe200078e0081 */
[C---:B-1----:R-:W-:Y:S08]  /*16940*/  HMMA.16816.F32.BF16 R104, R8.reuse, R16, R104 ;  /* 0x000000100868723c */ /* 0x042ff00000041868 */
[C---:B------:R-:W-:Y:S01]  /*16950*/  HMMA.16816.F32.BF16 R128, R8.reuse, R18, R72 ;  /* 0x000000120880723c */ /* 0x040fe20000041848 */
[----:B------:R-:W1:Y:S07]  /*16960*/  LDSM.16.MT88.4 R16, [R193+0x1e000] ;  /* 0x01e00000c110783b */ /* 0x000e6e0000004200 */
[C---:B---3--:R-:W-:Y:S08]  /*16970*/  HMMA.16816.F32.BF16 R100, R8.reuse, R12, R100 ;  /* 0x0000000c0864723c */ /* 0x048ff00000041864 */
[----:B------:R-:W-:Y:S01]  /*16980*/  HMMA.16816.F32.BF16 R84, R8, R14, R84 ;  /* 0x0000000e0854723c */ /* 0x000fe20000041854 */
[----:B------:R-:W3:Y:S01]  /*16990*/  LDSM.16.MT88.4 R12, [R194+0x1e000] ;  /* 0x01e00000c20c783b */ /* 0x000ee20000004200 */
[----:B------:R-:W-:-:S02]  /*169a0*/  IMAD.MOV.U32 R6, RZ, RZ, R89 ;  /* 0x000000ffff067224 */ /* 0x000fc400078e0059 */
[----:B------:R-:W-:-:S04]  /*169b0*/  IMAD.MOV.U32 R37, RZ, RZ, R88 ;  /* 0x000000ffff257224 */ /* 0x000fc800078e0058 */
[C---:B--2---:R-:W-:Y:S08]  /*169c0*/  HMMA.16816.F32.BF16 R52, R8.reuse, R24, R52 ;  /* 0x000000180834723c */ /* 0x044ff00000041834 */
[----:B------:R-:W-:Y:S01]  /*169d0*/  HMMA.16816.F32.BF16 R88, R8, R26, R56 ;  /* 0x0000001a0858723c */ /* 0x000fe20000041838 */
[----:B------:R-:W2:Y:S01]  /*169e0*/  LDSM.16.MT88.4 R24, [R195+0x1c000] ;  /* 0x01c00000c318783b */ /* 0x000ea20000004200 */
[----:B------:R-:W-:-:S02]  /*169f0*/  IMAD.MOV.U32 R39, RZ, RZ, R110 ;  /* 0x000000ffff277224 */ /* 0x000fc400078e006e */
[----:B------:R-:W-:Y:S02]  /*16a00*/  IMAD.MOV.U32 R2, RZ, RZ, R111 ;  /* 0x000000ffff027224 */ /* 0x000fe400078e006f */
[----:B------:R-:W-:Y:S02]  /*16a10*/  IMAD.MOV.U32 R38, RZ, RZ, R108 ;  /* 0x000000ffff267224 */ /* 0x000fe400078e006c */
[----:B------:R-:W-:Y:S01]  /*16a20*/  IMAD.MOV.U32 R3, RZ, RZ, R109 ;  /* 0x000000ffff037224 */ /* 0x000fe200078e006d */
[----:B----4-:R-:W-:Y:S01]  /*16a30*/  HMMA.16816.F32.BF16 R140, R8, R22, R240 ;  /* 0x00000016088c723c */ /* 0x010fe200000418f0 */
[----:B------:R-:W-:Y:S01]  /*16a40*/  IMAD.MOV.U32 R152, RZ, RZ, R0 ;  /* 0x000000ffff987224 */ /* 0x000fe200078e0000 */
[----:B------:R-:W-:Y:S01]  /*16a50*/  MOV R155, R6 ;  /* 0x00000006009b7202 */ /* 0x000fe20000000f00 */
[----:B------:R-:W-:Y:S01]  /*16a60*/  IMAD.MOV.U32 R153, RZ, RZ, R36 ;  /* 0x000000ffff997224 */ /* 0x000fe200078e0024 */
[----:B------:R-:W-:Y:S01]  /*16a70*/  MOV R161, R169 ;  /* 0x000000a900a17202 */ /* 0x000fe20000000f00 */
[----:B------:R-:W-:Y:S01]  /*16a80*/  IMAD.MOV.U32 R154, RZ, RZ, R37 ;  /* 0x000000ffff9a7224 */ /* 0x000fe200078e0025 */
[----:B------:R-:W-:-:S02]  /*16a90*/  MOV R159, R234 ;  /* 0x000000ea009f7202 */ /* 0x000fc40000000f00 */
[----:B------:R-:W-:Y:S01]  /*16aa0*/  HMMA.16816.F32.BF16 R108, R8, R20, R60 ;  /* 0x00000014086c723c */ /* 0x000fe2000004183c */
[----:B------:R-:W4:Y:S01]  /*16ab0*/  LDSM.16.MT88.4 R20, [R196+0x1e000] ;  /* 0x01e00000c414783b */ /* 0x000f220000004200 */
        /* <DEDUP_REMOVED lines=13> */
[----:B------:R-:W-:-:S02]  /*16b90*/  IMAD.MOV.U32 R238, RZ, RZ, R224 ;  /* 0x000000ffffee7224 */ /* 0x000fc400078e00e0 */
[----:B------:R-:W-:Y:S01]  /*16ba0*/  IMAD.MOV.U32 R239, RZ, RZ, R229 ;  /* 0x000000ffffef7224 */ /* 0x000fe200078e00e5 */
[----:B------:R-:W-:Y:S01]  /*16bb0*/  HMMA.16816.F32.BF16 R76, R8, R32, R44 ;  /* 0x00000020084c723c */ /* 0x000fe2000004182c */
[----:B------:R-:W-:Y:S02]  /*16bc0*/  IMAD.MOV.U32 R0, RZ, RZ, R233 ;  /* 0x000000ffff007224 */ /* 0x000fe400078e00e9 */
[----:B------:R-:W-:-:S05]  /*16bd0*/  IMAD.MOV.U32 R176, RZ, RZ, R7 ;  /* 0x000000ffffb07224 */ /* 0x000fca00078e0007 */
[C---:B------:R-:W-:Y:S01]  /*16be0*/  HMMA.16816.F32.BF16 R64, R8.reuse, R34, R48 ;  /* 0x000000220840723c */ /* 0x040fe20000041830 */
[----:B------:R-:W-:Y:S01]  /*16bf0*/  IMAD.MOV.U32 R39, RZ, RZ, R225 ;  /* 0x000000ffff277224 */ /* 0x000fe200078e00e1 */
[----:B------:R-:W2:Y:S01]  /*16c00*/  LDSM.16.MT88.4 R32, [R195+0x1e000] ;  /* 0x01e00000c320783b */ /* 0x000ea20000004200 */
[----:B------:R-:W-:Y:S02]  /*16c10*/  IMAD.MOV.U32 R2, RZ, RZ, R228 ;  /* 0x000000ffff027224 */ /* 0x000fe400078e00e4 */
[----:B------:R-:W-:Y:S02]  /*16c20*/  IMAD.MOV.U32 R177, RZ, RZ, R135 ;  /* 0x000000ffffb17224 */ /* 0x000fe400078e0087 */
[----:B------:R-:W-:Y:S01]  /*16c30*/  IMAD.MOV.U32 R178, RZ, RZ, R174 ;  /* 0x000000ffffb27224 */ /* 0x000fe200078e00ae */
[----:B-1----:R-:W-:Y:S01]  /*16c40*/  HMMA.16816.F32.BF16 R44, R8, R16, R152 ;  /* 0x00000010082c723c */ /* 0x002fe20000041898 */
[----:B------:R-:W-:Y:S02]  /*16c50*/  IMAD.MOV.U32 R179, RZ, RZ, R248 ;  /* 0x000000ffffb37224 */ /* 0x000fe400078e00f8 */
[----:B------:R-:W-:Y:S01]  /*16c60*/  IMAD.MOV.U32 R6, RZ, RZ, R214 ;  /* 0x000000ffff067224 */ /* 0x000fe200078e00d6 */
[----:B------:R-:W-:Y:S01]  /*16c70*/  MOV R182, R251 ;  /* 0x000000fb00b67202 */ /* 0x000fe20000000f00 */
[----:B------:R-:W-:-:S02]  /*16c80*/  IMAD.MOV.U32 R180, RZ, RZ, R136 ;  /* 0x000000ffffb47224 */ /* 0x000fc400078e0088 */
[----:B------:R-:W-:Y:S01]  /*16c90*/  IMAD.MOV.U32 R181, RZ, RZ, R137 ;  /* 0x000000ffffb57224 */ /* 0x000fe200078e0089 */
[C---:B------:R-:W-:Y:S01]  /*16ca0*/  HMMA.16816.F32.BF16 R152, R8.reuse, R18, R156 ;  /* 0x000000120898723c */ /* 0x040fe2000004189c */
[----:B------:R-:W-:Y:S01]  /*16cb0*/  IMAD.MOV.U32 R38, RZ, RZ, R39 ;  /* 0x000000ffff267224 */ /* 0x000fe200078e0027 */
[C---:B------:R-:W-:Y:S01]  /*16cc0*/  LOP3.LUT R3, R4.reuse, 0xff, RZ, 0xc0, !PT ;  /* 0x000000ff04037812 */ /* 0x040fe200078ec0ff */
[----:B------:R-:W-:Y:S02]  /*16cd0*/  IMAD.MOV.U32 R39, RZ, RZ, R2 ;  /* 0x000000ffff277224 */ /* 0x000fe400078e0002 */
[----:B------:R-:W-:Y:S01]  /*16ce0*/  IMAD.MOV.U32 R183, RZ, RZ, R250 ;  /* 0x000000ffffb77224 */ /* 0x000fe200078e00fa */
[----:B------:R-:W-:Y:S01]  /*16cf0*/  MOV R37, R227 ;  /* 0x000000e300257202 */ /* 0x000fe20000000f00 */
[----:B------:R-:W-:Y:S01]  /*16d00*/  IMAD.MOV.U32 R36, RZ, RZ, R231 ;  /* 0x000000ffff247224 */ /* 0x000fe200078e00e7 */
[C---:B---3--:R-:W-:Y:S01]  /*16d10*/  HMMA.16816.F32.BF16 R156, R8.reuse, R12, R168 ;  /* 0x0000000c089c723c */ /* 0x048fe200000418a8 */
[----:B------:R-:W-:Y:S01]  /*16d20*/  MOV R7, R215 ;  /* 0x000000d700077202 */ /* 0x000fe20000000f00 */
[----:B------:R-:W-:Y:S01]  /*16d30*/  IMAD.MOV.U32 R43, RZ, RZ, R213 ;  /* 0x000000ffff2b7224 */ /* 0x000fe200078e00d5 */
[----:B------:R-:W-:Y:S01]  /*16d40*/  MOV R164, R218 ;  /* 0x000000da00a47202 */ /* 0x000fe20000000f00 */
[----:B------:R-:W-:Y:S01]  /*16d50*/  IMAD.MOV.U32 R165, RZ, RZ, R217 ;  /* 0x000000ffffa57224 */ /* 0x000fe200078e00d9 */
[----:B------:R-:W-:Y:S02]  /*16d60*/  LDSM.16.MT88.4 R16, [R195+0x18800] ;  /* 0x01880000c310783b */ /* 0x000fe40000004200 */
[----:B------:R-:W-:Y:S01]  /*16d70*/  MOV R168, R0 ;  /* 0x0000000000a87202 */ /* 0x000fe20000000f00 */
[C---:B------:R-:W-:Y:S01]  /*16d80*/  HMMA.16816.F32.BF16 R72, R8.reuse, R28, R236 ;  /* 0x0000001c0848723c */ /* 0x040fe200000418ec */
[----:B------:R-:W-:Y:S01]  /*16d90*/  LOP3.LUT R0, R4, 0xffff, RZ, 0xc0, !PT ;  /* 0x0000ffff04007812 */ /* 0x000fe200078ec0ff */
[----:B------:R-:W-:Y:S01]  /*16da0*/  IMAD.MOV.U32 R166, RZ, RZ, R216 ;  /* 0x000000ffffa67224 */ /* 0x000fe200078e00d8 */
[----:B------:R1:W5:Y:S05]  /*16db0*/  LDL.LU R133, [R1+0x200] ;  /* 0x0002000001857983 */ /* 0x00036a0000300800 */
[----:B------:R-:W-:Y:S01]  /*16dc0*/  HMMA.16816.F32.BF16 R60, R8, R30, R184 ;  /* 0x0000001e083c723c */ /* 0x000fe200000418b8 */
[----:B------:R-:W-:Y:S01]  /*16dd0*/  LDSM.16.MT88.4 R28, [R193+0x18800] ;  /* 0x01880000c11c783b */ /* 0x000fe20000004200 */
[----:B------:R-:W-:-:S02]  /*16de0*/  SHF.R.U32.HI R2, RZ, 0x8, R0 ;  /* 0x00000008ff027819 */ /* 0x000fc40000011600 */
[----:B------:R-:W-:Y:S01]  /*16df0*/  LOP3.LUT R0, R5, R249, R40, 0x96, !PT ;  /* 0x000000f905007212 */ /* 0x000fe200078e9628 */
[----:B------:R-:W-:Y:S01]  /*16e00*/  IMAD.MOV.U32 R248, RZ, RZ, R220 ;  /* 0x000000fffff87224 */ /* 0x000fe200078e00dc */
[----:B------:R-:W-:Y:S01]  /*16e10*/  PRMT R13, R3, 0x5410, R2 ;  /* 0x00005410030d7816 */ /* 0x000fe20000000002 */
[----:B------:R-:W-:Y:S01]  /*16e20*/  IMAD.MOV.U32 R135, RZ, RZ, R232 ;  /* 0x000000ffff877224 */ /* 0x000fe200078e00e8 */
[----:B--2---:R-:W-:Y:S01]  /*16e30*/  HMMA.16816.F32.BF16 R56, R8, R26, R176 ;  /* 0x0000001a0838723c */ /* 0x004fe200000418b0 */
[----:B------:R-:W-:Y:S01]  /*16e40*/  LOP3.LUT R2, R0, 0xffff, RZ, 0xc0, !PT ;  /* 0x0000ffff00027812 */ /* 0x000fe200078ec0ff */
[----:B------:R-:W-:Y:S01]  /*16e50*/  IMAD.MOV.U32 R174, RZ, RZ, R226 ;  /* 0x000000ffffae7224 */ /* 0x000fe200078e00e2 */
[----:B------:R-:W-:-:S05]  /*16e60*/  SHF.R.U32.HI R12, RZ, 0x18, R4 ;  /* 0x00000018ff0c7819 */ /* 0x000fca0000011604 */
[C---:B------:R-:W-:Y:S01]  /*16e70*/  HMMA.16816.F32.BF16 R160, R8.reuse, R14, R160 ;  /* 0x0000000e08a0723c */ /* 0x040fe200000418a0 */
[----:B------:R-:W-:Y:S01]  /*16e80*/  MOV R179, R7 ;  /* 0x0000000700b37202 */ /* 0x000fe20000000f00 */
[----:B------:R-:W-:Y:S01]  /*16e90*/  IMAD.MOV.U32 R178, RZ, RZ, R6 ;  /* 0x000000ffffb27224 */ /* 0x000fe200078e0006 */
[----:B------:R-:W-:Y:S01]  /*16ea0*/  SHF.R.U32.HI R7, RZ, 0x10, R4 ;  /* 0x00000010ff077819 */ /* 0x000fe20000011604 */
[----:B------:R-:W-:Y:S01]  /*16eb0*/  IMAD.MOV.U32 R223, RZ, RZ, R230 ;  /* 0x000000ffffdf7224 */ /* 0x000fe200078e00e6 */
[----:B------:R-:W-:Y:S01]  /*16ec0*/  LOP3.LUT R6, R0, 0xff, RZ, 0xc0, !PT ;  /* 0x000000ff00067812 */ /* 0x000fe200078ec0ff */
[----:B------:R1:W5:Y:S01]  /*16ed0*/  LDL.LU R224, [R1+0x1fc] ;  /* 0x0001fc0001e07983 */ /* 0x0003620000300800 */
[--C-:B------:R-:W-:Y:S02]  /*16ee0*/  SHF.R.U32.HI R4, RZ, 0x10, R0.reuse ;  /* 0x00000010ff047819 */ /* 0x100fe40000011600 */
[----:B------:R-:W-:Y:S01]  /*16ef0*/  SHF.R.U32.HI R5, RZ, 0x18, R0 ;  /* 0x00000018ff057819 */ /* 0x000fe20000011600 */
[C---:B------:R-:W-:Y:S01]  /*16f00*/  HMMA.16816.F32.BF16 R48, R8.reuse, R24, R180 ;  /* 0x000000180830723c */ /* 0x040fe200000418b4 */
[----:B------:R-:W-:Y:S01]  /*16f10*/  SHF.R.U32.HI R0, RZ, 0x8, R2 ;  /* 0x00000008ff007819 */ /* 0x000fe20000011602 */
[----:B------:R-:W-:Y:S01]  /*16f20*/  IMAD.MOV.U32 R171, RZ, RZ, R248 ;  /* 0x000000ffffab7224 */ /* 0x000fe200078e00f8 */
[----:B------:R-:W-:Y:S01]  /*16f30*/  LOP3.LUT R3, R7, 0xff, RZ, 0xc0, !PT ;  /* 0x000000ff07037812 */ /* 0x000fe200078ec0ff */
[----:B------:R-:W-:Y:S01]  /*16f40*/  IMAD.MOV.U32 R169, RZ, RZ, R135 ;  /* 0x000000ffffa97224 */ /* 0x000fe200078e0087 */
[----:B------:R-:W-:Y:S01]  /*16f50*/  PRMT R0, R6, 0x5410, R0 ;  /* 0x0000541006007816 */ /* 0x000fe20000000000 */
[----:B------:R-:W-:Y:S01]  /*16f60*/  IMAD.MOV.U32 R170, RZ, RZ, R174 ;  /* 0x000000ffffaa7224 */ /* 0x000fe200078e00ae */
[----:B------:R-:W-:Y:S01]  /*16f70*/  LOP3.LUT R2, R4, 0xff, RZ, 0xc0, !PT ;  /* 0x000000ff04027812 */ /* 0x000fe200078ec0ff */
[C---:B----4-:R-:W-:Y:S01]  /*16f80*/  HMMA.16816.F32.BF16 R164, R8.reuse, R20, R164 ;  /* 0x0000001408a4723c */ /* 0x050fe200000418a4 */
[----:B------:R-:W-:Y:S01]  /*16f90*/  PRMT R7, R3, 0x5410, R12 ;  /* 0x0000541003077816 */ /* 0x000fe2000000000c */
[--C-:B------:R-:W-:Y:S01]  /*16fa0*/  HSET2.LE.AND R0, R0, R134.reuse, PT ;  /* 0x0000008600007233 */ /* 0x100fe20003803000 */
[----:B------:R-:W-:Y:S01]  /*16fb0*/  PRMT R2, R2, 0x5410, R5 ;  /* 0x0000541002027816 */ /* 0x000fe20000000005 */
[----:B------:R-:W-:Y:S01]  /*16fc0*/  IMAD.MOV.U32 R248, RZ, RZ, R43 ;  /* 0x000000fffff87224 */ /* 0x000fe200078e002b */
[--C-:B------:R-:W-:Y:S01]  /*16fd0*/  HSET2.LE.AND R3, R13, R134.reuse, PT ;  /* 0x000000860d037233 */ /* 0x100fe20003803000 */
[----:B------:R-:W-:Y:S01]  /*16fe0*/  IMAD.MOV.U32 R180, RZ, RZ, R42 ;  /* 0x000000ffffb47224 */ /* 0x000fe200078e002a */
[----:B------:R-:W-:Y:S01]  /*16ff0*/  LOP3.LUT R4, R175, R0, RZ, 0xc0, !PT ;  /* 0x00000000af047212 */ /* 0x000fe200078ec0ff */
[--C-:B------:R-:W-:Y:S01]  /*17000*/  HSET2.LE.AND R2, R2, R134.reuse, PT ;  /* 0x0000008602027233 */ /* 0x100fe20003803000 */
[----:B------:R-:W-:Y:S01]  /*17010*/  HMMA.16816.F32.BF16 R40, R8, R22, R36 ;  /* 0x000000160828723c */ /* 0x000fe20000041824 */
[----:B------:R-:W-:Y:S01]  /*17020*/  HSET2.LE.AND R0, R7, R134, PT ;  /* 0x0000008607007233 */ /* 0x000fe20003803000 */
[----:B------:R-:W2:Y:S01]  /*17030*/  LDSM.16.MT88.4 R36, [R194+0x18800] ;  /* 0x01880000c224783b */ /* 0x000ea20000004200 */
[----:B------:R-:W-:Y:S01]  /*17040*/  IMAD.MOV.U32 R181, RZ, RZ, R212 ;  /* 0x000000ffffb57224 */ /* 0x000fe200078e00d4 */
[----:B------:R-:W-:Y:S01]  /*17050*/  MOV R183, R210 ;  /* 0x000000d200b77202 */ /* 0x000fe20000000f00 */
[----:B------:R-:W-:Y:S01]  /*17060*/  IMAD.MOV.U32 R182, RZ, RZ, R211 ;  /* 0x000000ffffb67224 */ /* 0x000fe200078e00d3 */
[----:B------:R-:W-:Y:S01]  /*17070*/  LOP3.LUT R5, R173, R2, RZ, 0xc0, !PT ;  /* 0x00000002ad057212 */ /* 0x000fe200078ec0ff */
[----:B------:R-:W-:Y:S01]  /*17080*/  LDSM.16.MT88.4 R24, [R196+0x18800] ;  /* 0x01880000c418783b */ /* 0x000fe20000004200 */
[----:B------:R-:W-:-:S02]  /*17090*/  LOP3.LUT R6, R219, R3, RZ, 0xc0, !PT ;  /* 0x00000003db067212 */ /* 0x000fc400078ec0ff */
[----:B------:R-:W-:Y:S01]  /*170a0*/  LOP3.LUT R7, R222, R0, RZ, 0xc0, !PT ;  /* 0x00000000de077212 */ /* 0x000fe200078ec0ff */
[C---:B------:R-:W-:Y:S01]  /*170b0*/  HMMA.16816.F32.BF16 R168, R8.reuse, R32, R168 ;  /* 0x0000002008a8723c */ /* 0x040fe200000418a8 */
[----:B------:R-:W-:Y:S01]  /*170c0*/  IMAD.MOV.U32 R174, RZ, RZ, R248 ;  /* 0x000000ffffae7224 */ /* 0x000fe200078e00f8 */
[----:B------:R-:W3:Y:S04]  /*170d0*/  LDSM.16.MT88.4 R12, [R193+0x1a800] ;  /* 0x01a80000c10c783b */ /* 0x000ee80000004200 */
[----:B------:R1:W5:Y:S02]  /*170e0*/  LDL.LU R229, [R1+0x1f8] ;  /* 0x0001f80001e57983 */ /* 0x0003640000300800 */
[----:B------:R-:W-:Y:S08]  /*170f0*/  HMMA.16816.F32.BF16 R180, R8, R34, R180 ;  /* 0x0000002208b4723c */ /* 0x000ff000000418b4 */
[----:B--2---:R-:W-:Y:S01]  /*17100*/  HMMA.16816.F32.BF16 R20, R4, R36, R124 ;  /* 0x000000240414723c */ /* 0x004fe2000004187c */
[----:B------:R-:W-:-:S07]  /*17110*/  IMAD.MOV.U32 R248, RZ, RZ, R205 ;  /* 0x000000fffff87224 */ /* 0x000fce00078e00cd */
[C---:B------:R-:W-:Y:S01]  /*17120*/  HMMA.16816.F32.BF16 R184, R4.reuse, R18, R96 ;  /* 0x0000001204b8723c */ /* 0x040fe20000041860 */
[----:B------:R-:W-:Y:S01]  /*17130*/  MOV R2, R174 ;  /* 0x000000ae00027202 */ /* 0x000fe20000000f00 */
[----:B------:R1:W5:Y:S06]  /*17140*/  LDL.LU R230, [R1+0x1f4] ;  /* 0x0001f40001e67983 */ /* 0x00036c0000300800 */
[C---:B------:R-:W-:Y:S08]  /*17150*/  HMMA.16816.F32.BF16 R8, R4.reuse, R28, R80 ;  /* 0x0000001c0408723c */ /* 0x040ff00000041850 */
[----:B------:R-:W-:Y:S01]  /*17160*/  HMMA.16816.F32.BF16 R32, R4, R38, R148 ;  /* 0x000000260420723c */ /* 0x000fe20000041894 */
[----:B------:R-:W-:Y:S01]  /*17170*/  IMAD.MOV.U32 R37, RZ, RZ, R21 ;  /* 0x000000ffff257224 */ /* 0x000fe200078e0015 */
[----:B------:R1:W5:Y:S01]  /*17180*/  LDL.LU R231, [R1+0x1f0] ;  /* 0x0001f00001e77983 */ /* 0x0003620000300800 */
[----:B------:R-:W-:-:S02]  /*17190*/  IMAD.MOV.U32 R82, RZ, RZ, R20 ;  /* 0x000000ffff527224 */ /* 0x000fc400078e0014 */
[----:B------:R-:W-:Y:S01]  /*171a0*/  IMAD.MOV.U32 R36, RZ, RZ, R22 ;  /* 0x000000ffff247224 */ /* 0x000fe200078e0016 */
[----:B------:R1:W5:Y:S01]  /*171b0*/  LDL.LU R227, [R1+0x1ec] ;  /* 0x0001ec0001e37983 */ /* 0x0003620000300800 */
[----:B------:R-:W-:-:S03]  /*171c0*/  IMAD.MOV.U32 R205, RZ, RZ, R23 ;  /* 0x000000ffffcd7224 */ /* 0x000fc600078e0017 */
[----:B------:R-:W2:Y:S01]  /*171d0*/  LDSM.16.MT88.4 R20, [R196+0x1a800] ;  /* 0x01a80000c414783b */ /* 0x000ea20000004200 */
[----:B------:R-:W-:Y:S02]  /*171e0*/  IMAD.MOV.U32 R126, RZ, RZ, R178 ;  /* 0x000000ffff7e7224 */ /* 0x000fe400078e00b2 */
[----:B------:R-:W-:Y:S01]  /*171f0*/  IMAD.MOV.U32 R127, RZ, RZ, R179 ;  /* 0x000000ffff7f7224 */ /* 0x000fe200078e00b3 */
[C---:B---3--:R-:W-:Y:S01]  /*17200*/  HMMA.16816.F32.BF16 R236, R4.reuse, R14, R92 ;  /* 0x0000000e04ec723c */ /* 0x048fe2000004185c */
[----:B------:R-:W-:Y:S01]  /*17210*/  IMAD.MOV.U32 R83, RZ, RZ, R223 ;  /* 0x000000ffff537224 */ /* 0x000fe200078e00df */
[----:B------:R-:W-:Y:S01]  /*17220*/  MOV R0, R8 ;  /* 0x0000000800007202 */ /* 0x000fe20000000f00 */
[----:B------:R-:W-:Y:S01]  /*17230*/  IMAD.MOV.U32 R81, RZ, RZ, R9 ;  /* 0x000000ffff517224 */ /* 0x000fe200078e0009 */
[----:B------:R1:W5:Y:S01]  /*17240*/  LDL.LU R225, [R1+0x1e8] ;  /* 0x0001e80001e17983 */ /* 0x0003620000300800 */
[----:B------:R-:W-:Y:S02]  /*17250*/  IMAD.MOV.U32 R80, RZ, RZ, R10 ;  /* 0x000000ffff507224 */ /* 0x000fe400078e000a */
[----:B------:R-:W-:Y:S01]  /*17260*/  IMAD.MOV.U32 R3, RZ, RZ, R11 ;  /* 0x000000ffff037224 */ /* 0x000fe200078e000b */
[----:B------:R1:W5:Y:S01]  /*17270*/  LDL.LU R228, [R1+0x1e4] ;  /* 0x0001e40001e47983 */ /* 0x0003620000300800 */
[C---:B------:R-:W-:Y:S01]  /*17280*/  HMMA.16816.F32.BF16 R8, R4.reuse, R30, R68 ;  /* 0x0000001e0408723c */ /* 0x040fe20000041844 */
[----:B------:R-:W-:Y:S01]  /*17290*/  MOV R125, R34 ;  /* 0x00000022007d7202 */ /* 0x000fe20000000f00 */
[----:B------:R-:W-:Y:S01]  /*172a0*/  IMAD.MOV.U32 R124, RZ, RZ, R35 ;  /* 0x000000ffff7c7224 */ /* 0x000fe200078e0023 */
[----:B------:R1:W5:Y:S05]  /*172b0*/  LDL.LU R136, [R1+0x1e0] ;  /* 0x0001e00001887983 */ /* 0x00036a0000300800 */
[----:B------:R-:W-:Y:S11]  /*172c0*/  HMMA.16816.F32.BF16 R68, R4, R24, R120 ;  /* 0x000000180444723c */ /* 0x000ff60000041878 */
[----:B------:R-:W-:Y:S05]  /*172d0*/  @!UPT UIADD3 URZ, URZ, URZ, URZ ;  /* 0x0000003f3f3ff290 */ /* 0x000fea000fffe03f */
[----:B------:R-:W-:Y:S01]  /*172e0*/  IMAD.MOV.U32 R31, RZ, RZ, R11 ;  /* 0x000000ffff1f7224 */ /* 0x000fe200078e000b */
[----:B------:R-:W-:Y:S01]  /*172f0*/  MOV R28, R10 ;  /* 0x0000000a001c7202 */ /* 0x000fe20000000f00 */
[----:B------:R-:W-:Y:S02]  /*17300*/  IMAD.MOV.U32 R30, RZ, RZ, R8 ;  /* 0x000000ffff1e7224 */ /* 0x000fe400078e0008 */
[----:B------:R-:W-:Y:S02]  /*17310*/  IMAD.MOV.U32 R29, RZ, RZ, R9 ;  /* 0x000000ffff1d7224 */ /* 0x000fe400078e0009 */
[----:B------:R-:W-:Y:S01]  /*17320*/  IMAD.MOV.U32 R39, RZ, RZ, R32 ;  /* 0x000000ffff277224 */ /* 0x000fe200078e0020 */
[----:B------:R-:W3:Y:S01]  /*17330*/  LDSM.16.MT88.4 R8, [R194+0x1a800] ;  /* 0x01a80000c208783b */ /* 0x000ee20000004200 */
[----:B------:R-:W-:Y:S02]  /*17340*/  IMAD.MOV.U32 R121, RZ, RZ, R31 ;  /* 0x000000ffff797224 */ /* 0x000fe400078e001f */
[----:B------:R-:W-:-:S02]  /*17350*/  IMAD.MOV.U32 R122, RZ, RZ, R30 ;  /* 0x000000ffff7a7224 */ /* 0x000fc400078e001e */
[----:B------:R-:W-:Y:S01]  /*17360*/  IMAD.MOV.U32 R38, RZ, RZ, R33 ;  /* 0x000000ffff267224 */ /* 0x000fe200078e0021 */
[C---:B--2---:R-:W-:Y:S01]  /*17370*/  HMMA.16816.F32.BF16 R176, R4.reuse, R20, R52 ;  /* 0x0000001404b0723c */ /* 0x044fe20000041834 */
[----:B------:R-:W-:Y:S01]  /*17380*/  IMAD.MOV.U32 R123, RZ, RZ, R29 ;  /* 0x000000ffff7b7224 */ /* 0x000fe200078e001d */
[----:B------:R-:W-:Y:S01]  /*17390*/  MOV R95, R124 ;  /* 0x0000007c005f7202 */ /* 0x000fe20000000f00 */
[----:B------:R-:W-:Y:S01]  /*173a0*/  IMAD.MOV.U32 R120, RZ, RZ, R28 ;  /* 0x000000ffff787224 */ /* 0x000fe200078e001c */
[----:B------:R1:W5:Y:S04]  /*173b0*/  LDL.LU R137, [R1+0x1dc] ;  /* 0x0001dc0001897983 */ /* 0x0003680000300800 */
[----:B------:R-:W2:Y:S01]  /*173c0*/  LDSM.16.MT88.4 R28, [R195+0x1a800] ;  /* 0x01a80000c31c783b */ /* 0x000ea20000004200 */
[----:B------:R-:W-:Y:S01]  /*173d0*/  HMMA.16816.F32.BF16 R24, R4, R26, R144 ;  /* 0x0000001a0418723c */ /* 0x000fe20000041890 */
[----:B------:R-:W-:Y:S01]  /*173e0*/  IMAD.MOV.U32 R35, RZ, RZ, R69 ;  /* 0x000000ffff237224 */ /* 0x000fe200078e0045 */
[----:B------:R-:W-:Y:S01]  /*173f0*/  MOV R34, R70 ;  /* 0x0000004600227202 */ /* 0x000fe20000000f00 */
[----:B------:R-:W-:Y:S01]  /*17400*/  IMAD.MOV.U32 R33, RZ, RZ, R71 ;  /* 0x000000ffff217224 */ /* 0x000fe200078e0047 */
[----:B------:R1:W5:Y:S01]  /*17410*/  LDL.LU R251, [R1+0x1d8] ;  /* 0x0001d80001fb7983 */ /* 0x0003620000300800 */
[----:B------:R-:W-:-:S03]  /*17420*/  IMAD.MOV.U32 R32, RZ, RZ, R68 ;  /* 0x000000ffff207224 */ /* 0x000fc600078e0044 */
[C---:B------:R-:W-:Y:S01]  /*17430*/  HMMA.16816.F32.BF16 R144, R4.reuse, R16, R116 ;  /* 0x000000100490723c */ /* 0x040fe20000041874 */
[----:B------:R-:W4:Y:S07]  /*17440*/  LDSM.16.MT88.4 R16, [R194+0x1c800] ;  /* 0x01c80000c210783b */ /* 0x000f2e0000004200 */
[C---:B---3--:R-:W-:Y:S08]  /*17450*/  HMMA.16816.F32.BF16 R148, R4.reuse, R8, R76 ;  /* 0x000000080494723c */ /* 0x048ff0000004184c */
[----:B------:R-:W-:Y:S01]  /*17460*/  MOV R71, R25 ;  /* 0x0000001900477202 */ /* 0x000fe20000000f00 */
[----:B------:R-:W-:Y:S01]  /*17470*/  IMAD.MOV.U32 R70, RZ, RZ, R26 ;  /* 0x000000ffff467224 */ /* 0x000fe200078e001a */
[----:B------:R-:W-:Y:S01]  /*17480*/  HMMA.16816.F32.BF16 R240, R4, R10, R64 ;  /* 0x0000000a04f0723c */ /* 0x000fe20000041840 */
[----:B------:R-:W-:Y:S01]  /*17490*/  IMAD.MOV.U32 R69, RZ, RZ, R27 ;  /* 0x000000ffff457224 */ /* 0x000fe200078e001b */
[----:B------:R-:W-:Y:S01]  /*174a0*/  LDSM.16.MT88.4 R8, [R195+0x1c800] ;  /* 0x01c80000c308783b */ /* 0x000fe20000004200 */
[----:B------:R-:W-:-:S03]  /*174b0*/  IMAD.MOV.U32 R68, RZ, RZ, R24 ;  /* 0x000000ffff447224 */ /* 0x000fc600078e0018 */
[----:B------:R-:W3:Y:S02]  /*174c0*/  LDSM.16.MT88.4 R24, [R193+0x1c800] ;  /* 0x01c80000c118783b */ /* 0x000ee40000004200 */
[C---:B--2---:R-:W-:Y:S01]  /*174d0*/  HMMA.16816.F32.BF16 R64, R4.reuse, R28, R108 ;  /* 0x0000001c0440723c */ /* 0x044fe2000004186c */
[----:B------:R-:W-:Y:S01]  /*174e0*/  MOV R53, R176 ;  /* 0x000000b000357202 */ /* 0x000fe20000000f00 */
[----:B------:R-:W-:Y:S01]  /*174f0*/  IMAD.MOV.U32 R52, RZ, RZ, R177 ;  /* 0x000000ffff347224 */ /* 0x000fe200078e00b1 */
[----:B------:R1:W5:Y:S05]  /*17500*/  LDL.LU R250, [R1+0x1d4] ;  /* 0x0001d40001fa7983 */ /* 0x00036a0000300800 */
[----:B------:R-:W-:Y:S01]  /*17510*/  HMMA.16816.F32.BF16 R116, R4, R12, R112 ;  /* 0x0000000c0474723c */ /* 0x000fe20000041870 */
[----:B------:R-:W2:Y:S01]  /*17520*/  LDSM.16.MT88.4 R12, [R196+0x1c800] ;  /* 0x01c80000c40c783b */ /* 0x000ea20000004200 */
[----:B------:R-:W-:-:S02]  /*17530*/  IMAD.MOV.U32 R174, RZ, RZ, R178 ;  /* 0x000000ffffae7224 */ /* 0x000fc400078e00b2 */
[----:B------:R-:W-:Y:S01]  /*17540*/  IMAD.MOV.U32 R175, RZ, RZ, R179 ;  /* 0x000000ffffaf7224 */ /* 0x000fe200078e00b3 */
[----:B------:R1:W5:Y:S03]  /*17550*/  LDL.LU R245, [R1+0x1d0] ;  /* 0x0001d00001f57983 */ /* 0x0003660000300800 */
[C---:B------:R-:W-:Y:S01]  /*17560*/  HMMA.16816.F32.BF16 R28, R4.reuse, R30, R140 ;  /* 0x0000001e041c723c */ /* 0x040fe2000004188c */
        /* <DEDUP_REMOVED lines=8> */
[----:B------:R-:W-:Y:S01]  /*175f0*/  MOV R64, R122 ;  /* 0x0000007a00407202 */ /* 0x000fe20000000f00 */
[----:B------:R-:W-:-:S02]  /*17600*/  IMAD.MOV.U32 R79, RZ, RZ, R127 ;  /* 0x000000ffff4f7224 */ /* 0x000fc400078e007f */
[----:B------:R-:W-:Y:S02]  /*17610*/  IMAD.MOV.U32 R94, RZ, RZ, R125 ;  /* 0x000000ffff5e7224 */ /* 0x000fe400078e007d */
[----:B------:R-:W-:Y:S01]  /*17620*/  IMAD.MOV.U32 R38, RZ, RZ, R0 ;  /* 0x000000ffff267224 */ /* 0x000fe200078e0000 */
[C---:B----4-:R-:W-:Y:S01]  /*17630*/  HMMA.16816.F32.BF16 R124, R4.reuse, R16, R100 ;  /* 0x00000010047c723c */ /* 0x050fe20000041864 */
[----:B------:R-:W-:Y:S02]  /*17640*/  IMAD.MOV.U32 R91, RZ, RZ, R123 ;  /* 0x000000ffff5b7224 */ /* 0x000fe400078e007b */
[----:B------:R-:W-:Y:S01]  /*17650*/  IMAD.MOV.U32 R219, RZ, RZ, R66 ;  /* 0x000000ffffdb7224 */ /* 0x000fe200078e0042 */
[----:B------:R-:W-:Y:S01]  /*17660*/  LOP3.LUT R2, R191, R2, R78, 0x96, !PT ;  /* 0x00000002bf027212 */ /* 0x000fe200078e964e */
[----:B------:R-:W-:Y:S01]  /*17670*/  IMAD.MOV.U32 R66, RZ, RZ, R37 ;  /* 0x000000ffff427224 */ /* 0x000fe200078e0025 */
[----:B------:R-:W4:Y:S02]  /*17680*/  LDSM.16.MT88.4 R20, [R193+0x1e800] ;  /* 0x01e80000c114783b */ /* 0x000f240000004200 */
[----:B------:R-:W-:Y:S01]  /*17690*/  IMAD.MOV.U32 R0, RZ, RZ, R28 ;  /* 0x000000ffff007224 */ /* 0x000fe200078e001c */
[----:B------:R-:W-:Y:S01]  /*176a0*/  HMMA.16816.F32.BF16 R120, R4, R18, R84 ;  /* 0x000000120478723c */ /* 0x000fe20000041854 */
[----:B------:R-:W-:Y:S01]  /*176b0*/  LDSM.16.MT88.4 R16, [R196+0x1e800] ;  /* 0x01e80000c410783b */ /* 0x000fe20000004200 */
[----:B------:R-:W-:-:S02]  /*176c0*/  IMAD.MOV.U32 R37, RZ, RZ, R3 ;  /* 0x000000ffff257224 */ /* 0x000fc400078e0003 */
[----:B------:R-:W-:Y:S01]  /*176d0*/  IMAD.MOV.U32 R3, RZ, RZ, R29 ;  /* 0x000000ffff037224 */ /* 0x000fe200078e001d */
[----:B------:R-:W-:-:S03]  /*176e0*/  MOV R222, R65 ;  /* 0x0000004100de7202 */ /* 0x000fc60000000f00 */
[C---:B---3--:R-:W-:Y:S01]  /*176f0*/  HMMA.16816.F32.BF16 R140, R4.reuse, R24, R104 ;  /* 0x00000018048c723c */ /* 0x048fe20000041868 */
[----:B------:R-:W-:Y:S01]  /*17700*/  IMAD.MOV.U32 R135, RZ, RZ, R67 ;  /* 0x000000ffff877224 */ /* 0x000fe200078e0043 */
[----:B------:R1:W5:Y:S05]  /*17710*/  LDL.LU R234, [R1+0x1c4] ;  /* 0x0001c40001ea7983 */ /* 0x00036a0000300800 */
[----:B------:R-:W-:Y:S01]  /*17720*/  IMAD.MOV.U32 R25, RZ, RZ, R0 ;  /* 0x000000ffff197224 */ /* 0x000fe200078e0000 */
[----:B------:R-:W-:Y:S01]  /*17730*/  LOP3.LUT R0, R139, R209, R190, 0x96, !PT ;  /* 0x000000d18b007212 */ /* 0x000fe200078e96be */
[----:B------:R-:W-:Y:S01]  /*17740*/  IMAD.MOV.U32 R24, RZ, RZ, R3 ;  /* 0x000000ffff187224 */ /* 0x000fe200078e0003 */
[C---:B------:R-:W-:Y:S01]  /*17750*/  HMMA.16816.F32.BF16 R104, R4.reuse, R8, R48 ;  /* 0x000000080468723c */ /* 0x040fe20000041830 */
[----:B------:R-:W-:Y:S01]  /*17760*/  IMAD.WIDE.U32 R2, R2, -0x2daee0ad, RZ ;  /* 0xd2511f5302027825 */ /* 0x000fe200078e00ff */
[----:B------:R-:W-:Y:S01]  /*17770*/  MOV R88, R246 ;  /* 0x000000f600587202 */ /* 0x000fe20000000f00 */
[----:B------:R1:W5:Y:S04]  /*17780*/  LDL.LU R233, [R1+0x1c0] ;  /* 0x0001c00001e97983 */ /* 0x0003680000300800 */
[----:B------:R-:W-:Y:S01]  /*17790*/  IMAD.WIDE.U32 R8, R0, -0x2daee0ad, RZ ;  /* 0xd2511f5300087825 */ /* 0x000fe200078e00ff */
[----:B------:R-:W-:Y:S01]  /*177a0*/  LOP3.LUT R3, R3, R208, R172, 0x96, !PT ;  /* 0x000000d003037212 */ /* 0x000fe200078e96ac */
[----:B--2---:R-:W-:Y:S02]  /*177b0*/  HMMA.16816.F32.BF16 R112, R4, R12, R72 ;  /* 0x0000000c0470723c */ /* 0x004fe40000041848 */
[----:B------:R-:W-:Y:S01]  /*177c0*/  IMAD.MOV.U32 R89, RZ, RZ, R248 ;  /* 0x000000ffff597224 */ /* 0x000fe200078e00f8 */
[----:B------:R-:W-:Y:S01]  /*177d0*/  LOP3.LUT R0, R9, R207, R2, 0x96, !PT ;  /* 0x000000cf09007212 */ /* 0x000fe200078e9602 */
[----:B------:R-:W-:-:S04]  /*177e0*/  IMAD.WIDE.U32 R2, R3, -0x326172a9, RZ ;  /* 0xcd9e8d5703027825 */ /* 0x000fc800078e00ff */
[----:B------:R-:W-:Y:S01]  /*177f0*/  IMAD.MOV.U32 R90, RZ, RZ, R83 ;  /* 0x000000ffff5a7224 */ /* 0x000fe200078e0053 */
[----:B------:R-:W-:Y:S01]  /*17800*/  HMMA.16816.F32.BF16 R128, R4, R26, R128 ;  /* 0x0000001a0480723c */ /* 0x000fe20000041880 */
[----:B------:R-:W-:Y:S01]  /*17810*/  IMAD.MOV.U32 R86, RZ, RZ, R89 ;  /* 0x000000ffff567224 */ /* 0x000fe200078e0059 */
[----:B------:R-:W-:Y:S01]  /*17820*/  MOV R102, R25 ;  /* 0x0000001900667202 */ /* 0x000fe20000000f00 */
[----:B------:R-:W-:Y:S01]  /*17830*/  IMAD.WIDE.U32 R12, R0, -0x326172a9, RZ ;  /* 0xcd9e8d57000c7825 */ /* 0x000fe200078e00ff */
[----:B------:R-:W-:Y:S01]  /*17840*/  MOV R248, R30 ;  /* 0x0000001e00f87202 */ /* 0x000fe20000000f00 */
[----:B------:R1:W5:Y:S01]  /*17850*/  LDL.LU R232, [R1+0x1bc] ;  /* 0x0001bc0001e87983 */ /* 0x0003620000300800 */
[----:B------:R-:W-:Y:S01]  /*17860*/  LOP3.LUT R3, R3, R206, R138, 0x96, !PT ;  /* 0x000000ce03037212 */ /* 0x000fe200078e968a */
[----:B------:R-:W-:Y:S01]  /*17870*/  IMAD.MOV.U32 R100, RZ, RZ, R88 ;  /* 0x000000ffff647224 */ /* 0x000fe200078e0058 */
[----:B------:R-:W-:Y:S01]  /*17880*/  LOP3.LUT R0, R13, R86, R2, 0x96, !PT ;  /* 0x000000560d007212 */ /* 0x000fe200078e9602 */
[----:B------:R-:W-:-:S02]  /*17890*/  IMAD.MOV.U32 R246, RZ, RZ, R31 ;  /* 0x000000fffff67224 */ /* 0x000fc400078e001f */
[----:B------:R-:W-:Y:S01]  /*178a0*/  IMAD.MOV.U32 R27, RZ, RZ, R70 ;  /* 0x000000ffff1b7224 */ /* 0x000fe200078e0046 */
[----:B------:R-:W2:Y:S01]  /*178b0*/  LDSM.16.MT88.4 R28, [R194+0x1e800] ;  /* 0x01e80000c21c783b */ /* 0x000ea20000004200 */
[----:B------:R-:W-:Y:S02]  /*178c0*/  IMAD.MOV.U32 R88, RZ, RZ, R64 ;  /* 0x000000ffff587224 */ /* 0x000fe400078e0040 */
[----:B------:R-:W-:Y:S01]  /*178d0*/  IMAD.MOV.U32 R87, RZ, RZ, R90 ;  /* 0x000000ffff577224 */ /* 0x000fe200078e005a */
[----:B------:R-:W-:Y:S01]  /*178e0*/  MOV R90, R54 ;  /* 0x00000036005a7202 */ /* 0x000fe20000000f00 */
[----:B------:R-:W-:Y:S01]  /*178f0*/  IMAD.MOV.U32 R89, RZ, RZ, R91 ;  /* 0x000000ffff597224 */ /* 0x000fe200078e005b */
[----:B------:R-:W-:Y:S01]  /*17900*/  MOV R25, R32 ;  /* 0x0000002000197202 */ /* 0x000fe20000000f00 */
[----:B------:R-:W-:Y:S01]  /*17910*/  IMAD.MOV.U32 R64, RZ, RZ, R33 ;  /* 0x000000ffff407224 */ /* 0x000fe200078e0021 */
[----:B------:R-:W-:Y:S01]  /*17920*/  HMMA.16816.F32.BF16 R96, R4, R10, R56 ;  /* 0x0000000a0460723c */ /* 0x000fe20000041838 */
[----:B------:R-:W-:Y:S01]  /*17930*/  IMAD.MOV.U32 R91, RZ, RZ, R55 ;  /* 0x000000ffff5b7224 */ /* 0x000fe200078e0037 */
[----:B------:R1:W5:Y:S01]  /*17940*/  LDL.LU R226, [R1+0x1b8] ;  /* 0x0001b80001e27983 */ /* 0x0003620000300800 */
[----:B------:R-:W-:-:S02]  /*17950*/  IMAD.MOV.U32 R65, RZ, RZ, R82 ;  /* 0x000000ffff417224 */ /* 0x000fc400078e0052 */
[----:B------:R-:W-:Y:S01]  /*17960*/  IMAD.MOV.U32 R54, RZ, RZ, R35 ;  /* 0x000000ffff367224 */ /* 0x000fe200078e0023 */
[----:B------:R-:W-:Y:S01]  /*17970*/  MOV R86, R27 ;  /* 0x0000001b00567202 */ /* 0x000fe20000000f00 */
[----:B------:R-:W-:Y:S02]  /*17980*/  IMAD.MOV.U32 R55, RZ, RZ, R34 ;  /* 0x000000ffff377224 */ /* 0x000fe400078e0022 */
[----:B------:R-:W-:Y:S01]  /*17990*/  IMAD.MOV.U32 R101, RZ, RZ, R68 ;  /* 0x000000ffff657224 */ /* 0x000fe200078e0044 */
[----:B------:R-:W3:Y:S01]  /*179a0*/  LDSM.16.MT88.4 R32, [R195+0x1e800] ;  /* 0x01e80000c320783b */ /* 0x000ee20000004200 */
[----:B------:R-:W-:Y:S01]  /*179b0*/  IMAD.MOV.U32 R67, RZ, RZ, R36 ;  /* 0x000000ffff437224 */ /* 0x000fe200078e0024 */
[----:B------:R-:W-:Y:S01]  /*179c0*/  MOV R27, R64 ;  /* 0x00000040001b7202 */ /* 0x000fe20000000f00 */
[----:B------:R-:W-:Y:S02]  /*179d0*/  IMAD.MOV.U32 R74, RZ, RZ, R87 ;  /* 0x000000ffff4a7224 */ /* 0x000fe400078e0057 */
[----:B------:R-:W-:Y:S01]  /*179e0*/  IMAD.MOV.U32 R92, RZ, RZ, R39 ;  /* 0x000000ffff5c7224 */ /* 0x000fe200078e0027 */
[----:B------:R-:W-:Y:S01]  /*179f0*/  HMMA.16816.F32.BF16 R108, R4, R14, R60 ;  /* 0x0000000e046c723c */ /* 0x000fe2000004183c */
[----:B------:R-:W-:Y:S01]  /*17a00*/  IMAD.WIDE.U32 R2, R3, -0x2daee0ad, RZ ;  /* 0xd2511f5303027825 */ /* 0x000fe200078e00ff */
[----:B------:R1:W5:Y:S03]  /*17a10*/  LDL.LU R220, [R1+0x1b4] ;  /* 0x0001b40001dc7983 */ /* 0x0003660000300800 */
[----:B------:R-:W-:-:S04]  /*17a20*/  IMAD.WIDE.U32 R10, R0, -0x2daee0ad, RZ ;  /* 0xd2511f53000a7825 */ /* 0x000fc800078e00ff */
[----:B------:R-:W-:Y:S02]  /*17a30*/  IMAD.MOV.U32 R64, RZ, RZ, R65 ;  /* 0x000000ffff407224 */ /* 0x000fe400078e0041 */
[----:B------:R-:W-:Y:S01]  /*17a40*/  IMAD.MOV.U32 R103, RZ, RZ, R24 ;  /* 0x000000ffff677224 */ /* 0x000fe200078e0018 */
[----:B------:R-:W-:Y:S01]  /*17a50*/  MOV R24, R69 ;  /* 0x0000004500187202 */ /* 0x000fe20000000f00 */
[----:B------:R-:W-:Y:S01]  /*17a60*/  IMAD.MOV.U32 R65, RZ, RZ, R66 ;  /* 0x000000ffff417224 */ /* 0x000fe200078e0042 */
[----:B------:R-:W-:Y:S01]  /*17a70*/  MOV R66, R67 ;  /* 0x0000004300427202 */ /* 0x000fe20000000f00 */
[----:B------:R-:W-:Y:S01]  /*17a80*/  IMAD.MOV.U32 R26, RZ, RZ, R71 ;  /* 0x000000ffff1a7224 */ /* 0x000fe200078e0047 */
[----:B------:R-:W-:Y:S01]  /*17a90*/  LOP3.LUT R2, R11, R74, R2, 0x96, !PT ;  /* 0x0000004a0b027212 */ /* 0x000fe200078e9602 */
[----:B------:R-:W-:Y:S02]  /*17aa0*/  IMAD.MOV.U32 R75, RZ, RZ, R100 ;  /* 0x000000ffff4b7224 */ /* 0x000fe400078e0064 */
[----:B------:R-:W-:Y:S01]  /*17ab0*/  IMAD.MOV.U32 R84, RZ, RZ, R101 ;  /* 0x000000ffff547224 */ /* 0x000fe200078e0065 */
[----:B------:R-:W-:Y:S01]  /*17ac0*/  MOV R36, R80 ;  /* 0x0000005000247202 */ /* 0x000fe20000000f00 */
[----:B------:R-:W-:Y:S01]  /*17ad0*/  IMAD.MOV.U32 R67, RZ, RZ, R205 ;  /* 0x000000ffff437224 */ /* 0x000fe200078e00cd */
[----:B------:R-:W-:Y:S01]  /*17ae0*/  LOP3.LUT R0, R3, R204, R8, 0x96, !PT ;  /* 0x000000cc03007212 */ /* 0x000fe200078e9608 */
[----:B------:R-:W-:Y:S01]  /*17af0*/  IMAD.MOV.U32 R85, RZ, RZ, R26 ;  /* 0x000000ffff557224 */ /* 0x000fe200078e001a */
[----:B----4-:R-:W-:Y:S01]  /*17b00*/  HMMA.16816.F32.BF16 R76, R4, R22, R152 ;  /* 0x00000016044c723c */ /* 0x010fe20000041898 */
[----:B------:R-:W-:Y:S01]  /*17b10*/  IMAD.MOV.U32 R87, RZ, RZ, R24 ;  /* 0x000000ffff577224 */ /* 0x000fe200078e0018 */
[----:B------:R1:W5:Y:S01]  /*17b20*/  LDL.LU R218, [R1+0x1b0] ;  /* 0x0001b00001da7983 */ /* 0x0003620000300800 */
        /* <DEDUP_REMOVED lines=8> */
[----:B--2---:R-:W-:Y:S01]  /*17bb0*/  HMMA.16816.F32.BF16 R68, R4, R28, R156 ;  /* 0x0000001c0444723c */ /* 0x004fe2000004189c */
[----:B------:R-:W-:Y:S01]  /*17bc0*/  IMAD.MOV.U32 R26, RZ, RZ, R55 ;  /* 0x000000ffff1a7224 */ /* 0x000fe200078e0037 */
[----:B------:R1:W5:Y:S01]  /*17bd0*/  LDL.LU R217, [R1+0x1ac] ;  /* 0x0001ac0001d97983 */ /* 0x0003620000300800 */
[----:B------:R-:W-:-:S02]  /*17be0*/  IMAD.MOV.U32 R24, RZ, RZ, R53 ;  /* 0x000000ffff187224 */ /* 0x000fc400078e0035 */
[----:B------:R-:W-:Y:S02]  /*17bf0*/  IMAD.MOV.U32 R25, RZ, RZ, R52 ;  /* 0x000000ffff197224 */ /* 0x000fe400078e0034 */
[----:B------:R-:W-:Y:S01]  /*17c00*/  IMAD.MOV.U32 R74, RZ, RZ, R66 ;  /* 0x000000ffff4a7224 */ /* 0x000fe200078e0042 */
[----:B------:R-:W-:Y:S01]  /*17c10*/  HMMA.16816.F32.BF16 R52, R4, R16, R164 ;  /* 0x000000100434723c */ /* 0x000fe200000418a4 */
[----:B------:R-:W-:-:S04]  /*17c20*/  IMAD.WIDE.U32 R2, R2, -0x326172a9, RZ ;  /* 0xcd9e8d5702027825 */ /* 0x000fc800078e00ff */
[----:B------:R-:W-:Y:S01]  /*17c30*/  IMAD.WIDE.U32 R8, R0, -0x326172a9, RZ ;  /* 0xcd9e8d5700087825 */ /* 0x000fe200078e00ff */
[----:B------:R-:W-:Y:S01]  /*17c40*/  MOV R61, R101 ;  /* 0x00000065003d7202 */ /* 0x000fe20000000f00 */
[----:B------:R1:W5:Y:S01]  /*17c50*/  LDL.LU R216, [R1+0x1a8] ;  /* 0x0001a80001d87983 */ /* 0x0003620000300800 */
[----:B------:R-:W-:Y:S03]  /*17c60*/  HMMA.16816.F32.BF16 R64, R4, R18, R40 ;  /* 0x000000120440723c */ /* 0x000fe60000041828 */
[----:B------:R-:W2:Y:S01]  /*17c70*/  LDSM.16.MT88.4 R16, [R193+0x1b000] ;  /* 0x01b00000c110783b */ /* 0x000ea20000004200 */
[----:B------:R-:W-:-:S03]  /*17c80*/  LOP3.LUT R0, R2, 0xffff, RZ, 0xc0, !PT ;  /* 0x0000ffff02007812 */ /* 0x000fc600078ec0ff */
[----:B------:R-:W4:Y:S01]  /*17c90*/  LDSM.16.MT88.4 R40, [R194+0x1b000] ;  /* 0x01b00000c228783b */ /* 0x000f220000004200 */
[----:B------:R-:W-:Y:S01]  /*17ca0*/  SHF.R.U32.HI R11, RZ, 0x10, R2 ;  /* 0x00000010ff0b7819 */ /* 0x000fe20000011602 */
[----:B------:R-:W-:Y:S01]  /*17cb0*/  IMAD.MOV.U32 R60, RZ, RZ, R100 ;  /* 0x000000ffff3c7224 */ /* 0x000fe200078e0064 */
[----:B------:R-:W-:Y:S01]  /*17cc0*/  SHF.R.U32.HI R13, RZ, 0x8, R0 ;  /* 0x00000008ff0d7819 */ /* 0x000fe20000011600 */
[----:B------:R-:W-:Y:S01]  /*17cd0*/  IMAD.MOV.U32 R62, RZ, RZ, R26 ;  /* 0x000000ffff3e7224 */ /* 0x000fe200078e001a */
[----:B------:R-:W-:Y:S01]  /*17ce0*/  LOP3.LUT R15, R2, 0xff, RZ, 0xc0, !PT ;  /* 0x000000ff020f7812 */ /* 0x000fe200078ec0ff */
[----:B------:R-:W-:Y:S01]  /*17cf0*/  IMAD.MOV.U32 R100, RZ, RZ, R24 ;  /* 0x000000ffff647224 */ /* 0x000fe200078e0018 */
[----:B------:R-:W-:Y:S01]  /*17d00*/  SHF.R.U32.HI R14, RZ, 0x18, R2 ;  /* 0x00000018ff0e7819 */ /* 0x000fe20000011602 */
[----:B------:R-:W-:Y:S01]  /*17d10*/  IMAD.MOV.U32 R27, RZ, RZ, R39 ;  /* 0x000000ffff1b7224 */ /* 0x000fe200078e0027 */
[----:B------:R-:W-:Y:S01]  /*17d20*/  LOP3.LUT R0, R11, 0xff, RZ, 0xc0, !PT ;  /* 0x000000ff0b007812 */ /* 0x000fe200078ec0ff */
[----:B------:R-:W-:Y:S01]  /*17d30*/  IMAD.MOV.U32 R26, RZ, RZ, R38 ;  /* 0x000000ffff1a7224 */ /* 0x000fe200078e0026 */
[----:B------:R-:W-:Y:S01]  /*17d40*/  MOV R101, R25 ;  /* 0x0000001900657202 */ /* 0x000fe20000000f00 */
[----:B------:R-:W-:Y:S01]  /*17d50*/  IMAD.MOV.U32 R24, RZ, RZ, R36 ;  /* 0x000000ffff187224 */ /* 0x000fe200078e0024 */
[----:B------:R-:W-:Y:S01]  /*17d60*/  LOP3.LUT R2, R3, R51, R8, 0x96, !PT ;  /* 0x0000003303027212 */ /* 0x000fe200078e9608 */
[----:B------:R-:W-:Y:S01]  /*17d70*/  HMMA.16816.F32.BF16 R80, R4, R20, R44 ;  /* 0x000000140450723c */ /* 0x000fe2000004182c */
[----:B------:R-:W-:Y:S01]  /*17d80*/  MOV R25, R37 ;  /* 0x0000002500197202 */ /* 0x000fe20000000f00 */
[----:B------:R-:W-:Y:S01]  /*17d90*/  IMAD.MOV.U32 R152, RZ, RZ, R60 ;  /* 0x000000ffff987224 */ /* 0x000fe200078e003c */
[----:B------:R-:W1:Y:S01]  /*17da0*/  LDSM.16.MT88.4 R36, [R193+0x19000] ;  /* 0x01900000c124783b */ /* 0x000e620000004200 */
[----:B------:R-:W-:-:S02]  /*17db0*/  PRMT R14, R0, 0x5410, R14 ;  /* 0x00005410000e7816 */ /* 0x000fc4000000000e */
[C---:B------:R-:W-:Y:S01]  /*17dc0*/  LOP3.LUT R0, R2.reuse, 0xffff, RZ, 0xc0, !PT ;  /* 0x0000ffff02007812 */ /* 0x040fe200078ec0ff */
[----:B------:R-:W-:Y:S01]  /*17dd0*/  IMAD.MOV.U32 R153, RZ, RZ, R61 ;  /* 0x000000ffff997224 */ /* 0x000fe200078e003d */
        /* <DEDUP_REMOVED lines=9> */
[----:B------:R-:W-:Y:S01]  /*17e70*/  LDSM.16.MT88.4 R44, [R196+0x1b000] ;  /* 0x01b00000c42c783b */ /* 0x000fe20000004200 */
[----:B------:R-:W-:-:S02]  /*17e80*/  PRMT R3, R11, 0x5410, R8 ;  /* 0x000054100b037816 */ /* 0x000fc40000000008 */
[----:B------:R-:W-:Y:S02]  /*17e90*/  PRMT R13, R15, 0x5410, R13 ;  /* 0x000054100f0d7816 */ /* 0x000fe4000000000d */
[----:B------:R-:W-:Y:S02]  /*17ea0*/  MOV R155, R63 ;  /* 0x0000003f009b7202 */ /* 0x000fe40000000f00 */
[----:B------:R-:W-:Y:S01]  /*17eb0*/  MOV R159, R75 ;  /* 0x0000004b009f7202 */ /* 0x000fe20000000f00 */
[C---:B------:R-:W-:Y:S01]  /*17ec0*/  HMMA.16816.F32.BF16 R56, R4.reuse, R30, R160 ;  /* 0x0000001e0438723c */ /* 0x040fe200000418a0 */
[----:B------:R-:W-:Y:S01]  /*17ed0*/  PRMT R2, R2, 0x5410, R0 ;  /* 0x0000541002027816 */ /* 0x000fe20000000000 */
[----:B------:R-:W-:Y:S01]  /*17ee0*/  IMAD.MOV.U32 R60, RZ, RZ, R88 ;  /* 0x000000ffff3c7224 */ /* 0x000fe200078e0058 */
[----:B------:R-:W-:Y:S01]  /*17ef0*/  MOV R63, R91 ;  /* 0x0000005b003f7202 */ /* 0x000fe20000000f00 */
[----:B------:R-:W-:Y:S01]  /*17f00*/  IMAD.MOV.U32 R61, RZ, RZ, R89 ;  /* 0x000000ffff3d7224 */ /* 0x000fe200078e0059 */
[----:B------:R-:W-:Y:S01]  /*17f10*/  MOV R75, R95 ;  /* 0x0000005f004b7202 */ /* 0x000fe20000000f00 */
[----:B------:R-:W-:Y:S01]  /*17f20*/  IMAD.MOV.U32 R62, RZ, RZ, R90 ;  /* 0x000000ffff3e7224 */ /* 0x000fe200078e005a */
[--C-:B------:R-:W-:Y:S01]  /*17f30*/  HSET2.LE.AND R0, R3, R134.reuse, PT ;  /* 0x0000008603007233 */ /* 0x100fe20003803000 */
[----:B------:R-:W-:Y:S01]  /*17f40*/  IMAD.MOV.U32 R72, RZ, RZ, R92 ;  /* 0x000000ffff487224 */ /* 0x000fe200078e005c */
[C---:B---3--:R-:W-:Y:S01]  /*17f50*/  HMMA.16816.F32.BF16 R88, R4.reuse, R34, R180 ;  /* 0x000000220458723c */ /* 0x048fe200000418b4 */
[----:B------:R-:W-:Y:S01]  /*17f60*/  IMAD.MOV.U32 R73, RZ, RZ, R93 ;  /* 0x000000ffff497224 */ /* 0x000fe200078e005d */
[----:B------:R-:W-:Y:S01]  /*17f70*/  MOV R164, R223 ;  /* 0x000000df00a47202 */ /* 0x000fe20000000f00 */
[----:B------:R-:W-:Y:S01]  /*17f80*/  IMAD.MOV.U32 R74, RZ, RZ, R94 ;  /* 0x000000ffff4a7224 */ /* 0x000fe200078e005e */
[--C-:B------:R-:W-:Y:S01]  /*17f90*/  HSET2.LE.AND R2, R2, R134.reuse, PT ;  /* 0x0000008602027233 */ /* 0x100fe20003803000 */
[----:B------:R-:W-:Y:S01]  /*17fa0*/  IMAD.MOV.U32 R48, RZ, RZ, R26 ;  /* 0x000000ffff307224 */ /* 0x000fe200078e001a */
[--C-:B------:R-:W-:Y:S01]  /*17fb0*/  HSET2.LE.AND R3, R13, R134.reuse, PT ;  /* 0x000000860d037233 */ /* 0x100fe20003803000 */
[----:B------:R-:W-:Y:S01]  /*17fc0*/  IMAD.MOV.U32 R49, RZ, RZ, R27 ;  /* 0x000000ffff317224 */ /* 0x000fe200078e001b */
[----:B------:R-:W-:Y:S01]  /*17fd0*/  HMMA.16816.F32.BF16 R92, R4, R32, R168 ;  /* 0x00000020045c723c */ /* 0x000fe200000418a8 */
[----:B------:R-:W-:Y:S01]  /*17fe0*/  IMAD.MOV.U32 R50, RZ, RZ, R24 ;  /* 0x000000ffff327224 */ /* 0x000fe200078e0018 */
[----:B------:R-:W-:Y:S01]  /*17ff0*/  MOV R51, R25 ;  /* 0x0000001900337202 */ /* 0x000fe20000000f00 */
[----:B------:R-:W3:Y:S04]  /*18000*/  LDSM.16.MT88.4 R28, [R194+0x19000] ;  /* 0x01900000c21c783b */ /* 0x000ee80000004200 */
[----:B------:R-:W-:Y:S01]  /*18010*/  HSET2.LE.AND R7, R14, R134, PT ;  /* 0x000000860e077233 */ /* 0x000fe20003803000 */
[----:B------:R-:W-:Y:S01]  /*18020*/  LOP3.LUT R4, R203, R0, RZ, 0xc0, !PT ;  /* 0x00000000cb047212 */ /* 0x000fe200078ec0ff */
[----:B------:R-:W3:Y:S01]  /*18030*/  LDSM.16.MT88.4 R24, [R196+0x19000] ;  /* 0x01900000c418783b */ /* 0x000ee20000004200 */
[----:B------:R-:W-:-:S02]  /*18040*/  LOP3.LUT R5, R202, R2, RZ, 0xc0, !PT ;  /* 0x00000002ca057212 */ /* 0x000fc400078ec0ff */
[----:B------:R-:W-:Y:S01]  /*18050*/  LOP3.LUT R6, R201, R3, RZ, 0xc0, !PT ;  /* 0x00000003c9067212 */ /* 0x000fe200078ec0ff */
[----:B------:R-:W-:Y:S01]  /*18060*/  IMAD.MOV.U32 R172, RZ, RZ, R100 ;  /* 0x000000ffffac7224 */ /* 0x000fe200078e0064 */
[----:B------:R-:W-:Y:S01]  /*18070*/  LOP3.LUT R7, R200, R7, RZ, 0xc0, !PT ;  /* 0x00000007c8077212 */ /* 0x000fe200078ec0ff */
[----:B------:R-:W-:Y:S01]  /*18080*/  IMAD.MOV.U32 R173, RZ, RZ, R101 ;  /* 0x000000ffffad7224 */ /* 0x000fe200078e0065 */
[----:B------:R-:W-:Y:S01]  /*18090*/  LDSM.16.MT88.4 R32, [R194+0x1d000] ;  /* 0x01d00000c220783b */ /* 0x000fe20000004200 */
[----:B------:R-:W-:Y:S02]  /*180a0*/  IMAD.MOV.U32 R167, RZ, RZ, R135 ;  /* 0x000000ffffa77224 */ /* 0x000fe400078e0087 */
[----:B------:R-:W-:Y:S01]  /*180b0*/  IMAD.MOV.U32 R165, RZ, RZ, R222 ;  /* 0x000000ffffa57224 */ /* 0x000fe200078e00de */
[----:B------:R1:W5:Y:S01]  /*180c0*/  LDL.LU.64 R214, [R1+0x1a0] ;  /* 0x0001a00001d67983 */ /* 0x0003620000300a00 */
[C---:B--2---:R-:W-:Y:S01]  /*180d0*/  HMMA.16816.F32.BF16 R116, R4.reuse, R16, R116 ;  /* 0x000000100474723c */ /* 0x044fe20000041874 */
[----:B------:R-:W-:Y:S01]  /*180e0*/  IMAD.MOV.U32 R166, RZ, RZ, R219 ;  /* 0x000000ffffa67224 */ /* 0x000fe200078e00db */
[----:B------:R-:W-:Y:S01]  /*180f0*/  LOP3.LUT R2, R9, R199, R12, 0x96, !PT ;  /* 0x000000c709027212 */ /* 0x000fe200078e960c */
[----:B------:R2:W5:Y:S04]  /*18100*/  LDL.LU R213, [R1+0x19c] ;  /* 0x00019c0001d57983 */ /* 0x0005680000300800 */
[----:B------:R2:W5:Y:S01]  /*18110*/  LDL.LU R212, [R1+0x198] ;  /* 0x0001980001d47983 */ /* 0x0005620000300800 */
[C---:B------:R-:W-:Y:S03]  /*18120*/  HMMA.16816.F32.BF16 R236, R4.reuse, R18, R236 ;  /* 0x0000001204ec723c */ /* 0x040fe600000418ec */
[----:B------:R2:W5:Y:S04]  /*18130*/  LDL.LU R211, [R1+0x194] ;  /* 0x0001940001d37983 */ /* 0x0005680000300800 */
[----:B------:R2:W5:Y:S01]  /*18140*/  LDL.LU R210, [R1+0x190] ;  /* 0x0001900001d27983 */ /* 0x0005620000300800 */
[C---:B----4-:R-:W-:Y:S03]  /*18150*/  HMMA.16816.F32.BF16 R16, R4.reuse, R42, R240 ;  /* 0x0000002a0410723c */ /* 0x050fe600000418f0 */
[----:B------:R2:W5:Y:S04]  /*18160*/  LDL.LU R209, [R1+0x18c] ;  /* 0x00018c0001d17983 */ /* 0x0005680000300800 */
[----:B------:R2:W5:Y:S01]  /*18170*/  LDL.LU R208, [R1+0x188] ;  /* 0x0001880001d07983 */ /* 0x0005620000300800 */
[C---:B-1----:R-:W-:Y:S03]  /*18180*/  HMMA.16816.F32.BF16 R168, R4.reuse, R36, R48 ;  /* 0x0000002404a8723c */ /* 0x042fe60000041830 */
[----:B------:R-:W1:Y:S04]  /*18190*/  LDSM.16.MT88.4 R48, [R195+0x1b000] ;  /* 0x01b00000c330783b */ /* 0x000e680000004200 */
[----:B------:R2:W5:Y:S01]  /*181a0*/  LDL.LU R207, [R1+0x184] ;  /* 0x0001840001cf7983 */ /* 0x0005620000300800 */
[----:B------:R-:W-:Y:S03]  /*181b0*/  HMMA.16816.F32.BF16 R60, R4, R38, R60 ;  /* 0x00000026043c723c */ /* 0x000fe6000004183c */
[----:B------:R-:W4:Y:S04]  /*181c0*/  LDSM.16.MT88.4 R36, [R193+0x1d000] ;  /* 0x01d00000c124783b */ /* 0x000f280000004200 */
[----:B------:R2:W5:Y:S01]  /*181d0*/  LDL.LU R206, [R1+0x180] ;  /* 0x0001800001ce7983 */ /* 0x0005620000300800 */
[----:B------:R-:W-:Y:S01]  /*181e0*/  MOV R190, R16 ;  /* 0x0000001000be7202 */ /* 0x000fe20000000f00 */
[----:B------:R-:W-:-:S02]  /*181f0*/  IMAD.MOV.U32 R139, RZ, RZ, R17 ;  /* 0x000000ffff8b7224 */ /* 0x000fc400078e0011 */
[----:B------:R-:W-:Y:S01]  /*18200*/  IMAD.MOV.U32 R138, RZ, RZ, R18 ;  /* 0x000000ffff8a7224 */ /* 0x000fe200078e0012 */
[C---:B---3--:R-:W-:Y:S01]  /*18210*/  HMMA.16816.F32.BF16 R160, R4.reuse, R28, R156 ;  /* 0x0000001c04a0723c */ /* 0x048fe2000004189c */
[----:B------:R-:W-:Y:S01]  /*18220*/  IMAD.MOV.U32 R135, RZ, RZ, R19 ;  /* 0x000000ffff877224 */ /* 0x000fe200078e0013 */
[----:B------:R2:W5:Y:S04]  /*18230*/  LDL.LU R205, [R1+0x17c] ;  /* 0x00017c0001cd7983 */ /* 0x0005680000300800 */
[----:B------:R2:W5:Y:S02]  /*18240*/  LDL.LU R204, [R1+0x178] ;  /* 0x0001780001cc7983 */ /* 0x0005640000300800 */
[----:B------:R-:W-:Y:S01]  /*18250*/  HMMA.16816.F32.BF16 R16, R4, R44, R172 ;  /* 0x0000002c0410723c */ /* 0x000fe200000418ac */
[----:B------:R-:W-:Y:S01]  /*18260*/  IMAD.MOV.U32 R156, RZ, RZ, R102 ;  /* 0x000000ffff9c7224 */ /* 0x000fe200078e0066 */
[----:B------:R-:W-:Y:S01]  /*18270*/  MOV R157, R103 ;  /* 0x00000067009d7202 */ /* 0x000fe20000000f00 */
[----:B------:R-:W-:Y:S01]  /*18280*/  IMAD.MOV.U32 R158, RZ, RZ, R248 ;  /* 0x000000ffff9e7224 */ /* 0x000fe200078e00f8 */
[----:B------:R2:W5:Y:S01]  /*18290*/  LDL.LU R203, [R1+0x174] ;  /* 0x0001740001cb7983 */ /* 0x0005620000300800 */
[----:B------:R-:W-:-:S03]  /*182a0*/  IMAD.MOV.U32 R159, RZ, RZ, R246 ;  /* 0x000000ffff9f7224 */ /* 0x000fc600078e00f6 */
[C---:B------:R-:W-:Y:S01]  /*182b0*/  HMMA.16816.F32.BF16 R152, R4.reuse, R24, R152 ;  /* 0x000000180498723c */ /* 0x040fe20000041898 */
[----:B------:R-:W-:Y:S07]  /*182c0*/  LDSM.16.MT88.4 R20, [R195+0x19000] ;  /* 0x01900000c314783b */ /* 0x000fee0000004200 */
[C---:B------:R-:W-:Y:S01]  /*182d0*/  HMMA.16816.F32.BF16 R84, R4.reuse, R26, R84 ;  /* 0x0000001a0454723c */ /* 0x040fe20000041854 */
[----:B------:R2:W5:Y:S07]  /*182e0*/  LDL.LU R202, [R1+0x170] ;  /* 0x0001700001ca7983 */ /* 0x00056e0000300800 */
[----:B------:R-:W-:Y:S01]  /*182f0*/  IMAD.MOV.U32 R14, RZ, RZ, R18 ;  /* 0x000000ffff0e7224 */ /* 0x000fe200078e0012 */
[----:B------:R-:W-:Y:S01]  /*18300*/  HMMA.16816.F32.BF16 R24, R4, R40, R148 ;  /* 0x000000280418723c */ /* 0x000fe20000041894 */
[----:B------:R-:W-:Y:S01]  /*18310*/  IMAD.MOV.U32 R3, RZ, RZ, R19 ;  /* 0x000000ffff037224 */ /* 0x000fe200078e0013 */
[----:B------:R2:W5:Y:S01]  /*18320*/  LDL.LU R201, [R1+0x16c] ;  /* 0x00016c0001c97983 */ /* 0x0005620000300800 */
[----:B------:R-:W-:-:S02]  /*18330*/  IMAD.MOV.U32 R0, RZ, RZ, R16 ;  /* 0x000000ffff007224 */ /* 0x000fc400078e0010 */
[----:B------:R-:W-:Y:S01]  /*18340*/  IMAD.MOV.U32 R246, RZ, RZ, R252 ;  /* 0x000000fffff67224 */ /* 0x000fe200078e00fc */
[----:B------:R2:W5:Y:S01]  /*18350*/  LDL.LU R200, [R1+0x168] ;  /* 0x0001680001c87983 */ /* 0x0005620000300800 */
[----:B------:R-:W-:Y:S02]  /*18360*/  MOV R148, R17 ;  /* 0x0000001100947202 */ /* 0x000fe40000000f00 */
[C---:B------:R-:W-:Y:S08]  /*18370*/  HMMA.16816.F32.BF16 R16, R4.reuse, R46, R176 ;  /* 0x0000002e0410723c */ /* 0x040ff000000418b0 */
[C---:B-1----:R-:W-:Y:S07]  /*18380*/  HMMA.16816.F32.BF16 R40, R4.reuse, R48, R164 ;  /* 0x000000300428723c */ /* 0x042fee00000418a4 */
[----:B------:R-:W-:Y:S01]  /*18390*/  MOV R151, R25 ;  /* 0x0000001900977202 */ /* 0x000fe20000000f00 */
[----:B------:R-:W-:Y:S01]  /*183a0*/  HMMA.16816.F32.BF16 R44, R4, R50, R156 ;  /* 0x00000032042c723c */ /* 0x000fe2000004189c */
[----:B------:R-:W-:-:S02]  /*183b0*/  IMAD.MOV.U32 R150, RZ, RZ, R26 ;  /* 0x000000ffff967224 */ /* 0x000fc400078e001a */
[----:B------:R-:W-:Y:S02]  /*183c0*/  IMAD.MOV.U32 R149, RZ, RZ, R24 ;  /* 0x000000ffff957224 */ /* 0x000fe400078e0018 */
[----:B------:R-:W-:Y:S01]  /*183d0*/  IMAD.MOV.U32 R252, RZ, RZ, R27 ;  /* 0x000000fffffc7224 */ /* 0x000fe200078e001b */
[----:B------:R-:W-:Y:S01]  /*183e0*/  MOV R174, R246 ;  /* 0x000000f600ae7202 */ /* 0x000fe20000000f00 */
[----:B------:R-:W1:Y:S04]  /*183f0*/  LDSM.16.MT88.4 R24, [R195+0x1d000] ;  /* 0x01d00000c318783b */ /* 0x000e680000004200 */
[----:B------:R2:W5:Y:S11]  /*18400*/  LDL.LU R199, [R1+0x164] ;  /* 0x0001640001c77983 */ /* 0x0005760000300800 */
[----:B------:R-:W-:Y:S02]  /*18410*/  @!UPT UIADD3 URZ, URZ, URZ, URZ ;  /* 0x0000003f3f3ff290 */ /* 0x000fe4000fffe03f */
[----:B------:R-:W-:Y:S01]  /*18420*/  IMAD.MOV.U32 R164, RZ, RZ, R45 ;  /* 0x000000ffffa47224 */ /* 0x000fe200078e002d */
[----:B------:R-:W-:Y:S01]  /*18430*/  MOV R156, R44 ;  /* 0x0000002c009c7202 */ /* 0x000fe20000000f00 */
[----:B------:R-:W-:Y:S02]  /*18440*/  IMAD.MOV.U32 R158, RZ, RZ, R46 ;  /* 0x000000ffff9e7224 */ /* 0x000fe400078e002e */
[----:B------:R-:W-:Y:S02]  /*18450*/  IMAD.MOV.U32 R157, RZ, RZ, R47 ;  /* 0x000000ffff9d7224 */ /* 0x000fe400078e002f */
[C---:B----4-:R-:W-:Y:S08]  /*18460*/  HMMA.16816.F32.BF16 R44, R4.reuse, R36, R140 ;  /* 0x00000024042c723c */ /* 0x050ff0000004188c */
[----:B------:R-:W-:Y:S11]  /*18470*/  HMMA.16816.F32.BF16 R36, R4, R38, R128 ;  /* 0x000000260424723c */ /* 0x000ff60000041880 */
[----:B------:R-:W-:Y:S05]  /*18480*/  @!UPT UIADD3 URZ, URZ, URZ, URZ ;  /* 0x0000003f3f3ff290 */ /* 0x000fea000fffe03f */
[----:B------:R-:W-:-:S08]  /*18490*/  IMAD.MOV.U32 R141, RZ, RZ, R47 ;  /* 0x000000ffff8d7224 */ /* 0x000fd000078e002f */
[----:B------:R-:W-:Y:S01]  /*184a0*/  IMAD.MOV.U32 R51, RZ, RZ, R37 ;  /* 0x000000ffff337224 */ /* 0x000fe200078e0025 */
[----:B------:R-:W-:Y:S01]  /*184b0*/  MOV R15, R39 ;  /* 0x00000027000f7202 */ /* 0x000fe20000000f00 */
[----:B------:R-:W-:Y:S02]  /*184c0*/  IMAD.MOV.U32 R50, RZ, RZ, R38 ;  /* 0x000000ffff327224 */ /* 0x000fe400078e0026 */
[----:B------:R-:W-:Y:S02]  /*184d0*/  IMAD.MOV.U32 R47, RZ, RZ, R36 ;  /* 0x000000ffff2f7224 */ /* 0x000fe400078e0024 */
[----:B------:R-:W-:Y:S01]  /*184e0*/  HMMA.16816.F32.BF16 R36, R4, R32, R124 ;  /* 0x000000200424723c */ /* 0x000fe2000004187c */
[----:B------:R-:W-:-:S07]  /*184f0*/  IMAD.MOV.U32 R142, RZ, RZ, R46 ;  /* 0x000000ffff8e7224 */ /* 0x000fce00078e002e */
[----:B-1----:R-:W-:Y:S11]  /*18500*/  HMMA.16816.F32.BF16 R176, R4, R26, R96 ;  /* 0x0000001a04b0723c */ /* 0x002ff60000041860 */
[----:B------:R-:W-:Y:S05]  /*18510*/  @!UPT UIADD3 URZ, URZ, URZ, URZ ;  /* 0x0000003f3f3ff290 */ /* 0x000fea000fffe03f */
[----:B------:R-:W-:Y:S01]  /*18520*/  IMAD.MOV.U32 R46, RZ, RZ, R37 ;  /* 0x000000ffff2e7224 */ /* 0x000fe200078e0025 */
[----:B------:R-:W-:-:S03]  /*18530*/  MOV R37, R36 ;  /* 0x0000002400257202 */ /* 0x000fc60000000f00 */
[----:B------:R-:W-:Y:S02]  /*18540*/  IMAD.MOV.U32 R97, RZ, RZ, R46 ;  /* 0x000000ffff617224 */ /* 0x000fe400078e002e */
[----:B------:R-:W-:Y:S02]  /*18550*/  IMAD.MOV.U32 R46, RZ, RZ, R3 ;  /* 0x000000ffff2e7224 */ /* 0x000fe400078e0003 */
[----:B------:R-:W-:Y:S01]  /*18560*/  IMAD.WIDE.U32 R2, R2, -0x2daee0ad, RZ ;  /* 0xd2511f5302027825 */ /* 0x000fe200078e00ff */
[----:B------:R-:W-:-:S03]  /*18570*/  MOV R96, R37 ;  /* 0x0000002500607202 */ /* 0x000fc60000000f00 */
[----:B------:R-:W-:Y:S01]  /*18580*/  IMAD.MOV.U32 R37, RZ, RZ, R0 ;  /* 0x000000ffff257224 */ /* 0x000fe200078e0000 */
[----:B------:R-:W-:Y:S01]  /*18590*/  LOP3.LUT R0, R3, R249, R10, 0x96, !PT ;  /* 0x000000f903007212 */ /* 0x000fe200078e960a */
[----:B------:R-:W-:Y:S01]  /*185a0*/  HMMA.16816.F32.BF16 R180, R4, R24, R104 ;  /* 0x0000001804b4723c */ /* 0x000fe20000041868 */
[----:B------:R-:W-:Y:S02]  /*185b0*/  LOP3.LUT R3, R2, 0xffff, RZ, 0xc0, !PT ;  /* 0x0000ffff02037812 */ /* 0x000fe400078ec0ff */
[C---:B------:R-:W-:Y:S02]  /*185c0*/  LOP3.LUT R8, R0.reuse, 0xffff, RZ, 0xc0, !PT ;  /* 0x0000ffff00087812 */ /* 0x040fe400078ec0ff */
[--C-:B------:R-:W-:Y:S02]  /*185d0*/  SHF.R.U32.HI R9, RZ, 0x10, R0.reuse ;  /* 0x00000010ff097819 */ /* 0x100fe40000011600 */
[----:B------:R-:W-:Y:S01]  /*185e0*/  IMAD.MOV.U32 R105, RZ, RZ, R51 ;  /* 0x000000ffff697224 */ /* 0x000fe200078e0033 */
[----:B------:R-:W-:Y:S01]  /*185f0*/  SHF.R.U32.HI R13, RZ, 0x18, R0 ;  /* 0x00000018ff0d7819 */ /* 0x000fe20000011600 */
[----:B------:R-:W-:Y:S01]  /*18600*/  IMAD.MOV.U32 R51, RZ, RZ, R14 ;  /* 0x000000ffff337224 */ /* 0x000fe200078e000e */
[----:B------:R-:W-:-:S02]  /*18610*/  LOP3.LUT R14, R0, 0xff, RZ, 0xc0, !PT ;  /* 0x000000ff000e7812 */ /* 0x000fc400078ec0ff */
[----:B------:R-:W-:Y:S02]  /*18620*/  SHF.R.U32.HI R0, RZ, 0x8, R3 ;  /* 0x00000008ff007819 */ /* 0x000fe40000011603 */
[----:B------:R-:W-:Y:S02]  /*18630*/  SHF.R.U32.HI R3, RZ, 0x8, R8 ;  /* 0x00000008ff037819 */ /* 0x000fe40000011608 */
[----:B------:R-:W-:Y:S02]  /*18640*/  LOP3.LUT R8, R9, 0xff, RZ, 0xc0, !PT ;  /* 0x000000ff09087812 */ /* 0x000fe400078ec0ff */
[--C-:B------:R-:W-:Y:S02]  /*18650*/  SHF.R.U32.HI R10, RZ, 0x10, R2.reuse ;  /* 0x00000010ff0a7819 */ /* 0x100fe40000011602 */
[----:B------:R-:W-:Y:S02]  /*18660*/  LOP3.LUT R11, R2, 0xff, RZ, 0xc0, !PT ;  /* 0x000000ff020b7812 */ /* 0x000fe400078ec0ff */
[----:B------:R-:W-:-:S02]  /*18670*/  SHF.R.U32.HI R12, RZ, 0x18, R2 ;  /* 0x00000018ff0c7819 */ /* 0x000fc40000011602 */
[----:B------:R-:W-:Y:S02]  /*18680*/  PRMT R2, R8, 0x5410, R13 ;  /* 0x0000541008027816 */ /* 0x000fe4000000000d */
[----:B------:R-:W-:Y:S02]  /*18690*/  LOP3.LUT R8, R10, 0xff, RZ, 0xc0, !PT ;  /* 0x000000ff0a087812 */ /* 0x000fe400078ec0ff */
[----:B------:R-:W-:Y:S01]  /*186a0*/  PRMT R9, R11, 0x5410, R0 ;  /* 0x000054100b097816 */ /* 0x000fe20000000000 */
[----:B------:R-:W-:Y:S01]  /*186b0*/  IMAD.MOV.U32 R159, RZ, RZ, R174 ;  /* 0x000000ffff9f7224 */ /* 0x000fe200078e00ae */
[----:B------:R-:W-:Y:S02]  /*186c0*/  PRMT R0, R14, 0x5410, R3 ;  /* 0x000054100e007816 */ /* 0x000fe40000000003 */
[----:B------:R-:W-:Y:S01]  /*186d0*/  PRMT R8, R8, 0x5410, R12 ;  /* 0x0000541008087816 */ /* 0x000fe2000000000c */
[--C-:B------:R-:W-:Y:S01]  /*186e0*/  HSET2.LE.AND R2, R2, R134.reuse, PT ;  /* 0x0000008602027233 */ /* 0x100fe20003803000 */
[----:B------:R-:W-:Y:S01]  /*186f0*/  MOV R131, R159 ;  /* 0x0000009f00837202 */ /* 0x000fe20000000f00 */
[----:B------:R-:W-:-:S02]  /*18700*/  HSET2.LE.AND R0, R0, R134, PT ;  /* 0x0000008600007233 */ /* 0x000fc40003803000 */
[--C-:B------:R-:W-:Y:S02]  /*18710*/  HSET2.LE.AND R3, R9, R134.reuse, PT ;  /* 0x0000008609037233 */ /* 0x100fe40003803000 */
[----:B------:R-:W-:Y:S01]  /*18720*/  HSET2.LE.AND R8, R8, R134, PT ;  /* 0x0000008608087233 */ /* 0x000fe20003803000 */
[----:B------:R-:W-:Y:S02]  /*18730*/  LOP3.LUT R129, R198, R2, RZ, 0xc0, !PT ;  /* 0x00000002c6817212 */ /* 0x000fe400078ec0ff */
[----:B------:R-:W-:Y:S01]  /*18740*/  LOP3.LUT R128, R131, R0, RZ, 0xc0, !PT ;  /* 0x0000000083807212 */ /* 0x000fe200078ec0ff */
[----:B------:R2:W5:Y:S01]  /*18750*/  LDL.LU R198, [R1+0x160] ;  /* 0x0001600001c67983 */ /* 0x0005620000300800 */
[----:B------:R-:W-:Y:S02]  /*18760*/  LOP3.LUT R130, R197, R3, RZ, 0xc0, !PT ;  /* 0x00000003c5827212 */ /* 0x000fe400078ec0ff */
[----:B------:R-:W-:Y:S01]  /*18770*/  LOP3.LUT R131, R192, R8, RZ, 0xc0, !PT ;  /* 0x00000008c0837212 */ /* 0x000fe200078ec0ff */
[----:B------:R2:W5:Y:S04]  /*18780*/  LDL.LU R197, [R1+0x15c] ;  /* 0x00015c0001c57983 */ /* 0x0005680000300800 */
[----:B------:R2:W5:Y:S01]  /*18790*/  LDL.LU R192, [R1+0x158] ;  /* 0x0001580001c07983 */ /* 0x0005620000300800 */
[C---:B------:R-:W-:Y:S03]  /*187a0*/  HMMA.16816.F32.BF16 R72, R4.reuse, R30, R72 ;  /* 0x0000001e0448723c */ /* 0x040fe60000041848 */
[----:B------:R-:W1:Y:S05]  /*187b0*/  LDSM.16.MT88.4 R28, [R196+0x1d000] ;  /* 0x01d00000c41c783b */ /* 0x000e6a0000004200 */
[C---:B------:R-:W-:Y:S08]  /*187c0*/  HMMA.16816.F32.BF16 R144, R4.reuse, R20, R144 ;  /* 0x000000140490723c */ /* 0x040ff00000041890 */
[C---:B------:R-:W-:Y:S01]  /*187d0*/  HMMA.16816.F32.BF16 R100, R4.reuse, R22, R184 ;  /* 0x000000160464723c */ /* 0x040fe200000418b8 */
[----:B------:R-:W3:Y:S07]  /*187e0*/  LDSM.16.MT88.4 R20, [R193+0x1f000] ;  /* 0x01f00000c114783b */ /* 0x000eee0000004200 */
[----:B------:R-:W-:Y:S01]  /*187f0*/  HMMA.16816.F32.BF16 R32, R4, R34, R120 ;  /* 0x000000220420723c */ /* 0x000fe20000041878 */
        /* <DEDUP_REMOVED lines=8> */
[----:B------:R-:W4:Y:S01]  /*18880*/  LDSM.16.MT88.4 R164, [R193+0x19800] ;  /* 0x01980000c1a4783b */ /* 0x000f220000004200 */
[----:B------:R-:W-:Y:S02]  /*18890*/  IMAD.MOV.U32 R45, RZ, RZ, R38 ;  /* 0x000000ffff2d7224 */ /* 0x000fe400078e0026 */
[----:B------:R-:W-:Y:S01]  /*188a0*/  IMAD.MOV.U32 R44, RZ, RZ, R39 ;  /* 0x000000ffff2c7224 */ /* 0x000fe200078e0027 */
[----:B------:R-:W2:Y:S01]  /*188b0*/  LDSM.16.MT88.4 R40, [R196+0x1f000] ;  /* 0x01f00000c428783b */ /* 0x000ea20000004200 */
[----:B------:R-:W-:Y:S01]  /*188c0*/  IMAD.MOV.U32 R222, RZ, RZ, R17 ;  /* 0x000000ffffde7224 */ /* 0x000fe200078e0011 */
[----:B------:R-:W-:Y:S01]  /*188d0*/  MOV R123, R157 ;  /* 0x0000009d007b7202 */ /* 0x000fe20000000f00 */
[----:B------:R-:W-:-:S02]  /*188e0*/  IMAD.MOV.U32 R219, RZ, RZ, R18 ;  /* 0x000000ffffdb7224 */ /* 0x000fc400078e0012 */
[----:B------:R-:W-:Y:S01]  /*188f0*/  IMAD.MOV.U32 R191, RZ, RZ, R19 ;  /* 0x000000ffffbf7224 */ /* 0x000fe200078e0013 */
[----:B-1----:R-:W-:Y:S01]  /*18900*/  HMMA.16816.F32.BF16 R240, R4, R28, R112 ;  /* 0x0000001c04f0723c */ /* 0x002fe20000041870 */
[----:B------:R-:W1:Y:S01]  /*18910*/  LDSM.16.MT88.4 R16, [R194+0x1f000] ;  /* 0x01f00000c210783b */ /* 0x000e620000004200 */
[----:B------:R-:W-:Y:S02]  /*18920*/  IMAD.MOV.U32 R122, RZ, RZ, R158 ;  /* 0x000000ffff7a7224 */ /* 0x000fe400078e009e */
[----:B------:R-:W-:Y:S01]  /*18930*/  IMAD.MOV.U32 R120, RZ, RZ, R32 ;  /* 0x000000ffff787224 */ /* 0x000fe200078e0020 */
[----:B------:R-:W-:Y:S01]  /*18940*/  MOV R36, R35 ;  /* 0x0000002300247202 */ /* 0x000fe20000000f00 */
[----:B------:R-:W-:Y:S02]  /*18950*/  IMAD.MOV.U32 R39, RZ, RZ, R33 ;  /* 0x000000ffff277224 */ /* 0x000fe400078e0021 */
[----:B------:R-:W-:Y:S02]  /*18960*/  IMAD.MOV.U32 R38, RZ, RZ, R34 ;  /* 0x000000ffff267224 */ /* 0x000fe400078e0022 */
[----:B------:R-:W-:-:S02]  /*18970*/  IMAD.MOV.U32 R115, RZ, RZ, R156 ;  /* 0x000000ffff737224 */ /* 0x000fc400078e009c */
[----:B------:R-:W-:Y:S01]  /*18980*/  LDSM.16.MT88.4 R156, [R194+0x19800] ;  /* 0x01980000c29c783b */ /* 0x000fe20000004200 */
[C---:B---3--:R-:W-:Y:S08]  /*18990*/  HMMA.16816.F32.BF16 R172, R4.reuse, R20, R80 ;  /* 0x0000001404ac723c */ /* 0x048ff00000041850 */
[----:B------:R-:W-:Y:S01]  /*189a0*/  HMMA.16816.F32.BF16 R32, R4, R22, R76 ;  /* 0x000000160420723c */ /* 0x000fe2000004184c */
[----:B------:R-:W3:Y:S01]  /*189b0*/  LDSM.16.MT88.4 R20, [R195+0x1f000] ;  /* 0x01f00000c314783b */ /* 0x000ee20000004200 */
        /* <DEDUP_REMOVED lines=8> */
[----:B----4-:R-:W-:Y:S01]  /*18a40*/  HMMA.16816.F32.BF16 R168, R128, R164, R168 ;  /* 0x000000a480a8723c */ /* 0x010fe200000418a8 */
[----:B------:R-:W-:Y:S01]  /*18a50*/  IMAD.MOV.U32 R113, RZ, RZ, R142 ;  /* 0x000000ffff717224 */ /* 0x000fe200078e008e */
[----:B------:R-:W-:Y:S01]  /*18a60*/  LDSM.16.MT88.4 R80, [R194+0x1d800] ;  /* 0x01d80000c250783b */ /* 0x000fe20000004200 */
[----:B------:R-:W-:Y:S02]  /*18a70*/  IMAD.MOV.U32 R45, RZ, RZ, R151 ;  /* 0x000000ffff2d7224 */ /* 0x000fe400078e0097 */
[----:B------:R-:W-:Y:S01]  /*18a80*/  IMAD.MOV.U32 R47, RZ, RZ, R150 ;  /* 0x000000ffff2f7224 */ /* 0x000fe200078e0096 */
[----:B------:R-:W-:Y:S01]  /*18a90*/  LDSM.16.MT88.4 R140, [R195+0x19800] ;  /* 0x01980000c38c783b */ /* 0x000fe20000004200 */
[----:B------:R-:W-:-:S03]  /*18aa0*/  IMAD.MOV.U32 R44, RZ, RZ, R149 ;  /* 0x000000ffff2c7224 */ /* 0x000fc600078e0095 */
[----:B------:R-:W4:Y:S01]  /*18ab0*/  LDSM.16.MT88.4 R148, [R196+0x19800] ;  /* 0x01980000c494783b */ /* 0x000f220000004200 */
[----:B------:R-:W-:Y:S01]  /*18ac0*/  HMMA.16816.F32.BF16 R184, R4, R30, R108 ;  /* 0x0000001e04b8723c */ /* 0x000fe2000004186c */
[----:B------:R-:W-:Y:S01]  /*18ad0*/  IMAD.MOV.U32 R76, RZ, RZ, R96 ;  /* 0x000000ffff4c7224 */ /* 0x000fe200078e0060 */
[----:B------:R-:W-:Y:S01]  /*18ae0*/  MOV R79, R99 ;  /* 0x00000063004f7202 */ /* 0x000fe20000000f00 */
[----:B------:R-:W-:Y:S01]  /*18af0*/  IMAD.MOV.U32 R77, RZ, RZ, R97 ;  /* 0x000000ffff4d7224 */ /* 0x000fe200078e0061 */
[----:B------:R-:W-:Y:S01]  /*18b00*/  MOV R8, R115 ;  /* 0x0000007300087202 */ /* 0x000fe20000000f00 */
[----:B------:R-:W-:-:S03]  /*18b10*/  IMAD.MOV.U32 R78, RZ, RZ, R98 ;  /* 0x000000ffff4e7224 */ /* 0x000fc600078e0062 */
[----:B--2---:R-:W-:Y:S01]  /*18b20*/  HMMA.16816.F32.BF16 R24, R4, R40, R52 ;  /* 0x000000280418723c */ /* 0x004fe20000041834 */
[----:B------:R-:W-:Y:S01]  /*18b30*/  IMAD.MOV.U32 R12, RZ, RZ, R104 ;  /* 0x000000ffff0c7224 */ /* 0x000fe200078e0068 */
[----:B------:R-:W-:Y:S01]  /*18b40*/  LDSM.16.MT88.4 R96, [R195+0x1d800] ;  /* 0x01d80000c360783b */ /* 0x000fe20000004200 */
[----:B------:R-:W-:Y:S02]  /*18b50*/  IMAD.MOV.U32 R13, RZ, RZ, R105 ;  /* 0x000000ffff0d7224 */ /* 0x000fe400078e0069 */
[----:B------:R-:W-:Y:S02]  /*18b60*/  IMAD.MOV.U32 R14, RZ, RZ, R106 ;  /* 0x000000ffff0e7224 */ /* 0x000fe400078e006a */
[----:B------:R-:W-:Y:S01]  /*18b70*/  IMAD.MOV.U32 R53, RZ, RZ, R50 ;  /* 0x000000ffff357224 */ /* 0x000fe200078e0032 */
[----:B------:R-:W-:Y:S01]  /*18b80*/  HMMA.16816.F32.BF16 R164, R128, R166, R60 ;  /* 0x000000a680a4723c */ /* 0x000fe2000004183c */
[----:B------:R-:W-:Y:S02]  /*18b90*/  IMAD.MOV.U32 R54, RZ, RZ, R51 ;  /* 0x000000ffff367224 */ /* 0x000fe400078e0033 */
[----:B------:R-:W-:-:S02]  /*18ba0*/  IMAD.MOV.U32 R9, RZ, RZ, R121 ;  /* 0x000000ffff097224 */ /* 0x000fc400078e0079 */
[----:B------:R-:W-:Y:S02]  /*18bb0*/  IMAD.MOV.U32 R10, RZ, RZ, R122 ;  /* 0x000000ffff0a7224 */ /* 0x000fe400078e007a */
[----:B------:R-:W-:Y:S01]  /*18bc0*/  MOV R62, R49 ;  /* 0x00000031003e7202 */ /* 0x000fe20000000f00 */
[----:B-1----:R-:W-:Y:S01]  /*18bd0*/  HMMA.16816.F32.BF16 R108, R4, R16, R68 ;  /* 0x00000010046c723c */ /* 0x002fe20000041844 */
[----:B------:R-:W-:Y:S02]  /*18be0*/  IMAD.MOV.U32 R63, RZ, RZ, R48 ;  /* 0x000000ffff3f7224 */ /* 0x000fe400078e0030 */
[----:B------:R-:W1:Y:S01]  /*18bf0*/  LDSM.16.MT88.4 R48, [R194+0x1b800] ;  /* 0x01b80000c230783b */ /* 0x000e620000004200 */
[----:B------:R-:W-:-:S04]  /*18c00*/  IMAD.MOV.U32 R11, RZ, RZ, R123 ;  /* 0x000000ffff0b7224 */ /* 0x000fc800078e007b */
[C---:B------:R-:W-:Y:S01]  /*18c10*/  HMMA.16816.F32.BF16 R28, R4.reuse, R18, R56 ;  /* 0x00000012041c723c */ /* 0x040fe20000041838 */
[----:B------:R-:W2:Y:S01]  /*18c20*/  LDSM.16.MT88.4 R56, [R196+0x1b800] ;  /* 0x01b80000c438783b */ /* 0x000ea20000004200 */
[----:B------:R-:W-:Y:S01]  /*18c30*/  MOV R68, R107 ;  /* 0x0000006b00447202 */ /* 0x000fe20000000f00 */
[----:B------:R-:W-:Y:S02]  /*18c40*/  IMAD.MOV.U32 R69, RZ, RZ, R112 ;  /* 0x000000ffff457224 */ /* 0x000fe400078e0070 */
[----:B------:R-:W-:Y:S01]  /*18c50*/  IMAD.MOV.U32 R70, RZ, RZ, R113 ;  /* 0x000000ffff467224 */ /* 0x000fe200078e0071 */
[----:B------:R-:W-:Y:S01]  /*18c60*/  LDSM.16.MT88.4 R104, [R193+0x1f800] ;  /* 0x01f80000c168783b */ /* 0x000fe20000004200 */
[----:B------:R-:W-:Y:S01]  /*18c70*/  IMAD.MOV.U32 R71, RZ, RZ, R114 ;  /* 0x000000ffff477224 */ /* 0x000fe200078e0072 */
[C---:B------:R-:W-:Y:S02]  /*18c80*/  HMMA.16816.F32.BF16 R16, R4.reuse, R42, R64 ;  /* 0x0000002a0410723c */ /* 0x040fe40000041840 */
[----:B------:R-:W1:Y:S04]  /*18c90*/  LDSM.16.MT88.4 R40, [R193+0x1b800] ;  /* 0x01b80000c128783b */ /* 0x000e680000004200 */
[----:B------:R-:W1:Y:S02]  /*18ca0*/  LDSM.16.MT88.4 R64, [R195+0x1b800] ;  /* 0x01b80000c340783b */ /* 0x000e640000004200 */
[----:B---3--:R-:W-:Y:S02]  /*18cb0*/  HMMA.16816.F32.BF16 R124, R4, R20, R92 ;  /* 0x00000014047c723c */ /* 0x008fe4000004185c */
[----:B------:R-:W-:Y:S05]  /*18cc0*/  LDSM.16.MT88.4 R112, [R194+0x1f800] ;  /* 0x01f80000c270783b */ /* 0x000fea0000004200 */
[----:B------:R-:W-:Y:S01]  /*18cd0*/  MOV R92, R120 ;  /* 0x00000078005c7202 */ /* 0x000fe20000000f00 */
[----:B------:R-:W-:Y:S01]  /*18ce0*/  HMMA.16816.F32.BF16 R160, R128, R156, R160 ;  /* 0x0000009c80a0723c */ /* 0x000fe200000418a0 */
[----:B------:R-:W-:Y:S07]  /*18cf0*/  LDSM.16.MT88.4 R120, [R196+0x1f800] ;  /* 0x01f80000c478783b */ /* 0x000fee0000004200 */
[----:B------:R-:W-:Y:S01]  /*18d00*/  HMMA.16816.F32.BF16 R20, R4, R22, R88 ;  /* 0x000000160414723c */ /* 0x000fe20000041858 */
[----:B------:R-:W-:Y:S04]  /*18d10*/  LDSM.16.MT88.4 R88, [R196+0x1d800] ;  /* 0x01d80000c458783b */ /* 0x000fe80000004200 */
        /* <DEDUP_REMOVED lines=8> */
[----:B----4-:R-:W-:Y:S01]  /*18da0*/  HMMA.16816.F32.BF16 R152, R128, R148, R152 ;  /* 0x000000948098723c */ /* 0x010fe20000041898 */
[----:B------:R-:W-:Y:S02]  /*18db0*/  IMAD.MOV.U32 R94, RZ, RZ, R38 ;  /* 0x000000ffff5e7224 */ /* 0x000fe400078e0026 */
[----:B------:R-:W-:Y:S02]  /*18dc0*/  IMAD.MOV.U32 R95, RZ, RZ, R36 ;  /* 0x000000ffff5f7224 */ /* 0x000fe400078e0024 */
[----:B------:R-:W-:-:S03]  /*18dd0*/  IMAD.MOV.U32 R60, RZ, RZ, R248 ;  /* 0x000000ffff3c7224 */ /* 0x000fc600078e00f8 */
[----:B------:R-:W-:Y:S01]  /*18de0*/  HMMA.16816.F32.BF16 R144, R128, R140, R144 ;  /* 0x0000008c8090723c */ /* 0x000fe20000041890 */
[----:B------:R-:W-:-:S07]  /*18df0*/  IMAD.MOV.U32 R61, RZ, RZ, R246 ;  /* 0x000000ffff3d7224 */ /* 0x000fce00078e00f6 */
[C---:B------:R-:W-:Y:S07]  /*18e00*/  HMMA.16816.F32.BF16 R148, R128.reuse, R150, R84 ;  /* 0x000000968094723c */ /* 0x040fee0000041854 */
[----:B------:R-:W-:Y:S01]  /*18e10*/  IMAD.MOV.U32 R84, RZ, RZ, R223 ;  /* 0x000000ffff547224 */ /* 0x000fe200078e00df */
        /* <DEDUP_REMOVED lines=33> */
[----:B------:R-:W-:-:S03]  /*19030*/  IMAD.MOV.U32 R135, RZ, RZ, R247 ;  /* 0x000000ffff877224 */ /* 0x000fc600078e00f7 */
[----:B------:R-:W-:-:S03]  /*19040*/  IADD3.X R223, R189, -0x1, RZ, P0, !PT ;  /* 0xffffffffbddf7810 */ /* 0x000fc600007fe4ff */
.L_x_1937:
[----:B------:R-:W2:Y:S02]  /*19050*/  LDL R0, [R1+0xf0] ;  /* 0x0000f00001007983 */ /* 0x000ea40000100800 */
[----:B--2---:R-:W-:-:S13]  /*19060*/  ISETP.GT.AND P0, PT, R135, R0, PT ;  /* 0x000000008700720c */ /* 0x004fda0003f04270 */
[----:B------:R-:W-:Y:S05]  /*19070*/  @!P0 BRA `(.L_x_1946) ;  /* 0x000069e000008947 */ /* 0x000fea0003800000 */
[----:B------:R-:W2:Y:S04]  /*19080*/  LDL.LU.64 R12, [R1+0x130] ;  /* 0x00013000010c7983 */ /* 0x000ea80000300a00 */
[----:B------:R-:W2:Y:S04]  /*19090*/  LDL.LU R2, [R1+0x148] ;  /* 0x0001480001027983 */ /* 0x000ea80000300800 */
[----:B------:R-:W3:Y:S04]  /*190a0*/  LDL.LU.64 R10, [R1+0x138] ;  /* 0x00013800010a7983 */ /* 0x000ee80000300a00 */
[----:B------:R-:W3:Y:S04]  /*190b0*/  LDL.LU R3, [R1+0x140] ;  /* 0x0001400001037983 */ /* 0x000ee80000300800 */
[----:B------:R-:W4:Y:S04]  /*190c0*/  LDL.LU R9, [R1+0x150] ;  /* 0x0001500001097983 */ /* 0x000f280000300800 */
[----:B------:R-:W4:Y:S04]  /*190d0*/  LDL.LU R5, [R1+0x14c] ;  /* 0x00014c0001057983 */ /* 0x000f280000300800 */
[----:B------:R-:W4:Y:S04]  /*190e0*/  LDL.LU R8, [R1+0x154] ;  /* 0x0001540001087983 */ /* 0x000f280000300800 */
[----:B------:R-:W4:Y:S04]  /*190f0*/  LDL.LU R7, [R1+0x144] ;  /* 0x0001440001077983 */ /* 0x000f280000300800 */
[----:B------:R-:W4:Y:S01]  /*19100*/  LDL.LU R6, [R1+0x12c] ;  /* 0x00012c0001067983 */ /* 0x000f220000300800 */
[----:B------:R-:W-:-:S02]  /*19110*/  IMAD.MOV.U32 R134, RZ, RZ, R132 ;  /* 0x000000ffff867224 */ /* 0x000fc400078e0084 */
[----:B------:R-:W-:Y:S01]  /*19120*/  IMAD.MOV.U32 R248, RZ, RZ, RZ ;  /* 0x000000fffff87224 */ /* 0x000fe200078e00ff */
[----:B------:R-:W1:Y:S02]  /*19130*/  S2R R0, SR_TID.X ;  /* 0x0000000000007919 */ /* 0x000e640000002100 */
[----:B-1----:R-:W-:-:S04]  /*19140*/  SHF.R.S32.HI R4, RZ, 0x1f, R0 ;  /* 0x0000001fff047819 */ /* 0x002fc80000011400 */
[----:B------:R-:W-:-:S04]  /*19150*/  LEA.HI R4, R4, R0, RZ, 0x3 ;  /* 0x0000000004047211 */ /* 0x000fc800078f18ff */
[----:B------:R-:W-:-:S05]  /*19160*/  LOP3.LUT R241, R4, 0xfffffff8, RZ, 0xc0, !PT ;  /* 0xfffffff804f17812 */ /* 0x000fca00078ec0ff */
[----:B------:R-:W-:-:S04]  /*19170*/  IMAD.IADD R241, R0, 0x1, -R241 ;  /* 0x0000000100f17824 */ /* 0x000fc800078e0af1 */
[----:B------:R-:W-:-:S05]  /*19180*/  IMAD.SHL.U32 R241, R241, 0x8, RZ ;  /* 0x00000008f1f17824 */ /* 0x000fca00078e00ff */
[----:B------:R-:W-:Y:S02]  /*19190*/  SHF.R.S32.HI R0, RZ, 0x1f, R241 ;  /* 0x0000001fff007819 */ /* 0x000fe400000114f1 */
[-C--:B--2---:R-:W-:Y:S02]  /*191a0*/  IADD3 R2, P3, P2, R2, R241.reuse, R12 ;  /* 0x000000f102027210 */ /* 0x084fe40007a7e00c */
[----:B---3--:R-:W-:Y:S02]  /*191b0*/  IADD3 R3, P1, P0, R3, R241, R10 ;  /* 0x000000f103037210 */ /* 0x008fe4000783e00a */
[----:B----4-:R-:W-:Y:S02]  /*191c0*/  IADD3.X R5, R5, R0, R9, P3, P2 ;  /* 0x0000000005057210 */ /* 0x010fe40001fe4409 */
[----:B-----5:R-:W-:-:S04]  /*191d0*/  LEA R9, P2, R2, R244, 0x1 ;  /* 0x000000f402097211 */ /* 0x020fc800078408ff */
[----:B------:R-:W-:Y:S01]  /*191e0*/  LEA.HI.X R5, R2, R245, R5, 0x1, P2 ;  /* 0x000000f502057211 */ /* 0x000fe200010f0c05 */
[----:B------:R-:W-:Y:S01]  /*191f0*/  STL [R1+0xa8], R9 ;  /* 0x0000a80901007387 */ /* 0x000fe20000100800 */
[----:B------:R-:W-:Y:S02]  /*19200*/  IADD3.X R0, R7, R0, R8, P1, P0 ;  /* 0x0000000007007210 */ /* 0x000fe40000fe0408 */
[C---:B------:R-:W-:Y:S02]  /*19210*/  LEA R7, P0, R3.reuse, R250, 0x1 ;  /* 0x000000fa03077211 */ /* 0x040fe400078008ff */
[----:B------:R-:W-:Y:S02]  /*19220*/  SHF.R.S32.HI R2, RZ, 0x1f, R6 ;  /* 0x0000001fff027819 */ /* 0x000fe40000011406 */
[----:B------:R-:W-:Y:S01]  /*19230*/  LEA.HI.X R3, R3, R251, R0, 0x1, P0 ;  /* 0x000000fb03037211 */ /* 0x000fe200000f0c00 */
[----:B------:R-:W-:Y:S01]  /*19240*/  STL [R1+0xa4], R7 ;  /* 0x0000a40701007387 */ /* 0x000fe20000100800 */
[----:B------:R-:W-:-:S02]  /*19250*/  SHF.R.S32.HI R0, RZ, 0x3, R4 ;  /* 0x00000003ff007819 */ /* 0x000fc40000011404 */
[C---:B------:R-:W-:Y:S01]  /*19260*/  SHF.L.U64.HI R4, R6.reuse, 0x1, R2 ;  /* 0x0000000106047819 */ /* 0x040fe20000010202 */
[----:B------:R-:W-:Y:S01]  /*19270*/  IMAD.SHL.U32 R2, R6, 0x2, RZ ;  /* 0x0000000206027824 */ /* 0x000fe200078e00ff */
[----:B------:R-:W-:Y:S01]  /*19280*/  STL [R1+0xa0], R5 ;  /* 0x0000a00501007387 */ /* 0x000fe20000100800 */
[----:B------:R-:W-:Y:S02]  /*19290*/  IADD3 R246, P0, R0, 0x20, RZ ;  /* 0x0000002000f67810 */ /* 0x000fe40007f1e0ff */
[----:B------:R-:W-:Y:S01]  /*192a0*/  SHF.R.S32.HI R0, RZ, 0x1f, R0 ;  /* 0x0000001fff007819 */ /* 0x000fe20000011400 */
[----:B------:R1:W-:Y:S04]  /*192b0*/  STL [R1+0x94], R3 ;  /* 0x0000940301007387 */ /* 0x0003e80000100800 */
[----:B------:R2:W-:Y:S01]  /*192c0*/  STL [R1+0xb4], R4 ;  /* 0x0000b40401007387 */ /* 0x0005e20000100800 */
[----:B------:R-:W-:-:S03]  /*192d0*/  IMAD.X R247, RZ, RZ, R0, P0 ;  /* 0x000000fffff77224 */ /* 0x000fc600000e0600 */
[----:B------:R3:W-:Y:S01]  /*192e0*/  STL [R1+0xb8], R2 ;  /* 0x0000b80201007387 */ /* 0x0007e20000100800 */
[----:B-1----:R-:W-:Y:S01]  /*192f0*/  IMAD.MOV.U32 R3, RZ, RZ, R133 ;  /* 0x000000ffff037224 */ /* 0x002fe200078e0085 */
[C---:B--2---:R-:W-:Y:S02]  /*19300*/  IADD3 R4, R135.reuse, -0x2, RZ ;  /* 0xfffffffe87047810 */ /* 0x044fe40007ffe0ff */
[----:B---3--:R-:W-:-:S03]  /*19310*/  IADD3 R2, R135, -0x1, RZ ;  /* 0xffffffff87027810 */ /* 0x008fc60007ffe0ff */
[----:B------:R1:W-:Y:S04]  /*19320*/  STL [R1+0xb0], R4 ;  /* 0x0000b00401007387 */ /* 0x0003e80000100800 */
[----:B------:R1:W-:Y:S02]  /*19330*/  STL [R1+0xac], R2 ;  /* 0x0000ac0201007387 */ /* 0x0003e40000100800 */
.L_x_1949:
[----:B------:R-:W2:Y:S01]  /*19340*/  LDL R0, [R1+0xac] ;  /* 0x0000ac0001007983 */ /* 0x000ea20000100800 */
[----:B------:R-:W-:Y:S01]  /*19350*/  IADD3 R236, R135, -0x1, RZ ;  /* 0xffffffff87ec7810 */ /* 0x000fe20007ffe0ff */
[----:B------:R-:W-:Y:S04]  /*19360*/  DEPBAR.LE SB0, 0x0 ;  /* 0x000080000000791a */ /* 0x000fe80000000000 */
[----:B------:R-:W3:Y:S01]  /*19370*/  LDL.64 R138, [R1+0x88] ;  /* 0x00008800018a7983 */ /* 0x000ee20000100a00 */
[C---:B-1----:R-:W-:Y:S01]  /*19380*/  SHF.L.U64.HI R2, R234.reuse, 0x6, R235 ;  /* 0x00000006ea027819 */ /* 0x042fe200000102eb */
[----:B------:R-:W-:Y:S01]  /*19390*/  WARPSYNC 0xffffffff ;  /* 0xffffffff00007948 */ /* 0x000fe20003800000 */
[----:B------:R-:W-:Y:S01]  /*193a0*/  ISETP.GE.AND P4, PT, R241, R226, PT ;  /* 0x000000e2f100720c */ /* 0x000fe20003f86270 */
[----:B------:R-:W4:Y:S01]  /*193b0*/  LDL.64 R4, [R1+0xf8] ;  /* 0x0000f80001047983 */ /* 0x000f220000100a00 */
[----:B------:R-:W-:Y:S01]  /*193c0*/  SHF.R.S32.HI R10, RZ, 0x1f, R236 ;  /* 0x0000001fff0a7819 */ /* 0x000fe200000114ec */
[----:B------:R-:W-:Y:S01]  /*193d0*/  IMAD.SHL.U32 R11, R234, 0x40, RZ ;  /* 0x00000040ea0b7824 */ /* 0x000fe200078e00ff */
[----:B------:R-:W-:Y:S01]  /*193e0*/  BSSY B0, `(.L_x_1947) ;  /* 0x0000174000007945 */ /* 0x000fe20003800000 */
[----:B-----5:R-:W5:Y:S01]  /*193f0*/  LDL R20, [R1+0xa4] ;  /* 0x0000a40001147983 */ /* 0x020f620000100800 */
[----:B------:R-:W-:Y:S03]  /*19400*/  IMAD R2, R2, R236, RZ ;  /* 0x000000ec02027224 */ /* 0x000fe600078e02ff */
[----:B------:R-:W5:Y:S04]  /*19410*/  LDL R19, [R1+0x94] ;  /* 0x0000940001137983 */ /* 0x000f680000100800 */
[----:B------:R-:W5:Y:S04]  /*19420*/  LDL R18, [R1+0x80] ;  /* 0x0000800001127983 */ /* 0x000f680000100800 */
[----:B------:R-:W5:Y:S04]  /*19430*/  LDL R17, [R1+0x7c] ;  /* 0x00007c0001117983 */ /* 0x000f680000100800 */
[----:B------:R-:W5:Y:S04]  /*19440*/  LDL R16, [R1+0x90] ;  /* 0x0000900001107983 */ /* 0x000f680000100800 */
[----:B------:R-:W-:Y:S06]  /*19450*/  BAR.SYNC.DEFER_BLOCKING 0x0 ;  /* 0x0000000000007b1d */ /* 0x000fec0000010000 */
[----:B------:R-:W-:Y:S04]  /*19460*/  @P4 STS.128 [R220+0x18000], RZ ;  /* 0x018000ffdc004388 */ /* 0x000fe80000000c00 */
[----:B------:R-:W5:Y:S04]  /*19470*/  LDL R182, [R1+0xa8] ;  /* 0x0000a80001b67983 */ /* 0x000f680000100800 */
[----:B------:R-:W5:Y:S04]  /*19480*/  LDL R181, [R1+0xa0] ;  /* 0x0000a00001b57983 */ /* 0x000f680000100800 */
[----:B------:R-:W5:Y:S01]  /*19490*/  LDL R180, [R1+0xf0] ;  /* 0x0000f00001b47983 */ /* 0x000f620000100800 */
[----:B--2---:R-:W-:Y:S05]  /*194a0*/  IMAD.IADD R0, R0, 0x1, -R248 ;  /* 0x0000000100007824 */ /* 0x004fea00078e0af8 */
[C---:B---3--:R-:W-:Y:S01]  /*194b0*/  LEA R6, P1, R0.reuse, R138, 0x6 ;  /* 0x0000008a00067211 */ /* 0x048fe200078230ff */
[----:B----4-:R-:W-:Y:S01]  /*194c0*/  IMAD.MOV.U32 R8, RZ, RZ, R4 ;  /* 0x000000ffff087224 */ /* 0x010fe200078e0004 */
[C---:B------:R-:W-:Y:S01]  /*194d0*/  LEA R4, P0, R0.reuse, R246, 0x6 ;  /* 0x000000f600047211 */ /* 0x040fe200078030ff */
[----:B------:R-:W-:Y:S01]  /*194e0*/  IMAD.MOV.U32 R9, RZ, RZ, R5 ;  /* 0x000000ffff097224 */ /* 0x000fe200078e0005 */
[----:B------:R-:W-:Y:S01]  /*194f0*/  LEA.HI.X.SX32 R7, R0, R139, 0x6, P1 ;  /* 0x0000008b00077211 */ /* 0x000fe200008f36ff */
[----:B------:R-:W-:Y:S01]  /*19500*/  IMAD.WIDE.U32 R14, R234, R6, RZ ;  /* 0x00000006ea0e7225 */ /* 0x000fe200078e00ff */
[----:B------:R-:W-:Y:S03]  /*19510*/  LEA.HI.X.SX32 R5, R0, R247, 0x6, P0 ;  /* 0x000000f700057211 */ /* 0x000fe600000f36ff */
[-C--:B------:R-:W-:Y:S04]  /*19520*/  IMAD.WIDE.U32 R8, R236, R11.reuse, R8 ;  /* 0x0000000bec087225 */ /* 0x080fe800078e0008 */
[----:B------:R-:W-:Y:S01]  /*19530*/  IMAD R0, R10, R11, R2 ;  /* 0x0000000b0a007224 */ /* 0x000fe200078e0202 */
[----:B------:R-:W-:Y:S01]  /*19540*/  @!P4 LEA R2, P2, R234, R8, 0x5 ;  /* 0x00000008ea02c211 */ /* 0x000fe200078428ff */
[----:B------:R-:W-:Y:S02]  /*19550*/  IMAD R10, R235, R6, RZ ;  /* 0x00000006eb0a7224 */ /* 0x000fe400078e02ff */
[----:B------:R-:W-:Y:S01]  /*19560*/  IMAD.IADD R0, R9, 0x1, R0 ;  /* 0x0000000109007824 */ /* 0x000fe200078e0200 */
[-C--:B------:R-:W-:Y:S01]  /*19570*/  @!P4 LEA R6, P0, R2, R250.reuse, 0x1 ;  /* 0x000000fa0206c211 */ /* 0x080fe200078008ff */
[----:B------:R-:W-:Y:S01]  /*19580*/  IMAD R7, R234, R7, R10 ;  /* 0x00000007ea077224 */ /* 0x000fe200078e020a */
[----:B------:R-:W-:Y:S01]  /*19590*/  @!P4 LEA R10, P1, R8, R250, 0x1 ;  /* 0x000000fa080ac211 */ /* 0x000fe200078208ff */
[----:B------:R-:W-:Y:S02]  /*195a0*/  IMAD R11, R235, R4, RZ ;  /* 0x00000004eb0b7224 */ /* 0x000fe400078e02ff */
[----:B------:R-:W-:Y:S02]  /*195b0*/  IMAD.IADD R15, R15, 0x1, R7 ;  /* 0x000000010f0f7824 */ /* 0x000fe400078e0207 */
[C---:B------:R-:W-:Y:S01]  /*195c0*/  IMAD R11, R234.reuse, R5, R11 ;  /* 0x00000005ea0b7224 */ /* 0x040fe200078e020b */
[C---:B------:R-:W-:Y:S01]  /*195d0*/  @!P4 LEA.HI.X R5, R234.reuse, R0, R235, 0x5, P2 ;  /* 0x00000000ea05c211 */ /* 0x040fe200010f2ceb */
[----:B------:R-:W-:Y:S01]  /*195e0*/  IMAD.WIDE.U32 R12, R234, R4, RZ ;  /* 0x00000004ea0c7225 */ /* 0x000fe200078e00ff */
[----:B-----5:R-:W-:Y:S02]  /*195f0*/  LEA R4, P3, R14, R20, 0x1 ;  /* 0x000000140e047211 */ /* 0x020fe400078608ff */
[----:B------:R-:W-:Y:S01]  /*19600*/  @!P4 LEA.HI.X R7, R2, R251, R5, 0x1, P0 ;  /* 0x000000fb0207c211 */ /* 0x000fe200000f0c05 */
[----:B------:R-:W-:Y:S01]  /*19610*/  IMAD.IADD R9, R13, 0x1, R11 ;  /* 0x000000010d097824 */ /* 0x000fe200078e020b */
[----:B------:R-:W-:Y:S02]  /*19620*/  LEA.HI.X R5, R14, R19, R15, 0x1, P3 ;  /* 0x000000130e057211 */ /* 0x000fe400018f0c0f */
[----:B------:R-:W-:Y:S02]  /*19630*/  ISETP.GE.AND P3, PT, R18, R226, PT ;  /* 0x000000e21200720c */ /* 0x000fe40003f66270 */
[----:B------:R-:W-:Y:S02]  /*19640*/  LEA R28, P2, R12, R20, 0x1 ;  /* 0x000000140c1c7211 */ /* 0x000fe400078408ff */
[----:B------:R-:W-:Y:S02]  /*19650*/  @!P4 LEA.HI.X R11, R8, R251, R0, 0x1, P1 ;  /* 0x000000fb080bc211 */ /* 0x000fe400008f0c00 */
[----:B------:R-:W-:Y:S01]  /*19660*/  LEA.HI.X R29, R12, R19, R9, 0x1, P2 ;  /* 0x000000130c1d7211 */ /* 0x000fe200010f0c09 */
[----:B------:R-:W2:Y:S01]  /*19670*/  LDL R0, [R1+0xb0] ;  /* 0x0000b00001007983 */ /* 0x000ea20000100800 */
[-C--:B------:R-:W-:Y:S02]  /*19680*/  ISETP.GE.AND P2, PT, R17, R226.reuse, PT ;  /* 0x000000e21100720c */ /* 0x080fe40003f46270 */
[----:B------:R-:W-:Y:S01]  /*19690*/  ISETP.GE.AND P1, PT, R16, R226, PT ;  /* 0x000000e21000720c */ /* 0x000fe20003f26270 */
        /* <DEDUP_REMOVED lines=40> */
[----:B-1----:R-:W3:Y:S04]  /*19920*/  LDSM.16.M88.4 R8, [R192+0x10000] ;  /* 0x01000000c008783b */ /* 0x002ee80000000200 */
[----:B------:R-:W1:Y:S04]  /*19930*/  LDSM.16.M88.4 R16, [R192+0x10800] ;  /* 0x01080000c010783b */ /* 0x000e680000000200 */
[----:B------:R-:W5:Y:S04]  /*19940*/  LDSM.16.M88.4 R24, [R192+0x11000] ;  /* 0x01100000c018783b */ /* 0x000f680000000200 */
[----:B------:R-:W0:Y:S04]  /*19950*/  LDGDEPBAR ;  /* 0x00000000000079af */ /* 0x000e280000000000 */
[----:B------:R-:W4:Y:S04]  /*19960*/  LDSM.16.M88.4 R172, [R192+0x11800] ;  /* 0x01180000c0ac783b */ /* 0x000f280000000200 */
[----:B------:R-:W-:Y:S01]  /*19970*/  LDSM.16.M88.4 R176, [R203] ;  /* 0x00000000cbb0783b */ /* 0x000fe20000000200 */
[C---:B---3--:R-:W-:Y:S08]  /*19980*/  HMMA.16816.F32.BF16 R4, R32.reuse, R8, RZ ;  /* 0x000000082004723c */ /* 0x048ff000000418ff */
[C---:B------:R-:W-:Y:S08]  /*19990*/  HMMA.16816.F32.BF16 R8, R32.reuse, R10, RZ ;  /* 0x0000000a2008723c */ /* 0x040ff000000418ff */
[C---:B-1----:R-:W-:Y:S08]  /*199a0*/  HMMA.16816.F32.BF16 R12, R32.reuse, R16, RZ ;  /* 0x00000010200c723c */ /* 0x042ff000000418ff */
[C---:B------:R-:W-:Y:S08]  /*199b0*/  HMMA.16816.F32.BF16 R16, R32.reuse, R18, RZ ;  /* 0x000000122010723c */ /* 0x040ff000000418ff */
[C---:B-----5:R-:W-:Y:S08]  /*199c0*/  HMMA.16816.F32.BF16 R20, R32.reuse, R24, RZ ;  /* 0x000000182014723c */ /* 0x060ff000000418ff */
[C---:B------:R-:W-:Y:S08]  /*199d0*/  HMMA.16816.F32.BF16 R24, R32.reuse, R26, RZ ;  /* 0x0000001a2018723c */ /* 0x040ff000000418ff */
[C---:B----4-:R-:W-:Y:S08]  /*199e0*/  HMMA.16816.F32.BF16 R28, R32.reuse, R172, RZ ;  /* 0x000000ac201c723c */ /* 0x050ff000000418ff */
[----:B------:R-:W-:Y:S01]  /*199f0*/  HMMA.16816.F32.BF16 R32, R32, R174, RZ ;  /* 0x000000ae2020723c */ /* 0x000fe200000418ff */
[----:B------:R-:W1:Y:S07]  /*19a00*/  LDSM.16.M88.4 R172, [R200] ;  /* 0x00000000c8ac783b */ /* 0x000e6e0000000200 */
[C---:B-1----:R-:W-:Y:S08]  /*19a10*/  HMMA.16816.F32.BF16 R4, R172.reuse, R176, R4 ;  /* 0x000000b0ac04723c */ /* 0x042ff00000041804 */
[C---:B------:R-:W-:Y:S01]  /*19a20*/  HMMA.16816.F32.BF16 R8, R172.reuse, R178, R8 ;  /* 0x000000b2ac08723c */ /* 0x040fe20000041808 */
[----:B------:R-:W1:Y:S07]  /*19a30*/  LDSM.16.M88.4 R176, [R218] ;  /* 0x00000000dab0783b */ /* 0x000e6e0000000200 */
[C---:B-1----:R-:W-:Y:S08]  /*19a40*/  HMMA.16816.F32.BF16 R12, R172.reuse, R176, R12 ;  /* 0x000000b0ac0c723c */ /* 0x042ff0000004180c */
[C---:B------:R-:W-:Y:S01]  /*19a50*/  HMMA.16816.F32.BF16 R16, R172.reuse, R178, R16 ;  /* 0x000000b2ac10723c */ /* 0x040fe20000041810 */
[----:B------:R-:W1:Y:S03]  /*19a60*/  LDSM.16.M88.4 R176, [R217] ;  /* 0x00000000d9b0783b */ /* 0x000e660000000200 */
[----:B--2---:R-:W-:Y:S04]  /*19a70*/  IMAD.IADD R0, R0, 0x1, -R248 ;  /* 0x0000000100007824 */ /* 0x004fe800078e0af8 */
[C---:B-1----:R-:W-:Y:S04]  /*19a80*/  HMMA.16816.F32.BF16 R20, R172.reuse, R176, R20 ;  /* 0x000000b0ac14723c */ /* 0x042fe80000041814 */
[C---:B------:R-:W-:Y:S04]  /*19a90*/  LEA R132, P0, R0.reuse, R138, 0x6 ;  /* 0x0000008a00847211 */ /* 0x040fe800078030ff */
[----:B------:R-:W-:Y:S01]  /*19aa0*/  LEA.HI.X.SX32 R133, R0, R139, 0x6, P0 ;  /* 0x0000008b00857211 */ /* 0x000fe200000f36ff */
[C---:B------:R-:W-:Y:S01]  /*19ab0*/  HMMA.16816.F32.BF16 R24, R172.reuse, R178, R24 ;  /* 0x000000b2ac18723c */ /* 0x040fe20000041818 */
[----:B------:R-:W1:Y:S02]  /*19ac0*/  LDSM.16.M88.4 R176, [R216] ;  /* 0x00000000d8b0783b */ /* 0x000e640000000200 */
[-C--:B------:R-:W-:Y:S04]  /*19ad0*/  IMAD R2, R233, R132.reuse, RZ ;  /* 0x00000084e9027224 */ /* 0x080fe800078e02ff */
[C---:B------:R-:W-:Y:S02]  /*19ae0*/  IMAD R2, R232.reuse, R133, R2 ;  /* 0x00000085e8027224 */ /* 0x040fe400078e0202 */
[----:B------:R-:W-:Y:S04]  /*19af0*/  IMAD.WIDE.U32 R132, R232, R132, RZ ;  /* 0x00000084e8847225 */ /* 0x000fe800078e00ff */
[----:B------:R-:W-:Y:S01]  /*19b00*/  IMAD.IADD R2, R133, 0x1, R2 ;  /* 0x0000000185027824 */ /* 0x000fe200078e0202 */
[C---:B------:R-:W-:Y:S04]  /*19b10*/  LEA R138, P0, R132.reuse, R182, 0x1 ;  /* 0x000000b6848a7211 */ /* 0x040fe800078008ff */
[----:B------:R-:W-:Y:S02]  /*19b20*/  LEA.HI.X R139, R132, R181, R2, 0x1, P0 ;  /* 0x000000b5848b7211 */ /* 0x000fe400000f0c02 */
[C---:B------:R-:W-:Y:S04]  /*19b30*/  LEA R132, P0, R0.reuse, R246, 0x6 ;  /* 0x000000f600847211 */ /* 0x040fe800078030ff */
[----:B------:R-:W-:Y:S01]  /*19b40*/  LEA.HI.X.SX32 R133, R0, R247, 0x6, P0 ;  /* 0x000000f700857211 */ /* 0x000fe200000f36ff */
[-C--:B------:R-:W-:Y:S04]  /*19b50*/  IMAD R0, R233, R132.reuse, RZ ;  /* 0x00000084e9007224 */ /* 0x080fe800078e02ff */
[C---:B------:R-:W-:Y:S01]  /*19b60*/  IMAD R0, R232.reuse, R133, R0 ;  /* 0x00000085e8007224 */ /* 0x040fe200078e0200 */
        /* <DEDUP_REMOVED lines=186> */
[----:B------:R-:W-:Y:S05]  /*1a710*/  IMAD.WIDE.U32 R172, R232, R132, RZ ;  /* 0x00000084e8ac7225 */ /* 0x000fea00078e00ff */
[C---:B------:R-:W-:Y:S01]  /*1a720*/  LEA R132, P0, R172.reuse, R182, 0x1 ;  /* 0x000000b6ac847211 */ /* 0x040fe200078008ff */
[----:B------:R-:W-:Y:S05]  /*1a730*/  IMAD.IADD R0, R173, 0x1, R0 ;  /* 0x00000001ad007824 */ /* 0x000fea00078e0200 */
[----:B------:R-:W-:Y:S02]  /*1a740*/  LEA.HI.X R133, R172, R181, R0, 0x1, P0 ;  /* 0x000000b5ac857211 */ /* 0x000fe400000f0c00 */
[----:B------:R-:W-:Y:S11]  /*1a750*/  ISETP.GT.AND P0, PT, R236, R180, PT ;  /* 0x000000b4ec00720c */ /* 0x000ff60003f04270 */
[----:B------:R-:W-:Y:S02]  /*1a760*/  @!UPT UIADD3 URZ, URZ, URZ, URZ ;  /* 0x0000003f3f3ff290 */ /* 0x000fe4000fffe03f */
[----:B------:R-:W-:-:S05]  /*1a770*/  @!P0 BRA `(.L_x_1948) ;  /* 0x000003a000008947 */ /* 0x000fca0003800000 */
[----:B------:R-:W2:Y:S01]  /*1a780*/  LDL.64 R180, [R1+0xe8] ;  /* 0x0000e80001b47983 */ /* 0x000ea20000100a00 */
[----:B------:R-:W-:Y:S01]  /*1a790*/  IADD3 R172, R135, -0x2, RZ ;  /* 0xfffffffe87ac7810 */ /* 0x000fe20007ffe0ff */
[C---:B------:R-:W-:Y:S02]  /*1a7a0*/  IMAD.SHL.U32 R135, R232.reuse, 0x20, RZ ;  /* 0x00000020e8877824 */ /* 0x040fe400078e00ff */
[----:B------:R1:W-:Y:S01]  /*1a7b0*/  @P4 STS.128 [R220+0x10000], RZ ;  /* 0x010000ffdc004388 */ /* 0x0003e20000000c00 */
[----:B------:R-:W-:Y:S01]  /*1a7c0*/  SHF.R.S32.HI R0, RZ, 0x1f, R172 ;  /* 0x0000001fff007819 */ /* 0x000fe200000114ac */
[-C--:B------:R-:W-:Y:S02]  /*1a7d0*/  IMAD R2, R233, R172.reuse, RZ ;  /* 0x000000ace9027224 */ /* 0x080fe400078e02ff */
[C---:B------:R-:W-:Y:S04]  /*1a7e0*/  IMAD.WIDE.U32 R172, R232.reuse, R172, RZ ;  /* 0x000000ace8ac7225 */ /* 0x040fe800078e00ff */
[----:B------:R-:W-:Y:S04]  /*1a7f0*/  IMAD R2, R232, R0, R2 ;  /* 0x00000000e8027224 */ /* 0x000fe800078e0202 */
[----:B------:R-:W-:Y:S01]  /*1a800*/  IMAD.IADD R2, R173, 0x1, R2 ;  /* 0x00000001ad027824 */ /* 0x000fe200078e0202 */
[C---:B--2---:R-:W-:Y:S04]  /*1a810*/  LEA R0, P0, R172.reuse, R180, 0x6 ;  /* 0x000000b4ac007211 */ /* 0x044fe800078030ff */
[----:B------:R-:W-:Y:S02]  /*1a820*/  LEA.HI.X R2, R172, R181, R2, 0x6, P0 ;  /* 0x000000b5ac027211 */ /* 0x000fe400000f3402 */
[C---:B------:R-:W-:Y:S04]  /*1a830*/  @!P4 LEA R172, P0, R0.reuse, R244, 0x1 ;  /* 0x000000f400acc211 */ /* 0x040fe800078008ff */
[-CC-:B------:R-:W-:Y:S02]  /*1a840*/  @!P4 LEA.HI.X R173, R0, R245.reuse, R2.reuse, 0x1, P0 ;  /* 0x000000f500adc211 */ /* 0x180fe400000f0c02 */
[----:B------:R-:W-:Y:S02]  /*1a850*/  @!P4 IADD3 R0, P0, R135, R0, RZ ;  /* 0x000000008700c210 */ /* 0x000fe40007f1e0ff */
[----:B------:R-:W-:Y:S01]  /*1a860*/  SHF.L.U64.HI R135, R232, 0x5, R233 ;  /* 0x00000005e8877819 */ /* 0x000fe200000102e9 */
[----:B------:R-:W-:Y:S01]  /*1a870*/  @!PT LDS RZ, [RZ] ;  /* 0x00000000fffff984 */ /* 0x000fe20000000800 */
[----:B------:R-:W-:Y:S01]  /*1a880*/  @!PT LDS RZ, [RZ] ;  /* 0x00000000fffff984 */ /* 0x000fe20000000800 */
[----:B------:R-:W-:Y:S01]  /*1a890*/  @!PT LDS RZ, [RZ] ;  /* 0x00000000fffff984 */ /* 0x000fe20000000800 */
[----:B------:R1:W-:Y:S04]  /*1a8a0*/  @!P4 LDGSTS.E.BYPASS.LTC128B.128 [R220+0x10000], [R172.64] ;  /* 0x10000000acdccfae */ /* 0x0003e8000b901d44 */
[----:B------:R1:W-:Y:S01]  /*1a8b0*/  @P3 STS.128 [R220+0x12000], RZ ;  /* 0x012000ffdc003388 */ /* 0x0003e20000000c00 */
[----:B------:R-:W-:Y:S03]  /*1a8c0*/  @!P4 IMAD.X R2, R135, 0x1, R2, P0 ;  /* 0x000000018702c824 */ /* 0x000fe600000e0602 */
        /* <DEDUP_REMOVED lines=15> */
[C---:B--2---:R-:W-:Y:S04]  /*1a9c0*/  @!P4 LEA R138, P0, R0.reuse, R244, 0x1 ;  /* 0x000000f4008ac211 */ /* 0x044fe800078008ff */
[----:B------:R-:W-:Y:S05]  /*1a9d0*/  @!P4 LEA.HI.X R139, R0, R245, R2, 0x1, P0 ;  /* 0x000000f5008bc211 */ /* 0x000fea00000f0c02 */
        /* <DEDUP_REMOVED lines=19> */
[----:B------:R-:W0:Y:S02]  /*1ab10*/  LDGDEPBAR ;  /* 0x00000000000079af */ /* 0x000e240000000000 */
.L_x_1948:
[----:B------:R-:W-:Y:S05]  /*1ab20*/  BSYNC B0 ;  /* 0x0000000000007941 */ /* 0x000fea0003800000 */
.L_x_1947:
[----:B------:R-:W-:Y:S01]  /*1ab30*/  LOP3.LUT R219, R219, 0xffffffef, RZ, 0xc0, !PT ;  /* 0xffffffefdbdb7812 */ /* 0x000fe200078ec0ff */
[----:B------:R-:W2:Y:S01]  /*1ab40*/  S2R R0, SR_TID.X ;  /* 0x0000000000007919 */ /* 0x000ea20000002100 */
[----:B------:R-:W-:Y:S07]  /*1ab50*/  IADD3 R248, R248, 0x1, RZ ;  /* 0x00000001f8f87810 */ /* 0x000fee0007ffe0ff */
[----:B------:R3:W-:Y:S01]  /*1ab60*/  STL [R1+0x158], R192 ;  /* 0x000158c001007387 */ /* 0x0007e20000100800 */
[----:B--2---:R-:W-:Y:S05]  /*1ab70*/  IMAD.SHL.U32 R0, R0, 0x2, RZ ;  /* 0x0000000200007824 */ /* 0x004fea00078e00ff */
[----:B------:R-:W-:Y:S01]  /*1ab80*/  LOP3.LUT R0, R0, 0x6, RZ, 0xc0, !PT ;  /* 0x0000000600007812 */ /* 0x000fe200078ec0ff */
[----:B---3--:R-:W2:Y:S04]  /*1ab90*/  LDL.LU R192, [R1+0xbc] ;  /* 0x0000bc0001c07983 */ /* 0x008ea80000300800 */
[----:B------:R-:W-:Y:S04]  /*1aba0*/  IMAD R0, R236, 0x40, R0 ;  /* 0x00000040ec007824 */ /* 0x000fe800078e0200 */
[--C-:B------:R-:W-:Y:S01]  /*1abb0*/  IMAD.IADD R2, R225, 0x1, -R0.reuse ;  /* 0x00000001e1027824 */ /* 0x100fe200078e0a00 */
[----:B-1----:R-:W-:Y:S04]  /*1abc0*/  IADD3 R132, R0, 0x1, RZ ;  /* 0x0000000100847810 */ /* 0x002fe80007ffe0ff */
[----:B------:R-:W-:Y:S02]  /*1abd0*/  IABS R2, R2 ;  /* 0x0000000200027213 */ /* 0x000fe40000000000 */
[C---:B------:R-:W-:Y:S02]  /*1abe0*/  ISETP.GE.AND P3, PT, R132.reuse, R228, PT ;  /* 0x000000e48400720c */ /* 0x040fe40003f66270 */
[C---:B------:R-:W-:Y:S01]  /*1abf0*/  ISETP.GE.AND P0, PT, R132.reuse, R227, PT ;  /* 0x000000e38400720c */ /* 0x040fe20003f06270 */
[----:B------:R1:W3:Y:S01]  /*1ac00*/  I2F R135, R2 ;  /* 0x0000000200877306 */ /* 0x0002e20000201400 */
[C---:B------:R-:W-:Y:S02]  /*1ac10*/  ISETP.GE.OR P3, PT, R132.reuse, R231, !P3 ;  /* 0x000000e78400720c */ /* 0x040fe40005f66670 */
[----:B------:R-:W-:Y:S11]  /*1ac20*/  ISETP.GE.OR P0, PT, R132, R230, !P0 ;  /* 0x000000e68400720c */ /* 0x000ff60004706670 */
[----:B------:R-:W-:Y:S02]  /*1ac30*/  @!UPT UIADD3 URZ, URZ, URZ, URZ ;  /* 0x0000003f3f3ff290 */ /* 0x000fe4000fffe03f */
[----:B------:R-:W-:Y:S04]  /*1ac40*/  @P0 LOP3.LUT R219, R219, 0x10, RZ, 0xfc, !PT ;  /* 0x00000010dbdb0812 */ /* 0x000fe800078efcff */
[----:B------:R-:W-:Y:S01]  /*1ac50*/  LOP3.LUT R219, R219, 0xfffffff7, RZ, 0xc0, !PT ;  /* 0xfffffff7dbdb7812 */ /* 0x000fe200078ec0ff */
[----:B-1----:R-:W-:Y:S02]  /*1ac60*/  IMAD.IADD R2, R229, 0x1, -R0 ;  /* 0x00000001e5027824 */ /* 0x002fe400078e0a00 */
[----:B---3--:R-:W-:Y:S03]  /*1ac70*/  FFMA.FTZ R4, R135, -R224, R4 ;  /* 0x800000e087047223 */ /* 0x008fe60000010004 */
[----:B------:R-:W-:Y:S05]  /*1ac80*/  IABS R2, R2 ;  /* 0x0000000200027213 */ /* 0x000fea0000000000 */
[----:B------:R-:W-:Y:S02]  /*1ac90*/  IMAD.MOV.U32 R133, RZ, RZ, R2 ;  /* 0x000000ffff857224 */ /* 0x000fe400078e0002 */
[----:B------:R-:W-:Y:S02]  /*1aca0*/  IMAD.IADD R2, R225, 0x1, -R132 ;  /* 0x00000001e1027824 */ /* 0x000fe400078e0a84 */
[----:B------:R-:W1:Y:S03]  /*1acb0*/  I2F R135, R133 ;  /* 0x0000008500877306 */ /* 0x000e660000201400 */
[----:B------:R-:W-:Y:S07]  /*1acc0*/  IABS R2, R2 ;  /* 0x0000000200027213 */ /* 0x000fee0000000000 */
[----:B------:R3:W4:Y:S01]  /*1acd0*/  I2F R133, R2 ;  /* 0x0000000200857306 */ /* 0x0007220000201400 */
[-C--:B-1----:R-:W-:Y:S02]  /*1ace0*/  FFMA.FTZ R6, R135, -R224.reuse, R6 ;  /* 0x800000e087067223 */ /* 0x082fe40000010006 */
[----:B------:R-:W-:Y:S01]  /*1acf0*/  IMAD.IADD R135, R229, 0x1, -R132 ;  /* 0x00000001e5877824 */ /* 0x000fe200078e0a84 */
[----:B---3--:R-:W-:Y:S01]  /*1ad00*/  IADD3 R2, R0, 0x8, RZ ;  /* 0x0000000800027810 */ /* 0x008fe20007ffe0ff */
[----:B----4-:R-:W-:Y:S03]  /*1ad10*/  FFMA.FTZ R5, R133, -R224, R5 ;  /* 0x800000e085057223 */ /* 0x010fe60000010005 */
[C---:B------:R-:W-:Y:S01]  /*1ad20*/  ISETP.GE.AND P1, PT, R2.reuse, R228, PT ;  /* 0x000000e40200720c */ /* 0x040fe20003f26270 */
[----:B------:R-:W-:Y:S01]  /*1ad30*/  IMAD.IADD R133, R225, 0x1, -R2 ;  /* 0x00000001e1857824 */ /* 0x000fe200078e0a02 */
[C---:B------:R-:W-:Y:S02]  /*1ad40*/  ISETP.GE.AND P0, PT, R2.reuse, R227, PT ;  /* 0x000000e30200720c */ /* 0x040fe40003f06270 */
[C---:B------:R-:W-:Y:S02]  /*1ad50*/  ISETP.GE.OR P1, PT, R2.reuse, R231, !P1 ;  /* 0x000000e70200720c */ /* 0x040fe40004f26670 */
[----:B------:R-:W-:Y:S02]  /*1ad60*/  IABS R133, R133 ;  /* 0x0000008500857213 */ /* 0x000fe40000000000 */
[----:B------:R-:W-:Y:S02]  /*1ad70*/  ISETP.GE.OR P0, PT, R2, R230, !P0 ;  /* 0x000000e60200720c */ /* 0x000fe40004706670 */
[----:B------:R1:W3:Y:S11]  /*1ad80*/  I2F R132, R133 ;  /* 0x0000008500847306 */ /* 0x0002f60000201400 */
[----:B------:R-:W-:Y:S04]  /*1ad90*/  @P0 LOP3.LUT R219, R219, 0x8, RZ, 0xfc, !PT ;  /* 0x00000008dbdb0812 */ /* 0x000fe800078efcff */
[----:B------:R-:W-:Y:S02]  /*1ada0*/  LOP3.LUT R219, R219, 0xfffffffb, RZ, 0xc0, !PT ;  /* 0xfffffffbdbdb7812 */ /* 0x000fe400078ec0ff */
[----:B-1----:R-:W-:Y:S01]  /*1adb0*/  IABS R133, R135 ;  /* 0x0000008700857213 */ /* 0x002fe20000000000 */
[----:B---3--:R-:W-:Y:S01]  /*1adc0*/  FFMA.FTZ R8, R132, -R224, R8 ;  /* 0x800000e084087223 */ /* 0x008fe20000010008 */
[----:B------:R-:W-:Y:S01]  /*1add0*/  IADD3 R132, R0, 0x9, RZ ;  /* 0x0000000900847810 */ /* 0x000fe20007ffe0ff */
[----:B------:R-:W-:Y:S03]  /*1ade0*/  IMAD.IADD R135, R229, 0x1, -R2 ;  /* 0x00000001e5877824 */ /* 0x000fe600078e0a02 */
[C---:B------:R-:W-:Y:S01]  /*1adf0*/  ISETP.GE.AND P2, PT, R132.reuse, R228, PT ;  /* 0x000000e48400720c */ /* 0x040fe20003f46270 */
[----:B------:R-:W1:Y:S01]  /*1ae00*/  I2F R133, R133 ;  /* 0x0000008500857306 */ /* 0x000e620000201400 */
[C---:B------:R-:W-:Y:S02]  /*1ae10*/  ISETP.GE.AND P0, PT, R132.reuse, R227, PT ;  /* 0x000000e38400720c */ /* 0x040fe40003f06270 */
[CC--:B------:R-:W-:Y:S02]  /*1ae20*/  ISETP.GE.OR P2, PT, R132.reuse, R231.reuse, !P2 ;  /* 0x000000e78400720c */ /* 0x0c0fe40005746670 */
[----:B------:R-:W-:Y:S02]  /*1ae30*/  ISETP.GE.OR P0, PT, R132, R230, !P0 ;  /* 0x000000e68400720c */ /* 0x000fe40004706670 */
[----:B------:R-:W-:Y:S11]  /*1ae40*/  FSEL R8, R8, -INF , !P1 ;  /* 0xff80000008087808 */ /* 0x000ff60004800000 */
[----:B------:R-:W-:Y:S02]  /*1ae50*/  @P0 LOP3.LUT R219, R219, 0x4, RZ, 0xfc, !PT ;  /* 0x00000004dbdb0812 */ /* 0x000fe400078efcff */
[C---:B------:R-:W-:Y:S02]  /*1ae60*/  ISETP.GE.AND P0, PT, R0.reuse, R228, PT ;  /* 0x000000e40000720c */ /* 0x040fe40003f06270 */
[----:B------:R-:W-:Y:S01]  /*1ae70*/  LOP3.LUT R219, R219, 0xfffffffd, RZ, 0xc0, !PT ;  /* 0xfffffffddbdb7812 */ /* 0x000fe200078ec0ff */
[----:B-1----:R-:W-:Y:S01]  /*1ae80*/  FFMA.FTZ R7, R133, -R224, R7 ;  /* 0x800000e085077223 */ /* 0x002fe20000010007 */
[----:B------:R-:W-:Y:S01]  /*1ae90*/  ISETP.GE.OR P0, PT, R0, R231, !P0 ;  /* 0x000000e70000720c */ /* 0x000fe20004706670 */
[--C-:B------:R-:W-:Y:S03]  /*1aea0*/  IMAD.IADD R133, R225, 0x1, -R132.reuse ;  /* 0x00000001e1857824 */ /* 0x100fe600078e0a84 */
[----:B------:R-:W-:Y:S02]  /*1aeb0*/  FSEL R139, R4, -INF , !P0 ;  /* 0xff800000048b7808 */ /* 0x000fe40004000000 */
[----:B------:R-:W-:Y:S02]  /*1aec0*/  IABS R133, R133 ;  /* 0x0000008500857213 */ /* 0x000fe40000000000 */
[C---:B------:R-:W-:Y:S02]  /*1aed0*/  ISETP.GE.AND P0, PT, R0.reuse, R227, PT ;  /* 0x000000e30000720c */ /* 0x040fe40003f06270 */
[----:B------:R1:W3:Y:S01]  /*1aee0*/  I2F R2, R133 ;  /* 0x0000008500027306 */ /* 0x0002e20000201400 */
[C---:B------:R-:W-:Y:S02]  /*1aef0*/  IADD3 R4, R0.reuse, 0x11, RZ ;  /* 0x0000001100047810 */ /* 0x040fe40007ffe0ff */
[----:B------:R-:W-:Y:S02]  /*1af00*/  ISETP.GE.OR P0, PT, R0, R230, !P0 ;  /* 0x000000e60000720c */ /* 0x000fe40004706670 */
[----:B------:R-:W-:Y:S02]  /*1af10*/  ISETP.GE.AND P1, PT, R4, R228, PT ;  /* 0x000000e40400720c */ /* 0x000fe40003f26270 */
[----:B------:R-:W-:Y:S02]  /*1af20*/  FSEL R138, R6, -INF , !P0 ;  /* 0xff800000068a7808 */ /* 0x000fe40004000000 */
[----:B------:R-:W-:Y:S02]  /*1af30*/  ISETP.GE.OR P1, PT, R4, R231, !P1 ;  /* 0x000000e70400720c */ /* 0x000fe40004f26670 */
[----:B-1----:R-:W-:Y:S01]  /*1af40*/  IABS R133, R135 ;  /* 0x0000008700857213 */ /* 0x002fe20000000000 */
[----:B---3--:R-:W-:Y:S01]  /*1af50*/  FFMA.FTZ R9, R2, -R224, R9 ;  /* 0x800000e002097223 */ /* 0x008fe20000010009 */
[----:B------:R-:W-:Y:S01]  /*1af60*/  IADD3 R2, R0, 0x10, RZ ;  /* 0x0000001000027810 */ /* 0x000fe20007ffe0ff */
[C---:B------:R-:W-:Y:S03]  /*1af70*/  IMAD.IADD R135, R229.reuse, 0x1, -R132 ;  /* 0x00000001e5877824 */ /* 0x040fe600078e0a84 */
[----:B------:R-:W1:Y:S01]  /*1af80*/  I2F R133, R133 ;  /* 0x0000008500857306 */ /* 0x000e620000201400 */
[C---:B------:R-:W-:Y:S01]  /*1af90*/  ISETP.GE.AND P0, PT, R2.reuse, R228, PT ;  /* 0x000000e40200720c */ /* 0x040fe20003f06270 */
[----:B------:R-:W-:Y:S01]  /*1afa0*/  IMAD.IADD R6, R229, 0x1, -R2 ;  /* 0x00000001e5067824 */ /* 0x000fe200078e0a02 */
[----:B------:R-:W-:Y:S02]  /*1afb0*/  FSEL R9, R9, -INF , !P2 ;  /* 0xff80000009097808 */ /* 0x000fe40005000000 */
[----:B------:R-:W-:Y:S02]  /*1afc0*/  ISETP.GE.OR P0, PT, R2, R231, !P0 ;  /* 0x000000e70200720c */ /* 0x000fe40004706670 */
[C---:B------:R-:W-:Y:S04]  /*1afd0*/  ISETP.GE.AND P2, PT, R4.reuse, R227, PT ;  /* 0x000000e30400720c */ /* 0x040fe80003f46270 */
[----:B------:R-:W-:Y:S01]  /*1afe0*/  ISETP.GE.OR P2, PT, R4, R230, !P2 ;  /* 0x000000e60400720c */ /* 0x000fe20005746670 */
[-C--:B-1----:R-:W-:Y:S02]  /*1aff0*/  FFMA.FTZ R10, R133, -R224.reuse, R10 ;  /* 0x800000e0850a7223 */ /* 0x082fe4000001000a */
[C---:B------:R-:W-:Y:S05]  /*1b000*/  IMAD.IADD R133, R225.reuse, 0x1, -R2 ;  /* 0x00000001e1857824 */ /* 0x040fea00078e0a02 */
[----:B------:R-:W-:Y:S04]  /*1b010*/  IABS R133, R133 ;  /* 0x0000008500857213 */ /* 0x000fe80000000000 */
[----:B------:R-:W1:Y:S02]  /*1b020*/  I2F R132, R133 ;  /* 0x0000008500847306 */ /* 0x000e640000201400 */
[----:B-1----:R-:W-:Y:S01]  /*1b030*/  FFMA.FTZ R12, R132, -R224, R12 ;  /* 0x800000e0840c7223 */ /* 0x002fe2000001000c */
[----:B------:R-:W-:Y:S01]  /*1b040*/  IABS R133, R135 ;  /* 0x0000008700857213 */ /* 0x000fe20000000000 */
[--C-:B------:R-:W-:Y:S01]  /*1b050*/  IMAD.IADD R132, R225, 0x1, -R4.reuse ;  /* 0x00000001e1847824 */ /* 0x100fe200078e0a04 */
[----:B------:R-:W-:Y:S02]  /*1b060*/  FSEL R135, R5, -INF , !P3 ;  /* 0xff80000005877808 */ /* 0x000fe40005800000 */
[CC--:B------:R-:W-:Y:S02]  /*1b070*/  ISETP.GE.AND P3, PT, R2.reuse, R227.reuse, PT ;  /* 0x000000e30200720c */ /* 0x0c0fe40003f66270 */
[----:B------:R-:W-:Y:S01]  /*1b080*/  IABS R5, R132 ;  /* 0x0000008400057213 */ /* 0x000fe20000000000 */
[----:B------:R-:W1:Y:S01]  /*1b090*/  I2F R133, R133 ;  /* 0x0000008500857306 */ /* 0x000e620000201400 */
[----:B------:R-:W-:Y:S02]  /*1b0a0*/  ISETP.GE.OR P3, PT, R2, R230, !P3 ;  /* 0x000000e60200720c */ /* 0x000fe40005f66670 */
[----:B------:R-:W-:Y:S07]  /*1b0b0*/  FSEL R12, R12, -INF , !P0 ;  /* 0xff8000000c0c7808 */ /* 0x000fee0004000000 */
[----:B------:R3:W4:Y:S04]  /*1b0c0*/  I2F R2, R5 ;  /* 0x0000000500027306 */ /* 0x0007280000201400 */
[----:B------:R-:W-:Y:S04]  /*1b0d0*/  @P3 LOP3.LUT R219, R219, 0x2, RZ, 0xfc, !PT ;  /* 0x00000002dbdb3812 */ /* 0x000fe800078efcff */
[----:B------:R-:W-:Y:S04]  /*1b0e0*/  LOP3.LUT R219, R219, 0xfffffffe, RZ, 0xc0, !PT ;  /* 0xfffffffedbdb7812 */ /* 0x000fe800078ec0ff */
[----:B------:R-:W-:Y:S01]  /*1b0f0*/  @P2 LOP3.LUT R219, R219, 0x1, RZ, 0xfc, !PT ;  /* 0x00000001dbdb2812 */ /* 0x000fe200078efcff */
[----:B-1----:R-:W-:Y:S03]  /*1b100*/  FFMA.FTZ R11, R133, -R224, R11 ;  /* 0x800000e0850b7223 */ /* 0x002fe6000001000b */
[----:B------:R-:W-:Y:S02]  /*1b110*/  LOP3.LUT R219, R219, 0xffffffdf, RZ, 0xc0, !PT ;  /* 0xffffffdfdbdb7812 */ /* 0x000fe400078ec0ff */
[----:B---3--:R-:W-:Y:S01]  /*1b120*/  IABS R5, R6 ;  /* 0x0000000600057213 */ /* 0x008fe20000000000 */
[----:B----4-:R-:W-:Y:S01]  /*1b130*/  FFMA.FTZ R13, R2, -R224, R13 ;  /* 0x800000e0020d7223 */ /* 0x010fe2000001000d */
[----:B------:R-:W-:Y:S01]  /*1b140*/  IADD3 R2, R0, 0x18, RZ ;  /* 0x0000001800027810 */ /* 0x000fe20007ffe0ff */
[----:B------:R-:W-:Y:S03]  /*1b150*/  IMAD.IADD R6, R229, 0x1, -R4 ;  /* 0x00000001e5067824 */ /* 0x000fe600078e0a04 */
[----:B------:R-:W1:Y:S01]  /*1b160*/  I2F R5, R5 ;  /* 0x0000000500057306 */ /* 0x000e620000201400 */
[C---:B------:R-:W-:Y:S02]  /*1b170*/  ISETP.GE.AND P0, PT, R2.reuse, R228, PT ;  /* 0x000000e40200720c */ /* 0x040fe40003f06270 */
[C---:B------:R-:W-:Y:S02]  /*1b180*/  ISETP.GE.AND P6, PT, R2.reuse, R227, PT ;  /* 0x000000e30200720c */ /* 0x040fe40003fc6270 */
[C---:B------:R-:W-:Y:S02]  /*1b190*/  ISETP.GE.OR P0, PT, R2.reuse, R231, !P0 ;  /* 0x000000e70200720c */ /* 0x040fe40004706670 */
[----:B------:R-:W-:Y:S02]  /*1b1a0*/  ISETP.GE.OR P6, PT, R2, R230, !P6 ;  /* 0x000000e60200720c */ /* 0x000fe400077c6670 */
[----:B------:R-:W-:Y:S11]  /*1b1b0*/  FSEL R13, R13, -INF , !P1 ;  /* 0xff8000000d0d7808 */ /* 0x000ff60004800000 */
[----:B------:R-:W-:Y:S01]  /*1b1c0*/  @P6 LOP3.LUT R219, R219, 0x20, RZ, 0xfc, !PT ;  /* 0x00000020dbdb6812 */ /* 0x000fe200078efcff */
[----:B-1----:R-:W-:Y:S03]  /*1b1d0*/  FFMA.FTZ R14, R5, -R224, R14 ;  /* 0x800000e0050e7223 */ /* 0x002fe6000001000e */
[----:B------:R-:W-:Y:S01]  /*1b1e0*/  LOP3.LUT P6, RZ, R219, 0x2, RZ, 0xc0, !PT ;  /* 0x00000002dbff7812 */ /* 0x000fe200078cc0ff */
[--C-:B------:R-:W-:Y:S01]  /*1b1f0*/  IMAD.IADD R5, R225, 0x1, -R2.reuse ;  /* 0x00000001e1057824 */ /* 0x100fe200078e0a02 */
[----:B------:R-:W-:Y:S01]  /*1b200*/  LOP3.LUT R219, R219, 0xffffffbf, RZ, 0xc0, !PT ;  /* 0xffffffbfdbdb7812 */ /* 0x000fe200078ec0ff */
[----:B------:R-:W-:Y:S03]  /*1b210*/  IMAD.IADD R2, R229, 0x1, -R2 ;  /* 0x00000001e5027824 */ /* 0x000fe600078e0a02 */
[----:B------:R-:W-:Y:S04]  /*1b220*/  IABS R5, R5 ;  /* 0x0000000500057213 */ /* 0x000fe80000000000 */
[----:B------:R1:W3:Y:S03]  /*1b230*/  I2F R4, R5 ;  /* 0x0000000500047306 */ /* 0x0002e60000201400 */
[----:B------:R-:W-:Y:S04]  /*1b240*/  @P6 LOP3.LUT R219, R219, 0x40, RZ, 0xfc, !PT ;  /* 0x00000040dbdb6812 */ /* 0x000fe800078efcff */
[C---:B------:R-:W-:Y:S02]  /*1b250*/  LOP3.LUT P6, RZ, R219.reuse, 0x4, RZ, 0xc0, !PT ;  /* 0x00000004dbff7812 */ /* 0x040fe400078cc0ff */
[----:B------:R-:W-:Y:S11]  /*1b260*/  LOP3.LUT R219, R219, 0xffffff7f, RZ, 0xc0, !PT ;  /* 0xffffff7fdbdb7812 */ /* 0x000ff600078ec0ff */
[----:B------:R-:W-:Y:S02]  /*1b270*/  @P6 LOP3.LUT R219, R219, 0x80, RZ, 0xfc, !PT ;  /* 0x00000080dbdb6812 */ /* 0x000fe400078efcff */
[----:B-1----:R-:W-:Y:S01]  /*1b280*/  IABS R5, R6 ;  /* 0x0000000600057213 */ /* 0x002fe20000000000 */
[----:B---3--:R-:W-:Y:S01]  /*1b290*/  FFMA.FTZ R16, R4, -R224, R16 ;  /* 0x800000e004107223 */ /* 0x008fe20000010010 */
[----:B------:R-:W-:Y:S02]  /*1b2a0*/  IADD3 R4, R0, 0x19, RZ ;  /* 0x0000001900047810 */ /* 0x000fe40007ffe0ff */
[----:B------:R-:W-:Y:S02]  /*1b2b0*/  IABS R6, R2 ;  /* 0x0000000200067213 */ /* 0x000fe40000000000 */
[----:B------:R-:W1:Y:S01]  /*1b2c0*/  I2F R5, R5 ;  /* 0x0000000500057306 */ /* 0x000e620000201400 */
[--C-:B------:R-:W-:Y:S01]  /*1b2d0*/  IMAD.IADD R2, R229, 0x1, -R4.reuse ;  /* 0x00000001e5027824 */ /* 0x100fe200078e0a04 */
[----:B------:R-:W-:Y:S02]  /*1b2e0*/  FSEL R16, R16, -INF , !P0 ;  /* 0xff80000010107808 */ /* 0x000fe40004000000 */
[C---:B------:R-:W-:Y:S02]  /*1b2f0*/  ISETP.GE.AND P0, PT, R4.reuse, R228, PT ;  /* 0x000000e40400720c */ /* 0x040fe40003f06270 */
[----:B------:R-:W-:Y:S02]  /*1b300*/  IABS R2, R2 ;  /* 0x0000000200027213 */ /* 0x000fe40000000000 */
[C---:B------:R-:W-:Y:S02]  /*1b310*/  ISETP.GE.AND P5, PT, R4.reuse, R227, PT ;  /* 0x000000e30400720c */ /* 0x040fe40003fa6270 */
[----:B------:R-:W3:Y:S01]  /*1b320*/  I2F R6, R6 ;  /* 0x0000000600067306 */ /* 0x000ee20000201400 */
[C---:B------:R-:W-:Y:S02]  /*1b330*/  ISETP.GE.OR P0, PT, R4.reuse, R231, !P0 ;  /* 0x000000e70400720c */ /* 0x040fe40004706670 */
[----:B------:R-:W-:Y:S02]  /*1b340*/  ISETP.GE.OR P5, PT, R4, R230, !P5 ;  /* 0x000000e60400720c */ /* 0x000fe40006fa6670 */
[C---:B------:R-:W-:Y:S02]  /*1b350*/  LOP3.LUT P6, RZ, R219.reuse, 0x8, RZ, 0xc0, !PT ;  /* 0x00000008dbff7812 */ /* 0x040fe400078cc0ff */
[----:B------:R-:W-:Y:S01]  /*1b360*/  LOP3.LUT R219, R219, 0xfffffeff, RZ, 0xc0, !PT ;  /* 0xfffffeffdbdb7812 */ /* 0x000fe200078ec0ff */
[-C--:B-1----:R-:W-:Y:S02]  /*1b370*/  FFMA.FTZ R15, R5, -R224.reuse, R15 ;  /* 0x800000e0050f7223 */ /* 0x082fe4000001000f */
[----:B------:R-:W-:Y:S08]  /*1b380*/  IMAD.IADD R5, R225, 0x1, -R4 ;  /* 0x00000001e1057824 */ /* 0x000ff000078e0a04 */
[----:B------:R-:W-:Y:S02]  /*1b390*/  @P6 LOP3.LUT R219, R219, 0x100, RZ, 0xfc, !PT ;  /* 0x00000100dbdb6812 */ /* 0x000fe400078efcff */
[----:B------:R-:W-:Y:S02]  /*1b3a0*/  IABS R5, R5 ;  /* 0x0000000500057213 */ /* 0x000fe40000000000 */
[----:B------:R-:W-:Y:S01]  /*1b3b0*/  LOP3.LUT P6, RZ, R219, 0x10, RZ, 0xc0, !PT ;  /* 0x00000010dbff7812 */ /* 0x000fe200078cc0ff */
[-C--:B---3--:R-:W-:Y:S03]  /*1b3c0*/  FFMA.FTZ R18, R6, -R224.reuse, R18 ;  /* 0x800000e006127223 */ /* 0x088fe60000010012 */
[----:B------:R-:W1:Y:S01]  /*1b3d0*/  I2F R5, R5 ;  /* 0x0000000500057306 */ /* 0x000e620000201400 */
[----:B------:R-:W-:Y:S02]  /*1b3e0*/  FSEL R7, R7, -INF , !P6 ;  /* 0xff80000007077808 */ /* 0x000fe40007000000 */
[C---:B------:R-:W-:Y:S04]  /*1b3f0*/  LOP3.LUT P6, RZ, R219.reuse, 0x100, RZ, 0xc0, !PT ;  /* 0x00000100dbff7812 */ /* 0x040fe800078cc0ff */
[----:B------:R-:W-:Y:S02]  /*1b400*/  FSEL R10, R10, -INF , !P6 ;  /* 0xff8000000a0a7808 */ /* 0x000fe40007000000 */
[----:B------:R-:W-:Y:S04]  /*1b410*/  LOP3.LUT P6, RZ, R219, 0x80, RZ, 0xc0, !PT ;  /* 0x00000080dbff7812 */ /* 0x000fe800078cc0ff */
[----:B------:R-:W-:Y:S02]  /*1b420*/  FSEL R11, R11, -INF , !P6 ;  /* 0xff8000000b0b7808 */ /* 0x000fe40007000000 */
[C---:B------:R-:W-:Y:S04]  /*1b430*/  LOP3.LUT P6, RZ, R219.reuse, 0x40, RZ, 0xc0, !PT ;  /* 0x00000040dbff7812 */ /* 0x040fe800078cc0ff */
[----:B------:R-:W-:Y:S02]  /*1b440*/  FSEL R14, R14, -INF , !P6 ;  /* 0xff8000000e0e7808 */ /* 0x000fe40007000000 */
[----:B------:R-:W-:Y:S01]  /*1b450*/  LOP3.LUT P6, RZ, R219, 0x20, RZ, 0xc0, !PT ;  /* 0x00000020dbff7812 */ /* 0x000fe200078cc0ff */
[-C--:B-1----:R-:W-:Y:S03]  /*1b460*/  FFMA.FTZ R17, R5, -R224.reuse, R17 ;  /* 0x800000e005117223 */ /* 0x082fe60000010011 */
[----:B------:R-:W-:Y:S01]  /*1b470*/  FSEL R18, R18, -INF , !P6 ;  /* 0xff80000012127808 */ /* 0x000fe20007000000 */
[----:B------:R1:W3:Y:S01]  /*1b480*/  I2F R5, R2 ;  /* 0x0000000200057306 */ /* 0x0002e20000201400 */
[----:B------:R-:W-:Y:S02]  /*1b490*/  FSEL R17, R17, -INF , !P0 ;  /* 0xff80000011117808 */ /* 0x000fe40004000000 */
[----:B-1----:R-:W-:Y:S01]  /*1b4a0*/  IADD3 R2, R0, 0x20, RZ ;  /* 0x0000002000027810 */ /* 0x002fe20007ffe0ff */
[----:B---3--:R-:W-:Y:S03]  /*1b4b0*/  FFMA.FTZ R19, R5, -R224, R19 ;  /* 0x800000e005137223 */ /* 0x008fe60000010013 */
[C---:B------:R-:W-:Y:S01]  /*1b4c0*/  ISETP.GE.AND P0, PT, R2.reuse, R228, PT ;  /* 0x000000e40200720c */ /* 0x040fe20003f06270 */
[--C-:B------:R-:W-:Y:S01]  /*1b4d0*/  IMAD.IADD R5, R225, 0x1, -R2.reuse ;  /* 0x00000001e1057824 */ /* 0x100fe200078e0a02 */
[C---:B------:R-:W-:Y:S01]  /*1b4e0*/  ISETP.GE.AND P4, PT, R2.reuse, R227, PT ;  /* 0x000000e30200720c */ /* 0x040fe20003f86270 */
[----:B------:R-:W-:Y:S01]  /*1b4f0*/  IMAD.IADD R4, R229, 0x1, -R2 ;  /* 0x00000001e5047824 */ /* 0x000fe200078e0a02 */
[C---:B------:R-:W-:Y:S02]  /*1b500*/  ISETP.GE.OR P0, PT, R2.reuse, R231, !P0 ;  /* 0x000000e70200720c */ /* 0x040fe40004706670 */
[----:B------:R-:W-:Y:S02]  /*1b510*/  IABS R5, R5 ;  /* 0x0000000500057213 */ /* 0x000fe40000000000 */
[----:B------:R-:W-:Y:S02]  /*1b520*/  IABS R4, R4 ;  /* 0x0000000400047213 */ /* 0x000fe40000000000 */
[----:B------:R-:W-:Y:S02]  /*1b530*/  ISETP.GE.OR P4, PT, R2, R230, !P4 ;  /* 0x000000e60200720c */ /* 0x000fe40006786670 */
[----:B------:R-:W1:Y:S01]  /*1b540*/  I2F R5, R5 ;  /* 0x0000000500057306 */ /* 0x000e620000201400 */
[----:B------:R-:W-:Y:S09]  /*1b550*/  FSEL R19, R19, -INF , !P5 ;  /* 0xff80000013137808 */ /* 0x000ff20006800000 */
[----:B------:R-:W3:Y:S01]  /*1b560*/  I2F R4, R4 ;  /* 0x0000000400047306 */ /* 0x000ee20000201400 */
[----:B-1----:R-:W-:Y:S01]  /*1b570*/  FFMA.FTZ R20, R5, -R224, R20 ;  /* 0x800000e005147223 */ /* 0x002fe20000010014 */
[----:B------:R-:W-:Y:S04]  /*1b580*/  IADD3 R5, R0, 0x21, RZ ;  /* 0x0000002100057810 */ /* 0x000fe80007ffe0ff */
[----:B------:R-:W-:Y:S01]  /*1b590*/  FSEL R20, R20, -INF , !P0 ;  /* 0xff80000014147808 */ /* 0x000fe20004000000 */
[--C-:B------:R-:W-:Y:S01]  /*1b5a0*/  IMAD.IADD R6, R225, 0x1, -R5.reuse ;  /* 0x00000001e1067824 */ /* 0x100fe200078e0a05 */
[----:B------:R-:W-:Y:S01]  /*1b5b0*/  ISETP.GE.AND P3, PT, R5, R227, PT ;  /* 0x000000e30500720c */ /* 0x000fe20003f66270 */
[----:B------:R-:W-:Y:S01]  /*1b5c0*/  IMAD.IADD R2, R229, 0x1, -R5 ;  /* 0x00000001e5027824 */ /* 0x000fe200078e0a05 */
[C---:B------:R-:W-:Y:S01]  /*1b5d0*/  ISETP.GE.AND P0, PT, R5.reuse, R228, PT ;  /* 0x000000e40500720c */ /* 0x040fe20003f06270 */
[----:B---3--:R-:W-:Y:S01]  /*1b5e0*/  FFMA.FTZ R22, R4, -R224, R22 ;  /* 0x800000e004167223 */ /* 0x008fe20000010016 */
[----:B------:R-:W-:Y:S02]  /*1b5f0*/  IABS R6, R6 ;  /* 0x0000000600067213 */ /* 0x000fe40000000000 */
[----:B------:R-:W-:Y:S02]  /*1b600*/  IADD3 R4, R0, 0x28, RZ ;  /* 0x0000002800047810 */ /* 0x000fe40007ffe0ff */
[----:B------:R-:W-:Y:S02]  /*1b610*/  IABS R2, R2 ;  /* 0x0000000200027213 */ /* 0x000fe40000000000 */
[----:B------:R-:W1:Y:S01]  /*1b620*/  I2F R6, R6 ;  /* 0x0000000600067306 */ /* 0x000e620000201400 */
[CC--:B------:R-:W-:Y:S02]  /*1b630*/  ISETP.GE.OR P3, PT, R5.reuse, R230.reuse, !P3 ;  /* 0x000000e60500720c */ /* 0x0c0fe40005f66670 */
[----:B------:R-:W-:Y:S01]  /*1b640*/  ISETP.GE.OR P0, PT, R5, R231, !P0 ;  /* 0x000000e70500720c */ /* 0x000fe20004706670 */
[--C-:B------:R-:W-:Y:S01]  /*1b650*/  IMAD.IADD R5, R229, 0x1, -R4.reuse ;  /* 0x00000001e5057824 */ /* 0x100fe200078e0a04 */
[----:B------:R-:W-:Y:S02]  /*1b660*/  ISETP.GE.AND P2, PT, R4, R227, PT ;  /* 0x000000e30400720c */ /* 0x000fe40003f46270 */
[----:B------:R-:W-:Y:S02]  /*1b670*/  FSEL R22, R22, -INF , !P4 ;  /* 0xff80000016167808 */ /* 0x000fe40006000000 */
[----:B------:R-:W-:Y:S01]  /*1b680*/  IABS R5, R5 ;  /* 0x0000000500057213 */ /* 0x000fe20000000000 */
[----:B------:R-:W3:Y:S01]  /*1b690*/  I2F R2, R2 ;  /* 0x0000000200027306 */ /* 0x000ee20000201400 */
[----:B------:R-:W-:Y:S09]  /*1b6a0*/  ISETP.GE.OR P2, PT, R4, R230, !P2 ;  /* 0x000000e60400720c */ /* 0x000ff20005746670 */
[----:B------:R-:W4:Y:S01]  /*1b6b0*/  I2F R5, R5 ;  /* 0x0000000500057306 */ /* 0x000f220000201400 */
[----:B-1----:R-:W-:Y:S02]  /*1b6c0*/  FFMA.FTZ R21, R6, -R224, R21 ;  /* 0x800000e006157223 */ /* 0x002fe40000010015 */
[----:B------:R-:W-:Y:S03]  /*1b6d0*/  IMAD.IADD R6, R225, 0x1, -R4 ;  /* 0x00000001e1067824 */ /* 0x000fe600078e0a04 */
[----:B------:R-:W-:Y:S02]  /*1b6e0*/  FSEL R21, R21, -INF , !P0 ;  /* 0xff80000015157808 */ /* 0x000fe40004000000 */
[----:B------:R-:W-:Y:S02]  /*1b6f0*/  IABS R6, R6 ;  /* 0x0000000600067213 */ /* 0x000fe40000000000 */
[----:B------:R-:W-:Y:S01]  /*1b700*/  ISETP.GE.AND P0, PT, R4, R228, PT ;  /* 0x000000e40400720c */ /* 0x000fe20003f06270 */
[-C--:B---3--:R-:W-:Y:S01]  /*1b710*/  FFMA.FTZ R23, R2, -R224.reuse, R23 ;  /* 0x800000e002177223 */ /* 0x088fe20000010017 */
[----:B------:R-:W-:Y:S02]  /*1b720*/  IADD3 R2, R0, 0x29, RZ ;  /* 0x0000002900027810 */ /* 0x000fe40007ffe0ff */
[----:B------:R-:W1:Y:S01]  /*1b730*/  I2F R6, R6 ;  /* 0x0000000600067306 */ /* 0x000e620000201400 */
[----:B------:R-:W-:Y:S02]  /*1b740*/  ISETP.GE.OR P0, PT, R4, R231, !P0 ;  /* 0x000000e70400720c */ /* 0x000fe40004706670 */
[----:B------:R-:W-:Y:S01]  /*1b750*/  IMAD.IADD R4, R229, 0x1, -R2 ;  /* 0x00000001e5047824 */ /* 0x000fe200078e0a02 */
[C---:B------:R-:W-:Y:S02]  /*1b760*/  ISETP.GE.AND P1, PT, R2.reuse, R227, PT ;  /* 0x000000e30200720c */ /* 0x040fe40003f26270 */
[----:B------:R-:W-:Y:S01]  /*1b770*/  FSEL R23, R23, -INF , !P3 ;  /* 0xff80000017177808 */ /* 0x000fe20005800000 */
[----:B----4-:R-:W-:Y:S01]  /*1b780*/  FFMA.FTZ R26, R5, -R224, R26 ;  /* 0x800000e0051a7223 */ /* 0x010fe2000001001a */
[----:B------:R-:W-:Y:S02]  /*1b790*/  IABS R4, R4 ;  /* 0x0000000400047213 */ /* 0x000fe40000000000 */
[----:B------:R-:W-:Y:S02]  /*1b7a0*/  ISETP.GE.OR P1, PT, R2, R230, !P1 ;  /* 0x000000e60200720c */ /* 0x000fe40004f26670 */
[----:B------:R-:W-:Y:S02]  /*1b7b0*/  FSEL R26, R26, -INF , !P2 ;  /* 0xff8000001a1a7808 */ /* 0x000fe40005000000 */
[----:B------:R-:W3:Y:S01]  /*1b7c0*/  I2F R4, R4 ;  /* 0x0000000400047306 */ /* 0x000ee20000201400 */
[----:B-1----:R-:W-:Y:S02]  /*1b7d0*/  FFMA.FTZ R24, R6, -R224, R24 ;  /* 0x800000e006187223 */ /* 0x002fe40000010018 */
[----:B------:R-:W-:Y:S03]  /*1b7e0*/  IMAD.IADD R6, R225, 0x1, -R2 ;  /* 0x00000001e1067824 */ /* 0x000fe600078e0a02 */
[----:B------:R-:W-:Y:S02]  /*1b7f0*/  FSEL R24, R24, -INF , !P0 ;  /* 0xff80000018187808 */ /* 0x000fe40004000000 */
[----:B------:R-:W-:Y:S02]  /*1b800*/  IABS R6, R6 ;  /* 0x0000000600067213 */ /* 0x000fe40000000000 */
[----:B------:R-:W-:Y:S04]  /*1b810*/  ISETP.GE.AND P0, PT, R2, R228, PT ;  /* 0x000000e40200720c */ /* 0x000fe80003f06270 */
[----:B------:R-:W1:Y:S01]  /*1b820*/  I2F R6, R6 ;  /* 0x0000000600067306 */ /* 0x000e620000201400 */
[-C--:B---3--:R-:W-:Y:S01]  /*1b830*/  FFMA.FTZ R27, R4, -R224.reuse, R27 ;  /* 0x800000e0041b7223 */ /* 0x088fe2000001001b */
[----:B------:R-:W-:Y:S04]  /*1b840*/  ISETP.GE.OR P0, PT, R2, R231, !P0 ;  /* 0x000000e70200720c */ /* 0x000fe80004706670 */
[----:B------:R-:W-:Y:S01]  /*1b850*/  FSEL R27, R27, -INF , !P1 ;  /* 0xff8000001b1b7808 */ /* 0x000fe20004800000 */
[----:B-1----:R-:W-:Y:S01]  /*1b860*/  FFMA.FTZ R25, R6, -R224, R25 ;  /* 0x800000e006197223 */ /* 0x002fe20000010019 */
[----:B------:R-:W-:Y:S04]  /*1b870*/  IADD3 R6, R0, 0x30, RZ ;  /* 0x0000003000067810 */ /* 0x000fe80007ffe0ff */
[----:B------:R-:W-:Y:S01]  /*1b880*/  FSEL R25, R25, -INF , !P0 ;  /* 0xff80000019197808 */ /* 0x000fe20004000000 */
[--C-:B------:R-:W-:Y:S01]  /*1b890*/  IMAD.IADD R5, R225, 0x1, -R6.reuse ;  /* 0x00000001e1057824 */ /* 0x100fe200078e0a06 */
[C---:B------:R-:W-:Y:S01]  /*1b8a0*/  ISETP.GE.AND P0, PT, R6.reuse, R228, PT ;  /* 0x000000e40600720c */ /* 0x040fe20003f06270 */
[----:B------:R-:W-:Y:S03]  /*1b8b0*/  IMAD.IADD R2, R229, 0x1, -R6 ;  /* 0x00000001e5027824 */ /* 0x000fe600078e0a06 */
[----:B------:R-:W-:Y:S02]  /*1b8c0*/  IABS R5, R5 ;  /* 0x0000000500057213 */ /* 0x000fe40000000000 */
[----:B------:R-:W-:Y:S02]  /*1b8d0*/  IABS R2, R2 ;  /* 0x0000000200027213 */ /* 0x000fe40000000000 */
[----:B------:R-:W-:Y:S02]  /*1b8e0*/  ISETP.GE.OR P0, PT, R6, R231, !P0 ;  /* 0x000000e70600720c */ /* 0x000fe40004706670 */
[----:B------:R-:W1:Y:S10]  /*1b8f0*/  I2F R5, R5 ;  /* 0x0000000500057306 */ /* 0x000e740000201400 */
[----:B------:R-:W3:Y:S01]  /*1b900*/  I2F R2, R2 ;  /* 0x0000000200027306 */ /* 0x000ee20000201400 */
[----:B-1----:R-:W-:Y:S01]  /*1b910*/  FFMA.FTZ R28, R5, -R224, R28 ;  /* 0x800000e0051c7223 */ /* 0x002fe2000001001c */
[----:B------:R-:W-:Y:S04]  /*1b920*/  IADD3 R5, R0, 0x31, RZ ;  /* 0x0000003100057810 */ /* 0x000fe80007ffe0ff */
[----:B------:R-:W-:Y:S01]  /*1b930*/  FSEL R28, R28, -INF , !P0 ;  /* 0xff8000001c1c7808 */ /* 0x000fe20004000000 */
[--C-:B------:R-:W-:Y:S01]  /*1b940*/  IMAD.IADD R4, R225, 0x1, -R5.reuse ;  /* 0x00000001e1047824 */ /* 0x100fe200078e0a05 */
[C---:B------:R-:W-:Y:S02]  /*1b950*/  ISETP.GE.AND P6, PT, R5.reuse, R227, PT ;  /* 0x000000e30500720c */ /* 0x040fe40003fc6270 */
[C---:B------:R-:W-:Y:S01]  /*1b960*/  ISETP.GE.AND P0, PT, R5.reuse, R228, PT ;  /* 0x000000e40500720c */ /* 0x040fe20003f06270 */
[----:B---3--:R-:W-:Y:S01]  /*1b970*/  FFMA.FTZ R30, R2, -R224, R30 ;  /* 0x800000e0021e7223 */ /* 0x008fe2000001001e */
[----:B------:R-:W-:Y:S02]  /*1b980*/  IABS R4, R4 ;  /* 0x0000000400047213 */ /* 0x000fe40000000000 */
[C---:B------:R-:W-:Y:S02]  /*1b990*/  ISETP.GE.OR P6, PT, R5.reuse, R230, !P6 ;  /* 0x000000e60500720c */ /* 0x040fe400077c6670 */
[----:B------:R-:W-:Y:S01]  /*1b9a0*/  ISETP.GE.OR P0, PT, R5, R231, !P0 ;  /* 0x000000e70500720c */ /* 0x000fe20004706670 */
[----:B------:R-:W-:Y:S01]  /*1b9b0*/  IMAD.IADD R5, R229, 0x1, -R5 ;  /* 0x00000001e5057824 */ /* 0x000fe200078e0a05 */
[----:B------:R-:W1:Y:S02]  /*1b9c0*/  I2F R4, R4 ;  /* 0x0000000400047306 */ /* 0x000e640000201400 */
[----:B-1----:R-:W-:Y:S01]  /*1b9d0*/  FFMA.FTZ R29, R4, -R224, R29 ;  /* 0x800000e0041d7223 */ /* 0x002fe2000001001d */
[----:B------:R-:W-:Y:S04]  /*1b9e0*/  IADD3 R4, R0, 0x38, RZ ;  /* 0x0000003800047810 */ /* 0x000fe80007ffe0ff */
[----:B------:R-:W-:Y:S01]  /*1b9f0*/  FSEL R29, R29, -INF , !P0 ;  /* 0xff8000001d1d7808 */ /* 0x000fe20004000000 */
[--C-:B------:R-:W-:Y:S01]  /*1ba00*/  IMAD.IADD R2, R225, 0x1, -R4.reuse ;  /* 0x00000001e1027824 */ /* 0x100fe200078e0a04 */
[C---:B------:R-:W-:Y:S02]  /*1ba10*/  ISETP.GE.AND P0, PT, R4.reuse, R228, PT ;  /* 0x000000e40400720c */ /* 0x040fe40003f06270 */
[C---:B------:R-:W-:Y:S02]  /*1ba20*/  ISETP.GE.AND P5, PT, R4.reuse, R227, PT ;  /* 0x000000e30400720c */ /* 0x040fe40003fa6270 */
[----:B------:R-:W-:Y:S02]  /*1ba30*/  IABS R2, R2 ;  /* 0x0000000200027213 */ /* 0x000fe40000000000 */
[C---:B------:R-:W-:Y:S02]  /*1ba40*/  ISETP.GE.OR P0, PT, R4.reuse, R231, !P0 ;  /* 0x000000e70400720c */ /* 0x040fe40004706670 */
[----:B------:R-:W-:Y:S01]  /*1ba50*/  ISETP.GE.OR P5, PT, R4, R230, !P5 ;  /* 0x000000e60400720c */ /* 0x000fe20006fa6670 */
[----:B------:R-:W-:Y:S01]  /*1ba60*/  IMAD.IADD R4, R229, 0x1, -R4 ;  /* 0x00000001e5047824 */ /* 0x000fe200078e0a04 */
[----:B------:R-:W1:Y:S04]  /*1ba70*/  I2F R2, R2 ;  /* 0x0000000200027306 */ /* 0x000e680000201400 */
[----:B------:R-:W-:Y:S06]  /*1ba80*/  IABS R4, R4 ;  /* 0x0000000400047213 */ /* 0x000fec0000000000 */
[----:B------:R-:W3:Y:S01]  /*1ba90*/  I2F R4, R4 ;  /* 0x0000000400047306 */ /* 0x000ee20000201400 */
[----:B-1----:R-:W-:Y:S01]  /*1baa0*/  FFMA.FTZ R32, R2, -R224, R32 ;  /* 0x800000e002207223 */ /* 0x002fe20000010020 */
[----:B------:R-:W-:Y:S04]  /*1bab0*/  IADD3 R2, R0, 0x39, RZ ;  /* 0x0000003900027810 */ /* 0x000fe80007ffe0ff */
[----:B------:R-:W-:Y:S01]  /*1bac0*/  FSEL R32, R32, -INF , !P0 ;  /* 0xff80000020207808 */ /* 0x000fe20004000000 */
[----:B------:R-:W-:Y:S01]  /*1bad0*/  IMAD.IADD R0, R225, 0x1, -R2 ;  /* 0x00000001e1007824 */ /* 0x000fe200078e0a02 */
[C---:B------:R-:W-:Y:S02]  /*1bae0*/  ISETP.GE.AND P0, PT, R2.reuse, R228, PT ;  /* 0x000000e40200720c */ /* 0x040fe40003f06270 */
[----:B------:R-:W-:Y:S01]  /*1baf0*/  ISETP.GE.AND P4, PT, R2, R227, PT ;  /* 0x000000e30200720c */ /* 0x000fe20003f86270 */
[----:B---3--:R-:W-:Y:S01]  /*1bb00*/  FFMA.FTZ R34, R4, -R224, R34 ;  /* 0x800000e004227223 */ /* 0x008fe20000010022 */
[----:B------:R-:W-:Y:S02]  /*1bb10*/  IABS R0, R0 ;  /* 0x0000000000007213 */ /* 0x000fe40000000000 */
[C---:B------:R-:W-:Y:S02]  /*1bb20*/  ISETP.GE.OR P0, PT, R2.reuse, R231, !P0 ;  /* 0x000000e70200720c */ /* 0x040fe40004706670 */
[----:B------:R-:W-:Y:S02]  /*1bb30*/  ISETP.GE.OR P4, PT, R2, R230, !P4 ;  /* 0x000000e60200720c */ /* 0x000fe40006786670 */
[----:B------:R-:W1:Y:S01]  /*1bb40*/  I2F R0, R0 ;  /* 0x0000000000007306 */ /* 0x000e620000201400 */
[----:B------:R-:W-:Y:S01]  /*1bb50*/  FSEL R34, R34, -INF , !P5 ;  /* 0xff80000022227808 */ /* 0x000fe20006800000 */
[----:B-1----:R-:W-:Y:S01]  /*1bb60*/  FFMA.FTZ R33, R0, -R224, R33 ;  /* 0x800000e000217223 */ /* 0x002fe20000010021 */
[----:B------:R-:W-:Y:S04]  /*1bb70*/  FMNMX.FTZ R0, R139, R3, !PT ;  /* 0x000000038b007209 */ /* 0x000fe80007810000 */
[----:B------:R-:W-:Y:S02]  /*1bb80*/  FMNMX.FTZ R0, R135, R0, !PT ;  /* 0x0000000087007209 */ /* 0x000fe40007810000 */
[----:B------:R-:W-:Y:S02]  /*1bb90*/  FSEL R33, R33, -INF , !P0 ;  /* 0xff80000021217808 */ /* 0x000fe40004000000 */
[----:B------:R-:W-:Y:S02]  /*1bba0*/  FMNMX.FTZ R0, R8, R0, !PT ;  /* 0x0000000008007209 */ /* 0x000fe40007810000 */
[----:B------:R-:W-:Y:S02]  /*1bbb0*/  LOP3.LUT P0, RZ, R219, 0x1, RZ, 0xc0, !PT ;  /* 0x00000001dbff7812 */ /* 0x000fe4000780c0ff */
[----:B------:R-:W-:Y:S02]  /*1bbc0*/  FMNMX.FTZ R0, R9, R0, !PT ;  /* 0x0000000009007209 */ /* 0x000fe40007810000 */
[----:B------:R-:W-:Y:S02]  /*1bbd0*/  FSEL R15, R15, -INF , !P0 ;  /* 0xff8000000f0f7808 */ /* 0x000fe40004000000 */
[----:B------:R-:W-:Y:S02]  /*1bbe0*/  FMNMX.FTZ R0, R12, R0, !PT ;  /* 0x000000000c007209 */ /* 0x000fe40007810000 */
[C---:B------:R-:W-:Y:S02]  /*1bbf0*/  ISETP.GE.AND P0, PT, R6.reuse, R227, PT ;  /* 0x000000e30600720c */ /* 0x040fe40003f06270 */
[----:B------:R-:W-:Y:S02]  /*1bc00*/  FMNMX.FTZ R0, R13, R0, !PT ;  /* 0x000000000d007209 */ /* 0x000fe40007810000 */
[----:B------:R-:W-:Y:S02]  /*1bc10*/  ISETP.GE.OR P0, PT, R6, R230, !P0 ;  /* 0x000000e60600720c */ /* 0x000fe40004706670 */
[----:B------:R-:W-:Y:S02]  /*1bc20*/  FMNMX.FTZ R133, R16, R0, !PT ;  /* 0x0000000010857209 */ /* 0x000fe40007810000 */
[----:B------:R-:W-:Y:S01]  /*1bc30*/  IABS R0, R5 ;  /* 0x0000000500007213 */ /* 0x000fe20000000000 */
[----:B------:R-:W-:Y:S01]  /*1bc40*/  IMAD.IADD R5, R229, 0x1, -R2 ;  /* 0x00000001e5057824 */ /* 0x000fe200078e0a02 */
[----:B------:R-:W-:Y:S02]  /*1bc50*/  FMNMX.FTZ R133, R17, R133, !PT ;  /* 0x0000008511857209 */ /* 0x000fe40007810000 */
[----:B------:R-:W-:Y:S02]  /*1bc60*/  P2R R6, PR, RZ, 0x1 ;  /* 0x00000001ff067803 */ /* 0x000fe40000000000 */
[----:B------:R-:W-:Y:S01]  /*1bc70*/  FMNMX.FTZ R133, R20, R133, !PT ;  /* 0x0000008514857209 */ /* 0x000fe20007810000 */
[----:B------:R-:W1:Y:S01]  /*1bc80*/  I2F R0, R0 ;  /* 0x0000000000007306 */ /* 0x000e620000201400 */
[----:B------:R-:W-:Y:S02]  /*1bc90*/  ISETP.NE.AND P3, PT, R6, RZ, PT ;  /* 0x000000ff0600720c */ /* 0x000fe40003f65270 */
[----:B------:R-:W-:Y:S02]  /*1bca0*/  FMNMX.FTZ R133, R21, R133, !PT ;  /* 0x0000008515857209 */ /* 0x000fe40007810000 */
[----:B------:R-:W-:Y:S02]  /*1bcb0*/  FSEL R30, R30, -INF , !P3 ;  /* 0xff8000001e1e7808 */ /* 0x000fe40005800000 */
[----:B------:R-:W-:Y:S04]  /*1bcc0*/  FMNMX.FTZ R133, R24, R133, !PT ;  /* 0x0000008518857209 */ /* 0x000fe80007810000 */
[----:B------:R-:W-:Y:S04]  /*1bcd0*/  FMNMX.FTZ R133, R25, R133, !PT ;  /* 0x0000008519857209 */ /* 0x000fe80007810000 */
[----:B------:R-:W-:Y:S04]  /*1bce0*/  FMNMX.FTZ R133, R28, R133, !PT ;  /* 0x000000851c857209 */ /* 0x000fe80007810000 */
[----:B------:R-:W-:Y:S04]  /*1bcf0*/  FMNMX.FTZ R133, R29, R133, !PT ;  /* 0x000000851d857209 */ /* 0x000fe80007810000 */
[----:B------:R-:W-:Y:S01]  /*1bd00*/  FMNMX.FTZ R133, R32, R133, !PT ;  /* 0x0000008520857209 */ /* 0x000fe20007810000 */
[----:B-1----:R-:W-:Y:S03]  /*1bd10*/  FFMA.FTZ R31, R0, -R224, R31 ;  /* 0x800000e0001f7223 */ /* 0x002fe6000001001f */
[----:B------:R-:W-:Y:S02]  /*1bd20*/  FMNMX.FTZ R133, R33, R133, !PT ;  /* 0x0000008521857209 */ /* 0x000fe40007810000 */
[----:B------:R-:W-:Y:S03]  /*1bd30*/  FSEL R31, R31, -INF , !P6 ;  /* 0xff8000001f1f7808 */ /* 0x000fe60007000000 */
[----:B------:R-:W1:Y:S02]  /*1bd40*/  SHFL.BFLY PT, R0, R133, 0x2, 0x1f ;  /* 0x0c401f0085007f89 */ /* 0x000e6400000e0000 */
[----:B-1----:R-:W-:Y:S06]  /*1bd50*/  FMNMX.FTZ R133, R133, R0, !PT ;  /* 0x0000000085857209 */ /* 0x002fec0007810000 */
[----:B------:R-:W3:Y:S04]  /*1bd60*/  LD.E R0, [R136.64+0xdc] ;  /* 0x0000dc0488007980 */ /* 0x000ee8000c101900 */
[----:B------:R-:W1:Y:S02]  /*1bd70*/  SHFL.BFLY PT, R4, R133, 0x1, 0x1f ;  /* 0x0c201f0085047f89 */ /* 0x000e6400000e0000 */
[----:B-1----:R-:W-:Y:S02]  /*1bd80*/  FMNMX.FTZ R133, R133, R4, !PT ;  /* 0x0000000485857209 */ /* 0x002fe40007810000 */
[----:B------:R-:W-:Y:S02]  /*1bd90*/  FMNMX.FTZ R4, R138, R134, !PT ;  /* 0x000000868a047209 */ /* 0x000fe40007810000 */
[----:B------:R-:W-:Y:S02]  /*1bda0*/  FSETP.NEU.FTZ.AND P0, PT, R133, -INF , PT ;  /* 0xff8000008500780b */ /* 0x000fe40003f1d000 */
[----:B------:R-:W-:Y:S04]  /*1bdb0*/  FMNMX.FTZ R4, R7, R4, !PT ;  /* 0x0000000407047209 */ /* 0x000fe80007810000 */
[----:B------:R-:W-:Y:S02]  /*1bdc0*/  FMNMX.FTZ R2, R10, R4, !PT ;  /* 0x000000040a027209 */ /* 0x000fe40007810000 */
[----:B------:R-:W-:Y:S02]  /*1bdd0*/  IABS R4, R5 ;  /* 0x0000000500047213 */ /* 0x000fe40000000000 */
[----:B------:R-:W-:Y:S04]  /*1bde0*/  FMNMX.FTZ R2, R11, R2, !PT ;  /* 0x000000020b027209 */ /* 0x000fe80007810000 */
[----:B------:R-:W-:Y:S01]  /*1bdf0*/  FMNMX.FTZ R2, R14, R2, !PT ;  /* 0x000000020e027209 */ /* 0x000fe20007810000 */
[----:B------:R-:W1:Y:S03]  /*1be00*/  I2F R4, R4 ;  /* 0x0000000400047306 */ /* 0x000e660000201400 */
[----:B------:R-:W-:Y:S04]  /*1be10*/  FMNMX.FTZ R2, R15, R2, !PT ;  /* 0x000000020f027209 */ /* 0x000fe80007810000 */
[----:B------:R-:W-:Y:S04]  /*1be20*/  FMNMX.FTZ R2, R18, R2, !PT ;  /* 0x0000000212027209 */ /* 0x000fe80007810000 */
[----:B------:R-:W-:Y:S04]  /*1be30*/  FMNMX.FTZ R2, R19, R2, !PT ;  /* 0x0000000213027209 */ /* 0x000fe80007810000 */
[----:B------:R-:W-:Y:S04]  /*1be40*/  FMNMX.FTZ R2, R22, R2, !PT ;  /* 0x0000000216027209 */ /* 0x000fe80007810000 */
[----:B------:R-:W-:Y:S04]  /*1be50*/  FMNMX.FTZ R2, R23, R2, !PT ;  /* 0x0000000217027209 */ /* 0x000fe80007810000 */
[----:B------:R-:W-:Y:S01]  /*1be60*/  FMNMX.FTZ R2, R26, R2, !PT ;  /* 0x000000021a027209 */ /* 0x000fe20007810000 */
[----:B-1----:R-:W-:Y:S03]  /*1be70*/  FFMA.FTZ R35, R4, -R224, R35 ;  /* 0x800000e004237223 */ /* 0x002fe60000010023 */
[----:B------:R-:W-:Y:S02]  /*1be80*/  FMNMX.FTZ R4, R27, R2, !PT ;  /* 0x000000021b047209 */ /* 0x000fe40007810000 */
[----:B------:R-:W-:Y:S02]  /*1be90*/  FSEL R2, R133, RZ, P0 ;  /* 0x000000ff85027208 */ /* 0x000fe40000000000 */
[----:B------:R-:W-:Y:S02]  /*1bea0*/  FMNMX.FTZ R4, R30, R4, !PT ;  /* 0x000000041e047209 */ /* 0x000fe40007810000 */
[----:B------:R-:W-:Y:S01]  /*1beb0*/  FSEL R35, R35, -INF , !P4 ;  /* 0xff80000023237808 */ /* 0x000fe20006000000 */
[----:B------:R-:W-:Y:S01]  /*1bec0*/  FADD.FTZ R3, -R2, R3 ;  /* 0x0000000302037221 */ /* 0x000fe20000010100 */
[----:B------:R-:W-:Y:S04]  /*1bed0*/  FMNMX.FTZ R4, R31, R4, !PT ;  /* 0x000000041f047209 */ /* 0x000fe80007810000 */
[----:B------:R-:W-:Y:S04]  /*1bee0*/  FMNMX.FTZ R4, R34, R4, !PT ;  /* 0x0000000422047209 */ /* 0x000fe80007810000 */
[----:B------:R-:W-:Y:S01]  /*1bef0*/  FMNMX.FTZ R132, R35, R4, !PT ;  /* 0x0000000423847209 */ /* 0x000fe20007810000 */
[----:B---3--:R-:W-:Y:S05]  /*1bf00*/  FMUL.FTZ R2, R0, R133 ;  /* 0x0000008500027220 */ /* 0x008fea0000410000 */
[----:B------:R-:W-:Y:S05]  /*1bf10*/  FSEL R2, R2, RZ, P0 ;  /* 0x000000ff02027208 */ /* 0x000fea0000000000 */
[-CC-:B------:R-:W-:Y:S02]  /*1bf20*/  FFMA.FTZ R179, R20, R0.reuse, -R2.reuse ;  /* 0x0000000014b37223 */ /* 0x180fe40000010802 */
[-CC-:B------:R-:W-:Y:S02]  /*1bf30*/  FFMA.FTZ R187, R28, R0.reuse, -R2.reuse ;  /* 0x000000001cbb7223 */ /* 0x180fe40000010802 */
[-CC-:B------:R-:W-:Y:S02]  /*1bf40*/  FFMA.FTZ R191, R32, R0.reuse, -R2.reuse ;  /* 0x0000000020bf7223 */ /* 0x180fe40000010802 */
[-CC-:B------:R-:W-:Y:S02]  /*1bf50*/  FFMA.FTZ R139, R139, R0.reuse, -R2.reuse ;  /* 0x000000008b8b7223 */ /* 0x180fe40000010802 */
[-CC-:B------:R-:W-:Y:S02]  /*1bf60*/  FFMA.FTZ R6, R135, R0.reuse, -R2.reuse ;  /* 0x0000000087067223 */ /* 0x180fe40000010802 */
[-CC-:B------:R-:W-:Y:S02]  /*1bf70*/  FFMA.FTZ R8, R8, R0.reuse, -R2.reuse ;  /* 0x0000000008087223 */ /* 0x180fe40000010802 */
[-CC-:B------:R-:W-:Y:S01]  /*1bf80*/  FFMA.FTZ R9, R9, R0.reuse, -R2.reuse ;  /* 0x0000000009097223 */ /* 0x180fe20000010802 */
[----:B------:R-:W-:Y:S01]  /*1bf90*/  MUFU.EX2 R139, R139 ;  /* 0x0000008b008b7308 */ /* 0x000fe20000000800 */
        /* <DEDUP_REMOVED lines=9> */
[----:B------:R-:W-:Y:S02]  /*1c030*/  FFMA.FTZ R237, R33, R0, -R2 ;  /* 0x0000000021ed7223 */ /* 0x000fe40000010802 */
[----:B------:R-:W1:Y:S01]  /*1c040*/  SHFL.BFLY PT, R2, R132, 0x2, 0x1f ;  /* 0x0c401f0084027f89 */ /* 0x000e6200000e0000 */
[----:B------:R-:W-:Y:S10]  /*1c050*/  MUFU.EX2 R6, R6 ;  /* 0x0000000600067308 */ /* 0x000ff40000000800 */
[----:B------:R-:W-:Y:S10]  /*1c060*/  MUFU.EX2 R172, R13 ;  /* 0x0000000d00ac7308 */ /* 0x000ff40000000800 */
[----:B------:R-:W-:Y:S01]  /*1c070*/  MUFU.EX2 R174, R17 ;  /* 0x0000001100ae7308 */ /* 0x000fe20000000800 */
[----:B-1----:R-:W-:Y:S05]  /*1c080*/  FMNMX.FTZ R132, R132, R2, !PT ;  /* 0x0000000284847209 */ /* 0x002fea0007810000 */
[----:B------:R-:W1:Y:S04]  /*1c090*/  SHFL.BFLY PT, R2, R132, 0x1, 0x1f ;  /* 0x0c201f0084027f89 */ /* 0x000e6800000e0000 */
[----:B------:R-:W-:Y:S10]  /*1c0a0*/  MUFU.EX2 R135, R12 ;  /* 0x0000000c00877308 */ /* 0x000ff40000000800 */
[----:B------:R-:W-:Y:S01]  /*1c0b0*/  MUFU.EX2 R176, R16 ;  /* 0x0000001000b07308 */ /* 0x000fe20000000800 */
[----:B-1----:R-:W-:Y:S04]  /*1c0c0*/  FMNMX.FTZ R132, R132, R2, !PT ;  /* 0x0000000284847209 */ /* 0x002fe80007810000 */
[----:B------:R-:W-:Y:S01]  /*1c0d0*/  FSETP.NEU.FTZ.AND P0, PT, R132, -INF , PT ;  /* 0xff8000008400780b */ /* 0x000fe20003f1d000 */
[----:B------:R-:W-:Y:S03]  /*1c0e0*/  FMUL.FTZ R5, R0, R132 ;  /* 0x0000008400057220 */ /* 0x000fe60000410000 */
[----:B------:R-:W-:Y:S02]  /*1c0f0*/  FSEL R2, R132, RZ, P0 ;  /* 0x000000ff84027208 */ /* 0x000fe40000000000 */
[----:B------:R-:W-:Y:S03]  /*1c100*/  FSEL R5, R5, RZ, P0 ;  /* 0x000000ff05057208 */ /* 0x000fe60000000000 */
[----:B------:R-:W-:Y:S02]  /*1c110*/  FADD.FTZ R4, -R2, R134 ;  /* 0x0000008602047221 */ /* 0x000fe40000010100 */
[-CC-:B------:R-:W-:Y:S01]  /*1c120*/  FFMA.FTZ R2, R138, R0.reuse, -R5.reuse ;  /* 0x000000008a027223 */ /* 0x180fe20000010805 */
[----:B------:R-:W-:Y:S01]  /*1c130*/  MUFU.EX2 R134, R9 ;  /* 0x0000000900867308 */ /* 0x000fe20000000800 */
[-CC-:B------:R-:W-:Y:S02]  /*1c140*/  FFMA.FTZ R7, R7, R0.reuse, -R5.reuse ;  /* 0x0000000007077223 */ /* 0x180fe40000010805 */
[-CC-:B------:R-:W-:Y:S02]  /*1c150*/  FFMA.FTZ R10, R10, R0.reuse, -R5.reuse ;  /* 0x000000000a0a7223 */ /* 0x180fe40000010805 */
[-CC-:B------:R-:W-:Y:S02]  /*1c160*/  FFMA.FTZ R11, R11, R0.reuse, -R5.reuse ;  /* 0x000000000b0b7223 */ /* 0x180fe40000010805 */
[-CC-:B------:R-:W-:Y:S02]  /*1c170*/  FFMA.FTZ R14, R14, R0.reuse, -R5.reuse ;  /* 0x000000000e0e7223 */ /* 0x180fe40000010805 */
[-CC-:B------:R-:W-:Y:S01]  /*1c180*/  FFMA.FTZ R15, R15, R0.reuse, -R5.reuse ;  /* 0x000000000f0f7223 */ /* 0x180fe20000010805 */
[----:B------:R1:W-:Y:S01]  /*1c190*/  MUFU.EX2 R138, R2 ;  /* 0x00000002008a7308 */ /* 0x0003e20000000800 */
        /* <DEDUP_REMOVED lines=10> */
[----:B------:R-:W-:Y:S01]  /*1c240*/  FFMA.FTZ R182, R27, R0, -R5 ;  /* 0x000000001bb67223 */ /* 0x000fe20000010805 */
[----:B------:R-:W-:Y:S01]  /*1c250*/  MUFU.EX2 R240, R10 ;  /* 0x0000000a00f07308 */ /* 0x000fe20000000800 */
[C---:B-1----:R-:W-:Y:S02]  /*1c260*/  FMUL.FTZ R2, R0.reuse, R3 ;  /* 0x0000000300027220 */ /* 0x042fe40000410000 */
[----:B------:R-:W-:Y:S07]  /*1c270*/  FMUL.FTZ R3, R0, R4 ;  /* 0x0000000400037220 */ /* 0x000fee0000410000 */
[----:B------:R-:W1:Y:S01]  /*1c280*/  MUFU.EX2 R2, R2 ;  /* 0x0000000200027308 */ /* 0x000e620000000800 */
[----:B---3--:R-:W3:Y:S09]  /*1c290*/  LDL.LU R7, [R1+0xc0] ;  /* 0x0000c00001077983 */ /* 0x008ef20000300800 */
[----:B------:R-:W-:Y:S10]  /*1c2a0*/  MUFU.EX2 R3, R3 ;  /* 0x0000000300037308 */ /* 0x000ff40000000800 */
[----:B------:R-:W-:Y:S01]  /*1c2b0*/  MUFU.EX2 R239, R11 ;  /* 0x0000000b00ef7308 */ /* 0x000fe20000000800 */
[C---:B-1----:R-:W-:Y:S02]  /*1c2c0*/  FMUL.FTZ R20, R2.reuse, R152 ;  /* 0x0000009802147220 */ /* 0x042fe40000410000 */
[----:B------:R-:W4:Y:S01]  /*1c2d0*/  LDL R152, [R1+0xf4] ;  /* 0x0000f40001987983 */ /* 0x000f220000100800 */
[C---:B------:R-:W-:Y:S02]  /*1c2e0*/  FMUL.FTZ R28, R2.reuse, R144 ;  /* 0x00000090021c7220 */ /* 0x040fe40000410000 */
[C---:B------:R-:W-:Y:S01]  /*1c2f0*/  FMUL.FTZ R33, R2.reuse, R141 ;  /* 0x0000008d02217220 */ /* 0x040fe20000410000 */
[----:B------:R-:W4:Y:S01]  /*1c300*/  LDL R144, [R1+0x100] ;  /* 0x0001000001907983 */ /* 0x000f220000100800 */
[C---:B------:R-:W-:Y:S02]  /*1c310*/  FMUL.FTZ R24, R2.reuse, R148 ;  /* 0x0000009402187220 */ /* 0x040fe40000410000 */
[----:B------:R-:W-:Y:S01]  /*1c320*/  MUFU.EX2 R243, R14 ;  /* 0x0000000e00f37308 */ /* 0x000fe20000000800 */
[C---:B------:R-:W-:Y:S01]  /*1c330*/  FMUL.FTZ R25, R2.reuse, R149 ;  /* 0x0000009502197220 */ /* 0x040fe20000410000 */
[----:B------:R-:W4:Y:S01]  /*1c340*/  LDL R141, [R1+0x104] ;  /* 0x00010400018d7983 */ /* 0x000f220000100800 */
[C---:B------:R-:W-:Y:S02]  /*1c350*/  FMUL.FTZ R29, R2.reuse, R145 ;  /* 0x00000091021d7220 */ /* 0x040fe40000410000 */
[C---:B--2---:R-:W-:Y:S01]  /*1c360*/  FFMA.FTZ R0, R2.reuse, R192, R139 ;  /* 0x000000c002007223 */ /* 0x044fe2000001008b */
[----:B------:R-:W4:Y:S01]  /*1c370*/  LDL.64 R148, [R1+0x98] ;  /* 0x0000980001947983 */ /* 0x000f220000100a00 */
[----:B------:R-:W-:Y:S01]  /*1c380*/  FMUL.FTZ R13, R2, R161 ;  /* 0x000000a1020d7220 */ /* 0x000fe20000410000 */
[----:B------:R-:W-:Y:S01]  /*1c390*/  F2FP.BF16.PACK_AB R139, R6, R139 ;  /* 0x0000008b068b723e */ /* 0x000fe200000010ff */
[C---:B------:R-:W-:Y:S01]  /*1c3a0*/  FMUL.FTZ R4, R2.reuse, R168 ;  /* 0x000000a802047220 */ /* 0x040fe20000410000 */
[----:B------:R-:W1:Y:S01]  /*1c3b0*/  MUFU.EX2 R242, R15 ;  /* 0x0000000f00f27308 */ /* 0x000e620000000800 */
[C---:B------:R-:W-:Y:S01]  /*1c3c0*/  FMUL.FTZ R5, R2.reuse, R169 ;  /* 0x000000a902057220 */ /* 0x040fe20000410000 */
[----:B------:R-:W4:Y:S01]  /*1c3d0*/  LDL R192, [R1+0xd8] ;  /* 0x0000d80001c07983 */ /* 0x000f220000100800 */
[C---:B------:R-:W-:Y:S02]  /*1c3e0*/  FMUL.FTZ R8, R2.reuse, R164 ;  /* 0x000000a402087220 */ /* 0x040fe40000410000 */
[C---:B------:R-:W-:Y:S01]  /*1c3f0*/  FMUL.FTZ R9, R2.reuse, R165 ;  /* 0x000000a502097220 */ /* 0x040fe20000410000 */
[----:B------:R-:W4:Y:S01]  /*1c400*/  LDL R161, [R1+0xd4] ;  /* 0x0000d40001a17983 */ /* 0x000f220000100800 */
[C---:B------:R-:W-:Y:S02]  /*1c410*/  FMUL.FTZ R12, R2.reuse, R160 ;  /* 0x000000a0020c7220 */ /* 0x040fe40000410000 */
[C---:B------:R-:W-:Y:S01]  /*1c420*/  FMUL.FTZ R16, R2.reuse, R156 ;  /* 0x0000009c02107220 */ /* 0x040fe20000410000 */
[----:B------:R1:W-:Y:S01]  /*1c430*/  MUFU.EX2 R175, R18 ;  /* 0x0000001200af7308 */ /* 0x0003e20000000800 */
        /* <DEDUP_REMOVED lines=54> */
[----:B------:R-:W-:Y:S02]  /*1c7a0*/  FMUL.FTZ R10, R3, R166 ;  /* 0x000000a6030a7220 */ /* 0x000fe40000410000 */
[----:B------:R-:W-:Y:S02]  /*1c7b0*/  FADD.FTZ R2, R173, R2 ;  /* 0x00000002ad027221 */ /* 0x000fe40000010000 */
[C---:B------:R-:W-:Y:S02]  /*1c7c0*/  FMUL.FTZ R11, R3.reuse, R167 ;  /* 0x000000a7030b7220 */ /* 0x040fe40000410000 */
[----:B------:R-:W-:Y:S02]  /*1c7d0*/  FADD.FTZ R140, R134, R2 ;  /* 0x00000002868c7221 */ /* 0x000fe40000010000 */
[C---:B------:R-:W-:Y:S02]  /*1c7e0*/  FMUL.FTZ R6, R3.reuse, R170 ;  /* 0x000000aa03067220 */ /* 0x040fe40000410000 */
[C---:B------:R-:W-:Y:S01]  /*1c7f0*/  FMUL.FTZ R14, R3.reuse, R162 ;  /* 0x000000a2030e7220 */ /* 0x040fe20000410000 */
[----:B------:R-:W2:Y:S01]  /*1c800*/  LDL R170, [R1+0xc8] ;  /* 0x0000c80001aa7983 */ /* 0x000ea20000100800 */
[C---:B------:R-:W-:Y:S02]  /*1c810*/  FMUL.FTZ R15, R3.reuse, R163 ;  /* 0x000000a3030f7220 */ /* 0x040fe40000410000 */
[C---:B------:R-:W-:Y:S02]  /*1c820*/  FMUL.FTZ R18, R3.reuse, R158 ;  /* 0x0000009e03127220 */ /* 0x040fe40000410000 */
[C---:B------:R-:W-:Y:S02]  /*1c830*/  FMUL.FTZ R19, R3.reuse, R159 ;  /* 0x0000009f03137220 */ /* 0x040fe40000410000 */
[C---:B------:R-:W-:Y:S02]  /*1c840*/  FMUL.FTZ R22, R3.reuse, R154 ;  /* 0x0000009a03167220 */ /* 0x040fe40000410000 */
[----:B------:R-:W-:Y:S01]  /*1c850*/  FMUL.FTZ R23, R3, R155 ;  /* 0x0000009b03177220 */ /* 0x000fe20000410000 */
[----:B------:R-:W-:Y:S01]  /*1c860*/  F2FP.BF16.PACK_AB R155, R239, R240 ;  /* 0x000000f0ef9b723e */ /* 0x000fe200000010ff */
        /* <DEDUP_REMOVED lines=54> */
[----:B------:R-:W-:Y:S02]  /*1cbd0*/  IMAD.SHL.U32 R2, R236, 0x2, RZ ;  /* 0x00000002ec027824 */ /* 0x000fe400078e00ff */
[----:B------:R-:W-:Y:S01]  /*1cbe0*/  FADD.FTZ R140, R135, R140 ;  /* 0x0000008c878c7221 */ /* 0x000fe20000010000 */
[C---:B------:R-:W-:Y:S03]  /*1cbf0*/  F2FP.BF16.PACK_AB R135, R172.reuse, R135 ;  /* 0x00000087ac87723e */ /* 0x040fe600000010ff */
[----:B------:R-:W-:Y:S04]  /*1cc00*/  FADD.FTZ R146, R172, R140 ;  /* 0x0000008cac927221 */ /* 0x000fe80000010000 */
[----:B------:R-:W-:Y:S01]  /*1cc10*/  FADD.FTZ R146, R176, R146 ;  /* 0x00000092b0927221 */ /* 0x000fe20000010000 */
[C---:B------:R-:W-:Y:S03]  /*1cc20*/  F2FP.BF16.PACK_AB R176, R174.reuse, R176 ;  /* 0x000000b0aeb0723e */ /* 0x040fe600000010ff */
[----:B------:R-:W-:Y:S02]  /*1cc30*/  FADD.FTZ R146, R174, R146 ;  /* 0x00000092ae927221 */ /* 0x000fe40000010000 */
[C---:B---3--:R-:W-:Y:S01]  /*1cc40*/  FFMA.FTZ R0, R3.reuse, R7, R138 ;  /* 0x0000000703007223 */ /* 0x048fe2000001008a */
[C---:B------:R-:W-:Y:S01]  /*1cc50*/  F2FP.BF16.PACK_AB R138, R238.reuse, R138 ;  /* 0x0000008aee8a723e */ /* 0x040fe200000010ff */
[----:B------:R-:W-:Y:S02]  /*1cc60*/  FMUL.FTZ R7, R3, R171 ;  /* 0x000000ab03077220 */ /* 0x000fe40000410000 */
[----:B------:R-:W-:Y:S01]  /*1cc70*/  FADD.FTZ R3, R238, R0 ;  /* 0x00000000ee037221 */ /* 0x000fe20000010000 */
[----:B------:R-:W-:Y:S01]  /*1cc80*/  F2FP.BF16.PACK_AB R0, R134, R173 ;  /* 0x000000ad8600723e */ /* 0x000fe200000010ff */
[----:B------:R-:W3:Y:S01]  /*1cc90*/  LDL R238, [R1+0xcc] ;  /* 0x0000cc0001ee7983 */ /* 0x000ee20000100800 */
[----:B------:R1:W-:Y:S01]  /*1cca0*/  MUFU.EX2 R134, R179 ;  /* 0x000000b300867308 */ /* 0x0003e20000000800 */
[----:B------:R-:W-:Y:S02]  /*1ccb0*/  FADD.FTZ R3, R240, R3 ;  /* 0x00000003f0037221 */ /* 0x000fe40000010000 */
[----:B------:R-:W2:Y:S02]  /*1ccc0*/  LDL R173, [R1+0xdc] ;  /* 0x0000dc0001ad7983 */ /* 0x000ea40000100800 */
[----:B------:R-:W-:Y:S01]  /*1ccd0*/  FADD.FTZ R143, R239, R3 ;  /* 0x00000003ef8f7221 */ /* 0x000fe20000010000 */
[----:B------:R-:W-:Y:S01]  /*1cce0*/  IADD3 R3, R2, 0x1, RZ ;  /* 0x0000000102037810 */ /* 0x000fe20007ffe0ff */
[----:B------:R-:W3:Y:S04]  /*1ccf0*/  LDL R240, [R1+0xe0] ;  /* 0x0000e00001f07983 */ /* 0x000ee80000100800 */
[----:B------:R-:W3:Y:S01]  /*1cd00*/  LDL R239, [R1+0xd0] ;  /* 0x0000d00001ef7983 */ /* 0x000ee20000100800 */
[----:B----4-:R-:W-:Y:S05]  /*1cd10*/  IMAD.WIDE.U32 R166, R152, -0x326172a9, RZ ;  /* 0xcd9e8d5798a67825 */ /* 0x010fea00078e00ff */
[----:B------:R-:W-:Y:S02]  /*1cd20*/  LOP3.LUT R156, R144, R167, RZ, 0x3c, !PT ;  /* 0x000000a7909c7212 */ /* 0x000fe400078e3cff */
[----:B------:R-:W-:Y:S01]  /*1cd30*/  MUFU.EX2 R144, R180 ;  /* 0x000000b400907308 */ /* 0x000fe20000000800 */
[----:B------:R-:W-:Y:S01]  /*1cd40*/  IMAD.WIDE.U32 R140, R141, -0x2daee0ad, RZ ;  /* 0xd2511f538d8c7825 */ /* 0x000fe200078e00ff */
[----:B-1----:R-:W4:Y:S03]  /*1cd50*/  LDL R179, [R1+0x84] ;  /* 0x0000840001b37983 */ /* 0x002f260000100800 */
[----:B------:R-:W-:Y:S01]  /*1cd60*/  IMAD.WIDE.U32 R156, R156, -0x2daee0ad, RZ ;  /* 0xd2511f539c9c7825 */ /* 0x000fe200078e00ff */
[C---:B------:R-:W-:Y:S02]  /*1cd70*/  LOP3.LUT R142, R149.reuse, R2, RZ, 0x3c, !PT ;  /* 0x00000002958e7212 */ /* 0x040fe400078e3cff */
[----:B------:R-:W-:Y:S02]  /*1cd80*/  IADD3 R2, R149, -0x4498517b, RZ ;  /* 0xbb67ae8595027810 */ /* 0x000fe40007ffe0ff */
[----:B------:R-:W-:Y:S01]  /*1cd90*/  LOP3.LUT R142, R142, R141, RZ, 0x3c, !PT ;  /* 0x0000008d8e8e7212 */ /* 0x000fe200078e3cff */
[----:B------:R-:W-:Y:S01]  /*1cda0*/  MUFU.EX2 R148, R184 ;  /* 0x000000b800947308 */ /* 0x000fe20000000800 */
[----:B------:R-:W-:Y:S01]  /*1cdb0*/  LOP3.LUT R152, R157, R2, R140, 0x96, !PT ;  /* 0x000000029d987212 */ /* 0x000fe200078e968c */
[----:B------:R-:W-:Y:S01]  /*1cdc0*/  FADD.FTZ R140, R243, R143 ;  /* 0x0000008ff38c7221 */ /* 0x000fe20000010000 */
[----:B------:R1:W3:Y:S01]  /*1cdd0*/  LDL.S16 R157, [R1+0x74] ;  /* 0x00007400019d7983 */ /* 0x0002e20000100600 */
[----:B------:R-:W-:Y:S02]  /*1cde0*/  LOP3.LUT R3, R149, R3, RZ, 0x3c, !PT ;  /* 0x0000000395037212 */ /* 0x000fe400078e3cff */
[----:B------:R-:W-:Y:S01]  /*1cdf0*/  FADD.FTZ R147, R242, R140 ;  /* 0x0000008cf2937221 */ /* 0x000fe20000010000 */
[----:B------:R-:W3:Y:S01]  /*1ce00*/  LDL R243, [R1+0xc4] ;  /* 0x0000c40001f37983 */ /* 0x000ee20000100800 */
[----:B------:R-:W-:Y:S01]  /*1ce10*/  LOP3.LUT R160, R3, R141, RZ, 0x3c, !PT ;  /* 0x0000008d03a07212 */ /* 0x000fe200078e3cff */
[----:B------:R-:W-:Y:S01]  /*1ce20*/  IMAD.WIDE.U32 R2, R142, -0x326172a9, RZ ;  /* 0xcd9e8d578e027825 */ /* 0x000fe200078e00ff */
[----:B------:R-:W-:Y:S01]  /*1ce30*/  MUFU.EX2 R141, R177 ;  /* 0x000000b1008d7308 */ /* 0x000fe20000000800 */
[----:B------:R-:W3:Y:S02]  /*1ce40*/  LDL R242, [R1+0xe4] ;  /* 0x0000e40001f27983 */ /* 0x000ee40000100800 */
[----:B------:R-:W-:Y:S01]  /*1ce50*/  IMAD.WIDE.U32 R152, R152, -0x326172a9, RZ ;  /* 0xcd9e8d5798987825 */ /* 0x000fe200078e00ff */
[----:B------:R-:W-:Y:S05]  /*1ce60*/  LOP3.LUT R142, R3, R192, R166, 0x96, !PT ;  /* 0x000000c0038e7212 */ /* 0x000fea00078e96a6 */
[----:B------:R-:W-:Y:S01]  /*1ce70*/  IMAD.WIDE.U32 R142, R142, -0x2daee0ad, RZ ;  /* 0xd2511f538e8e7825 */ /* 0x000fe200078e00ff */
[----:B------:R-:W1:Y:S04]  /*1ce80*/  MUFU.EX2 R140, R178 ;  /* 0x000000b2008c7308 */ /* 0x000e680000000800 */
[----:B------:R-:W-:Y:S06]  /*1ce90*/  LOP3.LUT R143, R143, R161, R156, 0x96, !PT ;  /* 0x000000a18f8f7212 */ /* 0x000fec00078e969c */
[----:B------:R-:W2:Y:S01]  /*1cea0*/  MUFU.EX2 R149, R183 ;  /* 0x000000b700957308 */ /* 0x000ea20000000800 */
[----:B-1----:R-:W-:Y:S02]  /*1ceb0*/  F2FP.BF16.PACK_AB R168, R140, R141 ;  /* 0x0000008d8ca8723e */ /* 0x002fe400000010ff */
[----:B--2---:R-:W-:Y:S01]  /*1cec0*/  LOP3.LUT R3, R153, R173, R2, 0x96, !PT ;  /* 0x000000ad99037212 */ /* 0x004fe200078e9602 */
[----:B------:R-:W-:Y:S01]  /*1ced0*/  FADD.FTZ R2, R175, R147 ;  /* 0x00000093af027221 */ /* 0x000fe20000010000 */
[C---:B------:R-:W-:Y:S03]  /*1cee0*/  F2FP.BF16.PACK_AB R175, R145.reuse, R175 ;  /* 0x000000af91af723e */ /* 0x040fe600000010ff */
[----:B------:R-:W-:Y:S02]  /*1cef0*/  FADD.FTZ R145, R145, R2 ;  /* 0x0000000291917221 */ /* 0x000fe40000010000 */
[----:B------:R-:W-:Y:S05]  /*1cf00*/  IMAD.WIDE.U32 R2, R3, -0x2daee0ad, RZ ;  /* 0xd2511f5303027825 */ /* 0x000fea00078e00ff */
[----:B---3--:R-:W-:Y:S01]  /*1cf10*/  LOP3.LUT R147, R3, R242, R142, 0x96, !PT ;  /* 0x000000f203937212 */ /* 0x008fe200078e968e */
[----:B------:R-:W-:Y:S04]  /*1cf20*/  IMAD.WIDE.U32 R142, R143, -0x326172a9, RZ ;  /* 0xcd9e8d578f8e7825 */ /* 0x000fe800078e00ff */
[----:B------:R-:W-:Y:S01]  /*1cf30*/  FADD.FTZ R3, R134, R146 ;  /* 0x0000009286037221 */ /* 0x000fe20000010000 */
[C---:B------:R-:W-:Y:S03]  /*1cf40*/  F2FP.BF16.PACK_AB R134, R144.reuse, R134 ;  /* 0x000000869086723e */ /* 0x040fe600000010ff */
[----:B------:R-:W-:Y:S01]  /*1cf50*/  FADD.FTZ R151, R144, R3 ;  /* 0x0000000390977221 */ /* 0x000fe20000010000 */
[----:B------:R-:W-:Y:S01]  /*1cf60*/  LOP3.LUT R3, R143, R243, R152, 0x96, !PT ;  /* 0x000000f38f037212 */ /* 0x000fe200078e9698 */
[----:B------:R-:W-:Y:S01]  /*1cf70*/  FADD.FTZ R143, R141, R145 ;  /* 0x000000918d8f7221 */ /* 0x000fe20000010000 */
[----:B------:R1:W-:Y:S03]  /*1cf80*/  MUFU.EX2 R144, R187 ;  /* 0x000000bb00907308 */ /* 0x0003e60000000800 */
[----:B------:R-:W-:Y:S02]  /*1cf90*/  FADD.FTZ R150, R140, R143 ;  /* 0x0000008f8c967221 */ /* 0x000fe40000010000 */
[----:B------:R-:W-:Y:S05]  /*1cfa0*/  IMAD.WIDE.U32 R140, R3, -0x2daee0ad, RZ ;  /* 0xd2511f53038c7825 */ /* 0x000fea00078e00ff */
[----:B------:R-:W-:Y:S01]  /*1cfb0*/  LOP3.LUT R158, R141, R240, R2, 0x96, !PT ;  /* 0x000000f08d9e7212 */ /* 0x000fe200078e9602 */
[----:B------:R-:W-:Y:S01]  /*1cfc0*/  IMAD.WIDE.U32 R2, R147, -0x326172a9, RZ ;  /* 0xcd9e8d5793027825 */ /* 0x000fe200078e00ff */
[----:B------:R-:W2:Y:S03]  /*1cfd0*/  MUFU.EX2 R145, R181 ;  /* 0x000000b500917308 */ /* 0x000ea60000000800 */
[----:B------:R-:W-:Y:S01]  /*1cfe0*/  IMAD.WIDE.U32 R158, R158, -0x326172a9, RZ ;  /* 0xcd9e8d579e9e7825 */ /* 0x000fe200078e00ff */
[----:B------:R-:W-:Y:S02]  /*1cff0*/  LOP3.LUT R142, R3, R239, R142, 0x96, !PT ;  /* 0x000000ef038e7212 */ /* 0x000fe400078e968e */
[----:B------:R-:W-:Y:S02]  /*1d000*/  F2FP.BF16.PACK_AB R3, R148, R149 ;  /* 0x000000959403723e */ /* 0x000fe400000010ff */
[----:B------:R-:W-:Y:S01]  /*1d010*/  LOP3.LUT R154, R159, R170, R2, 0x96, !PT ;  /* 0x000000aa9f9a7212 */ /* 0x000fe200078e9602 */
[----:B------:R-:W-:Y:S01]  /*1d020*/  IMAD.WIDE.U32 R162, R142, -0x2daee0ad, RZ ;  /* 0xd2511f538ea27825 */ /* 0x000fe200078e00ff */
[----:B------:R3:W3:Y:S01]  /*1d030*/  LDL.S16 R159, [R1+0x70] ;  /* 0x00007000019f7983 */ /* 0x0006e20000100600 */
[----:B------:R-:W4:Y:S02]  /*1d040*/  MUFU.EX2 R143, R182 ;  /* 0x000000b6008f7308 */ /* 0x000f240000000800 */
[----:B------:R-:W-:Y:S01]  /*1d050*/  FADD.FTZ R2, R149, R151 ;  /* 0x0000009795027221 */ /* 0x000fe20000010000 */
[----:B-1----:R1:W3:Y:S01]  /*1d060*/  LDL.S16 R187, [R1+0x78] ;  /* 0x0000780001bb7983 */ /* 0x0022e20000100600 */
[----:B------:R-:W-:Y:S02]  /*1d070*/  LOP3.LUT R146, R163, R238, R140, 0x96, !PT ;  /* 0x000000eea3927212 */ /* 0x000fe400078e968c */
[----:B------:R-:W-:Y:S01]  /*1d080*/  FADD.FTZ R148, R148, R2 ;  /* 0x0000000294947221 */ /* 0x000fe20000010000 */
[----:B------:R-:W3:Y:S01]  /*1d090*/  LDL R151, [R1+0xb8] ;  /* 0x0000b80001977983 */ /* 0x000ee20000100800 */
[----:B------:R-:W-:Y:S01]  /*1d0a0*/  PRMT R140, R139, 0x7632, R140 ;  /* 0x000076328b8c7816 */ /* 0x000fe2000000008c */
[----:B------:R-:W-:Y:S01]  /*1d0b0*/  IMAD.WIDE.U32 R146, R146, -0x326172a9, RZ ;  /* 0xcd9e8d5792927825 */ /* 0x000fe200078e00ff */
[----:B------:R-:W1:Y:S03]  /*1d0c0*/  MUFU.EX2 R142, R188 ;  /* 0x000000bc008e7308 */ /* 0x000e660000000800 */
[----:B--2---:R-:W-:Y:S01]  /*1d0d0*/  FADD.FTZ R2, R145, R150 ;  /* 0x0000009691027221 */ /* 0x004fe20000010000 */
[----:B----4-:R-:W-:Y:S01]  /*1d0e0*/  LOP3.LUT R141, R147, R179, R158, 0x96, !PT ;  /* 0x000000b3938d7212 */ /* 0x010fe200078e969e */
[----:B------:R-:W2:Y:S02]  /*1d0f0*/  LDL R181, [R1+0xb4] ;  /* 0x0000b40001b57983 */ /* 0x000ea40000100800 */
[----:B------:R-:W-:Y:S01]  /*1d100*/  FADD.FTZ R149, R143, R2 ;  /* 0x000000028f957221 */ /* 0x000fe20000010000 */
[----:B------:R-:W-:Y:S02]  /*1d110*/  LOP3.LUT R2, R141, 0xff, RZ, 0xc0, !PT ;  /* 0x000000ff8d027812 */ /* 0x000fe400078ec0ff */
[----:B------:R-:W-:Y:S01]  /*1d120*/  F2FP.BF16.PACK_AB R165, R143, R145 ;  /* 0x000000918fa5723e */ /* 0x000fe200000010ff */
[----:B------:R-:W-:Y:S01]  /*1d130*/  FADD.FTZ R143, R144, R148 ;  /* 0x00000094908f7221 */ /* 0x000fe20000010000 */
[----:B------:R-:W-:Y:S01]  /*1d140*/  ISETP.GE.U32.AND P0, PT, R221, R2, PT ;  /* 0x00000002dd00720c */ /* 0x000fe20003f06070 */
[----:B------:R-:W-:Y:S01]  /*1d150*/  MUFU.EX2 R148, R185 ;  /* 0x000000b900947308 */ /* 0x000fe20000000800 */
[C---:B-1----:R-:W-:Y:S11]  /*1d160*/  F2FP.BF16.PACK_AB R2, R142.reuse, R144 ;  /* 0x000000908e02723e */ /* 0x042ff600000010ff */
[----:B------:R-:W-:Y:S05]  /*1d170*/  @!P0 HFMA2.BF16_V2 R157, -RZ.H0_H0, RZ.H0_H0, -R139.H0_H0 ;  /* 0x200000ffff9d8231 */ /* 0x000fea000034098b */
[----:B------:R1:W-:Y:S01]  /*1d180*/  @!P0 STL.S16 [R1+0x74], R157 ;  /* 0x0000749d01008387 */ /* 0x0003e20000100600 */
[----:B------:R-:W-:Y:S01]  /*1d190*/  PRMT R145, R157, 0x7610, R145 ;  /* 0x000076109d917816 */ /* 0x000fe20000000091 */
[----:B-1----:R-:W-:Y:S01]  /*1d1a0*/  FADD.FTZ R157, R142, R143 ;  /* 0x0000008f8e9d7221 */ /* 0x002fe20000010000 */
[----:B------:R-:W-:Y:S01]  /*1d1b0*/  PRMT R142, R139, 0x5410, R140 ;  /* 0x000054108b8e7816 */ /* 0x000fe2000000008c */
[----:B------:R-:W1:Y:S01]  /*1d1c0*/  MUFU.EX2 R143, R186 ;  /* 0x000000ba008f7308 */ /* 0x000e620000000800 */
[----:B------:R-:W-:Y:S05]  /*1d1d0*/  @!P0 PRMT R139, R145, 0x5410, RZ ;  /* 0x00005410918b8816 */ /* 0x000fea00000000ff */
[----:B------:R4:W-:Y:S01]  /*1d1e0*/  ST.E.U16 [R222.64], R139 ;  /* 0x0000008bde007985 */ /* 0x0009e2000c101504 */
[----:B-1----:R-:W-:Y:S02]  /*1d1f0*/  F2FP.BF16.PACK_AB R163, R143, R148 ;  /* 0x000000948fa3723e */ /* 0x002fe400000010ff */
[----:B----4-:R-:W-:Y:S04]  /*1d200*/  LOP3.LUT R139, R141, 0xffff, RZ, 0xc0, !PT ;  /* 0x0000ffff8d8b7812 */ /* 0x010fe800078ec0ff */
        /* <DEDUP_REMOVED lines=9> */
[----:B---3--:R-:W-:Y:S10]  /*1d2a0*/  @!P3 HFMA2.BF16_V2 R159, -RZ.H0_H0, RZ.H0_H0, -R140.H0_H0 ;  /* 0x200000ffff9fb231 */ /* 0x008ff4000034098c */
[----:B------:R-:W-:Y:S01]  /*1d2b0*/  @!P2 HFMA2.BF16_V2 R187, -RZ.H0_H0, RZ.H0_H0, -R138.H0_H0 ;  /* 0x200000ffffbba231 */ /* 0x000fe2000034098a */
[----:B------:R-:W-:Y:S01]  /*1d2c0*/  @!P3 STL.S16 [R1+0x70], R159 ;  /* 0x0000709f0100b387 */ /* 0x000fe20000100600 */
[----:B------:R-:W-:Y:S02]  /*1d2d0*/  PRMT R150, R159, 0x7610, R150 ;  /* 0x000076109f967816 */ /* 0x000fe40000000096 */
[----:B------:R-:W-:Y:S01]  /*1d2e0*/  IADD3 R144, P0, R222, R151, RZ ;  /* 0x00000097de907210 */ /* 0x000fe20007f1e0ff */
[----:B------:R-:W-:Y:S01]  /*1d2f0*/  @!P2 STL.S16 [R1+0x78], R187 ;  /* 0x000078bb0100a387 */ /* 0x000fe20000100600 */
[----:B------:R-:W-:Y:S02]  /*1d300*/  PRMT R178, R187, 0x7610, R178 ;  /* 0x00007610bbb27816 */ /* 0x000fe400000000b2 */
[----:B------:R-:W-:Y:S01]  /*1d310*/  @!P3 PRMT R140, R150, 0x5410, RZ ;  /* 0x00005410968cb816 */ /* 0x000fe200000000ff */
[----:B------:R1:W3:Y:S01]  /*1d320*/  LDL.S16 R186, [R1+0x6c] ;  /* 0x00006c0001ba7983 */ /* 0x0002e20000100600 */
[----:B------:R-:W-:Y:S01]  /*1d330*/  PRMT R150, R138, 0x5410, R139 ;  /* 0x000054108a967816 */ /* 0x000fe2000000008b */
[----:B--2---:R-:W-:Y:S02]  /*1d340*/  IMAD.X R145, R223, 0x1, R181, P0 ;  /* 0x00000001df917824 */ /* 0x004fe400000e06b5 */
[----:B------:R1:W2:Y:S01]  /*1d350*/  LDL.S16 R185, [R1+0x68] ;  /* 0x0000680001b97983 */ /* 0x0002a20000100600 */
[----:B------:R-:W-:Y:S03]  /*1d360*/  @!P2 PRMT R138, R178, 0x5410, RZ ;  /* 0x00005410b28aa816 */ /* 0x000fe600000000ff */
[----:B------:R1:W4:Y:S04]  /*1d370*/  LDL.S16 R181, [R1+0x64] ;  /* 0x0000640001b57983 */ /* 0x0003280000100600 */
[----:B------:R1:W4:Y:S04]  /*1d380*/  LDL.S16 R151, [R1+0x60] ;  /* 0x0000600001977983 */ /* 0x0003280000100600 */
[----:B------:R1:W-:Y:S04]  /*1d390*/  ST.E.U16 [R222.64+0x2], R140 ;  /* 0x0000028cde007985 */ /* 0x0003e8000c101504 */
[----:B------:R1:W4:Y:S04]  /*1d3a0*/  LDL.S16 R178, [R1+0x5c] ;  /* 0x00005c0001b27983 */ /* 0x0003280000100600 */
[----:B------:R1:W-:Y:S02]  /*1d3b0*/  ST.E.U16 [R144.64], R138 ;  /* 0x0000008a90007985 */ /* 0x0003e4000c101504 */
[----:B-1----:R-:W-:Y:S04]  /*1d3c0*/  FADD.FTZ R140, R148, R149 ;  /* 0x00000095948c7221 */ /* 0x002fe80000010000 */
[--C-:B------:R-:W-:Y:S01]  /*1d3d0*/  FADD.FTZ R159, R143, R140.reuse ;  /* 0x0000008c8f9f7221 */ /* 0x100fe20000010000 */
[----:B------:R-:W-:Y:S02]  /*1d3e0*/  PRMT R140, R0, 0x7632, R140 ;  /* 0x00007632008c7816 */ /* 0x000fe4000000008c */
[----:B------:R-:W-:Y:S02]  /*1d3f0*/  LOP3.LUT R138, R146, 0xff, RZ, 0xc0, !PT ;  /* 0x000000ff928a7812 */ /* 0x000fe400078ec0ff */
[----:B------:R-:W-:Y:S02]  /*1d400*/  PRMT R149, R0, 0x5410, R140 ;  /* 0x0000541000957816 */ /* 0x000fe4000000008c */
[----:B------:R-:W-:Y:S02]  /*1d410*/  ISETP.GE.U32.AND P0, PT, R221, R138, PT ;  /* 0x0000008add00720c */ /* 0x000fe40003f06070 */
[----:B------:R-:W-:Y:S01]  /*1d420*/  PRMT R138, R155, 0x7610, R138 ;  /* 0x000076109b8a7816 */ /* 0x000fe2000000008a */
[----:B---3--:R-:W-:Y:S10]  /*1d430*/  @!P1 HFMA2.BF16_V2 R186, -RZ.H0_H0, RZ.H0_H0, -R139.H0_H0 ;  /* 0x200000ffffba9231 */ /* 0x008ff4000034098b */
[----:B--2---:R-:W-:Y:S01]  /*1d440*/  @!P0 HFMA2.BF16_V2 R185, -RZ.H0_H0, RZ.H0_H0, -R0.H0_H0 ;  /* 0x200000ffffb98231 */ /* 0x004fe20000340900 */
[----:B------:R-:W-:Y:S01]  /*1d450*/  @!P1 STL.S16 [R1+0x6c], R186 ;  /* 0x00006cba01009387 */ /* 0x000fe20000100600 */
[----:B------:R-:W-:Y:S03]  /*1d460*/  PRMT R148, R186, 0x7610, R148 ;  /* 0x00007610ba947816 */ /* 0x000fe60000000094 */
[----:B------:R-:W-:Y:S01]  /*1d470*/  PRMT R143, R185, 0x7610, R143 ;  /* 0x00007610b98f7816 */ /* 0x000fe2000000008f */
[----:B------:R-:W-:Y:S01]  /*1d480*/  @!P0 STL.S16 [R1+0x68], R185 ;  /* 0x000068b901008387 */ /* 0x000fe20000100600 */
[----:B------:R-:W-:Y:S02]  /*1d490*/  @!P1 PRMT R139, R148, 0x5410, RZ ;  /* 0x00005410948b9816 */ /* 0x000fe400000000ff */
[----:B------:R-:W-:Y:S02]  /*1d4a0*/  @!P0 PRMT R0, R143, 0x5410, RZ ;  /* 0x000054108f008816 */ /* 0x000fe400000000ff */
[----:B------:R1:W2:Y:S04]  /*1d4b0*/  LDL.S16 R143, [R1+0x58] ;  /* 0x00005800018f7983 */ /* 0x0002a80000100600 */
[----:B------:R-:W-:Y:S04]  /*1d4c0*/  ST.E.U16 [R144.64+0x2], R139 ;  /* 0x0000028b90007985 */ /* 0x000fe8000c101504 */
[----:B------:R3:W-:Y:S02]  /*1d4d0*/  ST.E.U16 [R222.64+0x10], R0 ;  /* 0x00001000de007985 */ /* 0x0007e4000c101504 */
        /* <DEDUP_REMOVED lines=8> */
[----:B----4-:R-:W-:Y:S01]  /*1d560*/  @!P1 HFMA2.BF16_V2 R181, -RZ.H0_H0, RZ.H0_H0, -R140.H0_H0 ;  /* 0x200000ffffb59231 */ /* 0x010fe2000034098c */
[----:B------:R-:W-:Y:S02]  /*1d570*/  IMAD.WIDE.U32 R154, R154, -0x2daee0ad, RZ ;  /* 0xd2511f539a9a7825 */ /* 0x000fe400078e00ff */
[----:B------:R-:W-:Y:S02]  /*1d580*/  PRMT R148, R138, 0x5410, R0 ;  /* 0x000054108a947816 */ /* 0x000fe40000000000 */
[----:B------:R-:W-:Y:S01]  /*1d590*/  PRMT R141, R181, 0x7610, R141 ;  /* 0x00007610b58d7816 */ /* 0x000fe2000000008d */
[----:B------:R-:W-:Y:S03]  /*1d5a0*/  @!P1 STL.S16 [R1+0x64], R181 ;  /* 0x000064b501009387 */ /* 0x000fe60000100600 */
[----:B------:R-:W-:Y:S01]  /*1d5b0*/  @!P1 PRMT R140, R141, 0x5410, RZ ;  /* 0x000054108d8c9816 */ /* 0x000fe200000000ff */
[----:B------:R-:W-:Y:S01]  /*1d5c0*/  @!P0 HFMA2.BF16_V2 R151, -RZ.H0_H0, RZ.H0_H0, -R138.H0_H0 ;  /* 0x200000ffff978231 */ /* 0x000fe2000034098a */
[----:B------:R-:W-:Y:S03]  /*1d5d0*/  MUFU.EX2 R141, R191 ;  /* 0x000000bf008d7308 */ /* 0x000fe60000000800 */
[----:B------:R3:W-:Y:S01]  /*1d5e0*/  ST.E.U16 [R222.64+0x12], R140 ;  /* 0x0000128cde007985 */ /* 0x0007e2000c101504 */
[----:B------:R-:W-:Y:S03]  /*1d5f0*/  PRMT R139, R151, 0x7610, R139 ;  /* 0x00007610978b7816 */ /* 0x000fe6000000008b */
[----:B------:R-:W-:Y:S01]  /*1d600*/  @!P0 STL.S16 [R1+0x60], R151 ;  /* 0x0000609701008387 */ /* 0x000fe20000100600 */
[----:B------:R-:W-:Y:S05]  /*1d610*/  @!P0 PRMT R138, R139, 0x5410, RZ ;  /* 0x000054108b8a8816 */ /* 0x000fea00000000ff */
[----:B------:R4:W-:Y:S01]  /*1d620*/  ST.E.U16 [R144.64+0x10], R138 ;  /* 0x0000108a90007985 */ /* 0x0009e2000c101504 */
[----:B---3--:R-:W3:Y:S01]  /*1d630*/  MUFU.EX2 R140, R237 ;  /* 0x000000ed008c7308 */ /* 0x008ee20000000800 */
[----:B----4-:R-:W-:Y:S05]  /*1d640*/  IMAD.WIDE.U32 R138, R160, -0x326172a9, RZ ;  /* 0xcd9e8d57a08a7825 */ /* 0x010fea00078e00ff */
[----:B------:R-:W-:Y:S02]  /*1d650*/  LOP3.LUT R151, R139, R192, R166, 0x96, !PT ;  /* 0x000000c08b977212 */ /* 0x000fe400078e96a6 */
[----:B------:R-:W-:Y:S01]  /*1d660*/  SHF.R.U32.HI R139, RZ, 0x18, R146 ;  /* 0x00000018ff8b7819 */ /* 0x000fe20000011692 */
[----:B------:R1:W5:Y:S01]  /*1d670*/  LDL.LU R192, [R1+0x158] ;  /* 0x0001580001c07983 */ /* 0x0003620000300800 */
[----:B------:R-:W-:Y:S02]  /*1d680*/  LOP3.LUT R160, R153, R173, R138, 0x96, !PT ;  /* 0x000000ad99a07212 */ /* 0x000fe400078e968a */
[----:B------:R-:W-:Y:S02]  /*1d690*/  ISETP.GE.U32.AND P0, PT, R221, R139, PT ;  /* 0x0000008bdd00720c */ /* 0x000fe40003f06070 */
[----:B------:R-:W-:Y:S02]  /*1d6a0*/  LOP3.LUT R139, R155, R249, R162, 0x96, !PT ;  /* 0x000000f99b8b7212 */ /* 0x000fe400078e96a2 */
[C---:B------:R-:W-:Y:S04]  /*1d6b0*/  PRMT R138, R135.reuse, 0x7632, R138 ;  /* 0x00007632878a7816 */ /* 0x040fe8000000008a */
[----:B------:R-:W-:Y:S05]  /*1d6c0*/  PRMT R153, R135, 0x5410, R138 ;  /* 0x0000541087997816 */ /* 0x000fea000000008a */
[----:B------:R-:W-:Y:S05]  /*1d6d0*/  @!P0 HFMA2.BF16_V2 R178, -RZ.H0_H0, RZ.H0_H0, -R0.H0_H0 ;  /* 0x200000ffffb28231 */ /* 0x000fea0000340900 */
[----:B------:R-:W-:Y:S01]  /*1d6e0*/  PRMT R172, R178, 0x7610, R172 ;  /* 0x00007610b2ac7816 */ /* 0x000fe200000000ac */
[----:B------:R-:W-:Y:S03]  /*1d6f0*/  @!P0 STL.S16 [R1+0x5c], R178 ;  /* 0x00005cb201008387 */ /* 0x000fe60000100600 */
[----:B------:R-:W-:Y:S05]  /*1d700*/  @!P0 PRMT R0, R172, 0x5410, RZ ;  /* 0x00005410ac008816 */ /* 0x000fea00000000ff */
[----:B------:R4:W-:Y:S02]  /*1d710*/  ST.E.U16 [R144.64+0x12], R0 ;  /* 0x0000120090007985 */ /* 0x0009e4000c101504 */
[----:B----4-:R-:W-:Y:S04]  /*1d720*/  LOP3.LUT R0, R139, 0xff, RZ, 0xc0, !PT ;  /* 0x000000ff8b007812 */ /* 0x010fe800078ec0ff */
[----:B------:R-:W-:Y:S02]  /*1d730*/  ISETP.GE.U32.AND P0, PT, R221, R0, PT ;  /* 0x00000000dd00720c */ /* 0x000fe40003f06070 */
[C---:B---3--:R-:W-:Y:S11]  /*1d740*/  F2FP.BF16.PACK_AB R0, R140.reuse, R141 ;  /* 0x0000008d8c00723e */ /* 0x048ff600000010ff */
[----:B--2---:R-:W-:Y:S05]  /*1d750*/  @!P0 HFMA2.BF16_V2 R143, -RZ.H0_H0, RZ.H0_H0, -R135.H0_H0 ;  /* 0x200000ffff8f8231 */ /* 0x004fea0000340987 */
[----:B------:R2:W-:Y:S01]  /*1d760*/  @!P0 STL.S16 [R1+0x58], R143 ;  /* 0x0000588f01008387 */ /* 0x0005e20000100600 */
[----:B------:R-:W-:Y:S04]  /*1d770*/  PRMT R167, R143, 0x7610, R167 ;  /* 0x000076108fa77816 */ /* 0x000fe800000000a7 */
[----:B------:R-:W-:Y:S05]  /*1d780*/  @!P0 PRMT R135, R167, 0x5410, RZ ;  /* 0x00005410a7878816 */ /* 0x000fea00000000ff */
[----:B------:R3:W-:Y:S01]  /*1d790*/  ST.E.U16 [R222.64+0x20], R135 ;  /* 0x00002087de007985 */ /* 0x0007e2000c101504 */
[----:B--2---:R-:W-:Y:S04]  /*1d7a0*/  FADD.FTZ R143, R141, R157 ;  /* 0x0000009d8d8f7221 */ /* 0x004fe80000010000 */
[----:B------:R-:W-:Y:S02]  /*1d7b0*/  FADD.FTZ R140, R140, R143 ;  /* 0x0000008f8c8c7221 */ /* 0x000fe40000010000 */
[----:B------:R-:W2:Y:S03]  /*1d7c0*/  MUFU.EX2 R143, R189 ;  /* 0x000000bd008f7308 */ /* 0x000ea60000000800 */
[----:B------:R4:W-:Y:S01]  /*1d7d0*/  STL [R1+0xbc], R140 ;  /* 0x0000bc8c01007387 */ /* 0x0009e20000100800 */
[----:B---3--:R-:W-:Y:S03]  /*1d7e0*/  LOP3.LUT R135, R139, 0xffff, RZ, 0xc0, !PT ;  /* 0x0000ffff8b877812 */ /* 0x008fe600078ec0ff */
[----:B------:R1:W3:Y:S01]  /*1d7f0*/  LDL.S16 R173, [R1+0x54] ;  /* 0x0000540001ad7983 */ /* 0x0002e20000100600 */
[----:B------:R-:W-:Y:S03]  /*1d800*/  SHF.R.U32.HI R135, RZ, 0x8, R135 ;  /* 0x00000008ff877819 */ /* 0x000fe60000011687 */
[----:B------:R1:W2:Y:S01]  /*1d810*/  LDL.S16 R172, [R1+0x50] ;  /* 0x0000500001ac7983 */ /* 0x0002a20000100600 */
[----:B------:R-:W-:Y:S03]  /*1d820*/  LOP3.LUT R135, R135, 0xffff, RZ, 0xc0, !PT ;  /* 0x0000ffff87877812 */ /* 0x000fe600078ec0ff */
[----:B------:R1:W2:Y:S01]  /*1d830*/  LDL.S16 R167, [R1+0x4c] ;  /* 0x00004c0001a77983 */ /* 0x0002a20000100600 */
[C---:B------:R-:W-:Y:S03]  /*1d840*/  ISETP.GE.U32.AND P6, PT, R221.reuse, R135, PT ;  /* 0x00000087dd00720c */ /* 0x040fe60003fc6070 */
[----:B------:R1:W2:Y:S01]  /*1d850*/  LDL.S16 R187, [R1+0x48] ;  /* 0x0000480001bb7983 */ /* 0x0002a20000100600 */
[--C-:B------:R-:W-:Y:S02]  /*1d860*/  SHF.R.U32.HI R135, RZ, 0x18, R139.reuse ;  /* 0x00000018ff877819 */ /* 0x100fe4000001168b */
[----:B------:R-:W-:Y:S01]  /*1d870*/  SHF.R.U32.HI R139, RZ, 0x10, R139 ;  /* 0x00000010ff8b7819 */ /* 0x000fe2000001168b */
[----:B------:R1:W2:Y:S01]  /*1d880*/  LDL.S16 R186, [R1+0x44] ;  /* 0x0000440001ba7983 */ /* 0x0002a20000100600 */
[----:B------:R-:W-:Y:S02]  /*1d890*/  ISETP.GE.U32.AND P4, PT, R221, R135, PT ;  /* 0x00000087dd00720c */ /* 0x000fe40003f86070 */
[----:B------:R-:W-:Y:S01]  /*1d8a0*/  LOP3.LUT R135, R154, 0xff, RZ, 0xc0, !PT ;  /* 0x000000ff9a877812 */ /* 0x000fe200078ec0ff */
[----:B------:R1:W2:Y:S01]  /*1d8b0*/  LDL.S16 R185, [R1+0x40] ;  /* 0x0000400001b97983 */ /* 0x0002a20000100600 */
[----:B----4-:R-:W-:Y:S01]  /*1d8c0*/  IMAD.WIDE.U32 R140, R151, -0x2daee0ad, RZ ;  /* 0xd2511f53978c7825 */ /* 0x010fe200078e00ff */
[----:B------:R-:W-:Y:S02]  /*1d8d0*/  LOP3.LUT R139, R139, 0xff, RZ, 0xc0, !PT ;  /* 0x000000ff8b8b7812 */ /* 0x000fe400078ec0ff */
[----:B------:R-:W-:Y:S02]  /*1d8e0*/  ISETP.GE.U32.AND P3, PT, R221, R135, PT ;  /* 0x00000087dd00720c */ /* 0x000fe40003f66070 */
[----:B------:R-:W-:Y:S02]  /*1d8f0*/  SHF.R.U32.HI R135, RZ, 0x10, R154 ;  /* 0x00000010ff877819 */ /* 0x000fe4000001169a */
[----:B------:R-:W-:Y:S01]  /*1d900*/  LOP3.LUT R156, R141, R161, R156, 0x96, !PT ;  /* 0x000000a18d9c7212 */ /* 0x000fe200078e969c */
[----:B------:R-:W-:Y:S01]  /*1d910*/  IMAD.WIDE.U32 R160, R160, -0x2daee0ad, RZ ;  /* 0xd2511f53a0a07825 */ /* 0x000fe200078e00ff */
[----:B------:R-:W-:Y:S02]  /*1d920*/  LOP3.LUT R135, R135, 0xff, RZ, 0xc0, !PT ;  /* 0x000000ff87877812 */ /* 0x000fe400078ec0ff */
[C---:B------:R-:W-:Y:S01]  /*1d930*/  ISETP.GE.U32.AND P5, PT, R221.reuse, R139, PT ;  /* 0x0000008bdd00720c */ /* 0x040fe20003fa6070 */
[----:B------:R-:W-:Y:S01]  /*1d940*/  IMAD.WIDE.U32 R156, R156, -0x326172a9, RZ ;  /* 0xcd9e8d579c9c7825 */ /* 0x000fe200078e00ff */
[----:B------:R-:W-:Y:S01]  /*1d950*/  ISETP.GE.U32.AND P1, PT, R221, R135, PT ;  /* 0x00000087dd00720c */ /* 0x000fe20003f26070 */
[----:B------:R-:W2:Y:S01]  /*1d960*/  MUFU.EX2 R139, R190 ;  /* 0x000000be008b7308 */ /* 0x000ea20000000800 */
[----:B------:R-:W-:Y:S02]  /*1d970*/  SHF.R.U32.HI R135, RZ, 0x18, R154 ;  /* 0x00000018ff877819 */ /* 0x000fe4000001169a */
[----:B------:R-:W-:Y:S02]  /*1d980*/  LOP3.LUT R161, R161, R242, R140, 0x96, !PT ;  /* 0x000000f2a1a17212 */ /* 0x000fe400078e968c */
[----:B------:R-:W-:Y:S02]  /*1d990*/  ISETP.GE.U32.AND P0, PT, R221, R135, PT ;  /* 0x00000087dd00720c */ /* 0x000fe40003f06070 */
[----:B------:R-:W-:Y:S02]  /*1d9a0*/  LOP3.LUT R135, R154, 0xffff, RZ, 0xc0, !PT ;  /* 0x0000ffff9a877812 */ /* 0x000fe400078ec0ff */
[----:B------:R-:W-:Y:S02]  /*1d9b0*/  LOP3.LUT R140, R157, R243, R152, 0x96, !PT ;  /* 0x000000f39d8c7212 */ /* 0x000fe400078e9698 */
[----:B------:R-:W-:Y:S03]  /*1d9c0*/  SHF.R.U32.HI R135, RZ, 0x8, R135 ;  /* 0x00000008ff877819 */ /* 0x000fe60000011687 */
[----:B------:R-:W-:Y:S01]  /*1d9d0*/  IMAD.WIDE.U32 R140, R140, -0x2daee0ad, RZ ;  /* 0xd2511f538c8c7825 */ /* 0x000fe200078e00ff */
[----:B------:R-:W-:Y:S04]  /*1d9e0*/  LOP3.LUT R135, R135, 0xffff, RZ, 0xc0, !PT ;  /* 0x0000ffff87877812 */ /* 0x000fe800078ec0ff */
[----:B------:R-:W-:Y:S02]  /*1d9f0*/  ISETP.GE.U32.AND P2, PT, R221, R135, PT ;  /* 0x00000087dd00720c */ /* 0x000fe40003f46070 */
[C---:B------:R-:W-:Y:S02]  /*1da00*/  PRMT R135, R164.reuse, 0x7610, R135 ;  /* 0x00007610a4877816 */ /* 0x040fe40000000087 */
[----:B------:R-:W-:Y:S01]  /*1da10*/  LOP3.LUT R151, R141, R240, R160, 0x96, !PT ;  /* 0x000000f08d977212 */ /* 0x000fe200078e96a0 */
[----:B------:R-:W-:Y:S01]  /*1da20*/  IMAD.WIDE.U32 R160, R161, -0x326172a9, RZ ;  /* 0xcd9e8d57a1a07825 */ /* 0x000fe200078e00ff */
[----:B------:R-:W-:Y:S04]  /*1da30*/  PRMT R141, R164, 0x7632, R141 ;  /* 0x00007632a48d7816 */ /* 0x000fe8000000008d */
[----:B------:R-:W-:Y:S01]  /*1da40*/  LOP3.LUT R156, R161, R239, R156, 0x96, !PT ;  /* 0x000000efa19c7212 */ /* 0x000fe200078e969c */
[----:B---3--:R-:W-:Y:S02]  /*1da50*/  @!P6 HFMA2.BF16_V2 R173, -RZ.H0_H0, RZ.H0_H0, -R138.H0_H0 ;  /* 0x200000ffffade231 */ /* 0x008fe4000034098a */
[----:B--2---:R-:W-:Y:S03]  /*1da60*/  @!P5 HFMA2.BF16_V2 R172, -RZ.H0_H0, RZ.H0_H0, -R135.H0_H0 ;  /* 0x200000ffffacd231 */ /* 0x004fe60000340987 */
[----:B------:R-:W-:Y:S01]  /*1da70*/  @!P6 STL.S16 [R1+0x54], R173 ;  /* 0x000054ad0100e387 */ /* 0x000fe20000100600 */
[----:B------:R-:W-:Y:S01]  /*1da80*/  PRMT R152, R173, 0x7610, R152 ;  /* 0x00007610ad987816 */ /* 0x000fe20000000098 */
[----:B------:R-:W-:Y:S02]  /*1da90*/  @!P4 HFMA2.BF16_V2 R167, -RZ.H0_H0, RZ.H0_H0, -R141.H0_H0 ;  /* 0x200000ffffa7c231 */ /* 0x000fe4000034098d */
[----:B------:R2:W-:Y:S01]  /*1daa0*/  @!P5 STL.S16 [R1+0x50], R172 ;  /* 0x000050ac0100d387 */ /* 0x0005e20000100600 */
[----:B------:R-:W-:Y:S02]  /*1dab0*/  @!P6 PRMT R138, R152, 0x5410, RZ ;  /* 0x00005410988ae816 */ /* 0x000fe400000000ff */
[----:B------:R-:W-:Y:S01]  /*1dac0*/  PRMT R166, R172, 0x7610, R166 ;  /* 0x00007610aca67816 */ /* 0x000fe200000000a6 */
[----:B------:R3:W-:Y:S01]  /*1dad0*/  @!P4 STL.S16 [R1+0x4c], R167 ;  /* 0x00004ca70100c387 */ /* 0x0007e20000100600 */
[----:B------:R-:W-:Y:S02]  /*1dae0*/  PRMT R152, R135, 0x5410, R141 ;  /* 0x0000541087987816 */ /* 0x000fe4000000008d */
[----:B------:R-:W-:Y:S01]  /*1daf0*/  @!P5 PRMT R135, R166, 0x5410, RZ ;  /* 0x00005410a687d816 */ /* 0x000fe200000000ff */
[----:B------:R1:W4:Y:S01]  /*1db00*/  LDL.S16 R181, [R1+0x3c] ;  /* 0x00003c0001b57983 */ /* 0x0003220000100600 */
[----:B------:R-:W-:Y:S03]  /*1db10*/  PRMT R157, R167, 0x7610, R157 ;  /* 0x00007610a79d7816 */ /* 0x000fe6000000009d */
[----:B------:R1:W4:Y:S01]  /*1db20*/  LDL.S16 R178, [R1+0x38] ;  /* 0x0000380001b27983 */ /* 0x0003220000100600 */
[----:B------:R-:W-:Y:S03]  /*1db30*/  @!P4 PRMT R141, R157, 0x5410, RZ ;  /* 0x000054109d8dc816 */ /* 0x000fe600000000ff */
[----:B------:R1:W-:Y:S04]  /*1db40*/  ST.E.U16 [R222.64+0x22], R138 ;  /* 0x0000228ade007985 */ /* 0x0003e8000c101504 */
[----:B------:R1:W-:Y:S04]  /*1db50*/  ST.E.U16 [R144.64+0x20], R135 ;  /* 0x0000208790007985 */ /* 0x0003e8000c101504 */
[----:B------:R-:W-:Y:S01]  /*1db60*/  ST.E.U16 [R144.64+0x22], R141 ;  /* 0x0000228d90007985 */ /* 0x000fe2000c101504 */
[----:B--2---:R-:W-:Y:S04]  /*1db70*/  IMAD.WIDE.U32 R172, R156, -0x2daee0ad, RZ ;  /* 0xd2511f539cac7825 */ /* 0x004fe800078e00ff */
[----:B---3--:R-:W-:Y:S01]  /*1db80*/  IMAD.WIDE.U32 R166, R151, -0x326172a9, RZ ;  /* 0xcd9e8d5797a67825 */ /* 0x008fe200078e00ff */
[----:B------:R-:W-:Y:S03]  /*1db90*/  LOP3.LUT R161, R173, R238, R140, 0x96, !PT ;  /* 0x000000eeada17212 */ /* 0x000fe600078e968c */
[----:B------:R-:W-:Y:S01]  /*1dba0*/  FADD.FTZ R140, R143, R159 ;  /* 0x0000009f8f8c7221 */ /* 0x000fe20000010000 */
[----:B------:R-:W-:Y:S02]  /*1dbb0*/  F2FP.BF16.PACK_AB R143, R139, R143 ;  /* 0x0000008f8b8f723e */ /* 0x000fe400000010ff */
[----:B------:R-:W-:Y:S01]  /*1dbc0*/  LOP3.LUT R170, R167, R170, R160, 0x96, !PT ;  /* 0x000000aaa7aa7212 */ /* 0x000fe200078e96a0 */
[--C-:B------:R-:W-:Y:S01]  /*1dbd0*/  FADD.FTZ R188, R139, R140.reuse ;  /* 0x0000008c8bbc7221 */ /* 0x100fe20000010000 */
[----:B------:R-:W-:Y:S01]  /*1dbe0*/  PRMT R139, R175, 0x7610, R139 ;  /* 0x00007610af8b7816 */ /* 0x000fe2000000008b */
[----:B------:R-:W-:Y:S01]  /*1dbf0*/  IMAD.WIDE.U32 R160, R161, -0x326172a9, RZ ;  /* 0xcd9e8d57a1a07825 */ /* 0x000fe200078e00ff */
[----:B------:R-:W-:Y:S02]  /*1dc00*/  PRMT R140, R175, 0x7632, R140 ;  /* 0x00007632af8c7816 */ /* 0x000fe4000000008c */
[----:B------:R-:W-:Y:S01]  /*1dc10*/  STL [R1+0xc0], R188 ;  /* 0x0000c0bc01007387 */ /* 0x000fe20000100800 */
[C---:B-1----:R-:W-:Y:S01]  /*1dc20*/  PRMT R138, R176.reuse, 0x7610, R138 ;  /* 0x00007610b08a7816 */ /* 0x042fe2000000008a */
[----:B------:R-:W-:Y:S01]  /*1dc30*/  @!P1 HFMA2.BF16_V2 R185, -RZ.H0_H0, RZ.H0_H0, -R139.H0_H0 ;  /* 0x200000ffffb99231 */ /* 0x000fe2000034098b */
[----:B------:R-:W-:Y:S03]  /*1dc40*/  PRMT R135, R176, 0x7632, R135 ;  /* 0x00007632b0877816 */ /* 0x000fe60000000087 */
[----:B------:R-:W-:Y:S01]  /*1dc50*/  @!P3 HFMA2.BF16_V2 R187, -RZ.H0_H0, RZ.H0_H0, -R138.H0_H0 ;  /* 0x200000ffffbbb231 */ /* 0x000fe2000034098a */
[----:B------:R-:W-:Y:S02]  /*1dc60*/  PRMT R183, R185, 0x7610, R183 ;  /* 0x00007610b9b77816 */ /* 0x000fe400000000b7 */
[----:B------:R-:W-:Y:S01]  /*1dc70*/  PRMT R157, R138, 0x5410, R135 ;  /* 0x000054108a9d7816 */ /* 0x000fe20000000087 */
[----:B------:R-:W-:Y:S01]  /*1dc80*/  @!P2 HFMA2.BF16_V2 R186, -RZ.H0_H0, RZ.H0_H0, -R135.H0_H0 ;  /* 0x200000ffffbaa231 */ /* 0x000fe20000340987 */
[----:B------:R-:W-:Y:S01]  /*1dc90*/  @!P3 STL.S16 [R1+0x48], R187 ;  /* 0x000048bb0100b387 */ /* 0x000fe20000100600 */
[----:B------:R-:W-:Y:S03]  /*1dca0*/  PRMT R184, R187, 0x7610, R184 ;  /* 0x00007610bbb87816 */ /* 0x000fe600000000b8 */
[----:B------:R1:W-:Y:S01]  /*1dcb0*/  @!P2 STL.S16 [R1+0x44], R186 ;  /* 0x000044ba0100a387 */ /* 0x0003e20000100600 */
[----:B------:R-:W-:Y:S02]  /*1dcc0*/  PRMT R156, R186, 0x7610, R156 ;  /* 0x00007610ba9c7816 */ /* 0x000fe4000000009c */
[----:B------:R-:W-:Y:S01]  /*1dcd0*/  @!P3 PRMT R138, R184, 0x5410, RZ ;  /* 0x00005410b88ab816 */ /* 0x000fe200000000ff */
[----:B------:R2:W-:Y:S01]  /*1dce0*/  @!P1 STL.S16 [R1+0x40], R185 ;  /* 0x000040b901009387 */ /* 0x0005e20000100600 */
[----:B------:R-:W-:Y:S02]  /*1dcf0*/  @!P2 PRMT R135, R156, 0x5410, RZ ;  /* 0x000054109c87a816 */ /* 0x000fe400000000ff */
[----:B------:R-:W-:Y:S01]  /*1dd00*/  PRMT R156, R139, 0x5410, R140 ;  /* 0x000054108b9c7816 */ /* 0x000fe2000000008c */
[----:B------:R3:W-:Y:S01]  /*1dd10*/  ST.E.U16 [R222.64+0x30], R138 ;  /* 0x0000308ade007985 */ /* 0x0007e2000c101504 */
[----:B------:R-:W-:Y:S03]  /*1dd20*/  @!P1 PRMT R139, R183, 0x5410, RZ ;  /* 0x00005410b78b9816 */ /* 0x000fe600000000ff */
[----:B------:R3:W-:Y:S04]  /*1dd30*/  ST.E.U16 [R222.64+0x32], R135 ;  /* 0x00003287de007985 */ /* 0x0007e8000c101504 */
[----:B------:R4:W-:Y:S04]  /*1dd40*/  ST.E.U16 [R144.64+0x30], R139 ;  /* 0x0000308b90007985 */ /* 0x0009e8000c101504 */
[----:B-1----:R1:W4:Y:S04]  /*1dd50*/  LDL.S16 R186, [R1+0x34] ;  /* 0x0000340001ba7983 */ /* 0x0023280000100600 */
[----:B--2---:R1:W4:Y:S01]  /*1dd60*/  LDL.S16 R185, [R1+0x30] ;  /* 0x0000300001b97983 */ /* 0x0043220000100600 */
[----:B---3--:R-:W-:Y:S04]  /*1dd70*/  LOP3.LUT R138, R161, R179, R166, 0x96, !PT ;  /* 0x000000b3a18a7212 */ /* 0x008fe800078e96a6 */
[----:B------:R-:W-:Y:S04]  /*1dd80*/  LOP3.LUT R135, R138, 0xff, RZ, 0xc0, !PT ;  /* 0x000000ff8a877812 */ /* 0x000fe800078ec0ff */
[----:B------:R-:W-:Y:S02]  /*1dd90*/  ISETP.GE.U32.AND P1, PT, R221, R135, PT ;  /* 0x00000087dd00720c */ /* 0x000fe40003f26070 */
[----:B------:R-:W-:Y:S01]  /*1dda0*/  PRMT R135, R134, 0x7632, R135 ;  /* 0x0000763286877816 */ /* 0x000fe20000000087 */
[----:B----4-:R-:W-:Y:S10]  /*1ddb0*/  @!P0 HFMA2.BF16_V2 R181, -RZ.H0_H0, RZ.H0_H0, -R140.H0_H0 ;  /* 0x200000ffffb58231 */ /* 0x010ff4000034098c */
[----:B------:R-:W-:Y:S01]  /*1ddc0*/  @!P1 HFMA2.BF16_V2 R178, -RZ.H0_H0, RZ.H0_H0, -R134.H0_H0 ;  /* 0x200000ffffb29231 */ /* 0x000fe20000340986 */
[----:B------:R3:W-:Y:S01]  /*1ddd0*/  @!P0 STL.S16 [R1+0x3c], R181 ;  /* 0x00003cb501008387 */ /* 0x0007e20000100600 */
[----:B------:R-:W-:Y:S03]  /*1dde0*/  PRMT R139, R181, 0x7610, R139 ;  /* 0x00007610b58b7816 */ /* 0x000fe6000000008b */
[----:B------:R4:W-:Y:S01]  /*1ddf0*/  @!P1 STL.S16 [R1+0x38], R178 ;  /* 0x000038b201009387 */ /* 0x0009e20000100600 */
[----:B------:R-:W-:Y:S02]  /*1de00*/  PRMT R171, R178, 0x7610, R171 ;  /* 0x00007610b2ab7816 */ /* 0x000fe400000000ab */
[----:B------:R-:W-:Y:S01]  /*1de10*/  @!P0 PRMT R140, R139, 0x5410, RZ ;  /* 0x000054108b8c8816 */ /* 0x000fe200000000ff */
[----:B------:R1:W2:Y:S01]  /*1de20*/  LDL.S16 R184, [R1+0x28] ;  /* 0x0000280001b87983 */ /* 0x0002a20000100600 */
[----:B------:R-:W-:Y:S02]  /*1de30*/  PRMT R139, R134, 0x5410, R135 ;  /* 0x00005410868b7816 */ /* 0x000fe40000000087 */
[----:B------:R-:W-:Y:S01]  /*1de40*/  @!P1 PRMT R134, R171, 0x5410, RZ ;  /* 0x00005410ab869816 */ /* 0x000fe200000000ff */
[----:B------:R1:W2:Y:S04]  /*1de50*/  LDL.S16 R183, [R1+0x2c] ;  /* 0x00002c0001b77983 */ /* 0x0002a80000100600 */
[----:B------:R1:W2:Y:S04]  /*1de60*/  LDL.S16 R171, [R1+0x1c] ;  /* 0x00001c0001ab7983 */ /* 0x0002a80000100600 */
[----:B------:R1:W-:Y:S04]  /*1de70*/  ST.E.U16 [R144.64+0x32], R140 ;  /* 0x0000328c90007985 */ /* 0x0003e8000c101504 */
[----:B------:R4:W-:Y:S04]  /*1de80*/  ST.E.U16 [R222.64+0x40], R134 ;  /* 0x00004086de007985 */ /* 0x0009e8000c101504 */
[----:B---3--:R3:W3:Y:S04]  /*1de90*/  LDL.S16 R181, [R1+0x24] ;  /* 0x0000240001b57983 */ /* 0x0086e80000100600 */
[----:B----4-:R4:W4:Y:S01]  /*1dea0*/  LDL.S16 R178, [R1+0x20] ;  /* 0x0000200001b27983 */ /* 0x0109220000100600 */
[----:B-1----:R-:W-:Y:S02]  /*1deb0*/  SHF.R.U32.HI R140, RZ, 0x10, R160 ;  /* 0x00000010ff8c7819 */ /* 0x002fe400000116a0 */
[----:B------:R-:W-:Y:S02]  /*1dec0*/  LOP3.LUT R134, R138, 0xffff, RZ, 0xc0, !PT ;  /* 0x0000ffff8a867812 */ /* 0x000fe400078ec0ff */
[----:B------:R-:W-:Y:S02]  /*1ded0*/  LOP3.LUT R140, R140, 0xff, RZ, 0xc0, !PT ;  /* 0x000000ff8c8c7812 */ /* 0x000fe400078ec0ff */
[----:B------:R-:W-:Y:S04]  /*1dee0*/  SHF.R.U32.HI R134, RZ, 0x8, R134 ;  /* 0x00000008ff867819 */ /* 0x000fe80000011686 */
[----:B------:R-:W-:Y:S04]  /*1def0*/  LOP3.LUT R134, R134, 0xffff, RZ, 0xc0, !PT ;  /* 0x0000ffff86867812 */ /* 0x000fe800078ec0ff */
[C---:B------:R-:W-:Y:S02]  /*1df00*/  ISETP.GE.U32.AND P1, PT, R221.reuse, R134, PT ;  /* 0x00000086dd00720c */ /* 0x040fe40003f26070 */
[--C-:B------:R-:W-:Y:S02]  /*1df10*/  SHF.R.U32.HI R134, RZ, 0x10, R138.reuse ;  /* 0x00000010ff867819 */ /* 0x100fe4000001168a */
[----:B------:R-:W-:Y:S02]  /*1df20*/  SHF.R.U32.HI R138, RZ, 0x18, R138 ;  /* 0x00000018ff8a7819 */ /* 0x000fe4000001168a */
[----:B------:R-:W-:Y:S02]  /*1df30*/  LOP3.LUT R134, R134, 0xff, RZ, 0xc0, !PT ;  /* 0x000000ff86867812 */ /* 0x000fe400078ec0ff */
[C---:B------:R-:W-:Y:S02]  /*1df40*/  ISETP.GE.U32.AND P4, PT, R221.reuse, R138, PT ;  /* 0x0000008add00720c */ /* 0x040fe40003f86070 */
[C---:B------:R-:W-:Y:S02]  /*1df50*/  ISETP.GE.U32.AND P0, PT, R221.reuse, R134, PT ;  /* 0x00000086dd00720c */ /* 0x040fe40003f06070 */
[C---:B------:R-:W-:Y:S01]  /*1df60*/  LOP3.LUT R134, R160.reuse, 0xff, RZ, 0xc0, !PT ;  /* 0x000000ffa0867812 */ /* 0x040fe200078ec0ff */
[----:B------:R-:W-:Y:S03]  /*1df70*/  @!P1 HFMA2.BF16_V2 R186, -RZ.H0_H0, RZ.H0_H0, -R135.H0_H0 ;  /* 0x200000ffffba9231 */ /* 0x000fe60000340987 */
[C---:B------:R-:W-:Y:S02]  /*1df80*/  ISETP.GE.U32.AND P3, PT, R221.reuse, R134, PT ;  /* 0x00000086dd00720c */ /* 0x040fe40003f66070 */
[----:B------:R-:W-:Y:S01]  /*1df90*/  LOP3.LUT R134, R160, 0xffff, RZ, 0xc0, !PT ;  /* 0x0000ffffa0867812 */ /* 0x000fe200078ec0ff */
[----:B------:R-:W-:Y:S01]  /*1dfa0*/  @!P1 STL.S16 [R1+0x34], R186 ;  /* 0x000034ba01009387 */ /* 0x000fe20000100600 */
[----:B------:R-:W-:Y:S02]  /*1dfb0*/  PRMT R164, R186, 0x7610, R164 ;  /* 0x00007610baa47816 */ /* 0x000fe400000000a4 */
[----:B------:R-:W-:Y:S02]  /*1dfc0*/  SHF.R.U32.HI R134, RZ, 0x8, R134 ;  /* 0x00000008ff867819 */ /* 0x000fe40000011686 */
[----:B------:R-:W-:Y:S02]  /*1dfd0*/  @!P1 PRMT R135, R164, 0x5410, RZ ;  /* 0x00005410a4879816 */ /* 0x000fe400000000ff */
[----:B------:R-:W-:Y:S02]  /*1dfe0*/  LOP3.LUT R138, R134, 0xffff, RZ, 0xc0, !PT ;  /* 0x0000ffff868a7812 */ /* 0x000fe400078ec0ff */
[C---:B------:R-:W-:Y:S01]  /*1dff0*/  PRMT R134, R168.reuse, 0x7610, R134 ;  /* 0x00007610a8867816 */ /* 0x040fe20000000086 */
[----:B------:R1:W-:Y:S01]  /*1e000*/  ST.E.U16 [R222.64+0x42], R135 ;  /* 0x00004287de007985 */ /* 0x0003e2000c101504 */
[C---:B------:R-:W-:Y:S02]  /*1e010*/  ISETP.GE.U32.AND P2, PT, R221.reuse, R138, PT ;  /* 0x0000008add00720c */ /* 0x040fe40003f46070 */
[----:B------:R-:W-:Y:S01]  /*1e020*/  PRMT R138, R168, 0x7632, R138 ;  /* 0x00007632a88a7816 */ /* 0x000fe2000000008a */
[----:B------:R-:W-:Y:S01]  /*1e030*/  @!P0 HFMA2.BF16_V2 R185, -RZ.H0_H0, RZ.H0_H0, -R134.H0_H0 ;  /* 0x200000ffffb98231 */ /* 0x000fe20000340986 */
[----:B------:R-:W-:Y:S02]  /*1e040*/  ISETP.GE.U32.AND P1, PT, R221, R140, PT ;  /* 0x0000008cdd00720c */ /* 0x000fe40003f26070 */
[----:B------:R-:W-:Y:S02]  /*1e050*/  PRMT R164, R134, 0x5410, R138 ;  /* 0x0000541086a47816 */ /* 0x000fe4000000008a */
[----:B------:R-:W-:Y:S01]  /*1e060*/  PRMT R169, R185, 0x7610, R169 ;  /* 0x00007610b9a97816 */ /* 0x000fe200000000a9 */
[----:B------:R-:W-:Y:S03]  /*1e070*/  @!P0 STL.S16 [R1+0x30], R185 ;  /* 0x000030b901008387 */ /* 0x000fe60000100600 */
[----:B------:R-:W-:Y:S02]  /*1e080*/  @!P0 PRMT R134, R169, 0x5410, RZ ;  /* 0x00005410a9868816 */ /* 0x000fe400000000ff */
[----:B------:R2:W4:Y:S04]  /*1e090*/  LDL.S16 R169, [R1+0x18] ;  /* 0x0000180001a97983 */ /* 0x0005280000100600 */
[----:B------:R1:W-:Y:S02]  /*1e0a0*/  ST.E.U16 [R144.64+0x40], R134 ;  /* 0x0000408690007985 */ /* 0x0003e4000c101504 */
[----:B-1----:R-:W-:Y:S02]  /*1e0b0*/  PRMT R135, R3, 0x7632, R135 ;  /* 0x0000763203877816 */ /* 0x002fe40000000087 */
[----:B------:R-:W-:Y:S04]  /*1e0c0*/  SHF.R.U32.HI R134, RZ, 0x18, R160 ;  /* 0x00000018ff867819 */ /* 0x000fe800000116a0 */
[----:B------:R-:W-:Y:S02]  /*1e0d0*/  ISETP.GE.U32.AND P0, PT, R221, R134, PT ;  /* 0x00000086dd00720c */ /* 0x000fe40003f06070 */
[----:B------:R-:W-:Y:S01]  /*1e0e0*/  PRMT R134, R165, 0x7610, R134 ;  /* 0x00007610a5867816 */ /* 0x000fe20000000086 */
[----:B--2---:R-:W-:Y:S02]  /*1e0f0*/  @!P4 HFMA2.BF16_V2 R184, -RZ.H0_H0, RZ.H0_H0, -R138.H0_H0 ;  /* 0x200000ffffb8c231 */ /* 0x004fe4000034098a */
[----:B------:R-:W-:Y:S03]  /*1e100*/  @!P3 HFMA2.BF16_V2 R183, -RZ.H0_H0, RZ.H0_H0, -R3.H0_H0 ;  /* 0x200000ffffb7b231 */ /* 0x000fe60000340903 */
[----:B------:R-:W-:Y:S01]  /*1e110*/  PRMT R182, R184, 0x7610, R182 ;  /* 0x00007610b8b67816 */ /* 0x000fe200000000b6 */
[----:B------:R-:W-:Y:S03]  /*1e120*/  @!P4 STL.S16 [R1+0x28], R184 ;  /* 0x000028b80100c387 */ /* 0x000fe60000100600 */
[----:B------:R-:W-:Y:S01]  /*1e130*/  @!P4 PRMT R138, R182, 0x5410, RZ ;  /* 0x00005410b68ac816 */ /* 0x000fe200000000ff */
[----:B------:R-:W-:Y:S01]  /*1e140*/  @!P3 STL.S16 [R1+0x2c], R183 ;  /* 0x00002cb70100b387 */ /* 0x000fe20000100600 */
[----:B------:R-:W-:Y:S03]  /*1e150*/  PRMT R180, R183, 0x7610, R180 ;  /* 0x00007610b7b47816 */ /* 0x000fe600000000b4 */
[----:B------:R1:W-:Y:S01]  /*1e160*/  ST.E.U16 [R144.64+0x42], R138 ;  /* 0x0000428a90007985 */ /* 0x0003e2000c101504 */
[----:B---3--:R-:W-:Y:S02]  /*1e170*/  @!P2 HFMA2.BF16_V2 R181, -RZ.H0_H0, RZ.H0_H0, -R135.H0_H0 ;  /* 0x200000ffffb5a231 */ /* 0x008fe40000340987 */
[----:B----4-:R-:W-:Y:S03]  /*1e180*/  @!P1 HFMA2.BF16_V2 R178, -RZ.H0_H0, RZ.H0_H0, -R134.H0_H0 ;  /* 0x200000ffffb29231 */ /* 0x010fe60000340986 */
[----:B------:R-:W-:Y:S02]  /*1e190*/  PRMT R176, R181, 0x7610, R176 ;  /* 0x00007610b5b07816 */ /* 0x000fe400000000b0 */
[----:B------:R-:W-:Y:S02]  /*1e1a0*/  PRMT R175, R178, 0x7610, R175 ;  /* 0x00007610b2af7816 */ /* 0x000fe400000000af */
[----:B-1----:R-:W-:Y:S02]  /*1e1b0*/  PRMT R138, R3, 0x5410, R135 ;  /* 0x00005410038a7816 */ /* 0x002fe40000000087 */
[----:B------:R-:W-:Y:S02]  /*1e1c0*/  @!P3 PRMT R3, R180, 0x5410, RZ ;  /* 0x00005410b403b816 */ /* 0x000fe400000000ff */
[----:B------:R1:W2:Y:S01]  /*1e1d0*/  LDL.S16 R180, [R1+0x14] ;  /* 0x0000140001b47983 */ /* 0x0002a20000100600 */
[----:B------:R-:W-:Y:S03]  /*1e1e0*/  @!P2 PRMT R135, R176, 0x5410, RZ ;  /* 0x00005410b087a816 */ /* 0x000fe600000000ff */
[----:B------:R3:W-:Y:S04]  /*1e1f0*/  ST.E.U16 [R222.64+0x50], R3 ;  /* 0x00005003de007985 */ /* 0x0007e8000c101504 */
[----:B------:R-:W-:Y:S04]  /*1e200*/  @!P2 STL.S16 [R1+0x24], R181 ;  /* 0x000024b50100a387 */ /* 0x000fe80000100600 */
[----:B------:R-:W-:Y:S04]  /*1e210*/  @!P1 STL.S16 [R1+0x20], R178 ;  /* 0x000020b201009387 */ /* 0x000fe80000100600 */
[----:B------:R4:W-:Y:S01]  /*1e220*/  ST.E.U16 [R222.64+0x52], R135 ;  /* 0x00005287de007985 */ /* 0x0009e2000c101504 */
[----:B---3--:R-:W-:Y:S05]  /*1e230*/  PRMT R3, R165, 0x7632, R3 ;  /* 0x00007632a5037816 */ /* 0x008fea0000000003 */
[----:B------:R-:W-:Y:S05]  /*1e240*/  @!P0 HFMA2.BF16_V2 R171, -RZ.H0_H0, RZ.H0_H0, -R3.H0_H0 ;  /* 0x200000ffffab8231 */ /* 0x000fea0000340903 */
[----:B------:R3:W-:Y:S01]  /*1e250*/  @!P0 STL.S16 [R1+0x1c], R171 ;  /* 0x00001cab01008387 */ /* 0x0007e20000100600 */
[----:B------:R-:W-:Y:S02]  /*1e260*/  PRMT R165, R171, 0x7610, R165 ;  /* 0x00007610aba57816 */ /* 0x000fe400000000a5 */
[----:B----4-:R-:W-:Y:S01]  /*1e270*/  PRMT R135, R134, 0x5410, R3 ;  /* 0x0000541086877816 */ /* 0x010fe20000000003 */
[----:B------:R1:W4:Y:S01]  /*1e280*/  LDL.S16 R178, [R1+0x10] ;  /* 0x0000100001b27983 */ /* 0x0003220000100600 */
[----:B------:R-:W-:Y:S02]  /*1e290*/  @!P1 PRMT R134, R175, 0x5410, RZ ;  /* 0x00005410af869816 */ /* 0x000fe400000000ff */
[----:B------:R-:W-:Y:S01]  /*1e2a0*/  @!P0 PRMT R3, R165, 0x5410, RZ ;  /* 0x00005410a5038816 */ /* 0x000fe200000000ff */
[----:B------:R1:W4:Y:S04]  /*1e2b0*/  LDL.S16 R176, [R1+0xc] ;  /* 0x00000c0001b07983 */ /* 0x0003280000100600 */
[----:B------:R1:W4:Y:S04]  /*1e2c0*/  LDL.S16 R175, [R1+0x8] ;  /* 0x0000080001af7983 */ /* 0x0003280000100600 */
[----:B------:R1:W-:Y:S04]  /*1e2d0*/  ST.E.U16 [R144.64+0x50], R134 ;  /* 0x0000508690007985 */ /* 0x0003e8000c101504 */
[----:B------:R1:W-:Y:S01]  /*1e2e0*/  ST.E.U16 [R144.64+0x52], R3 ;  /* 0x0000520390007985 */ /* 0x0003e2000c101504 */
[----:B---3--:R-:W-:Y:S05]  /*1e2f0*/  IMAD.WIDE.U32 R170, R170, -0x2daee0ad, RZ ;  /* 0xd2511f53aaaa7825 */ /* 0x008fea00078e00ff */
[----:B-1----:R-:W-:Y:S04]  /*1e300*/  LOP3.LUT R134, R171, R249, R172, 0x96, !PT ;  /* 0x000000f9ab867212 */ /* 0x002fe800078e96ac */
[----:B------:R-:W-:Y:S04]  /*1e310*/  LOP3.LUT R3, R134, 0xff, RZ, 0xc0, !PT ;  /* 0x000000ff86037812 */ /* 0x000fe800078ec0ff */
[----:B------:R-:W-:Y:S02]  /*1e320*/  ISETP.GE.U32.AND P0, PT, R221, R3, PT ;  /* 0x00000003dd00720c */ /* 0x000fe40003f06070 */
[C---:B------:R-:W-:Y:S11]  /*1e330*/  PRMT R3, R2.reuse, 0x7632, R3 ;  /* 0x0000763202037816 */ /* 0x040ff60000000003 */
[----:B------:R-:W-:Y:S05]  /*1e340*/  @!P0 HFMA2.BF16_V2 R169, -RZ.H0_H0, RZ.H0_H0, -R2.H0_H0 ;  /* 0x200000ffffa98231 */ /* 0x000fea0000340902 */
[----:B------:R1:W-:Y:S01]  /*1e350*/  @!P0 STL.S16 [R1+0x18], R169 ;  /* 0x000018a901008387 */ /* 0x0003e20000100600 */
[----:B------:R-:W-:Y:S03]  /*1e360*/  PRMT R141, R169, 0x7610, R141 ;  /* 0x00007610a98d7816 */ /* 0x000fe6000000008d */
[----:B------:R3:W3:Y:S01]  /*1e370*/  LDL.S16 R165, [R1+0x4] ;  /* 0x0000040001a57983 */ /* 0x0006e20000100600 */
[----:B-1----:R-:W-:Y:S02]  /*1e380*/  PRMT R169, R2, 0x5410, R3 ;  /* 0x0000541002a97816 */ /* 0x002fe40000000003 */
[----:B------:R-:W-:Y:S02]  /*1e390*/  @!P0 PRMT R2, R141, 0x5410, RZ ;  /* 0x000054108d028816 */ /* 0x000fe400000000ff */
[----:B------:R1:W3:Y:S04]  /*1e3a0*/  LDL.S16 R141, [R1] ;  /* 0x00000000018d7983 */ /* 0x0002e80000100600 */
[----:B------:R1:W-:Y:S02]  /*1e3b0*/  ST.E.U16 [R222.64+0x60], R2 ;  /* 0x00006002de007985 */ /* 0x0003e4000c101504 */
[----:B-1----:R-:W-:Y:S04]  /*1e3c0*/  LOP3.LUT R2, R134, 0xffff, RZ, 0xc0, !PT ;  /* 0x0000ffff86027812 */ /* 0x002fe800078ec0ff */
        /* <DEDUP_REMOVED lines=8> */
[C---:B------:R-:W-:Y:S02]  /*1e450*/  PRMT R2, R163.reuse, 0x7610, R2 ;  /* 0x00007610a3027816 */ /* 0x040fe40000000002 */
[----:B------:R-:W-:Y:S01]  /*1e460*/  PRMT R134, R163, 0x7632, R134 ;  /* 0x00007632a3867816 */ /* 0x000fe20000000086 */
[----:B--2---:R-:W-:Y:S05]  /*1e470*/  @!P2 HFMA2.BF16_V2 R180, -RZ.H0_H0, RZ.H0_H0, -R3.H0_H0 ;  /* 0x200000ffffb4a231 */ /* 0x004fea0000340903 */
[----:B------:R-:W-:Y:S01]  /*1e480*/  PRMT R168, R180, 0x7610, R168 ;  /* 0x00007610b4a87816 */ /* 0x000fe200000000a8 */
[----:B------:R-:W-:Y:S03]  /*1e490*/  @!P2 STL.S16 [R1+0x14], R180 ;  /* 0x000014b40100a387 */ /* 0x000fe60000100600 */
[----:B------:R-:W-:Y:S02]  /*1e4a0*/  @!P2 PRMT R3, R168, 0x5410, RZ ;  /* 0x00005410a803a816 */ /* 0x000fe400000000ff */
[----:B------:R-:W-:Y:S03]  /*1e4b0*/  PRMT R168, R2, 0x5410, R134 ;  /* 0x0000541002a87816 */ /* 0x000fe60000000086 */
[----:B------:R1:W-:Y:S02]  /*1e4c0*/  ST.E.U16 [R222.64+0x62], R3 ;  /* 0x00006203de007985 */ /* 0x0003e4000c101504 */
[----:B-1----:R-:W-:Y:S01]  /*1e4d0*/  PRMT R3, R143, 0x7632, R3 ;  /* 0x000076328f037816 */ /* 0x002fe20000000003 */
[----:B----4-:R-:W-:Y:S02]  /*1e4e0*/  @!P1 HFMA2.BF16_V2 R178, -RZ.H0_H0, RZ.H0_H0, -R2.H0_H0 ;  /* 0x200000ffffb29231 */ /* 0x010fe40000340902 */
[----:B------:R-:W-:Y:S03]  /*1e4f0*/  @!P0 HFMA2.BF16_V2 R176, -RZ.H0_H0, RZ.H0_H0, -R134.H0_H0 ;  /* 0x200000ffffb08231 */ /* 0x000fe60000340986 */
[----:B------:R-:W-:Y:S01]  /*1e500*/  PRMT R177, R178, 0x7610, R177 ;  /* 0x00007610b2b17816 */ /* 0x000fe200000000b1 */
[----:B------:R-:W-:Y:S03]  /*1e510*/  @!P1 STL.S16 [R1+0x10], R178 ;  /* 0x000010b201009387 */ /* 0x000fe60000100600 */
[----:B------:R-:W-:Y:S01]  /*1e520*/  @!P1 PRMT R2, R177, 0x5410, RZ ;  /* 0x00005410b1029816 */ /* 0x000fe200000000ff */
[----:B------:R-:W-:Y:S01]  /*1e530*/  @!P0 STL.S16 [R1+0xc], R176 ;  /* 0x00000cb001008387 */ /* 0x000fe20000100600 */
[----:B------:R-:W-:Y:S03]  /*1e540*/  PRMT R174, R176, 0x7610, R174 ;  /* 0x00007610b0ae7816 */ /* 0x000fe600000000ae */
[----:B------:R1:W-:Y:S01]  /*1e550*/  ST.E.U16 [R144.64+0x60], R2 ;  /* 0x0000600290007985 */ /* 0x0003e2000c101504 */
[----:B------:R-:W-:Y:S05]  /*1e560*/  @!P0 PRMT R134, R174, 0x5410, RZ ;  /* 0x00005410ae868816 */ /* 0x000fea00000000ff */
[----:B------:R2:W-:Y:S01]  /*1e570*/  ST.E.U16 [R144.64+0x62], R134 ;  /* 0x0000628690007985 */ /* 0x0005e2000c101504 */
[----:B-1----:R-:W-:Y:S04]  /*1e580*/  LOP3.LUT R2, R170, 0xff, RZ, 0xc0, !PT ;  /* 0x000000ffaa027812 */ /* 0x002fe800078ec0ff */
[----:B------:R-:W-:Y:S02]  /*1e590*/  ISETP.GE.U32.AND P1, PT, R221, R2, PT ;  /* 0x00000002dd00720c */ /* 0x000fe40003f26070 */
[C---:B------:R-:W-:Y:S04]  /*1e5a0*/  PRMT R2, R0.reuse, 0x7632, R2 ;  /* 0x0000763200027816 */ /* 0x040fe80000000002 */
[----:B--2---:R-:W-:Y:S07]  /*1e5b0*/  PRMT R134, R0, 0x5410, R2 ;  /* 0x0000541000867816 */ /* 0x004fee0000000002 */
[----:B------:R-:W-:Y:S05]  /*1e5c0*/  @!P1 HFMA2.BF16_V2 R175, -RZ.H0_H0, RZ.H0_H0, -R0.H0_H0 ;  /* 0x200000ffffaf9231 */ /* 0x000fea0000340900 */
[----:B------:R-:W-:Y:S01]  /*1e5d0*/  PRMT R173, R175, 0x7610, R173 ;  /* 0x00007610afad7816 */ /* 0x000fe200000000ad */
[----:B------:R-:W-:Y:S03]  /*1e5e0*/  @!P1 STL.S16 [R1+0x8], R175 ;  /* 0x000008af01009387 */ /* 0x000fe60000100600 */
[----:B------:R-:W-:Y:S02]  /*1e5f0*/  @!P1 PRMT R0, R173, 0x5410, RZ ;  /* 0x00005410ad009816 */ /* 0x000fe400000000ff */
[C---:B------:R-:W-:Y:S03]  /*1e600*/  PRMT R173, R221.reuse, 0x7054, R221 ;  /* 0x00007054ddad7816 */ /* 0x040fe600000000dd */
[----:B------:R1:W-:Y:S02]  /*1e610*/  ST.E.U16 [R222.64+0x70], R0 ;  /* 0x00007000de007985 */ /* 0x0003e4000c101504 */
[----:B-1----:R-:W-:Y:S04]  /*1e620*/  LOP3.LUT R0, R170, 0xffff, RZ, 0xc0, !PT ;  /* 0x0000ffffaa007812 */ /* 0x002fe800078ec0ff */
[----:B------:R-:W-:Y:S04]  /*1e630*/  SHF.R.U32.HI R0, RZ, 0x8, R0 ;  /* 0x00000008ff007819 */ /* 0x000fe80000011600 */
[----:B------:R-:W-:Y:S04]  /*1e640*/  LOP3.LUT R0, R0, 0xffff, RZ, 0xc0, !PT ;  /* 0x0000ffff00007812 */ /* 0x000fe800078ec0ff */
[C---:B------:R-:W-:Y:S02]  /*1e650*/  ISETP.GE.U32.AND P1, PT, R221.reuse, R0, PT ;  /* 0x00000000dd00720c */ /* 0x040fe40003f26070 */
[----:B------:R-:W-:Y:S04]  /*1e660*/  SHF.R.U32.HI R0, RZ, 0x10, R170 ;  /* 0x00000010ff007819 */ /* 0x000fe800000116aa */
[----:B------:R-:W-:Y:S04]  /*1e670*/  LOP3.LUT R0, R0, 0xff, RZ, 0xc0, !PT ;  /* 0x000000ff00007812 */ /* 0x000fe800078ec0ff */
[----:B------:R-:W-:Y:S02]  /*1e680*/  ISETP.GE.U32.AND P0, PT, R221, R0, PT ;  /* 0x00000000dd00720c */ /* 0x000fe40003f06070 */
[----:B------:R-:W-:Y:S01]  /*1e690*/  PRMT R0, R143, 0x7610, R0 ;  /* 0x000076108f007816 */ /* 0x000fe20000000000 */
[----:B---3--:R-:W-:Y:S05]  /*1e6a0*/  @!P1 HFMA2.BF16_V2 R165, -RZ.H0_H0, RZ.H0_H0, -R2.H0_H0 ;  /* 0x200000ffffa59231 */ /* 0x008fea0000340902 */
[----:B------:R-:W-:Y:S01]  /*1e6b0*/  PRMT R151, R165, 0x7610, R151 ;  /* 0x00007610a5977816 */ /* 0x000fe20000000097 */
[----:B------:R-:W-:Y:S03]  /*1e6c0*/  @!P1 STL.S16 [R1+0x4], R165 ;  /* 0x000004a501009387 */ /* 0x000fe60000100600 */
[----:B------:R-:W-:Y:S01]  /*1e6d0*/  @!P1 PRMT R2, R151, 0x5410, RZ ;  /* 0x0000541097029816 */ /* 0x000fe200000000ff */
[----:B------:R-:W-:Y:S04]  /*1e6e0*/  @!P0 HFMA2.BF16_V2 R141, -RZ.H0_H0, RZ.H0_H0, -R0.H0_H0 ;  /* 0x200000ffff8d8231 */ /* 0x000fe80000340900 */
[----:B------:R1:W-:Y:S01]  /*1e6f0*/  ST.E.U16 [R222.64+0x72], R2 ;  /* 0x00007202de007985 */ /* 0x0003e2000c101504 */
[----:B------:R-:W-:Y:S03]  /*1e700*/  PRMT R140, R141, 0x7610, R140 ;  /* 0x000076108d8c7816 */ /* 0x000fe6000000008c */
[----:B------:R2:W-:Y:S04]  /*1e710*/  @!P0 STL.S16 [R1], R141 ;  /* 0x0000008d01008387 */ /* 0x0005e80000100600 */
[----:B------:R-:W3:Y:S01]  /*1e720*/  LDL R238, [R1+0xf0] ;  /* 0x0000f00001ee7983 */ /* 0x000ee20000100800 */
[----:B-1----:R-:W-:Y:S02]  /*1e730*/  PRMT R2, R0, 0x5410, R3 ;  /* 0x0000541000027816 */ /* 0x002fe40000000003 */
[----:B------:R-:W-:Y:S02]  /*1e740*/  @!P0 PRMT R0, R140, 0x5410, RZ ;  /* 0x000054108c008816 */ /* 0x000fe400000000ff */
[----:B--2---:R-:W-:Y:S02]  /*1e750*/  LOP3.LUT R141, R147, R179, R158, 0x96, !PT ;  /* 0x000000b3938d7212 */ /* 0x004fe400078e969e */
[----:B------:R-:W-:Y:S01]  /*1e760*/  SHF.R.U32.HI R140, RZ, 0x18, R170 ;  /* 0x00000018ff8c7819 */ /* 0x000fe200000116aa */
[----:B------:R1:W-:Y:S03]  /*1e770*/  ST.E.U16 [R144.64+0x70], R0 ;  /* 0x0000700090007985 */ /* 0x0003e6000c101504 */
[----:B------:R-:W-:Y:S02]  /*1e780*/  ISETP.GE.U32.AND P0, PT, R221, R140, PT ;  /* 0x0000008cdd00720c */ /* 0x000fe40003f06070 */
[C---:B------:R-:W-:Y:S11]  /*1e790*/  LOP3.LUT R140, R141.reuse, 0xff, RZ, 0xc0, !PT ;  /* 0x000000ff8d8c7812 */ /* 0x040ff600078ec0ff */
[----:B------:R-:W-:Y:S05]  /*1e7a0*/  @!P0 HFMA2.BF16_V2 R252, -RZ.H0_H0, RZ.H0_H0, -R3.H0_H0 ;  /* 0x200000fffffc8231 */ /* 0x000fea0000340903 */
[----:B------:R-:W-:Y:S02]  /*1e7b0*/  @!P0 PRMT R3, R252, 0x5410, RZ ;  /* 0x00005410fc038816 */ /* 0x000fe400000000ff */
[----:B------:R-:W-:Y:S03]  /*1e7c0*/  IADD3 R222, P0, R222, -0x80, RZ ;  /* 0xffffff80dede7810 */ /* 0x000fe60007f1e0ff */
[----:B------:R2:W-:Y:S01]  /*1e7d0*/  ST.E.U16 [R144.64+0x72], R3 ;  /* 0x0000720390007985 */ /* 0x0005e2000c101504 */
[----:B-1----:R-:W-:Y:S02]  /*1e7e0*/  LOP3.LUT R0, R141, 0xffff, RZ, 0xc0, !PT ;  /* 0x0000ffff8d007812 */ /* 0x002fe400078ec0ff */
[----:B------:R-:W-:Y:S01]  /*1e7f0*/  IADD3.X R223, R223, -0x1, RZ, P0, !PT ;  /* 0xffffffffdfdf7810 */ /* 0x000fe200007fe4ff */
[----:B------:R-:W-:Y:S01]  /*1e800*/  LDSM.16.MT88.4 R180, [R194+0x1b800] ;  /* 0x01b80000c2b4783b */ /* 0x000fe20000004200 */
[----:B------:R-:W-:Y:S04]  /*1e810*/  SHF.R.U32.HI R0, RZ, 0x8, R0 ;  /* 0x00000008ff007819 */ /* 0x000fe80000011600 */
[----:B------:R-:W-:Y:S02]  /*1e820*/  PRMT R140, R140, 0x5410, R0 ;  /* 0x000054108c8c7816 */ /* 0x000fe40000000000 */
[--C-:B------:R-:W-:Y:S01]  /*1e830*/  SHF.R.U32.HI R0, RZ, 0x10, R141.reuse ;  /* 0x00000010ff007819 */ /* 0x100fe2000001168d */
[----:B------:R-:W-:Y:S01]  /*1e840*/  LDSM.16.MT88.4 R184, [R196+0x1b800] ;  /* 0x01b80000c4b8783b */ /* 0x000fe20000004200 */
[----:B------:R-:W-:Y:S01]  /*1e850*/  SHF.R.U32.HI R141, RZ, 0x18, R141 ;  /* 0x00000018ff8d7819 */ /* 0x000fe2000001168d */
[--C-:B------:R-:W-:Y:S01]  /*1e860*/  HSET2.LE.AND R140, R140, R173.reuse, PT ;  /* 0x000000ad8c8c7233 */ /* 0x100fe20003803000 */
[----:B------:R-:W-:Y:S04]  /*1e870*/  LOP3.LUT R0, R0, 0xff, RZ, 0xc0, !PT ;  /* 0x000000ff00007812 */ /* 0x000fe800078ec0ff */
[----:B------:R-:W-:Y:S01]  /*1e880*/  PRMT R143, R0, 0x5410, R141 ;  /* 0x00005410008f7816 */ /* 0x000fe2000000008d */
[----:B------:R-:W-:Y:S01]  /*1e890*/  LDSM.16.MT88.4 R188, [R195+0x1b800] ;  /* 0x01b80000c3bc783b */ /* 0x000fe20000004200 */
[C---:B------:R-:W-:Y:S02]  /*1e8a0*/  LOP3.LUT R0, R146.reuse, 0xffff, RZ, 0xc0, !PT ;  /* 0x0000ffff92007812 */ /* 0x040fe400078ec0ff */
[----:B------:R-:W-:Y:S02]  /*1e8b0*/  LOP3.LUT R141, R146, 0xff, RZ, 0xc0, !PT ;  /* 0x000000ff928d7812 */ /* 0x000fe400078ec0ff */
[----:B------:R-:W-:Y:S02]  /*1e8c0*/  SHF.R.U32.HI R0, RZ, 0x8, R0 ;  /* 0x00000008ff007819 */ /* 0x000fe40000011600 */
[----:B------:R-:W-:Y:S02]  /*1e8d0*/  LOP3.LUT R140, R142, R140, RZ, 0xc0, !PT ;  /* 0x0000008c8e8c7212 */ /* 0x000fe400078ec0ff */
[----:B------:R-:W-:Y:S01]  /*1e8e0*/  PRMT R142, R141, 0x5410, R0 ;  /* 0x000054108d8e7816 */ /* 0x000fe20000000000 */
[--C-:B------:R-:W-:Y:S01]  /*1e8f0*/  HSET2.LE.AND R141, R143, R173.reuse, PT ;  /* 0x000000ad8f8d7233 */ /* 0x100fe20003803000 */
        /* <DEDUP_REMOVED lines=8> */
[--C-:B------:R-:W-:Y:S01]  /*1e980*/  HSET2.LE.AND R143, R0, R173.reuse, PT ;  /* 0x000000ad008f7233 */ /* 0x100fe20003803000 */
[----:B------:R-:W-:Y:S02]  /*1e990*/  LOP3.LUT R0, R155, R249, R162, 0x96, !PT ;  /* 0x000000f99b007212 */ /* 0x000fe400078e96a2 */
[----:B--2---:R-:W-:Y:S02]  /*1e9a0*/  LOP3.LUT R3, R154, 0xffff, RZ, 0xc0, !PT ;  /* 0x0000ffff9a037812 */ /* 0x004fe400078ec0ff */
[----:B------:R-:W-:Y:S02]  /*1e9b0*/  LOP3.LUT R143, R148, R143, RZ, 0xc0, !PT ;  /* 0x0000008f948f7212 */ /* 0x000fe400078ec0ff */
[----:B------:R-:W2:Y:S01]  /*1e9c0*/  LDSM.16.MT88.4 R148, [R194+0x18000] ;  /* 0x01800000c294783b */ /* 0x000ea20000004200 */
[----:B------:R-:W-:Y:S02]  /*1e9d0*/  LOP3.LUT R155, R154, 0xff, RZ, 0xc0, !PT ;  /* 0x000000ff9a9b7812 */ /* 0x000fe400078ec0ff */
[----:B------:R-:W-:Y:S04]  /*1e9e0*/  SHF.R.U32.HI R3, RZ, 0x8, R3 ;  /* 0x00000008ff037819 */ /* 0x000fe80000011603 */
[----:B------:R-:W-:Y:S02]  /*1e9f0*/  PRMT R155, R155, 0x5410, R3 ;  /* 0x000054109b9b7816 */ /* 0x000fe40000000003 */
[----:B------:R-:W-:Y:S04]  /*1ea00*/  LOP3.LUT R3, R0, 0xffff, RZ, 0xc0, !PT ;  /* 0x0000ffff00037812 */ /* 0x000fe800078ec0ff */
[----:B------:R-:W-:Y:S01]  /*1ea10*/  SHF.R.U32.HI R3, RZ, 0x8, R3 ;  /* 0x00000008ff037819 */ /* 0x000fe20000011603 */
        /* <DEDUP_REMOVED lines=21> */
[C---:B--2---:R-:W-:Y:S01]  /*1eb70*/  HMMA.16816.F32.BF16 R60, R140.reuse, R148, R60 ;  /* 0x000000948c3c723c */ /* 0x044fe2000004183c */
[----:B---3--:R-:W-:Y:S07]  /*1eb80*/  ISETP.GT.AND P1, PT, R236, R238, PT ;  /* 0x000000eeec00720c */ /* 0x008fee0003f24270 */
        /* <DEDUP_REMOVED lines=20> */
[C---:B-1----:R-:W-:Y:S07]  /*1ecd0*/  HMMA.16816.F32.BF16 R116, R140.reuse, R144, R116 ;  /* 0x000000908c74723c */ /* 0x042fee0000041874 */
[--C-:B------:R-:W-:Y:S01]  /*1ece0*/  SHF.R.U32.HI R144, RZ, 0x10, R154.reuse ;  /* 0x00000010ff907819 */ /* 0x100fe2000001169a */
[C---:B------:R-:W-:Y:S01]  /*1ecf0*/  HMMA.16816.F32.BF16 R120, R140.reuse, R146, R120 ;  /* 0x000000928c78723c */ /* 0x040fe20000041878 */
[----:B------:R-:W-:Y:S07]  /*1ed00*/  SHF.R.U32.HI R154, RZ, 0x18, R154 ;  /* 0x00000018ff9a7819 */ /* 0x000fee000001169a */
[C---:B--2---:R-:W-:Y:S07]  /*1ed10*/  HMMA.16816.F32.BF16 R124, R140.reuse, R148, R124 ;  /* 0x000000948c7c723c */ /* 0x044fee000004187c */
[----:B------:R-:W-:Y:S01]  /*1ed20*/  LOP3.LUT R148, R144, 0xff, RZ, 0xc0, !PT ;  /* 0x000000ff90947812 */ /* 0x000fe200078ec0ff */
[----:B------:R-:W-:Y:S01]  /*1ed30*/  HMMA.16816.F32.BF16 R128, R140, R150, R128 ;  /* 0x000000968c80723c */ /* 0x000fe20000041880 */
[----:B------:R-:W1:Y:S03]  /*1ed40*/  LDSM.16.MT88.4 R144, [R193+0x18800] ;  /* 0x01880000c190783b */ /* 0x000e660000004200 */
[----:B------:R-:W-:Y:S02]  /*1ed50*/  PRMT R154, R148, 0x5410, R154 ;  /* 0x00005410949a7816 */ /* 0x000fe4000000009a */
[----:B------:R-:W-:Y:S01]  /*1ed60*/  LOP3.LUT R148, R0, 0xff, RZ, 0xc0, !PT ;  /* 0x000000ff00947812 */ /* 0x000fe200078ec0ff */
[--C-:B------:R-:W-:Y:S02]  /*1ed70*/  HSET2.LE.AND R142, R155, R173.reuse, PT ;  /* 0x000000ad9b8e7233 */ /* 0x100fe40003803000 */
[--C-:B------:R-:W-:Y:S03]  /*1ed80*/  HSET2.LE.AND R143, R154, R173.reuse, PT ;  /* 0x000000ad9a8f7233 */ /* 0x100fe60003803000 */
[----:B------:R-:W-:Y:S02]  /*1ed90*/  PRMT R149, R148, 0x5410, R3 ;  /* 0x0000541094957816 */ /* 0x000fe40000000003 */
[--C-:B------:R-:W-:Y:S02]  /*1eda0*/  SHF.R.U32.HI R148, RZ, 0x10, R0.reuse ;  /* 0x00000010ff947819 */ /* 0x100fe40000011600 */
[----:B------:R-:W-:Y:S01]  /*1edb0*/  SHF.R.U32.HI R3, RZ, 0x18, R0 ;  /* 0x00000018ff037819 */ /* 0x000fe20000011600 */
[--C-:B------:R-:W-:Y:S01]  /*1edc0*/  HSET2.LE.AND R140, R149, R173.reuse, PT ;  /* 0x000000ad958c7233 */ /* 0x100fe20003803000 */
[----:B------:R-:W-:Y:S02]  /*1edd0*/  LOP3.LUT R0, R148, 0xff, RZ, 0xc0, !PT ;  /* 0x000000ff94007812 */ /* 0x000fe400078ec0ff */
[----:B------:R-:W2:Y:S01]  /*1ede0*/  LDSM.16.MT88.4 R148, [R194+0x18800] ;  /* 0x01880000c294783b */ /* 0x000ea20000004200 */
[----:B------:R-:W-:Y:S02]  /*1edf0*/  LOP3.LUT R142, R157, R142, RZ, 0xc0, !PT ;  /* 0x0000008e9d8e7212 */ /* 0x000fe400078ec0ff */
[----:B------:R-:W-:Y:S02]  /*1ee00*/  PRMT R0, R0, 0x5410, R3 ;  /* 0x0000541000007816 */ /* 0x000fe40000000003 */
[----:B------:R-:W-:Y:S02]  /*1ee10*/  LOP3.LUT R140, R153, R140, RZ, 0xc0, !PT ;  /* 0x0000008c998c7212 */ /* 0x000fe400078ec0ff */
[----:B------:R-:W-:Y:S01]  /*1ee20*/  LOP3.LUT R143, R156, R143, RZ, 0xc0, !PT ;  /* 0x0000008f9c8f7212 */ /* 0x000fe200078ec0ff */
[--C-:B------:R-:W-:Y:S01]  /*1ee30*/  HSET2.LE.AND R141, R0, R173.reuse, PT ;  /* 0x000000ad008d7233 */ /* 0x100fe20003803000 */
[----:B------:R-:W-:Y:S01]  /*1ee40*/  LDSM.16.MT88.4 R156, [R195+0x18800] ;  /* 0x01880000c39c783b */ /* 0x000fe20000004200 */
[----:B------:R-:W-:Y:S03]  /*1ee50*/  LOP3.LUT R0, R161, R179, R166, 0x96, !PT ;  /* 0x000000b3a1007212 */ /* 0x000fe600078e96a6 */
[----:B------:R-:W-:Y:S02]  /*1ee60*/  LOP3.LUT R141, R152, R141, RZ, 0xc0, !PT ;  /* 0x0000008d988d7212 */ /* 0x000fe400078ec0ff */
[----:B------:R-:W-:Y:S02]  /*1ee70*/  LOP3.LUT R3, R0, 0xff, RZ, 0xc0, !PT ;  /* 0x000000ff00037812 */ /* 0x000fe400078ec0ff */
[----:B------:R-:W3:Y:S03]  /*1ee80*/  LDSM.16.MT88.4 R152, [R196+0x18800] ;  /* 0x01880000c498783b */ /* 0x000ee60000004200 */
[C---:B-1----:R-:W-:Y:S05]  /*1ee90*/  HMMA.16816.F32.BF16 R4, R140.reuse, R144, R4 ;  /* 0x000000908c04723c */ /* 0x042fea0000041804 */
[----:B------:R-:W-:Y:S03]  /*1eea0*/  LDSM.16.MT88.4 R176, [R193+0x1b800] ;  /* 0x01b80000c1b0783b */ /* 0x000fe60000004200 */
[C---:B------:R-:W-:Y:S05]  /*1eeb0*/  HMMA.16816.F32.BF16 R8, R140.reuse, R146, R8 ;  /* 0x000000928c08723c */ /* 0x040fea0000041808 */
[----:B------:R-:W1:Y:S03]  /*1eec0*/  LDSM.16.MT88.4 R144, [R193+0x1a800] ;  /* 0x01a80000c190783b */ /* 0x000e660000004200 */
        /* <DEDUP_REMOVED lines=33> */
[C---:B---3--:R-:W-:Y:S07]  /*1f0e0*/  HMMA.16816.F32.BF16 R100, R140.reuse, R156, R100 ;  /* 0x0000009c8c64723c */ /* 0x048fee0000041864 */
[C---:B------:R-:W-:Y:S01]  /*1f0f0*/  LOP3.LUT R156, R160.reuse, 0xff, RZ, 0xc0, !PT ;  /* 0x000000ffa09c7812 */ /* 0x040fe200078ec0ff */
[C---:B------:R-:W-:Y:S08]  /*1f100*/  HMMA.16816.F32.BF16 R104, R140.reuse, R158, R104 ;  /* 0x0000009e8c68723c */ /* 0x040ff00000041868 */
[C---:B-1----:R-:W-:Y:S08]  /*1f110*/  HMMA.16816.F32.BF16 R108, R140.reuse, R144, R108 ;  /* 0x000000908c6c723c */ /* 0x042ff0000004186c */
[C---:B------:R-:W-:Y:S01]  /*1f120*/  HMMA.16816.F32.BF16 R112, R140.reuse, R146, R112 ;  /* 0x000000928c70723c */ /* 0x040fe20000041870 */
[----:B------:R-:W1:Y:S07]  /*1f130*/  LDSM.16.MT88.4 R144, [R193+0x19000] ;  /* 0x01900000c190783b */ /* 0x000e6e0000004200 */
[C---:B------:R-:W-:Y:S07]  /*1f140*/  HMMA.16816.F32.BF16 R116, R140.reuse, R148, R116 ;  /* 0x000000948c74723c */ /* 0x040fee0000041874 */
[----:B------:R-:W-:Y:S01]  /*1f150*/  LOP3.LUT R149, R160, 0xffff, RZ, 0xc0, !PT ;  /* 0x0000ffffa0957812 */ /* 0x000fe200078ec0ff */
[C---:B------:R-:W-:Y:S01]  /*1f160*/  HMMA.16816.F32.BF16 R120, R140.reuse, R150, R120 ;  /* 0x000000968c78723c */ /* 0x040fe20000041878 */
[----:B------:R-:W-:Y:S04]  /*1f170*/  LOP3.LUT R148, R0, 0xffff, RZ, 0xc0, !PT ;  /* 0x0000ffff00947812 */ /* 0x000fe800078ec0ff */
[----:B------:R-:W-:Y:S02]  /*1f180*/  SHF.R.U32.HI R148, RZ, 0x8, R148 ;  /* 0x00000008ff947819 */ /* 0x000fe40000011694 */
[--C-:B------:R-:W-:Y:S01]  /*1f190*/  SHF.R.U32.HI R150, RZ, 0x10, R160.reuse ;  /* 0x00000010ff967819 */ /* 0x100fe200000116a0 */
[C---:B--2---:R-:W-:Y:S01]  /*1f1a0*/  HMMA.16816.F32.BF16 R124, R140.reuse, R152, R124 ;  /* 0x000000988c7c723c */ /* 0x044fe2000004187c */
[----:B------:R-:W-:Y:S06]  /*1f1b0*/  SHF.R.U32.HI R160, RZ, 0x18, R160 ;  /* 0x00000018ffa07819 */ /* 0x000fec00000116a0 */
[----:B------:R-:W-:Y:S01]  /*1f1c0*/  PRMT R152, R3, 0x5410, R148 ;  /* 0x0000541003987816 */ /* 0x000fe20000000094 */
[----:B------:R-:W-:Y:S01]  /*1f1d0*/  HMMA.16816.F32.BF16 R128, R140, R154, R128 ;  /* 0x0000009a8c80723c */ /* 0x000fe20000041880 */
[--C-:B------:R-:W-:Y:S03]  /*1f1e0*/  SHF.R.U32.HI R3, RZ, 0x10, R0.reuse ;  /* 0x00000010ff037819 */ /* 0x100fe60000011600 */
[----:B------:R-:W-:Y:S02]  /*1f1f0*/  SHF.R.U32.HI R0, RZ, 0x18, R0 ;  /* 0x00000018ff007819 */ /* 0x000fe40000011600 */
[----:B------:R-:W-:Y:S01]  /*1f200*/  LOP3.LUT R3, R3, 0xff, RZ, 0xc0, !PT ;  /* 0x000000ff03037812 */ /* 0x000fe200078ec0ff */
[--C-:B------:R-:W-:Y:S01]  /*1f210*/  HSET2.LE.AND R140, R152, R173.reuse, PT ;  /* 0x000000ad988c7233 */ /* 0x100fe20003803000 */
[----:B------:R-:W-:Y:S01]  /*1f220*/  SHF.R.U32.HI R141, RZ, 0x8, R149 ;  /* 0x00000008ff8d7819 */ /* 0x000fe20000011695 */
[----:B------:R-:W-:Y:S03]  /*1f230*/  LDSM.16.MT88.4 R152, [R196+0x19000] ;  /* 0x01900000c498783b */ /* 0x000fe60000004200 */
[----:B------:R-:W-:Y:S02]  /*1f240*/  LOP3.LUT R142, R150, 0xff, RZ, 0xc0, !PT ;  /* 0x000000ff968e7812 */ /* 0x000fe400078ec0ff */
[----:B------:R-:W-:Y:S02]  /*1f250*/  PRMT R141, R156, 0x5410, R141 ;  /* 0x000054109c8d7816 */ /* 0x000fe4000000008d */
[----:B------:R-:W-:Y:S01]  /*1f260*/  PRMT R143, R142, 0x5410, R160 ;  /* 0x000054108e8f7816 */ /* 0x000fe200000000a0 */
[----:B------:R-:W2:Y:S01]  /*1f270*/  LDSM.16.MT88.4 R148, [R194+0x19000] ;  /* 0x01900000c294783b */ /* 0x000ea20000004200 */
[----:B------:R-:W-:Y:S01]  /*1f280*/  PRMT R3, R3, 0x5410, R0 ;  /* 0x0000541003037816 */ /* 0x000fe20000000000 */
[--C-:B------:R-:W-:Y:S01]  /*1f290*/  HSET2.LE.AND R142, R141, R173.reuse, PT ;  /* 0x000000ad8d8e7233 */ /* 0x100fe20003803000 */
[----:B------:R-:W-:Y:S01]  /*1f2a0*/  LOP3.LUT R140, R139, R140, RZ, 0xc0, !PT ;  /* 0x0000008c8b8c7212 */ /* 0x000fe200078ec0ff */
[--C-:B------:R-:W-:Y:S01]  /*1f2b0*/  HSET2.LE.AND R143, R143, R173.reuse, PT ;  /* 0x000000ad8f8f7233 */ /* 0x100fe20003803000 */
[----:B------:R-:W-:Y:S01]  /*1f2c0*/  LOP3.LUT R0, R171, R249, R172, 0x96, !PT ;  /* 0x000000f9ab007212 */ /* 0x000fe200078e96ac */
[--C-:B------:R-:W-:Y:S01]  /*1f2d0*/  HSET2.LE.AND R141, R3, R173.reuse, PT ;  /* 0x000000ad038d7233 */ /* 0x100fe20003803000 */
[----:B------:R-:W-:Y:S01]  /*1f2e0*/  LOP3.LUT R142, R138, R142, RZ, 0xc0, !PT ;  /* 0x0000008e8a8e7212 */ /* 0x000fe200078ec0ff */
[----:B------:R-:W3:Y:S01]  /*1f2f0*/  LDSM.16.MT88.4 R156, [R195+0x19000] ;  /* 0x01900000c39c783b */ /* 0x000ee20000004200 */
[----:B------:R-:W-:Y:S02]  /*1f300*/  LOP3.LUT R143, R135, R143, RZ, 0xc0, !PT ;  /* 0x0000008f878f7212 */ /* 0x000fe400078ec0ff */
[----:B------:R-:W-:Y:S02]  /*1f310*/  LOP3.LUT R141, R164, R141, RZ, 0xc0, !PT ;  /* 0x0000008da48d7212 */ /* 0x000fe400078ec0ff */
[----:B------:R-:W-:Y:S02]  /*1f320*/  LOP3.LUT R138, R170, 0xffff, RZ, 0xc0, !PT ;  /* 0x0000ffffaa8a7812 */ /* 0x000fe400078ec0ff */
[----:B------:R-:W-:Y:S01]  /*1f330*/  LOP3.LUT R3, R0, 0xffff, RZ, 0xc0, !PT ;  /* 0x0000ffff00037812 */ /* 0x000fe200078ec0ff */
[----:B------:R-:W4:Y:S01]  /*1f340*/  LDSM.16.MT88.4 R160, [R193+0x1b000] ;  /* 0x01b00000c1a0783b */ /* 0x000f220000004200 */
[----:B------:R-:W-:Y:S01]  /*1f350*/  SHF.R.U32.HI R138, RZ, 0x8, R138 ;  /* 0x00000008ff8a7819 */ /* 0x000fe2000001168a */
[C---:B-1----:R-:W-:Y:S01]  /*1f360*/  HMMA.16816.F32.BF16 R4, R140.reuse, R144, R4 ;  /* 0x000000908c04723c */ /* 0x042fe20000041804 */
[----:B------:R-:W-:Y:S02]  /*1f370*/  SHF.R.U32.HI R3, RZ, 0x8, R3 ;  /* 0x00000008ff037819 */ /* 0x000fe40000011603 */
[----:B------:R-:W-:Y:S02]  /*1f380*/  SHF.R.U32.HI R135, RZ, 0x10, R170 ;  /* 0x00000010ff877819 */ /* 0x000fe400000116aa */
[----:B------:R-:W-:Y:S01]  /*1f390*/  SHF.R.U32.HI R139, RZ, 0x10, R0 ;  /* 0x00000010ff8b7819 */ /* 0x000fe20000011600 */
[----:B------:R-:W1:Y:S01]  /*1f3a0*/  LDSM.16.MT88.4 R164, [R194+0x1b000] ;  /* 0x01b00000c2a4783b */ /* 0x000e620000004200 */
[----:B------:R-:W-:Y:S01]  /*1f3b0*/  LOP3.LUT R135, R135, 0xff, RZ, 0xc0, !PT ;  /* 0x000000ff87877812 */ /* 0x000fe200078ec0ff */
[C---:B------:R-:W-:Y:S01]  /*1f3c0*/  HMMA.16816.F32.BF16 R8, R140.reuse, R146, R8 ;  /* 0x000000928c08723c */ /* 0x040fe20000041808 */
[----:B------:R-:W-:Y:S05]  /*1f3d0*/  LOP3.LUT R139, R139, 0xff, RZ, 0xc0, !PT ;  /* 0x000000ff8b8b7812 */ /* 0x000fea00078ec0ff */
[----:B------:R-:W1:Y:S02]  /*1f3e0*/  LDSM.16.MT88.4 R144, [R196+0x1b000] ;  /* 0x01b00000c490783b */ /* 0x000e640000004200 */
        /* <DEDUP_REMOVED lines=28> */
[C---:B------:R-:W-:Y:S08]  /*1f5b0*/  HMMA.16816.F32.BF16 R88, R140.reuse, R162, R88 ;  /* 0x000000a28c58723c */ /* 0x040ff00000041858 */
[C---:B-1----:R-:W-:Y:S07]  /*1f5c0*/  HMMA.16816.F32.BF16 R92, R140.reuse, R144, R92 ;  /* 0x000000908c5c723c */ /* 0x042fee000004185c */
[----:B------:R-:W-:Y:S01]  /*1f5d0*/  LOP3.LUT R145, R170, 0xff, RZ, 0xc0, !PT ;  /* 0x000000ffaa917812 */ /* 0x000fe200078ec0ff */
[C---:B------:R-:W-:Y:S01]  /*1f5e0*/  HMMA.16816.F32.BF16 R96, R140.reuse, R146, R96 ;  /* 0x000000928c60723c */ /* 0x040fe20000041860 */
[----:B------:R-:W-:Y:S03]  /*1f5f0*/  LOP3.LUT R144, R0, 0xff, RZ, 0xc0, !PT ;  /* 0x000000ff00907812 */ /* 0x000fe600078ec0ff */
[----:B------:R-:W-:Y:S02]  /*1f600*/  PRMT R138, R145, 0x5410, R138 ;  /* 0x00005410918a7816 */ /* 0x000fe4000000008a */
[----:B------:R-:W-:Y:S02]  /*1f610*/  PRMT R3, R144, 0x5410, R3 ;  /* 0x0000541090037816 */ /* 0x000fe40000000003 */
[C---:B--2---:R-:W-:Y:S01]  /*1f620*/  HMMA.16816.F32.BF16 R100, R140.reuse, R148, R100 ;  /* 0x000000948c64723c */ /* 0x044fe20000041864 */
[----:B------:R-:W1:Y:S03]  /*1f630*/  LDSM.16.MT88.4 R144, [R193+0x19800] ;  /* 0x01980000c190783b */ /* 0x000e660000004200 */
[----:B------:R-:W-:Y:S01]  /*1f640*/  SHF.R.U32.HI R170, RZ, 0x18, R170 ;  /* 0x00000018ffaa7819 */ /* 0x000fe200000116aa */
[--C-:B------:R-:W-:Y:S01]  /*1f650*/  HSET2.LE.AND R174, R138, R173.reuse, PT ;  /* 0x000000ad8aae7233 */ /* 0x100fe20003803000 */
[----:B------:R-:W-:Y:S01]  /*1f660*/  SHF.R.U32.HI R0, RZ, 0x18, R0 ;  /* 0x00000018ff007819 */ /* 0x000fe20000011600 */
[--C-:B------:R-:W-:Y:S01]  /*1f670*/  HSET2.LE.AND R172, R3, R173.reuse, PT ;  /* 0x000000ad03ac7233 */ /* 0x100fe20003803000 */
[C---:B------:R-:W-:Y:S01]  /*1f680*/  HMMA.16816.F32.BF16 R104, R140.reuse, R150, R104 ;  /* 0x000000968c68723c */ /* 0x040fe20000041868 */
[----:B------:R-:W-:Y:S03]  /*1f690*/  LDSM.16.MT88.4 R148, [R196+0x19800] ;  /* 0x01980000c494783b */ /* 0x000fe60000004200 */
[----:B------:R-:W-:Y:S01]  /*1f6a0*/  PRMT R135, R135, 0x5410, R170 ;  /* 0x0000541087877816 */ /* 0x000fe200000000aa */
[----:B------:R-:W-:Y:S01]  /*1f6b0*/  IMAD.MOV.U32 R3, RZ, RZ, R133 ;  /* 0x000000ffff037224 */ /* 0x000fe200078e0085 */
[----:B------:R-:W-:Y:S02]  /*1f6c0*/  LOP3.LUT R172, R169, R172, RZ, 0xc0, !PT ;  /* 0x000000aca9ac7212 */ /* 0x000fe400078ec0ff */
[C---:B------:R-:W-:Y:S01]  /*1f6d0*/  HMMA.16816.F32.BF16 R108, R140.reuse, R152, R108 ;  /* 0x000000988c6c723c */ /* 0x040fe2000004186c */
[----:B------:R-:W-:Y:S03]  /*1f6e0*/  LOP3.LUT R174, R134, R174, RZ, 0xc0, !PT ;  /* 0x000000ae86ae7212 */ /* 0x000fe600078ec0ff */
[--C-:B------:R-:W-:Y:S01]  /*1f6f0*/  HSET2.LE.AND R175, R135, R173.reuse, PT ;  /* 0x000000ad87af7233 */ /* 0x100fe20003803000 */
[----:B------:R-:W-:Y:S01]  /*1f700*/  PRMT R0, R139, 0x5410, R0 ;  /* 0x000054108b007816 */ /* 0x000fe20000000000 */
[----:B------:R-:W-:Y:S02]  /*1f710*/  IMAD.MOV.U32 R135, RZ, RZ, R236 ;  /* 0x000000ffff877224 */ /* 0x000fe400078e00ec */
[C---:B------:R-:W-:Y:S01]  /*1f720*/  HMMA.16816.F32.BF16 R112, R140.reuse, R154, R112 ;  /* 0x0000009a8c70723c */ /* 0x040fe20000041870 */
[----:B------:R-:W-:Y:S03]  /*1f730*/  LOP3.LUT R175, R2, R175, RZ, 0xc0, !PT ;  /* 0x000000af02af7212 */ /* 0x000fe600078ec0ff */
[----:B------:R-:W-:Y:S01]  /*1f740*/  HSET2.LE.AND R173, R0, R173, PT ;  /* 0x000000ad00ad7233 */ /* 0x000fe20003803000 */
[----:B------:R-:W-:Y:S03]  /*1f750*/  IMAD.MOV.U32 R134, RZ, RZ, R132 ;  /* 0x000000ffff867224 */ /* 0x000fe600078e0084 */
[C---:B---3--:R-:W-:Y:S01]  /*1f760*/  HMMA.16816.F32.BF16 R116, R140.reuse, R156, R116 ;  /* 0x0000009c8c74723c */ /* 0x048fe20000041874 */
[----:B------:R-:W-:Y:S07]  /*1f770*/  LOP3.LUT R173, R168, R173, RZ, 0xc0, !PT ;  /* 0x000000ada8ad7212 */ /* 0x000fee00078ec0ff */
[C---:B------:R-:W-:Y:S01]  /*1f780*/  HMMA.16816.F32.BF16 R120, R140.reuse, R158, R120 ;  /* 0x0000009e8c78723c */ /* 0x040fe20000041878 */
[----:B------:R-:W2:Y:S07]  /*1f790*/  LDSM.16.MT88.4 R156, [R194+0x19800] ;  /* 0x01980000c29c783b */ /* 0x000eae0000004200 */
[C---:B------:R-:W-:Y:S08]  /*1f7a0*/  HMMA.16816.F32.BF16 R124, R140.reuse, R164, R124 ;  /* 0x000000a48c7c723c */ /* 0x040ff0000004187c */
[----:B------:R-:W-:Y:S01]  /*1f7b0*/  HMMA.16816.F32.BF16 R128, R140, R166, R128 ;  /* 0x000000a68c80723c */ /* 0x000fe20000041880 */
[----:B------:R-:W3:Y:S07]  /*1f7c0*/  LDSM.16.MT88.4 R140, [R195+0x19800] ;  /* 0x01980000c38c783b */ /* 0x000eee0000004200 */
[C---:B-1----:R-:W-:Y:S01]  /*1f7d0*/  HMMA.16816.F32.BF16 R168, R172.reuse, R144, R4 ;  /* 0x00000090aca8723c */ /* 0x042fe20000041804 */
[----:B------:R-:W1:Y:S07]  /*1f7e0*/  LDSM.16.MT88.4 R4, [R193+0x1d800] ;  /* 0x01d80000c104783b */ /* 0x000e6e0000004200 */
[C---:B------:R-:W-:Y:S01]  /*1f7f0*/  HMMA.16816.F32.BF16 R164, R172.reuse, R146, R8 ;  /* 0x00000092aca4723c */ /* 0x040fe20000041808 */
[----:B------:R-:W4:Y:S07]  /*1f800*/  LDSM.16.MT88.4 R8, [R194+0x1d800] ;  /* 0x01d80000c208783b */ /* 0x000f2e0000004200 */
[C---:B--2---:R-:W-:Y:S01]  /*1f810*/  HMMA.16816.F32.BF16 R160, R172.reuse, R156, R12 ;  /* 0x0000009caca0723c */ /* 0x044fe2000004180c */
[----:B------:R-:W2:Y:S07]  /*1f820*/  LDSM.16.MT88.4 R12, [R196+0x1d800] ;  /* 0x01d80000c40c783b */ /* 0x000eae0000004200 */
[C---:B------:R-:W-:Y:S01]  /*1f830*/  HMMA.16816.F32.BF16 R156, R172.reuse, R158, R16 ;  /* 0x0000009eac9c723c */ /* 0x040fe20000041810 */
[----:B------:R-:W1:Y:S07]  /*1f840*/  LDSM.16.MT88.4 R16, [R195+0x1d800] ;  /* 0x01d80000c310783b */ /* 0x000e6e0000004200 */
[C---:B------:R-:W-:Y:S01]  /*1f850*/  HMMA.16816.F32.BF16 R152, R172.reuse, R148, R20 ;  /* 0x00000094ac98723c */ /* 0x040fe20000041814 */
[----:B------:R-:W1:Y:S07]  /*1f860*/  LDSM.16.MT88.4 R20, [R193+0x1f800] ;  /* 0x01f80000c114783b */ /* 0x000e6e0000004200 */
[C---:B------:R-:W-:Y:S01]  /*1f870*/  HMMA.16816.F32.BF16 R148, R172.reuse, R150, R24 ;  /* 0x00000096ac94723c */ /* 0x040fe20000041818 */
[----:B------:R-:W1:Y:S07]  /*1f880*/  LDSM.16.MT88.4 R24, [R194+0x1f800] ;  /* 0x01f80000c218783b */ /* 0x000e6e0000004200 */
[C---:B---3--:R-:W-:Y:S01]  /*1f890*/  HMMA.16816.F32.BF16 R144, R172.reuse, R140, R28 ;  /* 0x0000008cac90723c */ /* 0x048fe2000004181c */
[----:B------:R-:W3:Y:S07]  /*1f8a0*/  LDSM.16.MT88.4 R28, [R196+0x1f800] ;  /* 0x01f80000c41c783b */ /* 0x000eee0000004200 */
[C---:B------:R-:W-:Y:S01]  /*1f8b0*/  HMMA.16816.F32.BF16 R140, R172.reuse, R142, R32 ;  /* 0x0000008eac8c723c */ /* 0x040fe20000041820 */
[----:B------:R-:W1:Y:S07]  /*1f8c0*/  LDSM.16.MT88.4 R32, [R195+0x1f800] ;  /* 0x01f80000c320783b */ /* 0x000e6e0000004200 */
        /* <DEDUP_REMOVED lines=23> */
[----:B------:R-:W-:Y:S01]  /*1fa40*/  HMMA.16816.F32.BF16 R128, R172, R34, R128 ;  /* 0x00000022ac80723c */ /* 0x000fe20000041880 */
[----:B------:R-:W-:-:S07]  /*1fa50*/  @P1 BRA `(.L_x_1949) ;  /* 0xffff98e000001947 */ /* 0x000fce000383ffff */
.L_x_1946:
[----:B------:R-:W-:Y:S02]  /*1fa60*/  @!UPT UIADD3 URZ, URZ, URZ, URZ ;  /* 0x0000003f3f3ff290 */ /* 0x000fe4000fffe03f */
[----:B-----5:R1:W5:Y:S04]  /*1fa70*/  LD.E R181, [R136.64+0xd8] ;  /* 0x0000d80488b57980 */ /* 0x020368000c101900 */
[----:B------:R1:W5:Y:S01]  /*1fa80*/  LD.E R5, [R136.64+0x17c] ;  /* 0x00017c0488057980 */ /* 0x000362000c101900 */
[----:B------:R-:W-:-:S02]  /*1fa90*/  MOV R8, 0x1f ;  /* 0x0000001f00087802 */ /* 0x000fc40000000f00 */
[----:B------:R-:W-:Y:S01]  /*1faa0*/  MOV R7, 0xffffffff ;  /* 0xffffffff00077802 */ /* 0x000fe20000000f00 */
[----:B------:R-:W-:Y:S06]  /*1fab0*/  BRA.DIV ~URZ, `(.L_x_1950) ;  /* 0x000022627f007947 */ /* 0x000fec000b800000 */
[----:B------:R-:W2:Y:S04]  /*1fac0*/  LDL R2, [R1+0xbc] ;  /* 0x0000bc0001027983 */ /* 0x000ea80000100800 */
[----:B--2---:R2:W3:Y:S02]  /*1fad0*/  SHFL.BFLY PT, R0, R2, 0x2, 0x1f ;  /* 0x0c401f0002007f89 */ /* 0x0044e400000e0000 */
.L_x_1965:
[----:B--2---:R-:W2:Y:S02]  /*1fae0*/  LDL.LU R2, [R1+0xbc] ;  /* 0x0000bc0001027983 */ /* 0x004ea40000300800 */
[----:B--23--:R-:W-:Y:S01]  /*1faf0*/  FADD.FTZ R0, R0, R2 ;  /* 0x0000000200007221 */ /* 0x00cfe20000010000 */
[----:B------:R-:W-:Y:S05]  /*1fb00*/  BRA.DIV ~URZ, `(.L_x_1951) ;  /* 0x000022727f007947 */ /* 0x000fea000b800000 */
[----:B------:R-:W2:Y:S04]  /*1fb10*/  LDL.LU R6, [R1+0xc0] ;  /* 0x0000c00001067983 */ /* 0x000ea80000300800 */
[----:B------:R-:W3:Y:S02]  /*1fb20*/  SHFL.BFLY PT, R3, R0, 0x1, 0x1f ;  /* 0x0c201f0000037f89 */ /* 0x000ee400000e0000 */
[----:B---3--:R-:W-:-:S02]  /*1fb30*/  FADD.FTZ R135, R0, R3 ;  /* 0x0000000300877221 */ /* 0x008fc40000010000 */
[----:B--2---:R-:W2:Y:S02]  /*1fb40*/  SHFL.BFLY PT, R4, R6, 0x2, 0x1f ;  /* 0x0c401f0006047f89 */ /* 0x004ea400000e0000 */
[----:B--2---:R-:W-:-:S05]  /*1fb50*/  FADD.FTZ R4, R4, R6 ;  /* 0x0000000604047221 */ /* 0x004fca0000010000 */
[----:B------:R2:W3:Y:S02]  /*1fb60*/  SHFL.BFLY PT, R2, R4, 0x1, 0x1f ;  /* 0x0c201f0004027f89 */ /* 0x0004e400000e0000 */
.L_x_1966:
[----:B------:R-:W4:Y:S01]  /*1fb70*/  LDL R185, [R1+0x110] ;  /* 0x0001100001b97983 */ /* 0x000f220000100800 */
[----:B------:R-:W-:Y:S01]  /*1fb80*/  FSETP.NE.FTZ.AND P3, PT, R135, RZ, PT ;  /* 0x000000ff8700720b */ /* 0x000fe20003f75000 */
[----:B---3--:R-:W-:Y:S01]  /*1fb90*/  FADD.FTZ R134, R2, R4 ;  /* 0x0000000402867221 */ /* 0x008fe20000010000 */
[----:B------:R-:W-:Y:S02]  /*1fba0*/  MOV R2, 0x3f800000 ;  /* 0x3f80000000027802 */ /* 0x000fe40000000f00 */
[----:B------:R-:W-:Y:S02]  /*1fbb0*/  MOV R0, 0x3f800000 ;  /* 0x3f80000000007802 */ /* 0x000fe40000000f00 */
[----:B------:R-:W-:-:S07]  /*1fbc0*/  FSETP.NE.FTZ.AND P0, PT, R134, RZ, PT ;  /* 0x000000ff8600720b */ /* 0x000fce0003f15000 */
[----:B------:R-:W3:Y:S08]  /*1fbd0*/  @P3 MUFU.RCP R2, R135 ;  /* 0x0000008700023308 */ /* 0x000ef00000001000 */
[----:B------:R-:W1:Y:S01]  /*1fbe0*/  @P0 MUFU.RCP R0, R134 ;  /* 0x0000008600000308 */ /* 0x000e620000001000 */
[----:B---3-5:R-:W-:-:S04]  /*1fbf0*/  FMUL.FTZ R2, R5, R2 ;  /* 0x0000000205027220 */ /* 0x028fc80000410000 */
[C---:B------:R-:W-:Y:S02]  /*1fc00*/  FMUL.FTZ R35, R2.reuse, R89 ;  /* 0x0000005902237220 */ /* 0x040fe40000410000 */
[----:B------:R-:W3:Y:S01]  /*1fc10*/  S2R R89, SR_TID.X ;  /* 0x0000000000597919 */ /* 0x000ee20000002100 */
[C---:B------:R-:W-:Y:S02]  /*1fc20*/  FMUL.FTZ R177, R2.reuse, R148 ;  /* 0x0000009402b17220 */ /* 0x040fe40000410000 */
[----:B-1----:R-:W-:Y:S02]  /*1fc30*/  FMUL.FTZ R0, R5, R0 ;  /* 0x0000000005007220 */ /* 0x002fe40000410000 */
[----:B------:R-:W-:Y:S02]  /*1fc40*/  FMUL.FTZ R148, R2, R60 ;  /* 0x0000003c02947220 */ /* 0x000fe40000410000 */
[C---:B------:R-:W-:Y:S02]  /*1fc50*/  FMUL.FTZ R3, R0.reuse, R38 ;  /* 0x0000002600037220 */ /* 0x040fe40000410000 */
[----:B------:R-:W-:-:S02]  /*1fc60*/  FMUL.FTZ R60, R0, R39 ;  /* 0x00000027003c7220 */ /* 0x000fc40000410000 */
[----:B------:R-:W-:Y:S02]  /*1fc70*/  FMUL.FTZ R180, R2, R160 ;  /* 0x000000a002b47220 */ /* 0x000fe40000410000 */
[----:B------:R-:W-:Y:S01]  /*1fc80*/  FMUL.FTZ R34, R0, R91 ;  /* 0x0000005b00227220 */ /* 0x000fe20000410000 */
[----:B------:R-:W-:Y:S01]  /*1fc90*/  F2FP.BF16.PACK_AB R60, R60, R3 ;  /* 0x000000033c3c723e */ /* 0x000fe200000010ff */
[C---:B------:R-:W-:Y:S02]  /*1fca0*/  FMUL.FTZ R173, R2.reuse, R140 ;  /* 0x0000008c02ad7220 */ /* 0x040fe40000410000 */
[C---:B------:R-:W-:Y:S02]  /*1fcb0*/  FMUL.FTZ R160, R2.reuse, R45 ;  /* 0x0000002d02a07220 */ /* 0x040fe40000410000 */
[C---:B------:R-:W-:Y:S02]  /*1fcc0*/  FMUL.FTZ R45, R2.reuse, R69 ;  /* 0x00000045022d7220 */ /* 0x040fe40000410000 */
[----:B------:R-:W-:-:S02]  /*1fcd0*/  FMUL.FTZ R140, R2, R72 ;  /* 0x00000048028c7220 */ /* 0x000fc40000410000 */
[C---:B------:R-:W-:Y:S01]  /*1fce0*/  FMUL.FTZ R72, R0.reuse, R50 ;  /* 0x0000003200487220 */ /* 0x040fe20000410000 */
[----:B---3--:R-:W-:Y:S01]  /*1fcf0*/  SHF.R.S32.HI R91, RZ, 0x1f, R89 ;  /* 0x0000001fff5b7819 */ /* 0x008fe20000011459 */
[----:B------:R-:W-:Y:S02]  /*1fd00*/  FMUL.FTZ R69, R0, R51 ;  /* 0x0000003300457220 */ /* 0x000fe40000410000 */
[C---:B------:R-:W-:Y:S01]  /*1fd10*/  FMUL.FTZ R182, R2.reuse, R164 ;  /* 0x000000a402b67220 */ /* 0x040fe20000410000 */
[----:B------:R-:W-:Y:S01]  /*1fd20*/  LEA.HI R3, R91, R89, RZ, 0x2 ;  /* 0x000000595b037211 */ /* 0x000fe200078f10ff */
        /* <DEDUP_REMOVED lines=54> */
[----:B------:R-:W-:Y:S01]  /*20090*/  LEA.HI R88, R91, R89, RZ, 0x5 ;  /* 0x000000595b587211 */ /* 0x000fe200078f28ff */
        /* <DEDUP_REMOVED lines=32> */
[----:B------:R-:W-:Y:S01]  /*202a0*/  SHF.R.S32.HI R69, RZ, 0x2, R3 ;  /* 0x00000002ff457819 */ /* 0x000fe20000011403 */
[----:B--2---:R-:W-:-:S02]  /*202b0*/  FMUL.FTZ R4, R0, R171 ;  /* 0x000000ab00047220 */ /* 0x004fc40000410000 */
[C---:B------:R-:W-:Y:S02]  /*202c0*/  FMUL.FTZ R166, R0.reuse, R166 ;  /* 0x000000a600a67220 */ /* 0x040fe40000410000 */
[----:B------:R-:W-:Y:S01]  /*202d0*/  FMUL.FTZ R8, R0, R167 ;  /* 0x000000a700087220 */ /* 0x000fe20000410000 */
[----:B------:R-:W-:Y:S01]  /*202e0*/  F2FP.BF16.PACK_AB R4, R4, R170 ;  /* 0x000000aa0404723e */ /* 0x000fe200000010ff */
[C---:B------:R-:W-:Y:S02]  /*202f0*/  FMUL.FTZ R162, R0.reuse, R162 ;  /* 0x000000a200a27220 */ /* 0x040fe40000410000 */
[----:B------:R-:W-:Y:S01]  /*20300*/  FMUL.FTZ R11, R0, R163 ;  /* 0x000000a3000b7220 */ /* 0x000fe20000410000 */
        /* <DEDUP_REMOVED lines=30> */
[----:B------:R-:W-:Y:S01]  /*204f0*/  SHF.R.S32.HI R14, RZ, 0x5, R88 ;  /* 0x00000005ff0e7819 */ /* 0x000fe20000011458 */
        /* <DEDUP_REMOVED lines=53> */
[----:B------:R-:W-:-:S04]  /*20850*/  SHF.R.S32.HI R0, RZ, 0x1f, R3 ;  /* 0x0000001fff007819 */ /* 0x000fc80000011403 */
[----:B------:R-:W-:-:S04]  /*20860*/  LEA.HI R0, R0, R69, RZ, 0x3 ;  /* 0x0000004500007211 */ /* 0x000fc800078f18ff */
[----:B------:R-:W-:-:S04]  /*20870*/  LOP3.LUT R0, R0, 0xfffffff8, RZ, 0xc0, !PT ;  /* 0xfffffff800007812 */ /* 0x000fc800078ec0ff */
        /* <DEDUP_REMOVED lines=13> */
[C---:B------:R-:W-:Y:S01]  /*20950*/  IADD3 R2, R0.reuse, -0x10, RZ ;  /* 0xfffffff000027810 */ /* 0x040fe20007ffe0ff */
[----:B------:R1:W-:Y:S01]  /*20960*/  STS [R0], R5 ;  /* 0x0000000500007388 */ /* 0x0003e20000000800 */
[----:B------:R-:W-:Y:S02]  /*20970*/  SEL R3, R3, 0xffffffe0, !P1 ;  /* 0xffffffe003037807 */ /* 0x000fe40004800000 */
[----:B------:R-:W-:Y:S01]  /*20980*/  @P4 IADD3 R2, R0, 0x10, RZ ;  /* 0x0000001000024810 */ /* 0x000fe20007ffe0ff */
[----:B------:R2:W-:Y:S01]  /*20990*/  STS [R0+0x400], R4 ;  /* 0x0004000400007388 */ /* 0x0005e20000000800 */
[----:B----4-:R-:W-:Y:S02]  /*209a0*/  ISETP.NE.AND P1, PT, R185, -0x1, PT ;  /* 0xffffffffb900780c */ /* 0x010fe40003f25270 */
[----:B------:R-:W-:Y:S01]  /*209b0*/  F2FP.BF16.PACK_AB R14, R127, R126 ;  /* 0x0000007e7f0e723e */ /* 0x000fe200000010ff */
[----:B------:R3:W-:Y:S01]  /*209c0*/  STS [R2], R6 ;  /* 0x0000000602007388 */ /* 0x0007e20000000800 */
[----:B------:R-:W-:-:S03]  /*209d0*/  F2FP.BF16.PACK_AB R13, R131, R130 ;  /* 0x00000082830d723e */ /* 0x000fc600000010ff */
[----:B------:R4:W-:Y:S01]  /*209e0*/  STS [R2+0x400], R8 ;  /* 0x0004000802007388 */ /* 0x0009e20000000800 */
[----:B-1----:R-:W-:Y:S02]  /*209f0*/  MOV R5, 0x40 ;  /* 0x0000004000057802 */ /* 0x002fe40000000f00 */
        /* <DEDUP_REMOVED lines=64> */
[----:B------:R-:W-:Y:S04]  /*20e00*/  STS [R6+0xc400], R14 ;  /* 0x00c4000e06007388 */ /* 0x000fe80000000800 */
[----:B------:R3:W-:Y:S04]  /*20e10*/  STS [R5+0xc000], R16 ;  /* 0x00c0001005007388 */ /* 0x0007e80000000800 */
[----:B------:R3:W-:Y:S04]  /*20e20*/  STS [R5+0xc400], R13 ;  /* 0x00c4000d05007388 */ /* 0x0007e80000000800 */
[----:B-1----:R-:W4:Y:S04]  /*20e30*/  @!P1 LD.E.64 R2, [R136.64+0x80] ;  /* 0x0000800488029980 */ /* 0x002f28000c101b00 */
[----:B------:R-:W4:Y:S04]  /*20e40*/  LD.E.U16 R0, [R136.64+0x1c8] ;  /* 0x0001c80488007980 */ /* 0x000f28000c101500 */
[----:B--2---:R1:W5:Y:S04]  /*20e50*/  LD.E.64 R20, [R136.64+0x90] ;  /* 0x0000900488147980 */ /* 0x004368000c101b00 */
[----:B---3--:R1:W5:Y:S04]  /*20e60*/  LD.E.64 R16, [R136.64+0x70] ;  /* 0x0000700488107980 */ /* 0x008368000c101b00 */
[----:B------:R-:W2:Y:S04]  /*20e70*/  @P1 LD.E.64 R4, [R136.64+0x88] ;  /* 0x0000880488041980 */ /* 0x000ea8000c101b00 */
[----:B------:R-:W4:Y:S01]  /*20e80*/  S2R R184, SR_CTAID.Y ;  /* 0x0000000000b87919 */ /* 0x000f220000002600 */
[----:B------:R-:W3:Y:S08]  /*20e90*/  @P3 MUFU.LG2 R9, R135 ;  /* 0x0000008700093308 */ /* 0x000ef00000000c00 */
[----:B------:R-:W1:Y:S01]  /*20ea0*/  @P0 MUFU.LG2 R12, R134 ;  /* 0x00000086000c0308 */ /* 0x000e620000000c00 */
[----:B--2---:R-:W-:-:S02]  /*20eb0*/  @P1 IMAD R8, R5, R185, RZ ;  /* 0x000000b905081224 */ /* 0x004fc400078e02ff */
[----:B------:R-:W-:Y:S02]  /*20ec0*/  @P1 IMAD.WIDE.U32 R6, R4, R185, RZ ;  /* 0x000000b904061225 */ /* 0x000fe400078e00ff */
[----:B------:R2:W5:Y:S02]  /*20ed0*/  @!P1 LD.E.64 R4, [R136.64+0x88] ;  /* 0x0000880488049980 */ /* 0x000564000c101b00 */
[----:B----4-:R-:W-:Y:S01]  /*20ee0*/  @!P1 IMAD R10, R3, R184, RZ ;  /* 0x000000b8030a9224 */ /* 0x010fe200078e02ff */
[C---:B------:R-:W-:Y:S02]  /*20ef0*/  PRMT R3, R0.reuse, 0x7770, RZ ;  /* 0x0000777000037816 */ /* 0x040fe400000000ff */
[----:B------:R-:W-:Y:S02]  /*20f00*/  PRMT R0, R0, 0x7771, RZ ;  /* 0x0000777100007816 */ /* 0x000fe400000000ff */
[----:B------:R-:W-:-:S04]  /*20f10*/  ISETP.NE.AND P2, PT, R3, RZ, PT ;  /* 0x000000ff0300720c */ /* 0x000fc80003f45270 */
[----:B------:R-:W-:Y:S02]  /*20f20*/  ISETP.NE.OR P5, PT, R0, RZ, !P2 ;  /* 0x000000ff0000720c */ /* 0x000fe400057a5670 */
[----:B------:R-:W-:Y:S01]  /*20f30*/  @!P1 SHF.R.S32.HI R11, RZ, 0x1f, R184 ;  /* 0x0000001fff0b9819 */ /* 0x000fe200000114b8 */
[----:B---3--:R-:W-:Y:S01]  /*20f40*/  @P3 FMUL.FTZ R9, R9, 0.69314718246459960938 ;  /* 0x3f31721809093820 */ /* 0x008fe20000410000 */
[----:B------:R-:W-:-:S03]  /*20f50*/  @P1 MOV R15, R6 ;  /* 0x00000006000f1202 */ /* 0x000fc60000000f00 */
[C---:B------:R-:W-:Y:S02]  /*20f60*/  @!P1 IMAD R10, R2.reuse, R11, R10 ;  /* 0x0000000b020a9224 */ /* 0x040fe400078e020a */
[----:B------:R-:W-:Y:S01]  /*20f70*/  @!P1 IMAD.WIDE.U32 R2, R2, R184, RZ ;  /* 0x000000b802029225 */ /* 0x000fe200078e00ff */
[----:B------:R-:W-:Y:S01]  /*20f80*/  BSSY B1, `(.L_x_1952) ;  /* 0x0000017000017945 */ /* 0x000fe20003800000 */
[----:B------:R-:W-:Y:S02]  /*20f90*/  @P1 IADD3 R19, R7, R8, RZ ;  /* 0x0000000807131210 */ /* 0x000fe40007ffe0ff */
[----:B-1----:R-:W-:Y:S01]  /*20fa0*/  @P0 FMUL.FTZ R6, R12, 0.69314718246459960938 ;  /* 0x3f3172180c060820 */ /* 0x002fe20000410000 */
[----:B------:R-:W-:Y:S01]  /*20fb0*/  MOV R13, 0x7f800000 ;  /* 0x7f800000000d7802 */ /* 0x000fe20000000f00 */
[C---:B------:R-:W-:Y:S01]  /*20fc0*/  @P3 FFMA.FTZ R13, R181.reuse, R133, R9 ;  /* 0x00000085b50d3223 */ /* 0x040fe20000010009 */
[----:B------:R-:W-:Y:S01]  /*20fd0*/  MOV R14, 0x7f800000 ;  /* 0x7f800000000e7802 */ /* 0x000fe20000000f00 */
[----:B------:R-:W-:Y:S01]  /*20fe0*/  @P0 FFMA.FTZ R14, R181, R132, R6 ;  /* 0x00000084b50e0223 */ /* 0x000fe20000010006 */
[----:B------:R-:W-:-:S02]  /*20ff0*/  @!P1 IADD3 R19, R3, R10, RZ ;  /* 0x0000000a03139210 */ /* 0x000fc40007ffe0ff */
[----:B------:R-:W-:Y:S02]  /*21000*/  @!P1 MOV R15, R2 ;  /* 0x00000002000f9202 */ /* 0x000fe40000000f00 */
[----:B------:R-:W-:Y:S01]  /*21010*/  PLOP3.LUT P4, PT, PT, PT, PT, 0x8, 0x0 ;  /* 0x000000000000781c */ /* 0x000fe20003f8e170 */
[----:B------:R-:W-:Y:S01]  /*21020*/  CS2R R2, SRZ ;  /* 0x0000000000027805 */ /* 0x000fe2000001ff00 */
[----:B------:R-:W-:Y:S06]  /*21030*/  @P5 BRA `(.L_x_1953) ;  /* 0x000000b000005947 */ /* 0x000fec0003800000 */
[----:B--2---:R-:W-:Y:S01]  /*21040*/  ISETP.NE.AND P0, PT, R185, -0x1, PT ;  /* 0xffffffffb900780c */ /* 0x004fe20003f05270 */
[----:B------:R-:W-:-:S12]  /*21050*/  BSSY B0, `(.L_x_1954) ;  /* 0x0000005000007945 */ /* 0x000fd80003800000 */
[----:B------:R-:W-:Y:S05]  /*21060*/  @P0 BRA `(.L_x_1955) ;  /* 0x0000003000000947 */ /* 0x000fea0003800000 */
[----:B------:R-:W2:Y:S02]  /*21070*/  LD.E R0, [R136.64+0xb4] ;  /* 0x0000b40488007980 */ /* 0x000ea4000c101900 */
[----:B--2---:R-:W-:-:S05]  /*21080*/  IMAD R185, R0, R184, RZ ;  /* 0x000000b800b97224 */ /* 0x004fca00078e02ff */
[----:B------:R1:W-:Y:S02]  /*21090*/  STL [R1+0x110], R185 ;  /* 0x000110b901007387 */ /* 0x0003e40000100800 */
.L_x_1955:
[----:B------:R-:W-:Y:S05]  /*210a0*/  BSYNC B0 ;  /* 0x0000000000007941 */ /* 0x000fea0003800000 */
.L_x_1954:
[----:B------:R-:W-:Y:S01]  /*210b0*/  PLOP3.LUT P4, PT, PT, PT, PT, 0x80, 0x0 ;  /* 0x000000000000781c */ /* 0x000fe20003f8f070 */
[--C-:B------:R-:W-:Y:S01]  /*210c0*/  IMAD.MOV.U32 R2, RZ, RZ, R185.reuse ;  /* 0x000000ffff027224 */ /* 0x100fe200078e00b9 */
[----:B------:R-:W-:Y:S02]  /*210d0*/  SHF.R.S32.HI R3, RZ, 0x1f, R185 ;  /* 0x0000001fff037819 */ /* 0x000fe400000114b9 */
[----:B------:R-:W-:-:S04]  /*210e0*/  PRMT R0, RZ, 0x7610, R0 ;  /* 0x00007610ff007816 */ /* 0x000fc80000000000 */
.L_x_1953:
[----:B--2---:R-:W-:Y:S05]  /*210f0*/  BSYNC B1 ;  /* 0x0000000000017941 */ /* 0x004fea0003800000 */
.L_x_1952:
[----:B------:R-:W-:Y:S01]  /*21100*/  LOP3.LUT P0, RZ, R0, 0xff, RZ, 0xc0, !PT ;  /* 0x000000ff00ff7812 */ /* 0x000fe2000780c0ff */
[----:B------:R2:W5:-:S12]  /*21110*/  LD.E.64 R10, [R136.64+0xa0] ;  /* 0x0000a004880a7980 */ /* 0x000558000c101b00 */
[----:B------:R-:W3:Y:S01]  /*21120*/  @P0 LD.E.64 R8, [R136.64+0xb0] ;  /* 0x0000b00488080980 */ /* 0x000ee2000c101b00 */
[----:B------:R-:W-:Y:S01]  /*21130*/  @P0 MOV R6, 0x1 ;  /* 0x0000000100060802 */ /* 0x000fe20000000f00 */
[----:B---3--:R-:W-:Y:S01]  /*21140*/  @P0 IMAD R0, R9, R8, RZ ;  /* 0x0000000809000224 */ /* 0x008fe200078e02ff */
[----:B------:R-:W-:Y:S05]  /*21150*/  @P0 BRA `(.L_x_1956) ;  /* 0x0000005000000947 */ /* 0x000fea0003800000 */
[----:B--2---:R-:W2:Y:S04]  /*21160*/  @P2 LD.E R0, [R136.64+0xd4] ;  /* 0x0000d40488002980 */ /* 0x004ea8000c101900 */
[----:B------:R-:W2:Y:S04]  /*21170*/  LD.E R6, [R136.64+0x60] ;  /* 0x0000600488067980 */ /* 0x000ea8000c101900 */
[----:B------:R-:W2:Y:S01]  /*21180*/  @!P2 LD.E R0, [R136.64+0xb4] ;  /* 0x0000b4048800a980 */ /* 0x000ea2000c101900 */
[----:B------:R-:W-:Y:S01]  /*21190*/  MOV R8, 0x1 ;  /* 0x0000000100087802 */ /* 0x000fe20000000f00 */
[----:B--2---:R-:W-:-:S02]  /*211a0*/  IMAD R6, R0, R6, RZ ;  /* 0x0000000600067224 */ /* 0x004fc400078e02ff */
.L_x_1956:
[----:B--2---:R2:W5:Y:S01]  /*211b0*/  LDL R95, [R1+0x128] ;  /* 0x00012800015f7983 */ /* 0x0045620000100800 */
[----:B------:R-:W-:Y:S01]  /*211c0*/  WARPSYNC 0xffffffff ;  /* 0xffffffff00007948 */ /* 0x000fe20003800000 */
[----:B------:R-:W-:-:S02]  /*211d0*/  IMAD R6, R184, R6, RZ ;  /* 0x00000006b8067224 */ /* 0x000fc400078e02ff */
[----:B------:R-:W-:Y:S06]  /*211e0*/  BAR.SYNC.DEFER_BLOCKING 0x0 ;  /* 0x0000000000007b1d */ /* 0x000fec0000010000 */
[----:B------:R-:W3:Y:S04]  /*211f0*/  S2R R94, SR_CTAID.X ;  /* 0x00000000005e7919 */ /* 0x000ee80000002500 */
[----:B------:R-:W4:Y:S01]  /*21200*/  S2R R90, SR_CTAID.Z ;  /* 0x00000000005a7919 */ /* 0x000f220000002700 */
[----:B------:R-:W-:-:S03]  /*21210*/  LOP3.LUT R7, R88, 0xffffffe0, RZ, 0xc0, !PT ;  /* 0xffffffe058077812 */ /* 0x000fc600078ec0ff */
[----:B------:R2:W1:Y:S04]  /*21220*/  LDS.128 R36, [R220] ;  /* 0x00000000dc247984 */ /* 0x0004680000000c00 */
        /* <DEDUP_REMOVED lines=15> */
[----:B------:R-:W-:Y:S01]  /*21320*/  IMAD.IADD R7, R89, 0x1, -R7 ;  /* 0x0000000159077824 */ /* 0x000fe200078e0a07 */
[----:B------:R-:W-:Y:S01]  /*21330*/  SEL R6, R6, RZ, !P4 ;  /* 0x000000ff06067207 */ /* 0x000fe20006000000 */
[----:B---3--:R-:W-:-:S03]  /*21340*/  IMAD R9, R94, R8, RZ ;  /* 0x000000085e097224 */ /* 0x008fc600078e02ff */
[----:B------:R-:W-:Y:S01]  /*21350*/  LOP3.LUT P2, RZ, R7, 0x3, RZ, 0xc0, !PT ;  /* 0x0000000307ff7812 */ /* 0x000fe2000784c0ff */
[----:B----4-:R-:W-:Y:S02]  /*21360*/  IMAD R6, R90, R0, R6 ;  /* 0x000000005a067224 */ /* 0x010fe400078e0206 */
[----:B------:R-:W-:Y:S01]  /*21370*/  IMAD.SHL.U32 R0, R9, 0x80, RZ ;  /* 0x0000008009007824 */ /* 0x000fe200078e00ff */
[----:B------:R-:W-:Y:S04]  /*21380*/  BSSY B0, `(.L_x_1957) ;  /* 0x0000024000007945 */ /* 0x000fe80003800000 */
[----:B------:R-:W-:Y:S02]  /*21390*/  IADD3 R7, P1, P0, R0, R2, R6 ;  /* 0x0000000200077210 */ /* 0x000fe4000783e006 */
[----:B------:R-:W-:-:S02]  /*213a0*/  SHF.R.S32.HI R2, RZ, 0x1f, R0 ;  /* 0x0000001fff027819 */ /* 0x000fc40000011400 */
[----:B------:R-:W-:-:S04]  /*213b0*/  SHF.R.S32.HI R0, RZ, 0x1f, R6 ;  /* 0x0000001fff007819 */ /* 0x000fc80000011406 */
[----:B------:R-:W-:Y:S01]  /*213c0*/  IADD3.X R9, R2, R3, R0, P1, P0 ;  /* 0x0000000302097210 */ /* 0x000fe20000fe0400 */
[----:B------:R-:W-:Y:S05]  /*213d0*/  @P2 BRA `(.L_x_1958) ;  /* 0x000001e000002947 */ /* 0x000fea0003800000 */
[----:B--2---:R-:W2:Y:S02]  /*213e0*/  S2R R6, SR_TID.X ;  /* 0x0000000000067919 */ /* 0x004ea40000002100 */
        /* <DEDUP_REMOVED lines=12> */
[----:B------:R-:W-:Y:S02]  /*214b0*/  IMAD R0, R2, 0x10, R0 ;  /* 0x0000001002007824 */ /* 0x000fe400078e0200 */
[----:B-----5:R-:W-:-:S03]  /*214c0*/  IMAD R2, R94, -0x80, R95 ;  /* 0xffffff805e027824 */ /* 0x020fc600078e025f */
[C---:B------:R-:W-:Y:S02]  /*214d0*/  IADD3 R3, R0.reuse, 0x8, RZ ;  /* 0x0000000800037810 */ /* 0x040fe40007ffe0ff */
[-C--:B------:R-:W-:Y:S02]  /*214e0*/  ISETP.GE.AND P3, PT, R0, R2.reuse, PT ;  /* 0x000000020000720c */ /* 0x080fe40003f66270 */
[----:B------:R-:W-:-:S11]  /*214f0*/  ISETP.GE.AND P2, PT, R3, R2, PT ;  /* 0x000000020300720c */ /* 0x000fd60003f46270 */
[-C--:B------:R-:W-:Y:S02]  /*21500*/  @!P3 IMAD R0, R0, R8.reuse, RZ ;  /* 0x000000080000b224 */ /* 0x080fe400078e02ff */
[----:B------:R-:W-:-:S03]  /*21510*/  @!P2 IMAD R2, R3, R8, RZ ;  /* 0x000000080302a224 */ /* 0x000fc600078e02ff */
[-C--:B------:R-:W-:Y:S02]  /*21520*/  @!P3 IADD3 R3, P1, R0, R7.reuse, RZ ;  /* 0x000000070003b210 */ /* 0x080fe40007f3e0ff */
[----:B------:R-:W-:Y:S02]  /*21530*/  @!P2 IADD3 R8, P0, R2, R7, RZ ;  /* 0x000000070208a210 */ /* 0x000fe40007f1e0ff */
[-C--:B------:R-:W-:Y:S02]  /*21540*/  @!P3 LEA.HI.X.SX32 R7, R0, R9.reuse, 0x1, P1 ;  /* 0x000000090007b211 */ /* 0x080fe400008f0eff */
[-C--:B------:R-:W-:Y:S02]  /*21550*/  @!P3 LEA R6, P1, R3, R10.reuse, 0x2 ;  /* 0x0000000a0306b211 */ /* 0x080fe400078210ff */
[----:B------:R-:W-:Y:S02]  /*21560*/  @!P2 LEA.HI.X.SX32 R0, R2, R9, 0x1, P0 ;  /* 0x000000090200a211 */ /* 0x000fe400000f0eff */
[----:B------:R-:W-:-:S02]  /*21570*/  @!P2 LEA R2, P0, R8, R10, 0x2 ;  /* 0x0000000a0802a211 */ /* 0x000fc400078010ff */
[-C--:B------:R-:W-:Y:S02]  /*21580*/  @!P3 LEA.HI.X R7, R3, R11.reuse, R7, 0x2, P1 ;  /* 0x0000000b0307b211 */ /* 0x080fe400008f1407 */
[----:B------:R-:W-:-:S03]  /*21590*/  @!P2 LEA.HI.X R3, R8, R11, R0, 0x2, P0 ;  /* 0x0000000b0803a211 */ /* 0x000fc600000f1400 */
[----:B------:R2:W-:Y:S04]  /*215a0*/  @!P3 ST.E [R6.64], R13 ;  /* 0x0000000d0600b985 */ /* 0x0005e8000c101904 */
[----:B------:R2:W-:Y:S02]  /*215b0*/  @!P2 ST.E [R2.64], R14 ;  /* 0x0000000e0200a985 */ /* 0x0005e4000c101904 */
.L_x_1958:
[----:B--2---:R-:W-:Y:S05]  /*215c0*/  BSYNC B0 ;  /* 0x0000000000007941 */ /* 0x004fea0003800000 */
.L_x_1957:
[----:B------:R2:W5:Y:S04]  /*215d0*/  LDL.64 R92, [R1+0x118] ;  /* 0x00011800015c7983 */ /* 0x0005680000100a00 */
[----:B------:R2:W5:Y:S04]  /*215e0*/  LDL R88, [R1+0x80] ;  /* 0x0000800001587983 */ /* 0x0005680000100800 */
[----:B------:R2:W5:Y:S04]  /*215f0*/  LDL R23, [R1+0x7c] ;  /* 0x00007c0001177983 */ /* 0x0005680000100800 */
[----:B------:R2:W5:Y:S04]  /*21600*/  LDL R22, [R1+0x90] ;  /* 0x0000900001167983 */ /* 0x0005680000100800 */
[----:B------:R2:W5:Y:S01]  /*21610*/  LD.E R0, [R136.64+0xc0] ;  /* 0x0000c00488007980 */ /* 0x000562000c101900 */
[----:B------:R-:W-:Y:S01]  /*21620*/  LEA.HI R18, R91, R89, RZ, 0x3 ;  /* 0x000000595b127211 */ /* 0x000fe200078f18ff */
[----:B-----5:R-:W-:Y:S01]  /*21630*/  IMAD R7, R21, R90, RZ ;  /* 0x0000005a15077224 */ /* 0x020fe200078e02ff */
[----:B------:R-:W-:Y:S01]  /*21640*/  SHF.R.S32.HI R8, RZ, 0x1f, R90 ;  /* 0x0000001fff087819 */ /* 0x000fe2000001145a */
[----:B------:R-:W3:Y:S01]  /*21650*/  S2R R3, SR_TID.X ;  /* 0x0000000000037919 */ /* 0x000ee20000002100 */
[----:B------:R-:W-:Y:S01]  /*21660*/  SHF.R.S32.HI R6, RZ, 0x3, R18 ;  /* 0x00000003ff067819 */ /* 0x000fe20000011412 */
[----:B------:R-:W-:Y:S02]  /*21670*/  BSSY B0, `(.L_x_1959) ;  /* 0x000001e000007945 */ /* 0x000fe40003800000 */
[----:B------:R-:W-:Y:S01]  /*21680*/  IMAD R7, R20, R8, R7 ;  /* 0x0000000814077224 */ /* 0x000fe200078e0207 */
[----:B---3--:R-:W-:-:S04]  /*21690*/  SHF.R.S32.HI R2, RZ, 0x1f, R3 ;  /* 0x0000001fff027819 */ /* 0x008fc80000011403 */
[----:B------:R-:W-:-:S04]  /*216a0*/  LEA.HI R2, R2, R3, RZ, 0x3 ;  /* 0x0000000302027211 */ /* 0x000fc800078f18ff */
[----:B------:R-:W-:-:S05]  /*216b0*/  LOP3.LUT R2, R2, 0xfffffff8, RZ, 0xc0, !PT ;  /* 0xfffffff802027812 */ /* 0x000fca00078ec0ff */
[----:B------:R-:W-:-:S04]  /*216c0*/  IMAD.IADD R2, R3, 0x1, -R2 ;  /* 0x0000000103027824 */ /* 0x000fc800078e0a02 */
[----:B------:R-:W-:-:S05]  /*216d0*/  IMAD.SHL.U32 R12, R2, 0x8, RZ ;  /* 0x00000008020c7824 */ /* 0x000fca00078e00ff */
[----:B------:R-:W-:Y:S01]  /*216e0*/  IADD3 R2, P0, R12, R15, RZ ;  /* 0x0000000f0c027210 */ /* 0x000fe20007f1e0ff */
[----:B------:R-:W-:Y:S01]  /*216f0*/  IMAD R15, R94, -0x80, R95 ;  /* 0xffffff805e0f7824 */ /* 0x000fe200078e025f */
[----:B------:R-:W-:-:S05]  /*21700*/  SHF.R.S32.HI R3, RZ, 0x1f, R12 ;  /* 0x0000001fff037819 */ /* 0x000fca000001140c */
[----:B------:R-:W-:Y:S01]  /*21710*/  IMAD.X R3, R3, 0x1, R19, P0 ;  /* 0x0000000103037824 */ /* 0x000fe200000e0613 */
[----:B------:R-:W-:-:S03]  /*21720*/  ISETP.GE.AND P0, PT, R6, R15, PT ;  /* 0x0000000f0600720c */ /* 0x000fc60003f06270 */
[----:B------:R-:W-:-:S04]  /*21730*/  IMAD.WIDE.U32 R10, R20, R90, R2 ;  /* 0x0000005a140a7225 */ /* 0x000fc800078e0002 */
[----:B------:R-:W-:-:S06]  /*21740*/  IMAD.IADD R7, R11, 0x1, R7 ;  /* 0x000000010b077824 */ /* 0x000fcc00078e0207 */
[----:B------:R-:W-:Y:S05]  /*21750*/  @P0 BRA `(.L_x_1960) ;  /* 0x000000f000000947 */ /* 0x000fea0003800000 */
[----:B--2---:R-:W-:Y:S01]  /*21760*/  IMAD R2, R93, R4, RZ ;  /* 0x000000045d027224 */ /* 0x004fe200078e02ff */
[-C--:B------:R-:W-:Y:S01]  /*21770*/  ISETP.GE.AND P4, PT, R12, R0.reuse, PT ;  /* 0x000000000c00720c */ /* 0x080fe20003f86270 */
[----:B------:R-:W-:Y:S01]  /*21780*/  IMAD.MOV.U32 R6, RZ, RZ, R10 ;  /* 0x000000ffff067224 */ /* 0x000fe200078e000a */
[-C--:B------:R-:W-:Y:S01]  /*21790*/  ISETP.GE.AND P3, PT, R88, R0.reuse, PT ;  /* 0x000000005800720c */ /* 0x080fe20003f66270 */
[C---:B------:R-:W-:Y:S01]  /*217a0*/  IMAD R2, R92.reuse, R5, R2 ;  /* 0x000000055c027224 */ /* 0x040fe200078e0202 */
[----:B------:R-:W-:Y:S01]  /*217b0*/  ISETP.GE.AND P2, PT, R23, R0, PT ;  /* 0x000000001700720c */ /* 0x000fe20003f46270 */
[----:B------:R-:W-:Y:S01]  /*217c0*/  IMAD.WIDE.U32 R8, R92, R4, R6 ;  /* 0x000000045c087225 */ /* 0x000fe200078e0006 */
[----:B------:R-:W-:-:S03]  /*217d0*/  ISETP.GE.AND P1, PT, R22, R0, PT ;  /* 0x000000001600720c */ /* 0x000fc60003f26270 */
[----:B------:R-:W-:Y:S01]  /*217e0*/  IMAD.IADD R3, R9, 0x1, R2 ;  /* 0x0000000109037824 */ /* 0x000fe200078e0202 */
[----:B------:R-:W-:-:S04]  /*217f0*/  LEA R2, P0, R8, R16, 0x1 ;  /* 0x0000001008027211 */ /* 0x000fc800078008ff */
[----:B------:R-:W-:-:S05]  /*21800*/  LEA.HI.X R3, R8, R17, R3, 0x1, P0 ;  /* 0x0000001108037211 */ /* 0x000fca00000f0c03 */
[----:B-1----:R1:W-:Y:S04]  /*21810*/  @!P4 ST.E.128 [R2.64], R36 ;  /* 0x000000240200c985 */ /* 0x0023e8000c101d04 */
[----:B------:R1:W-:Y:S04]  /*21820*/  @!P3 ST.E.128 [R2.64+0x80], R32 ;  /* 0x000080200200b985 */ /* 0x0003e8000c101d04 */
[----:B------:R1:W-:Y:S04]  /*21830*/  @!P2 ST.E.128 [R2.64+0x100], R28 ;  /* 0x0001001c0200a985 */ /* 0x0003e8000c101d04 */
[----:B------:R1:W-:Y:S02]  /*21840*/  @!P1 ST.E.128 [R2.64+0x180], R24 ;  /* 0x0001801802009985 */ /* 0x0003e4000c101d04 */
.L_x_1960:
[----:B--2---:R-:W-:Y:S05]  /*21850*/  BSYNC B0 ;  /* 0x0000000000007941 */ /* 0x004fea0003800000 */
.L_x_1959:
[----:B-1----:R-:W-:Y:S01]  /*21860*/  LEA.HI.SX32 R2, R18, 0x20, 0x1d ;  /* 0x0000002012027811 */ /* 0x002fe200078feaff */
[----:B------:R-:W-:Y:S03]  /*21870*/  BSSY B0, `(.L_x_1961) ;  /* 0x0000015000007945 */ /* 0x000fe60003800000 */
[----:B------:R-:W-:-:S13]  /*21880*/  ISETP.GE.AND P0, PT, R2, R15, PT ;  /* 0x0000000f0200720c */ /* 0x000fda0003f06270 */
[----:B------:R-:W-:Y:S05]  /*21890*/  @P0 BRA `(.L_x_1962) ;  /* 0x0000012000000947 */ /* 0x000fea0003800000 */
[----:B------:R-:W-:Y:S01]  /*218a0*/  IADD3 R13, P0, R92, 0x20, RZ ;  /* 0x000000205c0d7810 */ /* 0x000fe20007f1e0ff */
[----:B------:R-:W-:Y:S01]  /*218b0*/  IMAD.MOV.U32 R3, RZ, RZ, R7 ;  /* 0x000000ffff037224 */ /* 0x000fe200078e0007 */
[-C--:B------:R-:W-:Y:S02]  /*218c0*/  ISETP.GE.AND P3, PT, R12, R0.reuse, PT ;  /* 0x000000000c00720c */ /* 0x080fe40003f66270 */
[-C--:B------:R-:W-:Y:S01]  /*218d0*/  ISETP.GE.AND P2, PT, R88, R0.reuse, PT ;  /* 0x000000005800720c */ /* 0x080fe20003f46270 */
[----:B------:R-:W-:Y:S01]  /*218e0*/  IMAD.X R2, RZ, RZ, R93, P0 ;  /* 0x000000ffff027224 */ /* 0x000fe200000e065d */
[-C--:B------:R-:W-:Y:S02]  /*218f0*/  ISETP.GE.AND P1, PT, R23, R0.reuse, PT ;  /* 0x000000001700720c */ /* 0x080fe40003f26270 */
[----:B------:R-:W-:Y:S01]  /*21900*/  ISETP.GE.AND P0, PT, R22, R0, PT ;  /* 0x000000001600720c */ /* 0x000fe20003f06270 */
[----:B------:R-:W-:Y:S02]  /*21910*/  IMAD R14, R2, R4, RZ ;  /* 0x00000004020e7224 */ /* 0x000fe400078e02ff */
[----:B------:R-:W-:-:S04]  /*21920*/  IMAD.MOV.U32 R2, RZ, RZ, R10 ;  /* 0x000000ffff027224 */ /* 0x000fc800078e000a */
[----:B------:R-:W-:-:S04]  /*21930*/  IMAD.WIDE.U32 R8, R4, R13, R2 ;  /* 0x0000000d04087225 */ /* 0x000fc800078e0002 */
[----:B------:R-:W-:Y:S01]  /*21940*/  IMAD R3, R5, R13, R14 ;  /* 0x0000000d05037224 */ /* 0x000fe200078e020e */
[----:B------:R-:W-:-:S03]  /*21950*/  LEA R2, P4, R8, R16, 0x1 ;  /* 0x0000001008027211 */ /* 0x000fc600078808ff */
[----:B------:R-:W-:-:S05]  /*21960*/  IMAD.IADD R3, R9, 0x1, R3 ;  /* 0x0000000109037824 */ /* 0x000fca00078e0203 */
[----:B------:R-:W-:-:S05]  /*21970*/  LEA.HI.X R3, R8, R17, R3, 0x1, P4 ;  /* 0x0000001108037211 */ /* 0x000fca00020f0c03 */
[----:B------:R1:W-:Y:S04]  /*21980*/  @!P3 ST.E.128 [R2.64], R52 ;  /* 0x000000340200b985 */ /* 0x0003e8000c101d04 */
[----:B------:R1:W-:Y:S04]  /*21990*/  @!P2 ST.E.128 [R2.64+0x80], R48 ;  /* 0x000080300200a985 */ /* 0x0003e8000c101d04 */
[----:B------:R1:W-:Y:S04]  /*219a0*/  @!P1 ST.E.128 [R2.64+0x100], R44 ;  /* 0x0001002c02009985 */ /* 0x0003e8000c101d04 */
[----:B------:R1:W-:Y:S02]  /*219b0*/  @!P0 ST.E.128 [R2.64+0x180], R40 ;  /* 0x0001802802008985 */ /* 0x0003e4000c101d04 */
.L_x_1962:
[----:B------:R-:W-:Y:S05]  /*219c0*/  BSYNC B0 ;  /* 0x0000000000007941 */ /* 0x000fea0003800000 */
.L_x_1961:
        /* <DEDUP_REMOVED lines=22> */
.L_x_1964:
[----:B------:R-:W-:Y:S05]  /*21b30*/  BSYNC B0 ;  /* 0x0000000000007941 */ /* 0x000fea0003800000 */
.L_x_1963:
[----:B-1----:R-:W-:Y:S01]  /*21b40*/  LEA.HI.SX32 R2, R18, 0x60, 0x1d ;  /* 0x0000006012027811 */ /* 0x002fe200078feaff */
[----:B------:R-:W-:Y:S01]  /*21b50*/  IMAD.MOV.U32 R3, RZ, RZ, 0x0 ;  /* 0x00000000ff037424 */ /* 0x000fe200078e00ff */
[----:B------:R-:W-:-:S02]  /*21b60*/  MOV R13, 0x70 ;  /* 0x00000070000d7802 */ /* 0x000fc40000000f00 */
[----:B------:R-:W-:-:S03]  /*21b70*/  ISETP.GE.AND P0, PT, R2, R15, PT ;  /* 0x0000000f0200720c */ /* 0x000fc60003f06270 */
[----:B------:R-:W-:-:S10]  /*21b80*/  IMAD.MOV.U32 R2, RZ, RZ, R13 ;  /* 0x000000ffff027224 */ /* 0x000fd400078e000d */
[----:B------:R-:W-:Y:S05]  /*21b90*/  @P0 RET.REL.NODEC R2 `(_ZN5flash16flash_fwd_kernelI23Flash_fwd_kernel_traitsILi256ELi128ELi64ELi8ELb0ELb0EN7cutlass10bfloat16_tE19Flash_kernel_traitsILi256ELi128ELi64ELi8ES3_EELb1ELb0ELb1ELb1ELb0ELb0ELb0ELb1EEEvNS_16Flash_fwd_paramsE) ;  /* 0xfffde46002000950 */ /* 0x000fea0003c3ffff */
[----:B------:R-:W-:Y:S01]  /*21ba0*/  IADD3 R8, P0, R92, 0x60, RZ ;  /* 0x000000605c087810 */ /* 0x000fe20007f1e0ff */
[----:B------:R-:W-:Y:S01]  /*21bb0*/  IMAD.MOV.U32 R3, RZ, RZ, R7 ;  /* 0x000000ffff037224 */ /* 0x000fe200078e0007 */
[-C--:B------:R-:W-:Y:S02]  /*21bc0*/  ISETP.GE.AND P2, PT, R12, R0.reuse, PT ;  /* 0x000000000c00720c */ /* 0x080fe40003f46270 */
[-C--:B------:R-:W-:Y:S01]  /*21bd0*/  ISETP.GE.AND P1, PT, R88, R0.reuse, PT ;  /* 0x000000005800720c */ /* 0x080fe20003f26270 */
[----:B------:R-:W-:Y:S01]  /*21be0*/  IMAD.X R2, RZ, RZ, R93, P0 ;  /* 0x000000ffff027224 */ /* 0x000fe200000e065d */
[----:B------:R-:W-:-:S03]  /*21bf0*/  ISETP.GE.AND P0, PT, R23, R0, PT ;  /* 0x000000001700720c */ /* 0x000fc60003f06270 */
[----:B------:R-:W-:Y:S02]  /*21c00*/  IMAD R9, R2, R4, RZ ;  /* 0x0000000402097224 */ /* 0x000fe400078e02ff */
[----:B------:R-:W-:-:S04]  /*21c10*/  IMAD.MOV.U32 R2, RZ, RZ, R10 ;  /* 0x000000ffff027224 */ /* 0x000fc800078e000a */
[----:B------:R-:W-:-:S04]  /*21c20*/  IMAD.WIDE.U32 R6, R4, R8, R2 ;  /* 0x0000000804067225 */ /* 0x000fc800078e0002 */
[----:B------:R-:W-:Y:S01]  /*21c30*/  IMAD R3, R5, R8, R9 ;  /* 0x0000000805037224 */ /* 0x000fe200078e0209 */
[----:B------:R-:W-:Y:S01]  /*21c40*/  LEA R2, P3, R6, R16, 0x1 ;  /* 0x0000001006027211 */ /* 0x000fe200078608ff */
[----:B------:R-:W-:Y:S01]  /*21c50*/  IMAD.MOV.U32 R4, RZ, RZ, R13 ;  /* 0x000000ffff047224 */ /* 0x000fe200078e000d */
[----:B------:R-:W-:Y:S02]  /*21c60*/  MOV R5, 0x0 ;  /* 0x0000000000057802 */ /* 0x000fe40000000f00 */
[----:B------:R-:W-:-:S04]  /*21c70*/  IADD3 R3, R7, R3, RZ ;  /* 0x0000000307037210 */ /* 0x000fc80007ffe0ff */
[----:B------:R-:W-:-:S05]  /*21c80*/  LEA.HI.X R3, R6, R17, R3, 0x1, P3 ;  /* 0x0000001106037211 */ /* 0x000fca00018f0c03 */
[----:B------:R1:W-:Y:S01]  /*21c90*/  @!P0 ST.E.128 [R2.64+0x100], R76 ;  /* 0x0001004c02008985 */ /* 0x0003e2000c101d04 */
[----:B------:R-:W-:-:S03]  /*21ca0*/  ISETP.GE.AND P0, PT, R22, R0, PT ;  /* 0x000000001600720c */ /* 0x000fc60003f06270 */
[----:B------:R1:W-:Y:S04]  /*21cb0*/  @!P2 ST.E.128 [R2.64], R84 ;  /* 0x000000540200a985 */ /* 0x0003e8000c101d04 */
[----:B------:R1:W-:Y:S06]  /*21cc0*/  @!P1 ST.E.128 [R2.64+0x80], R80 ;  /* 0x0000805002009985 */ /* 0x0003ec000c101d04 */
[----:B------:R-:W-:Y:S05]  /*21cd0*/  @P0 RET.REL.NODEC R4 `(_ZN5flash16flash_fwd_kernelI23Flash_fwd_kernel_traitsILi256ELi128ELi64ELi8ELb0ELb0EN7cutlass10bfloat16_tE19Flash_kernel_traitsILi256ELi128ELi64ELi8ES3_EELb1ELb0ELb1ELb1ELb0ELb0ELb0ELb1EEEvNS_16Flash_fwd_paramsE) ;  /* 0xfffde32004000950 */ /* 0x000fea0003c3ffff */
[----:B------:R2:W-:Y:S02]  /*21ce0*/  ST.E.128 [R2.64+0x180], R72 ;  /* 0x0001804802007985 */ /* 0x0005e4000c101d04 */
[----:B-12---:R-:W-:-:S02]  /*21cf0*/  MOV R2, R13 ;  /* 0x0000000d00027202 */ /* 0x006fc40000000f00 */
[----:B------:R-:W-:-:S04]  /*21d00*/  MOV R3, 0x0 ;  /* 0x0000000000037802 */ /* 0x000fc80000000f00 */
[----:B------:R-:W-:Y:S05]  /*21d10*/  RET.REL.NODEC R2 `(_ZN5flash16flash_fwd_kernelI23Flash_fwd_kernel_traitsILi256ELi128ELi64ELi8ELb0ELb0EN7cutlass10bfloat16_tE19Flash_kernel_traitsILi256ELi128ELi64ELi8ES3_EELb1ELb0ELb1ELb1ELb0ELb0ELb0ELb1EEEvNS_16Flash_fwd_paramsE) ;  /* 0xfffde2e002007950 */ /* 0x000fea0003c3ffff */
.L_x_1950:
[----:B------:R2:W5:Y:S01]  /*21d20*/  LDL R0, [R1+0xbc] ;  /* 0x0000bc0001007983 */ /* 0x0005620000100800 */
[----:B------:R-:W-:Y:S02]  /*21d30*/  MOV R3, 0x2 ;  /* 0x0000000200037802 */ /* 0x000fe40000000f00 */
[----:B------:R-:W-:Y:S02]  /*21d40*/  MOV R2, 0x21d60 ;  /* 0x00021d6000027802 */ /* 0x000fe40000000f00 */
[----:B-12--5:R-:W-:Y:S05]  /*21d50*/  CALL.REL.NOINC `($__internal_0_$__cuda_sm70_shflsync_bfly_p) ;  /* 0x0000012000007944 */ /* 0x026fea0003c00000 */
[----:B------:R-:W-:Y:S01]  /*21d60*/  MOV R0, R6 ;  /* 0x0000000600007202 */ /* 0x000fe20000000f00 */
[----:B------:R-:W-:Y:S05]  /*21d70*/  BRA `(.L_x_1965) ;  /* 0xffffdd6000007947 */ /* 0x000fea000383ffff */
.L_x_1951:
[----:B------:R-:W-:Y:S02]  /*21d80*/  MOV R3, 0x1 ;  /* 0x0000000100037802 */ /* 0x000fe40000000f00 */
[----:B------:R-:W-:Y:S02]  /*21d90*/  MOV R2, 0x21db0 ;  /* 0x00021db000027802 */ /* 0x000fe40000000f00 */
[----:B-1---5:R-:W-:Y:S05]  /*21da0*/  CALL.REL.NOINC `($__internal_0_$__cuda_sm70_shflsync_bfly_p) ;  /* 0x000000d000007944 */ /* 0x022fea0003c00000 */
[----:B------:R-:W-:Y:S02]  /*21db0*/  FADD.FTZ R135, R0, R6 ;  /* 0x0000000600877221 */ /* 0x000fe40000010000 */
[----:B------:R1:W5:Y:S01]  /*21dc0*/  LDL R0, [R1+0xc0] ;  /* 0x0000c00001007983 */ /* 0x0003620000100800 */
[----:B------:R-:W-:Y:S02]  /*21dd0*/  MOV R3, 0x2 ;  /* 0x0000000200037802 */ /* 0x000fe40000000f00 */
[----:B------:R-:W-:-:S02]  /*21de0*/  MOV R2, 0x21e00 ;  /* 0x00021e0000027802 */ /* 0x000fc40000000f00 */
[----:B-1---5:R-:W-:Y:S05]  /*21df0*/  CALL.REL.NOINC `($__internal_0_$__cuda_sm70_shflsync_bfly_p) ;  /* 0x0000008000007944 */ /* 0x022fea0003c00000 */
[----:B------:R-:W2:Y:S01]  /*21e00*/  LDL.LU R0, [R1+0xc0] ;  /* 0x0000c00001007983 */ /* 0x000ea20000300800 */
[----:B------:R-:W-:-:S02]  /*21e10*/  MOV R3, 0x1 ;  /* 0x0000000100037802 */ /* 0x000fc40000000f00 */
[----:B------:R-:W-:Y:S01]  /*21e20*/  MOV R2, 0x21e60 ;  /* 0x00021e6000027802 */ /* 0x000fe20000000f00 */
[----:B--2---:R-:W-:-:S05]  /*21e30*/  FADD.FTZ R4, R0, R6 ;  /* 0x0000000600047221 */ /* 0x004fca0000010000 */
[----:B------:R-:W-:Y:S02]  /*21e40*/  MOV R0, R4 ;  /* 0x0000000400007202 */ /* 0x000fe40000000f00 */
[----:B------:R-:W-:Y:S05]  /*21e50*/  CALL.REL.NOINC `($__internal_0_$__cuda_sm70_shflsync_bfly_p) ;  /* 0x0000002000007944 */ /* 0x000fea0003c00000 */
[----:B------:R-:W-:Y:S01]  /*21e60*/  MOV R2, R6 ;  /* 0x0000000600027202 */ /* 0x000fe20000000f00 */
[----:B------:R-:W-:Y:S05]  /*21e70*/  BRA `(.L_x_1966) ;  /* 0xffffdcf000007947 */ /* 0x000fea000383ffff */
        .weak           $__internal_0_$__cuda_sm70_shflsync_bfly_p
        .type           $__internal_0_$__cuda_sm70_shflsync_bfly_p,@function
        .size           $__internal_0_$__cuda_sm70_shflsync_bfly_p,(.L_x_2021 - $__internal_0_$__cuda_sm70_shflsync_bfly_p)
$__internal_0_$__cuda_sm70_shflsync_bfly_p:
[----:B------:R-:W-:Y:S04]  /*21e80*/  WARPSYNC R7 ;  /* 0x0000000700007348 */ /* 0x000fe80003800000 */
[----:B------:R1:W2:Y:S02]  /*21e90*/  SHFL.BFLY PT, R6, R0, R3, R8 ;  /* 0x0c00000300067389 */ /* 0x0002a400000e0008 */
[----:B-1----:R-:W-:-:S04]  /*21ea0*/  MOV R3, 0x0 ;  /* 0x0000000000037802 */ /* 0x002fc80000000f00 */
[----:B--2---:R-:W-:Y:S05]  /*21eb0*/  RET.REL.NODEC R2 `(_ZN5flash16flash_fwd_kernelI23Flash_fwd_kernel_traitsILi256ELi128ELi64ELi8ELb0ELb0EN7cutlass10bfloat16_tE19Flash_kernel_traitsILi256ELi128ELi64ELi8ES3_EELb1ELb0ELb1ELb1ELb0ELb0ELb0ELb1EEEvNS_16Flash_fwd_paramsE) ;  /* 0xfffde14002007950 */ /* 0x004fea0003c3ffff */
.L_x_1967:
        /* <DEDUP_REMOVED lines=12> */
.L_x_2021:


//--------------------- .text._ZN5flash16flash_fwd_kernelI23Flash_fwd_kernel_traitsILi256ELi128ELi64ELi8ELb0ELb0EN7cutlass10bfloat16_tE19Flash_kernel_traitsILi256ELi128ELi64ELi8ES3_EELb0ELb0ELb1ELb1ELb0ELb0ELb1ELb0EEEvNS_16Flash_fwd_paramsE --------------------------
	.section	.text._ZN5flash16flash_fwd_kernelI23Flash_fwd_kernel_traitsILi256ELi128ELi64ELi8ELb0ELb0EN7cutlass10bfloat16_tE19Flash_kernel_traitsILi256ELi128ELi64ELi8ES3_EELb0ELb0ELb1ELb1ELb0ELb0ELb1ELb0EEEvNS_16Flash_fwd_paramsE,"ax",@progbits
	.sectioninfo	@"SHI_REGISTERS=255"
	.align	128
        .global         _ZN5flash16flash_fwd_kernelI23Flash_fwd_kernel_traitsILi256ELi128ELi64ELi8ELb0ELb0EN7cutlass10bfloat16_tE19Flash_kernel_traitsILi256ELi128ELi64ELi8ES3_EELb0ELb0ELb1ELb1ELb0ELb0ELb1ELb0EEEvNS_16Flash_fwd_paramsE
        .type           _ZN5flash16flash_fwd_kernelI23Flash_fwd_kernel_traitsILi256ELi128ELi64ELi8ELb0ELb0EN7cutlass10bfloat16_tE19Flash_kernel_traitsILi256ELi128ELi64ELi8ES3_EELb0ELb0ELb1ELb1ELb0ELb0ELb1ELb0EEEvNS_16Flash_fwd_paramsE,@function
        .size           _ZN5flash16flash_fwd_kernelI23Flash_fwd_kernel_traitsILi256ELi128ELi64ELi8ELb0ELb0EN7cutlass10bfloat16_tE19Flash_kernel_traitsILi256ELi128ELi64ELi8ES3_EELb0ELb0ELb1ELb1ELb0ELb0ELb1ELb0EEEvNS_16Flash_fwd_paramsE,(.L_x_2065 - _ZN5flash16flash_fwd_kernelI23Flash_fwd_kernel_traitsILi256ELi128ELi64ELi8ELb0ELb0EN7cutlass10bfloat16_tE19Flash_kernel_traitsILi256ELi128ELi64ELi8ES3_EELb0ELb0ELb1ELb1ELb0ELb0ELb1ELb0EEEvNS_16Flash_fwd_paramsE)
        .other          _ZN5flash16flash_fwd_kernelI23Flash_fwd_kernel_traitsILi256ELi128ELi64ELi8ELb0ELb0EN7cutlass10bfloat16_tE19Flash_kernel_traitsILi256ELi128ELi64ELi8ES3_EELb0ELb0ELb1ELb1ELb0ELb0ELb1ELb0EEEvNS_16Flash_fwd_paramsE,@"STO_CUDA_ENTRY STV_DEFAULT"
_ZN5flash16flash_fwd_kernelI23Flash_fwd_kernel_traitsILi256ELi128ELi64ELi8ELb0ELb0EN7cutlass10bfloat16_tE19Flash_kernel_traitsILi256ELi128ELi64ELi8ES3_EELb0ELb0ELb1ELb1ELb0ELb0ELb1ELb0EEEvNS_16Flash_fwd_paramsE:
.text._ZN5flash16flash_fwd_kernelI23Flash_fwd_kernel_traitsILi256ELi128ELi64ELi8ELb0ELb0EN7cutlass10bfloat16_tE19Flash_kernel_traitsILi256ELi128ELi64ELi8ES3_EELb0ELb0ELb1ELb1ELb0ELb0ELb1ELb0EEEvNS_16Flash_fwd_paramsE:
        /* <DEDUP_REMOVED lines=56> */
.L_x_1968:
[----:B-1----:R-:W-:Y:S02]  /*0380*/  ULDC UR6, c[0x0][0x218] ;  /* 0x0000860000067ab9 */ /* 0x002fe40000000800 */
.L_x_1969:
        /* <DEDUP_REMOVED lines=125> */
.L_x_1972:
[----:B------:R-:W-:Y:S05]  /*0b60*/  BSYNC B0 ;  /* 0x0000000000007941 */ /* 0x000fea0003800000 */
.L_x_1971:
        /* <DEDUP_REMOVED lines=22> */
.L_x_1974:
[----:B------:R-:W-:Y:S05]  /*0cd0*/  BSYNC B0 ;  /* 0x0000000000007941 */ /* 0x000fea0003800000 */
.L_x_1973:
        /* <DEDUP_REMOVED lines=22> */
.L_x_1976:
[----:B------:R-:W-:Y:S05]  /*0e40*/  BSYNC B0 ;  /* 0x0000000000007941 */ /* 0x000fea0003800000 */
.L_x_1975:
        /* <DEDUP_REMOVED lines=21> */
.L_x_1978:
[----:B------:R-:W-:Y:S05]  /*0fa0*/  BSYNC B0 ;  /* 0x0000000000007941 */ /* 0x000fea0003800000 */
.L_x_1977:
        /* <DEDUP_REMOVED lines=35> */
.L_x_1970:
        /* <DEDUP_REMOVED lines=33> */
.L_x_1979:
        /* <DEDUP_REMOVED lines=51> */
.L_x_1980:
        /* <DEDUP_REMOVED lines=132> */
.L_x_1982:
[----:B------:R-:W-:Y:S05]  /*1f60*/  BSYNC B0 ;  /* 0x0000000000007941 */ /* 0x000fea0003800000 */
.L_x_1981:
        /* <DEDUP_REMOVED lines=45> */
.L_x_1984:
[----:B------:R-:W-:Y:S05]  /*2240*/  BSYNC B0 ;  /* 0x0000000000007941 */ /* 0x000fea0003800000 */
.L_x_1983:
        /* <DEDUP_REMOVED lines=45> */
.L_x_1986:
[----:B------:R-:W-:Y:S05]  /*2520*/  BSYNC B0 ;  /* 0x0000000000007941 */ /* 0x000fea0003800000 */
.L_x_1985:
        /* <DEDUP_REMOVED lines=48> */
.L_x_1988:
[----:B------:R-:W-:Y:S05]  /*2830*/  BSYNC B0 ;  /* 0x0000000000007941 */ /* 0x000fea0003800000 */
.L_x_1987:
        /* <DEDUP_REMOVED lines=48> */
.L_x_1990:
[----:B------:R-:W-:Y:S05]  /*2b40*/  BSYNC B0 ;  /* 0x0000000000007941 */ /* 0x000fea0003800000 */
.L_x_1989:
        /* <DEDUP_REMOVED lines=42> */
.L_x_1992:
[----:B------:R-:W-:Y:S05]  /*2df0*/  BSYNC B0 ;  /* 0x0000000000007941 */ /* 0x000fea0003800000 */
.L_x_1991:
        /* <DEDUP_REMOVED lines=84> */
.L_x_1994:
[----:B-1----:R-:W-:Y:S05]  /*3340*/  BSYNC B0 ;  /* 0x0000000000007941 */ /* 0x002fea0003800000 */
.L_x_1993:
        /* <DEDUP_REMOVED lines=45> */
.L_x_1996:
[----:B------:R-:W-:Y:S05]  /*3620*/  BSYNC B0 ;  /* 0x0000000000007941 */ /* 0x000fea0003800000 */
.L_x_1995:
        /* <DEDUP_REMOVED lines=22> */
[----:B------:R-:W-:-:S02]  /*3790*/  IADD3 R211, R200, 0x10020, RZ ;  /* 0x00010020c8d37810 */ /* 0x000fc40007ffe0ff */
[----:B------:R-:W-:Y:S01]  /*37a0*/  @P1 IADD3 R211, R2, -0x20, RZ ;  /* 0xffffffe002d31810 */ /* 0x000fe20007ffe0ff */
[----:B------:R-:W4:Y:S01]  /*37b0*/  LDSM.16.M88.4 R20, [R200+0x11000] ;  /* 0x01100000c814783b */ /* 0x000f220000000200 */
[----:B------:R-:W-:Y:S02]  /*37c0*/  IMAD.MOV.U32 R2, RZ, RZ, 0x40 ;  /* 0x00000040ff027424 */ /* 0x000fe400078e00ff */
[C---:B------:R-:W-:Y:S01]  /*37d0*/  IADD3 R226, R211.reuse, 0x800, RZ ;  /* 0x00000800d3e27810 */ /* 0x040fe20007ffe0ff */
[----:B------:R-:W5:Y:S01]  /*37e0*/  LDSM.16.M88.4 R16, [R200+0x10800] ;  /* 0x01080000c810783b */ /* 0x000f620000000200 */
[C---:B------:R-:W-:Y:S02]  /*37f0*/  IADD3 R225, R211.reuse, 0x1000, RZ ;  /* 0x00001000d3e17810 */ /* 0x040fe40007ffe0ff */
[----:B------:R-:W-:Y:S01]  /*3800*/  SEL R2, R2, 0xffffffc0, !P2 ;  /* 0xffffffc002027807 */ /* 0x000fe20005000000 */
[----:B------:R-:W1:Y:S01]  /*3810*/  LDSM.16.M88.4 R44, [R200+0x11800] ;  /* 0x01180000c82c783b */ /* 0x000e620000000200 */
[----:B------:R-:W-:-:S02]  /*3820*/  IADD3 R224, R211, 0x1800, RZ ;  /* 0x00001800d3e07810 */ /* 0x000fc40007ffe0ff */
[C---:B------:R-:W-:Y:S01]  /*3830*/  IADD3 R223, R211.reuse, 0x2000, RZ ;  /* 0x00002000d3df7810 */ /* 0x040fe20007ffe0ff */
[----:B------:R-:W-:Y:S01]  /*3840*/  LDSM.16.M88.4 R40, [R211] ;  /* 0x00000000d328783b */ /* 0x000fe20000000200 */
[----:B------:R-:W-:Y:S01]  /*3850*/  IMAD.IADD R206, R200, 0x1, R2 ;  /* 0x00000001c8ce7824 */ /* 0x000fe200078e0202 */
[C---:B------:R-:W-:Y:S01]  /*3860*/  IADD3 R222, R211.reuse, 0x2800, RZ ;  /* 0x00002800d3de7810 */ /* 0x040fe20007ffe0ff */
[----:B------:R-:W-:Y:S01]  /*3870*/  IMAD.IADD R205, R2, 0x1, R211 ;  /* 0x0000000102cd7824 */ /* 0x000fe200078e02d3 */
[----:B------:R-:W-:Y:S01]  /*3880*/  LDSM.16.M88.4 R60, [R211+0x1000] ;  /* 0x00100000d33c783b */ /* 0x000fe20000000200 */
[----:B------:R-:W-:Y:S01]  /*3890*/  IMAD.U32 R2, RZ, RZ, UR31 ;  /* 0x0000001fff027e24 */ /* 0x000fe2000f8e00ff */
[C---:B------:R-:W-:Y:S02]  /*38a0*/  IADD3 R221, R211.reuse, 0x3000, RZ ;  /* 0x00003000d3dd7810 */ /* 0x040fe40007ffe0ff */
[----:B------:R-:W-:Y:S01]  /*38b0*/  LDSM.16.M88.4 R32, [R211+0x800] ;  /* 0x00080000d320783b */ /* 0x000fe20000000200 */
        /* <DEDUP_REMOVED lines=8> */
[----:B------:R-:W-:Y:S01]  /*3940*/  LDSM.16.M88.4 R88, [R206+0x11000] ;  /* 0x01100000ce58783b */ /* 0x000fe20000000200 */
[----:B------:R-:W-:Y:S02]  /*3950*/  IADD3 R100, R7, 0x20, RZ ;  /* 0x0000002007647810 */ /* 0x000fe40007ffe0ff */
[C---:B------:R-:W-:Y:S01]  /*3960*/  IADD3 R218, R211.reuse, 0x4800, RZ ;  /* 0x00004800d3da7810 */ /* 0x040fe20007ffe0ff */
[----:B--2---:R-:W-:Y:S01]  /*3970*/  HMMA.16816.F32.BF16 R48, R12, R8, RZ ;  /* 0x000000080c30723c */ /* 0x004fe200000418ff */
[----:B------:R-:W-:Y:S01]  /*3980*/  LDSM.16.M88.4 R84, [R206+0x10800] ;  /* 0x01080000ce54783b */ /* 0x000fe20000000200 */
[----:B------:R-:W-:-:S02]  /*3990*/  IADD3 R217, R211, 0x5000, RZ ;  /* 0x00005000d3d97810 */ /* 0x000fc40007ffe0ff */
[C---:B------:R-:W-:Y:S01]  /*39a0*/  IADD3 R216, R211.reuse, 0x5800, RZ ;  /* 0x00005800d3d87810 */ /* 0x040fe20007ffe0ff */
[----:B------:R-:W-:Y:S01]  /*39b0*/  LDSM.16.M88.4 R80, [R206+0x11800] ;  /* 0x01180000ce50783b */ /* 0x000fe20000000200 */
[C---:B------:R-:W-:Y:S02]  /*39c0*/  IADD3 R215, R211.reuse, 0x6000, RZ ;  /* 0x00006000d3d77810 */ /* 0x040fe40007ffe0ff */
[----:B------:R-:W-:Y:S01]  /*39d0*/  HMMA.16816.F32.BF16 R52, R12, R10, RZ ;  /* 0x0000000a0c34723c */ /* 0x000fe200000418ff */
[----:B------:R-:W2:Y:S01]  /*39e0*/  LDSM.16.M88.4 R8, [R208] ;  /* 0x00000000d008783b */ /* 0x000ea20000000200 */
[C---:B------:R-:W-:Y:S02]  /*39f0*/  IADD3 R214, R211.reuse, 0x6800, RZ ;  /* 0x00006800d3d67810 */ /* 0x040fe40007ffe0ff */
[C---:B------:R-:W-:Y:S01]  /*3a00*/  IADD3 R213, R211.reuse, 0x7000, RZ ;  /* 0x00007000d3d57810 */ /* 0x040fe20007ffe0ff */
[----:B------:R-:W-:Y:S01]  /*3a10*/  LDSM.16.M88.4 R92, [R200+0x13000] ;  /* 0x01300000c85c783b */ /* 0x000fe20000000200 */
[----:B------:R-:W-:-:S02]  /*3a20*/  IADD3 R212, R211, 0x7800, RZ ;  /* 0x00007800d3d47810 */ /* 0x000fc40007ffe0ff */
[C---:B----4-:R-:W-:Y:S01]  /*3a30*/  HMMA.16816.F32.BF16 R24, R12.reuse, R20, RZ ;  /* 0x000000140c18723c */ /* 0x050fe200000418ff */
[----:B------:R-:W-:Y:S07]  /*3a40*/  LDSM.16.M88.4 R96, [R211+0x2000] ;  /* 0x00200000d360783b */ /* 0x000fee0000000200 */
[C---:B-----5:R-:W-:Y:S08]  /*3a50*/  HMMA.16816.F32.BF16 R36, R12.reuse, R16, RZ ;  /* 0x000000100c24723c */ /* 0x060ff000000418ff */
[C---:B------:R-:W-:Y:S01]  /*3a60*/  HMMA.16816.F32.BF16 R28, R12.reuse, R18, RZ ;  /* 0x000000120c1c723c */ /* 0x040fe200000418ff */
[----:B------:R-:W4:Y:S07]  /*3a70*/  LDSM.16.M88.4 R16, [R210] ;  /* 0x00000000d210783b */ /* 0x000f2e0000000200 */
[C---:B------:R-:W-:Y:S08]  /*3a80*/  HMMA.16816.F32.BF16 R20, R12.reuse, R22, RZ ;  /* 0x000000160c14723c */ /* 0x040ff000000418ff */
[C---:B-1----:R-:W-:Y:S08]  /*3a90*/  HMMA.16816.F32.BF16 R56, R12.reuse, R44, RZ ;  /* 0x0000002c0c38723c */ /* 0x042ff000000418ff */
[----:B------:R-:W-:Y:S08]  /*3aa0*/  HMMA.16816.F32.BF16 R12, R12, R46, RZ ;  /* 0x0000002e0c0c723c */ /* 0x000ff000000418ff */
[C---:B--2---:R-:W-:Y:S08]  /*3ab0*/  HMMA.16816.F32.BF16 R48, R8.reuse, R40, R48 ;  /* 0x000000280830723c */ /* 0x044ff00000041830 */
[C---:B------:R-:W-:Y:S08]  /*3ac0*/  HMMA.16816.F32.BF16 R44, R8.reuse, R60, R24 ;  /* 0x0000003c082c723c */ /* 0x040ff00000041818 */
[C---:B------:R-:W-:Y:S08]  /*3ad0*/  HMMA.16816.F32.BF16 R68, R8.reuse, R42, R52 ;  /* 0x0000002a0844723c */ /* 0x040ff00000041834 */
[C---:B------:R-:W-:Y:S08]  /*3ae0*/  HMMA.16816.F32.BF16 R64, R8.reuse, R32, R36 ;  /* 0x000000200840723c */ /* 0x040ff00000041824 */
[C---:B------:R-:W-:Y:S01]  /*3af0*/  HMMA.16816.F32.BF16 R52, R8.reuse, R34, R28 ;  /* 0x000000220834723c */ /* 0x040fe2000004181c */
[----:B------:R-:W-:Y:S07]  /*3b00*/  LDSM.16.M88.4 R28, [R205] ;  /* 0x00000000cd1c783b */ /* 0x000fee0000000200 */
[C---:B------:R-:W-:Y:S01]  /*3b10*/  HMMA.16816.F32.BF16 R32, R8.reuse, R74, R12 ;  /* 0x0000004a0820723c */ /* 0x040fe2000004180c */
[----:B------:R-:W1:Y:S07]  /*3b20*/  LDSM.16.M88.4 R12, [R209] ;  /* 0x00000000d10c783b */ /* 0x000e6e0000000200 */
[C---:B------:R-:W-:Y:S01]  /*3b30*/  HMMA.16816.F32.BF16 R40, R8.reuse, R62, R20 ;  /* 0x0000003e0828723c */ /* 0x040fe20000041814 */
[----:B------:R-:W-:Y:S07]  /*3b40*/  LDSM.16.M88.4 R60, [R205+0x1000] ;  /* 0x00100000cd3c783b */ /* 0x000fee0000000200 */
[----:B------:R-:W-:Y:S01]  /*3b50*/  HMMA.16816.F32.BF16 R36, R8, R72, R56 ;  /* 0x000000480824723c */ /* 0x000fe20000041838 */
[----:B------:R-:W-:Y:S07]  /*3b60*/  LDSM.16.M88.4 R8, [R207+0x4000] ;  /* 0x00400000cf08783b */ /* 0x000fee0000000200 */
[C---:B----4-:R-:W-:Y:S08]  /*3b70*/  HMMA.16816.F32.BF16 R24, R16.reuse, R76, R48 ;  /* 0x0000004c1018723c */ /* 0x050ff00000041830 */
[C---:B------:R-:W-:Y:S01]  /*3b80*/  HMMA.16816.F32.BF16 R72, R16.reuse, R88, R44 ;  /* 0x000000581048723c */ /* 0x040fe2000004182c */
[----:B------:R-:W2:Y:S07]  /*3b90*/  LDSM.16.M88.4 R44, [R205+0x800] ;  /* 0x00080000cd2c783b */ /* 0x000eae0000000200 */
[C---:B------:R-:W-:Y:S01]  /*3ba0*/  HMMA.16816.F32.BF16 R20, R16.reuse, R78, R68 ;  /* 0x0000004e1014723c */ /* 0x040fe20000041844 */
[----:B------:R-:W4:Y:S07]  /*3bb0*/  LDSM.16.M88.4 R76, [R205+0x1800] ;  /* 0x00180000cd4c783b */ /* 0x000f2e0000000200 */
[C---:B------:R-:W-:Y:S08]  /*3bc0*/  HMMA.16816.F32.BF16 R56, R16.reuse, R84, R64 ;  /* 0x000000541038723c */ /* 0x040ff00000041840 */
[C---:B------:R-:W-:Y:S01]  /*3bd0*/  HMMA.16816.F32.BF16 R52, R16.reuse, R86, R52 ;  /* 0x000000561034723c */ /* 0x040fe20000041834 */
[----:B------:R-:W5:Y:S07]  /*3be0*/  LDSM.16.M88.4 R84, [R200+0x12000] ;  /* 0x01200000c854783b */ /* 0x000f6e0000000200 */
[C---:B------:R-:W-:Y:S01]  /*3bf0*/  HMMA.16816.F32.BF16 R68, R16.reuse, R90, R40 ;  /* 0x0000005a1044723c */ /* 0x040fe20000041828 */
[----:B------:R-:W-:Y:S07]  /*3c00*/  LDSM.16.M88.4 R88, [R200+0x13800] ;  /* 0x01380000c858783b */ /* 0x000fee0000000200 */
[C---:B------:R-:W-:Y:S08]  /*3c10*/  HMMA.16816.F32.BF16 R64, R16.reuse, R80, R36 ;  /* 0x000000501040723c */ /* 0x040ff00000041824 */
[----:B------:R-:W-:Y:S01]  /*3c20*/  HMMA.16816.F32.BF16 R48, R16, R82, R32 ;  /* 0x000000521030723c */ /* 0x000fe20000041820 */
[----:B------:R-:W3:Y:S04]  /*3c30*/  LDSM.16.M88.4 R80, [R200+0x12800] ;  /* 0x01280000c850783b */ /* 0x000ee80000000200 */
[----:B------:R-:W3:Y:S03]  /*3c40*/  LDSM.16.M88.4 R16, [R208+0x4000] ;  /* 0x00400000d010783b */ /* 0x000ee60000000200 */
[C---:B-1----:R-:W-:Y:S08]  /*3c50*/  HMMA.16816.F32.BF16 R40, R12.reuse, R28, R24 ;  /* 0x0000001c0c28723c */ /* 0x042ff00000041818 */
[C---:B------:R-:W-:Y:S08]  /*3c60*/  HMMA.16816.F32.BF16 R32, R12.reuse, R30, R20 ;  /* 0x0000001e0c20723c */ /* 0x040ff00000041814 */
[C---:B--2---:R-:W-:Y:S01]  /*3c70*/  HMMA.16816.F32.BF16 R28, R12.reuse, R44, R56 ;  /* 0x0000002c0c1c723c */ /* 0x044fe20000041838 */
[----:B------:R-:W1:Y:S07]  /*3c80*/  LDSM.16.M88.4 R56, [R211+0x2800] ;  /* 0x00280000d338783b */ /* 0x000e6e0000000200 */
[C---:B------:R-:W-:Y:S08]  /*3c90*/  HMMA.16816.F32.BF16 R24, R12.reuse, R46, R52 ;  /* 0x0000002e0c18723c */ /* 0x040ff00000041834 */
[C---:B------:R-:W-:Y:S01]  /*3ca0*/  HMMA.16816.F32.BF16 R20, R12.reuse, R60, R72 ;  /* 0x0000003c0c14723c */ /* 0x040fe20000041848 */
[----:B------:R-:W-:Y:S07]  /*3cb0*/  LDSM.16.M88.4 R72, [R206+0x12800] ;  /* 0x01280000ce48783b */ /* 0x000fee0000000200 */
[C---:B------:R-:W-:Y:S01]  /*3cc0*/  HMMA.16816.F32.BF16 R36, R12.reuse, R62, R68 ;  /* 0x0000003e0c24723c */ /* 0x040fe20000041844 */
[----:B------:R-:W-:Y:S07]  /*3cd0*/  LDSM.16.M88.4 R68, [R206+0x13800] ;  /* 0x01380000ce44783b */ /* 0x000fee0000000200 */
[C---:B----4-:R-:W-:Y:S01]  /*3ce0*/  HMMA.16816.F32.BF16 R44, R12.reuse, R76, R64 ;  /* 0x0000004c0c2c723c */ /* 0x050fe20000041840 */
[----:B------:R-:W2:Y:S07]  /*3cf0*/  LDSM.16.M88.4 R64, [R211+0x3000] ;  /* 0x00300000d340783b */ /* 0x000eae0000000200 */
[----:B------:R-:W-:Y:S01]  /*3d00*/  HMMA.16816.F32.BF16 R12, R12, R78, R48 ;  /* 0x0000004e0c0c723c */ /* 0x000fe20000041830 */
[----:B------:R-:W4:Y:S07]  /*3d10*/  LDSM.16.M88.4 R76, [R211+0x3800] ;  /* 0x00380000d34c783b */ /* 0x000f2e0000000200 */
[C---:B-----5:R-:W-:Y:S08]  /*3d20*/  HMMA.16816.F32.BF16 R40, R8.reuse, R84, R40 ;  /* 0x000000540828723c */ /* 0x060ff00000041828 */
[C---:B------:R-:W-:Y:S01]  /*3d30*/  HMMA.16816.F32.BF16 R52, R8.reuse, R86, R32 ;  /* 0x000000560834723c */ /* 0x040fe20000041820 */
[----:B------:R-:W-:Y:S07]  /*3d40*/  LDSM.16.M88.4 R84, [R205+0x2000] ;  /* 0x00200000cd54783b */ /* 0x000fee0000000200 */
[C---:B---3--:R-:W-:Y:S08]  /*3d50*/  HMMA.16816.F32.BF16 R60, R8.reuse, R80, R28 ;  /* 0x00000050083c723c */ /* 0x048ff0000004181c */
[C---:B------:R-:W-:Y:S01]  /*3d60*/  HMMA.16816.F32.BF16 R48, R8.reuse, R82, R24 ;  /* 0x000000520830723c */ /* 0x040fe20000041818 */
[----:B------:R-:W-:Y:S07]  /*3d70*/  LDSM.16.M88.4 R80, [R205+0x2800] ;  /* 0x00280000cd50783b */ /* 0x000fee0000000200 */
[C---:B------:R-:W-:Y:S07]  /*3d80*/  HMMA.16816.F32.BF16 R32, R8.reuse, R92, R20 ;  /* 0x0000005c0820723c */ /* 0x040fee0000041814 */
[C---:B------:R-:W-:Y:S01]  /*3d90*/  IADD3 R93, R7.reuse, 0x19, RZ ;  /* 0x00000019075d7810 */ /* 0x040fe20007ffe0ff */
[----:B------:R-:W-:Y:S01]  /*3da0*/  HMMA.16816.F32.BF16 R28, R8, R94, R36 ;  /* 0x0000005e081c723c */ /* 0x000fe20000041824 */
[----:B------:R-:W-:-:S06]  /*3db0*/  IADD3 R92, R7, 0x21, RZ ;  /* 0x00000021075c7810 */ /* 0x000fcc0007ffe0ff */
[C---:B------:R-:W-:Y:S01]  /*3dc0*/  IADD3 R95, R7.reuse, 0x9, RZ ;  /* 0x00000009075f7810 */ /* 0x040fe20007ffe0ff */
[----:B------:R-:W-:Y:S01]  /*3dd0*/  HMMA.16816.F32.BF16 R20, R8, R90, R12 ;  /* 0x0000005a0814723c */ /* 0x000fe2000004180c */
[----:B------:R-:W-:Y:S01]  /*3de0*/  LDSM.16.M88.4 R12, [R210+0x4000] ;  /* 0x00400000d20c783b */ /* 0x000fe20000000200 */
[----:B------:R-:W-:-:S06]  /*3df0*/  IADD3 R94, R7, 0x11, RZ ;  /* 0x00000011075e7810 */ /* 0x000fcc0007ffe0ff */
[----:B------:R-:W-:Y:S01]  /*3e00*/  HMMA.16816.F32.BF16 R36, R16, R96, R40 ;  /* 0x000000601024723c */ /* 0x000fe20000041828 */
[----:B------:R-:W3:Y:S06]  /*3e10*/  LDSM.16.M88.4 R40, [R206+0x12000] ;  /* 0x01200000ce28783b */ /* 0x000eec0000000200 */
[C---:B------:R-:W-:Y:S01]  /*3e20*/  IADD3 R97, R7.reuse, 0x30, RZ ;  /* 0x0000003007617810 */ /* 0x040fe20007ffe0ff */
[----:B------:R-:W-:Y:S01]  /*3e30*/  HMMA.16816.F32.BF16 R24, R8, R88, R44 ;  /* 0x000000580818723c */ /* 0x000fe2000004182c */
[----:B------:R-:W5:Y:S01]  /*3e40*/  LDSM.16.M88.4 R88, [R206+0x13000] ;  /* 0x01300000ce58783b */ /* 0x000f620000000200 */
[----:B------:R-:W-:-:S03]  /*3e50*/  IADD3 R96, R7, 0x31, RZ ;  /* 0x0000003107607810 */ /* 0x000fc60007ffe0ff */
[----:B------:R-:W3:Y:S03]  /*3e60*/  LDSM.16.M88.4 R8, [R209+0x4000] ;  /* 0x00400000d108783b */ /* 0x000ee60000000200 */
[C---:B------:R-:W-:Y:S07]  /*3e70*/  HMMA.16816.F32.BF16 R44, R16.reuse, R98, R52 ;  /* 0x00000062102c723c */ /* 0x040fee0000041834 */
[C---:B------:R-:W-:Y:S01]  /*3e80*/  IADD3 R99, R7.reuse, 0x28, RZ ;  /* 0x0000002807637810 */ /* 0x040fe20007ffe0ff */
[----:B-1----:R-:W-:Y:S01]  /*3e90*/  HMMA.16816.F32.BF16 R60, R16, R56, R60 ;  /* 0x00000038103c723c */ /* 0x002fe2000004183c */
[----:B------:R-:W-:-:S07]  /*3ea0*/  IADD3 R98, R7, 0x29, RZ ;  /* 0x0000002907627810 */ /* 0x000fce0007ffe0ff */
[C---:B------:R-:W-:Y:S08]  /*3eb0*/  HMMA.16816.F32.BF16 R56, R16.reuse, R58, R48 ;  /* 0x0000003a1038723c */ /* 0x040ff00000041830 */
[C---:B--2---:R-:W-:Y:S08]  /*3ec0*/  HMMA.16816.F32.BF16 R52, R16.reuse, R64, R32 ;  /* 0x000000401034723c */ /* 0x044ff00000041820 */
[C---:B------:R-:W-:Y:S08]  /*3ed0*/  HMMA.16816.F32.BF16 R48, R16.reuse, R66, R28 ;  /* 0x000000421030723c */ /* 0x040ff0000004181c */
[C---:B----4-:R-:W-:Y:S08]  /*3ee0*/  HMMA.16816.F32.BF16 R64, R16.reuse, R76, R24 ;  /* 0x0000004c1040723c */ /* 0x050ff00000041818 */
[----:B------:R-:W-:Y:S01]  /*3ef0*/  HMMA.16816.F32.BF16 R32, R16, R78, R20 ;  /* 0x0000004e1020723c */ /* 0x000fe20000041814 */
[----:B------:R-:W1:Y:S04]  /*3f00*/  LDSM.16.M88.4 R76, [R205+0x3000] ;  /* 0x00300000cd4c783b */ /* 0x000e680000000200 */
[----:B------:R-:W-:Y:S03]  /*3f10*/  LDSM.16.M88.4 R16, [R207+0x8000] ;  /* 0x00800000cf10783b */ /* 0x000fe60000000200 */
[C---:B---3--:R-:W-:Y:S08]  /*3f20*/  HMMA.16816.F32.BF16 R28, R12.reuse, R40, R36 ;  /* 0x000000280c1c723c */ /* 0x048ff00000041824 */
[C---:B------:R-:W-:Y:S08]  /*3f30*/  HMMA.16816.F32.BF16 R24, R12.reuse, R42, R44 ;  /* 0x0000002a0c18723c */ /* 0x040ff0000004182c */
[C---:B------:R-:W-:Y:S01]  /*3f40*/  HMMA.16816.F32.BF16 R20, R12.reuse, R72, R60 ;  /* 0x000000480c14723c */ /* 0x040fe2000004183c */
[----:B------:R-:W2:Y:S07]  /*3f50*/  LDSM.16.M88.4 R60, [R205+0x3800] ;  /* 0x00380000cd3c783b */ /* 0x000eae0000000200 */
[C---:B-----5:R-:W-:Y:S08]  /*3f60*/  HMMA.16816.F32.BF16 R52, R12.reuse, R88, R52 ;  /* 0x000000580c34723c */ /* 0x060ff00000041834 */
[C---:B------:R-:W-:Y:S01]  /*3f70*/  HMMA.16816.F32.BF16 R48, R12.reuse, R90, R48 ;  /* 0x0000005a0c30723c */ /* 0x040fe20000041830 */
[----:B------:R-:W3:Y:S07]  /*3f80*/  LDSM.16.M88.4 R88, [R200+0x14000] ;  /* 0x01400000c858783b */ /* 0x000eee0000000200 */
[C---:B------:R-:W-:Y:S08]  /*3f90*/  HMMA.16816.F32.BF16 R40, R12.reuse, R74, R56 ;  /* 0x0000004a0c28723c */ /* 0x040ff00000041838 */
[C---:B------:R-:W-:Y:S01]  /*3fa0*/  HMMA.16816.F32.BF16 R56, R12.reuse, R68, R64 ;  /* 0x000000440c38723c */ /* 0x040fe20000041840 */
[----:B------:R-:W4:Y:S07]  /*3fb0*/  LDSM.16.M88.4 R64, [R200+0x15000] ;  /* 0x01500000c840783b */ /* 0x000f2e0000000200 */
[----:B------:R-:W-:Y:S01]  /*3fc0*/  HMMA.16816.F32.BF16 R44, R12, R70, R32 ;  /* 0x000000460c2c723c */ /* 0x000fe20000041820 */
[----:B------:R-:W-:Y:S07]  /*3fd0*/  LDSM.16.M88.4 R68, [R200+0x14800] ;  /* 0x01480000c844783b */ /* 0x000fee0000000200 */
[C---:B------:R-:W-:Y:S08]  /*3fe0*/  HMMA.16816.F32.BF16 R36, R8.reuse, R84, R28 ;  /* 0x000000540824723c */ /* 0x040ff0000004181c */
[C---:B------:R-:W-:Y:S01]  /*3ff0*/  HMMA.16816.F32.BF16 R32, R8.reuse, R86, R24 ;  /* 0x000000560820723c */ /* 0x040fe20000041818 */
[----:B------:R-:W5:Y:S07]  /*4000*/  LDSM.16.M88.4 R84, [R200+0x15800] ;  /* 0x01580000c854783b */ /* 0x000f6e0000000200 */
[C---:B-1----:R-:W-:Y:S08]  /*4010*/  HMMA.16816.F32.BF16 R12, R8.reuse, R78, R48 ;  /* 0x0000004e080c723c */ /* 0x042ff00000041830 */
[C---:B------:R-:W-:Y:S08]  /*4020*/  HMMA.16816.F32.BF16 R28, R8.reuse, R80, R20 ;  /* 0x00000050081c723c */ /* 0x040ff00000041814 */
[C---:B--2---:R-:W-:Y:S08]  /*4030*/  HMMA.16816.F32.BF16 R72, R8.reuse, R60, R56 ;  /* 0x0000003c0848723c */ /* 0x044ff00000041838 */
[C---:B------:R-:W-:Y:S01]  /*4040*/  HMMA.16816.F32.BF16 R24, R8.reuse, R82, R40 ;  /* 0x000000520818723c */ /* 0x040fe20000041828 */
[----:B------:R-:W-:Y:S07]  /*4050*/  LDSM.16.M88.4 R80, [R211+0x5000] ;  /* 0x00500000d350783b */ /* 0x000fee0000000200 */
[C---:B------:R-:W-:Y:S01]  /*4060*/  HMMA.16816.F32.BF16 R20, R8.reuse, R76, R52 ;  /* 0x0000004c0814723c */ /* 0x040fe20000041834 */
[----:B------:R-:W-:Y:S07]  /*4070*/  LDSM.16.M88.4 R76, [R211+0x4800] ;  /* 0x00480000d34c783b */ /* 0x000fee0000000200 */
[----:B------:R-:W-:Y:S01]  /*4080*/  HMMA.16816.F32.BF16 R56, R8, R62, R44 ;  /* 0x0000003e0838723c */ /* 0x000fe2000004182c */
[----:B------:R-:W-:Y:S04]  /*4090*/  LDSM.16.M88.4 R8, [R208+0x8000] ;  /* 0x00800000d008783b */ /* 0x000fe80000000200 */
[----:B------:R-:W1:Y:S03]  /*40a0*/  LDSM.16.M88.4 R60, [R211+0x4000] ;  /* 0x00400000d33c783b */ /* 0x000e660000000200 */
[C---:B---3--:R-:W-:Y:S08]  /*40b0*/  HMMA.16816.F32.BF16 R52, R16.reuse, R88, R36 ;  /* 0x000000581034723c */ /* 0x048ff00000041824 */
[C---:B------:R-:W-:Y:S01]  /*40c0*/  HMMA.16816.F32.BF16 R48, R16.reuse, R90, R32 ;  /* 0x0000005a1030723c */ /* 0x040fe20000041820 */
[----:B------:R-:W2:Y:S07]  /*40d0*/  LDSM.16.M88.4 R88, [R211+0x5800] ;  /* 0x00580000d358783b */ /* 0x000eae0000000200 */
[C---:B----4-:R-:W-:Y:S01]  /*40e0*/  HMMA.16816.F32.BF16 R36, R16.reuse, R66, R12 ;  /* 0x000000421024723c */ /* 0x050fe2000004180c */
[----:B------:R-:W-:Y:S07]  /*40f0*/  LDSM.16.M88.4 R12, [R210+0x8000] ;  /* 0x00800000d20c783b */ /* 0x000fee0000000200 */
[C---:B-----5:R-:W-:Y:S07]  /*4100*/  HMMA.16816.F32.BF16 R32, R16.reuse, R84, R72 ;  /* 0x000000541020723c */ /* 0x060fee0000041848 */
[----:B------:R-:W-:Y:S01]  /*4110*/  IMAD.IADD R85, R101, 0x1, R5 ;  /* 0x0000000165557824 */ /* 0x000fe200078e0205 */
[----:B------:R-:W-:Y:S01]  /*4120*/  HMMA.16816.F32.BF16 R28, R16, R68, R28 ;  /* 0x00000044101c723c */ /* 0x000fe2000004181c */
[----:B------:R-:W-:-:S03]  /*4130*/  IADD3 R101, R7, 0x1, RZ ;  /* 0x0000000107657810 */ /* 0x000fc60007ffe0ff */
[C---:B------:R-:W-:Y:S02]  /*4140*/  IADD3 R229, R85.reuse, UR4, RZ ;  /* 0x0000000455e57c10 */ /* 0x040fe4000fffe0ff */
[----:B------:R-:W-:Y:S02]  /*4150*/  IADD3 R84, R85, 0x8, RZ ;  /* 0x0000000855547810 */ /* 0x000fe40007ffe0ff */
[C---:B------:R-:W-:Y:S01]  /*4160*/  HMMA.16816.F32.BF16 R40, R16.reuse, R64, R20 ;  /* 0x000000401028723c */ /* 0x040fe20000041814 */
[----:B------:R-:W3:Y:S01]  /*4170*/  LDSM.16.M88.4 R64, [R206+0x14000] ;  /* 0x01400000ce40783b */ /* 0x000ee20000000200 */
[C---:B------:R-:W-:Y:S01]  /*4180*/  IMAD.IADD R2, R229.reuse, 0x1, -R7 ;  /* 0x00000001e5027824 */ /* 0x040fe200078e0a07 */
[----:B------:R-:W-:Y:S01]  /*4190*/  IADD3 R228, R84, UR4, RZ ;  /* 0x0000000454e47c10 */ /* 0x000fe2000fffe0ff */
[----:B------:R-:W-:Y:S01]  /*41a0*/  IMAD.IADD R6, R229, 0x1, -R101 ;  /* 0x00000001e5067824 */ /* 0x000fe200078e0a65 */
[----:B------:R-:W-:Y:S02]  /*41b0*/  ULDC UR4, c[0x0][0x2e8] ;  /* 0x0000ba0000047ab9 */ /* 0x000fe40000000800 */
[----:B------:R-:W-:Y:S01]  /*41c0*/  IABS R2, R2 ;  /* 0x0000000200027213 */ /* 0x000fe20000000000 */
[----:B------:R-:W-:Y:S01]  /*41d0*/  HMMA.16816.F32.BF16 R44, R16, R70, R24 ;  /* 0x00000046102c723c */ /* 0x000fe20000041818 */
[----:B------:R-:W4:Y:S01]  /*41e0*/  LDSM.16.M88.4 R68, [R206+0x14800] ;  /* 0x01480000ce44783b */ /* 0x000f220000000200 */
[----:B------:R-:W-:-:S02]  /*41f0*/  UIADD3 UR4, UR5, UR4, URZ ;  /* 0x0000000405047290 */ /* 0x000fc4000fffe03f */
[----:B------:R-:W-:Y:S01]  /*4200*/  IMAD.MOV.U32 R5, RZ, RZ, R2 ;  /* 0x000000ffff057224 */ /* 0x000fe200078e0002 */
[----:B------:R-:W-:Y:S01]  /*4210*/  IABS R2, R6 ;  /* 0x0000000600027213 */ /* 0x000fe20000000000 */
[----:B------:R-:W-:Y:S02]  /*4220*/  IMAD.IADD R6, R229, 0x1, -R104 ;  /* 0x00000001e5067824 */ /* 0x000fe400078e0a68 */
[----:B------:R-:W-:Y:S01]  /*4230*/  HMMA.16816.F32.BF16 R16, R16, R86, R56 ;  /* 0x000000561010723c */ /* 0x000fe20000041838 */
[----:B------:R5:W-:Y:S06]  /*4240*/  I2F R131, R5 ;  /* 0x0000000500837306 */ /* 0x000bec0000201400 */
[C---:B------:R-:W-:Y:S01]  /*4250*/  IADD3 R87, R7.reuse, 0x38, RZ ;  /* 0x0000003807577810 */ /* 0x040fe20007ffe0ff */
[----:B-1----:R-:W-:Y:S01]  /*4260*/  HMMA.16816.F32.BF16 R20, R8, R60, R52 ;  /* 0x0000003c0814723c */ /* 0x002fe20000041834 */
[----:B------:R-:W-:-:S07]  /*4270*/  IADD3 R86, R7, 0x39, RZ ;  /* 0x0000003907567810 */ /* 0x000fce0007ffe0ff */
[C---:B------:R-:W-:Y:S01]  /*4280*/  HMMA.16816.F32.BF16 R56, R8.reuse, R82, R36 ;  /* 0x000000520838723c */ /* 0x040fe20000041824 */
[----:B------:R-:W1:Y:S01]  /*4290*/  LDSM.16.M88.4 R36, [R206+0x15000] ;  /* 0x01500000ce24783b */ /* 0x000e620000000200 */
[----:B-----5:R-:W-:Y:S01]  /*42a0*/  IMAD.MOV.U32 R5, RZ, RZ, R2 ;  /* 0x000000ffff057224 */ /* 0x020fe200078e0002 */
[----:B------:R-:W-:Y:S01]  /*42b0*/  IABS R2, R6 ;  /* 0x0000000600027213 */ /* 0x000fe20000000000 */
[----:B------:R-:W-:Y:S02]  /*42c0*/  IMAD.IADD R6, R229, 0x1, -R95 ;  /* 0x00000001e5067824 */ /* 0x000fe400078e0a5f */
[----:B------:R5:W-:Y:S02]  /*42d0*/  I2F R133, R5 ;  /* 0x0000000500857306 */ /* 0x000be40000201400 */
[C---:B------:R-:W-:Y:S08]  /*42e0*/  HMMA.16816.F32.BF16 R24, R8.reuse, R62, R48 ;  /* 0x0000003e0818723c */ /* 0x040ff00000041830 */
[----:B--2---:R-:W-:Y:S01]  /*42f0*/  HMMA.16816.F32.BF16 R52, R8, R88, R32 ;  /* 0x000000580834723c */ /* 0x004fe20000041820 */
[----:B------:R-:W2:Y:S01]  /*4300*/  LDSM.16.M88.4 R32, [R206+0x15800] ;  /* 0x01580000ce20783b */ /* 0x000ea20000000200 */
[----:B-----5:R-:W-:Y:S01]  /*4310*/  IMAD.MOV.U32 R5, RZ, RZ, R2 ;  /* 0x000000ffff057224 */ /* 0x020fe200078e0002 */
[----:B------:R-:W-:-:S05]  /*4320*/  IABS R2, R6 ;  /* 0x0000000600027213 */ /* 0x000fca0000000000 */
[C---:B------:R-:W-:Y:S01]  /*4330*/  HMMA.16816.F32.BF16 R28, R8.reuse, R76, R28 ;  /* 0x0000004c081c723c */ /* 0x040fe2000004181c */
[C---:B------:R-:W-:Y:S01]  /*4340*/  IMAD.IADD R6, R229.reuse, 0x1, -R103 ;  /* 0x00000001e5067824 */ /* 0x040fe200078e0a67 */
[----:B------:R5:W-:Y:S06]  /*4350*/  I2F R123, R5 ;  /* 0x00000005007b7306 */ /* 0x000bec0000201400 */
[C---:B------:R-:W-:Y:S08]  /*4360*/  HMMA.16816.F32.BF16 R44, R8.reuse, R78, R44 ;  /* 0x0000004e082c723c */ /* 0x040ff0000004182c */
[----:B------:R-:W-:Y:S01]  /*4370*/  HMMA.16816.F32.BF16 R40, R8, R80, R40 ;  /* 0x000000500828723c */ /* 0x000fe20000041828 */
[----:B-----5:R-:W-:Y:S01]  /*4380*/  IMAD.MOV.U32 R5, RZ, RZ, R2 ;  /* 0x000000ffff057224 */ /* 0x020fe200078e0002 */
[----:B------:R-:W-:Y:S01]  /*4390*/  IABS R2, R6 ;  /* 0x0000000600027213 */ /* 0x000fe20000000000 */
[----:B------:R-:W-:-:S02]  /*43a0*/  IMAD.IADD R6, R229, 0x1, -R93 ;  /* 0x00000001e5067824 */ /* 0x000fc400078e0a5d */
[----:B------:R5:W-:Y:S03]  /*43b0*/  I2F R132, R5 ;  /* 0x0000000500847306 */ /* 0x000be60000201400 */
[----:B------:R-:W-:Y:S01]  /*43c0*/  HMMA.16816.F32.BF16 R48, R8, R90, R16 ;  /* 0x0000005a0830723c */ /* 0x000fe20000041810 */
[----:B------:R-:W-:Y:S04]  /*43d0*/  LDSM.16.M88.4 R8, [R209+0x8000] ;  /* 0x00800000d108783b */ /* 0x000fe80000000200 */
[----:B------:R-:W2:Y:S01]  /*43e0*/  LDSM.16.M88.4 R16, [R205+0x4000] ;  /* 0x00400000cd10783b */ /* 0x000ea20000000200 */
[----:B------:R1:W-:Y:S02]  /*43f0*/  I2F R122, R2 ;  /* 0x00000002007a7306 */ /* 0x0003e40000201400 */
[----:B---3--:R-:W-:Y:S01]  /*4400*/  HMMA.16816.F32.BF16 R60, R12, R64, R20 ;  /* 0x000000400c3c723c */ /* 0x008fe20000041814 */
[----:B------:R-:W3:Y:S01]  /*4410*/  LDSM.16.M88.4 R20, [R205+0x4800] ;  /* 0x00480000cd14783b */ /* 0x000ee20000000200 */
[----:B-----5:R-:W-:-:S06]  /*4420*/  IMAD.IADD R5, R229, 0x1, -R94 ;  /* 0x00000001e5057824 */ /* 0x020fcc00078e0a5e */
[----:B------:R-:W-:Y:S01]  /*4430*/  HMMA.16816.F32.BF16 R24, R12, R66, R24 ;  /* 0x000000420c18723c */ /* 0x000fe20000041818 */
[----:B------:R-:W-:Y:S01]  /*4440*/  IABS R5, R5 ;  /* 0x0000000500057213 */ /* 0x000fe20000000000 */
[----:B-1----:R-:W-:-:S03]  /*4450*/  IMAD.IADD R2, R229, 0x1, -R102 ;  /* 0x00000001e5027824 */ /* 0x002fc600078e0a66 */
[----:B------:R1:W-:Y:S03]  /*4460*/  I2F R121, R5 ;  /* 0x0000000500797306 */ /* 0x0003e60000201400 */
[----:B----4-:R-:W-:Y:S01]  /*4470*/  HMMA.16816.F32.BF16 R64, R12, R68, R28 ;  /* 0x000000440c40723c */ /* 0x010fe2000004181c */
[----:B------:R-:W4:Y:S01]  /*4480*/  LDSM.16.M88.4 R28, [R205+0x5000] ;  /* 0x00500000cd1c783b */ /* 0x000f220000000200 */
[----:B------:R-:W-:-:S06]  /*4490*/  IABS R2, R2 ;  /* 0x0000000200027213 */ /* 0x000fcc0000000000 */
[----:B------:R-:W-:Y:S01]  /*44a0*/  HMMA.16816.F32.BF16 R44, R12, R70, R44 ;  /* 0x000000460c2c723c */ /* 0x000fe2000004182c */
[----:B-1----:R-:W-:-:S07]  /*44b0*/  IMAD.MOV.U32 R5, RZ, RZ, R2 ;  /* 0x000000ffff057224 */ /* 0x002fce00078e0002 */
[C---:B------:R-:W-:Y:S01]  /*44c0*/  HMMA.16816.F32.BF16 R68, R12.reuse, R36, R40 ;  /* 0x000000240c44723c */ /* 0x040fe20000041828 */
[----:B------:R-:W-:Y:S01]  /*44d0*/  IABS R2, R6 ;  /* 0x0000000600027213 */ /* 0x000fe20000000000 */
[C---:B------:R-:W-:Y:S01]  /*44e0*/  IMAD.IADD R6, R229.reuse, 0x1, -R100 ;  /* 0x00000001e5067824 */ /* 0x040fe200078e0a64 */
[----:B------:R1:W-:Y:S05]  /*44f0*/  I2F R120, R5 ;  /* 0x0000000500787306 */ /* 0x0003ea0000201400 */
[C---:B------:R-:W-:Y:S08]  /*4500*/  HMMA.16816.F32.BF16 R40, R12.reuse, R38, R56 ;  /* 0x000000260c28723c */ /* 0x040ff00000041838 */
[----:B--2---:R-:W-:Y:S01]  /*4510*/  HMMA.16816.F32.BF16 R36, R12, R32, R52 ;  /* 0x000000200c24723c */ /* 0x004fe20000041834 */
[----:B-1----:R-:W-:Y:S01]  /*4520*/  IMAD.MOV.U32 R5, RZ, RZ, R2 ;  /* 0x000000ffff057224 */ /* 0x002fe200078e0002 */
[----:B------:R-:W-:Y:S01]  /*4530*/  IABS R2, R6 ;  /* 0x0000000600027213 */ /* 0x000fe20000000000 */
[----:B------:R-:W-:-:S02]  /*4540*/  IMAD.IADD R6, R229, 0x1, -R98 ;  /* 0x00000001e5067824 */ /* 0x000fc400078e0a62 */
[----:B------:R1:W-:Y:S03]  /*4550*/  I2F R130, R5 ;  /* 0x0000000500827306 */ /* 0x0003e60000201400 */
[----:B------:R-:W-:Y:S01]  /*4560*/  HMMA.16816.F32.BF16 R32, R12, R34, R48 ;  /* 0x000000220c20723c */ /* 0x000fe20000041830 */
[----:B------:R-:W2:Y:S04]  /*4570*/  LDSM.16.M88.4 R12, [R205+0x5800] ;  /* 0x00580000cd0c783b */ /* 0x000ea80000000200 */
[----:B------:R5:W-:Y:S03]  /*4580*/  I2F R129, R2 ;  /* 0x0000000200817306 */ /* 0x000be60000201400 */
[----:B------:R-:W-:Y:S01]  /*4590*/  HMMA.16816.F32.BF16 R48, R8, R18, R24 ;  /* 0x000000120830723c */ /* 0x000fe20000041818 */
[----:B------:R-:W-:Y:S01]  /*45a0*/  LDSM.16.M88.4 R24, [R200+0x16000] ;  /* 0x01600000c818783b */ /* 0x000fe20000000200 */
[----:B-1----:R-:W-:-:S06]  /*45b0*/  IMAD.IADD R5, R229, 0x1, -R92 ;  /* 0x00000001e5057824 */ /* 0x002fcc00078e0a5c */
[----:B---3--:R-:W-:Y:S01]  /*45c0*/  HMMA.16816.F32.BF16 R56, R8, R20, R64 ;  /* 0x000000140838723c */ /* 0x008fe20000041840 */
[----:B------:R-:W-:Y:S01]  /*45d0*/  IABS R5, R5 ;  /* 0x0000000500057213 */ /* 0x000fe20000000000 */
[----:B-----5:R-:W-:-:S06]  /*45e0*/  IMAD.IADD R2, R229, 0x1, -R99 ;  /* 0x00000001e5027824 */ /* 0x020fcc00078e0a63 */
[----:B------:R-:W-:Y:S01]  /*45f0*/  HMMA.16816.F32.BF16 R44, R8, R22, R44 ;  /* 0x00000016082c723c */ /* 0x000fe2000004182c */
[----:B------:R-:W1:Y:S01]  /*4600*/  LDSM.16.M88.4 R20, [R207+0xc000] ;  /* 0x00c00000cf14783b */ /* 0x000e620000000200 */
[----:B------:R3:W-:Y:S01]  /*4610*/  I2F R128, R5 ;  /* 0x0000000500807306 */ /* 0x0007e20000201400 */
[----:B------:R-:W-:-:S05]  /*4620*/  IABS R2, R2 ;  /* 0x0000000200027213 */ /* 0x000fca0000000000 */
[C---:B----4-:R-:W-:Y:S01]  /*4630*/  HMMA.16816.F32.BF16 R64, R8.reuse, R30, R40 ;  /* 0x0000001e0840723c */ /* 0x050fe20000041828 */
[----:B------:R-:W4:Y:S07]  /*4640*/  LDSM.16.M88.4 R40, [R200+0x16800] ;  /* 0x01680000c828783b */ /* 0x000f2e0000000200 */
[----:B------:R-:W-:Y:S01]  /*4650*/  HMMA.16816.F32.BF16 R60, R8, R16, R60 ;  /* 0x00000010083c723c */ /* 0x000fe2000004183c */
[----:B------:R-:W-:Y:S01]  /*4660*/  LDSM.16.M88.4 R16, [R208+0xc000] ;  /* 0x00c00000d010783b */ /* 0x000fe20000000200 */
[----:B---3--:R-:W-:Y:S01]  /*4670*/  IMAD.MOV.U32 R5, RZ, RZ, R2 ;  /* 0x000000ffff057224 */ /* 0x008fe200078e0002 */
[----:B------:R-:W-:Y:S01]  /*4680*/  IABS R2, R6 ;  /* 0x0000000600027213 */ /* 0x000fe20000000000 */
[----:B------:R-:W-:-:S02]  /*4690*/  IMAD.IADD R6, R229, 0x1, -R97 ;  /* 0x00000001e5067824 */ /* 0x000fc400078e0a61 */
[----:B------:R3:W-:Y:S02]  /*46a0*/  I2F R126, R5 ;  /* 0x00000005007e7306 */ /* 0x0007e40000201400 */
[C---:B------:R-:W-:Y:S01]  /*46b0*/  HMMA.16816.F32.BF16 R52, R8.reuse, R28, R68 ;  /* 0x0000001c0834723c */ /* 0x040fe20000041844 */
[----:B------:R-:W-:Y:S07]  /*46c0*/  LDSM.16.M88.4 R28, [R200+0x17000] ;  /* 0x01700000c81c783b */ /* 0x000fee0000000200 */
[----:B--2---:R-:W-:Y:S01]  /*46d0*/  HMMA.16816.F32.BF16 R68, R8, R12, R36 ;  /* 0x0000000c0844723c */ /* 0x004fe20000041824 */
[----:B------:R-:W2:Y:S01]  /*46e0*/  LDSM.16.M88.4 R36, [R211+0x6000] ;  /* 0x00600000d324783b */ /* 0x000ea20000000200 */
[----:B---3--:R-:W-:Y:S01]  /*46f0*/  IMAD.MOV.U32 R5, RZ, RZ, R2 ;  /* 0x000000ffff057224 */ /* 0x008fe200078e0002 */
[----:B------:R-:W-:Y:S01]  /*4700*/  IABS R2, R6 ;  /* 0x0000000600027213 */ /* 0x000fe20000000000 */
[----:B------:R-:W-:-:S04]  /*4710*/  IMAD.IADD R6, R229, 0x1, -R96 ;  /* 0x00000001e5067824 */ /* 0x000fc800078e0a60 */
[----:B------:R-:W-:Y:S01]  /*4720*/  HMMA.16816.F32.BF16 R88, R8, R14, R32 ;  /* 0x0000000e0858723c */ /* 0x000fe20000041820 */
[----:B------:R3:W-:Y:S01]  /*4730*/  I2F R127, R5 ;  /* 0x00000005007f7306 */ /* 0x0007e20000201400 */
[----:B------:R-:W-:Y:S01]  /*4740*/  LDSM.16.M88.4 R12, [R210+0xc000] ;  /* 0x00c00000d20c783b */ /* 0x000fe20000000200 */
[----:B------:R-:W-:-:S05]  /*4750*/  IABS R6, R6 ;  /* 0x0000000600067213 */ /* 0x000fca0000000000 */
[C---:B-1----:R-:W-:Y:S01]  /*4760*/  HMMA.16816.F32.BF16 R8, R20.reuse, R24, R60 ;  /* 0x000000181408723c */ /* 0x042fe2000004183c */
[----:B------:R1:W-:Y:S01]  /*4770*/  I2F R125, R2 ;  /* 0x00000002007d7306 */ /* 0x0003e20000201400 */
[----:B------:R-:W-:Y:S06]  /*4780*/  LDSM.16.M88.4 R60, [R211+0x6800] ;  /* 0x00680000d33c783b */ /* 0x000fec0000000200 */
[----:B------:R-:W-:Y:S01]  /*4790*/  HMMA.16816.F32.BF16 R32, R20, R26, R48 ;  /* 0x0000001a1420723c */ /* 0x000fe20000041830 */
[----:B---3--:R-:W-:-:S05]  /*47a0*/  IMAD.IADD R5, R229, 0x1, -R87 ;  /* 0x00000001e5057824 */ /* 0x008fca00078e0a57 */
[----:B------:R-:W-:Y:S02]  /*47b0*/  IABS R5, R5 ;  /* 0x0000000500057213 */ /* 0x000fe40000000000 */
[C---:B----4-:R-:W-:Y:S01]  /*47c0*/  HMMA.16816.F32.BF16 R48, R20.reuse, R40, R56 ;  /* 0x000000281430723c */ /* 0x050fe20000041838 */
[----:B-1----:R-:W-:Y:S01]  /*47d0*/  IMAD.MOV.U32 R2, RZ, RZ, R6 ;  /* 0x000000ffff027224 */ /* 0x002fe200078e0006 */
[----:B------:R-:W-:Y:S01]  /*47e0*/  I2F R119, R5 ;  /* 0x0000000500777306 */ /* 0x000fe20000201400 */
[----:B------:R-:W-:Y:S01]  /*47f0*/  IMAD.IADD R6, R228, 0x1, -R7 ;  /* 0x00000001e4067824 */ /* 0x000fe200078e0a07 */
[----:B------:R-:W-:Y:S04]  /*4800*/  LDSM.16.M88.4 R56, [R206+0x16800] ;  /* 0x01680000ce38783b */ /* 0x000fe80000000200 */
[----:B------:R-:W-:Y:S01]  /*4810*/  HMMA.16816.F32.BF16 R80, R20, R42, R44 ;  /* 0x0000002a1450723c */ /* 0x000fe2000004182c */
[----:B------:R-:W1:Y:S01]  /*4820*/  LDSM.16.M88.4 R40, [R206+0x16000] ;  /* 0x01600000ce28783b */ /* 0x000e620000000200 */
[----:B------:R3:W-:Y:S03]  /*4830*/  I2F R124, R2 ;  /* 0x00000002007c7306 */ /* 0x0007e60000201400 */
[----:B------:R-:W-:Y:S03]  /*4840*/  LDSM.16.M88.4 R44, [R205+0x6000] ;  /* 0x00600000cd2c783b */ /* 0x000fe60000000200 */
[----:B--2---:R-:W-:Y:S01]  /*4850*/  HMMA.16816.F32.BF16 R24, R16, R36, R8 ;  /* 0x000000241018723c */ /* 0x004fe20000041808 */
[----:B------:R-:W-:Y:S07]  /*4860*/  LDSM.16.M88.4 R8, [R209+0xc000] ;  /* 0x00c00000d108783b */ /* 0x000fee0000000200 */
[----:B------:R-:W-:Y:S01]  /*4870*/  HMMA.16816.F32.BF16 R76, R20, R28, R52 ;  /* 0x0000001c144c723c */ /* 0x000fe20000041834 */
[----:B------:R-:W2:Y:S01]  /*4880*/  LDSM.16.M88.4 R52, [R200+0x17800] ;  /* 0x01780000c834783b */ /* 0x000ea20000000200 */
[----:B---3--:R-:W-:-:S05]  /*4890*/  IMAD.IADD R2, R229, 0x1, -R86 ;  /* 0x00000001e5027824 */ /* 0x008fca00078e0a56 */
[----:B------:R-:W-:Y:S01]  /*48a0*/  IABS R2, R2 ;  /* 0x0000000200027213 */ /* 0x000fe20000000000 */
[----:B------:R-:W-:Y:S04]  /*48b0*/  HMMA.16816.F32.BF16 R72, R20, R30, R64 ;  /* 0x0000001e1448723c */ /* 0x000fe80000041840 */
[----:B------:R-:W-:Y:S01]  /*48c0*/  IMAD.MOV.U32 R5, RZ, RZ, R2 ;  /* 0x000000ffff057224 */ /* 0x000fe200078e0002 */
[----:B------:R-:W-:Y:S01]  /*48d0*/  IABS R2, R6 ;  /* 0x0000000600027213 */ /* 0x000fe20000000000 */
[C---:B------:R-:W-:Y:S02]  /*48e0*/  IMAD.IADD R6, R228.reuse, 0x1, -R101 ;  /* 0x00000001e4067824 */ /* 0x040fe400078e0a65 */
[----:B------:R3:W-:Y:S01]  /*48f0*/  I2F R118, R5 ;  /* 0x0000000500767306 */ /* 0x0007e20000201400 */
[----:B------:R-:W-:Y:S01]  /*4900*/  HMMA.16816.F32.BF16 R28, R16, R38, R32 ;  /* 0x00000026101c723c */ /* 0x000fe20000041820 */
[----:B------:R-:W-:Y:S07]  /*4910*/  LDSM.16.M88.4 R36, [R211+0x7800] ;  /* 0x00780000d324783b */ /* 0x000fee0000000200 */
[----:B-1----:R-:W-:Y:S01]  /*4920*/  HMMA.16816.F32.BF16 R24, R12, R40, R24 ;  /* 0x000000280c18723c */ /* 0x002fe20000041818 */
[----:B---3--:R-:W-:Y:S01]  /*4930*/  IMAD.MOV.U32 R5, RZ, RZ, R2 ;  /* 0x000000ffff057224 */ /* 0x008fe200078e0002 */
[----:B------:R-:W-:Y:S01]  /*4940*/  IABS R2, R6 ;  /* 0x0000000600027213 */ /* 0x000fe20000000000 */
[----:B------:R-:W-:-:S05]  /*4950*/  IMAD.IADD R6, R228, 0x1, -R103 ;  /* 0x00000001e4067824 */ /* 0x000fca00078e0a67 */
[----:B------:R-:W-:Y:S01]  /*4960*/  HMMA.16816.F32.BF16 R32, R16, R60, R48 ;  /* 0x0000003c1020723c */ /* 0x000fe20000041830 */
[----:B------:R1:W-:Y:S01]  /*4970*/  I2F R116, R5 ;  /* 0x0000000500747306 */ /* 0x0003e20000201400 */
[----:B------:R-:W3:Y:S06]  /*4980*/  LDSM.16.M88.4 R48, [R211+0x7000] ;  /* 0x00700000d330783b */ /* 0x000eec0000000200 */
[----:B------:R-:W-:Y:S01]  /*4990*/  HMMA.16816.F32.BF16 R28, R12, R42, R28 ;  /* 0x0000002a0c1c723c */ /* 0x000fe2000004181c */
[----:B------:R4:W-:Y:S07]  /*49a0*/  I2F R112, R2 ;  /* 0x0000000200707306 */ /* 0x0009ee0000201400 */
[----:B--2---:R-:W-:Y:S01]  /*49b0*/  HMMA.16816.F32.BF16 R68, R20, R52, R68 ;  /* 0x000000341444723c */ /* 0x004fe20000041844 */
[----:B-1----:R-:W-:-:S05]  /*49c0*/  IMAD.IADD R5, R228, 0x1, -R104 ;  /* 0x00000001e4057824 */ /* 0x002fca00078e0a68 */
[----:B------:R-:W-:Y:S02]  /*49d0*/  IABS R5, R5 ;  /* 0x0000000500057213 */ /* 0x000fe40000000000 */
[----:B------:R-:W-:Y:S01]  /*49e0*/  HMMA.16816.F32.BF16 R64, R20, R54, R88 ;  /* 0x000000361440723c */ /* 0x000fe20000041858 */
[C---:B----4-:R-:W-:Y:S01]  /*49f0*/  IMAD.IADD R2, R228.reuse, 0x1, -R95 ;  /* 0x00000001e4027824 */ /* 0x050fe200078e0a5f */
[----:B------:R1:W-:Y:S01]  /*4a00*/  I2F R111, R5 ;  /* 0x00000005006f7306 */ /* 0x0003e20000201400 */
[----:B------:R-:W2:Y:S03]  /*4a10*/  LDSM.16.M88.4 R52, [R205+0x6800] ;  /* 0x00680000cd34783b */ /* 0x000ea60000000200 */
[----:B------:R-:W-:Y:S02]  /*4a20*/  IABS R2, R2 ;  /* 0x0000000200027213 */ /* 0x000fe40000000000 */
[----:B------:R-:W-:Y:S08]  /*4a30*/  HMMA.16816.F32.BF16 R40, R8, R44, R24 ;  /* 0x0000002c0828723c */ /* 0x000ff00000041818 */
[----:B------:R-:W-:Y:S01]  /*4a40*/  HMMA.16816.F32.BF16 R20, R16, R62, R80 ;  /* 0x0000003e1014723c */ /* 0x000fe20000041850 */
[----:B-1----:R-:W-:Y:S01]  /*4a50*/  IMAD.MOV.U32 R5, RZ, RZ, R2 ;  /* 0x000000ffff057224 */ /* 0x002fe200078e0002 */
[----:B------:R-:W-:Y:S01]  /*4a60*/  IABS R2, R6 ;  /* 0x0000000600027213 */ /* 0x000fe20000000000 */
[----:B------:R-:W-:-:S02]  /*4a70*/  IMAD.IADD R6, R228, 0x1, -R94 ;  /* 0x00000001e4067824 */ /* 0x000fc400078e0a5e */
[----:B------:R1:W-:Y:S03]  /*4a80*/  I2F R109, R5 ;  /* 0x00000005006d7306 */ /* 0x0003e60000201400 */
[----:B------:R-:W-:Y:S08]  /*4a90*/  HMMA.16816.F32.BF16 R24, R12, R56, R32 ;  /* 0x000000380c18723c */ /* 0x000ff00000041820 */
[----:B------:R-:W-:Y:S01]  /*4aa0*/  HMMA.16816.F32.BF16 R28, R8, R46, R28 ;  /* 0x0000002e081c723c */ /* 0x000fe2000004181c */
[----:B------:R-:W4:Y:S01]  /*4ab0*/  LDSM.16.M88.4 R44, [R206+0x17000] ;  /* 0x01700000ce2c783b */ /* 0x000f220000000200 */
[----:B-1----:R-:W-:Y:S01]  /*4ac0*/  IMAD.MOV.U32 R5, RZ, RZ, R2 ;  /* 0x000000ffff057224 */ /* 0x002fe200078e0002 */
[----:B------:R-:W-:Y:S01]  /*4ad0*/  IABS R2, R6 ;  /* 0x0000000600027213 */ /* 0x000fe20000000000 */
[----:B------:R-:W-:-:S04]  /*4ae0*/  IMAD.IADD R6, R228, 0x1, -R100 ;  /* 0x00000001e4067824 */ /* 0x000fc800078e0a64 */
[----:B------:R-:W-:Y:S01]  /*4af0*/  HMMA.16816.F32.BF16 R20, R12, R58, R20 ;  /* 0x0000003a0c14723c */ /* 0x000fe20000041814 */
[----:B------:R1:W-:Y:S01]  /*4b00*/  I2F R114, R5 ;  /* 0x0000000500727306 */ /* 0x0003e20000201400 */
[----:B------:R-:W5:Y:S06]  /*4b10*/  LDSM.16.M88.4 R56, [R205+0x7000] ;  /* 0x00700000cd38783b */ /* 0x000f6c0000000200 */
[C---:B---3--:R-:W-:Y:S01]  /*4b20*/  HMMA.16816.F32.BF16 R32, R16.reuse, R48, R76 ;  /* 0x000000301020723c */ /* 0x048fe2000004184c */
[----:B------:R3:W-:Y:S07]  /*4b30*/  I2F R108, R2 ;  /* 0x00000002006c7306 */ /* 0x0007ee0000201400 */
[----:B------:R-:W-:Y:S01]  /*4b40*/  HMMA.16816.F32.BF16 R48, R16, R50, R72 ;  /* 0x000000321030723c */ /* 0x000fe20000041848 */
[----:B-1----:R-:W-:-:S05]  /*4b50*/  IMAD.IADD R5, R228, 0x1, -R102 ;  /* 0x00000001e4057824 */ /* 0x002fca00078e0a66 */
[----:B------:R-:W-:Y:S02]  /*4b60*/  IABS R5, R5 ;  /* 0x0000000500057213 */ /* 0x000fe40000000000 */
[----:B--2---:R-:W-:Y:S01]  /*4b70*/  HMMA.16816.F32.BF16 R20, R8, R54, R20 ;  /* 0x000000360814723c */ /* 0x004fe20000041814 */
[C---:B---3--:R-:W-:Y:S01]  /*4b80*/  IMAD.IADD R2, R228.reuse, 0x1, -R93 ;  /* 0x00000001e4027824 */ /* 0x048fe200078e0a5d */
[----:B------:R1:W-:Y:S04]  /*4b90*/  I2F R117, R5 ;  /* 0x0000000500757306 */ /* 0x0003e80000201400 */
[----:B------:R-:W-:Y:S02]  /*4ba0*/  IABS R2, R2 ;  /* 0x0000000200027213 */ /* 0x000fe40000000000 */
[----:B------:R-:W-:Y:S03]  /*4bb0*/  HMMA.16816.F32.BF16 R60, R16, R36, R68 ;  /* 0x00000024103c723c */ /* 0x000fe60000041844 */
[----:B-1----:R-:W-:Y:S01]  /*4bc0*/  IMAD.MOV.U32 R5, RZ, RZ, R2 ;  /* 0x000000ffff057224 */ /* 0x002fe200078e0002 */
[----:B------:R-:W-:Y:S01]  /*4bd0*/  IABS R2, R6 ;  /* 0x0000000600027213 */ /* 0x000fe20000000000 */
[----:B------:R-:W-:-:S02]  /*4be0*/  IMAD.IADD R6, R228, 0x1, -R92 ;  /* 0x00000001e4067824 */ /* 0x000fc400078e0a5c */
[----:B------:R1:W-:Y:S02]  /*4bf0*/  I2F R115, R5 ;  /* 0x0000000500737306 */ /* 0x0003e40000201400 */
[----:B-1----:R-:W-:Y:S01]  /*4c00*/  IMAD.MOV.U32 R5, RZ, RZ, R2 ;  /* 0x000000ffff057224 */ /* 0x002fe200078e0002 */
[----:B------:R-:W-:Y:S01]  /*4c10*/  IABS R2, R6 ;  /* 0x0000000600027213 */ /* 0x000fe20000000000 */
[----:B------:R-:W-:-:S04]  /*4c20*/  IMAD.IADD R6, R228, 0x1, -R99 ;  /* 0x00000001e4067824 */ /* 0x000fc800078e0a63 */
        /* <DEDUP_REMOVED lines=23> */
[----:B------:R-:W-:-:S04]  /*4da0*/  FMUL.FTZ R6, R20, c[0x0][0x2ec] ;  /* 0x0000bb0014067a20 */ /* 0x000fc80000410000 */
[----:B------:R1:W-:Y:S08]  /*4db0*/  I2F R89, R5 ;  /* 0x0000000500597306 */ /* 0x0003f00000201400 */
[----:B------:R2:W-:Y:S01]  /*4dc0*/  I2F R88, R2 ;  /* 0x0000000200587306 */ /* 0x0005e20000201400 */
[----:B-1----:R-:W-:-:S04]  /*4dd0*/  IADD3 R5, R229, -c[0x0][0x2e4], RZ ;  /* 0x8000b900e5057a10 */ /* 0x002fc80007ffe0ff */
[----:B------:R-:W-:Y:S02]  /*4de0*/  IMNMX R231, RZ, R5, !PT ;  /* 0x00000005ffe77217 */ /* 0x000fe40007800200 */
[----:B------:R-:W-:Y:S01]  /*4df0*/  IADD3 R5, R228, -c[0x0][0x2e4], RZ ;  /* 0x8000b900e4057a10 */ /* 0x000fe20007ffe0ff */
[----:B--2---:R-:W-:-:S03]  /*4e00*/  FMUL.FTZ R2, R40, c[0x0][0x2ec] ;  /* 0x0000bb0028027a20 */ /* 0x004fc60000410000 */
[----:B------:R-:W-:Y:S01]  /*4e10*/  IMNMX R230, RZ, R5, !PT ;  /* 0x00000005ffe67217 */ /* 0x000fe20007800200 */
[----:B------:R-:W-:Y:S01]  /*4e20*/  FMUL.FTZ R5, R23, c[0x0][0x2ec] ;  /* 0x0000bb0017057a20 */ /* 0x000fe20000410000 */
[----:B------:R1:W-:Y:S02]  /*4e30*/  MUFU.TANH R91, R2 ;  /* 0x00000002005b7308 */ /* 0x0003e40000002400 */
[----:B-1----:R-:W-:-:S06]  /*4e40*/  FMUL.FTZ R2, R41, c[0x0][0x2ec] ;  /* 0x0000bb0029027a20 */ /* 0x002fcc0000410000 */
[----:B------:R1:W-:Y:S02]  /*4e50*/  MUFU.TANH R80, R2 ;  /* 0x0000000200507308 */ /* 0x0003e40000002400 */
[----:B-1----:R-:W-:-:S06]  /*4e60*/  FMUL.FTZ R2, R42, c[0x0][0x2ec] ;  /* 0x0000bb002a027a20 */ /* 0x002fcc0000410000 */
[----:B------:R1:W-:Y:S02]  /*4e70*/  MUFU.TANH R76, R2 ;  /* 0x00000002004c7308 */ /* 0x0003e40000002400 */
[----:B-1----:R-:W-:Y:S02]  /*4e80*/  FMUL.FTZ R2, R43, c[0x0][0x2ec] ;  /* 0x0000bb002b027a20 */ /* 0x002fe40000410000 */
[----:B------:R-:W-:Y:S04]  /*4e90*/  HMMA.16816.F32.BF16 R40, R8, R52, R24 ;  /* 0x000000340828723c */ /* 0x000fe80000041818 */
[----:B------:R1:W-:Y:S04]  /*4ea0*/  MUFU.TANH R74, R2 ;  /* 0x00000002004a7308 */ /* 0x0003e80000002400 */
[----:B------:R-:W-:Y:S01]  /*4eb0*/  HMMA.16816.F32.BF16 R52, R16, R38, R64 ;  /* 0x000000261034723c */ /* 0x000fe20000041840 */
[----:B------:R-:W2:Y:S07]  /*4ec0*/  LDSM.16.M88.4 R36, [R206+0x17800] ;  /* 0x01780000ce24783b */ /* 0x000eae0000000200 */
[----:B----4-:R-:W-:Y:S01]  /*4ed0*/  HMMA.16816.F32.BF16 R24, R12, R44, R32 ;  /* 0x0000002c0c18723c */ /* 0x010fe20000041820 */
[----:B------:R-:W3:Y:S01]  /*4ee0*/  LDSM.16.M88.4 R32, [R205+0x7800] ;  /* 0x00780000cd20783b */ /* 0x000ee20000000200 */
[----:B-1----:R-:W-:Y:S01]  /*4ef0*/  FMUL.FTZ R2, R28, c[0x0][0x2ec] ;  /* 0x0000bb001c027a20 */ /* 0x002fe20000410000 */
[----:B------:R1:W-:Y:S01]  /*4f00*/  MUFU.TANH R44, R6 ;  /* 0x00000006002c7308 */ /* 0x0003e20000002400 */
[----:B------:R-:W-:-:S07]  /*4f10*/  DEPBAR.LE SB0, 0x0 ;  /* 0x000080000000791a */ /* 0x000fce0000000000 */
[----:B------:R4:W2:Y:S01]  /*4f20*/  MUFU.TANH R72, R2 ;  /* 0x0000000200487308 */ /* 0x0008a20000002400 */
[----:B-1----:R-:W-:Y:S11]  /*4f30*/  FMUL.FTZ R6, R21, c[0x0][0x2ec] ;  /* 0x0000bb0015067a20 */ /* 0x002ff60000410000 */
[----:B------:R-:W-:Y:S01]  /*4f40*/  @!UPT UIADD3 URZ, URZ, URZ, URZ ;  /* 0x0000003f3f3ff290 */ /* 0x000fe2000fffe03f */
[----:B-----5:R-:W-:Y:S01]  /*4f50*/  HMMA.16816.F32.BF16 R16, R8, R56, R24 ;  /* 0x000000380810723c */ /* 0x020fe20000041818 */
[----:B----4-:R-:W-:-:S04]  /*4f60*/  FMUL.FTZ R2, R29, c[0x0][0x2ec] ;  /* 0x0000bb001d027a20 */ /* 0x010fc80000410000 */
[----:B------:R1:W4:Y:S02]  /*4f70*/  MUFU.TANH R73, R2 ;  /* 0x0000000200497308 */ /* 0x0003240000002400 */
[----:B-1----:R-:W-:Y:S11]  /*4f80*/  FMUL.FTZ R2, R30, c[0x0][0x2ec] ;  /* 0x0000bb001e027a20 */ /* 0x002ff60000410000 */
[----:B------:R-:W-:Y:S06]  /*4f90*/  @!UPT UIADD3 URZ, URZ, URZ, URZ ;  /* 0x0000003f3f3ff290 */ /* 0x000fec000fffe03f */
[----:B------:R-:W-:Y:S01]  /*4fa0*/  FMUL.FTZ R19, R19, c[0x0][0x2ec] ;  /* 0x0000bb0013137a20 */ /* 0x000fe20000410000 */
[----:B------:R1:W-:Y:S01]  /*4fb0*/  MUFU.TANH R68, R2 ;  /* 0x0000000200447308 */ /* 0x0003e20000002400 */
[----:B------:R-:W-:Y:S02]  /*4fc0*/  FMUL.FTZ R18, R18, c[0x0][0x2ec] ;  /* 0x0000bb0012127a20 */ /* 0x000fe40000410000 */
[----:B-1----:R-:W-:Y:S02]  /*4fd0*/  FMUL.FTZ R2, R31, c[0x0][0x2ec] ;  /* 0x0000bb001f027a20 */ /* 0x002fe40000410000 */
[----:B------:R-:W-:Y:S03]  /*4fe0*/  HMMA.16816.F32.BF16 R28, R12, R46, R48 ;  /* 0x0000002e0c1c723c */ /* 0x000fe60000041830 */
[----:B------:R2:W-:Y:S08]  /*4ff0*/  MUFU.TANH R46, R6 ;  /* 0x00000006002e7308 */ /* 0x0005f00000002400 */
[----:B------:R1:W5:Y:S01]  /*5000*/  MUFU.TANH R70, R2 ;  /* 0x0000000200467308 */ /* 0x0003620000002400 */
[----:B--2---:R-:W-:Y:S11]  /*5010*/  FFMA.FTZ R6, R123, -UR23, R72 ;  /* 0x800000177b067c23 */ /* 0x004ff60008010048 */
[----:B------:R-:W-:Y:S01]  /*5020*/  @!UPT UIADD3 URZ, URZ, URZ, URZ ;  /* 0x0000003f3f3ff290 */ /* 0x000fe2000fffe03f */
[----:B------:R-:W-:Y:S01]  /*5030*/  HMMA.16816.F32.BF16 R24, R8, R58, R28 ;  /* 0x0000003a0818723c */ /* 0x000fe2000004181c */
[----:B-1----:R-:W-:Y:S02]  /*5040*/  FMUL.FTZ R2, R40, c[0x0][0x2ec] ;  /* 0x0000bb0028027a20 */ /* 0x002fe40000410000 */
[----:B------:R-:W-:Y:S08]  /*5050*/  MUFU.TANH R40, R18 ;  /* 0x0000001200287308 */ /* 0x000ff00000002400 */
[----:B------:R1:W2:Y:S11]  /*5060*/  MUFU.TANH R69, R2 ;  /* 0x0000000200457308 */ /* 0x0002b60000002400 */
[----:B------:R-:W-:Y:S02]  /*5070*/  @!UPT UIADD3 URZ, URZ, URZ, URZ ;  /* 0x0000003f3f3ff290 */ /* 0x000fe4000fffe03f */
[----:B------:R-:W-:Y:S02]  /*5080*/  FMUL.FTZ R27, R27, c[0x0][0x2ec] ;  /* 0x0000bb001b1b7a20 */ /* 0x000fe40000410000 */
[----:B------:R-:W-:Y:S02]  /*5090*/  FMUL.FTZ R26, R26, c[0x0][0x2ec] ;  /* 0x0000bb001a1a7a20 */ /* 0x000fe40000410000 */
[----:B-1----:R-:W-:Y:S02]  /*50a0*/  FMUL.FTZ R2, R41, c[0x0][0x2ec] ;  /* 0x0000bb0029027a20 */ /* 0x002fe40000410000 */
[----:B------:R-:W-:Y:S08]  /*50b0*/  MUFU.TANH R27, R27 ;  /* 0x0000001b001b7308 */ /* 0x000ff00000002400 */
[----:B------:R1:W-:Y:S08]  /*50c0*/  MUFU.TANH R71, R2 ;  /* 0x0000000200477308 */ /* 0x0003f00000002400 */
[----:B------:R-:W-:Y:S01]  /*50d0*/  MUFU.TANH R26, R26 ;  /* 0x0000001a001a7308 */ /* 0x000fe20000002400 */
[----:B-1----:R-:W-:-:S07]  /*50e0*/  FMUL.FTZ R2, R42, c[0x0][0x2ec] ;  /* 0x0000bb002a027a20 */ /* 0x002fce0000410000 */
[----:B------:R1:W1:Y:S02]  /*50f0*/  MUFU.TANH R64, R2 ;  /* 0x0000000200407308 */ /* 0x0002640000002400 */
[----:B-1----:R-:W-:-:S06]  /*5100*/  FMUL.FTZ R2, R43, c[0x0][0x2ec] ;  /* 0x0000bb002b027a20 */ /* 0x002fcc0000410000 */
[----:B------:R1:W-:Y:S08]  /*5110*/  MUFU.TANH R43, R5 ;  /* 0x00000005002b7308 */ /* 0x0003f00000002400 */
[----:B------:R2:W2:Y:S01]  /*5120*/  MUFU.TANH R47, R2 ;  /* 0x00000002002f7308 */ /* 0x0004a20000002400 */
[----:B-1----:R-:W-:-:S07]  /*5130*/  FMUL.FTZ R5, R16, c[0x0][0x2ec] ;  /* 0x0000bb0010057a20 */ /* 0x002fce0000410000 */
[----:B------:R1:W-:Y:S01]  /*5140*/  MUFU.TANH R42, R5 ;  /* 0x00000005002a7308 */ /* 0x0003e20000002400 */
[----:B--2---:R-:W-:-:S04]  /*5150*/  IADD3 R2, R85, UR4, RZ ;  /* 0x0000000455027c10 */ /* 0x004fc8000fffe0ff */
[----:B------:R-:W-:Y:S02]  /*5160*/  IMNMX R233, R2, UR18, PT ;  /* 0x0000001202e97c17 */ /* 0x000fe4000b800200 */
[----:B------:R-:W-:Y:S01]  /*5170*/  IADD3 R2, R84, UR4, RZ ;  /* 0x0000000454027c10 */ /* 0x000fe2000fffe0ff */
[----:B------:R-:W-:Y:S01]  /*5180*/  BAR.SYNC.DEFER_BLOCKING 0x0 ;  /* 0x0000000000007b1d */ /* 0x000fe20000010000 */
[C---:B------:R-:W-:Y:S02]  /*5190*/  ISETP.GE.AND P4, PT, R7.reuse, R233, PT ;  /* 0x000000e90700720c */ /* 0x040fe40003f86270 */
[----:B------:R-:W-:Y:S01]  /*51a0*/  IMNMX R232, R2, UR18, PT ;  /* 0x0000001202e87c17 */ /* 0x000fe2000b800200 */
[----:B------:R-:W-:Y:S01]  /*51b0*/  FMUL.FTZ R2, R22, c[0x0][0x2ec] ;  /* 0x0000bb0016027a20 */ /* 0x000fe20000410000 */
[----:B------:R-:W-:Y:S01]  /*51c0*/  ISETP.LT.OR P4, PT, R7, R231, P4 ;  /* 0x000000e70700720c */ /* 0x000fe20002781670 */
[----:B------:R-:W-:Y:S01]  /*51d0*/  HMMA.16816.F32.BF16 R20, R12, R36, R60 ;  /* 0x000000240c14723c */ /* 0x000fe2000004183c */
[-C--:B------:R-:W-:Y:S01]  /*51e0*/  ISETP.GE.AND P2, PT, R101, R232.reuse, PT ;  /* 0x000000e86500720c */ /* 0x080fe20003f46270 */
[----:B------:R2:W2:Y:S01]  /*51f0*/  MUFU.TANH R45, R2 ;  /* 0x00000002002d7308 */ /* 0x0004a20000002400 */
[----:B------:R-:W-:Y:S01]  /*5200*/  ISETP.GE.AND P5, PT, R7, R232, PT ;  /* 0x000000e80700720c */ /* 0x000fe20003fa6270 */
[----:B-1----:R-:W-:Y:S01]  /*5210*/  FFMA.FTZ R5, R116, -UR23, R76 ;  /* 0x8000001774057c23 */ /* 0x002fe2000801004c */
[----:B------:R-:W-:-:S02]  /*5220*/  ISETP.LT.OR P2, PT, R101, R230, P2 ;  /* 0x000000e66500720c */ /* 0x000fc40001741670 */
[----:B------:R-:W-:Y:S01]  /*5230*/  ISETP.LT.OR P5, PT, R7, R230, P5 ;  /* 0x000000e60700720c */ /* 0x000fe20002fa1670 */
[----:B------:R-:W-:Y:S01]  /*5240*/  HMMA.16816.F32.BF16 R12, R12, R38, R52 ;  /* 0x000000260c0c723c */ /* 0x000fe20000041834 */
[C---:B------:R-:W-:Y:S01]  /*5250*/  ISETP.GE.AND P0, PT, R104.reuse, R232, PT ;  /* 0x000000e86800720c */ /* 0x040fe20003f06270 */
[----:B------:R-:W-:Y:S01]  /*5260*/  FFMA.FTZ R7, R133, -UR23, R80 ;  /* 0x8000001785077c23 */ /* 0x000fe20008010050 */
[-C--:B------:R-:W-:Y:S01]  /*5270*/  ISETP.GE.AND P3, PT, R95, R233.reuse, PT ;  /* 0x000000e95f00720c */ /* 0x080fe20003f66270 */
[----:B------:R-:W1:Y:S01]  /*5280*/  MUFU.TANH R37, R19 ;  /* 0x0000001300257308 */ /* 0x000e620000002400 */
[-C--:B------:R-:W-:Y:S02]  /*5290*/  ISETP.GE.AND P6, PT, R101, R233.reuse, PT ;  /* 0x000000e96500720c */ /* 0x080fe40003fc6270 */
[C---:B------:R-:W-:Y:S02]  /*52a0*/  ISETP.GE.AND P1, PT, R104.reuse, R233, PT ;  /* 0x000000e96800720c */ /* 0x040fe40003f26270 */
[----:B------:R-:W-:Y:S01]  /*52b0*/  FSEL R30, R5, -INF , !P5 ;  /* 0xff800000051e7808 */ /* 0x000fe20006800000 */
[----:B--2---:R-:W-:Y:S01]  /*52c0*/  FFMA.FTZ R2, R131, -UR23, R91 ;  /* 0x8000001783027c23 */ /* 0x004fe2000801005b */
[----:B------:R-:W-:Y:S01]  /*52d0*/  ISETP.LT.OR P0, PT, R104, R230, P0 ;  /* 0x000000e66800720c */ /* 0x000fe20000701670 */
[----:B----4-:R-:W-:Y:S01]  /*52e0*/  FFMA.FTZ R5, R132, -UR23, R73 ;  /* 0x8000001784057c23 */ /* 0x010fe20008010049 */
[----:B------:R-:W-:-:S02]  /*52f0*/  ISETP.LT.OR P3, PT, R95, R231, P3 ;  /* 0x000000e75f00720c */ /* 0x000fc40001f61670 */
[----:B------:R-:W-:Y:S01]  /*5300*/  FSEL R36, R2, -INF , !P4 ;  /* 0xff80000002247808 */ /* 0x000fe20006000000 */
[----:B------:R-:W-:Y:S01]  /*5310*/  FMUL.FTZ R2, R17, c[0x0][0x2ec] ;  /* 0x0000bb0011027a20 */ /* 0x000fe20000410000 */
[C---:B---3--:R-:W-:Y:S01]  /*5320*/  HMMA.16816.F32.BF16 R20, R8.reuse, R32, R20 ;  /* 0x000000200814723c */ /* 0x048fe20000041814 */
[----:B------:R-:W-:Y:S02]  /*5330*/  ISETP.GE.AND P5, PT, R103, R233, PT ;  /* 0x000000e96700720c */ /* 0x000fe40003fa6270 */
[----:B------:R2:W-:Y:S01]  /*5340*/  MUFU.TANH R41, R2 ;  /* 0x0000000200297308 */ /* 0x0005e20000002400 */
[-C--:B------:R-:W-:Y:S02]  /*5350*/  ISETP.LT.OR P6, PT, R101, R231.reuse, P6 ;  /* 0x000000e76500720c */ /* 0x080fe400037c1670 */
[----:B------:R-:W-:Y:S02]  /*5360*/  ISETP.LT.OR P1, PT, R104, R231, P1 ;  /* 0x000000e76800720c */ /* 0x000fe40000f21670 */
[----:B------:R-:W-:Y:S01]  /*5370*/  HMMA.16816.F32.BF16 R8, R8, R34, R12 ;  /* 0x000000220808723c */ /* 0x000fe2000004180c */
[----:B------:R-:W-:-:S02]  /*5380*/  ISETP.GE.AND P4, PT, R95, R232, PT ;  /* 0x000000e85f00720c */ /* 0x000fc40003f86270 */
[----:B------:R-:W-:Y:S01]  /*5390*/  FSEL R18, R5, -INF , !P3 ;  /* 0xff80000005127808 */ /* 0x000fe20005800000 */
[----:B------:R-:W-:Y:S01]  /*53a0*/  FMUL.FTZ R5, R25, c[0x0][0x2ec] ;  /* 0x0000bb0019057a20 */ /* 0x000fe20000410000 */
[----:B------:R-:W-:Y:S02]  /*53b0*/  ISETP.LT.OR P5, PT, R103, R231, P5 ;  /* 0x000000e76700720c */ /* 0x000fe40002fa1670 */
[----:B------:R-:W-:Y:S01]  /*53c0*/  FSEL R28, R7, -INF , !P6 ;  /* 0xff800000071c7808 */ /* 0x000fe20007000000 */
[----:B------:R-:W-:Y:S01]  /*53d0*/  FMUL.FTZ R7, R24, c[0x0][0x2ec] ;  /* 0x0000bb0018077a20 */ /* 0x000fe20000410000 */
[----:B------:R-:W-:Y:S01]  /*53e0*/  FSEL R29, R6, -INF , !P1 ;  /* 0xff800000061d7808 */ /* 0x000fe20004800000 */
[----:B-----5:R-:W-:Y:S01]  /*53f0*/  FFMA.FTZ R6, R109, -UR23, R70 ;  /* 0x800000176d067c23 */ /* 0x020fe20008010046 */
[----:B------:R-:W-:Y:S01]  /*5400*/  ISETP.GE.AND P1, PT, R94, R232, PT ;  /* 0x000000e85e00720c */ /* 0x000fe20003f26270 */
[----:B--2---:R-:W-:Y:S01]  /*5410*/  FFMA.FTZ R2, R112, -UR23, R74 ;  /* 0x8000001770027c23 */ /* 0x004fe2000801004a */
[-C--:B------:R-:W-:Y:S01]  /*5420*/  ISETP.LT.OR P4, PT, R95, R230.reuse, P4 ;  /* 0x000000e65f00720c */ /* 0x080fe20002781670 */
[----:B------:R2:W-:Y:S01]  /*5430*/  MUFU.TANH R17, R5 ;  /* 0x0000000500117308 */ /* 0x0005e20000002400 */
[----:B------:R-:W-:Y:S01]  /*5440*/  ISETP.LT.OR P1, PT, R94, R230, P1 ;  /* 0x000000e65e00720c */ /* 0x000fe20000f21670 */
[----:B------:R-:W-:Y:S01]  /*5450*/  FMUL.FTZ R20, R20, c[0x0][0x2ec] ;  /* 0x0000bb0014147a20 */ /* 0x000fe20000410000 */
[----:B------:R-:W-:Y:S01]  /*5460*/  FSEL R31, R2, -INF , !P2 ;  /* 0xff800000021f7808 */ /* 0x000fe20005000000 */
[----:B------:R-:W-:Y:S01]  /*5470*/  FFMA.FTZ R2, R111, -UR23, R68 ;  /* 0x800000176f027c23 */ /* 0x000fe20008010044 */
[----:B------:R-:W-:Y:S01]  /*5480*/  ISETP.GE.AND P2, PT, R103, R232, PT ;  /* 0x000000e86700720c */ /* 0x000fe20003f46270 */
[----:B------:R-:W-:Y:S01]  /*5490*/  FMUL.FTZ R22, R22, c[0x0][0x2ec] ;  /* 0x0000bb0016167a20 */ /* 0x000fe20000410000 */
[-C--:B------:R-:W-:Y:S01]  /*54a0*/  ISETP.GE.AND P6, PT, R94, R233.reuse, PT ;  /* 0x000000e95e00720c */ /* 0x080fe20003fc6270 */
[----:B------:R3:W4:Y:S01]  /*54b0*/  MUFU.TANH R16, R7 ;  /* 0x0000000700107308 */ /* 0x0007220000002400 */
[----:B------:R-:W-:Y:S01]  /*54c0*/  FSEL R19, R2, -INF , !P0 ;  /* 0xff80000002137808 */ /* 0x000fe20004000000 */
[----:B------:R-:W-:Y:S01]  /*54d0*/  FFMA.FTZ R2, R122, -UR23, R69 ;  /* 0x800000177a027c23 */ /* 0x000fe20008010045 */
[----:B------:R-:W-:Y:S01]  /*54e0*/  ISETP.GE.AND P0, PT, R102, R233, PT ;  /* 0x000000e96600720c */ /* 0x000fe20003f06270 */
[----:B------:R-:W-:Y:S01]  /*54f0*/  FMUL.FTZ R23, R23, c[0x0][0x2ec] ;  /* 0x0000bb0017177a20 */ /* 0x000fe20000410000 */
[----:B------:R-:W-:Y:S01]  /*5500*/  ISETP.LT.OR P2, PT, R103, R230, P2 ;  /* 0x000000e66700720c */ /* 0x000fe20001741670 */
[----:B------:R-:W-:Y:S01]  /*5510*/  FMUL.FTZ R8, R8, c[0x0][0x2ec] ;  /* 0x0000bb0008087a20 */ /* 0x000fe20000410000 */
[----:B------:R-:W-:Y:S01]  /*5520*/  FSEL R123, R2, -INF , !P5 ;  /* 0xff800000027b7808 */ /* 0x000fe20006800000 */
[----:B--2---:R-:W-:Y:S01]  /*5530*/  FFMA.FTZ R5, R114, -UR23, R64 ;  /* 0x8000001772057c23 */ /* 0x004fe20008010040 */
[----:B------:R-:W-:Y:S01]  /*5540*/  FSEL R24, R6, -INF , !P4 ;  /* 0xff80000006187808 */ /* 0x000fe20006000000 */
[----:B------:R-:W-:Y:S01]  /*5550*/  FFMA.FTZ R2, R108, -UR23, R47 ;  /* 0x800000176c027c23 */ /* 0x000fe2000801002f */
[-C--:B------:R-:W-:Y:S01]  /*5560*/  ISETP.GE.AND P5, PT, R93, R232.reuse, PT ;  /* 0x000000e85d00720c */ /* 0x080fe20003fa6270 */
[----:B------:R-:W-:Y:S01]  /*5570*/  FFMA.FTZ R6, R120, -UR23, R44 ;  /* 0x8000001778067c23 */ /* 0x000fe2000801002c */
[CC--:B------:R-:W-:Y:S01]  /*5580*/  ISETP.LT.OR P0, PT, R102.reuse, R231.reuse, P0 ;  /* 0x000000e76600720c */ /* 0x0c0fe20000701670 */
[----:B------:R-:W-:Y:S01]  /*5590*/  MUFU.TANH R20, R20 ;  /* 0x0000001400147308 */ /* 0x000fe20000002400 */
[----:B------:R-:W-:Y:S01]  /*55a0*/  ISETP.GE.AND P3, PT, R102, R232, PT ;  /* 0x000000e86600720c */ /* 0x000fe20003f66270 */
[----:B---3--:R-:W-:Y:S01]  /*55b0*/  FFMA.FTZ R7, R121, -UR23, R71 ;  /* 0x8000001779077c23 */ /* 0x008fe20008010047 */
[----:B------:R-:W-:Y:S01]  /*55c0*/  FSEL R121, R5, -INF , !P2 ;  /* 0xff80000005797808 */ /* 0x000fe20005000000 */
[----:B------:R-:W-:Y:S01]  /*55d0*/  FFMA.FTZ R5, R117, -UR23, R45 ;  /* 0x8000001775057c23 */ /* 0x000fe2000801002d */
[----:B------:R-:W-:Y:S01]  /*55e0*/  FSEL R122, R2, -INF , !P1 ;  /* 0xff800000027a7808 */ /* 0x000fe20004800000 */
[----:B------:R-:W-:Y:S01]  /*55f0*/  FFMA.FTZ R2, R115, -UR23, R43 ;  /* 0x8000001773027c23 */ /* 0x000fe2000801002b */
[----:B------:R-:W-:Y:S01]  /*5600*/  ISETP.LT.OR P6, PT, R94, R231, P6 ;  /* 0x000000e75e00720c */ /* 0x000fe200037c1670 */
[----:B------:R-:W-:Y:S01]  /*5610*/  MUFU.TANH R22, R22 ;  /* 0x0000001600167308 */ /* 0x000fe20000002400 */
[-C--:B------:R-:W-:Y:S01]  /*5620*/  ISETP.GE.AND P2, PT, R100, R233.reuse, PT ;  /* 0x000000e96400720c */ /* 0x080fe20003f46270 */
[----:B------:R-:W-:Y:S01]  /*5630*/  FMUL.FTZ R10, R10, c[0x0][0x2ec] ;  /* 0x0000bb000a0a7a20 */ /* 0x000fe20000410000 */
[-C--:B------:R-:W-:Y:S01]  /*5640*/  ISETP.LT.OR P5, PT, R93, R230.reuse, P5 ;  /* 0x000000e65d00720c */ /* 0x080fe20002fa1670 */
[----:B------:R-:W-:Y:S01]  /*5650*/  FMUL.FTZ R21, R21, c[0x0][0x2ec] ;  /* 0x0000bb0015157a20 */ /* 0x000fe20000410000 */
[----:B------:R-:W-:Y:S01]  /*5660*/  ISETP.GE.AND P4, PT, R93, R233, PT ;  /* 0x000000e95d00720c */ /* 0x000fe20003f86270 */
[----:B------:R-:W-:Y:S01]  /*5670*/  FMUL.FTZ R9, R9, c[0x0][0x2ec] ;  /* 0x0000bb0009097a20 */ /* 0x000fe20000410000 */
[----:B------:R-:W-:Y:S01]  /*5680*/  FSEL R120, R6, -INF , !P0 ;  /* 0xff80000006787808 */ /* 0x000fe20004000000 */
[----:B------:R-:W-:Y:S01]  /*5690*/  FFMA.FTZ R6, R129, -UR23, R42 ;  /* 0x8000001781067c23 */ /* 0x000fe2000801002a */
[----:B------:R-:W-:Y:S01]  /*56a0*/  ISETP.LT.OR P3, PT, R102, R230, P3 ;  /* 0x000000e66600720c */ /* 0x000fe20001f61670 */
[----:B------:R-:W-:Y:S01]  /*56b0*/  MUFU.TANH R23, R23 ;  /* 0x0000001700177308 */ /* 0x000fe20000002400 */
[----:B------:R-:W-:Y:S01]  /*56c0*/  ISETP.GE.AND P0, PT, R92, R232, PT ;  /* 0x000000e85c00720c */ /* 0x000fe20003f06270 */
[----:B------:R-:W-:Y:S01]  /*56d0*/  FMUL.FTZ R11, R11, c[0x0][0x2ec] ;  /* 0x0000bb000b0b7a20 */ /* 0x000fe20000410000 */
[----:B------:R-:W-:Y:S01]  /*56e0*/  FSEL R95, R7, -INF , !P6 ;  /* 0xff800000075f7808 */ /* 0x000fe20007000000 */
[----:B------:R-:W-:Y:S01]  /*56f0*/  FFMA.FTZ R7, R130, -UR23, R46 ;  /* 0x8000001782077c23 */ /* 0x000fe2000801002e */
[----:B------:R-:W-:-:S02]  /*5700*/  ISETP.LT.OR P2, PT, R100, R231, P2 ;  /* 0x000000e76400720c */ /* 0x000fc40001741670 */
[----:B------:R-:W-:Y:S01]  /*5710*/  ISETP.GE.AND P6, PT, R92, R233, PT ;  /* 0x000000e95c00720c */ /* 0x000fe20003fc6270 */
[----:B------:R-:W-:Y:S01]  /*5720*/  MUFU.TANH R13, R8 ;  /* 0x00000008000d7308 */ /* 0x000fe20000002400 */
[----:B------:R-:W-:Y:S02]  /*5730*/  ISETP.GE.AND P1, PT, R100, R232, PT ;  /* 0x000000e86400720c */ /* 0x000fe40003f26270 */
[----:B------:R-:W-:Y:S01]  /*5740*/  FSEL R94, R2, -INF , !P5 ;  /* 0xff800000025e7808 */ /* 0x000fe20006800000 */
[----:B-1----:R-:W-:Y:S01]  /*5750*/  FFMA.FTZ R2, R107, -UR23, R37 ;  /* 0x800000176b027c23 */ /* 0x002fe20008010025 */
[----:B------:R-:W-:Y:S02]  /*5760*/  ISETP.LT.OR P4, PT, R93, R231, P4 ;  /* 0x000000e75d00720c */ /* 0x000fe40002781670 */
[----:B------:R-:W-:Y:S01]  /*5770*/  ISETP.LT.OR P0, PT, R92, R230, P0 ;  /* 0x000000e65c00720c */ /* 0x000fe20000701670 */
[----:B------:R-:W-:Y:S01]  /*5780*/  MUFU.TANH R8, R10 ;  /* 0x0000000a00087308 */ /* 0x000fe20000002400 */
[----:B------:R-:W-:Y:S01]  /*5790*/  FSEL R93, R5, -INF , !P3 ;  /* 0xff800000055d7808 */ /* 0x000fe20005800000 */
[----:B------:R-:W-:Y:S01]  /*57a0*/  FFMA.FTZ R5, R113, -UR23, R40 ;  /* 0x8000001771057c23 */ /* 0x000fe20008010028 */
[----:B------:R-:W-:-:S02]  /*57b0*/  ISETP.GE.AND P3, PT, R99, R233, PT ;  /* 0x000000e96300720c */ /* 0x000fc40003f66270 */
[----:B------:R-:W-:Y:S01]  /*57c0*/  FSEL R173, R6, -INF , !P2 ;  /* 0xff80000006ad7808 */ /* 0x000fe20005000000 */
[----:B----4-:R-:W-:Y:S01]  /*57d0*/  FFMA.FTZ R6, R126, -UR23, R16 ;  /* 0x800000177e067c23 */ /* 0x010fe20008010010 */
[----:B------:R-:W-:Y:S01]  /*57e0*/  ISETP.LT.OR P1, PT, R100, R230, P1 ;  /* 0x000000e66400720c */ /* 0x000fe20000f21670 */
[----:B------:R-:W1:Y:S01]  /*57f0*/  MUFU.TANH R21, R21 ;  /* 0x0000001500157308 */ /* 0x000e620000002400 */
[-C--:B------:R-:W-:Y:S02]  /*5800*/  ISETP.LT.OR P6, PT, R92, R231.reuse, P6 ;  /* 0x000000e75c00720c */ /* 0x080fe400037c1670 */
[----:B------:R-:W-:Y:S02]  /*5810*/  ISETP.GE.AND P2, PT, R98, R232, PT ;  /* 0x000000e86200720c */ /* 0x000fe40003f46270 */
[----:B------:R-:W-:Y:S01]  /*5820*/  FSEL R92, R7, -INF , !P4 ;  /* 0xff800000075c7808 */ /* 0x000fe20006000000 */
[----:B------:R-:W-:Y:S01]  /*5830*/  FFMA.FTZ R7, R128, -UR23, R41 ;  /* 0x8000001780077c23 */ /* 0x000fe20008010029 */
[----:B------:R-:W-:Y:S01]  /*5840*/  FSEL R193, R2, -INF , !P0 ;  /* 0xff80000002c17808 */ /* 0x000fe20004000000 */
[----:B------:R-:W-:Y:S01]  /*5850*/  FFMA.FTZ R2, R106, -UR23, R27 ;  /* 0x800000176a027c23 */ /* 0x000fe2000801001b */
[----:B------:R-:W-:Y:S01]  /*5860*/  ISETP.LT.OR P3, PT, R99, R231, P3 ;  /* 0x000000e76300720c */ /* 0x000fe20001f61670 */
[----:B------:R2:W3:Y:S01]  /*5870*/  MUFU.TANH R12, R9 ;  /* 0x00000009000c7308 */ /* 0x0004e20000002400 */
[----:B------:R-:W-:-:S02]  /*5880*/  ISETP.LT.OR P2, PT, R98, R230, P2 ;  /* 0x000000e66200720c */ /* 0x000fc40001741670 */
[----:B------:R-:W-:Y:S01]  /*5890*/  FSEL R175, R5, -INF , !P1 ;  /* 0xff80000005af7808 */ /* 0x000fe20004800000 */
[----:B------:R-:W-:Y:S01]  /*58a0*/  FFMA.FTZ R5, R110, -UR23, R26 ;  /* 0x800000176e057c23 */ /* 0x000fe2000801001a */
[-C--:B------:R-:W-:Y:S01]  /*58b0*/  ISETP.GE.AND P4, PT, R98, R233.reuse, PT ;  /* 0x000000e96200720c */ /* 0x080fe20003f86270 */
[----:B-1----:R-:W-:Y:S01]  /*58c0*/  FFMA.FTZ R10, R124, -UR23, R21 ;  /* 0x800000177c0a7c23 */ /* 0x002fe20008010015 */
[C---:B------:R-:W-:Y:S02]  /*58d0*/  ISETP.GE.AND P1, PT, R97.reuse, R233, PT ;  /* 0x000000e96100720c */ /* 0x040fe40003f26270 */
[----:B------:R-:W-:Y:S02]  /*58e0*/  ISETP.GE.AND P0, PT, R97, R232, PT ;  /* 0x000000e86100720c */ /* 0x000fe40003f06270 */
[----:B------:R-:W-:Y:S01]  /*58f0*/  FSEL R135, R7, -INF , !P6 ;  /* 0xff80000007877808 */ /* 0x000fe20007000000 */
[----:B------:R-:W-:Y:S01]  /*5900*/  FFMA.FTZ R7, R127, -UR23, R17 ;  /* 0x800000177f077c23 */ /* 0x000fe20008010011 */
[----:B------:R-:W-:Y:S01]  /*5910*/  FSEL R172, R6, -INF , !P3 ;  /* 0xff80000006ac7808 */ /* 0x000fe20005800000 */
[----:B------:R-:W-:Y:S01]  /*5920*/  FFMA.FTZ R6, R125, -UR23, R20 ;  /* 0x800000177d067c23 */ /* 0x000fe20008010014 */
[----:B------:R-:W-:Y:S01]  /*5930*/  FSEL R174, R2, -INF , !P2 ;  /* 0xff80000002ae7808 */ /* 0x000fe20005000000 */
[----:B------:R-:W-:Y:S01]  /*5940*/  FFMA.FTZ R2, R105, -UR23, R22 ;  /* 0x8000001769027c23 */ /* 0x000fe20008010016 */
[-C--:B------:R-:W-:Y:S01]  /*5950*/  ISETP.LT.OR P4, PT, R98, R231.reuse, P4 ;  /* 0x000000e76200720c */ /* 0x080fe20002781670 */
[----:B--2---:R-:W-:Y:S01]  /*5960*/  FFMA.FTZ R9, R119, -UR23, R13 ;  /* 0x8000001777097c23 */ /* 0x004fe2000801000d */
[----:B------:R-:W-:-:S02]  /*5970*/  ISETP.LT.OR P1, PT, R97, R231, P1 ;  /* 0x000000e76100720c */ /* 0x000fc40000f21670 */
[----:B------:R-:W-:Y:S02]  /*5980*/  ISETP.LT.OR P0, PT, R97, R230, P0 ;  /* 0x000000e66100720c */ /* 0x000fe40000701670 */
[-C--:B------:R-:W-:Y:S02]  /*5990*/  ISETP.GE.AND P3, PT, R96, R232.reuse, PT ;  /* 0x000000e86000720c */ /* 0x080fe40003f66270 */
[-C--:B------:R-:W-:Y:S02]  /*59a0*/  ISETP.GE.AND P2, PT, R87, R232.reuse, PT ;  /* 0x000000e85700720c */ /* 0x080fe40003f46270 */
[----:B------:R-:W-:Y:S01]  /*59b0*/  FSEL R134, R7, -INF , !P4 ;  /* 0xff80000007867808 */ /* 0x000fe20006000000 */
[----:B------:R-:W-:Y:S01]  /*59c0*/  FFMA.FTZ R7, R90, -UR23, R23 ;  /* 0x800000175a077c23 */ /* 0x000fe20008010017 */
[----:B------:R-:W-:Y:S01]  /*59d0*/  FSEL R137, R6, -INF , !P1 ;  /* 0xff80000006897808 */ /* 0x000fe20004800000 */
[----:B------:R-:W-:Y:S01]  /*59e0*/  FFMA.FTZ R6, R89, -UR23, R8 ;  /* 0x8000001759067c23 */ /* 0x000fe20008010008 */
[----:B------:R-:W-:Y:S01]  /*59f0*/  FSEL R2, R2, -INF , !P0 ;  /* 0xff80000002027808 */ /* 0x000fe20004000000 */
[----:B---3--:R-:W-:Y:S01]  /*5a00*/  FFMA.FTZ R8, R118, -UR23, R12 ;  /* 0x8000001776087c23 */ /* 0x008fe2000801000c */
[----:B------:R-:W-:Y:S01]  /*5a10*/  ISETP.GE.AND P5, PT, R99, R232, PT ;  /* 0x000000e86300720c */ /* 0x000fe20003fa6270 */
[----:B------:R-:W-:Y:S01]  /*5a20*/  STL [R1+0x18], R137 ;  /* 0x0000188901007387 */ /* 0x000fe20000100800 */
[----:B------:R-:W-:-:S02]  /*5a30*/  ISETP.LT.OR P3, PT, R96, R230, P3 ;  /* 0x000000e66000720c */ /* 0x000fc40001f61670 */
[-C--:B------:R-:W-:Y:S01]  /*5a40*/  ISETP.LT.OR P2, PT, R87, R230.reuse, P2 ;  /* 0x000000e65700720c */ /* 0x080fe20001741670 */
[----:B------:R1:W-:Y:S01]  /*5a50*/  STL [R1+0x3c], R2 ;  /* 0x00003c0201007387 */ /* 0x0003e20000100800 */
[----:B------:R-:W-:Y:S02]  /*5a60*/  ISETP.LT.OR P5, PT, R99, R230, P5 ;  /* 0x000000e66300720c */ /* 0x000fe40002fa1670 */
[----:B------:R-:W-:Y:S02]  /*5a70*/  FSEL R7, R7, -INF , !P3 ;  /* 0xff80000007077808 */ /* 0x000fe40005800000 */
[----:B------:R-:W-:Y:S02]  /*5a80*/  FSEL R192, R5, -INF , !P5 ;  /* 0xff80000005c07808 */ /* 0x000fe40006800000 */
[----:B------:R-:W2:Y:S01]  /*5a90*/  MUFU.TANH R5, R11 ;  /* 0x0000000b00057308 */ /* 0x000ea20000002400 */
[----:B------:R3:W-:Y:S01]  /*5aa0*/  STL [R1+0x1c], R7 ;  /* 0x00001c0701007387 */ /* 0x0007e20000100800 */
[----:B------:R-:W-:-:S02]  /*5ab0*/  PLOP3.LUT P0, PT, PT, PT, UP0, 0x80, 0x0 ;  /* 0x000000000000781c */ /* 0x000fc40003f0f008 */
[-C--:B------:R-:W-:Y:S02]  /*5ac0*/  ISETP.GE.AND P6, PT, R96, R233.reuse, PT ;  /* 0x000000e96000720c */ /* 0x080fe40003fc6270 */
[CC--:B------:R-:W-:Y:S02]  /*5ad0*/  ISETP.GE.AND P5, PT, R87.reuse, R233.reuse, PT ;  /* 0x000000e95700720c */ /* 0x0c0fe40003fa6270 */
[C---:B------:R-:W-:Y:S02]  /*5ae0*/  ISETP.GE.AND P4, PT, R86.reuse, R233, PT ;  /* 0x000000e95600720c */ /* 0x040fe40003f86270 */
[----:B------:R-:W-:Y:S02]  /*5af0*/  ISETP.GE.AND P1, PT, R86, R232, PT ;  /* 0x000000e85600720c */ /* 0x000fe40003f26270 */
[-C--:B------:R-:W-:Y:S02]  /*5b00*/  ISETP.LT.OR P6, PT, R96, R231.reuse, P6 ;  /* 0x000000e76000720c */ /* 0x080fe400037c1670 */
[-C--:B------:R-:W-:Y:S01]  /*5b10*/  ISETP.LT.OR P5, PT, R87, R231.reuse, P5 ;  /* 0x000000e75700720c */ /* 0x080fe20002fa1670 */
[----:B--2---:R-:W-:Y:S01]  /*5b20*/  FFMA.FTZ R5, R88, -UR23, R5 ;  /* 0x8000001758057c23 */ /* 0x004fe20008010005 */
[----:B------:R-:W-:-:S02]  /*5b30*/  ISETP.LT.OR P4, PT, R86, R231, P4 ;  /* 0x000000e75600720c */ /* 0x000fc40002781670 */
[----:B-1----:R-:W-:Y:S02]  /*5b40*/  FSEL R2, R6, -INF , !P2 ;  /* 0xff80000006027808 */ /* 0x002fe40005000000 */
[----:B------:R-:W-:Y:S02]  /*5b50*/  ISETP.LT.OR P1, PT, R86, R230, P1 ;  /* 0x000000e65600720c */ /* 0x000fe40000f21670 */
[----:B------:R-:W-:Y:S01]  /*5b60*/  FSEL R234, R10, -INF , !P6 ;  /* 0xff8000000aea7808 */ /* 0x000fe20007000000 */
[----:B------:R3:W-:Y:S01]  /*5b70*/  STL [R1+0x40], R2 ;  /* 0x0000400201007387 */ /* 0x0007e20000100800 */
        /* <DEDUP_REMOVED lines=11> */
[----:B---3--:R-:W-:Y:S01]  /*5c30*/  IMAD.WIDE.U32 R6, R136, UR5, R140 ;  /* 0x0000000588067c25 */ /* 0x008fe2000f8e008c */
        /* <DEDUP_REMOVED lines=62> */
.L_x_1999:
[----:B------:R-:W-:Y:S05]  /*6020*/  BSYNC B0 ;  /* 0x0000000000007941 */ /* 0x000fea0003800000 */
.L_x_1998:
[----:B------:R-:W0:Y:S02]  /*6030*/  LDGDEPBAR ;  /* 0x00000000000079af */ /* 0x000e240000000000 */
.L_x_1997:
[----:B------:R-:W-:Y:S04]  /*6040*/  STL [R1+0xac], R217 ;  /* 0x0000acd901007387 */ /* 0x000fe80000100800 */
[----:B------:R2:W-:Y:S04]  /*6050*/  STL [R1+0xa8], R216 ;  /* 0x0000a8d801007387 */ /* 0x0005e80000100800 */
[----:B--2---:R-:W2:Y:S04]  /*6060*/  LDL.LU R216, [R1+0x40] ;  /* 0x0000400001d87983 */ /* 0x004ea80000300800 */
[----:B------:R-:W-:Y:S04]  /*6070*/  STL [R1+0xa4], R215 ;  /* 0x0000a4d701007387 */ /* 0x000fe80000100800 */
[----:B------:R-:W-:Y:S04]  /*6080*/  STL [R1+0xa0], R214 ;  /* 0x0000a0d601007387 */ /* 0x000fe80000100800 */
[----:B------:R-:W-:Y:S04]  /*6090*/  STL [R1+0x9c], R213 ;  /* 0x00009cd501007387 */ /* 0x000fe80000100800 */
[----:B------:R-:W-:Y:S04]  /*60a0*/  STL [R1+0x98], R212 ;  /* 0x000098d401007387 */ /* 0x000fe80000100800 */
[----:B------:R-:W-:Y:S04]  /*60b0*/  STL [R1+0x94], R211 ;  /* 0x000094d301007387 */ /* 0x000fe80000100800 */
[----:B------:R-:W-:Y:S04]  /*60c0*/  STL [R1+0x90], R210 ;  /* 0x000090d201007387 */ /* 0x000fe80000100800 */
[----:B------:R4:W-:Y:S04]  /*60d0*/  STL [R1+0x8c], R209 ;  /* 0x00008cd101007387 */ /* 0x0009e80000100800 */
[----:B----4-:R-:W4:Y:S04]  /*60e0*/  LDL.LU R209, [R1+0x3c] ;  /* 0x00003c0001d17983 */ /* 0x010f280000300800 */
[----:B------:R-:W-:Y:S04]  /*60f0*/  STL [R1+0x88], R208 ;  /* 0x000088d001007387 */ /* 0x000fe80000100800 */
[----:B------:R-:W-:Y:S04]  /*6100*/  STL [R1+0x84], R207 ;  /* 0x000084cf01007387 */ /* 0x000fe80000100800 */
[----:B------:R-:W-:Y:S04]  /*6110*/  STL [R1+0x80], R206 ;  /* 0x000080ce01007387 */ /* 0x000fe80000100800 */
[----:B------:R-:W-:Y:S04]  /*6120*/  STL [R1+0x7c], R205 ;  /* 0x00007ccd01007387 */ /* 0x000fe80000100800 */
[----:B------:R1:W-:Y:S04]  /*6130*/  STL [R1+0x78], R200 ;  /* 0x000078c801007387 */ /* 0x0003e80000100800 */
[----:B-1-3--:R-:W3:Y:S01]  /*6140*/  LDL.LU R200, [R1+0x1c] ;  /* 0x00001c0001c87983 */ /* 0x00aee20000300800 */
[----:B------:R-:W-:-:S02]  /*6150*/  FMNMX.FTZ R2, R36, R28, !PT ;  /* 0x0000001c24027209 */ /* 0x000fc40007810000 */
        /* <DEDUP_REMOVED lines=48> */
[----:B----4-:R-:W-:-:S04]  /*6460*/  FMNMX.FTZ R2, R209, R2, !PT ;  /* 0x00000002d1027209 */ /* 0x010fc80007810000 */
[----:B---3--:R-:W-:-:S04]  /*6470*/  FMNMX.FTZ R2, R200, R2, !PT ;  /* 0x00000002c8027209 */ /* 0x008fc80007810000 */
[----:B--2---:R-:W-:-:S04]  /*6480*/  FMNMX.FTZ R2, R216, R2, !PT ;  /* 0x00000002d8027209 */ /* 0x004fc80007810000 */
[----:B------:R-:W-:-:S05]  /*6490*/  FMNMX.FTZ R2, R176, R2, !PT ;  /* 0x00000002b0027209 */ /* 0x000fca0007810000 */
[----:B------:R-:W1:Y:S02]  /*64a0*/  SHFL.BFLY PT, R5, R2, 0x2, 0x1f ;  /* 0x0c401f0002057f89 */ /* 0x000e6400000e0000 */
[----:B-1----:R-:W-:Y:S01]  /*64b0*/  FMNMX.FTZ R2, R2, R5, !PT ;  /* 0x0000000502027209 */ /* 0x002fe20007810000 */
[--C-:B------:R-:W-:Y:S02]  /*64c0*/  FFMA.FTZ R5, R36, c[0x0][0x23c], -R8.reuse ;  /* 0x00008f0024057a23 */ /* 0x100fe40000010808 */
[----:B------:R-:W-:Y:S02]  /*64d0*/  LDSM.16.MT88.4 R36, [R202+0x1a000] ;  /* 0x01a00000ca24783b */ /* 0x000fe40000004200 */
[----:B------:R1:W-:Y:S02]  /*64e0*/  MUFU.EX2 R210, R5 ;  /* 0x0000000500d27308 */ /* 0x0003e40000000800 */
[----:B------:R-:W2:Y:S01]  /*64f0*/  SHFL.BFLY PT, R132, R2, 0x1, 0x1f ;  /* 0x0c201f0002847f89 */ /* 0x000ea200000e0000 */
[----:B-1----:R-:W-:-:S05]  /*6500*/  FFMA.FTZ R5, R28, c[0x0][0x23c], -R8 ;  /* 0x00008f001c057a23 */ /* 0x002fca0000010808 */
[----:B------:R1:W-:Y:S01]  /*6510*/  MUFU.EX2 R217, R5 ;  /* 0x0000000500d97308 */ /* 0x0003e20000000800 */
[----:B--2---:R-:W-:-:S04]  /*6520*/  FMNMX.FTZ R132, R2, R132, !PT ;  /* 0x0000008402847209 */ /* 0x004fc80007810000 */
[C---:B------:R-:W-:Y:S01]  /*6530*/  FSETP.NEU.FTZ.AND P1, PT, R132.reuse, -INF , PT ;  /* 0xff8000008400780b */ /* 0x040fe20003f3d000 */
[----:B------:R-:W-:-:S05]  /*6540*/  FMUL.FTZ R2, R132, c[0x0][0x23c] ;  /* 0x00008f0084027a20 */ /* 0x000fca0000410000 */
[----:B------:R-:W-:Y:S01]  /*6550*/  FSEL R2, R2, RZ, P1 ;  /* 0x000000ff02027208 */ /* 0x000fe20000800000 */
[----:B-1----:R-:W-:-:S04]  /*6560*/  FFMA.FTZ R5, R29, c[0x0][0x23c], -R8 ;  /* 0x00008f001d057a23 */ /* 0x002fc80000010808 */
[--C-:B------:R-:W-:Y:S01]  /*6570*/  FFMA.FTZ R3, R19, c[0x0][0x23c], -R2.reuse ;  /* 0x00008f0013037a23 */ /* 0x100fe20000010802 */
[----:B------:R1:W-:Y:S01]  /*6580*/  MUFU.EX2 R207, R5 ;  /* 0x0000000500cf7308 */ /* 0x0003e20000000800 */
[--C-:B------:R-:W-:Y:S02]  /*6590*/  FFMA.FTZ R4, R30, c[0x0][0x23c], -R2.reuse ;  /* 0x00008f001e047a23 */ /* 0x100fe40000010802 */
[----:B------:R-:W-:-:S05]  /*65a0*/  FFMA.FTZ R0, R121, c[0x0][0x23c], -R2 ;  /* 0x00008f0079007a23 */ /* 0x000fca0000010802 */
[----:B------:R2:W-:Y:S01]  /*65b0*/  MUFU.EX2 R208, R3 ;  /* 0x0000000300d07308 */ /* 0x0005e20000000800 */
[----:B-1----:R-:W-:-:S07]  /*65c0*/  FFMA.FTZ R5, R18, c[0x0][0x23c], -R8 ;  /* 0x00008f0012057a23 */ /* 0x002fce0000010808 */
[----:B------:R1:W-:Y:S01]  /*65d0*/  MUFU.EX2 R211, R4 ;  /* 0x0000000400d37308 */ /* 0x0003e20000000800 */
[----:B------:R-:W3:Y:S01]  /*65e0*/  LDSM.16.MT88.4 R16, [R202+0x18000] ;  /* 0x01800000ca10783b */ /* 0x000ee20000004200 */
[----:B--2---:R-:W-:-:S06]  /*65f0*/  FFMA.FTZ R3, R24, c[0x0][0x23c], -R2 ;  /* 0x00008f0018037a23 */ /* 0x004fcc0000010802 */
[----:B------:R-:W2:Y:S01]  /*6600*/  MUFU.EX2 R177, R5 ;  /* 0x0000000500b17308 */ /* 0x000ea20000000800 */
[----:B------:R-:W4:Y:S01]  /*6610*/  LDSM.16.MT88.4 R24, [R203+0x18000] ;  /* 0x01800000cb18783b */ /* 0x000f220000004200 */
[----:B-1----:R-:W-:-:S06]  /*6620*/  FFMA.FTZ R4, R31, c[0x0][0x23c], -R2 ;  /* 0x00008f001f047a23 */ /* 0x002fcc0000010802 */
[----:B------:R-:W1:Y:S01]  /*6630*/  MUFU.EX2 R213, R3 ;  /* 0x0000000300d57308 */ /* 0x000e620000000800 */
[----:B------:R-:W-:Y:S01]  /*6640*/  LDSM.16.MT88.4 R28, [R203+0x1a000] ;  /* 0x01a00000cb1c783b */ /* 0x000fe20000004200 */
[----:B--2---:R-:W-:-:S06]  /*6650*/  F2FP.BF16.PACK_AB R6, R177, R207 ;  /* 0x000000cfb106723e */ /* 0x004fcc00000010ff */
[----:B------:R2:W2:Y:S01]  /*6660*/  MUFU.EX2 R206, R4 ;  /* 0x0000000400ce7308 */ /* 0x0004a20000000800 */
[----:B-1----:R-:W-:-:S07]  /*6670*/  F2FP.BF16.PACK_AB R7, R213, R208 ;  /* 0x000000d0d507723e */ /* 0x002fce00000010ff */
[----:B------:R1:W-:Y:S01]  /*6680*/  MUFU.EX2 R215, R0 ;  /* 0x0000000000d77308 */ /* 0x0003e20000000800 */
[----:B--2---:R-:W-:Y:S02]  /*6690*/  F2FP.BF16.PACK_AB R4, R217, R210 ;  /* 0x000000d2d904723e */ /* 0x004fe400000010ff */
[----:B------:R-:W-:-:S07]  /*66a0*/  F2FP.BF16.PACK_AB R5, R206, R211 ;  /* 0x000000d3ce05723e */ /* 0x000fce00000010ff */
[----:B---3--:R-:W-:Y:S01]  /*66b0*/  HMMA.16816.F32.BF16 R84, R4, R16, RZ ;  /* 0x000000100454723c */ /* 0x008fe200000418ff */
[----:B-1----:R-:W-:-:S04]  /*66c0*/  FFMA.FTZ R0, R122, c[0x0][0x23c], -R2 ;  /* 0x00008f007a007a23 */ /* 0x002fc80000010802 */
[----:B------:R1:W2:Y:S03]  /*66d0*/  MUFU.EX2 R3, R0 ;  /* 0x0000000000037308 */ /* 0x0002a60000000800 */
[C---:B------:R-:W-:Y:S01]  /*66e0*/  HMMA.16816.F32.BF16 R48, R4.reuse, R18, RZ ;  /* 0x000000120430723c */ /* 0x040fe200000418ff */
[----:B------:R-:W3:Y:S07]  /*66f0*/  LDSM.16.MT88.4 R16, [R202+0x1c000] ;  /* 0x01c00000ca10783b */ /* 0x000eee0000004200 */
[----:B----4-:R-:W-:Y:S01]  /*6700*/  HMMA.16816.F32.BF16 R76, R4, R24, RZ ;  /* 0x00000018044c723c */ /* 0x010fe200000418ff */
        /* <DEDUP_REMOVED lines=13> */
[C---:B------:R-:W-:Y:S08]  /*67e0*/  HMMA.16816.F32.BF16 R108, R4.reuse, R42, RZ ;  /* 0x0000002a046c723c */ /* 0x040ff000000418ff */
[C---:B------:R-:W-:Y:S08]  /*67f0*/  HMMA.16816.F32.BF16 R64, R4.reuse, R32, RZ ;  /* 0x000000200440723c */ /* 0x040ff000000418ff */
[C---:B------:R-:W-:Y:S01]  /*6800*/  HMMA.16816.F32.BF16 R40, R4.reuse, R34, RZ ;  /* 0x000000220428723c */ /* 0x040fe200000418ff */
[----:B------:R-:W2:Y:S07]  /*6810*/  LDSM.16.MT88.4 R32, [R202+0x1e000] ;  /* 0x01e00000ca20783b */ /* 0x000eae0000004200 */
        /* <DEDUP_REMOVED lines=18> */
[C---:B--2---:R-:W-:Y:S08]  /*6940*/  HMMA.16816.F32.BF16 R156, R4.reuse, R32, RZ ;  /* 0x00000020049c723c */ /* 0x044ff000000418ff */
[C---:B------:R-:W-:Y:S01]  /*6950*/  HMMA.16816.F32.BF16 R120, R4.reuse, R34, RZ ;  /* 0x000000220478723c */ /* 0x040fe200000418ff */
[----:B------:R-:W2:Y:S07]  /*6960*/  LDSM.16.MT88.4 R32, [R203+0x18800] ;  /* 0x01880000cb20783b */ /* 0x000eae0000004200 */
[C---:B------:R-:W-:Y:S08]  /*6970*/  HMMA.16816.F32.BF16 R148, R4.reuse, R36, RZ ;  /* 0x000000240494723c */ /* 0x040ff000000418ff */
[C---:B------:R-:W-:Y:S08]  /*6980*/  HMMA.16816.F32.BF16 R152, R4.reuse, R38, RZ ;  /* 0x000000260498723c */ /* 0x040ff000000418ff */
[C---:B---3--:R-:W-:Y:S08]  /*6990*/  HMMA.16816.F32.BF16 R160, R4.reuse, R16, RZ ;  /* 0x0000001004a0723c */ /* 0x048ff000000418ff */
[C---:B------:R-:W-:Y:S01]  /*69a0*/  HMMA.16816.F32.BF16 R164, R4.reuse, R18, RZ ;  /* 0x0000001204a4723c */ /* 0x040fe200000418ff */
[----:B------:R-:W3:Y:S07]  /*69b0*/  LDSM.16.MT88.4 R16, [R202+0x1a800] ;  /* 0x01a80000ca10783b */ /* 0x000eee0000004200 */
[C---:B-1----:R-:W-:Y:S08]  /*69c0*/  HMMA.16816.F32.BF16 R168, R4.reuse, R24, RZ ;  /* 0x0000001804a8723c */ /* 0x042ff000000418ff */
[----:B------:R-:W-:Y:S01]  /*69d0*/  HMMA.16816.F32.BF16 R188, R4, R26, RZ ;  /* 0x0000001a04bc723c */ /* 0x000fe200000418ff */
[----:B------:R-:W1:Y:S06]  /*69e0*/  LDSM.16.MT88.4 R24, [R201+0x1a800] ;  /* 0x01a80000c918783b */ /* 0x000e6c0000004200 */
[----:B------:R-:W-:-:S02]  /*69f0*/  F2FP.BF16.PACK_AB R4, R11, R214 ;  /* 0x000000d60b04723e */ /* 0x000fc400000010ff */
[----:B------:R-:W-:Y:S02]  /*6a00*/  F2FP.BF16.PACK_AB R5, R3, R215 ;  /* 0x000000d70305723e */ /* 0x000fe400000010ff */
[----:B------:R-:W-:Y:S02]  /*6a10*/  F2FP.BF16.PACK_AB R6, R205, R9 ;  /* 0x00000009cd06723e */ /* 0x000fe400000010ff */
[----:B----4-:R-:W-:-:S07]  /*6a20*/  F2FP.BF16.PACK_AB R7, R212, R10 ;  /* 0x0000000ad407723e */ /* 0x010fce00000010ff */
[C---:B------:R-:W-:Y:S08]  /*6a30*/  HMMA.16816.F32.BF16 R184, R4.reuse, R30, R116 ;  /* 0x0000001e04b8723c */ /* 0x040ff00000041874 */
[C---:B------:R-:W-:Y:S08]  /*6a40*/  HMMA.16816.F32.BF16 R116, R4.reuse, R12, R84 ;  /* 0x0000000c0474723c */ /* 0x040ff00000041854 */
[C---:B------:R-:W-:Y:S08]  /*6a50*/  HMMA.16816.F32.BF16 R180, R4.reuse, R14, R48 ;  /* 0x0000000e04b4723c */ /* 0x040ff00000041830 */
[C---:B------:R-:W-:Y:S08]  /*6a60*/  HMMA.16816.F32.BF16 R12, R4.reuse, R20, R80 ;  /* 0x00000014040c723c */ /* 0x040ff00000041850 */
[C---:B------:R-:W-:Y:S08]  /*6a70*/  HMMA.16816.F32.BF16 R196, R4.reuse, R28, R88 ;  /* 0x0000001c04c4723c */ /* 0x040ff00000041858 */
[----:B--2---:R-:W-:Y:S01]  /*6a80*/  HMMA.16816.F32.BF16 R28, R4, R34, R112 ;  /* 0x00000022041c723c */ /* 0x004fe20000041870 */
        /* <DEDUP_REMOVED lines=8> */
[C---:B---3--:R-:W-:Y:S07]  /*6b10*/  HMMA.16816.F32.BF16 R180, R4.reuse, R18, R104 ;  /* 0x0000001204b4723c */ /* 0x048fee0000041868 */
[----:B------:R-:W-:Y:S01]  /*6b20*/  IMAD.MOV.U32 R106, RZ, RZ, R0 ;  /* 0x000000ffff6a7224 */ /* 0x000fe200078e0000 */
[----:B------:R-:W-:Y:S01]  /*6b30*/  HMMA.16816.F32.BF16 R12, R4, R22, R44 ;  /* 0x00000016040c723c */ /* 0x000fe2000004182c */
[----:B------:R-:W-:Y:S01]  /*6b40*/  FFMA.FTZ R0, R173, c[0x0][0x23c], -R8 ;  /* 0x00008f00ad007a23 */ /* 0x000fe20000010808 */
[----:B------:R-:W-:-:S05]  /*6b50*/  MOV R107, R38 ;  /* 0x00000026006b7202 */ /* 0x000fca0000000f00 */
[----:B------:R-:W-:Y:S01]  /*6b60*/  MOV R47, R30 ;  /* 0x0000001e002f7202 */ /* 0x000fe20000000f00 */
[C---:B------:R-:W-:Y:S01]  /*6b70*/  HMMA.16816.F32.BF16 R20, R4.reuse, R32, R76 ;  /* 0x000000200414723c */ /* 0x040fe2000004184c */
[----:B------:R-:W2:Y:S01]  /*6b80*/  LDSM.16.MT88.4 R32, [R201+0x1c800] ;  /* 0x01c80000c920783b */ /* 0x000ea20000004200 */
[----:B------:R-:W-:Y:S01]  /*6b90*/  IMAD.MOV.U32 R46, RZ, RZ, R31 ;  /* 0x000000ffff2e7224 */ /* 0x000fe200078e001f */
[----:B------:R-:W-:Y:S01]  /*6ba0*/  MOV R45, R29 ;  /* 0x0000001d002d7202 */ /* 0x000fe20000000f00 */
[----:B------:R-:W-:Y:S01]  /*6bb0*/  IMAD.MOV.U32 R44, RZ, RZ, R28 ;  /* 0x000000ffff2c7224 */ /* 0x000fe200078e001c */
[----:B------:R-:W-:Y:S01]  /*6bc0*/  MOV R104, R47 ;  /* 0x0000002f00687202 */ /* 0x000fe20000000f00 */
[----:B------:R-:W3:Y:S01]  /*6bd0*/  LDSM.16.MT88.4 R28, [R202+0x1c800] ;  /* 0x01c80000ca1c783b */ /* 0x000ee20000004200 */
[----:B------:R-:W-:Y:S01]  /*6be0*/  IMAD.MOV.U32 R105, RZ, RZ, R46 ;  /* 0x000000ffff697224 */ /* 0x000fe200078e002e */
[----:B------:R-:W-:Y:S01]  /*6bf0*/  HMMA.16816.F32.BF16 R112, R4, R16, R68 ;  /* 0x000000100470723c */ /* 0x000fe20000041844 */
[----:B------:R-:W-:Y:S01]  /*6c00*/  MOV R76, R50 ;  /* 0x00000032004c7202 */ /* 0x000fe20000000f00 */
        /* <DEDUP_REMOVED lines=10> */
[----:B------:R-:W4:Y:S01]  /*6cb0*/  LDSM.16.MT88.4 R12, [R204+0x1a800] ;  /* 0x01a80000cc0c783b */ /* 0x000f220000004200 */
[----:B------:R-:W-:Y:S01]  /*6cc0*/  IMAD.MOV.U32 R68, RZ, RZ, R37 ;  /* 0x000000ffff447224 */ /* 0x000fe200078e0025 */
[C---:B-1----:R-:W-:Y:S01]  /*6cd0*/  HMMA.16816.F32.BF16 R244, R4.reuse, R24, R72 ;  /* 0x0000001804f4723c */ /* 0x042fe20000041848 */
[----:B------:R-:W-:Y:S01]  /*6ce0*/  MOV R91, R20 ;  /* 0x00000014005b7202 */ /* 0x000fe20000000f00 */
[----:B------:R-:W-:Y:S01]  /*6cf0*/  IMAD.MOV.U32 R90, RZ, RZ, R21 ;  /* 0x000000ffff5a7224 */ /* 0x000fe200078e0015 */
[----:B------:R-:W-:Y:S01]  /*6d00*/  MOV R89, R22 ;  /* 0x0000001600597202 */ /* 0x000fe20000000f00 */
[----:B------:R-:W-:Y:S01]  /*6d10*/  IMAD.MOV.U32 R88, RZ, RZ, R23 ;  /* 0x000000ffff587224 */ /* 0x000fe200078e0017 */
[----:B------:R-:W-:Y:S01]  /*6d20*/  MOV R70, R177 ;  /* 0x000000b100467202 */ /* 0x000fe20000000f00 */
[----:B------:R-:W1:Y:S01]  /*6d30*/  LDSM.16.MT88.4 R20, [R203+0x1a800] ;  /* 0x01a80000cb14783b */ /* 0x000e620000004200 */
[----:B------:R-:W-:Y:S01]  /*6d40*/  IMAD.MOV.U32 R173, RZ, RZ, R79 ;  /* 0x000000ffffad7224 */ /* 0x000fe200078e004f */
[C---:B------:R-:W-:Y:S02]  /*6d50*/  HMMA.16816.F32.BF16 R108, R4.reuse, R26, R108 ;  /* 0x0000001a046c723c */ /* 0x040fe4000004186c */
[----:B------:R-:W1:Y:S06]  /*6d60*/  LDSM.16.MT88.4 R24, [R202+0x1e800] ;  /* 0x01e80000ca18783b */ /* 0x000e6c0000004200 */
[C---:B--2---:R-:W-:Y:S07]  /*6d70*/  HMMA.16816.F32.BF16 R176, R4.reuse, R34, R96 ;  /* 0x0000002204b0723c */ /* 0x044fee0000041860 */
[----:B------:R-:W-:Y:S01]  /*6d80*/  IMAD.MOV.U32 R96, RZ, RZ, R91 ;  /* 0x000000ffff607224 */ /* 0x000fe200078e005b */
[----:B---3--:R-:W-:Y:S01]  /*6d90*/  HMMA.16816.F32.BF16 R72, R4, R28, R52 ;  /* 0x0000001c0448723c */ /* 0x008fe20000041834 */
[----:B------:R-:W-:Y:S01]  /*6da0*/  MOV R97, R90 ;  /* 0x0000005a00617202 */ /* 0x000fe20000000f00 */
[----:B------:R-:W-:Y:S01]  /*6db0*/  IMAD.MOV.U32 R98, RZ, RZ, R89 ;  /* 0x000000ffff627224 */ /* 0x000fe200078e0059 */
[----:B------:R-:W-:-:S05]  /*6dc0*/  MOV R99, R88 ;  /* 0x0000005800637202 */ /* 0x000fca0000000f00 */
[C---:B----4-:R-:W-:Y:S08]  /*6dd0*/  HMMA.16816.F32.BF16 R48, R4.reuse, R16, R140 ;  /* 0x000000100430723c */ /* 0x050ff0000004188c */
[C---:B------:R-:W-:Y:S08]  /*6de0*/  HMMA.16816.F32.BF16 R240, R4.reuse, R12, R64 ;  /* 0x0000000c04f0723c */ /* 0x040ff00000041840 */
[C---:B-1----:R-:W-:Y:S08]  /*6df0*/  HMMA.16816.F32.BF16 R236, R4.reuse, R20, R60 ;  /* 0x0000001404ec723c */ /* 0x042ff0000004183c */
[C---:B------:R-:W-:Y:S07]  /*6e00*/  HMMA.16816.F32.BF16 R248, R4.reuse, R22, R100 ;  /* 0x0000001604f8723c */ /* 0x040fee0000041864 */
[----:B------:R-:W-:Y:S01]  /*6e10*/  MOV R103, R45 ;  /* 0x0000002d00677202 */ /* 0x000fe20000000f00 */
[----:B------:R-:W-:Y:S01]  /*6e20*/  HMMA.16816.F32.BF16 R20, R4, R32, R56 ;  /* 0x000000200414723c */ /* 0x000fe20000041838 */
[----:B------:R-:W-:-:S02]  /*6e30*/  IMAD.MOV.U32 R102, RZ, RZ, R44 ;  /* 0x000000ffff667224 */ /* 0x000fc400078e002c */
[----:B------:R-:W-:Y:S02]  /*6e40*/  MOV R101, R103 ;  /* 0x0000006700657202 */ /* 0x000fe40000000f00 */
[----:B------:R-:W-:Y:S02]  /*6e50*/  MOV R103, R105 ;  /* 0x0000006900677202 */ /* 0x000fe40000000f00 */
[----:B------:R-:W-:Y:S01]  /*6e60*/  MOV R105, R84 ;  /* 0x0000005400697202 */ /* 0x000fe20000000f00 */
[C---:B------:R-:W-:Y:S01]  /*6e70*/  HMMA.16816.F32.BF16 R40, R4.reuse, R14, R40 ;  /* 0x0000000e0428723c */ /* 0x040fe20000041828 */
[----:B------:R-:W1:Y:S07]  /*6e80*/  LDSM.16.MT88.4 R12, [R204+0x1c800] ;  /* 0x01c80000cc0c783b */ /* 0x000e6e0000004200 */
[C---:B------:R-:W-:Y:S01]  /*6e90*/  HMMA.16816.F32.BF16 R60, R4.reuse, R30, R124 ;  /* 0x0000001e043c723c */ /* 0x040fe2000004187c */
[----:B------:R2:W-:Y:S01]  /*6ea0*/  MUFU.EX2 R126, R0 ;  /* 0x00000000007e7308 */ /* 0x0005e20000000800 */
[----:B------:R-:W-:Y:S06]  /*6eb0*/  LDSM.16.MT88.4 R28, [R204+0x1e800] ;  /* 0x01e80000cc1c783b */ /* 0x000fec0000004200 */
        /* <DEDUP_REMOVED lines=10> */
[----:B--2---:R-:W-:Y:S01]  /*6f60*/  FFMA.FTZ R0, R135, c[0x0][0x23c], -R8 ;  /* 0x00008f0087007a23 */ /* 0x004fe20000010808 */
[----:B------:R-:W-:Y:S01]  /*6f70*/  MOV R135, R217 ;  /* 0x000000d900877202 */ /* 0x000fe20000000f00 */
[----:B------:R-:W-:Y:S01]  /*6f80*/  IMAD.MOV.U32 R92, RZ, RZ, R40 ;  /* 0x000000ffff5c7224 */ /* 0x000fe200078e0028 */
[----:B------:R2:W5:Y:S01]  /*6f90*/  LDL.LU R217, [R1+0xac] ;  /* 0x0000ac0001d97983 */ /* 0x0005620000300800 */
[----:B------:R4:W-:Y:S01]  /*6fa0*/  MUFU.EX2 R127, R0 ;  /* 0x00000000007f7308 */ /* 0x0009e20000000800 */
[----:B------:R-:W-:Y:S01]  /*6fb0*/  MOV R93, R43 ;  /* 0x0000002b005d7202 */ /* 0x000fe20000000f00 */
        /* <DEDUP_REMOVED lines=9> */
[----:B-1----:R-:W-:Y:S01]  /*7050*/  HMMA.16816.F32.BF16 R44, R4, R12, R128 ;  /* 0x0000000c042c723c */ /* 0x002fe20000041880 */
[----:B------:R-:W-:-:S02]  /*7060*/  MOV R159, R52 ;  /* 0x00000034009f7202 */ /* 0x000fc40000000f00 */
[----:B------:R-:W-:Y:S01]  /*7070*/  MOV R125, R54 ;  /* 0x00000036007d7202 */ /* 0x000fe20000000f00 */
[----:B------:R-:W-:Y:S02]  /*7080*/  IMAD.MOV.U32 R124, RZ, RZ, R35 ;  /* 0x000000ffff7c7224 */ /* 0x000fe400078e0023 */
[--C-:B----4-:R-:W-:Y:S02]  /*7090*/  FFMA.FTZ R0, R172, c[0x0][0x23c], -R8.reuse ;  /* 0x00008f00ac007a23 */ /* 0x110fe40000010808 */
[C---:B------:R-:W-:Y:S01]  /*70a0*/  HMMA.16816.F32.BF16 R56, R4.reuse, R14, R136 ;  /* 0x0000000e0438723c */ /* 0x040fe20000041888 */
[----:B------:R-:W1:Y:S01]  /*70b0*/  LDSM.16.MT88.4 R12, [R203+0x1e800] ;  /* 0x01e80000cb0c783b */ /* 0x000e620000004200 */
[----:B------:R4:W-:Y:S06]  /*70c0*/  MUFU.EX2 R130, R0 ;  /* 0x0000000000827308 */ /* 0x0009ec0000000800 */
[C---:B------:R-:W-:Y:S01]  /*70d0*/  HMMA.16816.F32.BF16 R88, R4.reuse, R26, R120 ;  /* 0x0000001a0458723c */ /* 0x040fe20000041878 */
[----:B------:R-:W1:Y:S06]  /*70e0*/  LDSM.16.MT88.4 R24, [R202+0x19000] ;  /* 0x01900000ca18783b */ /* 0x000e6c0000004200 */
[----:B------:R-:W-:Y:S01]  /*70f0*/  MOV R120, R96 ;  /* 0x0000006000787202 */ /* 0x000fe20000000f00 */
[----:B---3--:R-:W-:Y:S01]  /*7100*/  HMMA.16816.F32.BF16 R36, R4, R20, R148 ;  /* 0x000000140424723c */ /* 0x008fe20000041894 */
[----:B------:R-:W-:Y:S01]  /*7110*/  IMAD.MOV.U32 R96, RZ, RZ, R71 ;  /* 0x000000ffff607224 */ /* 0x000fe200078e0047 */
[----:B------:R-:W-:Y:S01]  /*7120*/  MOV R122, R98 ;  /* 0x00000062007a7202 */ /* 0x000fe20000000f00 */
[----:B----4-:R-:W-:-:S02]  /*7130*/  FFMA.FTZ R0, R134, c[0x0][0x23c], -R8 ;  /* 0x00008f0086007a23 */ /* 0x010fc40000010808 */
[----:B------:R-:W-:Y:S01]  /*7140*/  IMAD.MOV.U32 R121, RZ, RZ, R97 ;  /* 0x000000ffff797224 */ /* 0x000fe200078e0061 */
[----:B------:R-:W-:Y:S01]  /*7150*/  MOV R97, R76 ;  /* 0x0000004c00617202 */ /* 0x000fe20000000f00 */
[----:B------:R-:W-:Y:S01]  /*7160*/  IMAD.MOV.U32 R151, RZ, RZ, R216 ;  /* 0x000000ffff977224 */ /* 0x000fe200078e00d8 */
[----:B------:R-:W-:Y:S01]  /*7170*/  MOV R150, R215 ;  /* 0x000000d700967202 */ /* 0x000fe20000000f00 */
[----:B------:R2:W5:Y:S01]  /*7180*/  LDL.LU R216, [R1+0xa8] ;  /* 0x0000a80001d87983 */ /* 0x0005620000300800 */
[----:B------:R-:W-:Y:S01]  /*7190*/  IMAD.MOV.U32 R149, RZ, RZ, R214 ;  /* 0x000000ffff957224 */ /* 0x000fe200078e00d6 */
[----:B------:R-:W-:Y:S01]  /*71a0*/  MOV R148, R213 ;  /* 0x000000d500947202 */ /* 0x000fe20000000f00 */
[----:B------:R3:W4:Y:S01]  /*71b0*/  MUFU.EX2 R100, R0 ;  /* 0x0000000000647308 */ /* 0x0007220000000800 */
[----:B------:R2:W5:Y:S01]  /*71c0*/  LDL.LU R215, [R1+0xa4] ;  /* 0x0000a40001d77983 */ /* 0x0005620000300800 */
[----:B------:R-:W-:Y:S01]  /*71d0*/  HMMA.16816.F32.BF16 R64, R4, R22, R152 ;  /* 0x000000160440723c */ /* 0x000fe20000041898 */
[----:B------:R-:W-:Y:S01]  /*71e0*/  IMAD.MOV.U32 R123, RZ, RZ, R99 ;  /* 0x000000ffff7b7224 */ /* 0x000fe200078e0063 */
[----:B------:R-:W-:Y:S01]  /*71f0*/  MOV R99, R78 ;  /* 0x0000004e00637202 */ /* 0x000fe20000000f00 */
[----:B------:R2:W5:Y:S01]  /*7200*/  LDL.LU R214, [R1+0xa0] ;  /* 0x0000a00001d67983 */ /* 0x0005620000300800 */
[----:B------:R-:W-:-:S03]  /*7210*/  IMAD.MOV.U32 R98, RZ, RZ, R77 ;  /* 0x000000ffff627224 */ /* 0x000fc600078e004d */
[----:B------:R2:W5:Y:S01]  /*7220*/  LDL.LU R213, [R1+0x9c] ;  /* 0x00009c0001d57983 */ /* 0x0005620000300800 */
[----:B------:R-:W-:Y:S01]  /*7230*/  IMAD.MOV.U32 R153, RZ, RZ, R107 ;  /* 0x000000ffff997224 */ /* 0x000fe200078e006b */
[----:B------:R-:W-:Y:S01]  /*7240*/  MOV R154, R68 ;  /* 0x00000044009a7202 */ /* 0x000fe20000000f00 */
[----:B------:R-:W-:Y:S01]  /*7250*/  IMAD.MOV.U32 R155, RZ, RZ, R69 ;  /* 0x000000ffff9b7224 */ /* 0x000fe200078e0045 */
[----:B------:R-:W2:Y:S01]  /*7260*/  LDL.LU R134, [R1+0x18] ;  /* 0x0000180001867983 */ /* 0x000ea20000300800 */
[----:B------:R-:W-:Y:S01]  /*7270*/  MOV R107, R70 ;  /* 0x00000046006b7202 */ /* 0x000fe20000000f00 */
[C---:B------:R-:W-:Y:S01]  /*7280*/  HMMA.16816.F32.BF16 R92, R4.reuse, R28, R160 ;  /* 0x0000001c045c723c */ /* 0x040fe200000418a0 */
[----:B---3--:R-:W-:Y:S01]  /*7290*/  FFMA.FTZ R0, R175, c[0x0][0x23c], -R2 ;  /* 0x00008f00af007a23 */ /* 0x008fe20000010802 */
[----:B----4-:R-:W-:Y:S01]  /*72a0*/  MOV R157, R100 ;  /* 0x00000064009d7202 */ /* 0x010fe20000000f00 */
[----:B------:R-:W-:Y:S01]  /*72b0*/  IMAD.MOV.U32 R100, RZ, RZ, R102 ;  /* 0x000000ffff647224 */ /* 0x000fe200078e0066 */
[----:B------:R-:W-:Y:S01]  /*72c0*/  MOV R140, R211 ;  /* 0x000000d3008c7202 */ /* 0x000fe20000000f00 */
[----:B------:R3:W4:Y:S01]  /*72d0*/  MUFU.EX2 R20, R0 ;  /* 0x0000000000147308 */ /* 0x0007220000000800 */
        /* <DEDUP_REMOVED lines=13> */
[----:B------:R-:W-:Y:S01]  /*73b0*/  IMAD.MOV.U32 R167, RZ, RZ, R127 ;  /* 0x000000ffffa77224 */ /* 0x000fe200078e007f */
[----:B------:R-:W-:Y:S01]  /*73c0*/  MOV R127, R34 ;  /* 0x00000022007f7202 */ /* 0x000fe20000000f00 */
[----:B---3--:R-:W-:Y:S01]  /*73d0*/  FFMA.FTZ R0, R193, c[0x0][0x23c], -R2 ;  /* 0x00008f00c1007a23 */ /* 0x008fe20000010802 */
[----:B----4-:R-:W-:Y:S01]  /*73e0*/  MOV R166, R20 ;  /* 0x0000001400a67202 */ /* 0x010fe20000000f00 */
[----:B------:R-:W-:Y:S01]  /*73f0*/  IMAD.MOV.U32 R126, RZ, RZ, R55 ;  /* 0x000000ffff7e7224 */ /* 0x000fe200078e0037 */
[----:B------:R-:W-:Y:S01]  /*7400*/  LDSM.16.MT88.4 R32, [R204+0x19000] ;  /* 0x01900000cc20783b */ /* 0x000fe20000004200 */
[----:B------:R1:W3:Y:S03]  /*7410*/  MUFU.EX2 R131, R0 ;  /* 0x0000000000837308 */ /* 0x0002e60000000800 */
[----:B------:R-:W-:Y:S01]  /*7420*/  LDSM.16.MT88.4 R20, [R203+0x19000] ;  /* 0x01900000cb14783b */ /* 0x000fe20000004200 */
[----:B------:R-:W-:Y:S01]  /*7430*/  IMAD.MOV.U32 R172, RZ, RZ, R212 ;  /* 0x000000ffffac7224 */ /* 0x000fe200078e00d4 */
[----:B------:R-:W-:Y:S02]  /*7440*/  HMMA.16816.F32.BF16 R52, R4, R14, R188 ;  /* 0x0000000e0434723c */ /* 0x000fe400000418bc */
[----:B------:R-:W4:Y:S01]  /*7450*/  LDSM.16.MT88.4 R12, [R202+0x1b000] ;  /* 0x01b00000ca0c783b */ /* 0x000f220000004200 */
[----:B------:R-:W-:Y:S01]  /*7460*/  IMAD.MOV.U32 R143, RZ, RZ, R208 ;  /* 0x000000ffff8f7224 */ /* 0x000fe200078e00d0 */
[----:B------:R-:W-:Y:S01]  /*7470*/  MOV R105, R205 ;  /* 0x000000cd00697202 */ /* 0x000fe20000000f00 */
[----:B------:R-:W-:Y:S01]  /*7480*/  IMAD.MOV.U32 R104, RZ, RZ, R206 ;  /* 0x000000ffff687224 */ /* 0x000fe200078e00ce */
[----:B------:R-:W-:Y:S01]  /*7490*/  LDSM.16.MT88.4 R28, [R203+0x1b000] ;  /* 0x01b00000cb1c783b */ /* 0x000fe20000004200 */
[----:B-1----:R-:W-:-:S03]  /*74a0*/  FFMA.FTZ R0, R192, c[0x0][0x23c], -R2 ;  /* 0x00008f00c0007a23 */ /* 0x002fc60000010802 */
[----:B------:R1:W5:Y:S01]  /*74b0*/  LDL.LU R212, [R1+0x98] ;  /* 0x0000980001d47983 */ /* 0x0003620000300800 */
[----:B------:R1:W-:Y:S01]  /*74c0*/  MUFU.EX2 R129, R0 ;  /* 0x0000000000817308 */ /* 0x0003e20000000800 */
[----:B------:R-:W-:Y:S01]  /*74d0*/  F2FP.BF16.PACK_AB R4, R167, R165 ;  /* 0x000000a5a704723e */ /* 0x000fe200000010ff */
[----:B------:R-:W-:Y:S01]  /*74e0*/  IMAD.MOV.U32 R106, RZ, RZ, R200 ;  /* 0x000000ffff6a7224 */ /* 0x000fe200078e00c8 */
[----:B---3--:R-:W-:Y:S01]  /*74f0*/  F2FP.BF16.PACK_AB R5, R131, R166 ;  /* 0x000000a68305723e */ /* 0x008fe200000010ff */
[----:B------:R-:W-:Y:S01]  /*7500*/  IMAD.MOV.U32 R193, RZ, RZ, R159 ;  /* 0x000000ffffc17224 */ /* 0x000fe200078e009f */
[----:B------:R-:W-:Y:S01]  /*7510*/  F2FP.BF16.PACK_AB R6, R157, R130 ;  /* 0x000000829d06723e */ /* 0x000fe200000010ff */
[----:B------:R-:W-:Y:S01]  /*7520*/  IMAD.MOV.U32 R175, RZ, RZ, R172 ;  /* 0x000000ffffaf7224 */ /* 0x000fe200078e00ac */
[----:B------:R-:W-:Y:S01]  /*7530*/  MOV R192, R158 ;  /* 0x0000009e00c07202 */ /* 0x000fe20000000f00 */
[----:B------:R3:W5:Y:S01]  /*7540*/  LDL.LU R211, [R1+0x94] ;  /* 0x0000940001d37983 */ /* 0x0007620000300800 */
[----:B-1----:R-:W-:Y:S01]  /*7550*/  FFMA.FTZ R0, R174, c[0x0][0x23c], -R2 ;  /* 0x00008f00ae007a23 */ /* 0x002fe20000010802 */
[----:B------:R-:W-:Y:S01]  /*7560*/  MOV R158, R140 ;  /* 0x0000008c009e7202 */ /* 0x000fe20000000f00 */
[----:B------:R-:W-:Y:S01]  /*7570*/  IMAD.MOV.U32 R159, RZ, RZ, R141 ;  /* 0x000000ffff9f7224 */ /* 0x000fe200078e008d */
[----:B------:R-:W-:Y:S01]  /*7580*/  MOV R172, R107 ;  /* 0x0000006b00ac7202 */ /* 0x000fe20000000f00 */
[----:B------:R-:W1:Y:S01]  /*7590*/  MUFU.EX2 R156, R0 ;  /* 0x00000000009c7308 */ /* 0x000e620000000800 */
[----:B------:R-:W-:Y:S01]  /*75a0*/  IMAD.MOV.U32 R164, RZ, RZ, R175 ;  /* 0x000000ffffa47224 */ /* 0x000fe200078e00af */
[----:B------:R3:W5:Y:S01]  /*75b0*/  LDL.LU R210, [R1+0x90] ;  /* 0x0000900001d27983 */ /* 0x0007620000300800 */
[----:B------:R-:W-:-:S02]  /*75c0*/  MOV R140, R142 ;  /* 0x0000008e008c7202 */ /* 0x000fc40000000f00 */
[----:B-1----:R-:W-:Y:S01]  /*75d0*/  F2FP.BF16.PACK_AB R7, R156, R129 ;  /* 0x000000819c07723e */ /* 0x002fe200000010ff */
[----:B------:R-:W-:Y:S01]  /*75e0*/  IMAD.MOV.U32 R141, RZ, RZ, R143 ;  /* 0x000000ffff8d7224 */ /* 0x000fe200078e008f */
[----:B------:R3:W5:Y:S05]  /*75f0*/  LDL.LU R209, [R1+0x8c] ;  /* 0x00008c0001d17983 */ /* 0x00076a0000300800 */
[C---:B------:R-:W-:Y:S08]  /*7600*/  HMMA.16816.F32.BF16 R136, R4.reuse, R16, R196 ;  /* 0x000000100488723c */ /* 0x040ff000000418c4 */
[----:B------:R-:W-:Y:S01]  /*7610*/  HMMA.16816.F32.BF16 R76, R4, R18, R184 ;  /* 0x00000012044c723c */ /* 0x000fe200000418b8 */
[----:B------:R-:W1:Y:S01]  /*7620*/  LDSM.16.MT88.4 R16, [R201+0x1b000] ;  /* 0x01b00000c910783b */ /* 0x000e620000004200 */
[----:B------:R-:W-:Y:S01]  /*7630*/  MOV R142, R128 ;  /* 0x00000080008e7202 */ /* 0x000fe20000000f00 */
[----:B------:R-:W-:-:S05]  /*7640*/  IMAD.MOV.U32 R128, RZ, RZ, R104 ;  /* 0x000000ffff807224 */ /* 0x000fca00078e0068 */
[C---:B------:R-:W-:Y:S01]  /*7650*/  HMMA.16816.F32.BF16 R144, R4.reuse, R24, R116 ;  /* 0x000000180490723c */ /* 0x040fe20000041874 */
[----:B------:R-:W-:Y:S01]  /*7660*/  IMAD.MOV.U32 R143, RZ, RZ, R106 ;  /* 0x000000ffff8f7224 */ /* 0x000fe200078e006a */
[----:B------:R3:W5:Y:S04]  /*7670*/  LDL.LU R208, [R1+0x88] ;  /* 0x0000880001d07983 */ /* 0x0007680000300800 */
[----:B------:R3:W5:Y:S02]  /*7680*/  LDL.LU R207, [R1+0x84] ;  /* 0x0000840001cf7983 */ /* 0x0007640000300800 */
[C---:B----4-:R-:W-:Y:S02]  /*7690*/  HMMA.16816.F32.BF16 R112, R4.reuse, R12, R112 ;  /* 0x0000000c0470723c */ /* 0x050fe40000041870 */
[----:B------:R3:W5:Y:S04]  /*76a0*/  LDL.LU R206, [R1+0x80] ;  /* 0x0000800001ce7983 */ /* 0x0007680000300800 */
[----:B------:R3:W5:Y:S02]  /*76b0*/  LDL.LU R205, [R1+0x7c] ;  /* 0x00007c0001cd7983 */ /* 0x0007640000300800 */
[C---:B------:R-:W-:Y:S02]  /*76c0*/  HMMA.16816.F32.BF16 R116, R4.reuse, R14, R180 ;  /* 0x0000000e0474723c */ /* 0x040fe400000418b4 */
[----:B------:R-:W4:Y:S04]  /*76d0*/  LDSM.16.MT88.4 R12, [R204+0x1d000] ;  /* 0x01d00000cc0c783b */ /* 0x000f280000004200 */
[----:B------:R3:W5:Y:S02]  /*76e0*/  LDL.LU R200, [R1+0x78] ;  /* 0x0000780001c87983 */ /* 0x0007640000300800 */
[C---:B------:R-:W-:Y:S02]  /*76f0*/  HMMA.16816.F32.BF16 R96, R4.reuse, R26, R96 ;  /* 0x0000001a0460723c */ /* 0x040fe40000041860 */
[----:B------:R-:W3:Y:S06]  /*7700*/  LDSM.16.MT88.4 R24, [R204+0x1b000] ;  /* 0x01b00000cc18783b */ /* 0x000eec0000004200 */
[C---:B-1----:R-:W-:Y:S08]  /*7710*/  HMMA.16816.F32.BF16 R108, R4.reuse, R18, R108 ;  /* 0x00000012046c723c */ /* 0x042ff0000004186c */
[C---:B------:R-:W-:Y:S08]  /*7720*/  HMMA.16816.F32.BF16 R152, R4.reuse, R32, R152 ;  /* 0x000000200498723c */ /* 0x040ff00000041898 */
[C---:B------:R-:W-:Y:S08]  /*7730*/  HMMA.16816.F32.BF16 R32, R4.reuse, R34, R160 ;  /* 0x000000220420723c */ /* 0x040ff000000418a0 */
[C---:B------:R-:W-:Y:S08]  /*7740*/  HMMA.16816.F32.BF16 R160, R4.reuse, R20, R120 ;  /* 0x0000001404a0723c */ /* 0x040ff00000041878 */
[C---:B------:R-:W-:Y:S01]  /*7750*/  HMMA.16816.F32.BF16 R100, R4.reuse, R22, R100 ;  /* 0x000000160464723c */ /* 0x040fe20000041864 */
[----:B------:R-:W1:Y:S07]  /*7760*/  LDSM.16.MT88.4 R20, [R201+0x1d000] ;  /* 0x01d00000c914783b */ /* 0x000e6e0000004200 */
[C---:B------:R-:W-:Y:S08]  /*7770*/  HMMA.16816.F32.BF16 R168, R4.reuse, R28, R236 ;  /* 0x0000001c04a8723c */ /* 0x040ff000000418ec */
[C---:B----4-:R-:W-:Y:S08]  /*7780*/  HMMA.16816.F32.BF16 R236, R4.reuse, R12, R44 ;  /* 0x0000000c04ec723c */ /* 0x050ff0000004182c */
[C---:B---3--:R-:W-:Y:S08]  /*7790*/  HMMA.16816.F32.BF16 R120, R4.reuse, R24, R240 ;  /* 0x000000180478723c */ /* 0x048ff000000418f0 */
[C---:B------:R-:W-:Y:S01]  /*77a0*/  HMMA.16816.F32.BF16 R124, R4.reuse, R26, R124 ;  /* 0x0000001a047c723c */ /* 0x040fe2000004187c */
[----:B------:R-:W-:Y:S07]  /*77b0*/  LDSM.16.MT88.4 R24, [R203+0x1d000] ;  /* 0x01d00000cb18783b */ /* 0x000fee0000004200 */
[C---:B------:R-:W-:Y:S01]  /*77c0*/  HMMA.16816.F32.BF16 R184, R4.reuse, R30, R248 ;  /* 0x0000001e04b8723c */ /* 0x040fe200000418f8 */
[----:B------:R-:W-:Y:S07]  /*77d0*/  LDSM.16.MT88.4 R28, [R201+0x1f000] ;  /* 0x01f00000c91c783b */ /* 0x000fee0000004200 */
[----:B-1----:R-:W-:Y:S01]  /*77e0*/  HMMA.16816.F32.BF16 R248, R4, R22, R176 ;  /* 0x0000001604f8723c */ /* 0x002fe200000418b0 */
[----:B--2---:R-:W-:-:S02]  /*77f0*/  MOV R174, R134 ;  /* 0x0000008600ae7202 */ /* 0x004fc40000000f00 */
[----:B------:R-:W-:-:S05]  /*7800*/  MOV R134, R105 ;  /* 0x0000006900867202 */ /* 0x000fca0000000f00 */
[----:B------:R-:W-:Y:S01]  /*7810*/  HMMA.16816.F32.BF16 R104, R4, R16, R244 ;  /* 0x000000100468723c */ /* 0x000fe200000418f4 */
[----:B------:R-:W1:Y:S01]  /*7820*/  LDSM.16.MT88.4 R16, [R202+0x1d000] ;  /* 0x01d00000ca10783b */ /* 0x000e620000004200 */
[----:B------:R-:W-:-:S04]  /*7830*/  FFMA.FTZ R0, R174, c[0x0][0x23c], -R8 ;  /* 0x00008f00ae007a23 */ /* 0x000fc80000010808 */
[----:B------:R2:W-:Y:S02]  /*7840*/  MUFU.EX2 R44, R0 ;  /* 0x00000000002c7308 */ /* 0x0005e40000000800 */
[----:B------:R-:W-:Y:S01]  /*7850*/  HMMA.16816.F32.BF16 R244, R4, R20, R192 ;  /* 0x0000001404f4723c */ /* 0x000fe200000418c0 */
[----:B--2---:R-:W-:-:S07]  /*7860*/  FFMA.FTZ R0, R234, c[0x0][0x23c], -R8 ;  /* 0x00008f00ea007a23 */ /* 0x004fce0000010808 */
[C---:B------:R-:W-:Y:S01]  /*7870*/  HMMA.16816.F32.BF16 R192, R4.reuse, R14, R56 ;  /* 0x0000000e04c0723c */ /* 0x040fe20000041838 */
[----:B------:R-:W-:Y:S07]  /*7880*/  LDSM.16.MT88.4 R12, [R204+0x1f000] ;  /* 0x01f00000cc0c783b */ /* 0x000fee0000004200 */
[C---:B-1----:R-:W-:Y:S08]  /*7890*/  HMMA.16816.F32.BF16 R240, R4.reuse, R16, R72 ;  /* 0x0000001004f0723c */ /* 0x042ff00000041848 */
[----:B------:R-:W-:Y:S01]  /*78a0*/  HMMA.16816.F32.BF16 R196, R4, R18, R60 ;  /* 0x0000001204c4723c */ /* 0x000fe2000004183c */
[----:B------:R-:W-:Y:S01]  /*78b0*/  MOV R75, R3 ;  /* 0x00000003004b7202 */ /* 0x000fe20000000f00 */
[----:B------:R-:W-:Y:S01]  /*78c0*/  IMAD.MOV.U32 R73, RZ, RZ, R9 ;  /* 0x000000ffff497224 */ /* 0x000fe200078e0009 */
[----:B------:R1:W-:Y:S01]  /*78d0*/  MUFU.EX2 R3, R0 ;  /* 0x0000000000037308 */ /* 0x0003e20000000800 */
[----:B------:R-:W2:Y:S01]  /*78e0*/  LDSM.16.MT88.4 R16, [R202+0x1f000] ;  /* 0x01f00000ca10783b */ /* 0x000ea20000004200 */
[----:B------:R-:W-:-:S02]  /*78f0*/  MOV R179, R134 ;  /* 0x0000008600b37202 */ /* 0x000fc40000000f00 */
[----:B------:R-:W-:Y:S01]  /*7900*/  MOV R22, R135 ;  /* 0x0000008700167202 */ /* 0x000fe20000000f00 */
[----:B------:R-:W-:Y:S01]  /*7910*/  IMAD.MOV.U32 R20, RZ, RZ, R159 ;  /* 0x000000ffff147224 */ /* 0x000fe200078e009f */
[----:B------:R-:W-:Y:S01]  /*7920*/  MOV R21, R158 ;  /* 0x0000009e00157202 */ /* 0x000fe20000000f00 */
[C---:B------:R-:W-:Y:S01]  /*7930*/  HMMA.16816.F32.BF16 R188, R4.reuse, R24, R48 ;  /* 0x0000001804bc723c */ /* 0x040fe20000041830 */
[----:B------:R-:W-:Y:S01]  /*7940*/  MOV R23, R150 ;  /* 0x0000009600177202 */ /* 0x000fe20000000f00 */
[----:B------:R-:W-:Y:S01]  /*7950*/  LDSM.16.MT88.4 R56, [R204+0x1b800] ;  /* 0x01b80000cc38783b */ /* 0x000fe20000004200 */
[----:B-1----:R-:W-:Y:S01]  /*7960*/  FFMA.FTZ R0, R235, c[0x0][0x23c], -R8 ;  /* 0x00008f00eb007a23 */ /* 0x002fe20000010808 */
[----:B------:R-:W-:Y:S01]  /*7970*/  MOV R72, R10 ;  /* 0x0000000a00487202 */ /* 0x000fe20000000f00 */
[----:B------:R-:W-:Y:S02]  /*7980*/  IMAD.MOV.U32 R74, RZ, RZ, R11 ;  /* 0x000000ffff4a7224 */ /* 0x000fe400078e000b */
[----:B------:R-:W-:Y:S01]  /*7990*/  IMAD.MOV.U32 R134, RZ, RZ, R151 ;  /* 0x000000ffff867224 */ /* 0x000fe200078e0097 */
[----:B------:R1:W3:Y:S01]  /*79a0*/  MUFU.EX2 R9, R0 ;  /* 0x0000000000097308 */ /* 0x0002e20000000800 */
        /* <DEDUP_REMOVED lines=8> */
[----:B------:R-:W-:Y:S01]  /*7a30*/  LDSM.16.MT88.4 R48, [R202+0x1b800] ;  /* 0x01b80000ca30783b */ /* 0x000fe20000004200 */
[----:B-1----:R-:W-:Y:S01]  /*7a40*/  FFMA.FTZ R0, R252, c[0x0][0x23c], -R8 ;  /* 0x00008f00fc007a23 */ /* 0x002fe20000010808 */
[----:B---3--:R-:W-:Y:S01]  /*7a50*/  MOV R252, R9 ;  /* 0x0000000900fc7202 */ /* 0x008fe20000000f00 */
[----:B------:R-:W-:Y:S01]  /*7a60*/  IMAD.MOV.U32 R176, RZ, RZ, R149 ;  /* 0x000000ffffb07224 */ /* 0x000fe200078e0095 */
[----:B------:R-:W1:Y:S01]  /*7a70*/  LDSM.16.MT88.4 R8, [R203+0x1f000] ;  /* 0x01f00000cb08783b */ /* 0x000e620000004200 */
[----:B------:R3:W-:Y:S01]  /*7a80*/  MUFU.EX2 R235, R0 ;  /* 0x0000000000eb7308 */ /* 0x0007e20000000800 */
[----:B--2---:R-:W-:Y:S01]  /*7a90*/  HMMA.16816.F32.BF16 R24, R4, R16, R80 ;  /* 0x000000100418723c */ /* 0x004fe20000041850 */
[----:B------:R-:W-:Y:S01]  /*7aa0*/  IMAD.MOV.U32 R60, RZ, RZ, R177 ;  /* 0x000000ffff3c7224 */ /* 0x000fe200078e00b1 */
[----:B------:R-:W-:Y:S01]  /*7ab0*/  MOV R47, R178 ;  /* 0x000000b2002f7202 */ /* 0x000fe20000000f00 */
[----:B------:R-:W-:Y:S01]  /*7ac0*/  IMAD.MOV.U32 R46, RZ, RZ, R179 ;  /* 0x000000ffff2e7224 */ /* 0x000fe200078e00b3 */
[----:B------:R-:W-:Y:S04]  /*7ad0*/  LDSM.16.MT88.4 R148, [R202+0x19800] ;  /* 0x01980000ca94783b */ /* 0x000fe80000004200 */
[----:B------:R-:W-:Y:S01]  /*7ae0*/  LDSM.16.MT88.4 R40, [R201+0x1b800] ;  /* 0x01b80000c928783b */ /* 0x000fe20000004200 */
[----:B---3--:R-:W-:-:S04]  /*7af0*/  FFMA.FTZ R0, R140, c[0x0][0x23c], -R2 ;  /* 0x00008f008c007a23 */ /* 0x008fc80000010802 */
[----:B------:R2:W-:Y:S01]  /*7b00*/  MUFU.EX2 R234, R0 ;  /* 0x0000000000ea7308 */ /* 0x0005e20000000800 */
[----:B------:R-:W-:Y:S01]  /*7b10*/  MOV R80, R156 ;  /* 0x0000009c00507202 */ /* 0x000fe20000000f00 */
[----:B------:R-:W-:Y:S02]  /*7b20*/  IMAD.MOV.U32 R81, RZ, RZ, R157 ;  /* 0x000000ffff517224 */ /* 0x000fe400078e009d */
[----:B--2---:R-:W-:Y:S01]  /*7b30*/  FFMA.FTZ R0, R143, c[0x0][0x23c], -R2 ;  /* 0x00008f008f007a23 */ /* 0x004fe20000010802 */
[----:B------:R-:W-:Y:S01]  /*7b40*/  MOV R82, R158 ;  /* 0x0000009e00527202 */ /* 0x000fe20000000f00 */
[----:B------:R-:W-:Y:S01]  /*7b50*/  IMAD.MOV.U32 R83, RZ, RZ, R159 ;  /* 0x000000ffff537224 */ /* 0x000fe200078e009f */
[----:B------:R-:W-:Y:S01]  /*7b60*/  HMMA.16816.F32.BF16 R172, R4, R28, R36 ;  /* 0x0000001c04ac723c */ /* 0x000fe20000041824 */
[----:B------:R2:W3:Y:S01]  /*7b70*/  MUFU.EX2 R135, R0 ;  /* 0x0000000000877308 */ /* 0x0004e20000000800 */
[----:B------:R-:W4:Y:S01]  /*7b80*/  LDSM.16.MT88.4 R156, [R204+0x19800] ;  /* 0x01980000cc9c783b */ /* 0x000f220000004200 */
[----:B------:R-:W-:-:S03]  /*7b90*/  MOV R61, R176 ;  /* 0x000000b0003d7202 */ /* 0x000fc60000000f00 */
[----:B------:R-:W-:Y:S01]  /*7ba0*/  LDSM.16.MT88.4 R140, [R201+0x19800] ;  /* 0x01980000c98c783b */ /* 0x000fe20000004200 */
[--C-:B--2---:R-:W-:Y:S02]  /*7bb0*/  FFMA.FTZ R0, R134, c[0x0][0x23c], -R2.reuse ;  /* 0x00008f0086007a23 */ /* 0x104fe40000010802 */
[----:B------:R-:W-:Y:S02]  /*7bc0*/  FFMA.FTZ R2, R63, c[0x0][0x23c], -R2 ;  /* 0x00008f003f027a23 */ /* 0x000fe40000010802 */
[----:B------:R2:W-:Y:S01]  /*7bd0*/  MUFU.EX2 R134, R0 ;  /* 0x0000000000867308 */ /* 0x0005e20000000800 */
[----:B------:R-:W-:Y:S01]  /*7be0*/  MOV R63, R22 ;  /* 0x00000016003f7202 */ /* 0x000fe20000000f00 */
[----:B------:R-:W-:Y:S01]  /*7bf0*/  HMMA.16816.F32.BF16 R28, R4, R30, R64 ;  /* 0x0000001e041c723c */ /* 0x000fe20000041840 */
[----:B--2---:R-:W-:Y:S02]  /*7c00*/  IMAD.MOV.U32 R0, RZ, RZ, R44 ;  /* 0x000000ffff007224 */ /* 0x004fe400078e002c */
[----:B------:R-:W-:-:S05]  /*7c10*/  IMAD.MOV.U32 R44, RZ, RZ, R21 ;  /* 0x000000ffff2c7224 */ /* 0x000fca00078e0015 */
[C---:B------:R-:W-:Y:S08]  /*7c20*/  HMMA.16816.F32.BF16 R20, R4.reuse, R12, R92 ;  /* 0x0000000c0414723c */ /* 0x040ff0000004185c */
[----:B------:R-:W-:Y:S07]  /*7c30*/  HMMA.16816.F32.BF16 R12, R4, R14, R84 ;  /* 0x0000000e040c723c */ /* 0x000fee0000041854 */
[----:B------:R-:W-:Y:S01]  /*7c40*/  IMAD.MOV.U32 R87, RZ, RZ, R72 ;  /* 0x000000ffff577224 */ /* 0x000fe200078e0048 */
[----:B------:R-:W-:Y:S01]  /*7c50*/  MOV R86, R73 ;  /* 0x0000004900567202 */ /* 0x000fe20000000f00 */
[----:B------:R-:W-:Y:S01]  /*7c60*/  IMAD.MOV.U32 R85, RZ, RZ, R75 ;  /* 0x000000ffff557224 */ /* 0x000fe200078e004b */
[----:B------:R-:W-:-:S02]  /*7c70*/  MOV R84, R74 ;  /* 0x0000004a00547202 */ /* 0x000fc40000000f00 */
[----:B------:R-:W2:Y:S01]  /*7c80*/  LDSM.16.MT88.4 R72, [R201+0x1d800] ;  /* 0x01d80000c948783b */ /* 0x000ea20000004200 */
[----:B------:R-:W-:Y:S01]  /*7c90*/  MOV R64, R128 ;  /* 0x0000008000407202 */ /* 0x000fe20000000f00 */
[----:B------:R-:W-:Y:S01]  /*7ca0*/  IMAD.MOV.U32 R65, RZ, RZ, R129 ;  /* 0x000000ffff417224 */ /* 0x000fe200078e0081 */
[----:B------:R-:W-:Y:S01]  /*7cb0*/  MOV R66, R130 ;  /* 0x0000008200427202 */ /* 0x000fe20000000f00 */
[----:B------:R-:W-:Y:S01]  /*7cc0*/  IMAD.MOV.U32 R67, RZ, RZ, R131 ;  /* 0x000000ffff437224 */ /* 0x000fe200078e0083 */
[----:B------:R-:W-:Y:S01]  /*7cd0*/  HMMA.16816.F32.BF16 R16, R4, R18, R88 ;  /* 0x000000120410723c */ /* 0x000fe20000041858 */
[----:B------:R-:W-:-:S06]  /*7ce0*/  IMAD.MOV.U32 R93, RZ, RZ, R64 ;  /* 0x000000ffff5d7224 */ /* 0x000fcc00078e0040 */
[----:B------:R-:W-:Y:S01]  /*7cf0*/  MOV R91, R3 ;  /* 0x00000003005b7202 */ /* 0x000fe20000000f00 */
[C---:B-1----:R-:W-:Y:S01]  /*7d00*/  HMMA.16816.F32.BF16 R176, R4.reuse, R8, R68 ;  /* 0x0000000804b0723c */ /* 0x042fe20000041844 */
[----:B------:R-:W1:Y:S07]  /*7d10*/  MUFU.EX2 R3, R2 ;  /* 0x0000000200037308 */ /* 0x000e6e0000000800 */
[----:B------:R-:W-:Y:S07]  /*7d20*/  HMMA.16816.F32.BF16 R8, R4, R10, R52 ;  /* 0x0000000a0408723c */ /* 0x000fee0000041834 */
[----:B------:R-:W-:Y:S01]  /*7d30*/  MOV R4, R65 ;  /* 0x0000004100047202 */ /* 0x000fe20000000f00 */
[----:B------:R-:W-:Y:S01]  /*7d40*/  IMAD.MOV.U32 R5, RZ, RZ, R66 ;  /* 0x000000ffff057224 */ /* 0x000fe200078e0042 */
[----:B------:R-:W-:-:S02]  /*7d50*/  MOV R6, R67 ;  /* 0x0000004300067202 */ /* 0x000fc40000000f00 */
[----:B------:R-:W2:Y:S01]  /*7d60*/  LDSM.16.MT88.4 R64, [R203+0x1b800] ;  /* 0x01b80000cb40783b */ /* 0x000ea20000004200 */
[----:B------:R-:W-:Y:S01]  /*7d70*/  F2FP.BF16.PACK_AB R128, R91, R0 ;  /* 0x000000005b80723e */ /* 0x000fe200000010ff */
[----:B------:R-:W-:Y:S01]  /*7d80*/  IMAD.MOV.U32 R38, RZ, RZ, R165 ;  /* 0x000000ffff267224 */ /* 0x000fe200078e00a5 */
[----:B---3--:R-:W-:Y:S02]  /*7d90*/  F2FP.BF16.PACK_AB R129, R135, R234 ;  /* 0x000000ea8781723e */ /* 0x008fe400000010ff */
[----:B------:R-:W-:Y:S02]  /*7da0*/  F2FP.BF16.PACK_AB R130, R235, R252 ;  /* 0x000000fceb82723e */ /* 0x000fe400000010ff */
[----:B-1----:R-:W-:Y:S02]  /*7db0*/  F2FP.BF16.PACK_AB R131, R3, R134 ;  /* 0x000000860383723e */ /* 0x002fe400000010ff */
[----:B------:R-:W-:Y:S02]  /*7dc0*/  MOV R39, R164 ;  /* 0x000000a400277202 */ /* 0x000fe40000000f00 */
[----:B------:R-:W-:Y:S01]  /*7dd0*/  MOV R37, R166 ;  /* 0x000000a600257202 */ /* 0x000fe20000000f00 */
[----:B------:R-:W-:Y:S01]  /*7de0*/  IMAD.MOV.U32 R71, RZ, RZ, R46 ;  /* 0x000000ffff477224 */ /* 0x000fe200078e002e */
[----:B------:R-:W-:Y:S01]  /*7df0*/  MOV R70, R39 ;  /* 0x0000002700467202 */ /* 0x000fe20000000f00 */
        /* <DEDUP_REMOVED lines=9> */
[----:B------:R-:W-:Y:S01]  /*7e90*/  MOV R2, R45 ;  /* 0x0000002d00027202 */ /* 0x000fe20000000f00 */
[----:B------:R-:W-:Y:S01]  /*7ea0*/  IMAD.MOV.U32 R90, RZ, RZ, R61 ;  /* 0x000000ffff5a7224 */ /* 0x000fe200078e003d */
[----:B------:R-:W-:Y:S04]  /*7eb0*/  LDSM.16.MT88.4 R120, [R204+0x1f800] ;  /* 0x01f80000cc78783b */ /* 0x000fe80000004200 */
[----:B------:R-:W-:Y:S01]  /*7ec0*/  MOV R127, R68 ;  /* 0x00000044007f7202 */ /* 0x000fe20000000f00 */
[----:B------:R-:W-:Y:S01]  /*7ed0*/  IMAD.MOV.U32 R126, RZ, RZ, R69 ;  /* 0x000000ffff7e7224 */ /* 0x000fe200078e0045 */
[----:B------:R-:W-:Y:S01]  /*7ee0*/  MOV R125, R70 ;  /* 0x00000046007d7202 */ /* 0x000fe20000000f00 */
[----:B----4-:R-:W-:Y:S01]  /*7ef0*/  HMMA.16816.F32.BF16 R152, R128, R156, R152 ;  /* 0x0000009c8098723c */ /* 0x010fe20000041898 */
[----:B------:R-:W-:-:S07]  /*7f00*/  MOV R124, R71 ;  /* 0x00000047007c7202 */ /* 0x000fce0000000f00 */
[C---:B--2---:R-:W-:Y:S07]  /*7f10*/  HMMA.16816.F32.BF16 R68, R128.reuse, R72, R244 ;  /* 0x000000488044723c */ /* 0x044fee00000418f4 */
[----:B------:R-:W-:Y:S01]  /*7f20*/  MOV R244, R92 ;  /* 0x0000005c00f47202 */ /* 0x000fe20000000f00 */
[----:B------:R-:W-:Y:S01]  /*7f30*/  HMMA.16816.F32.BF16 R156, R128, R158, R32 ;  /* 0x0000009e809c723c */ /* 0x000fe20000041820 */
[----:B------:R-:W-:Y:S01]  /*7f40*/  IMAD.MOV.U32 R245, RZ, RZ, R93 ;  /* 0x000000fffff57224 */ /* 0x000fe200078e005d */
[----:B------:R-:W-:-:S05]  /*7f50*/  MOV R246, R94 ;  /* 0x0000005e00f67202 */ /* 0x000fca0000000f00 */
[----:B------:R-:W-:Y:S01]  /*7f60*/  MOV R34, R0 ;  /* 0x0000000000227202 */ /* 0x000fe20000000f00 */
[----:B------:R-:W-:Y:S01]  /*7f70*/  IMAD.MOV.U32 R0, RZ, RZ, R44 ;  /* 0x000000ffff007224 */ /* 0x000fe200078e002c */
[----:B------:R-:W-:Y:S01]  /*7f80*/  MOV R247, R95 ;  /* 0x0000005f00f77202 */ /* 0x000fe20000000f00 */
[----:B------:R-:W-:Y:S01]  /*7f90*/  FADD.FTZ R2, R2, R244 ;  /* 0x000000f402027221 */ /* 0x000fe20000010000 */
[C---:B------:R-:W-:Y:S01]  /*7fa0*/  HMMA.16816.F32.BF16 R44, R128.reuse, R48, R112 ;  /* 0x00000030802c723c */ /* 0x040fe20000041870 */
[----:B------:R-:W-:Y:S02]  /*7fb0*/  FADD.FTZ R0, R0, R245 ;  /* 0x000000f500007221 */ /* 0x000fe40000010000 */
[----:B------:R-:W-:Y:S01]  /*7fc0*/  IMAD.MOV.U32 R36, RZ, RZ, R167 ;  /* 0x000000ffff247224 */ /* 0x000fe200078e00a7 */
[----:B------:R-:W-:Y:S01]  /*7fd0*/  MOV R32, R81 ;  /* 0x0000005100207202 */ /* 0x000fe20000000f00 */
[----:B------:R-:W-:Y:S01]  /*7fe0*/  IMAD.MOV.U32 R35, RZ, RZ, R91 ;  /* 0x000000ffff237224 */ /* 0x000fe200078e005b */
[----:B------:R-:W-:Y:S01]  /*7ff0*/  MOV R91, R62 ;  /* 0x0000003e005b7202 */ /* 0x000fe20000000f00 */
[----:B------:R-:W-:Y:S01]  /*8000*/  FADD.FTZ R2, R246, R2 ;  /* 0x00000002f6027221 */ /* 0x000fe20000010000 */
[----:B------:R-:W-:Y:S01]  /*8010*/  HMMA.16816.F32.BF16 R48, R128, R50, R116 ;  /* 0x000000328030723c */ /* 0x000fe20000041874 */
[----:B------:R-:W-:Y:S01]  /*8020*/  FADD.FTZ R0, R247, R0 ;  /* 0x00000000f7007221 */ /* 0x000fe20000010000 */
[----:B------:R-:W1:Y:S01]  /*8030*/  LDSM.16.MT88.4 R164, [R203+0x19800] ;  /* 0x01980000cba4783b */ /* 0x000e620000004200 */
[----:B------:R-:W-:-:S02]  /*8040*/  IMAD.MOV.U32 R33, RZ, RZ, R80 ;  /* 0x000000ffff217224 */ /* 0x000fc400078e0050 */
[----:B------:R-:W-:Y:S01]  /*8050*/  IMAD.MOV.U32 R7, RZ, RZ, R36 ;  /* 0x000000ffff077224 */ /* 0x000fe200078e0024 */
[----:B------:R-:W2:Y:S01]  /*8060*/  LDSM.16.MT88.4 R80, [R202+0x1d800] ;  /* 0x01d80000ca50783b */ /* 0x000ea20000004200 */
[----:B------:R-:W-:Y:S01]  /*8070*/  IMAD.MOV.U32 R116, RZ, RZ, R88 ;  /* 0x000000ffff747224 */ /* 0x000fe200078e0058 */
[----:B------:R-:W-:Y:S02]  /*8080*/  MOV R117, R89 ;  /* 0x0000005900757202 */ /* 0x000fe40000000f00 */
[----:B------:R-:W-:Y:S01]  /*8090*/  MOV R118, R90 ;  /* 0x0000005a00767202 */ /* 0x000fe20000000f00 */
[----:B------:R-:W-:Y:S01]  /*80a0*/  FADD.FTZ R2, R116, R2 ;  /* 0x0000000274027221 */ /* 0x000fe20000010000 */
[----:B------:R-:W-:Y:S01]  /*80b0*/  HMMA.16816.F32.BF16 R60, R128, R64, R168 ;  /* 0x00000040803c723c */ /* 0x000fe200000418a8 */
[----:B------:R-:W-:Y:S01]  /*80c0*/  IMAD.MOV.U32 R119, RZ, RZ, R91 ;  /* 0x000000ffff777224 */ /* 0x000fe200078e005b */
[----:B------:R-:W-:Y:S01]  /*80d0*/  LDSM.16.MT88.4 R112, [R202+0x1f800] ;  /* 0x01f80000ca70783b */ /* 0x000fe20000004200 */
[----:B------:R-:W-:-:S02]  /*80e0*/  FADD.FTZ R0, R117, R0 ;  /* 0x0000000075007221 */ /* 0x000fc40000010000 */
[----:B------:R-:W-:Y:S01]  /*80f0*/  FADD.FTZ R2, R118, R2 ;  /* 0x0000000276027221 */ /* 0x000fe20000010000 */
[----:B------:R-:W3:Y:S02]  /*8100*/  LDSM.16.MT88.4 R88, [R204+0x1d800] ;  /* 0x01d80000cc58783b */ /* 0x000ee40000004200 */
[----:B------:R-:W-:Y:S01]  /*8110*/  HMMA.16816.F32.BF16 R64, R128, R66, R184 ;  /* 0x000000428040723c */ /* 0x000fe200000418b8 */
[----:B------:R-:W-:-:S06]  /*8120*/  FADD.FTZ R0, R119, R0 ;  /* 0x0000000077007221 */ /* 0x000fcc0000010000 */
[----:B------:R-:W-:Y:S02]  /*8130*/  MOV R184, R84 ;  /* 0x0000005400b87202 */ /* 0x000fe40000000f00 */
[----:B------:R-:W-:Y:S01]  /*8140*/  MOV R185, R85 ;  /* 0x0000005500b97202 */ /* 0x000fe20000000f00 */
[----:B------:R-:W-:Y:S01]  /*8150*/  IMAD.MOV.U32 R186, RZ, RZ, R86 ;  /* 0x000000ffffba7224 */ /* 0x000fe200078e0056 */
[----:B------:R-:W-:Y:S01]  /*8160*/  MOV R187, R87 ;  /* 0x0000005700bb7202 */ /* 0x000fe20000000f00 */
[----:B------:R-:W-:Y:S02]  /*8170*/  FADD.FTZ R2, R184, R2 ;  /* 0x00000002b8027221 */ /* 0x000fe40000010000 */
[----:B------:R-:W-:Y:S02]  /*8180*/  FADD.FTZ R0, R185, R0 ;  /* 0x00000000b9007221 */ /* 0x000fe40000010000 */
[----:B------:R-:W-:Y:S02]  /*8190*/  FADD.FTZ R2, R186, R2 ;  /* 0x00000002ba027221 */ /* 0x000fe40000010000 */
[----:B------:R-:W-:-:S02]  /*81a0*/  FADD.FTZ R0, R187, R0 ;  /* 0x00000000bb007221 */ /* 0x000fc40000010000 */
[----:B------:R-:W-:Y:S02]  /*81b0*/  FADD.FTZ R2, R124, R2 ;  /* 0x000000027c027221 */ /* 0x000fe40000010000 */
[----:B------:R-:W-:Y:S01]  /*81c0*/  FADD.FTZ R0, R125, R0 ;  /* 0x000000007d007221 */ /* 0x000fe20000010000 */
[----:B------:R-:W-:Y:S01]  /*81d0*/  MOV R168, R7 ;  /* 0x0000000700a87202 */ /* 0x000fe20000000f00 */
[----:B------:R-:W-:Y:S02]  /*81e0*/  FADD.FTZ R2, R126, R2 ;  /* 0x000000027e027221 */ /* 0x000fe40000010000 */
[----:B------:R-:W-:Y:S02]  /*81f0*/  IMAD.MOV.U32 R169, RZ, RZ, R6 ;  /* 0x000000ffffa97224 */ /* 0x000fe400078e0006 */
[----:B------:R-:W-:Y:S01]  /*8200*/  FADD.FTZ R0, R127, R0 ;  /* 0x000000007f007221 */ /* 0x000fe20000010000 */
[----:B------:R-:W-:Y:S01]  /*8210*/  MOV R170, R5 ;  /* 0x0000000500aa7202 */ /* 0x000fe20000000f00 */
[----:B------:R-:W-:Y:S01]  /*8220*/  FADD.FTZ R2, R168, R2 ;  /* 0x00000002a8027221 */ /* 0x000fe20000010000 */
[----:B------:R-:W-:Y:S01]  /*8230*/  MOV R171, R4 ;  /* 0x0000000400ab7202 */ /* 0x000fe20000000f00 */
[----:B------:R-:W-:Y:S01]  /*8240*/  FADD.FTZ R0, R169, R0 ;  /* 0x00000000a9007221 */ /* 0x000fe20000010000 */
[----:B------:R-:W-:Y:S01]  /*8250*/  HMMA.16816.F32.BF16 R144, R128, R148, R144 ;  /* 0x000000948090723c */ /* 0x000fe20000041890 */
[----:B------:R-:W-:Y:S01]  /*8260*/  FADD.FTZ R2, R170, R2 ;  /* 0x00000002aa027221 */ /* 0x000fe20000010000 */
[----:B------:R-:W-:Y:S01]  /*8270*/  LDSM.16.MT88.4 R4, [R203+0x1f800] ;  /* 0x01f80000cb04783b */ /* 0x000fe20000004200 */
[----:B------:R-:W-:-:S05]  /*8280*/  FADD.FTZ R0, R171, R0 ;  /* 0x00000000ab007221 */ /* 0x000fca0000010000 */
[----:B------:R-:W-:Y:S01]  /*8290*/  HMMA.16816.F32.BF16 R148, R128, R150, R96 ;  /* 0x000000968094723c */ /* 0x000fe20000041860 */
[----:B------:R-:W4:Y:S01]  /*82a0*/  LDSM.16.MT88.4 R96, [R203+0x1d800] ;  /* 0x01d80000cb60783b */ /* 0x000f220000004200 */
[----:B------:R-:W-:-:S06]  /*82b0*/  FADD.FTZ R2, R32, R2 ;  /* 0x0000000220027221 */ /* 0x000fcc0000010000 */
[----:B------:R-:W-:Y:S01]  /*82c0*/  HMMA.16816.F32.BF16 R36, R128, R40, R104 ;  /* 0x000000288024723c */ /* 0x000fe20000041868 */
[----:B------:R-:W2:Y:S01]  /*82d0*/  LDSM.16.MT88.4 R104, [R201+0x1f800] ;  /* 0x01f80000c968783b */ /* 0x000ea20000004200 */
[----:B------:R-:W-:Y:S02]  /*82e0*/  FADD.FTZ R0, R33, R0 ;  /* 0x0000000021007221 */ /* 0x000fe40000010000 */
[----:B------:R-:W-:Y:S02]  /*82f0*/  FADD.FTZ R2, R34, R2 ;  /* 0x0000000222027221 */ /* 0x000fe40000010000 */
[----:B------:R-:W-:Y:S02]  /*8300*/  FADD.FTZ R0, R234, R0 ;  /* 0x00000000ea007221 */ /* 0x000fe40000010000 */
[----:B------:R-:W-:Y:S02]  /*8310*/  FADD.FTZ R2, R35, R2 ;  /* 0x0000000223027221 */ /* 0x000fe40000010000 */
[----:B------:R-:W-:-:S02]  /*8320*/  FADD.FTZ R0, R135, R0 ;  /* 0x0000000087007221 */ /* 0x000fc40000010000 */
[----:B------:R-:W-:Y:S02]  /*8330*/  FADD.FTZ R2, R252, R2 ;  /* 0x00000002fc027221 */ /* 0x000fe40000010000 */
[----:B------:R-:W-:Y:S01]  /*8340*/  FADD.FTZ R0, R134, R0 ;  /* 0x0000000086007221 */ /* 0x000fe20000010000 */
[----:B------:R-:W-:Y:S07]  /*8350*/  HMMA.16816.F32.BF16 R72, R128, R74, R248 ;  /* 0x0000004a8048723c */ /* 0x000fee00000418f8 */
[----:B------:R-:W-:-:S02]  /*8360*/  FADD.FTZ R248, R235, R2 ;  /* 0x00000002ebf87221 */ /* 0x000fc40000010000 */
[----:B------:R-:W-:-:S03]  /*8370*/  FADD.FTZ R249, R3, R0 ;  /* 0x0000000003f97221 */ /* 0x000fc60000010000 */
[----:B------:R2:W-:Y:S04]  /*8380*/  STL [R1+0x24], R248 ;  /* 0x000024f801007387 */ /* 0x0005e80000100800 */
[----:B------:R2:W-:Y:S01]  /*8390*/  STL [R1+0x30], R249 ;  /* 0x000030f901007387 */ /* 0x0005e20000100800 */
[C---:B------:R-:W-:Y:S08]  /*83a0*/  HMMA.16816.F32.BF16 R136, R128.reuse, R140, R136 ;  /* 0x0000008c8088723c */ /* 0x040ff00000041888 */
[C---:B-1----:R-:W-:Y:S08]  /*83b0*/  HMMA.16816.F32.BF16 R160, R128.reuse, R164, R160 ;  /* 0x000000a480a0723c */ /* 0x042ff000000418a0 */
[C---:B------:R-:W-:Y:S08]  /*83c0*/  HMMA.16816.F32.BF16 R140, R128.reuse, R142, R76 ;  /* 0x0000008e808c723c */ /* 0x040ff0000004184c */
        /* <DEDUP_REMOVED lines=256> */
[C---:B------:R-:W-:Y:S01]  /*93d0*/  HMMA.16816.F32.BF16 R188, R12.reuse, R178, R196 ;  /* 0x000000b20cbc723c */ /* 0x040fe200000418c4 */
[----:B------:R-:W4:Y:S07]  /*93e0*/  LDSM.16.M88.4 R196, [R200+0x17800] ;  /* 0x01780000c8c4783b */ /* 0x000f2e0000000200 */
[C---:B------:R-:W-:Y:S08]  /*93f0*/  HMMA.16816.F32.BF16 R192, R12.reuse, R172, R192 ;  /* 0x000000ac0cc0723c */ /* 0x040ff000000418c0 */
[----:B------:R-:W-:Y:S01]  /*9400*/  HMMA.16816.F32.BF16 R180, R12, R174, R168 ;  /* 0x000000ae0cb4723c */ /* 0x000fe200000418a8 */
[----:B------:R-:W-:Y:S07]  /*9410*/  LDSM.16.M88.4 R12, [R215] ;  /* 0x00000000d70c783b */ /* 0x000fee0000000200 */
[C---:B-1----:R-:W-:Y:S08]  /*9420*/  HMMA.16816.F32.BF16 R172, R8.reuse, R22, R28 ;  /* 0x0000001608ac723c */ /* 0x042ff0000004181c */
[C---:B--2---:R-:W-:Y:S01]  /*9430*/  HMMA.16816.F32.BF16 R28, R8.reuse, R18, R4 ;  /* 0x00000012081c723c */ /* 0x044fe20000041804 */
[----:B------:R-:W1:Y:S07]  /*9440*/  LDSM.16.M88.4 R4, [R208+0xc000] ;  /* 0x00c00000d004783b */ /* 0x000e6e0000000200 */
[C---:B------:R-:W-:Y:S01]  /*9450*/  HMMA.16816.F32.BF16 R168, R8.reuse, R16, R24 ;  /* 0x0000001008a8723c */ /* 0x040fe20000041818 */
[----:B------:R-:W2:Y:S07]  /*9460*/  LDSM.16.M88.4 R16, [R214] ;  /* 0x00000000d610783b */ /* 0x000eae0000000200 */
[C---:B------:R-:W-:Y:S01]  /*9470*/  HMMA.16816.F32.BF16 R176, R8.reuse, R20, R32 ;  /* 0x0000001408b0723c */ /* 0x040fe20000041820 */
[----:B------:R-:W2:Y:S07]  /*9480*/  LDSM.16.M88.4 R32, [R213] ;  /* 0x00000000d520783b */ /* 0x000eae0000000200 */
[C---:B---3--:R-:W-:Y:S01]  /*9490*/  HMMA.16816.F32.BF16 R24, R8.reuse, R184, R236 ;  /* 0x000000b80818723c */ /* 0x048fe200000418ec */
[----:B------:R-:W3:Y:S07]  /*94a0*/  LDSM.16.M88.4 R236, [R212] ;  /* 0x00000000d4ec783b */ /* 0x000eee0000000200 */
[C---:B------:R-:W-:Y:S08]  /*94b0*/  HMMA.16816.F32.BF16 R20, R8.reuse, R186, R188 ;  /* 0x000000ba0814723c */ /* 0x040ff000000418bc */
[C---:B----4-:R-:W-:Y:S08]  /*94c0*/  HMMA.16816.F32.BF16 R192, R8.reuse, R196, R192 ;  /* 0x000000c408c0723c */ /* 0x050ff000000418c0 */
[----:B------:R-:W-:Y:S01]  /*94d0*/  HMMA.16816.F32.BF16 R188, R8, R198, R180 ;  /* 0x000000c608bc723c */ /* 0x000fe200000418b4 */
[----:B------:R-:W-:Y:S07]  /*94e0*/  LDSM.16.M88.4 R8, [R210+0xc000] ;  /* 0x00c00000d208783b */ /* 0x000fee0000000200 */
[C---:B-1----:R-:W-:Y:S01]  /*94f0*/  HMMA.16816.F32.BF16 R196, R4.reuse, R12, R176 ;  /* 0x0000000c04c4723c */ /* 0x042fe200000418b0 */
[----:B------:R-:W1:Y:S07]  /*9500*/  LDSM.16.M88.4 R176, [R206+0x16000] ;  /* 0x01600000ceb0783b */ /* 0x000e6e0000000200 */
[C---:B--2---:R-:W-:Y:S08]  /*9510*/  HMMA.16816.F32.BF16 R240, R4.reuse, R16, R168 ;  /* 0x0000001004f0723c */ /* 0x044ff000000418a8 */
[C---:B------:R-:W-:Y:S01]  /*9520*/  HMMA.16816.F32.BF16 R184, R4.reuse, R18, R28 ;  /* 0x0000001204b8723c */ /* 0x040fe2000004181c */
[----:B------:R-:W2:Y:S07]  /*9530*/  LDSM.16.M88.4 R28, [R206+0x17000] ;  /* 0x01700000ce1c783b */ /* 0x000eae0000000200 */
[C---:B------:R-:W-:Y:S01]  /*9540*/  HMMA.16816.F32.BF16 R180, R4.reuse, R14, R172 ;  /* 0x0000000e04b4723c */ /* 0x040fe200000418ac */
[----:B------:R-:W4:Y:S07]  /*9550*/  LDSM.16.M88.4 R12, [R206+0x17800] ;  /* 0x01780000ce0c783b */ /* 0x000f2e0000000200 */
[C---:B------:R-:W-:Y:S08]  /*9560*/  HMMA.16816.F32.BF16 R168, R4.reuse, R32, R24 ;  /* 0x0000002004a8723c */ /* 0x040ff00000041818 */
[----:B------:R-:W-:Y:S01]  /*9570*/  HMMA.16816.F32.BF16 R24, R4, R34, R20 ;  /* 0x000000220418723c */ /* 0x000fe20000041814 */
[----:B------:R-:W4:Y:S01]  /*9580*/  LDSM.16.M88.4 R32, [R206+0x16800] ;  /* 0x01680000ce20783b */ /* 0x000f220000000200 */
[----:B------:R-:W-:-:S06]  /*9590*/  IMAD.SHL.U32 R252, R252, 0x2, RZ ;  /* 0x00000002fcfc7824 */ /* 0x000fcc00078e00ff */
[C---:B---3--:R-:W-:Y:S08]  /*95a0*/  HMMA.16816.F32.BF16 R20, R4.reuse, R236, R192 ;  /* 0x000000ec0414723c */ /* 0x048ff000000418c0 */
[----:B------:R-:W-:Y:S01]  /*95b0*/  HMMA.16816.F32.BF16 R16, R4, R238, R188 ;  /* 0x000000ee0410723c */ /* 0x000fe200000418bc */
[----:B------:R-:W-:Y:S01]  /*95c0*/  LOP3.LUT R252, R252, 0x6, RZ, 0xc0, !PT ;  /* 0x00000006fcfc7812 */ /* 0x000fe200078ec0ff */
[----:B------:R-:W-:Y:S04]  /*95d0*/  LDSM.16.M88.4 R4, [R209+0xc000] ;  /* 0x00c00000d104783b */ /* 0x000fe80000000200 */
[----:B------:R-:W-:-:S02]  /*95e0*/  IMAD R0, R0, 0x40, R252 ;  /* 0x0000004000007824 */ /* 0x000fc400078e02fc */
[----:B-1----:R-:W-:Y:S02]  /*95f0*/  HMMA.16816.F32.BF16 R172, R8, R176, R196 ;  /* 0x000000b008ac723c */ /* 0x002fe400000418c4 */
[----:B------:R-:W-:Y:S01]  /*9600*/  IMAD.IADD R2, R229, 0x1, -R0 ;  /* 0x00000001e5027824 */ /* 0x000fe200078e0a00 */
[----:B------:R-:W-:-:S05]  /*9610*/  IADD3 R3, R0, 0x1, RZ ;  /* 0x0000000100037810 */ /* 0x000fca0007ffe0ff */
[----:B--2---:R-:W-:Y:S01]  /*9620*/  HMMA.16816.F32.BF16 R196, R8, R28, R168 ;  /* 0x0000001c08c4723c */ /* 0x004fe200000418a8 */
[----:B------:R-:W-:-:S07]  /*9630*/  IABS R2, R2 ;  /* 0x0000000200027213 */ /* 0x000fce0000000000 */
[C---:B----4-:R-:W-:Y:S08]  /*9640*/  HMMA.16816.F32.BF16 R168, R8.reuse, R12, R20 ;  /* 0x0000000c08a8723c */ /* 0x050ff00000041814 */
[C---:B------:R-:W-:Y:S01]  /*9650*/  HMMA.16816.F32.BF16 R180, R8.reuse, R178, R180 ;  /* 0x000000b208b4723c */ /* 0x040fe200000418b4 */
[----:B------:R-:W1:Y:S07]  /*9660*/  LDSM.16.M88.4 R176, [R205+0x6000] ;  /* 0x00600000cdb0783b */ /* 0x000e6e0000000200 */
[C---:B------:R-:W-:Y:S08]  /*9670*/  HMMA.16816.F32.BF16 R192, R8.reuse, R32, R240 ;  /* 0x0000002008c0723c */ /* 0x040ff000000418f0 */
[C---:B------:R-:W-:Y:S01]  /*9680*/  HMMA.16816.F32.BF16 R184, R8.reuse, R34, R184 ;  /* 0x0000002208b8723c */ /* 0x040fe200000418b8 */
[----:B------:R-:W-:Y:S07]  /*9690*/  LDSM.16.M88.4 R32, [R205+0x6800] ;  /* 0x00680000cd20783b */ /* 0x000fee0000000200 */
[C---:B------:R-:W-:Y:S08]  /*96a0*/  HMMA.16816.F32.BF16 R188, R8.reuse, R30, R24 ;  /* 0x0000001e08bc723c */ /* 0x040ff00000041818 */
[----:B------:R-:W-:Y:S01]  /*96b0*/  HMMA.16816.F32.BF16 R20, R8, R14, R16 ;  /* 0x0000000e0814723c */ /* 0x000fe20000041810 */
[----:B------:R-:W2:Y:S04]  /*96c0*/  LDSM.16.M88.4 R12, [R205+0x7000] ;  /* 0x00700000cd0c783b */ /* 0x000ea80000000200 */
[----:B------:R-:W3:Y:S01]  /*96d0*/  LDSM.16.M88.4 R16, [R205+0x7800] ;  /* 0x00780000cd10783b */ /* 0x000ee20000000200 */
[-C--:B------:R-:W-:Y:S01]  /*96e0*/  ISETP.GE.AND P6, PT, R0, R233.reuse, PT ;  /* 0x000000e90000720c */ /* 0x080fe20003fc6270 */
[----:B------:R-:W-:Y:S01]  /*96f0*/  IMAD.IADD R9, R228, 0x1, -R0 ;  /* 0x00000001e4097824 */ /* 0x000fe200078e0a00 */
[----:B------:R-:W-:Y:S01]  /*9700*/  ISETP.GE.AND P1, PT, R0, R232, PT ;  /* 0x000000e80000720c */ /* 0x000fe20003f26270 */
[----:B------:R-:W-:Y:S01]  /*9710*/  IMAD.MOV.U32 R8, RZ, RZ, R2 ;  /* 0x000000ffff087224 */ /* 0x000fe200078e0002 */
[----:B-1----:R-:W-:Y:S01]  /*9720*/  HMMA.16816.F32.BF16 R172, R4, R176, R172 ;  /* 0x000000b004ac723c */ /* 0x002fe200000418ac */
[----:B------:R-:W-:Y:S01]  /*9730*/  ISETP.GE.AND P0, PT, R3, R233, PT ;  /* 0x000000e90300720c */ /* 0x000fe20003f06270 */
[----:B------:R-:W-:Y:S01]  /*9740*/  UISETP.GT.AND UP0, UPT, UR31, UR10, UPT ;  /* 0x0000000a1f00728c */ /* 0x000fe2000bf04270 */
[----:B------:R-:W-:Y:S01]  /*9750*/  IABS R2, R9 ;  /* 0x0000000900027213 */ /* 0x000fe20000000000 */
[----:B------:R-:W-:Y:S01]  /*9760*/  IMAD.IADD R9, R229, 0x1, -R3 ;  /* 0x00000001e5097824 */ /* 0x000fe200078e0a03 */
[----:B------:R1:W-:Y:S01]  /*9770*/  I2F R29, R8 ;  /* 0x00000008001d7306 */ /* 0x0003e20000201400 */
[----:B------:R-:W-:-:S04]  /*9780*/  DEPBAR.LE SB0, 0x0 ;  /* 0x000080000000791a */ /* 0x000fc80000000000 */
[----:B-1----:R-:W-:Y:S01]  /*9790*/  IMAD.MOV.U32 R8, RZ, RZ, R2 ;  /* 0x000000ffff087224 */ /* 0x002fe200078e0002 */
[----:B------:R-:W-:-:S03]  /*97a0*/  IABS R2, R9 ;  /* 0x0000000900027213 */ /* 0x000fc60000000000 */
[----:B------:R1:W-:Y:S02]  /*97b0*/  I2F R27, R8 ;  /* 0x00000008001b7306 */ /* 0x0003e40000201400 */
[----:B------:R-:W-:Y:S01]  /*97c0*/  IMAD.MOV.U32 R9, RZ, RZ, R2 ;  /* 0x000000ffff097224 */ /* 0x000fe200078e0002 */
[----:B------:R-:W-:-:S05]  /*97d0*/  IADD3 R2, R0, 0x8, RZ ;  /* 0x0000000800027810 */ /* 0x000fca0007ffe0ff */
[----:B------:R-:W-:Y:S02]  /*97e0*/  IMAD.IADD R10, R229, 0x1, -R2 ;  /* 0x00000001e50a7824 */ /* 0x000fe400078e0a02 */
[----:B-1----:R-:W-:Y:S01]  /*97f0*/  IMAD.IADD R8, R228, 0x1, -R3 ;  /* 0x00000001e4087824 */ /* 0x002fe200078e0a03 */
[----:B------:R1:W-:Y:S04]  /*9800*/  I2F R24, R9 ;  /* 0x0000000900187306 */ /* 0x0003e80000201400 */
[----:B------:R-:W-:-:S05]  /*9810*/  IABS R8, R8 ;  /* 0x0000000800087213 */ /* 0x000fca0000000000 */
        /* <DEDUP_REMOVED lines=8> */
[----:B------:R-:W-:Y:S01]  /*98a0*/  IABS R9, R9 ;  /* 0x0000000900097213 */ /* 0x000fe20000000000 */
[----:B--2---:R-:W-:Y:S04]  /*98b0*/  HMMA.16816.F32.BF16 R196, R4, R12, R196 ;  /* 0x0000000c04c4723c */ /* 0x004fe800000418c4 */
[----:B-1----:R-:W-:Y:S01]  /*98c0*/  IMAD.MOV.U32 R10, RZ, RZ, R9 ;  /* 0x000000ffff0a7224 */ /* 0x002fe200078e0009 */
[----:B------:R-:W-:-:S02]  /*98d0*/  IABS R9, R11 ;  /* 0x0000000b00097213 */ /* 0x000fc40000000000 */
[C---:B------:R-:W-:Y:S01]  /*98e0*/  IADD3 R13, R0.reuse, 0x10, RZ ;  /* 0x00000010000d7810 */ /* 0x040fe20007ffe0ff */
[----:B------:R1:W-:Y:S01]  /*98f0*/  I2F R28, R10 ;  /* 0x0000000a001c7306 */ /* 0x0003e20000201400 */
[----:B------:R-:W-:Y:S01]  /*9900*/  HMMA.16816.F32.BF16 R236, R4, R178, R180 ;  /* 0x000000b204ec723c */ /* 0x000fe200000418b4 */
[----:B------:R-:W-:-:S07]  /*9910*/  IADD3 R12, R0, 0x11, RZ ;  /* 0x00000011000c7810 */ /* 0x000fce0007ffe0ff */
[----:B------:R-:W-:Y:S01]  /*9920*/  HMMA.16816.F32.BF16 R244, R4, R32, R192 ;  /* 0x0000002004f4723c */ /* 0x000fe200000418c0 */
[----:B-1----:R-:W-:-:S04]  /*9930*/  IMAD.MOV.U32 R10, RZ, RZ, R9 ;  /* 0x000000ffff0a7224 */ /* 0x002fc800078e0009 */
[----:B------:R1:W-:Y:S03]  /*9940*/  I2F R180, R10 ;  /* 0x0000000a00b47306 */ /* 0x0003e60000201400 */
[C---:B------:R-:W-:Y:S08]  /*9950*/  HMMA.16816.F32.BF16 R240, R4.reuse, R34, R184 ;  /* 0x0000002204f0723c */ /* 0x040ff000000418b8 */
[----:B------:R-:W-:Y:S01]  /*9960*/  HMMA.16816.F32.BF16 R192, R4, R14, R188 ;  /* 0x0000000e04c0723c */ /* 0x000fe200000418bc */
[----:B-1----:R-:W-:-:S07]  /*9970*/  IMAD.IADD R10, R229, 0x1, -R13 ;  /* 0x00000001e50a7824 */ /* 0x002fce00078e0a0d */
[----:B---3--:R-:W-:Y:S01]  /*9980*/  HMMA.16816.F32.BF16 R188, R4, R16, R168 ;  /* 0x0000001004bc723c */ /* 0x008fe200000418a8 */
[----:B------:R-:W-:-:S07]  /*9990*/  IABS R10, R10 ;  /* 0x0000000a000a7213 */ /* 0x000fce0000000000 */
[----:B------:R-:W-:Y:S07]  /*99a0*/  HMMA.16816.F32.BF16 R184, R4, R18, R20 ;  /* 0x0000001204b8723c */ /* 0x000fee0000041814 */
[C---:B------:R-:W-:Y:S02]  /*99b0*/  IMAD.IADD R4, R228.reuse, 0x1, -R13 ;  /* 0x00000001e4047824 */ /* 0x040fe400078e0a0d */
[----:B------:R-:W-:Y:S02]  /*99c0*/  IMAD.MOV.U32 R5, RZ, RZ, R10 ;  /* 0x000000ffff057224 */ /* 0x000fe400078e000a */
[----:B------:R-:W-:Y:S01]  /*99d0*/  IMAD.IADD R6, R229, 0x1, -R12 ;  /* 0x00000001e5067824 */ /* 0x000fe200078e0a0c */
[----:B------:R-:W-:Y:S01]  /*99e0*/  IABS R4, R4 ;  /* 0x0000000400047213 */ /* 0x000fe20000000000 */
[----:B------:R-:W-:Y:S01]  /*99f0*/  IMAD.IADD R11, R228, 0x1, -R8 ;  /* 0x00000001e40b7824 */ /* 0x000fe200078e0a08 */
[----:B------:R1:W-:Y:S04]  /*9a00*/  I2F R17, R5 ;  /* 0x0000000500117306 */ /* 0x0003e80000201400 */
[----:B------:R-:W-:-:S02]  /*9a10*/  IABS R9, R11 ;  /* 0x0000000b00097213 */ /* 0x000fc40000000000 */
[----:B------:R-:W-:Y:S01]  /*9a20*/  IADD3 R11, R0, 0x18, RZ ;  /* 0x00000018000b7810 */ /* 0x000fe20007ffe0ff */
[----:B------:R-:W-:Y:S02]  /*9a30*/  FMUL.FTZ R7, R172, c[0x0][0x2ec] ;  /* 0x0000bb00ac077a20 */ /* 0x000fe40000410000 */
[----:B-1----:R-:W-:Y:S01]  /*9a40*/  IMAD.MOV.U32 R5, RZ, RZ, R4 ;  /* 0x000000ffff057224 */ /* 0x002fe200078e0004 */
[----:B------:R-:W-:Y:S01]  /*9a50*/  IABS R4, R6 ;  /* 0x0000000600047213 */ /* 0x000fe20000000000 */
[----:B------:R-:W-:Y:S02]  /*9a60*/  IMAD.IADD R6, R228, 0x1, -R12 ;  /* 0x00000001e4067824 */ /* 0x000fe400078e0a0c */
[----:B------:R1:W-:Y:S01]  /*9a70*/  I2F R178, R5 ;  /* 0x0000000500b27306 */ /* 0x0003e20000201400 */
[----:B------:R-:W-:-:S07]  /*9a80*/  FMUL.FTZ R14, R173, c[0x0][0x2ec] ;  /* 0x0000bb00ad0e7a20 */ /* 0x000fce0000410000 */
[----:B------:R2:W-:Y:S01]  /*9a90*/  I2F R179, R9 ;  /* 0x0000000900b37306 */ /* 0x0005e20000201400 */
[----:B-1----:R-:W-:Y:S01]  /*9aa0*/  IMAD.MOV.U32 R5, RZ, RZ, R4 ;  /* 0x000000ffff057224 */ /* 0x002fe200078e0004 */
[----:B------:R-:W-:Y:S01]  /*9ab0*/  IABS R4, R6 ;  /* 0x0000000600047213 */ /* 0x000fe20000000000 */
[----:B------:R-:W-:-:S05]  /*9ac0*/  IMAD.IADD R6, R229, 0x1, -R11 ;  /* 0x00000001e5067824 */ /* 0x000fca00078e0a0b */
[----:B------:R-:W1:Y:S01]  /*9ad0*/  MUFU.TANH R7, R7 ;  /* 0x0000000700077308 */ /* 0x000e620000002400 */
[----:B--2---:R-:W-:-:S07]  /*9ae0*/  FMUL.FTZ R9, R174, c[0x0][0x2ec] ;  /* 0x0000bb00ae097a20 */ /* 0x004fce0000410000 */
[----:B------:R2:W-:Y:S01]  /*9af0*/  I2F R177, R5 ;  /* 0x0000000500b17306 */ /* 0x0005e20000201400 */
[----:B------:R-:W-:-:S07]  /*9b00*/  IADD3 R10, R0, 0x19, RZ ;  /* 0x00000019000a7810 */ /* 0x000fce0007ffe0ff */
[----:B------:R-:W-:Y:S01]  /*9b10*/  MUFU.TANH R9, R9 ;  /* 0x0000000900097308 */ /* 0x000fe20000002400 */
[----:B--2---:R-:W-:Y:S01]  /*9b20*/  IMAD.MOV.U32 R5, RZ, RZ, R4 ;  /* 0x000000ffff057224 */ /* 0x004fe200078e0004 */
[----:B------:R-:W-:-:S06]  /*9b30*/  IABS R4, R6 ;  /* 0x0000000600047213 */ /* 0x000fcc0000000000 */
[----:B------:R-:W2:Y:S08]  /*9b40*/  MUFU.TANH R14, R14 ;  /* 0x0000000e000e7308 */ /* 0x000eb00000002400 */
[----:B------:R3:W-:Y:S01]  /*9b50*/  I2F R171, R4 ;  /* 0x0000000400ab7306 */ /* 0x0007e20000201400 */
[----:B------:R-:W-:Y:S01]  /*9b60*/  IMAD.IADD R6, R229, 0x1, -R10 ;  /* 0x00000001e5067824 */ /* 0x000fe200078e0a0a */
[----:B------:R-:W-:Y:S01]  /*9b70*/  ISETP.LT.OR P6, PT, R0, R231, P6 ;  /* 0x000000e70000720c */ /* 0x000fe200037c1670 */
[----:B-1----:R-:W-:-:S02]  /*9b80*/  FFMA.FTZ R7, R29, -UR23, R7 ;  /* 0x800000171d077c23 */ /* 0x002fc40008010007 */
[----:B---3--:R-:W-:-:S03]  /*9b90*/  IMAD.IADD R4, R228, 0x1, -R11 ;  /* 0x00000001e4047824 */ /* 0x008fc600078e0a0b */
[----:B------:R1:W-:Y:S02]  /*9ba0*/  I2F R176, R5 ;  /* 0x0000000500b07306 */ /* 0x0003e40000201400 */
[----:B------:R-:W-:Y:S01]  /*9bb0*/  IABS R4, R4 ;  /* 0x0000000400047213 */ /* 0x000fe20000000000 */
[----:B------:R-:W-:Y:S01]  /*9bc0*/  FMUL.FTZ R236, R236, c[0x0][0x2ec] ;  /* 0x0000bb00ecec7a20 */ /* 0x000fe20000410000 */
[----:B------:R-:W-:Y:S02]  /*9bd0*/  FSEL R22, R7, -INF , !P6 ;  /* 0xff80000007167808 */ /* 0x000fe40007000000 */
[----:B------:R-:W-:Y:S02]  /*9be0*/  ISETP.LT.OR P1, PT, R0, R230, P1 ;  /* 0x000000e60000720c */ /* 0x000fe40000f21670 */
[----:B------:R-:W3:Y:S01]  /*9bf0*/  MUFU.TANH R7, R236 ;  /* 0x000000ec00077308 */ /* 0x000ee20000002400 */
[----:B------:R-:W-:Y:S01]  /*9c00*/  ISETP.LT.OR P0, PT, R3, R231, P0 ;  /* 0x000000e70300720c */ /* 0x000fe20000701670 */
[----:B-1----:R-:W-:Y:S01]  /*9c10*/  IMAD.MOV.U32 R5, RZ, RZ, R4 ;  /* 0x000000ffff057224 */ /* 0x002fe200078e0004 */
[----:B------:R-:W-:Y:S01]  /*9c20*/  IABS R4, R6 ;  /* 0x0000000600047213 */ /* 0x000fe20000000000 */
[----:B--2---:R-:W-:-:S04]  /*9c30*/  FFMA.FTZ R6, R24, -UR23, R14 ;  /* 0x8000001718067c23 */ /* 0x004fc8000801000e */
[----:B------:R1:W-:Y:S01]  /*9c40*/  I2F R170, R5 ;  /* 0x0000000500aa7306 */ /* 0x0003e20000201400 */
[----:B------:R-:W-:Y:S02]  /*9c50*/  FSEL R24, R6, -INF , !P0 ;  /* 0xff80000006187808 */ /* 0x000fe40004000000 */
[----:B------:R-:W-:-:S05]  /*9c60*/  ISETP.GE.AND P0, PT, R2, R232, PT ;  /* 0x000000e80200720c */ /* 0x000fca0003f06270 */
[----:B------:R2:W-:Y:S01]  /*9c70*/  I2F R169, R4 ;  /* 0x0000000400a97306 */ /* 0x0005e20000201400 */
[----:B-1----:R-:W-:Y:S01]  /*9c80*/  FFMA.FTZ R5, R27, -UR23, R9 ;  /* 0x800000171b057c23 */ /* 0x002fe20008010009 */
[----:B------:R-:W-:-:S04]  /*9c90*/  IADD3 R9, R0, 0x20, RZ ;  /* 0x0000002000097810 */ /* 0x000fc80007ffe0ff */
[----:B------:R-:W-:Y:S02]  /*9ca0*/  FSEL R23, R5, -INF , !P1 ;  /* 0xff80000005177808 */ /* 0x000fe40004800000 */
[----:B------:R-:W-:Y:S01]  /*9cb0*/  ISETP.GE.AND P1, PT, R2, R233, PT ;  /* 0x000000e90200720c */ /* 0x000fe20003f26270 */
[----:B--2---:R-:W-:Y:S01]  /*9cc0*/  IMAD.IADD R4, R228, 0x1, -R10 ;  /* 0x00000001e4047824 */ /* 0x004fe200078e0a0a */
[C---:B------:R-:W-:Y:S02]  /*9cd0*/  ISETP.LT.OR P0, PT, R2.reuse, R230, P0 ;  /* 0x000000e60200720c */ /* 0x040fe40000701670 */
[----:B------:R-:W-:Y:S01]  /*9ce0*/  ISETP.LT.OR P1, PT, R2, R231, P1 ;  /* 0x000000e70200720c */ /* 0x000fe20000f21670 */
[----:B------:R-:W-:Y:S01]  /*9cf0*/  IMAD.IADD R2, R229, 0x1, -R9 ;  /* 0x00000001e5027824 */ /* 0x000fe200078e0a09 */
[----:B------:R-:W-:Y:S02]  /*9d00*/  ISETP.GE.AND P6, PT, R3, R232, PT ;  /* 0x000000e80300720c */ /* 0x000fe40003fc6270 */
[----:B------:R-:W-:-:S02]  /*9d10*/  IABS R4, R4 ;  /* 0x0000000400047213 */ /* 0x000fc40000000000 */
[----:B------:R-:W-:Y:S01]  /*9d20*/  ISETP.LT.OR P6, PT, R3, R230, P6 ;  /* 0x000000e60300720c */ /* 0x000fe200037c1670 */
[----:B---3--:R-:W-:Y:S01]  /*9d30*/  FFMA.FTZ R6, R25, -UR23, R7 ;  /* 0x8000001719067c23 */ /* 0x008fe20008010007 */
[----:B------:R-:W-:Y:S01]  /*9d40*/  IABS R2, R2 ;  /* 0x0000000200027213 */ /* 0x000fe20000000000 */
[----:B------:R-:W-:Y:S01]  /*9d50*/  IMAD.MOV.U32 R3, RZ, RZ, R4 ;  /* 0x000000ffff037224 */ /* 0x000fe200078e0004 */
[----:B------:R-:W-:Y:S01]  /*9d60*/  IADD3 R7, R0, 0x21, RZ ;  /* 0x0000002100077810 */ /* 0x000fe20007ffe0ff */
[----:B------:R-:W-:Y:S02]  /*9d70*/  IMAD.IADD R4, R228, 0x1, -R9 ;  /* 0x00000001e4047824 */ /* 0x000fe400078e0a09 */
[----:B------:R1:W-:Y:S01]  /*9d80*/  I2F R168, R3 ;  /* 0x0000000300a87306 */ /* 0x0003e20000201400 */
[----:B------:R-:W-:Y:S01]  /*9d90*/  FMUL.FTZ R175, R175, c[0x0][0x2ec] ;  /* 0x0000bb00afaf7a20 */ /* 0x000fe20000410000 */
[----:B------:R-:W-:-:S06]  /*9da0*/  FSEL R20, R6, -INF , !P1 ;  /* 0xff80000006147808 */ /* 0x000fcc0004800000 */
[----:B------:R-:W2:Y:S01]  /*9db0*/  MUFU.TANH R14, R175 ;  /* 0x000000af000e7308 */ /* 0x000ea20000002400 */
[----:B-1----:R-:W-:Y:S01]  /*9dc0*/  IMAD.MOV.U32 R3, RZ, RZ, R2 ;  /* 0x000000ffff037224 */ /* 0x002fe200078e0002 */
[----:B------:R-:W-:Y:S01]  /*9dd0*/  IABS R2, R4 ;  /* 0x0000000400027213 */ /* 0x000fe20000000000 */
[----:B------:R-:W-:-:S05]  /*9de0*/  IMAD.IADD R4, R229, 0x1, -R7 ;  /* 0x00000001e5047824 */ /* 0x000fca00078e0a07 */
[----:B------:R1:W-:Y:S01]  /*9df0*/  I2F R135, R3 ;  /* 0x0000000300877306 */ /* 0x0003e20000201400 */
[----:B------:R-:W-:Y:S01]  /*9e00*/  IADD3 R6, R0, 0x28, RZ ;  /* 0x0000002800067810 */ /* 0x000fe20007ffe0ff */
[----:B-1----:R-:W-:Y:S01]  /*9e10*/  IMAD.MOV.U32 R3, RZ, RZ, R2 ;  /* 0x000000ffff037224 */ /* 0x002fe200078e0002 */
[----:B------:R-:W-:Y:S01]  /*9e20*/  IABS R2, R4 ;  /* 0x0000000400027213 */ /* 0x000fe20000000000 */
[----:B------:R-:W-:-:S04]  /*9e30*/  IMAD.IADD R4, R228, 0x1, -R7 ;  /* 0x00000001e4047824 */ /* 0x000fc800078e0a07 */
[----:B------:R1:W-:Y:S01]  /*9e40*/  I2F R134, R3 ;  /* 0x0000000300867306 */ /* 0x0003e20000201400 */
[----:B--2---:R-:W-:Y:S02]  /*9e50*/  FFMA.FTZ R5, R26, -UR23, R14 ;  /* 0x800000171a057c23 */ /* 0x004fe4000801000e */
[----:B-1----:R-:W-:Y:S01]  /*9e60*/  IMAD.MOV.U32 R3, RZ, RZ, R2 ;  /* 0x000000ffff037224 */ /* 0x002fe200078e0002 */
[----:B------:R-:W-:Y:S01]  /*9e70*/  IABS R2, R4 ;  /* 0x0000000400027213 */ /* 0x000fe20000000000 */
[----:B------:R-:W-:-:S03]  /*9e80*/  IMAD.IADD R4, R229, 0x1, -R6 ;  /* 0x00000001e5047824 */ /* 0x000fc600078e0a06 */
[----:B------:R1:W-:Y:S01]  /*9e90*/  I2F R35, R3 ;  /* 0x0000000300237306 */ /* 0x0003e20000201400 */
[----:B------:R-:W-:Y:S02]  /*9ea0*/  FSEL R25, R5, -INF , !P6 ;  /* 0xff80000005197808 */ /* 0x000fe40007000000 */
[----:B------:R-:W-:Y:S01]  /*9eb0*/  IADD3 R5, R0, 0x29, RZ ;  /* 0x0000002900057810 */ /* 0x000fe20007ffe0ff */
[----:B-1----:R-:W-:Y:S01]  /*9ec0*/  IMAD.MOV.U32 R3, RZ, RZ, R2 ;  /* 0x000000ffff037224 */ /* 0x002fe200078e0002 */
[----:B------:R-:W-:-:S03]  /*9ed0*/  IABS R2, R4 ;  /* 0x0000000400027213 */ /* 0x000fc60000000000 */
[----:B------:R1:W-:Y:S01]  /*9ee0*/  I2F R34, R3 ;  /* 0x0000000300227306 */ /* 0x0003e20000201400 */
[----:B------:R-:W-:Y:S02]  /*9ef0*/  IMAD.IADD R4, R229, 0x1, -R5 ;  /* 0x00000001e5047824 */ /* 0x000fe400078e0a05 */
[----:B-1----:R-:W-:Y:S02]  /*9f00*/  IMAD.MOV.U32 R3, RZ, RZ, R2 ;  /* 0x000000ffff037224 */ /* 0x002fe400078e0002 */
[----:B------:R-:W-:-:S05]  /*9f10*/  IMAD.IADD R2, R228, 0x1, -R6 ;  /* 0x00000001e4027824 */ /* 0x000fca00078e0a06 */
[----:B------:R-:W-:Y:S01]  /*9f20*/  IABS R2, R2 ;  /* 0x0000000200027213 */ /* 0x000fe20000000000 */
[----:B------:R1:W-:Y:S01]  /*9f30*/  I2F R33, R3 ;  /* 0x0000000300217306 */ /* 0x0003e20000201400 */
[C---:B------:R-:W-:Y:S02]  /*9f40*/  ISETP.GE.AND P6, PT, R8.reuse, R233, PT ;  /* 0x000000e90800720c */ /* 0x040fe40003fc6270 */
[----:B------:R-:W-:Y:S01]  /*9f50*/  ISETP.GE.AND P1, PT, R8, R232, PT ;  /* 0x000000e80800720c */ /* 0x000fe20003f26270 */
[----:B------:R-:W-:Y:S02]  /*9f60*/  FMUL.FTZ R16, R238, c[0x0][0x2ec] ;  /* 0x0000bb00ee107a20 */ /* 0x000fe40000410000 */
[----:B-1----:R-:W-:Y:S01]  /*9f70*/  IMAD.MOV.U32 R3, RZ, RZ, R2 ;  /* 0x000000ffff037224 */ /* 0x002fe200078e0002 */
[----:B------:R-:W-:-:S03]  /*9f80*/  IABS R2, R4 ;  /* 0x0000000400027213 */ /* 0x000fc60000000000 */
[----:B------:R1:W-:Y:S01]  /*9f90*/  I2F R32, R3 ;  /* 0x0000000300207306 */ /* 0x0003e20000201400 */
[----:B------:R-:W-:Y:S02]  /*9fa0*/  IADD3 R4, R0, 0x30, RZ ;  /* 0x0000003000047810 */ /* 0x000fe40007ffe0ff */
[C---:B------:R-:W-:Y:S02]  /*9fb0*/  ISETP.LT.OR P6, PT, R8.reuse, R231, P6 ;  /* 0x000000e70800720c */ /* 0x040fe400037c1670 */
[----:B------:R-:W-:Y:S01]  /*9fc0*/  ISETP.LT.OR P1, PT, R8, R230, P1 ;  /* 0x000000e60800720c */ /* 0x000fe20000f21670 */
[----:B------:R-:W-:Y:S02]  /*9fd0*/  IMAD.IADD R8, R229, 0x1, -R4 ;  /* 0x00000001e5087824 */ /* 0x000fe400078e0a04 */
[----:B-1----:R-:W-:Y:S02]  /*9fe0*/  IMAD.MOV.U32 R3, RZ, RZ, R2 ;  /* 0x000000ffff037224 */ /* 0x002fe400078e0002 */
[----:B------:R-:W-:Y:S01]  /*9ff0*/  IMAD.IADD R2, R228, 0x1, -R5 ;  /* 0x00000001e4027824 */ /* 0x000fe200078e0a05 */
[----:B------:R-:W1:Y:S04]  /*a000*/  MUFU.TANH R16, R16 ;  /* 0x0000001000107308 */ /* 0x000e680000002400 */
[----:B------:R-:W-:-:S04]  /*a010*/  IABS R2, R2 ;  /* 0x0000000200027213 */ /* 0x000fc80000000000 */
[----:B------:R2:W-:Y:S02]  /*a020*/  I2F R31, R3 ;  /* 0x00000003001f7306 */ /* 0x0005e40000201400 */
[----:B--2---:R-:W-:Y:S01]  /*a030*/  IMAD.MOV.U32 R3, RZ, RZ, R2 ;  /* 0x000000ffff037224 */ /* 0x004fe200078e0002 */
[----:B------:R-:W-:-:S05]  /*a040*/  IABS R2, R8 ;  /* 0x0000000800027213 */ /* 0x000fca0000000000 */
[----:B------:R2:W-:Y:S01]  /*a050*/  I2F R30, R3 ;  /* 0x00000003001e7306 */ /* 0x0005e20000201400 */
[----:B------:R-:W-:Y:S02]  /*a060*/  IMAD.MOV.U32 R8, RZ, RZ, R2 ;  /* 0x000000ffff087224 */ /* 0x000fe400078e0002 */
[----:B------:R-:W-:Y:S02]  /*a070*/  IMAD.IADD R2, R228, 0x1, -R4 ;  /* 0x00000001e4027824 */ /* 0x000fe400078e0a04 */
[----:B-1----:R-:W-:-:S03]  /*a080*/  FFMA.FTZ R16, R28, -UR23, R16 ;  /* 0x800000171c107c23 */ /* 0x002fc60008010010 */
[----:B------:R-:W-:Y:S02]  /*a090*/  IABS R2, R2 ;  /* 0x0000000200027213 */ /* 0x000fe40000000000 */
[----:B--2---:R-:W-:Y:S01]  /*a0a0*/  IADD3 R3, R0, 0x31, RZ ;  /* 0x0000003100037810 */ /* 0x004fe20007ffe0ff */
[----:B------:R1:W-:Y:S04]  /*a0b0*/  I2F R28, R8 ;  /* 0x00000008001c7306 */ /* 0x0003e80000201400 */
[----:B------:R-:W-:Y:S02]  /*a0c0*/  IMAD.IADD R14, R229, 0x1, -R3 ;  /* 0x00000001e50e7824 */ /* 0x000fe400078e0a03 */
[----:B-1----:R-:W-:-:S03]  /*a0d0*/  IMAD.MOV.U32 R8, RZ, RZ, R2 ;  /* 0x000000ffff087224 */ /* 0x002fc600078e0002 */
[----:B------:R-:W-:Y:S01]  /*a0e0*/  IABS R2, R14 ;  /* 0x0000000e00027213 */ /* 0x000fe20000000000 */
[----:B------:R1:W-:Y:S04]  /*a0f0*/  I2F R29, R8 ;  /* 0x00000008001d7306 */ /* 0x0003e80000201400 */
[----:B------:R-:W-:Y:S01]  /*a100*/  IMAD.MOV.U32 R14, RZ, RZ, R2 ;  /* 0x000000ffff0e7224 */ /* 0x000fe200078e0002 */
[----:B------:R-:W-:-:S05]  /*a110*/  IADD3 R2, R0, 0x38, RZ ;  /* 0x0000003800027810 */ /* 0x000fca0007ffe0ff */
[----:B------:R-:W-:Y:S02]  /*a120*/  IMAD.IADD R15, R229, 0x1, -R2 ;  /* 0x00000001e50f7824 */ /* 0x000fe400078e0a02 */
[----:B-1----:R-:W-:Y:S01]  /*a130*/  IMAD.IADD R8, R228, 0x1, -R3 ;  /* 0x00000001e4087824 */ /* 0x002fe200078e0a03 */
[----:B------:R1:W-:Y:S04]  /*a140*/  I2F R27, R14 ;  /* 0x0000000e001b7306 */ /* 0x0003e80000201400 */
[----:B------:R-:W-:Y:S02]  /*a150*/  IABS R8, R8 ;  /* 0x0000000800087213 */ /* 0x000fe40000000000 */
[----:B------:R-:W-:-:S03]  /*a160*/  IADD3 R0, R0, 0x39, RZ ;  /* 0x0000003900007810 */ /* 0x000fc60007ffe0ff */
[----:B-1----:R-:W-:Y:S01]  /*a170*/  IMAD.MOV.U32 R14, RZ, RZ, R8 ;  /* 0x000000ffff0e7224 */ /* 0x002fe200078e0008 */
[----:B------:R-:W-:-:S03]  /*a180*/  IABS R8, R15 ;  /* 0x0000000f00087213 */ /* 0x000fc60000000000 */
[----:B------:R1:W-:Y:S01]  /*a190*/  I2F R26, R14 ;  /* 0x0000000e001a7306 */ /* 0x0003e20000201400 */
[----:B------:R-:W-:Y:S02]  /*a1a0*/  IMAD.IADD R15, R229, 0x1, -R0 ;  /* 0x00000001e50f7824 */ /* 0x000fe400078e0a00 */
[----:B-1----:R-:W-:Y:S02]  /*a1b0*/  IMAD.MOV.U32 R14, RZ, RZ, R8 ;  /* 0x000000ffff0e7224 */ /* 0x002fe400078e0008 */
[----:B------:R-:W-:-:S05]  /*a1c0*/  IMAD.IADD R8, R228, 0x1, -R2 ;  /* 0x00000001e4087824 */ /* 0x000fca00078e0a02 */
[----:B------:R-:W-:Y:S01]  /*a1d0*/  IABS R8, R8 ;  /* 0x0000000800087213 */ /* 0x000fe20000000000 */
[----:B------:R1:W-:Y:S04]  /*a1e0*/  I2F R21, R14 ;  /* 0x0000000e00157306 */ /* 0x0003e80000201400 */
[----:B-1----:R-:W-:Y:S01]  /*a1f0*/  IMAD.MOV.U32 R14, RZ, RZ, R8 ;  /* 0x000000ffff0e7224 */ /* 0x002fe200078e0008 */
[----:B------:R-:W-:-:S03]  /*a200*/  IABS R8, R15 ;  /* 0x0000000f00087213 */ /* 0x000fc60000000000 */
[----:B------:R1:W-:Y:S01]  /*a210*/  I2F R19, R14 ;  /* 0x0000000e00137306 */ /* 0x0003e20000201400 */
[----:B------:R-:W-:-:S07]  /*a220*/  FMUL.FTZ R15, R237, c[0x0][0x2ec] ;  /* 0x0000bb00ed0f7a20 */ /* 0x000fce0000410000 */
[----:B------:R2:W-:Y:S01]  /*a230*/  I2F R18, R8 ;  /* 0x0000000800127306 */ /* 0x0005e20000201400 */
[----:B-1----:R-:W-:Y:S02]  /*a240*/  FMUL.FTZ R14, R244, c[0x0][0x2ec] ;  /* 0x0000bb00f40e7a20 */ /* 0x002fe40000410000 */
[----:B--2---:R-:W-:-:S05]  /*a250*/  FMUL.FTZ R8, R239, c[0x0][0x2ec] ;  /* 0x0000bb00ef087a20 */ /* 0x004fca0000410000 */
[----:B------:R-:W-:Y:S01]  /*a260*/  MUFU.TANH R14, R14 ;  /* 0x0000000e000e7308 */ /* 0x000fe20000002400 */
[----:B------:R-:W-:-:S07]  /*a270*/  FMUL.FTZ R173, R246, c[0x0][0x2ec] ;  /* 0x0000bb00f6ad7a20 */ /* 0x000fce0000410000 */
[----:B------:R-:W1:Y:S08]  /*a280*/  MUFU.TANH R8, R8 ;  /* 0x0000000800087308 */ /* 0x000e700000002400 */
[----:B------:R-:W2:Y:S01]  /*a290*/  MUFU.TANH R15, R15 ;  /* 0x0000000f000f7308 */ /* 0x000ea20000002400 */
[----:B------:R-:W-:Y:S01]  /*a2a0*/  FSEL R16, R16, -INF , !P0 ;  /* 0xff80000010107808 */ /* 0x000fe20004000000 */
[----:B------:R-:W-:Y:S01]  /*a2b0*/  FMUL.FTZ R247, R247, c[0x0][0x2ec] ;  /* 0x0000bb00f7f77a20 */ /* 0x000fe20000410000 */
[----:B------:R-:W-:Y:S01]  /*a2c0*/  ISETP.GE.AND P0, PT, R13, R233, PT ;  /* 0x000000e90d00720c */ /* 0x000fe20003f06270 */
[----:B------:R-:W-:-:S04]  /*a2d0*/  FMUL.FTZ R240, R240, c[0x0][0x2ec] ;  /* 0x0000bb00f0f07a20 */ /* 0x000fc80000410000 */
[----:B------:R-:W3:Y:S01]  /*a2e0*/  MUFU.TANH R173, R173 ;  /* 0x000000ad00ad7308 */ /* 0x000ee20000002400 */
[----:B------:R-:W-:Y:S01]  /*a2f0*/  FMUL.FTZ R245, R245, c[0x0][0x2ec] ;  /* 0x0000bb00f5f57a20 */ /* 0x000fe20000410000 */
[----:B------:R-:W-:Y:S01]  /*a300*/  ISETP.LT.OR P0, PT, R13, R231, P0 ;  /* 0x000000e70d00720c */ /* 0x000fe20000701670 */
[----:B-1----:R-:W-:Y:S02]  /*a310*/  FFMA.FTZ R8, R179, -UR23, R8 ;  /* 0x80000017b3087c23 */ /* 0x002fe40008010008 */
[----:B------:R-:W-:Y:S02]  /*a320*/  FFMA.FTZ R14, R17, -UR23, R14 ;  /* 0x80000017110e7c23 */ /* 0x000fe4000801000e */
[----:B--2---:R-:W-:Y:S01]  /*a330*/  FFMA.FTZ R15, R180, -UR23, R15 ;  /* 0x80000017b40f7c23 */ /* 0x004fe2000801000f */
[----:B------:R-:W1:Y:S01]  /*a340*/  MUFU.TANH R247, R247 ;  /* 0x000000f700f77308 */ /* 0x000e620000002400 */
[----:B------:R-:W-:Y:S02]  /*a350*/  FSEL R17, R8, -INF , !P1 ;  /* 0xff80000008117808 */ /* 0x000fe40004800000 */
[----:B------:R-:W-:-:S02]  /*a360*/  FSEL R172, R14, -INF , !P0 ;  /* 0xff8000000eac7808 */ /* 0x000fc40004000000 */
[----:B------:R-:W-:-:S03]  /*a370*/  ISETP.GE.AND P1, PT, R12, R233, PT ;  /* 0x000000e90c00720c */ /* 0x000fc60003f26270 */
[----:B------:R-:W2:Y:S01]  /*a380*/  MUFU.TANH R240, R240 ;  /* 0x000000f000f07308 */ /* 0x000ea20000002400 */
[-C--:B------:R-:W-:Y:S02]  /*a390*/  ISETP.GE.AND P0, PT, R12, R232.reuse, PT ;  /* 0x000000e80c00720c */ /* 0x080fe40003f06270 */
[----:B------:R-:W-:Y:S01]  /*a3a0*/  FSEL R15, R15, -INF , !P6 ;  /* 0xff8000000f0f7808 */ /* 0x000fe20007000000 */
[----:B------:R-:W-:Y:S01]  /*a3b0*/  FMUL.FTZ R241, R241, c[0x0][0x2ec] ;  /* 0x0000bb00f1f17a20 */ /* 0x000fe20000410000 */
[----:B------:R-:W-:-:S03]  /*a3c0*/  ISETP.GE.AND P6, PT, R13, R232, PT ;  /* 0x000000e80d00720c */ /* 0x000fc60003fc6270 */
[----:B------:R-:W4:Y:S01]  /*a3d0*/  MUFU.TANH R245, R245 ;  /* 0x000000f500f57308 */ /* 0x000f220000002400 */
[----:B------:R-:W-:Y:S01]  /*a3e0*/  FMUL.FTZ R242, R242, c[0x0][0x2ec] ;  /* 0x0000bb00f2f27a20 */ /* 0x000fe20000410000 */
[C---:B------:R-:W-:Y:S02]  /*a3f0*/  ISETP.LT.OR P1, PT, R12.reuse, R231, P1 ;  /* 0x000000e70c00720c */ /* 0x040fe40000f21670 */
[-C--:B------:R-:W-:Y:S01]  /*a400*/  ISETP.LT.OR P0, PT, R12, R230.reuse, P0 ;  /* 0x000000e60c00720c */ /* 0x080fe20000701670 */
[----:B---3--:R-:W-:Y:S01]  /*a410*/  FFMA.FTZ R12, R178, -UR23, R173 ;  /* 0x80000017b20c7c23 */ /* 0x008fe200080100ad */
[----:B------:R-:W-:Y:S01]  /*a420*/  ISETP.LT.OR P6, PT, R13, R230, P6 ;  /* 0x000000e60d00720c */ /* 0x000fe200037c1670 */
[----:B------:R-:W-:Y:S01]  /*a430*/  FMUL.FTZ R243, R243, c[0x0][0x2ec] ;  /* 0x0000bb00f3f37a20 */ /* 0x000fe20000410000 */
[----:B------:R-:W-:Y:S02]  /*a440*/  MUFU.TANH R241, R241 ;  /* 0x000000f100f17308 */ /* 0x000fe40000002400 */
[----:B------:R-:W-:-:S02]  /*a450*/  FSEL R174, R12, -INF , !P6 ;  /* 0xff8000000cae7808 */ /* 0x000fc40007000000 */
[----:B------:R-:W-:-:S04]  /*a460*/  ISETP.GE.AND P6, PT, R11, R233, PT ;  /* 0x000000e90b00720c */ /* 0x000fc80003fc6270 */
[----:B------:R-:W3:Y:S01]  /*a470*/  MUFU.TANH R242, R242 ;  /* 0x000000f200f27308 */ /* 0x000ee20000002400 */
[----:B------:R-:W-:Y:S01]  /*a480*/  FMUL.FTZ R196, R196, c[0x0][0x2ec] ;  /* 0x0000bb00c4c47a20 */ /* 0x000fe20000410000 */
[----:B------:R-:W-:Y:S01]  /*a490*/  ISETP.LT.OR P6, PT, R11, R231, P6 ;  /* 0x000000e70b00720c */ /* 0x000fe200037c1670 */
[----:B-1----:R-:W-:Y:S02]  /*a4a0*/  FFMA.FTZ R8, R176, -UR23, R247 ;  /* 0x80000017b0087c23 */ /* 0x002fe400080100f7 */
[----:B--2---:R-:W-:Y:S02]  /*a4b0*/  FFMA.FTZ R13, R171, -UR23, R240 ;  /* 0x80000017ab0d7c23 */ /* 0x004fe400080100f0 */
[----:B----4-:R-:W-:Y:S01]  /*a4c0*/  FFMA.FTZ R14, R177, -UR23, R245 ;  /* 0x80000017b10e7c23 */ /* 0x010fe200080100f5 */
[----:B------:R-:W1:Y:S01]  /*a4d0*/  MUFU.TANH R243, R243 ;  /* 0x000000f300f37308 */ /* 0x000e620000002400 */
[----:B------:R-:W-:Y:S01]  /*a4e0*/  FMUL.FTZ R198, R198, c[0x0][0x2ec] ;  /* 0x0000bb00c6c67a20 */ /* 0x000fe20000410000 */
[----:B------:R-:W-:-:S02]  /*a4f0*/  FSEL R175, R8, -INF , !P0 ;  /* 0xff80000008af7808 */ /* 0x000fc40004000000 */
[----:B------:R-:W-:Y:S02]  /*a500*/  FSEL R173, R13, -INF , !P6 ;  /* 0xff8000000dad7808 */ /* 0x000fe40007000000 */
[C---:B------:R-:W-:Y:S02]  /*a510*/  ISETP.GE.AND P0, PT, R10.reuse, R233, PT ;  /* 0x000000e90a00720c */ /* 0x040fe40003f06270 */
[----:B------:R-:W2:Y:S01]  /*a520*/  MUFU.TANH R196, R196 ;  /* 0x000000c400c47308 */ /* 0x000ea20000002400 */
[-C--:B------:R-:W-:Y:S02]  /*a530*/  ISETP.GE.AND P6, PT, R10, R232.reuse, PT ;  /* 0x000000e80a00720c */ /* 0x080fe40003fc6270 */
[----:B------:R-:W-:Y:S02]  /*a540*/  FSEL R171, R14, -INF , !P1 ;  /* 0xff8000000eab7808 */ /* 0x000fe40004800000 */
[----:B------:R-:W-:-:S03]  /*a550*/  ISETP.GE.AND P1, PT, R11, R232, PT ;  /* 0x000000e80b00720c */ /* 0x000fc60003f26270 */
[----:B------:R-:W4:Y:S01]  /*a560*/  MUFU.TANH R198, R198 ;  /* 0x000000c600c67308 */ /* 0x000f220000002400 */
[C---:B------:R-:W-:Y:S01]  /*a570*/  ISETP.LT.OR P0, PT, R10.reuse, R231, P0 ;  /* 0x000000e70a00720c */ /* 0x040fe20000701670 */
[----:B------:R-:W-:Y:S01]  /*a580*/  FMUL.FTZ R199, R199, c[0x0][0x2ec] ;  /* 0x0000bb00c7c77a20 */ /* 0x000fe20000410000 */
[-C--:B------:R-:W-:Y:S01]  /*a590*/  ISETP.LT.OR P6, PT, R10, R230.reuse, P6 ;  /* 0x000000e60a00720c */ /* 0x080fe200037c1670 */
[----:B------:R-:W-:Y:S01]  /*a5a0*/  FMUL.FTZ R192, R192, c[0x0][0x2ec] ;  /* 0x0000bb00c0c07a20 */ /* 0x000fe20000410000 */
[----:B------:R-:W-:Y:S01]  /*a5b0*/  ISETP.LT.OR P1, PT, R11, R230, P1 ;  /* 0x000000e60b00720c */ /* 0x000fe20000f21670 */
[----:B---3--:R-:W-:Y:S02]  /*a5c0*/  FFMA.FTZ R8, R170, -UR23, R242 ;  /* 0x80000017aa087c23 */ /* 0x008fe400080100f2 */
[----:B------:R-:W-:Y:S02]  /*a5d0*/  FFMA.FTZ R10, R169, -UR23, R241 ;  /* 0x80000017a90a7c23 */ /* 0x000fe400080100f1 */
[----:B------:R-:W-:Y:S01]  /*a5e0*/  FMUL.FTZ R197, R197, c[0x0][0x2ec] ;  /* 0x0000bb00c5c57a20 */ /* 0x000fe20000410000 */
[----:B------:R-:W-:Y:S01]  /*a5f0*/  FSEL R170, R8, -INF , !P1 ;  /* 0xff80000008aa7808 */ /* 0x000fe20004800000 */
[----:B------:R-:W3:Y:S01]  /*a600*/  MUFU.TANH R199, R199 ;  /* 0x000000c700c77308 */ /* 0x000ee20000002400 */
[----:B------:R-:W-:Y:S01]  /*a610*/  FSEL R169, R10, -INF , !P0 ;  /* 0xff8000000aa97808 */ /* 0x000fe20004000000 */
[----:B-1----:R-:W-:Y:S01]  /*a620*/  FFMA.FTZ R8, R168, -UR23, R243 ;  /* 0x80000017a8087c23 */ /* 0x002fe200080100f3 */
[----:B------:R-:W-:-:S02]  /*a630*/  ISETP.GE.AND P1, PT, R9, R233, PT ;  /* 0x000000e90900720c */ /* 0x000fc40003f26270 */
[----:B------:R-:W-:-:S03]  /*a640*/  ISETP.GE.AND P0, PT, R9, R232, PT ;  /* 0x000000e80900720c */ /* 0x000fc60003f06270 */
[----:B------:R-:W1:Y:S01]  /*a650*/  MUFU.TANH R192, R192 ;  /* 0x000000c000c07308 */ /* 0x000e620000002400 */
[C---:B------:R-:W-:Y:S01]  /*a660*/  ISETP.LT.OR P1, PT, R9.reuse, R231, P1 ;  /* 0x000000e70900720c */ /* 0x040fe20000f21670 */
[----:B------:R-:W-:Y:S01]  /*a670*/  FMUL.FTZ R194, R194, c[0x0][0x2ec] ;  /* 0x0000bb00c2c27a20 */ /* 0x000fe20000410000 */
[----:B------:R-:W-:Y:S01]  /*a680*/  ISETP.LT.OR P0, PT, R9, R230, P0 ;  /* 0x000000e60900720c */ /* 0x000fe20000701670 */
[----:B--2---:R-:W-:-:S04]  /*a690*/  FFMA.FTZ R9, R135, -UR23, R196 ;  /* 0x8000001787097c23 */ /* 0x004fc800080100c4 */
[----:B------:R-:W2:Y:S01]  /*a6a0*/  MUFU.TANH R197, R197 ;  /* 0x000000c500c57308 */ /* 0x000ea20000002400 */
[----:B------:R-:W-:Y:S01]  /*a6b0*/  FSEL R168, R8, -INF , !P6 ;  /* 0xff80000008a87808 */ /* 0x000fe20007000000 */
[----:B----4-:R-:W-:Y:S01]  /*a6c0*/  FFMA.FTZ R8, R134, -UR23, R198 ;  /* 0x8000001786087c23 */ /* 0x010fe200080100c6 */
[----:B------:R-:W-:Y:S02]  /*a6d0*/  FSEL R236, R9, -INF , !P1 ;  /* 0xff80000009ec7808 */ /* 0x000fe40004800000 */
[CC--:B------:R-:W-:Y:S02]  /*a6e0*/  ISETP.GE.AND P6, PT, R7.reuse, R233.reuse, PT ;  /* 0x000000e90700720c */ /* 0x0c0fe40003fc6270 */
[----:B------:R-:W-:Y:S01]  /*a6f0*/  ISETP.GE.AND P1, PT, R7, R232, PT ;  /* 0x000000e80700720c */ /* 0x000fe20003f26270 */
[----:B------:R-:W4:Y:S01]  /*a700*/  MUFU.TANH R194, R194 ;  /* 0x000000c200c27308 */ /* 0x000f220000002400 */
[----:B------:R-:W-:Y:S01]  /*a710*/  FSEL R182, R8, -INF , !P0 ;  /* 0xff80000008b67808 */ /* 0x000fe20004000000 */
[----:B------:R-:W-:Y:S01]  /*a720*/  FMUL.FTZ R195, R195, c[0x0][0x2ec] ;  /* 0x0000bb00c3c37a20 */ /* 0x000fe20000410000 */
[----:B------:R-:W-:Y:S01]  /*a730*/  ISETP.GE.AND P0, PT, R6, R233, PT ;  /* 0x000000e90600720c */ /* 0x000fe20003f06270 */
[----:B------:R-:W-:Y:S01]  /*a740*/  FMUL.FTZ R13, R188, c[0x0][0x2ec] ;  /* 0x0000bb00bc0d7a20 */ /* 0x000fe20000410000 */
[-C--:B------:R-:W-:Y:S01]  /*a750*/  ISETP.LT.OR P6, PT, R7, R231.reuse, P6 ;  /* 0x000000e70700720c */ /* 0x080fe200037c1670 */
[----:B------:R-:W-:Y:S01]  /*a760*/  FMUL.FTZ R193, R193, c[0x0][0x2ec] ;  /* 0x0000bb00c1c17a20 */ /* 0x000fe20000410000 */
[----:B------:R-:W-:Y:S01]  /*a770*/  ISETP.LT.OR P1, PT, R7, R230, P1 ;  /* 0x000000e60700720c */ /* 0x000fe20000f21670 */
[----:B---3--:R-:W-:Y:S01]  /*a780*/  FFMA.FTZ R7, R34, -UR23, R199 ;  /* 0x8000001722077c23 */ /* 0x008fe200080100c7 */
[----:B------:R-:W-:Y:S01]  /*a790*/  ISETP.LT.OR P0, PT, R6, R231, P0 ;  /* 0x000000e70600720c */ /* 0x000fe20000701670 */
[----:B-1----:R-:W-:Y:S01]  /*a7a0*/  FFMA.FTZ R8, R33, -UR23, R192 ;  /* 0x8000001721087c23 */ /* 0x002fe200080100c0 */
[----:B------:R-:W1:Y:S01]  /*a7b0*/  MUFU.TANH R195, R195 ;  /* 0x000000c300c37308 */ /* 0x000e620000002400 */
[----:B--2---:R-:W-:Y:S01]  /*a7c0*/  FFMA.FTZ R9, R35, -UR23, R197 ;  /* 0x8000001723097c23 */ /* 0x004fe200080100c5 */
[----:B------:R-:W-:Y:S01]  /*a7d0*/  FSEL R251, R7, -INF , !P1 ;  /* 0xff80000007fb7808 */ /* 0x000fe20004800000 */
[----:B------:R-:W-:Y:S01]  /*a7e0*/  FMUL.FTZ R189, R189, c[0x0][0x2ec] ;  /* 0x0000bb00bdbd7a20 */ /* 0x000fe20000410000 */
[----:B------:R-:W-:-:S02]  /*a7f0*/  FSEL R252, R8, -INF , !P0 ;  /* 0xff80000008fc7808 */ /* 0x000fc40004000000 */
[C---:B------:R-:W-:Y:S02]  /*a800*/  ISETP.GE.AND P1, PT, R5.reuse, R233, PT ;  /* 0x000000e90500720c */ /* 0x040fe40003f26270 */
[----:B------:R-:W2:Y:S01]  /*a810*/  MUFU.TANH R13, R13 ;  /* 0x0000000d000d7308 */ /* 0x000ea20000002400 */
[-C--:B------:R-:W-:Y:S02]  /*a820*/  ISETP.GE.AND P0, PT, R5, R232.reuse, PT ;  /* 0x000000e80500720c */ /* 0x080fe40003f06270 */
[----:B------:R-:W-:Y:S01]  /*a830*/  FSEL R235, R9, -INF , !P6 ;  /* 0xff80000009eb7808 */ /* 0x000fe20007000000 */
[----:B------:R-:W-:Y:S01]  /*a840*/  FMUL.FTZ R12, R190, c[0x0][0x2ec] ;  /* 0x0000bb00be0c7a20 */ /* 0x000fe20000410000 */
[----:B------:R-:W-:-:S03]  /*a850*/  ISETP.GE.AND P6, PT, R6, R232, PT ;  /* 0x000000e80600720c */ /* 0x000fc60003fc6270 */
[----:B------:R-:W3:Y:S01]  /*a860*/  MUFU.TANH R193, R193 ;  /* 0x000000c100c17308 */ /* 0x000ee20000002400 */
[C---:B------:R-:W-:Y:S02]  /*a870*/  ISETP.LT.OR P1, PT, R5.reuse, R231, P1 ;  /* 0x000000e70500720c */ /* 0x040fe40000f21670 */
[-C--:B------:R-:W-:Y:S01]  /*a880*/  ISETP.LT.OR P0, PT, R5, R230.reuse, P0 ;  /* 0x000000e60500720c */ /* 0x080fe20000701670 */
[----:B----4-:R-:W-:Y:S01]  /*a890*/  FFMA.FTZ R5, R32, -UR23, R194 ;  /* 0x8000001720057c23 */ /* 0x010fe200080100c2 */
[----:B------:R-:W-:-:S03]  /*a8a0*/  ISETP.LT.OR P6, PT, R6, R230, P6 ;  /* 0x000000e60600720c */ /* 0x000fc600037c1670 */
[----:B------:R-:W4:Y:S01]  /*a8b0*/  MUFU.TANH R189, R189 ;  /* 0x000000bd00bd7308 */ /* 0x000f220000002400 */
[----:B------:R-:W-:Y:S01]  /*a8c0*/  FMUL.FTZ R9, R186, c[0x0][0x2ec] ;  /* 0x0000bb00ba097a20 */ /* 0x000fe20000410000 */
[----:B------:R-:W-:Y:S02]  /*a8d0*/  FSEL R181, R5, -INF , !P6 ;  /* 0xff80000005b57808 */ /* 0x000fe40007000000 */
[----:B------:R-:W-:-:S04]  /*a8e0*/  ISETP.GE.AND P6, PT, R4, R233, PT ;  /* 0x000000e90400720c */ /* 0x000fc80003fc6270 */
[----:B------:R-:W4:Y:S01]  /*a8f0*/  MUFU.TANH R12, R12 ;  /* 0x0000000c000c7308 */ /* 0x000f220000002400 */
[----:B-1----:R-:W-:Y:S01]  /*a900*/  FFMA.FTZ R7, R30, -UR23, R195 ;  /* 0x800000171e077c23 */ /* 0x002fe200080100c3 */
[----:B------:R-:W-:Y:S01]  /*a910*/  ISETP.LT.OR P6, PT, R4, R231, P6 ;  /* 0x000000e70400720c */ /* 0x000fe200037c1670 */
[----:B------:R-:W-:Y:S02]  /*a920*/  FMUL.FTZ R11, R191, c[0x0][0x2ec] ;  /* 0x0000bb00bf0b7a20 */ /* 0x000fe40000410000 */
[----:B------:R-:W-:Y:S02]  /*a930*/  FMUL.FTZ R10, R184, c[0x0][0x2ec] ;  /* 0x0000bb00b80a7a20 */ /* 0x000fe40000410000 */
[----:B--2---:R-:W-:Y:S01]  /*a940*/  FFMA.FTZ R8, R28, -UR23, R13 ;  /* 0x800000171c087c23 */ /* 0x004fe2000801000d */
[----:B------:R-:W1:Y:S01]  /*a950*/  MUFU.TANH R9, R9 ;  /* 0x0000000900097308 */ /* 0x000e620000002400 */
[----:B---3--:R-:W-:Y:S01]  /*a960*/  FFMA.FTZ R6, R31, -UR23, R193 ;  /* 0x800000171f067c23 */ /* 0x008fe200080100c1 */
[----:B------:R-:W-:Y:S01]  /*a970*/  FSEL R135, R7, -INF , !P0 ;  /* 0xff80000007877808 */ /* 0x000fe20004000000 */
[----:B------:R-:W-:Y:S01]  /*a980*/  BAR.SYNC.DEFER_BLOCKING 0x0 ;  /* 0x0000000000007b1d */ /* 0x000fe20000010000 */
[----:B------:R-:W-:-:S02]  /*a990*/  ISETP.GE.AND P0, PT, R3, R233, PT ;  /* 0x000000e90300720c */ /* 0x000fc40003f06270 */
[----:B------:R-:W-:Y:S02]  /*a9a0*/  FSEL R188, R8, -INF , !P6 ;  /* 0xff80000008bc7808 */ /* 0x000fe40007000000 */
[-C--:B------:R-:W-:Y:S01]  /*a9b0*/  ISETP.GE.AND P6, PT, R3, R232.reuse, PT ;  /* 0x000000e80300720c */ /* 0x080fe20003fc6270 */
[----:B------:R-:W2:Y:S01]  /*a9c0*/  MUFU.TANH R11, R11 ;  /* 0x0000000b000b7308 */ /* 0x000ea20000002400 */
[----:B------:R-:W-:Y:S01]  /*a9d0*/  FSEL R234, R6, -INF , !P1 ;  /* 0xff80000006ea7808 */ /* 0x000fe20004800000 */
[----:B------:R-:W-:Y:S01]  /*a9e0*/  IMAD.IADD R5, R228, 0x1, -R0 ;  /* 0x00000001e4057824 */ /* 0x000fe200078e0a00 */
[----:B------:R-:W-:Y:S01]  /*a9f0*/  ISETP.GE.AND P1, PT, R4, R232, PT ;  /* 0x000000e80400720c */ /* 0x000fe20003f26270 */
[----:B----4-:R-:W-:Y:S01]  /*aa00*/  FFMA.FTZ R6, R27, -UR23, R189 ;  /* 0x800000171b067c23 */ /* 0x010fe200080100bd */
[----:B------:R-:W-:-:S03]  /*aa10*/  ISETP.LT.OR P0, PT, R3, R231, P0 ;  /* 0x000000e70300720c */ /* 0x000fc60000701670 */
[----:B------:R-:W3:Y:S01]  /*aa20*/  MUFU.TANH R10, R10 ;  /* 0x0000000a000a7308 */ /* 0x000ee20000002400 */
[-C--:B------:R-:W-:Y:S01]  /*aa30*/  ISETP.LT.OR P6, PT, R3, R230.reuse, P6 ;  /* 0x000000e60300720c */ /* 0x080fe200037c1670 */
[----:B------:R-:W-:Y:S01]  /*aa40*/  FMUL.FTZ R8, R185, c[0x0][0x2ec] ;  /* 0x0000bb00b9087a20 */ /* 0x000fe20000410000 */
[----:B------:R-:W-:Y:S01]  /*aa50*/  ISETP.LT.OR P1, PT, R4, R230, P1 ;  /* 0x000000e60400720c */ /* 0x000fe20000f21670 */
[----:B------:R-:W-:Y:S01]  /*aa60*/  FFMA.FTZ R3, R29, -UR23, R12 ;  /* 0x800000171d037c23 */ /* 0x000fe2000801000c */
[----:B------:R-:W-:Y:S01]  /*aa70*/  IABS R5, R5 ;  /* 0x0000000500057213 */ /* 0x000fe20000000000 */
[----:B------:R-:W-:Y:S01]  /*aa80*/  FMUL.FTZ R187, R187, c[0x0][0x2ec] ;  /* 0x0000bb00bbbb7a20 */ /* 0x000fe20000410000 */
[----:B------:R-:W-:Y:S02]  /*aa90*/  FSEL R190, R6, -INF , !P0 ;  /* 0xff80000006be7808 */ /* 0x000fe40004000000 */
[C---:B------:R-:W-:Y:S01]  /*aaa0*/  ISETP.GE.AND P0, PT, R2.reuse, R232, PT ;  /* 0x000000e80200720c */ /* 0x040fe20003f06270 */
[----:B------:R3:W-:Y:S01]  /*aab0*/  I2F R7, R5 ;  /* 0x0000000500077306 */ /* 0x0007e20000201400 */
[----:B------:R-:W-:Y:S01]  /*aac0*/  FSEL R198, R3, -INF , !P1 ;  /* 0xff80000003c67808 */ /* 0x000fe20004800000 */
[----:B-1----:R-:W-:Y:S01]  /*aad0*/  FFMA.FTZ R3, R19, -UR23, R9 ;  /* 0x8000001713037c23 */ /* 0x002fe20008010009 */
[----:B------:R-:W-:-:S02]  /*aae0*/  ISETP.LT.OR P0, PT, R2, R230, P0 ;  /* 0x000000e60200720c */ /* 0x000fc40000701670 */
[----:B------:R-:W-:-:S03]  /*aaf0*/  ISETP.GE.AND P1, PT, R2, R233, PT ;  /* 0x000000e90200720c */ /* 0x000fc60003f26270 */
[----:B------:R-:W1:Y:S01]  /*ab00*/  MUFU.TANH R8, R8 ;  /* 0x0000000800087308 */ /* 0x000e620000002400 */
[----:B--2---:R-:W-:Y:S01]  /*ab10*/  FFMA.FTZ R4, R26, -UR23, R11 ;  /* 0x800000171a047c23 */ /* 0x004fe2000801000b */
[----:B------:R-:W-:-:S06]  /*ab20*/  FSEL R179, R3, -INF , !P0 ;  /* 0xff80000003b37808 */ /* 0x000fcc0004000000 */
[----:B------:R-:W2:Y:S01]  /*ab30*/  MUFU.TANH R6, R187 ;  /* 0x000000bb00067308 */ /* 0x000ea20000002400 */
[----:B---3--:R-:W-:Y:S01]  /*ab40*/  FFMA.FTZ R5, R21, -UR23, R10 ;  /* 0x8000001715057c23 */ /* 0x008fe2000801000a */
[----:B------:R-:W-:Y:S02]  /*ab50*/  ISETP.LT.OR P1, PT, R2, R231, P1 ;  /* 0x000000e70200720c */ /* 0x000fe40000f21670 */
[----:B------:R-:W-:Y:S02]  /*ab60*/  PLOP3.LUT P0, PT, PT, PT, UP0, 0x80, 0x0 ;  /* 0x000000000000781c */ /* 0x000fe40003f0f008 */
[----:B------:R-:W-:Y:S02]  /*ab70*/  FSEL R250, R4, -INF , !P6 ;  /* 0xff80000004fa7808 */ /* 0x000fe40007000000 */
[----:B------:R-:W-:Y:S02]  /*ab80*/  FSEL R134, R5, -INF , !P1 ;  /* 0xff80000005867808 */ /* 0x000fe40004800000 */
[----:B------:R-:W-:-:S02]  /*ab90*/  ISETP.GE.AND P6, PT, R0, R233, PT ;  /* 0x000000e90000720c */ /* 0x000fc40003fc6270 */
        /* <DEDUP_REMOVED lines=82> */
.L_x_2003:
[----:B------:R-:W-:Y:S05]  /*b0c0*/  BSYNC B0 ;  /* 0x0000000000007941 */ /* 0x000fea0003800000 */
.L_x_2002:
[----:B------:R-:W0:Y:S02]  /*b0d0*/  LDGDEPBAR ;  /* 0x00000000000079af */ /* 0x000e240000000000 */
.L_x_2001:
        /* <DEDUP_REMOVED lines=32> */
[----:B------:R-:W-:Y:S01]  /*b2e0*/  MOV R187, R248 ;  /* 0x000000f800bb7202 */ /* 0x000fe20000000f00 */
        /* <DEDUP_REMOVED lines=20> */
[C---:B------:R-:W-:Y:S01]  /*b430*/  FSETP.NEU.FTZ.AND P1, PT, R6.reuse, -INF , PT ;  /* 0xff8000000600780b */ /* 0x040fe20003f3d000 */
[----:B------:R2:W-:Y:S02]  /*b440*/  STL [R1+0x34], R6 ;  /* 0x0000340601007387 */ /* 0x0005e40000100800 */
[----:B------:R-:W-:Y:S01]  /*b450*/  FADD.FTZ R5, R133, -R5 ;  /* 0x8000000585057221 */ /* 0x000fe20000010000 */
[----:B------:R3:W-:Y:S01]  /*b460*/  MUFU.EX2 R177, R3 ;  /* 0x0000000300b17308 */ /* 0x0007e20000000800 */
[----:B------:R-:W-:Y:S02]  /*b470*/  FSEL R4, R6, RZ, P1 ;  /* 0x000000ff06047208 */ /* 0x000fe40000800000 */
[----:B------:R-:W-:-:S02]  /*b480*/  FMUL.FTZ R5, R5, c[0x0][0x23c] ;  /* 0x00008f0005057a20 */ /* 0x000fc40000410000 */
[----:B-1----:R-:W-:-:S03]  /*b490*/  FFMA.FTZ R0, R24, c[0x0][0x23c], -R2 ;  /* 0x00008f0018007a23 */ /* 0x002fc60000010802 */
[----:B------:R-:W1:Y:S01]  /*b4a0*/  MUFU.EX2 R8, R5 ;  /* 0x0000000500087308 */ /* 0x000e620000000800 */
[----:B---3--:R-:W-:-:S07]  /*b4b0*/  FFMA.FTZ R3, R15, c[0x0][0x23c], -R2 ;  /* 0x00008f000f037a23 */ /* 0x008fce0000010802 */
[----:B------:R3:W-:Y:S01]  /*b4c0*/  MUFU.EX2 R28, R0 ;  /* 0x00000000001c7308 */ /* 0x0007e20000000800 */
[----:B------:R-:W4:Y:S07]  /*b4d0*/  LDSM.16.MT88.4 R12, [R201+0x18000] ;  /* 0x01800000c90c783b */ /* 0x000f2e0000004200 */
[----:B------:R-:W2:Y:S01]  /*b4e0*/  MUFU.EX2 R180, R3 ;  /* 0x0000000300b47308 */ /* 0x000ea20000000800 */
[-C--:B-1----:R-:W-:Y:S02]  /*b4f0*/  FMUL.FTZ R136, R136, R8.reuse ;  /* 0x0000000888887220 */ /* 0x082fe40000410000 */
[----:B------:R-:W-:-:S02]  /*b500*/  FMUL.FTZ R137, R137, R8 ;  /* 0x0000000889897220 */ /* 0x000fc40000410000 */
[-C--:B------:R-:W-:Y:S02]  /*b510*/  FMUL.FTZ R140, R140, R8.reuse ;  /* 0x000000088c8c7220 */ /* 0x080fe40000410000 */
[-C--:B------:R-:W-:Y:S02]  /*b520*/  FMUL.FTZ R141, R141, R8.reuse ;  /* 0x000000088d8d7220 */ /* 0x080fe40000410000 */
[----:B---3--:R-:W-:Y:S02]  /*b530*/  FMUL.FTZ R0, R6, c[0x0][0x23c] ;  /* 0x00008f0006007a20 */ /* 0x008fe40000410000 */
[-C--:B------:R-:W-:Y:S02]  /*b540*/  FMUL.FTZ R144, R144, R8.reuse ;  /* 0x0000000890907220 */ /* 0x080fe40000410000 */
[-C--:B------:R-:W-:Y:S01]  /*b550*/  FMUL.FTZ R145, R145, R8.reuse ;  /* 0x0000000891917220 */ /* 0x080fe20000410000 */
[----:B------:R-:W-:Y:S01]  /*b560*/  FSEL R0, R0, RZ, P1 ;  /* 0x000000ff00007208 */ /* 0x000fe20000800000 */
[-C--:B------:R-:W-:Y:S01]  /*b570*/  FMUL.FTZ R148, R148, R8.reuse ;  /* 0x0000000894947220 */ /* 0x080fe20000410000 */
[----:B--2---:R-:W-:Y:S01]  /*b580*/  F2FP.BF16.PACK_AB R6, R180, R177 ;  /* 0x000000b1b406723e */ /* 0x004fe200000010ff */
[----:B------:R-:W-:-:S02]  /*b590*/  FMUL.FTZ R149, R149, R8 ;  /* 0x0000000895957220 */ /* 0x000fc40000410000 */
[----:B------:R-:W-:Y:S02]  /*b5a0*/  FFMA.FTZ R3, R23, c[0x0][0x23c], -R0 ;  /* 0x00008f0017037a23 */ /* 0x000fe40000010800 */
[----:B------:R-:W1:Y:S01]  /*b5b0*/  LDSM.16.MT88.4 R20, [R202+0x18000] ;  /* 0x01800000ca14783b */ /* 0x000e620000004200 */
[-C--:B------:R-:W-:Y:S01]  /*b5c0*/  FMUL.FTZ R152, R152, R8.reuse ;  /* 0x0000000898987220 */ /* 0x080fe20000410000 */
[----:B------:R2:W-:Y:S01]  /*b5d0*/  MUFU.EX2 R176, R3 ;  /* 0x0000000300b07308 */ /* 0x0005e20000000800 */
        /* <DEDUP_REMOVED lines=8> */
[----:B--2---:R-:W-:Y:S02]  /*b660*/  FFMA.FTZ R3, R25, c[0x0][0x23c], -R0 ;  /* 0x00008f0019037a23 */ /* 0x004fe40000010800 */
[----:B------:R-:W-:-:S02]  /*b670*/  FMUL.FTZ R37, R37, R8 ;  /* 0x0000000825257220 */ /* 0x000fc40000410000 */
[----:B------:R-:W2:Y:S01]  /*b680*/  MUFU.EX2 R27, R3 ;  /* 0x00000003001b7308 */ /* 0x000ea20000000800 */
        /* <DEDUP_REMOVED lines=8> */
[----:B--2---:R-:W-:Y:S01]  /*b710*/  F2FP.BF16.PACK_AB R5, R27, R176 ;  /* 0x000000b01b05723e */ /* 0x004fe200000010ff */
[----:B------:R-:W-:Y:S02]  /*b720*/  FFMA.FTZ R3, R16, c[0x0][0x23c], -R0 ;  /* 0x00008f0010037a23 */ /* 0x000fe40000010800 */
[-C--:B------:R-:W-:Y:S02]  /*b730*/  FMUL.FTZ R56, R56, R8.reuse ;  /* 0x0000000838387220 */ /* 0x080fe40000410000 */
[----:B------:R2:W-:Y:S01]  /*b740*/  MUFU.EX2 R178, R3 ;  /* 0x0000000300b27308 */ /* 0x0005e20000000800 */
        /* <DEDUP_REMOVED lines=8> */
[----:B--2---:R-:W-:Y:S02]  /*b7d0*/  FFMA.FTZ R3, R17, c[0x0][0x23c], -R0 ;  /* 0x00008f0011037a23 */ /* 0x004fe40000010800 */
[----:B------:R-:W2:Y:S01]  /*b7e0*/  LDSM.16.MT88.4 R16, [R204+0x18000] ;  /* 0x01800000cc10783b */ /* 0x000ea20000004200 */
[-C--:B------:R-:W-:Y:S01]  /*b7f0*/  FMUL.FTZ R73, R73, R8.reuse ;  /* 0x0000000849497220 */ /* 0x080fe20000410000 */
[----:B------:R-:W3:Y:S01]  /*b800*/  MUFU.EX2 R185, R3 ;  /* 0x0000000300b97308 */ /* 0x000ee20000000800 */
        /* <DEDUP_REMOVED lines=8> */
[----:B---3--:R-:W-:Y:S01]  /*b890*/  F2FP.BF16.PACK_AB R7, R185, R178 ;  /* 0x000000b2b907723e */ /* 0x008fe200000010ff */
[----:B------:R-:W-:Y:S01]  /*b8a0*/  FADD.FTZ R3, R132, -R4 ;  /* 0x8000000484037221 */ /* 0x000fe20000010000 */
[----:B------:R-:W-:Y:S01]  /*b8b0*/  F2FP.BF16.PACK_AB R4, R28, R186 ;  /* 0x000000ba1c04723e */ /* 0x000fe200000010ff */
[----:B------:R-:W-:-:S02]  /*b8c0*/  FMUL.FTZ R100, R100, R8 ;  /* 0x0000000864647220 */ /* 0x000fc40000410000 */
[----:B------:R-:W-:Y:S02]  /*b8d0*/  FMUL.FTZ R3, R3, c[0x0][0x23c] ;  /* 0x00008f0003037a20 */ /* 0x000fe40000410000 */
[-C--:B------:R-:W-:Y:S02]  /*b8e0*/  FMUL.FTZ R101, R101, R8.reuse ;  /* 0x0000000865657220 */ /* 0x080fe40000410000 */
[-C--:B------:R-:W-:Y:S02]  /*b8f0*/  FMUL.FTZ R104, R104, R8.reuse ;  /* 0x0000000868687220 */ /* 0x080fe40000410000 */
[----:B------:R-:W3:Y:S01]  /*b900*/  MUFU.EX2 R3, R3 ;  /* 0x0000000300037308 */ /* 0x000ee20000000800 */
        /* <DEDUP_REMOVED lines=8> */
[----:B---3--:R-:W-:-:S02]  /*b990*/  FMUL.FTZ R138, R138, R3 ;  /* 0x000000038a8a7220 */ /* 0x008fc40000410000 */
[-C--:B------:R-:W-:Y:S02]  /*b9a0*/  FMUL.FTZ R139, R139, R3.reuse ;  /* 0x000000038b8b7220 */ /* 0x080fe40000410000 */
[-C--:B------:R-:W-:Y:S02]  /*b9b0*/  FMUL.FTZ R142, R142, R3.reuse ;  /* 0x000000038e8e7220 */ /* 0x080fe40000410000 */
[-C--:B------:R-:W-:Y:S02]  /*b9c0*/  FMUL.FTZ R143, R143, R3.reuse ;  /* 0x000000038f8f7220 */ /* 0x080fe40000410000 */
[-C--:B------:R-:W-:Y:S01]  /*b9d0*/  FMUL.FTZ R146, R146, R3.reuse ;  /* 0x0000000392927220 */ /* 0x080fe20000410000 */
[----:B----4-:R-:W-:Y:S01]  /*b9e0*/  HMMA.16816.F32.BF16 R136, R4, R12, R136 ;  /* 0x0000000c0488723c */ /* 0x010fe20000041888 */
[-C--:B------:R-:W-:Y:S02]  /*b9f0*/  FMUL.FTZ R147, R147, R3.reuse ;  /* 0x0000000393937220 */ /* 0x080fe40000410000 */
[----:B------:R-:W-:-:S02]  /*ba00*/  FMUL.FTZ R150, R150, R3 ;  /* 0x0000000396967220 */ /* 0x000fc40000410000 */
[-C--:B------:R-:W-:Y:S02]  /*ba10*/  FMUL.FTZ R151, R151, R3.reuse ;  /* 0x0000000397977220 */ /* 0x080fe40000410000 */
[-C--:B------:R-:W-:Y:S01]  /*ba20*/  FMUL.FTZ R154, R154, R3.reuse ;  /* 0x000000039a9a7220 */ /* 0x080fe20000410000 */
[C---:B------:R-:W-:Y:S01]  /*ba30*/  HMMA.16816.F32.BF16 R32, R4.reuse, R14, R140 ;  /* 0x0000000e0420723c */ /* 0x040fe2000004188c */
[-C--:B------:R-:W-:Y:S02]  /*ba40*/  FMUL.FTZ R155, R155, R3.reuse ;  /* 0x000000039b9b7220 */ /* 0x080fe40000410000 */
[-C--:B------:R-:W-:Y:S02]  /*ba50*/  FMUL.FTZ R158, R158, R3.reuse ;  /* 0x000000039e9e7220 */ /* 0x080fe40000410000 */
[-C--:B------:R-:W-:Y:S02]  /*ba60*/  FMUL.FTZ R159, R159, R3.reuse ;  /* 0x000000039f9f7220 */ /* 0x080fe40000410000 */
[-C--:B------:R-:W-:Y:S01]  /*ba70*/  FMUL.FTZ R162, R162, R3.reuse ;  /* 0x00000003a2a27220 */ /* 0x080fe20000410000 */
[----:B-1----:R-:W-:Y:S01]  /*ba80*/  HMMA.16816.F32.BF16 R12, R4, R20, R144 ;  /* 0x00000014040c723c */ /* 0x002fe20000041890 */
[----:B------:R-:W-:-:S02]  /*ba90*/  FMUL.FTZ R163, R163, R3 ;  /* 0x00000003a3a37220 */ /* 0x000fc40000410000 */
[-C--:B------:R-:W-:Y:S02]  /*baa0*/  FMUL.FTZ R166, R166, R3.reuse ;  /* 0x00000003a6a67220 */ /* 0x080fe40000410000 */
[-C--:B------:R-:W-:Y:S02]  /*bab0*/  FMUL.FTZ R167, R167, R3.reuse ;  /* 0x00000003a7a77220 */ /* 0x080fe40000410000 */
[-C--:B------:R-:W-:Y:S01]  /*bac0*/  FMUL.FTZ R38, R38, R3.reuse ;  /* 0x0000000326267220 */ /* 0x080fe20000410000 */
[----:B------:R-:W-:Y:S01]  /*bad0*/  HMMA.16816.F32.BF16 R20, R4, R22, R148 ;  /* 0x000000160414723c */ /* 0x000fe20000041894 */
[-C--:B------:R-:W-:Y:S01]  /*bae0*/  FMUL.FTZ R39, R39, R3.reuse ;  /* 0x0000000327277220 */ /* 0x080fe20000410000 */
[----:B------:R-:W-:Y:S01]  /*baf0*/  MOV R146, R180 ;  /* 0x000000b400927202 */ /* 0x000fe20000000f00 */
[-C--:B------:R-:W-:Y:S01]  /*bb00*/  FMUL.FTZ R42, R42, R3.reuse ;  /* 0x000000032a2a7220 */ /* 0x080fe20000410000 */
[----:B------:R-:W-:Y:S01]  /*bb10*/  MOV R145, R178 ;  /* 0x000000b200917202 */ /* 0x000fe20000000f00 */
[----:B------:R-:W-:-:S02]  /*bb20*/  FMUL.FTZ R43, R43, R3 ;  /* 0x000000032b2b7220 */ /* 0x000fc40000410000 */
[-C--:B------:R-:W-:Y:S01]  /*bb30*/  FMUL.FTZ R46, R46, R3.reuse ;  /* 0x000000032e2e7220 */ /* 0x080fe20000410000 */
[C---:B--2---:R-:W-:Y:S01]  /*bb40*/  HMMA.16816.F32.BF16 R248, R4.reuse, R16, R152 ;  /* 0x0000001004f8723c */ /* 0x044fe20000041898 */
        /* <DEDUP_REMOVED lines=8> */
[----:B------:R-:W-:Y:S01]  /*bbd0*/  HMMA.16816.F32.BF16 R244, R4, R18, R156 ;  /* 0x0000001204f4723c */ /* 0x000fe2000004189c */
[----:B------:R-:W-:Y:S01]  /*bbe0*/  MOV R132, R13 ;  /* 0x0000000d00847202 */ /* 0x000fe20000000f00 */
[----:B------:R-:W1:Y:S01]  /*bbf0*/  LDSM.16.MT88.4 R16, [R202+0x1a000] ;  /* 0x01a00000ca10783b */ /* 0x000e620000004200 */
[----:B------:R-:W-:Y:S01]  /*bc00*/  MOV R31, R14 ;  /* 0x0000000e001f7202 */ /* 0x000fe20000000f00 */
[----:B------:R-:W-:Y:S01]  /*bc10*/  FMUL.FTZ R55, R55, R3 ;  /* 0x0000000337377220 */ /* 0x000fe20000410000 */
[----:B------:R-:W-:Y:S01]  /*bc20*/  MOV R30, R15 ;  /* 0x0000000f001e7202 */ /* 0x000fe20000000f00 */
[-C--:B------:R-:W-:Y:S01]  /*bc30*/  FMUL.FTZ R58, R58, R3.reuse ;  /* 0x000000033a3a7220 */ /* 0x080fe20000410000 */
[----:B------:R-:W2:Y:S01]  /*bc40*/  LDSM.16.MT88.4 R12, [R203+0x18000] ;  /* 0x01800000cb0c783b */ /* 0x000ea20000004200 */
        /* <DEDUP_REMOVED lines=8> */
[----:B------:R-:W3:Y:S01]  /*bcd0*/  LDSM.16.MT88.4 R20, [R201+0x1a000] ;  /* 0x01a00000c914783b */ /* 0x000ee20000004200 */
[----:B------:R-:W-:Y:S01]  /*bce0*/  MOV R9, R35 ;  /* 0x0000002300097202 */ /* 0x000fe20000000f00 */
[----:B------:R-:W-:-:S02]  /*bcf0*/  FMUL.FTZ R67, R67, R3 ;  /* 0x0000000343437220 */ /* 0x000fc40000410000 */
[-C--:B------:R-:W-:Y:S02]  /*bd00*/  FMUL.FTZ R70, R70, R3.reuse ;  /* 0x0000000346467220 */ /* 0x080fe40000410000 */
[-C--:B------:R-:W-:Y:S02]  /*bd10*/  FMUL.FTZ R71, R71, R3.reuse ;  /* 0x0000000347477220 */ /* 0x080fe40000410000 */
[-C--:B------:R-:W-:Y:S02]  /*bd20*/  FMUL.FTZ R74, R74, R3.reuse ;  /* 0x000000034a4a7220 */ /* 0x080fe40000410000 */
[-C--:B------:R-:W-:Y:S02]  /*bd30*/  FMUL.FTZ R75, R75, R3.reuse ;  /* 0x000000034b4b7220 */ /* 0x080fe40000410000 */
[----:B------:R-:W-:Y:S02]  /*bd40*/  IMAD.MOV.U32 R147, RZ, RZ, R181 ;  /* 0x000000ffff937224 */ /* 0x000fe400078e00b5 */
[----:B------:R-:W-:-:S02]  /*bd50*/  FMUL.FTZ R78, R78, R3 ;  /* 0x000000034e4e7220 */ /* 0x000fc40000410000 */
[-C--:B------:R-:W-:Y:S02]  /*bd60*/  FMUL.FTZ R79, R79, R3.reuse ;  /* 0x000000034f4f7220 */ /* 0x080fe40000410000 */
[-C--:B------:R-:W-:Y:S02]  /*bd70*/  FMUL.FTZ R82, R82, R3.reuse ;  /* 0x0000000352527220 */ /* 0x080fe40000410000 */
[-C--:B------:R-:W-:Y:S02]  /*bd80*/  FMUL.FTZ R83, R83, R3.reuse ;  /* 0x0000000353537220 */ /* 0x080fe40000410000 */
[-C--:B------:R-:W-:Y:S02]  /*bd90*/  FMUL.FTZ R94, R94, R3.reuse ;  /* 0x000000035e5e7220 */ /* 0x080fe40000410000 */
[-C--:B------:R-:W-:Y:S01]  /*bda0*/  FMUL.FTZ R95, R95, R3.reuse ;  /* 0x000000035f5f7220 */ /* 0x080fe20000410000 */
[----:B-1----:R-:W-:Y:S01]  /*bdb0*/  HMMA.16816.F32.BF16 R240, R4, R16, R44 ;  /* 0x0000001004f0723c */ /* 0x002fe2000004182c */
[----:B------:R-:W-:-:S02]  /*bdc0*/  FMUL.FTZ R98, R98, R3 ;  /* 0x0000000362627220 */ /* 0x000fc40000410000 */
[-C--:B------:R-:W-:Y:S02]  /*bdd0*/  FMUL.FTZ R99, R99, R3.reuse ;  /* 0x0000000363637220 */ /* 0x080fe40000410000 */
[----:B------:R-:W-:Y:S02]  /*bde0*/  FMUL.FTZ R102, R102, R3 ;  /* 0x0000000366667220 */ /* 0x000fe40000410000 */
[----:B------:R-:W-:Y:S01]  /*bdf0*/  MOV R44, R198 ;  /* 0x000000c6002c7202 */ /* 0x000fe20000000f00 */
[----:B--2---:R-:W-:Y:S01]  /*be00*/  HMMA.16816.F32.BF16 R160, R4, R12, R160 ;  /* 0x0000000c04a0723c */ /* 0x004fe200000418a0 */
[----:B------:R-:W-:Y:S01]  /*be10*/  MOV R47, R187 ;  /* 0x000000bb002f7202 */ /* 0x000fe20000000f00 */
[-C--:B------:R-:W-:Y:S01]  /*be20*/  FMUL.FTZ R103, R103, R3.reuse ;  /* 0x0000000367677220 */ /* 0x080fe20000410000 */
[----:B------:R-:W-:Y:S01]  /*be30*/  MOV R46, R186 ;  /* 0x000000ba002e7202 */ /* 0x000fe20000000f00 */
[-C--:B------:R-:W-:Y:S01]  /*be40*/  FMUL.FTZ R106, R106, R3.reuse ;  /* 0x000000036a6a7220 */ /* 0x080fe20000410000 */
[----:B------:R-:W-:Y:S01]  /*be50*/  MOV R45, R190 ;  /* 0x000000be002d7202 */ /* 0x000fe20000000f00 */
[----:B------:R-:W-:-:S02]  /*be60*/  FMUL.FTZ R107, R107, R3 ;  /* 0x000000036b6b7220 */ /* 0x000fc40000410000 */
[C---:B------:R-:W-:Y:S01]  /*be70*/  HMMA.16816.F32.BF16 R236, R4.reuse, R14, R164 ;  /* 0x0000000e04ec723c */ /* 0x040fe200000418a4 */
[----:B------:R-:W1:Y:S01]  /*be80*/  LDSM.16.MT88.4 R12, [R204+0x1a000] ;  /* 0x01a00000cc0c783b */ /* 0x000e620000004200 */
[-C--:B------:R-:W-:Y:S02]  /*be90*/  FMUL.FTZ R86, R86, R3.reuse ;  /* 0x0000000356567220 */ /* 0x080fe40000410000 */
[-C--:B------:R-:W-:Y:S02]  /*bea0*/  FMUL.FTZ R87, R87, R3.reuse ;  /* 0x0000000357577220 */ /* 0x080fe40000410000 */
[-C--:B------:R-:W-:Y:S02]  /*beb0*/  FMUL.FTZ R90, R90, R3.reuse ;  /* 0x000000035a5a7220 */ /* 0x080fe40000410000 */
[----:B---3--:R-:W-:Y:S01]  /*bec0*/  HMMA.16816.F32.BF16 R32, R4, R20, R36 ;  /* 0x000000140420723c */ /* 0x008fe20000041824 */
[-C--:B------:R-:W-:Y:S02]  /*bed0*/  FMUL.FTZ R91, R91, R3.reuse ;  /* 0x000000035b5b7220 */ /* 0x080fe40000410000 */
[----:B------:R-:W-:-:S02]  /*bee0*/  FMUL.FTZ R118, R118, R3 ;  /* 0x0000000376767220 */ /* 0x000fc40000410000 */
[----:B------:R-:W-:Y:S02]  /*bef0*/  FMUL.FTZ R119, R119, R3 ;  /* 0x0000000377777220 */ /* 0x000fe40000410000 */
        /* <DEDUP_REMOVED lines=27> */
[----:B------:R-:W-:Y:S02]  /*c0b0*/  FMUL.FTZ R131, R131, R3 ;  /* 0x0000000383837220 */ /* 0x000fe40000410000 */
[-C--:B------:R-:W-:Y:S02]  /*c0c0*/  FMUL.FTZ R108, R108, R8.reuse ;  /* 0x000000086c6c7220 */ /* 0x080fe40000410000 */
[----:B------:R-:W-:Y:S01]  /*c0d0*/  MOV R55, R9 ;  /* 0x0000000900377202 */ /* 0x000fe20000000f00 */
[C---:B------:R-:W-:Y:S01]  /*c0e0*/  HMMA.16816.F32.BF16 R184, R4.reuse, R14, R56 ;  /* 0x0000000e04b8723c */ /* 0x040fe20000041838 */
[----:B------:R-:W1:Y:S01]  /*c0f0*/  LDSM.16.MT88.4 R12, [R202+0x1c000] ;  /* 0x01c00000ca0c783b */ /* 0x000e620000004200 */
[----:B------:R-:W-:Y:S01]  /*c100*/  FFMA.FTZ R9, R172, c[0x0][0x23c], -R2 ;  /* 0x00008f00ac097a23 */ /* 0x000fe20000010802 */
        /* <DEDUP_REMOVED lines=8> */
[----:B--2---:R-:W-:Y:S01]  /*c190*/  HMMA.16816.F32.BF16 R180, R4, R20, R60 ;  /* 0x0000001404b4723c */ /* 0x004fe2000004183c */
[----:B------:R-:W-:Y:S01]  /*c1a0*/  MOV R59, R177 ;  /* 0x000000b1003b7202 */ /* 0x000fe20000000f00 */
[----:B------:R-:W-:Y:S01]  /*c1b0*/  FMUL.FTZ R113, R113, R8 ;  /* 0x0000000871717220 */ /* 0x000fe20000410000 */
[----:B------:R-:W-:Y:S01]  /*c1c0*/  MOV R56, R176 ;  /* 0x000000b000387202 */ /* 0x000fe20000000f00 */
[----:B------:R-:W-:-:S02]  /*c1d0*/  FMUL.FTZ R114, R114, R3 ;  /* 0x0000000372727220 */ /* 0x000fc40000410000 */
[----:B------:R-:W-:Y:S01]  /*c1e0*/  FMUL.FTZ R115, R115, R3 ;  /* 0x0000000373737220 */ /* 0x000fe20000410000 */
[----:B------:R-:W-:Y:S01]  /*c1f0*/  MOV R60, R179 ;  /* 0x000000b3003c7202 */ /* 0x000fe20000000f00 */
[----:B---3--:R-:W-:Y:S01]  /*c200*/  HMMA.16816.F32.BF16 R164, R4, R16, R68 ;  /* 0x0000001004a4723c */ /* 0x008fe20000041844 */
[----:B------:R-:W-:Y:S02]  /*c210*/  IMAD.MOV.U32 R52, RZ, RZ, R26 ;  /* 0x000000ffff347224 */ /* 0x000fe400078e001a */
[----:B------:R-:W-:-:S04]  /*c220*/  FFMA.FTZ R10, R10, c[0x0][0x23c], -R0 ;  /* 0x00008f000a0a7a23 */ /* 0x000fc80000010800 */
[----:B------:R-:W-:Y:S01]  /*c230*/  MOV R71, R141 ;  /* 0x0000008d00477202 */ /* 0x000fe20000000f00 */
[C---:B------:R-:W-:Y:S01]  /*c240*/  HMMA.16816.F32.BF16 R176, R4.reuse, R22, R64 ;  /* 0x0000001604b0723c */ /* 0x040fe20000041840 */
[----:B------:R-:W-:Y:S01]  /*c250*/  MOV R70, R142 ;  /* 0x0000008e00467202 */ /* 0x000fe20000000f00 */
[----:B------:R-:W2:Y:S01]  /*c260*/  LDSM.16.MT88.4 R20, [R204+0x1c000] ;  /* 0x01c00000cc14783b */ /* 0x000ea20000004200 */
[----:B------:R-:W-:Y:S02]  /*c270*/  MOV R69, R143 ;  /* 0x0000008f00457202 */ /* 0x000fe40000000f00 */
[----:B------:R-:W-:Y:S02]  /*c280*/  MOV R68, R134 ;  /* 0x0000008600447202 */ /* 0x000fe40000000f00 */
[----:B------:R-:W-:Y:S02]  /*c290*/  MOV R64, R140 ;  /* 0x0000008c00407202 */ /* 0x000fe40000000f00 */
[----:B------:R-:W-:Y:S01]  /*c2a0*/  HMMA.16816.F32.BF16 R140, R4, R18, R72 ;  /* 0x00000012048c723c */ /* 0x000fe20000041848 */
[----:B------:R-:W3:Y:S01]  /*c2b0*/  LDSM.16.MT88.4 R16, [R203+0x1c000] ;  /* 0x01c00000cb10783b */ /* 0x000ee20000004200 */
[----:B------:R-:W-:-:S02]  /*c2c0*/  MOV R67, R145 ;  /* 0x0000009100437202 */ /* 0x000fc40000000f00 */
[----:B------:R-:W-:Y:S02]  /*c2d0*/  MOV R66, R146 ;  /* 0x0000009200427202 */ /* 0x000fe40000000f00 */
[----:B------:R-:W-:Y:S02]  /*c2e0*/  MOV R65, R147 ;  /* 0x0000009300417202 */ /* 0x000fe40000000f00 */
[----:B-1----:R-:W-:Y:S01]  /*c2f0*/  HMMA.16816.F32.BF16 R156, R4, R12, R76 ;  /* 0x0000000c049c723c */ /* 0x002fe2000004184c */
[----:B------:R-:W-:Y:S02]  /*c300*/  MOV R75, R135 ;  /* 0x00000087004b7202 */ /* 0x000fe40000000f00 */
[----:B------:R-:W-:Y:S02]  /*c310*/  MOV R72, R27 ;  /* 0x0000001b00487202 */ /* 0x000fe40000000f00 */
[----:B------:R-:W-:Y:S01]  /*c320*/  LDSM.16.MT88.4 R24, [R201+0x18800] ;  /* 0x01880000c918783b */ /* 0x000fe20000004200 */
[----:B------:R-:W-:-:S02]  /*c330*/  MOV R74, R29 ;  /* 0x0000001d004a7202 */ /* 0x000fc40000000f00 */
[----:B------:R-:W-:Y:S01]  /*c340*/  HMMA.16816.F32.BF16 R152, R4, R14, R80 ;  /* 0x0000000e0498723c */ /* 0x000fe20000041850 */
[----:B------:R-:W1:Y:S01]  /*c350*/  LDSM.16.MT88.4 R12, [R201+0x1e000] ;  /* 0x01e00000c90c783b */ /* 0x000e620000004200 */
[----:B------:R4:W-:Y:S01]  /*c360*/  MUFU.EX2 R82, R9 ;  /* 0x0000000900527308 */ /* 0x0009e20000000800 */
[----:B------:R-:W-:Y:S02]  /*c370*/  MOV R73, R28 ;  /* 0x0000001c00497202 */ /* 0x000fe40000000f00 */
[----:B------:R-:W-:Y:S01]  /*c380*/  LDSM.16.MT88.4 R28, [R201+0x1a800] ;  /* 0x01a80000c91c783b */ /* 0x000fe20000004200 */
[----:B------:R-:W-:Y:S02]  /*c390*/  MOV R76, R69 ;  /* 0x00000045004c7202 */ /* 0x000fe40000000f00 */
[----:B------:R-:W-:Y:S02]  /*c3a0*/  MOV R81, R68 ;  /* 0x0000004400517202 */ /* 0x000fe40000000f00 */
[----:B------:R-:W-:-:S02]  /*c3b0*/  MOV R77, R70 ;  /* 0x00000046004d7202 */ /* 0x000fc40000000f00 */
[----:B------:R-:W-:Y:S02]  /*c3c0*/  MOV R78, R71 ;  /* 0x00000047004e7202 */ /* 0x000fe40000000f00 */
[----:B------:R-:W-:Y:S02]  /*c3d0*/  MOV R68, R56 ;  /* 0x0000003800447202 */ /* 0x000fe40000000f00 */
[----:B------:R-:W-:Y:S01]  /*c3e0*/  MOV R69, R57 ;  /* 0x0000003900457202 */ /* 0x000fe20000000f00 */
[----:B--2---:R-:W-:Y:S01]  /*c3f0*/  HMMA.16816.F32.BF16 R148, R4, R20, R84 ;  /* 0x000000140494723c */ /* 0x004fe20000041854 */
[----:B----4-:R-:W-:Y:S01]  /*c400*/  FFMA.FTZ R9, R171, c[0x0][0x23c], -R2 ;  /* 0x00008f00ab097a23 */ /* 0x010fe20000010802 */
[----:B------:R-:W-:Y:S02]  /*c410*/  MOV R70, R58 ;  /* 0x0000003a00467202 */ /* 0x000fe40000000f00 */
[----:B------:R-:W-:Y:S01]  /*c420*/  MOV R71, R59 ;  /* 0x0000003b00477202 */ /* 0x000fe20000000f00 */
[----:B------:R2:W-:Y:S01]  /*c430*/  MUFU.EX2 R63, R9 ;  /* 0x00000009003f7308 */ /* 0x0005e20000000800 */
[----:B------:R-:W-:-:S02]  /*c440*/  MOV R80, R75 ;  /* 0x0000004b00507202 */ /* 0x000fc40000000f00 */
[C---:B---3--:R-:W-:Y:S01]  /*c450*/  HMMA.16816.F32.BF16 R132, R4.reuse, R16, R92 ;  /* 0x000000100484723c */ /* 0x048fe2000004185c */
[----:B------:R-:W-:Y:S02]  /*c460*/  MOV R75, R60 ;  /* 0x0000003c004b7202 */ /* 0x000fe40000000f00 */
[----:B------:R-:W-:Y:S02]  /*c470*/  MOV R85, R72 ;  /* 0x0000004800557202 */ /* 0x000fe40000000f00 */
[----:B------:R-:W-:Y:S02]  /*c480*/  MOV R87, R74 ;  /* 0x0000004a00577202 */ /* 0x000fe40000000f00 */
[----:B------:R-:W-:Y:S01]  /*c490*/  MOV R86, R73 ;  /* 0x0000004900567202 */ /* 0x000fe20000000f00 */
[----:B------:R-:W-:Y:S01]  /*c4a0*/  HMMA.16816.F32.BF16 R96, R4, R18, R96 ;  /* 0x000000120460723c */ /* 0x000fe20000041860 */
[----:B------:R-:W3:Y:S01]  /*c4b0*/  LDSM.16.MT88.4 R16, [R204+0x1e000] ;  /* 0x01e00000cc10783b */ /* 0x000ee20000004200 */
[----:B------:R-:W-:-:S02]  /*c4c0*/  MOV R72, R65 ;  /* 0x0000004100487202 */ /* 0x000fc40000000f00 */
[----:B------:R-:W-:Y:S01]  /*c4d0*/  MOV R74, R67 ;  /* 0x00000043004a7202 */ /* 0x000fe20000000f00 */
[----:B--2---:R-:W-:Y:S01]  /*c4e0*/  FFMA.FTZ R9, R173, c[0x0][0x23c], -R2 ;  /* 0x00008f00ad097a23 */ /* 0x004fe20000010802 */
[----:B------:R-:W-:Y:S01]  /*c4f0*/  MOV R79, R64 ;  /* 0x00000040004f7202 */ /* 0x000fe20000000f00 */
[----:B------:R-:W-:Y:S01]  /*c500*/  IMAD.MOV.U32 R67, RZ, RZ, R47 ;  /* 0x000000ffff437224 */ /* 0x000fe200078e002f */
[----:B-1----:R-:W-:Y:S01]  /*c510*/  HMMA.16816.F32.BF16 R100, R4, R12, R100 ;  /* 0x0000000c0464723c */ /* 0x002fe20000041864 */
[----:B------:R1:W-:Y:S01]  /*c520*/  MUFU.EX2 R61, R9 ;  /* 0x00000009003d7308 */ /* 0x0003e20000000800 */
[----:B------:R-:W-:Y:S02]  /*c530*/  MOV R73, R66 ;  /* 0x0000004200497202 */ /* 0x000fe40000000f00 */
[----:B------:R-:W-:Y:S02]  /*c540*/  MOV R65, R45 ;  /* 0x0000002d00417202 */ /* 0x000fe40000000f00 */
[----:B------:R-:W-:-:S02]  /*c550*/  MOV R64, R44 ;  /* 0x0000002c00407202 */ /* 0x000fc40000000f00 */
[C---:B------:R-:W-:Y:S01]  /*c560*/  HMMA.16816.F32.BF16 R104, R4.reuse, R14, R104 ;  /* 0x0000000e0468723c */ /* 0x040fe20000041868 */
[----:B------:R-:W2:Y:S01]  /*c570*/  LDSM.16.MT88.4 R12, [R203+0x1e000] ;  /* 0x01e00000cb0c783b */ /* 0x000ea20000004200 */
[----:B------:R-:W-:Y:S02]  /*c580*/  MOV R66, R46 ;  /* 0x0000002e00427202 */ /* 0x000fe40000000f00 */
[----:B------:R-:W-:Y:S02]  /*c590*/  MOV R92, R85 ;  /* 0x00000055005c7202 */ /* 0x000fe40000000f00 */
[----:B------:R-:W-:Y:S02]  /*c5a0*/  MOV R93, R86 ;  /* 0x00000056005d7202 */ /* 0x000fe40000000f00 */
[----:B------:R-:W-:Y:S01]  /*c5b0*/  HMMA.16816.F32.BF16 R144, R4, R22, R88 ;  /* 0x000000160490723c */ /* 0x000fe20000041858 */
[----:B------:R-:W4:Y:S01]  /*c5c0*/  LDSM.16.MT88.4 R20, [R202+0x1e000] ;  /* 0x01e00000ca14783b */ /* 0x000f220000004200 */
[----:B-1----:R-:W-:Y:S01]  /*c5d0*/  FFMA.FTZ R9, R169, c[0x0][0x23c], -R2 ;  /* 0x00008f00a9097a23 */ /* 0x002fe20000010802 */
[----:B------:R-:W-:-:S02]  /*c5e0*/  MOV R94, R87 ;  /* 0x00000057005e7202 */ /* 0x000fc40000000f00 */
[----:B------:R-:W-:Y:S01]  /*c5f0*/  MOV R85, R68 ;  /* 0x0000004400557202 */ /* 0x000fe20000000f00 */
[----:B------:R1:W-:Y:S01]  /*c600*/  MUFU.EX2 R90, R9 ;  /* 0x00000009005a7308 */ /* 0x0003e20000000800 */
[----:B------:R-:W-:Y:S02]  /*c610*/  MOV R86, R69 ;  /* 0x0000004500567202 */ /* 0x000fe40000000f00 */
[----:B------:R-:W-:Y:S02]  /*c620*/  MOV R87, R70 ;  /* 0x0000004600577202 */ /* 0x000fe40000000f00 */
[----:B------:R-:W-:Y:S02]  /*c630*/  MOV R95, R80 ;  /* 0x00000050005f7202 */ /* 0x000fe40000000f00 */
[----:B------:R-:W-:Y:S02]  /*c640*/  MOV R91, R77 ;  /* 0x0000004d005b7202 */ /* 0x000fe40000000f00 */
[----:B------:R-:W-:Y:S01]  /*c650*/  MOV R88, R81 ;  /* 0x0000005100587202 */ /* 0x000fe20000000f00 */
[----:B---3--:R-:W-:Y:S01]  /*c660*/  HMMA.16816.F32.BF16 R116, R4, R16, R116 ;  /* 0x000000100474723c */ /* 0x008fe20000041874 */
[----:B------:R-:W-:-:S02]  /*c670*/  MOV R80, R78 ;  /* 0x0000004e00507202 */ /* 0x000fc40000000f00 */
[----:B------:R-:W-:Y:S01]  /*c680*/  MOV R81, R79 ;  /* 0x0000004f00517202 */ /* 0x000fe20000000f00 */
[----:B-1----:R-:W-:-:S04]  /*c690*/  FFMA.FTZ R9, R174, c[0x0][0x23c], -R0 ;  /* 0x00008f00ae097a23 */ /* 0x002fc80000010800 */
[C---:B------:R-:W-:Y:S01]  /*c6a0*/  HMMA.16816.F32.BF16 R120, R4.reuse, R18, R120 ;  /* 0x000000120478723c */ /* 0x040fe20000041878 */
[----:B------:R-:W1:Y:S01]  /*c6b0*/  LDSM.16.MT88.4 R16, [R204+0x18800] ;  /* 0x01880000cc10783b */ /* 0x000e620000004200 */
[----:B------:R3:W-:Y:S06]  /*c6c0*/  MUFU.EX2 R84, R9 ;  /* 0x0000000900547308 */ /* 0x0007ec0000000800 */
[C---:B--2---:R-:W-:Y:S08]  /*c6d0*/  HMMA.16816.F32.BF16 R124, R4.reuse, R12, R124 ;  /* 0x0000000c047c723c */ /* 0x044ff0000004187c */
[----:B------:R-:W-:Y:S01]  /*c6e0*/  HMMA.16816.F32.BF16 R40, R4, R14, R128 ;  /* 0x0000000e0428723c */ /* 0x000fe20000041880 */
[----:B------:R-:W2:Y:S01]  /*c6f0*/  LDSM.16.MT88.4 R12, [R203+0x18800] ;  /* 0x01880000cb0c783b */ /* 0x000ea20000004200 */
[----:B---3--:R-:W-:-:S04]  /*c700*/  FFMA.FTZ R9, R175, c[0x0][0x23c], -R0 ;  /* 0x00008f00af097a23 */ /* 0x008fc80000010800 */
[----:B------:R3:W5:Y:S02]  /*c710*/  MUFU.EX2 R62, R9 ;  /* 0x00000009003e7308 */ /* 0x0007640000000800 */
[C---:B----4-:R-:W-:Y:S08]  /*c720*/  HMMA.16816.F32.BF16 R108, R4.reuse, R20, R108 ;  /* 0x00000014046c723c */ /* 0x050ff0000004186c */
[----:B------:R-:W-:Y:S01]  /*c730*/  HMMA.16816.F32.BF16 R112, R4, R22, R112 ;  /* 0x000000160470723c */ /* 0x000fe20000041870 */
[----:B------:R-:W4:Y:S01]  /*c740*/  LDSM.16.MT88.4 R20, [R202+0x18800] ;  /* 0x01880000ca14783b */ /* 0x000f220000004200 */
[----:B---3--:R-:W-:-:S05]  /*c750*/  MOV R9, R91 ;  /* 0x0000005b00097202 */ /* 0x008fca0000000f00 */
[----:B------:R-:W-:Y:S01]  /*c760*/  FFMA.FTZ R4, R170, c[0x0][0x23c], -R0 ;  /* 0x00008f00aa047a23 */ /* 0x000fe20000010800 */
[----:B-----5:R-:W-:Y:S02]  /*c770*/  F2FP.BF16.PACK_AB R5, R62, R84 ;  /* 0x000000543e05723e */ /* 0x020fe400000010ff */
[----:B------:R-:W-:Y:S01]  /*c780*/  F2FP.BF16.PACK_AB R6, R90, R61 ;  /* 0x0000003d5a06723e */ /* 0x000fe200000010ff */
[----:B------:R3:W-:Y:S01]  /*c790*/  MUFU.EX2 R89, R4 ;  /* 0x0000000400597308 */ /* 0x0007e20000000800 */
[----:B------:R-:W-:Y:S02]  /*c7a0*/  FFMA.FTZ R9, R9, c[0x0][0x23c], -R2 ;  /* 0x00008f0009097a23 */ /* 0x000fe40000010802 */
[----:B---3--:R-:W-:-:S05]  /*c7b0*/  FFMA.FTZ R4, R168, c[0x0][0x23c], -R0 ;  /* 0x00008f00a8047a23 */ /* 0x008fca0000010800 */
[----:B------:R3:W5:Y:S02]  /*c7c0*/  MUFU.EX2 R83, R4 ;  /* 0x0000000400537308 */ /* 0x0007640000000800 */
[----:B---3--:R-:W-:Y:S02]  /*c7d0*/  F2FP.BF16.PACK_AB R4, R63, R82 ;  /* 0x000000523f04723e */ /* 0x008fe400000010ff */
[----:B-----5:R-:W-:-:S07]  /*c7e0*/  F2FP.BF16.PACK_AB R7, R83, R89 ;  /* 0x000000595307723e */ /* 0x020fce00000010ff */
[C---:B-1----:R-:W-:Y:S07]  /*c7f0*/  HMMA.16816.F32.BF16 R56, R4.reuse, R18, R244 ;  /* 0x000000120438723c */ /* 0x042fee00000418f4 */
[----:B------:R-:W-:Y:S01]  /*c800*/  MOV R246, R61 ;  /* 0x0000003d00f67202 */ /* 0x000fe20000000f00 */
[----:B--2---:R-:W-:Y:S01]  /*c810*/  HMMA.16816.F32.BF16 R160, R4, R12, R160 ;  /* 0x0000000c04a0723c */ /* 0x004fe200000418a0 */
[----:B------:R-:W-:Y:S02]  /*c820*/  MOV R245, R62 ;  /* 0x0000003e00f57202 */ /* 0x000fe40000000f00 */
[----:B------:R-:W-:-:S02]  /*c830*/  MOV R244, R63 ;  /* 0x0000003f00f47202 */ /* 0x000fc40000000f00 */
[----:B------:R-:W-:-:S03]  /*c840*/  MOV R247, R89 ;  /* 0x0000005900f77202 */ /* 0x000fc60000000f00 */
[C---:B------:R-:W-:Y:S01]  /*c850*/  HMMA.16816.F32.BF16 R60, R4.reuse, R14, R236 ;  /* 0x0000000e043c723c */ /* 0x040fe200000418ec */
[----:B------:R-:W1:Y:S06]  /*c860*/  LDSM.16.MT88.4 R12, [R201+0x1c800] ;  /* 0x01c80000c90c783b */ /* 0x000e6c0000004200 */
[----:B------:R-:W-:Y:S01]  /*c870*/  MOV R239, R84 ;  /* 0x0000005400ef7202 */ /* 0x000fe20000000f00 */
[----:B----4-:R-:W-:Y:S01]  /*c880*/  HMMA.16816.F32.BF16 R44, R4, R22, R36 ;  /* 0x00000016042c723c */ /* 0x010fe20000041824 */
[----:B------:R-:W-:Y:S02]  /*c890*/  MOV R238, R82 ;  /* 0x0000005200ee7202 */ /* 0x000fe40000000f00 */
[----:B------:R-:W-:-:S02]  /*c8a0*/  MOV R82, R72 ;  /* 0x0000004800527202 */ /* 0x000fc40000000f00 */
[----:B------:R-:W-:Y:S02]  /*c8b0*/  MOV R237, R74 ;  /* 0x0000004a00ed7202 */ /* 0x000fe40000000f00 */
[----:B------:R-:W-:Y:S01]  /*c8c0*/  MOV R84, R75 ;  /* 0x0000004b00547202 */ /* 0x000fe20000000f00 */
[C---:B------:R-:W-:Y:S01]  /*c8d0*/  HMMA.16816.F32.BF16 R136, R4.reuse, R24, R136 ;  /* 0x000000180488723c */ /* 0x040fe20000041888 */
[----:B------:R-:W-:Y:S02]  /*c8e0*/  MOV R236, R71 ;  /* 0x0000004700ec7202 */ /* 0x000fe40000000f00 */
[----:B------:R-:W-:Y:S02]  /*c8f0*/  MOV R72, R64 ;  /* 0x0000004000487202 */ /* 0x000fe40000000f00 */
[----:B------:R-:W-:Y:S02]  /*c900*/  MOV R74, R66 ;  /* 0x00000042004a7202 */ /* 0x000fe40000000f00 */
[----:B------:R-:W-:Y:S01]  /*c910*/  MOV R75, R67 ;  /* 0x00000043004b7202 */ /* 0x000fe20000000f00 */
[C---:B------:R-:W-:Y:S01]  /*c920*/  HMMA.16816.F32.BF16 R52, R4.reuse, R26, R52 ;  /* 0x0000001a0434723c */ /* 0x040fe20000041834 */
[----:B------:R-:W2:Y:S07]  /*c930*/  LDSM.16.MT88.4 R24, [R202+0x1a800] ;  /* 0x01a80000ca18783b */ /* 0x000eae0000004200 */
[C---:B------:R-:W-:Y:S01]  /*c940*/  HMMA.16816.F32.BF16 R36, R4.reuse, R16, R248 ;  /* 0x000000100424723c */ /* 0x040fe200000418f8 */
[----:B------:R-:W-:Y:S06]  /*c950*/  LDSM.16.MT88.4 R16, [R203+0x1a800] ;  /* 0x01a80000cb10783b */ /* 0x000fec0000004200 */
[----:B------:R-:W-:Y:S01]  /*c960*/  MOV R251, R73 ;  /* 0x0000004900fb7202 */ /* 0x000fe20000000f00 */
[----:B------:R-:W-:Y:S01]  /*c970*/  IMAD.MOV.U32 R73, RZ, RZ, R65 ;  /* 0x000000ffff497224 */ /* 0x000fe200078e0041 */
[----:B------:R-:W-:Y:S01]  /*c980*/  HMMA.16816.F32.BF16 R68, R4, R30, R192 ;  /* 0x0000001e0444723c */ /* 0x000fe200000418c0 */
[----:B------:R-:W-:-:S02]  /*c990*/  MOV R250, R76 ;  /* 0x0000004c00fa7202 */ /* 0x000fc40000000f00 */
[----:B------:R-:W-:Y:S02]  /*c9a0*/  MOV R249, R83 ;  /* 0x0000005300f97202 */ /* 0x000fe40000000f00 */
[----:B------:R-:W-:Y:S02]  /*c9b0*/  MOV R248, R90 ;  /* 0x0000005a00f87202 */ /* 0x000fe40000000f00 */
[----:B------:R-:W-:Y:S01]  /*c9c0*/  MOV R193, R80 ;  /* 0x0000005000c17202 */ /* 0x000fe20000000f00 */
[----:B------:R-:W-:Y:S01]  /*c9d0*/  HMMA.16816.F32.BF16 R64, R4, R28, R32 ;  /* 0x0000001c0440723c */ /* 0x000fe20000041820 */
[----:B------:R-:W3:Y:S01]  /*c9e0*/  LDSM.16.MT88.4 R28, [R202+0x1c800] ;  /* 0x01c80000ca1c783b */ /* 0x000ee20000004200 */
[----:B------:R-:W-:Y:S02]  /*c9f0*/  MOV R192, R81 ;  /* 0x0000005100c07202 */ /* 0x000fe40000000f00 */
[----:B------:R-:W-:Y:S01]  /*ca00*/  MOV R195, R82 ;  /* 0x0000005200c37202 */ /* 0x000fe20000000f00 */
[----:B------:R-:W-:Y:S01]  /*ca10*/  LDSM.16.MT88.4 R32, [R204+0x1c800] ;  /* 0x01c80000cc20783b */ /* 0x000fe20000004200 */
[----:B------:R-:W-:-:S02]  /*ca20*/  MOV R194, R88 ;  /* 0x0000005800c27202 */ /* 0x000fc40000000f00 */
[C---:B------:R-:W-:Y:S01]  /*ca30*/  HMMA.16816.F32.BF16 R48, R4.reuse, R20, R48 ;  /* 0x000000140430723c */ /* 0x040fe20000041830 */
[----:B------:R-:W4:Y:S07]  /*ca40*/  LDSM.16.MT88.4 R20, [R204+0x1a800] ;  /* 0x01a80000cc14783b */ /* 0x000f2e0000004200 */
        /* <DEDUP_REMOVED lines=8> */
[----:B------:R-:W-:-:S02]  /*cad0*/  MOV R242, R93 ;  /* 0x0000005d00f27202 */ /* 0x000fc40000000f00 */
[----:B------:R-:W-:Y:S02]  /*cae0*/  MOV R243, R92 ;  /* 0x0000005c00f37202 */ /* 0x000fe40000000f00 */
[----:B------:R-:W-:Y:S01]  /*caf0*/  MOV R196, R84 ;  /* 0x0000005400c47202 */ /* 0x000fe20000000f00 */
[C---:B---3--:R-:W-:Y:S01]  /*cb00*/  HMMA.16816.F32.BF16 R164, R4.reuse, R28, R156 ;  /* 0x0000001c04a4723c */ /* 0x048fe2000004189c */
[----:B------:R-:W-:Y:S02]  /*cb10*/  MOV R199, R87 ;  /* 0x0000005700c77202 */ /* 0x000fe40000000f00 */
[----:B------:R-:W-:Y:S02]  /*cb20*/  MOV R197, R85 ;  /* 0x0000005500c57202 */ /* 0x000fe40000000f00 */
[----:B------:R-:W-:Y:S02]  /*cb30*/  MOV R198, R86 ;  /* 0x0000005600c67202 */ /* 0x000fe40000000f00 */
[----:B------:R-:W-:Y:S01]  /*cb40*/  MOV R28, R196 ;  /* 0x000000c4001c7202 */ /* 0x000fe20000000f00 */
[----:B------:R-:W-:Y:S01]  /*cb50*/  HMMA.16816.F32.BF16 R156, R4, R30, R152 ;  /* 0x0000001e049c723c */ /* 0x000fe20000041898 */
[----:B------:R-:W-:-:S06]  /*cb60*/  MOV R196, R199 ;  /* 0x000000c700c47202 */ /* 0x000fcc0000000f00 */
[----:B------:R-:W-:Y:S01]  /*cb70*/  MOV R30, R240 ;  /* 0x000000f0001e7202 */ /* 0x000fe20000000f00 */
[C---:B----4-:R-:W-:Y:S01]  /*cb80*/  HMMA.16816.F32.BF16 R84, R4.reuse, R20, R188 ;  /* 0x000000140454723c */ /* 0x050fe200000418bc */
[----:B------:R-:W-:Y:S01]  /*cb90*/  MOV R240, R241 ;  /* 0x000000f100f07202 */ /* 0x000fe20000000f00 */
[----:B------:R-:W-:Y:S01]  /*cba0*/  IMAD.MOV.U32 R31, RZ, RZ, R197 ;  /* 0x000000ffff1f7224 */ /* 0x000fe200078e00c5 */
[----:B------:R-:W-:Y:S02]  /*cbb0*/  MOV R241, R242 ;  /* 0x000000f200f17202 */ /* 0x000fe40000000f00 */
[----:B------:R-:W-:Y:S02]  /*cbc0*/  MOV R242, R243 ;  /* 0x000000f300f27202 */ /* 0x000fe40000000f00 */
[----:B------:R-:W-:Y:S01]  /*cbd0*/  MOV R243, R236 ;  /* 0x000000ec00f37202 */ /* 0x000fe20000000f00 */
[----:B------:R-:W-:Y:S01]  /*cbe0*/  HMMA.16816.F32.BF16 R92, R4, R16, R180 ;  /* 0x00000010045c723c */ /* 0x000fe200000418b4 */
[----:B------:R2:W-:Y:S01]  /*cbf0*/  MUFU.EX2 R236, R9 ;  /* 0x0000000900ec7308 */ /* 0x0005e20000000800 */
[----:B------:R-:W-:-:S02]  /*cc00*/  MOV R189, R72 ;  /* 0x0000004800bd7202 */ /* 0x000fc40000000f00 */
[----:B------:R-:W-:Y:S02]  /*cc10*/  MOV R191, R73 ;  /* 0x0000004900bf7202 */ /* 0x000fe40000000f00 */
[----:B------:R-:W-:Y:S02]  /*cc20*/  MOV R188, R74 ;  /* 0x0000004a00bc7202 */ /* 0x000fe40000000f00 */
[----:B------:R-:W-:Y:S01]  /*cc30*/  MOV R190, R75 ;  /* 0x0000004b00be7202 */ /* 0x000fe20000000f00 */
[----:B------:R-:W-:Y:S03]  /*cc40*/  HMMA.16816.F32.BF16 R152, R4, R32, R148 ;  /* 0x000000200498723c */ /* 0x000fe60000041894 */
[----:B------:R-:W-:Y:S02]  /*cc50*/  MOV R29, R190 ;  /* 0x000000be001d7202 */ /* 0x000fe40000000f00 */
[----:B------:R-:W-:-:S02]  /*cc60*/  MOV R190, R198 ;  /* 0x000000c600be7202 */ /* 0x000fc40000000f00 */
[----:B------:R-:W-:Y:S01]  /*cc70*/  MOV R32, R29 ;  /* 0x0000001d00207202 */ /* 0x000fe20000000f00 */
[----:B--2---:R-:W-:Y:S01]  /*cc80*/  FFMA.FTZ R9, R235, c[0x0][0x23c], -R2 ;  /* 0x00008f00eb097a23 */ /* 0x004fe20000010802 */
[----:B------:R-:W-:Y:S01]  /*cc90*/  HMMA.16816.F32.BF16 R72, R4, R18, R176 ;  /* 0x000000120448723c */ /* 0x000fe200000418b0 */
[----:B------:R-:W2:Y:S01]  /*cca0*/  LDSM.16.MT88.4 R16, [R201+0x1e800] ;  /* 0x01e80000c910783b */ /* 0x000ea20000004200 */
[----:B------:R-:W-:Y:S01]  /*ccb0*/  MOV R33, R188 ;  /* 0x000000bc00217202 */ /* 0x000fe20000000f00 */
[----:B------:R3:W4:Y:S01]  /*ccc0*/  MUFU.EX2 R199, R9 ;  /* 0x0000000900c77308 */ /* 0x0007220000000800 */
[----:B------:R-:W-:-:S04]  /*ccd0*/  MOV R188, R193 ;  /* 0x000000c100bc7202 */ /* 0x000fc80000000f00 */
[C---:B------:R-:W-:Y:S01]  /*cce0*/  HMMA.16816.F32.BF16 R88, R4.reuse, R22, R184 ;  /* 0x000000160458723c */ /* 0x040fe200000418b8 */
[----:B------:R-:W5:Y:S02]  /*ccf0*/  LDSM.16.MT88.4 R20, [R202+0x1e800] ;  /* 0x01e80000ca14783b */ /* 0x000f640000004200 */
[----:B------:R-:W-:Y:S05]  /*cd00*/  MUFU.EX2 R193, R10 ;  /* 0x0000000a00c17308 */ /* 0x000fea0000000800 */
[----:B-1----:R-:W-:Y:S01]  /*cd10*/  HMMA.16816.F32.BF16 R168, R4, R12, R132 ;  /* 0x0000000c04a8723c */ /* 0x002fe20000041884 */
[----:B---3--:R-:W-:Y:S01]  /*cd20*/  FFMA.FTZ R9, R252, c[0x0][0x23c], -R2 ;  /* 0x00008f00fc097a23 */ /* 0x008fe20000010802 */
[----:B------:R-:W-:-:S03]  /*cd30*/  MOV R252, R32 ;  /* 0x0000002000fc7202 */ /* 0x000fc60000000f00 */
[----:B------:R1:W-:Y:S03]  /*cd40*/  MUFU.EX2 R198, R9 ;  /* 0x0000000900c67308 */ /* 0x0003e60000000800 */
[----:B------:R-:W-:Y:S01]  /*cd50*/  HMMA.16816.F32.BF16 R148, R4, R14, R96 ;  /* 0x0000000e0494723c */ /* 0x000fe20000041860 */
[----:B------:R-:W3:Y:S01]  /*cd60*/  LDSM.16.MT88.4 R12, [R203+0x1e800] ;  /* 0x01e80000cb0c783b */ /* 0x000ee20000004200 */
[----:B------:R-:W-:-:S06]  /*cd70*/  MOV R135, R30 ;  /* 0x0000001e00877202 */ /* 0x000fcc0000000f00 */
[----:B------:R-:W-:Y:S01]  /*cd80*/  HMMA.16816.F32.BF16 R144, R4, R34, R144 ;  /* 0x000000220490723c */ /* 0x000fe20000041890 */
[----:B-1----:R-:W-:-:S06]  /*cd90*/  FFMA.FTZ R9, R234, c[0x0][0x23c], -R2 ;  /* 0x00008f00ea097a23 */ /* 0x002fcc0000010802 */
[----:B------:R-:W-:Y:S01]  /*cda0*/  MOV R34, R31 ;  /* 0x0000001f00227202 */ /* 0x000fe20000000f00 */
[C---:B--2---:R-:W-:Y:S01]  /*cdb0*/  HMMA.16816.F32.BF16 R176, R4.reuse, R18, R104 ;  /* 0x0000001204b0723c */ /* 0x044fe20000041868 */
[----:B------:R-:W-:Y:S01]  /*cdc0*/  MOV R35, R28 ;  /* 0x0000001c00237202 */ /* 0x000fe20000000f00 */
[----:B------:R1:W-:Y:S01]  /*cdd0*/  MUFU.EX2 R197, R9 ;  /* 0x0000000900c57308 */ /* 0x0003e20000000800 */
[----:B------:R-:W2:Y:S01]  /*cde0*/  LDSM.16.MT88.4 R28, [R204+0x19000] ;  /* 0x01900000cc1c783b */ /* 0x000ea20000004200 */
[----:B------:R-:W-:Y:S02]  /*cdf0*/  MOV R234, R33 ;  /* 0x0000002100ea7202 */ /* 0x000fe40000000f00 */
[----:B------:R-:W-:Y:S02]  /*ce00*/  MOV R10, R35 ;  /* 0x00000023000a7202 */ /* 0x000fe40000000f00 */
[C---:B------:R-:W-:Y:S01]  /*ce10*/  HMMA.16816.F32.BF16 R172, R4.reuse, R16, R100 ;  /* 0x0000001004ac723c */ /* 0x040fe20000041864 */
[----:B------:R-:W-:Y:S01]  /*ce20*/  MOV R235, R34 ;  /* 0x0000002200eb7202 */ /* 0x000fe20000000f00 */
[----:B------:R-:W2:Y:S04]  /*ce30*/  LDSM.16.MT88.4 R16, [R202+0x19000] ;  /* 0x01900000ca10783b */ /* 0x000ea80000004200 */
[----:B------:R-:W-:Y:S01]  /*ce40*/  FFMA.FTZ R3, R240, R3, R235 ;  /* 0x00000003f0037223 */ /* 0x000fe200000100eb */
[----:B------:R-:W-:Y:S01]  /*ce50*/  LDSM.16.MT88.4 R32, [R201+0x1d000] ;  /* 0x01d00000c920783b */ /* 0x000fe20000004200 */
[----:B-----5:R-:W-:Y:S01]  /*ce60*/  HMMA.16816.F32.BF16 R184, R4, R20, R108 ;  /* 0x0000001404b8723c */ /* 0x020fe2000004186c */
[----:B-1----:R-:W-:-:S04]  /*ce70*/  FFMA.FTZ R9, R196, c[0x0][0x23c], -R0 ;  /* 0x00008f00c4097a23 */ /* 0x002fc80000010800 */
[----:B------:R1:W5:Y:S03]  /*ce80*/  MUFU.EX2 R196, R9 ;  /* 0x0000000900c47308 */ /* 0x0003660000000800 */
[C---:B------:R-:W-:Y:S01]  /*ce90*/  HMMA.16816.F32.BF16 R112, R4.reuse, R22, R112 ;  /* 0x000000160470723c */ /* 0x040fe20000041870 */
[----:B------:R-:W2:Y:S07]  /*cea0*/  LDSM.16.MT88.4 R20, [R201+0x19000] ;  /* 0x01900000c914783b */ /* 0x000eae0000004200 */
[----:B------:R-:W-:Y:S01]  /*ceb0*/  HMMA.16816.F32.BF16 R180, R4, R24, R116 ;  /* 0x0000001804b4723c */ /* 0x000fe20000041874 */
[----:B-1----:R-:W-:-:S07]  /*cec0*/  FFMA.FTZ R9, R195, c[0x0][0x23c], -R0 ;  /* 0x00008f00c3097a23 */ /* 0x002fce0000010800 */
[C---:B------:R-:W-:Y:S01]  /*ced0*/  HMMA.16816.F32.BF16 R104, R4.reuse, R26, R120 ;  /* 0x0000001a0468723c */ /* 0x040fe20000041878 */
[----:B------:R-:W-:Y:S01]  /*cee0*/  LDSM.16.MT88.4 R24, [R203+0x19000] ;  /* 0x01900000cb18783b */ /* 0x000fe20000004200 */
[----:B------:R1:W-:Y:S06]  /*cef0*/  MUFU.EX2 R195, R9 ;  /* 0x0000000900c37308 */ /* 0x0003ec0000000800 */
[C---:B---3--:R-:W-:Y:S08]  /*cf00*/  HMMA.16816.F32.BF16 R124, R4.reuse, R12, R124 ;  /* 0x0000000c047c723c */ /* 0x048ff0000004187c */
[----:B------:R-:W-:Y:S01]  /*cf10*/  HMMA.16816.F32.BF16 R40, R4, R14, R40 ;  /* 0x0000000e0428723c */ /* 0x000fe20000041828 */
[----:B------:R-:W3:Y:S01]  /*cf20*/  LDSM.16.MT88.4 R12, [R204+0x1b000] ;  /* 0x01b00000cc0c783b */ /* 0x000ee20000004200 */
[----:B-1----:R-:W-:Y:S01]  /*cf30*/  FFMA.FTZ R9, R135, c[0x0][0x23c], -R0 ;  /* 0x00008f0087097a23 */ /* 0x002fe20000010800 */
[----:B------:R-:W-:-:S03]  /*cf40*/  MOV R135, R194 ;  /* 0x000000c200877202 */ /* 0x000fc60000000f00 */
[----:B------:R-:W1:Y:S01]  /*cf50*/  MUFU.EX2 R194, R9 ;  /* 0x0000000900c27308 */ /* 0x000e620000000800 */
[----:B----4-:R-:W-:Y:S02]  /*cf60*/  F2FP.BF16.PACK_AB R4, R199, R236 ;  /* 0x000000ecc704723e */ /* 0x010fe400000010ff */
[----:B-----5:R-:W-:Y:S02]  /*cf70*/  F2FP.BF16.PACK_AB R5, R193, R196 ;  /* 0x000000c4c105723e */ /* 0x020fe400000010ff */
[----:B------:R-:W-:Y:S02]  /*cf80*/  F2FP.BF16.PACK_AB R6, R197, R198 ;  /* 0x000000c6c506723e */ /* 0x000fe400000010ff */
[----:B-1----:R-:W-:Y:S01]  /*cf90*/  F2FP.BF16.PACK_AB R7, R194, R195 ;  /* 0x000000c3c207723e */ /* 0x002fe200000010ff */
[----:B------:R-:W-:Y:S01]  /*cfa0*/  FFMA.FTZ R9, R188, c[0x0][0x23c], -R2 ;  /* 0x00008f00bc097a23 */ /* 0x000fe20000010802 */
[----:B------:R-:W-:Y:S02]  /*cfb0*/  MOV R188, R189 ;  /* 0x000000bd00bc7202 */ /* 0x000fe40000000f00 */
[----:B------:R-:W-:-:S02]  /*cfc0*/  MOV R189, R192 ;  /* 0x000000c000bd7202 */ /* 0x000fc40000000f00 */
[----:B------:R1:W-:Y:S01]  /*cfd0*/  MUFU.EX2 R192, R9 ;  /* 0x0000000900c07308 */ /* 0x0003e20000000800 */
[C---:B--2---:R-:W-:Y:S08]  /*cfe0*/  HMMA.16816.F32.BF16 R36, R4.reuse, R28, R36 ;  /* 0x0000001c0424723c */ /* 0x044ff00000041824 */
[----:B------:R-:W-:Y:S01]  /*cff0*/  HMMA.16816.F32.BF16 R56, R4, R30, R56 ;  /* 0x0000001e0438723c */ /* 0x000fe20000041838 */
[----:B------:R-:W2:Y:S01]  /*d000*/  LDSM.16.MT88.4 R28, [R203+0x1b000] ;  /* 0x01b00000cb1c783b */ /* 0x000ea20000004200 */
[----:B-1----:R-:W-:-:S06]  /*d010*/  FFMA.FTZ R9, R191, c[0x0][0x23c], -R2 ;  /* 0x00008f00bf097a23 */ /* 0x002fcc0000010802 */
[C---:B------:R-:W-:Y:S01]  /*d020*/  HMMA.16816.F32.BF16 R48, R4.reuse, R16, R48 ;  /* 0x000000100430723c */ /* 0x040fe20000041830 */
[----:B------:R1:W4:Y:S07]  /*d030*/  MUFU.EX2 R191, R9 ;  /* 0x0000000900bf7308 */ /* 0x00032e0000000800 */
[C---:B------:R-:W-:Y:S01]  /*d040*/  HMMA.16816.F32.BF16 R44, R4.reuse, R18, R44 ;  /* 0x00000012042c723c */ /* 0x040fe2000004182c */
[----:B------:R-:W5:Y:S07]  /*d050*/  LDSM.16.MT88.4 R16, [R202+0x1b000] ;  /* 0x01b00000ca10783b */ /* 0x000f6e0000004200 */
[C---:B------:R-:W-:Y:S08]  /*d060*/  HMMA.16816.F32.BF16 R136, R4.reuse, R20, R136 ;  /* 0x000000140488723c */ /* 0x040ff00000041888 */
[C---:B------:R-:W-:Y:S01]  /*d070*/  HMMA.16816.F32.BF16 R52, R4.reuse, R22, R52 ;  /* 0x000000160434723c */ /* 0x040fe20000041834 */
[----:B------:R-:W4:Y:S07]  /*d080*/  LDSM.16.MT88.4 R20, [R201+0x1b000] ;  /* 0x01b00000c914783b */ /* 0x000f2e0000004200 */
[C---:B---3--:R-:W-:Y:S08]  /*d090*/  HMMA.16816.F32.BF16 R84, R4.reuse, R12, R84 ;  /* 0x0000000c0454723c */ /* 0x048ff00000041854 */
[C---:B--2---:R-:W-:Y:S07]  /*d0a0*/  HMMA.16816.F32.BF16 R96, R4.reuse, R30, R72 ;  /* 0x0000001e0460723c */ /* 0x044fee0000041848 */
[----:B------:R-:W-:Y:S01]  /*d0b0*/  MOV R75, R135 ;  /* 0x00000087004b7202 */ /* 0x000fe20000000f00 */
[----:B------:R-:W-:Y:S01]  /*d0c0*/  HMMA.16816.F32.BF16 R88, R4, R14, R88 ;  /* 0x0000000e0458723c */ /* 0x000fe20000041858 */
[----:B------:R-:W2:Y:S03]  /*d0d0*/  LDSM.16.MT88.4 R12, [R204+0x1d000] ;  /* 0x01d00000cc0c783b */ /* 0x000ea60000004200 */
[--C-:B-1----:R-:W-:Y:S01]  /*d0e0*/  FFMA.FTZ R9, R75, c[0x0][0x23c], -R2.reuse ;  /* 0x00008f004b097a23 */ /* 0x102fe20000010802 */
[----:B------:R-:W-:Y:S01]  /*d0f0*/  MOV R75, R190 ;  /* 0x000000be004b7202 */ /* 0x000fe20000000f00 */
[----:B------:R-:W-:-:S02]  /*d100*/  FFMA.FTZ R2, R189, c[0x0][0x23c], -R2 ;  /* 0x00008f00bd027a23 */ /* 0x000fc40000010802 */
[----:B------:R-:W-:Y:S01]  /*d110*/  MUFU.EX2 R190, R9 ;  /* 0x0000000900be7308 */ /* 0x000fe20000000800 */
[C---:B-----5:R-:W-:Y:S07]  /*d120*/  HMMA.16816.F32.BF16 R76, R4.reuse, R16, R76 ;  /* 0x00000010044c723c */ /* 0x060fee000004184c */
[----:B------:R1:W3:Y:S01]  /*d130*/  MUFU.EX2 R189, R2 ;  /* 0x0000000200bd7308 */ /* 0x0002e20000000800 */
[C---:B------:R-:W-:Y:S01]  /*d140*/  HMMA.16816.F32.BF16 R80, R4.reuse, R18, R80 ;  /* 0x000000120450723c */ /* 0x040fe20000041850 */
[----:B------:R-:W5:Y:S07]  /*d150*/  LDSM.16.MT88.4 R16, [R202+0x1d000] ;  /* 0x01d00000ca10783b */ /* 0x000f6e0000004200 */
[----:B----4-:R-:W-:Y:S01]  /*d160*/  HMMA.16816.F32.BF16 R64, R4, R20, R64 ;  /* 0x000000140440723c */ /* 0x010fe20000041840 */
[----:B-1----:R-:W-:-:S07]  /*d170*/  FFMA.FTZ R2, R188, c[0x0][0x23c], -R0 ;  /* 0x00008f00bc027a23 */ /* 0x002fce0000010800 */
[C---:B------:R-:W-:Y:S01]  /*d180*/  HMMA.16816.F32.BF16 R68, R4.reuse, R22, R68 ;  /* 0x000000160444723c */ /* 0x040fe20000041844 */
[----:B------:R-:W1:Y:S01]  /*d190*/  LDSM.16.MT88.4 R20, [R203+0x1d000] ;  /* 0x01d00000cb14783b */ /* 0x000e620000004200 */
[----:B------:R4:W-:Y:S06]  /*d1a0*/  MUFU.EX2 R188, R2 ;  /* 0x0000000200bc7308 */ /* 0x0009ec0000000800 */
[C---:B--2---:R-:W-:Y:S08]  /*d1b0*/  HMMA.16816.F32.BF16 R120, R4.reuse, R12, R152 ;  /* 0x0000000c0478723c */ /* 0x044ff00000041898 */
[----:B------:R-:W-:Y:S01]  /*d1c0*/  HMMA.16816.F32.BF16 R132, R4, R14, R144 ;  /* 0x0000000e0484723c */ /* 0x000fe20000041890 */
[----:B------:R-:W2:Y:S01]  /*d1d0*/  LDSM.16.MT88.4 R12, [R203+0x1f000] ;  /* 0x01f00000cb0c783b */ /* 0x000ea20000004200 */
[----:B----4-:R-:W-:-:S04]  /*d1e0*/  FFMA.FTZ R2, R11, c[0x0][0x23c], -R0 ;  /* 0x00008f000b027a23 */ /* 0x010fc80000010800 */
[----:B------:R4:W4:Y:S02]  /*d1f0*/  MUFU.EX2 R11, R2 ;  /* 0x00000002000b7308 */ /* 0x0009240000000800 */
[C---:B------:R-:W-:Y:S07]  /*d200*/  HMMA.16816.F32.BF16 R100, R4.reuse, R32, R128 ;  /* 0x000000200464723c */ /* 0x040fee0000041880 */
[----:B------:R-:W-:Y:S01]  /*d210*/  F2FP.BF16.PACK_AB R128, R191, R192 ;  /* 0x000000c0bf80723e */ /* 0x000fe200000010ff */
[----:B-----5:R-:W-:Y:S01]  /*d220*/  HMMA.16816.F32.BF16 R116, R4, R18, R156 ;  /* 0x000000120474723c */ /* 0x020fe2000004189c */
[----:B------:R-:W5:Y:S01]  /*d230*/  LDSM.16.MT88.4 R156, [R204+0x19800] ;  /* 0x01980000cc9c783b */ /* 0x000f620000004200 */
[----:B---3--:R-:W-:Y:S01]  /*d240*/  F2FP.BF16.PACK_AB R130, R189, R190 ;  /* 0x000000bebd82723e */ /* 0x008fe200000010ff */
[--C-:B----4-:R-:W-:Y:S01]  /*d250*/  FFMA.FTZ R2, R10, c[0x0][0x23c], -R0.reuse ;  /* 0x00008f000a027a23 */ /* 0x110fe20000010800 */
[----:B------:R-:W-:Y:S01]  /*d260*/  F2FP.BF16.PACK_AB R129, R11, R188 ;  /* 0x000000bc0b81723e */ /* 0x000fe200000010ff */
[----:B------:R-:W-:-:S03]  /*d270*/  FFMA.FTZ R0, R75, c[0x0][0x23c], -R0 ;  /* 0x00008f004b007a23 */ /* 0x000fc60000010800 */
[C---:B-1----:R-:W-:Y:S01]  /*d280*/  HMMA.16816.F32.BF16 R168, R4.reuse, R20, R168 ;  /* 0x0000001404a8723c */ /* 0x042fe200000418a8 */
[----:B------:R-:W-:Y:S01]  /*d290*/  MUFU.EX2 R10, R2 ;  /* 0x00000002000a7308 */ /* 0x000fe20000000800 */
[----:B------:R-:W-:Y:S06]  /*d2a0*/  LDSM.16.MT88.4 R72, [R201+0x1d800] ;  /* 0x01d80000c948783b */ /* 0x000fec0000004200 */
[C---:B------:R-:W-:Y:S01]  /*d2b0*/  HMMA.16816.F32.BF16 R32, R4.reuse, R34, R140 ;  /* 0x000000220420723c */ /* 0x040fe2000004188c */
[----:B------:R1:W3:Y:S01]  /*d2c0*/  MUFU.EX2 R9, R0 ;  /* 0x0000000000097308 */ /* 0x0002e20000000800 */
[----:B------:R-:W4:Y:S06]  /*d2d0*/  LDSM.16.MT88.4 R140, [R201+0x19800] ;  /* 0x01980000c98c783b */ /* 0x000f2c0000004200 */
[C---:B------:R-:W-:Y:S01]  /*d2e0*/  HMMA.16816.F32.BF16 R20, R4.reuse, R22, R148 ;  /* 0x000000160414723c */ /* 0x040fe20000041894 */
[----:B------:R-:W4:Y:S07]  /*d2f0*/  LDSM.16.MT88.4 R148, [R202+0x19800] ;  /* 0x01980000ca94783b */ /* 0x000f2e0000004200 */
[----:B--2---:R-:W-:Y:S01]  /*d300*/  HMMA.16816.F32.BF16 R124, R4, R12, R124 ;  /* 0x0000000c047c723c */ /* 0x004fe2000004187c */
[----:B-1----:R-:W-:Y:S01]  /*d310*/  FFMA.FTZ R0, R252, R8, R234 ;  /* 0x00000008fc007223 */ /* 0x002fe200000100ea */
[----:B---3--:R-:W-:-:S03]  /*d320*/  F2FP.BF16.PACK_AB R131, R9, R10 ;  /* 0x0000000a0983723e */ /* 0x008fc600000010ff */
[----:B------:R-:W-:Y:S02]  /*d330*/  FADD.FTZ R2, R241, R0 ;  /* 0x00000000f1027221 */ /* 0x000fe40000010000 */
[----:B------:R-:W-:Y:S01]  /*d340*/  FADD.FTZ R0, R242, R3 ;  /* 0x00000003f2007221 */ /* 0x000fe20000010000 */
[----:B------:R-:W-:Y:S01]  /*d350*/  HMMA.16816.F32.BF16 R12, R4, R14, R40 ;  /* 0x0000000e040c723c */ /* 0x000fe20000041828 */
[----:B------:R-:W-:Y:S01]  /*d360*/  FADD.FTZ R2, R243, R2 ;  /* 0x00000002f3027221 */ /* 0x000fe20000010000 */
[----:B------:R-:W1:Y:S01]  /*d370*/  LDSM.16.MT88.4 R40, [R201+0x1b800] ;  /* 0x01b80000c928783b */ /* 0x000e620000004200 */
[----:B------:R-:W-:Y:S02]  /*d380*/  FADD.FTZ R0, R237, R0 ;  /* 0x00000000ed007221 */ /* 0x000fe40000010000 */
[----:B------:R-:W-:Y:S02]  /*d390*/  FADD.FTZ R2, R251, R2 ;  /* 0x00000002fb027221 */ /* 0x000fe40000010000 */
[----:B------:R-:W-:Y:S01]  /*d3a0*/  FADD.FTZ R0, R250, R0 ;  /* 0x00000000fa007221 */ /* 0x000fe20000010000 */
[----:B------:R-:W2:Y:S01]  /*d3b0*/  LDL R251, [R1+0x34] ;  /* 0x0000340001fb7983 */ /* 0x000ea20000100800 */
[C---:B-----5:R-:W-:Y:S03]  /*d3c0*/  HMMA.16816.F32.BF16 R152, R128.reuse, R156, R36 ;  /* 0x0000009c8098723c */ /* 0x060fe60000041824 */
[----:B------:R-:W3:Y:S05]  /*d3d0*/  LDL R250, [R1+0x38] ;  /* 0x0000380001fa7983 */ /* 0x000eea0000100800 */
[----:B------:R-:W-:Y:S01]  /*d3e0*/  HMMA.16816.F32.BF16 R156, R128, R158, R56 ;  /* 0x0000009e809c723c */ /* 0x000fe20000041838 */
[----:B------:R-:W5:Y:S07]  /*d3f0*/  LDSM.16.MT88.4 R56, [R204+0x1b800] ;  /* 0x01b80000cc38783b */ /* 0x000f6e0000004200 */
[C---:B------:R-:W-:Y:S08]  /*d400*/  HMMA.16816.F32.BF16 R160, R4.reuse, R24, R160 ;  /* 0x0000001804a0723c */ /* 0x040ff000000418a0 */
[C---:B------:R-:W-:Y:S01]  /*d410*/  HMMA.16816.F32.BF16 R60, R4.reuse, R26, R60 ;  /* 0x0000001a043c723c */ /* 0x040fe2000004183c */
[----:B------:R-:W1:Y:S07]  /*d420*/  LDSM.16.MT88.4 R24, [R201+0x1f000] ;  /* 0x01f00000c918783b */ /* 0x000e6e0000004200 */
[----:B------:R-:W-:Y:S01]  /*d430*/  HMMA.16816.F32.BF16 R108, R4, R16, R164 ;  /* 0x00000010046c723c */ /* 0x000fe200000418a4 */
[----:B------:R-:W5:Y:S04]  /*d440*/  LDSM.16.MT88.4 R164, [R203+0x19800] ;  /* 0x01980000cba4783b */ /* 0x000f680000004200 */
[----:B------:R-:W-:Y:S03]  /*d450*/  LDSM.16.MT88.4 R16, [R204+0x1f000] ;  /* 0x01f00000cc10783b */ /* 0x000fe60000004200 */
[C---:B----4-:R-:W-:Y:S08]  /*d460*/  HMMA.16816.F32.BF16 R136, R128.reuse, R140, R136 ;  /* 0x0000008c8088723c */ /* 0x050ff00000041888 */
[C---:B------:R-:W-:Y:S01]  /*d470*/  HMMA.16816.F32.BF16 R144, R128.reuse, R148, R48 ;  /* 0x000000948090723c */ /* 0x040fe20000041830 */
[----:B------:R-:W4:Y:S07]  /*d480*/  LDSM.16.MT88.4 R48, [R202+0x1b800] ;  /* 0x01b80000ca30783b */ /* 0x000f2e0000004200 */
[----:B------:R-:W-:Y:S08]  /*d490*/  HMMA.16816.F32.BF16 R140, R128, R142, R52 ;  /* 0x0000008e808c723c */ /* 0x000ff00000041834 */
[----:B------:R-:W-:Y:S01]  /*d4a0*/  HMMA.16816.F32.BF16 R92, R4, R28, R92 ;  /* 0x0000001c045c723c */ /* 0x000fe2000004185c */
[----:B------:R-:W4:Y:S07]  /*d4b0*/  LDSM.16.MT88.4 R28, [R202+0x1f000] ;  /* 0x01f00000ca1c783b */ /* 0x000f2e0000004200 */
[C---:B-1----:R-:W-:Y:S01]  /*d4c0*/  HMMA.16816.F32.BF16 R36, R128.reuse, R40, R64 ;  /* 0x000000288024723c */ /* 0x042fe20000041840 */
[----:B------:R-:W1:Y:S07]  /*d4d0*/  LDSM.16.MT88.4 R64, [R203+0x1b800] ;  /* 0x01b80000cb40783b */ /* 0x000e6e0000004200 */
[C---:B-----5:R-:W-:Y:S08]  /*d4e0*/  HMMA.16816.F32.BF16 R52, R128.reuse, R56, R84 ;  /* 0x000000388034723c */ /* 0x060ff00000041854 */
[----:B------:R-:W-:Y:S01]  /*d4f0*/  HMMA.16816.F32.BF16 R56, R128, R58, R88 ;  /* 0x0000003a8038723c */ /* 0x000fe20000041858 */
[----:B------:R-:W5:Y:S01]  /*d500*/  LDSM.16.MT88.4 R88, [R204+0x1d800] ;  /* 0x01d80000cc58783b */ /* 0x000f620000004200 */
        /* <DEDUP_REMOVED lines=10> */
[----:B------:R-:W-:Y:S02]  /*d5b0*/  FADD.FTZ R2, R236, R2 ;  /* 0x00000002ec027221 */ /* 0x000fe40000010000 */
[----:B------:R-:W-:Y:S02]  /*d5c0*/  FADD.FTZ R0, R196, R0 ;  /* 0x00000000c4007221 */ /* 0x000fe40000010000 */
[----:B------:R-:W-:Y:S02]  /*d5d0*/  FADD.FTZ R2, R199, R2 ;  /* 0x00000002c7027221 */ /* 0x000fe40000010000 */
[----:B------:R-:W-:Y:S01]  /*d5e0*/  FADD.FTZ R0, R193, R0 ;  /* 0x00000000c1007221 */ /* 0x000fe20000010000 */
[----:B------:R-:W-:Y:S01]  /*d5f0*/  HMMA.16816.F32.BF16 R160, R128, R164, R160 ;  /* 0x000000a480a0723c */ /* 0x000fe200000418a0 */
[----:B------:R-:W-:-:S02]  /*d600*/  FADD.FTZ R2, R198, R2 ;  /* 0x00000002c6027221 */ /* 0x000fc40000010000 */
[----:B------:R-:W-:-:S05]  /*d610*/  FADD.FTZ R0, R195, R0 ;  /* 0x00000000c3007221 */ /* 0x000fca0000010000 */
[----:B----4-:R-:W-:Y:S01]  /*d620*/  HMMA.16816.F32.BF16 R44, R128, R48, R76 ;  /* 0x00000030802c723c */ /* 0x010fe2000004184c */
[----:B------:R-:W-:-:S07]  /*d630*/  FADD.FTZ R2, R197, R2 ;  /* 0x00000002c5027221 */ /* 0x000fce0000010000 */
[----:B------:R-:W-:Y:S01]  /*d640*/  HMMA.16816.F32.BF16 R24, R4, R26, R176 ;  /* 0x0000001a0418723c */ /* 0x000fe200000418b0 */
[----:B------:R-:W-:-:S07]  /*d650*/  FADD.FTZ R0, R194, R0 ;  /* 0x00000000c2007221 */ /* 0x000fce0000010000 */
[C---:B------:R-:W-:Y:S08]  /*d660*/  HMMA.16816.F32.BF16 R164, R128.reuse, R166, R60 ;  /* 0x000000a680a4723c */ /* 0x040ff0000004183c */
[----:B------:R-:W-:Y:S01]  /*d670*/  HMMA.16816.F32.BF16 R48, R128, R50, R80 ;  /* 0x000000328030723c */ /* 0x000fe20000041850 */
[----:B------:R-:W4:Y:S07]  /*d680*/  LDSM.16.MT88.4 R80, [R202+0x1d800] ;  /* 0x01d80000ca50783b */ /* 0x000f2e0000004200 */
[C---:B------:R-:W-:Y:S08]  /*d690*/  HMMA.16816.F32.BF16 R176, R4.reuse, R28, R184 ;  /* 0x0000001c04b0723c */ /* 0x040ff000000418b8 */
        /* <DEDUP_REMOVED lines=9> */
[----:B-----5:R-:W-:Y:S01]  /*d730*/  HMMA.16816.F32.BF16 R84, R128, R88, R120 ;  /* 0x000000588054723c */ /* 0x020fe20000041878 */
        /* <DEDUP_REMOVED lines=10> */
[C---:B----4-:R-:W-:Y:S02]  /*d7e0*/  HMMA.16816.F32.BF16 R76, R128.reuse, R80, R108 ;  /* 0x00000050804c723c */ /* 0x050fe4000004186c */
[----:B------:R4:W-:Y:S04]  /*d7f0*/  STL [R1+0x24], R244 ;  /* 0x000024f401007387 */ /* 0x0009e80000100800 */
[----:B------:R4:W-:Y:S02]  /*d800*/  STL [R1+0x30], R247 ;  /* 0x000030f701007387 */ /* 0x0009e40000100800 */
[C---:B------:R-:W-:Y:S08]  /*d810*/  HMMA.16816.F32.BF16 R68, R128.reuse, R72, R100 ;  /* 0x000000488044723c */ /* 0x040ff00000041864 */
[C---:B------:R-:W-:Y:S08]  /*d820*/  HMMA.16816.F32.BF16 R80, R128.reuse, R82, R116 ;  /* 0x000000528050723c */ /* 0x040ff00000041874 */
[C---:B-1----:R-:W-:Y:S08]  /*d830*/  HMMA.16816.F32.BF16 R92, R128.reuse, R96, R168 ;  /* 0x00000060805c723c */ /* 0x042ff000000418a8 */
[C---:B------:R-:W-:Y:S08]  /*d840*/  HMMA.16816.F32.BF16 R100, R128.reuse, R104, R172 ;  /* 0x000000688064723c */ /* 0x040ff000000418ac */
[C---:B------:R-:W-:Y:S08]  /*d850*/  HMMA.16816.F32.BF16 R108, R128.reuse, R112, R176 ;  /* 0x00000070806c723c */ /* 0x040ff000000418b0 */
[C---:B-----5:R-:W-:Y:S08]  /*d860*/  HMMA.16816.F32.BF16 R116, R128.reuse, R120, R180 ;  /* 0x000000788074723c */ /* 0x060ff000000418b4 */
[C---:B------:R-:W-:Y:S08]  /*d870*/  HMMA.16816.F32.BF16 R72, R128.reuse, R74, R32 ;  /* 0x0000004a8048723c */ /* 0x040ff00000041820 */
[C---:B------:R-:W-:Y:S08]  /*d880*/  HMMA.16816.F32.BF16 R88, R128.reuse, R90, R132 ;  /* 0x0000005a8058723c */ /* 0x040ff00000041884 */
[C---:B------:R-:W-:Y:S08]  /*d890*/  HMMA.16816.F32.BF16 R96, R128.reuse, R98, R20 ;  /* 0x000000628060723c */ /* 0x040ff00000041814 */
[----:B------:R-:W-:Y:S01]  /*d8a0*/  HMMA.16816.F32.BF16 R104, R128, R106, R24 ;  /* 0x0000006a8068723c */ /* 0x000fe20000041818 */
[----:B--2---:R-:W-:-:S07]  /*d8b0*/  MOV R132, R251 ;  /* 0x000000fb00847202 */ /* 0x004fce0000000f00 */
[----:B------:R-:W-:Y:S01]  /*d8c0*/  HMMA.16816.F32.BF16 R112, R128, R114, R28 ;  /* 0x000000728070723c */ /* 0x000fe2000004181c */
[----:B---3--:R-:W-:-:S07]  /*d8d0*/  MOV R133, R250 ;  /* 0x000000fa00857202 */ /* 0x008fce0000000f00 */
        /* <DEDUP_REMOVED lines=69> */
[----:B------:R-:W-:Y:S01]  /*dd30*/  IMAD.IADD R2, R229, 0x1, -R0 ;  /* 0x00000001e5027824 */ /* 0x000fe200078e0a00 */
[C---:B------:R-:W-:Y:S01]  /*dd40*/  IADD3 R3, R0.reuse, 0x1, RZ ;  /* 0x0000000100037810 */ /* 0x040fe20007ffe0ff */
[----:B------:R-:W-:Y:S01]  /*dd50*/  @P4 STS.128 [R227+0x1b000], RZ ;  /* 0x01b000ffe3004388 */ /* 0x000fe20000000c00 */
[C---:B------:R-:W-:Y:S02]  /*dd60*/  ISETP.GE.AND P6, PT, R0.reuse, R233, PT ;  /* 0x000000e90000720c */ /* 0x040fe40003fc6270 */
[----:B------:R-:W-:Y:S01]  /*dd70*/  IABS R2, R2 ;  /* 0x0000000200027213 */ /* 0x000fe20000000000 */
[----:B------:R-:W-:Y:S01]  /*dd80*/  @!PT LDS RZ, [RZ] ;  /* 0x00000000fffff984 */ /* 0x000fe20000000800 */
[----:B------:R-:W-:Y:S01]  /*dd90*/  @!PT LDS RZ, [RZ] ;  /* 0x00000000fffff984 */ /* 0x000fe20000000800 */
[----:B------:R-:W-:Y:S01]  /*dda0*/  @!PT LDS RZ, [RZ] ;  /* 0x00000000fffff984 */ /* 0x000fe20000000800 */
[----:B------:R1:W-:Y:S01]  /*ddb0*/  @!P4 LDGSTS.E.BYPASS.LTC128B.128 [R227+0x1b000], [R10.64+0x80] ;  /* 0x1b0000800ae3cfae */ /* 0x0003e2000b901d54 */
[----:B------:R-:W-:-:S02]  /*ddc0*/  ISETP.LT.OR P6, PT, R0, R231, P6 ;  /* 0x000000e70000720c */ /* 0x000fc400037c1670 */
[C---:B------:R-:W-:Y:S01]  /*ddd0*/  ISETP.GE.AND P1, PT, R0.reuse, R232, PT ;  /* 0x000000e80000720c */ /* 0x040fe20003f26270 */
[----:B------:R-:W-:Y:S01]  /*dde0*/  @P3 STS.128 [R227+0x1d000], RZ ;  /* 0x01d000ffe3003388 */ /* 0x000fe20000000c00 */
[C---:B------:R-:W-:Y:S02]  /*ddf0*/  ISETP.GE.AND P0, PT, R3.reuse, R233, PT ;  /* 0x000000e90300720c */ /* 0x040fe40003f06270 */
[----:B------:R-:W-:Y:S01]  /*de00*/  ISETP.LT.OR P1, PT, R0, R230, P1 ;  /* 0x000000e60000720c */ /* 0x000fe20000f21670 */
        /* <DEDUP_REMOVED lines=170> */
[C---:B-----5:R-:W-:Y:S08]  /*e8b0*/  HMMA.16816.F32.BF16 R188, R12.reuse, R168, R188 ;  /* 0x000000a80cbc723c */ /* 0x060ff000000418bc */
        /* <DEDUP_REMOVED lines=8> */
[----:B------:R-:W5:Y:S07]  /*e940*/  LDSM.16.M88.4 R32, [R213] ;  /* 0x00000000d520783b */ /* 0x000f6e0000000200 */
        /* <DEDUP_REMOVED lines=13> */
[C---:B-----5:R-:W-:Y:S08]  /*ea20*/  HMMA.16816.F32.BF16 R132, R4.reuse, R32, R24 ;  /* 0x000000200484723c */ /* 0x060ff00000041818 */
[C---:B------:R-:W-:Y:S01]  /*ea30*/  HMMA.16816.F32.BF16 R24, R4.reuse, R34, R20 ;  /* 0x000000220418723c */ /* 0x040fe20000041814 */
[----:B------:R-:W5:Y:S07]  /*ea40*/  LDSM.16.M88.4 R32, [R206+0x16800] ;  /* 0x01680000ce20783b */ /* 0x000f6e0000000200 */
[C---:B---3--:R-:W-:Y:S08]  /*ea50*/  HMMA.16816.F32.BF16 R20, R4.reuse, R196, R188 ;  /* 0x000000c40414723c */ /* 0x048ff000000418bc */
[----:B------:R-:W-:Y:S01]  /*ea60*/  HMMA.16816.F32.BF16 R16, R4, R198, R184 ;  /* 0x000000c60410723c */ /* 0x000fe200000418b8 */
[----:B------:R-:W-:Y:S07]  /*ea70*/  LDSM.16.M88.4 R4, [R209+0xc000] ;  /* 0x00c00000d104783b */ /* 0x000fee0000000200 */
[C---:B-1----:R-:W-:Y:S08]  /*ea80*/  HMMA.16816.F32.BF16 R168, R8.reuse, R172, R192 ;  /* 0x000000ac08a8723c */ /* 0x042ff000000418c0 */
[C---:B--2---:R-:W-:Y:S08]  /*ea90*/  HMMA.16816.F32.BF16 R192, R8.reuse, R28, R132 ;  /* 0x0000001c08c0723c */ /* 0x044ff00000041884 */
[C---:B----4-:R-:W-:Y:S08]  /*eaa0*/  HMMA.16816.F32.BF16 R132, R8.reuse, R12, R20 ;  /* 0x0000000c0884723c */ /* 0x050ff00000041814 */
[C---:B------:R-:W-:Y:S01]  /*eab0*/  HMMA.16816.F32.BF16 R176, R8.reuse, R174, R176 ;  /* 0x000000ae08b0723c */ /* 0x040fe200000418b0 */
[----:B------:R-:W1:Y:S07]  /*eac0*/  LDSM.16.M88.4 R172, [R205+0x6000] ;  /* 0x00600000cdac783b */ /* 0x000e6e0000000200 */
[C---:B-----5:R-:W-:Y:S08]  /*ead0*/  HMMA.16816.F32.BF16 R188, R8.reuse, R32, R236 ;  /* 0x0000002008bc723c */ /* 0x060ff000000418ec */
[C---:B------:R-:W-:Y:S01]  /*eae0*/  HMMA.16816.F32.BF16 R180, R8.reuse, R34, R180 ;  /* 0x0000002208b4723c */ /* 0x040fe200000418b4 */
[----:B------:R-:W2:Y:S07]  /*eaf0*/  LDSM.16.M88.4 R32, [R205+0x6800] ;  /* 0x00680000cd20783b */ /* 0x000eae0000000200 */
[C---:B------:R-:W-:Y:S08]  /*eb00*/  HMMA.16816.F32.BF16 R184, R8.reuse, R30, R24 ;  /* 0x0000001e08b8723c */ /* 0x040ff00000041818 */
[----:B------:R-:W-:Y:S01]  /*eb10*/  HMMA.16816.F32.BF16 R20, R8, R14, R16 ;  /* 0x0000000e0814723c */ /* 0x000fe20000041810 */
[----:B------:R-:W3:Y:S04]  /*eb20*/  LDSM.16.M88.4 R12, [R205+0x7000] ;  /* 0x00700000cd0c783b */ /* 0x000ee80000000200 */
[----:B------:R-:W4:Y:S01]  /*eb30*/  LDSM.16.M88.4 R16, [R205+0x7800] ;  /* 0x00780000cd10783b */ /* 0x000f220000000200 */
[----:B------:R-:W-:-:S04]  /*eb40*/  DEPBAR.LE SB0, 0x0 ;  /* 0x000080000000791a */ /* 0x000fc80000000000 */
[----:B------:R-:W-:Y:S01]  /*eb50*/  IMAD.IADD R9, R228, 0x1, -R0 ;  /* 0x00000001e4097824 */ /* 0x000fe200078e0a00 */
[----:B-1----:R-:W-:Y:S01]  /*eb60*/  HMMA.16816.F32.BF16 R168, R4, R172, R168 ;  /* 0x000000ac04a8723c */ /* 0x002fe200000418a8 */
[----:B------:R-:W-:-:S03]  /*eb70*/  IMAD.MOV.U32 R8, RZ, RZ, R2 ;  /* 0x000000ffff087224 */ /* 0x000fc600078e0002 */
[----:B------:R-:W-:Y:S01]  /*eb80*/  IABS R2, R9 ;  /* 0x0000000900027213 */ /* 0x000fe20000000000 */
[----:B------:R-:W-:Y:S01]  /*eb90*/  IMAD.IADD R9, R229, 0x1, -R3 ;  /* 0x00000001e5097824 */ /* 0x000fe200078e0a03 */
[----:B------:R1:W-:Y:S02]  /*eba0*/  I2F R29, R8 ;  /* 0x00000008001d7306 */ /* 0x0003e40000201400 */
[C---:B------:R-:W-:Y:S08]  /*ebb0*/  HMMA.16816.F32.BF16 R196, R4.reuse, R174, R176 ;  /* 0x000000ae04c4723c */ /* 0x040ff000000418b0 */
[----:B--2---:R-:W-:Y:S01]  /*ebc0*/  HMMA.16816.F32.BF16 R240, R4, R32, R188 ;  /* 0x0000002004f0723c */ /* 0x004fe200000418bc */
[----:B-1----:R-:W-:Y:S01]  /*ebd0*/  IMAD.MOV.U32 R8, RZ, RZ, R2 ;  /* 0x000000ffff087224 */ /* 0x002fe200078e0002 */
[----:B------:R-:W-:-:S06]  /*ebe0*/  IABS R2, R9 ;  /* 0x0000000900027213 */ /* 0x000fcc0000000000 */
[----:B------:R-:W-:Y:S01]  /*ebf0*/  HMMA.16816.F32.BF16 R236, R4, R34, R180 ;  /* 0x0000002204ec723c */ /* 0x000fe200000418b4 */
[----:B------:R-:W-:Y:S01]  /*ec00*/  FMUL.FTZ R171, R171, c[0x0][0x2ec] ;  /* 0x0000bb00abab7a20 */ /* 0x000fe20000410000 */
[----:B------:R1:W-:Y:S01]  /*ec10*/  I2F R25, R8 ;  /* 0x0000000800197306 */ /* 0x0003e20000201400 */
[----:B------:R-:W-:Y:S01]  /*ec20*/  IMAD.MOV.U32 R9, RZ, RZ, R2 ;  /* 0x000000ffff097224 */ /* 0x000fe200078e0002 */
[----:B------:R-:W-:-:S04]  /*ec30*/  IADD3 R2, R0, 0x8, RZ ;  /* 0x0000000800027810 */ /* 0x000fc80007ffe0ff */
[----:B---3--:R-:W-:Y:S01]  /*ec40*/  HMMA.16816.F32.BF16 R192, R4, R12, R192 ;  /* 0x0000000c04c0723c */ /* 0x008fe200000418c0 */
[----:B------:R-:W-:Y:S01]  /*ec50*/  FMUL.FTZ R196, R196, c[0x0][0x2ec] ;  /* 0x0000bb00c4c47a20 */ /* 0x000fe20000410000 */
[----:B------:R2:W-:Y:S01]  /*ec60*/  I2F R24, R9 ;  /* 0x0000000900187306 */ /* 0x0005e20000201400 */
[----:B------:R-:W-:-:S04]  /*ec70*/  IMAD.IADD R10, R229, 0x1, -R2 ;  /* 0x00000001e50a7824 */ /* 0x000fc800078e0a02 */
[C---:B------:R-:W-:Y:S01]  /*ec80*/  IADD3 R13, R0.reuse, 0x10, RZ ;  /* 0x00000010000d7810 */ /* 0x040fe20007ffe0ff */
[C---:B------:R-:W-:Y:S01]  /*ec90*/  HMMA.16816.F32.BF16 R188, R4.reuse, R14, R184 ;  /* 0x0000000e04bc723c */ /* 0x040fe200000418b8 */
[----:B------:R-:W-:Y:S01]  /*eca0*/  IADD3 R12, R0, 0x11, RZ ;  /* 0x00000011000c7810 */ /* 0x000fe20007ffe0ff */
[----:B-1----:R-:W-:Y:S02]  /*ecb0*/  IMAD.IADD R8, R228, 0x1, -R3 ;  /* 0x00000001e4087824 */ /* 0x002fe400078e0a03 */
[----:B------:R-:W-:Y:S02]  /*ecc0*/  FMUL.FTZ R243, R243, c[0x0][0x2ec] ;  /* 0x0000bb00f3f37a20 */ /* 0x000fe40000410000 */
[----:B------:R-:W-:Y:S01]  /*ecd0*/  FMUL.FTZ R241, R241, c[0x0][0x2ec] ;  /* 0x0000bb00f1f17a20 */ /* 0x000fe20000410000 */
[----:B------:R-:W-:Y:S01]  /*ece0*/  IABS R8, R8 ;  /* 0x0000000800087213 */ /* 0x000fe20000000000 */
[----:B----4-:R-:W-:Y:S01]  /*ecf0*/  HMMA.16816.F32.BF16 R184, R4, R16, R132 ;  /* 0x0000001004b8723c */ /* 0x010fe20000041884 */
[----:B------:R-:W-:Y:S01]  /*ed00*/  FMUL.FTZ R14, R169, c[0x0][0x2ec] ;  /* 0x0000bb00a90e7a20 */ /* 0x000fe20000410000 */
[----:B------:R-:W-:Y:S01]  /*ed10*/  MUFU.TANH R243, R243 ;  /* 0x000000f300f37308 */ /* 0x000fe20000002400 */
[----:B------:R-:W-:-:S02]  /*ed20*/  FMUL.FTZ R236, R236, c[0x0][0x2ec] ;  /* 0x0000bb00ecec7a20 */ /* 0x000fc40000410000 */
[----:B--2---:R-:W-:Y:S01]  /*ed30*/  IMAD.MOV.U32 R9, RZ, RZ, R8 ;  /* 0x000000ffff097224 */ /* 0x004fe200078e0008 */
[----:B------:R-:W-:Y:S01]  /*ed40*/  IABS R8, R10 ;  /* 0x0000000a00087213 */ /* 0x000fe20000000000 */
[----:B------:R-:W-:Y:S01]  /*ed50*/  FMUL.FTZ R16, R198, c[0x0][0x2ec] ;  /* 0x0000bb00c6107a20 */ /* 0x000fe20000410000 */
[----:B------:R-:W-:Y:S01]  /*ed60*/  HMMA.16816.F32.BF16 R180, R4, R18, R20 ;  /* 0x0000001204b4723c */ /* 0x000fe20000041814 */
[----:B------:R-:W-:Y:S01]  /*ed70*/  FMUL.FTZ R237, R237, c[0x0][0x2ec] ;  /* 0x0000bb00eded7a20 */ /* 0x000fe20000410000 */
[----:B------:R1:W-:Y:S01]  /*ed80*/  I2F R27, R9 ;  /* 0x00000009001b7306 */ /* 0x0003e20000201400 */
[----:B------:R-:W-:Y:S01]  /*ed90*/  IMAD.MOV.U32 R10, RZ, RZ, R8 ;  /* 0x000000ffff0a7224 */ /* 0x000fe200078e0008 */
[----:B------:R-:W-:Y:S01]  /*eda0*/  IADD3 R8, R0, 0x9, RZ ;  /* 0x0000000900087810 */ /* 0x000fe20007ffe0ff */
[----:B------:R-:W-:Y:S02]  /*edb0*/  FMUL.FTZ R238, R238, c[0x0][0x2ec] ;  /* 0x0000bb00eeee7a20 */ /* 0x000fe40000410000 */
[----:B------:R-:W-:-:S02]  /*edc0*/  IMAD.IADD R4, R228, 0x1, -R13 ;  /* 0x00000001e4047824 */ /* 0x000fc400078e0a0d */
[C---:B------:R-:W-:Y:S01]  /*edd0*/  IMAD.IADD R11, R229.reuse, 0x1, -R8 ;  /* 0x00000001e50b7824 */ /* 0x040fe200078e0a08 */
[----:B------:R2:W-:Y:S01]  /*ede0*/  I2F R26, R10 ;  /* 0x0000000a001a7306 */ /* 0x0005e20000201400 */
[----:B------:R-:W-:Y:S01]  /*edf0*/  IMAD.IADD R6, R229, 0x1, -R12 ;  /* 0x00000001e5067824 */ /* 0x000fe200078e0a0c */
[----:B------:R-:W-:Y:S01]  /*ee00*/  IABS R4, R4 ;  /* 0x0000000400047213 */ /* 0x000fe20000000000 */
[----:B------:R-:W-:Y:S02]  /*ee10*/  FMUL.FTZ R7, R168, c[0x0][0x2ec] ;  /* 0x0000bb00a8077a20 */ /* 0x000fe40000410000 */
[----:B------:R-:W-:Y:S02]  /*ee20*/  FMUL.FTZ R192, R192, c[0x0][0x2ec] ;  /* 0x0000bb00c0c07a20 */ /* 0x000fe40000410000 */
[----:B------:R-:W-:Y:S01]  /*ee30*/  FMUL.FTZ R239, R239, c[0x0][0x2ec] ;  /* 0x0000bb00efef7a20 */ /* 0x000fe20000410000 */
[----:B------:R-:W-:Y:S01]  /*ee40*/  MUFU.TANH R14, R14 ;  /* 0x0000000e000e7308 */ /* 0x000fe20000002400 */
[----:B-1----:R-:W-:-:S02]  /*ee50*/  IMAD.IADD R9, R228, 0x1, -R2 ;  /* 0x00000001e4097824 */ /* 0x002fc400078e0a02 */
[----:B------:R-:W-:Y:S02]  /*ee60*/  FMUL.FTZ R193, R193, c[0x0][0x2ec] ;  /* 0x0000bb00c1c17a20 */ /* 0x000fe40000410000 */
[----:B------:R-:W-:Y:S01]  /*ee70*/  FMUL.FTZ R194, R194, c[0x0][0x2ec] ;  /* 0x0000bb00c2c27a20 */ /* 0x000fe20000410000 */
[----:B------:R-:W-:Y:S01]  /*ee80*/  IABS R9, R9 ;  /* 0x0000000900097213 */ /* 0x000fe20000000000 */
[----:B------:R-:W-:Y:S01]  /*ee90*/  FMUL.FTZ R195, R195, c[0x0][0x2ec] ;  /* 0x0000bb00c3c37a20 */ /* 0x000fe20000410000 */
[----:B------:R-:W1:Y:S01]  /*eea0*/  MUFU.TANH R7, R7 ;  /* 0x0000000700077308 */ /* 0x000e620000002400 */
[----:B------:R-:W-:Y:S02]  /*eeb0*/  FMUL.FTZ R188, R188, c[0x0][0x2ec] ;  /* 0x0000bb00bcbc7a20 */ /* 0x000fe40000410000 */
[----:B--2---:R-:W-:Y:S01]  /*eec0*/  IMAD.MOV.U32 R10, RZ, RZ, R9 ;  /* 0x000000ffff0a7224 */ /* 0x004fe200078e0009 */
[----:B------:R-:W-:Y:S01]  /*eed0*/  IABS R9, R11 ;  /* 0x0000000b00097213 */ /* 0x000fe20000000000 */
[----:B------:R-:W-:-:S02]  /*eee0*/  IMAD.IADD R11, R228, 0x1, -R8 ;  /* 0x00000001e40b7824 */ /* 0x000fc400078e0a08 */
[----:B------:R-:W-:Y:S01]  /*eef0*/  FMUL.FTZ R190, R190, c[0x0][0x2ec] ;  /* 0x0000bb00bebe7a20 */ /* 0x000fe20000410000 */
[----:B------:R2:W-:Y:S01]  /*ef00*/  I2F R28, R10 ;  /* 0x0000000a001c7306 */ /* 0x0005e20000201400 */
[----:B------:R-:W-:Y:S02]  /*ef10*/  FMUL.FTZ R191, R191, c[0x0][0x2ec] ;  /* 0x0000bb00bfbf7a20 */ /* 0x000fe40000410000 */
[----:B------:R-:W-:Y:S02]  /*ef20*/  FMUL.FTZ R189, R189, c[0x0][0x2ec] ;  /* 0x0000bb00bdbd7a20 */ /* 0x000fe40000410000 */
[----:B------:R-:W-:Y:S02]  /*ef30*/  FMUL.FTZ R185, R185, c[0x0][0x2ec] ;  /* 0x0000bb00b9b97a20 */ /* 0x000fe40000410000 */
[----:B------:R-:W-:Y:S01]  /*ef40*/  FMUL.FTZ R183, R183, c[0x0][0x2ec] ;  /* 0x0000bb00b7b77a20 */ /* 0x000fe20000410000 */
[----:B------:R-:W3:Y:S01]  /*ef50*/  MUFU.TANH R16, R16 ;  /* 0x0000001000107308 */ /* 0x000ee20000002400 */
[----:B-1----:R-:W-:-:S05]  /*ef60*/  FFMA.FTZ R7, R29, -UR23, R7 ;  /* 0x800000171d077c23 */ /* 0x002fca0008010007 */
[----:B------:R-:W-:Y:S01]  /*ef70*/  FSEL R22, R7, -INF , !P6 ;  /* 0xff80000007167808 */ /* 0x000fe20007000000 */
[----:B--2---:R-:W-:Y:S01]  /*ef80*/  IMAD.MOV.U32 R10, RZ, RZ, R9 ;  /* 0x000000ffff0a7224 */ /* 0x004fe200078e0009 */
[----:B------:R-:W-:Y:S01]  /*ef90*/  IABS R9, R11 ;  /* 0x0000000b00097213 */ /* 0x000fe20000000000 */
[----:B------:R-:W-:Y:S01]  /*efa0*/  MUFU.TANH R7, R196 ;  /* 0x000000c400077308 */ /* 0x000fe20000002400 */
[----:B------:R-:W-:Y:S02]  /*efb0*/  IADD3 R11, R0, 0x18, RZ ;  /* 0x00000018000b7810 */ /* 0x000fe40007ffe0ff */
[----:B------:R-:W-:Y:S01]  /*efc0*/  ISETP.GE.AND P6, PT, R3, R232, PT ;  /* 0x000000e80300720c */ /* 0x000fe20003fc6270 */
[----:B---3--:R-:W-:-:S03]  /*efd0*/  FFMA.FTZ R16, R28, -UR23, R16 ;  /* 0x800000171c107c23 */ /* 0x008fc60008010010 */
[----:B------:R-:W-:Y:S01]  /*efe0*/  ISETP.LT.OR P6, PT, R3, R230, P6 ;  /* 0x000000e60300720c */ /* 0x000fe200037c1670 */
[----:B------:R1:W-:Y:S08]  /*eff0*/  I2F R177, R10 ;  /* 0x0000000a00b17306 */ /* 0x0003f00000201400 */
[----:B------:R2:W-:Y:S01]  /*f000*/  I2F R176, R9 ;  /* 0x0000000900b07306 */ /* 0x0005e20000201400 */
[----:B-1----:R-:W-:-:S07]  /*f010*/  IMAD.IADD R10, R229, 0x1, -R13 ;  /* 0x00000001e50a7824 */ /* 0x002fce00078e0a0d */
[----:B------:R-:W-:Y:S01]  /*f020*/  MUFU.TANH R236, R236 ;  /* 0x000000ec00ec7308 */ /* 0x000fe20000002400 */
[----:B------:R-:W-:Y:S01]  /*f030*/  IABS R10, R10 ;  /* 0x0000000a000a7213 */ /* 0x000fe20000000000 */
[----:B--2---:R-:W-:-:S06]  /*f040*/  FMUL.FTZ R9, R170, c[0x0][0x2ec] ;  /* 0x0000bb00aa097a20 */ /* 0x004fcc0000410000 */
[----:B------:R-:W-:Y:S01]  /*f050*/  MUFU.TANH R241, R241 ;  /* 0x000000f100f17308 */ /* 0x000fe20000002400 */
[----:B------:R-:W-:Y:S01]  /*f060*/  IMAD.MOV.U32 R5, RZ, RZ, R10 ;  /* 0x000000ffff057224 */ /* 0x000fe200078e000a */
[----:B------:R-:W-:Y:S01]  /*f070*/  IADD3 R10, R0, 0x19, RZ ;  /* 0x00000019000a7810 */ /* 0x000fe20007ffe0ff */
[----:B------:R-:W-:-:S05]  /*f080*/  FMUL.FTZ R170, R242, c[0x0][0x2ec] ;  /* 0x0000bb00f2aa7a20 */ /* 0x000fca0000410000 */
[----:B------:R1:W-:Y:S08]  /*f090*/  I2F R17, R5 ;  /* 0x0000000500117306 */ /* 0x0003f00000201400 */
[----:B------:R-:W2:Y:S01]  /*f0a0*/  MUFU.TANH R9, R9 ;  /* 0x0000000900097308 */ /* 0x000ea20000002400 */
[----:B-1----:R-:W-:Y:S01]  /*f0b0*/  IMAD.MOV.U32 R5, RZ, RZ, R4 ;  /* 0x000000ffff057224 */ /* 0x002fe200078e0004 */
[----:B------:R-:W-:Y:S01]  /*f0c0*/  IABS R4, R6 ;  /* 0x0000000600047213 */ /* 0x000fe20000000000 */
[----:B------:R-:W-:-:S05]  /*f0d0*/  IMAD.IADD R6, R228, 0x1, -R12 ;  /* 0x00000001e4067824 */ /* 0x000fca00078e0a0c */
[----:B------:R-:W-:Y:S08]  /*f0e0*/  MUFU.TANH R170, R170 ;  /* 0x000000aa00aa7308 */ /* 0x000ff00000002400 */
[----:B------:R1:W-:Y:S08]  /*f0f0*/  I2F R175, R5 ;  /* 0x0000000500af7306 */ /* 0x0003f00000201400 */
[----:B------:R-:W-:Y:S01]  /*f100*/  MUFU.TANH R237, R237 ;  /* 0x000000ed00ed7308 */ /* 0x000fe20000002400 */
        /* <DEDUP_REMOVED lines=11> */
[----:B------:R3:W-:Y:S01]  /*f1c0*/  I2F R173, R5 ;  /* 0x0000000500ad7306 */ /* 0x0007e20000201400 */
[----:B-1----:R-:W-:-:S07]  /*f1d0*/  IMAD.IADD R4, R228, 0x1, -R11 ;  /* 0x00000001e4047824 */ /* 0x002fce00078e0a0b */
[----:B------:R-:W-:Y:S01]  /*f1e0*/  MUFU.TANH R195, R195 ;  /* 0x000000c300c37308 */ /* 0x000fe20000002400 */
[----:B------:R-:W-:-:S07]  /*f1f0*/  IABS R4, R4 ;  /* 0x0000000400047213 */ /* 0x000fce0000000000 */
[----:B------:R-:W-:Y:S01]  /*f200*/  MUFU.TANH R188, R188 ;  /* 0x000000bc00bc7308 */ /* 0x000fe20000002400 */
[----:B---3--:R-:W-:Y:S01]  /*f210*/  IMAD.MOV.U32 R5, RZ, RZ, R4 ;  /* 0x000000ffff057224 */ /* 0x008fe200078e0004 */
[----:B------:R-:W-:Y:S01]  /*f220*/  IABS R4, R6 ;  /* 0x0000000600047213 */ /* 0x000fe20000000000 */
[----:B------:R-:W-:-:S05]  /*f230*/  FFMA.FTZ R6, R24, -UR23, R14 ;  /* 0x8000001718067c23 */ /* 0x000fca000801000e */
[----:B------:R2:W-:Y:S08]  /*f240*/  I2F R168, R5 ;  /* 0x0000000500a87306 */ /* 0x0005f00000201400 */
[----:B------:R1:W-:Y:S01]  /*f250*/  I2F R135, R4 ;  /* 0x0000000400877306 */ /* 0x0003e20000201400 */
[----:B--2---:R-:W-:Y:S01]  /*f260*/  FFMA.FTZ R5, R25, -UR23, R9 ;  /* 0x8000001719057c23 */ /* 0x004fe20008010009 */
[----:B------:R-:W-:Y:S01]  /*f270*/  FSEL R25, R6, -INF , !P0 ;  /* 0xff80000006197808 */ /* 0x000fe20004000000 */
[----:B------:R-:W-:Y:S01]  /*f280*/  FFMA.FTZ R6, R26, -UR23, R7 ;  /* 0x800000171a067c23 */ /* 0x000fe20008010007 */
[----:B------:R-:W-:-:S04]  /*f290*/  ISETP.GE.AND P0, PT, R2, R232, PT ;  /* 0x000000e80200720c */ /* 0x000fc80003f06270 */
[----:B------:R-:W2:Y:S01]  /*f2a0*/  MUFU.TANH R14, R171 ;  /* 0x000000ab000e7308 */ /* 0x000ea20000002400 */
[----:B------:R-:W-:Y:S02]  /*f2b0*/  FSEL R24, R5, -INF , !P1 ;  /* 0xff80000005187808 */ /* 0x000fe40004800000 */
[----:B------:R-:W-:Y:S01]  /*f2c0*/  ISETP.GE.AND P1, PT, R2, R233, PT ;  /* 0x000000e90200720c */ /* 0x000fe20003f26270 */
[----:B-1----:R-:W-:Y:S01]  /*f2d0*/  IMAD.IADD R4, R228, 0x1, -R10 ;  /* 0x00000001e4047824 */ /* 0x002fe200078e0a0a */
[----:B------:R-:W-:Y:S02]  /*f2e0*/  IADD3 R9, R0, 0x20, RZ ;  /* 0x0000002000097810 */ /* 0x000fe40007ffe0ff */
[C---:B------:R-:W-:Y:S01]  /*f2f0*/  ISETP.LT.OR P1, PT, R2.reuse, R231, P1 ;  /* 0x000000e70200720c */ /* 0x040fe20000f21670 */
[----:B------:R-:W-:Y:S01]  /*f300*/  MUFU.TANH R190, R190 ;  /* 0x000000be00be7308 */ /* 0x000fe20000002400 */
[----:B------:R-:W-:Y:S01]  /*f310*/  ISETP.LT.OR P0, PT, R2, R230, P0 ;  /* 0x000000e60200720c */ /* 0x000fe20000701670 */
[----:B------:R-:W-:Y:S01]  /*f320*/  IMAD.IADD R2, R229, 0x1, -R9 ;  /* 0x00000001e5027824 */ /* 0x000fe200078e0a09 */
[----:B------:R-:W-:-:S02]  /*f330*/  IABS R4, R4 ;  /* 0x0000000400047213 */ /* 0x000fc40000000000 */
[----:B------:R-:W-:Y:S02]  /*f340*/  IADD3 R7, R0, 0x21, RZ ;  /* 0x0000002100077810 */ /* 0x000fe40007ffe0ff */
[----:B------:R-:W-:Y:S01]  /*f350*/  IABS R2, R2 ;  /* 0x0000000200027213 */ /* 0x000fe20000000000 */
[----:B------:R-:W-:Y:S01]  /*f360*/  IMAD.MOV.U32 R3, RZ, RZ, R4 ;  /* 0x000000ffff037224 */ /* 0x000fe200078e0004 */
[----:B------:R-:W-:Y:S01]  /*f370*/  FSEL R21, R6, -INF , !P1 ;  /* 0xff80000006157808 */ /* 0x000fe20004800000 */
[----:B------:R-:W-:Y:S01]  /*f380*/  IMAD.IADD R4, R228, 0x1, -R9 ;  /* 0x00000001e4047824 */ /* 0x000fe200078e0a09 */
[----:B------:R-:W-:Y:S01]  /*f390*/  IADD3 R6, R0, 0x28, RZ ;  /* 0x0000002800067810 */ /* 0x000fe20007ffe0ff */
[----:B------:R1:W-:Y:S01]  /*f3a0*/  I2F R134, R3 ;  /* 0x0000000300867306 */ /* 0x0003e20000201400 */
[----:B--2---:R-:W-:Y:S01]  /*f3b0*/  FFMA.FTZ R5, R27, -UR23, R14 ;  /* 0x800000171b057c23 */ /* 0x004fe2000801000e */
[----:B------:R-:W-:Y:S01]  /*f3c0*/  BAR.SYNC.DEFER_BLOCKING 0x0 ;  /* 0x0000000000007b1d */ /* 0x000fe20000010000 */
[----:B------:R-:W-:-:S02]  /*f3d0*/  ISETP.GE.AND P1, PT, R8, R232, PT ;  /* 0x000000e80800720c */ /* 0x000fc40003f26270 */
[----:B------:R-:W-:Y:S02]  /*f3e0*/  FSEL R16, R16, -INF , !P0 ;  /* 0xff80000010107808 */ /* 0x000fe40004000000 */
[----:B------:R-:W-:Y:S01]  /*f3f0*/  FSEL R26, R5, -INF , !P6 ;  /* 0xff800000051a7808 */ /* 0x000fe20007000000 */
[----:B------:R-:W-:Y:S01]  /*f400*/  MUFU.TANH R191, R191 ;  /* 0x000000bf00bf7308 */ /* 0x000fe20000002400 */
[----:B------:R-:W-:Y:S02]  /*f410*/  IADD3 R5, R0, 0x29, RZ ;  /* 0x0000002900057810 */ /* 0x000fe40007ffe0ff */
[C---:B------:R-:W-:Y:S02]  /*f420*/  ISETP.GE.AND P6, PT, R8.reuse, R233, PT ;  /* 0x000000e90800720c */ /* 0x040fe40003fc6270 */
[C---:B------:R-:W-:Y:S02]  /*f430*/  ISETP.LT.OR P1, PT, R8.reuse, R230, P1 ;  /* 0x000000e60800720c */ /* 0x040fe40000f21670 */
[----:B------:R-:W-:Y:S01]  /*f440*/  ISETP.LT.OR P6, PT, R8, R231, P6 ;  /* 0x000000e70800720c */ /* 0x000fe200037c1670 */
[----:B-1----:R-:W-:Y:S01]  /*f450*/  IMAD.MOV.U32 R3, RZ, RZ, R2 ;  /* 0x000000ffff037224 */ /* 0x002fe200078e0002 */
[----:B------:R-:W-:Y:S01]  /*f460*/  IABS R2, R4 ;  /* 0x0000000400027213 */ /* 0x000fe20000000000 */
[----:B------:R-:W-:Y:S01]  /*f470*/  IMAD.IADD R4, R229, 0x1, -R7 ;  /* 0x00000001e5047824 */ /* 0x000fe200078e0a07 */
[C---:B------:R-:W-:Y:S01]  /*f480*/  ISETP.GE.AND P0, PT, R13.reuse, R233, PT ;  /* 0x000000e90d00720c */ /* 0x040fe20003f06270 */
[----:B------:R1:W-:Y:S03]  /*f490*/  I2F R133, R3 ;  /* 0x0000000300857306 */ /* 0x0003e60000201400 */
[----:B------:R-:W-:-:S05]  /*f4a0*/  ISETP.LT.OR P0, PT, R13, R231, P0 ;  /* 0x000000e70d00720c */ /* 0x000fca0000701670 */
[----:B------:R-:W-:Y:S01]  /*f4b0*/  MUFU.TANH R189, R189 ;  /* 0x000000bd00bd7308 */ /* 0x000fe20000002400 */
[----:B-1----:R-:W-:Y:S01]  /*f4c0*/  IMAD.MOV.U32 R3, RZ, RZ, R2 ;  /* 0x000000ffff037224 */ /* 0x002fe200078e0002 */
[----:B------:R-:W-:Y:S01]  /*f4d0*/  IABS R2, R4 ;  /* 0x0000000400027213 */ /* 0x000fe20000000000 */
[----:B------:R-:W-:-:S05]  /*f4e0*/  IMAD.IADD R4, R228, 0x1, -R7 ;  /* 0x00000001e4047824 */ /* 0x000fca00078e0a07 */
[----:B------:R-:W-:Y:S08]  /*f4f0*/  MUFU.TANH R185, R185 ;  /* 0x000000b900b97308 */ /* 0x000ff00000002400 */
        /* <DEDUP_REMOVED lines=9> */
[----:B-1----:R-:W-:Y:S02]  /*f590*/  IMAD.MOV.U32 R3, RZ, RZ, R2 ;  /* 0x000000ffff037224 */ /* 0x002fe400078e0002 */
[----:B------:R-:W-:-:S04]  /*f5a0*/  IMAD.IADD R2, R228, 0x1, -R6 ;  /* 0x00000001e4027824 */ /* 0x000fc800078e0a06 */
[----:B------:R1:W-:Y:S01]  /*f5b0*/  I2F R33, R3 ;  /* 0x0000000300217306 */ /* 0x0003e20000201400 */
[----:B------:R-:W-:-:S05]  /*f5c0*/  IABS R2, R2 ;  /* 0x0000000200027213 */ /* 0x000fca0000000000 */
[----:B-1----:R-:W-:Y:S01]  /*f5d0*/  IMAD.MOV.U32 R3, RZ, RZ, R2 ;  /* 0x000000ffff037224 */ /* 0x002fe200078e0002 */
[----:B------:R-:W-:Y:S02]  /*f5e0*/  IABS R2, R4 ;  /* 0x0000000400027213 */ /* 0x000fe40000000000 */
[----:B------:R-:W-:Y:S01]  /*f5f0*/  IADD3 R4, R0, 0x30, RZ ;  /* 0x0000003000047810 */ /* 0x000fe20007ffe0ff */
[----:B------:R1:W-:Y:S04]  /*f600*/  I2F R32, R3 ;  /* 0x0000000300207306 */ /* 0x0003e80000201400 */
[----:B------:R-:W-:Y:S02]  /*f610*/  IMAD.IADD R8, R229, 0x1, -R4 ;  /* 0x00000001e5087824 */ /* 0x000fe400078e0a04 */
[----:B-1----:R-:W-:-:S02]  /*f620*/  IMAD.MOV.U32 R3, RZ, RZ, R2 ;  /* 0x000000ffff037224 */ /* 0x002fc400078e0002 */
[----:B------:R-:W-:Y:S02]  /*f630*/  IMAD.IADD R2, R228, 0x1, -R5 ;  /* 0x00000001e4027824 */ /* 0x000fe400078e0a05 */
[----:B------:R1:W-:Y:S03]  /*f640*/  I2F R31, R3 ;  /* 0x00000003001f7306 */ /* 0x0003e60000201400 */
[----:B------:R-:W-:-:S05]  /*f650*/  IABS R2, R2 ;  /* 0x0000000200027213 */ /* 0x000fca0000000000 */
[----:B-1----:R-:W-:Y:S01]  /*f660*/  IMAD.MOV.U32 R3, RZ, RZ, R2 ;  /* 0x000000ffff037224 */ /* 0x002fe200078e0002 */
[----:B------:R-:W-:-:S03]  /*f670*/  IABS R2, R8 ;  /* 0x0000000800027213 */ /* 0x000fc60000000000 */
[----:B------:R1:W-:Y:S02]  /*f680*/  I2F R30, R3 ;  /* 0x00000003001e7306 */ /* 0x0003e40000201400 */
[----:B------:R-:W-:Y:S02]  /*f690*/  IMAD.MOV.U32 R8, RZ, RZ, R2 ;  /* 0x000000ffff087224 */ /* 0x000fe400078e0002 */
[----:B------:R-:W-:-:S04]  /*f6a0*/  IMAD.IADD R2, R228, 0x1, -R4 ;  /* 0x00000001e4027824 */ /* 0x000fc800078e0a04 */
[----:B------:R2:W-:Y:S01]  /*f6b0*/  I2F R28, R8 ;  /* 0x00000008001c7306 */ /* 0x0005e20000201400 */
[----:B------:R-:W-:Y:S02]  /*f6c0*/  IABS R2, R2 ;  /* 0x0000000200027213 */ /* 0x000fe40000000000 */
[----:B-1----:R-:W-:-:S05]  /*f6d0*/  IADD3 R3, R0, 0x31, RZ ;  /* 0x0000003100037810 */ /* 0x002fca0007ffe0ff */
[----:B------:R-:W-:Y:S02]  /*f6e0*/  IMAD.IADD R14, R229, 0x1, -R3 ;  /* 0x00000001e50e7824 */ /* 0x000fe400078e0a03 */
[----:B--2---:R-:W-:-:S03]  /*f6f0*/  IMAD.MOV.U32 R8, RZ, RZ, R2 ;  /* 0x000000ffff087224 */ /* 0x004fc600078e0002 */
[----:B------:R-:W-:Y:S01]  /*f700*/  IABS R2, R14 ;  /* 0x0000000e00027213 */ /* 0x000fe20000000000 */
[----:B------:R1:W-:Y:S04]  /*f710*/  I2F R29, R8 ;  /* 0x00000008001d7306 */ /* 0x0003e80000201400 */
[----:B------:R-:W-:Y:S01]  /*f720*/  IMAD.MOV.U32 R14, RZ, RZ, R2 ;  /* 0x000000ffff0e7224 */ /* 0x000fe200078e0002 */
[C---:B------:R-:W-:Y:S02]  /*f730*/  IADD3 R2, R0.reuse, 0x38, RZ ;  /* 0x0000003800027810 */ /* 0x040fe40007ffe0ff */
[----:B------:R-:W-:Y:S01]  /*f740*/  IADD3 R0, R0, 0x39, RZ ;  /* 0x0000003900007810 */ /* 0x000fe20007ffe0ff */
[----:B------:R2:W-:Y:S02]  /*f750*/  I2F R27, R14 ;  /* 0x0000000e001b7306 */ /* 0x0005e40000201400 */
[----:B------:R-:W-:-:S02]  /*f760*/  IMAD.IADD R15, R229, 0x1, -R2 ;  /* 0x00000001e50f7824 */ /* 0x000fc400078e0a02 */
[----:B-1----:R-:W-:-:S05]  /*f770*/  IMAD.IADD R8, R228, 0x1, -R3 ;  /* 0x00000001e4087824 */ /* 0x002fca00078e0a03 */
[----:B------:R-:W-:-:S05]  /*f780*/  IABS R8, R8 ;  /* 0x0000000800087213 */ /* 0x000fca0000000000 */
[----:B--2---:R-:W-:Y:S01]  /*f790*/  IMAD.MOV.U32 R14, RZ, RZ, R8 ;  /* 0x000000ffff0e7224 */ /* 0x004fe200078e0008 */
[----:B------:R-:W-:Y:S01]  /*f7a0*/  IABS R8, R15 ;  /* 0x0000000f00087213 */ /* 0x000fe20000000000 */
[----:B------:R-:W-:Y:S02]  /*f7b0*/  IMAD.IADD R15, R229, 0x1, -R0 ;  /* 0x00000001e50f7824 */ /* 0x000fe400078e0a00 */
[----:B------:R1:W-:Y:S02]  /*f7c0*/  I2F R23, R14 ;  /* 0x0000000e00177306 */ /* 0x0003e40000201400 */
[----:B-1----:R-:W-:Y:S02]  /*f7d0*/  IMAD.MOV.U32 R14, RZ, RZ, R8 ;  /* 0x000000ffff0e7224 */ /* 0x002fe400078e0008 */
[----:B------:R-:W-:-:S04]  /*f7e0*/  IMAD.IADD R8, R228, 0x1, -R2 ;  /* 0x00000001e4087824 */ /* 0x000fc800078e0a02 */
[----:B------:R1:W-:Y:S01]  /*f7f0*/  I2F R20, R14 ;  /* 0x0000000e00147306 */ /* 0x0003e20000201400 */
[----:B------:R-:W-:-:S05]  /*f800*/  IABS R8, R8 ;  /* 0x0000000800087213 */ /* 0x000fca0000000000 */
[----:B-1----:R-:W-:Y:S01]  /*f810*/  IMAD.MOV.U32 R14, RZ, RZ, R8 ;  /* 0x000000ffff0e7224 */ /* 0x002fe200078e0008 */
[----:B------:R-:W-:Y:S01]  /*f820*/  IABS R8, R15 ;  /* 0x0000000f00087213 */ /* 0x000fe20000000000 */
[----:B------:R-:W-:Y:S02]  /*f830*/  FMUL.FTZ R15, R197, c[0x0][0x2ec] ;  /* 0x0000bb00c50f7a20 */ /* 0x000fe40000410000 */
[----:B------:R1:W-:Y:S08]  /*f840*/  I2F R19, R14 ;  /* 0x0000000e00137306 */ /* 0x0003f00000201400 */
[----:B------:R2:W-:Y:S01]  /*f850*/  I2F R18, R8 ;  /* 0x0000000800127306 */ /* 0x0005e20000201400 */
[----:B-1----:R-:W-:-:S07]  /*f860*/  FMUL.FTZ R14, R240, c[0x0][0x2ec] ;  /* 0x0000bb00f00e7a20 */ /* 0x002fce0000410000 */
[----:B------:R-:W1:Y:S01]  /*f870*/  MUFU.TANH R15, R15 ;  /* 0x0000000f000f7308 */ /* 0x000e620000002400 */
[----:B--2---:R-:W-:-:S07]  /*f880*/  FMUL.FTZ R8, R199, c[0x0][0x2ec] ;  /* 0x0000bb00c7087a20 */ /* 0x004fce0000410000 */
[----:B------:R-:W2:Y:S08]  /*f890*/  MUFU.TANH R14, R14 ;  /* 0x0000000e000e7308 */ /* 0x000eb00000002400 */
[----:B------:R-:W3:Y:S01]  /*f8a0*/  MUFU.TANH R8, R8 ;  /* 0x0000000800087308 */ /* 0x000ee20000002400 */
[----:B-1----:R-:W-:-:S05]  /*f8b0*/  FFMA.FTZ R15, R177, -UR23, R15 ;  /* 0x80000017b10f7c23 */ /* 0x002fca000801000f */
[----:B------:R-:W-:Y:S01]  /*f8c0*/  FSEL R15, R15, -INF , !P6 ;  /* 0xff8000000f0f7808 */ /* 0x000fe20007000000 */
[----:B--2---:R-:W-:Y:S01]  /*f8d0*/  FFMA.FTZ R14, R17, -UR23, R14 ;  /* 0x80000017110e7c23 */ /* 0x004fe2000801000e */
[----:B------:R-:W-:-:S04]  /*f8e0*/  ISETP.GE.AND P6, PT, R13, R232, PT ;  /* 0x000000e80d00720c */ /* 0x000fc80003fc6270 */
[----:B------:R-:W-:Y:S01]  /*f8f0*/  FSEL R169, R14, -INF , !P0 ;  /* 0xff8000000ea97808 */ /* 0x000fe20004000000 */
[----:B------:R-:W-:Y:S01]  /*f900*/  FFMA.FTZ R14, R174, -UR23, R241 ;  /* 0x80000017ae0e7c23 */ /* 0x000fe200080100f1 */
[----:B------:R-:W-:Y:S01]  /*f910*/  ISETP.GE.AND P0, PT, R12, R232, PT ;  /* 0x000000e80c00720c */ /* 0x000fe20003f06270 */
[----:B---3--:R-:W-:Y:S01]  /*f920*/  FFMA.FTZ R8, R176, -UR23, R8 ;  /* 0x80000017b0087c23 */ /* 0x008fe20008010008 */
[-C--:B------:R-:W-:Y:S01]  /*f930*/  ISETP.LT.OR P6, PT, R13, R230.reuse, P6 ;  /* 0x000000e60d00720c */ /* 0x080fe200037c1670 */
[----:B------:R1:W2:Y:S01]  /*f940*/  MUFU.TANH R176, R192 ;  /* 0x000000c000b07308 */ /* 0x0002a20000002400 */
[----:B------:R-:W-:Y:S01]  /*f950*/  ISETP.LT.OR P0, PT, R12, R230, P0 ;  /* 0x000000e60c00720c */ /* 0x000fe20000701670 */
[----:B------:R-:W-:Y:S01]  /*f960*/  FFMA.FTZ R13, R172, -UR23, R236 ;  /* 0x80000017ac0d7c23 */ /* 0x000fe200080100ec */
[----:B------:R-:W-:Y:S01]  /*f970*/  FSEL R17, R8, -INF , !P1 ;  /* 0xff80000008117808 */ /* 0x000fe20004800000 */
[----:B------:R-:W-:Y:S01]  /*f980*/  FFMA.FTZ R8, R173, -UR23, R243 ;  /* 0x80000017ad087c23 */ /* 0x000fe200080100f3 */
[----:B------:R-:W-:-:S03]  /*f990*/  ISETP.GE.AND P1, PT, R12, R233, PT ;  /* 0x000000e90c00720c */ /* 0x000fc60003f26270 */
[----:B------:R3:W4:Y:S01]  /*f9a0*/  MUFU.TANH R174, R193 ;  /* 0x000000c100ae7308 */ /* 0x0007220000002400 */
[----:B------:R-:W-:Y:S01]  /*f9b0*/  ISETP.LT.OR P1, PT, R12, R231, P1 ;  /* 0x000000e70c00720c */ /* 0x000fe20000f21670 */
[----:B------:R-:W-:-:S03]  /*f9c0*/  FFMA.FTZ R12, R175, -UR23, R170 ;  /* 0x80000017af0c7c23 */ /* 0x000fc600080100aa */
[----:B------:R-:W-:Y:S02]  /*f9d0*/  FSEL R170, R14, -INF , !P1 ;  /* 0xff8000000eaa7808 */ /* 0x000fe40004800000 */
[C---:B------:R-:W-:Y:S02]  /*f9e0*/  ISETP.GE.AND P1, PT, R11.reuse, R232, PT ;  /* 0x000000e80b00720c */ /* 0x040fe40003f26270 */
[----:B-1----:R-:W-:Y:S01]  /*f9f0*/  FSEL R192, R12, -INF , !P6 ;  /* 0xff8000000cc07808 */ /* 0x002fe20007000000 */
[----:B------:R-:W-:Y:S01]  /*fa00*/  FMUL.FTZ R12, R186, c[0x0][0x2ec] ;  /* 0x0000bb00ba0c7a20 */ /* 0x000fe20000410000 */
[C---:B------:R-:W-:Y:S02]  /*fa10*/  ISETP.GE.AND P6, PT, R11.reuse, R233, PT ;  /* 0x000000e90b00720c */ /* 0x040fe40003fc6270 */
[C---:B------:R-:W-:Y:S02]  /*fa20*/  ISETP.LT.OR P1, PT, R11.reuse, R230, P1 ;  /* 0x000000e60b00720c */ /* 0x040fe40000f21670 */
[----:B------:R-:W-:Y:S01]  /*fa30*/  ISETP.LT.OR P6, PT, R11, R231, P6 ;  /* 0x000000e70b00720c */ /* 0x000fe200037c1670 */
[----:B------:R-:W-:Y:S01]  /*fa40*/  MUFU.TANH R12, R12 ;  /* 0x0000000c000c7308 */ /* 0x000fe20000002400 */
[----:B---3--:R-:W-:Y:S01]  /*fa50*/  FSEL R193, R8, -INF , !P0 ;  /* 0xff80000008c17808 */ /* 0x008fe20004000000 */
[----:B------:R-:W-:Y:S01]  /*fa60*/  FFMA.FTZ R8, R168, -UR23, R238 ;  /* 0x80000017a8087c23 */ /* 0x000fe200080100ee */
[----:B------:R-:W-:Y:S01]  /*fa70*/  FSEL R171, R13, -INF , !P6 ;  /* 0xff8000000dab7808 */ /* 0x000fe20007000000 */
[----:B------:R-:W-:Y:S01]  /*fa80*/  FMUL.FTZ R13, R184, c[0x0][0x2ec] ;  /* 0x0000bb00b80d7a20 */ /* 0x000fe20000410000 */
[C---:B------:R-:W-:Y:S01]  /*fa90*/  ISETP.GE.AND P0, PT, R10.reuse, R233, PT ;  /* 0x000000e90a00720c */ /* 0x040fe20003f06270 */
[----:B------:R-:W-:Y:S01]  /*faa0*/  FMUL.FTZ R11, R187, c[0x0][0x2ec] ;  /* 0x0000bb00bb0b7a20 */ /* 0x000fe20000410000 */
[----:B------:R-:W-:-:S02]  /*fab0*/  ISETP.GE.AND P6, PT, R10, R232, PT ;  /* 0x000000e80a00720c */ /* 0x000fc40003fc6270 */
[C---:B------:R-:W-:Y:S01]  /*fac0*/  ISETP.LT.OR P0, PT, R10.reuse, R231, P0 ;  /* 0x000000e70a00720c */ /* 0x040fe20000701670 */
[----:B------:R-:W1:Y:S01]  /*fad0*/  MUFU.TANH R13, R13 ;  /* 0x0000000d000d7308 */ /* 0x000e620000002400 */
[----:B------:R-:W-:Y:S01]  /*fae0*/  ISETP.LT.OR P6, PT, R10, R230, P6 ;  /* 0x000000e60a00720c */ /* 0x000fe200037c1670 */
[----:B------:R-:W-:Y:S01]  /*faf0*/  FFMA.FTZ R10, R135, -UR23, R237 ;  /* 0x80000017870a7c23 */ /* 0x000fe200080100ed */
[----:B------:R-:W-:Y:S01]  /*fb00*/  FSEL R168, R8, -INF , !P1 ;  /* 0xff80000008a87808 */ /* 0x000fe20004800000 */
[----:B------:R-:W-:Y:S01]  /*fb10*/  FFMA.FTZ R8, R134, -UR23, R239 ;  /* 0x8000001786087c23 */ /* 0x000fe200080100ef */
[C---:B------:R-:W-:Y:S02]  /*fb20*/  ISETP.GE.AND P1, PT, R9.reuse, R233, PT ;  /* 0x000000e90900720c */ /* 0x040fe40003f26270 */
[----:B------:R-:W-:Y:S01]  /*fb30*/  FSEL R135, R10, -INF , !P0 ;  /* 0xff8000000a877808 */ /* 0x000fe20004000000 */
[----:B------:R-:W-:Y:S01]  /*fb40*/  FMUL.FTZ R10, R180, c[0x0][0x2ec] ;  /* 0x0000bb00b40a7a20 */ /* 0x000fe20000410000 */
[C---:B------:R-:W-:Y:S01]  /*fb50*/  ISETP.GE.AND P0, PT, R9.reuse, R232, PT ;  /* 0x000000e80900720c */ /* 0x040fe20003f06270 */
[----:B------:R-:W3:Y:S01]  /*fb60*/  MUFU.TANH R11, R11 ;  /* 0x0000000b000b7308 */ /* 0x000ee20000002400 */
[----:B------:R-:W-:-:S02]  /*fb70*/  ISETP.LT.OR P1, PT, R9, R231, P1 ;  /* 0x000000e70900720c */ /* 0x000fc40000f21670 */
[----:B------:R-:W-:Y:S01]  /*fb80*/  ISETP.LT.OR P0, PT, R9, R230, P0 ;  /* 0x000000e60900720c */ /* 0x000fe20000701670 */
[----:B--2---:R-:W-:Y:S01]  /*fb90*/  FFMA.FTZ R9, R133, -UR23, R176 ;  /* 0x8000001785097c23 */ /* 0x004fe200080100b0 */
[----:B------:R-:W-:Y:S01]  /*fba0*/  FSEL R134, R8, -INF , !P6 ;  /* 0xff80000008867808 */ /* 0x000fe20007000000 */
[----:B------:R-:W-:Y:S01]  /*fbb0*/  FFMA.FTZ R8, R132, -UR23, R194 ;  /* 0x8000001784087c23 */ /* 0x000fe200080100c2 */
[-C--:B------:R-:W-:Y:S01]  /*fbc0*/  ISETP.GE.AND P6, PT, R7, R233.reuse, PT ;  /* 0x000000e90700720c */ /* 0x080fe20003fc6270 */
[----:B------:R-:W-:Y:S01]  /*fbd0*/  MUFU.TANH R10, R10 ;  /* 0x0000000a000a7308 */ /* 0x000fe20000002400 */
[----:B------:R-:W-:Y:S01]  /*fbe0*/  FSEL R235, R9, -INF , !P1 ;  /* 0xff80000009eb7808 */ /* 0x000fe20004800000 */
[----:B----4-:R-:W-:Y:S01]  /*fbf0*/  FFMA.FTZ R9, R35, -UR23, R174 ;  /* 0x8000001723097c23 */ /* 0x010fe200080100ae */
[----:B------:R-:W-:Y:S02]  /*fc00*/  ISETP.GE.AND P1, PT, R7, R232, PT ;  /* 0x000000e80700720c */ /* 0x000fe40003f26270 */
[----:B------:R-:W-:Y:S01]  /*fc10*/  FSEL R186, R8, -INF , !P0 ;  /* 0xff80000008ba7808 */ /* 0x000fe20004000000 */
[----:B------:R-:W-:Y:S01]  /*fc20*/  FFMA.FTZ R8, R33, -UR23, R188 ;  /* 0x8000001721087c23 */ /* 0x000fe200080100bc */
[----:B------:R-:W-:-:S02]  /*fc30*/  ISETP.GE.AND P0, PT, R6, R233, PT ;  /* 0x000000e90600720c */ /* 0x000fc40003f06270 */
[CC--:B------:R-:W-:Y:S02]  /*fc40*/  ISETP.LT.OR P6, PT, R7.reuse, R231.reuse, P6 ;  /* 0x000000e70700720c */ /* 0x0c0fe400037c1670 */
[----:B------:R-:W-:Y:S01]  /*fc50*/  ISETP.LT.OR P1, PT, R7, R230, P1 ;  /* 0x000000e60700720c */ /* 0x000fe20000f21670 */
[----:B------:R-:W-:Y:S01]  /*fc60*/  FFMA.FTZ R7, R34, -UR23, R195 ;  /* 0x8000001722077c23 */ /* 0x000fe200080100c3 */
[----:B------:R-:W-:Y:S02]  /*fc70*/  ISETP.LT.OR P0, PT, R6, R231, P0 ;  /* 0x000000e70600720c */ /* 0x000fe40000701670 */
[----:B------:R-:W-:Y:S01]  /*fc80*/  FSEL R195, R9, -INF , !P6 ;  /* 0xff80000009c37808 */ /* 0x000fe20007000000 */
[----:B------:R-:W-:Y:S01]  /*fc90*/  FMUL.FTZ R9, R182, c[0x0][0x2ec] ;  /* 0x0000bb00b6097a20 */ /* 0x000fe20000410000 */
[----:B------:R-:W-:Y:S01]  /*fca0*/  FSEL R249, R7, -INF , !P1 ;  /* 0xff80000007f97808 */ /* 0x000fe20004800000 */
[----:B------:R-:W-:Y:S01]  /*fcb0*/  FFMA.FTZ R7, R30, -UR23, R191 ;  /* 0x800000171e077c23 */ /* 0x000fe200080100bf */
[----:B------:R-:W-:Y:S01]  /*fcc0*/  FSEL R234, R8, -INF , !P0 ;  /* 0xff80000008ea7808 */ /* 0x000fe20004000000 */
[----:B-1----:R-:W-:Y:S01]  /*fcd0*/  FFMA.FTZ R8, R28, -UR23, R13 ;  /* 0x800000171c087c23 */ /* 0x002fe2000801000d */
[C---:B------:R-:W-:Y:S01]  /*fce0*/  ISETP.GE.AND P1, PT, R5.reuse, R233, PT ;  /* 0x000000e90500720c */ /* 0x040fe20003f26270 */
[----:B------:R-:W1:Y:S01]  /*fcf0*/  MUFU.TANH R9, R9 ;  /* 0x0000000900097308 */ /* 0x000e620000002400 */
[----:B------:R-:W-:-:S02]  /*fd00*/  ISETP.GE.AND P0, PT, R5, R232, PT ;  /* 0x000000e80500720c */ /* 0x000fc40003f06270 */
[----:B------:R-:W-:Y:S02]  /*fd10*/  ISETP.GE.AND P6, PT, R6, R232, PT ;  /* 0x000000e80600720c */ /* 0x000fe40003fc6270 */
[C---:B------:R-:W-:Y:S02]  /*fd20*/  ISETP.LT.OR P1, PT, R5.reuse, R231, P1 ;  /* 0x000000e70500720c */ /* 0x040fe40000f21670 */
[-C--:B------:R-:W-:Y:S01]  /*fd30*/  ISETP.LT.OR P0, PT, R5, R230.reuse, P0 ;  /* 0x000000e60500720c */ /* 0x080fe20000701670 */
[----:B------:R-:W-:Y:S01]  /*fd40*/  FFMA.FTZ R5, R32, -UR23, R190 ;  /* 0x8000001720057c23 */ /* 0x000fe200080100be */
[----:B------:R-:W-:Y:S01]  /*fd50*/  ISETP.LT.OR P6, PT, R6, R230, P6 ;  /* 0x000000e60600720c */ /* 0x000fe200037c1670 */
[----:B------:R-:W-:Y:S01]  /*fd60*/  FFMA.FTZ R6, R31, -UR23, R189 ;  /* 0x800000171f067c23 */ /* 0x000fe200080100bd */
[----:B------:R-:W-:Y:S02]  /*fd70*/  FSEL R252, R7, -INF , !P0 ;  /* 0xff80000007fc7808 */ /* 0x000fe40004000000 */
[----:B------:R-:W-:Y:S01]  /*fd80*/  FSEL R184, R5, -INF , !P6 ;  /* 0xff80000005b87808 */ /* 0x000fe20007000000 */
[----:B------:R-:W-:Y:S01]  /*fd90*/  IMAD.IADD R5, R228, 0x1, -R0 ;  /* 0x00000001e4057824 */ /* 0x000fe200078e0a00 */
[----:B------:R-:W-:-:S02]  /*fda0*/  ISETP.GE.AND P6, PT, R4, R233, PT ;  /* 0x000000e90400720c */ /* 0x000fc40003fc6270 */
[----:B------:R-:W-:Y:S02]  /*fdb0*/  ISETP.GE.AND P0, PT, R3, R233, PT ;  /* 0x000000e90300720c */ /* 0x000fe40003f06270 */
[----:B------:R-:W-:Y:S02]  /*fdc0*/  ISETP.LT.OR P6, PT, R4, R231, P6 ;  /* 0x000000e70400720c */ /* 0x000fe400037c1670 */
[----:B------:R-:W-:Y:S01]  /*fdd0*/  FSEL R194, R6, -INF , !P1 ;  /* 0xff80000006c27808 */ /* 0x000fe20004800000 */
[----:B------:R-:W-:Y:S01]  /*fde0*/  FFMA.FTZ R6, R27, -UR23, R185 ;  /* 0x800000171b067c23 */ /* 0x000fe200080100b9 */
[----:B------:R-:W-:Y:S01]  /*fdf0*/  FSEL R196, R8, -INF , !P6 ;  /* 0xff80000008c47808 */ /* 0x000fe20007000000 */
[----:B------:R-:W-:Y:S01]  /*fe00*/  FMUL.FTZ R8, R181, c[0x0][0x2ec] ;  /* 0x0000bb00b5087a20 */ /* 0x000fe20000410000 */
[-C--:B------:R-:W-:Y:S02]  /*fe10*/  ISETP.GE.AND P6, PT, R3, R232.reuse, PT ;  /* 0x000000e80300720c */ /* 0x080fe40003fc6270 */
[----:B------:R-:W-:-:S02]  /*fe20*/  ISETP.GE.AND P1, PT, R4, R232, PT ;  /* 0x000000e80400720c */ /* 0x000fc40003f26270 */
[C---:B------:R-:W-:Y:S01]  /*fe30*/  ISETP.LT.OR P0, PT, R3.reuse, R231, P0 ;  /* 0x000000e70300720c */ /* 0x040fe20000701670 */
[----:B------:R-:W2:Y:S01]  /*fe40*/  MUFU.TANH R8, R8 ;  /* 0x0000000800087308 */ /* 0x000ea20000002400 */
[-C--:B------:R-:W-:Y:S01]  /*fe50*/  ISETP.LT.OR P6, PT, R3, R230.reuse, P6 ;  /* 0x000000e60300720c */ /* 0x080fe200037c1670 */
[----:B------:R-:W-:Y:S01]  /*fe60*/  FFMA.FTZ R3, R29, -UR23, R12 ;  /* 0x800000171d037c23 */ /* 0x000fe2000801000c */
[----:B------:R-:W-:Y:S01]  /*fe70*/  ISETP.LT.OR P1, PT, R4, R230, P1 ;  /* 0x000000e60400720c */ /* 0x000fe20000f21670 */
[----:B---3--:R-:W-:Y:S01]  /*fe80*/  FFMA.FTZ R4, R23, -UR23, R11 ;  /* 0x8000001717047c23 */ /* 0x008fe2000801000b */
[----:B------:R-:W-:Y:S02]  /*fe90*/  IABS R5, R5 ;  /* 0x0000000500057213 */ /* 0x000fe40000000000 */
[----:B------:R-:W-:Y:S02]  /*fea0*/  FSEL R236, R6, -INF , !P0 ;  /* 0xff80000006ec7808 */ /* 0x000fe40004000000 */
[C---:B------:R-:W-:Y:S01]  /*feb0*/  ISETP.GE.AND P0, PT, R2.reuse, R232, PT ;  /* 0x000000e80200720c */ /* 0x040fe20003f06270 */
[----:B------:R3:W-:Y:S01]  /*fec0*/  I2F R7, R5 ;  /* 0x0000000500077306 */ /* 0x0007e20000201400 */
[----:B------:R-:W-:Y:S01]  /*fed0*/  FSEL R246, R3, -INF , !P1 ;  /* 0xff80000003f67808 */ /* 0x000fe20004800000 */
[----:B-1----:R-:W-:Y:S01]  /*fee0*/  FFMA.FTZ R3, R19, -UR23, R9 ;  /* 0x8000001713037c23 */ /* 0x002fe20008010009 */
[----:B------:R-:W-:-:S02]  /*fef0*/  ISETP.LT.OR P0, PT, R2, R230, P0 ;  /* 0x000000e60200720c */ /* 0x000fc40000701670 */
[C---:B------:R-:W-:Y:S02]  /*ff00*/  ISETP.GE.AND P1, PT, R2.reuse, R233, PT ;  /* 0x000000e90200720c */ /* 0x040fe40003f26270 */
[----:B------:R-:W-:Y:S01]  /*ff10*/  FSEL R177, R3, -INF , !P0 ;  /* 0xff80000003b17808 */ /* 0x000fe20004000000 */
[----:B------:R-:W1:Y:S01]  /*ff20*/  MUFU.TANH R6, R183 ;  /* 0x000000b700067308 */ /* 0x000e620000002400 */
[----:B------:R-:W-:Y:S01]  /*ff30*/  ISETP.LT.OR P1, PT, R2, R231, P1 ;  /* 0x000000e70200720c */ /* 0x000fe20000f21670 */
[----:B--2---:R-:W-:Y:S01]  /*ff40*/  FFMA.FTZ R2, R18, -UR23, R8 ;  /* 0x8000001712027c23 */ /* 0x004fe20008010008 */
[----:B------:R-:W-:Y:S02]  /*ff50*/  PLOP3.LUT P0, PT, PT, PT, UP0, 0x80, 0x0 ;  /* 0x000000000000781c */ /* 0x000fe40003f0f008 */
[----:B------:R-:W-:Y:S02]  /*ff60*/  FSEL R248, R4, -INF , !P6 ;  /* 0xff80000004f87808 */ /* 0x000fe40007000000 */
[----:B------:R-:W-:Y:S01]  /*ff70*/  ISETP.GE.AND P6, PT, R0, R233, PT ;  /* 0x000000e90000720c */ /* 0x000fe20003fc6270 */
[----:B---3--:R-:W-:-:S03]  /*ff80*/  FFMA.FTZ R5, R20, -UR23, R10 ;  /* 0x8000001714057c23 */ /* 0x008fc6000801000a */
[C---:B------:R-:W-:Y:S02]  /*ff90*/  ISETP.LT.OR P6, PT, R0.reuse, R231, P6 ;  /* 0x000000e70000720c */ /* 0x040fe400037c1670 */
[----:B------:R-:W-:Y:S02]  /*ffa0*/  FSEL R178, R5, -INF , !P1 ;  /* 0xff80000005b27808 */ /* 0x000fe40004800000 */
[----:B------:R-:W-:Y:S02]  /*ffb0*/  ISETP.GE.AND P1, PT, R0, R232, PT ;  /* 0x000000e80000720c */ /* 0x000fe40003f26270 */
[----:B------:R-:W-:Y:S02]  /*ffc0*/  FSEL R245, R2, -INF , !P6 ;  /* 0xff80000002f57808 */ /* 0x000fe40007000000 */
[----:B------:R-:W-:Y:S01]  /*ffd0*/  ISETP.LT.OR P1, PT, R0, R230, P1 ;  /* 0x000000e60000720c */ /* 0x000fe20000f21670 */
[----:B-1----:R-:W-:-:S05]  /*ffe0*/  FFMA.FTZ R0, R7, -UR23, R6 ;  /* 0x8000001707007c23 */ /* 0x002fca0008010006 */
        /* <DEDUP_REMOVED lines=76> */
.L_x_2006:
[----:B------:R-:W-:Y:S05]  /*104b0*/  BSYNC B0 ;  /* 0x0000000000007941 */ /* 0x000fea0003800000 */
.L_x_2005:
[----:B------:R-:W0:Y:S02]  /*104c0*/  LDGDEPBAR ;  /* 0x00000000000079af */ /* 0x000e240000000000 */
.L_x_2004:
        /* <DEDUP_REMOVED lines=57> */
[----:B------:R-:W-:Y:S01]  /*10860*/  LDSM.16.MT88.4 R20, [R202+0x18000] ;  /* 0x01800000ca14783b */ /* 0x000fe20000004200 */
        /* <DEDUP_REMOVED lines=8> */
[----:B------:R-:W1:Y:S01]  /*108f0*/  LDSM.16.MT88.4 R12, [R201+0x18000] ;  /* 0x01800000c90c783b */ /* 0x000e620000004200 */
[-C--:B------:R-:W-:Y:S01]  /*10900*/  FMUL.FTZ R144, R144, R8.reuse ;  /* 0x0000000890907220 */ /* 0x080fe20000410000 */
[----:B------:R-:W2:Y:S01]  /*10910*/  MUFU.EX2 R173, R3 ;  /* 0x0000000300ad7308 */ /* 0x000ea20000000800 */
[-C--:B------:R-:W-:Y:S02]  /*10920*/  FMUL.FTZ R145, R145, R8.reuse ;  /* 0x0000000891917220 */ /* 0x080fe40000410000 */
[-C--:B------:R-:W-:Y:S02]  /*10930*/  FMUL.FTZ R148, R148, R8.reuse ;  /* 0x0000000894947220 */ /* 0x080fe40000410000 */
[-C--:B------:R-:W-:Y:S02]  /*10940*/  FMUL.FTZ R149, R149, R8.reuse ;  /* 0x0000000895957220 */ /* 0x080fe40000410000 */
[-C--:B------:R-:W-:Y:S02]  /*10950*/  FMUL.FTZ R152, R152, R8.reuse ;  /* 0x0000000898987220 */ /* 0x080fe40000410000 */
[----:B------:R-:W-:-:S02]  /*10960*/  FMUL.FTZ R153, R153, R8 ;  /* 0x0000000899997220 */ /* 0x000fc40000410000 */
[-C--:B------:R-:W-:Y:S02]  /*10970*/  FMUL.FTZ R156, R156, R8.reuse ;  /* 0x000000089c9c7220 */ /* 0x080fe40000410000 */
[-C--:B------:R-:W-:Y:S02]  /*10980*/  FMUL.FTZ R157, R157, R8.reuse ;  /* 0x000000089d9d7220 */ /* 0x080fe40000410000 */
[-C--:B------:R-:W-:Y:S01]  /*10990*/  FMUL.FTZ R160, R160, R8.reuse ;  /* 0x00000008a0a07220 */ /* 0x080fe20000410000 */
[----:B--2---:R-:W-:Y:S01]  /*109a0*/  F2FP.BF16.PACK_AB R6, R173, R183 ;  /* 0x000000b7ad06723e */ /* 0x004fe200000010ff */
        /* <DEDUP_REMOVED lines=11> */
[----:B--2---:R-:W-:Y:S02]  /*10a60*/  FFMA.FTZ R3, R26, c[0x0][0x23c], -R0 ;  /* 0x00008f001a037a23 */ /* 0x004fe40000010800 */
[-C--:B------:R-:W-:Y:S02]  /*10a70*/  FMUL.FTZ R40, R40, R8.reuse ;  /* 0x0000000828287220 */ /* 0x080fe40000410000 */
[----:B------:R-:W2:Y:S01]  /*10a80*/  MUFU.EX2 R182, R3 ;  /* 0x0000000300b67308 */ /* 0x000ea20000000800 */
        /* <DEDUP_REMOVED lines=8> */
[----:B--2---:R-:W-:Y:S01]  /*10b10*/  F2FP.BF16.PACK_AB R5, R182, R181 ;  /* 0x000000b5b605723e */ /* 0x004fe200000010ff */
        /* <DEDUP_REMOVED lines=11> */
[----:B--2---:R-:W-:Y:S02]  /*10bd0*/  FFMA.FTZ R3, R17, c[0x0][0x23c], -R0 ;  /* 0x00008f0011037a23 */ /* 0x004fe40000010800 */
[----:B------:R-:W2:Y:S01]  /*10be0*/  LDSM.16.MT88.4 R16, [R204+0x18000] ;  /* 0x01800000cc10783b */ /* 0x000ea20000004200 */
[-C--:B------:R-:W-:Y:S01]  /*10bf0*/  FMUL.FTZ R84, R84, R8.reuse ;  /* 0x0000000854547220 */ /* 0x080fe20000410000 */
[----:B------:R-:W3:Y:S01]  /*10c00*/  MUFU.EX2 R174, R3 ;  /* 0x0000000300ae7308 */ /* 0x000ee20000000800 */
        /* <DEDUP_REMOVED lines=8> */
[----:B---3--:R-:W-:Y:S01]  /*10c90*/  F2FP.BF16.PACK_AB R7, R174, R172 ;  /* 0x000000acae07723e */ /* 0x008fe200000010ff */
[----:B------:R-:W-:Y:S01]  /*10ca0*/  FADD.FTZ R3, R251, -R4 ;  /* 0x80000004fb037221 */ /* 0x000fe20000010000 */
[----:B------:R-:W-:Y:S01]  /*10cb0*/  F2FP.BF16.PACK_AB R4, R180, R175 ;  /* 0x000000afb404723e */ /* 0x000fe200000010ff */
[-C--:B------:R-:W-:Y:S02]  /*10cc0*/  FMUL.FTZ R93, R93, R8.reuse ;  /* 0x000000085d5d7220 */ /* 0x080fe40000410000 */
[----:B------:R-:W-:Y:S02]  /*10cd0*/  FMUL.FTZ R3, R3, c[0x0][0x23c] ;  /* 0x00008f0003037a20 */ /* 0x000fe40000410000 */
[-C--:B------:R-:W-:Y:S02]  /*10ce0*/  FMUL.FTZ R96, R96, R8.reuse ;  /* 0x0000000860607220 */ /* 0x080fe40000410000 */
[----:B------:R-:W-:-:S02]  /*10cf0*/  FMUL.FTZ R97, R97, R8 ;  /* 0x0000000861617220 */ /* 0x000fc40000410000 */
[----:B------:R-:W3:Y:S01]  /*10d00*/  MUFU.EX2 R3, R3 ;  /* 0x0000000300037308 */ /* 0x000ee20000000800 */
        /* <DEDUP_REMOVED lines=8> */
[-C--:B---3--:R-:W-:Y:S02]  /*10d90*/  FMUL.FTZ R138, R138, R3.reuse ;  /* 0x000000038a8a7220 */ /* 0x088fe40000410000 */
[-C--:B------:R-:W-:Y:S02]  /*10da0*/  FMUL.FTZ R139, R139, R3.reuse ;  /* 0x000000038b8b7220 */ /* 0x080fe40000410000 */
        /* <DEDUP_REMOVED lines=15> */
[----:B------:R-:W-:Y:S01]  /*10ea0*/  MOV R143, R174 ;  /* 0x000000ae008f7202 */ /* 0x000fe20000000f00 */
[-C--:B------:R-:W-:Y:S02]  /*10eb0*/  FMUL.FTZ R166, R166, R3.reuse ;  /* 0x00000003a6a67220 */ /* 0x080fe40000410000 */
[----:B------:R-:W-:-:S02]  /*10ec0*/  FMUL.FTZ R167, R167, R3 ;  /* 0x00000003a7a77220 */ /* 0x000fc40000410000 */
[-C--:B------:R-:W-:Y:S01]  /*10ed0*/  FMUL.FTZ R38, R38, R3.reuse ;  /* 0x0000000326267220 */ /* 0x080fe20000410000 */
[C---:B------:R-:W-:Y:S01]  /*10ee0*/  HMMA.16816.F32.BF16 R20, R4.reuse, R22, R148 ;  /* 0x000000160414723c */ /* 0x040fe20000041894 */
[-C--:B------:R-:W-:Y:S02]  /*10ef0*/  FMUL.FTZ R39, R39, R3.reuse ;  /* 0x0000000327277220 */ /* 0x080fe40000410000 */
[-C--:B------:R-:W-:Y:S02]  /*10f00*/  FMUL.FTZ R46, R46, R3.reuse ;  /* 0x000000032e2e7220 */ /* 0x080fe40000410000 */
[-C--:B------:R-:W-:Y:S02]  /*10f10*/  FMUL.FTZ R47, R47, R3.reuse ;  /* 0x000000032f2f7220 */ /* 0x080fe40000410000 */
[----:B------:R-:W-:Y:S01]  /*10f20*/  FMUL.FTZ R50, R50, R3 ;  /* 0x0000000332327220 */ /* 0x000fe20000410000 */
[----:B------:R-:W-:Y:S01]  /*10f30*/  MOV R26, R28 ;  /* 0x0000001c001a7202 */ /* 0x000fe20000000f00 */
[C---:B--2---:R-:W-:Y:S01]  /*10f40*/  HMMA.16816.F32.BF16 R248, R4.reuse, R18, R156 ;  /* 0x0000001204f8723c */ /* 0x044fe2000004189c */
        /* <DEDUP_REMOVED lines=14> */
[----:B------:R-:W1:Y:S01]  /*11030*/  LDSM.16.MT88.4 R12, [R203+0x18000] ;  /* 0x01800000cb0c783b */ /* 0x000e620000004200 */
        /* <DEDUP_REMOVED lines=8> */
[----:B------:R-:W-:Y:S01]  /*110c0*/  HMMA.16816.F32.BF16 R20, R4, R16, R152 ;  /* 0x000000100414723c */ /* 0x000fe20000041898 */
[----:B------:R-:W-:Y:S01]  /*110d0*/  LDSM.16.MT88.4 R16, [R202+0x1a000] ;  /* 0x01a00000ca10783b */ /* 0x000fe20000004200 */
        /* <DEDUP_REMOVED lines=19> */
[----:B------:R-:W1:Y:S01]  /*11210*/  LDSM.16.MT88.4 R20, [R201+0x1a000] ;  /* 0x01a00000c914783b */ /* 0x000e620000004200 */
[----:B------:R-:W-:-:S02]  /*11220*/  FMUL.FTZ R90, R90, R3 ;  /* 0x000000035a5a7220 */ /* 0x000fc40000410000 */
[-C--:B------:R-:W-:Y:S02]  /*11230*/  FMUL.FTZ R91, R91, R3.reuse ;  /* 0x000000035b5b7220 */ /* 0x080fe40000410000 */
[-C--:B------:R-:W-:Y:S02]  /*11240*/  FMUL.FTZ R94, R94, R3.reuse ;  /* 0x000000035e5e7220 */ /* 0x080fe40000410000 */
[----:B------:R-:W-:Y:S01]  /*11250*/  HMMA.16816.F32.BF16 R240, R4, R14, R164 ;  /* 0x0000000e04f0723c */ /* 0x000fe200000418a4 */
[----:B------:R-:W2:Y:S01]  /*11260*/  LDSM.16.MT88.4 R12, [R204+0x1a000] ;  /* 0x01a00000cc0c783b */ /* 0x000ea20000004200 */
        /* <DEDUP_REMOVED lines=20> */
[----:B------:R-:W-:Y:S01]  /*113b0*/  MOV R38, R247 ;  /* 0x000000f700267202 */ /* 0x000fe20000000f00 */
[----:B--2---:R-:W-:Y:S01]  /*113c0*/  HMMA.16816.F32.BF16 R188, R4, R12, R52 ;  /* 0x0000000c04bc723c */ /* 0x004fe20000041834 */
[----:B------:R-:W-:Y:S01]  /*113d0*/  MOV R37, R246 ;  /* 0x000000f600257202 */ /* 0x000fe20000000f00 */
[----:B------:R-:W-:Y:S01]  /*113e0*/  FFMA.FTZ R10, R10, c[0x0][0x23c], -R0 ;  /* 0x00008f000a0a7a23 */ /* 0x000fe20000010800 */
[----:B------:R-:W-:-:S02]  /*113f0*/  MOV R36, R245 ;  /* 0x000000f500247202 */ /* 0x000fc40000000f00 */
[----:B------:R-:W-:Y:S02]  /*11400*/  MOV R39, R196 ;  /* 0x000000c400277202 */ /* 0x000fe40000000f00 */
[----:B------:R-:W-:Y:S01]  /*11410*/  MOV R55, R177 ;  /* 0x000000b100377202 */ /* 0x000fe20000000f00 */
[----:B------:R-:W-:Y:S01]  /*11420*/  HMMA.16816.F32.BF16 R244, R4, R16, R44 ;  /* 0x0000001004f4723c */ /* 0x000fe2000004182c */
[----:B------:R-:W-:-:S06]  /*11430*/  MOV R54, R179 ;  /* 0x000000b300367202 */ /* 0x000fcc0000000f00 */
[----:B------:R-:W-:Y:S01]  /*11440*/  MOV R46, R236 ;  /* 0x000000ec002e7202 */ /* 0x000fe20000000f00 */
        /* <DEDUP_REMOVED lines=9> */
[----:B------:R-:W-:Y:S01]  /*114e0*/  MOV R43, R142 ;  /* 0x0000008e002b7202 */ /* 0x000fe20000000f00 */
[----:B------:R-:W-:Y:S01]  /*114f0*/  IMAD.MOV.U32 R48, RZ, RZ, R180 ;  /* 0x000000ffff307224 */ /* 0x000fe200078e00b4 */
[----:B------:R-:W-:Y:S02]  /*11500*/  MOV R50, R186 ;  /* 0x000000ba00327202 */ /* 0x000fe40000000f00 */
[----:B------:R-:W-:Y:S02]  /*11510*/  MOV R49, R184 ;  /* 0x000000b800317202 */ /* 0x000fe40000000f00 */
[----:B------:R-:W-:Y:S01]  /*11520*/  HMMA.16816.F32.BF16 R184, R4, R14, R56 ;  /* 0x0000000e04b8723c */ /* 0x000fe20000041838 */
[----:B------:R-:W3:Y:S01]  /*11530*/  LDSM.16.MT88.4 R12, [R202+0x1c000] ;  /* 0x01c00000ca0c783b */ /* 0x000ee20000004200 */
[----:B------:R-:W-:-:S02]  /*11540*/  MOV R51, R181 ;  /* 0x000000b500337202 */ /* 0x000fc40000000f00 */
[----:B------:R-:W-:Y:S02]  /*11550*/  MOV R41, R141 ;  /* 0x0000008d00297202 */ /* 0x000fe40000000f00 */
[----:B------:R-:W-:Y:S02]  /*11560*/  MOV R40, R175 ;  /* 0x000000af00287202 */ /* 0x000fe40000000f00 */
[----:B------:R-:W-:Y:S02]  /*11570*/  MOV R142, R173 ;  /* 0x000000ad008e7202 */ /* 0x000fe40000000f00 */
[----:B------:R-:W-:Y:S02]  /*11580*/  MOV R141, R172 ;  /* 0x000000ac008d7202 */ /* 0x000fe40000000f00 */
[----:B------:R-:W-:Y:S02]  /*11590*/  MOV R59, R55 ;  /* 0x00000037003b7202 */ /* 0x000fe40000000f00 */
[----:B------:R-:W-:-:S02]  /*115a0*/  MOV R52, R48 ;  /* 0x0000003000347202 */ /* 0x000fc40000000f00 */
[----:B------:R-:W-:Y:S02]  /*115b0*/  MOV R53, R49 ;  /* 0x0000003100357202 */ /* 0x000fe40000000f00 */
[----:B------:R-:W-:Y:S02]  /*115c0*/  MOV R55, R51 ;  /* 0x0000003300377202 */ /* 0x000fe40000000f00 */
[----:B------:R-:W-:Y:S01]  /*115d0*/  MOV R48, R44 ;  /* 0x0000002c00307202 */ /* 0x000fe20000000f00 */
[----:B-1----:R-:W-:Y:S01]  /*115e0*/  HMMA.16816.F32.BF16 R180, R4, R20, R60 ;  /* 0x0000001404b4723c */ /* 0x002fe2000004183c */
[----:B------:R-:W-:Y:S02]  /*115f0*/  MOV R49, R45 ;  /* 0x0000002d00317202 */ /* 0x000fe40000000f00 */
[----:B------:R-:W-:Y:S02]  /*11600*/  MOV R51, R36 ;  /* 0x0000002400337202 */ /* 0x000fe40000000f00 */
[----:B------:R-:W-:-:S02]  /*11610*/  MOV R44, R37 ;  /* 0x00000025002c7202 */ /* 0x000fc40000000f00 */
[----:B------:R-:W-:Y:S01]  /*11620*/  MOV R45, R38 ;  /* 0x00000026002d7202 */ /* 0x000fe20000000f00 */
[C---:B------:R-:W-:Y:S01]  /*11630*/  HMMA.16816.F32.BF16 R176, R4.reuse, R22, R64 ;  /* 0x0000001604b0723c */ /* 0x040fe20000041840 */
[----:B------:R-:W1:Y:S01]  /*11640*/  LDSM.16.MT88.4 R20, [R204+0x1c000] ;  /* 0x01c00000cc14783b */ /* 0x000e620000004200 */
[----:B------:R-:W-:Y:S02]  /*11650*/  MOV R36, R151 ;  /* 0x0000009700247202 */ /* 0x000fe40000000f00 */
[----:B------:R-:W-:Y:S02]  /*11660*/  MOV R37, R150 ;  /* 0x0000009600257202 */ /* 0x000fe40000000f00 */
[----:B------:R-:W-:Y:S02]  /*11670*/  MOV R38, R149 ;  /* 0x0000009500267202 */ /* 0x000fe40000000f00 */
[----:B--2---:R-:W-:Y:S01]  /*11680*/  HMMA.16816.F32.BF16 R172, R4, R16, R68 ;  /* 0x0000001004ac723c */ /* 0x004fe20000041844 */
[----:B------:R-:W-:-:S02]  /*11690*/  MOV R56, R55 ;  /* 0x0000003700387202 */ /* 0x000fc40000000f00 */
[----:B------:R-:W-:Y:S01]  /*116a0*/  MOV R55, R9 ;  /* 0x0000000900377202 */ /* 0x000fe20000000f00 */
[----:B------:R-:W-:Y:S01]  /*116b0*/  FFMA.FTZ R9, R169, c[0x0][0x23c], -R2 ;  /* 0x00008f00a9097a23 */ /* 0x000fe20000010802 */
[----:B------:R-:W-:Y:S02]  /*116c0*/  MOV R67, R44 ;  /* 0x0000002c00437202 */ /* 0x000fe40000000f00 */
[----:B------:R-:W-:Y:S01]  /*116d0*/  MOV R66, R45 ;  /* 0x0000002d00427202 */ /* 0x000fe20000000f00 */
[----:B---3--:R-:W-:Y:S01]  /*116e0*/  HMMA.16816.F32.BF16 R164, R4, R12, R76 ;  /* 0x0000000c04a4723c */ /* 0x008fe2000004184c */
[----:B------:R2:W-:Y:S01]  /*116f0*/  MUFU.EX2 R78, R9 ;  /* 0x00000009004e7308 */ /* 0x0005e20000000800 */
[----:B------:R-:W-:Y:S01]  /*11700*/  MOV R71, R40 ;  /* 0x0000002800477202 */ /* 0x000fe20000000f00 */
[----:B------:R-:W-:Y:S01]  /*11710*/  IMAD.MOV.U32 R45, RZ, RZ, R42 ;  /* 0x000000ffff2d7224 */ /* 0x000fe200078e002a */
[----:B------:R-:W-:Y:S02]  /*11720*/  MOV R44, R41 ;  /* 0x00000029002c7202 */ /* 0x000fe40000000f00 */
[----:B------:R-:W-:-:S02]  /*11730*/  MOV R58, R53 ;  /* 0x00000035003a7202 */ /* 0x000fc40000000f00 */
[C---:B------:R-:W-:Y:S01]  /*11740*/  HMMA.16816.F32.BF16 R156, R4.reuse, R14, R80 ;  /* 0x0000000e049c723c */ /* 0x040fe20000041850 */
[----:B------:R-:W3:Y:S01]  /*11750*/  LDSM.16.MT88.4 R12, [R201+0x1e000] ;  /* 0x01e00000c90c783b */ /* 0x000ee20000004200 */
[----:B------:R-:W-:Y:S02]  /*11760*/  MOV R60, R51 ;  /* 0x00000033003c7202 */ /* 0x000fe40000000f00 */
[----:B------:R-:W-:Y:S02]  /*11770*/  MOV R51, R27 ;  /* 0x0000001b00337202 */ /* 0x000fe40000000f00 */
[----:B------:R-:W-:Y:S02]  /*11780*/  MOV R53, R25 ;  /* 0x0000001900357202 */ /* 0x000fe40000000f00 */
[----:B------:R-:W-:Y:S01]  /*11790*/  HMMA.16816.F32.BF16 R144, R4, R18, R72 ;  /* 0x000000120490723c */ /* 0x000fe20000041848 */
[----:B------:R-:W4:Y:S01]  /*117a0*/  LDSM.16.MT88.4 R16, [R203+0x1c000] ;  /* 0x01c00000cb10783b */ /* 0x000f220000004200 */
[----:B--2---:R-:W-:Y:S01]  /*117b0*/  FFMA.FTZ R9, R170, c[0x0][0x23c], -R2 ;  /* 0x00008f00aa097a23 */ /* 0x004fe20000010802 */
[----:B------:R-:W-:-:S02]  /*117c0*/  MOV R63, R48 ;  /* 0x00000030003f7202 */ /* 0x000fc40000000f00 */
[----:B------:R-:W-:Y:S01]  /*117d0*/  MOV R62, R49 ;  /* 0x00000031003e7202 */ /* 0x000fe20000000f00 */
[----:B------:R2:W-:Y:S01]  /*117e0*/  MUFU.EX2 R76, R9 ;  /* 0x00000009004c7308 */ /* 0x0005e20000000800 */
[----:B------:R-:W-:Y:S01]  /*117f0*/  MOV R64, R47 ;  /* 0x0000002f00407202 */ /* 0x000fe20000000f00 */
[----:B-1----:R-:W-:Y:S01]  /*11800*/  HMMA.16816.F32.BF16 R152, R4, R20, R84 ;  /* 0x000000140498723c */ /* 0x002fe20000041854 */
[----:B------:R-:W-:Y:S02]  /*11810*/  MOV R75, R62 ;  /* 0x0000003e004b7202 */ /* 0x000fe40000000f00 */
[----:B------:R-:W-:Y:S02]  /*11820*/  MOV R74, R63 ;  /* 0x0000003f004a7202 */ /* 0x000fe40000000f00 */
[----:B------:R-:W-:Y:S02]  /*11830*/  MOV R47, R31 ;  /* 0x0000001f002f7202 */ /* 0x000fe40000000f00 */
[----:B------:R-:W-:-:S02]  /*11840*/  MOV R84, R54 ;  /* 0x0000003600547202 */ /* 0x000fc40000000f00 */
[----:B------:R-:W-:Y:S02]  /*11850*/  MOV R54, R50 ;  /* 0x0000003200367202 */ /* 0x000fe40000000f00 */
[----:B------:R-:W-:Y:S01]  /*11860*/  MOV R50, R46 ;  /* 0x0000002e00327202 */ /* 0x000fe20000000f00 */
[----:B------:R-:W-:Y:S01]  /*11870*/  IMAD.MOV.U32 R46, RZ, RZ, R39 ;  /* 0x000000ffff2e7224 */ /* 0x000fe200078e0027 */
[----:B------:R-:W-:Y:S01]  /*11880*/  MOV R39, R148 ;  /* 0x0000009400277202 */ /* 0x000fe20000000f00 */
[----:B--2---:R-:W-:Y:S01]  /*11890*/  FFMA.FTZ R9, R171, c[0x0][0x23c], -R2 ;  /* 0x00008f00ab097a23 */ /* 0x004fe20000010802 */
[----:B------:R-:W-:Y:S01]  /*118a0*/  HMMA.16816.F32.BF16 R148, R4, R22, R88 ;  /* 0x000000160494723c */ /* 0x000fe20000041858 */
[----:B------:R-:W1:Y:S01]  /*118b0*/  LDSM.16.MT88.4 R20, [R202+0x1e000] ;  /* 0x01e00000ca14783b */ /* 0x000e620000004200 */
[----:B------:R-:W-:Y:S01]  /*118c0*/  MOV R65, R46 ;  /* 0x0000002e00417202 */ /* 0x000fe20000000f00 */
[----:B------:R2:W-:Y:S01]  /*118d0*/  MUFU.EX2 R80, R9 ;  /* 0x0000000900507308 */ /* 0x0005e20000000800 */
        /* <DEDUP_REMOVED lines=9> */
[----:B------:R-:W3:Y:S01]  /*11970*/  LDSM.16.MT88.4 R12, [R203+0x1e000] ;  /* 0x01e00000cb0c783b */ /* 0x000ee20000004200 */
[----:B--2---:R-:W-:Y:S01]  /*11980*/  FFMA.FTZ R9, R135, c[0x0][0x23c], -R2 ;  /* 0x00008f0087097a23 */ /* 0x004fe20000010802 */
[----:B------:R-:W-:-:S02]  /*11990*/  MOV R61, R50 ;  /* 0x00000032003d7202 */ /* 0x000fc40000000f00 */
[----:B------:R-:W-:Y:S01]  /*119a0*/  MOV R135, R60 ;  /* 0x0000003c00877202 */ /* 0x000fe20000000f00 */
[----:B------:R2:W-:Y:S01]  /*119b0*/  MUFU.EX2 R86, R9 ;  /* 0x0000000900567308 */ /* 0x0005e20000000800 */
[----:B------:R-:W-:Y:S01]  /*119c0*/  MOV R48, R30 ;  /* 0x0000001e00307202 */ /* 0x000fe20000000f00 */
[C---:B----4-:R-:W-:Y:S01]  /*119d0*/  HMMA.16816.F32.BF16 R140, R4.reuse, R16, R92 ;  /* 0x00000010048c723c */ /* 0x050fe2000004185c */
[----:B------:R-:W-:Y:S02]  /*119e0*/  MOV R49, R29 ;  /* 0x0000001d00317202 */ /* 0x000fe40000000f00 */
[----:B------:R-:W-:Y:S02]  /*119f0*/  MOV R50, R28 ;  /* 0x0000001c00327202 */ /* 0x000fe40000000f00 */
[----:B------:R-:W-:Y:S01]  /*11a00*/  LDSM.16.MT88.4 R28, [R201+0x1a800] ;  /* 0x01a80000c91c783b */ /* 0x000fe20000004200 */
[----:B------:R-:W-:Y:S02]  /*11a10*/  MOV R82, R56 ;  /* 0x0000003800527202 */ /* 0x000fe40000000f00 */
[----:B------:R-:W-:Y:S01]  /*11a20*/  HMMA.16816.F32.BF16 R96, R4, R18, R96 ;  /* 0x000000120460723c */ /* 0x000fe20000041860 */
[----:B------:R-:W4:Y:S01]  /*11a30*/  LDSM.16.MT88.4 R16, [R204+0x1e000] ;  /* 0x01e00000cc10783b */ /* 0x000f220000004200 */
[----:B------:R-:W-:-:S02]  /*11a40*/  MOV R95, R59 ;  /* 0x0000003b005f7202 */ /* 0x000fc40000000f00 */
[----:B------:R-:W-:Y:S02]  /*11a50*/  MOV R59, R52 ;  /* 0x00000034003b7202 */ /* 0x000fe40000000f00 */
[----:B------:R-:W-:Y:S01]  /*11a60*/  MOV R52, R26 ;  /* 0x0000001a00347202 */ /* 0x000fe20000000f00 */
[----:B--2---:R-:W-:Y:S01]  /*11a70*/  FFMA.FTZ R9, R192, c[0x0][0x23c], -R0 ;  /* 0x00008f00c0097a23 */ /* 0x004fe20000010800 */
[----:B-1----:R-:W-:Y:S01]  /*11a80*/  HMMA.16816.F32.BF16 R108, R4, R20, R108 ;  /* 0x00000014046c723c */ /* 0x002fe2000004186c */
[----:B------:R-:W-:Y:S01]  /*11a90*/  LDSM.16.MT88.4 R24, [R201+0x18800] ;  /* 0x01880000c918783b */ /* 0x000fe20000004200 */
[----:B------:R-:W-:Y:S01]  /*11aa0*/  MOV R83, R57 ;  /* 0x0000003900537202 */ /* 0x000fe20000000f00 */
[----:B------:R1:W-:Y:S01]  /*11ab0*/  MUFU.EX2 R77, R9 ;  /* 0x00000009004d7308 */ /* 0x0003e20000000800 */
[----:B------:R-:W-:Y:S02]  /*11ac0*/  MOV R72, R58 ;  /* 0x0000003a00487202 */ /* 0x000fe40000000f00 */
[----:B------:R-:W-:-:S02]  /*11ad0*/  MOV R73, R59 ;  /* 0x0000003b00497202 */ /* 0x000fc40000000f00 */
[C---:B------:R-:W-:Y:S01]  /*11ae0*/  HMMA.16816.F32.BF16 R112, R4.reuse, R22, R112 ;  /* 0x000000160470723c */ /* 0x040fe20000041870 */
[----:B------:R-:W-:Y:S01]  /*11af0*/  LDSM.16.MT88.4 R20, [R202+0x18800] ;  /* 0x01880000ca14783b */ /* 0x000fe20000004200 */
[----:B------:R-:W-:Y:S02]  /*11b00*/  MOV R170, R71 ;  /* 0x0000004700aa7202 */ /* 0x000fe40000000f00 */
[----:B------:R-:W-:Y:S02]  /*11b10*/  MOV R169, R64 ;  /* 0x0000004000a97202 */ /* 0x000fe40000000f00 */
[----:B------:R-:W-:Y:S02]  /*11b20*/  MOV R79, R66 ;  /* 0x00000042004f7202 */ /* 0x000fe40000000f00 */
[----:B------:R-:W-:Y:S01]  /*11b30*/  MOV R171, R91 ;  /* 0x0000005b00ab7202 */ /* 0x000fe20000000f00 */
[----:B---3--:R-:W-:Y:S01]  /*11b40*/  HMMA.16816.F32.BF16 R124, R4, R12, R124 ;  /* 0x0000000c047c723c */ /* 0x008fe2000004187c */
[----:B------:R-:W-:Y:S01]  /*11b50*/  MOV R192, R79 ;  /* 0x0000004f00c07202 */ /* 0x000fe20000000f00 */
[----:B-1----:R-:W-:Y:S01]  /*11b60*/  FFMA.FTZ R9, R193, c[0x0][0x23c], -R0 ;  /* 0x00008f00c1097a23 */ /* 0x002fe20000010800 */
[----:B------:R-:W-:-:S03]  /*11b70*/  MOV R193, R61 ;  /* 0x0000003d00c17202 */ /* 0x000fc60000000f00 */
[----:B------:R1:W2:Y:S02]  /*11b80*/  MUFU.EX2 R81, R9 ;  /* 0x0000000900517308 */ /* 0x0002a40000000800 */
[C---:B------:R-:W-:Y:S01]  /*11b90*/  HMMA.16816.F32.BF16 R40, R4.reuse, R14, R128 ;  /* 0x0000000e0428723c */ /* 0x040fe20000041880 */
[----:B------:R-:W3:Y:S07]  /*11ba0*/  LDSM.16.MT88.4 R12, [R203+0x18800] ;  /* 0x01880000cb0c783b */ /* 0x000eee0000004200 */
[----:B----4-:R-:W-:Y:S01]  /*11bb0*/  HMMA.16816.F32.BF16 R116, R4, R16, R116 ;  /* 0x000000100474723c */ /* 0x010fe20000041874 */
[----:B-1----:R-:W-:-:S07]  /*11bc0*/  MOV R9, R88 ;  /* 0x0000005800097202 */ /* 0x002fce0000000f00 */
[----:B------:R-:W-:Y:S01]  /*11bd0*/  HMMA.16816.F32.BF16 R120, R4, R18, R120 ;  /* 0x000000120478723c */ /* 0x000fe20000041878 */
[----:B------:R-:W1:Y:S06]  /*11be0*/  LDSM.16.MT88.4 R16, [R204+0x18800] ;  /* 0x01880000cc10783b */ /* 0x000e6c0000004200 */
[--C-:B------:R-:W-:Y:S01]  /*11bf0*/  FFMA.FTZ R4, R168, c[0x0][0x23c], -R0.reuse ;  /* 0x00008f00a8047a23 */ /* 0x100fe20000010800 */
[----:B--2---:R-:W-:Y:S02]  /*11c00*/  F2FP.BF16.PACK_AB R5, R81, R77 ;  /* 0x0000004d5105723e */ /* 0x004fe400000010ff */
[----:B------:R-:W-:Y:S01]  /*11c10*/  F2FP.BF16.PACK_AB R6, R86, R80 ;  /* 0x000000505606723e */ /* 0x000fe200000010ff */
[----:B------:R2:W-:Y:S01]  /*11c20*/  MUFU.EX2 R87, R4 ;  /* 0x0000000400577308 */ /* 0x0005e20000000800 */
[----:B------:R-:W-:Y:S01]  /*11c30*/  MOV R168, R65 ;  /* 0x0000004100a87202 */ /* 0x000fe20000000f00 */
[----:B--2---:R-:W-:Y:S01]  /*11c40*/  FFMA.FTZ R4, R134, c[0x0][0x23c], -R0 ;  /* 0x00008f0086047a23 */ /* 0x004fe20000010800 */
[----:B------:R-:W-:-:S05]  /*11c50*/  MOV R134, R67 ;  /* 0x0000004300867202 */ /* 0x000fca0000000f00 */
[----:B------:R2:W4:Y:S02]  /*11c60*/  MUFU.EX2 R85, R4 ;  /* 0x0000000400557308 */ /* 0x0005240000000800 */
[----:B--2---:R-:W-:Y:S02]  /*11c70*/  F2FP.BF16.PACK_AB R4, R76, R78 ;  /* 0x0000004e4c04723e */ /* 0x004fe400000010ff */
[----:B----4-:R-:W-:-:S07]  /*11c80*/  F2FP.BF16.PACK_AB R7, R85, R87 ;  /* 0x000000575507723e */ /* 0x010fce00000010ff */
[C---:B---3--:R-:W-:Y:S08]  /*11c90*/  HMMA.16816.F32.BF16 R160, R4.reuse, R12, R160 ;  /* 0x0000000c04a0723c */ /* 0x048ff000000418a0 */
[C---:B------:R-:W-:Y:S01]  /*11ca0*/  HMMA.16816.F32.BF16 R60, R4.reuse, R14, R240 ;  /* 0x0000000e043c723c */ /* 0x040fe200000418f0 */
[----:B------:R-:W2:Y:S06]  /*11cb0*/  LDSM.16.MT88.4 R12, [R201+0x1c800] ;  /* 0x01c80000c90c783b */ /* 0x000eac0000004200 */
[----:B------:R-:W-:Y:S01]  /*11cc0*/  MOV R242, R76 ;  /* 0x0000004c00f27202 */ /* 0x000fe20000000f00 */
[----:B------:R-:W-:Y:S01]  /*11cd0*/  HMMA.16816.F32.BF16 R136, R4, R24, R136 ;  /* 0x000000180488723c */ /* 0x000fe20000041888 */
[----:B------:R-:W-:-:S02]  /*11ce0*/  MOV R241, R77 ;  /* 0x0000004d00f17202 */ /* 0x000fc40000000f00 */
[----:B------:R-:W-:Y:S02]  /*11cf0*/  MOV R240, R78 ;  /* 0x0000004e00f07202 */ /* 0x000fe40000000f00 */
[----:B------:R-:W-:-:S03]  /*11d00*/  MOV R243, R81 ;  /* 0x0000005100f37202 */ /* 0x000fc60000000f00 */
[C---:B------:R-:W-:Y:S01]  /*11d10*/  HMMA.16816.F32.BF16 R52, R4.reuse, R26, R52 ;  /* 0x0000001a0434723c */ /* 0x040fe20000041834 */
[----:B------:R-:W3:Y:S07]  /*11d20*/  LDSM.16.MT88.4 R24, [R202+0x1a800] ;  /* 0x01a80000ca18783b */ /* 0x000eee0000004200 */
[C---:B-1----:R-:W-:Y:S08]  /*11d30*/  HMMA.16816.F32.BF16 R36, R4.reuse, R16, R36 ;  /* 0x000000100424723c */ /* 0x042ff00000041824 */
[C---:B------:R-:W-:Y:S01]  /*11d40*/  HMMA.16816.F32.BF16 R56, R4.reuse, R18, R248 ;  /* 0x000000120438723c */ /* 0x040fe200000418f8 */
[----:B------:R-:W1:Y:S06]  /*11d50*/  LDSM.16.MT88.4 R16, [R203+0x1a800] ;  /* 0x01a80000cb10783b */ /* 0x000e6c0000004200 */
[----:B------:R-:W-:Y:S01]  /*11d60*/  MOV R248, R80 ;  /* 0x0000005000f87202 */ /* 0x000fe20000000f00 */
[----:B------:R-:W-:Y:S01]  /*11d70*/  HMMA.16816.F32.BF16 R64, R4, R28, R32 ;  /* 0x0000001c0440723c */ /* 0x000fe20000041820 */
[----:B------:R-:W-:Y:S01]  /*11d80*/  MOV R251, R85 ;  /* 0x0000005500fb7202 */ /* 0x000fe20000000f00 */
[----:B------:R-:W-:Y:S01]  /*11d90*/  LDSM.16.MT88.4 R32, [R204+0x1c800] ;  /* 0x01c80000cc20783b */ /* 0x000fe20000004200 */
[----:B------:R-:W-:-:S02]  /*11da0*/  MOV R250, R86 ;  /* 0x0000005600fa7202 */ /* 0x000fc40000000f00 */
[----:B------:R-:W-:-:S03]  /*11db0*/  MOV R249, R87 ;  /* 0x0000005700f97202 */ /* 0x000fc60000000f00 */
[C---:B------:R-:W-:Y:S01]  /*11dc0*/  HMMA.16816.F32.BF16 R68, R4.reuse, R30, R196 ;  /* 0x0000001e0444723c */ /* 0x040fe200000418c4 */
[----:B------:R-:W4:Y:S06]  /*11dd0*/  LDSM.16.MT88.4 R28, [R202+0x1c800] ;  /* 0x01c80000ca1c783b */ /* 0x000f2c0000004200 */
[----:B------:R-:W-:Y:S01]  /*11de0*/  IMAD.MOV.U32 R198, RZ, RZ, R95 ;  /* 0x000000ffffc67224 */ /* 0x000fe200078e005f */
[----:B--2---:R-:W-:Y:S01]  /*11df0*/  HMMA.16816.F32.BF16 R128, R4, R12, R172 ;  /* 0x0000000c0480723c */ /* 0x004fe200000418ac */
[----:B------:R-:W-:Y:S02]  /*11e00*/  MOV R196, R90 ;  /* 0x0000005a00c47202 */ /* 0x000fe40000000f00 */
[----:B------:R-:W-:-:S02]  /*11e10*/  MOV R199, R89 ;  /* 0x0000005900c77202 */ /* 0x000fc40000000f00 */
[----:B------:R-:W-:-:S03]  /*11e20*/  MOV R197, R84 ;  /* 0x0000005400c57202 */ /* 0x000fc60000000f00 */
[C---:B------:R-:W-:Y:S01]  /*11e30*/  HMMA.16816.F32.BF16 R144, R4.reuse, R14, R144 ;  /* 0x0000000e0490723c */ /* 0x040fe20000041890 */
[----:B------:R-:W2:Y:S07]  /*11e40*/  LDSM.16.MT88.4 R12, [R203+0x1c800] ;  /* 0x01c80000cb0c783b */ /* 0x000eae0000004200 */
[C---:B------:R-:W-:Y:S08]  /*11e50*/  HMMA.16816.F32.BF16 R48, R4.reuse, R20, R48 ;  /* 0x000000140430723c */ /* 0x040ff00000041830 */
[C---:B------:R-:W-:Y:S01]  /*11e60*/  HMMA.16816.F32.BF16 R44, R4.reuse, R22, R44 ;  /* 0x00000016042c723c */ /* 0x040fe2000004182c */
[----:B------:R-:W5:Y:S07]  /*11e70*/  LDSM.16.MT88.4 R20, [R204+0x1a800] ;  /* 0x01a80000cc14783b */ /* 0x000f6e0000004200 */
[C---:B---3--:R-:W-:Y:S07]  /*11e80*/  HMMA.16816.F32.BF16 R76, R4.reuse, R24, R244 ;  /* 0x00000018044c723c */ /* 0x048fee00000418f4 */
        /* <DEDUP_REMOVED lines=8> */
[----:B------:R-:W-:-:S06]  /*11f10*/  MOV R25, R83 ;  /* 0x0000005300197202 */ /* 0x000fcc0000000f00 */
[C---:B------:R-:W-:Y:S07]  /*11f20*/  HMMA.16816.F32.BF16 R80, R4.reuse, R26, R236 ;  /* 0x0000001a0450723c */ /* 0x040fee00000418ec */
[----:B------:R-:W-:Y:S01]  /*11f30*/  MOV R238, R244 ;  /* 0x000000f400ee7202 */ /* 0x000fe20000000f00 */
[----:B------:R-:W-:Y:S01]  /*11f40*/  IMAD.MOV.U32 R244, RZ, RZ, R246 ;  /* 0x000000fffff47224 */ /* 0x000fe200078e00f6 */
[----:B------:R-:W-:Y:S01]  /*11f50*/  MOV R246, R196 ;  /* 0x000000c400f67202 */ /* 0x000fe20000000f00 */
[----:B----4-:R-:W-:Y:S01]  /*11f60*/  HMMA.16816.F32.BF16 R164, R4, R28, R164 ;  /* 0x0000001c04a4723c */ /* 0x010fe200000418a4 */
[----:B------:R-:W-:Y:S01]  /*11f70*/  MOV R196, R9 ;  /* 0x0000000900c47202 */ /* 0x000fe20000000f00 */
[----:B------:R-:W-:Y:S01]  /*11f80*/  FFMA.FTZ R9, R235, c[0x0][0x23c], -R2 ;  /* 0x00008f00eb097a23 */ /* 0x000fe20000010802 */
[----:B------:R-:W-:-:S02]  /*11f90*/  MOV R237, R25 ;  /* 0x0000001900ed7202 */ /* 0x000fc40000000f00 */
[----:B------:R-:W-:Y:S01]  /*11fa0*/  MOV R239, R245 ;  /* 0x000000f500ef7202 */ /* 0x000fe20000000f00 */
[----:B------:R3:W-:Y:S01]  /*11fb0*/  MUFU.EX2 R236, R9 ;  /* 0x0000000900ec7308 */ /* 0x0007e20000000800 */
[----:B------:R-:W-:Y:S01]  /*11fc0*/  MOV R29, R24 ;  /* 0x00000018001d7202 */ /* 0x000fe20000000f00 */
[----:B--2---:R-:W-:Y:S01]  /*11fd0*/  HMMA.16816.F32.BF16 R172, R4, R12, R140 ;  /* 0x0000000c04ac723c */ /* 0x004fe2000004188c */
[----:B------:R-:W-:Y:S01]  /*11fe0*/  LDSM.16.MT88.4 R24, [R204+0x1e800] ;  /* 0x01e80000cc18783b */ /* 0x000fe20000004200 */
[----:B------:R-:W-:Y:S02]  /*11ff0*/  MOV R245, R247 ;  /* 0x000000f700f57202 */ /* 0x000fe40000000f00 */
[----:B------:R-:W-:-:S04]  /*12000*/  MOV R247, R199 ;  /* 0x000000c700f77202 */ /* 0x000fc80000000f00 */
[----:B-----5:R-:W-:Y:S01]  /*12010*/  HMMA.16816.F32.BF16 R84, R4, R20, R188 ;  /* 0x000000140454723c */ /* 0x020fe200000418bc */
[----:B---3--:R-:W-:-:S07]  /*12020*/  FFMA.FTZ R9, R195, c[0x0][0x23c], -R2 ;  /* 0x00008f00c3097a23 */ /* 0x008fce0000010802 */
[C---:B------:R-:W-:Y:S01]  /*12030*/  HMMA.16816.F32.BF16 R88, R4.reuse, R22, R184 ;  /* 0x000000160458723c */ /* 0x040fe200000418b8 */
[----:B------:R-:W2:Y:S01]  /*12040*/  LDSM.16.MT88.4 R20, [R202+0x1e800] ;  /* 0x01e80000ca14783b */ /* 0x000ea20000004200 */
[----:B------:R3:W4:Y:S06]  /*12050*/  MUFU.EX2 R235, R9 ;  /* 0x0000000900eb7308 */ /* 0x00072c0000000800 */
[C---:B------:R-:W-:Y:S01]  /*12060*/  HMMA.16816.F32.BF16 R140, R4.reuse, R14, R96 ;  /* 0x0000000e048c723c */ /* 0x040fe20000041860 */
[----:B------:R-:W5:Y:S01]  /*12070*/  LDSM.16.MT88.4 R12, [R203+0x1e800] ;  /* 0x01e80000cb0c783b */ /* 0x000f620000004200 */
[----:B------:R4:W-:Y:S06]  /*12080*/  MUFU.EX2 R195, R10 ;  /* 0x0000000a00c37308 */ /* 0x0009ec0000000800 */
[----:B-1----:R-:W-:Y:S01]  /*12090*/  HMMA.16816.F32.BF16 R176, R4, R16, R100 ;  /* 0x0000001004b0723c */ /* 0x002fe20000041864 */
[----:B---3--:R-:W-:-:S04]  /*120a0*/  FFMA.FTZ R9, R234, c[0x0][0x23c], -R2 ;  /* 0x00008f00ea097a23 */ /* 0x008fc80000010802 */
[----:B------:R1:W-:Y:S03]  /*120b0*/  MUFU.EX2 R234, R9 ;  /* 0x0000000900ea7308 */ /* 0x0003e60000000800 */
[----:B------:R-:W-:Y:S01]  /*120c0*/  HMMA.16816.F32.BF16 R180, R4, R18, R104 ;  /* 0x0000001204b4723c */ /* 0x000fe20000041868 */
[----:B------:R-:W3:Y:S01]  /*120d0*/  LDSM.16.MT88.4 R16, [R202+0x19000] ;  /* 0x01900000ca10783b */ /* 0x000ee20000004200 */
[----:B----4-:R-:W-:-:S06]  /*120e0*/  MOV R10, R198 ;  /* 0x000000c6000a7202 */ /* 0x010fcc0000000f00 */
[----:B------:R-:W-:Y:S01]  /*120f0*/  HMMA.16816.F32.BF16 R152, R4, R32, R152 ;  /* 0x000000200498723c */ /* 0x000fe20000041898 */
[----:B-1----:R-:W-:-:S06]  /*12100*/  FFMA.FTZ R9, R194, c[0x0][0x23c], -R2 ;  /* 0x00008f00c2097a23 */ /* 0x002fcc0000010802 */
[----:B------:R-:W-:Y:S01]  /*12110*/  MOV R33, R29 ;  /* 0x0000001d00217202 */ /* 0x000fe20000000f00 */
[----:B------:R-:W-:Y:S01]  /*12120*/  HMMA.16816.F32.BF16 R156, R4, R30, R156 ;  /* 0x0000001e049c723c */ /* 0x000fe2000004189c */
[----:B------:R-:W1:Y:S01]  /*12130*/  LDSM.16.MT88.4 R28, [R204+0x19000] ;  /* 0x01900000cc1c783b */ /* 0x000e620000004200 */
[----:B------:R4:W-:Y:S01]  /*12140*/  MUFU.EX2 R199, R9 ;  /* 0x0000000900c77308 */ /* 0x0009e20000000800 */
[----:B------:R-:W-:-:S05]  /*12150*/  MOV R194, R168 ;  /* 0x000000a800c27202 */ /* 0x000fca0000000f00 */
[C---:B------:R-:W-:Y:S08]  /*12160*/  HMMA.16816.F32.BF16 R148, R4.reuse, R34, R148 ;  /* 0x000000220494723c */ /* 0x040ff00000041894 */
[----:B--2---:R-:W-:Y:S01]  /*12170*/  HMMA.16816.F32.BF16 R188, R4, R20, R108 ;  /* 0x0000001404bc723c */ /* 0x004fe2000004186c */
[----:B----4-:R-:W-:Y:S01]  /*12180*/  FFMA.FTZ R9, R237, c[0x0][0x23c], -R0 ;  /* 0x00008f00ed097a23 */ /* 0x010fe20000010800 */
[----:B------:R-:W-:-:S02]  /*12190*/  MOV R237, R238 ;  /* 0x000000ee00ed7202 */ /* 0x000fc40000000f00 */
[----:B------:R-:W-:Y:S02]  /*121a0*/  MOV R238, R239 ;  /* 0x000000ef00ee7202 */ /* 0x000fe40000000f00 */
[----:B------:R-:W-:Y:S02]  /*121b0*/  MOV R239, R244 ;  /* 0x000000f400ef7202 */ /* 0x000fe40000000f00 */
[C---:B------:R-:W-:Y:S01]  /*121c0*/  HMMA.16816.F32.BF16 R112, R4.reuse, R22, R112 ;  /* 0x000000160470723c */ /* 0x040fe20000041870 */
[----:B------:R-:W-:Y:S01]  /*121d0*/  MOV R244, R245 ;  /* 0x000000f500f47202 */ /* 0x000fe20000000f00 */
[----:B------:R-:W2:Y:S01]  /*121e0*/  LDSM.16.MT88.4 R20, [R201+0x19000] ;  /* 0x01900000c914783b */ /* 0x000ea20000004200 */
[----:B------:R-:W-:Y:S02]  /*121f0*/  MOV R245, R246 ;  /* 0x000000f600f57202 */ /* 0x000fe40000000f00 */
[----:B------:R-:W-:Y:S02]  /*12200*/  MOV R246, R247 ;  /* 0x000000f700f67202 */ /* 0x000fe40000000f00 */
[----:B------:R-:W-:Y:S01]  /*12210*/  MOV R247, R196 ;  /* 0x000000c400f77202 */ /* 0x000fe20000000f00 */
[----:B------:R-:W-:Y:S01]  /*12220*/  HMMA.16816.F32.BF16 R184, R4, R24, R116 ;  /* 0x0000001804b8723c */ /* 0x000fe20000041874 */
[----:B------:R-:W-:-:S02]  /*12230*/  MOV R196, R197 ;  /* 0x000000c500c47202 */ /* 0x000fc40000000f00 */
[----:B------:R4:W1:Y:S05]  /*12240*/  MUFU.EX2 R197, R9 ;  /* 0x0000000900c57308 */ /* 0x00086a0000000800 */
[C---:B------:R-:W-:Y:S01]  /*12250*/  HMMA.16816.F32.BF16 R104, R4.reuse, R26, R120 ;  /* 0x0000001a0468723c */ /* 0x040fe20000041878 */
[----:B------:R-:W-:Y:S07]  /*12260*/  LDSM.16.MT88.4 R24, [R203+0x19000] ;  /* 0x01900000cb18783b */ /* 0x000fee0000004200 */
[----:B-----5:R-:W-:Y:S01]  /*12270*/  HMMA.16816.F32.BF16 R124, R4, R12, R124 ;  /* 0x0000000c047c723c */ /* 0x020fe2000004187c */
[----:B----4-:R-:W-:Y:S01]  /*12280*/  FFMA.FTZ R9, R237, c[0x0][0x23c], -R0 ;  /* 0x00008f00ed097a23 */ /* 0x010fe20000010800 */
[----:B------:R-:W-:-:S03]  /*12290*/  MOV R237, R196 ;  /* 0x000000c400ed7202 */ /* 0x000fc60000000f00 */
[----:B------:R4:W-:Y:S03]  /*122a0*/  MUFU.EX2 R196, R9 ;  /* 0x0000000900c47308 */ /* 0x0009e60000000800 */
[----:B------:R-:W-:Y:S01]  /*122b0*/  HMMA.16816.F32.BF16 R40, R4, R14, R40 ;  /* 0x0000000e0428723c */ /* 0x000fe20000041828 */
[----:B------:R-:W5:Y:S06]  /*122c0*/  LDSM.16.MT88.4 R12, [R204+0x1b000] ;  /* 0x01b00000cc0c783b */ /* 0x000f6c0000004200 */
[----:B------:R-:W-:-:S02]  /*122d0*/  F2FP.BF16.PACK_AB R4, R235, R236 ;  /* 0x000000eceb04723e */ /* 0x000fc400000010ff */
[----:B-1----:R-:W-:Y:S02]  /*122e0*/  F2FP.BF16.PACK_AB R5, R195, R197 ;  /* 0x000000c5c305723e */ /* 0x002fe400000010ff */
[----:B------:R-:W-:Y:S01]  /*122f0*/  F2FP.BF16.PACK_AB R6, R199, R234 ;  /* 0x000000eac706723e */ /* 0x000fe200000010ff */
[----:B----4-:R-:W-:Y:S01]  /*12300*/  FFMA.FTZ R9, R252, c[0x0][0x23c], -R0 ;  /* 0x00008f00fc097a23 */ /* 0x010fe20000010800 */
[----:B------:R-:W-:Y:S02]  /*12310*/  MOV R252, R33 ;  /* 0x0000002100fc7202 */ /* 0x000fe40000000f00 */
[----:B------:R-:W-:Y:S01]  /*12320*/  LDSM.16.MT88.4 R32, [R201+0x1d000] ;  /* 0x01d00000c920783b */ /* 0x000fe20000004200 */
[----:B------:R-:W1:Y:S02]  /*12330*/  MUFU.EX2 R198, R9 ;  /* 0x0000000900c67308 */ /* 0x000e640000000800 */
[----:B-1----:R-:W-:Y:S01]  /*12340*/  F2FP.BF16.PACK_AB R7, R198, R196 ;  /* 0x000000c4c607723e */ /* 0x002fe200000010ff */
[----:B------:R-:W-:-:S05]  /*12350*/  FFMA.FTZ R9, R194, c[0x0][0x23c], -R2 ;  /* 0x00008f00c2097a23 */ /* 0x000fca0000010802 */
[----:B------:R1:W-:Y:S01]  /*12360*/  MUFU.EX2 R194, R9 ;  /* 0x0000000900c27308 */ /* 0x0003e20000000800 */
[C---:B---3--:R-:W-:Y:S08]  /*12370*/  HMMA.16816.F32.BF16 R48, R4.reuse, R16, R48 ;  /* 0x000000100430723c */ /* 0x048ff00000041830 */
[----:B------:R-:W-:Y:S01]  /*12380*/  HMMA.16816.F32.BF16 R44, R4, R18, R44 ;  /* 0x00000012042c723c */ /* 0x000fe2000004182c */
[----:B------:R-:W3:Y:S01]  /*12390*/  LDSM.16.MT88.4 R16, [R202+0x1b000] ;  /* 0x01b00000ca10783b */ /* 0x000ee20000004200 */
[----:B-1----:R-:W-:-:S06]  /*123a0*/  FFMA.FTZ R9, R193, c[0x0][0x23c], -R2 ;  /* 0x00008f00c1097a23 */ /* 0x002fcc0000010802 */
[C---:B------:R-:W-:Y:S01]  /*123b0*/  HMMA.16816.F32.BF16 R36, R4.reuse, R28, R36 ;  /* 0x0000001c0424723c */ /* 0x040fe20000041824 */
[----:B------:R1:W4:Y:S07]  /*123c0*/  MUFU.EX2 R193, R9 ;  /* 0x0000000900c17308 */ /* 0x00032e0000000800 */
[C---:B------:R-:W-:Y:S01]  /*123d0*/  HMMA.16816.F32.BF16 R56, R4.reuse, R30, R56 ;  /* 0x0000001e0438723c */ /* 0x040fe20000041838 */
[----:B------:R-:W1:Y:S07]  /*123e0*/  LDSM.16.MT88.4 R28, [R203+0x1b000] ;  /* 0x01b00000cb1c783b */ /* 0x000e6e0000004200 */
[C---:B--2---:R-:W-:Y:S08]  /*123f0*/  HMMA.16816.F32.BF16 R136, R4.reuse, R20, R136 ;  /* 0x000000140488723c */ /* 0x044ff00000041888 */
[C---:B------:R-:W-:Y:S01]  /*12400*/  HMMA.16816.F32.BF16 R52, R4.reuse, R22, R52 ;  /* 0x000000160434723c */ /* 0x040fe20000041834 */
[----:B------:R-:W2:Y:S07]  /*12410*/  LDSM.16.MT88.4 R20, [R201+0x1b000] ;  /* 0x01b00000c914783b */ /* 0x000eae0000004200 */
[C---:B-----5:R-:W-:Y:S08]  /*12420*/  HMMA.16816.F32.BF16 R84, R4.reuse, R12, R84 ;  /* 0x0000000c0454723c */ /* 0x060ff00000041854 */
[C---:B---3--:R-:W-:Y:S08]  /*12430*/  HMMA.16816.F32.BF16 R76, R4.reuse, R16, R76 ;  /* 0x00000010044c723c */ /* 0x048ff0000004184c */
[C---:B------:R-:W-:Y:S01]  /*12440*/  HMMA.16816.F32.BF16 R80, R4.reuse, R18, R80 ;  /* 0x000000120450723c */ /* 0x040fe20000041850 */
[----:B------:R-:W3:Y:S07]  /*12450*/  LDSM.16.MT88.4 R16, [R202+0x1d000] ;  /* 0x01d00000ca10783b */ /* 0x000eee0000004200 */
[C---:B------:R-:W-:Y:S01]  /*12460*/  HMMA.16816.F32.BF16 R88, R4.reuse, R14, R88 ;  /* 0x0000000e0458723c */ /* 0x040fe20000041858 */
[----:B------:R-:W5:Y:S07]  /*12470*/  LDSM.16.MT88.4 R12, [R204+0x1d000] ;  /* 0x01d00000cc0c783b */ /* 0x000f6e0000004200 */
[C---:B-1----:R-:W-:Y:S07]  /*12480*/  HMMA.16816.F32.BF16 R96, R4.reuse, R30, R72 ;  /* 0x0000001e0460723c */ /* 0x042fee0000041848 */
[----:B------:R-:W-:Y:S01]  /*12490*/  MOV R73, R171 ;  /* 0x000000ab00497202 */ /* 0x000fe20000000f00 */
[----:B--2---:R-:W-:Y:S01]  /*124a0*/  HMMA.16816.F32.BF16 R64, R4, R20, R64 ;  /* 0x000000140440723c */ /* 0x004fe20000041840 */
[----:B------:R-:W-:-:S02]  /*124b0*/  MOV R75, R170 ;  /* 0x000000aa004b7202 */ /* 0x000fc40000000f00 */
[----:B------:R-:W-:Y:S01]  /*124c0*/  MOV R74, R169 ;  /* 0x000000a9004a7202 */ /* 0x000fe20000000f00 */
[--C-:B------:R-:W-:Y:S01]  /*124d0*/  FFMA.FTZ R9, R73, c[0x0][0x23c], -R2.reuse ;  /* 0x00008f0049097a23 */ /* 0x100fe20000010802 */
[----:B------:R-:W-:Y:S01]  /*124e0*/  MOV R73, R237 ;  /* 0x000000ed00497202 */ /* 0x000fe20000000f00 */
[----:B------:R-:W-:Y:S01]  /*124f0*/  FFMA.FTZ R2, R135, c[0x0][0x23c], -R2 ;  /* 0x00008f0087027a23 */ /* 0x000fe20000010802 */
[----:B------:R-:W-:Y:S01]  /*12500*/  MOV R237, R192 ;  /* 0x000000c000ed7202 */ /* 0x000fe20000000f00 */
[----:B------:R-:W-:Y:S01]  /*12510*/  HMMA.16816.F32.BF16 R68, R4, R22, R68 ;  /* 0x000000160444723c */ /* 0x000fe20000041844 */
[----:B------:R-:W1:Y:S01]  /*12520*/  LDSM.16.MT88.4 R20, [R203+0x1d000] ;  /* 0x01d00000cb14783b */ /* 0x000e620000004200 */
[----:B------:R2:W-:Y:S02]  /*12530*/  MUFU.EX2 R135, R2 ;  /* 0x0000000200877308 */ /* 0x0005e40000000800 */
[----:B------:R-:W-:-:S04]  /*12540*/  FFMA.FTZ R3, R237, R3, R252 ;  /* 0x00000003ed037223 */ /* 0x000fc800000100fc */
[C---:B------:R-:W-:Y:S02]  /*12550*/  HMMA.16816.F32.BF16 R100, R4.reuse, R32, R128 ;  /* 0x000000200464723c */ /* 0x040fe40000041880 */
[----:B------:R-:W5:Y:S05]  /*12560*/  MUFU.EX2 R192, R9 ;  /* 0x0000000900c07308 */ /* 0x000f6a0000000800 */
[----:B----4-:R-:W-:Y:S01]  /*12570*/  F2FP.BF16.PACK_AB R128, R193, R194 ;  /* 0x000000c2c180723e */ /* 0x010fe200000010ff */
[----:B---3--:R-:W-:Y:S01]  /*12580*/  HMMA.16816.F32.BF16 R116, R4, R18, R156 ;  /* 0x000000120474723c */ /* 0x008fe2000004189c */
[----:B------:R-:W-:Y:S01]  /*12590*/  LDSM.16.MT88.4 R156, [R204+0x19800] ;  /* 0x01980000cc9c783b */ /* 0x000fe20000004200 */
[----:B--2---:R-:W-:-:S04]  /*125a0*/  FFMA.FTZ R2, R134, c[0x0][0x23c], -R0 ;  /* 0x00008f0086027a23 */ /* 0x004fc80000010800 */
[----:B------:R2:W-:Y:S02]  /*125b0*/  MUFU.EX2 R134, R2 ;  /* 0x0000000200867308 */ /* 0x0005e40000000800 */
[----:B-----5:R-:W-:Y:S01]  /*125c0*/  HMMA.16816.F32.BF16 R120, R4, R12, R152 ;  /* 0x0000000c0478723c */ /* 0x020fe20000041898 */
[----:B------:R-:W-:-:S07]  /*125d0*/  F2FP.BF16.PACK_AB R130, R135, R192 ;  /* 0x000000c08782723e */ /* 0x000fce00000010ff */
        /* <DEDUP_REMOVED lines=110> */
.L_x_2000:
[----:B----4-:R-:W-:-:S06]  /*12cc0*/  UISETP.GT.AND UP0, UPT, UR31, UR10, UPT ;  /* 0x0000000a1f00728c */ /* 0x010fcc000bf04270 */
        /* <DEDUP_REMOVED lines=43> */
[----:B------:R-:W1:Y:S04]  /*12f80*/  LDL.LU.64 R12, [R1+0x68] ;  /* 0x00006800010c7983 */ /* 0x000e680000300a00 */
[----:B------:R-:W2:Y:S04]  /*12f90*/  LDL.LU.64 R10, [R1+0x70] ;  /* 0x00007000010a7983 */ /* 0x000ea80000300a00 */
[----:B------:R-:W3:Y:S04]  /*12fa0*/  LDL R15, [R1+0x60] ;  /* 0x00006000010f7983 */ /* 0x000ee80000100800 */
[----:B------:R-:W4:Y:S04]  /*12fb0*/  LDL R14, [R1+0x44] ;  /* 0x00004400010e7983 */ /* 0x000f280000100800 */
[----:B------:R-:W4:Y:S01]  /*12fc0*/  LDL R9, [R1+0x64] ;  /* 0x0000640001097983 */ /* 0x000f220000100800 */
[----:B------:R-:W-:Y:S01]  /*12fd0*/  ISETP.GE.AND P5, PT, R16, c[0x0][0x220], PT ;  /* 0x0000880010007a0c */ /* 0x000fe20003fa6270 */
[----:B-1----:R-:W-:-:S02]  /*12fe0*/  IMAD.MOV.U32 R5, RZ, RZ, R13 ;  /* 0x000000ffff057224 */ /* 0x002fc400078e000d */
[----:B--2---:R-:W-:Y:S01]  /*12ff0*/  IMAD.MOV.U32 R4, RZ, RZ, R10 ;  /* 0x000000ffff047224 */ /* 0x004fe200078e000a */
[----:B---3--:R-:W-:-:S04]  /*13000*/  ISETP.GE.AND P4, PT, R15, c[0x0][0x220], PT ;  /* 0x000088000f007a0c */ /* 0x008fc80003f86270 */
[----:B------:R1:W-:Y:S01]  /*13010*/  STL.64 [R1+0x28], R4 ;  /* 0x0000280401007387 */ /* 0x0003e20000100a00 */
[----:B----4-:R-:W-:Y:S02]  /*13020*/  ISETP.GE.AND P3, PT, R14, c[0x0][0x220], PT ;  /* 0x000088000e007a0c */ /* 0x010fe40003f66270 */
[----:B------:R-:W-:Y:S01]  /*13030*/  ISETP.GE.AND P2, PT, R9, c[0x0][0x220], PT ;  /* 0x0000880009007a0c */ /* 0x000fe20003f46270 */
[----:B------:R-:W-:Y:S05]  /*13040*/  BRA `(.L_x_2008) ;  /* 0x000003e000007947 */ /* 0x000fea0003800000 */
.L_x_2010:
        /* <DEDUP_REMOVED lines=62> */
.L_x_2008:
[----:B------:R-:W2:Y:S01]  /*13430*/  LDL.64 R236, [R1+0x10] ;  /* 0x0000100001ec7983 */ /* 0x000ea20000100a00 */
[----:B------:R-:W-:Y:S04]  /*13440*/  DEPBAR.LE SB0, 0x0 ;  /* 0x000080000000791a */ /* 0x000fe80000000000 */
[----:B-1----:R-:W3:Y:S01]  /*13450*/  LDL.64 R4, [R1+0x28] ;  /* 0x0000280001047983 */ /* 0x002ee20000100a00 */
[----:B------:R-:W-:Y:S01]  /*13460*/  UIADD3 UR4, UR9, -UR12, URZ ;  /* 0x8000000c09047290 */ /* 0x000fe2000fffe03f */
[----:B------:R-:W-:Y:S01]  /*13470*/  MOV R2, UR22 ;  /* 0x0000001600027c02 */ /* 0x000fe20008000f00 */
[----:B------:R-:W-:Y:S02]  /*13480*/  UIADD3 UR8, UR31, -0x1, URZ ;  /* 0xffffffff1f087890 */ /* 0x000fe4000fffe03f */
[----:B------:R-:W4:Y:S02]  /*13490*/  LDL.64 R234, [R1+0x8] ;  /* 0x0000080001ea7983 */ /* 0x000f240000100a00 */
[----:B------:R-:W-:Y:S01]  /*134a0*/  MOV R0, UR4 ;  /* 0x0000000400007c02 */ /* 0x000fe20008000f00 */
[----:B------:R-:W-:Y:S02]  /*134b0*/  USHF.R.S32.HI UR5, URZ, 0x1f, UR8 ;  /* 0x0000001f3f057899 */ /* 0x000fe40008011408 */
[----:B------:R-:W4:Y:S01]  /*134c0*/  LDL R17, [R1+0x18] ;  /* 0x0000180001117983 */ /* 0x000f220000100800 */
[----:B------:R-:W-:Y:S02]  /*134d0*/  UIMAD UR4, UR7, UR8, URZ ;  /* 0x00000008070472a4 */ /* 0x000fe4000f8e023f */
[----:B------:R-:W-:Y:S02]  /*134e0*/  UISETP.GT.AND UP0, UPT, UR8, UR10, UPT ;  /* 0x0000000a0800728c */ /* 0x000fe4000bf04270 */
[----:B------:R-:W4:Y:S01]  /*134f0*/  LDL R16, [R1] ;  /* 0x0000000001107983 */ /* 0x000f220000100800 */
[----:B------:R-:W-:Y:S04]  /*13500*/  UIMAD UR4, UR5, UR22, UR4 ;  /* 0x00000016050472a4 */ /* 0x000fe8000f8e0204 */
[----:B------:R-:W-:Y:S06]  /*13510*/  BAR.SYNC.DEFER_BLOCKING 0x0 ;  /* 0x0000000000007b1d */ /* 0x000fec0000010000 */
[----:B------:R-:W-:Y:S05]  /*13520*/  @P5 STS.128 [R227+0x18000], RZ ;  /* 0x018000ffe3005388 */ /* 0x000fea0000000c00 */
[----:B------:R-:W4:Y:S01]  /*13530*/  LDL R133, [R1+0x20] ;  /* 0x0000200001857983 */ /* 0x000f220000100800 */
[C---:B--2---:R-:W-:Y:S04]  /*13540*/  LEA R6, P0, R0.reuse, R236, 0x6 ;  /* 0x000000ec00067211 */ /* 0x044fe800078030ff */
[----:B------:R-:W-:Y:S01]  /*13550*/  LEA.HI.X.SX32 R7, R0, R237, 0x6, P0 ;  /* 0x000000ed00077211 */ /* 0x000fe200000f36ff */
[----:B---3--:R-:W-:Y:S04]  /*13560*/  IMAD.WIDE.U32 R8, R2, UR8, R4 ;  /* 0x0000000802087c25 */ /* 0x008fe8000f8e0004 */
[----:B------:R-:W-:Y:S01]  /*13570*/  IMAD R7, R7, c[0x0][0x1a0], RZ ;  /* 0x0000680007077a24 */ /* 0x000fe200078e02ff */
[----:B----4-:R-:W-:Y:S01]  /*13580*/  LEA R4, P1, R0, R234, 0x6 ;  /* 0x000000ea00047211 */ /* 0x010fe200078230ff */
[----:B------:R-:W-:Y:S01]  /*13590*/  IMAD.WIDE.U32 R14, R6, c[0x0][0x1a0], RZ ;  /* 0x00006800060e7a25 */ /* 0x000fe200078e00ff */
[----:B------:R-:W-:Y:S02]  /*135a0*/  @!P5 LEA R10, P0, R8, c[0x0][0x170], 0x1 ;  /* 0x00005c00080ada11 */ /* 0x000fe400078008ff */
[----:B------:R-:W-:Y:S01]  /*135b0*/  LEA.HI.X.SX32 R5, R0, R235, 0x6, P1 ;  /* 0x000000eb00057211 */ /* 0x000fe200008f36ff */
[----:B------:R-:W-:Y:S01]  /*135c0*/  IMAD R7, R6, c[0x0][0x1a4], R7 ;  /* 0x0000690006077a24 */ /* 0x000fe200078e0207 */
[----:B------:R-:W-:Y:S01]  /*135d0*/  IADD3 R0, R9, UR4, RZ ;  /* 0x0000000409007c10 */ /* 0x000fe2000fffe0ff */
[----:B------:R-:W-:Y:S01]  /*135e0*/  IMAD.WIDE.U32 R12, R4, c[0x0][0x1a0], RZ ;  /* 0x00006800040c7a25 */ /* 0x000fe200078e00ff */
[----:B------:R-:W-:Y:S01]  /*135f0*/  LEA R6, P6, R14, R17, 0x1 ;  /* 0x000000110e067211 */ /* 0x000fe200078c08ff */
[----:B------:R-:W-:Y:S01]  /*13600*/  UIADD3 UR4, UR11, -UR12, URZ ;  /* 0x8000000c0b047290 */ /* 0x000fe2000fffe03f */
[C---:B------:R-:W-:Y:S01]  /*13610*/  @!P5 LEA.HI.X R11, R8.reuse, c[0x0][0x174], R0, 0x1, P0 ;  /* 0x00005d00080bda11 */ /* 0x040fe200000f0c00 */
[----:B------:R-:W-:Y:S01]  /*13620*/  IMAD R5, R5, c[0x0][0x1a0], RZ ;  /* 0x0000680005057a24 */ /* 0x000fe200078e02ff */
[----:B------:R-:W-:Y:S02]  /*13630*/  IADD3 R7, R15, R7, RZ ;  /* 0x000000070f077210 */ /* 0x000fe40007ffe0ff */
[----:B------:R-:W-:Y:S01]  /*13640*/  @!P5 IADD3 R2, P1, R8, UR24, RZ ;  /* 0x000000180802dc10 */ /* 0x000fe2000ff3e0ff */
[----:B------:R-:W-:Y:S01]  /*13650*/  @!PT LDS RZ, [RZ] ;  /* 0x00000000fffff984 */ /* 0x000fe20000000800 */
[----:B------:R-:W-:Y:S01]  /*13660*/  @!PT LDS RZ, [RZ] ;  /* 0x00000000fffff984 */ /* 0x000fe20000000800 */
[----:B------:R-:W-:Y:S01]  /*13670*/  @!PT LDS RZ, [RZ] ;  /* 0x00000000fffff984 */ /* 0x000fe20000000800 */
[----:B------:R1:W-:Y:S01]  /*13680*/  @!P5 LDGSTS.E.BYPASS.LTC128B.128 [R227+0x18000], [R10.64] ;  /* 0x180000000ae3dfae */ /* 0x0003e2000b901d54 */
[-C--:B------:R-:W-:Y:S01]  /*13690*/  LEA.HI.X R7, R14, R16.reuse, R7, 0x1, P6 ;  /* 0x000000100e077211 */ /* 0x080fe200030f0c07 */
[----:B------:R-:W-:Y:S01]  /*136a0*/  IMAD R5, R4, c[0x0][0x1a4], R5 ;  /* 0x0000690004057a24 */ /* 0x000fe200078e0205 */
[----:B------:R-:W-:Y:S02]  /*136b0*/  @!P5 LEA R8, P0, R2, c[0x0][0x170], 0x1 ;  /* 0x00005c000208da11 */ /* 0x000fe400078008ff */
[----:B------:R-:W-:Y:S01]  /*136c0*/  @P4 STS.128 [R227+0x1a000], RZ ;  /* 0x01a000ffe3004388 */ /* 0x000fe20000000c00 */
[----:B------:R-:W-:Y:S02]  /*136d0*/  @!P5 IADD3.X R0, R0, UR27, RZ, P1, !PT ;  /* 0x0000001b0000dc10 */ /* 0x000fe40008ffe4ff */
[----:B------:R-:W-:Y:S02]  /*136e0*/  LEA R4, P1, R12, R17, 0x1 ;  /* 0x000000110c047211 */ /* 0x000fe400078208ff */
[----:B------:R-:W-:Y:S01]  /*136f0*/  @!PT LDS RZ, [RZ] ;  /* 0x00000000fffff984 */ /* 0x000fe20000000800 */
[----:B------:R-:W-:Y:S01]  /*13700*/  @!PT LDS RZ, [RZ] ;  /* 0x00000000fffff984 */ /* 0x000fe20000000800 */
[----:B------:R-:W-:Y:S01]  /*13710*/  @!PT LDS RZ, [RZ] ;  /* 0x00000000fffff984 */ /* 0x000fe20000000800 */
[----:B------:R2:W-:Y:S01]  /*13720*/  @!P4 LDGSTS.E.BYPASS.LTC128B.128 [R227+0x1a000], [R6.64+0x80] ;  /* 0x1a00008006e3cfae */ /* 0x0005e2000b901d54 */
[----:B------:R-:W-:Y:S02]  /*13730*/  @!P5 LEA.HI.X R9, R2, c[0x0][0x174], R0, 0x1, P0 ;  /* 0x00005d000209da11 */ /* 0x000fe400000f0c00 */
[----:B------:R-:W-:Y:S02]  /*13740*/  IADD3 R5, R13, R5, RZ ;  /* 0x000000050d057210 */ /* 0x000fe40007ffe0ff */
[----:B------:R-:W-:Y:S01]  /*13750*/  @P3 STS.128 [R227+0x1c000], RZ ;  /* 0x01c000ffe3003388 */ /* 0x000fe20000000c00 */
[----:B------:R-:W-:Y:S02]  /*13760*/  MOV R0, UR4 ;  /* 0x0000000400007c02 */ /* 0x000fe40008000f00 */
[----:B------:R-:W-:Y:S02]  /*13770*/  LEA.HI.X R5, R12, R16, R5, 0x1, P1 ;  /* 0x000000100c057211 */ /* 0x000fe400008f0c05 */
        /* <DEDUP_REMOVED lines=29> */
[----:B-----5:R-:W-:Y:S05]  /*13950*/  LDSM.16.M88.4 R32, [R207] ;  /* 0x00000000cf20783b */ /* 0x020fea0000000200 */
[----:B-1----:R-:W2:Y:S05]  /*13960*/  LDSM.16.M88.4 R8, [R200+0x10000] ;  /* 0x01000000c808783b */ /* 0x002eaa0000000200 */
[----:B------:R-:W1:Y:S05]  /*13970*/  LDSM.16.M88.4 R16, [R200+0x10800] ;  /* 0x01080000c810783b */ /* 0x000e6a0000000200 */
[----:B------:R-:W3:Y:S05]  /*13980*/  LDSM.16.M88.4 R24, [R200+0x11000] ;  /* 0x01100000c818783b */ /* 0x000eea0000000200 */
[----:B------:R-:W4:Y:S05]  /*13990*/  LDL R2, [R1+0x1c] ;  /* 0x00001c0001027983 */ /* 0x000f2a0000100800 */
[----:B------:R-:W3:Y:S05]  /*139a0*/  LDSM.16.M88.4 R168, [R200+0x11800] ;  /* 0x01180000c8a8783b */ /* 0x000eea0000000200 */
[----:B------:R-:W0:Y:S05]  /*139b0*/  LDGDEPBAR ;  /* 0x00000000000079af */ /* 0x000e2a0000000000 */
[----:B------:R-:W-:Y:S05]  /*139c0*/  LDSM.16.M88.4 R172, [R208] ;  /* 0x00000000d0ac783b */ /* 0x000fea0000000200 */
[----:B------:R-:W3:Y:S01]  /*139d0*/  LDSM.16.M88.4 R176, [R211] ;  /* 0x00000000d3b0783b */ /* 0x000ee20000000200 */
[C---:B--2---:R-:W-:Y:S04]  /*139e0*/  HMMA.16816.F32.BF16 R4, R32.reuse, R8, RZ ;  /* 0x000000082004723c */ /* 0x044fe800000418ff */
[----:B------:R-:W2:Y:S05]  /*139f0*/  LDSM.16.M88.4 R180, [R226] ;  /* 0x00000000e2b4783b */ /* 0x000eaa0000000200 */
[----:B------:R-:W2:Y:S01]  /*13a00*/  LDSM.16.M88.4 R184, [R225] ;  /* 0x00000000e1b8783b */ /* 0x000ea20000000200 */
[C---:B------:R-:W-:Y:S04]  /*13a10*/  HMMA.16816.F32.BF16 R8, R32.reuse, R10, RZ ;  /* 0x0000000a2008723c */ /* 0x040fe800000418ff */
[----:B------:R-:W2:Y:S04]  /*13a20*/  LDSM.16.M88.4 R188, [R224] ;  /* 0x00000000e0bc783b */ /* 0x000ea80000000200 */
[C---:B-1----:R-:W-:Y:S01]  /*13a30*/  HMMA.16816.F32.BF16 R12, R32.reuse, R16, RZ ;  /* 0x00000010200c723c */ /* 0x042fe200000418ff */
[----:B------:R-:W-:Y:S05]  /*13a40*/  LDSM.16.M88.4 R192, [R206+0x10000] ;  /* 0x01000000cec0783b */ /* 0x000fea0000000200 */
[----:B------:R-:W-:Y:S02]  /*13a50*/  LDSM.16.M88.4 R196, [R206+0x10800] ;  /* 0x01080000cec4783b */ /* 0x000fe40000000200 */
[C---:B------:R-:W-:Y:S08]  /*13a60*/  HMMA.16816.F32.BF16 R16, R32.reuse, R18, RZ ;  /* 0x000000122010723c */ /* 0x040ff000000418ff */
[C---:B---3--:R-:W-:Y:S08]  /*13a70*/  HMMA.16816.F32.BF16 R20, R32.reuse, R24, RZ ;  /* 0x000000182014723c */ /* 0x048ff000000418ff */
[C---:B------:R-:W-:Y:S08]  /*13a80*/  HMMA.16816.F32.BF16 R24, R32.reuse, R26, RZ ;  /* 0x0000001a2018723c */ /* 0x040ff000000418ff */
[C---:B------:R-:W-:Y:S08]  /*13a90*/  HMMA.16816.F32.BF16 R28, R32.reuse, R168, RZ ;  /* 0x000000a8201c723c */ /* 0x040ff000000418ff */
[----:B------:R-:W-:Y:S01]  /*13aa0*/  HMMA.16816.F32.BF16 R32, R32, R170, RZ ;  /* 0x000000aa2020723c */ /* 0x000fe200000418ff */
[----:B------:R-:W1:Y:S07]  /*13ab0*/  LDSM.16.M88.4 R168, [R210] ;  /* 0x00000000d2a8783b */ /* 0x000e6e0000000200 */
[C---:B------:R-:W-:Y:S08]  /*13ac0*/  HMMA.16816.F32.BF16 R4, R172.reuse, R176, R4 ;  /* 0x000000b0ac04723c */ /* 0x040ff00000041804 */
[C---:B------:R-:W-:Y:S01]  /*13ad0*/  HMMA.16816.F32.BF16 R8, R172.reuse, R178, R8 ;  /* 0x000000b2ac08723c */ /* 0x040fe20000041808 */
[----:B------:R-:W3:Y:S07]  /*13ae0*/  LDSM.16.M88.4 R176, [R206+0x11000] ;  /* 0x01100000ceb0783b */ /* 0x000eee0000000200 */
[C---:B--2---:R-:W-:Y:S08]  /*13af0*/  HMMA.16816.F32.BF16 R12, R172.reuse, R180, R12 ;  /* 0x000000b4ac0c723c */ /* 0x044ff0000004180c */
[C---:B------:R-:W-:Y:S01]  /*13b00*/  HMMA.16816.F32.BF16 R16, R172.reuse, R182, R16 ;  /* 0x000000b6ac10723c */ /* 0x040fe20000041810 */
[----:B------:R-:W-:Y:S07]  /*13b10*/  LDSM.16.M88.4 R180, [R209] ;  /* 0x00000000d1b4783b */ /* 0x000fee0000000200 */
[C---:B------:R-:W-:Y:S08]  /*13b20*/  HMMA.16816.F32.BF16 R20, R172.reuse, R184, R20 ;  /* 0x000000b8ac14723c */ /* 0x040ff00000041814 */
[C---:B------:R-:W-:Y:S01]  /*13b30*/  HMMA.16816.F32.BF16 R24, R172.reuse, R186, R24 ;  /* 0x000000baac18723c */ /* 0x040fe20000041818 */
[----:B------:R-:W-:Y:S07]  /*13b40*/  LDSM.16.M88.4 R184, [R205] ;  /* 0x00000000cdb8783b */ /* 0x000fee0000000200 */
[C---:B------:R-:W-:Y:S08]  /*13b50*/  HMMA.16816.F32.BF16 R28, R172.reuse, R188, R28 ;  /* 0x000000bcac1c723c */ /* 0x040ff0000004181c */
[----:B------:R-:W-:Y:S01]  /*13b60*/  HMMA.16816.F32.BF16 R32, R172, R190, R32 ;  /* 0x000000beac20723c */ /* 0x000fe20000041820 */
[----:B------:R-:W2:Y:S05]  /*13b70*/  LDSM.16.M88.4 R172, [R206+0x11800] ;  /* 0x01180000ceac783b */ /* 0x000eaa0000000200 */
[----:B------:R-:W2:Y:S02]  /*13b80*/  LDSM.16.M88.4 R188, [R205+0x800] ;  /* 0x00080000cdbc783b */ /* 0x000ea40000000200 */
        /* <DEDUP_REMOVED lines=8> */
[----:B------:R-:W-:Y:S07]  /*13c10*/  LDSM.16.M88.4 R176, [R200+0x12800] ;  /* 0x01280000c8b0783b */ /* 0x000fee0000000200 */
[C---:B--2---:R-:W-:Y:S08]  /*13c20*/  HMMA.16816.F32.BF16 R28, R168.reuse, R172, R28 ;  /* 0x000000aca81c723c */ /* 0x044ff0000004181c */
[----:B------:R-:W-:Y:S01]  /*13c30*/  HMMA.16816.F32.BF16 R32, R168, R174, R32 ;  /* 0x000000aea820723c */ /* 0x000fe20000041820 */
[----:B------:R-:W-:Y:S05]  /*13c40*/  LDSM.16.M88.4 R168, [R207+0x4000] ;  /* 0x00400000cfa8783b */ /* 0x000fea0000000200 */
[----:B------:R-:W2:Y:S02]  /*13c50*/  LDSM.16.M88.4 R172, [R200+0x12000] ;  /* 0x01200000c8ac783b */ /* 0x000ea40000000200 */
[C---:B------:R-:W-:Y:S08]  /*13c60*/  HMMA.16816.F32.BF16 R4, R180.reuse, R184, R4 ;  /* 0x000000b8b404723c */ /* 0x040ff00000041804 */
        /* <DEDUP_REMOVED lines=8> */
[C---:B------:R-:W-:Y:S08]  /*13cf0*/  HMMA.16816.F32.BF16 R28, R180.reuse, R196, R28 ;  /* 0x000000c4b41c723c */ /* 0x040ff0000004181c */
[----:B------:R-:W-:Y:S01]  /*13d00*/  HMMA.16816.F32.BF16 R32, R180, R198, R32 ;  /* 0x000000c6b420723c */ /* 0x000fe20000041820 */
[----:B------:R-:W1:Y:S05]  /*13d10*/  LDSM.16.M88.4 R180, [R208+0x4000] ;  /* 0x00400000d0b4783b */ /* 0x000e6a0000000200 */
[----:B------:R-:W1:Y:S02]  /*13d20*/  LDSM.16.M88.4 R196, [R222] ;  /* 0x00000000dec4783b */ /* 0x000e640000000200 */
[C---:B--2---:R-:W-:Y:S08]  /*13d30*/  HMMA.16816.F32.BF16 R4, R168.reuse, R172, R4 ;  /* 0x000000aca804723c */ /* 0x044ff00000041804 */
[C---:B------:R-:W-:Y:S01]  /*13d40*/  HMMA.16816.F32.BF16 R8, R168.reuse, R174, R8 ;  /* 0x000000aea808723c */ /* 0x040fe20000041808 */
[----:B------:R-:W2:Y:S07]  /*13d50*/  LDSM.16.M88.4 R172, [R221] ;  /* 0x00000000ddac783b */ /* 0x000eae0000000200 */
        /* <DEDUP_REMOVED lines=8> */
[----:B------:R-:W3:Y:S05]  /*13de0*/  LDSM.16.M88.4 R168, [R220] ;  /* 0x00000000dca8783b */ /* 0x000eea0000000200 */
[----:B------:R-:W3:Y:S02]  /*13df0*/  LDSM.16.M88.4 R188, [R206+0x12800] ;  /* 0x01280000cebc783b */ /* 0x000ee40000000200 */
        /* <DEDUP_REMOVED lines=8> */
[----:B------:R-:W-:Y:S07]  /*13e80*/  LDSM.16.M88.4 R172, [R205+0x2000] ;  /* 0x00200000cdac783b */ /* 0x000fee0000000200 */
[C---:B---3--:R-:W-:Y:S08]  /*13e90*/  HMMA.16816.F32.BF16 R28, R180.reuse, R168, R28 ;  /* 0x000000a8b41c723c */ /* 0x048ff0000004181c */
[----:B------:R-:W-:Y:S01]  /*13ea0*/  HMMA.16816.F32.BF16 R32, R180, R170, R32 ;  /* 0x000000aab420723c */ /* 0x000fe20000041820 */
[----:B------:R-:W2:Y:S05]  /*13eb0*/  LDSM.16.M88.4 R168, [R209+0x4000] ;  /* 0x00400000d1a8783b */ /* 0x000eaa0000000200 */
[----:B------:R-:W3:Y:S02]  /*13ec0*/  LDSM.16.M88.4 R180, [R205+0x2800] ;  /* 0x00280000cdb4783b */ /* 0x000ee40000000200 */
[C---:B------:R-:W-:Y:S08]  /*13ed0*/  HMMA.16816.F32.BF16 R4, R176.reuse, R184, R4 ;  /* 0x000000b8b004723c */ /* 0x040ff00000041804 */
[C---:B------:R-:W-:Y:S01]  /*13ee0*/  HMMA.16816.F32.BF16 R8, R176.reuse, R186, R8 ;  /* 0x000000bab008723c */ /* 0x040fe20000041808 */
[----:B------:R-:W2:Y:S07]  /*13ef0*/  LDSM.16.M88.4 R184, [R205+0x3000] ;  /* 0x00300000cdb8783b */ /* 0x000eae0000000200 */
[C---:B------:R-:W-:Y:S08]  /*13f00*/  HMMA.16816.F32.BF16 R12, R176.reuse, R188, R12 ;  /* 0x000000bcb00c723c */ /* 0x040ff0000004180c */
[C---:B------:R-:W-:Y:S01]  /*13f10*/  HMMA.16816.F32.BF16 R16, R176.reuse, R190, R16 ;  /* 0x000000beb010723c */ /* 0x040fe20000041810 */
[----:B------:R-:W3:Y:S07]  /*13f20*/  LDSM.16.M88.4 R188, [R205+0x3800] ;  /* 0x00380000cdbc783b */ /* 0x000eee0000000200 */
[C---:B-1----:R-:W-:Y:S08]  /*13f30*/  HMMA.16816.F32.BF16 R20, R176.reuse, R192, R20 ;  /* 0x000000c0b014723c */ /* 0x042ff00000041814 */
[C---:B------:R-:W-:Y:S01]  /*13f40*/  HMMA.16816.F32.BF16 R24, R176.reuse, R194, R24 ;  /* 0x000000c2b018723c */ /* 0x040fe20000041818 */
[----:B------:R-:W-:Y:S07]  /*13f50*/  LDSM.16.M88.4 R192, [R200+0x14000] ;  /* 0x01400000c8c0783b */ /* 0x000fee0000000200 */
[C---:B------:R-:W-:Y:S08]  /*13f60*/  HMMA.16816.F32.BF16 R28, R176.reuse, R196, R28 ;  /* 0x000000c4b01c723c */ /* 0x040ff0000004181c */
[----:B------:R-:W-:Y:S01]  /*13f70*/  HMMA.16816.F32.BF16 R32, R176, R198, R32 ;  /* 0x000000c6b020723c */ /* 0x000fe20000041820 */
[----:B------:R-:W1:Y:S05]  /*13f80*/  LDSM.16.M88.4 R176, [R207+0x8000] ;  /* 0x00800000cfb0783b */ /* 0x000e6a0000000200 */
[----:B------:R-:W1:Y:S02]  /*13f90*/  LDSM.16.M88.4 R196, [R200+0x14800] ;  /* 0x01480000c8c4783b */ /* 0x000e640000000200 */
        /* <DEDUP_REMOVED lines=8> */
[----:B------:R-:W-:Y:S07]  /*14020*/  LDSM.16.M88.4 R184, [R219] ;  /* 0x00000000dbb8783b */ /* 0x000fee0000000200 */
[C---:B------:R-:W-:Y:S08]  /*14030*/  HMMA.16816.F32.BF16 R28, R168.reuse, R188, R28 ;  /* 0x000000bca81c723c */ /* 0x040ff0000004181c */
[----:B------:R-:W-:Y:S01]  /*14040*/  HMMA.16816.F32.BF16 R32, R168, R190, R32 ;  /* 0x000000bea820723c */ /* 0x000fe20000041820 */
[----:B------:R-:W3:Y:S05]  /*14050*/  LDSM.16.M88.4 R168, [R200+0x15800] ;  /* 0x01580000c8a8783b */ /* 0x000eea0000000200 */
[----:B------:R-:W3:Y:S02]  /*14060*/  LDSM.16.M88.4 R188, [R218] ;  /* 0x00000000dabc783b */ /* 0x000ee40000000200 */
[C---:B-1----:R-:W-:Y:S08]  /*14070*/  HMMA.16816.F32.BF16 R4, R176.reuse, R192, R4 ;  /* 0x000000c0b004723c */ /* 0x042ff00000041804 */
[C---:B------:R-:W-:Y:S01]  /*14080*/  HMMA.16816.F32.BF16 R8, R176.reuse, R194, R8 ;  /* 0x000000c2b008723c */ /* 0x040fe20000041808 */
[----:B------:R-:W1:Y:S07]  /*14090*/  LDSM.16.M88.4 R192, [R217] ;  /* 0x00000000d9c0783b */ /* 0x000e6e0000000200 */
[C---:B------:R-:W-:Y:S08]  /*140a0*/  HMMA.16816.F32.BF16 R12, R176.reuse, R196, R12 ;  /* 0x000000c4b00c723c */ /* 0x040ff0000004180c */
[C---:B------:R-:W-:Y:S01]  /*140b0*/  HMMA.16816.F32.BF16 R16, R176.reuse, R198, R16 ;  /* 0x000000c6b010723c */ /* 0x040fe20000041810 */
[----:B------:R-:W1:Y:S07]  /*140c0*/  LDSM.16.M88.4 R196, [R216] ;  /* 0x00000000d8c4783b */ /* 0x000e6e0000000200 */
        /* <DEDUP_REMOVED lines=31> */
[----:B------:R-:W3:Y:S05]  /*142c0*/  LDSM.16.M88.4 R168, [R205+0x5800] ;  /* 0x00580000cda8783b */ /* 0x000eea0000000200 */
        /* <DEDUP_REMOVED lines=10> */
[C---:B---3--:R-:W-:Y:S08]  /*14370*/  HMMA.16816.F32.BF16 R28, R180.reuse, R168, R28 ;  /* 0x000000a8b41c723c */ /* 0x048ff0000004181c */
[----:B------:R-:W-:Y:S01]  /*14380*/  HMMA.16816.F32.BF16 R32, R180, R170, R32 ;  /* 0x000000aab420723c */ /* 0x000fe20000041820 */
[----:B------:R-:W2:Y:S05]  /*14390*/  LDSM.16.M88.4 R168, [R208+0xc000] ;  /* 0x00c00000d0a8783b */ /* 0x000eaa0000000200 */
[----:B------:R-:W3:Y:S02]  /*143a0*/  LDSM.16.M88.4 R180, [R214] ;  /* 0x00000000d6b4783b */ /* 0x000ee40000000200 */
[C---:B------:R-:W-:Y:S08]  /*143b0*/  HMMA.16816.F32.BF16 R4, R176.reuse, R184, R4 ;  /* 0x000000b8b004723c */ /* 0x040ff00000041804 */
[C---:B------:R-:W-:Y:S01]  /*143c0*/  HMMA.16816.F32.BF16 R8, R176.reuse, R186, R8 ;  /* 0x000000bab008723c */ /* 0x040fe20000041808 */
[----:B------:R-:W2:Y:S07]  /*143d0*/  LDSM.16.M88.4 R184, [R213] ;  /* 0x00000000d5b8783b */ /* 0x000eae0000000200 */
[C---:B------:R-:W-:Y:S08]  /*143e0*/  HMMA.16816.F32.BF16 R12, R176.reuse, R188, R12 ;  /* 0x000000bcb00c723c */ /* 0x040ff0000004180c */
[C---:B------:R-:W-:Y:S01]  /*143f0*/  HMMA.16816.F32.BF16 R16, R176.reuse, R190, R16 ;  /* 0x000000beb010723c */ /* 0x040fe20000041810 */
[----:B------:R-:W3:Y:S07]  /*14400*/  LDSM.16.M88.4 R188, [R212] ;  /* 0x00000000d4bc783b */ /* 0x000eee0000000200 */
[C---:B-1----:R-:W-:Y:S08]  /*14410*/  HMMA.16816.F32.BF16 R20, R176.reuse, R192, R20 ;  /* 0x000000c0b014723c */ /* 0x042ff00000041814 */
        /* <DEDUP_REMOVED lines=16> */
[----:B------:R-:W4:Y:S05]  /*14520*/  LDSM.16.M88.4 R168, [R206+0x17800] ;  /* 0x01780000cea8783b */ /* 0x000f2a0000000200 */
[----:B------:R-:W4:Y:S02]  /*14530*/  LDSM.16.M88.4 R188, [R205+0x6000] ;  /* 0x00600000cdbc783b */ /* 0x000f240000000200 */
[C---:B-1----:R-:W-:Y:S08]  /*14540*/  HMMA.16816.F32.BF16 R4, R176.reuse, R192, R4 ;  /* 0x000000c0b004723c */ /* 0x042ff00000041804 */
[C---:B------:R-:W-:Y:S08]  /*14550*/  HMMA.16816.F32.BF16 R8, R176.reuse, R194, R8 ;  /* 0x000000c2b008723c */ /* 0x040ff00000041808 */
[C---:B--2---:R-:W-:Y:S08]  /*14560*/  HMMA.16816.F32.BF16 R12, R176.reuse, R172, R12 ;  /* 0x000000acb00c723c */ /* 0x044ff0000004180c */
[C---:B------:R-:W-:Y:S08]  /*14570*/  HMMA.16816.F32.BF16 R16, R176.reuse, R174, R16 ;  /* 0x000000aeb010723c */ /* 0x040ff00000041810 */
[C---:B---3--:R-:W-:Y:S08]  /*14580*/  HMMA.16816.F32.BF16 R20, R176.reuse, R180, R20 ;  /* 0x000000b4b014723c */ /* 0x048ff00000041814 */
[C---:B------:R-:W-:Y:S08]  /*14590*/  HMMA.16816.F32.BF16 R24, R176.reuse, R182, R24 ;  /* 0x000000b6b018723c */ /* 0x040ff00000041818 */
[C---:B----4-:R-:W-:Y:S08]  /*145a0*/  HMMA.16816.F32.BF16 R28, R176.reuse, R168, R28 ;  /* 0x000000a8b01c723c */ /* 0x050ff0000004181c */
        /* <DEDUP_REMOVED lines=36> */
[----:B------:R1:W1:Y:S01]  /*147f0*/  MUFU.TANH R174, R13 ;  /* 0x0000000d00ae7308 */ /* 0x0002620000002400 */
[----:B------:R-:W-:Y:S01]  /*14800*/  BAR.SYNC.DEFER_BLOCKING 0x0 ;  /* 0x0000000000007b1d */ /* 0x000fe20000010000 */
[C---:B----4-:R-:W-:Y:S07]  /*14810*/  HMMA.16816.F32.BF16 R20, R184.reuse, R4, R20 ;  /* 0x00000004b814723c */ /* 0x050fee0000041814 */
[C---:B------:R-:W-:Y:S01]  /*14820*/  LEA R4, P0, R0.reuse, R234, 0x6 ;  /* 0x000000ea00047211 */ /* 0x040fe200078030ff */
[----:B------:R4:W1:Y:S01]  /*14830*/  MUFU.TANH R189, R14 ;  /* 0x0000000e00bd7308 */ /* 0x0008620000002400 */
[C---:B------:R-:W-:Y:S03]  /*14840*/  HMMA.16816.F32.BF16 R24, R184.reuse, R6, R24 ;  /* 0x00000006b818723c */ /* 0x040fe60000041818 */
[C---:B------:R-:W-:Y:S02]  /*14850*/  LEA.HI.X.SX32 R5, R0.reuse, R235, 0x6, P0 ;  /* 0x000000eb00057211 */ /* 0x040fe400000f36ff */
[----:B------:R-:W-:Y:S02]  /*14860*/  PLOP3.LUT P0, PT, PT, PT, UP0, 0x80, 0x0 ;  /* 0x000000000000781c */ /* 0x000fe40003f0f008 */
[C---:B------:R-:W-:Y:S01]  /*14870*/  LEA R6, P1, R0.reuse, R236, 0x6 ;  /* 0x000000ec00067211 */ /* 0x040fe200078230ff */
[----:B------:R-:W-:Y:S01]  /*14880*/  IMAD R5, R5, c[0x0][0x198], RZ ;  /* 0x0000660005057a24 */ /* 0x000fe200078e02ff */
[----:B------:R4:W3:Y:S03]  /*14890*/  MUFU.TANH R171, R16 ;  /* 0x0000001000ab7308 */ /* 0x0008e60000002400 */
[----:B------:R-:W-:Y:S01]  /*148a0*/  LEA.HI.X.SX32 R7, R0, R237, 0x6, P1 ;  /* 0x000000ed00077211 */ /* 0x000fe200008f36ff */
[----:B------:R-:W-:Y:S02]  /*148b0*/  IMAD R5, R4, c[0x0][0x19c], R5 ;  /* 0x0000670004057a24 */ /* 0x000fe400078e0205 */
[----:B--2---:R-:W-:Y:S02]  /*148c0*/  FMUL.FTZ R15, R20, c[0x0][0x2ec] ;  /* 0x0000bb00140f7a20 */ /* 0x004fe40000410000 */
[----:B------:R-:W-:Y:S02]  /*148d0*/  FMUL.FTZ R21, R21, c[0x0][0x2ec] ;  /* 0x0000bb0015157a20 */ /* 0x000fe40000410000 */
[----:B------:R4:W2:Y:S01]  /*148e0*/  MUFU.TANH R172, R17 ;  /* 0x0000001100ac7308 */ /* 0x0008a20000002400 */
        /* <DEDUP_REMOVED lines=8> */
[----:B------:R-:W-:Y:S02]  /*14970*/  FMUL.FTZ R27, R27, c[0x0][0x2ec] ;  /* 0x0000bb001b1b7a20 */ /* 0x000fe40000410000 */
[----:B------:R-:W-:Y:S02]  /*14980*/  IMAD R0, R7, c[0x0][0x198], RZ ;  /* 0x0000660007007a24 */ /* 0x000fe400078e02ff */
[----:B------:R4:W1:Y:S01]  /*14990*/  MUFU.TANH R192, R19 ;  /* 0x0000001300c07308 */ /* 0x0008620000002400 */
[C---:B------:R-:W-:Y:S04]  /*149a0*/  IMAD.WIDE.U32 R10, R6.reuse, c[0x0][0x198], RZ ;  /* 0x00006600060a7a25 */ /* 0x040fe800078e00ff */
[----:B------:R-:W-:Y:S01]  /*149b0*/  IMAD R0, R6, c[0x0][0x19c], R0 ;  /* 0x0000670006007a24 */ /* 0x000fe200078e0200 */
[-C--:B------:R-:W-:Y:S01]  /*149c0*/  LEA R6, P6, R10, R133.reuse, 0x1 ;  /* 0x000000850a067211 */ /* 0x080fe200078c08ff */
[----:B------:R-:W-:Y:S03]  /*149d0*/  IMAD.WIDE.U32 R8, R4, c[0x0][0x198], RZ ;  /* 0x0000660004087a25 */ /* 0x000fe600078e00ff */
[----:B------:R-:W1:Y:S01]  /*149e0*/  MUFU.TANH R15, R15 ;  /* 0x0000000f000f7308 */ /* 0x000e620000002400 */
[----:B------:R-:W-:Y:S01]  /*149f0*/  FMUL.FTZ R28, R28, c[0x0][0x2ec] ;  /* 0x0000bb001c1c7a20 */ /* 0x000fe20000410000 */
[----:B------:R-:W-:Y:S01]  /*14a00*/  LEA R4, P1, R8, R133, 0x1 ;  /* 0x0000008508047211 */ /* 0x000fe200078208ff */
[----:B------:R-:W-:Y:S01]  /*14a10*/  FMUL.FTZ R29, R29, c[0x0][0x2ec] ;  /* 0x0000bb001d1d7a20 */ /* 0x000fe20000410000 */
[----:B------:R-:W-:Y:S01]  /*14a20*/  IADD3 R0, R11, R0, RZ ;  /* 0x000000000b007210 */ /* 0x000fe20007ffe0ff */
[----:B------:R-:W-:Y:S01]  /*14a30*/  FMUL.FTZ R30, R30, c[0x0][0x2ec] ;  /* 0x0000bb001e1e7a20 */ /* 0x000fe20000410000 */
[----:B------:R-:W-:Y:S01]  /*14a40*/  IADD3 R5, R9, R5, RZ ;  /* 0x0000000509057210 */ /* 0x000fe20007ffe0ff */
[----:B------:R-:W-:Y:S01]  /*14a50*/  FMUL.FTZ R31, R31, c[0x0][0x2ec] ;  /* 0x0000bb001f1f7a20 */ /* 0x000fe20000410000 */
[-C--:B------:R-:W-:Y:S01]  /*14a60*/  LEA.HI.X R7, R10, R2.reuse, R0, 0x1, P6 ;  /* 0x000000020a077211 */ /* 0x080fe200030f0c00 */
[----:B------:R-:W-:Y:S01]  /*14a70*/  FMUL.FTZ R32, R32, c[0x0][0x2ec] ;  /* 0x0000bb0020207a20 */ /* 0x000fe20000410000 */
[----:B------:R4:W1:Y:S01]  /*14a80*/  MUFU.TANH R177, R21 ;  /* 0x0000001500b17308 */ /* 0x0008620000002400 */
[----:B------:R-:W-:Y:S01]  /*14a90*/  FMUL.FTZ R33, R33, c[0x0][0x2ec] ;  /* 0x0000bb0021217a20 */ /* 0x000fe20000410000 */
[----:B------:R-:W-:Y:S01]  /*14aa0*/  LEA.HI.X R5, R8, R2, R5, 0x1, P1 ;  /* 0x0000000208057211 */ /* 0x000fe200008f0c05 */
[----:B------:R-:W-:Y:S02]  /*14ab0*/  FMUL.FTZ R34, R34, c[0x0][0x2ec] ;  /* 0x0000bb0022227a20 */ /* 0x000fe40000410000 */
[----:B------:R-:W-:Y:S05]  /*14ac0*/  FMUL.FTZ R35, R35, c[0x0][0x2ec] ;  /* 0x0000bb0023237a20 */ /* 0x000fea0000410000 */
        /* <DEDUP_REMOVED lines=15> */
.L_x_2009:
        /* <DEDUP_REMOVED lines=12> */
[C---:B------:R-:W-:Y:S02]  /*14c80*/  IADD3 R10, R0.reuse, 0x18, RZ ;  /* 0x00000018000a7810 */ /* 0x040fe40007ffe0ff */
[----:B------:R1:W-:Y:S01]  /*14c90*/  I2F R20, R2 ;  /* 0x0000000200147306 */ /* 0x0003e20000201400 */
[C---:B------:R-:W-:Y:S02]  /*14ca0*/  IADD3 R13, R0.reuse, 0x19, RZ ;  /* 0x00000019000d7810 */ /* 0x040fe40007ffe0ff */
[C---:B------:R-:W-:Y:S02]  /*14cb0*/  IADD3 R12, R0.reuse, 0x20, RZ ;  /* 0x00000020000c7810 */ /* 0x040fe40007ffe0ff */
[C---:B------:R-:W-:Y:S02]  /*14cc0*/  IADD3 R11, R0.reuse, 0x21, RZ ;  /* 0x00000021000b7810 */ /* 0x040fe40007ffe0ff */
[C---:B------:R-:W-:Y:S02]  /*14cd0*/  ISETP.GE.AND P0, PT, R5.reuse, R231, PT ;  /* 0x000000e70500720c */ /* 0x040fe40003f06270 */
[C---:B------:R-:W-:Y:S02]  /*14ce0*/  ISETP.GE.AND P6, PT, R5.reuse, R230, PT ;  /* 0x000000e60500720c */ /* 0x040fe40003fc6270 */
[C---:B------:R-:W-:Y:S02]  /*14cf0*/  ISETP.GE.OR P0, PT, R5.reuse, R233, !P0 ;  /* 0x000000e90500720c */ /* 0x040fe40004706670 */
[----:B------:R-:W-:Y:S02]  /*14d00*/  ISETP.GE.OR P6, PT, R5, R232, !P6 ;  /* 0x000000e80500720c */ /* 0x000fe400077c6670 */
[C---:B------:R-:W-:Y:S04]  /*14d10*/  ISETP.GE.AND P1, PT, R0.reuse, R231, PT ;  /* 0x000000e70000720c */ /* 0x040fe80003f26270 */
[----:B------:R-:W-:Y:S02]  /*14d20*/  ISETP.GE.OR P1, PT, R0, R233, !P1 ;  /* 0x000000e90000720c */ /* 0x000fe40004f26670 */
[----:B-1----:R-:W-:Y:S02]  /*14d30*/  IABS R2, R4 ;  /* 0x0000000400027213 */ /* 0x002fe40000000000 */
[C---:B------:R-:W-:Y:S02]  /*14d40*/  IADD3 R4, R229.reuse, -R5, RZ ;  /* 0x80000005e5047210 */ /* 0x040fe40007ffe0ff */
[----:B------:R1:W2:Y:S02]  /*14d50*/  I2F R14, R2 ;  /* 0x00000002000e7306 */ /* 0x0002a40000201400 */
[----:B-1----:R-:W-:Y:S01]  /*14d60*/  IABS R2, R4 ;  /* 0x0000000400027213 */ /* 0x002fe20000000000 */
[----:B--2---:R-:W-:Y:S01]  /*14d70*/  FFMA.FTZ R14, R14, -UR23, R132 ;  /* 0x800000170e0e7c23 */ /* 0x004fe20008010084 */
[C---:B------:R-:W-:Y:S06]  /*14d80*/  IADD3 R4, R0.reuse, 0x8, RZ ;  /* 0x0000000800047810 */ /* 0x040fec0007ffe0ff */
[----:B------:R1:W2:Y:S01]  /*14d90*/  I2F R17, R2 ;  /* 0x0000000200117306 */ /* 0x0002a20000201400 */
[----:B------:R-:W-:Y:S04]  /*14da0*/  IADD3 R6, R229, -R4, RZ ;  /* 0x80000004e5067210 */ /* 0x000fe80007ffe0ff */
[----:B------:R-:W-:Y:S05]  /*14db0*/  IABS R6, R6 ;  /* 0x0000000600067213 */ /* 0x000fea0000000000 */
[----:B------:R3:W4:Y:S01]  /*14dc0*/  I2F R16, R6 ;  /* 0x0000000600107306 */ /* 0x0007220000201400 */
[----:B-1----:R-:W-:Y:S01]  /*14dd0*/  IADD3 R2, R0, 0x9, RZ ;  /* 0x0000000900027810 */ /* 0x002fe20007ffe0ff */
[----:B--2---:R-:W-:Y:S03]  /*14de0*/  FFMA.FTZ R17, R17, -UR23, R181 ;  /* 0x8000001711117c23 */ /* 0x004fe600080100b5 */
[----:B------:R-:W-:Y:S02]  /*14df0*/  IADD3 R7, R229, -R2, RZ ;  /* 0x80000002e5077210 */ /* 0x000fe40007ffe0ff */
[----:B------:R-:W-:Y:S02]  /*14e00*/  FSEL R26, R17, -INF , !P0 ;  /* 0xff800000111a7808 */ /* 0x000fe40004000000 */
[----:B------:R-:W-:Y:S02]  /*14e10*/  ISETP.GE.AND P0, PT, R2, R231, PT ;  /* 0x000000e70200720c */ /* 0x000fe40003f06270 */
[----:B---3--:R-:W-:Y:S01]  /*14e20*/  IABS R6, R7 ;  /* 0x0000000700067213 */ /* 0x008fe20000000000 */
[----:B----4-:R-:W-:Y:S01]  /*14e30*/  FFMA.FTZ R16, R16, -UR23, R178 ;  /* 0x8000001710107c23 */ /* 0x010fe200080100b2 */
[----:B------:R-:W-:Y:S02]  /*14e40*/  IADD3 R7, R0, 0x10, RZ ;  /* 0x0000001000077810 */ /* 0x000fe40007ffe0ff */
[----:B------:R1:W-:Y:S01]  /*14e50*/  I2F R19, R6 ;  /* 0x0000000600137306 */ /* 0x0003e20000201400 */
[----:B------:R-:W-:Y:S02]  /*14e60*/  ISETP.GE.OR P0, PT, R2, R233, !P0 ;  /* 0x000000e90200720c */ /* 0x000fe40004706670 */
[C---:B------:R-:W-:Y:S04]  /*14e70*/  IADD3 R8, R229.reuse, -R7, RZ ;  /* 0x80000007e5087210 */ /* 0x040fe80007ffe0ff */
[----:B------:R-:W-:Y:S04]  /*14e80*/  IABS R8, R8 ;  /* 0x0000000800087213 */ /* 0x000fe80000000000 */
[----:B------:R2:W3:Y:S01]  /*14e90*/  I2F R18, R8 ;  /* 0x0000000800127306 */ /* 0x0004e20000201400 */
[----:B-1----:R-:W-:Y:S05]  /*14ea0*/  IADD3 R6, R0, 0x11, RZ ;  /* 0x0000001100067810 */ /* 0x002fea0007ffe0ff */
[C---:B------:R-:W-:Y:S05]  /*14eb0*/  IMAD.IADD R9, R229.reuse, 0x1, -R6 ;  /* 0x00000001e5097824 */ /* 0x040fea00078e0a06 */
[----:B--2---:R-:W-:Y:S01]  /*14ec0*/  IABS R8, R9 ;  /* 0x0000000900087213 */ /* 0x004fe20000000000 */
[----:B---3--:R-:W-:Y:S01]  /*14ed0*/  FFMA.FTZ R18, R18, -UR23, R168 ;  /* 0x8000001712127c23 */ /* 0x008fe200080100a8 */
[----:B------:R-:W-:Y:S02]  /*14ee0*/  IADD3 R9, R229, -R10, RZ ;  /* 0x8000000ae5097210 */ /* 0x000fe40007ffe0ff */
[----:B------:R1:W-:Y:S02]  /*14ef0*/  I2F R21, R8 ;  /* 0x0000000800157306 */ /* 0x0003e40000201400 */
[----:B-1----:R-:W-:Y:S02]  /*14f00*/  IABS R8, R9 ;  /* 0x0000000900087213 */ /* 0x002fe40000000000 */
[C---:B------:R-:W-:Y:S06]  /*14f10*/  IADD3 R9, R228.reuse, -R5, RZ ;  /* 0x80000005e4097210 */ /* 0x040fec0007ffe0ff */
[----:B------:R1:W2:Y:S02]  /*14f20*/  I2F R27, R8 ;  /* 0x00000008001b7306 */ /* 0x0002a40000201400 */
[----:B-1----:R-:W-:Y:S01]  /*14f30*/  IABS R8, R9 ;  /* 0x0000000900087213 */ /* 0x002fe20000000000 */
[----:B--2---:R-:W-:Y:S01]  /*14f40*/  FFMA.FTZ R17, R27, -UR23, R171 ;  /* 0x800000171b117c23 */ /* 0x004fe200080100ab */
[C---:B------:R-:W-:Y:S06]  /*14f50*/  IADD3 R9, R229.reuse, -R13, RZ ;  /* 0x8000000de5097210 */ /* 0x040fec0007ffe0ff */
[----:B------:R1:W-:Y:S02]  /*14f60*/  I2F R23, R8 ;  /* 0x0000000800177306 */ /* 0x0003e40000201400 */
[----:B-1----:R-:W-:Y:S02]  /*14f70*/  IABS R8, R9 ;  /* 0x0000000900087213 */ /* 0x002fe40000000000 */
[C---:B------:R-:W-:Y:S06]  /*14f80*/  IADD3 R9, R228.reuse, -R4, RZ ;  /* 0x80000004e4097210 */ /* 0x040fec0007ffe0ff */
[----:B------:R1:W-:Y:S02]  /*14f90*/  I2F R35, R8 ;  /* 0x0000000800237306 */ /* 0x0003e40000201400 */
[----:B-1----:R-:W-:Y:S01]  /*14fa0*/  IABS R8, R9 ;  /* 0x0000000900087213 */ /* 0x002fe20000000000 */
[C---:B------:R-:W-:Y:S07]  /*14fb0*/  IMAD.IADD R9, R229.reuse, 0x1, -R12 ;  /* 0x00000001e5097824 */ /* 0x040fee00078e0a0c */
[----:B------:R1:W-:Y:S02]  /*14fc0*/  I2F R33, R8 ;  /* 0x0000000800217306 */ /* 0x0003e40000201400 */
[----:B-1----:R-:W-:Y:S02]  /*14fd0*/  IABS R8, R9 ;  /* 0x0000000900087213 */ /* 0x002fe40000000000 */
[----:B------:R-:W-:Y:S06]  /*14fe0*/  IADD3 R9, R228, -R2, RZ ;  /* 0x80000002e4097210 */ /* 0x000fec0007ffe0ff */
[----:B------:R1:W2:Y:S02]  /*14ff0*/  I2F R34, R8 ;  /* 0x0000000800227306 */ /* 0x0002a40000201400 */
[----:B-1----:R-:W-:Y:S01]  /*15000*/  IABS R8, R9 ;  /* 0x0000000900087213 */ /* 0x002fe20000000000 */
[----:B--2---:R-:W-:Y:S01]  /*15010*/  FFMA.FTZ R15, R34, -UR23, R15 ;  /* 0x80000017220f7c23 */ /* 0x004fe2000801000f */
[----:B------:R-:W-:Y:S06]  /*15020*/  IADD3 R9, R229, -R11, RZ ;  /* 0x8000000be5097210 */ /* 0x000fec0007ffe0ff */
[----:B------:R1:W-:Y:S02]  /*15030*/  I2F R133, R8 ;  /* 0x0000000800857306 */ /* 0x0003e40000201400 */
[----:B-1----:R-:W-:Y:S01]  /*15040*/  IABS R8, R9 ;  /* 0x0000000900087213 */ /* 0x002fe20000000000 */
[----:B------:R-:W-:Y:S03]  /*15050*/  FFMA.FTZ R9, R20, -UR23, R176 ;  /* 0x8000001714097c23 */ /* 0x000fe600080100b0 */
[----:B------:R-:W-:Y:S02]  /*15060*/  MOV R5, R8 ;  /* 0x0000000800057202 */ /* 0x000fe40000000f00 */
[----:B------:R-:W-:Y:S02]  /*15070*/  IADD3 R8, R228, -R7, RZ ;  /* 0x80000007e4087210 */ /* 0x000fe40007ffe0ff */
[----:B------:R1:W2:Y:S01]  /*15080*/  I2F R132, R5 ;  /* 0x0000000500847306 */ /* 0x0002a20000201400 */
[----:B------:R-:W-:Y:S02]  /*15090*/  FSEL R28, R9, -INF , !P1 ;  /* 0xff800000091c7808 */ /* 0x000fe40004800000 */
[C---:B------:R-:W-:Y:S02]  /*150a0*/  IADD3 R9, R0.reuse, 0x28, RZ ;  /* 0x0000002800097810 */ /* 0x040fe40007ffe0ff */
[C---:B------:R-:W-:Y:S04]  /*150b0*/  ISETP.GE.AND P1, PT, R0.reuse, R230, PT ;  /* 0x000000e60000720c */ /* 0x040fe80003f26270 */
[----:B------:R-:W-:Y:S04]  /*150c0*/  ISETP.GE.OR P1, PT, R0, R232, !P1 ;  /* 0x000000e80000720c */ /* 0x000fe80004f26670 */
[----:B------:R-:W-:Y:S01]  /*150d0*/  FSEL R30, R14, -INF , !P1 ;  /* 0xff8000000e1e7808 */ /* 0x000fe20004800000 */
[----:B------:R-:W-:Y:S01]  /*150e0*/  FFMA.FTZ R14, R19, -UR23, R175 ;  /* 0x80000017130e7c23 */ /* 0x000fe200080100af */
[C---:B------:R-:W-:Y:S04]  /*150f0*/  ISETP.GE.AND P1, PT, R4.reuse, R231, PT ;  /* 0x000000e70400720c */ /* 0x040fe80003f26270 */
[----:B------:R-:W-:Y:S02]  /*15100*/  ISETP.GE.OR P1, PT, R4, R233, !P1 ;  /* 0x000000e90400720c */ /* 0x000fe40004f26670 */
[----:B------:R-:W-:Y:S02]  /*15110*/  FSEL R24, R14, -INF , !P0 ;  /* 0xff8000000e187808 */ /* 0x000fe40004000000 */
[----:B------:R-:W-:Y:S01]  /*15120*/  FSEL R25, R16, -INF , !P1 ;  /* 0xff80000010197808 */ /* 0x000fe20004800000 */
[----:B------:R-:W-:Y:S01]  /*15130*/  FFMA.FTZ R16, R23, -UR23, R183 ;  /* 0x8000001717107c23 */ /* 0x000fe200080100b7 */
[----:B-1----:R-:W-:Y:S01]  /*15140*/  IABS R5, R8 ;  /* 0x0000000800057213 */ /* 0x002fe20000000000 */
[----:B------:R-:W-:Y:S01]  /*15150*/  IMAD.IADD R8, R229, 0x1, -R9 ;  /* 0x00000001e5087824 */ /* 0x000fe200078e0a09 */
[CC--:B------:R-:W-:Y:S02]  /*15160*/  ISETP.GE.AND P1, PT, R7.reuse, R231.reuse, PT ;  /* 0x000000e70700720c */ /* 0x0c0fe40003f26270 */
[----:B------:R1:W-:Y:S01]  /*15170*/  I2F R32, R5 ;  /* 0x0000000500207306 */ /* 0x0003e20000201400 */
[C---:B------:R-:W-:Y:S02]  /*15180*/  ISETP.GE.AND P0, PT, R6.reuse, R231, PT ;  /* 0x000000e70600720c */ /* 0x040fe40003f06270 */
[-C--:B------:R-:W-:Y:S02]  /*15190*/  ISETP.GE.OR P1, PT, R7, R233.reuse, !P1 ;  /* 0x000000e90700720c */ /* 0x080fe40004f26670 */
[----:B------:R-:W-:Y:S02]  /*151a0*/  ISETP.GE.OR P0, PT, R6, R233, !P0 ;  /* 0x000000e90600720c */ /* 0x000fe40004706670 */
[----:B------:R-:W-:Y:S02]  /*151b0*/  FSEL R178, R18, -INF , !P1 ;  /* 0xff80000012b27808 */ /* 0x000fe40004800000 */
[----:B------:R-:W-:Y:S02]  /*151c0*/  ISETP.GE.AND P1, PT, R4, R230, PT ;  /* 0x000000e60400720c */ /* 0x000fe40003f26270 */
[----:B------:R-:W-:Y:S01]  /*151d0*/  FSEL R18, R16, -INF , !P6 ;  /* 0xff80000010127808 */ /* 0x000fe20007000000 */
[----:B------:R-:W-:Y:S01]  /*151e0*/  FFMA.FTZ R16, R33, -UR23, R188 ;  /* 0x8000001721107c23 */ /* 0x000fe200080100bc */
[----:B------:R-:W-:Y:S02]  /*151f0*/  ISETP.GE.OR P1, PT, R4, R232, !P1 ;  /* 0x000000e80400720c */ /* 0x000fe40004f26670 */
[C---:B------:R-:W-:Y:S04]  /*15200*/  ISETP.GE.AND P6, PT, R13.reuse, R231, PT ;  /* 0x000000e70d00720c */ /* 0x040fe80003fc6270 */
[----:B------:R-:W-:Y:S02]  /*15210*/  ISETP.GE.OR P6, PT, R13, R233, !P6 ;  /* 0x000000e90d00720c */ /* 0x000fe400077c6670 */
[----:B-1----:R-:W-:Y:S02]  /*15220*/  IABS R5, R8 ;  /* 0x0000000800057213 */ /* 0x002fe40000000000 */
[----:B------:R-:W-:Y:S02]  /*15230*/  IADD3 R8, R228, -R6, RZ ;  /* 0x80000006e4087210 */ /* 0x000fe40007ffe0ff */
[----:B------:R1:W-:Y:S02]  /*15240*/  I2F R19, R5 ;  /* 0x0000000500137306 */ /* 0x0003e40000201400 */
[----:B-1----:R-:W-:Y:S02]  /*15250*/  IABS R5, R8 ;  /* 0x0000000800057213 */ /* 0x002fe40000000000 */
[----:B------:R-:W-:Y:S06]  /*15260*/  IADD3 R8, R0, 0x29, RZ ;  /* 0x0000002900087810 */ /* 0x000fec0007ffe0ff */
[----:B------:R1:W-:Y:S01]  /*15270*/  I2F R31, R5 ;  /* 0x00000005001f7306 */ /* 0x0003e20000201400 */
[----:B------:R-:W-:Y:S04]  /*15280*/  IADD3 R14, R229, -R8, RZ ;  /* 0x80000008e50e7210 */ /* 0x000fe80007ffe0ff */
[----:B-1----:R-:W-:Y:S01]  /*15290*/  IABS R5, R14 ;  /* 0x0000000e00057213 */ /* 0x002fe20000000000 */
[----:B------:R-:W-:Y:S03]  /*152a0*/  FFMA.FTZ R14, R21, -UR23, R174 ;  /* 0x80000017150e7c23 */ /* 0x000fe600080100ae */
[----:B------:R-:W-:Y:S02]  /*152b0*/  MOV R4, R5 ;  /* 0x0000000500047202 */ /* 0x000fe40000000f00 */
[----:B------:R-:W-:Y:S02]  /*152c0*/  IADD3 R5, R228, -R10, RZ ;  /* 0x8000000ae4057210 */ /* 0x000fe40007ffe0ff */
[----:B------:R1:W3:Y:S01]  /*152d0*/  I2F R22, R4 ;  /* 0x0000000400167306 */ /* 0x0002e20000201400 */
[----:B------:R-:W-:Y:S02]  /*152e0*/  FSEL R181, R14, -INF , !P0 ;  /* 0xff8000000eb57808 */ /* 0x000fe40004000000 */
[C---:B------:R-:W-:Y:S04]  /*152f0*/  ISETP.GE.AND P0, PT, R10.reuse, R231, PT ;  /* 0x000000e70a00720c */ /* 0x040fe80003f06270 */
[----:B------:R-:W-:Y:S04]  /*15300*/  ISETP.GE.OR P0, PT, R10, R233, !P0 ;  /* 0x000000e90a00720c */ /* 0x000fe80004706670 */
[----:B------:R-:W-:Y:S02]  /*15310*/  FSEL R183, R17, -INF , !P0 ;  /* 0xff80000011b77808 */ /* 0x000fe40004000000 */
[----:B------:R-:W-:Y:S02]  /*15320*/  ISETP.GE.AND P0, PT, R2, R230, PT ;  /* 0x000000e60200720c */ /* 0x000fe40003f06270 */
[----:B------:R-:W-:Y:S02]  /*15330*/  FSEL R17, R16, -INF , !P1 ;  /* 0xff80000010117808 */ /* 0x000fe40004800000 */
[----:B------:R-:W-:Y:S02]  /*15340*/  ISETP.GE.OR P0, PT, R2, R232, !P0 ;  /* 0x000000e80200720c */ /* 0x000fe40004706670 */
[C---:B------:R-:W-:Y:S04]  /*15350*/  ISETP.GE.AND P1, PT, R7.reuse, R230, PT ;  /* 0x000000e60700720c */ /* 0x040fe80003f26270 */
[----:B------:R-:W-:Y:S01]  /*15360*/  ISETP.GE.OR P1, PT, R7, R232, !P1 ;  /* 0x000000e80700720c */ /* 0x000fe20004f26670 */
[----:B--2---:R-:W-:Y:S01]  /*15370*/  FFMA.FTZ R7, R132, -UR23, R177 ;  /* 0x8000001784077c23 */ /* 0x004fe200080100b1 */
[----:B-1----:R-:W-:Y:S02]  /*15380*/  IABS R4, R5 ;  /* 0x0000000500047213 */ /* 0x002fe40000000000 */
[----:B------:R-:W-:Y:S02]  /*15390*/  IADD3 R5, R0, 0x30, RZ ;  /* 0x0000003000057810 */ /* 0x000fe40007ffe0ff */
[----:B------:R1:W-:Y:S03]  /*153a0*/  I2F R29, R4 ;  /* 0x00000004001d7306 */ /* 0x0003e60000201400 */
[----:B------:R-:W-:Y:S05]  /*153b0*/  IMAD.IADD R14, R229, 0x1, -R5 ;  /* 0x00000001e50e7824 */ /* 0x000fea00078e0a05 */
[----:B-1----:R-:W-:Y:S01]  /*153c0*/  IABS R4, R14 ;  /* 0x0000000e00047213 */ /* 0x002fe20000000000 */
[----:B------:R-:W-:Y:S03]  /*153d0*/  FFMA.FTZ R14, R35, -UR23, R172 ;  /* 0x80000017230e7c23 */ /* 0x000fe600080100ac */
[----:B------:R-:W-:Y:S02]  /*153e0*/  MOV R2, R4 ;  /* 0x0000000400027202 */ /* 0x000fe40000000f00 */
[----:B------:R-:W-:Y:S02]  /*153f0*/  IADD3 R4, R228, -R13, RZ ;  /* 0x8000000de4047210 */ /* 0x000fe40007ffe0ff */
[----:B------:R1:W-:Y:S01]  /*15400*/  I2F R27, R2 ;  /* 0x00000002001b7306 */ /* 0x0003e20000201400 */
[----:B------:R-:W-:Y:S02]  /*15410*/  FSEL R184, R14, -INF , !P6 ;  /* 0xff8000000eb87808 */ /* 0x000fe40007000000 */
[C---:B------:R-:W-:Y:S04]  /*15420*/  ISETP.GE.AND P6, PT, R12.reuse, R231, PT ;  /* 0x000000e70c00720c */ /* 0x040fe80003fc6270 */
[----:B------:R-:W-:Y:S04]  /*15430*/  ISETP.GE.OR P6, PT, R12, R233, !P6 ;  /* 0x000000e90c00720c */ /* 0x000fe800077c6670 */
[----:B------:R-:W-:Y:S01]  /*15440*/  FSEL R198, R15, -INF , !P6 ;  /* 0xff8000000fc67808 */ /* 0x000fe20007000000 */
[----:B---3--:R-:W-:Y:S01]  /*15450*/  FFMA.FTZ R15, R22, -UR23, R179 ;  /* 0x80000017160f7c23 */ /* 0x008fe200080100b3 */
[C---:B------:R-:W-:Y:S04]  /*15460*/  ISETP.GE.AND P6, PT, R6.reuse, R230, PT ;  /* 0x000000e60600720c */ /* 0x040fe80003fc6270 */
[----:B------:R-:W-:Y:S02]  /*15470*/  ISETP.GE.OR P6, PT, R6, R232, !P6 ;  /* 0x000000e80600720c */ /* 0x000fe400077c6670 */
[----:B------:R-:W-:Y:S04]  /*15480*/  IADD3 R6, R228, -R12, RZ ;  /* 0x8000000ce4067210 */ /* 0x000fe80007ffe0ff */
[----:B------:R-:W-:Y:S02]  /*15490*/  IABS R6, R6 ;  /* 0x0000000600067213 */ /* 0x000fe40000000000 */
[----:B-1----:R-:W-:Y:S02]  /*154a0*/  IABS R2, R4 ;  /* 0x0000000400027213 */ /* 0x002fe40000000000 */
[----:B------:R-:W-:Y:S01]  /*154b0*/  IADD3 R4, R0, 0x31, RZ ;  /* 0x0000003100047810 */ /* 0x000fe20007ffe0ff */
[----:B------:R-:W-:Y:S03]  /*154c0*/  I2F R23, R6 ;  /* 0x0000000600177306 */ /* 0x000fe60000201400 */
[----:B------:R-:W-:Y:S07]  /*154d0*/  IADD3 R14, R229, -R4, RZ ;  /* 0x80000004e50e7210 */ /* 0x000fee0007ffe0ff */
[----:B------:R1:W2:Y:S02]  /*154e0*/  I2F R20, R2 ;  /* 0x0000000200147306 */ /* 0x0002a40000201400 */
[----:B-1----:R-:W-:Y:S01]  /*154f0*/  IABS R2, R14 ;  /* 0x0000000e00027213 */ /* 0x002fe20000000000 */
[----:B------:R-:W-:Y:S07]  /*15500*/  FFMA.FTZ R14, R133, -UR23, R191 ;  /* 0x80000017850e7c23 */ /* 0x000fee00080100bf */
[----:B------:R1:W3:Y:S01]  /*15510*/  I2F R21, R2 ;  /* 0x0000000200157306 */ /* 0x0002e20000201400 */
[----:B------:R-:W-:Y:S01]  /*15520*/  FSEL R16, R14, -INF , !P0 ;  /* 0xff8000000e107808 */ /* 0x000fe20004000000 */
[----:B------:R-:W-:Y:S01]  /*15530*/  FFMA.FTZ R14, R32, -UR23, R189 ;  /* 0x80000017200e7c23 */ /* 0x000fe200080100bd */
[C---:B------:R-:W-:Y:S04]  /*15540*/  ISETP.GE.AND P0, PT, R11.reuse, R231, PT ;  /* 0x000000e70b00720c */ /* 0x040fe80003f06270 */
[----:B------:R-:W-:Y:S02]  /*15550*/  ISETP.GE.OR P0, PT, R11, R233, !P0 ;  /* 0x000000e90b00720c */ /* 0x000fe40004706670 */
[----:B------:R-:W-:Y:S01]  /*15560*/  FSEL R176, R14, -INF , !P1 ;  /* 0xff8000000eb07808 */ /* 0x000fe20004800000 */
[----:B------:R-:W-:Y:S01]  /*15570*/  FFMA.FTZ R14, R19, -UR23, R180 ;  /* 0x80000017130e7c23 */ /* 0x000fe200080100b4 */
[----:B------:R-:W-:Y:S02]  /*15580*/  FSEL R199, R7, -INF , !P0 ;  /* 0xff80000007c77808 */ /* 0x000fe40004000000 */
[C---:B------:R-:W-:Y:S02]  /*15590*/  ISETP.GE.AND P0, PT, R9.reuse, R231, PT ;  /* 0x000000e70900720c */ /* 0x040fe40003f06270 */
[C---:B------:R-:W-:Y:S02]  /*155a0*/  ISETP.GE.AND P1, PT, R10.reuse, R230, PT ;  /* 0x000000e60a00720c */ /* 0x040fe40003f26270 */
[----:B------:R-:W-:Y:S02]  /*155b0*/  ISETP.GE.OR P0, PT, R9, R233, !P0 ;  /* 0x000000e90900720c */ /* 0x000fe40004706670 */
[----:B------:R-:W-:Y:S01]  /*155c0*/  ISETP.GE.OR P1, PT, R10, R232, !P1 ;  /* 0x000000e80a00720c */ /* 0x000fe20004f26670 */
[----:B------:R-:W-:Y:S01]  /*155d0*/  FFMA.FTZ R10, R31, -UR23, R196 ;  /* 0x800000171f0a7c23 */ /* 0x000fe200080100c4 */
[----:B------:R-:W-:Y:S01]  /*155e0*/  FSEL R191, R14, -INF , !P0 ;  /* 0xff8000000ebf7808 */ /* 0x000fe20004000000 */
[----:B--2---:R-:W-:Y:S01]  /*155f0*/  FFMA.FTZ R14, R20, -UR23, R192 ;  /* 0x80000017140e7c23 */ /* 0x004fe200080100c0 */
[C---:B-1----:R-:W-:Y:S02]  /*15600*/  IADD3 R2, R0.reuse, 0x38, RZ ;  /* 0x0000003800027810 */ /* 0x042fe40007ffe0ff */
[----:B------:R-:W-:Y:S02]  /*15610*/  IADD3 R0, R0, 0x39, RZ ;  /* 0x0000003900007810 */ /* 0x000fe40007ffe0ff */
[----:B------:R-:W-:Y:S01]  /*15620*/  FSEL R175, R10, -INF , !P6 ;  /* 0xff8000000aaf7808 */ /* 0x000fe20007000000 */
[----:B------:R-:W-:Y:S01]  /*15630*/  IMAD.IADD R7, R229, 0x1, -R2 ;  /* 0x00000001e5077824 */ /* 0x000fe200078e0a02 */
[----:B------:R-:W-:Y:S01]  /*15640*/  ISETP.GE.AND P6, PT, R8, R231, PT ;  /* 0x000000e70800720c */ /* 0x000fe20003fc6270 */
[----:B------:R-:W-:Y:S01]  /*15650*/  FFMA.FTZ R10, R29, -UR23, R190 ;  /* 0x800000171d0a7c23 */ /* 0x000fe200080100be */
[C---:B------:R-:W-:Y:S02]  /*15660*/  ISETP.GE.AND P0, PT, R13.reuse, R230, PT ;  /* 0x000000e60d00720c */ /* 0x040fe40003f06270 */
[----:B------:R-:W-:Y:S02]  /*15670*/  IABS R6, R7 ;  /* 0x0000000700067213 */ /* 0x000fe40000000000 */
[----:B------:R-:W-:Y:S02]  /*15680*/  IADD3 R7, R228, -R11, RZ ;  /* 0x8000000be4077210 */ /* 0x000fe40007ffe0ff */
[----:B------:R1:W2:Y:S01]  /*15690*/  I2F R19, R6 ;  /* 0x0000000600137306 */ /* 0x0002a20000201400 */
[----:B------:R-:W-:Y:S02]  /*156a0*/  ISETP.GE.OR P6, PT, R8, R233, !P6 ;  /* 0x000000e90800720c */ /* 0x000fe400077c6670 */
[----:B------:R-:W-:Y:S01]  /*156b0*/  ISETP.GE.OR P0, PT, R13, R232, !P0 ;  /* 0x000000e80d00720c */ /* 0x000fe20004706670 */
[----:B------:R-:W-:Y:S01]  /*156c0*/  FFMA.FTZ R13, R27, -UR23, R169 ;  /* 0x800000171b0d7c23 */ /* 0x000fe200080100a9 */
[----:B------:R-:W-:Y:S01]  /*156d0*/  FSEL R189, R15, -INF , !P6 ;  /* 0xff8000000fbd7808 */ /* 0x000fe20007000000 */
[----:B---3--:R-:W-:Y:S01]  /*156e0*/  FFMA.FTZ R15, R21, -UR23, R170 ;  /* 0x80000017150f7c23 */ /* 0x008fe200080100aa */
[C---:B------:R-:W-:Y:S02]  /*156f0*/  ISETP.GE.AND P6, PT, R5.reuse, R231, PT ;  /* 0x000000e70500720c */ /* 0x040fe40003fc6270 */
[----:B------:R-:W-:Y:S02]  /*15700*/  FSEL R174, R10, -INF , !P1 ;  /* 0xff8000000aae7808 */ /* 0x000fe40004800000 */
[----:B------:R-:W-:Y:S02]  /*15710*/  ISETP.GE.OR P6, PT, R5, R233, !P6 ;  /* 0x000000e90500720c */ /* 0x000fe400077c6670 */
[----:B------:R-:W-:Y:S02]  /*15720*/  ISETP.GE.AND P1, PT, R4, R231, PT ;  /* 0x000000e70400720c */ /* 0x000fe40003f26270 */
[----:B------:R-:W-:Y:S02]  /*15730*/  FSEL R190, R13, -INF , !P6 ;  /* 0xff8000000dbe7808 */ /* 0x000fe40007000000 */
[----:B------:R-:W-:Y:S02]  /*15740*/  ISETP.GE.AND P6, PT, R12, R230, PT ;  /* 0x000000e60c00720c */ /* 0x000fe40003fc6270 */
[----:B------:R-:W-:Y:S02]  /*15750*/  IADD3 R10, R228, -R5, RZ ;  /* 0x80000005e40a7210 */ /* 0x000fe40007ffe0ff */
[----:B------:R-:W-:Y:S02]  /*15760*/  ISETP.GE.OR P6, PT, R12, R232, !P6 ;  /* 0x000000e80c00720c */ /* 0x000fe400077c6670 */
[----:B------:R-:W-:Y:S02]  /*15770*/  ISETP.GE.OR P1, PT, R4, R233, !P1 ;  /* 0x000000e90400720c */ /* 0x000fe40004f26670 */
[----:B-1----:R-:W-:Y:S02]  /*15780*/  IABS R6, R7 ;  /* 0x0000000700067213 */ /* 0x002fe40000000000 */
[----:B------:R-:W-:Y:S02]  /*15790*/  IADD3 R7, R229, -R0, RZ ;  /* 0x80000000e5077210 */ /* 0x000fe40007ffe0ff */
[----:B------:R1:W-:Y:S01]  /*157a0*/  I2F R22, R6 ;  /* 0x0000000600167306 */ /* 0x0003e20000201400 */
[----:B------:R-:W-:Y:S02]  /*157b0*/  FSEL R245, R15, -INF , !P1 ;  /* 0xff8000000ff57808 */ /* 0x000fe40004800000 */
[----:B------:R-:W-:Y:S02]  /*157c0*/  FSEL R177, R14, -INF , !P0 ;  /* 0xff8000000eb17808 */ /* 0x000fe40004000000 */
[C---:B------:R-:W-:Y:S02]  /*157d0*/  ISETP.GE.AND P0, PT, R11.reuse, R230, PT ;  /* 0x000000e60b00720c */ /* 0x040fe40003f06270 */
[C---:B------:R-:W-:Y:S02]  /*157e0*/  ISETP.GE.AND P1, PT, R2.reuse, R231, PT ;  /* 0x000000e70200720c */ /* 0x040fe40003f26270 */
[----:B------:R-:W-:Y:S01]  /*157f0*/  ISETP.GE.OR P0, PT, R11, R232, !P0 ;  /* 0x000000e80b00720c */ /* 0x000fe20004706670 */
[----:B--2---:R-:W-:Y:S01]  /*15800*/  FFMA.FTZ R11, R19, -UR23, R173 ;  /* 0x80000017130b7c23 */ /* 0x004fe200080100ad */
[----:B------:R-:W-:Y:S04]  /*15810*/  ISETP.GE.OR P1, PT, R2, R233, !P1 ;  /* 0x000000e90200720c */ /* 0x000fe80004f26670 */
[----:B------:R-:W-:Y:S02]  /*15820*/  FSEL R244, R11, -INF , !P1 ;  /* 0xff8000000bf47808 */ /* 0x000fe40004800000 */
[C---:B------:R-:W-:Y:S04]  /*15830*/  ISETP.GE.AND P1, PT, R8.reuse, R230, PT ;  /* 0x000000e60800720c */ /* 0x040fe80003f26270 */
[----:B------:R-:W-:Y:S02]  /*15840*/  ISETP.GE.OR P1, PT, R8, R232, !P1 ;  /* 0x000000e80800720c */ /* 0x000fe40004f26670 */
[----:B-1----:R-:W-:Y:S02]  /*15850*/  IABS R6, R7 ;  /* 0x0000000700067213 */ /* 0x002fe40000000000 */
[----:B------:R-:W-:Y:S02]  /*15860*/  IADD3 R7, R228, -R9, RZ ;  /* 0x80000009e4077210 */ /* 0x000fe40007ffe0ff */
[----:B------:R1:W2:Y:S02]  /*15870*/  I2F R20, R6 ;  /* 0x0000000600147306 */ /* 0x0002a40000201400 */
[----:B-1----:R-:W-:Y:S01]  /*15880*/  IABS R6, R7 ;  /* 0x0000000700067213 */ /* 0x002fe20000000000 */
[----:B--2---:R-:W-:Y:S01]  /*15890*/  FFMA.FTZ R11, R20, -UR23, R182 ;  /* 0x80000017140b7c23 */ /* 0x004fe200080100b6 */
[C---:B------:R-:W-:Y:S01]  /*158a0*/  IADD3 R7, R228.reuse, -R8, RZ ;  /* 0x80000008e4077210 */ /* 0x040fe20007ffe0ff */
[C---:B------:R-:W-:Y:S05]  /*158b0*/  IMAD.IADD R8, R228.reuse, 0x1, -R4 ;  /* 0x00000001e4087824 */ /* 0x040fea00078e0a04 */
[----:B------:R1:W2:Y:S02]  /*158c0*/  I2F R13, R6 ;  /* 0x00000006000d7306 */ /* 0x0002a40000201400 */
[----:B-1----:R-:W-:Y:S01]  /*158d0*/  IABS R6, R7 ;  /* 0x0000000700067213 */ /* 0x002fe20000000000 */
[----:B------:R-:W-:Y:S02]  /*158e0*/  FFMA.FTZ R7, R23, -UR23, R193 ;  /* 0x8000001717077c23 */ /* 0x000fe400080100c1 */
[----:B--2---:R-:W-:Y:S05]  /*158f0*/  FFMA.FTZ R13, R13, -UR23, R195 ;  /* 0x800000170d0d7c23 */ /* 0x004fea00080100c3 */
[----:B------:R1:W2:Y:S01]  /*15900*/  I2F R12, R6 ;  /* 0x00000006000c7306 */ /* 0x0002a20000201400 */
[----:B------:R-:W-:Y:S02]  /*15910*/  FSEL R188, R7, -INF , !P6 ;  /* 0xff80000007bc7808 */ /* 0x000fe40007000000 */
[C---:B------:R-:W-:Y:S04]  /*15920*/  ISETP.GE.AND P6, PT, R9.reuse, R230, PT ;  /* 0x000000e60900720c */ /* 0x040fe80003fc6270 */
[----:B------:R-:W-:Y:S02]  /*15930*/  ISETP.GE.OR P6, PT, R9, R232, !P6 ;  /* 0x000000e80900720c */ /* 0x000fe400077c6670 */
[----:B------:R-:W-:Y:S02]  /*15940*/  IADD3 R9, R228, -R2, RZ ;  /* 0x80000002e4097210 */ /* 0x000fe40007ffe0ff */
[----:B------:R-:W-:Y:S02]  /*15950*/  FSEL R179, R13, -INF , !P6 ;  /* 0xff8000000db37808 */ /* 0x000fe40007000000 */
[C---:B------:R-:W-:Y:S04]  /*15960*/  ISETP.GE.AND P6, PT, R4.reuse, R230, PT ;  /* 0x000000e60400720c */ /* 0x040fe80003fc6270 */
[----:B------:R-:W-:Y:S02]  /*15970*/  ISETP.GE.OR P6, PT, R4, R232, !P6 ;  /* 0x000000e80400720c */ /* 0x000fe400077c6670 */
[----:B-1----:R-:W-:Y:S01]  /*15980*/  FMNMX.FTZ R6, R28, R3, !PT ;  /* 0x000000031c067209 */ /* 0x002fe20007810000 */
[----:B--2---:R-:W-:Y:S03]  /*15990*/  FFMA.FTZ R14, R12, -UR23, R194 ;  /* 0x800000170c0e7c23 */ /* 0x004fe600080100c2 */
[----:B------:R-:W-:Y:S02]  /*159a0*/  FMNMX.FTZ R7, R26, R6, !PT ;  /* 0x000000061a077209 */ /* 0x000fe40007810000 */
[----:B------:R-:W-:Y:S01]  /*159b0*/  IABS R6, R10 ;  /* 0x0000000a00067213 */ /* 0x000fe20000000000 */
[----:B------:R-:W-:Y:S01]  /*159c0*/  FFMA.FTZ R10, R22, -UR23, R197 ;  /* 0x80000017160a7c23 */ /* 0x000fe200080100c5 */
[----:B------:R-:W-:Y:S01]  /*159d0*/  FMNMX.FTZ R7, R25, R7, !PT ;  /* 0x0000000719077209 */ /* 0x000fe20007810000 */
[----:B------:R-:W-:Y:S01]  /*159e0*/  LDSM.16.MT88.4 R20, [R202+0x18000] ;  /* 0x01800000ca14783b */ /* 0x000fe20000004200 */
[----:B------:R1:W-:Y:S01]  /*159f0*/  I2F R15, R6 ;  /* 0x00000006000f7306 */ /* 0x0003e20000201400 */
[----:B------:R-:W-:Y:S02]  /*15a00*/  FSEL R180, R14, -INF , !P1 ;  /* 0xff8000000eb47808 */ /* 0x000fe40004800000 */
[----:B------:R-:W-:Y:S02]  /*15a10*/  FMNMX.FTZ R7, R24, R7, !PT ;  /* 0x0000000718077209 */ /* 0x000fe40007810000 */
[----:B------:R-:W-:Y:S02]  /*15a20*/  FSEL R182, R10, -INF , !P0 ;  /* 0xff8000000ab67808 */ /* 0x000fe40004000000 */
[----:B------:R-:W-:Y:S02]  /*15a30*/  FMNMX.FTZ R7, R178, R7, !PT ;  /* 0x00000007b2077209 */ /* 0x000fe40007810000 */
[----:B------:R-:W-:Y:S02]  /*15a40*/  ISETP.GE.AND P0, PT, R0, R231, PT ;  /* 0x000000e70000720c */ /* 0x000fe40003f06270 */
[----:B------:R-:W-:Y:S02]  /*15a50*/  ISETP.GE.AND P1, PT, R2, R230, PT ;  /* 0x000000e60200720c */ /* 0x000fe40003f26270 */
[----:B------:R-:W-:Y:S02]  /*15a60*/  ISETP.GE.OR P0, PT, R0, R233, !P0 ;  /* 0x000000e90000720c */ /* 0x000fe40004706670 */
[----:B------:R-:W-:Y:S02]  /*15a70*/  ISETP.GE.OR P1, PT, R2, R232, !P1 ;  /* 0x000000e80200720c */ /* 0x000fe40004f26670 */
[----:B------:R-:W-:Y:S02]  /*15a80*/  FSEL R242, R11, -INF , !P0 ;  /* 0xff8000000bf27808 */ /* 0x000fe40004000000 */
[C---:B------:R-:W-:Y:S04]  /*15a90*/  ISETP.GE.AND P0, PT, R5.reuse, R230, PT ;  /* 0x000000e60500720c */ /* 0x040fe80003f06270 */
[----:B------:R-:W-:Y:S02]  /*15aa0*/  ISETP.GE.OR P0, PT, R5, R232, !P0 ;  /* 0x000000e80500720c */ /* 0x000fe40004706670 */
[----:B-1----:R-:W-:Y:S02]  /*15ab0*/  IABS R6, R8 ;  /* 0x0000000800067213 */ /* 0x002fe40000000000 */
        /* <DEDUP_REMOVED lines=16> */
[----:B------:R-:W-:Y:S02]  /*15bc0*/  IADD3 R9, R228, -R0, RZ ;  /* 0x80000000e4097210 */ /* 0x000fe40007ffe0ff */
[----:B------:R1:W-:Y:S01]  /*15bd0*/  I2F R10, R6 ;  /* 0x00000006000a7306 */ /* 0x0003e20000201400 */
[----:B------:R-:W-:Y:S02]  /*15be0*/  FMNMX.FTZ R133, R190, R8, !PT ;  /* 0x00000008be857209 */ /* 0x000fe40007810000 */
[----:B------:R-:W-:Y:S02]  /*15bf0*/  FMNMX.FTZ R7, R174, R7, !PT ;  /* 0x00000007ae077209 */ /* 0x000fe40007810000 */
[----:B------:R-:W-:Y:S04]  /*15c00*/  FMNMX.FTZ R133, R245, R133, !PT ;  /* 0x00000085f5857209 */ /* 0x000fe80007810000 */
[----:B------:R-:W-:Y:S04]  /*15c10*/  FMNMX.FTZ R133, R244, R133, !PT ;  /* 0x00000085f4857209 */ /* 0x000fe80007810000 */
[----:B------:R-:W-:Y:S02]  /*15c20*/  FMNMX.FTZ R133, R242, R133, !PT ;  /* 0x00000085f2857209 */ /* 0x000fe40007810000 */
[----:B-1----:R-:W-:Y:S04]  /*15c30*/  IABS R6, R9 ;  /* 0x0000000900067213 */ /* 0x002fe80000000000 */
[----:B------:R1:W2:Y:S02]  /*15c40*/  I2F R8, R6 ;  /* 0x0000000600087306 */ /* 0x0002a40000201400 */
[----:B-1----:R-:W-:Y:S01]  /*15c50*/  FMNMX.FTZ R6, R177, R7, !PT ;  /* 0x00000007b1067209 */ /* 0x002fe20007810000 */
[----:B--2---:R-:W-:Y:S01]  /*15c60*/  FFMA.FTZ R135, R8, -UR23, R135 ;  /* 0x8000001708877c23 */ /* 0x004fe20008010087 */
[----:B------:R-:W1:Y:S02]  /*15c70*/  SHFL.BFLY PT, R7, R133, 0x2, 0x1f ;  /* 0x0c401f0085077f89 */ /* 0x000e6400000e0000 */
[----:B------:R-:W-:Y:S04]  /*15c80*/  FMNMX.FTZ R6, R188, R6, !PT ;  /* 0x00000006bc067209 */ /* 0x000fe80007810000 */
[----:B------:R-:W-:Y:S01]  /*15c90*/  FMNMX.FTZ R4, R182, R6, !PT ;  /* 0x00000006b6047209 */ /* 0x000fe20007810000 */
[----:B------:R-:W-:Y:S02]  /*15ca0*/  FFMA.FTZ R6, R15, -UR23, R186 ;  /* 0x800000170f067c23 */ /* 0x000fe400080100ba */
[----:B------:R-:W-:Y:S01]  /*15cb0*/  LDSM.16.MT88.4 R12, [R201+0x18000] ;  /* 0x01800000c90c783b */ /* 0x000fe20000004200 */
[----:B------:R-:W-:Y:S02]  /*15cc0*/  FMNMX.FTZ R4, R179, R4, !PT ;  /* 0x00000004b3047209 */ /* 0x000fe40007810000 */
[----:B------:R-:W-:Y:S02]  /*15cd0*/  FSEL R186, R6, -INF , !P0 ;  /* 0xff80000006ba7808 */ /* 0x000fe40004000000 */
[----:B------:R-:W-:Y:S01]  /*15ce0*/  FMNMX.FTZ R2, R180, R4, !PT ;  /* 0x00000004b4027209 */ /* 0x000fe20007810000 */
[----:B------:R-:W-:Y:S01]  /*15cf0*/  FFMA.FTZ R4, R10, -UR23, R185 ;  /* 0x800000170a047c23 */ /* 0x000fe200080100b9 */
[----:B------:R-:W-:Y:S02]  /*15d00*/  FSEL R185, R5, -INF , !P6 ;  /* 0xff80000005b97808 */ /* 0x000fe40007000000 */
[----:B------:R-:W-:Y:S02]  /*15d10*/  ISETP.GE.AND P0, PT, R0, R230, PT ;  /* 0x000000e60000720c */ /* 0x000fe40003f06270 */
[----:B------:R-:W-:Y:S02]  /*15d20*/  FMNMX.FTZ R2, R186, R2, !PT ;  /* 0x00000002ba027209 */ /* 0x000fe40007810000 */
[----:B------:R-:W-:Y:S02]  /*15d30*/  ISETP.GE.OR P0, PT, R0, R232, !P0 ;  /* 0x000000e80000720c */ /* 0x000fe40004706670 */
[----:B------:R-:W-:Y:S02]  /*15d40*/  FSEL R243, R4, -INF , !P1 ;  /* 0xff80000004f37808 */ /* 0x000fe40004800000 */
[----:B------:R-:W-:Y:S02]  /*15d50*/  FMNMX.FTZ R0, R185, R2, !PT ;  /* 0x00000002b9007209 */ /* 0x000fe40007810000 */
[----:B------:R-:W-:Y:S02]  /*15d60*/  FSEL R135, R135, -INF , !P0 ;  /* 0xff80000087877808 */ /* 0x000fe40004000000 */
[----:B------:R-:W-:Y:S02]  /*15d70*/  FMNMX.FTZ R0, R243, R0, !PT ;  /* 0x00000000f3007209 */ /* 0x000fe40007810000 */
[----:B-1----:R-:W-:Y:S02]  /*15d80*/  FMNMX.FTZ R133, R133, R7, !PT ;  /* 0x0000000785857209 */ /* 0x002fe40007810000 */
        /* <DEDUP_REMOVED lines=9> */
[--C-:B------:R-:W-:Y:S04]  /*15e20*/  FFMA.FTZ R4, R28, c[0x0][0x23c], -R172.reuse ;  /* 0x00008f001c047a23 */ /* 0x100fe800000108ac */
[----:B------:R2:W-:Y:S01]  /*15e30*/  MUFU.EX2 R250, R4 ;  /* 0x0000000400fa7308 */ /* 0x0005e20000000800 */
[----:B-1----:R-:W-:Y:S01]  /*15e40*/  FMNMX.FTZ R132, R0, R2, !PT ;  /* 0x0000000200847209 */ /* 0x002fe20007810000 */
[--C-:B------:R-:W-:Y:S03]  /*15e50*/  FFMA.FTZ R0, R25, c[0x0][0x23c], -R172.reuse ;  /* 0x00008f0019007a23 */ /* 0x100fe600000108ac */
[C---:B------:R-:W-:Y:S05]  /*15e60*/  FSETP.NEU.FTZ.AND P0, PT, R132.reuse, -INF , PT ;  /* 0xff8000008400780b */ /* 0x040fea0003f1d000 */
[----:B------:R1:W-:Y:S01]  /*15e70*/  MUFU.EX2 R252, R0 ;  /* 0x0000000000fc7308 */ /* 0x0003e20000000800 */
[----:B------:R-:W-:Y:S02]  /*15e80*/  FMUL.FTZ R173, R132, c[0x0][0x23c] ;  /* 0x00008f0084ad7a20 */ /* 0x000fe40000410000 */
[--C-:B--2---:R-:W-:Y:S03]  /*15e90*/  FFMA.FTZ R4, R26, c[0x0][0x23c], -R172.reuse ;  /* 0x00008f001a047a23 */ /* 0x104fe600000108ac */
[----:B------:R-:W-:Y:S04]  /*15ea0*/  FSEL R173, R173, RZ, P0 ;  /* 0x000000ffadad7208 */ /* 0x000fe80000000000 */
[----:B------:R-:W2:Y:S01]  /*15eb0*/  MUFU.EX2 R196, R4 ;  /* 0x0000000400c47308 */ /* 0x000ea20000000800 */
[--C-:B------:R-:W-:Y:S09]  /*15ec0*/  FFMA.FTZ R2, R16, c[0x0][0x23c], -R173.reuse ;  /* 0x00008f0010027a23 */ /* 0x100ff200000108ad */
[----:B------:R3:W-:Y:S01]  /*15ed0*/  MUFU.EX2 R246, R2 ;  /* 0x0000000200f67308 */ /* 0x0007e20000000800 */
[----:B-1----:R-:W-:Y:S09]  /*15ee0*/  FFMA.FTZ R0, R24, c[0x0][0x23c], -R172 ;  /* 0x00008f0018007a23 */ /* 0x002ff200000108ac */
[----:B------:R1:W4:Y:S01]  /*15ef0*/  MUFU.EX2 R251, R0 ;  /* 0x0000000000fb7308 */ /* 0x0003220000000800 */
[----:B--2---:R-:W-:Y:S02]  /*15f00*/  F2FP.BF16.PACK_AB R168, R196, R250 ;  /* 0x000000fac4a8723e */ /* 0x004fe400000010ff */
[----:B---3--:R-:W-:Y:S02]  /*15f10*/  FSEL R2, R132, RZ, P0 ;  /* 0x000000ff84027208 */ /* 0x008fe40000000000 */
[----:B------:R-:W-:Y:S01]  /*15f20*/  PLOP3.LUT P0, PT, PT, PT, UP0, 0x80, 0x0 ;  /* 0x000000000000781c */ /* 0x000fe20003f0f008 */
[--C-:B-1----:R-:W-:Y:S01]  /*15f30*/  FFMA.FTZ R0, R30, c[0x0][0x23c], -R173.reuse ;  /* 0x00008f001e007a23 */ /* 0x102fe200000108ad */
[----:B----4-:R-:W-:Y:S01]  /*15f40*/  F2FP.BF16.PACK_AB R170, R251, R252 ;  /* 0x000000fcfbaa723e */ /* 0x010fe200000010ff */
[----:B------:R-:W1:Y:S02]  /*15f50*/  LDSM.16.MT88.4 R28, [R204+0x18000] ;  /* 0x01800000cc1c783b */ /* 0x000e640000004200 */
[----:B------:R2:W-:Y:S02]  /*15f60*/  MUFU.EX2 R249, R0 ;  /* 0x0000000000f97308 */ /* 0x0005e40000000800 */
[--C-:B--2---:R-:W-:Y:S08]  /*15f70*/  FFMA.FTZ R0, R18, c[0x0][0x23c], -R173.reuse ;  /* 0x00008f0012007a23 */ /* 0x104ff000000108ad */
[----:B------:R2:W3:Y:S02]  /*15f80*/  MUFU.EX2 R248, R0 ;  /* 0x0000000000f87308 */ /* 0x0004e40000000800 */
[----:B--2---:R-:W-:Y:S01]  /*15f90*/  FFMA.FTZ R0, R17, c[0x0][0x23c], -R173 ;  /* 0x00008f0011007a23 */ /* 0x004fe200000108ad */
[----:B---3--:R-:W-:Y:S07]  /*15fa0*/  F2FP.BF16.PACK_AB R169, R248, R249 ;  /* 0x000000f9f8a9723e */ /* 0x008fee00000010ff */
        /* <DEDUP_REMOVED lines=23> */
[C---:B------:R-:W-:Y:S02]  /*16120*/  FMUL.FTZ R40, R3.reuse, R40 ;  /* 0x0000002803287220 */ /* 0x040fe40000410000 */
[C---:B------:R-:W-:Y:S02]  /*16130*/  FMUL.FTZ R41, R3.reuse, R41 ;  /* 0x0000002903297220 */ /* 0x040fe40000410000 */
[C---:B--2---:R-:W-:Y:S02]  /*16140*/  FMUL.FTZ R6, R0.reuse, R138 ;  /* 0x0000008a00067220 */ /* 0x044fe40000410000 */
[C---:B------:R-:W-:Y:S02]  /*16150*/  FMUL.FTZ R7, R0.reuse, R139 ;  /* 0x0000008b00077220 */ /* 0x040fe40000410000 */
[----:B------:R-:W2:Y:S01]  /*16160*/  LDSM.16.MT88.4 R136, [R203+0x18000] ;  /* 0x01800000cb88783b */ /* 0x000ea20000004200 */
[C---:B------:R-:W-:Y:S02]  /*16170*/  FMUL.FTZ R10, R0.reuse, R142 ;  /* 0x0000008e000a7220 */ /* 0x040fe40000410000 */
[C---:B------:R-:W-:Y:S02]  /*16180*/  FMUL.FTZ R11, R0.reuse, R143 ;  /* 0x0000008f000b7220 */ /* 0x040fe40000410000 */
[C---:B------:R-:W-:Y:S03]  /*16190*/  HMMA.16816.F32.BF16 R4, R168.reuse, R12, R4 ;  /* 0x0000000ca804723c */ /* 0x040fe60000041804 */
[----:B------:R-:W4:Y:S02]  /*161a0*/  LDSM.16.MT88.4 R140, [R201+0x1a000] ;  /* 0x01a00000c98c783b */ /* 0x000f240000004200 */
        /* <DEDUP_REMOVED lines=10> */
[----:B------:R-:W5:Y:S01]  /*16250*/  LDSM.16.MT88.4 R144, [R202+0x1a000] ;  /* 0x01a00000ca90783b */ /* 0x000f620000004200 */
[C---:B------:R-:W-:Y:S01]  /*16260*/  FMUL.FTZ R34, R0.reuse, R166 ;  /* 0x000000a600227220 */ /* 0x040fe20000410000 */
[C---:B------:R-:W-:Y:S03]  /*16270*/  HMMA.16816.F32.BF16 R12, R168.reuse, R20, R12 ;  /* 0x00000014a80c723c */ /* 0x040fe6000004180c */
[C---:B------:R-:W-:Y:S02]  /*16280*/  FMUL.FTZ R35, R0.reuse, R167 ;  /* 0x000000a700237220 */ /* 0x040fe40000410000 */
[--C-:B---3--:R-:W-:Y:S01]  /*16290*/  FFMA.FTZ R2, R181, c[0x0][0x23c], -R172.reuse ;  /* 0x00008f00b5027a23 */ /* 0x108fe200000108ac */
[----:B------:R-:W-:Y:S01]  /*162a0*/  LDSM.16.MT88.4 R156, [R201+0x1a800] ;  /* 0x01a80000c99c783b */ /* 0x000fe20000004200 */
[C---:B------:R-:W-:Y:S01]  /*162b0*/  FMUL.FTZ R20, R3.reuse, R152 ;  /* 0x0000009803147220 */ /* 0x040fe20000410000 */
[C---:B------:R-:W-:Y:S01]  /*162c0*/  HMMA.16816.F32.BF16 R16, R168.reuse, R22, R16 ;  /* 0x00000016a810723c */ /* 0x040fe20000041810 */
[----:B------:R3:W2:Y:S03]  /*162d0*/  MUFU.EX2 R240, R2 ;  /* 0x0000000200f07308 */ /* 0x0006a60000000800 */
        /* <DEDUP_REMOVED lines=9> */
[C---:B-1----:R-:W-:Y:S03]  /*16370*/  HMMA.16816.F32.BF16 R20, R168.reuse, R28, R20 ;  /* 0x0000001ca814723c */ /* 0x042fe60000041814 */
        /* <DEDUP_REMOVED lines=9> */
[--C-:B---3--:R-:W-:Y:S02]  /*16410*/  FFMA.FTZ R2, R183, c[0x0][0x23c], -R172.reuse ;  /* 0x00008f00b7027a23 */ /* 0x108fe400000108ac */
        /* <DEDUP_REMOVED lines=47> */
[----:B------:R-:W-:Y:S02]  /*16710*/  FMUL.FTZ R75, R0, R75 ;  /* 0x0000004b004b7220 */ /* 0x000fe40000410000 */
[C---:B------:R-:W-:Y:S02]  /*16720*/  FMUL.FTZ R76, R3.reuse, R76 ;  /* 0x0000004c034c7220 */ /* 0x040fe40000410000 */
        /* <DEDUP_REMOVED lines=13> */
[----:B------:R-:W-:Y:S03]  /*16800*/  FMUL.FTZ R85, R3, R85 ;  /* 0x0000005503557220 */ /* 0x000fe60000410000 */
[C---:B------:R-:W-:Y:S01]  /*16810*/  HMMA.16816.F32.BF16 R80, R168.reuse, R138, R80 ;  /* 0x0000008aa850723c */ /* 0x040fe20000041850 */
[----:B------:R-:W2:Y:S02]  /*16820*/  LDSM.16.MT88.4 R136, [R201+0x1e000] ;  /* 0x01e00000c988783b */ /* 0x000ea40000004200 */
[C---:B------:R-:W-:Y:S02]  /*16830*/  FMUL.FTZ R86, R0.reuse, R86 ;  /* 0x0000005600567220 */ /* 0x040fe40000410000 */
[C---:B------:R-:W-:Y:S02]  /*16840*/  FMUL.FTZ R87, R0.reuse, R87 ;  /* 0x0000005700577220 */ /* 0x040fe40000410000 */
[--C-:B----4-:R-:W-:Y:S02]  /*16850*/  FFMA.FTZ R2, R175, c[0x0][0x23c], -R173.reuse ;  /* 0x00008f00af027a23 */ /* 0x110fe400000108ad */
[C---:B------:R-:W-:Y:S02]  /*16860*/  FMUL.FTZ R88, R3.reuse, R88 ;  /* 0x0000005803587220 */ /* 0x040fe40000410000 */
[----:B------:R4:W5:Y:S01]  /*16870*/  MUFU.EX2 R236, R2 ;  /* 0x0000000200ec7308 */ /* 0x0009620000000800 */
        /* <DEDUP_REMOVED lines=9> */
[----:B------:R-:W-:Y:S02]  /*16910*/  FMUL.FTZ R95, R0, R95 ;  /* 0x0000005f005f7220 */ /* 0x000fe40000410000 */
[C---:B------:R-:W-:Y:S02]  /*16920*/  FMUL.FTZ R96, R3.reuse, R96 ;  /* 0x0000006003607220 */ /* 0x040fe40000410000 */
        /* <DEDUP_REMOVED lines=54> */
[----:B------:R-:W-:Y:S02]  /*16c90*/  F2FP.BF16.PACK_AB R136, R240, R241 ;  /* 0x000000f1f088723e */ /* 0x000fe400000010ff */
[----:B-----5:R-:W-:Y:S03]  /*16ca0*/  F2FP.BF16.PACK_AB R137, R236, R237 ;  /* 0x000000edec89723e */ /* 0x020fe600000010ff */
[----:B------:R-:W-:Y:S03]  /*16cb0*/  HMMA.16816.F32.BF16 R128, R168, R138, R128 ;  /* 0x0000008aa880723c */ /* 0x000fe60000041880 */
[--C-:B-1----:R-:W-:Y:S01]  /*16cc0*/  FFMA.FTZ R2, R199, c[0x0][0x23c], -R172.reuse ;  /* 0x00008f00c7027a23 */ /* 0x102fe200000108ac */
[----:B------:R-:W-:Y:S03]  /*16cd0*/  MOV R199, R196 ;  /* 0x000000c400c77202 */ /* 0x000fe60000000f00 */
        /* <DEDUP_REMOVED lines=48> */
[--C-:B---3--:R-:W-:Y:S02]  /*16fe0*/  FFMA.FTZ R2, R180, c[0x0][0x23c], -R173.reuse ;  /* 0x00008f00b4027a23 */ /* 0x108fe400000108ad */
[----:B------:R-:W-:Y:S02]  /*16ff0*/  LDSM.16.MT88.4 R180, [R204+0x1b800] ;  /* 0x01b80000ccb4783b */ /* 0x000fe40000004200 */
[C---:B------:R-:W-:Y:S01]  /*17000*/  HMMA.16816.F32.BF16 R96, R136.reuse, R142, R96 ;  /* 0x0000008e8860723c */ /* 0x040fe20000041860 */
[----:B------:R2:W3:Y:S05]  /*17010*/  MUFU.EX2 R191, R2 ;  /* 0x0000000200bf7308 */ /* 0x0004ea0000000800 */
[----:B------:R-:W3:Y:S02]  /*17020*/  LDSM.16.MT88.4 R140, [R203+0x1e800] ;  /* 0x01e80000cb8c783b */ /* 0x000ee40000004200 */
[C---:B-1----:R-:W-:Y:S08]  /*17030*/  HMMA.16816.F32.BF16 R100, R136.reuse, R148, R100 ;  /* 0x000000948864723c */ /* 0x042ff00000041864 */
[C---:B------:R-:W-:Y:S01]  /*17040*/  HMMA.16816.F32.BF16 R104, R136.reuse, R150, R104 ;  /* 0x000000968868723c */ /* 0x040fe20000041868 */
[----:B------:R-:W1:Y:S07]  /*17050*/  LDSM.16.MT88.4 R148, [R201+0x19000] ;  /* 0x01900000c994783b */ /* 0x000e6e0000004200 */
[C---:B----4-:R-:W-:Y:S04]  /*17060*/  HMMA.16816.F32.BF16 R108, R136.reuse, R144, R108 ;  /* 0x00000090886c723c */ /* 0x050fe8000004186c */
[--C-:B--2---:R-:W-:Y:S04]  /*17070*/  FFMA.FTZ R2, R190, c[0x0][0x23c], -R172.reuse ;  /* 0x00008f00be027a23 */ /* 0x104fe800000108ac */
[C---:B------:R-:W-:Y:S01]  /*17080*/  HMMA.16816.F32.BF16 R112, R136.reuse, R146, R112 ;  /* 0x000000928870723c */ /* 0x040fe20000041870 */
[----:B------:R-:W2:Y:S01]  /*17090*/  LDSM.16.MT88.4 R144, [R204+0x19000] ;  /* 0x01900000cc90783b */ /* 0x000ea20000004200 */
[----:B------:R4:W-:Y:S06]  /*170a0*/  MUFU.EX2 R190, R2 ;  /* 0x0000000200be7308 */ /* 0x0009ec0000000800 */
[C---:B------:R-:W-:Y:S08]  /*170b0*/  HMMA.16816.F32.BF16 R116, R136.reuse, R152, R116 ;  /* 0x000000988874723c */ /* 0x040ff00000041874 */
[C---:B------:R-:W-:Y:S01]  /*170c0*/  HMMA.16816.F32.BF16 R120, R136.reuse, R154, R120 ;  /* 0x0000009a8878723c */ /* 0x040fe20000041878 */
[----:B------:R-:W2:Y:S07]  /*170d0*/  LDSM.16.MT88.4 R152, [R203+0x19000] ;  /* 0x01900000cb98783b */ /* 0x000eae0000004200 */
[C---:B---3--:R-:W-:Y:S04]  /*170e0*/  HMMA.16816.F32.BF16 R124, R136.reuse, R140, R124 ;  /* 0x0000008c887c723c */ /* 0x048fe8000004187c */
[--C-:B----4-:R-:W-:Y:S02]  /*170f0*/  FFMA.FTZ R2, R245, c[0x0][0x23c], -R172.reuse ;  /* 0x00008f00f5027a23 */ /* 0x110fe400000108ac */
[----:B------:R-:W3:Y:S02]  /*17100*/  LDL.LU R245, [R1+0x30] ;  /* 0x0000300001f57983 */ /* 0x000ee40000300800 */
[----:B------:R-:W-:Y:S01]  /*17110*/  HMMA.16816.F32.BF16 R128, R136, R142, R128 ;  /* 0x0000008e8880723c */ /* 0x000fe20000041880 */
[----:B------:R4:W2:Y:S01]  /*17120*/  MUFU.EX2 R189, R2 ;  /* 0x0000000200bd7308 */ /* 0x0008a20000000800 */
[----:B------:R-:W2:Y:S05]  /*17130*/  LDSM.16.MT88.4 R140, [R201+0x1b000] ;  /* 0x01b00000c98c783b */ /* 0x000eaa0000004200 */
[----:B-----5:R-:W-:Y:S02]  /*17140*/  F2FP.BF16.PACK_AB R136, R197, R198 ;  /* 0x000000c6c588723e */ /* 0x020fe400000010ff */
[----:B------:R-:W-:Y:S03]  /*17150*/  F2FP.BF16.PACK_AB R138, R195, R196 ;  /* 0x000000c4c38a723e */ /* 0x000fe600000010ff */
[----:B------:R-:W-:Y:S02]  /*17160*/  F2FP.BF16.PACK_AB R137, R193, R194 ;  /* 0x000000c2c189723e */ /* 0x000fe400000010ff */
[----:B------:R-:W-:Y:S07]  /*17170*/  F2FP.BF16.PACK_AB R139, R191, R192 ;  /* 0x000000c0bf8b723e */ /* 0x000fee00000010ff */
[C---:B-1----:R-:W-:Y:S03]  /*17180*/  HMMA.16816.F32.BF16 R4, R136.reuse, R148, R4 ;  /* 0x000000948804723c */ /* 0x042fe60000041804 */
[--C-:B----4-:R-:W-:Y:S01]  /*17190*/  FFMA.FTZ R2, R244, c[0x0][0x23c], -R172.reuse ;  /* 0x00008f00f4027a23 */ /* 0x110fe200000108ac */
[----:B--2---:R-:W-:Y:S01]  /*171a0*/  F2FP.BF16.PACK_AB R168, R189, R190 ;  /* 0x000000bebda8723e */ /* 0x004fe200000010ff */
[----:B------:R-:W2:Y:S01]  /*171b0*/  LDL.LU R244, [R1+0x24] ;  /* 0x0000240001f47983 */ /* 0x000ea20000300800 */
[----:B------:R-:W-:Y:S02]  /*171c0*/  FFMA.FTZ R172, R242, c[0x0][0x23c], -R172 ;  /* 0x00008f00f2ac7a23 */ /* 0x000fe400000108ac */
[C---:B------:R-:W-:Y:S01]  /*171d0*/  HMMA.16816.F32.BF16 R8, R136.reuse, R150, R8 ;  /* 0x000000968808723c */ /* 0x040fe20000041808 */
[----:B------:R1:W-:Y:S01]  /*171e0*/  MUFU.EX2 R188, R2 ;  /* 0x0000000200bc7308 */ /* 0x0003e20000000800 */
[----:B------:R-:W4:Y:S06]  /*171f0*/  LDSM.16.MT88.4 R148, [R202+0x1b000] ;  /* 0x01b00000ca94783b */ /* 0x000f2c0000004200 */
[C---:B------:R-:W-:Y:S03]  /*17200*/  HMMA.16816.F32.BF16 R12, R136.reuse, R156, R12 ;  /* 0x0000009c880c723c */ /* 0x040fe6000004180c */
[----:B------:R-:W5:Y:S05]  /*17210*/  MUFU.EX2 R187, R172 ;  /* 0x000000ac00bb7308 */ /* 0x000f6a0000000800 */
[C---:B------:R-:W-:Y:S01]  /*17220*/  HMMA.16816.F32.BF16 R16, R136.reuse, R158, R16 ;  /* 0x0000009e8810723c */ /* 0x040fe20000041810 */
[----:B------:R-:W4:Y:S07]  /*17230*/  LDSM.16.MT88.4 R156, [R204+0x1b000] ;  /* 0x01b00000cc9c783b */ /* 0x000f2e0000004200 */
[C---:B------:R-:W-:Y:S04]  /*17240*/  HMMA.16816.F32.BF16 R20, R136.reuse, R144, R20 ;  /* 0x000000908814723c */ /* 0x040fe80000041814 */
[--C-:B-1----:R-:W-:Y:S04]  /*17250*/  FFMA.FTZ R2, R186, c[0x0][0x23c], -R173.reuse ;  /* 0x00008f00ba027a23 */ /* 0x102fe800000108ad */
[C---:B------:R-:W-:Y:S01]  /*17260*/  HMMA.16816.F32.BF16 R24, R136.reuse, R146, R24 ;  /* 0x000000928818723c */ /* 0x040fe20000041818 */
[----:B------:R-:W1:Y:S01]  /*17270*/  LDSM.16.MT88.4 R144, [R203+0x1b000] ;  /* 0x01b00000cb90783b */ /* 0x000e620000004200 */
[----:B------:R4:W-:Y:S02]  /*17280*/  MUFU.EX2 R186, R2 ;  /* 0x0000000200ba7308 */ /* 0x0009e40000000800 */
[----:B-----5:R-:W-:Y:S04]  /*17290*/  F2FP.BF16.PACK_AB R170, R187, R188 ;  /* 0x000000bcbbaa723e */ /* 0x020fe800000010ff */
[C---:B------:R-:W-:Y:S08]  /*172a0*/  HMMA.16816.F32.BF16 R28, R136.reuse, R152, R28 ;  /* 0x00000098881c723c */ /* 0x040ff0000004181c */
[C---:B------:R-:W-:Y:S01]  /*172b0*/  HMMA.16816.F32.BF16 R32, R136.reuse, R154, R32 ;  /* 0x0000009a8820723c */ /* 0x040fe20000041820 */
[----:B------:R-:W5:Y:S07]  /*172c0*/  LDSM.16.MT88.4 R152, [R202+0x1d000] ;  /* 0x01d00000ca98783b */ /* 0x000f6e0000004200 */
[C---:B------:R-:W-:Y:S04]  /*172d0*/  HMMA.16816.F32.BF16 R36, R136.reuse, R140, R36 ;  /* 0x0000008c8824723c */ /* 0x040fe80000041824 */
[--C-:B----4-:R-:W-:Y:S04]  /*172e0*/  FFMA.FTZ R2, R185, c[0x0][0x23c], -R173.reuse ;  /* 0x00008f00b9027a23 */ /* 0x110fe800000108ad */
[C---:B------:R-:W-:Y:S01]  /*172f0*/  HMMA.16816.F32.BF16 R40, R136.reuse, R142, R40 ;  /* 0x0000008e8828723c */ /* 0x040fe20000041828 */
[----:B------:R-:W4:Y:S01]  /*17300*/  LDSM.16.MT88.4 R140, [R204+0x1d000] ;  /* 0x01d00000cc8c783b */ /* 0x000f220000004200 */
[----:B------:R1:W1:Y:S06]  /*17310*/  MUFU.EX2 R185, R2 ;  /* 0x0000000200b97308 */ /* 0x00026c0000000800 */
[C---:B------:R-:W-:Y:S08]  /*17320*/  HMMA.16816.F32.BF16 R44, R136.reuse, R148, R44 ;  /* 0x00000094882c723c */ /* 0x040ff0000004182c */
[C---:B------:R-:W-:Y:S01]  /*17330*/  HMMA.16816.F32.BF16 R48, R136.reuse, R150, R48 ;  /* 0x000000968830723c */ /* 0x040fe20000041830 */
[----:B------:R-:W4:Y:S07]  /*17340*/  LDSM.16.MT88.4 R148, [R203+0x1d000] ;  /* 0x01d00000cb94783b */ /* 0x000f2e0000004200 */
[C---:B------:R-:W-:Y:S04]  /*17350*/  HMMA.16816.F32.BF16 R52, R136.reuse, R156, R52 ;  /* 0x0000009c8834723c */ /* 0x040fe80000041834 */
[--C-:B-1----:R-:W-:Y:S01]  /*17360*/  FFMA.FTZ R2, R243, c[0x0][0x23c], -R173.reuse ;  /* 0x00008f00f3027a23 */ /* 0x102fe200000108ad */
[----:B------:R-:W-:Y:S01]  /*17370*/  F2FP.BF16.PACK_AB R169, R185, R186 ;  /* 0x000000bab9a9723e */ /* 0x000fe200000010ff */
[----:B------:R-:W-:Y:S02]  /*17380*/  FFMA.FTZ R173, R135, c[0x0][0x23c], -R173 ;  /* 0x00008f0087ad7a23 */ /* 0x000fe400000108ad */
[C---:B------:R-:W-:Y:S01]  /*17390*/  HMMA.16816.F32.BF16 R56, R136.reuse, R158, R56 ;  /* 0x0000009e8838723c */ /* 0x040fe20000041838 */
[----:B------:R-:W-:Y:S01]  /*173a0*/  LDSM.16.MT88.4 R156, [R202+0x19800] ;  /* 0x01980000ca9c783b */ /* 0x000fe20000004200 */
[----:B------:R1:W-:Y:S06]  /*173b0*/  MUFU.EX2 R134, R173 ;  /* 0x000000ad00867308 */ /* 0x0003ec0000000800 */
[C---:B------:R-:W-:Y:S04]  /*173c0*/  HMMA.16816.F32.BF16 R60, R136.reuse, R144, R60 ;  /* 0x00000090883c723c */ /* 0x040fe8000004183c */
[----:B------:R-:W4:Y:S04]  /*173d0*/  MUFU.EX2 R184, R2 ;  /* 0x0000000200b87308 */ /* 0x000f280000000800 */
[C---:B------:R-:W-:Y:S01]  /*173e0*/  HMMA.16816.F32.BF16 R64, R136.reuse, R146, R64 ;  /* 0x000000928840723c */ /* 0x040fe20000041840 */
[----:B------:R-:W5:Y:S07]  /*173f0*/  LDSM.16.MT88.4 R144, [R201+0x1f000] ;  /* 0x01f00000c990783b */ /* 0x000f6e0000004200 */
[C---:B------:R-:W-:Y:S01]  /*17400*/  HMMA.16816.F32.BF16 R68, R136.reuse, R160, R68 ;  /* 0x000000a08844723c */ /* 0x040fe20000041844 */
[----:B-1----:R-:W-:Y:S07]  /*17410*/  LDSM.16.MT88.4 R172, [R201+0x1b800] ;  /* 0x01b80000c9ac783b */ /* 0x002fee0000004200 */
[C---:B------:R-:W-:Y:S01]  /*17420*/  HMMA.16816.F32.BF16 R72, R136.reuse, R162, R72 ;  /* 0x000000a28848723c */ /* 0x040fe20000041848 */
[----:B------:R-:W-:Y:S03]  /*17430*/  LDSM.16.MT88.4 R160, [R204+0x19800] ;  /* 0x01980000cca0783b */ /* 0x000fe60000004200 */
[----:B----4-:R-:W-:Y:S04]  /*17440*/  F2FP.BF16.PACK_AB R171, R134, R184 ;  /* 0x000000b886ab723e */ /* 0x010fe800000010ff */
[C---:B-----5:R-:W-:Y:S08]  /*17450*/  HMMA.16816.F32.BF16 R76, R136.reuse, R152, R76 ;  /* 0x00000098884c723c */ /* 0x060ff0000004184c */
[C---:B------:R-:W-:Y:S01]  /*17460*/  HMMA.16816.F32.BF16 R80, R136.reuse, R154, R80 ;  /* 0x0000009a8850723c */ /* 0x040fe20000041850 */
[----:B------:R-:W1:Y:S07]  /*17470*/  LDSM.16.MT88.4 R152, [R202+0x1f000] ;  /* 0x01f00000ca98783b */ /* 0x000e6e0000004200 */
        /* <DEDUP_REMOVED lines=8> */
[----:B------:R-:W5:Y:S07]  /*17500*/  LDSM.16.MT88.4 R144, [R201+0x19800] ;  /* 0x01980000c990783b */ /* 0x000f6e0000004200 */
[C---:B-1----:R-:W-:Y:S08]  /*17510*/  HMMA.16816.F32.BF16 R108, R136.reuse, R152, R108 ;  /* 0x00000098886c723c */ /* 0x042ff0000004186c */
[C---:B------:R-:W-:Y:S08]  /*17520*/  HMMA.16816.F32.BF16 R112, R136.reuse, R154, R112 ;  /* 0x0000009a8870723c */ /* 0x040ff00000041870 */
[C---:B----4-:R-:W-:Y:S08]  /*17530*/  HMMA.16816.F32.BF16 R116, R136.reuse, R140, R116 ;  /* 0x0000008c8874723c */ /* 0x050ff00000041874 */
[C---:B------:R-:W-:Y:S08]  /*17540*/  HMMA.16816.F32.BF16 R120, R136.reuse, R142, R120 ;  /* 0x0000008e8878723c */ /* 0x040ff00000041878 */
[C---:B-----5:R-:W-:Y:S08]  /*17550*/  HMMA.16816.F32.BF16 R124, R136.reuse, R148, R124 ;  /* 0x00000094887c723c */ /* 0x060ff0000004187c */
[----:B------:R-:W-:Y:S08]  /*17560*/  HMMA.16816.F32.BF16 R128, R136, R150, R128 ;  /* 0x000000968880723c */ /* 0x000ff00000041880 */
[C---:B------:R-:W-:Y:S01]  /*17570*/  HMMA.16816.F32.BF16 R136, R168.reuse, R144, R4 ;  /* 0x00000090a888723c */ /* 0x040fe20000041804 */
        /* <DEDUP_REMOVED lines=53> */
[----:B------:R-:W-:Y:S01]  /*178d0*/  FADD.FTZ R0, R134, R0 ;  /* 0x0000000086007221 */ /* 0x000fe20000010000 */
[----:B------:R-:W-:Y:S01]  /*178e0*/  MOV R134, R132 ;  /* 0x0000008400867202 */ /* 0x000fe20000000f00 */
[----:B------:R-:W-:Y:S02]  /*178f0*/  FADD.FTZ R2, R195, R2 ;  /* 0x00000002c3027221 */ /* 0x000fe40000010000 */
[C---:B-----5:R-:W-:Y:S04]  /*17900*/  HMMA.16816.F32.BF16 R76, R168.reuse, R12, R76 ;  /* 0x0000000ca84c723c */ /* 0x060fe8000004184c */
[----:B------:R-:W-:Y:S04]  /*17910*/  FADD.FTZ R2, R190, R2 ;  /* 0x00000002be027221 */ /* 0x000fe80000010000 */
[C---:B------:R-:W-:Y:S04]  /*17920*/  HMMA.16816.F32.BF16 R80, R168.reuse, R14, R80 ;  /* 0x0000000ea850723c */ /* 0x040fe80000041850 */
[----:B------:R-:W-:Y:S04]  /*17930*/  FADD.FTZ R2, R189, R2 ;  /* 0x00000002bd027221 */ /* 0x000fe80000010000 */
[C---:B---3--:R-:W-:Y:S04]  /*17940*/  HMMA.16816.F32.BF16 R84, R168.reuse, R16, R84 ;  /* 0x00000010a854723c */ /* 0x048fe80000041854 */
        /* <DEDUP_REMOVED lines=14> */
[----:B------:R-:W-:Y:S01]  /*17a30*/  HMMA.16816.F32.BF16 R128, R168, R10, R128 ;  /* 0x0000000aa880723c */ /* 0x000fe20000041880 */
[----:B---3--:R-:W-:-:S07]  /*17a40*/  @P0 BRA `(.L_x_2008) ;  /* 0xffffb9e000000947 */ /* 0x008fce000383ffff */
.L_x_2007:
        /* <DEDUP_REMOVED lines=408> */
.L_x_2012:
[----:B---34-:R-:W-:Y:S05]  /*193d0*/  BSYNC B0 ;  /* 0x0000000000007941 */ /* 0x018fea0003800000 */
.L_x_2011:
        /* <DEDUP_REMOVED lines=40> */
.L_x_2014:
[----:B----4-:R-:W-:Y:S05]  /*19660*/  BSYNC B0 ;  /* 0x0000000000007941 */ /* 0x010fea0003800000 */
.L_x_2013:
        /* <DEDUP_REMOVED lines=22> */
.L_x_2016:
[----:B------:R-:W-:Y:S05]  /*197d0*/  BSYNC B0 ;  /* 0x0000000000007941 */ /* 0x000fea0003800000 */
.L_x_2015:
        /* <DEDUP_REMOVED lines=22> */
.L_x_2018:
[----:B------:R-:W-:Y:S05]  /*19940*/  BSYNC B0 ;  /* 0x0000000000007941 */ /* 0x000fea0003800000 */
.L_x_2017:
        /* <DEDUP_REMOVED lines=23> */
.L_x_2019:
        /* <DEDUP_REMOVED lines=12> */
.L_x_2065:


//--------------------- .nv.shared._ZN5flash16flash_fwd_kernelI23Flash_fwd_kernel_traitsILi256ELi64ELi64ELi4ELb0ELb0EN7cutlass10bfloat16_tE19Flash_kernel_traitsILi256ELi64ELi64ELi4ES3_EELb0ELb0ELb0ELb0ELb0ELb1ELb0ELb0EEEvNS_16Flash_fwd_paramsE --------------------------
	.section	.nv.shared._ZN5flash16flash_fwd_kernelI23Flash_fwd_kernel_traitsILi256ELi64ELi64ELi4ELb0ELb0EN7cutlass10bfloat16_tE19Flash_kernel_traitsILi256ELi64ELi64ELi4ES3_EELb0ELb0ELb0ELb0ELb0ELb1ELb0ELb0EEEvNS_16Flash_fwd_paramsE,"aw",@nobits
	.sectionflags	@""
	.align	16


//--------------------- .nv.global                --------------------------
	.section	.nv.global,"aw",@nobits
.nv.global:
	.type		_ZN66_INTERNAL_e4d567b6_30_flash_fwd_hdim256_bf16_sm80_cu_6987f922_28394cute1_E,@object
	.size		_ZN66_INTERNAL_e4d567b6_30_flash_fwd_hdim256_bf16_sm80_cu_6987f922_28394cute1_E,(_ZN66_INTERNAL_e4d567b6_30_flash_fwd_hdim256_bf16_sm80_cu_6987f922_28394cuda3std3__45__cpo6cbeginE - _ZN66_INTERNAL_e4d567b6_30_flash_fwd_hdim256_bf16_sm80_cu_6987f922_28394cute1_E)
_ZN66_INTERNAL_e4d567b6_30_flash_fwd_hdim256_bf16_sm80_cu_6987f922_28394cute1_E:
	.zero		1
	.type		_ZN66_INTERNAL_e4d567b6_30_flash_fwd_hdim256_bf16_sm80_cu_6987f922_28394cuda3std3__45__cpo6cbeginE,@object
	.size		_ZN66_INTERNAL_e4d567b6_30_flash_fwd_hdim256_bf16_sm80_cu_6987f922_28394cuda3std3__45__cpo6cbeginE,(_ZN66_INTERNAL_e4d567b6_30_flash_fwd_hdim256_bf16_sm80_cu_6987f922_28394cuda3std3__48in_placeE - _ZN66_INTERNAL_e4d567b6_30_flash_fwd_hdim256_bf16_sm80_cu_6987f922_28394cuda3std3__45__cpo6cbeginE)
_ZN66_INTERNAL_e4d567b6_30_flash_fwd_hdim256_bf16_sm80_cu_6987f922_28394cuda3std3__45__cpo6cbeginE:
	.zero		1
	.type		_ZN66_INTERNAL_e4d567b6_30_flash_fwd_hdim256_bf16_sm80_cu_6987f922_28394cuda3std3__48in_placeE,@object
	.size		_ZN66_INTERNAL_e4d567b6_30_flash_fwd_hdim256_bf16_sm80_cu_6987f922_28394cuda3std3__48in_placeE,(_ZN66_INTERNAL_e4d567b6_30_flash_fwd_hdim256_bf16_sm80_cu_6987f922_28394cuda3std6ranges3__45__cpo9iter_moveE - _ZN66_INTERNAL_e4d567b6_30_flash_fwd_hdim256_bf16_sm80_cu_6987f922_28394cuda3std3__48in_placeE)
_ZN66_INTERNAL_e4d567b6_30_flash_fwd_hdim256_bf16_sm80_cu_6987f922_28394cuda3std3__48in_placeE:
	.zero		1
	.type		_ZN66_INTERNAL_e4d567b6_30_flash_fwd_hdim256_bf16_sm80_cu_6987f922_28394cuda3std6ranges3__45__cpo9iter_moveE,@object
	.size		_ZN66_INTERNAL_e4d567b6_30_flash_fwd_hdim256_bf16_sm80_cu_6987f922_28394cuda3std6ranges3__45__cpo9iter_moveE,(_ZN66_INTERNAL_e4d567b6_30_flash_fwd_hdim256_bf16_sm80_cu_6987f922_28394cuda3std3__45__cpo5beginE - _ZN66_INTERNAL_e4d567b6_30_flash_fwd_hdim256_bf16_sm80_cu_6987f922_28394cuda3std6ranges3__45__cpo9iter_moveE)
_ZN66_INTERNAL_e4d567b6_30_flash_fwd_hdim256_bf16_sm80_cu_6987f922_28394cuda3std6ranges3__45__cpo9iter_moveE:
	.zero		1
	.type		_ZN66_INTERNAL_e4d567b6_30_flash_fwd_hdim256_bf16_sm80_cu_6987f922_28394cuda3std3__45__cpo5beginE,@object
	.size		_ZN66_INTERNAL_e4d567b6_30_flash_fwd_hdim256_bf16_sm80_cu_6987f922_28394cuda3std3__45__cpo5beginE,(_ZN66_INTERNAL_e4d567b6_30_flash_fwd_hdim256_bf16_sm80_cu_6987f922_28394cuda3std3__468_GLOBAL__N__e4d567b6_30_flash_fwd_hdim256_bf16_sm80_cu_6987f922_28396ignoreE - _ZN66_INTERNAL_e4d567b6_30_flash_fwd_hdim256_bf16_sm80_cu_6987f922_28394cuda3std3__45__cpo5beginE)
_ZN66_INTERNAL_e4d567b6_30_flash_fwd_hdim256_bf16_sm80_cu_6987f922_28394cuda3std3__45__cpo5beginE:
	.zero		1
	.type		_ZN66_INTERNAL_e4d567b6_30_flash_fwd_hdim256_bf16_sm80_cu_6987f922_28394cuda3std3__468_GLOBAL__N__e4d567b6_30_flash_fwd_hdim256_bf16_sm80_cu_6987f922_28396ignoreE,@object
	.size		_ZN66_INTERNAL_e4d567b6_30_flash_fwd_hdim256_bf16_sm80_cu_6987f922_28394cuda3std3__468_GLOBAL__N__e4d567b6_30_flash_fwd_hdim256_bf16_sm80_cu_6987f922_28396ignoreE,(_ZN66_INTERNAL_e4d567b6_30_flash_fwd_hdim256_bf16_sm80_cu_6987f922_28394cute7productE - _ZN66_INTERNAL_e4d567b6_30_flash_fwd_hdim256_bf16_sm80_cu_6987f922_28394cuda3std3__468_GLOBAL__N__e4d567b6_30_flash_fwd_hdim256_bf16_sm80_cu_6987f922_28396ignoreE)
_ZN66_INTERNAL_e4d567b6_30_flash_fwd_hdim256_bf16_sm80_cu_6987f922_28394cuda3std3__468_GLOBAL__N__e4d567b6_30_flash_fwd_hdim256_bf16_sm80_cu_6987f922_28396ignoreE:
	.zero		1
	.type		_ZN66_INTERNAL_e4d567b6_30_flash_fwd_hdim256_bf16_sm80_cu_6987f922_28394cute7productE,@object
	.size		_ZN66_INTERNAL_e4d567b6_30_flash_fwd_hdim256_bf16_sm80_cu_6987f922_28394cute7productE,(_ZN66_INTERNAL_e4d567b6_30_flash_fwd_hdim256_bf16_sm80_cu_6987f922_28394cuda3std3__45__cpo3endE - _ZN66_INTERNAL_e4d567b6_30_flash_fwd_hdim256_bf16_sm80_cu_6987f922_28394cute7productE)
_ZN66_INTERNAL_e4d567b6_30_flash_fwd_hdim256_bf16_sm80_cu_6987f922_28394cute7productE:
	.zero		1
	.type		_ZN66_INTERNAL_e4d567b6_30_flash_fwd_hdim256_bf16_sm80_cu_6987f922_28394cuda3std3__45__cpo3endE,@object
	.size		_ZN66_INTERNAL_e4d567b6_30_flash_fwd_hdim256_bf16_sm80_cu_6987f922_28394cuda3std3__45__cpo3endE,(_ZN66_INTERNAL_e4d567b6_30_flash_fwd_hdim256_bf16_sm80_cu_6987f922_28394cuda3std3__419piecewise_constructE - _ZN66_INTERNAL_e4d567b6_30_flash_fwd_hdim256_bf16_sm80_cu_6987f922_28394cuda3std3__45__cpo3endE)
_ZN66_INTERNAL_e4d567b6_30_flash_fwd_hdim256_bf16_sm80_cu_6987f922_28394cuda3std3__45__cpo3endE:
	.zero		1
	.type		_ZN66_INTERNAL_e4d567b6_30_flash_fwd_hdim256_bf16_sm80_cu_6987f922_28394cuda3std3__419piecewise_constructE,@object
	.size		_ZN66_INTERNAL_e4d567b6_30_flash_fwd_hdim256_bf16_sm80_cu_6987f922_28394cuda3std3__419piecewise_constructE,(_ZN66_INTERNAL_e4d567b6_30_flash_fwd_hdim256_bf16_sm80_cu_6987f922_28394cuda3std3__45__cpo4cendE - _ZN66_INTERNAL_e4d567b6_30_flash_fwd_hdim256_bf16_sm80_cu_6987f922_28394cuda3std3__419piecewise_constructE)
_ZN66_INTERNAL_e4d567b6_30_flash_fwd_hdim256_bf16_sm80_cu_6987f922_28394cuda3std3__419piecewise_constructE:
	.zero		1
	.type		_ZN66_INTERNAL_e4d567b6_30_flash_fwd_hdim256_bf16_sm80_cu_6987f922_28394cuda3std3__45__cpo4cendE,@object
	.size		_ZN66_INTERNAL_e4d567b6_30_flash_fwd_hdim256_bf16_sm80_cu_6987f922_28394cuda3std3__45__cpo4cendE,(_ZN66_INTERNAL_e4d567b6_30_flash_fwd_hdim256_bf16_sm80_cu_6987f922_28394cuda3std6ranges3__45__cpo4swapE - _ZN66_INTERNAL_e4d567b6_30_flash_fwd_hdim256_bf16_sm80_cu_6987f922_28394cuda3std3__45__cpo4cendE)
_ZN66_INTERNAL_e4d567b6_30_flash_fwd_hdim256_bf16_sm80_cu_6987f922_28394cuda3std3__45__cpo4cendE:
	.zero		1
	.type		_ZN66_INTERNAL_e4d567b6_30_flash_fwd_hdim256_bf16_sm80_cu_6987f922_28394cuda3std6ranges3__45__cpo4swapE,@object
	.size		_ZN66_INTERNAL_e4d567b6_30_flash_fwd_hdim256_bf16_sm80_cu_6987f922_28394cuda3std6ranges3__45__cpo4swapE,(.L_7 - _ZN66_INTERNAL_e4d567b6_30_flash_fwd_hdim256_bf16_sm80_cu_6987f922_28394cuda3std6ranges3__45__cpo4swapE)
_ZN66_INTERNAL_e4d567b6_30_flash_fwd_hdim256_bf16_sm80_cu_6987f922_28394cuda3std6ranges3__45__cpo4swapE:
	.zero		1
.L_7:


//--------------------- .nv.shared._ZN5flash16flash_fwd_kernelI23Flash_fwd_kernel_traitsILi256ELi64ELi64ELi4ELb0ELb0EN7cutlass10bfloat16_tE19Flash_kernel_traitsILi256ELi64ELi64ELi4ES3_EELb0ELb0ELb0ELb0ELb0ELb0ELb0ELb0EEEvNS_16Flash_fwd_paramsE --------------------------
	.section	.nv.shared._ZN5flash16flash_fwd_kernelI23Flash_fwd_kernel_traitsILi256ELi64ELi64ELi4ELb0ELb0EN7cutlass10bfloat16_tE19Flash_kernel_traitsILi256ELi64ELi64ELi4ES3_EELb0ELb0ELb0ELb0ELb0ELb0ELb0ELb0EEEvNS_16Flash_fwd_paramsE,"aw",@nobits
	.sectionflags	@""
	.align	16


//--------------------- .nv.shared._ZN5flash16flash_fwd_kernelI23Flash_fwd_kernel_traitsILi256ELi64ELi64ELi4ELb0ELb0EN7cutlass10bfloat16_tE19Flash_kernel_traitsILi256ELi64ELi64ELi4ES3_EELb0ELb0ELb0ELb1ELb0ELb0ELb0ELb0EEEvNS_16Flash_fwd_paramsE --------------------------
	.section	.nv.shared._ZN5flash16flash_fwd_kernelI23Flash_fwd_kernel_traitsILi256ELi64ELi64ELi4ELb0ELb0EN7cutlass10bfloat16_tE19Flash_kernel_traitsILi256ELi64ELi64ELi4ES3_EELb0ELb0ELb0ELb1ELb0ELb0ELb0ELb0EEEvNS_16Flash_fwd_paramsE,"aw",@nobits
	.sectionflags	@""
	.align	16


//--------------------- .nv.shared._ZN5flash16flash_fwd_kernelI23Flash_fwd_kernel_traitsILi256ELi64ELi64ELi4ELb0ELb0EN7cutlass10bfloat16_tE19Flash_kernel_traitsILi256ELi64ELi64ELi4ES3_EELb0ELb0ELb1ELb0ELb0ELb1ELb0ELb0EEEvNS_16Flash_fwd_paramsE --------------------------
	.section	.nv.shared._ZN5flash16flash_fwd_kernelI23Flash_fwd_kernel_traitsILi256ELi64ELi64ELi4ELb0ELb0EN7cutlass10bfloat16_tE19Flash_kernel_traitsILi256ELi64ELi64ELi4ES3_EELb0ELb0ELb1ELb0ELb0ELb1ELb0ELb0EEEvNS_16Flash_fwd_paramsE,"aw",@nobits
	.sectionflags	@""
	.align	16


//--------------------- .nv.shared._ZN5flash16flash_fwd_kernelI23Flash_fwd_kernel_traitsILi256ELi64ELi64ELi4ELb0ELb0EN7cutlass10bfloat16_tE19Flash_kernel_traitsILi256ELi64ELi64ELi4ES3_EELb0ELb0ELb1ELb0ELb0ELb0ELb0ELb0EEEvNS_16Flash_fwd_paramsE --------------------------
	.section	.nv.shared._ZN5flash16flash_fwd_kernelI23Flash_fwd_kernel_traitsILi256ELi64ELi64ELi4ELb0ELb0EN7cutlass10bfloat16_tE19Flash_kernel_traitsILi256ELi64ELi64ELi4ES3_EELb0ELb0ELb1ELb0ELb0ELb0ELb0ELb0EEEvNS_16Flash_fwd_paramsE,"aw",@nobits
	.sectionflags	@""
	.align	16


//--------------------- .nv.shared._ZN5flash16flash_fwd_kernelI23Flash_fwd_kernel_traitsILi256ELi64ELi64ELi4ELb0ELb0EN7cutlass10bfloat16_tE19Flash_kernel_traitsILi256ELi64ELi64ELi4ES3_EELb0ELb0ELb1ELb1ELb0ELb0ELb0ELb0EEEvNS_16Flash_fwd_paramsE --------------------------
	.section	.nv.shared._ZN5flash16flash_fwd_kernelI23Flash_fwd_kernel_traitsILi256ELi64ELi64ELi4ELb0ELb0EN7cutlass10bfloat16_tE19Flash_kernel_traitsILi256ELi64ELi64ELi4ES3_EELb0ELb0ELb1ELb1ELb0ELb0ELb0ELb0EEEvNS_16Flash_fwd_paramsE,"aw",@nobits
	.sectionflags	@""
	.align	16


//--------------------- .nv.shared._ZN5flash16flash_fwd_kernelI23Flash_fwd_kernel_traitsILi256ELi128ELi64ELi8ELb0ELb0EN7cutlass10bfloat16_tE19Flash_kernel_traitsILi256ELi128ELi64ELi8ES3_EELb0ELb0ELb0ELb0ELb0ELb1ELb0ELb0EEEvNS_16Flash_fwd_paramsE --------------------------
	.section	.nv.shared._ZN5flash16flash_fwd_kernelI23Flash_fwd_kernel_traitsILi256ELi128ELi64ELi8ELb0ELb0EN7cutlass10bfloat16_tE19Flash_kernel_traitsILi256ELi128ELi64ELi8ES3_EELb0ELb0ELb0ELb0ELb0ELb1ELb0ELb0EEEvNS_16Flash_fwd_paramsE,"aw",@nobits
	.sectionflags	@""
	.align	16


//--------------------- .nv.shared._ZN5flash16flash_fwd_kernelI23Flash_fwd_kernel_traitsILi256ELi128ELi64ELi8ELb0ELb0EN7cutlass10bfloat16_tE19Flash_kernel_traitsILi256ELi128ELi64ELi8ES3_EELb0ELb0ELb0ELb0ELb0ELb0ELb0ELb0EEEvNS_16Flash_fwd_paramsE --------------------------
	.section	.nv.shared._ZN5flash16flash_fwd_kernelI23Flash_fwd_kernel_traitsILi256ELi128ELi64ELi8ELb0ELb0EN7cutlass10bfloat16_tE19Flash_kernel_traitsILi256ELi128ELi64ELi8ES3_EELb0ELb0ELb0ELb0ELb0ELb0ELb0ELb0EEEvNS_16Flash_fwd_paramsE,"aw",@nobits
	.sectionflags	@""
	.align	16


//--------------------- .nv.shared._ZN5flash16flash_fwd_kernelI23Flash_fwd_kernel_traitsILi256ELi128ELi64ELi8ELb0ELb0EN7cutlass10bfloat16_tE19Flash_kernel_traitsILi256ELi128ELi64ELi8ES3_EELb0ELb0ELb0ELb1ELb0ELb0ELb0ELb0EEEvNS_16Flash_fwd_paramsE --------------------------
	.section	.nv.shared._ZN5flash16flash_fwd_kernelI23Flash_fwd_kernel_traitsILi256ELi128ELi64ELi8ELb0ELb0EN7cutlass10bfloat16_tE19Flash_kernel_traitsILi256ELi128ELi64ELi8ES3_EELb0ELb0ELb0ELb1ELb0ELb0ELb0ELb0EEEvNS_16Flash_fwd_paramsE,"aw",@nobits
	.sectionflags	@""
	.align	16


//--------------------- .nv.shared._ZN5flash16flash_fwd_kernelI23Flash_fwd_kernel_traitsILi256ELi128ELi64ELi8ELb0ELb0EN7cutlass10bfloat16_tE19Flash_kernel_traitsILi256ELi128ELi64ELi8ES3_EELb0ELb0ELb1ELb0ELb0ELb1ELb0ELb0EEEvNS_16Flash_fwd_paramsE --------------------------
	.section	.nv.shared._ZN5flash16flash_fwd_kernelI23Flash_fwd_kernel_traitsILi256ELi128ELi64ELi8ELb0ELb0EN7cutlass10bfloat16_tE19Flash_kernel_traitsILi256ELi128ELi64ELi8ES3_EELb0ELb0ELb1ELb0ELb0ELb1ELb0ELb0EEEvNS_16Flash_fwd_paramsE,"aw",@nobits
	.sectionflags	@""
	.align	16


//--------------------- .nv.shared._ZN5flash16flash_fwd_kernelI23Flash_fwd_kernel_traitsILi256ELi128ELi64ELi8ELb0ELb0EN7cutlass10bfloat16_tE19Flash_kernel_traitsILi256ELi128ELi64ELi8ES3_EELb0ELb0ELb1ELb0ELb0ELb0ELb0ELb0EEEvNS_16Flash_fwd_paramsE --------------------------
	.section	.nv.shared._ZN5flash16flash_fwd_kernelI23Flash_fwd_kernel_traitsILi256ELi128ELi64ELi8ELb0ELb0EN7cutlass10bfloat16_tE19Flash_kernel_traitsILi256ELi128ELi64ELi8ES3_EELb0ELb0ELb1ELb0ELb0ELb0ELb0ELb0EEEvNS_16Flash_fwd_paramsE,"aw",@nobits
	.sectionflags	@""
	.align	16


//--------------------- .nv.shared._ZN5flash16flash_fwd_kernelI23Flash_fwd_kernel_traitsILi256ELi128ELi64ELi8ELb0ELb0EN7cutlass10bfloat16_tE19Flash_kernel_traitsILi256ELi128ELi64ELi8ES3_EELb0ELb0ELb1ELb1ELb0ELb0ELb0ELb0EEEvNS_16Flash_fwd_paramsE --------------------------
	.section	.nv.shared._ZN5flash16flash_fwd_kernelI23Flash_fwd_kernel_traitsILi256ELi128ELi64ELi8ELb0ELb0EN7cutlass10bfloat16_tE19Flash_kernel_traitsILi256ELi128ELi64ELi8ES3_EELb0ELb0ELb1ELb1ELb0ELb0ELb0ELb0EEEvNS_16Flash_fwd_paramsE,"aw",@nobits
	.sectionflags	@""
	.align	16


//--------------------- .nv.shared._ZN5flash16flash_fwd_kernelI23Flash_fwd_kernel_traitsILi256ELi64ELi64ELi4ELb0ELb0EN7cutlass10bfloat16_tE19Flash_kernel_traitsILi256ELi64ELi64ELi4ES3_EELb1ELb0ELb0ELb0ELb0ELb0ELb0ELb0EEEvNS_16Flash_fwd_paramsE --------------------------
	.section	.nv.shared._ZN5flash16flash_fwd_kernelI23Flash_fwd_kernel_traitsILi256ELi64ELi64ELi4ELb0ELb0EN7cutlass10bfloat16_tE19Flash_kernel_traitsILi256ELi64ELi64ELi4ES3_EELb1ELb0ELb0ELb0ELb0ELb0ELb0ELb0EEEvNS_16Flash_fwd_paramsE,"aw",@nobits
	.sectionflags	@""
	.align	16


//--------------------- .nv.shared._ZN5flash16flash_fwd_kernelI23Flash_fwd_kernel_traitsILi256ELi64ELi64ELi4ELb0ELb0EN7cutlass10bfloat16_tE19Flash_kernel_traitsILi256ELi64ELi64ELi4ES3_EELb1ELb0ELb1ELb0ELb0ELb0ELb0ELb0EEEvNS_16Flash_fwd_paramsE --------------------------
	.section	.nv.shared._ZN5flash16flash_fwd_kernelI23Flash_fwd_kernel_traitsILi256ELi64ELi64ELi4ELb0ELb0EN7cutlass10bfloat16_tE19Flash_kernel_traitsILi256ELi64ELi64ELi4ES3_EELb1ELb0ELb1ELb0ELb0ELb0ELb0ELb0EEEvNS_16Flash_fwd_paramsE,"aw",@nobits
	.sectionflags	@""
	.align	16


//--------------------- .nv.shared._ZN5flash16flash_fwd_kernelI23Flash_fwd_kernel_traitsILi256ELi64ELi64ELi4ELb0ELb0EN7cutlass10bfloat16_tE19Flash_kernel_traitsILi256ELi64ELi64ELi4ES3_EELb1ELb0ELb0ELb0ELb0ELb1ELb0ELb0EEEvNS_16Flash_fwd_paramsE --------------------------
	.section	.nv.shared._ZN5flash16flash_fwd_kernelI23Flash_fwd_kernel_traitsILi256ELi64ELi64ELi4ELb0ELb0EN7cutlass10bfloat16_tE19Flash_kernel_traitsILi256ELi64ELi64ELi4ES3_EELb1ELb0ELb0ELb0ELb0ELb1ELb0ELb0EEEvNS_16Flash_fwd_paramsE,"aw",@nobits
	.sectionflags	@""
	.align	16


//--------------------- .nv.shared._ZN5flash16flash_fwd_kernelI23Flash_fwd_kernel_traitsILi256ELi64ELi64ELi4ELb0ELb0EN7cutlass10bfloat16_tE19Flash_kernel_traitsILi256ELi64ELi64ELi4ES3_EELb0ELb0ELb0ELb0ELb0ELb1ELb1ELb0EEEvNS_16Flash_fwd_paramsE --------------------------
	.section	.nv.shared._ZN5flash16flash_fwd_kernelI23Flash_fwd_kernel_traitsILi256ELi64ELi64ELi4ELb0ELb0EN7cutlass10bfloat16_tE19Flash_kernel_traitsILi256ELi64ELi64ELi4ES3_EELb0ELb0ELb0ELb0ELb0ELb1ELb1ELb0EEEvNS_16Flash_fwd_paramsE,"aw",@nobits
	.sectionflags	@""
	.align	16


//--------------------- .nv.shared._ZN5flash16flash_fwd_kernelI23Flash_fwd_kernel_traitsILi256ELi64ELi64ELi4ELb0ELb0EN7cutlass10bfloat16_tE19Flash_kernel_traitsILi256ELi64ELi64ELi4ES3_EELb1ELb0ELb0ELb1ELb0ELb0ELb0ELb0EEEvNS_16Flash_fwd_paramsE --------------------------
	.section	.nv.shared._ZN5flash16flash_fwd_kernelI23Flash_fwd_kernel_traitsILi256ELi64ELi64ELi4ELb0ELb0EN7cutlass10bfloat16_tE19Flash_kernel_traitsILi256ELi64ELi64ELi4ES3_EELb1ELb0ELb0ELb1ELb0ELb0ELb0ELb0EEEvNS_16Flash_fwd_paramsE,"aw",@nobits
	.sectionflags	@""
	.align	16


//--------------------- .nv.shared._ZN5flash16flash_fwd_kernelI23Flash_fwd_kernel_traitsILi256ELi64ELi64ELi4ELb0ELb0EN7cutlass10bfloat16_tE19Flash_kernel_traitsILi256ELi64ELi64ELi4ES3_EELb1ELb0ELb0ELb0ELb0ELb0ELb0ELb1EEEvNS_16Flash_fwd_paramsE --------------------------
	.section	.nv.shared._ZN5flash16flash_fwd_kernelI23Flash_fwd_kernel_traitsILi256ELi64ELi64ELi4ELb0ELb0EN7cutlass10bfloat16_tE19Flash_kernel_traitsILi256ELi64ELi64ELi4ES3_EELb1ELb0ELb0ELb0ELb0ELb0ELb0ELb1EEEvNS_16Flash_fwd_paramsE,"aw",@nobits
	.sectionflags	@""
	.align	16


//--------------------- .nv.shared._ZN5flash16flash_fwd_kernelI23Flash_fwd_kernel_traitsILi256ELi64ELi64ELi4ELb0ELb0EN7cutlass10bfloat16_tE19Flash_kernel_traitsILi256ELi64ELi64ELi4ES3_EELb0ELb0ELb0ELb0ELb0ELb0ELb1ELb0EEEvNS_16Flash_fwd_paramsE --------------------------
	.section	.nv.shared._ZN5flash16flash_fwd_kernelI23Flash_fwd_kernel_traitsILi256ELi64ELi64ELi4ELb0ELb0EN7cutlass10bfloat16_tE19Flash_kernel_traitsILi256ELi64ELi64ELi4ES3_EELb0ELb0ELb0ELb0ELb0ELb0ELb1ELb0EEEvNS_16Flash_fwd_paramsE,"aw",@nobits
	.sectionflags	@""
	.align	16


//--------------------- .nv.shared._ZN5flash16flash_fwd_kernelI23Flash_fwd_kernel_traitsILi256ELi64ELi64ELi4ELb0ELb0EN7cutlass10bfloat16_tE19Flash_kernel_traitsILi256ELi64ELi64ELi4ES3_EELb1ELb0ELb0ELb1ELb0ELb0ELb0ELb1EEEvNS_16Flash_fwd_paramsE --------------------------
	.section	.nv.shared._ZN5flash16flash_fwd_kernelI23Flash_fwd_kernel_traitsILi256ELi64ELi64ELi4ELb0ELb0EN7cutlass10bfloat16_tE19Flash_kernel_traitsILi256ELi64ELi64ELi4ES3_EELb1ELb0ELb0ELb1ELb0ELb0ELb0ELb1EEEvNS_16Flash_fwd_paramsE,"aw",@nobits
	.sectionflags	@""
	.align	16


//--------------------- .nv.shared._ZN5flash16flash_fwd_kernelI23Flash_fwd_kernel_traitsILi256ELi64ELi64ELi4ELb0ELb0EN7cutlass10bfloat16_tE19Flash_kernel_traitsILi256ELi64ELi64ELi4ES3_EELb0ELb0ELb0ELb1ELb0ELb0ELb1ELb0EEEvNS_16Flash_fwd_paramsE --------------------------
	.section	.nv.shared._ZN5flash16flash_fwd_kernelI23Flash_fwd_kernel_traitsILi256ELi64ELi64ELi4ELb0ELb0EN7cutlass10bfloat16_tE19Flash_kernel_traitsILi256ELi64ELi64ELi4ES3_EELb0ELb0ELb0ELb1ELb0ELb0ELb1ELb0EEEvNS_16Flash_fwd_paramsE,"aw",@nobits
	.sectionflags	@""
	.align	16


//--------------------- .nv.shared._ZN5flash16flash_fwd_kernelI23Flash_fwd_kernel_traitsILi256ELi64ELi64ELi4ELb0ELb0EN7cutlass10bfloat16_tE19Flash_kernel_traitsILi256ELi64ELi64ELi4ES3_EELb1ELb0ELb1ELb0ELb0ELb1ELb0ELb0EEEvNS_16Flash_fwd_paramsE --------------------------
	.section	.nv.shared._ZN5flash16flash_fwd_kernelI23Flash_fwd_kernel_traitsILi256ELi64ELi64ELi4ELb0ELb0EN7cutlass10bfloat16_tE19Flash_kernel_traitsILi256ELi64ELi64ELi4ES3_EELb1ELb0ELb1ELb0ELb0ELb1ELb0ELb0EEEvNS_16Flash_fwd_paramsE,"aw",@nobits
	.sectionflags	@""
	.align	16


//--------------------- .nv.shared._ZN5flash16flash_fwd_kernelI23Flash_fwd_kernel_traitsILi256ELi64ELi64ELi4ELb0ELb0EN7cutlass10bfloat16_tE19Flash_kernel_traitsILi256ELi64ELi64ELi4ES3_EELb0ELb0ELb1ELb0ELb0ELb1ELb1ELb0EEEvNS_16Flash_fwd_paramsE --------------------------
	.section	.nv.shared._ZN5flash16flash_fwd_kernelI23Flash_fwd_kernel_traitsILi256ELi64ELi64ELi4ELb0ELb0EN7cutlass10bfloat16_tE19Flash_kernel_traitsILi256ELi64ELi64ELi4ES3_EELb0ELb0ELb1ELb0ELb0ELb1ELb1ELb0EEEvNS_16Flash_fwd_paramsE,"aw",@nobits
	.sectionflags	@""
	.align	16


//--------------------- .nv.shared._ZN5flash16flash_fwd_kernelI23Flash_fwd_kernel_traitsILi256ELi64ELi64ELi4ELb0ELb0EN7cutlass10bfloat16_tE19Flash_kernel_traitsILi256ELi64ELi64ELi4ES3_EELb1ELb0ELb1ELb1ELb0ELb0ELb0ELb0EEEvNS_16Flash_fwd_paramsE --------------------------
	.section	.nv.shared._ZN5flash16flash_fwd_kernelI23Flash_fwd_kernel_traitsILi256ELi64ELi64ELi4ELb0ELb0EN7cutlass10bfloat16_tE19Flash_kernel_traitsILi256ELi64ELi64ELi4ES3_EELb1ELb0ELb1ELb1ELb0ELb0ELb0ELb0EEEvNS_16Flash_fwd_paramsE,"aw",@nobits
	.sectionflags	@""
	.align	16


//--------------------- .nv.shared._ZN5flash16flash_fwd_kernelI23Flash_fwd_kernel_traitsILi256ELi64ELi64ELi4ELb0ELb0EN7cutlass10bfloat16_tE19Flash_kernel_traitsILi256ELi64ELi64ELi4ES3_EELb1ELb0ELb1ELb0ELb0ELb0ELb0ELb1EEEvNS_16Flash_fwd_paramsE --------------------------
	.section	.nv.shared._ZN5flash16flash_fwd_kernelI23Flash_fwd_kernel_traitsILi256ELi64ELi64ELi4ELb0ELb0EN7cutlass10bfloat16_tE19Flash_kernel_traitsILi256ELi64ELi64ELi4ES3_EELb1ELb0ELb1ELb0ELb0ELb0ELb0ELb1EEEvNS_16Flash_fwd_paramsE,"aw",@nobits
	.sectionflags	@""
	.align	16


//--------------------- .nv.shared._ZN5flash16flash_fwd_kernelI23Flash_fwd_kernel_traitsILi256ELi64ELi64ELi4ELb0ELb0EN7cutlass10bfloat16_tE19Flash_kernel_traitsILi256ELi64ELi64ELi4ES3_EELb0ELb0ELb1ELb0ELb0ELb0ELb1ELb0EEEvNS_16Flash_fwd_paramsE --------------------------
	.section	.nv.shared._ZN5flash16flash_fwd_kernelI23Flash_fwd_kernel_traitsILi256ELi64ELi64ELi4ELb0ELb0EN7cutlass10bfloat16_tE19Flash_kernel_traitsILi256ELi64ELi64ELi4ES3_EELb0ELb0ELb1ELb0ELb0ELb0ELb1ELb0EEEvNS_16Flash_fwd_paramsE,"aw",@nobits
	.sectionflags	@""
	.align	16


//--------------------- .nv.shared._ZN5flash16flash_fwd_kernelI23Flash_fwd_kernel_traitsILi256ELi64ELi64ELi4ELb0ELb0EN7cutlass10bfloat16_tE19Flash_kernel_traitsILi256ELi64ELi64ELi4ES3_EELb1ELb0ELb1ELb1ELb0ELb0ELb0ELb1EEEvNS_16Flash_fwd_paramsE --------------------------
	.section	.nv.shared._ZN5flash16flash_fwd_kernelI23Flash_fwd_kernel_traitsILi256ELi64ELi64ELi4ELb0ELb0EN7cutlass10bfloat16_tE19Flash_kernel_traitsILi256ELi64ELi64ELi4ES3_EELb1ELb0ELb1ELb1ELb0ELb0ELb0ELb1EEEvNS_16Flash_fwd_paramsE,"aw",@nobits
	.sectionflags	@""
	.align	16


//--------------------- .nv.shared._ZN5flash16flash_fwd_kernelI23Flash_fwd_kernel_traitsILi256ELi64ELi64ELi4ELb0ELb0EN7cutlass10bfloat16_tE19Flash_kernel_traitsILi256ELi64ELi64ELi4ES3_EELb0ELb0ELb1ELb1ELb0ELb0ELb1ELb0EEEvNS_16Flash_fwd_paramsE --------------------------
	.section	.nv.shared._ZN5flash16flash_fwd_kernelI23Flash_fwd_kernel_traitsILi256ELi64ELi64ELi4ELb0ELb0EN7cutlass10bfloat16_tE19Flash_kernel_traitsILi256ELi64ELi64ELi4ES3_EELb0ELb0ELb1ELb1ELb0ELb0ELb1ELb0EEEvNS_16Flash_fwd_paramsE,"aw",@nobits
	.sectionflags	@""
	.align	16


//--------------------- .nv.shared._ZN5flash16flash_fwd_kernelI23Flash_fwd_kernel_traitsILi256ELi128ELi64ELi8ELb0ELb0EN7cutlass10bfloat16_tE19Flash_kernel_traitsILi256ELi128ELi64ELi8ES3_EELb1ELb0ELb0ELb0ELb0ELb0ELb0ELb0EEEvNS_16Flash_fwd_paramsE --------------------------
	.section	.nv.shared._ZN5flash16flash_fwd_kernelI23Flash_fwd_kernel_traitsILi256ELi128ELi64ELi8ELb0ELb0EN7cutlass10bfloat16_tE19Flash_kernel_traitsILi256ELi128ELi64ELi8ES3_EELb1ELb0ELb0ELb0ELb0ELb0ELb0ELb0EEEvNS_16Flash_fwd_paramsE,"aw",@nobits
	.sectionflags	@""
	.align	16


//--------------------- .nv.shared._ZN5flash16flash_fwd_kernelI23Flash_fwd_kernel_traitsILi256ELi128ELi64ELi8ELb0ELb0EN7cutlass10bfloat16_tE19Flash_kernel_traitsILi256ELi128ELi64ELi8ES3_EELb1ELb0ELb1ELb0ELb0ELb0ELb0ELb0EEEvNS_16Flash_fwd_paramsE --------------------------
	.section	.nv.shared._ZN5flash16flash_fwd_kernelI23Flash_fwd_kernel_traitsILi256ELi128ELi64ELi8ELb0ELb0EN7cutlass10bfloat16_tE19Flash_kernel_traitsILi256ELi128ELi64ELi8ES3_EELb1ELb0ELb1ELb0ELb0ELb0ELb0ELb0EEEvNS_16Flash_fwd_paramsE,"aw",@nobits
	.sectionflags	@""
	.align	16


//--------------------- .nv.shared._ZN5flash16flash_fwd_kernelI23Flash_fwd_kernel_traitsILi256ELi128ELi64ELi8ELb0ELb0EN7cutlass10bfloat16_tE19Flash_kernel_traitsILi256ELi128ELi64ELi8ES3_EELb1ELb0ELb0ELb0ELb0ELb1ELb0ELb0EEEvNS_16Flash_fwd_paramsE --------------------------
	.section	.nv.shared._ZN5flash16flash_fwd_kernelI23Flash_fwd_kernel_traitsILi256ELi128ELi64ELi8ELb0ELb0EN7cutlass10bfloat16_tE19Flash_kernel_traitsILi256ELi128ELi64ELi8ES3_EELb1ELb0ELb0ELb0ELb0ELb1ELb0ELb0EEEvNS_16Flash_fwd_paramsE,"aw",@nobits
	.sectionflags	@""
	.align	16


//--------------------- .nv.shared._ZN5flash16flash_fwd_kernelI23Flash_fwd_kernel_traitsILi256ELi128ELi64ELi8ELb0ELb0EN7cutlass10bfloat16_tE19Flash_kernel_traitsILi256ELi128ELi64ELi8ES3_EELb0ELb0ELb0ELb0ELb0ELb1ELb1ELb0EEEvNS_16Flash_fwd_paramsE --------------------------
	.section	.nv.shared._ZN5flash16flash_fwd_kernelI23Flash_fwd_kernel_traitsILi256ELi128ELi64ELi8ELb0ELb0EN7cutlass10bfloat16_tE19Flash_kernel_traitsILi256ELi128ELi64ELi8ES3_EELb0ELb0ELb0ELb0ELb0ELb1ELb1ELb0EEEvNS_16Flash_fwd_paramsE,"aw",@nobits
	.sectionflags	@""
	.align	16


//--------------------- .nv.shared._ZN5flash16flash_fwd_kernelI23Flash_fwd_kernel_traitsILi256ELi128ELi64ELi8ELb0ELb0EN7cutlass10bfloat16_tE19Flash_kernel_traitsILi256ELi128ELi64ELi8ES3_EELb1ELb0ELb0ELb1ELb0ELb0ELb0ELb0EEEvNS_16Flash_fwd_paramsE --------------------------
	.section	.nv.shared._ZN5flash16flash_fwd_kernelI23Flash_fwd_kernel_traitsILi256ELi128ELi64ELi8ELb0ELb0EN7cutlass10bfloat16_tE19Flash_kernel_traitsILi256ELi128ELi64ELi8ES3_EELb1ELb0ELb0ELb1ELb0ELb0ELb0ELb0EEEvNS_16Flash_fwd_paramsE,"aw",@nobits
	.sectionflags	@""
	.align	16


//--------------------- .nv.shared._ZN5flash16flash_fwd_kernelI23Flash_fwd_kernel_traitsILi256ELi128ELi64ELi8ELb0ELb0EN7cutlass10bfloat16_tE19Flash_kernel_traitsILi256ELi128ELi64ELi8ES3_EELb1ELb0ELb0ELb0ELb0ELb0ELb0ELb1EEEvNS_16Flash_fwd_paramsE --------------------------
	.section	.nv.shared._ZN5flash16flash_fwd_kernelI23Flash_fwd_kernel_traitsILi256ELi128ELi64ELi8ELb0ELb0EN7cutlass10bfloat16_tE19Flash_kernel_traitsILi256ELi128ELi64ELi8ES3_EELb1ELb0ELb0ELb0ELb0ELb0ELb0ELb1EEEvNS_16Flash_fwd_paramsE,"aw",@nobits
	.sectionflags	@""
	.align	16


//--------------------- .nv.shared._ZN5flash16flash_fwd_kernelI23Flash_fwd_kernel_traitsILi256ELi128ELi64ELi8ELb0ELb0EN7cutlass10bfloat16_tE19Flash_kernel_traitsILi256ELi128ELi64ELi8ES3_EELb0ELb0ELb0ELb0ELb0ELb0ELb1ELb0EEEvNS_16Flash_fwd_paramsE --------------------------
	.section	.nv.shared._ZN5flash16flash_fwd_kernelI23Flash_fwd_kernel_traitsILi256ELi128ELi64ELi8ELb0ELb0EN7cutlass10bfloat16_tE19Flash_kernel_traitsILi256ELi128ELi64ELi8ES3_EELb0ELb0ELb0ELb0ELb0ELb0ELb1ELb0EEEvNS_16Flash_fwd_paramsE,"aw",@nobits
	.sectionflags	@""
	.align	16


//--------------------- .nv.shared._ZN5flash16flash_fwd_kernelI23Flash_fwd_kernel_traitsILi256ELi128ELi64ELi8ELb0ELb0EN7cutlass10bfloat16_tE19Flash_kernel_traitsILi256ELi128ELi64ELi8ES3_EELb1ELb0ELb0ELb1ELb0ELb0ELb0ELb1EEEvNS_16Flash_fwd_paramsE --------------------------
	.section	.nv.shared._ZN5flash16flash_fwd_kernelI23Flash_fwd_kernel_traitsILi256ELi128ELi64ELi8ELb0ELb0EN7cutlass10bfloat16_tE19Flash_kernel_traitsILi256ELi128ELi64ELi8ES3_EELb1ELb0ELb0ELb1ELb0ELb0ELb0ELb1EEEvNS_16Flash_fwd_paramsE,"aw",@nobits
	.sectionflags	@""
	.align	16


//--------------------- .nv.shared._ZN5flash16flash_fwd_kernelI23Flash_fwd_kernel_traitsILi256ELi128ELi64ELi8ELb0ELb0EN7cutlass10bfloat16_tE19Flash_kernel_traitsILi256ELi128ELi64ELi8ES3_EELb0ELb0ELb0ELb1ELb0ELb0ELb1ELb0EEEvNS_16Flash_fwd_paramsE --------------------------
	.section	.nv.shared._ZN5flash16flash_fwd_kernelI23Flash_fwd_kernel_traitsILi256ELi128ELi64ELi8ELb0ELb0EN7cutlass10bfloat16_tE19Flash_kernel_traitsILi256ELi128ELi64ELi8ES3_EELb0ELb0ELb0ELb1ELb0ELb0ELb1ELb0EEEvNS_16Flash_fwd_paramsE,"aw",@nobits
	.sectionflags	@""
	.align	16


//--------------------- .nv.shared._ZN5flash16flash_fwd_kernelI23Flash_fwd_kernel_traitsILi256ELi128ELi64ELi8ELb0ELb0EN7cutlass10bfloat16_tE19Flash_kernel_traitsILi256ELi128ELi64ELi8ES3_EELb1ELb0ELb1ELb0ELb0ELb1ELb0ELb0EEEvNS_16Flash_fwd_paramsE --------------------------
	.section	.nv.shared._ZN5flash16flash_fwd_kernelI23Flash_fwd_kernel_traitsILi256ELi128ELi64ELi8ELb0ELb0EN7cutlass10bfloat16_tE19Flash_kernel_traitsILi256ELi128ELi64ELi8ES3_EELb1ELb0ELb1ELb0ELb0ELb1ELb0ELb0EEEvNS_16Flash_fwd_paramsE,"aw",@nobits
	.sectionflags	@""
	.align	16


//--------------------- .nv.shared._ZN5flash16flash_fwd_kernelI23Flash_fwd_kernel_traitsILi256ELi128ELi64ELi8ELb0ELb0EN7cutlass10bfloat16_tE19Flash_kernel_traitsILi256ELi128ELi64ELi8ES3_EELb0ELb0ELb1ELb0ELb0ELb1ELb1ELb0EEEvNS_16Flash_fwd_paramsE --------------------------
	.section	.nv.shared._ZN5flash16flash_fwd_kernelI23Flash_fwd_kernel_traitsILi256ELi128ELi64ELi8ELb0ELb0EN7cutlass10bfloat16_tE19Flash_kernel_traitsILi256ELi128ELi64ELi8ES3_EELb0ELb0ELb1ELb0ELb0ELb1ELb1ELb0EEEvNS_16Flash_fwd_paramsE,"aw",@nobits
	.sectionflags	@""
	.align	16


//--------------------- .nv.shared._ZN5flash16flash_fwd_kernelI23Flash_fwd_kernel_traitsILi256ELi128ELi64ELi8ELb0ELb0EN7cutlass10bfloat16_tE19Flash_kernel_traitsILi256ELi128ELi64ELi8ES3_EELb1ELb0ELb1ELb1ELb0ELb0ELb0ELb0EEEvNS_16Flash_fwd_paramsE --------------------------
	.section	.nv.shared._ZN5flash16flash_fwd_kernelI23Flash_fwd_kernel_traitsILi256ELi128ELi64ELi8ELb0ELb0EN7cutlass10bfloat16_tE19Flash_kernel_traitsILi256ELi128ELi64ELi8ES3_EELb1ELb0ELb1ELb1ELb0ELb0ELb0ELb0EEEvNS_16Flash_fwd_paramsE,"aw",@nobits
	.sectionflags	@""
	.align	16


//--------------------- .nv.shared._ZN5flash16flash_fwd_kernelI23Flash_fwd_kernel_traitsILi256ELi128ELi64ELi8ELb0ELb0EN7cutlass10bfloat16_tE19Flash_kernel_traitsILi256ELi128ELi64ELi8ES3_EELb1ELb0ELb1ELb0ELb0ELb0ELb0ELb1EEEvNS_16Flash_fwd_paramsE --------------------------
	.section	.nv.shared._ZN5flash16flash_fwd_kernelI23Flash_fwd_kernel_traitsILi256ELi128ELi64ELi8ELb0ELb0EN7cutlass10bfloat16_tE19Flash_kernel_traitsILi256ELi128ELi64ELi8ES3_EELb1ELb0ELb1ELb0ELb0ELb0ELb0ELb1EEEvNS_16Flash_fwd_paramsE,"aw",@nobits
	.sectionflags	@""
	.align	16


//--------------------- .nv.shared._ZN5flash16flash_fwd_kernelI23Flash_fwd_kernel_traitsILi256ELi128ELi64ELi8ELb0ELb0EN7cutlass10bfloat16_tE19Flash_kernel_traitsILi256ELi128ELi64ELi8ES3_EELb0ELb0ELb1ELb0ELb0ELb0ELb1ELb0EEEvNS_16Flash_fwd_paramsE --------------------------
	.section	.nv.shared._ZN5flash16flash_fwd_kernelI23Flash_fwd_kernel_traitsILi256ELi128ELi64ELi8ELb0ELb0EN7cutlass10bfloat16_tE19Flash_kernel_traitsILi256ELi128ELi64ELi8ES3_EELb0ELb0ELb1ELb0ELb0ELb0ELb1ELb0EEEvNS_16Flash_fwd_paramsE,"aw",@nobits
	.sectionflags	@""
	.align	16


//--------------------- .nv.shared._ZN5flash16flash_fwd_kernelI23Flash_fwd_kernel_traitsILi256ELi128ELi64ELi8ELb0ELb0EN7cutlass10bfloat16_tE19Flash_kernel_traitsILi256ELi128ELi64ELi8ES3_EELb1ELb0ELb1ELb1ELb0ELb0ELb0ELb1EEEvNS_16Flash_fwd_paramsE --------------------------
	.section	.nv.shared._ZN5flash16flash_fwd_kernelI23Flash_fwd_kernel_traitsILi256ELi128ELi64ELi8ELb0ELb0EN7cutlass10bfloat16_tE19Flash_kernel_traitsILi256ELi128ELi64ELi8ES3_EELb1ELb0ELb1ELb1ELb0ELb0ELb0ELb1EEEvNS_16Flash_fwd_paramsE,"aw",@nobits
	.sectionflags	@""
	.align	16


//--------------------- .nv.shared._ZN5flash16flash_fwd_kernelI23Flash_fwd_kernel_traitsILi256ELi128ELi64ELi8ELb0ELb0EN7cutlass10bfloat16_tE19Flash_kernel_traitsILi256ELi128ELi64ELi8ES3_EELb0ELb0ELb1ELb1ELb0ELb0ELb1ELb0EEEvNS_16Flash_fwd_paramsE --------------------------
	.section	.nv.shared._ZN5flash16flash_fwd_kernelI23Flash_fwd_kernel_traitsILi256ELi128ELi64ELi8ELb0ELb0EN7cutlass10bfloat16_tE19Flash_kernel_traitsILi256ELi128ELi64ELi8ES3_EELb0ELb0ELb1ELb1ELb0ELb0ELb1ELb0EEEvNS_16Flash_fwd_paramsE,"aw",@nobits
	.sectionflags	@""
	.align	16
